	.target	sm_90a

	.elftype	@"ET_EXEC"


//--------------------- .note.nv.tkinfo           --------------------------
	.section	.note.nv.tkinfo,"",@"SHT_NOTE"
	.sectionflags	@"SHF_NOTE_NV_TKINFO"
	.tkinfo
        /*0018*/ 	.word	0x00000002
        /*0030*/ 	.string	""
        /*0030*/ 	.string	"ptxas"
        /*0030*/ 	.string	"Cuda compilation tools, release 13.0, V13.0.88"
        /*0030*/ 	.string	"Build cuda_13.0.r13.0/compiler.36424714_0"
        /*0030*/ 	.string	"-arch sm_90a -m 64 "



//--------------------- .note.nv.cuinfo           --------------------------
	.section	.note.nv.cuinfo,"",@"SHT_NOTE"
	.sectionflags	@"SHF_NOTE_NV_CUINFO"
        /*0018*/ 	.short	0x0002
        /*001a*/ 	.short	0x005a
        /*001c*/ 	.short	0x0082
	.zero		2


//--------------------- .nv.info                  --------------------------
	.section	.nv.info,"",@"SHT_CUDA_INFO"
	.align	4


	//----- nvinfo : EIATTR_REGCOUNT
	.align		4
        /*0000*/ 	.byte	0x04, 0x2f
        /*0002*/ 	.short	(.L_57 - .L_56)
	.align		4
.L_56:
        /*0004*/ 	.word	index@(_ZN7cutlass13device_kernelIN5flash11enable_sm90INS1_16FlashAttnFwdSm90INS1_25CollectiveMainloopFwdSm90ILi2EN4cute5tupleIJNS5_1CILi1EEES8_S8_EEENS6_IJNS7_ILi192EEENS7_ILi128EEENS7_ILi64EEEEEELi64ENS_6half_tEfNS_4arch4Sm90ELb1ELb0ELb0ELb1ELb0ELb1ELb0ELb1ELb1ELb0ELb0ELb0EEENS1_21CollectiveEpilogueFwdINS6_IJSA_SC_SB_EEES9_SE_SG_Li384ELb1ELb0ELb0ELb0EEENS1_36VarlenDynamicPersistentTileSchedulerILi192ELi128ELi384ELi32ELb0ELb0ELb1ELb1ELb1ELb1EEEEEEEEEvNT_6ParamsE)
        /*0008*/ 	.word	0x00000080


	//----- nvinfo : EIATTR_FRAME_SIZE
	.align		4
.L_57:
        /*000c*/ 	.byte	0x04, 0x11
        /*000e*/ 	.short	(.L_59 - .L_58)
	.align		4
.L_58:
        /*0010*/ 	.word	index@(_ZN7cutlass13device_kernelIN5flash11enable_sm90INS1_16FlashAttnFwdSm90INS1_25CollectiveMainloopFwdSm90ILi2EN4cute5tupleIJNS5_1CILi1EEES8_S8_EEENS6_IJNS7_ILi192EEENS7_ILi128EEENS7_ILi64EEEEEELi64ENS_6half_tEfNS_4arch4Sm90ELb1ELb0ELb0ELb1ELb0ELb1ELb0ELb1ELb1ELb0ELb0ELb0EEENS1_21CollectiveEpilogueFwdINS6_IJSA_SC_SB_EEES9_SE_SG_Li384ELb1ELb0ELb0ELb0EEENS1_36VarlenDynamicPersistentTileSchedulerILi192ELi128ELi384ELi32ELb0ELb0ELb1ELb1ELb1ELb1EEEEEEEEEvNT_6ParamsE)
        /*0014*/ 	.word	0x00000048


	//----- nvinfo : EIATTR_REGCOUNT
	.align		4
.L_59:
        /*0018*/ 	.byte	0x04, 0x2f
        /*001a*/ 	.short	(.L_61 - .L_60)
	.align		4
.L_60:
        /*001c*/ 	.word	index@(_ZN7cutlass13device_kernelIN5flash11enable_sm90INS1_16FlashAttnFwdSm90INS1_25CollectiveMainloopFwdSm90ILi2EN4cute5tupleIJNS5_1CILi1EEES8_S8_EEENS6_IJNS7_ILi192EEENS7_ILi128EEENS7_ILi64EEEEEELi64ENS_6half_tEfNS_4arch4Sm90ELb1ELb0ELb0ELb1ELb0ELb0ELb0ELb1ELb1ELb0ELb0ELb0EEENS1_21CollectiveEpilogueFwdINS6_IJSA_SC_SB_EEES9_SE_SG_Li384ELb1ELb0ELb0ELb0EEENS1_36VarlenDynamicPersistentTileSchedulerILi192ELi128ELi384ELi32ELb0ELb0ELb1ELb1ELb1ELb1EEEEEEEEEvNT_6ParamsE)
        /*0020*/ 	.word	0x00000080


	//----- nvinfo : EIATTR_FRAME_SIZE
	.align		4
.L_61:
        /*0024*/ 	.byte	0x04, 0x11
        /*0026*/ 	.short	(.L_63 - .L_62)
	.align		4
.L_62:
        /*0028*/ 	.word	index@(_ZN7cutlass13device_kernelIN5flash11enable_sm90INS1_16FlashAttnFwdSm90INS1_25CollectiveMainloopFwdSm90ILi2EN4cute5tupleIJNS5_1CILi1EEES8_S8_EEENS6_IJNS7_ILi192EEENS7_ILi128EEENS7_ILi64EEEEEELi64ENS_6half_tEfNS_4arch4Sm90ELb1ELb0ELb0ELb1ELb0ELb0ELb0ELb1ELb1ELb0ELb0ELb0EEENS1_21CollectiveEpilogueFwdINS6_IJSA_SC_SB_EEES9_SE_SG_Li384ELb1ELb0ELb0ELb0EEENS1_36VarlenDynamicPersistentTileSchedulerILi192ELi128ELi384ELi32ELb0ELb0ELb1ELb1ELb1ELb1EEEEEEEEEvNT_6ParamsE)
        /*002c*/ 	.word	0x00000010


	//----- nvinfo : EIATTR_REGCOUNT
	.align		4
.L_63:
        /*0030*/ 	.byte	0x04, 0x2f
        /*0032*/ 	.short	(.L_65 - .L_64)
	.align		4
.L_64:
        /*0034*/ 	.word	index@(_ZN7cutlass13device_kernelIN5flash11enable_sm90INS1_16FlashAttnFwdSm90INS1_25CollectiveMainloopFwdSm90ILi2EN4cute5tupleIJNS5_1CILi1EEES8_S8_EEENS6_IJNS7_ILi192EEENS7_ILi128EEENS7_ILi64EEEEEELi64ENS_6half_tEfNS_4arch4Sm90ELb1ELb0ELb0ELb0ELb0ELb0ELb0ELb1ELb1ELb0ELb0ELb0EEENS1_21CollectiveEpilogueFwdINS6_IJSA_SC_SB_EEES9_SE_SG_Li384ELb0ELb0ELb0ELb0EEENS1_30DynamicPersistentTileSchedulerILi384ELi32ELb0ELb0ELb1EEEEEEEEEvNT_6ParamsE)
        /*0038*/ 	.word	0x00000080


	//----- nvinfo : EIATTR_FRAME_SIZE
	.align		4
.L_65:
        /*003c*/ 	.byte	0x04, 0x11
        /*003e*/ 	.short	(.L_67 - .L_66)
	.align		4
.L_66:
        /*0040*/ 	.word	index@(_ZN7cutlass13device_kernelIN5flash11enable_sm90INS1_16FlashAttnFwdSm90INS1_25CollectiveMainloopFwdSm90ILi2EN4cute5tupleIJNS5_1CILi1EEES8_S8_EEENS6_IJNS7_ILi192EEENS7_ILi128EEENS7_ILi64EEEEEELi64ENS_6half_tEfNS_4arch4Sm90ELb1ELb0ELb0ELb0ELb0ELb0ELb0ELb1ELb1ELb0ELb0ELb0EEENS1_21CollectiveEpilogueFwdINS6_IJSA_SC_SB_EEES9_SE_SG_Li384ELb0ELb0ELb0ELb0EEENS1_30DynamicPersistentTileSchedulerILi384ELi32ELb0ELb0ELb1EEEEEEEEEvNT_6ParamsE)
        /*0044*/ 	.word	0x00000000


	//----- nvinfo : EIATTR_REGCOUNT
	.align		4
.L_67:
        /*0048*/ 	.byte	0x04, 0x2f
        /*004a*/ 	.short	(.L_69 - .L_68)
	.align		4
.L_68:
        /*004c*/ 	.word	index@(_ZN7cutlass13device_kernelIN5flash11enable_sm90INS1_16FlashAttnFwdSm90INS1_25CollectiveMainloopFwdSm90ILi2EN4cute5tupleIJNS5_1CILi1EEES8_S8_EEENS6_IJNS7_ILi192EEENS7_ILi128EEENS7_ILi64EEEEEELi64ENS_6half_tEfNS_4arch4Sm90ELb0ELb1ELb0ELb1ELb0ELb1ELb0ELb1ELb1ELb0ELb0ELb0EEENS1_21CollectiveEpilogueFwdINS6_IJSA_SC_SB_EEES9_SE_SG_Li384ELb1ELb0ELb0ELb0EEENS1_36VarlenDynamicPersistentTileSchedulerILi192ELi128ELi384ELi32ELb0ELb0ELb1ELb1ELb0ELb1EEEEEEEEEvNT_6ParamsE)
        /*0050*/ 	.word	0x00000080


	//----- nvinfo : EIATTR_FRAME_SIZE
	.align		4
.L_69:
        /*0054*/ 	.byte	0x04, 0x11
        /*0056*/ 	.short	(.L_71 - .L_70)
	.align		4
.L_70:
        /*0058*/ 	.word	index@(_ZN7cutlass13device_kernelIN5flash11enable_sm90INS1_16FlashAttnFwdSm90INS1_25CollectiveMainloopFwdSm90ILi2EN4cute5tupleIJNS5_1CILi1EEES8_S8_EEENS6_IJNS7_ILi192EEENS7_ILi128EEENS7_ILi64EEEEEELi64ENS_6half_tEfNS_4arch4Sm90ELb0ELb1ELb0ELb1ELb0ELb1ELb0ELb1ELb1ELb0ELb0ELb0EEENS1_21CollectiveEpilogueFwdINS6_IJSA_SC_SB_EEES9_SE_SG_Li384ELb1ELb0ELb0ELb0EEENS1_36VarlenDynamicPersistentTileSchedulerILi192ELi128ELi384ELi32ELb0ELb0ELb1ELb1ELb0ELb1EEEEEEEEEvNT_6ParamsE)
        /*005c*/ 	.word	0x00000048


	//----- nvinfo : EIATTR_REGCOUNT
	.align		4
.L_71:
        /*0060*/ 	.byte	0x04, 0x2f
        /*0062*/ 	.short	(.L_73 - .L_72)
	.align		4
.L_72:
        /*0064*/ 	.word	index@(_ZN7cutlass13device_kernelIN5flash11enable_sm90INS1_16FlashAttnFwdSm90INS1_25CollectiveMainloopFwdSm90ILi2EN4cute5tupleIJNS5_1CILi1EEES8_S8_EEENS6_IJNS7_ILi192EEENS7_ILi128EEENS7_ILi64EEEEEELi64ENS_6half_tEfNS_4arch4Sm90ELb0ELb1ELb0ELb1ELb0ELb0ELb0ELb1ELb1ELb0ELb0ELb0EEENS1_21CollectiveEpilogueFwdINS6_IJSA_SC_SB_EEES9_SE_SG_Li384ELb1ELb0ELb0ELb0EEENS1_36VarlenDynamicPersistentTileSchedulerILi192ELi128ELi384ELi32ELb0ELb0ELb1ELb1ELb0ELb1EEEEEEEEEvNT_6ParamsE)
        /*0068*/ 	.word	0x00000080


	//----- nvinfo : EIATTR_FRAME_SIZE
	.align		4
.L_73:
        /*006c*/ 	.byte	0x04, 0x11
        /*006e*/ 	.short	(.L_75 - .L_74)
	.align		4
.L_74:
        /*0070*/ 	.word	index@(_ZN7cutlass13device_kernelIN5flash11enable_sm90INS1_16FlashAttnFwdSm90INS1_25CollectiveMainloopFwdSm90ILi2EN4cute5tupleIJNS5_1CILi1EEES8_S8_EEENS6_IJNS7_ILi192EEENS7_ILi128EEENS7_ILi64EEEEEELi64ENS_6half_tEfNS_4arch4Sm90ELb0ELb1ELb0ELb1ELb0ELb0ELb0ELb1ELb1ELb0ELb0ELb0EEENS1_21CollectiveEpilogueFwdINS6_IJSA_SC_SB_EEES9_SE_SG_Li384ELb1ELb0ELb0ELb0EEENS1_36VarlenDynamicPersistentTileSchedulerILi192ELi128ELi384ELi32ELb0ELb0ELb1ELb1ELb0ELb1EEEEEEEEEvNT_6ParamsE)
        /*0074*/ 	.word	0x00000010


	//----- nvinfo : EIATTR_REGCOUNT
	.align		4
.L_75:
        /*0078*/ 	.byte	0x04, 0x2f
        /*007a*/ 	.short	(.L_77 - .L_76)
	.align		4
.L_76:
        /*007c*/ 	.word	index@(_ZN7cutlass13device_kernelIN5flash11enable_sm90INS1_16FlashAttnFwdSm90INS1_25CollectiveMainloopFwdSm90ILi2EN4cute5tupleIJNS5_1CILi1EEES8_S8_EEENS6_IJNS7_ILi192EEENS7_ILi128EEENS7_ILi64EEEEEELi64ENS_6half_tEfNS_4arch4Sm90ELb0ELb1ELb0ELb0ELb0ELb0ELb0ELb1ELb1ELb0ELb0ELb0EEENS1_21CollectiveEpilogueFwdINS6_IJSA_SC_SB_EEES9_SE_SG_Li384ELb0ELb0ELb0ELb0EEENS1_30DynamicPersistentTileSchedulerILi384ELi32ELb0ELb0ELb1EEEEEEEEEvNT_6ParamsE)
        /*0080*/ 	.word	0x00000080


	//----- nvinfo : EIATTR_FRAME_SIZE
	.align		4
.L_77:
        /*0084*/ 	.byte	0x04, 0x11
        /*0086*/ 	.short	(.L_79 - .L_78)
	.align		4
.L_78:
        /*0088*/ 	.word	index@(_ZN7cutlass13device_kernelIN5flash11enable_sm90INS1_16FlashAttnFwdSm90INS1_25CollectiveMainloopFwdSm90ILi2EN4cute5tupleIJNS5_1CILi1EEES8_S8_EEENS6_IJNS7_ILi192EEENS7_ILi128EEENS7_ILi64EEEEEELi64ENS_6half_tEfNS_4arch4Sm90ELb0ELb1ELb0ELb0ELb0ELb0ELb0ELb1ELb1ELb0ELb0ELb0EEENS1_21CollectiveEpilogueFwdINS6_IJSA_SC_SB_EEES9_SE_SG_Li384ELb0ELb0ELb0ELb0EEENS1_30DynamicPersistentTileSchedulerILi384ELi32ELb0ELb0ELb1EEEEEEEEEvNT_6ParamsE)
        /*008c*/ 	.word	0x00000000


	//----- nvinfo : EIATTR_REGCOUNT
	.align		4
.L_79:
        /*0090*/ 	.byte	0x04, 0x2f
        /*0092*/ 	.short	(.L_81 - .L_80)
	.align		4
.L_80:
        /*0094*/ 	.word	index@(_ZN7cutlass13device_kernelIN5flash11enable_sm90INS1_16FlashAttnFwdSm90INS1_25CollectiveMainloopFwdSm90ILi2EN4cute5tupleIJNS5_1CILi1EEES8_S8_EEENS6_IJNS7_ILi192EEESA_NS7_ILi64EEEEEELi64ENS_6half_tEfNS_4arch4Sm90ELb0ELb0ELb0ELb1ELb0ELb1ELb0ELb0ELb1ELb0ELb0ELb0EEENS1_21CollectiveEpilogueFwdINS6_IJSA_SB_SA_EEES9_SD_SF_Li384ELb1ELb0ELb0ELb0EEENS1_36VarlenDynamicPersistentTileSchedulerILi192ELi192ELi384ELi32ELb0ELb0ELb1ELb0ELb1ELb1EEEEEEEEEvNT_6ParamsE)
        /*0098*/ 	.word	0x00000080


	//----- nvinfo : EIATTR_FRAME_SIZE
	.align		4
.L_81:
        /*009c*/ 	.byte	0x04, 0x11
        /*009e*/ 	.short	(.L_83 - .L_82)
	.align		4
.L_82:
        /*00a0*/ 	.word	index@(_ZN7cutlass13device_kernelIN5flash11enable_sm90INS1_16FlashAttnFwdSm90INS1_25CollectiveMainloopFwdSm90ILi2EN4cute5tupleIJNS5_1CILi1EEES8_S8_EEENS6_IJNS7_ILi192EEESA_NS7_ILi64EEEEEELi64ENS_6half_tEfNS_4arch4Sm90ELb0ELb0ELb0ELb1ELb0ELb1ELb0ELb0ELb1ELb0ELb0ELb0EEENS1_21CollectiveEpilogueFwdINS6_IJSA_SB_SA_EEES9_SD_SF_Li384ELb1ELb0ELb0ELb0EEENS1_36VarlenDynamicPersistentTileSchedulerILi192ELi192ELi384ELi32ELb0ELb0ELb1ELb0ELb1ELb1EEEEEEEEEvNT_6ParamsE)
        /*00a4*/ 	.word	0x00000060


	//----- nvinfo : EIATTR_REGCOUNT
	.align		4
.L_83:
        /*00a8*/ 	.byte	0x04, 0x2f
        /*00aa*/ 	.short	(.L_85 - .L_84)
	.align		4
.L_84:
        /*00ac*/ 	.word	index@(_ZN7cutlass13device_kernelIN5flash11enable_sm90INS1_16FlashAttnFwdSm90INS1_25CollectiveMainloopFwdSm90ILi2EN4cute5tupleIJNS5_1CILi1EEES8_S8_EEENS6_IJNS7_ILi192EEESA_NS7_ILi64EEEEEELi64ENS_6half_tEfNS_4arch4Sm90ELb0ELb0ELb0ELb1ELb0ELb0ELb0ELb0ELb1ELb0ELb0ELb0EEENS1_21CollectiveEpilogueFwdINS6_IJSA_SB_SA_EEES9_SD_SF_Li384ELb1ELb0ELb0ELb0EEENS1_36VarlenDynamicPersistentTileSchedulerILi192ELi192ELi384ELi32ELb0ELb0ELb1ELb0ELb1ELb1EEEEEEEEEvNT_6ParamsE)
        /*00b0*/ 	.word	0x00000080


	//----- nvinfo : EIATTR_FRAME_SIZE
	.align		4
.L_85:
        /*00b4*/ 	.byte	0x04, 0x11
        /*00b6*/ 	.short	(.L_87 - .L_86)
	.align		4
.L_86:
        /*00b8*/ 	.word	index@(_ZN7cutlass13device_kernelIN5flash11enable_sm90INS1_16FlashAttnFwdSm90INS1_25CollectiveMainloopFwdSm90ILi2EN4cute5tupleIJNS5_1CILi1EEES8_S8_EEENS6_IJNS7_ILi192EEESA_NS7_ILi64EEEEEELi64ENS_6half_tEfNS_4arch4Sm90ELb0ELb0ELb0ELb1ELb0ELb0ELb0ELb0ELb1ELb0ELb0ELb0EEENS1_21CollectiveEpilogueFwdINS6_IJSA_SB_SA_EEES9_SD_SF_Li384ELb1ELb0ELb0ELb0EEENS1_36VarlenDynamicPersistentTileSchedulerILi192ELi192ELi384ELi32ELb0ELb0ELb1ELb0ELb1ELb1EEEEEEEEEvNT_6ParamsE)
        /*00bc*/ 	.word	0x00000020


	//----- nvinfo : EIATTR_REGCOUNT
	.align		4
.L_87:
        /*00c0*/ 	.byte	0x04, 0x2f
        /*00c2*/ 	.short	(.L_89 - .L_88)
	.align		4
.L_88:
        /*00c4*/ 	.word	index@(_ZN7cutlass13device_kernelIN5flash11enable_sm90INS1_16FlashAttnFwdSm90INS1_25CollectiveMainloopFwdSm90ILi2EN4cute5tupleIJNS5_1CILi1EEES8_S8_EEENS6_IJNS7_ILi192EEESA_NS7_ILi64EEEEEELi64ENS_6half_tEfNS_4arch4Sm90ELb0ELb0ELb0ELb0ELb0ELb0ELb0ELb0ELb1ELb0ELb0ELb0EEENS1_21CollectiveEpilogueFwdINS6_IJSA_SB_SA_EEES9_SD_SF_Li384ELb0ELb0ELb0ELb0EEENS1_29StaticPersistentTileSchedulerILb0EEEEEEEEEvNT_6ParamsE)
        /*00c8*/ 	.word	0x00000080


	//----- nvinfo : EIATTR_FRAME_SIZE
	.align		4
.L_89:
        /*00cc*/ 	.byte	0x04, 0x11
        /*00ce*/ 	.short	(.L_91 - .L_90)
	.align		4
.L_90:
        /*00d0*/ 	.word	index@(_ZN7cutlass13device_kernelIN5flash11enable_sm90INS1_16FlashAttnFwdSm90INS1_25CollectiveMainloopFwdSm90ILi2EN4cute5tupleIJNS5_1CILi1EEES8_S8_EEENS6_IJNS7_ILi192EEESA_NS7_ILi64EEEEEELi64ENS_6half_tEfNS_4arch4Sm90ELb0ELb0ELb0ELb0ELb0ELb0ELb0ELb0ELb1ELb0ELb0ELb0EEENS1_21CollectiveEpilogueFwdINS6_IJSA_SB_SA_EEES9_SD_SF_Li384ELb0ELb0ELb0ELb0EEENS1_29StaticPersistentTileSchedulerILb0EEEEEEEEEvNT_6ParamsE)
        /*00d4*/ 	.word	0x00000018


	//----- nvinfo : EIATTR_REGCOUNT
	.align		4
.L_91:
        /*00d8*/ 	.byte	0x04, 0x2f
        /*00da*/ 	.short	(.L_93 - .L_92)
	.align		4
.L_92:
        /*00dc*/ 	.word	index@(_ZN7cutlass13device_kernelIN5flash11enable_sm90INS1_16FlashAttnFwdSm90INS1_25CollectiveMainloopFwdSm90ILi2EN4cute5tupleIJNS5_1CILi1EEES8_S8_EEENS6_IJNS7_ILi192EEENS7_ILi144EEENS7_ILi96EEEEEELi96ENS_6half_tEfNS_4arch4Sm90ELb1ELb0ELb0ELb1ELb0ELb1ELb0ELb0ELb1ELb0ELb0ELb0EEENS1_21CollectiveEpilogueFwdINS6_IJSA_SC_SB_EEES9_SE_SG_Li384ELb1ELb0ELb0ELb0EEENS1_36VarlenDynamicPersistentTileSchedulerILi192ELi144ELi384ELi32ELb0ELb0ELb1ELb1ELb1ELb1EEEEEEEEEvNT_6ParamsE)
        /*00e0*/ 	.word	0x00000080


	//----- nvinfo : EIATTR_FRAME_SIZE
	.align		4
.L_93:
        /*00e4*/ 	.byte	0x04, 0x11
        /*00e6*/ 	.short	(.L_95 - .L_94)
	.align		4
.L_94:
        /*00e8*/ 	.word	index@(_ZN7cutlass13device_kernelIN5flash11enable_sm90INS1_16FlashAttnFwdSm90INS1_25CollectiveMainloopFwdSm90ILi2EN4cute5tupleIJNS5_1CILi1EEES8_S8_EEENS6_IJNS7_ILi192EEENS7_ILi144EEENS7_ILi96EEEEEELi96ENS_6half_tEfNS_4arch4Sm90ELb1ELb0ELb0ELb1ELb0ELb1ELb0ELb0ELb1ELb0ELb0ELb0EEENS1_21CollectiveEpilogueFwdINS6_IJSA_SC_SB_EEES9_SE_SG_Li384ELb1ELb0ELb0ELb0EEENS1_36VarlenDynamicPersistentTileSchedulerILi192ELi144ELi384ELi32ELb0ELb0ELb1ELb1ELb1ELb1EEEEEEEEEvNT_6ParamsE)
        /*00ec*/ 	.word	0x000000b8


	//----- nvinfo : EIATTR_REGCOUNT
	.align		4
.L_95:
        /*00f0*/ 	.byte	0x04, 0x2f
        /*00f2*/ 	.short	(.L_97 - .L_96)
	.align		4
.L_96:
        /*00f4*/ 	.word	index@(_ZN7cutlass13device_kernelIN5flash11enable_sm90INS1_16FlashAttnFwdSm90INS1_25CollectiveMainloopFwdSm90ILi2EN4cute5tupleIJNS5_1CILi1EEES8_S8_EEENS6_IJNS7_ILi192EEENS7_ILi144EEENS7_ILi96EEEEEELi96ENS_6half_tEfNS_4arch4Sm90ELb1ELb0ELb0ELb1ELb0ELb0ELb0ELb0ELb1ELb0ELb0ELb0EEENS1_21CollectiveEpilogueFwdINS6_IJSA_SC_SB_EEES9_SE_SG_Li384ELb1ELb0ELb0ELb0EEENS1_36VarlenDynamicPersistentTileSchedulerILi192ELi144ELi384ELi32ELb0ELb0ELb1ELb1ELb1ELb1EEEEEEEEEvNT_6ParamsE)
        /*00f8*/ 	.word	0x00000080


	//----- nvinfo : EIATTR_FRAME_SIZE
	.align		4
.L_97:
        /*00fc*/ 	.byte	0x04, 0x11
        /*00fe*/ 	.short	(.L_99 - .L_98)
	.align		4
.L_98:
        /*0100*/ 	.word	index@(_ZN7cutlass13device_kernelIN5flash11enable_sm90INS1_16FlashAttnFwdSm90INS1_25CollectiveMainloopFwdSm90ILi2EN4cute5tupleIJNS5_1CILi1EEES8_S8_EEENS6_IJNS7_ILi192EEENS7_ILi144EEENS7_ILi96EEEEEELi96ENS_6half_tEfNS_4arch4Sm90ELb1ELb0ELb0ELb1ELb0ELb0ELb0ELb0ELb1ELb0ELb0ELb0EEENS1_21CollectiveEpilogueFwdINS6_IJSA_SC_SB_EEES9_SE_SG_Li384ELb1ELb0ELb0ELb0EEENS1_36VarlenDynamicPersistentTileSchedulerILi192ELi144ELi384ELi32ELb0ELb0ELb1ELb1ELb1ELb1EEEEEEEEEvNT_6ParamsE)
        /*0104*/ 	.word	0x00000010


	//----- nvinfo : EIATTR_REGCOUNT
	.align		4
.L_99:
        /*0108*/ 	.byte	0x04, 0x2f
        /*010a*/ 	.short	(.L_101 - .L_100)
	.align		4
.L_100:
        /*010c*/ 	.word	index@(_ZN7cutlass13device_kernelIN5flash11enable_sm90INS1_16FlashAttnFwdSm90INS1_25CollectiveMainloopFwdSm90ILi2EN4cute5tupleIJNS5_1CILi1EEES8_S8_EEENS6_IJNS7_ILi192EEENS7_ILi144EEENS7_ILi96EEEEEELi96ENS_6half_tEfNS_4arch4Sm90ELb1ELb0ELb0ELb0ELb0ELb0ELb0ELb0ELb1ELb0ELb0ELb0EEENS1_21CollectiveEpilogueFwdINS6_IJSA_SC_SB_EEES9_SE_SG_Li384ELb0ELb0ELb0ELb0EEENS1_30DynamicPersistentTileSchedulerILi384ELi32ELb0ELb0ELb1EEEEEEEEEvNT_6ParamsE)
        /*0110*/ 	.word	0x00000080


	//----- nvinfo : EIATTR_FRAME_SIZE
	.align		4
.L_101:
        /*0114*/ 	.byte	0x04, 0x11
        /*0116*/ 	.short	(.L_103 - .L_102)
	.align		4
.L_102:
        /*0118*/ 	.word	index@(_ZN7cutlass13device_kernelIN5flash11enable_sm90INS1_16FlashAttnFwdSm90INS1_25CollectiveMainloopFwdSm90ILi2EN4cute5tupleIJNS5_1CILi1EEES8_S8_EEENS6_IJNS7_ILi192EEENS7_ILi144EEENS7_ILi96EEEEEELi96ENS_6half_tEfNS_4arch4Sm90ELb1ELb0ELb0ELb0ELb0ELb0ELb0ELb0ELb1ELb0ELb0ELb0EEENS1_21CollectiveEpilogueFwdINS6_IJSA_SC_SB_EEES9_SE_SG_Li384ELb0ELb0ELb0ELb0EEENS1_30DynamicPersistentTileSchedulerILi384ELi32ELb0ELb0ELb1EEEEEEEEEvNT_6ParamsE)
        /*011c*/ 	.word	0x00000000


	//----- nvinfo : EIATTR_REGCOUNT
	.align		4
.L_103:
        /*0120*/ 	.byte	0x04, 0x2f
        /*0122*/ 	.short	(.L_105 - .L_104)
	.align		4
.L_104:
        /*0124*/ 	.word	index@(_ZN7cutlass13device_kernelIN5flash11enable_sm90INS1_16FlashAttnFwdSm90INS1_25CollectiveMainloopFwdSm90ILi2EN4cute5tupleIJNS5_1CILi1EEES8_S8_EEENS6_IJNS7_ILi192EEENS7_ILi128EEENS7_ILi96EEEEEELi96ENS_6half_tEfNS_4arch4Sm90ELb0ELb1ELb0ELb1ELb0ELb1ELb0ELb0ELb1ELb0ELb0ELb0EEENS1_21CollectiveEpilogueFwdINS6_IJSA_SC_SB_EEES9_SE_SG_Li384ELb1ELb0ELb0ELb0EEENS1_36VarlenDynamicPersistentTileSchedulerILi192ELi128ELi384ELi32ELb0ELb0ELb1ELb1ELb0ELb1EEEEEEEEEvNT_6ParamsE)
        /*0128*/ 	.word	0x00000080


	//----- nvinfo : EIATTR_FRAME_SIZE
	.align		4
.L_105:
        /*012c*/ 	.byte	0x04, 0x11
        /*012e*/ 	.short	(.L_107 - .L_106)
	.align		4
.L_106:
        /*0130*/ 	.word	index@(_ZN7cutlass13device_kernelIN5flash11enable_sm90INS1_16FlashAttnFwdSm90INS1_25CollectiveMainloopFwdSm90ILi2EN4cute5tupleIJNS5_1CILi1EEES8_S8_EEENS6_IJNS7_ILi192EEENS7_ILi128EEENS7_ILi96EEEEEELi96ENS_6half_tEfNS_4arch4Sm90ELb0ELb1ELb0ELb1ELb0ELb1ELb0ELb0ELb1ELb0ELb0ELb0EEENS1_21CollectiveEpilogueFwdINS6_IJSA_SC_SB_EEES9_SE_SG_Li384ELb1ELb0ELb0ELb0EEENS1_36VarlenDynamicPersistentTileSchedulerILi192ELi128ELi384ELi32ELb0ELb0ELb1ELb1ELb0ELb1EEEEEEEEEvNT_6ParamsE)
        /*0134*/ 	.word	0x00000060


	//----- nvinfo : EIATTR_REGCOUNT
	.align		4
.L_107:
        /*0138*/ 	.byte	0x04, 0x2f
        /*013a*/ 	.short	(.L_109 - .L_108)
	.align		4
.L_108:
        /*013c*/ 	.word	index@(_ZN7cutlass13device_kernelIN5flash11enable_sm90INS1_16FlashAttnFwdSm90INS1_25CollectiveMainloopFwdSm90ILi2EN4cute5tupleIJNS5_1CILi1EEES8_S8_EEENS6_IJNS7_ILi192EEENS7_ILi128EEENS7_ILi96EEEEEELi96ENS_6half_tEfNS_4arch4Sm90ELb0ELb1ELb0ELb1ELb0ELb0ELb0ELb0ELb1ELb0ELb0ELb0EEENS1_21CollectiveEpilogueFwdINS6_IJSA_SC_SB_EEES9_SE_SG_Li384ELb1ELb0ELb0ELb0EEENS1_36VarlenDynamicPersistentTileSchedulerILi192ELi128ELi384ELi32ELb0ELb0ELb1ELb1ELb0ELb1EEEEEEEEEvNT_6ParamsE)
        /*0140*/ 	.word	0x00000080


	//----- nvinfo : EIATTR_FRAME_SIZE
	.align		4
.L_109:
        /*0144*/ 	.byte	0x04, 0x11
        /*0146*/ 	.short	(.L_111 - .L_110)
	.align		4
.L_110:
        /*0148*/ 	.word	index@(_ZN7cutlass13device_kernelIN5flash11enable_sm90INS1_16FlashAttnFwdSm90INS1_25CollectiveMainloopFwdSm90ILi2EN4cute5tupleIJNS5_1CILi1EEES8_S8_EEENS6_IJNS7_ILi192EEENS7_ILi128EEENS7_ILi96EEEEEELi96ENS_6half_tEfNS_4arch4Sm90ELb0ELb1ELb0ELb1ELb0ELb0ELb0ELb0ELb1ELb0ELb0ELb0EEENS1_21CollectiveEpilogueFwdINS6_IJSA_SC_SB_EEES9_SE_SG_Li384ELb1ELb0ELb0ELb0EEENS1_36VarlenDynamicPersistentTileSchedulerILi192ELi128ELi384ELi32ELb0ELb0ELb1ELb1ELb0ELb1EEEEEEEEEvNT_6ParamsE)
        /*014c*/ 	.word	0x00000008


	//----- nvinfo : EIATTR_REGCOUNT
	.align		4
.L_111:
        /*0150*/ 	.byte	0x04, 0x2f
        /*0152*/ 	.short	(.L_113 - .L_112)
	.align		4
.L_112:
        /*0154*/ 	.word	index@(_ZN7cutlass13device_kernelIN5flash11enable_sm90INS1_16FlashAttnFwdSm90INS1_25CollectiveMainloopFwdSm90ILi2EN4cute5tupleIJNS5_1CILi1EEES8_S8_EEENS6_IJNS7_ILi192EEENS7_ILi128EEENS7_ILi96EEEEEELi96ENS_6half_tEfNS_4arch4Sm90ELb0ELb1ELb0ELb0ELb0ELb0ELb0ELb0ELb1ELb0ELb0ELb0EEENS1_21CollectiveEpilogueFwdINS6_IJSA_SC_SB_EEES9_SE_SG_Li384ELb0ELb0ELb0ELb0EEENS1_30DynamicPersistentTileSchedulerILi384ELi32ELb0ELb0ELb1EEEEEEEEEvNT_6ParamsE)
        /*0158*/ 	.word	0x00000080


	//----- nvinfo : EIATTR_FRAME_SIZE
	.align		4
.L_113:
        /*015c*/ 	.byte	0x04, 0x11
        /*015e*/ 	.short	(.L_115 - .L_114)
	.align		4
.L_114:
        /*0160*/ 	.word	index@(_ZN7cutlass13device_kernelIN5flash11enable_sm90INS1_16FlashAttnFwdSm90INS1_25CollectiveMainloopFwdSm90ILi2EN4cute5tupleIJNS5_1CILi1EEES8_S8_EEENS6_IJNS7_ILi192EEENS7_ILi128EEENS7_ILi96EEEEEELi96ENS_6half_tEfNS_4arch4Sm90ELb0ELb1ELb0ELb0ELb0ELb0ELb0ELb0ELb1ELb0ELb0ELb0EEENS1_21CollectiveEpilogueFwdINS6_IJSA_SC_SB_EEES9_SE_SG_Li384ELb0ELb0ELb0ELb0EEENS1_30DynamicPersistentTileSchedulerILi384ELi32ELb0ELb0ELb1EEEEEEEEEvNT_6ParamsE)
        /*0164*/ 	.word	0x00000000


	//----- nvinfo : EIATTR_REGCOUNT
	.align		4
.L_115:
        /*0168*/ 	.byte	0x04, 0x2f
        /*016a*/ 	.short	(.L_117 - .L_116)
	.align		4
.L_116:
        /*016c*/ 	.word	index@(_ZN7cutlass13device_kernelIN5flash11enable_sm90INS1_16FlashAttnFwdSm90INS1_25CollectiveMainloopFwdSm90ILi2EN4cute5tupleIJNS5_1CILi1EEES8_S8_EEENS6_IJNS7_ILi192EEENS7_ILi144EEENS7_ILi96EEEEEELi96ENS_6half_tEfNS_4arch4Sm90ELb0ELb0ELb0ELb1ELb0ELb1ELb0ELb0ELb1ELb0ELb0ELb0EEENS1_21CollectiveEpilogueFwdINS6_IJSA_SC_SB_EEES9_SE_SG_Li384ELb1ELb0ELb0ELb0EEENS1_36VarlenDynamicPersistentTileSchedulerILi192ELi144ELi384ELi32ELb0ELb0ELb1ELb0ELb1ELb1EEEEEEEEEvNT_6ParamsE)
        /*0170*/ 	.word	0x00000080


	//----- nvinfo : EIATTR_FRAME_SIZE
	.align		4
.L_117:
        /*0174*/ 	.byte	0x04, 0x11
        /*0176*/ 	.short	(.L_119 - .L_118)
	.align		4
.L_118:
        /*0178*/ 	.word	index@(_ZN7cutlass13device_kernelIN5flash11enable_sm90INS1_16FlashAttnFwdSm90INS1_25CollectiveMainloopFwdSm90ILi2EN4cute5tupleIJNS5_1CILi1EEES8_S8_EEENS6_IJNS7_ILi192EEENS7_ILi144EEENS7_ILi96EEEEEELi96ENS_6half_tEfNS_4arch4Sm90ELb0ELb0ELb0ELb1ELb0ELb1ELb0ELb0ELb1ELb0ELb0ELb0EEENS1_21CollectiveEpilogueFwdINS6_IJSA_SC_SB_EEES9_SE_SG_Li384ELb1ELb0ELb0ELb0EEENS1_36VarlenDynamicPersistentTileSchedulerILi192ELi144ELi384ELi32ELb0ELb0ELb1ELb0ELb1ELb1EEEEEEEEEvNT_6ParamsE)
        /*017c*/ 	.word	0x000000c0


	//----- nvinfo : EIATTR_REGCOUNT
	.align		4
.L_119:
        /*0180*/ 	.byte	0x04, 0x2f
        /*0182*/ 	.short	(.L_121 - .L_120)
	.align		4
.L_120:
        /*0184*/ 	.word	index@(_ZN7cutlass13device_kernelIN5flash11enable_sm90INS1_16FlashAttnFwdSm90INS1_25CollectiveMainloopFwdSm90ILi2EN4cute5tupleIJNS5_1CILi1EEES8_S8_EEENS6_IJNS7_ILi192EEENS7_ILi144EEENS7_ILi96EEEEEELi96ENS_6half_tEfNS_4arch4Sm90ELb0ELb0ELb0ELb1ELb0ELb0ELb0ELb0ELb1ELb0ELb0ELb0EEENS1_21CollectiveEpilogueFwdINS6_IJSA_SC_SB_EEES9_SE_SG_Li384ELb1ELb0ELb0ELb0EEENS1_36VarlenDynamicPersistentTileSchedulerILi192ELi144ELi384ELi32ELb0ELb0ELb1ELb0ELb1ELb1EEEEEEEEEvNT_6ParamsE)
        /*0188*/ 	.word	0x00000080


	//----- nvinfo : EIATTR_FRAME_SIZE
	.align		4
.L_121:
        /*018c*/ 	.byte	0x04, 0x11
        /*018e*/ 	.short	(.L_123 - .L_122)
	.align		4
.L_122:
        /*0190*/ 	.word	index@(_ZN7cutlass13device_kernelIN5flash11enable_sm90INS1_16FlashAttnFwdSm90INS1_25CollectiveMainloopFwdSm90ILi2EN4cute5tupleIJNS5_1CILi1EEES8_S8_EEENS6_IJNS7_ILi192EEENS7_ILi144EEENS7_ILi96EEEEEELi96ENS_6half_tEfNS_4arch4Sm90ELb0ELb0ELb0ELb1ELb0ELb0ELb0ELb0ELb1ELb0ELb0ELb0EEENS1_21CollectiveEpilogueFwdINS6_IJSA_SC_SB_EEES9_SE_SG_Li384ELb1ELb0ELb0ELb0EEENS1_36VarlenDynamicPersistentTileSchedulerILi192ELi144ELi384ELi32ELb0ELb0ELb1ELb0ELb1ELb1EEEEEEEEEvNT_6ParamsE)
        /*0194*/ 	.word	0x00000018


	//----- nvinfo : EIATTR_REGCOUNT
	.align		4
.L_123:
        /*0198*/ 	.byte	0x04, 0x2f
        /*019a*/ 	.short	(.L_125 - .L_124)
	.align		4
.L_124:
        /*019c*/ 	.word	index@(_ZN7cutlass13device_kernelIN5flash11enable_sm90INS1_16FlashAttnFwdSm90INS1_25CollectiveMainloopFwdSm90ILi2EN4cute5tupleIJNS5_1CILi1EEES8_S8_EEENS6_IJNS7_ILi192EEENS7_ILi144EEENS7_ILi96EEEEEELi96ENS_6half_tEfNS_4arch4Sm90ELb0ELb0ELb0ELb0ELb0ELb0ELb0ELb0ELb1ELb0ELb0ELb0EEENS1_21CollectiveEpilogueFwdINS6_IJSA_SC_SB_EEES9_SE_SG_Li384ELb0ELb0ELb0ELb0EEENS1_29StaticPersistentTileSchedulerILb0EEEEEEEEEvNT_6ParamsE)
        /*01a0*/ 	.word	0x00000080


	//----- nvinfo : EIATTR_FRAME_SIZE
	.align		4
.L_125:
        /*01a4*/ 	.byte	0x04, 0x11
        /*01a6*/ 	.short	(.L_127 - .L_126)
	.align		4
.L_126:
        /*01a8*/ 	.word	index@(_ZN7cutlass13device_kernelIN5flash11enable_sm90INS1_16FlashAttnFwdSm90INS1_25CollectiveMainloopFwdSm90ILi2EN4cute5tupleIJNS5_1CILi1EEES8_S8_EEENS6_IJNS7_ILi192EEENS7_ILi144EEENS7_ILi96EEEEEELi96ENS_6half_tEfNS_4arch4Sm90ELb0ELb0ELb0ELb0ELb0ELb0ELb0ELb0ELb1ELb0ELb0ELb0EEENS1_21CollectiveEpilogueFwdINS6_IJSA_SC_SB_EEES9_SE_SG_Li384ELb0ELb0ELb0ELb0EEENS1_29StaticPersistentTileSchedulerILb0EEEEEEEEEvNT_6ParamsE)
        /*01ac*/ 	.word	0x00000008


	//----- nvinfo : EIATTR_REGCOUNT
	.align		4
.L_127:
        /*01b0*/ 	.byte	0x04, 0x2f
        /*01b2*/ 	.short	(.L_129 - .L_128)
	.align		4
.L_128:
        /*01b4*/ 	.word	index@(_ZN7cutlass13device_kernelIN5flash11enable_sm90INS1_16FlashAttnFwdSm90INS1_25CollectiveMainloopFwdSm90ILi2EN4cute5tupleIJNS5_1CILi1EEES8_S8_EEENS6_IJNS7_ILi128EEESA_SA_EEELi128ENS_6half_tEfNS_4arch4Sm90ELb1ELb0ELb0ELb1ELb0ELb1ELb0ELb1ELb1ELb0ELb0ELb0EEENS1_21CollectiveEpilogueFwdISB_S9_SC_SE_Li256ELb1ELb0ELb0ELb0EEENS1_36VarlenDynamicPersistentTileSchedulerILi128ELi128ELi256ELi32ELb0ELb0ELb1ELb1ELb1ELb1EEEEEEEEEvNT_6ParamsE)
        /*01b8*/ 	.word	0x000000a8


	//----- nvinfo : EIATTR_FRAME_SIZE
	.align		4
.L_129:
        /*01bc*/ 	.byte	0x04, 0x11
        /*01be*/ 	.short	(.L_131 - .L_130)
	.align		4
.L_130:
        /*01c0*/ 	.word	index@(_ZN7cutlass13device_kernelIN5flash11enable_sm90INS1_16FlashAttnFwdSm90INS1_25CollectiveMainloopFwdSm90ILi2EN4cute5tupleIJNS5_1CILi1EEES8_S8_EEENS6_IJNS7_ILi128EEESA_SA_EEELi128ENS_6half_tEfNS_4arch4Sm90ELb1ELb0ELb0ELb1ELb0ELb1ELb0ELb1ELb1ELb0ELb0ELb0EEENS1_21CollectiveEpilogueFwdISB_S9_SC_SE_Li256ELb1ELb0ELb0ELb0EEENS1_36VarlenDynamicPersistentTileSchedulerILi128ELi128ELi256ELi32ELb0ELb0ELb1ELb1ELb1ELb1EEEEEEEEEvNT_6ParamsE)
        /*01c4*/ 	.word	0x00000040


	//----- nvinfo : EIATTR_REGCOUNT
	.align		4
.L_131:
        /*01c8*/ 	.byte	0x04, 0x2f
        /*01ca*/ 	.short	(.L_133 - .L_132)
	.align		4
.L_132:
        /*01cc*/ 	.word	index@(_ZN7cutlass13device_kernelIN5flash11enable_sm90INS1_16FlashAttnFwdSm90INS1_25CollectiveMainloopFwdSm90ILi2EN4cute5tupleIJNS5_1CILi1EEES8_S8_EEENS6_IJNS7_ILi128EEESA_SA_EEELi128ENS_6half_tEfNS_4arch4Sm90ELb1ELb0ELb0ELb1ELb0ELb0ELb0ELb1ELb1ELb0ELb0ELb0EEENS1_21CollectiveEpilogueFwdISB_S9_SC_SE_Li256ELb1ELb0ELb0ELb0EEENS1_36VarlenDynamicPersistentTileSchedulerILi128ELi128ELi256ELi32ELb0ELb0ELb1ELb1ELb1ELb1EEEEEEEEEvNT_6ParamsE)
        /*01d0*/ 	.word	0x000000a8


	//----- nvinfo : EIATTR_FRAME_SIZE
	.align		4
.L_133:
        /*01d4*/ 	.byte	0x04, 0x11
        /*01d6*/ 	.short	(.L_135 - .L_134)
	.align		4
.L_134:
        /*01d8*/ 	.word	index@(_ZN7cutlass13device_kernelIN5flash11enable_sm90INS1_16FlashAttnFwdSm90INS1_25CollectiveMainloopFwdSm90ILi2EN4cute5tupleIJNS5_1CILi1EEES8_S8_EEENS6_IJNS7_ILi128EEESA_SA_EEELi128ENS_6half_tEfNS_4arch4Sm90ELb1ELb0ELb0ELb1ELb0ELb0ELb0ELb1ELb1ELb0ELb0ELb0EEENS1_21CollectiveEpilogueFwdISB_S9_SC_SE_Li256ELb1ELb0ELb0ELb0EEENS1_36VarlenDynamicPersistentTileSchedulerILi128ELi128ELi256ELi32ELb0ELb0ELb1ELb1ELb1ELb1EEEEEEEEEvNT_6ParamsE)
        /*01dc*/ 	.word	0x00000028


	//----- nvinfo : EIATTR_REGCOUNT
	.align		4
.L_135:
        /*01e0*/ 	.byte	0x04, 0x2f
        /*01e2*/ 	.short	(.L_137 - .L_136)
	.align		4
.L_136:
        /*01e4*/ 	.word	index@(_ZN7cutlass13device_kernelIN5flash11enable_sm90INS1_16FlashAttnFwdSm90INS1_25CollectiveMainloopFwdSm90ILi2EN4cute5tupleIJNS5_1CILi1EEES8_S8_EEENS6_IJNS7_ILi128EEESA_SA_EEELi128ENS_6half_tEfNS_4arch4Sm90ELb1ELb0ELb0ELb0ELb0ELb0ELb0ELb1ELb1ELb0ELb0ELb0EEENS1_21CollectiveEpilogueFwdISB_S9_SC_SE_Li256ELb0ELb0ELb0ELb0EEENS1_30DynamicPersistentTileSchedulerILi256ELi32ELb0ELb0ELb1EEEEEEEEEvNT_6ParamsE)
        /*01e8*/ 	.word	0x000000a8


	//----- nvinfo : EIATTR_FRAME_SIZE
	.align		4
.L_137:
        /*01ec*/ 	.byte	0x04, 0x11
        /*01ee*/ 	.short	(.L_139 - .L_138)
	.align		4
.L_138:
        /*01f0*/ 	.word	index@(_ZN7cutlass13device_kernelIN5flash11enable_sm90INS1_16FlashAttnFwdSm90INS1_25CollectiveMainloopFwdSm90ILi2EN4cute5tupleIJNS5_1CILi1EEES8_S8_EEENS6_IJNS7_ILi128EEESA_SA_EEELi128ENS_6half_tEfNS_4arch4Sm90ELb1ELb0ELb0ELb0ELb0ELb0ELb0ELb1ELb1ELb0ELb0ELb0EEENS1_21CollectiveEpilogueFwdISB_S9_SC_SE_Li256ELb0ELb0ELb0ELb0EEENS1_30DynamicPersistentTileSchedulerILi256ELi32ELb0ELb0ELb1EEEEEEEEEvNT_6ParamsE)
        /*01f4*/ 	.word	0x00000000


	//----- nvinfo : EIATTR_REGCOUNT
	.align		4
.L_139:
        /*01f8*/ 	.byte	0x04, 0x2f
        /*01fa*/ 	.short	(.L_141 - .L_140)
	.align		4
.L_140:
        /*01fc*/ 	.word	index@(_ZN7cutlass13device_kernelIN5flash11enable_sm90INS1_16FlashAttnFwdSm90INS1_25CollectiveMainloopFwdSm90ILi2EN4cute5tupleIJNS5_1CILi1EEES8_S8_EEENS6_IJNS7_ILi128EEESA_SA_EEELi128ENS_6half_tEfNS_4arch4Sm90ELb0ELb1ELb0ELb1ELb0ELb1ELb0ELb1ELb1ELb0ELb0ELb0EEENS1_21CollectiveEpilogueFwdISB_S9_SC_SE_Li256ELb1ELb0ELb0ELb0EEENS1_36VarlenDynamicPersistentTileSchedulerILi128ELi128ELi256ELi32ELb0ELb0ELb1ELb1ELb0ELb1EEEEEEEEEvNT_6ParamsE)
        /*0200*/ 	.word	0x000000a8


	//----- nvinfo : EIATTR_FRAME_SIZE
	.align		4
.L_141:
        /*0204*/ 	.byte	0x04, 0x11
        /*0206*/ 	.short	(.L_143 - .L_142)
	.align		4
.L_142:
        /*0208*/ 	.word	index@(_ZN7cutlass13device_kernelIN5flash11enable_sm90INS1_16FlashAttnFwdSm90INS1_25CollectiveMainloopFwdSm90ILi2EN4cute5tupleIJNS5_1CILi1EEES8_S8_EEENS6_IJNS7_ILi128EEESA_SA_EEELi128ENS_6half_tEfNS_4arch4Sm90ELb0ELb1ELb0ELb1ELb0ELb1ELb0ELb1ELb1ELb0ELb0ELb0EEENS1_21CollectiveEpilogueFwdISB_S9_SC_SE_Li256ELb1ELb0ELb0ELb0EEENS1_36VarlenDynamicPersistentTileSchedulerILi128ELi128ELi256ELi32ELb0ELb0ELb1ELb1ELb0ELb1EEEEEEEEEvNT_6ParamsE)
        /*020c*/ 	.word	0x00000030


	//----- nvinfo : EIATTR_REGCOUNT
	.align		4
.L_143:
        /*0210*/ 	.byte	0x04, 0x2f
        /*0212*/ 	.short	(.L_145 - .L_144)
	.align		4
.L_144:
        /*0214*/ 	.word	index@(_ZN7cutlass13device_kernelIN5flash11enable_sm90INS1_16FlashAttnFwdSm90INS1_25CollectiveMainloopFwdSm90ILi2EN4cute5tupleIJNS5_1CILi1EEES8_S8_EEENS6_IJNS7_ILi128EEESA_SA_EEELi128ENS_6half_tEfNS_4arch4Sm90ELb0ELb1ELb0ELb1ELb0ELb0ELb0ELb1ELb1ELb0ELb0ELb0EEENS1_21CollectiveEpilogueFwdISB_S9_SC_SE_Li256ELb1ELb0ELb0ELb0EEENS1_36VarlenDynamicPersistentTileSchedulerILi128ELi128ELi256ELi32ELb0ELb0ELb1ELb1ELb0ELb1EEEEEEEEEvNT_6ParamsE)
        /*0218*/ 	.word	0x000000a8


	//----- nvinfo : EIATTR_FRAME_SIZE
	.align		4
.L_145:
        /*021c*/ 	.byte	0x04, 0x11
        /*021e*/ 	.short	(.L_147 - .L_146)
	.align		4
.L_146:
        /*0220*/ 	.word	index@(_ZN7cutlass13device_kernelIN5flash11enable_sm90INS1_16FlashAttnFwdSm90INS1_25CollectiveMainloopFwdSm90ILi2EN4cute5tupleIJNS5_1CILi1EEES8_S8_EEENS6_IJNS7_ILi128EEESA_SA_EEELi128ENS_6half_tEfNS_4arch4Sm90ELb0ELb1ELb0ELb1ELb0ELb0ELb0ELb1ELb1ELb0ELb0ELb0EEENS1_21CollectiveEpilogueFwdISB_S9_SC_SE_Li256ELb1ELb0ELb0ELb0EEENS1_36VarlenDynamicPersistentTileSchedulerILi128ELi128ELi256ELi32ELb0ELb0ELb1ELb1ELb0ELb1EEEEEEEEEvNT_6ParamsE)
        /*0224*/ 	.word	0x00000020


	//----- nvinfo : EIATTR_REGCOUNT
	.align		4
.L_147:
        /*0228*/ 	.byte	0x04, 0x2f
        /*022a*/ 	.short	(.L_149 - .L_148)
	.align		4
.L_148:
        /*022c*/ 	.word	index@(_ZN7cutlass13device_kernelIN5flash11enable_sm90INS1_16FlashAttnFwdSm90INS1_25CollectiveMainloopFwdSm90ILi2EN4cute5tupleIJNS5_1CILi1EEES8_S8_EEENS6_IJNS7_ILi128EEESA_SA_EEELi128ENS_6half_tEfNS_4arch4Sm90ELb0ELb1ELb0ELb0ELb0ELb0ELb0ELb1ELb1ELb0ELb0ELb0EEENS1_21CollectiveEpilogueFwdISB_S9_SC_SE_Li256ELb0ELb0ELb0ELb0EEENS1_30DynamicPersistentTileSchedulerILi256ELi32ELb0ELb0ELb1EEEEEEEEEvNT_6ParamsE)
        /*0230*/ 	.word	0x000000a8


	//----- nvinfo : EIATTR_FRAME_SIZE
	.align		4
.L_149:
        /*0234*/ 	.byte	0x04, 0x11
        /*0236*/ 	.short	(.L_151 - .L_150)
	.align		4
.L_150:
        /*0238*/ 	.word	index@(_ZN7cutlass13device_kernelIN5flash11enable_sm90INS1_16FlashAttnFwdSm90INS1_25CollectiveMainloopFwdSm90ILi2EN4cute5tupleIJNS5_1CILi1EEES8_S8_EEENS6_IJNS7_ILi128EEESA_SA_EEELi128ENS_6half_tEfNS_4arch4Sm90ELb0ELb1ELb0ELb0ELb0ELb0ELb0ELb1ELb1ELb0ELb0ELb0EEENS1_21CollectiveEpilogueFwdISB_S9_SC_SE_Li256ELb0ELb0ELb0ELb0EEENS1_30DynamicPersistentTileSchedulerILi256ELi32ELb0ELb0ELb1EEEEEEEEEvNT_6ParamsE)
        /*023c*/ 	.word	0x00000000


	//----- nvinfo : EIATTR_REGCOUNT
	.align		4
.L_151:
        /*0240*/ 	.byte	0x04, 0x2f
        /*0242*/ 	.short	(.L_153 - .L_152)
	.align		4
.L_152:
        /*0244*/ 	.word	index@(_ZN7cutlass13device_kernelIN5flash11enable_sm90INS1_16FlashAttnFwdSm90INS1_25CollectiveMainloopFwdSm90ILi2EN4cute5tupleIJNS5_1CILi1EEES8_S8_EEENS6_IJNS7_ILi128EEENS7_ILi176EEESA_EEELi128ENS_6half_tEfNS_4arch4Sm90ELb0ELb0ELb0ELb1ELb0ELb1ELb0ELb1ELb1ELb0ELb0ELb0EEENS1_21CollectiveEpilogueFwdINS6_IJSA_SA_SB_EEES9_SD_SF_Li256ELb1ELb0ELb0ELb0EEENS1_36VarlenDynamicPersistentTileSchedulerILi128ELi176ELi256ELi32ELb0ELb0ELb1ELb0ELb1ELb1EEEEEEEEEvNT_6ParamsE)
        /*0248*/ 	.word	0x000000a8


	//----- nvinfo : EIATTR_FRAME_SIZE
	.align		4
.L_153:
        /*024c*/ 	.byte	0x04, 0x11
        /*024e*/ 	.short	(.L_155 - .L_154)
	.align		4
.L_154:
        /*0250*/ 	.word	index@(_ZN7cutlass13device_kernelIN5flash11enable_sm90INS1_16FlashAttnFwdSm90INS1_25CollectiveMainloopFwdSm90ILi2EN4cute5tupleIJNS5_1CILi1EEES8_S8_EEENS6_IJNS7_ILi128EEENS7_ILi176EEESA_EEELi128ENS_6half_tEfNS_4arch4Sm90ELb0ELb0ELb0ELb1ELb0ELb1ELb0ELb1ELb1ELb0ELb0ELb0EEENS1_21CollectiveEpilogueFwdINS6_IJSA_SA_SB_EEES9_SD_SF_Li256ELb1ELb0ELb0ELb0EEENS1_36VarlenDynamicPersistentTileSchedulerILi128ELi176ELi256ELi32ELb0ELb0ELb1ELb0ELb1ELb1EEEEEEEEEvNT_6ParamsE)
        /*0254*/ 	.word	0x000000a0


	//----- nvinfo : EIATTR_REGCOUNT
	.align		4
.L_155:
        /*0258*/ 	.byte	0x04, 0x2f
        /*025a*/ 	.short	(.L_157 - .L_156)
	.align		4
.L_156:
        /*025c*/ 	.word	index@(_ZN7cutlass13device_kernelIN5flash11enable_sm90INS1_16FlashAttnFwdSm90INS1_25CollectiveMainloopFwdSm90ILi2EN4cute5tupleIJNS5_1CILi1EEES8_S8_EEENS6_IJNS7_ILi128EEENS7_ILi176EEESA_EEELi128ENS_6half_tEfNS_4arch4Sm90ELb0ELb0ELb0ELb1ELb0ELb0ELb0ELb1ELb1ELb0ELb0ELb0EEENS1_21CollectiveEpilogueFwdINS6_IJSA_SA_SB_EEES9_SD_SF_Li256ELb1ELb0ELb0ELb0EEENS1_36VarlenDynamicPersistentTileSchedulerILi128ELi176ELi256ELi32ELb0ELb0ELb1ELb0ELb1ELb1EEEEEEEEEvNT_6ParamsE)
        /*0260*/ 	.word	0x000000a8


	//----- nvinfo : EIATTR_FRAME_SIZE
	.align		4
.L_157:
        /*0264*/ 	.byte	0x04, 0x11
        /*0266*/ 	.short	(.L_159 - .L_158)
	.align		4
.L_158:
        /*0268*/ 	.word	index@(_ZN7cutlass13device_kernelIN5flash11enable_sm90INS1_16FlashAttnFwdSm90INS1_25CollectiveMainloopFwdSm90ILi2EN4cute5tupleIJNS5_1CILi1EEES8_S8_EEENS6_IJNS7_ILi128EEENS7_ILi176EEESA_EEELi128ENS_6half_tEfNS_4arch4Sm90ELb0ELb0ELb0ELb1ELb0ELb0ELb0ELb1ELb1ELb0ELb0ELb0EEENS1_21CollectiveEpilogueFwdINS6_IJSA_SA_SB_EEES9_SD_SF_Li256ELb1ELb0ELb0ELb0EEENS1_36VarlenDynamicPersistentTileSchedulerILi128ELi176ELi256ELi32ELb0ELb0ELb1ELb0ELb1ELb1EEEEEEEEEvNT_6ParamsE)
        /*026c*/ 	.word	0x00000038


	//----- nvinfo : EIATTR_REGCOUNT
	.align		4
.L_159:
        /*0270*/ 	.byte	0x04, 0x2f
        /*0272*/ 	.short	(.L_161 - .L_160)
	.align		4
.L_160:
        /*0274*/ 	.word	index@(_ZN7cutlass13device_kernelIN5flash11enable_sm90INS1_16FlashAttnFwdSm90INS1_25CollectiveMainloopFwdSm90ILi2EN4cute5tupleIJNS5_1CILi2EEENS7_ILi1EEES9_EEENS6_IJNS7_ILi128EEENS7_ILi176EEESB_EEELi128ENS_6half_tEfNS_4arch4Sm90ELb0ELb0ELb0ELb0ELb0ELb0ELb0ELb1ELb1ELb0ELb0ELb0EEENS1_21CollectiveEpilogueFwdINS6_IJSB_SB_SC_EEESA_SE_SG_Li256ELb0ELb0ELb0ELb0EEENS1_29StaticPersistentTileSchedulerILb0EEEEEEEEEvNT_6ParamsE)
        /*0278*/ 	.word	0x000000a8


	//----- nvinfo : EIATTR_FRAME_SIZE
	.align		4
.L_161:
        /*027c*/ 	.byte	0x04, 0x11
        /*027e*/ 	.short	(.L_163 - .L_162)
	.align		4
.L_162:
        /*0280*/ 	.word	index@(_ZN7cutlass13device_kernelIN5flash11enable_sm90INS1_16FlashAttnFwdSm90INS1_25CollectiveMainloopFwdSm90ILi2EN4cute5tupleIJNS5_1CILi2EEENS7_ILi1EEES9_EEENS6_IJNS7_ILi128EEENS7_ILi176EEESB_EEELi128ENS_6half_tEfNS_4arch4Sm90ELb0ELb0ELb0ELb0ELb0ELb0ELb0ELb1ELb1ELb0ELb0ELb0EEENS1_21CollectiveEpilogueFwdINS6_IJSB_SB_SC_EEESA_SE_SG_Li256ELb0ELb0ELb0ELb0EEENS1_29StaticPersistentTileSchedulerILb0EEEEEEEEEvNT_6ParamsE)
        /*0284*/ 	.word	0x00000030


	//----- nvinfo : EIATTR_REGCOUNT
	.align		4
.L_163:
        /*0288*/ 	.byte	0x04, 0x2f
        /*028a*/ 	.short	(.L_165 - .L_164)
	.align		4
.L_164:
        /*028c*/ 	.word	index@(_ZN7cutlass13device_kernelIN5flash11enable_sm90INS1_16FlashAttnFwdSm90INS1_25CollectiveMainloopFwdSm90ILi2EN4cute5tupleIJNS5_1CILi1EEES8_S8_EEENS6_IJNS7_ILi128EEENS7_ILi176EEESA_EEELi128ENS_6half_tEfNS_4arch4Sm90ELb0ELb0ELb0ELb0ELb0ELb0ELb0ELb1ELb1ELb0ELb0ELb0EEENS1_21CollectiveEpilogueFwdINS6_IJSA_SA_SB_EEES9_SD_SF_Li256ELb0ELb0ELb0ELb0EEENS1_29StaticPersistentTileSchedulerILb0EEEEEEEEEvNT_6ParamsE)
        /*0290*/ 	.word	0x000000a8


	//----- nvinfo : EIATTR_FRAME_SIZE
	.align		4
.L_165:
        /*0294*/ 	.byte	0x04, 0x11
        /*0296*/ 	.short	(.L_167 - .L_166)
	.align		4
.L_166:
        /*0298*/ 	.word	index@(_ZN7cutlass13device_kernelIN5flash11enable_sm90INS1_16FlashAttnFwdSm90INS1_25CollectiveMainloopFwdSm90ILi2EN4cute5tupleIJNS5_1CILi1EEES8_S8_EEENS6_IJNS7_ILi128EEENS7_ILi176EEESA_EEELi128ENS_6half_tEfNS_4arch4Sm90ELb0ELb0ELb0ELb0ELb0ELb0ELb0ELb1ELb1ELb0ELb0ELb0EEENS1_21CollectiveEpilogueFwdINS6_IJSA_SA_SB_EEES9_SD_SF_Li256ELb0ELb0ELb0ELb0EEENS1_29StaticPersistentTileSchedulerILb0EEEEEEEEEvNT_6ParamsE)
        /*029c*/ 	.word	0x00000020


	//----- nvinfo : EIATTR_REGCOUNT
	.align		4
.L_167:
        /*02a0*/ 	.byte	0x04, 0x2f
        /*02a2*/ 	.short	(.L_169 - .L_168)
	.align		4
.L_168:
        /*02a4*/ 	.word	index@(_ZN7cutlass13device_kernelIN5flash11enable_sm90INS1_16FlashAttnFwdSm90INS1_25CollectiveMainloopFwdSm90ILi2EN4cute5tupleIJNS5_1CILi1EEES8_S8_EEENS6_IJNS7_ILi128EEENS7_ILi112EEENS7_ILi192EEEEEELi192ENS_6half_tEfNS_4arch4Sm90ELb1ELb0ELb0ELb1ELb0ELb1ELb0ELb1ELb1ELb0ELb0ELb0EEENS1_21CollectiveEpilogueFwdINS6_IJSA_SC_SB_EEES9_SE_SG_Li256ELb1ELb0ELb0ELb0EEENS1_36VarlenDynamicPersistentTileSchedulerILi128ELi112ELi256ELi32ELb0ELb0ELb1ELb1ELb1ELb1EEEEEEEEEvNT_6ParamsE)
        /*02a8*/ 	.word	0x000000a8


	//----- nvinfo : EIATTR_FRAME_SIZE
	.align		4
.L_169:
        /*02ac*/ 	.byte	0x04, 0x11
        /*02ae*/ 	.short	(.L_171 - .L_170)
	.align		4
.L_170:
        /*02b0*/ 	.word	index@(_ZN7cutlass13device_kernelIN5flash11enable_sm90INS1_16FlashAttnFwdSm90INS1_25CollectiveMainloopFwdSm90ILi2EN4cute5tupleIJNS5_1CILi1EEES8_S8_EEENS6_IJNS7_ILi128EEENS7_ILi112EEENS7_ILi192EEEEEELi192ENS_6half_tEfNS_4arch4Sm90ELb1ELb0ELb0ELb1ELb0ELb1ELb0ELb1ELb1ELb0ELb0ELb0EEENS1_21CollectiveEpilogueFwdINS6_IJSA_SC_SB_EEES9_SE_SG_Li256ELb1ELb0ELb0ELb0EEENS1_36VarlenDynamicPersistentTileSchedulerILi128ELi112ELi256ELi32ELb0ELb0ELb1ELb1ELb1ELb1EEEEEEEEEvNT_6ParamsE)
        /*02b4*/ 	.word	0x00000078


	//----- nvinfo : EIATTR_REGCOUNT
	.align		4
.L_171:
        /*02b8*/ 	.byte	0x04, 0x2f
        /*02ba*/ 	.short	(.L_173 - .L_172)
	.align		4
.L_172:
        /*02bc*/ 	.word	index@(_ZN7cutlass13device_kernelIN5flash11enable_sm90INS1_16FlashAttnFwdSm90INS1_25CollectiveMainloopFwdSm90ILi2EN4cute5tupleIJNS5_1CILi1EEES8_S8_EEENS6_IJNS7_ILi128EEENS7_ILi112EEENS7_ILi192EEEEEELi192ENS_6half_tEfNS_4arch4Sm90ELb1ELb0ELb0ELb1ELb0ELb0ELb0ELb1ELb1ELb0ELb0ELb0EEENS1_21CollectiveEpilogueFwdINS6_IJSA_SC_SB_EEES9_SE_SG_Li256ELb1ELb0ELb0ELb0EEENS1_36VarlenDynamicPersistentTileSchedulerILi128ELi112ELi256ELi32ELb0ELb0ELb1ELb1ELb1ELb1EEEEEEEEEvNT_6ParamsE)
        /*02c0*/ 	.word	0x000000a8


	//----- nvinfo : EIATTR_FRAME_SIZE
	.align		4
.L_173:
        /*02c4*/ 	.byte	0x04, 0x11
        /*02c6*/ 	.short	(.L_175 - .L_174)
	.align		4
.L_174:
        /*02c8*/ 	.word	index@(_ZN7cutlass13device_kernelIN5flash11enable_sm90INS1_16FlashAttnFwdSm90INS1_25CollectiveMainloopFwdSm90ILi2EN4cute5tupleIJNS5_1CILi1EEES8_S8_EEENS6_IJNS7_ILi128EEENS7_ILi112EEENS7_ILi192EEEEEELi192ENS_6half_tEfNS_4arch4Sm90ELb1ELb0ELb0ELb1ELb0ELb0ELb0ELb1ELb1ELb0ELb0ELb0EEENS1_21CollectiveEpilogueFwdINS6_IJSA_SC_SB_EEES9_SE_SG_Li256ELb1ELb0ELb0ELb0EEENS1_36VarlenDynamicPersistentTileSchedulerILi128ELi112ELi256ELi32ELb0ELb0ELb1ELb1ELb1ELb1EEEEEEEEEvNT_6ParamsE)
        /*02cc*/ 	.word	0x00000030


	//----- nvinfo : EIATTR_REGCOUNT
	.align		4
.L_175:
        /*02d0*/ 	.byte	0x04, 0x2f
        /*02d2*/ 	.short	(.L_177 - .L_176)
	.align		4
.L_176:
        /*02d4*/ 	.word	index@(_ZN7cutlass13device_kernelIN5flash11enable_sm90INS1_16FlashAttnFwdSm90INS1_25CollectiveMainloopFwdSm90ILi2EN4cute5tupleIJNS5_1CILi1EEES8_S8_EEENS6_IJNS7_ILi128EEENS7_ILi112EEENS7_ILi192EEEEEELi192ENS_6half_tEfNS_4arch4Sm90ELb1ELb0ELb0ELb0ELb0ELb0ELb0ELb1ELb1ELb0ELb0ELb0EEENS1_21CollectiveEpilogueFwdINS6_IJSA_SC_SB_EEES9_SE_SG_Li256ELb0ELb0ELb0ELb0EEENS1_30DynamicPersistentTileSchedulerILi256ELi32ELb0ELb0ELb1EEEEEEEEEvNT_6ParamsE)
        /*02d8*/ 	.word	0x000000a8


	//----- nvinfo : EIATTR_FRAME_SIZE
	.align		4
.L_177:
        /*02dc*/ 	.byte	0x04, 0x11
        /*02de*/ 	.short	(.L_179 - .L_178)
	.align		4
.L_178:
        /*02e0*/ 	.word	index@(_ZN7cutlass13device_kernelIN5flash11enable_sm90INS1_16FlashAttnFwdSm90INS1_25CollectiveMainloopFwdSm90ILi2EN4cute5tupleIJNS5_1CILi1EEES8_S8_EEENS6_IJNS7_ILi128EEENS7_ILi112EEENS7_ILi192EEEEEELi192ENS_6half_tEfNS_4arch4Sm90ELb1ELb0ELb0ELb0ELb0ELb0ELb0ELb1ELb1ELb0ELb0ELb0EEENS1_21CollectiveEpilogueFwdINS6_IJSA_SC_SB_EEES9_SE_SG_Li256ELb0ELb0ELb0ELb0EEENS1_30DynamicPersistentTileSchedulerILi256ELi32ELb0ELb0ELb1EEEEEEEEEvNT_6ParamsE)
        /*02e4*/ 	.word	0x00000010


	//----- nvinfo : EIATTR_REGCOUNT
	.align		4
.L_179:
        /*02e8*/ 	.byte	0x04, 0x2f
        /*02ea*/ 	.short	(.L_181 - .L_180)
	.align		4
.L_180:
        /*02ec*/ 	.word	index@(_ZN7cutlass13device_kernelIN5flash11enable_sm90INS1_16FlashAttnFwdSm90INS1_25CollectiveMainloopFwdSm90ILi2EN4cute5tupleIJNS5_1CILi1EEES8_S8_EEENS6_IJNS7_ILi128EEENS7_ILi96EEENS7_ILi192EEEEEELi192ENS_6half_tEfNS_4arch4Sm90ELb0ELb1ELb0ELb1ELb0ELb1ELb0ELb1ELb1ELb0ELb0ELb0EEENS1_21CollectiveEpilogueFwdINS6_IJSA_SC_SB_EEES9_SE_SG_Li256ELb1ELb0ELb0ELb0EEENS1_36VarlenDynamicPersistentTileSchedulerILi128ELi96ELi256ELi32ELb0ELb0ELb1ELb1ELb0ELb1EEEEEEEEEvNT_6ParamsE)
        /*02f0*/ 	.word	0x000000a8


	//----- nvinfo : EIATTR_FRAME_SIZE
	.align		4
.L_181:
        /*02f4*/ 	.byte	0x04, 0x11
        /*02f6*/ 	.short	(.L_183 - .L_182)
	.align		4
.L_182:
        /*02f8*/ 	.word	index@(_ZN7cutlass13device_kernelIN5flash11enable_sm90INS1_16FlashAttnFwdSm90INS1_25CollectiveMainloopFwdSm90ILi2EN4cute5tupleIJNS5_1CILi1EEES8_S8_EEENS6_IJNS7_ILi128EEENS7_ILi96EEENS7_ILi192EEEEEELi192ENS_6half_tEfNS_4arch4Sm90ELb0ELb1ELb0ELb1ELb0ELb1ELb0ELb1ELb1ELb0ELb0ELb0EEENS1_21CollectiveEpilogueFwdINS6_IJSA_SC_SB_EEES9_SE_SG_Li256ELb1ELb0ELb0ELb0EEENS1_36VarlenDynamicPersistentTileSchedulerILi128ELi96ELi256ELi32ELb0ELb0ELb1ELb1ELb0ELb1EEEEEEEEEvNT_6ParamsE)
        /*02fc*/ 	.word	0x00000058


	//----- nvinfo : EIATTR_REGCOUNT
	.align		4
.L_183:
        /*0300*/ 	.byte	0x04, 0x2f
        /*0302*/ 	.short	(.L_185 - .L_184)
	.align		4
.L_184:
        /*0304*/ 	.word	index@(_ZN7cutlass13device_kernelIN5flash11enable_sm90INS1_16FlashAttnFwdSm90INS1_25CollectiveMainloopFwdSm90ILi2EN4cute5tupleIJNS5_1CILi1EEES8_S8_EEENS6_IJNS7_ILi128EEENS7_ILi96EEENS7_ILi192EEEEEELi192ENS_6half_tEfNS_4arch4Sm90ELb0ELb1ELb0ELb1ELb0ELb0ELb0ELb1ELb1ELb0ELb0ELb0EEENS1_21CollectiveEpilogueFwdINS6_IJSA_SC_SB_EEES9_SE_SG_Li256ELb1ELb0ELb0ELb0EEENS1_36VarlenDynamicPersistentTileSchedulerILi128ELi96ELi256ELi32ELb0ELb0ELb1ELb1ELb0ELb1EEEEEEEEEvNT_6ParamsE)
        /*0308*/ 	.word	0x000000a8


	//----- nvinfo : EIATTR_FRAME_SIZE
	.align		4
.L_185:
        /*030c*/ 	.byte	0x04, 0x11
        /*030e*/ 	.short	(.L_187 - .L_186)
	.align		4
.L_186:
        /*0310*/ 	.word	index@(_ZN7cutlass13device_kernelIN5flash11enable_sm90INS1_16FlashAttnFwdSm90INS1_25CollectiveMainloopFwdSm90ILi2EN4cute5tupleIJNS5_1CILi1EEES8_S8_EEENS6_IJNS7_ILi128EEENS7_ILi96EEENS7_ILi192EEEEEELi192ENS_6half_tEfNS_4arch4Sm90ELb0ELb1ELb0ELb1ELb0ELb0ELb0ELb1ELb1ELb0ELb0ELb0EEENS1_21CollectiveEpilogueFwdINS6_IJSA_SC_SB_EEES9_SE_SG_Li256ELb1ELb0ELb0ELb0EEENS1_36VarlenDynamicPersistentTileSchedulerILi128ELi96ELi256ELi32ELb0ELb0ELb1ELb1ELb0ELb1EEEEEEEEEvNT_6ParamsE)
        /*0314*/ 	.word	0x00000028


	//----- nvinfo : EIATTR_REGCOUNT
	.align		4
.L_187:
        /*0318*/ 	.byte	0x04, 0x2f
        /*031a*/ 	.short	(.L_189 - .L_188)
	.align		4
.L_188:
        /*031c*/ 	.word	index@(_ZN7cutlass13device_kernelIN5flash11enable_sm90INS1_16FlashAttnFwdSm90INS1_25CollectiveMainloopFwdSm90ILi2EN4cute5tupleIJNS5_1CILi1EEES8_S8_EEENS6_IJNS7_ILi128EEENS7_ILi96EEENS7_ILi192EEEEEELi192ENS_6half_tEfNS_4arch4Sm90ELb0ELb1ELb0ELb0ELb0ELb0ELb0ELb1ELb1ELb0ELb0ELb0EEENS1_21CollectiveEpilogueFwdINS6_IJSA_SC_SB_EEES9_SE_SG_Li256ELb0ELb0ELb0ELb0EEENS1_30DynamicPersistentTileSchedulerILi256ELi32ELb0ELb0ELb1EEEEEEEEEvNT_6ParamsE)
        /*0320*/ 	.word	0x000000a8


	//----- nvinfo : EIATTR_FRAME_SIZE
	.align		4
.L_189:
        /*0324*/ 	.byte	0x04, 0x11
        /*0326*/ 	.short	(.L_191 - .L_190)
	.align		4
.L_190:
        /*0328*/ 	.word	index@(_ZN7cutlass13device_kernelIN5flash11enable_sm90INS1_16FlashAttnFwdSm90INS1_25CollectiveMainloopFwdSm90ILi2EN4cute5tupleIJNS5_1CILi1EEES8_S8_EEENS6_IJNS7_ILi128EEENS7_ILi96EEENS7_ILi192EEEEEELi192ENS_6half_tEfNS_4arch4Sm90ELb0ELb1ELb0ELb0ELb0ELb0ELb0ELb1ELb1ELb0ELb0ELb0EEENS1_21CollectiveEpilogueFwdINS6_IJSA_SC_SB_EEES9_SE_SG_Li256ELb0ELb0ELb0ELb0EEENS1_30DynamicPersistentTileSchedulerILi256ELi32ELb0ELb0ELb1EEEEEEEEEvNT_6ParamsE)
        /*032c*/ 	.word	0x00000008


	//----- nvinfo : EIATTR_REGCOUNT
	.align		4
.L_191:
        /*0330*/ 	.byte	0x04, 0x2f
        /*0332*/ 	.short	(.L_193 - .L_192)
	.align		4
.L_192:
        /*0334*/ 	.word	index@(_ZN7cutlass13device_kernelIN5flash11enable_sm90INS1_16FlashAttnFwdSm90INS1_25CollectiveMainloopFwdSm90ILi2EN4cute5tupleIJNS5_1CILi1EEES8_S8_EEENS6_IJNS7_ILi128EEENS7_ILi112EEENS7_ILi192EEEEEELi192ENS_6half_tEfNS_4arch4Sm90ELb0ELb0ELb0ELb1ELb0ELb1ELb0ELb1ELb1ELb0ELb0ELb0EEENS1_21CollectiveEpilogueFwdINS6_IJSA_SC_SB_EEES9_SE_SG_Li256ELb1ELb0ELb0ELb0EEENS1_36VarlenDynamicPersistentTileSchedulerILi128ELi112ELi256ELi32ELb0ELb0ELb1ELb0ELb1ELb1EEEEEEEEEvNT_6ParamsE)
        /*0338*/ 	.word	0x000000a8


	//----- nvinfo : EIATTR_FRAME_SIZE
	.align		4
.L_193:
        /*033c*/ 	.byte	0x04, 0x11
        /*033e*/ 	.short	(.L_195 - .L_194)
	.align		4
.L_194:
        /*0340*/ 	.word	index@(_ZN7cutlass13device_kernelIN5flash11enable_sm90INS1_16FlashAttnFwdSm90INS1_25CollectiveMainloopFwdSm90ILi2EN4cute5tupleIJNS5_1CILi1EEES8_S8_EEENS6_IJNS7_ILi128EEENS7_ILi112EEENS7_ILi192EEEEEELi192ENS_6half_tEfNS_4arch4Sm90ELb0ELb0ELb0ELb1ELb0ELb1ELb0ELb1ELb1ELb0ELb0ELb0EEENS1_21CollectiveEpilogueFwdINS6_IJSA_SC_SB_EEES9_SE_SG_Li256ELb1ELb0ELb0ELb0EEENS1_36VarlenDynamicPersistentTileSchedulerILi128ELi112ELi256ELi32ELb0ELb0ELb1ELb0ELb1ELb1EEEEEEEEEvNT_6ParamsE)
        /*0344*/ 	.word	0x00000068


	//----- nvinfo : EIATTR_REGCOUNT
	.align		4
.L_195:
        /*0348*/ 	.byte	0x04, 0x2f
        /*034a*/ 	.short	(.L_197 - .L_196)
	.align		4
.L_196:
        /*034c*/ 	.word	index@(_ZN7cutlass13device_kernelIN5flash11enable_sm90INS1_16FlashAttnFwdSm90INS1_25CollectiveMainloopFwdSm90ILi2EN4cute5tupleIJNS5_1CILi1EEES8_S8_EEENS6_IJNS7_ILi128EEENS7_ILi112EEENS7_ILi192EEEEEELi192ENS_6half_tEfNS_4arch4Sm90ELb0ELb0ELb0ELb1ELb0ELb0ELb0ELb1ELb1ELb0ELb0ELb0EEENS1_21CollectiveEpilogueFwdINS6_IJSA_SC_SB_EEES9_SE_SG_Li256ELb1ELb0ELb0ELb0EEENS1_36VarlenDynamicPersistentTileSchedulerILi128ELi112ELi256ELi32ELb0ELb0ELb1ELb0ELb1ELb1EEEEEEEEEvNT_6ParamsE)
        /*0350*/ 	.word	0x000000a8


	//----- nvinfo : EIATTR_FRAME_SIZE
	.align		4
.L_197:
        /*0354*/ 	.byte	0x04, 0x11
        /*0356*/ 	.short	(.L_199 - .L_198)
	.align		4
.L_198:
        /*0358*/ 	.word	index@(_ZN7cutlass13device_kernelIN5flash11enable_sm90INS1_16FlashAttnFwdSm90INS1_25CollectiveMainloopFwdSm90ILi2EN4cute5tupleIJNS5_1CILi1EEES8_S8_EEENS6_IJNS7_ILi128EEENS7_ILi112EEENS7_ILi192EEEEEELi192ENS_6half_tEfNS_4arch4Sm90ELb0ELb0ELb0ELb1ELb0ELb0ELb0ELb1ELb1ELb0ELb0ELb0EEENS1_21CollectiveEpilogueFwdINS6_IJSA_SC_SB_EEES9_SE_SG_Li256ELb1ELb0ELb0ELb0EEENS1_36VarlenDynamicPersistentTileSchedulerILi128ELi112ELi256ELi32ELb0ELb0ELb1ELb0ELb1ELb1EEEEEEEEEvNT_6ParamsE)
        /*035c*/ 	.word	0x00000038


	//----- nvinfo : EIATTR_REGCOUNT
	.align		4
.L_199:
        /*0360*/ 	.byte	0x04, 0x2f
        /*0362*/ 	.short	(.L_201 - .L_200)
	.align		4
.L_200:
        /*0364*/ 	.word	index@(_ZN7cutlass13device_kernelIN5flash11enable_sm90INS1_16FlashAttnFwdSm90INS1_25CollectiveMainloopFwdSm90ILi2EN4cute5tupleIJNS5_1CILi2EEENS7_ILi1EEES9_EEENS6_IJNS7_ILi128EEENS7_ILi112EEENS7_ILi192EEEEEELi192ENS_6half_tEfNS_4arch4Sm90ELb0ELb0ELb0ELb0ELb0ELb0ELb0ELb1ELb1ELb0ELb0ELb0EEENS1_21CollectiveEpilogueFwdINS6_IJSB_SD_SC_EEESA_SF_SH_Li256ELb0ELb0ELb0ELb0EEENS1_29StaticPersistentTileSchedulerILb0EEEEEEEEEvNT_6ParamsE)
        /*0368*/ 	.word	0x000000a8


	//----- nvinfo : EIATTR_FRAME_SIZE
	.align		4
.L_201:
        /*036c*/ 	.byte	0x04, 0x11
        /*036e*/ 	.short	(.L_203 - .L_202)
	.align		4
.L_202:
        /*0370*/ 	.word	index@(_ZN7cutlass13device_kernelIN5flash11enable_sm90INS1_16FlashAttnFwdSm90INS1_25CollectiveMainloopFwdSm90ILi2EN4cute5tupleIJNS5_1CILi2EEENS7_ILi1EEES9_EEENS6_IJNS7_ILi128EEENS7_ILi112EEENS7_ILi192EEEEEELi192ENS_6half_tEfNS_4arch4Sm90ELb0ELb0ELb0ELb0ELb0ELb0ELb0ELb1ELb1ELb0ELb0ELb0EEENS1_21CollectiveEpilogueFwdINS6_IJSB_SD_SC_EEESA_SF_SH_Li256ELb0ELb0ELb0ELb0EEENS1_29StaticPersistentTileSchedulerILb0EEEEEEEEEvNT_6ParamsE)
        /*0374*/ 	.word	0x00000030


	//----- nvinfo : EIATTR_REGCOUNT
	.align		4
.L_203:
        /*0378*/ 	.byte	0x04, 0x2f
        /*037a*/ 	.short	(.L_205 - .L_204)
	.align		4
.L_204:
        /*037c*/ 	.word	index@(_ZN7cutlass13device_kernelIN5flash11enable_sm90INS1_16FlashAttnFwdSm90INS1_25CollectiveMainloopFwdSm90ILi2EN4cute5tupleIJNS5_1CILi1EEES8_S8_EEENS6_IJNS7_ILi128EEENS7_ILi112EEENS7_ILi192EEEEEELi192ENS_6half_tEfNS_4arch4Sm90ELb0ELb0ELb0ELb0ELb0ELb0ELb0ELb1ELb1ELb0ELb0ELb0EEENS1_21CollectiveEpilogueFwdINS6_IJSA_SC_SB_EEES9_SE_SG_Li256ELb0ELb0ELb0ELb0EEENS1_29StaticPersistentTileSchedulerILb0EEEEEEEEEvNT_6ParamsE)
        /*0380*/ 	.word	0x000000a8


	//----- nvinfo : EIATTR_FRAME_SIZE
	.align		4
.L_205:
        /*0384*/ 	.byte	0x04, 0x11
        /*0386*/ 	.short	(.L_207 - .L_206)
	.align		4
.L_206:
        /*0388*/ 	.word	index@(_ZN7cutlass13device_kernelIN5flash11enable_sm90INS1_16FlashAttnFwdSm90INS1_25CollectiveMainloopFwdSm90ILi2EN4cute5tupleIJNS5_1CILi1EEES8_S8_EEENS6_IJNS7_ILi128EEENS7_ILi112EEENS7_ILi192EEEEEELi192ENS_6half_tEfNS_4arch4Sm90ELb0ELb0ELb0ELb0ELb0ELb0ELb0ELb1ELb1ELb0ELb0ELb0EEENS1_21CollectiveEpilogueFwdINS6_IJSA_SC_SB_EEES9_SE_SG_Li256ELb0ELb0ELb0ELb0EEENS1_29StaticPersistentTileSchedulerILb0EEEEEEEEEvNT_6ParamsE)
        /*038c*/ 	.word	0x00000020


	//----- nvinfo : EIATTR_REGCOUNT
	.align		4
.L_207:
        /*0390*/ 	.byte	0x04, 0x2f
        /*0392*/ 	.short	(.L_209 - .L_208)
	.align		4
.L_208:
        /*0394*/ 	.word	index@(_ZN7cutlass13device_kernelIN5flash11enable_sm90INS1_16FlashAttnFwdSm90INS1_25CollectiveMainloopFwdSm90ILi2EN4cute5tupleIJNS5_1CILi1EEES8_S8_EEENS6_IJNS7_ILi128EEENS7_ILi80EEENS7_ILi256EEEEEELi256ENS_6half_tEfNS_4arch4Sm90ELb1ELb0ELb0ELb1ELb0ELb1ELb0ELb1ELb1ELb0ELb0ELb0EEENS1_21CollectiveEpilogueFwdINS6_IJSA_SC_SB_EEES9_SE_SG_Li256ELb1ELb0ELb0ELb0EEENS1_36VarlenDynamicPersistentTileSchedulerILi128ELi80ELi256ELi32ELb0ELb0ELb1ELb1ELb1ELb1EEEEEEEEEvNT_6ParamsE)
        /*0398*/ 	.word	0x000000a8


	//----- nvinfo : EIATTR_FRAME_SIZE
	.align		4
.L_209:
        /*039c*/ 	.byte	0x04, 0x11
        /*039e*/ 	.short	(.L_211 - .L_210)
	.align		4
.L_210:
        /*03a0*/ 	.word	index@(_ZN7cutlass13device_kernelIN5flash11enable_sm90INS1_16FlashAttnFwdSm90INS1_25CollectiveMainloopFwdSm90ILi2EN4cute5tupleIJNS5_1CILi1EEES8_S8_EEENS6_IJNS7_ILi128EEENS7_ILi80EEENS7_ILi256EEEEEELi256ENS_6half_tEfNS_4arch4Sm90ELb1ELb0ELb0ELb1ELb0ELb1ELb0ELb1ELb1ELb0ELb0ELb0EEENS1_21CollectiveEpilogueFwdINS6_IJSA_SC_SB_EEES9_SE_SG_Li256ELb1ELb0ELb0ELb0EEENS1_36VarlenDynamicPersistentTileSchedulerILi128ELi80ELi256ELi32ELb0ELb0ELb1ELb1ELb1ELb1EEEEEEEEEvNT_6ParamsE)
        /*03a4*/ 	.word	0x000000a0


	//----- nvinfo : EIATTR_REGCOUNT
	.align		4
.L_211:
        /*03a8*/ 	.byte	0x04, 0x2f
        /*03aa*/ 	.short	(.L_213 - .L_212)
	.align		4
.L_212:
        /*03ac*/ 	.word	index@(_ZN7cutlass13device_kernelIN5flash11enable_sm90INS1_16FlashAttnFwdSm90INS1_25CollectiveMainloopFwdSm90ILi2EN4cute5tupleIJNS5_1CILi1EEES8_S8_EEENS6_IJNS7_ILi128EEENS7_ILi80EEENS7_ILi256EEEEEELi256ENS_6half_tEfNS_4arch4Sm90ELb1ELb0ELb0ELb1ELb0ELb0ELb0ELb1ELb1ELb0ELb0ELb0EEENS1_21CollectiveEpilogueFwdINS6_IJSA_SC_SB_EEES9_SE_SG_Li256ELb1ELb0ELb0ELb0EEENS1_36VarlenDynamicPersistentTileSchedulerILi128ELi80ELi256ELi32ELb0ELb0ELb1ELb1ELb1ELb1EEEEEEEEEvNT_6ParamsE)
        /*03b0*/ 	.word	0x000000a8


	//----- nvinfo : EIATTR_FRAME_SIZE
	.align		4
.L_213:
        /*03b4*/ 	.byte	0x04, 0x11
        /*03b6*/ 	.short	(.L_215 - .L_214)
	.align		4
.L_214:
        /*03b8*/ 	.word	index@(_ZN7cutlass13device_kernelIN5flash11enable_sm90INS1_16FlashAttnFwdSm90INS1_25CollectiveMainloopFwdSm90ILi2EN4cute5tupleIJNS5_1CILi1EEES8_S8_EEENS6_IJNS7_ILi128EEENS7_ILi80EEENS7_ILi256EEEEEELi256ENS_6half_tEfNS_4arch4Sm90ELb1ELb0ELb0ELb1ELb0ELb0ELb0ELb1ELb1ELb0ELb0ELb0EEENS1_21CollectiveEpilogueFwdINS6_IJSA_SC_SB_EEES9_SE_SG_Li256ELb1ELb0ELb0ELb0EEENS1_36VarlenDynamicPersistentTileSchedulerILi128ELi80ELi256ELi32ELb0ELb0ELb1ELb1ELb1ELb1EEEEEEEEEvNT_6ParamsE)
        /*03bc*/ 	.word	0x00000030


	//----- nvinfo : EIATTR_REGCOUNT
	.align		4
.L_215:
        /*03c0*/ 	.byte	0x04, 0x2f
        /*03c2*/ 	.short	(.L_217 - .L_216)
	.align		4
.L_216:
        /*03c4*/ 	.word	index@(_ZN7cutlass13device_kernelIN5flash11enable_sm90INS1_16FlashAttnFwdSm90INS1_25CollectiveMainloopFwdSm90ILi2EN4cute5tupleIJNS5_1CILi1EEES8_S8_EEENS6_IJNS7_ILi128EEENS7_ILi80EEENS7_ILi256EEEEEELi256ENS_6half_tEfNS_4arch4Sm90ELb1ELb0ELb0ELb0ELb0ELb0ELb0ELb1ELb1ELb0ELb0ELb0EEENS1_21CollectiveEpilogueFwdINS6_IJSA_SC_SB_EEES9_SE_SG_Li256ELb0ELb0ELb0ELb0EEENS1_30DynamicPersistentTileSchedulerILi256ELi32ELb0ELb0ELb1EEEEEEEEEvNT_6ParamsE)
        /*03c8*/ 	.word	0x000000a8


	//----- nvinfo : EIATTR_FRAME_SIZE
	.align		4
.L_217:
        /*03cc*/ 	.byte	0x04, 0x11
        /*03ce*/ 	.short	(.L_219 - .L_218)
	.align		4
.L_218:
        /*03d0*/ 	.word	index@(_ZN7cutlass13device_kernelIN5flash11enable_sm90INS1_16FlashAttnFwdSm90INS1_25CollectiveMainloopFwdSm90ILi2EN4cute5tupleIJNS5_1CILi1EEES8_S8_EEENS6_IJNS7_ILi128EEENS7_ILi80EEENS7_ILi256EEEEEELi256ENS_6half_tEfNS_4arch4Sm90ELb1ELb0ELb0ELb0ELb0ELb0ELb0ELb1ELb1ELb0ELb0ELb0EEENS1_21CollectiveEpilogueFwdINS6_IJSA_SC_SB_EEES9_SE_SG_Li256ELb0ELb0ELb0ELb0EEENS1_30DynamicPersistentTileSchedulerILi256ELi32ELb0ELb0ELb1EEEEEEEEEvNT_6ParamsE)
        /*03d4*/ 	.word	0x00000008


	//----- nvinfo : EIATTR_REGCOUNT
	.align		4
.L_219:
        /*03d8*/ 	.byte	0x04, 0x2f
        /*03da*/ 	.short	(.L_221 - .L_220)
	.align		4
.L_220:
        /*03dc*/ 	.word	index@(_ZN7cutlass13device_kernelIN5flash11enable_sm90INS1_16FlashAttnFwdSm90INS1_25CollectiveMainloopFwdSm90ILi2EN4cute5tupleIJNS5_1CILi1EEES8_S8_EEENS6_IJNS7_ILi128EEENS7_ILi64EEENS7_ILi256EEEEEELi256ENS_6half_tEfNS_4arch4Sm90ELb0ELb1ELb0ELb1ELb0ELb1ELb0ELb1ELb1ELb0ELb0ELb0EEENS1_21CollectiveEpilogueFwdINS6_IJSA_SC_SB_EEES9_SE_SG_Li256ELb1ELb0ELb0ELb0EEENS1_36VarlenDynamicPersistentTileSchedulerILi128ELi64ELi256ELi32ELb0ELb0ELb1ELb1ELb0ELb1EEEEEEEEEvNT_6ParamsE)
        /*03e0*/ 	.word	0x000000a8


	//----- nvinfo : EIATTR_FRAME_SIZE
	.align		4
.L_221:
        /*03e4*/ 	.byte	0x04, 0x11
        /*03e6*/ 	.short	(.L_223 - .L_222)
	.align		4
.L_222:
        /*03e8*/ 	.word	index@(_ZN7cutlass13device_kernelIN5flash11enable_sm90INS1_16FlashAttnFwdSm90INS1_25CollectiveMainloopFwdSm90ILi2EN4cute5tupleIJNS5_1CILi1EEES8_S8_EEENS6_IJNS7_ILi128EEENS7_ILi64EEENS7_ILi256EEEEEELi256ENS_6half_tEfNS_4arch4Sm90ELb0ELb1ELb0ELb1ELb0ELb1ELb0ELb1ELb1ELb0ELb0ELb0EEENS1_21CollectiveEpilogueFwdINS6_IJSA_SC_SB_EEES9_SE_SG_Li256ELb1ELb0ELb0ELb0EEENS1_36VarlenDynamicPersistentTileSchedulerILi128ELi64ELi256ELi32ELb0ELb0ELb1ELb1ELb0ELb1EEEEEEEEEvNT_6ParamsE)
        /*03ec*/ 	.word	0x000000b0


	//----- nvinfo : EIATTR_REGCOUNT
	.align		4
.L_223:
        /*03f0*/ 	.byte	0x04, 0x2f
        /*03f2*/ 	.short	(.L_225 - .L_224)
	.align		4
.L_224:
        /*03f4*/ 	.word	index@(_ZN7cutlass13device_kernelIN5flash11enable_sm90INS1_16FlashAttnFwdSm90INS1_25CollectiveMainloopFwdSm90ILi2EN4cute5tupleIJNS5_1CILi1EEES8_S8_EEENS6_IJNS7_ILi128EEENS7_ILi64EEENS7_ILi256EEEEEELi256ENS_6half_tEfNS_4arch4Sm90ELb0ELb1ELb0ELb1ELb0ELb0ELb0ELb1ELb1ELb0ELb0ELb0EEENS1_21CollectiveEpilogueFwdINS6_IJSA_SC_SB_EEES9_SE_SG_Li256ELb1ELb0ELb0ELb0EEENS1_36VarlenDynamicPersistentTileSchedulerILi128ELi64ELi256ELi32ELb0ELb0ELb1ELb1ELb0ELb1EEEEEEEEEvNT_6ParamsE)
        /*03f8*/ 	.word	0x000000a8


	//----- nvinfo : EIATTR_FRAME_SIZE
	.align		4
.L_225:
        /*03fc*/ 	.byte	0x04, 0x11
        /*03fe*/ 	.short	(.L_227 - .L_226)
	.align		4
.L_226:
        /*0400*/ 	.word	index@(_ZN7cutlass13device_kernelIN5flash11enable_sm90INS1_16FlashAttnFwdSm90INS1_25CollectiveMainloopFwdSm90ILi2EN4cute5tupleIJNS5_1CILi1EEES8_S8_EEENS6_IJNS7_ILi128EEENS7_ILi64EEENS7_ILi256EEEEEELi256ENS_6half_tEfNS_4arch4Sm90ELb0ELb1ELb0ELb1ELb0ELb0ELb0ELb1ELb1ELb0ELb0ELb0EEENS1_21CollectiveEpilogueFwdINS6_IJSA_SC_SB_EEES9_SE_SG_Li256ELb1ELb0ELb0ELb0EEENS1_36VarlenDynamicPersistentTileSchedulerILi128ELi64ELi256ELi32ELb0ELb0ELb1ELb1ELb0ELb1EEEEEEEEEvNT_6ParamsE)
        /*0404*/ 	.word	0x00000028


	//----- nvinfo : EIATTR_REGCOUNT
	.align		4
.L_227:
        /*0408*/ 	.byte	0x04, 0x2f
        /*040a*/ 	.short	(.L_229 - .L_228)
	.align		4
.L_228:
        /*040c*/ 	.word	index@(_ZN7cutlass13device_kernelIN5flash11enable_sm90INS1_16FlashAttnFwdSm90INS1_25CollectiveMainloopFwdSm90ILi2EN4cute5tupleIJNS5_1CILi1EEES8_S8_EEENS6_IJNS7_ILi128EEENS7_ILi64EEENS7_ILi256EEEEEELi256ENS_6half_tEfNS_4arch4Sm90ELb0ELb1ELb0ELb0ELb0ELb0ELb0ELb1ELb1ELb0ELb0ELb0EEENS1_21CollectiveEpilogueFwdINS6_IJSA_SC_SB_EEES9_SE_SG_Li256ELb0ELb0ELb0ELb0EEENS1_30DynamicPersistentTileSchedulerILi256ELi32ELb0ELb0ELb1EEEEEEEEEvNT_6ParamsE)
        /*0410*/ 	.word	0x000000a8


	//----- nvinfo : EIATTR_FRAME_SIZE
	.align		4
.L_229:
        /*0414*/ 	.byte	0x04, 0x11
        /*0416*/ 	.short	(.L_231 - .L_230)
	.align		4
.L_230:
        /*0418*/ 	.word	index@(_ZN7cutlass13device_kernelIN5flash11enable_sm90INS1_16FlashAttnFwdSm90INS1_25CollectiveMainloopFwdSm90ILi2EN4cute5tupleIJNS5_1CILi1EEES8_S8_EEENS6_IJNS7_ILi128EEENS7_ILi64EEENS7_ILi256EEEEEELi256ENS_6half_tEfNS_4arch4Sm90ELb0ELb1ELb0ELb0ELb0ELb0ELb0ELb1ELb1ELb0ELb0ELb0EEENS1_21CollectiveEpilogueFwdINS6_IJSA_SC_SB_EEES9_SE_SG_Li256ELb0ELb0ELb0ELb0EEENS1_30DynamicPersistentTileSchedulerILi256ELi32ELb0ELb0ELb1EEEEEEEEEvNT_6ParamsE)
        /*041c*/ 	.word	0x00000008


	//----- nvinfo : EIATTR_REGCOUNT
	.align		4
.L_231:
        /*0420*/ 	.byte	0x04, 0x2f
        /*0422*/ 	.short	(.L_233 - .L_232)
	.align		4
.L_232:
        /*0424*/ 	.word	index@(_ZN7cutlass13device_kernelIN5flash11enable_sm90INS1_16FlashAttnFwdSm90INS1_25CollectiveMainloopFwdSm90ILi2EN4cute5tupleIJNS5_1CILi1EEES8_S8_EEENS6_IJNS7_ILi128EEENS7_ILi80EEENS7_ILi256EEEEEELi256ENS_6half_tEfNS_4arch4Sm90ELb0ELb0ELb0ELb1ELb0ELb1ELb0ELb1ELb1ELb0ELb0ELb0EEENS1_21CollectiveEpilogueFwdINS6_IJSA_SC_SB_EEES9_SE_SG_Li256ELb1ELb0ELb0ELb0EEENS1_36VarlenDynamicPersistentTileSchedulerILi128ELi80ELi256ELi32ELb0ELb0ELb1ELb0ELb1ELb1EEEEEEEEEvNT_6ParamsE)
        /*0428*/ 	.word	0x000000a8


	//----- nvinfo : EIATTR_FRAME_SIZE
	.align		4
.L_233:
        /*042c*/ 	.byte	0x04, 0x11
        /*042e*/ 	.short	(.L_235 - .L_234)
	.align		4
.L_234:
        /*0430*/ 	.word	index@(_ZN7cutlass13device_kernelIN5flash11enable_sm90INS1_16FlashAttnFwdSm90INS1_25CollectiveMainloopFwdSm90ILi2EN4cute5tupleIJNS5_1CILi1EEES8_S8_EEENS6_IJNS7_ILi128EEENS7_ILi80EEENS7_ILi256EEEEEELi256ENS_6half_tEfNS_4arch4Sm90ELb0ELb0ELb0ELb1ELb0ELb1ELb0ELb1ELb1ELb0ELb0ELb0EEENS1_21CollectiveEpilogueFwdINS6_IJSA_SC_SB_EEES9_SE_SG_Li256ELb1ELb0ELb0ELb0EEENS1_36VarlenDynamicPersistentTileSchedulerILi128ELi80ELi256ELi32ELb0ELb0ELb1ELb0ELb1ELb1EEEEEEEEEvNT_6ParamsE)
        /*0434*/ 	.word	0x000000a0


	//----- nvinfo : EIATTR_REGCOUNT
	.align		4
.L_235:
        /*0438*/ 	.byte	0x04, 0x2f
        /*043a*/ 	.short	(.L_237 - .L_236)
	.align		4
.L_236:
        /*043c*/ 	.word	index@(_ZN7cutlass13device_kernelIN5flash11enable_sm90INS1_16FlashAttnFwdSm90INS1_25CollectiveMainloopFwdSm90ILi2EN4cute5tupleIJNS5_1CILi1EEES8_S8_EEENS6_IJNS7_ILi128EEENS7_ILi80EEENS7_ILi256EEEEEELi256ENS_6half_tEfNS_4arch4Sm90ELb0ELb0ELb0ELb1ELb0ELb0ELb0ELb1ELb1ELb0ELb0ELb0EEENS1_21CollectiveEpilogueFwdINS6_IJSA_SC_SB_EEES9_SE_SG_Li256ELb1ELb0ELb0ELb0EEENS1_36VarlenDynamicPersistentTileSchedulerILi128ELi80ELi256ELi32ELb0ELb0ELb1ELb0ELb1ELb1EEEEEEEEEvNT_6ParamsE)
        /*0440*/ 	.word	0x000000a8


	//----- nvinfo : EIATTR_FRAME_SIZE
	.align		4
.L_237:
        /*0444*/ 	.byte	0x04, 0x11
        /*0446*/ 	.short	(.L_239 - .L_238)
	.align		4
.L_238:
        /*0448*/ 	.word	index@(_ZN7cutlass13device_kernelIN5flash11enable_sm90INS1_16FlashAttnFwdSm90INS1_25CollectiveMainloopFwdSm90ILi2EN4cute5tupleIJNS5_1CILi1EEES8_S8_EEENS6_IJNS7_ILi128EEENS7_ILi80EEENS7_ILi256EEEEEELi256ENS_6half_tEfNS_4arch4Sm90ELb0ELb0ELb0ELb1ELb0ELb0ELb0ELb1ELb1ELb0ELb0ELb0EEENS1_21CollectiveEpilogueFwdINS6_IJSA_SC_SB_EEES9_SE_SG_Li256ELb1ELb0ELb0ELb0EEENS1_36VarlenDynamicPersistentTileSchedulerILi128ELi80ELi256ELi32ELb0ELb0ELb1ELb0ELb1ELb1EEEEEEEEEvNT_6ParamsE)
        /*044c*/ 	.word	0x00000038


	//----- nvinfo : EIATTR_REGCOUNT
	.align		4
.L_239:
        /*0450*/ 	.byte	0x04, 0x2f
        /*0452*/ 	.short	(.L_241 - .L_240)
	.align		4
.L_240:
        /*0454*/ 	.word	index@(_ZN7cutlass13device_kernelIN5flash11enable_sm90INS1_16FlashAttnFwdSm90INS1_25CollectiveMainloopFwdSm90ILi2EN4cute5tupleIJNS5_1CILi2EEENS7_ILi1EEES9_EEENS6_IJNS7_ILi128EEENS7_ILi80EEENS7_ILi256EEEEEELi256ENS_6half_tEfNS_4arch4Sm90ELb0ELb0ELb0ELb0ELb0ELb0ELb0ELb1ELb1ELb0ELb0ELb0EEENS1_21CollectiveEpilogueFwdINS6_IJSB_SD_SC_EEESA_SF_SH_Li256ELb0ELb0ELb0ELb0EEENS1_29StaticPersistentTileSchedulerILb0EEEEEEEEEvNT_6ParamsE)
        /*0458*/ 	.word	0x000000a8


	//----- nvinfo : EIATTR_FRAME_SIZE
	.align		4
.L_241:
        /*045c*/ 	.byte	0x04, 0x11
        /*045e*/ 	.short	(.L_243 - .L_242)
	.align		4
.L_242:
        /*0460*/ 	.word	index@(_ZN7cutlass13device_kernelIN5flash11enable_sm90INS1_16FlashAttnFwdSm90INS1_25CollectiveMainloopFwdSm90ILi2EN4cute5tupleIJNS5_1CILi2EEENS7_ILi1EEES9_EEENS6_IJNS7_ILi128EEENS7_ILi80EEENS7_ILi256EEEEEELi256ENS_6half_tEfNS_4arch4Sm90ELb0ELb0ELb0ELb0ELb0ELb0ELb0ELb1ELb1ELb0ELb0ELb0EEENS1_21CollectiveEpilogueFwdINS6_IJSB_SD_SC_EEESA_SF_SH_Li256ELb0ELb0ELb0ELb0EEENS1_29StaticPersistentTileSchedulerILb0EEEEEEEEEvNT_6ParamsE)
        /*0464*/ 	.word	0x00000028


	//----- nvinfo : EIATTR_REGCOUNT
	.align		4
.L_243:
        /*0468*/ 	.byte	0x04, 0x2f
        /*046a*/ 	.short	(.L_245 - .L_244)
	.align		4
.L_244:
        /*046c*/ 	.word	index@(_ZN7cutlass13device_kernelIN5flash11enable_sm90INS1_16FlashAttnFwdSm90INS1_25CollectiveMainloopFwdSm90ILi2EN4cute5tupleIJNS5_1CILi1EEES8_S8_EEENS6_IJNS7_ILi128EEENS7_ILi80EEENS7_ILi256EEEEEELi256ENS_6half_tEfNS_4arch4Sm90ELb0ELb0ELb0ELb0ELb0ELb0ELb0ELb1ELb1ELb0ELb0ELb0EEENS1_21CollectiveEpilogueFwdINS6_IJSA_SC_SB_EEES9_SE_SG_Li256ELb0ELb0ELb0ELb0EEENS1_29StaticPersistentTileSchedulerILb0EEEEEEEEEvNT_6ParamsE)
        /*0470*/ 	.word	0x000000a8


	//----- nvinfo : EIATTR_FRAME_SIZE
	.align		4
.L_245:
        /*0474*/ 	.byte	0x04, 0x11
        /*0476*/ 	.short	(.L_247 - .L_246)
	.align		4
.L_246:
        /*0478*/ 	.word	index@(_ZN7cutlass13device_kernelIN5flash11enable_sm90INS1_16FlashAttnFwdSm90INS1_25CollectiveMainloopFwdSm90ILi2EN4cute5tupleIJNS5_1CILi1EEES8_S8_EEENS6_IJNS7_ILi128EEENS7_ILi80EEENS7_ILi256EEEEEELi256ENS_6half_tEfNS_4arch4Sm90ELb0ELb0ELb0ELb0ELb0ELb0ELb0ELb1ELb1ELb0ELb0ELb0EEENS1_21CollectiveEpilogueFwdINS6_IJSA_SC_SB_EEES9_SE_SG_Li256ELb0ELb0ELb0ELb0EEENS1_29StaticPersistentTileSchedulerILb0EEEEEEEEEvNT_6ParamsE)
        /*047c*/ 	.word	0x00000020


	//----- nvinfo : EIATTR_MIN_STACK_SIZE
	.align		4
.L_247:
        /*0480*/ 	.byte	0x04, 0x12
        /*0482*/ 	.short	(.L_249 - .L_248)
	.align		4
.L_248:
        /*0484*/ 	.word	index@(_ZN7cutlass13device_kernelIN5flash11enable_sm90INS1_16FlashAttnFwdSm90INS1_25CollectiveMainloopFwdSm90ILi2EN4cute5tupleIJNS5_1CILi1EEES8_S8_EEENS6_IJNS7_ILi128EEENS7_ILi80EEENS7_ILi256EEEEEELi256ENS_6half_tEfNS_4arch4Sm90ELb0ELb0ELb0ELb0ELb0ELb0ELb0ELb1ELb1ELb0ELb0ELb0EEENS1_21CollectiveEpilogueFwdINS6_IJSA_SC_SB_EEES9_SE_SG_Li256ELb0ELb0ELb0ELb0EEENS1_29StaticPersistentTileSchedulerILb0EEEEEEEEEvNT_6ParamsE)
        /*0488*/ 	.word	0x00000020


	//----- nvinfo : EIATTR_MIN_STACK_SIZE
	.align		4
.L_249:
        /*048c*/ 	.byte	0x04, 0x12
        /*048e*/ 	.short	(.L_251 - .L_250)
	.align		4
.L_250:
        /*0490*/ 	.word	index@(_ZN7cutlass13device_kernelIN5flash11enable_sm90INS1_16FlashAttnFwdSm90INS1_25CollectiveMainloopFwdSm90ILi2EN4cute5tupleIJNS5_1CILi2EEENS7_ILi1EEES9_EEENS6_IJNS7_ILi128EEENS7_ILi80EEENS7_ILi256EEEEEELi256ENS_6half_tEfNS_4arch4Sm90ELb0ELb0ELb0ELb0ELb0ELb0ELb0ELb1ELb1ELb0ELb0ELb0EEENS1_21CollectiveEpilogueFwdINS6_IJSB_SD_SC_EEESA_SF_SH_Li256ELb0ELb0ELb0ELb0EEENS1_29StaticPersistentTileSchedulerILb0EEEEEEEEEvNT_6ParamsE)
        /*0494*/ 	.word	0x00000028


	//----- nvinfo : EIATTR_MIN_STACK_SIZE
	.align		4
.L_251:
        /*0498*/ 	.byte	0x04, 0x12
        /*049a*/ 	.short	(.L_253 - .L_252)
	.align		4
.L_252:
        /*049c*/ 	.word	index@(_ZN7cutlass13device_kernelIN5flash11enable_sm90INS1_16FlashAttnFwdSm90INS1_25CollectiveMainloopFwdSm90ILi2EN4cute5tupleIJNS5_1CILi1EEES8_S8_EEENS6_IJNS7_ILi128EEENS7_ILi80EEENS7_ILi256EEEEEELi256ENS_6half_tEfNS_4arch4Sm90ELb0ELb0ELb0ELb1ELb0ELb0ELb0ELb1ELb1ELb0ELb0ELb0EEENS1_21CollectiveEpilogueFwdINS6_IJSA_SC_SB_EEES9_SE_SG_Li256ELb1ELb0ELb0ELb0EEENS1_36VarlenDynamicPersistentTileSchedulerILi128ELi80ELi256ELi32ELb0ELb0ELb1ELb0ELb1ELb1EEEEEEEEEvNT_6ParamsE)
        /*04a0*/ 	.word	0x00000038


	//----- nvinfo : EIATTR_MIN_STACK_SIZE
	.align		4
.L_253:
        /*04a4*/ 	.byte	0x04, 0x12
        /*04a6*/ 	.short	(.L_255 - .L_254)
	.align		4
.L_254:
        /*04a8*/ 	.word	index@(_ZN7cutlass13device_kernelIN5flash11enable_sm90INS1_16FlashAttnFwdSm90INS1_25CollectiveMainloopFwdSm90ILi2EN4cute5tupleIJNS5_1CILi1EEES8_S8_EEENS6_IJNS7_ILi128EEENS7_ILi80EEENS7_ILi256EEEEEELi256ENS_6half_tEfNS_4arch4Sm90ELb0ELb0ELb0ELb1ELb0ELb1ELb0ELb1ELb1ELb0ELb0ELb0EEENS1_21CollectiveEpilogueFwdINS6_IJSA_SC_SB_EEES9_SE_SG_Li256ELb1ELb0ELb0ELb0EEENS1_36VarlenDynamicPersistentTileSchedulerILi128ELi80ELi256ELi32ELb0ELb0ELb1ELb0ELb1ELb1EEEEEEEEEvNT_6ParamsE)
        /*04ac*/ 	.word	0x000000a0


	//----- nvinfo : EIATTR_MIN_STACK_SIZE
	.align		4
.L_255:
        /*04b0*/ 	.byte	0x04, 0x12
        /*04b2*/ 	.short	(.L_257 - .L_256)
	.align		4
.L_256:
        /*04b4*/ 	.word	index@(_ZN7cutlass13device_kernelIN5flash11enable_sm90INS1_16FlashAttnFwdSm90INS1_25CollectiveMainloopFwdSm90ILi2EN4cute5tupleIJNS5_1CILi1EEES8_S8_EEENS6_IJNS7_ILi128EEENS7_ILi64EEENS7_ILi256EEEEEELi256ENS_6half_tEfNS_4arch4Sm90ELb0ELb1ELb0ELb0ELb0ELb0ELb0ELb1ELb1ELb0ELb0ELb0EEENS1_21CollectiveEpilogueFwdINS6_IJSA_SC_SB_EEES9_SE_SG_Li256ELb0ELb0ELb0ELb0EEENS1_30DynamicPersistentTileSchedulerILi256ELi32ELb0ELb0ELb1EEEEEEEEEvNT_6ParamsE)
        /*04b8*/ 	.word	0x00000008


	//----- nvinfo : EIATTR_MIN_STACK_SIZE
	.align		4
.L_257:
        /*04bc*/ 	.byte	0x04, 0x12
        /*04be*/ 	.short	(.L_259 - .L_258)
	.align		4
.L_258:
        /*04c0*/ 	.word	index@(_ZN7cutlass13device_kernelIN5flash11enable_sm90INS1_16FlashAttnFwdSm90INS1_25CollectiveMainloopFwdSm90ILi2EN4cute5tupleIJNS5_1CILi1EEES8_S8_EEENS6_IJNS7_ILi128EEENS7_ILi64EEENS7_ILi256EEEEEELi256ENS_6half_tEfNS_4arch4Sm90ELb0ELb1ELb0ELb1ELb0ELb0ELb0ELb1ELb1ELb0ELb0ELb0EEENS1_21CollectiveEpilogueFwdINS6_IJSA_SC_SB_EEES9_SE_SG_Li256ELb1ELb0ELb0ELb0EEENS1_36VarlenDynamicPersistentTileSchedulerILi128ELi64ELi256ELi32ELb0ELb0ELb1ELb1ELb0ELb1EEEEEEEEEvNT_6ParamsE)
        /*04c4*/ 	.word	0x00000028


	//----- nvinfo : EIATTR_MIN_STACK_SIZE
	.align		4
.L_259:
        /*04c8*/ 	.byte	0x04, 0x12
        /*04ca*/ 	.short	(.L_261 - .L_260)
	.align		4
.L_260:
        /*04cc*/ 	.word	index@(_ZN7cutlass13device_kernelIN5flash11enable_sm90INS1_16FlashAttnFwdSm90INS1_25CollectiveMainloopFwdSm90ILi2EN4cute5tupleIJNS5_1CILi1EEES8_S8_EEENS6_IJNS7_ILi128EEENS7_ILi64EEENS7_ILi256EEEEEELi256ENS_6half_tEfNS_4arch4Sm90ELb0ELb1ELb0ELb1ELb0ELb1ELb0ELb1ELb1ELb0ELb0ELb0EEENS1_21CollectiveEpilogueFwdINS6_IJSA_SC_SB_EEES9_SE_SG_Li256ELb1ELb0ELb0ELb0EEENS1_36VarlenDynamicPersistentTileSchedulerILi128ELi64ELi256ELi32ELb0ELb0ELb1ELb1ELb0ELb1EEEEEEEEEvNT_6ParamsE)
        /*04d0*/ 	.word	0x000000b0


	//----- nvinfo : EIATTR_MIN_STACK_SIZE
	.align		4
.L_261:
        /*04d4*/ 	.byte	0x04, 0x12
        /*04d6*/ 	.short	(.L_263 - .L_262)
	.align		4
.L_262:
        /*04d8*/ 	.word	index@(_ZN7cutlass13device_kernelIN5flash11enable_sm90INS1_16FlashAttnFwdSm90INS1_25CollectiveMainloopFwdSm90ILi2EN4cute5tupleIJNS5_1CILi1EEES8_S8_EEENS6_IJNS7_ILi128EEENS7_ILi80EEENS7_ILi256EEEEEELi256ENS_6half_tEfNS_4arch4Sm90ELb1ELb0ELb0ELb0ELb0ELb0ELb0ELb1ELb1ELb0ELb0ELb0EEENS1_21CollectiveEpilogueFwdINS6_IJSA_SC_SB_EEES9_SE_SG_Li256ELb0ELb0ELb0ELb0EEENS1_30DynamicPersistentTileSchedulerILi256ELi32ELb0ELb0ELb1EEEEEEEEEvNT_6ParamsE)
        /*04dc*/ 	.word	0x00000008


	//----- nvinfo : EIATTR_MIN_STACK_SIZE
	.align		4
.L_263:
        /*04e0*/ 	.byte	0x04, 0x12
        /*04e2*/ 	.short	(.L_265 - .L_264)
	.align		4
.L_264:
        /*04e4*/ 	.word	index@(_ZN7cutlass13device_kernelIN5flash11enable_sm90INS1_16FlashAttnFwdSm90INS1_25CollectiveMainloopFwdSm90ILi2EN4cute5tupleIJNS5_1CILi1EEES8_S8_EEENS6_IJNS7_ILi128EEENS7_ILi80EEENS7_ILi256EEEEEELi256ENS_6half_tEfNS_4arch4Sm90ELb1ELb0ELb0ELb1ELb0ELb0ELb0ELb1ELb1ELb0ELb0ELb0EEENS1_21CollectiveEpilogueFwdINS6_IJSA_SC_SB_EEES9_SE_SG_Li256ELb1ELb0ELb0ELb0EEENS1_36VarlenDynamicPersistentTileSchedulerILi128ELi80ELi256ELi32ELb0ELb0ELb1ELb1ELb1ELb1EEEEEEEEEvNT_6ParamsE)
        /*04e8*/ 	.word	0x00000030


	//----- nvinfo : EIATTR_MIN_STACK_SIZE
	.align		4
.L_265:
        /*04ec*/ 	.byte	0x04, 0x12
        /*04ee*/ 	.short	(.L_267 - .L_266)
	.align		4
.L_266:
        /*04f0*/ 	.word	index@(_ZN7cutlass13device_kernelIN5flash11enable_sm90INS1_16FlashAttnFwdSm90INS1_25CollectiveMainloopFwdSm90ILi2EN4cute5tupleIJNS5_1CILi1EEES8_S8_EEENS6_IJNS7_ILi128EEENS7_ILi80EEENS7_ILi256EEEEEELi256ENS_6half_tEfNS_4arch4Sm90ELb1ELb0ELb0ELb1ELb0ELb1ELb0ELb1ELb1ELb0ELb0ELb0EEENS1_21CollectiveEpilogueFwdINS6_IJSA_SC_SB_EEES9_SE_SG_Li256ELb1ELb0ELb0ELb0EEENS1_36VarlenDynamicPersistentTileSchedulerILi128ELi80ELi256ELi32ELb0ELb0ELb1ELb1ELb1ELb1EEEEEEEEEvNT_6ParamsE)
        /*04f4*/ 	.word	0x000000a0


	//----- nvinfo : EIATTR_MIN_STACK_SIZE
	.align		4
.L_267:
        /*04f8*/ 	.byte	0x04, 0x12
        /*04fa*/ 	.short	(.L_269 - .L_268)
	.align		4
.L_268:
        /*04fc*/ 	.word	index@(_ZN7cutlass13device_kernelIN5flash11enable_sm90INS1_16FlashAttnFwdSm90INS1_25CollectiveMainloopFwdSm90ILi2EN4cute5tupleIJNS5_1CILi1EEES8_S8_EEENS6_IJNS7_ILi128EEENS7_ILi112EEENS7_ILi192EEEEEELi192ENS_6half_tEfNS_4arch4Sm90ELb0ELb0ELb0ELb0ELb0ELb0ELb0ELb1ELb1ELb0ELb0ELb0EEENS1_21CollectiveEpilogueFwdINS6_IJSA_SC_SB_EEES9_SE_SG_Li256ELb0ELb0ELb0ELb0EEENS1_29StaticPersistentTileSchedulerILb0EEEEEEEEEvNT_6ParamsE)
        /*0500*/ 	.word	0x00000020


	//----- nvinfo : EIATTR_MIN_STACK_SIZE
	.align		4
.L_269:
        /*0504*/ 	.byte	0x04, 0x12
        /*0506*/ 	.short	(.L_271 - .L_270)
	.align		4
.L_270:
        /*0508*/ 	.word	index@(_ZN7cutlass13device_kernelIN5flash11enable_sm90INS1_16FlashAttnFwdSm90INS1_25CollectiveMainloopFwdSm90ILi2EN4cute5tupleIJNS5_1CILi2EEENS7_ILi1EEES9_EEENS6_IJNS7_ILi128EEENS7_ILi112EEENS7_ILi192EEEEEELi192ENS_6half_tEfNS_4arch4Sm90ELb0ELb0ELb0ELb0ELb0ELb0ELb0ELb1ELb1ELb0ELb0ELb0EEENS1_21CollectiveEpilogueFwdINS6_IJSB_SD_SC_EEESA_SF_SH_Li256ELb0ELb0ELb0ELb0EEENS1_29StaticPersistentTileSchedulerILb0EEEEEEEEEvNT_6ParamsE)
        /*050c*/ 	.word	0x00000030


	//----- nvinfo : EIATTR_MIN_STACK_SIZE
	.align		4
.L_271:
        /*0510*/ 	.byte	0x04, 0x12
        /*0512*/ 	.short	(.L_273 - .L_272)
	.align		4
.L_272:
        /*0514*/ 	.word	index@(_ZN7cutlass13device_kernelIN5flash11enable_sm90INS1_16FlashAttnFwdSm90INS1_25CollectiveMainloopFwdSm90ILi2EN4cute5tupleIJNS5_1CILi1EEES8_S8_EEENS6_IJNS7_ILi128EEENS7_ILi112EEENS7_ILi192EEEEEELi192ENS_6half_tEfNS_4arch4Sm90ELb0ELb0ELb0ELb1ELb0ELb0ELb0ELb1ELb1ELb0ELb0ELb0EEENS1_21CollectiveEpilogueFwdINS6_IJSA_SC_SB_EEES9_SE_SG_Li256ELb1ELb0ELb0ELb0EEENS1_36VarlenDynamicPersistentTileSchedulerILi128ELi112ELi256ELi32ELb0ELb0ELb1ELb0ELb1ELb1EEEEEEEEEvNT_6ParamsE)
        /*0518*/ 	.word	0x00000038


	//----- nvinfo : EIATTR_MIN_STACK_SIZE
	.align		4
.L_273:
        /*051c*/ 	.byte	0x04, 0x12
        /*051e*/ 	.short	(.L_275 - .L_274)
	.align		4
.L_274:
        /*0520*/ 	.word	index@(_ZN7cutlass13device_kernelIN5flash11enable_sm90INS1_16FlashAttnFwdSm90INS1_25CollectiveMainloopFwdSm90ILi2EN4cute5tupleIJNS5_1CILi1EEES8_S8_EEENS6_IJNS7_ILi128EEENS7_ILi112EEENS7_ILi192EEEEEELi192ENS_6half_tEfNS_4arch4Sm90ELb0ELb0ELb0ELb1ELb0ELb1ELb0ELb1ELb1ELb0ELb0ELb0EEENS1_21CollectiveEpilogueFwdINS6_IJSA_SC_SB_EEES9_SE_SG_Li256ELb1ELb0ELb0ELb0EEENS1_36VarlenDynamicPersistentTileSchedulerILi128ELi112ELi256ELi32ELb0ELb0ELb1ELb0ELb1ELb1EEEEEEEEEvNT_6ParamsE)
        /*0524*/ 	.word	0x00000068


	//----- nvinfo : EIATTR_MIN_STACK_SIZE
	.align		4
.L_275:
        /*0528*/ 	.byte	0x04, 0x12
        /*052a*/ 	.short	(.L_277 - .L_276)
	.align		4
.L_276:
        /*052c*/ 	.word	index@(_ZN7cutlass13device_kernelIN5flash11enable_sm90INS1_16FlashAttnFwdSm90INS1_25CollectiveMainloopFwdSm90ILi2EN4cute5tupleIJNS5_1CILi1EEES8_S8_EEENS6_IJNS7_ILi128EEENS7_ILi96EEENS7_ILi192EEEEEELi192ENS_6half_tEfNS_4arch4Sm90ELb0ELb1ELb0ELb0ELb0ELb0ELb0ELb1ELb1ELb0ELb0ELb0EEENS1_21CollectiveEpilogueFwdINS6_IJSA_SC_SB_EEES9_SE_SG_Li256ELb0ELb0ELb0ELb0EEENS1_30DynamicPersistentTileSchedulerILi256ELi32ELb0ELb0ELb1EEEEEEEEEvNT_6ParamsE)
        /*0530*/ 	.word	0x00000008


	//----- nvinfo : EIATTR_MIN_STACK_SIZE
	.align		4
.L_277:
        /*0534*/ 	.byte	0x04, 0x12
        /*0536*/ 	.short	(.L_279 - .L_278)
	.align		4
.L_278:
        /*0538*/ 	.word	index@(_ZN7cutlass13device_kernelIN5flash11enable_sm90INS1_16FlashAttnFwdSm90INS1_25CollectiveMainloopFwdSm90ILi2EN4cute5tupleIJNS5_1CILi1EEES8_S8_EEENS6_IJNS7_ILi128EEENS7_ILi96EEENS7_ILi192EEEEEELi192ENS_6half_tEfNS_4arch4Sm90ELb0ELb1ELb0ELb1ELb0ELb0ELb0ELb1ELb1ELb0ELb0ELb0EEENS1_21CollectiveEpilogueFwdINS6_IJSA_SC_SB_EEES9_SE_SG_Li256ELb1ELb0ELb0ELb0EEENS1_36VarlenDynamicPersistentTileSchedulerILi128ELi96ELi256ELi32ELb0ELb0ELb1ELb1ELb0ELb1EEEEEEEEEvNT_6ParamsE)
        /*053c*/ 	.word	0x00000028


	//----- nvinfo : EIATTR_MIN_STACK_SIZE
	.align		4
.L_279:
        /*0540*/ 	.byte	0x04, 0x12
        /*0542*/ 	.short	(.L_281 - .L_280)
	.align		4
.L_280:
        /*0544*/ 	.word	index@(_ZN7cutlass13device_kernelIN5flash11enable_sm90INS1_16FlashAttnFwdSm90INS1_25CollectiveMainloopFwdSm90ILi2EN4cute5tupleIJNS5_1CILi1EEES8_S8_EEENS6_IJNS7_ILi128EEENS7_ILi96EEENS7_ILi192EEEEEELi192ENS_6half_tEfNS_4arch4Sm90ELb0ELb1ELb0ELb1ELb0ELb1ELb0ELb1ELb1ELb0ELb0ELb0EEENS1_21CollectiveEpilogueFwdINS6_IJSA_SC_SB_EEES9_SE_SG_Li256ELb1ELb0ELb0ELb0EEENS1_36VarlenDynamicPersistentTileSchedulerILi128ELi96ELi256ELi32ELb0ELb0ELb1ELb1ELb0ELb1EEEEEEEEEvNT_6ParamsE)
        /*0548*/ 	.word	0x00000058


	//----- nvinfo : EIATTR_MIN_STACK_SIZE
	.align		4
.L_281:
        /*054c*/ 	.byte	0x04, 0x12
        /*054e*/ 	.short	(.L_283 - .L_282)
	.align		4
.L_282:
        /*0550*/ 	.word	index@(_ZN7cutlass13device_kernelIN5flash11enable_sm90INS1_16FlashAttnFwdSm90INS1_25CollectiveMainloopFwdSm90ILi2EN4cute5tupleIJNS5_1CILi1EEES8_S8_EEENS6_IJNS7_ILi128EEENS7_ILi112EEENS7_ILi192EEEEEELi192ENS_6half_tEfNS_4arch4Sm90ELb1ELb0ELb0ELb0ELb0ELb0ELb0ELb1ELb1ELb0ELb0ELb0EEENS1_21CollectiveEpilogueFwdINS6_IJSA_SC_SB_EEES9_SE_SG_Li256ELb0ELb0ELb0ELb0EEENS1_30DynamicPersistentTileSchedulerILi256ELi32ELb0ELb0ELb1EEEEEEEEEvNT_6ParamsE)
        /*0554*/ 	.word	0x00000010


	//----- nvinfo : EIATTR_MIN_STACK_SIZE
	.align		4
.L_283:
        /*0558*/ 	.byte	0x04, 0x12
        /*055a*/ 	.short	(.L_285 - .L_284)
	.align		4
.L_284:
        /*055c*/ 	.word	index@(_ZN7cutlass13device_kernelIN5flash11enable_sm90INS1_16FlashAttnFwdSm90INS1_25CollectiveMainloopFwdSm90ILi2EN4cute5tupleIJNS5_1CILi1EEES8_S8_EEENS6_IJNS7_ILi128EEENS7_ILi112EEENS7_ILi192EEEEEELi192ENS_6half_tEfNS_4arch4Sm90ELb1ELb0ELb0ELb1ELb0ELb0ELb0ELb1ELb1ELb0ELb0ELb0EEENS1_21CollectiveEpilogueFwdINS6_IJSA_SC_SB_EEES9_SE_SG_Li256ELb1ELb0ELb0ELb0EEENS1_36VarlenDynamicPersistentTileSchedulerILi128ELi112ELi256ELi32ELb0ELb0ELb1ELb1ELb1ELb1EEEEEEEEEvNT_6ParamsE)
        /*0560*/ 	.word	0x00000030


	//----- nvinfo : EIATTR_MIN_STACK_SIZE
	.align		4
.L_285:
        /*0564*/ 	.byte	0x04, 0x12
        /*0566*/ 	.short	(.L_287 - .L_286)
	.align		4
.L_286:
        /*0568*/ 	.word	index@(_ZN7cutlass13device_kernelIN5flash11enable_sm90INS1_16FlashAttnFwdSm90INS1_25CollectiveMainloopFwdSm90ILi2EN4cute5tupleIJNS5_1CILi1EEES8_S8_EEENS6_IJNS7_ILi128EEENS7_ILi112EEENS7_ILi192EEEEEELi192ENS_6half_tEfNS_4arch4Sm90ELb1ELb0ELb0ELb1ELb0ELb1ELb0ELb1ELb1ELb0ELb0ELb0EEENS1_21CollectiveEpilogueFwdINS6_IJSA_SC_SB_EEES9_SE_SG_Li256ELb1ELb0ELb0ELb0EEENS1_36VarlenDynamicPersistentTileSchedulerILi128ELi112ELi256ELi32ELb0ELb0ELb1ELb1ELb1ELb1EEEEEEEEEvNT_6ParamsE)
        /*056c*/ 	.word	0x00000078


	//----- nvinfo : EIATTR_MIN_STACK_SIZE
	.align		4
.L_287:
        /*0570*/ 	.byte	0x04, 0x12
        /*0572*/ 	.short	(.L_289 - .L_288)
	.align		4
.L_288:
        /*0574*/ 	.word	index@(_ZN7cutlass13device_kernelIN5flash11enable_sm90INS1_16FlashAttnFwdSm90INS1_25CollectiveMainloopFwdSm90ILi2EN4cute5tupleIJNS5_1CILi1EEES8_S8_EEENS6_IJNS7_ILi128EEENS7_ILi176EEESA_EEELi128ENS_6half_tEfNS_4arch4Sm90ELb0ELb0ELb0ELb0ELb0ELb0ELb0ELb1ELb1ELb0ELb0ELb0EEENS1_21CollectiveEpilogueFwdINS6_IJSA_SA_SB_EEES9_SD_SF_Li256ELb0ELb0ELb0ELb0EEENS1_29StaticPersistentTileSchedulerILb0EEEEEEEEEvNT_6ParamsE)
        /*0578*/ 	.word	0x00000020


	//----- nvinfo : EIATTR_MIN_STACK_SIZE
	.align		4
.L_289:
        /*057c*/ 	.byte	0x04, 0x12
        /*057e*/ 	.short	(.L_291 - .L_290)
	.align		4
.L_290:
        /*0580*/ 	.word	index@(_ZN7cutlass13device_kernelIN5flash11enable_sm90INS1_16FlashAttnFwdSm90INS1_25CollectiveMainloopFwdSm90ILi2EN4cute5tupleIJNS5_1CILi2EEENS7_ILi1EEES9_EEENS6_IJNS7_ILi128EEENS7_ILi176EEESB_EEELi128ENS_6half_tEfNS_4arch4Sm90ELb0ELb0ELb0ELb0ELb0ELb0ELb0ELb1ELb1ELb0ELb0ELb0EEENS1_21CollectiveEpilogueFwdINS6_IJSB_SB_SC_EEESA_SE_SG_Li256ELb0ELb0ELb0ELb0EEENS1_29StaticPersistentTileSchedulerILb0EEEEEEEEEvNT_6ParamsE)
        /*0584*/ 	.word	0x00000030


	//----- nvinfo : EIATTR_MIN_STACK_SIZE
	.align		4
.L_291:
        /*0588*/ 	.byte	0x04, 0x12
        /*058a*/ 	.short	(.L_293 - .L_292)
	.align		4
.L_292:
        /*058c*/ 	.word	index@(_ZN7cutlass13device_kernelIN5flash11enable_sm90INS1_16FlashAttnFwdSm90INS1_25CollectiveMainloopFwdSm90ILi2EN4cute5tupleIJNS5_1CILi1EEES8_S8_EEENS6_IJNS7_ILi128EEENS7_ILi176EEESA_EEELi128ENS_6half_tEfNS_4arch4Sm90ELb0ELb0ELb0ELb1ELb0ELb0ELb0ELb1ELb1ELb0ELb0ELb0EEENS1_21CollectiveEpilogueFwdINS6_IJSA_SA_SB_EEES9_SD_SF_Li256ELb1ELb0ELb0ELb0EEENS1_36VarlenDynamicPersistentTileSchedulerILi128ELi176ELi256ELi32ELb0ELb0ELb1ELb0ELb1ELb1EEEEEEEEEvNT_6ParamsE)
        /*0590*/ 	.word	0x00000038


	//----- nvinfo : EIATTR_MIN_STACK_SIZE
	.align		4
.L_293:
        /*0594*/ 	.byte	0x04, 0x12
        /*0596*/ 	.short	(.L_295 - .L_294)
	.align		4
.L_294:
        /*0598*/ 	.word	index@(_ZN7cutlass13device_kernelIN5flash11enable_sm90INS1_16FlashAttnFwdSm90INS1_25CollectiveMainloopFwdSm90ILi2EN4cute5tupleIJNS5_1CILi1EEES8_S8_EEENS6_IJNS7_ILi128EEENS7_ILi176EEESA_EEELi128ENS_6half_tEfNS_4arch4Sm90ELb0ELb0ELb0ELb1ELb0ELb1ELb0ELb1ELb1ELb0ELb0ELb0EEENS1_21CollectiveEpilogueFwdINS6_IJSA_SA_SB_EEES9_SD_SF_Li256ELb1ELb0ELb0ELb0EEENS1_36VarlenDynamicPersistentTileSchedulerILi128ELi176ELi256ELi32ELb0ELb0ELb1ELb0ELb1ELb1EEEEEEEEEvNT_6ParamsE)
        /*059c*/ 	.word	0x000000a0


	//----- nvinfo : EIATTR_MIN_STACK_SIZE
	.align		4
.L_295:
        /*05a0*/ 	.byte	0x04, 0x12
        /*05a2*/ 	.short	(.L_297 - .L_296)
	.align		4
.L_296:
        /*05a4*/ 	.word	index@(_ZN7cutlass13device_kernelIN5flash11enable_sm90INS1_16FlashAttnFwdSm90INS1_25CollectiveMainloopFwdSm90ILi2EN4cute5tupleIJNS5_1CILi1EEES8_S8_EEENS6_IJNS7_ILi128EEESA_SA_EEELi128ENS_6half_tEfNS_4arch4Sm90ELb0ELb1ELb0ELb0ELb0ELb0ELb0ELb1ELb1ELb0ELb0ELb0EEENS1_21CollectiveEpilogueFwdISB_S9_SC_SE_Li256ELb0ELb0ELb0ELb0EEENS1_30DynamicPersistentTileSchedulerILi256ELi32ELb0ELb0ELb1EEEEEEEEEvNT_6ParamsE)
        /*05a8*/ 	.word	0x00000000


	//----- nvinfo : EIATTR_MIN_STACK_SIZE
	.align		4
.L_297:
        /*05ac*/ 	.byte	0x04, 0x12
        /*05ae*/ 	.short	(.L_299 - .L_298)
	.align		4
.L_298:
        /*05b0*/ 	.word	index@(_ZN7cutlass13device_kernelIN5flash11enable_sm90INS1_16FlashAttnFwdSm90INS1_25CollectiveMainloopFwdSm90ILi2EN4cute5tupleIJNS5_1CILi1EEES8_S8_EEENS6_IJNS7_ILi128EEESA_SA_EEELi128ENS_6half_tEfNS_4arch4Sm90ELb0ELb1ELb0ELb1ELb0ELb0ELb0ELb1ELb1ELb0ELb0ELb0EEENS1_21CollectiveEpilogueFwdISB_S9_SC_SE_Li256ELb1ELb0ELb0ELb0EEENS1_36VarlenDynamicPersistentTileSchedulerILi128ELi128ELi256ELi32ELb0ELb0ELb1ELb1ELb0ELb1EEEEEEEEEvNT_6ParamsE)
        /*05b4*/ 	.word	0x00000020


	//----- nvinfo : EIATTR_MIN_STACK_SIZE
	.align		4
.L_299:
        /*05b8*/ 	.byte	0x04, 0x12
        /*05ba*/ 	.short	(.L_301 - .L_300)
	.align		4
.L_300:
        /*05bc*/ 	.word	index@(_ZN7cutlass13device_kernelIN5flash11enable_sm90INS1_16FlashAttnFwdSm90INS1_25CollectiveMainloopFwdSm90ILi2EN4cute5tupleIJNS5_1CILi1EEES8_S8_EEENS6_IJNS7_ILi128EEESA_SA_EEELi128ENS_6half_tEfNS_4arch4Sm90ELb0ELb1ELb0ELb1ELb0ELb1ELb0ELb1ELb1ELb0ELb0ELb0EEENS1_21CollectiveEpilogueFwdISB_S9_SC_SE_Li256ELb1ELb0ELb0ELb0EEENS1_36VarlenDynamicPersistentTileSchedulerILi128ELi128ELi256ELi32ELb0ELb0ELb1ELb1ELb0ELb1EEEEEEEEEvNT_6ParamsE)
        /*05c0*/ 	.word	0x00000030


	//----- nvinfo : EIATTR_MIN_STACK_SIZE
	.align		4
.L_301:
        /*05c4*/ 	.byte	0x04, 0x12
        /*05c6*/ 	.short	(.L_303 - .L_302)
	.align		4
.L_302:
        /*05c8*/ 	.word	index@(_ZN7cutlass13device_kernelIN5flash11enable_sm90INS1_16FlashAttnFwdSm90INS1_25CollectiveMainloopFwdSm90ILi2EN4cute5tupleIJNS5_1CILi1EEES8_S8_EEENS6_IJNS7_ILi128EEESA_SA_EEELi128ENS_6half_tEfNS_4arch4Sm90ELb1ELb0ELb0ELb0ELb0ELb0ELb0ELb1ELb1ELb0ELb0ELb0EEENS1_21CollectiveEpilogueFwdISB_S9_SC_SE_Li256ELb0ELb0ELb0ELb0EEENS1_30DynamicPersistentTileSchedulerILi256ELi32ELb0ELb0ELb1EEEEEEEEEvNT_6ParamsE)
        /*05cc*/ 	.word	0x00000000


	//----- nvinfo : EIATTR_MIN_STACK_SIZE
	.align		4
.L_303:
        /*05d0*/ 	.byte	0x04, 0x12
        /*05d2*/ 	.short	(.L_305 - .L_304)
	.align		4
.L_304:
        /*05d4*/ 	.word	index@(_ZN7cutlass13device_kernelIN5flash11enable_sm90INS1_16FlashAttnFwdSm90INS1_25CollectiveMainloopFwdSm90ILi2EN4cute5tupleIJNS5_1CILi1EEES8_S8_EEENS6_IJNS7_ILi128EEESA_SA_EEELi128ENS_6half_tEfNS_4arch4Sm90ELb1ELb0ELb0ELb1ELb0ELb0ELb0ELb1ELb1ELb0ELb0ELb0EEENS1_21CollectiveEpilogueFwdISB_S9_SC_SE_Li256ELb1ELb0ELb0ELb0EEENS1_36VarlenDynamicPersistentTileSchedulerILi128ELi128ELi256ELi32ELb0ELb0ELb1ELb1ELb1ELb1EEEEEEEEEvNT_6ParamsE)
        /*05d8*/ 	.word	0x00000028


	//----- nvinfo : EIATTR_MIN_STACK_SIZE
	.align		4
.L_305:
        /*05dc*/ 	.byte	0x04, 0x12
        /*05de*/ 	.short	(.L_307 - .L_306)
	.align		4
.L_306:
        /*05e0*/ 	.word	index@(_ZN7cutlass13device_kernelIN5flash11enable_sm90INS1_16FlashAttnFwdSm90INS1_25CollectiveMainloopFwdSm90ILi2EN4cute5tupleIJNS5_1CILi1EEES8_S8_EEENS6_IJNS7_ILi128EEESA_SA_EEELi128ENS_6half_tEfNS_4arch4Sm90ELb1ELb0ELb0ELb1ELb0ELb1ELb0ELb1ELb1ELb0ELb0ELb0EEENS1_21CollectiveEpilogueFwdISB_S9_SC_SE_Li256ELb1ELb0ELb0ELb0EEENS1_36VarlenDynamicPersistentTileSchedulerILi128ELi128ELi256ELi32ELb0ELb0ELb1ELb1ELb1ELb1EEEEEEEEEvNT_6ParamsE)
        /*05e4*/ 	.word	0x00000040


	//----- nvinfo : EIATTR_MIN_STACK_SIZE
	.align		4
.L_307:
        /*05e8*/ 	.byte	0x04, 0x12
        /*05ea*/ 	.short	(.L_309 - .L_308)
	.align		4
.L_308:
        /*05ec*/ 	.word	index@(_ZN7cutlass13device_kernelIN5flash11enable_sm90INS1_16FlashAttnFwdSm90INS1_25CollectiveMainloopFwdSm90ILi2EN4cute5tupleIJNS5_1CILi1EEES8_S8_EEENS6_IJNS7_ILi192EEENS7_ILi144EEENS7_ILi96EEEEEELi96ENS_6half_tEfNS_4arch4Sm90ELb0ELb0ELb0ELb0ELb0ELb0ELb0ELb0ELb1ELb0ELb0ELb0EEENS1_21CollectiveEpilogueFwdINS6_IJSA_SC_SB_EEES9_SE_SG_Li384ELb0ELb0ELb0ELb0EEENS1_29StaticPersistentTileSchedulerILb0EEEEEEEEEvNT_6ParamsE)
        /*05f0*/ 	.word	0x00000008


	//----- nvinfo : EIATTR_MIN_STACK_SIZE
	.align		4
.L_309:
        /*05f4*/ 	.byte	0x04, 0x12
        /*05f6*/ 	.short	(.L_311 - .L_310)
	.align		4
.L_310:
        /*05f8*/ 	.word	index@(_ZN7cutlass13device_kernelIN5flash11enable_sm90INS1_16FlashAttnFwdSm90INS1_25CollectiveMainloopFwdSm90ILi2EN4cute5tupleIJNS5_1CILi1EEES8_S8_EEENS6_IJNS7_ILi192EEENS7_ILi144EEENS7_ILi96EEEEEELi96ENS_6half_tEfNS_4arch4Sm90ELb0ELb0ELb0ELb1ELb0ELb0ELb0ELb0ELb1ELb0ELb0ELb0EEENS1_21CollectiveEpilogueFwdINS6_IJSA_SC_SB_EEES9_SE_SG_Li384ELb1ELb0ELb0ELb0EEENS1_36VarlenDynamicPersistentTileSchedulerILi192ELi144ELi384ELi32ELb0ELb0ELb1ELb0ELb1ELb1EEEEEEEEEvNT_6ParamsE)
        /*05fc*/ 	.word	0x00000018


	//----- nvinfo : EIATTR_MIN_STACK_SIZE
	.align		4
.L_311:
        /*0600*/ 	.byte	0x04, 0x12
        /*0602*/ 	.short	(.L_313 - .L_312)
	.align		4
.L_312:
        /*0604*/ 	.word	index@(_ZN7cutlass13device_kernelIN5flash11enable_sm90INS1_16FlashAttnFwdSm90INS1_25CollectiveMainloopFwdSm90ILi2EN4cute5tupleIJNS5_1CILi1EEES8_S8_EEENS6_IJNS7_ILi192EEENS7_ILi144EEENS7_ILi96EEEEEELi96ENS_6half_tEfNS_4arch4Sm90ELb0ELb0ELb0ELb1ELb0ELb1ELb0ELb0ELb1ELb0ELb0ELb0EEENS1_21CollectiveEpilogueFwdINS6_IJSA_SC_SB_EEES9_SE_SG_Li384ELb1ELb0ELb0ELb0EEENS1_36VarlenDynamicPersistentTileSchedulerILi192ELi144ELi384ELi32ELb0ELb0ELb1ELb0ELb1ELb1EEEEEEEEEvNT_6ParamsE)
        /*0608*/ 	.word	0x000000c0


	//----- nvinfo : EIATTR_MIN_STACK_SIZE
	.align		4
.L_313:
        /*060c*/ 	.byte	0x04, 0x12
        /*060e*/ 	.short	(.L_315 - .L_314)
	.align		4
.L_314:
        /*0610*/ 	.word	index@(_ZN7cutlass13device_kernelIN5flash11enable_sm90INS1_16FlashAttnFwdSm90INS1_25CollectiveMainloopFwdSm90ILi2EN4cute5tupleIJNS5_1CILi1EEES8_S8_EEENS6_IJNS7_ILi192EEENS7_ILi128EEENS7_ILi96EEEEEELi96ENS_6half_tEfNS_4arch4Sm90ELb0ELb1ELb0ELb0ELb0ELb0ELb0ELb0ELb1ELb0ELb0ELb0EEENS1_21CollectiveEpilogueFwdINS6_IJSA_SC_SB_EEES9_SE_SG_Li384ELb0ELb0ELb0ELb0EEENS1_30DynamicPersistentTileSchedulerILi384ELi32ELb0ELb0ELb1EEEEEEEEEvNT_6ParamsE)
        /*0614*/ 	.word	0x00000000


	//----- nvinfo : EIATTR_MIN_STACK_SIZE
	.align		4
.L_315:
        /*0618*/ 	.byte	0x04, 0x12
        /*061a*/ 	.short	(.L_317 - .L_316)
	.align		4
.L_316:
        /*061c*/ 	.word	index@(_ZN7cutlass13device_kernelIN5flash11enable_sm90INS1_16FlashAttnFwdSm90INS1_25CollectiveMainloopFwdSm90ILi2EN4cute5tupleIJNS5_1CILi1EEES8_S8_EEENS6_IJNS7_ILi192EEENS7_ILi128EEENS7_ILi96EEEEEELi96ENS_6half_tEfNS_4arch4Sm90ELb0ELb1ELb0ELb1ELb0ELb0ELb0ELb0ELb1ELb0ELb0ELb0EEENS1_21CollectiveEpilogueFwdINS6_IJSA_SC_SB_EEES9_SE_SG_Li384ELb1ELb0ELb0ELb0EEENS1_36VarlenDynamicPersistentTileSchedulerILi192ELi128ELi384ELi32ELb0ELb0ELb1ELb1ELb0ELb1EEEEEEEEEvNT_6ParamsE)
        /*0620*/ 	.word	0x00000008


	//----- nvinfo : EIATTR_MIN_STACK_SIZE
	.align		4
.L_317:
        /*0624*/ 	.byte	0x04, 0x12
        /*0626*/ 	.short	(.L_319 - .L_318)
	.align		4
.L_318:
        /*0628*/ 	.word	index@(_ZN7cutlass13device_kernelIN5flash11enable_sm90INS1_16FlashAttnFwdSm90INS1_25CollectiveMainloopFwdSm90ILi2EN4cute5tupleIJNS5_1CILi1EEES8_S8_EEENS6_IJNS7_ILi192EEENS7_ILi128EEENS7_ILi96EEEEEELi96ENS_6half_tEfNS_4arch4Sm90ELb0ELb1ELb0ELb1ELb0ELb1ELb0ELb0ELb1ELb0ELb0ELb0EEENS1_21CollectiveEpilogueFwdINS6_IJSA_SC_SB_EEES9_SE_SG_Li384ELb1ELb0ELb0ELb0EEENS1_36VarlenDynamicPersistentTileSchedulerILi192ELi128ELi384ELi32ELb0ELb0ELb1ELb1ELb0ELb1EEEEEEEEEvNT_6ParamsE)
        /*062c*/ 	.word	0x00000060


	//----- nvinfo : EIATTR_MIN_STACK_SIZE
	.align		4
.L_319:
        /*0630*/ 	.byte	0x04, 0x12
        /*0632*/ 	.short	(.L_321 - .L_320)
	.align		4
.L_320:
        /*0634*/ 	.word	index@(_ZN7cutlass13device_kernelIN5flash11enable_sm90INS1_16FlashAttnFwdSm90INS1_25CollectiveMainloopFwdSm90ILi2EN4cute5tupleIJNS5_1CILi1EEES8_S8_EEENS6_IJNS7_ILi192EEENS7_ILi144EEENS7_ILi96EEEEEELi96ENS_6half_tEfNS_4arch4Sm90ELb1ELb0ELb0ELb0ELb0ELb0ELb0ELb0ELb1ELb0ELb0ELb0EEENS1_21CollectiveEpilogueFwdINS6_IJSA_SC_SB_EEES9_SE_SG_Li384ELb0ELb0ELb0ELb0EEENS1_30DynamicPersistentTileSchedulerILi384ELi32ELb0ELb0ELb1EEEEEEEEEvNT_6ParamsE)
        /*0638*/ 	.word	0x00000000


	//----- nvinfo : EIATTR_MIN_STACK_SIZE
	.align		4
.L_321:
        /*063c*/ 	.byte	0x04, 0x12
        /*063e*/ 	.short	(.L_323 - .L_322)
	.align		4
.L_322:
        /*0640*/ 	.word	index@(_ZN7cutlass13device_kernelIN5flash11enable_sm90INS1_16FlashAttnFwdSm90INS1_25CollectiveMainloopFwdSm90ILi2EN4cute5tupleIJNS5_1CILi1EEES8_S8_EEENS6_IJNS7_ILi192EEENS7_ILi144EEENS7_ILi96EEEEEELi96ENS_6half_tEfNS_4arch4Sm90ELb1ELb0ELb0ELb1ELb0ELb0ELb0ELb0ELb1ELb0ELb0ELb0EEENS1_21CollectiveEpilogueFwdINS6_IJSA_SC_SB_EEES9_SE_SG_Li384ELb1ELb0ELb0ELb0EEENS1_36VarlenDynamicPersistentTileSchedulerILi192ELi144ELi384ELi32ELb0ELb0ELb1ELb1ELb1ELb1EEEEEEEEEvNT_6ParamsE)
        /*0644*/ 	.word	0x00000010


	//----- nvinfo : EIATTR_MIN_STACK_SIZE
	.align		4
.L_323:
        /*0648*/ 	.byte	0x04, 0x12
        /*064a*/ 	.short	(.L_325 - .L_324)
	.align		4
.L_324:
        /*064c*/ 	.word	index@(_ZN7cutlass13device_kernelIN5flash11enable_sm90INS1_16FlashAttnFwdSm90INS1_25CollectiveMainloopFwdSm90ILi2EN4cute5tupleIJNS5_1CILi1EEES8_S8_EEENS6_IJNS7_ILi192EEENS7_ILi144EEENS7_ILi96EEEEEELi96ENS_6half_tEfNS_4arch4Sm90ELb1ELb0ELb0ELb1ELb0ELb1ELb0ELb0ELb1ELb0ELb0ELb0EEENS1_21CollectiveEpilogueFwdINS6_IJSA_SC_SB_EEES9_SE_SG_Li384ELb1ELb0ELb0ELb0EEENS1_36VarlenDynamicPersistentTileSchedulerILi192ELi144ELi384ELi32ELb0ELb0ELb1ELb1ELb1ELb1EEEEEEEEEvNT_6ParamsE)
        /*0650*/ 	.word	0x000000b8


	//----- nvinfo : EIATTR_MIN_STACK_SIZE
	.align		4
.L_325:
        /*0654*/ 	.byte	0x04, 0x12
        /*0656*/ 	.short	(.L_327 - .L_326)
	.align		4
.L_326:
        /*0658*/ 	.word	index@(_ZN7cutlass13device_kernelIN5flash11enable_sm90INS1_16FlashAttnFwdSm90INS1_25CollectiveMainloopFwdSm90ILi2EN4cute5tupleIJNS5_1CILi1EEES8_S8_EEENS6_IJNS7_ILi192EEESA_NS7_ILi64EEEEEELi64ENS_6half_tEfNS_4arch4Sm90ELb0ELb0ELb0ELb0ELb0ELb0ELb0ELb0ELb1ELb0ELb0ELb0EEENS1_21CollectiveEpilogueFwdINS6_IJSA_SB_SA_EEES9_SD_SF_Li384ELb0ELb0ELb0ELb0EEENS1_29StaticPersistentTileSchedulerILb0EEEEEEEEEvNT_6ParamsE)
        /*065c*/ 	.word	0x00000018


	//----- nvinfo : EIATTR_MIN_STACK_SIZE
	.align		4
.L_327:
        /*0660*/ 	.byte	0x04, 0x12
        /*0662*/ 	.short	(.L_329 - .L_328)
	.align		4
.L_328:
        /*0664*/ 	.word	index@(_ZN7cutlass13device_kernelIN5flash11enable_sm90INS1_16FlashAttnFwdSm90INS1_25CollectiveMainloopFwdSm90ILi2EN4cute5tupleIJNS5_1CILi1EEES8_S8_EEENS6_IJNS7_ILi192EEESA_NS7_ILi64EEEEEELi64ENS_6half_tEfNS_4arch4Sm90ELb0ELb0ELb0ELb1ELb0ELb0ELb0ELb0ELb1ELb0ELb0ELb0EEENS1_21CollectiveEpilogueFwdINS6_IJSA_SB_SA_EEES9_SD_SF_Li384ELb1ELb0ELb0ELb0EEENS1_36VarlenDynamicPersistentTileSchedulerILi192ELi192ELi384ELi32ELb0ELb0ELb1ELb0ELb1ELb1EEEEEEEEEvNT_6ParamsE)
        /*0668*/ 	.word	0x00000020


	//----- nvinfo : EIATTR_MIN_STACK_SIZE
	.align		4
.L_329:
        /*066c*/ 	.byte	0x04, 0x12
        /*066e*/ 	.short	(.L_331 - .L_330)
	.align		4
.L_330:
        /*0670*/ 	.word	index@(_ZN7cutlass13device_kernelIN5flash11enable_sm90INS1_16FlashAttnFwdSm90INS1_25CollectiveMainloopFwdSm90ILi2EN4cute5tupleIJNS5_1CILi1EEES8_S8_EEENS6_IJNS7_ILi192EEESA_NS7_ILi64EEEEEELi64ENS_6half_tEfNS_4arch4Sm90ELb0ELb0ELb0ELb1ELb0ELb1ELb0ELb0ELb1ELb0ELb0ELb0EEENS1_21CollectiveEpilogueFwdINS6_IJSA_SB_SA_EEES9_SD_SF_Li384ELb1ELb0ELb0ELb0EEENS1_36VarlenDynamicPersistentTileSchedulerILi192ELi192ELi384ELi32ELb0ELb0ELb1ELb0ELb1ELb1EEEEEEEEEvNT_6ParamsE)
        /*0674*/ 	.word	0x00000060


	//----- nvinfo : EIATTR_MIN_STACK_SIZE
	.align		4
.L_331:
        /*0678*/ 	.byte	0x04, 0x12
        /*067a*/ 	.short	(.L_333 - .L_332)
	.align		4
.L_332:
        /*067c*/ 	.word	index@(_ZN7cutlass13device_kernelIN5flash11enable_sm90INS1_16FlashAttnFwdSm90INS1_25CollectiveMainloopFwdSm90ILi2EN4cute5tupleIJNS5_1CILi1EEES8_S8_EEENS6_IJNS7_ILi192EEENS7_ILi128EEENS7_ILi64EEEEEELi64ENS_6half_tEfNS_4arch4Sm90ELb0ELb1ELb0ELb0ELb0ELb0ELb0ELb1ELb1ELb0ELb0ELb0EEENS1_21CollectiveEpilogueFwdINS6_IJSA_SC_SB_EEES9_SE_SG_Li384ELb0ELb0ELb0ELb0EEENS1_30DynamicPersistentTileSchedulerILi384ELi32ELb0ELb0ELb1EEEEEEEEEvNT_6ParamsE)
        /*0680*/ 	.word	0x00000000


	//----- nvinfo : EIATTR_MIN_STACK_SIZE
	.align		4
.L_333:
        /*0684*/ 	.byte	0x04, 0x12
        /*0686*/ 	.short	(.L_335 - .L_334)
	.align		4
.L_334:
        /*0688*/ 	.word	index@(_ZN7cutlass13device_kernelIN5flash11enable_sm90INS1_16FlashAttnFwdSm90INS1_25CollectiveMainloopFwdSm90ILi2EN4cute5tupleIJNS5_1CILi1EEES8_S8_EEENS6_IJNS7_ILi192EEENS7_ILi128EEENS7_ILi64EEEEEELi64ENS_6half_tEfNS_4arch4Sm90ELb0ELb1ELb0ELb1ELb0ELb0ELb0ELb1ELb1ELb0ELb0ELb0EEENS1_21CollectiveEpilogueFwdINS6_IJSA_SC_SB_EEES9_SE_SG_Li384ELb1ELb0ELb0ELb0EEENS1_36VarlenDynamicPersistentTileSchedulerILi192ELi128ELi384ELi32ELb0ELb0ELb1ELb1ELb0ELb1EEEEEEEEEvNT_6ParamsE)
        /*068c*/ 	.word	0x00000010


	//----- nvinfo : EIATTR_MIN_STACK_SIZE
	.align		4
.L_335:
        /*0690*/ 	.byte	0x04, 0x12
        /*0692*/ 	.short	(.L_337 - .L_336)
	.align		4
.L_336:
        /*0694*/ 	.word	index@(_ZN7cutlass13device_kernelIN5flash11enable_sm90INS1_16FlashAttnFwdSm90INS1_25CollectiveMainloopFwdSm90ILi2EN4cute5tupleIJNS5_1CILi1EEES8_S8_EEENS6_IJNS7_ILi192EEENS7_ILi128EEENS7_ILi64EEEEEELi64ENS_6half_tEfNS_4arch4Sm90ELb0ELb1ELb0ELb1ELb0ELb1ELb0ELb1ELb1ELb0ELb0ELb0EEENS1_21CollectiveEpilogueFwdINS6_IJSA_SC_SB_EEES9_SE_SG_Li384ELb1ELb0ELb0ELb0EEENS1_36VarlenDynamicPersistentTileSchedulerILi192ELi128ELi384ELi32ELb0ELb0ELb1ELb1ELb0ELb1EEEEEEEEEvNT_6ParamsE)
        /*0698*/ 	.word	0x00000048


	//----- nvinfo : EIATTR_MIN_STACK_SIZE
	.align		4
.L_337:
        /*069c*/ 	.byte	0x04, 0x12
        /*069e*/ 	.short	(.L_339 - .L_338)
	.align		4
.L_338:
        /*06a0*/ 	.word	index@(_ZN7cutlass13device_kernelIN5flash11enable_sm90INS1_16FlashAttnFwdSm90INS1_25CollectiveMainloopFwdSm90ILi2EN4cute5tupleIJNS5_1CILi1EEES8_S8_EEENS6_IJNS7_ILi192EEENS7_ILi128EEENS7_ILi64EEEEEELi64ENS_6half_tEfNS_4arch4Sm90ELb1ELb0ELb0ELb0ELb0ELb0ELb0ELb1ELb1ELb0ELb0ELb0EEENS1_21CollectiveEpilogueFwdINS6_IJSA_SC_SB_EEES9_SE_SG_Li384ELb0ELb0ELb0ELb0EEENS1_30DynamicPersistentTileSchedulerILi384ELi32ELb0ELb0ELb1EEEEEEEEEvNT_6ParamsE)
        /*06a4*/ 	.word	0x00000000


	//----- nvinfo : EIATTR_MIN_STACK_SIZE
	.align		4
.L_339:
        /*06a8*/ 	.byte	0x04, 0x12
        /*06aa*/ 	.short	(.L_341 - .L_340)
	.align		4
.L_340:
        /*06ac*/ 	.word	index@(_ZN7cutlass13device_kernelIN5flash11enable_sm90INS1_16FlashAttnFwdSm90INS1_25CollectiveMainloopFwdSm90ILi2EN4cute5tupleIJNS5_1CILi1EEES8_S8_EEENS6_IJNS7_ILi192EEENS7_ILi128EEENS7_ILi64EEEEEELi64ENS_6half_tEfNS_4arch4Sm90ELb1ELb0ELb0ELb1ELb0ELb0ELb0ELb1ELb1ELb0ELb0ELb0EEENS1_21CollectiveEpilogueFwdINS6_IJSA_SC_SB_EEES9_SE_SG_Li384ELb1ELb0ELb0ELb0EEENS1_36VarlenDynamicPersistentTileSchedulerILi192ELi128ELi384ELi32ELb0ELb0ELb1ELb1ELb1ELb1EEEEEEEEEvNT_6ParamsE)
        /*06b0*/ 	.word	0x00000010


	//----- nvinfo : EIATTR_MIN_STACK_SIZE
	.align		4
.L_341:
        /*06b4*/ 	.byte	0x04, 0x12
        /*06b6*/ 	.short	(.L_343 - .L_342)
	.align		4
.L_342:
        /*06b8*/ 	.word	index@(_ZN7cutlass13device_kernelIN5flash11enable_sm90INS1_16FlashAttnFwdSm90INS1_25CollectiveMainloopFwdSm90ILi2EN4cute5tupleIJNS5_1CILi1EEES8_S8_EEENS6_IJNS7_ILi192EEENS7_ILi128EEENS7_ILi64EEEEEELi64ENS_6half_tEfNS_4arch4Sm90ELb1ELb0ELb0ELb1ELb0ELb1ELb0ELb1ELb1ELb0ELb0ELb0EEENS1_21CollectiveEpilogueFwdINS6_IJSA_SC_SB_EEES9_SE_SG_Li384ELb1ELb0ELb0ELb0EEENS1_36VarlenDynamicPersistentTileSchedulerILi192ELi128ELi384ELi32ELb0ELb0ELb1ELb1ELb1ELb1EEEEEEEEEvNT_6ParamsE)
        /*06bc*/ 	.word	0x00000048
.L_343:


//--------------------- .nv.compat                --------------------------
	.section	.nv.compat,"",@"SHT_CUDA_COMPAT_INFO"
	.align	4
        /*0000*/ 	.byte	0x02, 0x09, 0x01, 0x00, 0x02, 0x02, 0x04, 0x00, 0x02, 0x05, 0x05, 0x00, 0x03, 0x07, 0x01, 0x01
        /*0010*/ 	.byte	0x02, 0x03, 0x01, 0x00, 0x02, 0x06, 0x01, 0x00, 0x04, 0x0b, 0x08, 0x00, 0x00, 0x00, 0x00, 0x00
        /*0020*/ 	.byte	0x00, 0x00, 0x00, 0x00


//--------------------- .nv.info._ZN7cutlass13device_kernelIN5flash11enable_sm90INS1_16FlashAttnFwdSm90INS1_25CollectiveMainloopFwdSm90ILi2EN4cute5tupleIJNS5_1CILi1EEES8_S8_EEENS6_IJNS7_ILi128EEENS7_ILi80EEENS7_ILi256EEEEEELi256ENS_6half_tEfNS_4arch4Sm90ELb0ELb0ELb0ELb0ELb0ELb0ELb0ELb1ELb1ELb0ELb0ELb0EEENS1_21CollectiveEpilogueFwdINS6_IJSA_SC_SB_EEES9_SE_SG_Li256ELb0ELb0ELb0ELb0EEENS1_29StaticPersistentTileSchedulerILb0EEEEEEEEEvNT_6ParamsE --------------------------
	.section	.nv.info._ZN7cutlass13device_kernelIN5flash11enable_sm90INS1_16FlashAttnFwdSm90INS1_25CollectiveMainloopFwdSm90ILi2EN4cute5tupleIJNS5_1CILi1EEES8_S8_EEENS6_IJNS7_ILi128EEENS7_ILi80EEENS7_ILi256EEEEEELi256ENS_6half_tEfNS_4arch4Sm90ELb0ELb0ELb0ELb0ELb0ELb0ELb0ELb1ELb1ELb0ELb0ELb0EEENS1_21CollectiveEpilogueFwdINS6_IJSA_SC_SB_EEES9_SE_SG_Li256ELb0ELb0ELb0ELb0EEENS1_29StaticPersistentTileSchedulerILb0EEEEEEEEEvNT_6ParamsE,"",@"SHT_CUDA_INFO"
	.sectionflags	@""
	.align	4


	//----- nvinfo : EIATTR_CUDA_API_VERSION
	.align		4
        /*0000*/ 	.byte	0x04, 0x37
        /*0002*/ 	.short	(.L_345 - .L_344)
.L_344:
        /*0004*/ 	.word	0x00000082


	//----- nvinfo : EIATTR_KPARAM_INFO
	.align		4
.L_345:
        /*0008*/ 	.byte	0x04, 0x17
        /*000a*/ 	.short	(.L_347 - .L_346)
.L_346:
        /*000c*/ 	.word	0x00000000
        /*0010*/ 	.short	0x0000
        /*0012*/ 	.short	0x0070
        /*0014*/ 	.byte	0x00, 0xf0, 0x01, 0x2e


	//----- nvinfo : EIATTR_SPARSE_MMA_MASK
	.align		4
.L_347:
        /*0018*/ 	.byte	0x03, 0x50
        /*001a*/ 	.short	0x0000


	//----- nvinfo : EIATTR_MAXREG_COUNT
	.align		4
        /*001c*/ 	.byte	0x03, 0x1b
        /*001e*/ 	.short	0x00a8


	//----- nvinfo : EIATTR_NUM_BARRIERS
	.align		4
        /*0020*/ 	.byte	0x02, 0x4c
        /*0022*/ 	.byte	0x09
	.zero		1


	//----- nvinfo : EIATTR_EXTERNS
	.align		4
        /*0024*/ 	.byte	0x04, 0x0f
        /*0026*/ 	.short	(.L_349 - .L_348)


	//   ....[0]....
	.align		4
.L_348:
        /*0028*/ 	.word	index@(__assertfail)


	//----- nvinfo : EIATTR_ANNOTATIONS
	.align		4
.L_349:
        /*002c*/ 	.byte	0x04, 0x55
        /*002e*/ 	.short	(.L_351 - .L_350)


	//   ....[0]....
.L_350:
        /*0030*/ 	.word	0x00000001
        /*0034*/ 	.byte	0x40, 0x09, 0x00, 0x00, 0x01, 0x00, 0x00, 0x00, 0x00, 0x0a, 0x00, 0x00, 0x01, 0x00, 0x00, 0x00
        /* <DEDUP_REMOVED lines=14> */
        /*0124*/ 	.byte	0x70, 0xe2, 0x00, 0x00, 0x01, 0x00, 0x00, 0x00, 0x10, 0xe4, 0x00, 0x00


	//----- nvinfo : EIATTR_MERCURY_ISA_VERSION
	.align		4
.L_351:
        /*0130*/ 	.byte	0x03, 0x5f
        /*0132*/ 	.short	0x0101


	//----- nvinfo : EIATTR_INT_WARP_WIDE_INSTR_OFFSETS
	.align		4
        /*0134*/ 	.byte	0x04, 0x31
        /*0136*/ 	.short	(.L_353 - .L_352)


	//   ....[0]....
.L_352:
        /*0138*/ 	.word	0x00000180


	//   ....[1]....
        /*013c*/ 	.word	0x000001b0


	//   ....[2]....
        /*0140*/ 	.word	0x00000240


	//   ....[3]....
        /*0144*/ 	.word	0x0000b7e0


	//   ....[4]....
        /*0148*/ 	.word	0x0000b810


	//   ....[5]....
        /*014c*/ 	.word	0x0000b900


	//   ....[6]....
        /*0150*/ 	.word	0x0000b9c0


	//   ....[7]....
        /*0154*/ 	.word	0x0000ba80


	//----- nvinfo : EIATTR_COOP_GROUP_MASK_REGIDS
	.align		4
.L_353:
        /*0158*/ 	.byte	0x04, 0x29
        /*015a*/ 	.short	(.L_355 - .L_354)


	//   ....[0]....
.L_354:
        /*015c*/ 	.word	0xffffffff


	//   ....[1]....
        /*0160*/ 	.word	0xffffffff


	//   ....[2]....
        /*0164*/ 	.word	0xffffffff


	//   ....[3]....
        /*0168*/ 	.word	0xffffffff


	//   ....[4]....
        /*016c*/ 	.word	0xffffffff


	//   ....[5]....
        /*0170*/ 	.word	0xffffffff


	//   ....[6]....
        /*0174*/ 	.word	0xffffffff


	//   ....[7]....
        /*0178*/ 	.word	0xffffffff


	//   ....[8]....
        /*017c*/ 	.word	0xffffffff


	//   ....[9]....
        /*0180*/ 	.word	0xffffffff


	//   ....[10]....
        /*0184*/ 	.word	0xffffffff


	//   ....[11]....
        /*0188*/ 	.word	0xffffffff


	//   ....[12]....
        /*018c*/ 	.word	0xffffffff


	//   ....[13]....
        /*0190*/ 	.word	0xffffffff


	//   ....[14]....
        /*0194*/ 	.word	0xffffffff


	//   ....[15]....
        /*0198*/ 	.word	0xffffffff


	//   ....[16]....
        /*019c*/ 	.word	0xffffffff


	//   ....[17]....
        /*01a0*/ 	.word	0xffffffff


	//   ....[18]....
        /*01a4*/ 	.word	0xffffffff


	//   ....[19]....
        /*01a8*/ 	.word	0xffffffff


	//   ....[20]....
        /*01ac*/ 	.word	0xffffffff


	//   ....[21]....
        /*01b0*/ 	.word	0xffffffff


	//   ....[22]....
        /*01b4*/ 	.word	0xffffffff


	//   ....[23]....
        /*01b8*/ 	.word	0x0500000f


	//   ....[24]....
        /*01bc*/ 	.word	0x0500000f


	//----- nvinfo : EIATTR_COOP_GROUP_INSTR_OFFSETS
	.align		4
.L_355:
        /*01c0*/ 	.byte	0x04, 0x28
        /*01c2*/ 	.short	(.L_357 - .L_356)


	//   ....[0]....
.L_356:
        /*01c4*/ 	.word	0x00000060


	//   ....[1]....
        /*01c8*/ 	.word	0x00000190


	//   ....[2]....
        /*01cc*/ 	.word	0x00000250


	//   ....[3]....
        /*01d0*/ 	.word	0x000003c0


	//   ....[4]....
        /*01d4*/ 	.word	0x00000520


	//   ....[5]....
        /*01d8*/ 	.word	0x00000640


	//   ....[6]....
        /*01dc*/ 	.word	0x000007a0


	//   ....[7]....
        /*01e0*/ 	.word	0x00000d40


	//   ....[8]....
        /*01e4*/ 	.word	0x00003d00


	//   ....[9]....
        /*01e8*/ 	.word	0x00003d40


	//   ....[10]....
        /*01ec*/ 	.word	0x00004120


	//   ....[11]....
        /*01f0*/ 	.word	0x000041a0


	//   ....[12]....
        /*01f4*/ 	.word	0x00007cb0


	//   ....[13]....
        /*01f8*/ 	.word	0x00007de0


	//   ....[14]....
        /*01fc*/ 	.word	0x00008190


	//   ....[15]....
        /*0200*/ 	.word	0x000081f0


	//   ....[16]....
        /*0204*/ 	.word	0x000092b0


	//   ....[17]....
        /*0208*/ 	.word	0x000092f0


	//   ....[18]....
        /*020c*/ 	.word	0x00009470


	//   ....[19]....
        /*0210*/ 	.word	0x000094a0


	//   ....[20]....
        /*0214*/ 	.word	0x0000ac60


	//   ....[21]....
        /*0218*/ 	.word	0x0000afd0


	//   ....[22]....
        /*021c*/ 	.word	0x0000e390


	//   ....[23]....
        /*0220*/ 	.word	0x0000e870


	//   ....[24]....
        /*0224*/ 	.word	0x0000ed10


	//----- nvinfo : EIATTR_REG_RECONFIG
	.align		4
.L_357:
        /*0228*/ 	.byte	0x01, 0x54
	.zero		2


	//----- nvinfo : EIATTR_SYSCALL_OFFSETS
	.align		4
        /*022c*/ 	.byte	0x04, 0x46
        /*022e*/ 	.short	(.L_359 - .L_358)


	//   ....[0]....
.L_358:
        /*0230*/ 	.word	0x000010b0


	//   ....[1]....
        /*0234*/ 	.word	0x0000b430


	//   ....[2]....
        /*0238*/ 	.word	0x0000b570


	//   ....[3]....
        /*023c*/ 	.word	0x0000b670


	//----- nvinfo : EIATTR_MBARRIER_INSTR_OFFSETS
	.align		4
.L_359:
        /*0240*/ 	.byte	0x04, 0x39
        /*0242*/ 	.short	(.L_361 - .L_360)


	//   ....[0]....
.L_360:
        /*0244*/ 	.word	0x00000270
        /*0248*/ 	.word	0x000000ff
        /*024c*/ 	.word	0x00038800
        /*0250*/ 	.short	0x0100
        /*0252*/ 	.byte	0x06
	.zero		1


	//   ....[1]....
        /*0254*/ 	.word	0x00000280
        /*0258*/ 	.word	0x000000ff
        /*025c*/ 	.word	0x00038820
        /*0260*/ 	.short	0x0100
        /*0262*/ 	.byte	0x06
	.zero		1


	//   ....[2]....
        /*0264*/ 	.word	0x00000370
        /*0268*/ 	.word	0x000000ff
        /*026c*/ 	.word	0x00038830
        /*0270*/ 	.short	0x0100
        /*0272*/ 	.byte	0x08
	.zero		1


	//   ....[3]....
        /*0274*/ 	.word	0x00000380
        /*0278*/ 	.word	0x000000ff
        /*027c*/ 	.word	0x00038840
        /*0280*/ 	.short	0x0100
        /*0282*/ 	.byte	0x08
	.zero		1


	//   ....[4]....
        /*0284*/ 	.word	0x00000390
        /*0288*/ 	.word	0x000000ff
        /*028c*/ 	.word	0x00038838
        /*0290*/ 	.short	0x0100
        /*0292*/ 	.byte	0x08
	.zero		1


	//   ....[5]....
        /*0294*/ 	.word	0x000003a0
        /*0298*/ 	.word	0x000000ff
        /*029c*/ 	.word	0x00038848
        /*02a0*/ 	.short	0x0100
        /*02a2*/ 	.byte	0x08
	.zero		1


	//   ....[6]....
        /*02a4*/ 	.word	0x000004d0
        /*02a8*/ 	.word	0x000000ff
        /*02ac*/ 	.word	0x00038850
        /*02b0*/ 	.short	0x0100
        /*02b2*/ 	.byte	0x08
	.zero		1


	//   ....[7]....
        /*02b4*/ 	.word	0x000004e0
        /*02b8*/ 	.word	0x000000ff
        /*02bc*/ 	.word	0x00038860
        /*02c0*/ 	.short	0x0100
        /*02c2*/ 	.byte	0x08
	.zero		1


	//   ....[8]....
        /*02c4*/ 	.word	0x000004f0
        /*02c8*/ 	.word	0x000000ff
        /*02cc*/ 	.word	0x00038858
        /*02d0*/ 	.short	0x0100
        /*02d2*/ 	.byte	0x08
	.zero		1


	//   ....[9]....
        /*02d4*/ 	.word	0x00000500
        /*02d8*/ 	.word	0x000000ff
        /*02dc*/ 	.word	0x00038868
        /*02e0*/ 	.short	0x0100
        /*02e2*/ 	.byte	0x08
	.zero		1


	//   ....[10]....
        /*02e4*/ 	.word	0x000005f0
        /*02e8*/ 	.word	0x000000ff
        /*02ec*/ 	.word	0x00038870
        /*02f0*/ 	.short	0x0100
        /*02f2*/ 	.byte	0x06
	.zero		1


	//   ....[11]....
        /*02f4*/ 	.word	0x00000600
        /*02f8*/ 	.word	0x000000ff
        /*02fc*/ 	.word	0x00038880
        /*0300*/ 	.short	0x0100
        /*0302*/ 	.byte	0x06
	.zero		1


	//   ....[12]....
        /*0304*/ 	.word	0x00000610
        /*0308*/ 	.word	0x000000ff
        /*030c*/ 	.word	0x00038878
        /*0310*/ 	.short	0x0100
        /*0312*/ 	.byte	0x06
	.zero		1


	//   ....[13]....
        /*0314*/ 	.word	0x00000620
        /*0318*/ 	.word	0x000000ff
        /*031c*/ 	.word	0x00038888
        /*0320*/ 	.short	0x0100
        /*0322*/ 	.byte	0x06
	.zero		1


	//   ....[14]....
        /*0324*/ 	.word	0x00000750
        /*0328*/ 	.word	0x000000ff
        /*032c*/ 	.word	0x00038890
        /*0330*/ 	.short	0x0100
        /*0332*/ 	.byte	0x08
	.zero		1


	//   ....[15]....
        /*0334*/ 	.word	0x00000760
        /*0338*/ 	.word	0x000000ff
        /*033c*/ 	.word	0x000388a0
        /*0340*/ 	.short	0x0100
        /*0342*/ 	.byte	0x08
	.zero		1


	//   ....[16]....
        /*0344*/ 	.word	0x00000770
        /*0348*/ 	.word	0x000000ff
        /*034c*/ 	.word	0x00038898
        /*0350*/ 	.short	0x0100
        /*0352*/ 	.byte	0x08
	.zero		1


	//   ....[17]....
        /*0354*/ 	.word	0x00000780
        /*0358*/ 	.word	0x000000ff
        /*035c*/ 	.word	0x000388a8
        /*0360*/ 	.short	0x0100
        /*0362*/ 	.byte	0x08
	.zero		1


	//   ....[18]....
        /*0364*/ 	.word	0x000008b0
        /*0368*/ 	.word	0x000000ff
        /*036c*/ 	.word	0x000388b0
        /*0370*/ 	.short	0x0100
        /*0372*/ 	.byte	0x08
	.zero		1


	//   ....[19]....
        /*0374*/ 	.word	0x000008c0
        /*0378*/ 	.word	0x000000ff
        /*037c*/ 	.word	0x000388c0
        /*0380*/ 	.short	0x0100
        /*0382*/ 	.byte	0x08
	.zero		1


	//   ....[20]....
        /*0384*/ 	.word	0x000008d0
        /*0388*/ 	.word	0x000000ff
        /*038c*/ 	.word	0x000388b8
        /*0390*/ 	.short	0x0100
        /*0392*/ 	.byte	0x08
	.zero		1


	//   ....[21]....
        /*0394*/ 	.word	0x000008e0
        /*0398*/ 	.word	0x000000ff
        /*039c*/ 	.word	0x000388c8
        /*03a0*/ 	.short	0x0100
        /*03a2*/ 	.byte	0x08
	.zero		1


	//   ....[22]....
        /*03a4*/ 	.word	0x000010f0
        /*03a8*/ 	.word	0x000000ff
        /*03ac*/ 	.word	0x00038800
        /*03b0*/ 	.short	0x010a
        /*03b2*/ 	.byte	0x3d
	.zero		1


	//   ....[23]....
        /*03b4*/ 	.word	0x00001180
        /*03b8*/ 	.word	0x00000000
        /*03bc*/ 	.word	0x00038830
        /*03c0*/ 	.short	0x010a
        /*03c2*/ 	.byte	0x3f
	.zero		1


	//   ....[24]....
        /*03c4*/ 	.word	0x00001200
        /*03c8*/ 	.word	0x00000000
        /*03cc*/ 	.word	0x00038830
        /*03d0*/ 	.short	0x010a
        /*03d2*/ 	.byte	0x3f
	.zero		1


	//   ....[25]....
        /*03d4*/ 	.word	0x00003c30
        /*03d8*/ 	.word	0x00000000
        /*03dc*/ 	.word	0x00000000
        /*03e0*/ 	.short	0x0101
        /*03e2*/ 	.byte	0x3f
	.zero		1


	//   ....[26]....
        /*03e4*/ 	.word	0x00005070
        /*03e8*/ 	.word	0x000000ff
        /*03ec*/ 	.word	0x00038830
        /*03f0*/ 	.short	0x010a
        /*03f2*/ 	.byte	0x27
	.zero		1


	//   ....[27]....
        /*03f4*/ 	.word	0x000050b0
        /*03f8*/ 	.word	0x000000ff
        /*03fc*/ 	.word	0x00038830
        /*0400*/ 	.short	0x010a
        /*0402*/ 	.byte	0x27
	.zero		1


	//   ....[28]....
        /*0404*/ 	.word	0x00007a00
        /*0408*/ 	.word	0x000000ff
        /*040c*/ 	.word	0x00038850
        /*0410*/ 	.short	0x010a
        /*0412*/ 	.byte	0x05
	.zero		1


	//   ....[29]....
        /*0414*/ 	.word	0x00007a40
        /*0418*/ 	.word	0x000000ff
        /*041c*/ 	.word	0x00038850
        /*0420*/ 	.short	0x010a
        /*0422*/ 	.byte	0x05
	.zero		1


	//   ....[30]....
        /*0424*/ 	.word	0x00008560
        /*0428*/ 	.word	0x000000ab
        /*042c*/ 	.word	0x00000000
        /*0430*/ 	.short	0x0101
        /*0432*/ 	.byte	0x3f
	.zero		1


	//   ....[31]....
        /*0434*/ 	.word	0x00008590
        /*0438*/ 	.word	0x000000b2
        /*043c*/ 	.word	0x00000000
        /*0440*/ 	.short	0x0101
        /*0442*/ 	.byte	0x3f
	.zero		1


	//   ....[32]....
        /*0444*/ 	.word	0x00009220
        /*0448*/ 	.word	0x000000ff
        /*044c*/ 	.word	0x00038850
        /*0450*/ 	.short	0x010a
        /*0452*/ 	.byte	0x07
	.zero		1


	//   ....[33]....
        /*0454*/ 	.word	0x00009260
        /*0458*/ 	.word	0x000000ff
        /*045c*/ 	.word	0x00038850
        /*0460*/ 	.short	0x010a
        /*0462*/ 	.byte	0x07
	.zero		1


	//   ....[34]....
        /*0464*/ 	.word	0x00009e20
        /*0468*/ 	.word	0x0000000d
        /*046c*/ 	.word	0x00000000
        /*0470*/ 	.short	0x0101
        /*0472*/ 	.byte	0x3f
	.zero		1


	//   ....[35]....
        /*0474*/ 	.word	0x0000aeb0
        /*0478*/ 	.word	0x000000ff
        /*047c*/ 	.word	0x00000000
        /*0480*/ 	.short	0x0101
        /*0482*/ 	.byte	0x06
	.zero		1


	//   ....[36]....
        /*0484*/ 	.word	0x0000bdc0
        /*0488*/ 	.word	0x00000006
        /*048c*/ 	.word	0x00038840
        /*0490*/ 	.short	0x010a
        /*0492*/ 	.byte	0x3f
	.zero		1


	//   ....[37]....
        /*0494*/ 	.word	0x0000c3f0
        /*0498*/ 	.word	0x00000009
        /*049c*/ 	.word	0x00038820
        /*04a0*/ 	.short	0x010a
        /*04a2*/ 	.byte	0x3f
	.zero		1


	//   ....[38]....
        /*04a4*/ 	.word	0x0000c6d0
        /*04a8*/ 	.word	0x00000002
        /*04ac*/ 	.word	0x00038840
        /*04b0*/ 	.short	0x010a
        /*04b2*/ 	.byte	0x3f
	.zero		1


	//   ....[39]....
        /*04b4*/ 	.word	0x0000c9e0
        /*04b8*/ 	.word	0x00000002
        /*04bc*/ 	.word	0x00000060
        /*04c0*/ 	.short	0x010a
        /*04c2*/ 	.byte	0x3f
	.zero		1


	//   ....[40]....
        /*04c4*/ 	.word	0x0000cfd0
        /*04c8*/ 	.word	0x00000002
        /*04cc*/ 	.word	0x00038840
        /*04d0*/ 	.short	0x010a
        /*04d2*/ 	.byte	0x3f
	.zero		1


	//   ....[41]....
        /*04d4*/ 	.word	0x0000d2e0
        /*04d8*/ 	.word	0x00000002
        /*04dc*/ 	.word	0x00000060
        /*04e0*/ 	.short	0x010a
        /*04e2*/ 	.byte	0x3f
	.zero		1


	//   ....[42]....
        /*04e4*/ 	.word	0x0000d7f0
        /*04e8*/ 	.word	0x00000002
        /*04ec*/ 	.word	0x00038840
        /*04f0*/ 	.short	0x010a
        /*04f2*/ 	.byte	0x3f
	.zero		1


	//   ....[43]....
        /*04f4*/ 	.word	0x0000db10
        /*04f8*/ 	.word	0x00000002
        /*04fc*/ 	.word	0x00000060
        /*0500*/ 	.short	0x010a
        /*0502*/ 	.byte	0x3f
	.zero		1


	//   ....[44]....
        /*0504*/ 	.word	0x0000dee0
        /*0508*/ 	.word	0x00000003
        /*050c*/ 	.word	0x00038860
        /*0510*/ 	.short	0x010a
        /*0512*/ 	.byte	0x3f
	.zero		1


	//   ....[45]....
        /*0514*/ 	.word	0x0000e310
        /*0518*/ 	.word	0x00000000
        /*051c*/ 	.word	0x00038820
        /*0520*/ 	.short	0x010a
        /*0522*/ 	.byte	0x3f
	.zero		1


	//   ....[46]....
        /*0524*/ 	.word	0x0000e4b0
        /*0528*/ 	.word	0x00000006
        /*052c*/ 	.word	0x00000000
        /*0530*/ 	.short	0x010a
        /*0532*/ 	.byte	0x3f
	.zero		1


	//   ....[47]....
        /*0534*/ 	.word	0x0000e520
        /*0538*/ 	.word	0x00000003
        /*053c*/ 	.word	0x00000000
        /*0540*/ 	.short	0x010a
        /*0542*/ 	.byte	0x3f
	.zero		1


	//   ....[48]....
        /*0544*/ 	.word	0x0000e580
        /*0548*/ 	.word	0x00000010
        /*054c*/ 	.word	0x00000000
        /*0550*/ 	.short	0x010a
        /*0552*/ 	.byte	0x3f
	.zero		1


	//   ....[49]....
        /*0554*/ 	.word	0x0000e5b0
        /*0558*/ 	.word	0x00000003
        /*055c*/ 	.word	0x00000000
        /*0560*/ 	.short	0x010a
        /*0562*/ 	.byte	0x3f
	.zero		1


	//   ....[50]....
        /*0564*/ 	.word	0x0000e620
        /*0568*/ 	.word	0x00000003
        /*056c*/ 	.word	0x00038800
        /*0570*/ 	.short	0x010a
        /*0572*/ 	.byte	0x3f
	.zero		1


	//   ....[51]....
        /*0574*/ 	.word	0x0000e670
        /*0578*/ 	.word	0x00000000
        /*057c*/ 	.word	0x00038830
        /*0580*/ 	.short	0x010a
        /*0582*/ 	.byte	0x3f
	.zero		1


	//   ....[52]....
        /*0584*/ 	.word	0x0000e6d0
        /*0588*/ 	.word	0x00000005
        /*058c*/ 	.word	0x00038830
        /*0590*/ 	.short	0x010a
        /*0592*/ 	.byte	0x3f
	.zero		1


	//   ....[53]....
        /*0594*/ 	.word	0x0000e730
        /*0598*/ 	.word	0x00000003
        /*059c*/ 	.word	0x00038850
        /*05a0*/ 	.short	0x010a
        /*05a2*/ 	.byte	0x3f
	.zero		1


	//   ....[54]....
        /*05a4*/ 	.word	0x0000e790
        /*05a8*/ 	.word	0x00000003
        /*05ac*/ 	.word	0x00038850
        /*05b0*/ 	.short	0x010a
        /*05b2*/ 	.byte	0x3f
	.zero		1


	//   ....[55]....
        /*05b4*/ 	.word	0x0000e930
        /*05b8*/ 	.word	0x00000006
        /*05bc*/ 	.word	0x00038840
        /*05c0*/ 	.short	0x010a
        /*05c2*/ 	.byte	0x3f
	.zero		1


	//   ....[56]....
        /*05c4*/ 	.word	0x0000e9b0
        /*05c8*/ 	.word	0x00000007
        /*05cc*/ 	.word	0x00038820
        /*05d0*/ 	.short	0x010a
        /*05d2*/ 	.byte	0x3f
	.zero		1


	//   ....[57]....
        /*05d4*/ 	.word	0x0000ea00
        /*05d8*/ 	.word	0x00000002
        /*05dc*/ 	.word	0x00038840
        /*05e0*/ 	.short	0x010a
        /*05e2*/ 	.byte	0x3f
	.zero		1


	//   ....[58]....
        /*05e4*/ 	.word	0x0000ea50
        /*05e8*/ 	.word	0x00000002
        /*05ec*/ 	.word	0x00000060
        /*05f0*/ 	.short	0x010a
        /*05f2*/ 	.byte	0x3f
	.zero		1


	//   ....[59]....
        /*05f4*/ 	.word	0x0000eaa0
        /*05f8*/ 	.word	0x00000002
        /*05fc*/ 	.word	0x00038840
        /*0600*/ 	.short	0x010a
        /*0602*/ 	.byte	0x3f
	.zero		1


	//   ....[60]....
        /*0604*/ 	.word	0x0000eaf0
        /*0608*/ 	.word	0x00000002
        /*060c*/ 	.word	0x00000060
        /*0610*/ 	.short	0x010a
        /*0612*/ 	.byte	0x3f
	.zero		1


	//   ....[61]....
        /*0614*/ 	.word	0x0000eb40
        /*0618*/ 	.word	0x00000002
        /*061c*/ 	.word	0x00038840
        /*0620*/ 	.short	0x010a
        /*0622*/ 	.byte	0x3f
	.zero		1


	//   ....[62]....
        /*0624*/ 	.word	0x0000eb90
        /*0628*/ 	.word	0x00000002
        /*062c*/ 	.word	0x00000060
        /*0630*/ 	.short	0x010a
        /*0632*/ 	.byte	0x3f
	.zero		1


	//   ....[63]....
        /*0634*/ 	.word	0x0000ebe0
        /*0638*/ 	.word	0x00000003
        /*063c*/ 	.word	0x00038860
        /*0640*/ 	.short	0x010a
        /*0642*/ 	.byte	0x3f
	.zero		1


	//   ....[64]....
        /*0644*/ 	.word	0x0000ec30
        /*0648*/ 	.word	0x00000000
        /*064c*/ 	.word	0x00038820
        /*0650*/ 	.short	0x010a
        /*0652*/ 	.byte	0x3f
	.zero		1


	//   ....[65]....
        /*0654*/ 	.word	0x0000edd0
        /*0658*/ 	.word	0x00000006
        /*065c*/ 	.word	0x00000000
        /*0660*/ 	.short	0x010a
        /*0662*/ 	.byte	0x3f
	.zero		1


	//   ....[66]....
        /*0664*/ 	.word	0x0000ee20
        /*0668*/ 	.word	0x00000003
        /*066c*/ 	.word	0x00000000
        /*0670*/ 	.short	0x010a
        /*0672*/ 	.byte	0x3f
	.zero		1


	//   ....[67]....
        /*0674*/ 	.word	0x0000ee70
        /*0678*/ 	.word	0x00000010
        /*067c*/ 	.word	0x00000000
        /*0680*/ 	.short	0x010a
        /*0682*/ 	.byte	0x3f
	.zero		1


	//----- nvinfo : EIATTR_NUM_MBARRIERS
	.align		4
.L_361:
        /*0684*/ 	.byte	0x03, 0x38
        /*0686*/ 	.short	0x0016


	//----- nvinfo : EIATTR_EXIT_INSTR_OFFSETS
	.align		4
        /*0688*/ 	.byte	0x04, 0x1c
        /*068a*/ 	.short	(.L_363 - .L_362)


	//   ....[0]....
.L_362:
        /*068c*/ 	.word	0x000009f0


	//   ....[1]....
        /*0690*/ 	.word	0x0000af90


	//   ....[2]....
        /*0694*/ 	.word	0x0000aff0


	//   ....[3]....
        /*0698*/ 	.word	0x0000e600


	//----- nvinfo : EIATTR_MAX_THREADS
	.align		4
.L_363:
        /*069c*/ 	.byte	0x04, 0x05
        /*069e*/ 	.short	(.L_365 - .L_364)
.L_364:
        /*06a0*/ 	.word	0x00000180
        /*06a4*/ 	.word	0x00000001
        /*06a8*/ 	.word	0x00000001


	//----- nvinfo : EIATTR_CRS_STACK_SIZE
	.align		4
.L_365:
        /*06ac*/ 	.byte	0x04, 0x1e
        /*06ae*/ 	.short	(.L_367 - .L_366)
.L_366:
        /*06b0*/ 	.word	0x00000000


	//----- nvinfo : EIATTR_CBANK_PARAM_SIZE
	.align		4
.L_367:
        /*06b4*/ 	.byte	0x03, 0x19
        /*06b6*/ 	.short	0x0bf0


	//----- nvinfo : EIATTR_PARAM_CBANK
	.align		4
        /*06b8*/ 	.byte	0x04, 0x0a
        /*06ba*/ 	.short	(.L_369 - .L_368)
	.align		4
.L_368:
        /*06bc*/ 	.word	index@(.nv.constant0._ZN7cutlass13device_kernelIN5flash11enable_sm90INS1_16FlashAttnFwdSm90INS1_25CollectiveMainloopFwdSm90ILi2EN4cute5tupleIJNS5_1CILi1EEES8_S8_EEENS6_IJNS7_ILi128EEENS7_ILi80EEENS7_ILi256EEEEEELi256ENS_6half_tEfNS_4arch4Sm90ELb0ELb0ELb0ELb0ELb0ELb0ELb0ELb1ELb1ELb0ELb0ELb0EEENS1_21CollectiveEpilogueFwdINS6_IJSA_SC_SB_EEES9_SE_SG_Li256ELb0ELb0ELb0ELb0EEENS1_29StaticPersistentTileSchedulerILb0EEEEEEEEEvNT_6ParamsE)
        /*06c0*/ 	.short	0x0210
        /*06c2*/ 	.short	0x0bf0


	//----- nvinfo : EIATTR_SW_WAR
	.align		4
.L_369:
        /*06c4*/ 	.byte	0x04, 0x36
        /*06c6*/ 	.short	(.L_371 - .L_370)
.L_370:
        /*06c8*/ 	.word	0x00000008
.L_371:


//--------------------- .nv.info._ZN7cutlass13device_kernelIN5flash11enable_sm90INS1_16FlashAttnFwdSm90INS1_25CollectiveMainloopFwdSm90ILi2EN4cute5tupleIJNS5_1CILi2EEENS7_ILi1EEES9_EEENS6_IJNS7_ILi128EEENS7_ILi80EEENS7_ILi256EEEEEELi256ENS_6half_tEfNS_4arch4Sm90ELb0ELb0ELb0ELb0ELb0ELb0ELb0ELb1ELb1ELb0ELb0ELb0EEENS1_21CollectiveEpilogueFwdINS6_IJSB_SD_SC_EEESA_SF_SH_Li256ELb0ELb0ELb0ELb0EEENS1_29StaticPersistentTileSchedulerILb0EEEEEEEEEvNT_6ParamsE --------------------------
	.section	.nv.info._ZN7cutlass13device_kernelIN5flash11enable_sm90INS1_16FlashAttnFwdSm90INS1_25CollectiveMainloopFwdSm90ILi2EN4cute5tupleIJNS5_1CILi2EEENS7_ILi1EEES9_EEENS6_IJNS7_ILi128EEENS7_ILi80EEENS7_ILi256EEEEEELi256ENS_6half_tEfNS_4arch4Sm90ELb0ELb0ELb0ELb0ELb0ELb0ELb0ELb1ELb1ELb0ELb0ELb0EEENS1_21CollectiveEpilogueFwdINS6_IJSB_SD_SC_EEESA_SF_SH_Li256ELb0ELb0ELb0ELb0EEENS1_29StaticPersistentTileSchedulerILb0EEEEEEEEEvNT_6ParamsE,"",@"SHT_CUDA_INFO"
	.sectionflags	@""
	.align	4


	//----- nvinfo : EIATTR_CUDA_API_VERSION
	.align		4
        /*0000*/ 	.byte	0x04, 0x37
        /*0002*/ 	.short	(.L_373 - .L_372)
.L_372:
        /*0004*/ 	.word	0x00000082


	//----- nvinfo : EIATTR_KPARAM_INFO
	.align		4
.L_373:
        /*0008*/ 	.byte	0x04, 0x17
        /*000a*/ 	.short	(.L_375 - .L_374)
.L_374:
        /*000c*/ 	.word	0x00000000
        /*0010*/ 	.short	0x0000
        /*0012*/ 	.short	0x0070
        /*0014*/ 	.byte	0x00, 0xf0, 0x01, 0x2e


	//----- nvinfo : EIATTR_SPARSE_MMA_MASK
	.align		4
.L_375:
        /*0018*/ 	.byte	0x03, 0x50
        /*001a*/ 	.short	0x0000


	//----- nvinfo : EIATTR_MAXREG_COUNT
	.align		4
        /*001c*/ 	.byte	0x03, 0x1b
        /*001e*/ 	.short	0x00a8


	//----- nvinfo : EIATTR_NUM_BARRIERS
	.align		4
        /*0020*/ 	.byte	0x02, 0x4c
        /*0022*/ 	.byte	0x09
	.zero		1


	//----- nvinfo : EIATTR_EXTERNS
	.align		4
        /*0024*/ 	.byte	0x04, 0x0f
        /*0026*/ 	.short	(.L_377 - .L_376)


	//   ....[0]....
	.align		4
.L_376:
        /*0028*/ 	.word	index@(__assertfail)


	//----- nvinfo : EIATTR_ANNOTATIONS
	.align		4
.L_377:
        /*002c*/ 	.byte	0x04, 0x55
        /*002e*/ 	.short	(.L_379 - .L_378)


	//   ....[0]....
.L_378:
        /* <DEDUP_REMOVED lines=26> */


	//----- nvinfo : EIATTR_MERCURY_ISA_VERSION
	.align		4
.L_379:
        /*01c0*/ 	.byte	0x03, 0x5f
        /*01c2*/ 	.short	0x0101


	//----- nvinfo : EIATTR_INT_WARP_WIDE_INSTR_OFFSETS
	.align		4
        /*01c4*/ 	.byte	0x04, 0x31
        /*01c6*/ 	.short	(.L_381 - .L_380)


	//   ....[0]....
.L_380:
        /*01c8*/ 	.word	0x00000190


	//   ....[1]....
        /*01cc*/ 	.word	0x000001d0


	//   ....[2]....
        /*01d0*/ 	.word	0x00000240


	//   ....[3]....
        /*01d4*/ 	.word	0x0000b6f0


	//   ....[4]....
        /*01d8*/ 	.word	0x0000b740


	//   ....[5]....
        /*01dc*/ 	.word	0x0000b800


	//   ....[6]....
        /*01e0*/ 	.word	0x0000b8c0


	//   ....[7]....
        /*01e4*/ 	.word	0x0000b980


	//----- nvinfo : EIATTR_COOP_GROUP_MASK_REGIDS
	.align		4
.L_381:
        /*01e8*/ 	.byte	0x04, 0x29
        /*01ea*/ 	.short	(.L_383 - .L_382)


	//   ....[0]....
.L_382:
        /*01ec*/ 	.word	0xffffffff


	//   ....[1]....
        /*01f0*/ 	.word	0xffffffff


	//   ....[2]....
        /*01f4*/ 	.word	0xffffffff


	//   ....[3]....
        /*01f8*/ 	.word	0xffffffff


	//   ....[4]....
        /*01fc*/ 	.word	0xffffffff


	//   ....[5]....
        /*0200*/ 	.word	0xffffffff


	//   ....[6]....
        /*0204*/ 	.word	0xffffffff


	//   ....[7]....
        /*0208*/ 	.word	0xffffffff


	//   ....[8]....
        /*020c*/ 	.word	0xffffffff


	//   ....[9]....
        /*0210*/ 	.word	0xffffffff


	//   ....[10]....
        /*0214*/ 	.word	0xffffffff


	//   ....[11]....
        /*0218*/ 	.word	0xffffffff


	//   ....[12]....
        /*021c*/ 	.word	0xffffffff


	//   ....[13]....
        /*0220*/ 	.word	0xffffffff


	//   ....[14]....
        /*0224*/ 	.word	0xffffffff


	//   ....[15]....
        /*0228*/ 	.word	0xffffffff


	//   ....[16]....
        /*022c*/ 	.word	0xffffffff


	//   ....[17]....
        /*0230*/ 	.word	0xffffffff


	//   ....[18]....
        /*0234*/ 	.word	0xffffffff


	//   ....[19]....
        /*0238*/ 	.word	0xffffffff


	//   ....[20]....
        /*023c*/ 	.word	0xffffffff


	//   ....[21]....
        /*0240*/ 	.word	0xffffffff


	//   ....[22]....
        /*0244*/ 	.word	0xffffffff


	//   ....[23]....
        /*0248*/ 	.word	0xffffffff


	//   ....[24]....
        /*024c*/ 	.word	0x0500000f


	//   ....[25]....
        /*0250*/ 	.word	0x0500000f


	//----- nvinfo : EIATTR_COOP_GROUP_INSTR_OFFSETS
	.align		4
.L_383:
        /*0254*/ 	.byte	0x04, 0x28
        /*0256*/ 	.short	(.L_385 - .L_384)


	//   ....[0]....
.L_384:
        /*0258*/ 	.word	0x00000060


	//   ....[1]....
        /*025c*/ 	.word	0x000001a0


	//   ....[2]....
        /*0260*/ 	.word	0x000001f0


	//   ....[3]....
        /*0264*/ 	.word	0x00000430


	//   ....[4]....
        /*0268*/ 	.word	0x00000660


	//   ....[5]....
        /*026c*/ 	.word	0x00000890


	//   ....[6]....
        /*0270*/ 	.word	0x00000b20


	//   ....[7]....
        /*0274*/ 	.word	0x00000e50


	//   ....[8]....
        /*0278*/ 	.word	0x00001330


	//   ....[9]....
        /*027c*/ 	.word	0x00004340


	//   ....[10]....
        /*0280*/ 	.word	0x00004390


	//   ....[11]....
        /*0284*/ 	.word	0x00004710


	//   ....[12]....
        /*0288*/ 	.word	0x00004790


	//   ....[13]....
        /*028c*/ 	.word	0x00007c60


	//   ....[14]....
        /*0290*/ 	.word	0x00007c70


	//   ....[15]....
        /*0294*/ 	.word	0x00007ca0


	//   ....[16]....
        /*0298*/ 	.word	0x00007cb0


	//   ....[17]....
        /*029c*/ 	.word	0x00009060


	//   ....[18]....
        /*02a0*/ 	.word	0x00009070


	//   ....[19]....
        /*02a4*/ 	.word	0x00009110


	//   ....[20]....
        /*02a8*/ 	.word	0x00009130


	//   ....[21]....
        /*02ac*/ 	.word	0x0000aa40


	//   ....[22]....
        /*02b0*/ 	.word	0x0000ae20


	//   ....[23]....
        /*02b4*/ 	.word	0x0000e4d0


	//   ....[24]....
        /*02b8*/ 	.word	0x0000e9e0


	//   ....[25]....
        /*02bc*/ 	.word	0x0000ee80


	//----- nvinfo : EIATTR_REG_RECONFIG
	.align		4
.L_385:
        /*02c0*/ 	.byte	0x01, 0x54
	.zero		2


	//----- nvinfo : EIATTR_SYSCALL_OFFSETS
	.align		4
        /*02c4*/ 	.byte	0x04, 0x46
        /*02c6*/ 	.short	(.L_387 - .L_386)


	//   ....[0]....
.L_386:
        /*02c8*/ 	.word	0x000016b0


	//   ....[1]....
        /*02cc*/ 	.word	0x0000b330


	//   ....[2]....
        /*02d0*/ 	.word	0x0000b470


	//   ....[3]....
        /*02d4*/ 	.word	0x0000b570


	//----- nvinfo : EIATTR_MBARRIER_INSTR_OFFSETS
	.align		4
.L_387:
        /*02d8*/ 	.byte	0x04, 0x39
        /*02da*/ 	.short	(.L_389 - .L_388)


	//   ....[0]....
.L_388:
        /*02dc*/ 	.word	0x000002d0
        /*02e0*/ 	.word	0x000000ff
        /*02e4*/ 	.word	0x00038800
        /*02e8*/ 	.short	0x0100
        /*02ea*/ 	.byte	0x08
	.zero		1


	//   ....[1]....
        /*02ec*/ 	.word	0x000002e0
        /*02f0*/ 	.word	0x000000ff
        /*02f4*/ 	.word	0x00038820
        /*02f8*/ 	.short	0x0100
        /*02fa*/ 	.byte	0x08
	.zero		1


	//   ....[2]....
        /*02fc*/ 	.word	0x000003d0
        /*0300*/ 	.word	0x000000ff
        /*0304*/ 	.word	0x00038830
        /*0308*/ 	.short	0x0100
        /*030a*/ 	.byte	0x08
	.zero		1


	//   ....[3]....
        /*030c*/ 	.word	0x000003e0
        /*0310*/ 	.word	0x000000ff
        /*0314*/ 	.word	0x00038840
        /*0318*/ 	.short	0x0100
        /*031a*/ 	.byte	0x08
	.zero		1


	//   ....[4]....
        /*031c*/ 	.word	0x000003f0
        /*0320*/ 	.word	0x000000ff
        /*0324*/ 	.word	0x00038838
        /*0328*/ 	.short	0x0100
        /*032a*/ 	.byte	0x08
	.zero		1


	//   ....[5]....
        /*032c*/ 	.word	0x00000400
        /*0330*/ 	.word	0x000000ff
        /*0334*/ 	.word	0x00038848
        /*0338*/ 	.short	0x0100
        /*033a*/ 	.byte	0x08
	.zero		1


	//   ....[6]....
        /*033c*/ 	.word	0x00000610
        /*0340*/ 	.word	0x000000ff
        /*0344*/ 	.word	0x00038850
        /*0348*/ 	.short	0x0100
        /*034a*/ 	.byte	0x08
	.zero		1


	//   ....[7]....
        /*034c*/ 	.word	0x00000620
        /*0350*/ 	.word	0x000000ff
        /*0354*/ 	.word	0x00038860
        /*0358*/ 	.short	0x0100
        /*035a*/ 	.byte	0x08
	.zero		1


	//   ....[8]....
        /*035c*/ 	.word	0x00000630
        /*0360*/ 	.word	0x000000ff
        /*0364*/ 	.word	0x00038858
        /*0368*/ 	.short	0x0100
        /*036a*/ 	.byte	0x08
	.zero		1


	//   ....[9]....
        /*036c*/ 	.word	0x00000640
        /*0370*/ 	.word	0x000000ff
        /*0374*/ 	.word	0x00038868
        /*0378*/ 	.short	0x0100
        /*037a*/ 	.byte	0x08
	.zero		1


	//   ....[10]....
        /*037c*/ 	.word	0x00000840
        /*0380*/ 	.word	0x000000ff
        /*0384*/ 	.word	0x00038870
        /*0388*/ 	.short	0x0100
        /*038a*/ 	.byte	0x08
	.zero		1


	//   ....[11]....
        /*038c*/ 	.word	0x00000850
        /*0390*/ 	.word	0x000000ff
        /*0394*/ 	.word	0x00038880
        /*0398*/ 	.short	0x0100
        /*039a*/ 	.byte	0x08
	.zero		1


	//   ....[12]....
        /*039c*/ 	.word	0x00000860
        /*03a0*/ 	.word	0x000000ff
        /*03a4*/ 	.word	0x00038878
        /*03a8*/ 	.short	0x0100
        /*03aa*/ 	.byte	0x08
	.zero		1


	//   ....[13]....
        /*03ac*/ 	.word	0x00000870
        /*03b0*/ 	.word	0x000000ff
        /*03b4*/ 	.word	0x00038888
        /*03b8*/ 	.short	0x0100
        /*03ba*/ 	.byte	0x08
	.zero		1


	//   ....[14]....
        /*03bc*/ 	.word	0x00000ad0
        /*03c0*/ 	.word	0x000000ff
        /*03c4*/ 	.word	0x00038890
        /*03c8*/ 	.short	0x0100
        /*03ca*/ 	.byte	0x08
	.zero		1


	//   ....[15]....
        /*03cc*/ 	.word	0x00000ae0
        /*03d0*/ 	.word	0x000000ff
        /*03d4*/ 	.word	0x000388a0
        /*03d8*/ 	.short	0x0100
        /*03da*/ 	.byte	0x08
	.zero		1


	//   ....[16]....
        /*03dc*/ 	.word	0x00000af0
        /*03e0*/ 	.word	0x000000ff
        /*03e4*/ 	.word	0x00038898
        /*03e8*/ 	.short	0x0100
        /*03ea*/ 	.byte	0x08
	.zero		1


	//   ....[17]....
        /*03ec*/ 	.word	0x00000b00
        /*03f0*/ 	.word	0x000000ff
        /*03f4*/ 	.word	0x000388a8
        /*03f8*/ 	.short	0x0100
        /*03fa*/ 	.byte	0x08
	.zero		1


	//   ....[18]....
        /*03fc*/ 	.word	0x00000da0
        /*0400*/ 	.word	0x000000ff
        /*0404*/ 	.word	0x000388b0
        /*0408*/ 	.short	0x0100
        /*040a*/ 	.byte	0x08
	.zero		1


	//   ....[19]....
        /*040c*/ 	.word	0x00000db0
        /*0410*/ 	.word	0x000000ff
        /*0414*/ 	.word	0x000388c0
        /*0418*/ 	.short	0x0100
        /*041a*/ 	.byte	0x08
	.zero		1


	//   ....[20]....
        /*041c*/ 	.word	0x00000dc0
        /*0420*/ 	.word	0x000000ff
        /*0424*/ 	.word	0x000388b8
        /*0428*/ 	.short	0x0100
        /*042a*/ 	.byte	0x08
	.zero		1


	//   ....[21]....
        /*042c*/ 	.word	0x00000dd0
        /*0430*/ 	.word	0x000000ff
        /*0434*/ 	.word	0x000388c8
        /*0438*/ 	.short	0x0100
        /*043a*/ 	.byte	0x08
	.zero		1


	//   ....[22]....
        /*043c*/ 	.word	0x00001740
        /*0440*/ 	.word	0x000000ff
        /*0444*/ 	.word	0x00038800
        /*0448*/ 	.short	0x010a
        /*044a*/ 	.byte	0x06
	.zero		1


	//   ....[23]....
        /*044c*/ 	.word	0x000017e0
        /*0450*/ 	.word	0x00000000
        /*0454*/ 	.word	0x00038830
        /*0458*/ 	.short	0x010a
        /*045a*/ 	.byte	0x3f
	.zero		1


	//   ....[24]....
        /*045c*/ 	.word	0x00001820
        /*0460*/ 	.word	0x00000000
        /*0464*/ 	.word	0x00038830
        /*0468*/ 	.short	0x010a
        /*046a*/ 	.byte	0x3f
	.zero		1


	//   ....[25]....
        /*046c*/ 	.word	0x00004a30
        /*0470*/ 	.word	0x00000000
        /*0474*/ 	.word	0x00000000
        /*0478*/ 	.short	0x0101
        /*047a*/ 	.byte	0x3f
	.zero		1


	//   ....[26]....
        /*047c*/ 	.word	0x00005150
        /*0480*/ 	.word	0x000000ff
        /*0484*/ 	.word	0x00038830
        /*0488*/ 	.short	0x010a
        /*048a*/ 	.byte	0x27
	.zero		1


	//   ....[27]....
        /*048c*/ 	.word	0x00005190
        /*0490*/ 	.word	0x000000ff
        /*0494*/ 	.word	0x00038830
        /*0498*/ 	.short	0x010a
        /*049a*/ 	.byte	0x27
	.zero		1


	//   ....[28]....
        /*049c*/ 	.word	0x00007700
        /*04a0*/ 	.word	0x000000ff
        /*04a4*/ 	.word	0x00038850
        /*04a8*/ 	.short	0x010a
        /*04aa*/ 	.byte	0x04
	.zero		1


	//   ....[29]....
        /*04ac*/ 	.word	0x00007740
        /*04b0*/ 	.word	0x000000ff
        /*04b4*/ 	.word	0x00038850
        /*04b8*/ 	.short	0x010a
        /*04ba*/ 	.byte	0x04
	.zero		1


	//   ....[30]....
        /*04bc*/ 	.word	0x00008350
        /*04c0*/ 	.word	0x00000005
        /*04c4*/ 	.word	0x00000000
        /*04c8*/ 	.short	0x0101
        /*04ca*/ 	.byte	0x3f
	.zero		1


	//   ....[31]....
        /*04cc*/ 	.word	0x00008710
        /*04d0*/ 	.word	0x00000098
        /*04d4*/ 	.word	0x00000000
        /*04d8*/ 	.short	0x0101
        /*04da*/ 	.byte	0x3f
	.zero		1


	//   ....[32]....
        /*04dc*/ 	.word	0x00008fd0
        /*04e0*/ 	.word	0x000000ff
        /*04e4*/ 	.word	0x00038850
        /*04e8*/ 	.short	0x010a
        /*04ea*/ 	.byte	0x08
	.zero		1


	//   ....[33]....
        /*04ec*/ 	.word	0x00009010
        /*04f0*/ 	.word	0x000000ff
        /*04f4*/ 	.word	0x00038850
        /*04f8*/ 	.short	0x010a
        /*04fa*/ 	.byte	0x08
	.zero		1


	//   ....[34]....
        /*04fc*/ 	.word	0x0000a390
        /*0500*/ 	.word	0x00000014
        /*0504*/ 	.word	0x00000000
        /*0508*/ 	.short	0x0101
        /*050a*/ 	.byte	0x3f
	.zero		1


	//   ....[35]....
        /*050c*/ 	.word	0x0000acd0
        /*0510*/ 	.word	0x000000ff
        /*0514*/ 	.word	0x00000000
        /*0518*/ 	.short	0x0101
        /*051a*/ 	.byte	0x07
	.zero		1


	//   ....[36]....
        /*051c*/ 	.word	0x0000ace0
        /*0520*/ 	.word	0x000000ff
        /*0524*/ 	.word	0x00000000
        /*0528*/ 	.short	0x0101
        /*052a*/ 	.byte	0x06
	.zero		1


	//   ....[37]....
        /*052c*/ 	.word	0x0000bcf0
        /*0530*/ 	.word	0x00000004
        /*0534*/ 	.word	0x00038840
        /*0538*/ 	.short	0x010a
        /*053a*/ 	.byte	0x3f
	.zero		1


	//   ....[38]....
        /*053c*/ 	.word	0x0000c380
        /*0540*/ 	.word	0x0000000a
        /*0544*/ 	.word	0x00038820
        /*0548*/ 	.short	0x010a
        /*054a*/ 	.byte	0x3f
	.zero		1


	//   ....[39]....
        /*054c*/ 	.word	0x0000c670
        /*0550*/ 	.word	0x00000002
        /*0554*/ 	.word	0x00038840
        /*0558*/ 	.short	0x010a
        /*055a*/ 	.byte	0x3f
	.zero		1


	//   ....[40]....
        /*055c*/ 	.word	0x0000c9c0
        /*0560*/ 	.word	0x00000002
        /*0564*/ 	.word	0x00038860
        /*0568*/ 	.short	0x010a
        /*056a*/ 	.byte	0x3f
	.zero		1


	//   ....[41]....
        /*056c*/ 	.word	0x0000cfb0
        /*0570*/ 	.word	0x00000002
        /*0574*/ 	.word	0x00038840
        /*0578*/ 	.short	0x010a
        /*057a*/ 	.byte	0x3f
	.zero		1


	//   ....[42]....
        /*057c*/ 	.word	0x0000d300
        /*0580*/ 	.word	0x00000002
        /*0584*/ 	.word	0x00038860
        /*0588*/ 	.short	0x010a
        /*058a*/ 	.byte	0x3f
	.zero		1


	//   ....[43]....
        /*058c*/ 	.word	0x0000d860
        /*0590*/ 	.word	0x00000002
        /*0594*/ 	.word	0x00038840
        /*0598*/ 	.short	0x010a
        /*059a*/ 	.byte	0x3f
	.zero		1


	//   ....[44]....
        /*059c*/ 	.word	0x0000dbb0
        /*05a0*/ 	.word	0x00000002
        /*05a4*/ 	.word	0x00038860
        /*05a8*/ 	.short	0x010a
        /*05aa*/ 	.byte	0x3f
	.zero		1


	//   ....[45]....
        /*05ac*/ 	.word	0x0000dfb0
        /*05b0*/ 	.word	0x00000003
        /*05b4*/ 	.word	0x00038860
        /*05b8*/ 	.short	0x010a
        /*05ba*/ 	.byte	0x3f
	.zero		1


	//   ....[46]....
        /*05bc*/ 	.word	0x0000e450
        /*05c0*/ 	.word	0x00000000
        /*05c4*/ 	.word	0x00038820
        /*05c8*/ 	.short	0x010a
        /*05ca*/ 	.byte	0x3f
	.zero		1


	//   ....[47]....
        /*05cc*/ 	.word	0x0000e610
        /*05d0*/ 	.word	0x00000006
        /*05d4*/ 	.word	0x00000000
        /*05d8*/ 	.short	0x010a
        /*05da*/ 	.byte	0x3f
	.zero		1


	//   ....[48]....
        /*05dc*/ 	.word	0x0000e680
        /*05e0*/ 	.word	0x00000003
        /*05e4*/ 	.word	0x00000000
        /*05e8*/ 	.short	0x010a
        /*05ea*/ 	.byte	0x3f
	.zero		1


	//   ....[49]....
        /*05ec*/ 	.word	0x0000e6e0
        /*05f0*/ 	.word	0x00000010
        /*05f4*/ 	.word	0x00000000
        /*05f8*/ 	.short	0x010a
        /*05fa*/ 	.byte	0x3f
	.zero		1


	//   ....[50]....
        /*05fc*/ 	.word	0x0000e710
        /*0600*/ 	.word	0x00000003
        /*0604*/ 	.word	0x00000000
        /*0608*/ 	.short	0x010a
        /*060a*/ 	.byte	0x3f
	.zero		1


	//   ....[51]....
        /*060c*/ 	.word	0x0000e790
        /*0610*/ 	.word	0x00000003
        /*0614*/ 	.word	0x00038800
        /*0618*/ 	.short	0x010a
        /*061a*/ 	.byte	0x3f
	.zero		1


	//   ....[52]....
        /*061c*/ 	.word	0x0000e7e0
        /*0620*/ 	.word	0x00000000
        /*0624*/ 	.word	0x00038830
        /*0628*/ 	.short	0x010a
        /*062a*/ 	.byte	0x3f
	.zero		1


	//   ....[53]....
        /*062c*/ 	.word	0x0000e840
        /*0630*/ 	.word	0x00000004
        /*0634*/ 	.word	0x00038830
        /*0638*/ 	.short	0x010a
        /*063a*/ 	.byte	0x3f
	.zero		1


	//   ....[54]....
        /*063c*/ 	.word	0x0000e8a0
        /*0640*/ 	.word	0x00000003
        /*0644*/ 	.word	0x00038850
        /*0648*/ 	.short	0x010a
        /*064a*/ 	.byte	0x3f
	.zero		1


	//   ....[55]....
        /*064c*/ 	.word	0x0000e900
        /*0650*/ 	.word	0x00000007
        /*0654*/ 	.word	0x00038850
        /*0658*/ 	.short	0x010a
        /*065a*/ 	.byte	0x3f
	.zero		1


	//   ....[56]....
        /*065c*/ 	.word	0x0000eaa0
        /*0660*/ 	.word	0x00000004
        /*0664*/ 	.word	0x00038840
        /*0668*/ 	.short	0x010a
        /*066a*/ 	.byte	0x3f
	.zero		1


	//   ....[57]....
        /*066c*/ 	.word	0x0000eb20
        /*0670*/ 	.word	0x00000007
        /*0674*/ 	.word	0x00038820
        /*0678*/ 	.short	0x010a
        /*067a*/ 	.byte	0x3f
	.zero		1


	//   ....[58]....
        /*067c*/ 	.word	0x0000eb70
        /*0680*/ 	.word	0x00000002
        /*0684*/ 	.word	0x00038840
        /*0688*/ 	.short	0x010a
        /*068a*/ 	.byte	0x3f
	.zero		1


	//   ....[59]....
        /*068c*/ 	.word	0x0000ebc0
        /*0690*/ 	.word	0x00000002
        /*0694*/ 	.word	0x00038860
        /*0698*/ 	.short	0x010a
        /*069a*/ 	.byte	0x3f
	.zero		1


	//   ....[60]....
        /*069c*/ 	.word	0x0000ec10
        /*06a0*/ 	.word	0x00000002
        /*06a4*/ 	.word	0x00038840
        /*06a8*/ 	.short	0x010a
        /*06aa*/ 	.byte	0x3f
	.zero		1


	//   ....[61]....
        /*06ac*/ 	.word	0x0000ec60
        /*06b0*/ 	.word	0x00000002
        /*06b4*/ 	.word	0x00038860
        /*06b8*/ 	.short	0x010a
        /*06ba*/ 	.byte	0x3f
	.zero		1


	//   ....[62]....
        /*06bc*/ 	.word	0x0000ecb0
        /*06c0*/ 	.word	0x00000002
        /*06c4*/ 	.word	0x00038840
        /*06c8*/ 	.short	0x010a
        /*06ca*/ 	.byte	0x3f
	.zero		1


	//   ....[63]....
        /*06cc*/ 	.word	0x0000ed00
        /*06d0*/ 	.word	0x00000002
        /*06d4*/ 	.word	0x00038860
        /*06d8*/ 	.short	0x010a
        /*06da*/ 	.byte	0x3f
	.zero		1


	//   ....[64]....
        /*06dc*/ 	.word	0x0000ed50
        /*06e0*/ 	.word	0x00000003
        /*06e4*/ 	.word	0x00038860
        /*06e8*/ 	.short	0x010a
        /*06ea*/ 	.byte	0x3f
	.zero		1


	//   ....[65]....
        /*06ec*/ 	.word	0x0000eda0
        /*06f0*/ 	.word	0x00000000
        /*06f4*/ 	.word	0x00038820
        /*06f8*/ 	.short	0x010a
        /*06fa*/ 	.byte	0x3f
	.zero		1


	//   ....[66]....
        /*06fc*/ 	.word	0x0000ef40
        /*0700*/ 	.word	0x00000006
        /*0704*/ 	.word	0x00000000
        /*0708*/ 	.short	0x010a
        /*070a*/ 	.byte	0x3f
	.zero		1


	//   ....[67]....
        /*070c*/ 	.word	0x0000ef90
        /*0710*/ 	.word	0x00000003
        /*0714*/ 	.word	0x00000000
        /*0718*/ 	.short	0x010a
        /*071a*/ 	.byte	0x3f
	.zero		1


	//   ....[68]....
        /*071c*/ 	.word	0x0000efe0
        /*0720*/ 	.word	0x00000010
        /*0724*/ 	.word	0x00000000
        /*0728*/ 	.short	0x010a
        /*072a*/ 	.byte	0x3f
	.zero		1


	//----- nvinfo : EIATTR_NUM_MBARRIERS
	.align		4
.L_389:
        /*072c*/ 	.byte	0x03, 0x38
        /*072e*/ 	.short	0x0016


	//----- nvinfo : EIATTR_EXIT_INSTR_OFFSETS
	.align		4
        /*0730*/ 	.byte	0x04, 0x1c
        /*0732*/ 	.short	(.L_391 - .L_390)


	//   ....[0]....
.L_390:
        /*0734*/ 	.word	0x00000f90


	//   ....[1]....
        /*0738*/ 	.word	0x0000ade0


	//   ....[2]....
        /*073c*/ 	.word	0x0000ae40


	//   ....[3]....
        /*0740*/ 	.word	0x0000e760


	//----- nvinfo : EIATTR_MAX_THREADS
	.align		4
.L_391:
        /*0744*/ 	.byte	0x04, 0x05
        /*0746*/ 	.short	(.L_393 - .L_392)
.L_392:
        /*0748*/ 	.word	0x00000180
        /*074c*/ 	.word	0x00000001
        /*0750*/ 	.word	0x00000001


	//----- nvinfo : EIATTR_CRS_STACK_SIZE
	.align		4
.L_393:
        /*0754*/ 	.byte	0x04, 0x1e
        /*0756*/ 	.short	(.L_395 - .L_394)
.L_394:
        /*0758*/ 	.word	0x00000000


	//----- nvinfo : EIATTR_CBANK_PARAM_SIZE
	.align		4
.L_395:
        /*075c*/ 	.byte	0x03, 0x19
        /*075e*/ 	.short	0x0bf0


	//----- nvinfo : EIATTR_PARAM_CBANK
	.align		4
        /*0760*/ 	.byte	0x04, 0x0a
        /*0762*/ 	.short	(.L_397 - .L_396)
	.align		4
.L_396:
        /*0764*/ 	.word	index@(.nv.constant0._ZN7cutlass13device_kernelIN5flash11enable_sm90INS1_16FlashAttnFwdSm90INS1_25CollectiveMainloopFwdSm90ILi2EN4cute5tupleIJNS5_1CILi2EEENS7_ILi1EEES9_EEENS6_IJNS7_ILi128EEENS7_ILi80EEENS7_ILi256EEEEEELi256ENS_6half_tEfNS_4arch4Sm90ELb0ELb0ELb0ELb0ELb0ELb0ELb0ELb1ELb1ELb0ELb0ELb0EEENS1_21CollectiveEpilogueFwdINS6_IJSB_SD_SC_EEESA_SF_SH_Li256ELb0ELb0ELb0ELb0EEENS1_29StaticPersistentTileSchedulerILb0EEEEEEEEEvNT_6ParamsE)
        /*0768*/ 	.short	0x0210
        /*076a*/ 	.short	0x0bf0


	//----- nvinfo : EIATTR_SW_WAR
	.align		4
.L_397:
        /*076c*/ 	.byte	0x04, 0x36
        /*076e*/ 	.short	(.L_399 - .L_398)
.L_398:
        /*0770*/ 	.word	0x00000008
.L_399:


//--------------------- .nv.info._ZN7cutlass13device_kernelIN5flash11enable_sm90INS1_16FlashAttnFwdSm90INS1_25CollectiveMainloopFwdSm90ILi2EN4cute5tupleIJNS5_1CILi1EEES8_S8_EEENS6_IJNS7_ILi128EEENS7_ILi80EEENS7_ILi256EEEEEELi256ENS_6half_tEfNS_4arch4Sm90ELb0ELb0ELb0ELb1ELb0ELb0ELb0ELb1ELb1ELb0ELb0ELb0EEENS1_21CollectiveEpilogueFwdINS6_IJSA_SC_SB_EEES9_SE_SG_Li256ELb1ELb0ELb0ELb0EEENS1_36VarlenDynamicPersistentTileSchedulerILi128ELi80ELi256ELi32ELb0ELb0ELb1ELb0ELb1ELb1EEEEEEEEEvNT_6ParamsE --------------------------
	.section	.nv.info._ZN7cutlass13device_kernelIN5flash11enable_sm90INS1_16FlashAttnFwdSm90INS1_25CollectiveMainloopFwdSm90ILi2EN4cute5tupleIJNS5_1CILi1EEES8_S8_EEENS6_IJNS7_ILi128EEENS7_ILi80EEENS7_ILi256EEEEEELi256ENS_6half_tEfNS_4arch4Sm90ELb0ELb0ELb0ELb1ELb0ELb0ELb0ELb1ELb1ELb0ELb0ELb0EEENS1_21CollectiveEpilogueFwdINS6_IJSA_SC_SB_EEES9_SE_SG_Li256ELb1ELb0ELb0ELb0EEENS1_36VarlenDynamicPersistentTileSchedulerILi128ELi80ELi256ELi32ELb0ELb0ELb1ELb0ELb1ELb1EEEEEEEEEvNT_6ParamsE,"",@"SHT_CUDA_INFO"
	.sectionflags	@""
	.align	4


	//----- nvinfo : EIATTR_CUDA_API_VERSION
	.align		4
        /*0000*/ 	.byte	0x04, 0x37
        /*0002*/ 	.short	(.L_401 - .L_400)
.L_400:
        /*0004*/ 	.word	0x00000082


	//----- nvinfo : EIATTR_KPARAM_INFO
	.align		4
.L_401:
        /*0008*/ 	.byte	0x04, 0x17
        /*000a*/ 	.short	(.L_403 - .L_402)
.L_402:
        /*000c*/ 	.word	0x00000000
        /*0010*/ 	.short	0x0000
        /*0012*/ 	.short	0x0070
        /*0014*/ 	.byte	0x00, 0xf0, 0x01, 0x28


	//----- nvinfo : EIATTR_SPARSE_MMA_MASK
	.align		4
.L_403:
        /*0018*/ 	.byte	0x03, 0x50
        /*001a*/ 	.short	0x0000


	//----- nvinfo : EIATTR_MAXREG_COUNT
	.align		4
        /*001c*/ 	.byte	0x03, 0x1b
        /*001e*/ 	.short	0x00a8


	//----- nvinfo : EIATTR_NUM_BARRIERS
	.align		4
        /*0020*/ 	.byte	0x02, 0x4c
        /*0022*/ 	.byte	0x09
	.zero		1


	//----- nvinfo : EIATTR_EXTERNS
	.align		4
        /*0024*/ 	.byte	0x04, 0x0f
        /*0026*/ 	.short	(.L_405 - .L_404)


	//   ....[0]....
	.align		4
.L_404:
        /*0028*/ 	.word	index@(__assertfail)


	//----- nvinfo : EIATTR_ANNOTATIONS
	.align		4
.L_405:
        /*002c*/ 	.byte	0x04, 0x55
        /*002e*/ 	.short	(.L_407 - .L_406)


	//   ....[0]....
.L_406:
        /* <DEDUP_REMOVED lines=39> */


	//----- nvinfo : EIATTR_MERCURY_ISA_VERSION
	.align		4
.L_407:
        /*0290*/ 	.byte	0x03, 0x5f
        /*0292*/ 	.short	0x0101


	//----- nvinfo : EIATTR_UNUSED_LOAD_BYTE_OFFSET
	.align		4
        /*0294*/ 	.byte	0x04, 0x44
        /*0296*/ 	.short	(.L_409 - .L_408)


	//   ....[0]....
.L_408:
        /*0298*/ 	.word	0x00000a40
        /*029c*/ 	.word	0x0000fff0


	//   ....[1]....
        /*02a0*/ 	.word	0x0000a630
        /*02a4*/ 	.word	0x0000fff0


	//----- nvinfo : EIATTR_INT_WARP_WIDE_INSTR_OFFSETS
	.align		4
.L_409:
        /*02a8*/ 	.byte	0x04, 0x31
        /*02aa*/ 	.short	(.L_411 - .L_410)


	//   ....[0]....
.L_410:
        /*02ac*/ 	.word	0x00000160


	//   ....[1]....
        /*02b0*/ 	.word	0x000001a0


	//   ....[2]....
        /*02b4*/ 	.word	0x00000210


	//   ....[3]....
        /*02b8*/ 	.word	0x00008120


	//   ....[4]....
        /*02bc*/ 	.word	0x0000e150


	//   ....[5]....
        /*02c0*/ 	.word	0x0000e1f0


	//   ....[6]....
        /*02c4*/ 	.word	0x0000e680


	//   ....[7]....
        /*02c8*/ 	.word	0x0000e6b0


	//   ....[8]....
        /*02cc*/ 	.word	0x0000e8c0


	//   ....[9]....
        /*02d0*/ 	.word	0x0000e9b0


	//   ....[10]....
        /*02d4*/ 	.word	0x0000eaa0


	//   ....[11]....
        /*02d8*/ 	.word	0x000111a0


	//   ....[12]....
        /*02dc*/ 	.word	0x00011240


	//----- nvinfo : EIATTR_COOP_GROUP_MASK_REGIDS
	.align		4
.L_411:
        /*02e0*/ 	.byte	0x04, 0x29
        /*02e2*/ 	.short	(.L_413 - .L_412)


	//   ....[0]....
.L_412:
        /*02e4*/ 	.word	0xffffffff


	//   ....[1]....
        /*02e8*/ 	.word	0xffffffff


	//   ....[2]....
        /*02ec*/ 	.word	0xffffffff


	//   ....[3]....
        /*02f0*/ 	.word	0xffffffff


	//   ....[4]....
        /*02f4*/ 	.word	0xffffffff


	//   ....[5]....
        /*02f8*/ 	.word	0xffffffff


	//   ....[6]....
        /*02fc*/ 	.word	0xffffffff


	//   ....[7]....
        /*0300*/ 	.word	0xffffffff


	//   ....[8]....
        /*0304*/ 	.word	0xffffffff


	//   ....[9]....
        /*0308*/ 	.word	0xffffffff


	//   ....[10]....
        /*030c*/ 	.word	0xffffffff


	//   ....[11]....
        /*0310*/ 	.word	0xffffffff


	//   ....[12]....
        /*0314*/ 	.word	0xffffffff


	//   ....[13]....
        /*0318*/ 	.word	0xffffffff


	//   ....[14]....
        /*031c*/ 	.word	0xffffffff


	//   ....[15]....
        /*0320*/ 	.word	0xffffffff


	//   ....[16]....
        /*0324*/ 	.word	0xffffffff


	//   ....[17]....
        /*0328*/ 	.word	0xffffffff


	//   ....[18]....
        /*032c*/ 	.word	0xffffffff


	//   ....[19]....
        /*0330*/ 	.word	0xffffffff


	//   ....[20]....
        /*0334*/ 	.word	0xffffffff


	//   ....[21]....
        /*0338*/ 	.word	0xffffffff


	//   ....[22]....
        /*033c*/ 	.word	0xffffffff


	//   ....[23]....
        /*0340*/ 	.word	0xffffffff


	//   ....[24]....
        /*0344*/ 	.word	0xffffffff


	//   ....[25]....
        /*0348*/ 	.word	0xffffffff


	//   ....[26]....
        /*034c*/ 	.word	0xffffffff


	//   ....[27]....
        /*0350*/ 	.word	0xffffffff


	//   ....[28]....
        /*0354*/ 	.word	0xffffffff


	//   ....[29]....
        /*0358*/ 	.word	0xffffffff


	//   ....[30]....
        /*035c*/ 	.word	0xffffffff


	//   ....[31]....
        /*0360*/ 	.word	0xffffffff


	//   ....[32]....
        /*0364*/ 	.word	0xffffffff


	//   ....[33]....
        /*0368*/ 	.word	0xffffffff


	//   ....[34]....
        /*036c*/ 	.word	0xffffffff


	//   ....[35]....
        /*0370*/ 	.word	0xffffffff


	//   ....[36]....
        /*0374*/ 	.word	0xffffffff


	//   ....[37]....
        /*0378*/ 	.word	0xffffffff


	//   ....[38]....
        /*037c*/ 	.word	0xffffffff


	//   ....[39]....
        /*0380*/ 	.word	0xffffffff


	//   ....[40]....
        /*0384*/ 	.word	0xffffffff


	//   ....[41]....
        /*0388*/ 	.word	0xffffffff


	//   ....[42]....
        /*038c*/ 	.word	0xffffffff


	//   ....[43]....
        /*0390*/ 	.word	0xffffffff


	//   ....[44]....
        /*0394*/ 	.word	0xffffffff


	//   ....[45]....
        /*0398*/ 	.word	0xffffffff


	//   ....[46]....
        /*039c*/ 	.word	0xffffffff


	//   ....[47]....
        /*03a0*/ 	.word	0xffffffff


	//   ....[48]....
        /*03a4*/ 	.word	0xffffffff


	//   ....[49]....
        /*03a8*/ 	.word	0xffffffff


	//   ....[50]....
        /*03ac*/ 	.word	0xffffffff


	//   ....[51]....
        /*03b0*/ 	.word	0xffffffff


	//   ....[52]....
        /*03b4*/ 	.word	0xffffffff


	//   ....[53]....
        /*03b8*/ 	.word	0xffffffff


	//   ....[54]....
        /*03bc*/ 	.word	0x0500000f


	//   ....[55]....
        /*03c0*/ 	.word	0x0500000f


	//   ....[56]....
        /*03c4*/ 	.word	0x0500000f


	//   ....[57]....
        /*03c8*/ 	.word	0x0500000f


	//   ....[58]....
        /*03cc*/ 	.word	0x0500000f


	//   ....[59]....
        /*03d0*/ 	.word	0x0500000f


	//   ....[60]....
        /*03d4*/ 	.word	0x0500000f


	//   ....[61]....
        /*03d8*/ 	.word	0x0500000f


	//   ....[62]....
        /*03dc*/ 	.word	0x0500000f


	//   ....[63]....
        /*03e0*/ 	.word	0x0500000f


	//   ....[64]....
        /*03e4*/ 	.word	0x0500000f


	//   ....[65]....
        /*03e8*/ 	.word	0x0500000f


	//   ....[66]....
        /*03ec*/ 	.word	0x0500000f


	//   ....[67]....
        /*03f0*/ 	.word	0x0500000f


	//   ....[68]....
        /*03f4*/ 	.word	0x0500000f


	//   ....[69]....
        /*03f8*/ 	.word	0x0500000f


	//   ....[70]....
        /*03fc*/ 	.word	0x0500000f


	//   ....[71]....
        /*0400*/ 	.word	0x0500000f


	//   ....[72]....
        /*0404*/ 	.word	0x0500000f


	//----- nvinfo : EIATTR_COOP_GROUP_INSTR_OFFSETS
	.align		4
.L_413:
        /*0408*/ 	.byte	0x04, 0x28
        /*040a*/ 	.short	(.L_415 - .L_414)


	//   ....[0]....
.L_414:
        /*040c*/ 	.word	0x00000060


	//   ....[1]....
        /*0410*/ 	.word	0x00000170


	//   ....[2]....
        /*0414*/ 	.word	0x000001c0


	//   ....[3]....
        /*0418*/ 	.word	0x000003f0


	//   ....[4]....
        /*041c*/ 	.word	0x00000550


	//   ....[5]....
        /*0420*/ 	.word	0x00000670


	//   ....[6]....
        /*0424*/ 	.word	0x000007d0


	//   ....[7]....
        /*0428*/ 	.word	0x00001600


	//   ....[8]....
        /*042c*/ 	.word	0x000044a0


	//   ....[9]....
        /*0430*/ 	.word	0x000044e0


	//   ....[10]....
        /*0434*/ 	.word	0x00004880


	//   ....[11]....
        /*0438*/ 	.word	0x00004900


	//   ....[12]....
        /*043c*/ 	.word	0x00008380


	//   ....[13]....
        /*0440*/ 	.word	0x000084a0


	//   ....[14]....
        /*0444*/ 	.word	0x00008930


	//   ....[15]....
        /*0448*/ 	.word	0x00008950


	//   ....[16]....
        /*044c*/ 	.word	0x00009940


	//   ....[17]....
        /*0450*/ 	.word	0x00009a00


	//   ....[18]....
        /*0454*/ 	.word	0x00009ad0


	//   ....[19]....
        /*0458*/ 	.word	0x00009cb0


	//   ....[20]....
        /*045c*/ 	.word	0x0000d270


	//   ....[21]....
        /*0460*/ 	.word	0x0000d410


	//   ....[22]....
        /*0464*/ 	.word	0x0000d440


	//   ....[23]....
        /*0468*/ 	.word	0x0000d480


	//   ....[24]....
        /*046c*/ 	.word	0x0000d4e0


	//   ....[25]....
        /*0470*/ 	.word	0x0000d540


	//   ....[26]....
        /*0474*/ 	.word	0x0000d580


	//   ....[27]....
        /*0478*/ 	.word	0x0000d740


	//   ....[28]....
        /*047c*/ 	.word	0x0000d7a0


	//   ....[29]....
        /*0480*/ 	.word	0x0000d7e0


	//   ....[30]....
        /*0484*/ 	.word	0x0000d820


	//   ....[31]....
        /*0488*/ 	.word	0x0000d850


	//   ....[32]....
        /*048c*/ 	.word	0x0000d880


	//   ....[33]....
        /*0490*/ 	.word	0x0000d910


	//   ....[34]....
        /*0494*/ 	.word	0x0000d940


	//   ....[35]....
        /*0498*/ 	.word	0x0000d9d0


	//   ....[36]....
        /*049c*/ 	.word	0x00011700


	//   ....[37]....
        /*04a0*/ 	.word	0x00011710


	//   ....[38]....
        /*04a4*/ 	.word	0x00011830


	//   ....[39]....
        /*04a8*/ 	.word	0x00011890


	//   ....[40]....
        /*04ac*/ 	.word	0x000118d0


	//   ....[41]....
        /*04b0*/ 	.word	0x00011910


	//   ....[42]....
        /*04b4*/ 	.word	0x00011940


	//   ....[43]....
        /*04b8*/ 	.word	0x00011970


	//   ....[44]....
        /*04bc*/ 	.word	0x00011b10


	//   ....[45]....
        /*04c0*/ 	.word	0x00011b70


	//   ....[46]....
        /*04c4*/ 	.word	0x00011bb0


	//   ....[47]....
        /*04c8*/ 	.word	0x00011bf0


	//   ....[48]....
        /*04cc*/ 	.word	0x00011c20


	//   ....[49]....
        /*04d0*/ 	.word	0x00011c50


	//   ....[50]....
        /*04d4*/ 	.word	0x00011d10


	//   ....[51]....
        /*04d8*/ 	.word	0x00011d30


	//   ....[52]....
        /*04dc*/ 	.word	0x00011da0


	//   ....[53]....
        /*04e0*/ 	.word	0x000121f0


	//   ....[54]....
        /*04e4*/ 	.word	0x00012700


	//   ....[55]....
        /*04e8*/ 	.word	0x00012b20


	//   ....[56]....
        /*04ec*/ 	.word	0x00012bb0


	//   ....[57]....
        /*04f0*/ 	.word	0x00012c50


	//   ....[58]....
        /*04f4*/ 	.word	0x00012d00


	//   ....[59]....
        /*04f8*/ 	.word	0x00012d80


	//   ....[60]....
        /*04fc*/ 	.word	0x00012e00


	//   ....[61]....
        /*0500*/ 	.word	0x00012e80


	//   ....[62]....
        /*0504*/ 	.word	0x00012f00


	//   ....[63]....
        /*0508*/ 	.word	0x00012f90


	//   ....[64]....
        /*050c*/ 	.word	0x00013040


	//   ....[65]....
        /*0510*/ 	.word	0x000130c0


	//   ....[66]....
        /*0514*/ 	.word	0x00013140


	//   ....[67]....
        /*0518*/ 	.word	0x000131c0


	//   ....[68]....
        /*051c*/ 	.word	0x00013240


	//   ....[69]....
        /*0520*/ 	.word	0x000132b0


	//   ....[70]....
        /*0524*/ 	.word	0x00013350


	//   ....[71]....
        /*0528*/ 	.word	0x000133e0


	//   ....[72]....
        /*052c*/ 	.word	0x00013500


	//----- nvinfo : EIATTR_REG_RECONFIG
	.align		4
.L_415:
        /*0530*/ 	.byte	0x01, 0x54
	.zero		2


	//----- nvinfo : EIATTR_SYSCALL_OFFSETS
	.align		4
        /*0534*/ 	.byte	0x04, 0x46
        /*0536*/ 	.short	(.L_417 - .L_416)


	//   ....[0]....
.L_416:
        /*0538*/ 	.word	0x000017e0


	//   ....[1]....
        /*053c*/ 	.word	0x0000e380


	//   ....[2]....
        /*0540*/ 	.word	0x0000e4c0


	//   ....[3]....
        /*0544*/ 	.word	0x0000e5c0


	//----- nvinfo : EIATTR_MBARRIER_INSTR_OFFSETS
	.align		4
.L_417:
        /*0548*/ 	.byte	0x04, 0x39
        /*054a*/ 	.short	(.L_419 - .L_418)


	//   ....[0]....
.L_418:
        /*054c*/ 	.word	0x000002a0
        /*0550*/ 	.word	0x000000ff
        /*0554*/ 	.word	0x00038800
        /*0558*/ 	.short	0x0100
        /*055a*/ 	.byte	0x08
	.zero		1


	//   ....[1]....
        /*055c*/ 	.word	0x000002b0
        /*0560*/ 	.word	0x000000ff
        /*0564*/ 	.word	0x00038820
        /*0568*/ 	.short	0x0100
        /*056a*/ 	.byte	0x08
	.zero		1


	//   ....[2]....
        /*056c*/ 	.word	0x000003a0
        /*0570*/ 	.word	0x000000ff
        /*0574*/ 	.word	0x00038830
        /*0578*/ 	.short	0x0100
        /*057a*/ 	.byte	0x08
	.zero		1


	//   ....[3]....
        /*057c*/ 	.word	0x000003b0
        /*0580*/ 	.word	0x000000ff
        /*0584*/ 	.word	0x00038840
        /*0588*/ 	.short	0x0100
        /*058a*/ 	.byte	0x08
	.zero		1


	//   ....[4]....
        /*058c*/ 	.word	0x000003c0
        /*0590*/ 	.word	0x000000ff
        /*0594*/ 	.word	0x00038838
        /*0598*/ 	.short	0x0100
        /*059a*/ 	.byte	0x08
	.zero		1


	//   ....[5]....
        /*059c*/ 	.word	0x000003d0
        /*05a0*/ 	.word	0x000000ff
        /*05a4*/ 	.word	0x00038848
        /*05a8*/ 	.short	0x0100
        /*05aa*/ 	.byte	0x08
	.zero		1


	//   ....[6]....
        /*05ac*/ 	.word	0x00000500
        /*05b0*/ 	.word	0x000000ff
        /*05b4*/ 	.word	0x00038850
        /*05b8*/ 	.short	0x0100
        /*05ba*/ 	.byte	0x08
	.zero		1


	//   ....[7]....
        /*05bc*/ 	.word	0x00000510
        /*05c0*/ 	.word	0x000000ff
        /*05c4*/ 	.word	0x00038860
        /*05c8*/ 	.short	0x0100
        /*05ca*/ 	.byte	0x08
	.zero		1


	//   ....[8]....
        /*05cc*/ 	.word	0x00000520
        /*05d0*/ 	.word	0x000000ff
        /*05d4*/ 	.word	0x00038858
        /*05d8*/ 	.short	0x0100
        /*05da*/ 	.byte	0x08
	.zero		1


	//   ....[9]....
        /*05dc*/ 	.word	0x00000530
        /*05e0*/ 	.word	0x000000ff
        /*05e4*/ 	.word	0x00038868
        /*05e8*/ 	.short	0x0100
        /*05ea*/ 	.byte	0x08
	.zero		1


	//   ....[10]....
        /*05ec*/ 	.word	0x00000620
        /*05f0*/ 	.word	0x000000ff
        /*05f4*/ 	.word	0x00038870
        /*05f8*/ 	.short	0x0100
        /*05fa*/ 	.byte	0x06
	.zero		1


	//   ....[11]....
        /*05fc*/ 	.word	0x00000630
        /*0600*/ 	.word	0x000000ff
        /*0604*/ 	.word	0x00038880
        /*0608*/ 	.short	0x0100
        /*060a*/ 	.byte	0x06
	.zero		1


	//   ....[12]....
        /*060c*/ 	.word	0x00000640
        /*0610*/ 	.word	0x000000ff
        /*0614*/ 	.word	0x00038878
        /*0618*/ 	.short	0x0100
        /*061a*/ 	.byte	0x06
	.zero		1


	//   ....[13]....
        /*061c*/ 	.word	0x00000650
        /*0620*/ 	.word	0x000000ff
        /*0624*/ 	.word	0x00038888
        /*0628*/ 	.short	0x0100
        /*062a*/ 	.byte	0x06
	.zero		1


	//   ....[14]....
        /*062c*/ 	.word	0x00000780
        /*0630*/ 	.word	0x000000ff
        /*0634*/ 	.word	0x00038890
        /*0638*/ 	.short	0x0100
        /*063a*/ 	.byte	0x08
	.zero		1


	//   ....[15]....
        /*063c*/ 	.word	0x00000790
        /*0640*/ 	.word	0x000000ff
        /*0644*/ 	.word	0x000388a0
        /*0648*/ 	.short	0x0100
        /*064a*/ 	.byte	0x08
	.zero		1


	//   ....[16]....
        /*064c*/ 	.word	0x000007a0
        /*0650*/ 	.word	0x000000ff
        /*0654*/ 	.word	0x00038898
        /*0658*/ 	.short	0x0100
        /*065a*/ 	.byte	0x08
	.zero		1


	//   ....[17]....
        /*065c*/ 	.word	0x000007b0
        /*0660*/ 	.word	0x000000ff
        /*0664*/ 	.word	0x000388a8
        /*0668*/ 	.short	0x0100
        /*066a*/ 	.byte	0x08
	.zero		1


	//   ....[18]....
        /*066c*/ 	.word	0x000008e0
        /*0670*/ 	.word	0x000000ff
        /*0674*/ 	.word	0x000388b0
        /*0678*/ 	.short	0x0100
        /*067a*/ 	.byte	0x08
	.zero		1


	//   ....[19]....
        /*067c*/ 	.word	0x000008f0
        /*0680*/ 	.word	0x000000ff
        /*0684*/ 	.word	0x000388c0
        /*0688*/ 	.short	0x0100
        /*068a*/ 	.byte	0x08
	.zero		1


	//   ....[20]....
        /*068c*/ 	.word	0x00000900
        /*0690*/ 	.word	0x000000ff
        /*0694*/ 	.word	0x000388b8
        /*0698*/ 	.short	0x0100
        /*069a*/ 	.byte	0x08
	.zero		1


	//   ....[21]....
        /*069c*/ 	.word	0x00000910
        /*06a0*/ 	.word	0x000000ff
        /*06a4*/ 	.word	0x000388c8
        /*06a8*/ 	.short	0x0100
        /*06aa*/ 	.byte	0x08
	.zero		1


	//   ....[22]....
        /*06ac*/ 	.word	0x000018b0
        /*06b0*/ 	.word	0x00000005
        /*06b4*/ 	.word	0x00038800
        /*06b8*/ 	.short	0x010a
        /*06ba*/ 	.byte	0x3f
	.zero		1


	//   ....[23]....
        /*06bc*/ 	.word	0x00001920
        /*06c0*/ 	.word	0x00000000
        /*06c4*/ 	.word	0x00038830
        /*06c8*/ 	.short	0x010a
        /*06ca*/ 	.byte	0x3f
	.zero		1


	//   ....[24]....
        /*06cc*/ 	.word	0x00001990
        /*06d0*/ 	.word	0x00000000
        /*06d4*/ 	.word	0x00038830
        /*06d8*/ 	.short	0x010a
        /*06da*/ 	.byte	0x3f
	.zero		1


	//   ....[25]....
        /*06dc*/ 	.word	0x000043f0
        /*06e0*/ 	.word	0x00000000
        /*06e4*/ 	.word	0x00000000
        /*06e8*/ 	.short	0x0101
        /*06ea*/ 	.byte	0x3f
	.zero		1


	//   ....[26]....
        /*06ec*/ 	.word	0x00005790
        /*06f0*/ 	.word	0x000000ff
        /*06f4*/ 	.word	0x00038830
        /*06f8*/ 	.short	0x010a
        /*06fa*/ 	.byte	0x3d
	.zero		1


	//   ....[27]....
        /*06fc*/ 	.word	0x000057d0
        /*0700*/ 	.word	0x000000ff
        /*0704*/ 	.word	0x00038830
        /*0708*/ 	.short	0x010a
        /*070a*/ 	.byte	0x3d
	.zero		1


	//   ....[28]....
        /*070c*/ 	.word	0x00008070
        /*0710*/ 	.word	0x000000ff
        /*0714*/ 	.word	0x00038850
        /*0718*/ 	.short	0x010a
        /*071a*/ 	.byte	0x04
	.zero		1


	//   ....[29]....
        /*071c*/ 	.word	0x000080b0
        /*0720*/ 	.word	0x000000ff
        /*0724*/ 	.word	0x00038850
        /*0728*/ 	.short	0x010a
        /*072a*/ 	.byte	0x04
	.zero		1


	//   ....[30]....
        /*072c*/ 	.word	0x00008e70
        /*0730*/ 	.word	0x000000ff
        /*0734*/ 	.word	0x00000000
        /*0738*/ 	.short	0x0101
        /*073a*/ 	.byte	0x3d
	.zero		1


	//   ....[31]....
        /*073c*/ 	.word	0x00008ed0
        /*0740*/ 	.word	0x000000ff
        /*0744*/ 	.word	0x00000000
        /*0748*/ 	.short	0x0101
        /*074a*/ 	.byte	0x04
	.zero		1


	//   ....[32]....
        /*074c*/ 	.word	0x000098a0
        /*0750*/ 	.word	0x0000000b
        /*0754*/ 	.word	0x00038850
        /*0758*/ 	.short	0x010a
        /*075a*/ 	.byte	0x3f
	.zero		1


	//   ....[33]....
        /*075c*/ 	.word	0x000098e0
        /*0760*/ 	.word	0x0000000b
        /*0764*/ 	.word	0x00038850
        /*0768*/ 	.short	0x010a
        /*076a*/ 	.byte	0x3f
	.zero		1


	//   ....[34]....
        /*076c*/ 	.word	0x00009dd0
        /*0770*/ 	.word	0x0000000b
        /*0774*/ 	.word	0x00000000
        /*0778*/ 	.short	0x0101
        /*077a*/ 	.byte	0x3f
	.zero		1


	//   ....[35]....
        /*077c*/ 	.word	0x0000be20
        /*0780*/ 	.word	0x000000ad
        /*0784*/ 	.word	0x00000000
        /*0788*/ 	.short	0x0101
        /*078a*/ 	.byte	0x3f
	.zero		1


	//   ....[36]....
        /*078c*/ 	.word	0x0000ee10
        /*0790*/ 	.word	0x00000008
        /*0794*/ 	.word	0x00038840
        /*0798*/ 	.short	0x010a
        /*079a*/ 	.byte	0x3f
	.zero		1


	//   ....[37]....
        /*079c*/ 	.word	0x0000f490
        /*07a0*/ 	.word	0x00000009
        /*07a4*/ 	.word	0x00038820
        /*07a8*/ 	.short	0x010a
        /*07aa*/ 	.byte	0x3f
	.zero		1


	//   ....[38]....
        /*07ac*/ 	.word	0x0000f7e0
        /*07b0*/ 	.word	0x00000002
        /*07b4*/ 	.word	0x00038840
        /*07b8*/ 	.short	0x010a
        /*07ba*/ 	.byte	0x3f
	.zero		1


	//   ....[39]....
        /*07bc*/ 	.word	0x0000fb30
        /*07c0*/ 	.word	0x00000003
        /*07c4*/ 	.word	0x00000060
        /*07c8*/ 	.short	0x010a
        /*07ca*/ 	.byte	0x3f
	.zero		1


	//   ....[40]....
        /*07cc*/ 	.word	0x000101b0
        /*07d0*/ 	.word	0x00000002
        /*07d4*/ 	.word	0x00038840
        /*07d8*/ 	.short	0x010a
        /*07da*/ 	.byte	0x3f
	.zero		1


	//   ....[41]....
        /*07dc*/ 	.word	0x00010500
        /*07e0*/ 	.word	0x00000002
        /*07e4*/ 	.word	0x00000060
        /*07e8*/ 	.short	0x010a
        /*07ea*/ 	.byte	0x3f
	.zero		1


	//   ....[42]....
        /*07ec*/ 	.word	0x00010a80
        /*07f0*/ 	.word	0x00000002
        /*07f4*/ 	.word	0x00038840
        /*07f8*/ 	.short	0x010a
        /*07fa*/ 	.byte	0x3f
	.zero		1


	//   ....[43]....
        /*07fc*/ 	.word	0x00010dd0
        /*0800*/ 	.word	0x00000002
        /*0804*/ 	.word	0x00000060
        /*0808*/ 	.short	0x010a
        /*080a*/ 	.byte	0x3f
	.zero		1


	//   ....[44]....
        /*080c*/ 	.word	0x00011300
        /*0810*/ 	.word	0x00000003
        /*0814*/ 	.word	0x00038860
        /*0818*/ 	.short	0x010a
        /*081a*/ 	.byte	0x3f
	.zero		1


	//   ....[45]....
        /*081c*/ 	.word	0x00012170
        /*0820*/ 	.word	0x00000000
        /*0824*/ 	.word	0x00038820
        /*0828*/ 	.short	0x010a
        /*082a*/ 	.byte	0x3f
	.zero		1


	//   ....[46]....
        /*082c*/ 	.word	0x00012350
        /*0830*/ 	.word	0x00000006
        /*0834*/ 	.word	0x00000000
        /*0838*/ 	.short	0x010a
        /*083a*/ 	.byte	0x3f
	.zero		1


	//   ....[47]....
        /*083c*/ 	.word	0x000123c0
        /*0840*/ 	.word	0x00000007
        /*0844*/ 	.word	0x00000000
        /*0848*/ 	.short	0x010a
        /*084a*/ 	.byte	0x3f
	.zero		1


	//   ....[48]....
        /*084c*/ 	.word	0x00012430
        /*0850*/ 	.word	0x00000004
        /*0854*/ 	.word	0x00000000
        /*0858*/ 	.short	0x010a
        /*085a*/ 	.byte	0x3f
	.zero		1


	//   ....[49]....
        /*085c*/ 	.word	0x00012460
        /*0860*/ 	.word	0x00000003
        /*0864*/ 	.word	0x00000000
        /*0868*/ 	.short	0x010a
        /*086a*/ 	.byte	0x3f
	.zero		1


	//   ....[50]....
        /*086c*/ 	.word	0x000124c0
        /*0870*/ 	.word	0x00000005
        /*0874*/ 	.word	0x00038800
        /*0878*/ 	.short	0x010a
        /*087a*/ 	.byte	0x3f
	.zero		1


	//   ....[51]....
        /*087c*/ 	.word	0x00012510
        /*0880*/ 	.word	0x00000000
        /*0884*/ 	.word	0x00038830
        /*0888*/ 	.short	0x010a
        /*088a*/ 	.byte	0x3f
	.zero		1


	//   ....[52]....
        /*088c*/ 	.word	0x00012570
        /*0890*/ 	.word	0x00000004
        /*0894*/ 	.word	0x00038830
        /*0898*/ 	.short	0x010a
        /*089a*/ 	.byte	0x3f
	.zero		1


	//   ....[53]....
        /*089c*/ 	.word	0x000125d0
        /*08a0*/ 	.word	0x00000003
        /*08a4*/ 	.word	0x00038850
        /*08a8*/ 	.short	0x010a
        /*08aa*/ 	.byte	0x3f
	.zero		1


	//   ....[54]....
        /*08ac*/ 	.word	0x00012620
        /*08b0*/ 	.word	0x0000000b
        /*08b4*/ 	.word	0x00038850
        /*08b8*/ 	.short	0x010a
        /*08ba*/ 	.byte	0x3f
	.zero		1


	//   ....[55]....
        /*08bc*/ 	.word	0x000127c0
        /*08c0*/ 	.word	0x00000008
        /*08c4*/ 	.word	0x00038840
        /*08c8*/ 	.short	0x010a
        /*08ca*/ 	.byte	0x3f
	.zero		1


	//   ....[56]....
        /*08cc*/ 	.word	0x00012840
        /*08d0*/ 	.word	0x00000008
        /*08d4*/ 	.word	0x00038820
        /*08d8*/ 	.short	0x010a
        /*08da*/ 	.byte	0x3f
	.zero		1


	//   ....[57]....
        /*08dc*/ 	.word	0x00012890
        /*08e0*/ 	.word	0x00000002
        /*08e4*/ 	.word	0x00038840
        /*08e8*/ 	.short	0x010a
        /*08ea*/ 	.byte	0x3f
	.zero		1


	//   ....[58]....
        /*08ec*/ 	.word	0x000128e0
        /*08f0*/ 	.word	0x00000003
        /*08f4*/ 	.word	0x00000060
        /*08f8*/ 	.short	0x010a
        /*08fa*/ 	.byte	0x3f
	.zero		1


	//   ....[59]....
        /*08fc*/ 	.word	0x00012930
        /*0900*/ 	.word	0x00000002
        /*0904*/ 	.word	0x00038840
        /*0908*/ 	.short	0x010a
        /*090a*/ 	.byte	0x3f
	.zero		1


	//   ....[60]....
        /*090c*/ 	.word	0x00012980
        /*0910*/ 	.word	0x00000002
        /*0914*/ 	.word	0x00000060
        /*0918*/ 	.short	0x010a
        /*091a*/ 	.byte	0x3f
	.zero		1


	//   ....[61]....
        /*091c*/ 	.word	0x000129d0
        /*0920*/ 	.word	0x00000002
        /*0924*/ 	.word	0x00038840
        /*0928*/ 	.short	0x010a
        /*092a*/ 	.byte	0x3f
	.zero		1


	//   ....[62]....
        /*092c*/ 	.word	0x00012a20
        /*0930*/ 	.word	0x00000002
        /*0934*/ 	.word	0x00000060
        /*0938*/ 	.short	0x010a
        /*093a*/ 	.byte	0x3f
	.zero		1


	//   ....[63]....
        /*093c*/ 	.word	0x00012a70
        /*0940*/ 	.word	0x00000003
        /*0944*/ 	.word	0x00038860
        /*0948*/ 	.short	0x010a
        /*094a*/ 	.byte	0x3f
	.zero		1


	//   ....[64]....
        /*094c*/ 	.word	0x00013420
        /*0950*/ 	.word	0x00000000
        /*0954*/ 	.word	0x00038820
        /*0958*/ 	.short	0x010a
        /*095a*/ 	.byte	0x3f
	.zero		1


	//   ....[65]....
        /*095c*/ 	.word	0x000135c0
        /*0960*/ 	.word	0x00000006
        /*0964*/ 	.word	0x00000000
        /*0968*/ 	.short	0x010a
        /*096a*/ 	.byte	0x3f
	.zero		1


	//   ....[66]....
        /*096c*/ 	.word	0x00013610
        /*0970*/ 	.word	0x00000007
        /*0974*/ 	.word	0x00000000
        /*0978*/ 	.short	0x010a
        /*097a*/ 	.byte	0x3f
	.zero		1


	//   ....[67]....
        /*097c*/ 	.word	0x00013660
        /*0980*/ 	.word	0x00000004
        /*0984*/ 	.word	0x00000000
        /*0988*/ 	.short	0x010a
        /*098a*/ 	.byte	0x3f
	.zero		1


	//----- nvinfo : EIATTR_NUM_MBARRIERS
	.align		4
.L_419:
        /*098c*/ 	.byte	0x03, 0x38
        /*098e*/ 	.short	0x0016


	//----- nvinfo : EIATTR_EXIT_INSTR_OFFSETS
	.align		4
        /*0990*/ 	.byte	0x04, 0x1c
        /*0992*/ 	.short	(.L_421 - .L_420)


	//   ....[0]....
.L_420:
        /*0994*/ 	.word	0x00000a80


	//   ....[1]....
        /*0998*/ 	.word	0x0000d230


	//   ....[2]....
        /*099c*/ 	.word	0x0000d290


	//   ....[3]....
        /*09a0*/ 	.word	0x000124b0


	//----- nvinfo : EIATTR_MAX_THREADS
	.align		4
.L_421:
        /*09a4*/ 	.byte	0x04, 0x05
        /*09a6*/ 	.short	(.L_423 - .L_422)
.L_422:
        /*09a8*/ 	.word	0x00000180
        /*09ac*/ 	.word	0x00000001
        /*09b0*/ 	.word	0x00000001


	//----- nvinfo : EIATTR_CRS_STACK_SIZE
	.align		4
.L_423:
        /*09b4*/ 	.byte	0x04, 0x1e
        /*09b6*/ 	.short	(.L_425 - .L_424)
.L_424:
        /*09b8*/ 	.word	0x00000000


	//----- nvinfo : EIATTR_CBANK_PARAM_SIZE
	.align		4
.L_425:
        /*09bc*/ 	.byte	0x03, 0x19
        /*09be*/ 	.short	0x0a70


	//----- nvinfo : EIATTR_PARAM_CBANK
	.align		4
        /*09c0*/ 	.byte	0x04, 0x0a
        /*09c2*/ 	.short	(.L_427 - .L_426)
	.align		4
.L_426:
        /*09c4*/ 	.word	index@(.nv.constant0._ZN7cutlass13device_kernelIN5flash11enable_sm90INS1_16FlashAttnFwdSm90INS1_25CollectiveMainloopFwdSm90ILi2EN4cute5tupleIJNS5_1CILi1EEES8_S8_EEENS6_IJNS7_ILi128EEENS7_ILi80EEENS7_ILi256EEEEEELi256ENS_6half_tEfNS_4arch4Sm90ELb0ELb0ELb0ELb1ELb0ELb0ELb0ELb1ELb1ELb0ELb0ELb0EEENS1_21CollectiveEpilogueFwdINS6_IJSA_SC_SB_EEES9_SE_SG_Li256ELb1ELb0ELb0ELb0EEENS1_36VarlenDynamicPersistentTileSchedulerILi128ELi80ELi256ELi32ELb0ELb0ELb1ELb0ELb1ELb1EEEEEEEEEvNT_6ParamsE)
        /*09c8*/ 	.short	0x0210
        /*09ca*/ 	.short	0x0a70


	//----- nvinfo : EIATTR_SW_WAR
	.align		4
.L_427:
        /*09cc*/ 	.byte	0x04, 0x36
        /*09ce*/ 	.short	(.L_429 - .L_428)
.L_428:
        /*09d0*/ 	.word	0x00000008
.L_429:


//--------------------- .nv.info._ZN7cutlass13device_kernelIN5flash11enable_sm90INS1_16FlashAttnFwdSm90INS1_25CollectiveMainloopFwdSm90ILi2EN4cute5tupleIJNS5_1CILi1EEES8_S8_EEENS6_IJNS7_ILi128EEENS7_ILi80EEENS7_ILi256EEEEEELi256ENS_6half_tEfNS_4arch4Sm90ELb0ELb0ELb0ELb1ELb0ELb1ELb0ELb1ELb1ELb0ELb0ELb0EEENS1_21CollectiveEpilogueFwdINS6_IJSA_SC_SB_EEES9_SE_SG_Li256ELb1ELb0ELb0ELb0EEENS1_36VarlenDynamicPersistentTileSchedulerILi128ELi80ELi256ELi32ELb0ELb0ELb1ELb0ELb1ELb1EEEEEEEEEvNT_6ParamsE --------------------------
	.section	.nv.info._ZN7cutlass13device_kernelIN5flash11enable_sm90INS1_16FlashAttnFwdSm90INS1_25CollectiveMainloopFwdSm90ILi2EN4cute5tupleIJNS5_1CILi1EEES8_S8_EEENS6_IJNS7_ILi128EEENS7_ILi80EEENS7_ILi256EEEEEELi256ENS_6half_tEfNS_4arch4Sm90ELb0ELb0ELb0ELb1ELb0ELb1ELb0ELb1ELb1ELb0ELb0ELb0EEENS1_21CollectiveEpilogueFwdINS6_IJSA_SC_SB_EEES9_SE_SG_Li256ELb1ELb0ELb0ELb0EEENS1_36VarlenDynamicPersistentTileSchedulerILi128ELi80ELi256ELi32ELb0ELb0ELb1ELb0ELb1ELb1EEEEEEEEEvNT_6ParamsE,"",@"SHT_CUDA_INFO"
	.sectionflags	@""
	.align	4


	//----- nvinfo : EIATTR_CUDA_API_VERSION
	.align		4
        /*0000*/ 	.byte	0x04, 0x37
        /*0002*/ 	.short	(.L_431 - .L_430)
.L_430:
        /*0004*/ 	.word	0x00000082


	//----- nvinfo : EIATTR_KPARAM_INFO
	.align		4
.L_431:
        /*0008*/ 	.byte	0x04, 0x17
        /*000a*/ 	.short	(.L_433 - .L_432)
.L_432:
        /*000c*/ 	.word	0x00000000
        /*0010*/ 	.short	0x0000
        /*0012*/ 	.short	0x0070
        /*0014*/ 	.byte	0x00, 0xf0, 0x01, 0x28


	//----- nvinfo : EIATTR_SPARSE_MMA_MASK
	.align		4
.L_433:
        /*0018*/ 	.byte	0x03, 0x50
        /*001a*/ 	.short	0x0000


	//----- nvinfo : EIATTR_MAXREG_COUNT
	.align		4
        /*001c*/ 	.byte	0x03, 0x1b
        /*001e*/ 	.short	0x00a8


	//----- nvinfo : EIATTR_NUM_BARRIERS
	.align		4
        /*0020*/ 	.byte	0x02, 0x4c
        /*0022*/ 	.byte	0x10
	.zero		1


	//----- nvinfo : EIATTR_EXTERNS
	.align		4
        /*0024*/ 	.byte	0x04, 0x0f
        /*0026*/ 	.short	(.L_435 - .L_434)


	//   ....[0]....
	.align		4
.L_434:
        /*0028*/ 	.word	index@(__assertfail)


	//----- nvinfo : EIATTR_ANNOTATIONS
	.align		4
.L_435:
        /*002c*/ 	.byte	0x04, 0x55
        /*002e*/ 	.short	(.L_437 - .L_436)


	//   ....[0]....
.L_436:
        /* <DEDUP_REMOVED lines=86> */


	//----- nvinfo : EIATTR_MERCURY_ISA_VERSION
	.align		4
.L_437:
        /*0580*/ 	.byte	0x03, 0x5f
        /*0582*/ 	.short	0x0101


	//----- nvinfo : EIATTR_UNUSED_LOAD_BYTE_OFFSET
	.align		4
        /*0584*/ 	.byte	0x04, 0x44
        /*0586*/ 	.short	(.L_439 - .L_438)


	//   ....[0]....
.L_438:
        /*0588*/ 	.word	0x00000ab0
        /*058c*/ 	.word	0x0000fff0


	//   ....[1]....
        /*0590*/ 	.word	0x0001c6d0
        /*0594*/ 	.word	0x0000fff0


	//----- nvinfo : EIATTR_INT_WARP_WIDE_INSTR_OFFSETS
	.align		4
.L_439:
        /*0598*/ 	.byte	0x04, 0x31
        /*059a*/ 	.short	(.L_441 - .L_440)


	//   ....[0]....
.L_440:
        /*059c*/ 	.word	0x000001c0


	//   ....[1]....
        /*05a0*/ 	.word	0x00000200


	//   ....[2]....
        /*05a4*/ 	.word	0x00000270


	//   ....[3]....
        /*05a8*/ 	.word	0x00021130


	//   ....[4]....
        /*05ac*/ 	.word	0x000211d0


	//   ....[5]....
        /*05b0*/ 	.word	0x00021660


	//   ....[6]....
        /*05b4*/ 	.word	0x00021690


	//   ....[7]....
        /*05b8*/ 	.word	0x000218a0


	//   ....[8]....
        /*05bc*/ 	.word	0x00021990


	//   ....[9]....
        /*05c0*/ 	.word	0x00021a80


	//   ....[10]....
        /*05c4*/ 	.word	0x00024200


	//   ....[11]....
        /*05c8*/ 	.word	0x000242a0


	//----- nvinfo : EIATTR_COOP_GROUP_MASK_REGIDS
	.align		4
.L_441:
        /*05cc*/ 	.byte	0x04, 0x29
        /*05ce*/ 	.short	(.L_443 - .L_442)


	//   ....[0]....
.L_442:
        /*05d0*/ 	.word	0xffffffff


	//   ....[1]....
        /*05d4*/ 	.word	0xffffffff


	//   ....[2]....
        /*05d8*/ 	.word	0xffffffff


	//   ....[3]....
        /*05dc*/ 	.word	0xffffffff


	//   ....[4]....
        /*05e0*/ 	.word	0xffffffff


	//   ....[5]....
        /*05e4*/ 	.word	0xffffffff


	//   ....[6]....
        /*05e8*/ 	.word	0xffffffff


	//   ....[7]....
        /*05ec*/ 	.word	0xffffffff


	//   ....[8]....
        /*05f0*/ 	.word	0xffffffff


	//   ....[9]....
        /*05f4*/ 	.word	0xffffffff


	//   ....[10]....
        /*05f8*/ 	.word	0xffffffff


	//   ....[11]....
        /*05fc*/ 	.word	0xffffffff


	//   ....[12]....
        /*0600*/ 	.word	0xffffffff


	//   ....[13]....
        /*0604*/ 	.word	0xffffffff


	//   ....[14]....
        /*0608*/ 	.word	0xffffffff


	//   ....[15]....
        /*060c*/ 	.word	0xffffffff


	//   ....[16]....
        /*0610*/ 	.word	0xffffffff


	//   ....[17]....
        /*0614*/ 	.word	0xffffffff


	//   ....[18]....
        /*0618*/ 	.word	0xffffffff


	//   ....[19]....
        /*061c*/ 	.word	0xffffffff


	//   ....[20]....
        /*0620*/ 	.word	0xffffffff


	//   ....[21]....
        /*0624*/ 	.word	0xffffffff


	//   ....[22]....
        /*0628*/ 	.word	0xffffffff


	//   ....[23]....
        /*062c*/ 	.word	0xffffffff


	//   ....[24]....
        /*0630*/ 	.word	0xffffffff


	//   ....[25]....
        /*0634*/ 	.word	0xffffffff


	//   ....[26]....
        /*0638*/ 	.word	0xffffffff


	//   ....[27]....
        /*063c*/ 	.word	0xffffffff


	//   ....[28]....
        /*0640*/ 	.word	0xffffffff


	//   ....[29]....
        /*0644*/ 	.word	0xffffffff


	//   ....[30]....
        /*0648*/ 	.word	0xffffffff


	//   ....[31]....
        /*064c*/ 	.word	0xffffffff


	//   ....[32]....
        /*0650*/ 	.word	0xffffffff


	//   ....[33]....
        /*0654*/ 	.word	0xffffffff


	//   ....[34]....
        /*0658*/ 	.word	0xffffffff


	//   ....[35]....
        /*065c*/ 	.word	0xffffffff


	//   ....[36]....
        /*0660*/ 	.word	0xffffffff


	//   ....[37]....
        /*0664*/ 	.word	0xffffffff


	//   ....[38]....
        /*0668*/ 	.word	0xffffffff


	//   ....[39]....
        /*066c*/ 	.word	0xffffffff


	//   ....[40]....
        /*0670*/ 	.word	0xffffffff


	//   ....[41]....
        /*0674*/ 	.word	0xffffffff


	//   ....[42]....
        /*0678*/ 	.word	0xffffffff


	//   ....[43]....
        /*067c*/ 	.word	0xffffffff


	//   ....[44]....
        /*0680*/ 	.word	0xffffffff


	//   ....[45]....
        /*0684*/ 	.word	0xffffffff


	//   ....[46]....
        /*0688*/ 	.word	0xffffffff


	//   ....[47]....
        /*068c*/ 	.word	0xffffffff


	//   ....[48]....
        /*0690*/ 	.word	0xffffffff


	//   ....[49]....
        /*0694*/ 	.word	0xffffffff


	//   ....[50]....
        /*0698*/ 	.word	0xffffffff


	//   ....[51]....
        /*069c*/ 	.word	0xffffffff


	//   ....[52]....
        /*06a0*/ 	.word	0xffffffff


	//   ....[53]....
        /*06a4*/ 	.word	0xffffffff


	//   ....[54]....
        /*06a8*/ 	.word	0x0500000f


	//   ....[55]....
        /*06ac*/ 	.word	0x0500000f


	//   ....[56]....
        /*06b0*/ 	.word	0x0500000f


	//   ....[57]....
        /*06b4*/ 	.word	0x0500000f


	//   ....[58]....
        /*06b8*/ 	.word	0x0500000f


	//   ....[59]....
        /*06bc*/ 	.word	0x0500000f


	//   ....[60]....
        /*06c0*/ 	.word	0x0500000f


	//   ....[61]....
        /*06c4*/ 	.word	0x0500000f


	//   ....[62]....
        /*06c8*/ 	.word	0x0500000f


	//   ....[63]....
        /*06cc*/ 	.word	0x0500000f


	//   ....[64]....
        /*06d0*/ 	.word	0x0500000f


	//   ....[65]....
        /*06d4*/ 	.word	0x0500000f


	//   ....[66]....
        /*06d8*/ 	.word	0x0500000f


	//   ....[67]....
        /*06dc*/ 	.word	0x0500000f


	//   ....[68]....
        /*06e0*/ 	.word	0x0500000f


	//   ....[69]....
        /*06e4*/ 	.word	0x0500000f


	//   ....[70]....
        /*06e8*/ 	.word	0x0500000f


	//   ....[71]....
        /*06ec*/ 	.word	0x0500000f


	//   ....[72]....
        /*06f0*/ 	.word	0x0500000f


	//   ....[73]....
        /*06f4*/ 	.word	0x0500000f


	//   ....[74]....
        /*06f8*/ 	.word	0x0500000f


	//   ....[75]....
        /*06fc*/ 	.word	0x0500000f


	//   ....[76]....
        /*0700*/ 	.word	0x0500000f


	//   ....[77]....
        /*0704*/ 	.word	0x0500000f


	//   ....[78]....
        /*0708*/ 	.word	0x0500000f


	//   ....[79]....
        /*070c*/ 	.word	0x0500000f


	//   ....[80]....
        /*0710*/ 	.word	0x0500000f


	//   ....[81]....
        /*0714*/ 	.word	0x0500000f


	//----- nvinfo : EIATTR_COOP_GROUP_INSTR_OFFSETS
	.align		4
.L_443:
        /*0718*/ 	.byte	0x04, 0x28
        /*071a*/ 	.short	(.L_445 - .L_444)


	//   ....[0]....
.L_444:
        /*071c*/ 	.word	0x00000060


	//   ....[1]....
        /*0720*/ 	.word	0x000001d0


	//   ....[2]....
        /*0724*/ 	.word	0x00000220


	//   ....[3]....
        /*0728*/ 	.word	0x00000450


	//   ....[4]....
        /*072c*/ 	.word	0x000005b0


	//   ....[5]....
        /*0730*/ 	.word	0x000006d0


	//   ....[6]....
        /*0734*/ 	.word	0x00000830


	//   ....[7]....
        /*0738*/ 	.word	0x0000ac60


	//   ....[8]....
        /*073c*/ 	.word	0x00015660


	//   ....[9]....
        /*0740*/ 	.word	0x00015690


	//   ....[10]....
        /*0744*/ 	.word	0x00015a70


	//   ....[11]....
        /*0748*/ 	.word	0x00015b30


	//   ....[12]....
        /*074c*/ 	.word	0x0001a490


	//   ....[13]....
        /*0750*/ 	.word	0x0001a4b0


	//   ....[14]....
        /*0754*/ 	.word	0x0001a610


	//   ....[15]....
        /*0758*/ 	.word	0x0001a630


	//   ....[16]....
        /*075c*/ 	.word	0x0001bc30


	//   ....[17]....
        /*0760*/ 	.word	0x0001bca0


	//   ....[18]....
        /*0764*/ 	.word	0x0001bcc0


	//   ....[19]....
        /*0768*/ 	.word	0x0001bce0


	//   ....[20]....
        /*076c*/ 	.word	0x0001f050


	//   ....[21]....
        /*0770*/ 	.word	0x0001f1f0


	//   ....[22]....
        /*0774*/ 	.word	0x0001f220


	//   ....[23]....
        /*0778*/ 	.word	0x0001f260


	//   ....[24]....
        /*077c*/ 	.word	0x0001f2c0


	//   ....[25]....
        /*0780*/ 	.word	0x0001f320


	//   ....[26]....
        /*0784*/ 	.word	0x0001f370


	//   ....[27]....
        /*0788*/ 	.word	0x0001f530


	//   ....[28]....
        /*078c*/ 	.word	0x0001f590


	//   ....[29]....
        /*0790*/ 	.word	0x0001f5d0


	//   ....[30]....
        /*0794*/ 	.word	0x0001f610


	//   ....[31]....
        /*0798*/ 	.word	0x0001f640


	//   ....[32]....
        /*079c*/ 	.word	0x0001f670


	//   ....[33]....
        /*07a0*/ 	.word	0x0001f710


	//   ....[34]....
        /*07a4*/ 	.word	0x0001f740


	//   ....[35]....
        /*07a8*/ 	.word	0x0001f7d0


	//   ....[36]....
        /*07ac*/ 	.word	0x00024790


	//   ....[37]....
        /*07b0*/ 	.word	0x000247a0


	//   ....[38]....
        /*07b4*/ 	.word	0x000248c0


	//   ....[39]....
        /*07b8*/ 	.word	0x00024920


	//   ....[40]....
        /*07bc*/ 	.word	0x00024960


	//   ....[41]....
        /*07c0*/ 	.word	0x000249a0


	//   ....[42]....
        /*07c4*/ 	.word	0x000249d0


	//   ....[43]....
        /*07c8*/ 	.word	0x00024a00


	//   ....[44]....
        /*07cc*/ 	.word	0x00024ba0


	//   ....[45]....
        /*07d0*/ 	.word	0x00024c00


	//   ....[46]....
        /*07d4*/ 	.word	0x00024c40


	//   ....[47]....
        /*07d8*/ 	.word	0x00024c80


	//   ....[48]....
        /*07dc*/ 	.word	0x00024cb0


	//   ....[49]....
        /*07e0*/ 	.word	0x00024ce0


	//   ....[50]....
        /*07e4*/ 	.word	0x00024da0


	//   ....[51]....
        /*07e8*/ 	.word	0x00024dc0


	//   ....[52]....
        /*07ec*/ 	.word	0x00024e30


	//   ....[53]....
        /*07f0*/ 	.word	0x00025280


	//   ....[54]....
        /*07f4*/ 	.word	0x000256c0


	//   ....[55]....
        /*07f8*/ 	.word	0x00025760


	//   ....[56]....
        /*07fc*/ 	.word	0x00025800


	//   ....[57]....
        /*0800*/ 	.word	0x000258a0


	//   ....[58]....
        /*0804*/ 	.word	0x00025990


	//   ....[59]....
        /*0808*/ 	.word	0x00025a30


	//   ....[60]....
        /*080c*/ 	.word	0x00025ad0


	//   ....[61]....
        /*0810*/ 	.word	0x00025b70


	//   ....[62]....
        /*0814*/ 	.word	0x00025dd0


	//   ....[63]....
        /*0818*/ 	.word	0x000260b0


	//   ....[64]....
        /*081c*/ 	.word	0x000264d0


	//   ....[65]....
        /*0820*/ 	.word	0x00026560


	//   ....[66]....
        /*0824*/ 	.word	0x00026600


	//   ....[67]....
        /*0828*/ 	.word	0x000266b0


	//   ....[68]....
        /*082c*/ 	.word	0x00026730


	//   ....[69]....
        /*0830*/ 	.word	0x000267b0


	//   ....[70]....
        /*0834*/ 	.word	0x00026830


	//   ....[71]....
        /*0838*/ 	.word	0x000268b0


	//   ....[72]....
        /*083c*/ 	.word	0x00026940


	//   ....[73]....
        /*0840*/ 	.word	0x000269f0


	//   ....[74]....
        /*0844*/ 	.word	0x00026a70


	//   ....[75]....
        /*0848*/ 	.word	0x00026af0


	//   ....[76]....
        /*084c*/ 	.word	0x00026b70


	//   ....[77]....
        /*0850*/ 	.word	0x00026bf0


	//   ....[78]....
        /*0854*/ 	.word	0x00026c60


	//   ....[79]....
        /*0858*/ 	.word	0x00026d00


	//   ....[80]....
        /*085c*/ 	.word	0x00026d90


	//   ....[81]....
        /*0860*/ 	.word	0x00026eb0


	//----- nvinfo : EIATTR_REG_RECONFIG
	.align		4
.L_445:
        /*0864*/ 	.byte	0x01, 0x54
	.zero		2


	//----- nvinfo : EIATTR_SYSCALL_OFFSETS
	.align		4
        /*0868*/ 	.byte	0x04, 0x46
        /*086a*/ 	.short	(.L_447 - .L_446)


	//   ....[0]....
.L_446:
        /*086c*/ 	.word	0x00001a50


	//   ....[1]....
        /*0870*/ 	.word	0x00001ba0


	//   ....[2]....
        /*0874*/ 	.word	0x0000ae00


	//   ....[3]....
        /*0878*/ 	.word	0x0000b2b0


	//   ....[4]....
        /*087c*/ 	.word	0x00021360


	//   ....[5]....
        /*0880*/ 	.word	0x000214a0


	//   ....[6]....
        /*0884*/ 	.word	0x000215a0


	//----- nvinfo : EIATTR_MBARRIER_INSTR_OFFSETS
	.align		4
.L_447:
        /*0888*/ 	.byte	0x04, 0x39
        /*088a*/ 	.short	(.L_449 - .L_448)


	//   ....[0]....
.L_448:
        /*088c*/ 	.word	0x00000300
        /*0890*/ 	.word	0x000000ff
        /*0894*/ 	.word	0x00038800
        /*0898*/ 	.short	0x0100
        /*089a*/ 	.byte	0x08
	.zero		1


	//   ....[1]....
        /*089c*/ 	.word	0x00000310
        /*08a0*/ 	.word	0x000000ff
        /*08a4*/ 	.word	0x00038820
        /*08a8*/ 	.short	0x0100
        /*08aa*/ 	.byte	0x08
	.zero		1


	//   ....[2]....
        /*08ac*/ 	.word	0x00000400
        /*08b0*/ 	.word	0x000000ff
        /*08b4*/ 	.word	0x00038830
        /*08b8*/ 	.short	0x0100
        /*08ba*/ 	.byte	0x08
	.zero		1


	//   ....[3]....
        /*08bc*/ 	.word	0x00000410
        /*08c0*/ 	.word	0x000000ff
        /*08c4*/ 	.word	0x00038840
        /*08c8*/ 	.short	0x0100
        /*08ca*/ 	.byte	0x08
	.zero		1


	//   ....[4]....
        /*08cc*/ 	.word	0x00000420
        /*08d0*/ 	.word	0x000000ff
        /*08d4*/ 	.word	0x00038838
        /*08d8*/ 	.short	0x0100
        /*08da*/ 	.byte	0x08
	.zero		1


	//   ....[5]....
        /*08dc*/ 	.word	0x00000430
        /*08e0*/ 	.word	0x000000ff
        /*08e4*/ 	.word	0x00038848
        /*08e8*/ 	.short	0x0100
        /*08ea*/ 	.byte	0x08
	.zero		1


	//   ....[6]....
        /*08ec*/ 	.word	0x00000560
        /*08f0*/ 	.word	0x000000ff
        /*08f4*/ 	.word	0x00038850
        /*08f8*/ 	.short	0x0100
        /*08fa*/ 	.byte	0x08
	.zero		1


	//   ....[7]....
        /*08fc*/ 	.word	0x00000570
        /*0900*/ 	.word	0x000000ff
        /*0904*/ 	.word	0x00038860
        /*0908*/ 	.short	0x0100
        /*090a*/ 	.byte	0x08
	.zero		1


	//   ....[8]....
        /*090c*/ 	.word	0x00000580
        /*0910*/ 	.word	0x000000ff
        /*0914*/ 	.word	0x00038858
        /*0918*/ 	.short	0x0100
        /*091a*/ 	.byte	0x08
	.zero		1


	//   ....[9]....
        /*091c*/ 	.word	0x00000590
        /*0920*/ 	.word	0x000000ff
        /*0924*/ 	.word	0x00038868
        /*0928*/ 	.short	0x0100
        /*092a*/ 	.byte	0x08
	.zero		1


	//   ....[10]....
        /*092c*/ 	.word	0x00000680
        /*0930*/ 	.word	0x000000ff
        /*0934*/ 	.word	0x00038870
        /*0938*/ 	.short	0x0100
        /*093a*/ 	.byte	0x06
	.zero		1


	//   ....[11]....
        /*093c*/ 	.word	0x00000690
        /*0940*/ 	.word	0x000000ff
        /*0944*/ 	.word	0x00038880
        /*0948*/ 	.short	0x0100
        /*094a*/ 	.byte	0x06
	.zero		1


	//   ....[12]....
        /*094c*/ 	.word	0x000006a0
        /*0950*/ 	.word	0x000000ff
        /*0954*/ 	.word	0x00038878
        /*0958*/ 	.short	0x0100
        /*095a*/ 	.byte	0x06
	.zero		1


	//   ....[13]....
        /*095c*/ 	.word	0x000006b0
        /*0960*/ 	.word	0x000000ff
        /*0964*/ 	.word	0x00038888
        /*0968*/ 	.short	0x0100
        /*096a*/ 	.byte	0x06
	.zero		1


	//   ....[14]....
        /*096c*/ 	.word	0x000007e0
        /*0970*/ 	.word	0x000000ff
        /*0974*/ 	.word	0x00038890
        /*0978*/ 	.short	0x0100
        /*097a*/ 	.byte	0x08
	.zero		1


	//   ....[15]....
        /*097c*/ 	.word	0x000007f0
        /*0980*/ 	.word	0x000000ff
        /*0984*/ 	.word	0x000388a0
        /*0988*/ 	.short	0x0100
        /*098a*/ 	.byte	0x08
	.zero		1


	//   ....[16]....
        /*098c*/ 	.word	0x00000800
        /*0990*/ 	.word	0x000000ff
        /*0994*/ 	.word	0x00038898
        /*0998*/ 	.short	0x0100
        /*099a*/ 	.byte	0x08
	.zero		1


	//   ....[17]....
        /*099c*/ 	.word	0x00000810
        /*09a0*/ 	.word	0x000000ff
        /*09a4*/ 	.word	0x000388a8
        /*09a8*/ 	.short	0x0100
        /*09aa*/ 	.byte	0x08
	.zero		1


	//   ....[18]....
        /*09ac*/ 	.word	0x00000940
        /*09b0*/ 	.word	0x000000ff
        /*09b4*/ 	.word	0x000388b0
        /*09b8*/ 	.short	0x0100
        /*09ba*/ 	.byte	0x08
	.zero		1


	//   ....[19]....
        /*09bc*/ 	.word	0x00000950
        /*09c0*/ 	.word	0x000000ff
        /*09c4*/ 	.word	0x000388c0
        /*09c8*/ 	.short	0x0100
        /*09ca*/ 	.byte	0x08
	.zero		1


	//   ....[20]....
        /*09cc*/ 	.word	0x00000960
        /*09d0*/ 	.word	0x000000ff
        /*09d4*/ 	.word	0x000388b8
        /*09d8*/ 	.short	0x0100
        /*09da*/ 	.byte	0x08
	.zero		1


	//   ....[21]....
        /*09dc*/ 	.word	0x00000970
        /*09e0*/ 	.word	0x000000ff
        /*09e4*/ 	.word	0x000388c8
        /*09e8*/ 	.short	0x0100
        /*09ea*/ 	.byte	0x08
	.zero		1


	//   ....[22]....
        /*09ec*/ 	.word	0x000036c0
        /*09f0*/ 	.word	0x00000000
        /*09f4*/ 	.word	0x00038890
        /*09f8*/ 	.short	0x010a
        /*09fa*/ 	.byte	0x3f
	.zero		1


	//   ....[23]....
        /*09fc*/ 	.word	0x00006af0
        /*0a00*/ 	.word	0x00000000
        /*0a04*/ 	.word	0x00038890
        /*0a08*/ 	.short	0x010a
        /*0a0a*/ 	.byte	0x3f
	.zero		1


	//   ....[24]....
        /*0a0c*/ 	.word	0x00009c50
        /*0a10*/ 	.word	0x00000000
        /*0a14*/ 	.word	0x00038890
        /*0a18*/ 	.short	0x010a
        /*0a1a*/ 	.byte	0x3f
	.zero		1


	//   ....[25]....
        /*0a1c*/ 	.word	0x0000a090
        /*0a20*/ 	.word	0x00000028
        /*0a24*/ 	.word	0x00000000
        /*0a28*/ 	.short	0x0101
        /*0a2a*/ 	.byte	0x3f
	.zero		1


	//   ....[26]....
        /*0a2c*/ 	.word	0x0000a0d0
        /*0a30*/ 	.word	0x00000000
        /*0a34*/ 	.word	0x000388b0
        /*0a38*/ 	.short	0x010a
        /*0a3a*/ 	.byte	0x3f
	.zero		1


	//   ....[27]....
        /*0a3c*/ 	.word	0x0000a700
        /*0a40*/ 	.word	0x00000000
        /*0a44*/ 	.word	0x00000000
        /*0a48*/ 	.short	0x0101
        /*0a4a*/ 	.byte	0x3f
	.zero		1


	//   ....[28]....
        /*0a4c*/ 	.word	0x0000ae90
        /*0a50*/ 	.word	0x00000010
        /*0a54*/ 	.word	0x00038800
        /*0a58*/ 	.short	0x010a
        /*0a5a*/ 	.byte	0x3f
	.zero		1


	//   ....[29]....
        /*0a5c*/ 	.word	0x0000aee0
        /*0a60*/ 	.word	0x00000010
        /*0a64*/ 	.word	0x00038800
        /*0a68*/ 	.short	0x010a
        /*0a6a*/ 	.byte	0x3f
	.zero		1


	//   ....[30]....
        /*0a6c*/ 	.word	0x0000b7f0
        /*0a70*/ 	.word	0x00000010
        /*0a74*/ 	.word	0x00038800
        /*0a78*/ 	.short	0x010a
        /*0a7a*/ 	.byte	0x3f
	.zero		1


	//   ....[31]....
        /*0a7c*/ 	.word	0x0000e8a0
        /*0a80*/ 	.word	0x00000010
        /*0a84*/ 	.word	0x00038800
        /*0a88*/ 	.short	0x010a
        /*0a8a*/ 	.byte	0x3f
	.zero		1


	//   ....[32]....
        /*0a8c*/ 	.word	0x00011a30
        /*0a90*/ 	.word	0x00000000
        /*0a94*/ 	.word	0x00038830
        /*0a98*/ 	.short	0x010a
        /*0a9a*/ 	.byte	0x3f
	.zero		1


	//   ....[33]....
        /*0a9c*/ 	.word	0x00011ad0
        /*0aa0*/ 	.word	0x00000000
        /*0aa4*/ 	.word	0x00038830
        /*0aa8*/ 	.short	0x010a
        /*0aaa*/ 	.byte	0x3f
	.zero		1


	//   ....[34]....
        /*0aac*/ 	.word	0x000155b0
        /*0ab0*/ 	.word	0x00000000
        /*0ab4*/ 	.word	0x00000000
        /*0ab8*/ 	.short	0x0101
        /*0aba*/ 	.byte	0x3f
	.zero		1


	//   ....[35]....
        /*0abc*/ 	.word	0x000168f0
        /*0ac0*/ 	.word	0x0000000b
        /*0ac4*/ 	.word	0x00038830
        /*0ac8*/ 	.short	0x010a
        /*0aca*/ 	.byte	0x3f
	.zero		1


	//   ....[36]....
        /*0acc*/ 	.word	0x00016970
        /*0ad0*/ 	.word	0x0000000b
        /*0ad4*/ 	.word	0x00038830
        /*0ad8*/ 	.short	0x010a
        /*0ada*/ 	.byte	0x3f
	.zero		1


	//   ....[37]....
        /*0adc*/ 	.word	0x0001a090
        /*0ae0*/ 	.word	0x00000009
        /*0ae4*/ 	.word	0x00038850
        /*0ae8*/ 	.short	0x010a
        /*0aea*/ 	.byte	0x3f
	.zero		1


	//   ....[38]....
        /*0aec*/ 	.word	0x0001a0e0
        /*0af0*/ 	.word	0x00000009
        /*0af4*/ 	.word	0x00038850
        /*0af8*/ 	.short	0x010a
        /*0afa*/ 	.byte	0x3f
	.zero		1


	//   ....[39]....
        /*0afc*/ 	.word	0x0001ab40
        /*0b00*/ 	.word	0x000000a8
        /*0b04*/ 	.word	0x00000000
        /*0b08*/ 	.short	0x0101
        /*0b0a*/ 	.byte	0x3f
	.zero		1


	//   ....[40]....
        /*0b0c*/ 	.word	0x0001ab60
        /*0b10*/ 	.word	0x00000009
        /*0b14*/ 	.word	0x00000000
        /*0b18*/ 	.short	0x0101
        /*0b1a*/ 	.byte	0x3f
	.zero		1


	//   ....[41]....
        /*0b1c*/ 	.word	0x0001b910
        /*0b20*/ 	.word	0x00000000
        /*0b24*/ 	.word	0x00038850
        /*0b28*/ 	.short	0x010a
        /*0b2a*/ 	.byte	0x3f
	.zero		1


	//   ....[42]....
        /*0b2c*/ 	.word	0x0001b9b0
        /*0b30*/ 	.word	0x00000000
        /*0b34*/ 	.word	0x00038850
        /*0b38*/ 	.short	0x010a
        /*0b3a*/ 	.byte	0x3f
	.zero		1


	//   ....[43]....
        /*0b3c*/ 	.word	0x0001bec0
        /*0b40*/ 	.word	0x0000000b
        /*0b44*/ 	.word	0x00000000
        /*0b48*/ 	.short	0x0101
        /*0b4a*/ 	.byte	0x3f
	.zero		1


	//   ....[44]....
        /*0b4c*/ 	.word	0x0001dde0
        /*0b50*/ 	.word	0x00000000
        /*0b54*/ 	.word	0x00000000
        /*0b58*/ 	.short	0x0101
        /*0b5a*/ 	.byte	0x3f
	.zero		1


	//   ....[45]....
        /*0b5c*/ 	.word	0x00020320
        /*0b60*/ 	.word	0x00000009
        /*0b64*/ 	.word	0x00038820
        /*0b68*/ 	.short	0x010a
        /*0b6a*/ 	.byte	0x3f
	.zero		1


	//   ....[46]....
        /*0b6c*/ 	.word	0x000203b0
        /*0b70*/ 	.word	0x00000005
        /*0b74*/ 	.word	0x000388a0
        /*0b78*/ 	.short	0x010a
        /*0b7a*/ 	.byte	0x3f
	.zero		1


	//   ....[47]....
        /*0b7c*/ 	.word	0x00020680
        /*0b80*/ 	.word	0x00000005
        /*0b84*/ 	.word	0x000388c0
        /*0b88*/ 	.short	0x010a
        /*0b8a*/ 	.byte	0x3f
	.zero		1


	//   ....[48]....
        /*0b8c*/ 	.word	0x00020a70
        /*0b90*/ 	.word	0x00000006
        /*0b94*/ 	.word	0x000388a0
        /*0b98*/ 	.short	0x010a
        /*0b9a*/ 	.byte	0x3f
	.zero		1


	//   ....[49]....
        /*0b9c*/ 	.word	0x00020d20
        /*0ba0*/ 	.word	0x00000006
        /*0ba4*/ 	.word	0x000388c0
        /*0ba8*/ 	.short	0x010a
        /*0baa*/ 	.byte	0x3f
	.zero		1


	//   ....[50]....
        /*0bac*/ 	.word	0x00021df0
        /*0bb0*/ 	.word	0x00000006
        /*0bb4*/ 	.word	0x00038840
        /*0bb8*/ 	.short	0x010a
        /*0bba*/ 	.byte	0x3f
	.zero		1


	//   ....[51]....
        /*0bbc*/ 	.word	0x00022470
        /*0bc0*/ 	.word	0x00000007
        /*0bc4*/ 	.word	0x00038820
        /*0bc8*/ 	.short	0x010a
        /*0bca*/ 	.byte	0x3f
	.zero		1


	//   ....[52]....
        /*0bcc*/ 	.word	0x000227d0
        /*0bd0*/ 	.word	0x00000008
        /*0bd4*/ 	.word	0x00038840
        /*0bd8*/ 	.short	0x010a
        /*0bda*/ 	.byte	0x3f
	.zero		1


	//   ....[53]....
        /*0bdc*/ 	.word	0x00022b10
        /*0be0*/ 	.word	0x00000008
        /*0be4*/ 	.word	0x00038860
        /*0be8*/ 	.short	0x010a
        /*0bea*/ 	.byte	0x3f
	.zero		1


	//   ....[54]....
        /*0bec*/ 	.word	0x00023190
        /*0bf0*/ 	.word	0x00000002
        /*0bf4*/ 	.word	0x00038840
        /*0bf8*/ 	.short	0x010a
        /*0bfa*/ 	.byte	0x3f
	.zero		1


	//   ....[55]....
        /*0bfc*/ 	.word	0x000234d0
        /*0c00*/ 	.word	0x00000002
        /*0c04*/ 	.word	0x00038860
        /*0c08*/ 	.short	0x010a
        /*0c0a*/ 	.byte	0x3f
	.zero		1


	//   ....[56]....
        /*0c0c*/ 	.word	0x00023ab0
        /*0c10*/ 	.word	0x00000002
        /*0c14*/ 	.word	0x00038840
        /*0c18*/ 	.short	0x010a
        /*0c1a*/ 	.byte	0x3f
	.zero		1


	//   ....[57]....
        /*0c1c*/ 	.word	0x00023de0
        /*0c20*/ 	.word	0x00000002
        /*0c24*/ 	.word	0x00038860
        /*0c28*/ 	.short	0x010a
        /*0c2a*/ 	.byte	0x3f
	.zero		1


	//   ....[58]....
        /*0c2c*/ 	.word	0x00024360
        /*0c30*/ 	.word	0x00000003
        /*0c34*/ 	.word	0x00038860
        /*0c38*/ 	.short	0x010a
        /*0c3a*/ 	.byte	0x3f
	.zero		1


	//   ....[59]....
        /*0c3c*/ 	.word	0x00025200
        /*0c40*/ 	.word	0x00000000
        /*0c44*/ 	.word	0x00038820
        /*0c48*/ 	.short	0x010a
        /*0c4a*/ 	.byte	0x3f
	.zero		1


	//   ....[60]....
        /*0c4c*/ 	.word	0x000253b0
        /*0c50*/ 	.word	0x00000006
        /*0c54*/ 	.word	0x00000000
        /*0c58*/ 	.short	0x010a
        /*0c5a*/ 	.byte	0x3f
	.zero		1


	//   ....[61]....
        /*0c5c*/ 	.word	0x00025420
        /*0c60*/ 	.word	0x00000007
        /*0c64*/ 	.word	0x00000000
        /*0c68*/ 	.short	0x010a
        /*0c6a*/ 	.byte	0x3f
	.zero		1


	//   ....[62]....
        /*0c6c*/ 	.word	0x00025490
        /*0c70*/ 	.word	0x00000004
        /*0c74*/ 	.word	0x00000000
        /*0c78*/ 	.short	0x010a
        /*0c7a*/ 	.byte	0x3f
	.zero		1


	//   ....[63]....
        /*0c7c*/ 	.word	0x000254c0
        /*0c80*/ 	.word	0x00000003
        /*0c84*/ 	.word	0x00000000
        /*0c88*/ 	.short	0x010a
        /*0c8a*/ 	.byte	0x3f
	.zero		1


	//   ....[64]....
        /*0c8c*/ 	.word	0x00025520
        /*0c90*/ 	.word	0x00000000
        /*0c94*/ 	.word	0x00038890
        /*0c98*/ 	.short	0x010a
        /*0c9a*/ 	.byte	0x3f
	.zero		1


	//   ....[65]....
        /*0c9c*/ 	.word	0x00025570
        /*0ca0*/ 	.word	0x00000000
        /*0ca4*/ 	.word	0x00038890
        /*0ca8*/ 	.short	0x010a
        /*0caa*/ 	.byte	0x3f
	.zero		1


	//   ....[66]....
        /*0cac*/ 	.word	0x000255c0
        /*0cb0*/ 	.word	0x00000000
        /*0cb4*/ 	.word	0x00038890
        /*0cb8*/ 	.short	0x010a
        /*0cba*/ 	.byte	0x3f
	.zero		1


	//   ....[67]....
        /*0cbc*/ 	.word	0x00025610
        /*0cc0*/ 	.word	0x00000000
        /*0cc4*/ 	.word	0x000388b0
        /*0cc8*/ 	.short	0x010a
        /*0cca*/ 	.byte	0x3f
	.zero		1


	//   ....[68]....
        /*0ccc*/ 	.word	0x000258e0
        /*0cd0*/ 	.word	0x00000010
        /*0cd4*/ 	.word	0x00038800
        /*0cd8*/ 	.short	0x010a
        /*0cda*/ 	.byte	0x3f
	.zero		1


	//   ....[69]....
        /*0cdc*/ 	.word	0x00025bb0
        /*0ce0*/ 	.word	0x00000010
        /*0ce4*/ 	.word	0x00038800
        /*0ce8*/ 	.short	0x010a
        /*0cea*/ 	.byte	0x3f
	.zero		1


	//   ....[70]....
        /*0cec*/ 	.word	0x00025c00
        /*0cf0*/ 	.word	0x00000000
        /*0cf4*/ 	.word	0x00038830
        /*0cf8*/ 	.short	0x010a
        /*0cfa*/ 	.byte	0x3f
	.zero		1


	//   ....[71]....
        /*0cfc*/ 	.word	0x00025c50
        /*0d00*/ 	.word	0x0000000b
        /*0d04*/ 	.word	0x00038830
        /*0d08*/ 	.short	0x010a
        /*0d0a*/ 	.byte	0x3f
	.zero		1


	//   ....[72]....
        /*0d0c*/ 	.word	0x00025ca0
        /*0d10*/ 	.word	0x00000009
        /*0d14*/ 	.word	0x00038850
        /*0d18*/ 	.short	0x010a
        /*0d1a*/ 	.byte	0x3f
	.zero		1


	//   ....[73]....
        /*0d1c*/ 	.word	0x00025cf0
        /*0d20*/ 	.word	0x00000000
        /*0d24*/ 	.word	0x00038850
        /*0d28*/ 	.short	0x010a
        /*0d2a*/ 	.byte	0x3f
	.zero		1


	//   ....[74]....
        /*0d2c*/ 	.word	0x00025e90
        /*0d30*/ 	.word	0x00000009
        /*0d34*/ 	.word	0x00038820
        /*0d38*/ 	.short	0x010a
        /*0d3a*/ 	.byte	0x3f
	.zero		1


	//   ....[75]....
        /*0d3c*/ 	.word	0x00025ee0
        /*0d40*/ 	.word	0x00000005
        /*0d44*/ 	.word	0x000388a0
        /*0d48*/ 	.short	0x010a
        /*0d4a*/ 	.byte	0x3f
	.zero		1


	//   ....[76]....
        /*0d4c*/ 	.word	0x00025f30
        /*0d50*/ 	.word	0x00000005
        /*0d54*/ 	.word	0x000388c0
        /*0d58*/ 	.short	0x010a
        /*0d5a*/ 	.byte	0x3f
	.zero		1


	//   ....[77]....
        /*0d5c*/ 	.word	0x00025f80
        /*0d60*/ 	.word	0x00000006
        /*0d64*/ 	.word	0x000388a0
        /*0d68*/ 	.short	0x010a
        /*0d6a*/ 	.byte	0x3f
	.zero		1


	//   ....[78]....
        /*0d6c*/ 	.word	0x00025fd0
        /*0d70*/ 	.word	0x00000006
        /*0d74*/ 	.word	0x000388c0
        /*0d78*/ 	.short	0x010a
        /*0d7a*/ 	.byte	0x3f
	.zero		1


	//   ....[79]....
        /*0d7c*/ 	.word	0x00026170
        /*0d80*/ 	.word	0x00000006
        /*0d84*/ 	.word	0x00038840
        /*0d88*/ 	.short	0x010a
        /*0d8a*/ 	.byte	0x3f
	.zero		1


	//   ....[80]....
        /*0d8c*/ 	.word	0x000261f0
        /*0d90*/ 	.word	0x00000006
        /*0d94*/ 	.word	0x00038820
        /*0d98*/ 	.short	0x010a
        /*0d9a*/ 	.byte	0x3f
	.zero		1


	//   ....[81]....
        /*0d9c*/ 	.word	0x00026240
        /*0da0*/ 	.word	0x00000008
        /*0da4*/ 	.word	0x00038840
        /*0da8*/ 	.short	0x010a
        /*0daa*/ 	.byte	0x3f
	.zero		1


	//   ....[82]....
        /*0dac*/ 	.word	0x00026290
        /*0db0*/ 	.word	0x00000008
        /*0db4*/ 	.word	0x00038860
        /*0db8*/ 	.short	0x010a
        /*0dba*/ 	.byte	0x3f
	.zero		1


	//   ....[83]....
        /*0dbc*/ 	.word	0x000262e0
        /*0dc0*/ 	.word	0x00000002
        /*0dc4*/ 	.word	0x00038840
        /*0dc8*/ 	.short	0x010a
        /*0dca*/ 	.byte	0x3f
	.zero		1


	//   ....[84]....
        /*0dcc*/ 	.word	0x00026330
        /*0dd0*/ 	.word	0x00000002
        /*0dd4*/ 	.word	0x00038860
        /*0dd8*/ 	.short	0x010a
        /*0dda*/ 	.byte	0x3f
	.zero		1


	//   ....[85]....
        /*0ddc*/ 	.word	0x00026380
        /*0de0*/ 	.word	0x00000002
        /*0de4*/ 	.word	0x00038840
        /*0de8*/ 	.short	0x010a
        /*0dea*/ 	.byte	0x3f
	.zero		1


	//   ....[86]....
        /*0dec*/ 	.word	0x000263d0
        /*0df0*/ 	.word	0x00000002
        /*0df4*/ 	.word	0x00038860
        /*0df8*/ 	.short	0x010a
        /*0dfa*/ 	.byte	0x3f
	.zero		1


	//   ....[87]....
        /*0dfc*/ 	.word	0x00026420
        /*0e00*/ 	.word	0x00000003
        /*0e04*/ 	.word	0x00038860
        /*0e08*/ 	.short	0x010a
        /*0e0a*/ 	.byte	0x3f
	.zero		1


	//   ....[88]....
        /*0e0c*/ 	.word	0x00026dd0
        /*0e10*/ 	.word	0x00000000
        /*0e14*/ 	.word	0x00038820
        /*0e18*/ 	.short	0x010a
        /*0e1a*/ 	.byte	0x3f
	.zero		1


	//   ....[89]....
        /*0e1c*/ 	.word	0x00026f70
        /*0e20*/ 	.word	0x00000006
        /*0e24*/ 	.word	0x00000000
        /*0e28*/ 	.short	0x010a
        /*0e2a*/ 	.byte	0x3f
	.zero		1


	//   ....[90]....
        /*0e2c*/ 	.word	0x00026fc0
        /*0e30*/ 	.word	0x00000007
        /*0e34*/ 	.word	0x00000000
        /*0e38*/ 	.short	0x010a
        /*0e3a*/ 	.byte	0x3f
	.zero		1


	//   ....[91]....
        /*0e3c*/ 	.word	0x00027010
        /*0e40*/ 	.word	0x00000004
        /*0e44*/ 	.word	0x00000000
        /*0e48*/ 	.short	0x010a
        /*0e4a*/ 	.byte	0x3f
	.zero		1


	//----- nvinfo : EIATTR_NUM_MBARRIERS
	.align		4
.L_449:
        /*0e4c*/ 	.byte	0x03, 0x38
        /*0e4e*/ 	.short	0x0016


	//----- nvinfo : EIATTR_EXIT_INSTR_OFFSETS
	.align		4
        /*0e50*/ 	.byte	0x04, 0x1c
        /*0e52*/ 	.short	(.L_451 - .L_450)


	//   ....[0]....
.L_450:
        /*0e54*/ 	.word	0x00025510


	//----- nvinfo : EIATTR_MAX_THREADS
	.align		4
.L_451:
        /*0e58*/ 	.byte	0x04, 0x05
        /*0e5a*/ 	.short	(.L_453 - .L_452)
.L_452:
        /*0e5c*/ 	.word	0x00000180
        /*0e60*/ 	.word	0x00000001
        /*0e64*/ 	.word	0x00000001


	//----- nvinfo : EIATTR_CRS_STACK_SIZE
	.align		4
.L_453:
        /*0e68*/ 	.byte	0x04, 0x1e
        /*0e6a*/ 	.short	(.L_455 - .L_454)
.L_454:
        /*0e6c*/ 	.word	0x00000000


	//----- nvinfo : EIATTR_CBANK_PARAM_SIZE
	.align		4
.L_455:
        /*0e70*/ 	.byte	0x03, 0x19
        /*0e72*/ 	.short	0x0a70


	//----- nvinfo : EIATTR_PARAM_CBANK
	.align		4
        /*0e74*/ 	.byte	0x04, 0x0a
        /*0e76*/ 	.short	(.L_457 - .L_456)
	.align		4
.L_456:
        /*0e78*/ 	.word	index@(.nv.constant0._ZN7cutlass13device_kernelIN5flash11enable_sm90INS1_16FlashAttnFwdSm90INS1_25CollectiveMainloopFwdSm90ILi2EN4cute5tupleIJNS5_1CILi1EEES8_S8_EEENS6_IJNS7_ILi128EEENS7_ILi80EEENS7_ILi256EEEEEELi256ENS_6half_tEfNS_4arch4Sm90ELb0ELb0ELb0ELb1ELb0ELb1ELb0ELb1ELb1ELb0ELb0ELb0EEENS1_21CollectiveEpilogueFwdINS6_IJSA_SC_SB_EEES9_SE_SG_Li256ELb1ELb0ELb0ELb0EEENS1_36VarlenDynamicPersistentTileSchedulerILi128ELi80ELi256ELi32ELb0ELb0ELb1ELb0ELb1ELb1EEEEEEEEEvNT_6ParamsE)
        /*0e7c*/ 	.short	0x0210
        /*0e7e*/ 	.short	0x0a70


	//----- nvinfo : EIATTR_SW_WAR
	.align		4
.L_457:
        /*0e80*/ 	.byte	0x04, 0x36
        /*0e82*/ 	.short	(.L_459 - .L_458)
.L_458:
        /*0e84*/ 	.word	0x00000008
.L_459:


//--------------------- .nv.info._ZN7cutlass13device_kernelIN5flash11enable_sm90INS1_16FlashAttnFwdSm90INS1_25CollectiveMainloopFwdSm90ILi2EN4cute5tupleIJNS5_1CILi1EEES8_S8_EEENS6_IJNS7_ILi128EEENS7_ILi64EEENS7_ILi256EEEEEELi256ENS_6half_tEfNS_4arch4Sm90ELb0ELb1ELb0ELb0ELb0ELb0ELb0ELb1ELb1ELb0ELb0ELb0EEENS1_21CollectiveEpilogueFwdINS6_IJSA_SC_SB_EEES9_SE_SG_Li256ELb0ELb0ELb0ELb0EEENS1_30DynamicPersistentTileSchedulerILi256ELi32ELb0ELb0ELb1EEEEEEEEEvNT_6ParamsE --------------------------
	.section	.nv.info._ZN7cutlass13device_kernelIN5flash11enable_sm90INS1_16FlashAttnFwdSm90INS1_25CollectiveMainloopFwdSm90ILi2EN4cute5tupleIJNS5_1CILi1EEES8_S8_EEENS6_IJNS7_ILi128EEENS7_ILi64EEENS7_ILi256EEEEEELi256ENS_6half_tEfNS_4arch4Sm90ELb0ELb1ELb0ELb0ELb0ELb0ELb0ELb1ELb1ELb0ELb0ELb0EEENS1_21CollectiveEpilogueFwdINS6_IJSA_SC_SB_EEES9_SE_SG_Li256ELb0ELb0ELb0ELb0EEENS1_30DynamicPersistentTileSchedulerILi256ELi32ELb0ELb0ELb1EEEEEEEEEvNT_6ParamsE,"",@"SHT_CUDA_INFO"
	.sectionflags	@""
	.align	4


	//----- nvinfo : EIATTR_CUDA_API_VERSION
	.align		4
        /*0000*/ 	.byte	0x04, 0x37
        /*0002*/ 	.short	(.L_461 - .L_460)
.L_460:
        /*0004*/ 	.word	0x00000082


	//----- nvinfo : EIATTR_KPARAM_INFO
	.align		4
.L_461:
        /*0008*/ 	.byte	0x04, 0x17
        /*000a*/ 	.short	(.L_463 - .L_462)
.L_462:
        /*000c*/ 	.word	0x00000000
        /*0010*/ 	.short	0x0000
        /*0012*/ 	.short	0x0070
        /*0014*/ 	.byte	0x00, 0xf0, 0x01, 0x2e


	//----- nvinfo : EIATTR_SPARSE_MMA_MASK
	.align		4
.L_463:
        /*0018*/ 	.byte	0x03, 0x50
        /*001a*/ 	.short	0x0000


	//----- nvinfo : EIATTR_MAXREG_COUNT
	.align		4
        /*001c*/ 	.byte	0x03, 0x1b
        /*001e*/ 	.short	0x00a8


	//----- nvinfo : EIATTR_NUM_BARRIERS
	.align		4
        /*0020*/ 	.byte	0x02, 0x4c
        /*0022*/ 	.byte	0x09
	.zero		1


	//----- nvinfo : EIATTR_EXTERNS
	.align		4
        /*0024*/ 	.byte	0x04, 0x0f
        /*0026*/ 	.short	(.L_465 - .L_464)


	//   ....[0]....
	.align		4
.L_464:
        /*0028*/ 	.word	index@(__assertfail)


	//----- nvinfo : EIATTR_ANNOTATIONS
	.align		4
.L_465:
        /*002c*/ 	.byte	0x04, 0x55
        /*002e*/ 	.short	(.L_467 - .L_466)


	//   ....[0]....
.L_466:
        /*0030*/ 	.word	0x00000001
        /*0034*/ 	.byte	0x70, 0x09, 0x00, 0x00, 0x01, 0x00, 0x00, 0x00, 0x40, 0x0a, 0x00, 0x00, 0x01, 0x00, 0x00, 0x00
        /*0044*/ 	.byte	0xe0, 0x15, 0x01, 0x00


	//----- nvinfo : EIATTR_MERCURY_ISA_VERSION
	.align		4
.L_467:
        /*0048*/ 	.byte	0x03, 0x5f
        /*004a*/ 	.short	0x0101


	//----- nvinfo : EIATTR_INT_WARP_WIDE_INSTR_OFFSETS
	.align		4
        /*004c*/ 	.byte	0x04, 0x31
        /*004e*/ 	.short	(.L_469 - .L_468)


	//   ....[0]....
.L_468:
        /*0050*/ 	.word	0x00000190


	//   ....[1]....
        /*0054*/ 	.word	0x000001c0


	//   ....[2]....
        /*0058*/ 	.word	0x000001d0


	//   ....[3]....
        /*005c*/ 	.word	0x0000e830


	//   ....[4]....
        /*0060*/ 	.word	0x0000e8d0


	//   ....[5]....
        /*0064*/ 	.word	0x0000ee80


	//   ....[6]....
        /*0068*/ 	.word	0x00010f40


	//   ....[7]....
        /*006c*/ 	.word	0x00010fe0


	//----- nvinfo : EIATTR_COOP_GROUP_MASK_REGIDS
	.align		4
.L_469:
        /*0070*/ 	.byte	0x04, 0x29
        /*0072*/ 	.short	(.L_471 - .L_470)


	//   ....[0]....
.L_470:
        /*0074*/ 	.word	0xffffffff


	//   ....[1]....
        /*0078*/ 	.word	0xffffffff


	//   ....[2]....
        /*007c*/ 	.word	0xffffffff


	//   ....[3]....
        /*0080*/ 	.word	0xffffffff


	//   ....[4]....
        /*0084*/ 	.word	0xffffffff


	//   ....[5]....
        /*0088*/ 	.word	0xffffffff


	//   ....[6]....
        /*008c*/ 	.word	0xffffffff


	//   ....[7]....
        /*0090*/ 	.word	0xffffffff


	//   ....[8]....
        /*0094*/ 	.word	0xffffffff


	//   ....[9]....
        /*0098*/ 	.word	0xffffffff


	//   ....[10]....
        /*009c*/ 	.word	0xffffffff


	//   ....[11]....
        /*00a0*/ 	.word	0xffffffff


	//   ....[12]....
        /*00a4*/ 	.word	0xffffffff


	//   ....[13]....
        /*00a8*/ 	.word	0xffffffff


	//   ....[14]....
        /*00ac*/ 	.word	0xffffffff


	//   ....[15]....
        /*00b0*/ 	.word	0xffffffff


	//   ....[16]....
        /*00b4*/ 	.word	0xffffffff


	//   ....[17]....
        /*00b8*/ 	.word	0xffffffff


	//   ....[18]....
        /*00bc*/ 	.word	0xffffffff


	//   ....[19]....
        /*00c0*/ 	.word	0xffffffff


	//   ....[20]....
        /*00c4*/ 	.word	0xffffffff


	//   ....[21]....
        /*00c8*/ 	.word	0xffffffff


	//   ....[22]....
        /*00cc*/ 	.word	0xffffffff


	//   ....[23]....
        /*00d0*/ 	.word	0xffffffff


	//   ....[24]....
        /*00d4*/ 	.word	0xffffffff


	//   ....[25]....
        /*00d8*/ 	.word	0xffffffff


	//   ....[26]....
        /*00dc*/ 	.word	0xffffffff


	//   ....[27]....
        /*00e0*/ 	.word	0xffffffff


	//   ....[28]....
        /*00e4*/ 	.word	0xffffffff


	//   ....[29]....
        /*00e8*/ 	.word	0xffffffff


	//   ....[30]....
        /*00ec*/ 	.word	0xffffffff


	//   ....[31]....
        /*00f0*/ 	.word	0xffffffff


	//   ....[32]....
        /*00f4*/ 	.word	0x0500000f


	//   ....[33]....
        /*00f8*/ 	.word	0x0500000f


	//----- nvinfo : EIATTR_COOP_GROUP_INSTR_OFFSETS
	.align		4
.L_471:
        /*00fc*/ 	.byte	0x04, 0x28
        /*00fe*/ 	.short	(.L_473 - .L_472)


	//   ....[0]....
.L_472:
        /*0100*/ 	.word	0x00000060


	//   ....[1]....
        /*0104*/ 	.word	0x000001a0


	//   ....[2]....
        /*0108*/ 	.word	0x000001f0


	//   ....[3]....
        /*010c*/ 	.word	0x000003e0


	//   ....[4]....
        /*0110*/ 	.word	0x00000540


	//   ....[5]....
        /*0114*/ 	.word	0x00000660


	//   ....[6]....
        /*0118*/ 	.word	0x000007c0


	//   ....[7]....
        /*011c*/ 	.word	0x00001970


	//   ....[8]....
        /*0120*/ 	.word	0x000031c0


	//   ....[9]....
        /*0124*/ 	.word	0x00003350


	//   ....[10]....
        /*0128*/ 	.word	0x00003610


	//   ....[11]....
        /*012c*/ 	.word	0x00003700


	//   ....[12]....
        /*0130*/ 	.word	0x00005dd0


	//   ....[13]....
        /*0134*/ 	.word	0x00005ed0


	//   ....[14]....
        /*0138*/ 	.word	0x00006280


	//   ....[15]....
        /*013c*/ 	.word	0x000062d0


	//   ....[16]....
        /*0140*/ 	.word	0x00007dc0


	//   ....[17]....
        /*0144*/ 	.word	0x00007ef0


	//   ....[18]....
        /*0148*/ 	.word	0x00008130


	//   ....[19]....
        /*014c*/ 	.word	0x00008190


	//   ....[20]....
        /*0150*/ 	.word	0x0000a3e0


	//   ....[21]....
        /*0154*/ 	.word	0x0000a4e0


	//   ....[22]....
        /*0158*/ 	.word	0x0000a880


	//   ....[23]....
        /*015c*/ 	.word	0x0000a8e0


	//   ....[24]....
        /*0160*/ 	.word	0x0000b8b0


	//   ....[25]....
        /*0164*/ 	.word	0x0000b8f0


	//   ....[26]....
        /*0168*/ 	.word	0x0000ba30


	//   ....[27]....
        /*016c*/ 	.word	0x0000ba50


	//   ....[28]....
        /*0170*/ 	.word	0x0000d260


	//   ....[29]....
        /*0174*/ 	.word	0x0000df90


	//   ....[30]....
        /*0178*/ 	.word	0x000113b0


	//   ....[31]....
        /*017c*/ 	.word	0x00011580


	//   ....[32]....
        /*0180*/ 	.word	0x00011bd0


	//   ....[33]....
        /*0184*/ 	.word	0x00011fb0


	//----- nvinfo : EIATTR_REG_RECONFIG
	.align		4
.L_473:
        /*0188*/ 	.byte	0x01, 0x54
	.zero		2


	//----- nvinfo : EIATTR_SYSCALL_OFFSETS
	.align		4
        /*018c*/ 	.byte	0x04, 0x46
        /*018e*/ 	.short	(.L_475 - .L_474)


	//   ....[0]....
.L_474:
        /*0190*/ 	.word	0x00001b20


	//   ....[1]....
        /*0194*/ 	.word	0x0000ea60


	//   ....[2]....
        /*0198*/ 	.word	0x0000eba0


	//   ....[3]....
        /*019c*/ 	.word	0x0000ec90


	//----- nvinfo : EIATTR_MBARRIER_INSTR_OFFSETS
	.align		4
.L_475:
        /*01a0*/ 	.byte	0x04, 0x39
        /*01a2*/ 	.short	(.L_477 - .L_476)


	//   ....[0]....
.L_476:
        /*01a4*/ 	.word	0x00000290
        /*01a8*/ 	.word	0x000000ff
        /*01ac*/ 	.word	0x00030800
        /*01b0*/ 	.short	0x0100
        /*01b2*/ 	.byte	0x06
	.zero		1


	//   ....[1]....
        /*01b4*/ 	.word	0x000002a0
        /*01b8*/ 	.word	0x000000ff
        /*01bc*/ 	.word	0x00030820
        /*01c0*/ 	.short	0x0100
        /*01c2*/ 	.byte	0x06
	.zero		1


	//   ....[2]....
        /*01c4*/ 	.word	0x00000390
        /*01c8*/ 	.word	0x000000ff
        /*01cc*/ 	.word	0x00030830
        /*01d0*/ 	.short	0x0100
        /*01d2*/ 	.byte	0x08
	.zero		1


	//   ....[3]....
        /*01d4*/ 	.word	0x000003a0
        /*01d8*/ 	.word	0x000000ff
        /*01dc*/ 	.word	0x00030840
        /*01e0*/ 	.short	0x0100
        /*01e2*/ 	.byte	0x08
	.zero		1


	//   ....[4]....
        /*01e4*/ 	.word	0x000003b0
        /*01e8*/ 	.word	0x000000ff
        /*01ec*/ 	.word	0x00030838
        /*01f0*/ 	.short	0x0100
        /*01f2*/ 	.byte	0x08
	.zero		1


	//   ....[5]....
        /*01f4*/ 	.word	0x000003c0
        /*01f8*/ 	.word	0x000000ff
        /*01fc*/ 	.word	0x00030848
        /*0200*/ 	.short	0x0100
        /*0202*/ 	.byte	0x08
	.zero		1


	//   ....[6]....
        /*0204*/ 	.word	0x000004f0
        /*0208*/ 	.word	0x000000ff
        /*020c*/ 	.word	0x00030850
        /*0210*/ 	.short	0x0100
        /*0212*/ 	.byte	0x08
	.zero		1


	//   ....[7]....
        /*0214*/ 	.word	0x00000500
        /*0218*/ 	.word	0x000000ff
        /*021c*/ 	.word	0x00030860
        /*0220*/ 	.short	0x0100
        /*0222*/ 	.byte	0x08
	.zero		1


	//   ....[8]....
        /*0224*/ 	.word	0x00000510
        /*0228*/ 	.word	0x000000ff
        /*022c*/ 	.word	0x00030858
        /*0230*/ 	.short	0x0100
        /*0232*/ 	.byte	0x08
	.zero		1


	//   ....[9]....
        /*0234*/ 	.word	0x00000520
        /*0238*/ 	.word	0x000000ff
        /*023c*/ 	.word	0x00030868
        /*0240*/ 	.short	0x0100
        /*0242*/ 	.byte	0x08
	.zero		1


	//   ....[10]....
        /*0244*/ 	.word	0x00000610
        /*0248*/ 	.word	0x000000ff
        /*024c*/ 	.word	0x00030870
        /*0250*/ 	.short	0x0100
        /*0252*/ 	.byte	0x06
	.zero		1


	//   ....[11]....
        /*0254*/ 	.word	0x00000620
        /*0258*/ 	.word	0x000000ff
        /*025c*/ 	.word	0x00030880
        /*0260*/ 	.short	0x0100
        /*0262*/ 	.byte	0x06
	.zero		1


	//   ....[12]....
        /*0264*/ 	.word	0x00000630
        /*0268*/ 	.word	0x000000ff
        /*026c*/ 	.word	0x00030878
        /*0270*/ 	.short	0x0100
        /*0272*/ 	.byte	0x06
	.zero		1


	//   ....[13]....
        /*0274*/ 	.word	0x00000640
        /*0278*/ 	.word	0x000000ff
        /*027c*/ 	.word	0x00030888
        /*0280*/ 	.short	0x0100
        /*0282*/ 	.byte	0x06
	.zero		1


	//   ....[14]....
        /*0284*/ 	.word	0x00000770
        /*0288*/ 	.word	0x000000ff
        /*028c*/ 	.word	0x00030890
        /*0290*/ 	.short	0x0100
        /*0292*/ 	.byte	0x08
	.zero		1


	//   ....[15]....
        /*0294*/ 	.word	0x00000780
        /*0298*/ 	.word	0x000000ff
        /*029c*/ 	.word	0x000308a0
        /*02a0*/ 	.short	0x0100
        /*02a2*/ 	.byte	0x08
	.zero		1


	//   ....[16]....
        /*02a4*/ 	.word	0x00000790
        /*02a8*/ 	.word	0x000000ff
        /*02ac*/ 	.word	0x00030898
        /*02b0*/ 	.short	0x0100
        /*02b2*/ 	.byte	0x08
	.zero		1


	//   ....[17]....
        /*02b4*/ 	.word	0x000007a0
        /*02b8*/ 	.word	0x000000ff
        /*02bc*/ 	.word	0x000308a8
        /*02c0*/ 	.short	0x0100
        /*02c2*/ 	.byte	0x08
	.zero		1


	//   ....[18]....
        /*02c4*/ 	.word	0x000008d0
        /*02c8*/ 	.word	0x000000ff
        /*02cc*/ 	.word	0x000308b0
        /*02d0*/ 	.short	0x0100
        /*02d2*/ 	.byte	0x08
	.zero		1


	//   ....[19]....
        /*02d4*/ 	.word	0x000008e0
        /*02d8*/ 	.word	0x000000ff
        /*02dc*/ 	.word	0x000308c0
        /*02e0*/ 	.short	0x0100
        /*02e2*/ 	.byte	0x08
	.zero		1


	//   ....[20]....
        /*02e4*/ 	.word	0x000008f0
        /*02e8*/ 	.word	0x000000ff
        /*02ec*/ 	.word	0x000308b8
        /*02f0*/ 	.short	0x0100
        /*02f2*/ 	.byte	0x08
	.zero		1


	//   ....[21]....
        /*02f4*/ 	.word	0x00000900
        /*02f8*/ 	.word	0x000000ff
        /*02fc*/ 	.word	0x000308c8
        /*0300*/ 	.short	0x0100
        /*0302*/ 	.byte	0x08
	.zero		1


	//   ....[22]....
        /*0304*/ 	.word	0x00001bc0
        /*0308*/ 	.word	0x000000ff
        /*030c*/ 	.word	0x00030800
        /*0310*/ 	.short	0x010a
        /*0312*/ 	.byte	0x26
	.zero		1


	//   ....[23]....
        /*0314*/ 	.word	0x00001c40
        /*0318*/ 	.word	0x00000003
        /*031c*/ 	.word	0x00030830
        /*0320*/ 	.short	0x010a
        /*0322*/ 	.byte	0x3f
	.zero		1


	//   ....[24]....
        /*0324*/ 	.word	0x00001ca0
        /*0328*/ 	.word	0x00000003
        /*032c*/ 	.word	0x00030830
        /*0330*/ 	.short	0x010a
        /*0332*/ 	.byte	0x3f
	.zero		1


	//   ....[25]....
        /*0334*/ 	.word	0x000026d0
        /*0338*/ 	.word	0x00000002
        /*033c*/ 	.word	0x00000000
        /*0340*/ 	.short	0x0101
        /*0342*/ 	.byte	0x3f
	.zero		1


	//   ....[26]....
        /*0344*/ 	.word	0x00004370
        /*0348*/ 	.word	0x000000ff
        /*034c*/ 	.word	0x00030830
        /*0350*/ 	.short	0x010a
        /*0352*/ 	.byte	0x27
	.zero		1


	//   ....[27]....
        /*0354*/ 	.word	0x000043b0
        /*0358*/ 	.word	0x000000ff
        /*035c*/ 	.word	0x00030830
        /*0360*/ 	.short	0x010a
        /*0362*/ 	.byte	0x27
	.zero		1


	//   ....[28]....
        /*0364*/ 	.word	0x00005210
        /*0368*/ 	.word	0x000000ff
        /*036c*/ 	.word	0x00030850
        /*0370*/ 	.short	0x010a
        /*0372*/ 	.byte	0x0a
	.zero		1


	//   ....[29]....
        /*0374*/ 	.word	0x00005250
        /*0378*/ 	.word	0x000000ff
        /*037c*/ 	.word	0x00030850
        /*0380*/ 	.short	0x010a
        /*0382*/ 	.byte	0x0a
	.zero		1


	//   ....[30]....
        /*0384*/ 	.word	0x000054d0
        /*0388*/ 	.word	0x00000002
        /*038c*/ 	.word	0x00000000
        /*0390*/ 	.short	0x0101
        /*0392*/ 	.byte	0x3f
	.zero		1


	//   ....[31]....
        /*0394*/ 	.word	0x000065a0
        /*0398*/ 	.word	0x0000009b
        /*039c*/ 	.word	0x00000000
        /*03a0*/ 	.short	0x0101
        /*03a2*/ 	.byte	0x3f
	.zero		1


	//   ....[32]....
        /*03a4*/ 	.word	0x00006cc0
        /*03a8*/ 	.word	0x000000ff
        /*03ac*/ 	.word	0x00030830
        /*03b0*/ 	.short	0x010a
        /*03b2*/ 	.byte	0x06
	.zero		1


	//   ....[33]....
        /*03b4*/ 	.word	0x00006d00
        /*03b8*/ 	.word	0x000000ff
        /*03bc*/ 	.word	0x00030830
        /*03c0*/ 	.short	0x010a
        /*03c2*/ 	.byte	0x06
	.zero		1


	//   ....[34]....
        /*03c4*/ 	.word	0x00007b60
        /*03c8*/ 	.word	0x000000ff
        /*03cc*/ 	.word	0x00030850
        /*03d0*/ 	.short	0x010a
        /*03d2*/ 	.byte	0x0e
	.zero		1


	//   ....[35]....
        /*03d4*/ 	.word	0x00007ba0
        /*03d8*/ 	.word	0x000000ff
        /*03dc*/ 	.word	0x00030850
        /*03e0*/ 	.short	0x010a
        /*03e2*/ 	.byte	0x0e
	.zero		1


	//   ....[36]....
        /*03e4*/ 	.word	0x000084c0
        /*03e8*/ 	.word	0x0000009f
        /*03ec*/ 	.word	0x00000000
        /*03f0*/ 	.short	0x0101
        /*03f2*/ 	.byte	0x3f
	.zero		1


	//   ....[37]....
        /*03f4*/ 	.word	0x00008520
        /*03f8*/ 	.word	0x000000a3
        /*03fc*/ 	.word	0x00000000
        /*0400*/ 	.short	0x0101
        /*0402*/ 	.byte	0x3f
	.zero		1


	//   ....[38]....
        /*0404*/ 	.word	0x000089c0
        /*0408*/ 	.word	0x000000ff
        /*040c*/ 	.word	0x00030830
        /*0410*/ 	.short	0x010a
        /*0412*/ 	.byte	0x06
	.zero		1


	//   ....[39]....
        /*0414*/ 	.word	0x00008a00
        /*0418*/ 	.word	0x000000ff
        /*041c*/ 	.word	0x00030830
        /*0420*/ 	.short	0x010a
        /*0422*/ 	.byte	0x06
	.zero		1


	//   ....[40]....
        /*0424*/ 	.word	0x00009860
        /*0428*/ 	.word	0x000000ff
        /*042c*/ 	.word	0x00030850
        /*0430*/ 	.short	0x010a
        /*0432*/ 	.byte	0x0a
	.zero		1


	//   ....[41]....
        /*0434*/ 	.word	0x000098a0
        /*0438*/ 	.word	0x000000ff
        /*043c*/ 	.word	0x00030850
        /*0440*/ 	.short	0x010a
        /*0442*/ 	.byte	0x0a
	.zero		1


	//   ....[42]....
        /*0444*/ 	.word	0x00009b50
        /*0448*/ 	.word	0x00000002
        /*044c*/ 	.word	0x00000000
        /*0450*/ 	.short	0x0101
        /*0452*/ 	.byte	0x3f
	.zero		1


	//   ....[43]....
        /*0454*/ 	.word	0x0000ac50
        /*0458*/ 	.word	0x0000009f
        /*045c*/ 	.word	0x00000000
        /*0460*/ 	.short	0x0101
        /*0462*/ 	.byte	0x3f
	.zero		1


	//   ....[44]....
        /*0464*/ 	.word	0x0000b820
        /*0468*/ 	.word	0x000000ff
        /*046c*/ 	.word	0x00030850
        /*0470*/ 	.short	0x010a
        /*0472*/ 	.byte	0x05
	.zero		1


	//   ....[45]....
        /*0474*/ 	.word	0x0000b860
        /*0478*/ 	.word	0x000000ff
        /*047c*/ 	.word	0x00030850
        /*0480*/ 	.short	0x010a
        /*0482*/ 	.byte	0x05
	.zero		1


	//   ....[46]....
        /*0484*/ 	.word	0x0000bdd0
        /*0488*/ 	.word	0x00000007
        /*048c*/ 	.word	0x00000000
        /*0490*/ 	.short	0x0101
        /*0492*/ 	.byte	0x3f
	.zero		1


	//   ....[47]....
        /*0494*/ 	.word	0x0000d4a0
        /*0498*/ 	.word	0x000000ff
        /*049c*/ 	.word	0x00000000
        /*04a0*/ 	.short	0x0101
        /*04a2*/ 	.byte	0x05
	.zero		1


	//   ....[48]....
        /*04a4*/ 	.word	0x0000f180
        /*04a8*/ 	.word	0x00000008
        /*04ac*/ 	.word	0x00030840
        /*04b0*/ 	.short	0x010a
        /*04b2*/ 	.byte	0x3f
	.zero		1


	//   ....[49]....
        /*04b4*/ 	.word	0x0000f6c0
        /*04b8*/ 	.word	0x000000ff
        /*04bc*/ 	.word	0x00030820
        /*04c0*/ 	.short	0x010a
        /*04c2*/ 	.byte	0x28
	.zero		1


	//   ....[50]....
        /*04c4*/ 	.word	0x0000f9b0
        /*04c8*/ 	.word	0x00000003
        /*04cc*/ 	.word	0x00030840
        /*04d0*/ 	.short	0x010a
        /*04d2*/ 	.byte	0x3f
	.zero		1


	//   ....[51]....
        /*04d4*/ 	.word	0x0000fc60
        /*04d8*/ 	.word	0x00000002
        /*04dc*/ 	.word	0x00000060
        /*04e0*/ 	.short	0x010a
        /*04e2*/ 	.byte	0x3f
	.zero		1


	//   ....[52]....
        /*04e4*/ 	.word	0x000101e0
        /*04e8*/ 	.word	0x00000003
        /*04ec*/ 	.word	0x00030840
        /*04f0*/ 	.short	0x010a
        /*04f2*/ 	.byte	0x3f
	.zero		1


	//   ....[53]....
        /*04f4*/ 	.word	0x00010490
        /*04f8*/ 	.word	0x00000002
        /*04fc*/ 	.word	0x00000060
        /*0500*/ 	.short	0x010a
        /*0502*/ 	.byte	0x3f
	.zero		1


	//   ....[54]....
        /*0504*/ 	.word	0x00010930
        /*0508*/ 	.word	0x00000002
        /*050c*/ 	.word	0x00030840
        /*0510*/ 	.short	0x010a
        /*0512*/ 	.byte	0x3f
	.zero		1


	//   ....[55]....
        /*0514*/ 	.word	0x00010c10
        /*0518*/ 	.word	0x00000002
        /*051c*/ 	.word	0x00000060
        /*0520*/ 	.short	0x010a
        /*0522*/ 	.byte	0x3f
	.zero		1


	//   ....[56]....
        /*0524*/ 	.word	0x00011080
        /*0528*/ 	.word	0x00000003
        /*052c*/ 	.word	0x00030860
        /*0530*/ 	.short	0x010a
        /*0532*/ 	.byte	0x3f
	.zero		1


	//   ....[57]....
        /*0534*/ 	.word	0x00011530
        /*0538*/ 	.word	0x00000007
        /*053c*/ 	.word	0x00030820
        /*0540*/ 	.short	0x010a
        /*0542*/ 	.byte	0x3f
	.zero		1


	//   ....[58]....
        /*0544*/ 	.word	0x000116a0
        /*0548*/ 	.word	0x00000005
        /*054c*/ 	.word	0x00000000
        /*0550*/ 	.short	0x010a
        /*0552*/ 	.byte	0x3f
	.zero		1


	//   ....[59]....
        /*0554*/ 	.word	0x00011710
        /*0558*/ 	.word	0x00000003
        /*055c*/ 	.word	0x00000000
        /*0560*/ 	.short	0x010a
        /*0562*/ 	.byte	0x3f
	.zero		1


	//   ....[60]....
        /*0564*/ 	.word	0x00011770
        /*0568*/ 	.word	0x00000005
        /*056c*/ 	.word	0x00000000
        /*0570*/ 	.short	0x010a
        /*0572*/ 	.byte	0x3f
	.zero		1


	//   ....[61]....
        /*0574*/ 	.word	0x000117a0
        /*0578*/ 	.word	0x00000003
        /*057c*/ 	.word	0x00000000
        /*0580*/ 	.short	0x010a
        /*0582*/ 	.byte	0x3f
	.zero		1


	//   ....[62]....
        /*0584*/ 	.word	0x00011810
        /*0588*/ 	.word	0x00000003
        /*058c*/ 	.word	0x00030800
        /*0590*/ 	.short	0x010a
        /*0592*/ 	.byte	0x3f
	.zero		1


	//   ....[63]....
        /*0594*/ 	.word	0x00011860
        /*0598*/ 	.word	0x00000003
        /*059c*/ 	.word	0x00030830
        /*05a0*/ 	.short	0x010a
        /*05a2*/ 	.byte	0x3f
	.zero		1


	//   ....[64]....
        /*05a4*/ 	.word	0x000118c0
        /*05a8*/ 	.word	0x00000099
        /*05ac*/ 	.word	0x00030830
        /*05b0*/ 	.short	0x010a
        /*05b2*/ 	.byte	0x3f
	.zero		1


	//   ....[65]....
        /*05b4*/ 	.word	0x00011920
        /*05b8*/ 	.word	0x000000d7
        /*05bc*/ 	.word	0x00030850
        /*05c0*/ 	.short	0x010a
        /*05c2*/ 	.byte	0x3f
	.zero		1


	//   ....[66]....
        /*05c4*/ 	.word	0x00011980
        /*05c8*/ 	.word	0x00000004
        /*05cc*/ 	.word	0x00030830
        /*05d0*/ 	.short	0x010a
        /*05d2*/ 	.byte	0x3f
	.zero		1


	//   ....[67]....
        /*05d4*/ 	.word	0x000119e0
        /*05d8*/ 	.word	0x00000003
        /*05dc*/ 	.word	0x00030850
        /*05e0*/ 	.short	0x010a
        /*05e2*/ 	.byte	0x3f
	.zero		1


	//   ....[68]....
        /*05e4*/ 	.word	0x00011a40
        /*05e8*/ 	.word	0x00000004
        /*05ec*/ 	.word	0x00030830
        /*05f0*/ 	.short	0x010a
        /*05f2*/ 	.byte	0x3f
	.zero		1


	//   ....[69]....
        /*05f4*/ 	.word	0x00011aa0
        /*05f8*/ 	.word	0x00000003
        /*05fc*/ 	.word	0x00030850
        /*0600*/ 	.short	0x010a
        /*0602*/ 	.byte	0x3f
	.zero		1


	//   ....[70]....
        /*0604*/ 	.word	0x00011b00
        /*0608*/ 	.word	0x00000005
        /*060c*/ 	.word	0x00030850
        /*0610*/ 	.short	0x010a
        /*0612*/ 	.byte	0x3f
	.zero		1


	//   ....[71]....
        /*0614*/ 	.word	0x00011c80
        /*0618*/ 	.word	0x00000008
        /*061c*/ 	.word	0x00030840
        /*0620*/ 	.short	0x010a
        /*0622*/ 	.byte	0x3f
	.zero		1


	//   ....[72]....
        /*0624*/ 	.word	0x00011ce0
        /*0628*/ 	.word	0x00000008
        /*062c*/ 	.word	0x00030820
        /*0630*/ 	.short	0x010a
        /*0632*/ 	.byte	0x3f
	.zero		1


	//   ....[73]....
        /*0634*/ 	.word	0x00011d30
        /*0638*/ 	.word	0x00000003
        /*063c*/ 	.word	0x00030840
        /*0640*/ 	.short	0x010a
        /*0642*/ 	.byte	0x3f
	.zero		1


	//   ....[74]....
        /*0644*/ 	.word	0x00011d80
        /*0648*/ 	.word	0x00000002
        /*064c*/ 	.word	0x00000060
        /*0650*/ 	.short	0x010a
        /*0652*/ 	.byte	0x3f
	.zero		1


	//   ....[75]....
        /*0654*/ 	.word	0x00011dd0
        /*0658*/ 	.word	0x00000003
        /*065c*/ 	.word	0x00030840
        /*0660*/ 	.short	0x010a
        /*0662*/ 	.byte	0x3f
	.zero		1


	//   ....[76]....
        /*0664*/ 	.word	0x00011e20
        /*0668*/ 	.word	0x00000002
        /*066c*/ 	.word	0x00000060
        /*0670*/ 	.short	0x010a
        /*0672*/ 	.byte	0x3f
	.zero		1


	//   ....[77]....
        /*0674*/ 	.word	0x00011e70
        /*0678*/ 	.word	0x00000002
        /*067c*/ 	.word	0x00030840
        /*0680*/ 	.short	0x010a
        /*0682*/ 	.byte	0x3f
	.zero		1


	//   ....[78]....
        /*0684*/ 	.word	0x00011ec0
        /*0688*/ 	.word	0x00000002
        /*068c*/ 	.word	0x00000060
        /*0690*/ 	.short	0x010a
        /*0692*/ 	.byte	0x3f
	.zero		1


	//   ....[79]....
        /*0694*/ 	.word	0x00011f10
        /*0698*/ 	.word	0x00000003
        /*069c*/ 	.word	0x00030860
        /*06a0*/ 	.short	0x010a
        /*06a2*/ 	.byte	0x3f
	.zero		1


	//   ....[80]....
        /*06a4*/ 	.word	0x00011ff0
        /*06a8*/ 	.word	0x00000007
        /*06ac*/ 	.word	0x00030820
        /*06b0*/ 	.short	0x010a
        /*06b2*/ 	.byte	0x3f
	.zero		1


	//   ....[81]....
        /*06b4*/ 	.word	0x00012040
        /*06b8*/ 	.word	0x00000005
        /*06bc*/ 	.word	0x00000000
        /*06c0*/ 	.short	0x010a
        /*06c2*/ 	.byte	0x3f
	.zero		1


	//   ....[82]....
        /*06c4*/ 	.word	0x00012090
        /*06c8*/ 	.word	0x00000003
        /*06cc*/ 	.word	0x00000000
        /*06d0*/ 	.short	0x010a
        /*06d2*/ 	.byte	0x3f
	.zero		1


	//   ....[83]....
        /*06d4*/ 	.word	0x000120e0
        /*06d8*/ 	.word	0x00000005
        /*06dc*/ 	.word	0x00000000
        /*06e0*/ 	.short	0x010a
        /*06e2*/ 	.byte	0x3f
	.zero		1


	//----- nvinfo : EIATTR_NUM_MBARRIERS
	.align		4
.L_477:
        /*06e4*/ 	.byte	0x03, 0x38
        /*06e6*/ 	.short	0x0016


	//----- nvinfo : EIATTR_EXIT_INSTR_OFFSETS
	.align		4
        /*06e8*/ 	.byte	0x04, 0x1c
        /*06ea*/ 	.short	(.L_479 - .L_478)


	//   ....[0]....
.L_478:
        /*06ec*/ 	.word	0x00000a30


	//   ....[1]....
        /*06f0*/ 	.word	0x0000df50


	//   ....[2]....
        /*06f4*/ 	.word	0x0000dfb0


	//   ....[3]....
        /*06f8*/ 	.word	0x000115a0


	//   ....[4]....
        /*06fc*/ 	.word	0x000117f0


	//----- nvinfo : EIATTR_MAX_THREADS
	.align		4
.L_479:
        /*0700*/ 	.byte	0x04, 0x05
        /*0702*/ 	.short	(.L_481 - .L_480)
.L_480:
        /*0704*/ 	.word	0x00000180
        /*0708*/ 	.word	0x00000001
        /*070c*/ 	.word	0x00000001


	//----- nvinfo : EIATTR_CRS_STACK_SIZE
	.align		4
.L_481:
        /*0710*/ 	.byte	0x04, 0x1e
        /*0712*/ 	.short	(.L_483 - .L_482)
.L_482:
        /*0714*/ 	.word	0x00000000


	//----- nvinfo : EIATTR_CBANK_PARAM_SIZE
	.align		4
.L_483:
        /*0718*/ 	.byte	0x03, 0x19
        /*071a*/ 	.short	0x0bf0


	//----- nvinfo : EIATTR_PARAM_CBANK
	.align		4
        /*071c*/ 	.byte	0x04, 0x0a
        /*071e*/ 	.short	(.L_485 - .L_484)
	.align		4
.L_484:
        /*0720*/ 	.word	index@(.nv.constant0._ZN7cutlass13device_kernelIN5flash11enable_sm90INS1_16FlashAttnFwdSm90INS1_25CollectiveMainloopFwdSm90ILi2EN4cute5tupleIJNS5_1CILi1EEES8_S8_EEENS6_IJNS7_ILi128EEENS7_ILi64EEENS7_ILi256EEEEEELi256ENS_6half_tEfNS_4arch4Sm90ELb0ELb1ELb0ELb0ELb0ELb0ELb0ELb1ELb1ELb0ELb0ELb0EEENS1_21CollectiveEpilogueFwdINS6_IJSA_SC_SB_EEES9_SE_SG_Li256ELb0ELb0ELb0ELb0EEENS1_30DynamicPersistentTileSchedulerILi256ELi32ELb0ELb0ELb1EEEEEEEEEvNT_6ParamsE)
        /*0724*/ 	.short	0x0210
        /*0726*/ 	.short	0x0bf0


	//----- nvinfo : EIATTR_SW_WAR
	.align		4
.L_485:
        /*0728*/ 	.byte	0x04, 0x36
        /*072a*/ 	.short	(.L_487 - .L_486)
.L_486:
        /*072c*/ 	.word	0x00000008
.L_487:


//--------------------- .nv.info._ZN7cutlass13device_kernelIN5flash11enable_sm90INS1_16FlashAttnFwdSm90INS1_25CollectiveMainloopFwdSm90ILi2EN4cute5tupleIJNS5_1CILi1EEES8_S8_EEENS6_IJNS7_ILi128EEENS7_ILi64EEENS7_ILi256EEEEEELi256ENS_6half_tEfNS_4arch4Sm90ELb0ELb1ELb0ELb1ELb0ELb0ELb0ELb1ELb1ELb0ELb0ELb0EEENS1_21CollectiveEpilogueFwdINS6_IJSA_SC_SB_EEES9_SE_SG_Li256ELb1ELb0ELb0ELb0EEENS1_36VarlenDynamicPersistentTileSchedulerILi128ELi64ELi256ELi32ELb0ELb0ELb1ELb1ELb0ELb1EEEEEEEEEvNT_6ParamsE --------------------------
	.section	.nv.info._ZN7cutlass13device_kernelIN5flash11enable_sm90INS1_16FlashAttnFwdSm90INS1_25CollectiveMainloopFwdSm90ILi2EN4cute5tupleIJNS5_1CILi1EEES8_S8_EEENS6_IJNS7_ILi128EEENS7_ILi64EEENS7_ILi256EEEEEELi256ENS_6half_tEfNS_4arch4Sm90ELb0ELb1ELb0ELb1ELb0ELb0ELb0ELb1ELb1ELb0ELb0ELb0EEENS1_21CollectiveEpilogueFwdINS6_IJSA_SC_SB_EEES9_SE_SG_Li256ELb1ELb0ELb0ELb0EEENS1_36VarlenDynamicPersistentTileSchedulerILi128ELi64ELi256ELi32ELb0ELb0ELb1ELb1ELb0ELb1EEEEEEEEEvNT_6ParamsE,"",@"SHT_CUDA_INFO"
	.sectionflags	@""
	.align	4


	//----- nvinfo : EIATTR_CUDA_API_VERSION
	.align		4
        /*0000*/ 	.byte	0x04, 0x37
        /*0002*/ 	.short	(.L_489 - .L_488)
.L_488:
        /*0004*/ 	.word	0x00000082


	//----- nvinfo : EIATTR_KPARAM_INFO
	.align		4
.L_489:
        /*0008*/ 	.byte	0x04, 0x17
        /*000a*/ 	.short	(.L_491 - .L_490)
.L_490:
        /*000c*/ 	.word	0x00000000
        /*0010*/ 	.short	0x0000
        /*0012*/ 	.short	0x0070
        /*0014*/ 	.byte	0x00, 0xf0, 0x01, 0x28


	//----- nvinfo : EIATTR_SPARSE_MMA_MASK
	.align		4
.L_491:
        /*0018*/ 	.byte	0x03, 0x50
        /*001a*/ 	.short	0x0000


	//----- nvinfo : EIATTR_MAXREG_COUNT
	.align		4
        /*001c*/ 	.byte	0x03, 0x1b
        /*001e*/ 	.short	0x00a8


	//----- nvinfo : EIATTR_NUM_BARRIERS
	.align		4
        /*0020*/ 	.byte	0x02, 0x4c
        /*0022*/ 	.byte	0x09
	.zero		1


	//----- nvinfo : EIATTR_EXTERNS
	.align		4
        /*0024*/ 	.byte	0x04, 0x0f
        /*0026*/ 	.short	(.L_493 - .L_492)


	//   ....[0]....
	.align		4
.L_492:
        /*0028*/ 	.word	index@(__assertfail)


	//----- nvinfo : EIATTR_ANNOTATIONS
	.align		4
.L_493:
        /*002c*/ 	.byte	0x04, 0x55
        /*002e*/ 	.short	(.L_495 - .L_494)


	//   ....[0]....
.L_494:
        /* <DEDUP_REMOVED lines=32> */


	//----- nvinfo : EIATTR_MERCURY_ISA_VERSION
	.align		4
.L_495:
        /*0220*/ 	.byte	0x03, 0x5f
        /*0222*/ 	.short	0x0101


	//----- nvinfo : EIATTR_UNUSED_LOAD_BYTE_OFFSET
	.align		4
        /*0224*/ 	.byte	0x04, 0x44
        /*0226*/ 	.short	(.L_497 - .L_496)


	//   ....[0]....
.L_496:
        /*0228*/ 	.word	0x00000a50
        /*022c*/ 	.word	0x0000fff0


	//   ....[1]....
        /*0230*/ 	.word	0x0000c550
        /*0234*/ 	.word	0x0000fff0


	//----- nvinfo : EIATTR_INT_WARP_WIDE_INSTR_OFFSETS
	.align		4
.L_497:
        /*0238*/ 	.byte	0x04, 0x31
        /*023a*/ 	.short	(.L_499 - .L_498)


	//   ....[0]....
.L_498:
        /*023c*/ 	.word	0x00000160


	//   ....[1]....
        /*0240*/ 	.word	0x000001a0


	//   ....[2]....
        /*0244*/ 	.word	0x00000210


	//   ....[3]....
        /*0248*/ 	.word	0x000104f0


	//   ....[4]....
        /*024c*/ 	.word	0x00010580


	//   ....[5]....
        /*0250*/ 	.word	0x00010a80


	//   ....[6]....
        /*0254*/ 	.word	0x00010b00


	//   ....[7]....
        /*0258*/ 	.word	0x00010c10


	//   ....[8]....
        /*025c*/ 	.word	0x00010d00


	//   ....[9]....
        /*0260*/ 	.word	0x00010df0


	//   ....[10]....
        /*0264*/ 	.word	0x00013490


	//   ....[11]....
        /*0268*/ 	.word	0x00013520


	//----- nvinfo : EIATTR_COOP_GROUP_MASK_REGIDS
	.align		4
.L_499:
        /*026c*/ 	.byte	0x04, 0x29
        /*026e*/ 	.short	(.L_501 - .L_500)


	//   ....[0]....
.L_500:
        /*0270*/ 	.word	0xffffffff


	//   ....[1]....
        /*0274*/ 	.word	0xffffffff


	//   ....[2]....
        /*0278*/ 	.word	0xffffffff


	//   ....[3]....
        /*027c*/ 	.word	0xffffffff


	//   ....[4]....
        /*0280*/ 	.word	0xffffffff


	//   ....[5]....
        /*0284*/ 	.word	0xffffffff


	//   ....[6]....
        /*0288*/ 	.word	0xffffffff


	//   ....[7]....
        /*028c*/ 	.word	0xffffffff


	//   ....[8]....
        /*0290*/ 	.word	0xffffffff


	//   ....[9]....
        /*0294*/ 	.word	0xffffffff


	//   ....[10]....
        /*0298*/ 	.word	0xffffffff


	//   ....[11]....
        /*029c*/ 	.word	0xffffffff


	//   ....[12]....
        /*02a0*/ 	.word	0xffffffff


	//   ....[13]....
        /*02a4*/ 	.word	0xffffffff


	//   ....[14]....
        /*02a8*/ 	.word	0xffffffff


	//   ....[15]....
        /*02ac*/ 	.word	0xffffffff


	//   ....[16]....
        /*02b0*/ 	.word	0xffffffff


	//   ....[17]....
        /*02b4*/ 	.word	0xffffffff


	//   ....[18]....
        /*02b8*/ 	.word	0xffffffff


	//   ....[19]....
        /*02bc*/ 	.word	0xffffffff


	//   ....[20]....
        /*02c0*/ 	.word	0xffffffff


	//   ....[21]....
        /*02c4*/ 	.word	0xffffffff


	//   ....[22]....
        /*02c8*/ 	.word	0xffffffff


	//   ....[23]....
        /*02cc*/ 	.word	0xffffffff


	//   ....[24]....
        /*02d0*/ 	.word	0xffffffff


	//   ....[25]....
        /*02d4*/ 	.word	0xffffffff


	//   ....[26]....
        /*02d8*/ 	.word	0xffffffff


	//   ....[27]....
        /*02dc*/ 	.word	0xffffffff


	//   ....[28]....
        /*02e0*/ 	.word	0xffffffff


	//   ....[29]....
        /*02e4*/ 	.word	0xffffffff


	//   ....[30]....
        /*02e8*/ 	.word	0xffffffff


	//   ....[31]....
        /*02ec*/ 	.word	0xffffffff


	//   ....[32]....
        /*02f0*/ 	.word	0xffffffff


	//   ....[33]....
        /*02f4*/ 	.word	0xffffffff


	//   ....[34]....
        /*02f8*/ 	.word	0xffffffff


	//   ....[35]....
        /*02fc*/ 	.word	0xffffffff


	//   ....[36]....
        /*0300*/ 	.word	0xffffffff


	//   ....[37]....
        /*0304*/ 	.word	0xffffffff


	//   ....[38]....
        /*0308*/ 	.word	0xffffffff


	//   ....[39]....
        /*030c*/ 	.word	0xffffffff


	//   ....[40]....
        /*0310*/ 	.word	0xffffffff


	//   ....[41]....
        /*0314*/ 	.word	0xffffffff


	//   ....[42]....
        /*0318*/ 	.word	0xffffffff


	//   ....[43]....
        /*031c*/ 	.word	0xffffffff


	//   ....[44]....
        /*0320*/ 	.word	0xffffffff


	//   ....[45]....
        /*0324*/ 	.word	0xffffffff


	//   ....[46]....
        /*0328*/ 	.word	0xffffffff


	//   ....[47]....
        /*032c*/ 	.word	0xffffffff


	//   ....[48]....
        /*0330*/ 	.word	0xffffffff


	//   ....[49]....
        /*0334*/ 	.word	0xffffffff


	//   ....[50]....
        /*0338*/ 	.word	0xffffffff


	//   ....[51]....
        /*033c*/ 	.word	0xffffffff


	//   ....[52]....
        /*0340*/ 	.word	0xffffffff


	//   ....[53]....
        /*0344*/ 	.word	0xffffffff


	//   ....[54]....
        /*0348*/ 	.word	0xffffffff


	//   ....[55]....
        /*034c*/ 	.word	0xffffffff


	//   ....[56]....
        /*0350*/ 	.word	0xffffffff


	//   ....[57]....
        /*0354*/ 	.word	0xffffffff


	//   ....[58]....
        /*0358*/ 	.word	0xffffffff


	//   ....[59]....
        /*035c*/ 	.word	0xffffffff


	//   ....[60]....
        /*0360*/ 	.word	0xffffffff


	//   ....[61]....
        /*0364*/ 	.word	0xffffffff


	//   ....[62]....
        /*0368*/ 	.word	0x0500000f


	//   ....[63]....
        /*036c*/ 	.word	0x0500000f


	//   ....[64]....
        /*0370*/ 	.word	0x0500000f


	//   ....[65]....
        /*0374*/ 	.word	0x0500000f


	//   ....[66]....
        /*0378*/ 	.word	0x0500000f


	//   ....[67]....
        /*037c*/ 	.word	0x0500000f


	//   ....[68]....
        /*0380*/ 	.word	0x0500000f


	//   ....[69]....
        /*0384*/ 	.word	0x0500000f


	//   ....[70]....
        /*0388*/ 	.word	0x0500000f


	//   ....[71]....
        /*038c*/ 	.word	0x0500000f


	//   ....[72]....
        /*0390*/ 	.word	0x0500000f


	//   ....[73]....
        /*0394*/ 	.word	0x0500000f


	//   ....[74]....
        /*0398*/ 	.word	0x0500000f


	//   ....[75]....
        /*039c*/ 	.word	0x0500000f


	//   ....[76]....
        /*03a0*/ 	.word	0x0500000f


	//   ....[77]....
        /*03a4*/ 	.word	0x0500000f


	//   ....[78]....
        /*03a8*/ 	.word	0x0500000f


	//   ....[79]....
        /*03ac*/ 	.word	0x0500000f


	//   ....[80]....
        /*03b0*/ 	.word	0x0500000f


	//----- nvinfo : EIATTR_COOP_GROUP_INSTR_OFFSETS
	.align		4
.L_501:
        /*03b4*/ 	.byte	0x04, 0x28
        /*03b6*/ 	.short	(.L_503 - .L_502)


	//   ....[0]....
.L_502:
        /*03b8*/ 	.word	0x00000060


	//   ....[1]....
        /*03bc*/ 	.word	0x00000170


	//   ....[2]....
        /*03c0*/ 	.word	0x000001c0


	//   ....[3]....
        /*03c4*/ 	.word	0x000003f0


	//   ....[4]....
        /*03c8*/ 	.word	0x00000550


	//   ....[5]....
        /*03cc*/ 	.word	0x00000670


	//   ....[6]....
        /*03d0*/ 	.word	0x000007d0


	//   ....[7]....
        /*03d4*/ 	.word	0x000019e0


	//   ....[8]....
        /*03d8*/ 	.word	0x000031c0


	//   ....[9]....
        /*03dc*/ 	.word	0x00003370


	//   ....[10]....
        /*03e0*/ 	.word	0x00003630


	//   ....[11]....
        /*03e4*/ 	.word	0x000036d0


	//   ....[12]....
        /*03e8*/ 	.word	0x00005e00


	//   ....[13]....
        /*03ec*/ 	.word	0x00005f00


	//   ....[14]....
        /*03f0*/ 	.word	0x000062b0


	//   ....[15]....
        /*03f4*/ 	.word	0x00006320


	//   ....[16]....
        /*03f8*/ 	.word	0x00007e00


	//   ....[17]....
        /*03fc*/ 	.word	0x00007f30


	//   ....[18]....
        /*0400*/ 	.word	0x00008180


	//   ....[19]....
        /*0404*/ 	.word	0x00008210


	//   ....[20]....
        /*0408*/ 	.word	0x0000a410


	//   ....[21]....
        /*040c*/ 	.word	0x0000a510


	//   ....[22]....
        /*0410*/ 	.word	0x0000a8c0


	//   ....[23]....
        /*0414*/ 	.word	0x0000a920


	//   ....[24]....
        /*0418*/ 	.word	0x0000b900


	//   ....[25]....
        /*041c*/ 	.word	0x0000b940


	//   ....[26]....
        /*0420*/ 	.word	0x0000ba70


	//   ....[27]....
        /*0424*/ 	.word	0x0000ba80


	//   ....[28]....
        /*0428*/ 	.word	0x0000f090


	//   ....[29]....
        /*042c*/ 	.word	0x0000f210


	//   ....[30]....
        /*0430*/ 	.word	0x0000f240


	//   ....[31]....
        /*0434*/ 	.word	0x0000f280


	//   ....[32]....
        /*0438*/ 	.word	0x0000f2f0


	//   ....[33]....
        /*043c*/ 	.word	0x0000f350


	//   ....[34]....
        /*0440*/ 	.word	0x0000f390


	//   ....[35]....
        /*0444*/ 	.word	0x0000f530


	//   ....[36]....
        /*0448*/ 	.word	0x0000f590


	//   ....[37]....
        /*044c*/ 	.word	0x0000f5d0


	//   ....[38]....
        /*0450*/ 	.word	0x0000f610


	//   ....[39]....
        /*0454*/ 	.word	0x0000f640


	//   ....[40]....
        /*0458*/ 	.word	0x0000f670


	//   ....[41]....
        /*045c*/ 	.word	0x0000f700


	//   ....[42]....
        /*0460*/ 	.word	0x0000f760


	//   ....[43]....
        /*0464*/ 	.word	0x0000f7f0


	//   ....[44]....
        /*0468*/ 	.word	0x000139d0


	//   ....[45]....
        /*046c*/ 	.word	0x000139e0


	//   ....[46]....
        /*0470*/ 	.word	0x00013af0


	//   ....[47]....
        /*0474*/ 	.word	0x00013b50


	//   ....[48]....
        /*0478*/ 	.word	0x00013b90


	//   ....[49]....
        /*047c*/ 	.word	0x00013bd0


	//   ....[50]....
        /*0480*/ 	.word	0x00013c00


	//   ....[51]....
        /*0484*/ 	.word	0x00013c30


	//   ....[52]....
        /*0488*/ 	.word	0x00013dc0


	//   ....[53]....
        /*048c*/ 	.word	0x00013e20


	//   ....[54]....
        /*0490*/ 	.word	0x00013e60


	//   ....[55]....
        /*0494*/ 	.word	0x00013ea0


	//   ....[56]....
        /*0498*/ 	.word	0x00013ed0


	//   ....[57]....
        /*049c*/ 	.word	0x00013f00


	//   ....[58]....
        /*04a0*/ 	.word	0x00013fc0


	//   ....[59]....
        /*04a4*/ 	.word	0x00013fe0


	//   ....[60]....
        /*04a8*/ 	.word	0x00014050


	//   ....[61]....
        /*04ac*/ 	.word	0x000146e0


	//   ....[62]....
        /*04b0*/ 	.word	0x00014d90


	//   ....[63]....
        /*04b4*/ 	.word	0x000151b0


	//   ....[64]....
        /*04b8*/ 	.word	0x00015240


	//   ....[65]....
        /*04bc*/ 	.word	0x000152e0


	//   ....[66]....
        /*04c0*/ 	.word	0x00015390


	//   ....[67]....
        /*04c4*/ 	.word	0x00015410


	//   ....[68]....
        /*04c8*/ 	.word	0x00015490


	//   ....[69]....
        /*04cc*/ 	.word	0x00015510


	//   ....[70]....
        /*04d0*/ 	.word	0x00015590


	//   ....[71]....
        /*04d4*/ 	.word	0x00015620


	//   ....[72]....
        /*04d8*/ 	.word	0x000156d0


	//   ....[73]....
        /*04dc*/ 	.word	0x00015750


	//   ....[74]....
        /*04e0*/ 	.word	0x000157d0


	//   ....[75]....
        /*04e4*/ 	.word	0x00015850


	//   ....[76]....
        /*04e8*/ 	.word	0x000158d0


	//   ....[77]....
        /*04ec*/ 	.word	0x00015940


	//   ....[78]....
        /*04f0*/ 	.word	0x000159e0


	//   ....[79]....
        /*04f4*/ 	.word	0x00015a70


	//   ....[80]....
        /*04f8*/ 	.word	0x00015ba0


	//----- nvinfo : EIATTR_REG_RECONFIG
	.align		4
.L_503:
        /*04fc*/ 	.byte	0x01, 0x54
	.zero		2


	//----- nvinfo : EIATTR_SYSCALL_OFFSETS
	.align		4
        /*0500*/ 	.byte	0x04, 0x46
        /*0502*/ 	.short	(.L_505 - .L_504)


	//   ....[0]....
.L_504:
        /*0504*/ 	.word	0x00001bc0


	//   ....[1]....
        /*0508*/ 	.word	0x00010710


	//   ....[2]....
        /*050c*/ 	.word	0x00010850


	//   ....[3]....
        /*0510*/ 	.word	0x00010950


	//----- nvinfo : EIATTR_MBARRIER_INSTR_OFFSETS
	.align		4
.L_505:
        /*0514*/ 	.byte	0x04, 0x39
        /*0516*/ 	.short	(.L_507 - .L_506)


	//   ....[0]....
.L_506:
        /*0518*/ 	.word	0x000002a0
        /*051c*/ 	.word	0x000000ff
        /*0520*/ 	.word	0x00030800
        /*0524*/ 	.short	0x0100
        /*0526*/ 	.byte	0x08
	.zero		1


	//   ....[1]....
        /*0528*/ 	.word	0x000002b0
        /*052c*/ 	.word	0x000000ff
        /*0530*/ 	.word	0x00030820
        /*0534*/ 	.short	0x0100
        /*0536*/ 	.byte	0x08
	.zero		1


	//   ....[2]....
        /*0538*/ 	.word	0x000003a0
        /*053c*/ 	.word	0x000000ff
        /*0540*/ 	.word	0x00030830
        /*0544*/ 	.short	0x0100
        /*0546*/ 	.byte	0x08
	.zero		1


	//   ....[3]....
        /*0548*/ 	.word	0x000003b0
        /*054c*/ 	.word	0x000000ff
        /*0550*/ 	.word	0x00030840
        /*0554*/ 	.short	0x0100
        /*0556*/ 	.byte	0x08
	.zero		1


	//   ....[4]....
        /*0558*/ 	.word	0x000003c0
        /*055c*/ 	.word	0x000000ff
        /*0560*/ 	.word	0x00030838
        /*0564*/ 	.short	0x0100
        /*0566*/ 	.byte	0x08
	.zero		1


	//   ....[5]....
        /*0568*/ 	.word	0x000003d0
        /*056c*/ 	.word	0x000000ff
        /*0570*/ 	.word	0x00030848
        /*0574*/ 	.short	0x0100
        /*0576*/ 	.byte	0x08
	.zero		1


	//   ....[6]....
        /*0578*/ 	.word	0x00000500
        /*057c*/ 	.word	0x000000ff
        /*0580*/ 	.word	0x00030850
        /*0584*/ 	.short	0x0100
        /*0586*/ 	.byte	0x08
	.zero		1


	//   ....[7]....
        /*0588*/ 	.word	0x00000510
        /*058c*/ 	.word	0x000000ff
        /*0590*/ 	.word	0x00030860
        /*0594*/ 	.short	0x0100
        /*0596*/ 	.byte	0x08
	.zero		1


	//   ....[8]....
        /*0598*/ 	.word	0x00000520
        /*059c*/ 	.word	0x000000ff
        /*05a0*/ 	.word	0x00030858
        /*05a4*/ 	.short	0x0100
        /*05a6*/ 	.byte	0x08
	.zero		1


	//   ....[9]....
        /*05a8*/ 	.word	0x00000530
        /*05ac*/ 	.word	0x000000ff
        /*05b0*/ 	.word	0x00030868
        /*05b4*/ 	.short	0x0100
        /*05b6*/ 	.byte	0x08
	.zero		1


	//   ....[10]....
        /*05b8*/ 	.word	0x00000620
        /*05bc*/ 	.word	0x000000ff
        /*05c0*/ 	.word	0x00030870
        /*05c4*/ 	.short	0x0100
        /*05c6*/ 	.byte	0x06
	.zero		1


	//   ....[11]....
        /*05c8*/ 	.word	0x00000630
        /*05cc*/ 	.word	0x000000ff
        /*05d0*/ 	.word	0x00030880
        /*05d4*/ 	.short	0x0100
        /*05d6*/ 	.byte	0x06
	.zero		1


	//   ....[12]....
        /*05d8*/ 	.word	0x00000640
        /*05dc*/ 	.word	0x000000ff
        /*05e0*/ 	.word	0x00030878
        /*05e4*/ 	.short	0x0100
        /*05e6*/ 	.byte	0x06
	.zero		1


	//   ....[13]....
        /*05e8*/ 	.word	0x00000650
        /*05ec*/ 	.word	0x000000ff
        /*05f0*/ 	.word	0x00030888
        /*05f4*/ 	.short	0x0100
        /*05f6*/ 	.byte	0x06
	.zero		1


	//   ....[14]....
        /*05f8*/ 	.word	0x00000780
        /*05fc*/ 	.word	0x000000ff
        /*0600*/ 	.word	0x00030890
        /*0604*/ 	.short	0x0100
        /*0606*/ 	.byte	0x08
	.zero		1


	//   ....[15]....
        /*0608*/ 	.word	0x00000790
        /*060c*/ 	.word	0x000000ff
        /*0610*/ 	.word	0x000308a0
        /*0614*/ 	.short	0x0100
        /*0616*/ 	.byte	0x08
	.zero		1


	//   ....[16]....
        /*0618*/ 	.word	0x000007a0
        /*061c*/ 	.word	0x000000ff
        /*0620*/ 	.word	0x00030898
        /*0624*/ 	.short	0x0100
        /*0626*/ 	.byte	0x08
	.zero		1


	//   ....[17]....
        /*0628*/ 	.word	0x000007b0
        /*062c*/ 	.word	0x000000ff
        /*0630*/ 	.word	0x000308a8
        /*0634*/ 	.short	0x0100
        /*0636*/ 	.byte	0x08
	.zero		1


	//   ....[18]....
        /*0638*/ 	.word	0x000008e0
        /*063c*/ 	.word	0x000000ff
        /*0640*/ 	.word	0x000308b0
        /*0644*/ 	.short	0x0100
        /*0646*/ 	.byte	0x08
	.zero		1


	//   ....[19]....
        /*0648*/ 	.word	0x000008f0
        /*064c*/ 	.word	0x000000ff
        /*0650*/ 	.word	0x000308c0
        /*0654*/ 	.short	0x0100
        /*0656*/ 	.byte	0x08
	.zero		1


	//   ....[20]....
        /*0658*/ 	.word	0x00000900
        /*065c*/ 	.word	0x000000ff
        /*0660*/ 	.word	0x000308b8
        /*0664*/ 	.short	0x0100
        /*0666*/ 	.byte	0x08
	.zero		1


	//   ....[21]....
        /*0668*/ 	.word	0x00000910
        /*066c*/ 	.word	0x000000ff
        /*0670*/ 	.word	0x000308c8
        /*0674*/ 	.short	0x0100
        /*0676*/ 	.byte	0x08
	.zero		1


	//   ....[22]....
        /*0678*/ 	.word	0x00001c60
        /*067c*/ 	.word	0x000000ff
        /*0680*/ 	.word	0x00030800
        /*0684*/ 	.short	0x010a
        /*0686*/ 	.byte	0x26
	.zero		1


	//   ....[23]....
        /*0688*/ 	.word	0x00001ce0
        /*068c*/ 	.word	0x00000005
        /*0690*/ 	.word	0x00030830
        /*0694*/ 	.short	0x010a
        /*0696*/ 	.byte	0x3f
	.zero		1


	//   ....[24]....
        /*0698*/ 	.word	0x00001d40
        /*069c*/ 	.word	0x00000005
        /*06a0*/ 	.word	0x00030830
        /*06a4*/ 	.short	0x010a
        /*06a6*/ 	.byte	0x3f
	.zero		1


	//   ....[25]....
        /*06a8*/ 	.word	0x00002710
        /*06ac*/ 	.word	0x00000000
        /*06b0*/ 	.word	0x00000000
        /*06b4*/ 	.short	0x0101
        /*06b6*/ 	.byte	0x3f
	.zero		1


	//   ....[26]....
        /*06b8*/ 	.word	0x000043e0
        /*06bc*/ 	.word	0x000000ff
        /*06c0*/ 	.word	0x00030830
        /*06c4*/ 	.short	0x010a
        /*06c6*/ 	.byte	0x05
	.zero		1


	//   ....[27]....
        /*06c8*/ 	.word	0x00004420
        /*06cc*/ 	.word	0x000000ff
        /*06d0*/ 	.word	0x00030830
        /*06d4*/ 	.short	0x010a
        /*06d6*/ 	.byte	0x05
	.zero		1


	//   ....[28]....
        /*06d8*/ 	.word	0x00005260
        /*06dc*/ 	.word	0x000000ff
        /*06e0*/ 	.word	0x00030850
        /*06e4*/ 	.short	0x010a
        /*06e6*/ 	.byte	0x06
	.zero		1


	//   ....[29]....
        /*06e8*/ 	.word	0x000052a0
        /*06ec*/ 	.word	0x000000ff
        /*06f0*/ 	.word	0x00030850
        /*06f4*/ 	.short	0x010a
        /*06f6*/ 	.byte	0x06
	.zero		1


	//   ....[30]....
        /*06f8*/ 	.word	0x00005520
        /*06fc*/ 	.word	0x00000000
        /*0700*/ 	.word	0x00000000
        /*0704*/ 	.short	0x0101
        /*0706*/ 	.byte	0x3f
	.zero		1


	//   ....[31]....
        /*0708*/ 	.word	0x000065f0
        /*070c*/ 	.word	0x0000009b
        /*0710*/ 	.word	0x00000000
        /*0714*/ 	.short	0x0101
        /*0716*/ 	.byte	0x3f
	.zero		1


	//   ....[32]....
        /*0718*/ 	.word	0x00006d30
        /*071c*/ 	.word	0x000000ff
        /*0720*/ 	.word	0x00030830
        /*0724*/ 	.short	0x010a
        /*0726*/ 	.byte	0x05
	.zero		1


	//   ....[33]....
        /*0728*/ 	.word	0x00006d70
        /*072c*/ 	.word	0x000000ff
        /*0730*/ 	.word	0x00030830
        /*0734*/ 	.short	0x010a
        /*0736*/ 	.byte	0x05
	.zero		1


	//   ....[34]....
        /*0738*/ 	.word	0x00007bb0
        /*073c*/ 	.word	0x000000ff
        /*0740*/ 	.word	0x00030850
        /*0744*/ 	.short	0x010a
        /*0746*/ 	.byte	0x0b
	.zero		1


	//   ....[35]....
        /*0748*/ 	.word	0x00007bf0
        /*074c*/ 	.word	0x000000ff
        /*0750*/ 	.word	0x00030850
        /*0754*/ 	.short	0x010a
        /*0756*/ 	.byte	0x0b
	.zero		1


	//   ....[36]....
        /*0758*/ 	.word	0x00008550
        /*075c*/ 	.word	0x0000009f
        /*0760*/ 	.word	0x00000000
        /*0764*/ 	.short	0x0101
        /*0766*/ 	.byte	0x3f
	.zero		1


	//   ....[37]....
        /*0768*/ 	.word	0x00008580
        /*076c*/ 	.word	0x000000a2
        /*0770*/ 	.word	0x00000000
        /*0774*/ 	.short	0x0101
        /*0776*/ 	.byte	0x3f
	.zero		1


	//   ....[38]....
        /*0778*/ 	.word	0x00008a30
        /*077c*/ 	.word	0x000000ff
        /*0780*/ 	.word	0x00030830
        /*0784*/ 	.short	0x010a
        /*0786*/ 	.byte	0x05
	.zero		1


	//   ....[39]....
        /*0788*/ 	.word	0x00008a70
        /*078c*/ 	.word	0x000000ff
        /*0790*/ 	.word	0x00030830
        /*0794*/ 	.short	0x010a
        /*0796*/ 	.byte	0x05
	.zero		1


	//   ....[40]....
        /*0798*/ 	.word	0x000098b0
        /*079c*/ 	.word	0x000000ff
        /*07a0*/ 	.word	0x00030850
        /*07a4*/ 	.short	0x010a
        /*07a6*/ 	.byte	0x0b
	.zero		1


	//   ....[41]....
        /*07a8*/ 	.word	0x000098f0
        /*07ac*/ 	.word	0x000000ff
        /*07b0*/ 	.word	0x00030850
        /*07b4*/ 	.short	0x010a
        /*07b6*/ 	.byte	0x0b
	.zero		1


	//   ....[42]....
        /*07b8*/ 	.word	0x00009b90
        /*07bc*/ 	.word	0x00000002
        /*07c0*/ 	.word	0x00000000
        /*07c4*/ 	.short	0x0101
        /*07c6*/ 	.byte	0x3f
	.zero		1


	//   ....[43]....
        /*07c8*/ 	.word	0x0000abd0
        /*07cc*/ 	.word	0x0000009b
        /*07d0*/ 	.word	0x00000000
        /*07d4*/ 	.short	0x0101
        /*07d6*/ 	.byte	0x3f
	.zero		1


	//   ....[44]....
        /*07d8*/ 	.word	0x0000b870
        /*07dc*/ 	.word	0x000000ff
        /*07e0*/ 	.word	0x00030850
        /*07e4*/ 	.short	0x010a
        /*07e6*/ 	.byte	0x05
	.zero		1


	//   ....[45]....
        /*07e8*/ 	.word	0x0000b8b0
        /*07ec*/ 	.word	0x000000ff
        /*07f0*/ 	.word	0x00030850
        /*07f4*/ 	.short	0x010a
        /*07f6*/ 	.byte	0x05
	.zero		1


	//   ....[46]....
        /*07f8*/ 	.word	0x0000bcf0
        /*07fc*/ 	.word	0x00000009
        /*0800*/ 	.word	0x00000000
        /*0804*/ 	.short	0x0101
        /*0806*/ 	.byte	0x3f
	.zero		1


	//   ....[47]....
        /*0808*/ 	.word	0x0000dce0
        /*080c*/ 	.word	0x00000013
        /*0810*/ 	.word	0x00000000
        /*0814*/ 	.short	0x0101
        /*0816*/ 	.byte	0x3f
	.zero		1


	//   ....[48]....
        /*0818*/ 	.word	0x00011130
        /*081c*/ 	.word	0x00000009
        /*0820*/ 	.word	0x00030840
        /*0824*/ 	.short	0x010a
        /*0826*/ 	.byte	0x3f
	.zero		1


	//   ....[49]....
        /*0828*/ 	.word	0x000117a0
        /*082c*/ 	.word	0x0000000a
        /*0830*/ 	.word	0x00030820
        /*0834*/ 	.short	0x010a
        /*0836*/ 	.byte	0x3f
	.zero		1


	//   ....[50]....
        /*0838*/ 	.word	0x00011ae0
        /*083c*/ 	.word	0x00000002
        /*0840*/ 	.word	0x00030840
        /*0844*/ 	.short	0x010a
        /*0846*/ 	.byte	0x3f
	.zero		1


	//   ....[51]....
        /*0848*/ 	.word	0x00011e30
        /*084c*/ 	.word	0x00000003
        /*0850*/ 	.word	0x00000060
        /*0854*/ 	.short	0x010a
        /*0856*/ 	.byte	0x3f
	.zero		1


	//   ....[52]....
        /*0858*/ 	.word	0x000124c0
        /*085c*/ 	.word	0x00000002
        /*0860*/ 	.word	0x00030840
        /*0864*/ 	.short	0x010a
        /*0866*/ 	.byte	0x3f
	.zero		1


	//   ....[53]....
        /*0868*/ 	.word	0x00012810
        /*086c*/ 	.word	0x00000003
        /*0870*/ 	.word	0x00000060
        /*0874*/ 	.short	0x010a
        /*0876*/ 	.byte	0x3f
	.zero		1


	//   ....[54]....
        /*0878*/ 	.word	0x00012d80
        /*087c*/ 	.word	0x00000002
        /*0880*/ 	.word	0x00030840
        /*0884*/ 	.short	0x010a
        /*0886*/ 	.byte	0x3f
	.zero		1


	//   ....[55]....
        /*0888*/ 	.word	0x000130d0
        /*088c*/ 	.word	0x00000002
        /*0890*/ 	.word	0x00000060
        /*0894*/ 	.short	0x010a
        /*0896*/ 	.byte	0x3f
	.zero		1


	//   ....[56]....
        /*0898*/ 	.word	0x000135e0
        /*089c*/ 	.word	0x00000003
        /*08a0*/ 	.word	0x00030860
        /*08a4*/ 	.short	0x010a
        /*08a6*/ 	.byte	0x3f
	.zero		1


	//   ....[57]....
        /*08a8*/ 	.word	0x00014660
        /*08ac*/ 	.word	0x00000000
        /*08b0*/ 	.word	0x00030820
        /*08b4*/ 	.short	0x010a
        /*08b6*/ 	.byte	0x3f
	.zero		1


	//   ....[58]....
        /*08b8*/ 	.word	0x00014840
        /*08bc*/ 	.word	0x00000006
        /*08c0*/ 	.word	0x00000000
        /*08c4*/ 	.short	0x010a
        /*08c6*/ 	.byte	0x3f
	.zero		1


	//   ....[59]....
        /*08c8*/ 	.word	0x000148b0
        /*08cc*/ 	.word	0x00000007
        /*08d0*/ 	.word	0x00000000
        /*08d4*/ 	.short	0x010a
        /*08d6*/ 	.byte	0x3f
	.zero		1


	//   ....[60]....
        /*08d8*/ 	.word	0x00014920
        /*08dc*/ 	.word	0x00000004
        /*08e0*/ 	.word	0x00000000
        /*08e4*/ 	.short	0x010a
        /*08e6*/ 	.byte	0x3f
	.zero		1


	//   ....[61]....
        /*08e8*/ 	.word	0x00014950
        /*08ec*/ 	.word	0x00000003
        /*08f0*/ 	.word	0x00000000
        /*08f4*/ 	.short	0x010a
        /*08f6*/ 	.byte	0x3f
	.zero		1


	//   ....[62]....
        /*08f8*/ 	.word	0x000149c0
        /*08fc*/ 	.word	0x00000003
        /*0900*/ 	.word	0x00030800
        /*0904*/ 	.short	0x010a
        /*0906*/ 	.byte	0x3f
	.zero		1


	//   ....[63]....
        /*0908*/ 	.word	0x00014a10
        /*090c*/ 	.word	0x00000005
        /*0910*/ 	.word	0x00030830
        /*0914*/ 	.short	0x010a
        /*0916*/ 	.byte	0x3f
	.zero		1


	//   ....[64]....
        /*0918*/ 	.word	0x00014a70
        /*091c*/ 	.word	0x00000099
        /*0920*/ 	.word	0x00030830
        /*0924*/ 	.short	0x010a
        /*0926*/ 	.byte	0x3f
	.zero		1


	//   ....[65]....
        /*0928*/ 	.word	0x00014ad0
        /*092c*/ 	.word	0x000000dd
        /*0930*/ 	.word	0x00030850
        /*0934*/ 	.short	0x010a
        /*0936*/ 	.byte	0x3f
	.zero		1


	//   ....[66]....
        /*0938*/ 	.word	0x00014b30
        /*093c*/ 	.word	0x00000098
        /*0940*/ 	.word	0x00030830
        /*0944*/ 	.short	0x010a
        /*0946*/ 	.byte	0x3f
	.zero		1


	//   ....[67]....
        /*0948*/ 	.word	0x00014b90
        /*094c*/ 	.word	0x00000003
        /*0950*/ 	.word	0x00030850
        /*0954*/ 	.short	0x010a
        /*0956*/ 	.byte	0x3f
	.zero		1


	//   ....[68]....
        /*0958*/ 	.word	0x00014bf0
        /*095c*/ 	.word	0x00000098
        /*0960*/ 	.word	0x00030830
        /*0964*/ 	.short	0x010a
        /*0966*/ 	.byte	0x3f
	.zero		1


	//   ....[69]....
        /*0968*/ 	.word	0x00014c50
        /*096c*/ 	.word	0x00000003
        /*0970*/ 	.word	0x00030850
        /*0974*/ 	.short	0x010a
        /*0976*/ 	.byte	0x3f
	.zero		1


	//   ....[70]....
        /*0978*/ 	.word	0x00014cb0
        /*097c*/ 	.word	0x00000007
        /*0980*/ 	.word	0x00030850
        /*0984*/ 	.short	0x010a
        /*0986*/ 	.byte	0x3f
	.zero		1


	//   ....[71]....
        /*0988*/ 	.word	0x00014e50
        /*098c*/ 	.word	0x00000009
        /*0990*/ 	.word	0x00030840
        /*0994*/ 	.short	0x010a
        /*0996*/ 	.byte	0x3f
	.zero		1


	//   ....[72]....
        /*0998*/ 	.word	0x00014ed0
        /*099c*/ 	.word	0x00000008
        /*09a0*/ 	.word	0x00030820
        /*09a4*/ 	.short	0x010a
        /*09a6*/ 	.byte	0x3f
	.zero		1


	//   ....[73]....
        /*09a8*/ 	.word	0x00014f20
        /*09ac*/ 	.word	0x00000002
        /*09b0*/ 	.word	0x00030840
        /*09b4*/ 	.short	0x010a
        /*09b6*/ 	.byte	0x3f
	.zero		1


	//   ....[74]....
        /*09b8*/ 	.word	0x00014f70
        /*09bc*/ 	.word	0x00000003
        /*09c0*/ 	.word	0x00000060
        /*09c4*/ 	.short	0x010a
        /*09c6*/ 	.byte	0x3f
	.zero		1


	//   ....[75]....
        /*09c8*/ 	.word	0x00014fc0
        /*09cc*/ 	.word	0x00000002
        /*09d0*/ 	.word	0x00030840
        /*09d4*/ 	.short	0x010a
        /*09d6*/ 	.byte	0x3f
	.zero		1


	//   ....[76]....
        /*09d8*/ 	.word	0x00015010
        /*09dc*/ 	.word	0x00000003
        /*09e0*/ 	.word	0x00000060
        /*09e4*/ 	.short	0x010a
        /*09e6*/ 	.byte	0x3f
	.zero		1


	//   ....[77]....
        /*09e8*/ 	.word	0x00015060
        /*09ec*/ 	.word	0x00000002
        /*09f0*/ 	.word	0x00030840
        /*09f4*/ 	.short	0x010a
        /*09f6*/ 	.byte	0x3f
	.zero		1


	//   ....[78]....
        /*09f8*/ 	.word	0x000150b0
        /*09fc*/ 	.word	0x00000002
        /*0a00*/ 	.word	0x00000060
        /*0a04*/ 	.short	0x010a
        /*0a06*/ 	.byte	0x3f
	.zero		1


	//   ....[79]....
        /*0a08*/ 	.word	0x00015100
        /*0a0c*/ 	.word	0x00000003
        /*0a10*/ 	.word	0x00030860
        /*0a14*/ 	.short	0x010a
        /*0a16*/ 	.byte	0x3f
	.zero		1


	//   ....[80]....
        /*0a18*/ 	.word	0x00015ac0
        /*0a1c*/ 	.word	0x00000000
        /*0a20*/ 	.word	0x00030820
        /*0a24*/ 	.short	0x010a
        /*0a26*/ 	.byte	0x3f
	.zero		1


	//   ....[81]....
        /*0a28*/ 	.word	0x00015c60
        /*0a2c*/ 	.word	0x00000006
        /*0a30*/ 	.word	0x00000000
        /*0a34*/ 	.short	0x010a
        /*0a36*/ 	.byte	0x3f
	.zero		1


	//   ....[82]....
        /*0a38*/ 	.word	0x00015cb0
        /*0a3c*/ 	.word	0x00000007
        /*0a40*/ 	.word	0x00000000
        /*0a44*/ 	.short	0x010a
        /*0a46*/ 	.byte	0x3f
	.zero		1


	//   ....[83]....
        /*0a48*/ 	.word	0x00015d00
        /*0a4c*/ 	.word	0x00000004
        /*0a50*/ 	.word	0x00000000
        /*0a54*/ 	.short	0x010a
        /*0a56*/ 	.byte	0x3f
	.zero		1


	//----- nvinfo : EIATTR_NUM_MBARRIERS
	.align		4
.L_507:
        /*0a58*/ 	.byte	0x03, 0x38
        /*0a5a*/ 	.short	0x0016


	//----- nvinfo : EIATTR_EXIT_INSTR_OFFSETS
	.align		4
        /*0a5c*/ 	.byte	0x04, 0x1c
        /*0a5e*/ 	.short	(.L_509 - .L_508)


	//   ....[0]....
.L_508:
        /*0a60*/ 	.word	0x00000a90


	//   ....[1]....
        /*0a64*/ 	.word	0x0000f050


	//   ....[2]....
        /*0a68*/ 	.word	0x0000f0b0


	//   ....[3]....
        /*0a6c*/ 	.word	0x000149a0


	//----- nvinfo : EIATTR_MAX_THREADS
	.align		4
.L_509:
        /*0a70*/ 	.byte	0x04, 0x05
        /*0a72*/ 	.short	(.L_511 - .L_510)
.L_510:
        /*0a74*/ 	.word	0x00000180
        /*0a78*/ 	.word	0x00000001
        /*0a7c*/ 	.word	0x00000001


	//----- nvinfo : EIATTR_CRS_STACK_SIZE
	.align		4
.L_511:
        /*0a80*/ 	.byte	0x04, 0x1e
        /*0a82*/ 	.short	(.L_513 - .L_512)
.L_512:
        /*0a84*/ 	.word	0x00000000


	//----- nvinfo : EIATTR_CBANK_PARAM_SIZE
	.align		4
.L_513:
        /*0a88*/ 	.byte	0x03, 0x19
        /*0a8a*/ 	.short	0x0a70


	//----- nvinfo : EIATTR_PARAM_CBANK
	.align		4
        /*0a8c*/ 	.byte	0x04, 0x0a
        /*0a8e*/ 	.short	(.L_515 - .L_514)
	.align		4
.L_514:
        /*0a90*/ 	.word	index@(.nv.constant0._ZN7cutlass13device_kernelIN5flash11enable_sm90INS1_16FlashAttnFwdSm90INS1_25CollectiveMainloopFwdSm90ILi2EN4cute5tupleIJNS5_1CILi1EEES8_S8_EEENS6_IJNS7_ILi128EEENS7_ILi64EEENS7_ILi256EEEEEELi256ENS_6half_tEfNS_4arch4Sm90ELb0ELb1ELb0ELb1ELb0ELb0ELb0ELb1ELb1ELb0ELb0ELb0EEENS1_21CollectiveEpilogueFwdINS6_IJSA_SC_SB_EEES9_SE_SG_Li256ELb1ELb0ELb0ELb0EEENS1_36VarlenDynamicPersistentTileSchedulerILi128ELi64ELi256ELi32ELb0ELb0ELb1ELb1ELb0ELb1EEEEEEEEEvNT_6ParamsE)
        /*0a94*/ 	.short	0x0210
        /*0a96*/ 	.short	0x0a70


	//----- nvinfo : EIATTR_SW_WAR
	.align		4
.L_515:
        /*0a98*/ 	.byte	0x04, 0x36
        /*0a9a*/ 	.short	(.L_517 - .L_516)
.L_516:
        /*0a9c*/ 	.word	0x00000008
.L_517:


//--------------------- .nv.info._ZN7cutlass13device_kernelIN5flash11enable_sm90INS1_16FlashAttnFwdSm90INS1_25CollectiveMainloopFwdSm90ILi2EN4cute5tupleIJNS5_1CILi1EEES8_S8_EEENS6_IJNS7_ILi128EEENS7_ILi64EEENS7_ILi256EEEEEELi256ENS_6half_tEfNS_4arch4Sm90ELb0ELb1ELb0ELb1ELb0ELb1ELb0ELb1ELb1ELb0ELb0ELb0EEENS1_21CollectiveEpilogueFwdINS6_IJSA_SC_SB_EEES9_SE_SG_Li256ELb1ELb0ELb0ELb0EEENS1_36VarlenDynamicPersistentTileSchedulerILi128ELi64ELi256ELi32ELb0ELb0ELb1ELb1ELb0ELb1EEEEEEEEEvNT_6ParamsE --------------------------
	.section	.nv.info._ZN7cutlass13device_kernelIN5flash11enable_sm90INS1_16FlashAttnFwdSm90INS1_25CollectiveMainloopFwdSm90ILi2EN4cute5tupleIJNS5_1CILi1EEES8_S8_EEENS6_IJNS7_ILi128EEENS7_ILi64EEENS7_ILi256EEEEEELi256ENS_6half_tEfNS_4arch4Sm90ELb0ELb1ELb0ELb1ELb0ELb1ELb0ELb1ELb1ELb0ELb0ELb0EEENS1_21CollectiveEpilogueFwdINS6_IJSA_SC_SB_EEES9_SE_SG_Li256ELb1ELb0ELb0ELb0EEENS1_36VarlenDynamicPersistentTileSchedulerILi128ELi64ELi256ELi32ELb0ELb0ELb1ELb1ELb0ELb1EEEEEEEEEvNT_6ParamsE,"",@"SHT_CUDA_INFO"
	.sectionflags	@""
	.align	4


	//----- nvinfo : EIATTR_CUDA_API_VERSION
	.align		4
        /*0000*/ 	.byte	0x04, 0x37
        /*0002*/ 	.short	(.L_519 - .L_518)
.L_518:
        /*0004*/ 	.word	0x00000082


	//----- nvinfo : EIATTR_KPARAM_INFO
	.align		4
.L_519:
        /*0008*/ 	.byte	0x04, 0x17
        /*000a*/ 	.short	(.L_521 - .L_520)
.L_520:
        /*000c*/ 	.word	0x00000000
        /*0010*/ 	.short	0x0000
        /*0012*/ 	.short	0x0070
        /*0014*/ 	.byte	0x00, 0xf0, 0x01, 0x28


	//----- nvinfo : EIATTR_SPARSE_MMA_MASK
	.align		4
.L_521:
        /*0018*/ 	.byte	0x03, 0x50
        /*001a*/ 	.short	0x0000


	//----- nvinfo : EIATTR_MAXREG_COUNT
	.align		4
        /*001c*/ 	.byte	0x03, 0x1b
        /*001e*/ 	.short	0x00a8


	//----- nvinfo : EIATTR_NUM_BARRIERS
	.align		4
        /*0020*/ 	.byte	0x02, 0x4c
        /*0022*/ 	.byte	0x10
	.zero		1


	//----- nvinfo : EIATTR_EXTERNS
	.align		4
        /*0024*/ 	.byte	0x04, 0x0f
        /*0026*/ 	.short	(.L_523 - .L_522)


	//   ....[0]....
	.align		4
.L_522:
        /*0028*/ 	.word	index@(__assertfail)


	//----- nvinfo : EIATTR_ANNOTATIONS
	.align		4
.L_523:
        /*002c*/ 	.byte	0x04, 0x55
        /*002e*/ 	.short	(.L_525 - .L_524)


	//   ....[0]....
.L_524:
        /* <DEDUP_REMOVED lines=140> */


	//----- nvinfo : EIATTR_MERCURY_ISA_VERSION
	.align		4
.L_525:
        /*08e0*/ 	.byte	0x03, 0x5f
        /*08e2*/ 	.short	0x0101


	//----- nvinfo : EIATTR_UNUSED_LOAD_BYTE_OFFSET
	.align		4
        /*08e4*/ 	.byte	0x04, 0x44
        /*08e6*/ 	.short	(.L_527 - .L_526)


	//   ....[0]....
.L_526:
        /*08e8*/ 	.word	0x00000ad0
        /*08ec*/ 	.word	0x0000fff0


	//   ....[1]....
        /*08f0*/ 	.word	0x0001dd90
        /*08f4*/ 	.word	0x0000fff0


	//----- nvinfo : EIATTR_INT_WARP_WIDE_INSTR_OFFSETS
	.align		4
.L_527:
        /*08f8*/ 	.byte	0x04, 0x31
        /*08fa*/ 	.short	(.L_529 - .L_528)


	//   ....[0]....
.L_528:
        /*08fc*/ 	.word	0x000001c0


	//   ....[1]....
        /*0900*/ 	.word	0x00000200


	//   ....[2]....
        /*0904*/ 	.word	0x00000270


	//   ....[3]....
        /*0908*/ 	.word	0x00023160


	//   ....[4]....
        /*090c*/ 	.word	0x00023200


	//   ....[5]....
        /*0910*/ 	.word	0x00023770


	//   ....[6]....
        /*0914*/ 	.word	0x000237a0


	//   ....[7]....
        /*0918*/ 	.word	0x000238a0


	//   ....[8]....
        /*091c*/ 	.word	0x00023990


	//   ....[9]....
        /*0920*/ 	.word	0x00023a80


	//   ....[10]....
        /*0924*/ 	.word	0x000261c0


	//   ....[11]....
        /*0928*/ 	.word	0x00026260


	//----- nvinfo : EIATTR_COOP_GROUP_MASK_REGIDS
	.align		4
.L_529:
        /*092c*/ 	.byte	0x04, 0x29
        /*092e*/ 	.short	(.L_531 - .L_530)


	//   ....[0]....
.L_530:
        /*0930*/ 	.word	0xffffffff


	//   ....[1]....
        /*0934*/ 	.word	0xffffffff


	//   ....[2]....
        /*0938*/ 	.word	0xffffffff


	//   ....[3]....
        /*093c*/ 	.word	0xffffffff


	//   ....[4]....
        /*0940*/ 	.word	0xffffffff


	//   ....[5]....
        /*0944*/ 	.word	0xffffffff


	//   ....[6]....
        /*0948*/ 	.word	0xffffffff


	//   ....[7]....
        /*094c*/ 	.word	0xffffffff


	//   ....[8]....
        /*0950*/ 	.word	0xffffffff


	//   ....[9]....
        /*0954*/ 	.word	0xffffffff


	//   ....[10]....
        /*0958*/ 	.word	0xffffffff


	//   ....[11]....
        /*095c*/ 	.word	0xffffffff


	//   ....[12]....
        /*0960*/ 	.word	0xffffffff


	//   ....[13]....
        /*0964*/ 	.word	0xffffffff


	//   ....[14]....
        /*0968*/ 	.word	0xffffffff


	//   ....[15]....
        /*096c*/ 	.word	0xffffffff


	//   ....[16]....
        /*0970*/ 	.word	0xffffffff


	//   ....[17]....
        /*0974*/ 	.word	0xffffffff


	//   ....[18]....
        /*0978*/ 	.word	0xffffffff


	//   ....[19]....
        /*097c*/ 	.word	0xffffffff


	//   ....[20]....
        /*0980*/ 	.word	0xffffffff


	//   ....[21]....
        /*0984*/ 	.word	0xffffffff


	//   ....[22]....
        /*0988*/ 	.word	0xffffffff


	//   ....[23]....
        /*098c*/ 	.word	0xffffffff


	//   ....[24]....
        /*0990*/ 	.word	0xffffffff


	//   ....[25]....
        /*0994*/ 	.word	0xffffffff


	//   ....[26]....
        /*0998*/ 	.word	0xffffffff


	//   ....[27]....
        /*099c*/ 	.word	0xffffffff


	//   ....[28]....
        /*09a0*/ 	.word	0xffffffff


	//   ....[29]....
        /*09a4*/ 	.word	0xffffffff


	//   ....[30]....
        /*09a8*/ 	.word	0xffffffff


	//   ....[31]....
        /*09ac*/ 	.word	0xffffffff


	//   ....[32]....
        /*09b0*/ 	.word	0xffffffff


	//   ....[33]....
        /*09b4*/ 	.word	0xffffffff


	//   ....[34]....
        /*09b8*/ 	.word	0xffffffff


	//   ....[35]....
        /*09bc*/ 	.word	0xffffffff


	//   ....[36]....
        /*09c0*/ 	.word	0xffffffff


	//   ....[37]....
        /*09c4*/ 	.word	0xffffffff


	//   ....[38]....
        /*09c8*/ 	.word	0xffffffff


	//   ....[39]....
        /*09cc*/ 	.word	0xffffffff


	//   ....[40]....
        /*09d0*/ 	.word	0xffffffff


	//   ....[41]....
        /*09d4*/ 	.word	0xffffffff


	//   ....[42]....
        /*09d8*/ 	.word	0xffffffff


	//   ....[43]....
        /*09dc*/ 	.word	0xffffffff


	//   ....[44]....
        /*09e0*/ 	.word	0xffffffff


	//   ....[45]....
        /*09e4*/ 	.word	0xffffffff


	//   ....[46]....
        /*09e8*/ 	.word	0xffffffff


	//   ....[47]....
        /*09ec*/ 	.word	0xffffffff


	//   ....[48]....
        /*09f0*/ 	.word	0xffffffff


	//   ....[49]....
        /*09f4*/ 	.word	0xffffffff


	//   ....[50]....
        /*09f8*/ 	.word	0xffffffff


	//   ....[51]....
        /*09fc*/ 	.word	0xffffffff


	//   ....[52]....
        /*0a00*/ 	.word	0xffffffff


	//   ....[53]....
        /*0a04*/ 	.word	0xffffffff


	//   ....[54]....
        /*0a08*/ 	.word	0xffffffff


	//   ....[55]....
        /*0a0c*/ 	.word	0xffffffff


	//   ....[56]....
        /*0a10*/ 	.word	0xffffffff


	//   ....[57]....
        /*0a14*/ 	.word	0xffffffff


	//   ....[58]....
        /*0a18*/ 	.word	0xffffffff


	//   ....[59]....
        /*0a1c*/ 	.word	0xffffffff


	//   ....[60]....
        /*0a20*/ 	.word	0xffffffff


	//   ....[61]....
        /*0a24*/ 	.word	0xffffffff


	//   ....[62]....
        /*0a28*/ 	.word	0x0500000f


	//   ....[63]....
        /*0a2c*/ 	.word	0x0500000f


	//   ....[64]....
        /*0a30*/ 	.word	0x0500000f


	//   ....[65]....
        /*0a34*/ 	.word	0x0500000f


	//   ....[66]....
        /*0a38*/ 	.word	0x0500000f


	//   ....[67]....
        /*0a3c*/ 	.word	0x0500000f


	//   ....[68]....
        /*0a40*/ 	.word	0x0500000f


	//   ....[69]....
        /*0a44*/ 	.word	0x0500000f


	//   ....[70]....
        /*0a48*/ 	.word	0x0500000f


	//   ....[71]....
        /*0a4c*/ 	.word	0x0500000f


	//   ....[72]....
        /*0a50*/ 	.word	0x0500000f


	//   ....[73]....
        /*0a54*/ 	.word	0x0500000f


	//   ....[74]....
        /*0a58*/ 	.word	0x0500000f


	//   ....[75]....
        /*0a5c*/ 	.word	0x0500000f


	//   ....[76]....
        /*0a60*/ 	.word	0x0500000f


	//   ....[77]....
        /*0a64*/ 	.word	0x0500000f


	//   ....[78]....
        /*0a68*/ 	.word	0x0500000f


	//   ....[79]....
        /*0a6c*/ 	.word	0x0500000f


	//   ....[80]....
        /*0a70*/ 	.word	0x0500000f


	//   ....[81]....
        /*0a74*/ 	.word	0x0500000f


	//   ....[82]....
        /*0a78*/ 	.word	0x0500000f


	//   ....[83]....
        /*0a7c*/ 	.word	0x0500000f


	//   ....[84]....
        /*0a80*/ 	.word	0x0500000f


	//   ....[85]....
        /*0a84*/ 	.word	0x0500000f


	//   ....[86]....
        /*0a88*/ 	.word	0x0500000f


	//   ....[87]....
        /*0a8c*/ 	.word	0x0500000f


	//   ....[88]....
        /*0a90*/ 	.word	0x0500000f


	//   ....[89]....
        /*0a94*/ 	.word	0x0500000f


	//   ....[90]....
        /*0a98*/ 	.word	0x0500000f


	//   ....[91]....
        /*0a9c*/ 	.word	0x0500000f


	//   ....[92]....
        /*0aa0*/ 	.word	0x0500000f


	//   ....[93]....
        /*0aa4*/ 	.word	0x0500000f


	//   ....[94]....
        /*0aa8*/ 	.word	0x0500000f


	//   ....[95]....
        /*0aac*/ 	.word	0x0500000f


	//   ....[96]....
        /*0ab0*/ 	.word	0x0500000f


	//   ....[97]....
        /*0ab4*/ 	.word	0x0500000f


	//   ....[98]....
        /*0ab8*/ 	.word	0x0500000f


	//   ....[99]....
        /*0abc*/ 	.word	0x0500000f


	//   ....[100]....
        /*0ac0*/ 	.word	0x0500000f


	//   ....[101]....
        /*0ac4*/ 	.word	0x0500000f


	//   ....[102]....
        /*0ac8*/ 	.word	0x0500000f


	//   ....[103]....
        /*0acc*/ 	.word	0x0500000f


	//   ....[104]....
        /*0ad0*/ 	.word	0x0500000f


	//   ....[105]....
        /*0ad4*/ 	.word	0x0500000f


	//   ....[106]....
        /*0ad8*/ 	.word	0x0500000f


	//   ....[107]....
        /*0adc*/ 	.word	0x0500000f


	//   ....[108]....
        /*0ae0*/ 	.word	0x0500000f


	//   ....[109]....
        /*0ae4*/ 	.word	0x0500000f


	//   ....[110]....
        /*0ae8*/ 	.word	0x0500000f


	//   ....[111]....
        /*0aec*/ 	.word	0x0500000f


	//   ....[112]....
        /*0af0*/ 	.word	0x0500000f


	//   ....[113]....
        /*0af4*/ 	.word	0x0500000f


	//----- nvinfo : EIATTR_COOP_GROUP_INSTR_OFFSETS
	.align		4
.L_531:
        /*0af8*/ 	.byte	0x04, 0x28
        /*0afa*/ 	.short	(.L_533 - .L_532)


	//   ....[0]....
.L_532:
        /*0afc*/ 	.word	0x00000060


	//   ....[1]....
        /*0b00*/ 	.word	0x000001d0


	//   ....[2]....
        /*0b04*/ 	.word	0x00000220


	//   ....[3]....
        /*0b08*/ 	.word	0x00000450


	//   ....[4]....
        /*0b0c*/ 	.word	0x000005b0


	//   ....[5]....
        /*0b10*/ 	.word	0x000006d0


	//   ....[6]....
        /*0b14*/ 	.word	0x00000830


	//   ....[7]....
        /*0b18*/ 	.word	0x00008e50


	//   ....[8]....
        /*0b1c*/ 	.word	0x00013dc0


	//   ....[9]....
        /*0b20*/ 	.word	0x00013ed0


	//   ....[10]....
        /*0b24*/ 	.word	0x00014300


	//   ....[11]....
        /*0b28*/ 	.word	0x00014370


	//   ....[12]....
        /*0b2c*/ 	.word	0x00016ea0


	//   ....[13]....
        /*0b30*/ 	.word	0x00016f20


	//   ....[14]....
        /*0b34*/ 	.word	0x00017340


	//   ....[15]....
        /*0b38*/ 	.word	0x000173e0


	//   ....[16]....
        /*0b3c*/ 	.word	0x00019230


	//   ....[17]....
        /*0b40*/ 	.word	0x00019260


	//   ....[18]....
        /*0b44*/ 	.word	0x00019440


	//   ....[19]....
        /*0b48*/ 	.word	0x00019620


	//   ....[20]....
        /*0b4c*/ 	.word	0x0001bcc0


	//   ....[21]....
        /*0b50*/ 	.word	0x0001bd70


	//   ....[22]....
        /*0b54*/ 	.word	0x0001c180


	//   ....[23]....
        /*0b58*/ 	.word	0x0001c240


	//   ....[24]....
        /*0b5c*/ 	.word	0x0001d1b0


	//   ....[25]....
        /*0b60*/ 	.word	0x0001d270


	//   ....[26]....
        /*0b64*/ 	.word	0x0001d3c0


	//   ....[27]....
        /*0b68*/ 	.word	0x0001d3e0


	//   ....[28]....
        /*0b6c*/ 	.word	0x00020740


	//   ....[29]....
        /*0b70*/ 	.word	0x000208e0


	//   ....[30]....
        /*0b74*/ 	.word	0x00020910


	//   ....[31]....
        /*0b78*/ 	.word	0x00020940


	//   ....[32]....
        /*0b7c*/ 	.word	0x00020980


	//   ....[33]....
        /*0b80*/ 	.word	0x000209d0


	//   ....[34]....
        /*0b84*/ 	.word	0x00020a30


	//   ....[35]....
        /*0b88*/ 	.word	0x00020c20


	//   ....[36]....
        /*0b8c*/ 	.word	0x00020c80


	//   ....[37]....
        /*0b90*/ 	.word	0x00020cc0


	//   ....[38]....
        /*0b94*/ 	.word	0x00020d00


	//   ....[39]....
        /*0b98*/ 	.word	0x00020d30


	//   ....[40]....
        /*0b9c*/ 	.word	0x00020d60


	//   ....[41]....
        /*0ba0*/ 	.word	0x00020e00


	//   ....[42]....
        /*0ba4*/ 	.word	0x00020e60


	//   ....[43]....
        /*0ba8*/ 	.word	0x00020ef0


	//   ....[44]....
        /*0bac*/ 	.word	0x00026740


	//   ....[45]....
        /*0bb0*/ 	.word	0x00026750


	//   ....[46]....
        /*0bb4*/ 	.word	0x00026870


	//   ....[47]....
        /*0bb8*/ 	.word	0x000268d0


	//   ....[48]....
        /*0bbc*/ 	.word	0x00026910


	//   ....[49]....
        /*0bc0*/ 	.word	0x00026950


	//   ....[50]....
        /*0bc4*/ 	.word	0x00026980


	//   ....[51]....
        /*0bc8*/ 	.word	0x000269b0


	//   ....[52]....
        /*0bcc*/ 	.word	0x00026b50


	//   ....[53]....
        /*0bd0*/ 	.word	0x00026bb0


	//   ....[54]....
        /*0bd4*/ 	.word	0x00026bf0


	//   ....[55]....
        /*0bd8*/ 	.word	0x00026c30


	//   ....[56]....
        /*0bdc*/ 	.word	0x00026c60


	//   ....[57]....
        /*0be0*/ 	.word	0x00026c90


	//   ....[58]....
        /*0be4*/ 	.word	0x00026d50


	//   ....[59]....
        /*0be8*/ 	.word	0x00026d70


	//   ....[60]....
        /*0bec*/ 	.word	0x00026de0


	//   ....[61]....
        /*0bf0*/ 	.word	0x00027480


	//   ....[62]....
        /*0bf4*/ 	.word	0x000278e0


	//   ....[63]....
        /*0bf8*/ 	.word	0x00027980


	//   ....[64]....
        /*0bfc*/ 	.word	0x00027a20


	//   ....[65]....
        /*0c00*/ 	.word	0x00027ac0


	//   ....[66]....
        /*0c04*/ 	.word	0x00027b60


	//   ....[67]....
        /*0c08*/ 	.word	0x00027c00


	//   ....[68]....
        /*0c0c*/ 	.word	0x00027ca0


	//   ....[69]....
        /*0c10*/ 	.word	0x00027d40


	//   ....[70]....
        /*0c14*/ 	.word	0x00027de0


	//   ....[71]....
        /*0c18*/ 	.word	0x00027e80


	//   ....[72]....
        /*0c1c*/ 	.word	0x00027f20


	//   ....[73]....
        /*0c20*/ 	.word	0x00027fc0


	//   ....[74]....
        /*0c24*/ 	.word	0x00028060


	//   ....[75]....
        /*0c28*/ 	.word	0x00028100


	//   ....[76]....
        /*0c2c*/ 	.word	0x000281a0


	//   ....[77]....
        /*0c30*/ 	.word	0x00028240


	//   ....[78]....
        /*0c34*/ 	.word	0x00028330


	//   ....[79]....
        /*0c38*/ 	.word	0x000283d0


	//   ....[80]....
        /*0c3c*/ 	.word	0x00028470


	//   ....[81]....
        /*0c40*/ 	.word	0x00028510


	//   ....[82]....
        /*0c44*/ 	.word	0x000285b0


	//   ....[83]....
        /*0c48*/ 	.word	0x00028650


	//   ....[84]....
        /*0c4c*/ 	.word	0x000286f0


	//   ....[85]....
        /*0c50*/ 	.word	0x00028790


	//   ....[86]....
        /*0c54*/ 	.word	0x00028830


	//   ....[87]....
        /*0c58*/ 	.word	0x000288d0


	//   ....[88]....
        /*0c5c*/ 	.word	0x00028970


	//   ....[89]....
        /*0c60*/ 	.word	0x00028a10


	//   ....[90]....
        /*0c64*/ 	.word	0x00028ab0


	//   ....[91]....
        /*0c68*/ 	.word	0x00028b50


	//   ....[92]....
        /*0c6c*/ 	.word	0x00028bf0


	//   ....[93]....
        /*0c70*/ 	.word	0x00028c90


	//   ....[94]....
        /*0c74*/ 	.word	0x00029030


	//   ....[95]....
        /*0c78*/ 	.word	0x00029310


	//   ....[96]....
        /*0c7c*/ 	.word	0x00029730


	//   ....[97]....
        /*0c80*/ 	.word	0x000297c0


	//   ....[98]....
        /*0c84*/ 	.word	0x00029860


	//   ....[99]....
        /*0c88*/ 	.word	0x00029910


	//   ....[100]....
        /*0c8c*/ 	.word	0x00029990


	//   ....[101]....
        /*0c90*/ 	.word	0x00029a10


	//   ....[102]....
        /*0c94*/ 	.word	0x00029a90


	//   ....[103]....
        /*0c98*/ 	.word	0x00029b10


	//   ....[104]....
        /*0c9c*/ 	.word	0x00029ba0


	//   ....[105]....
        /*0ca0*/ 	.word	0x00029c50


	//   ....[106]....
        /*0ca4*/ 	.word	0x00029cd0


	//   ....[107]....
        /*0ca8*/ 	.word	0x00029d50


	//   ....[108]....
        /*0cac*/ 	.word	0x00029dd0


	//   ....[109]....
        /*0cb0*/ 	.word	0x00029e50


	//   ....[110]....
        /*0cb4*/ 	.word	0x00029ec0


	//   ....[111]....
        /*0cb8*/ 	.word	0x00029f60


	//   ....[112]....
        /*0cbc*/ 	.word	0x00029ff0


	//   ....[113]....
        /*0cc0*/ 	.word	0x0002a120


	//----- nvinfo : EIATTR_REG_RECONFIG
	.align		4
.L_533:
        /*0cc4*/ 	.byte	0x01, 0x54
	.zero		2


	//----- nvinfo : EIATTR_SYSCALL_OFFSETS
	.align		4
        /*0cc8*/ 	.byte	0x04, 0x46
        /*0cca*/ 	.short	(.L_535 - .L_534)


	//   ....[0]....
.L_534:
        /*0ccc*/ 	.word	0x00001fd0


	//   ....[1]....
        /*0cd0*/ 	.word	0x00002120


	//   ....[2]....
        /*0cd4*/ 	.word	0x00008ff0


	//   ....[3]....
        /*0cd8*/ 	.word	0x00009490


	//   ....[4]....
        /*0cdc*/ 	.word	0x00023390


	//   ....[5]....
        /*0ce0*/ 	.word	0x000234d0


	//   ....[6]....
        /*0ce4*/ 	.word	0x000235d0


	//----- nvinfo : EIATTR_MBARRIER_INSTR_OFFSETS
	.align		4
.L_535:
        /*0ce8*/ 	.byte	0x04, 0x39
        /*0cea*/ 	.short	(.L_537 - .L_536)


	//   ....[0]....
.L_536:
        /*0cec*/ 	.word	0x00000300
        /*0cf0*/ 	.word	0x000000ff
        /*0cf4*/ 	.word	0x00030800
        /*0cf8*/ 	.short	0x0100
        /*0cfa*/ 	.byte	0x08
	.zero		1


	//   ....[1]....
        /*0cfc*/ 	.word	0x00000310
        /*0d00*/ 	.word	0x000000ff
        /*0d04*/ 	.word	0x00030820
        /*0d08*/ 	.short	0x0100
        /*0d0a*/ 	.byte	0x08
	.zero		1


	//   ....[2]....
        /*0d0c*/ 	.word	0x00000400
        /*0d10*/ 	.word	0x000000ff
        /*0d14*/ 	.word	0x00030830
        /*0d18*/ 	.short	0x0100
        /*0d1a*/ 	.byte	0x08
	.zero		1


	//   ....[3]....
        /*0d1c*/ 	.word	0x00000410
        /*0d20*/ 	.word	0x000000ff
        /*0d24*/ 	.word	0x00030840
        /*0d28*/ 	.short	0x0100
        /*0d2a*/ 	.byte	0x08
	.zero		1


	//   ....[4]....
        /*0d2c*/ 	.word	0x00000420
        /*0d30*/ 	.word	0x000000ff
        /*0d34*/ 	.word	0x00030838
        /*0d38*/ 	.short	0x0100
        /*0d3a*/ 	.byte	0x08
	.zero		1


	//   ....[5]....
        /*0d3c*/ 	.word	0x00000430
        /*0d40*/ 	.word	0x000000ff
        /*0d44*/ 	.word	0x00030848
        /*0d48*/ 	.short	0x0100
        /*0d4a*/ 	.byte	0x08
	.zero		1


	//   ....[6]....
        /*0d4c*/ 	.word	0x00000560
        /*0d50*/ 	.word	0x000000ff
        /*0d54*/ 	.word	0x00030850
        /*0d58*/ 	.short	0x0100
        /*0d5a*/ 	.byte	0x08
	.zero		1


	//   ....[7]....
        /*0d5c*/ 	.word	0x00000570
        /*0d60*/ 	.word	0x000000ff
        /*0d64*/ 	.word	0x00030860
        /*0d68*/ 	.short	0x0100
        /*0d6a*/ 	.byte	0x08
	.zero		1


	//   ....[8]....
        /*0d6c*/ 	.word	0x00000580
        /*0d70*/ 	.word	0x000000ff
        /*0d74*/ 	.word	0x00030858
        /*0d78*/ 	.short	0x0100
        /*0d7a*/ 	.byte	0x08
	.zero		1


	//   ....[9]....
        /*0d7c*/ 	.word	0x00000590
        /*0d80*/ 	.word	0x000000ff
        /*0d84*/ 	.word	0x00030868
        /*0d88*/ 	.short	0x0100
        /*0d8a*/ 	.byte	0x08
	.zero		1


	//   ....[10]....
        /*0d8c*/ 	.word	0x00000680
        /*0d90*/ 	.word	0x000000ff
        /*0d94*/ 	.word	0x00030870
        /*0d98*/ 	.short	0x0100
        /*0d9a*/ 	.byte	0x06
	.zero		1


	//   ....[11]....
        /*0d9c*/ 	.word	0x00000690
        /*0da0*/ 	.word	0x000000ff
        /*0da4*/ 	.word	0x00030880
        /*0da8*/ 	.short	0x0100
        /*0daa*/ 	.byte	0x06
	.zero		1


	//   ....[12]....
        /*0dac*/ 	.word	0x000006a0
        /*0db0*/ 	.word	0x000000ff
        /*0db4*/ 	.word	0x00030878
        /*0db8*/ 	.short	0x0100
        /*0dba*/ 	.byte	0x06
	.zero		1


	//   ....[13]....
        /*0dbc*/ 	.word	0x000006b0
        /*0dc0*/ 	.word	0x000000ff
        /*0dc4*/ 	.word	0x00030888
        /*0dc8*/ 	.short	0x0100
        /*0dca*/ 	.byte	0x06
	.zero		1


	//   ....[14]....
        /*0dcc*/ 	.word	0x000007e0
        /*0dd0*/ 	.word	0x000000ff
        /*0dd4*/ 	.word	0x00030890
        /*0dd8*/ 	.short	0x0100
        /*0dda*/ 	.byte	0x08
	.zero		1


	//   ....[15]....
        /*0ddc*/ 	.word	0x000007f0
        /*0de0*/ 	.word	0x000000ff
        /*0de4*/ 	.word	0x000308a0
        /*0de8*/ 	.short	0x0100
        /*0dea*/ 	.byte	0x08
	.zero		1


	//   ....[16]....
        /*0dec*/ 	.word	0x00000800
        /*0df0*/ 	.word	0x000000ff
        /*0df4*/ 	.word	0x00030898
        /*0df8*/ 	.short	0x0100
        /*0dfa*/ 	.byte	0x08
	.zero		1


	//   ....[17]....
        /*0dfc*/ 	.word	0x00000810
        /*0e00*/ 	.word	0x000000ff
        /*0e04*/ 	.word	0x000308a8
        /*0e08*/ 	.short	0x0100
        /*0e0a*/ 	.byte	0x08
	.zero		1


	//   ....[18]....
        /*0e0c*/ 	.word	0x00000940
        /*0e10*/ 	.word	0x000000ff
        /*0e14*/ 	.word	0x000308b0
        /*0e18*/ 	.short	0x0100
        /*0e1a*/ 	.byte	0x08
	.zero		1


	//   ....[19]....
        /*0e1c*/ 	.word	0x00000950
        /*0e20*/ 	.word	0x000000ff
        /*0e24*/ 	.word	0x000308c0
        /*0e28*/ 	.short	0x0100
        /*0e2a*/ 	.byte	0x08
	.zero		1


	//   ....[20]....
        /*0e2c*/ 	.word	0x00000960
        /*0e30*/ 	.word	0x000000ff
        /*0e34*/ 	.word	0x000308b8
        /*0e38*/ 	.short	0x0100
        /*0e3a*/ 	.byte	0x08
	.zero		1


	//   ....[21]....
        /*0e3c*/ 	.word	0x00000970
        /*0e40*/ 	.word	0x000000ff
        /*0e44*/ 	.word	0x000308c8
        /*0e48*/ 	.short	0x0100
        /*0e4a*/ 	.byte	0x08
	.zero		1


	//   ....[22]....
        /*0e4c*/ 	.word	0x00003750
        /*0e50*/ 	.word	0x00000064
        /*0e54*/ 	.word	0x00030890
        /*0e58*/ 	.short	0x010a
        /*0e5a*/ 	.byte	0x3f
	.zero		1


	//   ....[23]....
        /*0e5c*/ 	.word	0x00005ae0
        /*0e60*/ 	.word	0x00000064
        /*0e64*/ 	.word	0x00030890
        /*0e68*/ 	.short	0x010a
        /*0e6a*/ 	.byte	0x3f
	.zero		1


	//   ....[24]....
        /*0e6c*/ 	.word	0x00007c70
        /*0e70*/ 	.word	0x00000064
        /*0e74*/ 	.word	0x00030890
        /*0e78*/ 	.short	0x010a
        /*0e7a*/ 	.byte	0x3f
	.zero		1


	//   ....[25]....
        /*0e7c*/ 	.word	0x00007f80
        /*0e80*/ 	.word	0x00000024
        /*0e84*/ 	.word	0x00000000
        /*0e88*/ 	.short	0x0101
        /*0e8a*/ 	.byte	0x3f
	.zero		1


	//   ....[26]....
        /*0e8c*/ 	.word	0x00007fc0
        /*0e90*/ 	.word	0x00000064
        /*0e94*/ 	.word	0x000308b0
        /*0e98*/ 	.short	0x010a
        /*0e9a*/ 	.byte	0x3f
	.zero		1


	//   ....[27]....
        /*0e9c*/ 	.word	0x000085a0
        /*0ea0*/ 	.word	0x00000064
        /*0ea4*/ 	.word	0x00000000
        /*0ea8*/ 	.short	0x0101
        /*0eaa*/ 	.byte	0x3f
	.zero		1


	//   ....[28]....
        /*0eac*/ 	.word	0x00009090
        /*0eb0*/ 	.word	0x00000010
        /*0eb4*/ 	.word	0x00030800
        /*0eb8*/ 	.short	0x010a
        /*0eba*/ 	.byte	0x3f
	.zero		1


	//   ....[29]....
        /*0ebc*/ 	.word	0x000090e0
        /*0ec0*/ 	.word	0x00000010
        /*0ec4*/ 	.word	0x00030800
        /*0ec8*/ 	.short	0x010a
        /*0eca*/ 	.byte	0x3f
	.zero		1


	//   ....[30]....
        /*0ecc*/ 	.word	0x0000ab10
        /*0ed0*/ 	.word	0x00000010
        /*0ed4*/ 	.word	0x00030800
        /*0ed8*/ 	.short	0x010a
        /*0eda*/ 	.byte	0x3f
	.zero		1


	//   ....[31]....
        /*0edc*/ 	.word	0x0000efd0
        /*0ee0*/ 	.word	0x00000010
        /*0ee4*/ 	.word	0x00030800
        /*0ee8*/ 	.short	0x010a
        /*0eea*/ 	.byte	0x3f
	.zero		1


	//   ....[32]....
        /*0eec*/ 	.word	0x00012630
        /*0ef0*/ 	.word	0x00000005
        /*0ef4*/ 	.word	0x00030830
        /*0ef8*/ 	.short	0x010a
        /*0efa*/ 	.byte	0x3f
	.zero		1


	//   ....[33]....
        /*0efc*/ 	.word	0x000126a0
        /*0f00*/ 	.word	0x00000005
        /*0f04*/ 	.word	0x00030830
        /*0f08*/ 	.short	0x010a
        /*0f0a*/ 	.byte	0x3f
	.zero		1


	//   ....[34]....
        /*0f0c*/ 	.word	0x00013330
        /*0f10*/ 	.word	0x00000000
        /*0f14*/ 	.word	0x00000000
        /*0f18*/ 	.short	0x0101
        /*0f1a*/ 	.byte	0x3f
	.zero		1


	//   ....[35]....
        /*0f1c*/ 	.word	0x00014fe0
        /*0f20*/ 	.word	0x000000e8
        /*0f24*/ 	.word	0x00030830
        /*0f28*/ 	.short	0x010a
        /*0f2a*/ 	.byte	0x3f
	.zero		1


	//   ....[36]....
        /*0f2c*/ 	.word	0x00015070
        /*0f30*/ 	.word	0x000000e8
        /*0f34*/ 	.word	0x00030830
        /*0f38*/ 	.short	0x010a
        /*0f3a*/ 	.byte	0x3f
	.zero		1


	//   ....[37]....
        /*0f3c*/ 	.word	0x00016190
        /*0f40*/ 	.word	0x00000000
        /*0f44*/ 	.word	0x00030850
        /*0f48*/ 	.short	0x010a
        /*0f4a*/ 	.byte	0x3f
	.zero		1


	//   ....[38]....
        /*0f4c*/ 	.word	0x000161e0
        /*0f50*/ 	.word	0x00000000
        /*0f54*/ 	.word	0x00030850
        /*0f58*/ 	.short	0x010a
        /*0f5a*/ 	.byte	0x3f
	.zero		1


	//   ....[39]....
        /*0f5c*/ 	.word	0x00016480
        /*0f60*/ 	.word	0x000000e8
        /*0f64*/ 	.word	0x00000000
        /*0f68*/ 	.short	0x0101
        /*0f6a*/ 	.byte	0x3f
	.zero		1


	//   ....[40]....
        /*0f6c*/ 	.word	0x00016c40
        /*0f70*/ 	.word	0x00000000
        /*0f74*/ 	.word	0x00000000
        /*0f78*/ 	.short	0x0101
        /*0f7a*/ 	.byte	0x3f
	.zero		1


	//   ....[41]....
        /*0f7c*/ 	.word	0x00017d30
        /*0f80*/ 	.word	0x00000004
        /*0f84*/ 	.word	0x00030830
        /*0f88*/ 	.short	0x010a
        /*0f8a*/ 	.byte	0x3f
	.zero		1


	//   ....[42]....
        /*0f8c*/ 	.word	0x00017dc0
        /*0f90*/ 	.word	0x00000004
        /*0f94*/ 	.word	0x00030830
        /*0f98*/ 	.short	0x010a
        /*0f9a*/ 	.byte	0x3f
	.zero		1


	//   ....[43]....
        /*0f9c*/ 	.word	0x00018ee0
        /*0fa0*/ 	.word	0x000000e8
        /*0fa4*/ 	.word	0x00030850
        /*0fa8*/ 	.short	0x010a
        /*0faa*/ 	.byte	0x3f
	.zero		1


	//   ....[44]....
        /*0fac*/ 	.word	0x00018f30
        /*0fb0*/ 	.word	0x000000e8
        /*0fb4*/ 	.word	0x00030850
        /*0fb8*/ 	.short	0x010a
        /*0fba*/ 	.byte	0x3f
	.zero		1


	//   ....[45]....
        /*0fbc*/ 	.word	0x00019830
        /*0fc0*/ 	.word	0x0000009f
        /*0fc4*/ 	.word	0x00000000
        /*0fc8*/ 	.short	0x0101
        /*0fca*/ 	.byte	0x3f
	.zero		1


	//   ....[46]....
        /*0fcc*/ 	.word	0x000198d0
        /*0fd0*/ 	.word	0x000000e8
        /*0fd4*/ 	.word	0x00000000
        /*0fd8*/ 	.short	0x0101
        /*0fda*/ 	.byte	0x3f
	.zero		1


	//   ....[47]....
        /*0fdc*/ 	.word	0x00019df0
        /*0fe0*/ 	.word	0x000000e9
        /*0fe4*/ 	.word	0x00030830
        /*0fe8*/ 	.short	0x010a
        /*0fea*/ 	.byte	0x3f
	.zero		1


	//   ....[48]....
        /*0fec*/ 	.word	0x00019e80
        /*0ff0*/ 	.word	0x000000e9
        /*0ff4*/ 	.word	0x00030830
        /*0ff8*/ 	.short	0x010a
        /*0ffa*/ 	.byte	0x3f
	.zero		1


	//   ....[49]....
        /*0ffc*/ 	.word	0x0001afb0
        /*1000*/ 	.word	0x00000000
        /*1004*/ 	.word	0x00030850
        /*1008*/ 	.short	0x010a
        /*100a*/ 	.byte	0x3f
	.zero		1


	//   ....[50]....
        /*100c*/ 	.word	0x0001b000
        /*1010*/ 	.word	0x00000000
        /*1014*/ 	.word	0x00030850
        /*1018*/ 	.short	0x010a
        /*101a*/ 	.byte	0x3f
	.zero		1


	//   ....[51]....
        /*101c*/ 	.word	0x0001b300
        /*1020*/ 	.word	0x000000e9
        /*1024*/ 	.word	0x00000000
        /*1028*/ 	.short	0x0101
        /*102a*/ 	.byte	0x3f
	.zero		1


	//   ....[52]....
        /*102c*/ 	.word	0x0001ba60
        /*1030*/ 	.word	0x00000000
        /*1034*/ 	.word	0x00000000
        /*1038*/ 	.short	0x0101
        /*103a*/ 	.byte	0x3f
	.zero		1


	//   ....[53]....
        /*103c*/ 	.word	0x0001d060
        /*1040*/ 	.word	0x0000000b
        /*1044*/ 	.word	0x00030850
        /*1048*/ 	.short	0x010a
        /*104a*/ 	.byte	0x3f
	.zero		1


	//   ....[54]....
        /*104c*/ 	.word	0x0001d100
        /*1050*/ 	.word	0x0000000b
        /*1054*/ 	.word	0x00030850
        /*1058*/ 	.short	0x010a
        /*105a*/ 	.byte	0x3f
	.zero		1


	//   ....[55]....
        /*105c*/ 	.word	0x0001d950
        /*1060*/ 	.word	0x0000000b
        /*1064*/ 	.word	0x00000000
        /*1068*/ 	.short	0x0101
        /*106a*/ 	.byte	0x3f
	.zero		1


	//   ....[56]....
        /*106c*/ 	.word	0x0001f500
        /*1070*/ 	.word	0x00000000
        /*1074*/ 	.word	0x00000000
        /*1078*/ 	.short	0x0101
        /*107a*/ 	.byte	0x3f
	.zero		1


	//   ....[57]....
        /*107c*/ 	.word	0x00022010
        /*1080*/ 	.word	0x0000000b
        /*1084*/ 	.word	0x00030820
        /*1088*/ 	.short	0x010a
        /*108a*/ 	.byte	0x3f
	.zero		1


	//   ....[58]....
        /*108c*/ 	.word	0x000220a0
        /*1090*/ 	.word	0x00000007
        /*1094*/ 	.word	0x000308a0
        /*1098*/ 	.short	0x010a
        /*109a*/ 	.byte	0x3f
	.zero		1


	//   ....[59]....
        /*109c*/ 	.word	0x00022370
        /*10a0*/ 	.word	0x00000007
        /*10a4*/ 	.word	0x000308c0
        /*10a8*/ 	.short	0x010a
        /*10aa*/ 	.byte	0x3f
	.zero		1


	//   ....[60]....
        /*10ac*/ 	.word	0x00022760
        /*10b0*/ 	.word	0x00000007
        /*10b4*/ 	.word	0x000308a0
        /*10b8*/ 	.short	0x010a
        /*10ba*/ 	.byte	0x3f
	.zero		1


	//   ....[61]....
        /*10bc*/ 	.word	0x00022a20
        /*10c0*/ 	.word	0x00000007
        /*10c4*/ 	.word	0x000308c0
        /*10c8*/ 	.short	0x010a
        /*10ca*/ 	.byte	0x3f
	.zero		1


	//   ....[62]....
        /*10cc*/ 	.word	0x00023dc0
        /*10d0*/ 	.word	0x00000007
        /*10d4*/ 	.word	0x00030840
        /*10d8*/ 	.short	0x010a
        /*10da*/ 	.byte	0x3f
	.zero		1


	//   ....[63]....
        /*10dc*/ 	.word	0x00024430
        /*10e0*/ 	.word	0x0000000a
        /*10e4*/ 	.word	0x00030820
        /*10e8*/ 	.short	0x010a
        /*10ea*/ 	.byte	0x3f
	.zero		1


	//   ....[64]....
        /*10ec*/ 	.word	0x00024780
        /*10f0*/ 	.word	0x00000003
        /*10f4*/ 	.word	0x00030840
        /*10f8*/ 	.short	0x010a
        /*10fa*/ 	.byte	0x3f
	.zero		1


	//   ....[65]....
        /*10fc*/ 	.word	0x00024ac0
        /*1100*/ 	.word	0x00000003
        /*1104*/ 	.word	0x00030860
        /*1108*/ 	.short	0x010a
        /*110a*/ 	.byte	0x3f
	.zero		1


	//   ....[66]....
        /*110c*/ 	.word	0x00025150
        /*1110*/ 	.word	0x00000002
        /*1114*/ 	.word	0x00030840
        /*1118*/ 	.short	0x010a
        /*111a*/ 	.byte	0x3f
	.zero		1


	//   ....[67]....
        /*111c*/ 	.word	0x00025490
        /*1120*/ 	.word	0x00000002
        /*1124*/ 	.word	0x00030860
        /*1128*/ 	.short	0x010a
        /*112a*/ 	.byte	0x3f
	.zero		1


	//   ....[68]....
        /*112c*/ 	.word	0x00025a70
        /*1130*/ 	.word	0x00000002
        /*1134*/ 	.word	0x00030840
        /*1138*/ 	.short	0x010a
        /*113a*/ 	.byte	0x3f
	.zero		1


	//   ....[69]....
        /*113c*/ 	.word	0x00025da0
        /*1140*/ 	.word	0x00000002
        /*1144*/ 	.word	0x00030860
        /*1148*/ 	.short	0x010a
        /*114a*/ 	.byte	0x3f
	.zero		1


	//   ....[70]....
        /*114c*/ 	.word	0x00026320
        /*1150*/ 	.word	0x00000003
        /*1154*/ 	.word	0x00030860
        /*1158*/ 	.short	0x010a
        /*115a*/ 	.byte	0x3f
	.zero		1


	//   ....[71]....
        /*115c*/ 	.word	0x00027400
        /*1160*/ 	.word	0x00000000
        /*1164*/ 	.word	0x00030820
        /*1168*/ 	.short	0x010a
        /*116a*/ 	.byte	0x3f
	.zero		1


	//   ....[72]....
        /*116c*/ 	.word	0x000275d0
        /*1170*/ 	.word	0x00000006
        /*1174*/ 	.word	0x00000000
        /*1178*/ 	.short	0x010a
        /*117a*/ 	.byte	0x3f
	.zero		1


	//   ....[73]....
        /*117c*/ 	.word	0x00027640
        /*1180*/ 	.word	0x00000007
        /*1184*/ 	.word	0x00000000
        /*1188*/ 	.short	0x010a
        /*118a*/ 	.byte	0x3f
	.zero		1


	//   ....[74]....
        /*118c*/ 	.word	0x000276b0
        /*1190*/ 	.word	0x00000004
        /*1194*/ 	.word	0x00000000
        /*1198*/ 	.short	0x010a
        /*119a*/ 	.byte	0x3f
	.zero		1


	//   ....[75]....
        /*119c*/ 	.word	0x000276e0
        /*11a0*/ 	.word	0x00000003
        /*11a4*/ 	.word	0x00000000
        /*11a8*/ 	.short	0x010a
        /*11aa*/ 	.byte	0x3f
	.zero		1


	//   ....[76]....
        /*11ac*/ 	.word	0x00027740
        /*11b0*/ 	.word	0x00000064
        /*11b4*/ 	.word	0x00030890
        /*11b8*/ 	.short	0x010a
        /*11ba*/ 	.byte	0x3f
	.zero		1


	//   ....[77]....
        /*11bc*/ 	.word	0x00027790
        /*11c0*/ 	.word	0x00000064
        /*11c4*/ 	.word	0x00030890
        /*11c8*/ 	.short	0x010a
        /*11ca*/ 	.byte	0x3f
	.zero		1


	//   ....[78]....
        /*11cc*/ 	.word	0x000277e0
        /*11d0*/ 	.word	0x00000064
        /*11d4*/ 	.word	0x00030890
        /*11d8*/ 	.short	0x010a
        /*11da*/ 	.byte	0x3f
	.zero		1


	//   ....[79]....
        /*11dc*/ 	.word	0x00027830
        /*11e0*/ 	.word	0x00000064
        /*11e4*/ 	.word	0x000308b0
        /*11e8*/ 	.short	0x010a
        /*11ea*/ 	.byte	0x3f
	.zero		1


	//   ....[80]....
        /*11ec*/ 	.word	0x00028280
        /*11f0*/ 	.word	0x00000010
        /*11f4*/ 	.word	0x00030800
        /*11f8*/ 	.short	0x010a
        /*11fa*/ 	.byte	0x3f
	.zero		1


	//   ....[81]....
        /*11fc*/ 	.word	0x00028cd0
        /*1200*/ 	.word	0x00000010
        /*1204*/ 	.word	0x00030800
        /*1208*/ 	.short	0x010a
        /*120a*/ 	.byte	0x3f
	.zero		1


	//   ....[82]....
        /*120c*/ 	.word	0x00028d20
        /*1210*/ 	.word	0x00000005
        /*1214*/ 	.word	0x00030830
        /*1218*/ 	.short	0x010a
        /*121a*/ 	.byte	0x3f
	.zero		1


	//   ....[83]....
        /*121c*/ 	.word	0x00028d70
        /*1220*/ 	.word	0x000000e8
        /*1224*/ 	.word	0x00030830
        /*1228*/ 	.short	0x010a
        /*122a*/ 	.byte	0x3f
	.zero		1


	//   ....[84]....
        /*122c*/ 	.word	0x00028dc0
        /*1230*/ 	.word	0x00000000
        /*1234*/ 	.word	0x00030850
        /*1238*/ 	.short	0x010a
        /*123a*/ 	.byte	0x3f
	.zero		1


	//   ....[85]....
        /*123c*/ 	.word	0x00028e10
        /*1240*/ 	.word	0x00000004
        /*1244*/ 	.word	0x00030830
        /*1248*/ 	.short	0x010a
        /*124a*/ 	.byte	0x3f
	.zero		1


	//   ....[86]....
        /*124c*/ 	.word	0x00028e60
        /*1250*/ 	.word	0x000000e8
        /*1254*/ 	.word	0x00030850
        /*1258*/ 	.short	0x010a
        /*125a*/ 	.byte	0x3f
	.zero		1


	//   ....[87]....
        /*125c*/ 	.word	0x00028eb0
        /*1260*/ 	.word	0x000000e9
        /*1264*/ 	.word	0x00030830
        /*1268*/ 	.short	0x010a
        /*126a*/ 	.byte	0x3f
	.zero		1


	//   ....[88]....
        /*126c*/ 	.word	0x00028f00
        /*1270*/ 	.word	0x00000000
        /*1274*/ 	.word	0x00030850
        /*1278*/ 	.short	0x010a
        /*127a*/ 	.byte	0x3f
	.zero		1


	//   ....[89]....
        /*127c*/ 	.word	0x00028f50
        /*1280*/ 	.word	0x0000000b
        /*1284*/ 	.word	0x00030850
        /*1288*/ 	.short	0x010a
        /*128a*/ 	.byte	0x3f
	.zero		1


	//   ....[90]....
        /*128c*/ 	.word	0x000290f0
        /*1290*/ 	.word	0x0000000b
        /*1294*/ 	.word	0x00030820
        /*1298*/ 	.short	0x010a
        /*129a*/ 	.byte	0x3f
	.zero		1


	//   ....[91]....
        /*129c*/ 	.word	0x00029140
        /*12a0*/ 	.word	0x00000007
        /*12a4*/ 	.word	0x000308a0
        /*12a8*/ 	.short	0x010a
        /*12aa*/ 	.byte	0x3f
	.zero		1


	//   ....[92]....
        /*12ac*/ 	.word	0x00029190
        /*12b0*/ 	.word	0x00000007
        /*12b4*/ 	.word	0x000308c0
        /*12b8*/ 	.short	0x010a
        /*12ba*/ 	.byte	0x3f
	.zero		1


	//   ....[93]....
        /*12bc*/ 	.word	0x000291e0
        /*12c0*/ 	.word	0x00000007
        /*12c4*/ 	.word	0x000308a0
        /*12c8*/ 	.short	0x010a
        /*12ca*/ 	.byte	0x3f
	.zero		1


	//   ....[94]....
        /*12cc*/ 	.word	0x00029230
        /*12d0*/ 	.word	0x00000007
        /*12d4*/ 	.word	0x000308c0
        /*12d8*/ 	.short	0x010a
        /*12da*/ 	.byte	0x3f
	.zero		1


	//   ....[95]....
        /*12dc*/ 	.word	0x000293d0
        /*12e0*/ 	.word	0x00000007
        /*12e4*/ 	.word	0x00030840
        /*12e8*/ 	.short	0x010a
        /*12ea*/ 	.byte	0x3f
	.zero		1


	//   ....[96]....
        /*12ec*/ 	.word	0x00029450
        /*12f0*/ 	.word	0x00000003
        /*12f4*/ 	.word	0x00030820
        /*12f8*/ 	.short	0x010a
        /*12fa*/ 	.byte	0x3f
	.zero		1


	//   ....[97]....
        /*12fc*/ 	.word	0x000294a0
        /*1300*/ 	.word	0x00000003
        /*1304*/ 	.word	0x00030840
        /*1308*/ 	.short	0x010a
        /*130a*/ 	.byte	0x3f
	.zero		1


	//   ....[98]....
        /*130c*/ 	.word	0x000294f0
        /*1310*/ 	.word	0x00000003
        /*1314*/ 	.word	0x00030860
        /*1318*/ 	.short	0x010a
        /*131a*/ 	.byte	0x3f
	.zero		1


	//   ....[99]....
        /*131c*/ 	.word	0x00029540
        /*1320*/ 	.word	0x00000002
        /*1324*/ 	.word	0x00030840
        /*1328*/ 	.short	0x010a
        /*132a*/ 	.byte	0x3f
	.zero		1


	//   ....[100]....
        /*132c*/ 	.word	0x00029590
        /*1330*/ 	.word	0x00000002
        /*1334*/ 	.word	0x00030860
        /*1338*/ 	.short	0x010a
        /*133a*/ 	.byte	0x3f
	.zero		1


	//   ....[101]....
        /*133c*/ 	.word	0x000295e0
        /*1340*/ 	.word	0x00000002
        /*1344*/ 	.word	0x00030840
        /*1348*/ 	.short	0x010a
        /*134a*/ 	.byte	0x3f
	.zero		1


	//   ....[102]....
        /*134c*/ 	.word	0x00029630
        /*1350*/ 	.word	0x00000002
        /*1354*/ 	.word	0x00030860
        /*1358*/ 	.short	0x010a
        /*135a*/ 	.byte	0x3f
	.zero		1


	//   ....[103]....
        /*135c*/ 	.word	0x00029680
        /*1360*/ 	.word	0x00000003
        /*1364*/ 	.word	0x00030860
        /*1368*/ 	.short	0x010a
        /*136a*/ 	.byte	0x3f
	.zero		1


	//   ....[104]....
        /*136c*/ 	.word	0x0002a040
        /*1370*/ 	.word	0x00000000
        /*1374*/ 	.word	0x00030820
        /*1378*/ 	.short	0x010a
        /*137a*/ 	.byte	0x3f
	.zero		1


	//   ....[105]....
        /*137c*/ 	.word	0x0002a1e0
        /*1380*/ 	.word	0x00000006
        /*1384*/ 	.word	0x00000000
        /*1388*/ 	.short	0x010a
        /*138a*/ 	.byte	0x3f
	.zero		1


	//   ....[106]....
        /*138c*/ 	.word	0x0002a230
        /*1390*/ 	.word	0x00000007
        /*1394*/ 	.word	0x00000000
        /*1398*/ 	.short	0x010a
        /*139a*/ 	.byte	0x3f
	.zero		1


	//   ....[107]....
        /*139c*/ 	.word	0x0002a280
        /*13a0*/ 	.word	0x00000004
        /*13a4*/ 	.word	0x00000000
        /*13a8*/ 	.short	0x010a
        /*13aa*/ 	.byte	0x3f
	.zero		1


	//----- nvinfo : EIATTR_NUM_MBARRIERS
	.align		4
.L_537:
        /*13ac*/ 	.byte	0x03, 0x38
        /*13ae*/ 	.short	0x0016


	//----- nvinfo : EIATTR_EXIT_INSTR_OFFSETS
	.align		4
        /*13b0*/ 	.byte	0x04, 0x1c
        /*13b2*/ 	.short	(.L_539 - .L_538)


	//   ....[0]....
.L_538:
        /*13b4*/ 	.word	0x00027730


	//----- nvinfo : EIATTR_MAX_THREADS
	.align		4
.L_539:
        /*13b8*/ 	.byte	0x04, 0x05
        /*13ba*/ 	.short	(.L_541 - .L_540)
.L_540:
        /*13bc*/ 	.word	0x00000180
        /*13c0*/ 	.word	0x00000001
        /*13c4*/ 	.word	0x00000001


	//----- nvinfo : EIATTR_CRS_STACK_SIZE
	.align		4
.L_541:
        /*13c8*/ 	.byte	0x04, 0x1e
        /*13ca*/ 	.short	(.L_543 - .L_542)
.L_542:
        /*13cc*/ 	.word	0x00000000


	//----- nvinfo : EIATTR_CBANK_PARAM_SIZE
	.align		4
.L_543:
        /*13d0*/ 	.byte	0x03, 0x19
        /*13d2*/ 	.short	0x0a70


	//----- nvinfo : EIATTR_PARAM_CBANK
	.align		4
        /*13d4*/ 	.byte	0x04, 0x0a
        /*13d6*/ 	.short	(.L_545 - .L_544)
	.align		4
.L_544:
        /*13d8*/ 	.word	index@(.nv.constant0._ZN7cutlass13device_kernelIN5flash11enable_sm90INS1_16FlashAttnFwdSm90INS1_25CollectiveMainloopFwdSm90ILi2EN4cute5tupleIJNS5_1CILi1EEES8_S8_EEENS6_IJNS7_ILi128EEENS7_ILi64EEENS7_ILi256EEEEEELi256ENS_6half_tEfNS_4arch4Sm90ELb0ELb1ELb0ELb1ELb0ELb1ELb0ELb1ELb1ELb0ELb0ELb0EEENS1_21CollectiveEpilogueFwdINS6_IJSA_SC_SB_EEES9_SE_SG_Li256ELb1ELb0ELb0ELb0EEENS1_36VarlenDynamicPersistentTileSchedulerILi128ELi64ELi256ELi32ELb0ELb0ELb1ELb1ELb0ELb1EEEEEEEEEvNT_6ParamsE)
        /*13dc*/ 	.short	0x0210
        /*13de*/ 	.short	0x0a70


	//----- nvinfo : EIATTR_SW_WAR
	.align		4
.L_545:
        /*13e0*/ 	.byte	0x04, 0x36
        /*13e2*/ 	.short	(.L_547 - .L_546)
.L_546:
        /*13e4*/ 	.word	0x00000008
.L_547:


//--------------------- .nv.info._ZN7cutlass13device_kernelIN5flash11enable_sm90INS1_16FlashAttnFwdSm90INS1_25CollectiveMainloopFwdSm90ILi2EN4cute5tupleIJNS5_1CILi1EEES8_S8_EEENS6_IJNS7_ILi128EEENS7_ILi80EEENS7_ILi256EEEEEELi256ENS_6half_tEfNS_4arch4Sm90ELb1ELb0ELb0ELb0ELb0ELb0ELb0ELb1ELb1ELb0ELb0ELb0EEENS1_21CollectiveEpilogueFwdINS6_IJSA_SC_SB_EEES9_SE_SG_Li256ELb0ELb0ELb0ELb0EEENS1_30DynamicPersistentTileSchedulerILi256ELi32ELb0ELb0ELb1EEEEEEEEEvNT_6ParamsE --------------------------
	.section	.nv.info._ZN7cutlass13device_kernelIN5flash11enable_sm90INS1_16FlashAttnFwdSm90INS1_25CollectiveMainloopFwdSm90ILi2EN4cute5tupleIJNS5_1CILi1EEES8_S8_EEENS6_IJNS7_ILi128EEENS7_ILi80EEENS7_ILi256EEEEEELi256ENS_6half_tEfNS_4arch4Sm90ELb1ELb0ELb0ELb0ELb0ELb0ELb0ELb1ELb1ELb0ELb0ELb0EEENS1_21CollectiveEpilogueFwdINS6_IJSA_SC_SB_EEES9_SE_SG_Li256ELb0ELb0ELb0ELb0EEENS1_30DynamicPersistentTileSchedulerILi256ELi32ELb0ELb0ELb1EEEEEEEEEvNT_6ParamsE,"",@"SHT_CUDA_INFO"
	.sectionflags	@""
	.align	4


	//----- nvinfo : EIATTR_CUDA_API_VERSION
	.align		4
        /*0000*/ 	.byte	0x04, 0x37
        /*0002*/ 	.short	(.L_549 - .L_548)
.L_548:
        /*0004*/ 	.word	0x00000082


	//----- nvinfo : EIATTR_KPARAM_INFO
	.align		4
.L_549:
        /*0008*/ 	.byte	0x04, 0x17
        /*000a*/ 	.short	(.L_551 - .L_550)
.L_550:
        /*000c*/ 	.word	0x00000000
        /*0010*/ 	.short	0x0000
        /*0012*/ 	.short	0x0070
        /*0014*/ 	.byte	0x00, 0xf0, 0x01, 0x2e


	//----- nvinfo : EIATTR_SPARSE_MMA_MASK
	.align		4
.L_551:
        /*0018*/ 	.byte	0x03, 0x50
        /*001a*/ 	.short	0x0000


	//----- nvinfo : EIATTR_MAXREG_COUNT
	.align		4
        /*001c*/ 	.byte	0x03, 0x1b
        /*001e*/ 	.short	0x00a8


	//----- nvinfo : EIATTR_NUM_BARRIERS
	.align		4
        /*0020*/ 	.byte	0x02, 0x4c
        /*0022*/ 	.byte	0x09
	.zero		1


	//----- nvinfo : EIATTR_EXTERNS
	.align		4
        /*0024*/ 	.byte	0x04, 0x0f
        /*0026*/ 	.short	(.L_553 - .L_552)


	//   ....[0]....
	.align		4
.L_552:
        /*0028*/ 	.word	index@(__assertfail)


	//----- nvinfo : EIATTR_ANNOTATIONS
	.align		4
.L_553:
        /*002c*/ 	.byte	0x04, 0x55
        /*002e*/ 	.short	(.L_555 - .L_554)


	//   ....[0]....
.L_554:
        /*0030*/ 	.word	0x00000001
        /*0034*/ 	.byte	0x70, 0x09, 0x00, 0x00, 0x01, 0x00, 0x00, 0x00, 0x40, 0x0a, 0x00, 0x00, 0x01, 0x00, 0x00, 0x00
        /*0044*/ 	.byte	0xd0, 0x34, 0x01, 0x00


	//----- nvinfo : EIATTR_MERCURY_ISA_VERSION
	.align		4
.L_555:
        /*0048*/ 	.byte	0x03, 0x5f
        /*004a*/ 	.short	0x0101


	//----- nvinfo : EIATTR_INT_WARP_WIDE_INSTR_OFFSETS
	.align		4
        /*004c*/ 	.byte	0x04, 0x31
        /*004e*/ 	.short	(.L_557 - .L_556)


	//   ....[0]....
.L_556:
        /*0050*/ 	.word	0x00000190


	//   ....[1]....
        /*0054*/ 	.word	0x000001c0


	//   ....[2]....
        /*0058*/ 	.word	0x000001d0


	//   ....[3]....
        /*005c*/ 	.word	0x00010870


	//   ....[4]....
        /*0060*/ 	.word	0x00010910


	//   ....[5]....
        /*0064*/ 	.word	0x00010e80


	//   ....[6]....
        /*0068*/ 	.word	0x00012e70


	//   ....[7]....
        /*006c*/ 	.word	0x00012f10


	//----- nvinfo : EIATTR_COOP_GROUP_MASK_REGIDS
	.align		4
.L_557:
        /*0070*/ 	.byte	0x04, 0x29
        /*0072*/ 	.short	(.L_559 - .L_558)


	//   ....[0]....
.L_558:
        /*0074*/ 	.word	0xffffffff


	//   ....[1]....
        /*0078*/ 	.word	0xffffffff


	//   ....[2]....
        /*007c*/ 	.word	0xffffffff


	//   ....[3]....
        /*0080*/ 	.word	0xffffffff


	//   ....[4]....
        /*0084*/ 	.word	0xffffffff


	//   ....[5]....
        /*0088*/ 	.word	0xffffffff


	//   ....[6]....
        /*008c*/ 	.word	0xffffffff


	//   ....[7]....
        /*0090*/ 	.word	0xffffffff


	//   ....[8]....
        /*0094*/ 	.word	0xffffffff


	//   ....[9]....
        /*0098*/ 	.word	0xffffffff


	//   ....[10]....
        /*009c*/ 	.word	0xffffffff


	//   ....[11]....
        /*00a0*/ 	.word	0xffffffff


	//   ....[12]....
        /*00a4*/ 	.word	0xffffffff


	//   ....[13]....
        /*00a8*/ 	.word	0xffffffff


	//   ....[14]....
        /*00ac*/ 	.word	0xffffffff


	//   ....[15]....
        /*00b0*/ 	.word	0xffffffff


	//   ....[16]....
        /*00b4*/ 	.word	0xffffffff


	//   ....[17]....
        /*00b8*/ 	.word	0xffffffff


	//   ....[18]....
        /*00bc*/ 	.word	0xffffffff


	//   ....[19]....
        /*00c0*/ 	.word	0xffffffff


	//   ....[20]....
        /*00c4*/ 	.word	0xffffffff


	//   ....[21]....
        /*00c8*/ 	.word	0xffffffff


	//   ....[22]....
        /*00cc*/ 	.word	0xffffffff


	//   ....[23]....
        /*00d0*/ 	.word	0xffffffff


	//   ....[24]....
        /*00d4*/ 	.word	0xffffffff


	//   ....[25]....
        /*00d8*/ 	.word	0xffffffff


	//   ....[26]....
        /*00dc*/ 	.word	0xffffffff


	//   ....[27]....
        /*00e0*/ 	.word	0xffffffff


	//   ....[28]....
        /*00e4*/ 	.word	0x0500000f


	//   ....[29]....
        /*00e8*/ 	.word	0x0500000f


	//----- nvinfo : EIATTR_COOP_GROUP_INSTR_OFFSETS
	.align		4
.L_559:
        /*00ec*/ 	.byte	0x04, 0x28
        /*00ee*/ 	.short	(.L_561 - .L_560)


	//   ....[0]....
.L_560:
        /*00f0*/ 	.word	0x00000060


	//   ....[1]....
        /*00f4*/ 	.word	0x000001a0


	//   ....[2]....
        /*00f8*/ 	.word	0x000001f0


	//   ....[3]....
        /*00fc*/ 	.word	0x000003e0


	//   ....[4]....
        /*0100*/ 	.word	0x00000540


	//   ....[5]....
        /*0104*/ 	.word	0x00000660


	//   ....[6]....
        /*0108*/ 	.word	0x000007c0


	//   ....[7]....
        /*010c*/ 	.word	0x00001660


	//   ....[8]....
        /*0110*/ 	.word	0x00004680


	//   ....[9]....
        /*0114*/ 	.word	0x00004760


	//   ....[10]....
        /*0118*/ 	.word	0x00004c00


	//   ....[11]....
        /*011c*/ 	.word	0x00004c80


	//   ....[12]....
        /*0120*/ 	.word	0x000088a0


	//   ....[13]....
        /*0124*/ 	.word	0x00008980


	//   ....[14]....
        /*0128*/ 	.word	0x00008e90


	//   ....[15]....
        /*012c*/ 	.word	0x00008f00


	//   ....[16]....
        /*0130*/ 	.word	0x0000c580


	//   ....[17]....
        /*0134*/ 	.word	0x0000c690


	//   ....[18]....
        /*0138*/ 	.word	0x0000cae0


	//   ....[19]....
        /*013c*/ 	.word	0x0000cb00


	//   ....[20]....
        /*0140*/ 	.word	0x0000dbc0


	//   ....[21]....
        /*0144*/ 	.word	0x0000dc00


	//   ....[22]....
        /*0148*/ 	.word	0x0000dd20


	//   ....[23]....
        /*014c*/ 	.word	0x0000dd30


	//   ....[24]....
        /*0150*/ 	.word	0x0000f5c0


	//   ....[25]....
        /*0154*/ 	.word	0x000102f0


	//   ....[26]....
        /*0158*/ 	.word	0x000132c0


	//   ....[27]....
        /*015c*/ 	.word	0x00013470


	//   ....[28]....
        /*0160*/ 	.word	0x00013a00


	//   ....[29]....
        /*0164*/ 	.word	0x00013de0


	//----- nvinfo : EIATTR_REG_RECONFIG
	.align		4
.L_561:
        /*0168*/ 	.byte	0x01, 0x54
	.zero		2


	//----- nvinfo : EIATTR_SYSCALL_OFFSETS
	.align		4
        /*016c*/ 	.byte	0x04, 0x46
        /*016e*/ 	.short	(.L_563 - .L_562)


	//   ....[0]....
.L_562:
        /*0170*/ 	.word	0x00001810


	//   ....[1]....
        /*0174*/ 	.word	0x00010aa0


	//   ....[2]....
        /*0178*/ 	.word	0x00010be0


	//   ....[3]....
        /*017c*/ 	.word	0x00010ce0


	//----- nvinfo : EIATTR_MBARRIER_INSTR_OFFSETS
	.align		4
.L_563:
        /*0180*/ 	.byte	0x04, 0x39
        /*0182*/ 	.short	(.L_565 - .L_564)


	//   ....[0]....
.L_564:
        /*0184*/ 	.word	0x00000290
        /*0188*/ 	.word	0x000000ff
        /*018c*/ 	.word	0x00038800
        /*0190*/ 	.short	0x0100
        /*0192*/ 	.byte	0x06
	.zero		1


	//   ....[1]....
        /*0194*/ 	.word	0x000002a0
        /*0198*/ 	.word	0x000000ff
        /*019c*/ 	.word	0x00038820
        /*01a0*/ 	.short	0x0100
        /*01a2*/ 	.byte	0x06
	.zero		1


	//   ....[2]....
        /*01a4*/ 	.word	0x00000390
        /*01a8*/ 	.word	0x000000ff
        /*01ac*/ 	.word	0x00038830
        /*01b0*/ 	.short	0x0100
        /*01b2*/ 	.byte	0x08
	.zero		1


	//   ....[3]....
        /*01b4*/ 	.word	0x000003a0
        /*01b8*/ 	.word	0x000000ff
        /*01bc*/ 	.word	0x00038840
        /*01c0*/ 	.short	0x0100
        /*01c2*/ 	.byte	0x08
	.zero		1


	//   ....[4]....
        /*01c4*/ 	.word	0x000003b0
        /*01c8*/ 	.word	0x000000ff
        /*01cc*/ 	.word	0x00038838
        /*01d0*/ 	.short	0x0100
        /*01d2*/ 	.byte	0x08
	.zero		1


	//   ....[5]....
        /*01d4*/ 	.word	0x000003c0
        /*01d8*/ 	.word	0x000000ff
        /*01dc*/ 	.word	0x00038848
        /*01e0*/ 	.short	0x0100
        /*01e2*/ 	.byte	0x08
	.zero		1


	//   ....[6]....
        /*01e4*/ 	.word	0x000004f0
        /*01e8*/ 	.word	0x000000ff
        /*01ec*/ 	.word	0x00038850
        /*01f0*/ 	.short	0x0100
        /*01f2*/ 	.byte	0x08
	.zero		1


	//   ....[7]....
        /*01f4*/ 	.word	0x00000500
        /*01f8*/ 	.word	0x000000ff
        /*01fc*/ 	.word	0x00038860
        /*0200*/ 	.short	0x0100
        /*0202*/ 	.byte	0x08
	.zero		1


	//   ....[8]....
        /*0204*/ 	.word	0x00000510
        /*0208*/ 	.word	0x000000ff
        /*020c*/ 	.word	0x00038858
        /*0210*/ 	.short	0x0100
        /*0212*/ 	.byte	0x08
	.zero		1


	//   ....[9]....
        /*0214*/ 	.word	0x00000520
        /*0218*/ 	.word	0x000000ff
        /*021c*/ 	.word	0x00038868
        /*0220*/ 	.short	0x0100
        /*0222*/ 	.byte	0x08
	.zero		1


	//   ....[10]....
        /*0224*/ 	.word	0x00000610
        /*0228*/ 	.word	0x000000ff
        /*022c*/ 	.word	0x00038870
        /*0230*/ 	.short	0x0100
        /*0232*/ 	.byte	0x06
	.zero		1


	//   ....[11]....
        /*0234*/ 	.word	0x00000620
        /*0238*/ 	.word	0x000000ff
        /*023c*/ 	.word	0x00038880
        /*0240*/ 	.short	0x0100
        /*0242*/ 	.byte	0x06
	.zero		1


	//   ....[12]....
        /*0244*/ 	.word	0x00000630
        /*0248*/ 	.word	0x000000ff
        /*024c*/ 	.word	0x00038878
        /*0250*/ 	.short	0x0100
        /*0252*/ 	.byte	0x06
	.zero		1


	//   ....[13]....
        /*0254*/ 	.word	0x00000640
        /*0258*/ 	.word	0x000000ff
        /*025c*/ 	.word	0x00038888
        /*0260*/ 	.short	0x0100
        /*0262*/ 	.byte	0x06
	.zero		1


	//   ....[14]....
        /*0264*/ 	.word	0x00000770
        /*0268*/ 	.word	0x000000ff
        /*026c*/ 	.word	0x00038890
        /*0270*/ 	.short	0x0100
        /*0272*/ 	.byte	0x08
	.zero		1


	//   ....[15]....
        /*0274*/ 	.word	0x00000780
        /*0278*/ 	.word	0x000000ff
        /*027c*/ 	.word	0x000388a0
        /*0280*/ 	.short	0x0100
        /*0282*/ 	.byte	0x08
	.zero		1


	//   ....[16]....
        /*0284*/ 	.word	0x00000790
        /*0288*/ 	.word	0x000000ff
        /*028c*/ 	.word	0x00038898
        /*0290*/ 	.short	0x0100
        /*0292*/ 	.byte	0x08
	.zero		1


	//   ....[17]....
        /*0294*/ 	.word	0x000007a0
        /*0298*/ 	.word	0x000000ff
        /*029c*/ 	.word	0x000388a8
        /*02a0*/ 	.short	0x0100
        /*02a2*/ 	.byte	0x08
	.zero		1


	//   ....[18]....
        /*02a4*/ 	.word	0x000008d0
        /*02a8*/ 	.word	0x000000ff
        /*02ac*/ 	.word	0x000388b0
        /*02b0*/ 	.short	0x0100
        /*02b2*/ 	.byte	0x08
	.zero		1


	//   ....[19]....
        /*02b4*/ 	.word	0x000008e0
        /*02b8*/ 	.word	0x000000ff
        /*02bc*/ 	.word	0x000388c0
        /*02c0*/ 	.short	0x0100
        /*02c2*/ 	.byte	0x08
	.zero		1


	//   ....[20]....
        /*02c4*/ 	.word	0x000008f0
        /*02c8*/ 	.word	0x000000ff
        /*02cc*/ 	.word	0x000388b8
        /*02d0*/ 	.short	0x0100
        /*02d2*/ 	.byte	0x08
	.zero		1


	//   ....[21]....
        /*02d4*/ 	.word	0x00000900
        /*02d8*/ 	.word	0x000000ff
        /*02dc*/ 	.word	0x000388c8
        /*02e0*/ 	.short	0x0100
        /*02e2*/ 	.byte	0x08
	.zero		1


	//   ....[22]....
        /*02e4*/ 	.word	0x000018b0
        /*02e8*/ 	.word	0x000000ff
        /*02ec*/ 	.word	0x00038800
        /*02f0*/ 	.short	0x010a
        /*02f2*/ 	.byte	0x3c
	.zero		1


	//   ....[23]....
        /*02f4*/ 	.word	0x00001940
        /*02f8*/ 	.word	0x00000000
        /*02fc*/ 	.word	0x00038830
        /*0300*/ 	.short	0x010a
        /*0302*/ 	.byte	0x3f
	.zero		1


	//   ....[24]....
        /*0304*/ 	.word	0x000019b0
        /*0308*/ 	.word	0x00000000
        /*030c*/ 	.word	0x00038830
        /*0310*/ 	.short	0x010a
        /*0312*/ 	.byte	0x3f
	.zero		1


	//   ....[25]....
        /*0314*/ 	.word	0x000045b0
        /*0318*/ 	.word	0x00000000
        /*031c*/ 	.word	0x00000000
        /*0320*/ 	.short	0x0101
        /*0322*/ 	.byte	0x3f
	.zero		1


	//   ....[26]....
        /*0324*/ 	.word	0x00005b50
        /*0328*/ 	.word	0x000000ff
        /*032c*/ 	.word	0x00038830
        /*0330*/ 	.short	0x010a
        /*0332*/ 	.byte	0x2f
	.zero		1


	//   ....[27]....
        /*0334*/ 	.word	0x00005b90
        /*0338*/ 	.word	0x000000ff
        /*033c*/ 	.word	0x00038830
        /*0340*/ 	.short	0x010a
        /*0342*/ 	.byte	0x2f
	.zero		1


	//   ....[28]....
        /*0344*/ 	.word	0x00008190
        /*0348*/ 	.word	0x000000ff
        /*034c*/ 	.word	0x00038850
        /*0350*/ 	.short	0x010a
        /*0352*/ 	.byte	0x05
	.zero		1


	//   ....[29]....
        /*0354*/ 	.word	0x000081d0
        /*0358*/ 	.word	0x000000ff
        /*035c*/ 	.word	0x00038850
        /*0360*/ 	.short	0x010a
        /*0362*/ 	.byte	0x05
	.zero		1


	//   ....[30]....
        /*0364*/ 	.word	0x00009430
        /*0368*/ 	.word	0x00000011
        /*036c*/ 	.word	0x00000000
        /*0370*/ 	.short	0x0101
        /*0372*/ 	.byte	0x3f
	.zero		1


	//   ....[31]....
        /*0374*/ 	.word	0x000094a0
        /*0378*/ 	.word	0x000000a3
        /*037c*/ 	.word	0x00000000
        /*0380*/ 	.short	0x0101
        /*0382*/ 	.byte	0x3f
	.zero		1


	//   ....[32]....
        /*0384*/ 	.word	0x000098b0
        /*0388*/ 	.word	0x000000ff
        /*038c*/ 	.word	0x00038830
        /*0390*/ 	.short	0x010a
        /*0392*/ 	.byte	0x04
	.zero		1


	//   ....[33]....
        /*0394*/ 	.word	0x000098f0
        /*0398*/ 	.word	0x000000ff
        /*039c*/ 	.word	0x00038830
        /*03a0*/ 	.short	0x010a
        /*03a2*/ 	.byte	0x04
	.zero		1


	//   ....[34]....
        /*03a4*/ 	.word	0x0000c2e0
        /*03a8*/ 	.word	0x000000ff
        /*03ac*/ 	.word	0x00038850
        /*03b0*/ 	.short	0x010a
        /*03b2*/ 	.byte	0x05
	.zero		1


	//   ....[35]....
        /*03b4*/ 	.word	0x0000c320
        /*03b8*/ 	.word	0x000000ff
        /*03bc*/ 	.word	0x00038850
        /*03c0*/ 	.short	0x010a
        /*03c2*/ 	.byte	0x05
	.zero		1


	//   ....[36]....
        /*03c4*/ 	.word	0x0000ce30
        /*03c8*/ 	.word	0x0000009d
        /*03cc*/ 	.word	0x00000000
        /*03d0*/ 	.short	0x0101
        /*03d2*/ 	.byte	0x3f
	.zero		1


	//   ....[37]....
        /*03d4*/ 	.word	0x0000ce90
        /*03d8*/ 	.word	0x000000ab
        /*03dc*/ 	.word	0x00000000
        /*03e0*/ 	.short	0x0101
        /*03e2*/ 	.byte	0x3f
	.zero		1


	//   ....[38]....
        /*03e4*/ 	.word	0x0000db10
        /*03e8*/ 	.word	0x000000ff
        /*03ec*/ 	.word	0x00038850
        /*03f0*/ 	.short	0x010a
        /*03f2*/ 	.byte	0x05
	.zero		1


	//   ....[39]....
        /*03f4*/ 	.word	0x0000db50
        /*03f8*/ 	.word	0x000000ff
        /*03fc*/ 	.word	0x00038850
        /*0400*/ 	.short	0x010a
        /*0402*/ 	.byte	0x05
	.zero		1


	//   ....[40]....
        /*0404*/ 	.word	0x0000e490
        /*0408*/ 	.word	0x00000003
        /*040c*/ 	.word	0x00000000
        /*0410*/ 	.short	0x0101
        /*0412*/ 	.byte	0x3f
	.zero		1


	//   ....[41]....
        /*0414*/ 	.word	0x0000f800
        /*0418*/ 	.word	0x000000ff
        /*041c*/ 	.word	0x00000000
        /*0420*/ 	.short	0x0101
        /*0422*/ 	.byte	0x05
	.zero		1


	//   ....[42]....
        /*0424*/ 	.word	0x000111b0
        /*0428*/ 	.word	0x00000008
        /*042c*/ 	.word	0x00038840
        /*0430*/ 	.short	0x010a
        /*0432*/ 	.byte	0x3f
	.zero		1


	//   ....[43]....
        /*0434*/ 	.word	0x000116d0
        /*0438*/ 	.word	0x000000ff
        /*043c*/ 	.word	0x00038820
        /*0440*/ 	.short	0x010a
        /*0442*/ 	.byte	0x28
	.zero		1


	//   ....[44]....
        /*0444*/ 	.word	0x000119d0
        /*0448*/ 	.word	0x00000003
        /*044c*/ 	.word	0x00038840
        /*0450*/ 	.short	0x010a
        /*0452*/ 	.byte	0x3f
	.zero		1


	//   ....[45]....
        /*0454*/ 	.word	0x00011c60
        /*0458*/ 	.word	0x00000002
        /*045c*/ 	.word	0x00000060
        /*0460*/ 	.short	0x010a
        /*0462*/ 	.byte	0x3f
	.zero		1


	//   ....[46]....
        /*0464*/ 	.word	0x000121a0
        /*0468*/ 	.word	0x00000003
        /*046c*/ 	.word	0x00038840
        /*0470*/ 	.short	0x010a
        /*0472*/ 	.byte	0x3f
	.zero		1


	//   ....[47]....
        /*0474*/ 	.word	0x00012430
        /*0478*/ 	.word	0x00000002
        /*047c*/ 	.word	0x00000060
        /*0480*/ 	.short	0x010a
        /*0482*/ 	.byte	0x3f
	.zero		1


	//   ....[48]....
        /*0484*/ 	.word	0x000128d0
        /*0488*/ 	.word	0x00000002
        /*048c*/ 	.word	0x00038840
        /*0490*/ 	.short	0x010a
        /*0492*/ 	.byte	0x3f
	.zero		1


	//   ....[49]....
        /*0494*/ 	.word	0x00012b60
        /*0498*/ 	.word	0x00000002
        /*049c*/ 	.word	0x00000060
        /*04a0*/ 	.short	0x010a
        /*04a2*/ 	.byte	0x3f
	.zero		1


	//   ....[50]....
        /*04a4*/ 	.word	0x00012fb0
        /*04a8*/ 	.word	0x00000003
        /*04ac*/ 	.word	0x00038860
        /*04b0*/ 	.short	0x010a
        /*04b2*/ 	.byte	0x3f
	.zero		1


	//   ....[51]....
        /*04b4*/ 	.word	0x00013420
        /*04b8*/ 	.word	0x00000007
        /*04bc*/ 	.word	0x00038820
        /*04c0*/ 	.short	0x010a
        /*04c2*/ 	.byte	0x3f
	.zero		1


	//   ....[52]....
        /*04c4*/ 	.word	0x00013590
        /*04c8*/ 	.word	0x00000005
        /*04cc*/ 	.word	0x00000000
        /*04d0*/ 	.short	0x010a
        /*04d2*/ 	.byte	0x3f
	.zero		1


	//   ....[53]....
        /*04d4*/ 	.word	0x00013600
        /*04d8*/ 	.word	0x00000003
        /*04dc*/ 	.word	0x00000000
        /*04e0*/ 	.short	0x010a
        /*04e2*/ 	.byte	0x3f
	.zero		1


	//   ....[54]....
        /*04e4*/ 	.word	0x00013660
        /*04e8*/ 	.word	0x00000005
        /*04ec*/ 	.word	0x00000000
        /*04f0*/ 	.short	0x010a
        /*04f2*/ 	.byte	0x3f
	.zero		1


	//   ....[55]....
        /*04f4*/ 	.word	0x00013690
        /*04f8*/ 	.word	0x00000003
        /*04fc*/ 	.word	0x00000000
        /*0500*/ 	.short	0x010a
        /*0502*/ 	.byte	0x3f
	.zero		1


	//   ....[56]....
        /*0504*/ 	.word	0x00013700
        /*0508*/ 	.word	0x00000003
        /*050c*/ 	.word	0x00038800
        /*0510*/ 	.short	0x010a
        /*0512*/ 	.byte	0x3f
	.zero		1


	//   ....[57]....
        /*0514*/ 	.word	0x00013750
        /*0518*/ 	.word	0x00000000
        /*051c*/ 	.word	0x00038830
        /*0520*/ 	.short	0x010a
        /*0522*/ 	.byte	0x3f
	.zero		1


	//   ....[58]....
        /*0524*/ 	.word	0x000137b0
        /*0528*/ 	.word	0x00000004
        /*052c*/ 	.word	0x00038830
        /*0530*/ 	.short	0x010a
        /*0532*/ 	.byte	0x3f
	.zero		1


	//   ....[59]....
        /*0534*/ 	.word	0x00013810
        /*0538*/ 	.word	0x00000003
        /*053c*/ 	.word	0x00038850
        /*0540*/ 	.short	0x010a
        /*0542*/ 	.byte	0x3f
	.zero		1


	//   ....[60]....
        /*0544*/ 	.word	0x00013870
        /*0548*/ 	.word	0x00000004
        /*054c*/ 	.word	0x00038830
        /*0550*/ 	.short	0x010a
        /*0552*/ 	.byte	0x3f
	.zero		1


	//   ....[61]....
        /*0554*/ 	.word	0x000138d0
        /*0558*/ 	.word	0x00000003
        /*055c*/ 	.word	0x00038850
        /*0560*/ 	.short	0x010a
        /*0562*/ 	.byte	0x3f
	.zero		1


	//   ....[62]....
        /*0564*/ 	.word	0x00013930
        /*0568*/ 	.word	0x00000007
        /*056c*/ 	.word	0x00038850
        /*0570*/ 	.short	0x010a
        /*0572*/ 	.byte	0x3f
	.zero		1


	//   ....[63]....
        /*0574*/ 	.word	0x00013ab0
        /*0578*/ 	.word	0x00000008
        /*057c*/ 	.word	0x00038840
        /*0580*/ 	.short	0x010a
        /*0582*/ 	.byte	0x3f
	.zero		1


	//   ....[64]....
        /*0584*/ 	.word	0x00013b10
        /*0588*/ 	.word	0x00000008
        /*058c*/ 	.word	0x00038820
        /*0590*/ 	.short	0x010a
        /*0592*/ 	.byte	0x3f
	.zero		1


	//   ....[65]....
        /*0594*/ 	.word	0x00013b60
        /*0598*/ 	.word	0x00000003
        /*059c*/ 	.word	0x00038840
        /*05a0*/ 	.short	0x010a
        /*05a2*/ 	.byte	0x3f
	.zero		1


	//   ....[66]....
        /*05a4*/ 	.word	0x00013bb0
        /*05a8*/ 	.word	0x00000002
        /*05ac*/ 	.word	0x00000060
        /*05b0*/ 	.short	0x010a
        /*05b2*/ 	.byte	0x3f
	.zero		1


	//   ....[67]....
        /*05b4*/ 	.word	0x00013c00
        /*05b8*/ 	.word	0x00000003
        /*05bc*/ 	.word	0x00038840
        /*05c0*/ 	.short	0x010a
        /*05c2*/ 	.byte	0x3f
	.zero		1


	//   ....[68]....
        /*05c4*/ 	.word	0x00013c50
        /*05c8*/ 	.word	0x00000002
        /*05cc*/ 	.word	0x00000060
        /*05d0*/ 	.short	0x010a
        /*05d2*/ 	.byte	0x3f
	.zero		1


	//   ....[69]....
        /*05d4*/ 	.word	0x00013ca0
        /*05d8*/ 	.word	0x00000002
        /*05dc*/ 	.word	0x00038840
        /*05e0*/ 	.short	0x010a
        /*05e2*/ 	.byte	0x3f
	.zero		1


	//   ....[70]....
        /*05e4*/ 	.word	0x00013cf0
        /*05e8*/ 	.word	0x00000002
        /*05ec*/ 	.word	0x00000060
        /*05f0*/ 	.short	0x010a
        /*05f2*/ 	.byte	0x3f
	.zero		1


	//   ....[71]....
        /*05f4*/ 	.word	0x00013d40
        /*05f8*/ 	.word	0x00000003
        /*05fc*/ 	.word	0x00038860
        /*0600*/ 	.short	0x010a
        /*0602*/ 	.byte	0x3f
	.zero		1


	//   ....[72]....
        /*0604*/ 	.word	0x00013e20
        /*0608*/ 	.word	0x00000007
        /*060c*/ 	.word	0x00038820
        /*0610*/ 	.short	0x010a
        /*0612*/ 	.byte	0x3f
	.zero		1


	//   ....[73]....
        /*0614*/ 	.word	0x00013e70
        /*0618*/ 	.word	0x00000005
        /*061c*/ 	.word	0x00000000
        /*0620*/ 	.short	0x010a
        /*0622*/ 	.byte	0x3f
	.zero		1


	//   ....[74]....
        /*0624*/ 	.word	0x00013ec0
        /*0628*/ 	.word	0x00000003
        /*062c*/ 	.word	0x00000000
        /*0630*/ 	.short	0x010a
        /*0632*/ 	.byte	0x3f
	.zero		1


	//   ....[75]....
        /*0634*/ 	.word	0x00013f10
        /*0638*/ 	.word	0x00000005
        /*063c*/ 	.word	0x00000000
        /*0640*/ 	.short	0x010a
        /*0642*/ 	.byte	0x3f
	.zero		1


	//----- nvinfo : EIATTR_NUM_MBARRIERS
	.align		4
.L_565:
        /*0644*/ 	.byte	0x03, 0x38
        /*0646*/ 	.short	0x0016


	//----- nvinfo : EIATTR_EXIT_INSTR_OFFSETS
	.align		4
        /*0648*/ 	.byte	0x04, 0x1c
        /*064a*/ 	.short	(.L_567 - .L_566)


	//   ....[0]....
.L_566:
        /*064c*/ 	.word	0x00000a30


	//   ....[1]....
        /*0650*/ 	.word	0x000102b0


	//   ....[2]....
        /*0654*/ 	.word	0x00010310


	//   ....[3]....
        /*0658*/ 	.word	0x00013490


	//   ....[4]....
        /*065c*/ 	.word	0x000136e0


	//----- nvinfo : EIATTR_MAX_THREADS
	.align		4
.L_567:
        /*0660*/ 	.byte	0x04, 0x05
        /*0662*/ 	.short	(.L_569 - .L_568)
.L_568:
        /*0664*/ 	.word	0x00000180
        /*0668*/ 	.word	0x00000001
        /*066c*/ 	.word	0x00000001


	//----- nvinfo : EIATTR_CRS_STACK_SIZE
	.align		4
.L_569:
        /*0670*/ 	.byte	0x04, 0x1e
        /*0672*/ 	.short	(.L_571 - .L_570)
.L_570:
        /*0674*/ 	.word	0x00000000


	//----- nvinfo : EIATTR_CBANK_PARAM_SIZE
	.align		4
.L_571:
        /*0678*/ 	.byte	0x03, 0x19
        /*067a*/ 	.short	0x0bf0


	//----- nvinfo : EIATTR_PARAM_CBANK
	.align		4
        /*067c*/ 	.byte	0x04, 0x0a
        /*067e*/ 	.short	(.L_573 - .L_572)
	.align		4
.L_572:
        /*0680*/ 	.word	index@(.nv.constant0._ZN7cutlass13device_kernelIN5flash11enable_sm90INS1_16FlashAttnFwdSm90INS1_25CollectiveMainloopFwdSm90ILi2EN4cute5tupleIJNS5_1CILi1EEES8_S8_EEENS6_IJNS7_ILi128EEENS7_ILi80EEENS7_ILi256EEEEEELi256ENS_6half_tEfNS_4arch4Sm90ELb1ELb0ELb0ELb0ELb0ELb0ELb0ELb1ELb1ELb0ELb0ELb0EEENS1_21CollectiveEpilogueFwdINS6_IJSA_SC_SB_EEES9_SE_SG_Li256ELb0ELb0ELb0ELb0EEENS1_30DynamicPersistentTileSchedulerILi256ELi32ELb0ELb0ELb1EEEEEEEEEvNT_6ParamsE)
        /*0684*/ 	.short	0x0210
        /*0686*/ 	.short	0x0bf0


	//----- nvinfo : EIATTR_SW_WAR
	.align		4
.L_573:
        /*0688*/ 	.byte	0x04, 0x36
        /*068a*/ 	.short	(.L_575 - .L_574)
.L_574:
        /*068c*/ 	.word	0x00000008
.L_575:


//--------------------- .nv.info._ZN7cutlass13device_kernelIN5flash11enable_sm90INS1_16FlashAttnFwdSm90INS1_25CollectiveMainloopFwdSm90ILi2EN4cute5tupleIJNS5_1CILi1EEES8_S8_EEENS6_IJNS7_ILi128EEENS7_ILi80EEENS7_ILi256EEEEEELi256ENS_6half_tEfNS_4arch4Sm90ELb1ELb0ELb0ELb1ELb0ELb0ELb0ELb1ELb1ELb0ELb0ELb0EEENS1_21CollectiveEpilogueFwdINS6_IJSA_SC_SB_EEES9_SE_SG_Li256ELb1ELb0ELb0ELb0EEENS1_36VarlenDynamicPersistentTileSchedulerILi128ELi80ELi256ELi32ELb0ELb0ELb1ELb1ELb1ELb1EEEEEEEEEvNT_6ParamsE --------------------------
	.section	.nv.info._ZN7cutlass13device_kernelIN5flash11enable_sm90INS1_16FlashAttnFwdSm90INS1_25CollectiveMainloopFwdSm90ILi2EN4cute5tupleIJNS5_1CILi1EEES8_S8_EEENS6_IJNS7_ILi128EEENS7_ILi80EEENS7_ILi256EEEEEELi256ENS_6half_tEfNS_4arch4Sm90ELb1ELb0ELb0ELb1ELb0ELb0ELb0ELb1ELb1ELb0ELb0ELb0EEENS1_21CollectiveEpilogueFwdINS6_IJSA_SC_SB_EEES9_SE_SG_Li256ELb1ELb0ELb0ELb0EEENS1_36VarlenDynamicPersistentTileSchedulerILi128ELi80ELi256ELi32ELb0ELb0ELb1ELb1ELb1ELb1EEEEEEEEEvNT_6ParamsE,"",@"SHT_CUDA_INFO"
	.sectionflags	@""
	.align	4


	//----- nvinfo : EIATTR_CUDA_API_VERSION
	.align		4
        /*0000*/ 	.byte	0x04, 0x37
        /*0002*/ 	.short	(.L_577 - .L_576)
.L_576:
        /*0004*/ 	.word	0x00000082


	//----- nvinfo : EIATTR_KPARAM_INFO
	.align		4
.L_577:
        /*0008*/ 	.byte	0x04, 0x17
        /*000a*/ 	.short	(.L_579 - .L_578)
.L_578:
        /*000c*/ 	.word	0x00000000
        /*0010*/ 	.short	0x0000
        /*0012*/ 	.short	0x0070
        /*0014*/ 	.byte	0x00, 0xf0, 0x01, 0x28


	//----- nvinfo : EIATTR_SPARSE_MMA_MASK
	.align		4
.L_579:
        /*0018*/ 	.byte	0x03, 0x50
        /*001a*/ 	.short	0x0000


	//----- nvinfo : EIATTR_MAXREG_COUNT
	.align		4
        /*001c*/ 	.byte	0x03, 0x1b
        /*001e*/ 	.short	0x00a8


	//----- nvinfo : EIATTR_NUM_BARRIERS
	.align		4
        /*0020*/ 	.byte	0x02, 0x4c
        /*0022*/ 	.byte	0x09
	.zero		1


	//----- nvinfo : EIATTR_EXTERNS
	.align		4
        /*0024*/ 	.byte	0x04, 0x0f
        /*0026*/ 	.short	(.L_581 - .L_580)


	//   ....[0]....
	.align		4
.L_580:
        /*0028*/ 	.word	index@(__assertfail)


	//----- nvinfo : EIATTR_ANNOTATIONS
	.align		4
.L_581:
        /*002c*/ 	.byte	0x04, 0x55
        /*002e*/ 	.short	(.L_583 - .L_582)


	//   ....[0]....
.L_582:
        /* <DEDUP_REMOVED lines=33> */


	//----- nvinfo : EIATTR_MERCURY_ISA_VERSION
	.align		4
.L_583:
        /*0230*/ 	.byte	0x03, 0x5f
        /*0232*/ 	.short	0x0101


	//----- nvinfo : EIATTR_UNUSED_LOAD_BYTE_OFFSET
	.align		4
        /*0234*/ 	.byte	0x04, 0x44
        /*0236*/ 	.short	(.L_585 - .L_584)


	//   ....[0]....
.L_584:
        /*0238*/ 	.word	0x00000a40
        /*023c*/ 	.word	0x0000fff0


	//   ....[1]....
        /*0240*/ 	.word	0x0000e850
        /*0244*/ 	.word	0x0000fff0


	//----- nvinfo : EIATTR_INT_WARP_WIDE_INSTR_OFFSETS
	.align		4
.L_585:
        /*0248*/ 	.byte	0x04, 0x31
        /*024a*/ 	.short	(.L_587 - .L_586)


	//   ....[0]....
.L_586:
        /*024c*/ 	.word	0x00000160


	//   ....[1]....
        /*0250*/ 	.word	0x000001a0


	//   ....[2]....
        /*0254*/ 	.word	0x00000210


	//   ....[3]....
        /*0258*/ 	.word	0x00012800


	//   ....[4]....
        /*025c*/ 	.word	0x000128a0


	//   ....[5]....
        /*0260*/ 	.word	0x00012d30


	//   ....[6]....
        /*0264*/ 	.word	0x00012d60


	//   ....[7]....
        /*0268*/ 	.word	0x00012f70


	//   ....[8]....
        /*026c*/ 	.word	0x00013060


	//   ....[9]....
        /*0270*/ 	.word	0x00013150


	//   ....[10]....
        /*0274*/ 	.word	0x000157d0


	//   ....[11]....
        /*0278*/ 	.word	0x00015870


	//----- nvinfo : EIATTR_COOP_GROUP_MASK_REGIDS
	.align		4
.L_587:
        /*027c*/ 	.byte	0x04, 0x29
        /*027e*/ 	.short	(.L_589 - .L_588)


	//   ....[0]....
.L_588:
        /*0280*/ 	.word	0xffffffff


	//   ....[1]....
        /*0284*/ 	.word	0xffffffff


	//   ....[2]....
        /*0288*/ 	.word	0xffffffff


	//   ....[3]....
        /*028c*/ 	.word	0xffffffff


	//   ....[4]....
        /*0290*/ 	.word	0xffffffff


	//   ....[5]....
        /*0294*/ 	.word	0xffffffff


	//   ....[6]....
        /*0298*/ 	.word	0xffffffff


	//   ....[7]....
        /*029c*/ 	.word	0xffffffff


	//   ....[8]....
        /*02a0*/ 	.word	0xffffffff


	//   ....[9]....
        /*02a4*/ 	.word	0xffffffff


	//   ....[10]....
        /*02a8*/ 	.word	0xffffffff


	//   ....[11]....
        /*02ac*/ 	.word	0xffffffff


	//   ....[12]....
        /*02b0*/ 	.word	0xffffffff


	//   ....[13]....
        /*02b4*/ 	.word	0xffffffff


	//   ....[14]....
        /*02b8*/ 	.word	0xffffffff


	//   ....[15]....
        /*02bc*/ 	.word	0xffffffff


	//   ....[16]....
        /*02c0*/ 	.word	0xffffffff


	//   ....[17]....
        /*02c4*/ 	.word	0xffffffff


	//   ....[18]....
        /*02c8*/ 	.word	0xffffffff


	//   ....[19]....
        /*02cc*/ 	.word	0xffffffff


	//   ....[20]....
        /*02d0*/ 	.word	0xffffffff


	//   ....[21]....
        /*02d4*/ 	.word	0xffffffff


	//   ....[22]....
        /*02d8*/ 	.word	0xffffffff


	//   ....[23]....
        /*02dc*/ 	.word	0xffffffff


	//   ....[24]....
        /*02e0*/ 	.word	0xffffffff


	//   ....[25]....
        /*02e4*/ 	.word	0xffffffff


	//   ....[26]....
        /*02e8*/ 	.word	0xffffffff


	//   ....[27]....
        /*02ec*/ 	.word	0xffffffff


	//   ....[28]....
        /*02f0*/ 	.word	0xffffffff


	//   ....[29]....
        /*02f4*/ 	.word	0xffffffff


	//   ....[30]....
        /*02f8*/ 	.word	0xffffffff


	//   ....[31]....
        /*02fc*/ 	.word	0xffffffff


	//   ....[32]....
        /*0300*/ 	.word	0xffffffff


	//   ....[33]....
        /*0304*/ 	.word	0xffffffff


	//   ....[34]....
        /*0308*/ 	.word	0xffffffff


	//   ....[35]....
        /*030c*/ 	.word	0xffffffff


	//   ....[36]....
        /*0310*/ 	.word	0xffffffff


	//   ....[37]....
        /*0314*/ 	.word	0xffffffff


	//   ....[38]....
        /*0318*/ 	.word	0xffffffff


	//   ....[39]....
        /*031c*/ 	.word	0xffffffff


	//   ....[40]....
        /*0320*/ 	.word	0xffffffff


	//   ....[41]....
        /*0324*/ 	.word	0xffffffff


	//   ....[42]....
        /*0328*/ 	.word	0xffffffff


	//   ....[43]....
        /*032c*/ 	.word	0xffffffff


	//   ....[44]....
        /*0330*/ 	.word	0xffffffff


	//   ....[45]....
        /*0334*/ 	.word	0xffffffff


	//   ....[46]....
        /*0338*/ 	.word	0xffffffff


	//   ....[47]....
        /*033c*/ 	.word	0xffffffff


	//   ....[48]....
        /*0340*/ 	.word	0xffffffff


	//   ....[49]....
        /*0344*/ 	.word	0xffffffff


	//   ....[50]....
        /*0348*/ 	.word	0xffffffff


	//   ....[51]....
        /*034c*/ 	.word	0xffffffff


	//   ....[52]....
        /*0350*/ 	.word	0xffffffff


	//   ....[53]....
        /*0354*/ 	.word	0xffffffff


	//   ....[54]....
        /*0358*/ 	.word	0xffffffff


	//   ....[55]....
        /*035c*/ 	.word	0xffffffff


	//   ....[56]....
        /*0360*/ 	.word	0xffffffff


	//   ....[57]....
        /*0364*/ 	.word	0xffffffff


	//   ....[58]....
        /*0368*/ 	.word	0x0500000f


	//   ....[59]....
        /*036c*/ 	.word	0x0500000f


	//   ....[60]....
        /*0370*/ 	.word	0x0500000f


	//   ....[61]....
        /*0374*/ 	.word	0x0500000f


	//   ....[62]....
        /*0378*/ 	.word	0x0500000f


	//   ....[63]....
        /*037c*/ 	.word	0x0500000f


	//   ....[64]....
        /*0380*/ 	.word	0x0500000f


	//   ....[65]....
        /*0384*/ 	.word	0x0500000f


	//   ....[66]....
        /*0388*/ 	.word	0x0500000f


	//   ....[67]....
        /*038c*/ 	.word	0x0500000f


	//   ....[68]....
        /*0390*/ 	.word	0x0500000f


	//   ....[69]....
        /*0394*/ 	.word	0x0500000f


	//   ....[70]....
        /*0398*/ 	.word	0x0500000f


	//   ....[71]....
        /*039c*/ 	.word	0x0500000f


	//   ....[72]....
        /*03a0*/ 	.word	0x0500000f


	//   ....[73]....
        /*03a4*/ 	.word	0x0500000f


	//   ....[74]....
        /*03a8*/ 	.word	0x0500000f


	//   ....[75]....
        /*03ac*/ 	.word	0x0500000f


	//   ....[76]....
        /*03b0*/ 	.word	0x0500000f


	//----- nvinfo : EIATTR_COOP_GROUP_INSTR_OFFSETS
	.align		4
.L_589:
        /*03b4*/ 	.byte	0x04, 0x28
        /*03b6*/ 	.short	(.L_591 - .L_590)


	//   ....[0]....
.L_590:
        /*03b8*/ 	.word	0x00000060


	//   ....[1]....
        /*03bc*/ 	.word	0x00000170


	//   ....[2]....
        /*03c0*/ 	.word	0x000001c0


	//   ....[3]....
        /*03c4*/ 	.word	0x000003f0


	//   ....[4]....
        /*03c8*/ 	.word	0x00000550


	//   ....[5]....
        /*03cc*/ 	.word	0x00000670


	//   ....[6]....
        /*03d0*/ 	.word	0x000007d0


	//   ....[7]....
        /*03d4*/ 	.word	0x000018a0


	//   ....[8]....
        /*03d8*/ 	.word	0x000047e0


	//   ....[9]....
        /*03dc*/ 	.word	0x000048c0


	//   ....[10]....
        /*03e0*/ 	.word	0x00004d60


	//   ....[11]....
        /*03e4*/ 	.word	0x00004dd0


	//   ....[12]....
        /*03e8*/ 	.word	0x00008a50


	//   ....[13]....
        /*03ec*/ 	.word	0x00008a80


	//   ....[14]....
        /*03f0*/ 	.word	0x00008eb0


	//   ....[15]....
        /*03f4*/ 	.word	0x00008f70


	//   ....[16]....
        /*03f8*/ 	.word	0x0000c500


	//   ....[17]....
        /*03fc*/ 	.word	0x0000c520


	//   ....[18]....
        /*0400*/ 	.word	0x0000c7f0


	//   ....[19]....
        /*0404*/ 	.word	0x0000ca60


	//   ....[20]....
        /*0408*/ 	.word	0x0000db50


	//   ....[21]....
        /*040c*/ 	.word	0x0000db90


	//   ....[22]....
        /*0410*/ 	.word	0x0000dc60


	//   ....[23]....
        /*0414*/ 	.word	0x0000dc90


	//   ....[24]....
        /*0418*/ 	.word	0x000115a0


	//   ....[25]....
        /*041c*/ 	.word	0x00011730


	//   ....[26]....
        /*0420*/ 	.word	0x00011760


	//   ....[27]....
        /*0424*/ 	.word	0x000117a0


	//   ....[28]....
        /*0428*/ 	.word	0x00011810


	//   ....[29]....
        /*042c*/ 	.word	0x00011870


	//   ....[30]....
        /*0430*/ 	.word	0x000118b0


	//   ....[31]....
        /*0434*/ 	.word	0x00011a60


	//   ....[32]....
        /*0438*/ 	.word	0x00011ac0


	//   ....[33]....
        /*043c*/ 	.word	0x00011b00


	//   ....[34]....
        /*0440*/ 	.word	0x00011b40


	//   ....[35]....
        /*0444*/ 	.word	0x00011b70


	//   ....[36]....
        /*0448*/ 	.word	0x00011ba0


	//   ....[37]....
        /*044c*/ 	.word	0x00011c40


	//   ....[38]....
        /*0450*/ 	.word	0x00011ca0


	//   ....[39]....
        /*0454*/ 	.word	0x00011d30


	//   ....[40]....
        /*0458*/ 	.word	0x00015d20


	//   ....[41]....
        /*045c*/ 	.word	0x00015d30


	//   ....[42]....
        /*0460*/ 	.word	0x00015e50


	//   ....[43]....
        /*0464*/ 	.word	0x00015eb0


	//   ....[44]....
        /*0468*/ 	.word	0x00015ef0


	//   ....[45]....
        /*046c*/ 	.word	0x00015f30


	//   ....[46]....
        /*0470*/ 	.word	0x00015f60


	//   ....[47]....
        /*0474*/ 	.word	0x00015f90


	//   ....[48]....
        /*0478*/ 	.word	0x00016130


	//   ....[49]....
        /*047c*/ 	.word	0x00016190


	//   ....[50]....
        /*0480*/ 	.word	0x000161d0


	//   ....[51]....
        /*0484*/ 	.word	0x00016210


	//   ....[52]....
        /*0488*/ 	.word	0x00016240


	//   ....[53]....
        /*048c*/ 	.word	0x00016270


	//   ....[54]....
        /*0490*/ 	.word	0x00016330


	//   ....[55]....
        /*0494*/ 	.word	0x00016350


	//   ....[56]....
        /*0498*/ 	.word	0x000163c0


	//   ....[57]....
        /*049c*/ 	.word	0x00016a60


	//   ....[58]....
        /*04a0*/ 	.word	0x00017070


	//   ....[59]....
        /*04a4*/ 	.word	0x00017490


	//   ....[60]....
        /*04a8*/ 	.word	0x00017520


	//   ....[61]....
        /*04ac*/ 	.word	0x000175c0


	//   ....[62]....
        /*04b0*/ 	.word	0x00017670


	//   ....[63]....
        /*04b4*/ 	.word	0x000176f0


	//   ....[64]....
        /*04b8*/ 	.word	0x00017770


	//   ....[65]....
        /*04bc*/ 	.word	0x000177f0


	//   ....[66]....
        /*04c0*/ 	.word	0x00017870


	//   ....[67]....
        /*04c4*/ 	.word	0x00017900


	//   ....[68]....
        /*04c8*/ 	.word	0x000179b0


	//   ....[69]....
        /*04cc*/ 	.word	0x00017a30


	//   ....[70]....
        /*04d0*/ 	.word	0x00017ab0


	//   ....[71]....
        /*04d4*/ 	.word	0x00017b30


	//   ....[72]....
        /*04d8*/ 	.word	0x00017bb0


	//   ....[73]....
        /*04dc*/ 	.word	0x00017c20


	//   ....[74]....
        /*04e0*/ 	.word	0x00017cc0


	//   ....[75]....
        /*04e4*/ 	.word	0x00017d50


	//   ....[76]....
        /*04e8*/ 	.word	0x00017e80


	//----- nvinfo : EIATTR_REG_RECONFIG
	.align		4
.L_591:
        /*04ec*/ 	.byte	0x01, 0x54
	.zero		2


	//----- nvinfo : EIATTR_SYSCALL_OFFSETS
	.align		4
        /*04f0*/ 	.byte	0x04, 0x46
        /*04f2*/ 	.short	(.L_593 - .L_592)


	//   ....[0]....
.L_592:
        /*04f4*/ 	.word	0x00001a90


	//   ....[1]....
        /*04f8*/ 	.word	0x00012a30


	//   ....[2]....
        /*04fc*/ 	.word	0x00012b70


	//   ....[3]....
        /*0500*/ 	.word	0x00012c70


	//----- nvinfo : EIATTR_MBARRIER_INSTR_OFFSETS
	.align		4
.L_593:
        /*0504*/ 	.byte	0x04, 0x39
        /*0506*/ 	.short	(.L_595 - .L_594)


	//   ....[0]....
.L_594:
        /*0508*/ 	.word	0x000002a0
        /*050c*/ 	.word	0x000000ff
        /*0510*/ 	.word	0x00038800
        /*0514*/ 	.short	0x0100
        /*0516*/ 	.byte	0x08
	.zero		1


	//   ....[1]....
        /*0518*/ 	.word	0x000002b0
        /*051c*/ 	.word	0x000000ff
        /*0520*/ 	.word	0x00038820
        /*0524*/ 	.short	0x0100
        /*0526*/ 	.byte	0x08
	.zero		1


	//   ....[2]....
        /*0528*/ 	.word	0x000003a0
        /*052c*/ 	.word	0x000000ff
        /*0530*/ 	.word	0x00038830
        /*0534*/ 	.short	0x0100
        /*0536*/ 	.byte	0x08
	.zero		1


	//   ....[3]....
        /*0538*/ 	.word	0x000003b0
        /*053c*/ 	.word	0x000000ff
        /*0540*/ 	.word	0x00038840
        /*0544*/ 	.short	0x0100
        /*0546*/ 	.byte	0x08
	.zero		1


	//   ....[4]....
        /*0548*/ 	.word	0x000003c0
        /*054c*/ 	.word	0x000000ff
        /*0550*/ 	.word	0x00038838
        /*0554*/ 	.short	0x0100
        /*0556*/ 	.byte	0x08
	.zero		1


	//   ....[5]....
        /*0558*/ 	.word	0x000003d0
        /*055c*/ 	.word	0x000000ff
        /*0560*/ 	.word	0x00038848
        /*0564*/ 	.short	0x0100
        /*0566*/ 	.byte	0x08
	.zero		1


	//   ....[6]....
        /*0568*/ 	.word	0x00000500
        /*056c*/ 	.word	0x000000ff
        /*0570*/ 	.word	0x00038850
        /*0574*/ 	.short	0x0100
        /*0576*/ 	.byte	0x08
	.zero		1


	//   ....[7]....
        /*0578*/ 	.word	0x00000510
        /*057c*/ 	.word	0x000000ff
        /*0580*/ 	.word	0x00038860
        /*0584*/ 	.short	0x0100
        /*0586*/ 	.byte	0x08
	.zero		1


	//   ....[8]....
        /*0588*/ 	.word	0x00000520
        /*058c*/ 	.word	0x000000ff
        /*0590*/ 	.word	0x00038858
        /*0594*/ 	.short	0x0100
        /*0596*/ 	.byte	0x08
	.zero		1


	//   ....[9]....
        /*0598*/ 	.word	0x00000530
        /*059c*/ 	.word	0x000000ff
        /*05a0*/ 	.word	0x00038868
        /*05a4*/ 	.short	0x0100
        /*05a6*/ 	.byte	0x08
	.zero		1


	//   ....[10]....
        /*05a8*/ 	.word	0x00000620
        /*05ac*/ 	.word	0x000000ff
        /*05b0*/ 	.word	0x00038870
        /*05b4*/ 	.short	0x0100
        /*05b6*/ 	.byte	0x06
	.zero		1


	//   ....[11]....
        /*05b8*/ 	.word	0x00000630
        /*05bc*/ 	.word	0x000000ff
        /*05c0*/ 	.word	0x00038880
        /*05c4*/ 	.short	0x0100
        /*05c6*/ 	.byte	0x06
	.zero		1


	//   ....[12]....
        /*05c8*/ 	.word	0x00000640
        /*05cc*/ 	.word	0x000000ff
        /*05d0*/ 	.word	0x00038878
        /*05d4*/ 	.short	0x0100
        /*05d6*/ 	.byte	0x06
	.zero		1


	//   ....[13]....
        /*05d8*/ 	.word	0x00000650
        /*05dc*/ 	.word	0x000000ff
        /*05e0*/ 	.word	0x00038888
        /*05e4*/ 	.short	0x0100
        /*05e6*/ 	.byte	0x06
	.zero		1


	//   ....[14]....
        /*05e8*/ 	.word	0x00000780
        /*05ec*/ 	.word	0x000000ff
        /*05f0*/ 	.word	0x00038890
        /*05f4*/ 	.short	0x0100
        /*05f6*/ 	.byte	0x08
	.zero		1


	//   ....[15]....
        /*05f8*/ 	.word	0x00000790
        /*05fc*/ 	.word	0x000000ff
        /*0600*/ 	.word	0x000388a0
        /*0604*/ 	.short	0x0100
        /*0606*/ 	.byte	0x08
	.zero		1


	//   ....[16]....
        /*0608*/ 	.word	0x000007a0
        /*060c*/ 	.word	0x000000ff
        /*0610*/ 	.word	0x00038898
        /*0614*/ 	.short	0x0100
        /*0616*/ 	.byte	0x08
	.zero		1


	//   ....[17]....
        /*0618*/ 	.word	0x000007b0
        /*061c*/ 	.word	0x000000ff
        /*0620*/ 	.word	0x000388a8
        /*0624*/ 	.short	0x0100
        /*0626*/ 	.byte	0x08
	.zero		1


	//   ....[18]....
        /*0628*/ 	.word	0x000008e0
        /*062c*/ 	.word	0x000000ff
        /*0630*/ 	.word	0x000388b0
        /*0634*/ 	.short	0x0100
        /*0636*/ 	.byte	0x08
	.zero		1


	//   ....[19]....
        /*0638*/ 	.word	0x000008f0
        /*063c*/ 	.word	0x000000ff
        /*0640*/ 	.word	0x000388c0
        /*0644*/ 	.short	0x0100
        /*0646*/ 	.byte	0x08
	.zero		1


	//   ....[20]....
        /*0648*/ 	.word	0x00000900
        /*064c*/ 	.word	0x000000ff
        /*0650*/ 	.word	0x000388b8
        /*0654*/ 	.short	0x0100
        /*0656*/ 	.byte	0x08
	.zero		1


	//   ....[21]....
        /*0658*/ 	.word	0x00000910
        /*065c*/ 	.word	0x000000ff
        /*0660*/ 	.word	0x000388c8
        /*0664*/ 	.short	0x0100
        /*0666*/ 	.byte	0x08
	.zero		1


	//   ....[22]....
        /*0668*/ 	.word	0x00001b40
        /*066c*/ 	.word	0x000000ff
        /*0670*/ 	.word	0x00038800
        /*0674*/ 	.short	0x010a
        /*0676*/ 	.byte	0x06
	.zero		1


	//   ....[23]....
        /*0678*/ 	.word	0x00001be0
        /*067c*/ 	.word	0x00000000
        /*0680*/ 	.word	0x00038830
        /*0684*/ 	.short	0x010a
        /*0686*/ 	.byte	0x3f
	.zero		1


	//   ....[24]....
        /*0688*/ 	.word	0x00001c50
        /*068c*/ 	.word	0x00000000
        /*0690*/ 	.word	0x00038830
        /*0694*/ 	.short	0x010a
        /*0696*/ 	.byte	0x3f
	.zero		1


	//   ....[25]....
        /*0698*/ 	.word	0x00004710
        /*069c*/ 	.word	0x00000000
        /*06a0*/ 	.word	0x00000000
        /*06a4*/ 	.short	0x0101
        /*06a6*/ 	.byte	0x3f
	.zero		1


	//   ....[26]....
        /*06a8*/ 	.word	0x00005cd0
        /*06ac*/ 	.word	0x000000ff
        /*06b0*/ 	.word	0x00038830
        /*06b4*/ 	.short	0x010a
        /*06b6*/ 	.byte	0x04
	.zero		1


	//   ....[27]....
        /*06b8*/ 	.word	0x00005d20
        /*06bc*/ 	.word	0x000000ff
        /*06c0*/ 	.word	0x00038830
        /*06c4*/ 	.short	0x010a
        /*06c6*/ 	.byte	0x04
	.zero		1


	//   ....[28]....
        /*06c8*/ 	.word	0x000081d0
        /*06cc*/ 	.word	0x000000ff
        /*06d0*/ 	.word	0x00038850
        /*06d4*/ 	.short	0x010a
        /*06d6*/ 	.byte	0x04
	.zero		1


	//   ....[29]....
        /*06d8*/ 	.word	0x00008210
        /*06dc*/ 	.word	0x000000ff
        /*06e0*/ 	.word	0x00038850
        /*06e4*/ 	.short	0x010a
        /*06e6*/ 	.byte	0x04
	.zero		1


	//   ....[30]....
        /*06e8*/ 	.word	0x00009450
        /*06ec*/ 	.word	0x0000000e
        /*06f0*/ 	.word	0x00000000
        /*06f4*/ 	.short	0x0101
        /*06f6*/ 	.byte	0x3f
	.zero		1


	//   ....[31]....
        /*06f8*/ 	.word	0x000094b0
        /*06fc*/ 	.word	0x000000a3
        /*0700*/ 	.word	0x00000000
        /*0704*/ 	.short	0x0101
        /*0706*/ 	.byte	0x3f
	.zero		1


	//   ....[32]....
        /*0708*/ 	.word	0x00009970
        /*070c*/ 	.word	0x000000ff
        /*0710*/ 	.word	0x00038830
        /*0714*/ 	.short	0x010a
        /*0716*/ 	.byte	0x04
	.zero		1


	//   ....[33]....
        /*0718*/ 	.word	0x000099b0
        /*071c*/ 	.word	0x000000ff
        /*0720*/ 	.word	0x00038830
        /*0724*/ 	.short	0x010a
        /*0726*/ 	.byte	0x04
	.zero		1


	//   ....[34]....
        /*0728*/ 	.word	0x0000c260
        /*072c*/ 	.word	0x000000ff
        /*0730*/ 	.word	0x00038850
        /*0734*/ 	.short	0x010a
        /*0736*/ 	.byte	0x04
	.zero		1


	//   ....[35]....
        /*0738*/ 	.word	0x0000c2a0
        /*073c*/ 	.word	0x000000ff
        /*0740*/ 	.word	0x00038850
        /*0744*/ 	.short	0x010a
        /*0746*/ 	.byte	0x04
	.zero		1


	//   ....[36]....
        /*0748*/ 	.word	0x0000cf20
        /*074c*/ 	.word	0x0000009d
        /*0750*/ 	.word	0x00000000
        /*0754*/ 	.short	0x0101
        /*0756*/ 	.byte	0x3f
	.zero		1


	//   ....[37]....
        /*0758*/ 	.word	0x0000cf90
        /*075c*/ 	.word	0x000000a5
        /*0760*/ 	.word	0x00000000
        /*0764*/ 	.short	0x0101
        /*0766*/ 	.byte	0x3f
	.zero		1


	//   ....[38]....
        /*0768*/ 	.word	0x0000dac0
        /*076c*/ 	.word	0x000000ff
        /*0770*/ 	.word	0x00038850
        /*0774*/ 	.short	0x010a
        /*0776*/ 	.byte	0x07
	.zero		1


	//   ....[39]....
        /*0778*/ 	.word	0x0000db00
        /*077c*/ 	.word	0x000000ff
        /*0780*/ 	.word	0x00038850
        /*0784*/ 	.short	0x010a
        /*0786*/ 	.byte	0x07
	.zero		1


	//   ....[40]....
        /*0788*/ 	.word	0x0000dff0
        /*078c*/ 	.word	0x00000009
        /*0790*/ 	.word	0x00000000
        /*0794*/ 	.short	0x0101
        /*0796*/ 	.byte	0x3f
	.zero		1


	//   ....[41]....
        /*0798*/ 	.word	0x00010060
        /*079c*/ 	.word	0x000000a9
        /*07a0*/ 	.word	0x00000000
        /*07a4*/ 	.short	0x0101
        /*07a6*/ 	.byte	0x3f
	.zero		1


	//   ....[42]....
        /*07a8*/ 	.word	0x000134a0
        /*07ac*/ 	.word	0x00000008
        /*07b0*/ 	.word	0x00038840
        /*07b4*/ 	.short	0x010a
        /*07b6*/ 	.byte	0x3f
	.zero		1


	//   ....[43]....
        /*07b8*/ 	.word	0x00013b10
        /*07bc*/ 	.word	0x00000009
        /*07c0*/ 	.word	0x00038820
        /*07c4*/ 	.short	0x010a
        /*07c6*/ 	.byte	0x3f
	.zero		1


	//   ....[44]....
        /*07c8*/ 	.word	0x00013e40
        /*07cc*/ 	.word	0x00000002
        /*07d0*/ 	.word	0x00038840
        /*07d4*/ 	.short	0x010a
        /*07d6*/ 	.byte	0x3f
	.zero		1


	//   ....[45]....
        /*07d8*/ 	.word	0x00014190
        /*07dc*/ 	.word	0x00000003
        /*07e0*/ 	.word	0x00000060
        /*07e4*/ 	.short	0x010a
        /*07e6*/ 	.byte	0x3f
	.zero		1


	//   ....[46]....
        /*07e8*/ 	.word	0x00014800
        /*07ec*/ 	.word	0x00000002
        /*07f0*/ 	.word	0x00038840
        /*07f4*/ 	.short	0x010a
        /*07f6*/ 	.byte	0x3f
	.zero		1


	//   ....[47]....
        /*07f8*/ 	.word	0x00014b50
        /*07fc*/ 	.word	0x00000003
        /*0800*/ 	.word	0x00000060
        /*0804*/ 	.short	0x010a
        /*0806*/ 	.byte	0x3f
	.zero		1


	//   ....[48]....
        /*0808*/ 	.word	0x000150c0
        /*080c*/ 	.word	0x00000002
        /*0810*/ 	.word	0x00038840
        /*0814*/ 	.short	0x010a
        /*0816*/ 	.byte	0x3f
	.zero		1


	//   ....[49]....
        /*0818*/ 	.word	0x00015410
        /*081c*/ 	.word	0x00000002
        /*0820*/ 	.word	0x00000060
        /*0824*/ 	.short	0x010a
        /*0826*/ 	.byte	0x3f
	.zero		1


	//   ....[50]....
        /*0828*/ 	.word	0x00015930
        /*082c*/ 	.word	0x00000003
        /*0830*/ 	.word	0x00038860
        /*0834*/ 	.short	0x010a
        /*0836*/ 	.byte	0x3f
	.zero		1


	//   ....[51]....
        /*0838*/ 	.word	0x000169e0
        /*083c*/ 	.word	0x00000000
        /*0840*/ 	.word	0x00038820
        /*0844*/ 	.short	0x010a
        /*0846*/ 	.byte	0x3f
	.zero		1


	//   ....[52]....
        /*0848*/ 	.word	0x00016bc0
        /*084c*/ 	.word	0x00000006
        /*0850*/ 	.word	0x00000000
        /*0854*/ 	.short	0x010a
        /*0856*/ 	.byte	0x3f
	.zero		1


	//   ....[53]....
        /*0858*/ 	.word	0x00016c30
        /*085c*/ 	.word	0x00000007
        /*0860*/ 	.word	0x00000000
        /*0864*/ 	.short	0x010a
        /*0866*/ 	.byte	0x3f
	.zero		1


	//   ....[54]....
        /*0868*/ 	.word	0x00016ca0
        /*086c*/ 	.word	0x00000004
        /*0870*/ 	.word	0x00000000
        /*0874*/ 	.short	0x010a
        /*0876*/ 	.byte	0x3f
	.zero		1


	//   ....[55]....
        /*0878*/ 	.word	0x00016cd0
        /*087c*/ 	.word	0x00000003
        /*0880*/ 	.word	0x00000000
        /*0884*/ 	.short	0x010a
        /*0886*/ 	.byte	0x3f
	.zero		1


	//   ....[56]....
        /*0888*/ 	.word	0x00016d50
        /*088c*/ 	.word	0x00000003
        /*0890*/ 	.word	0x00038800
        /*0894*/ 	.short	0x010a
        /*0896*/ 	.byte	0x3f
	.zero		1


	//   ....[57]....
        /*0898*/ 	.word	0x00016da0
        /*089c*/ 	.word	0x00000000
        /*08a0*/ 	.word	0x00038830
        /*08a4*/ 	.short	0x010a
        /*08a6*/ 	.byte	0x3f
	.zero		1


	//   ....[58]....
        /*08a8*/ 	.word	0x00016e10
        /*08ac*/ 	.word	0x00000004
        /*08b0*/ 	.word	0x00038830
        /*08b4*/ 	.short	0x010a
        /*08b6*/ 	.byte	0x3f
	.zero		1


	//   ....[59]....
        /*08b8*/ 	.word	0x00016e70
        /*08bc*/ 	.word	0x00000003
        /*08c0*/ 	.word	0x00038850
        /*08c4*/ 	.short	0x010a
        /*08c6*/ 	.byte	0x3f
	.zero		1


	//   ....[60]....
        /*08c8*/ 	.word	0x00016ed0
        /*08cc*/ 	.word	0x00000004
        /*08d0*/ 	.word	0x00038830
        /*08d4*/ 	.short	0x010a
        /*08d6*/ 	.byte	0x3f
	.zero		1


	//   ....[61]....
        /*08d8*/ 	.word	0x00016f30
        /*08dc*/ 	.word	0x00000003
        /*08e0*/ 	.word	0x00038850
        /*08e4*/ 	.short	0x010a
        /*08e6*/ 	.byte	0x3f
	.zero		1


	//   ....[62]....
        /*08e8*/ 	.word	0x00016f90
        /*08ec*/ 	.word	0x00000007
        /*08f0*/ 	.word	0x00038850
        /*08f4*/ 	.short	0x010a
        /*08f6*/ 	.byte	0x3f
	.zero		1


	//   ....[63]....
        /*08f8*/ 	.word	0x00017130
        /*08fc*/ 	.word	0x00000008
        /*0900*/ 	.word	0x00038840
        /*0904*/ 	.short	0x010a
        /*0906*/ 	.byte	0x3f
	.zero		1


	//   ....[64]....
        /*0908*/ 	.word	0x000171b0
        /*090c*/ 	.word	0x00000008
        /*0910*/ 	.word	0x00038820
        /*0914*/ 	.short	0x010a
        /*0916*/ 	.byte	0x3f
	.zero		1


	//   ....[65]....
        /*0918*/ 	.word	0x00017200
        /*091c*/ 	.word	0x00000002
        /*0920*/ 	.word	0x00038840
        /*0924*/ 	.short	0x010a
        /*0926*/ 	.byte	0x3f
	.zero		1


	//   ....[66]....
        /*0928*/ 	.word	0x00017250
        /*092c*/ 	.word	0x00000003
        /*0930*/ 	.word	0x00000060
        /*0934*/ 	.short	0x010a
        /*0936*/ 	.byte	0x3f
	.zero		1


	//   ....[67]....
        /*0938*/ 	.word	0x000172a0
        /*093c*/ 	.word	0x00000002
        /*0940*/ 	.word	0x00038840
        /*0944*/ 	.short	0x010a
        /*0946*/ 	.byte	0x3f
	.zero		1


	//   ....[68]....
        /*0948*/ 	.word	0x000172f0
        /*094c*/ 	.word	0x00000003
        /*0950*/ 	.word	0x00000060
        /*0954*/ 	.short	0x010a
        /*0956*/ 	.byte	0x3f
	.zero		1


	//   ....[69]....
        /*0958*/ 	.word	0x00017340
        /*095c*/ 	.word	0x00000002
        /*0960*/ 	.word	0x00038840
        /*0964*/ 	.short	0x010a
        /*0966*/ 	.byte	0x3f
	.zero		1


	//   ....[70]....
        /*0968*/ 	.word	0x00017390
        /*096c*/ 	.word	0x00000002
        /*0970*/ 	.word	0x00000060
        /*0974*/ 	.short	0x010a
        /*0976*/ 	.byte	0x3f
	.zero		1


	//   ....[71]....
        /*0978*/ 	.word	0x000173e0
        /*097c*/ 	.word	0x00000003
        /*0980*/ 	.word	0x00038860
        /*0984*/ 	.short	0x010a
        /*0986*/ 	.byte	0x3f
	.zero		1


	//   ....[72]....
        /*0988*/ 	.word	0x00017da0
        /*098c*/ 	.word	0x00000000
        /*0990*/ 	.word	0x00038820
        /*0994*/ 	.short	0x010a
        /*0996*/ 	.byte	0x3f
	.zero		1


	//   ....[73]....
        /*0998*/ 	.word	0x00017f40
        /*099c*/ 	.word	0x00000006
        /*09a0*/ 	.word	0x00000000
        /*09a4*/ 	.short	0x010a
        /*09a6*/ 	.byte	0x3f
	.zero		1


	//   ....[74]....
        /*09a8*/ 	.word	0x00017f90
        /*09ac*/ 	.word	0x00000007
        /*09b0*/ 	.word	0x00000000
        /*09b4*/ 	.short	0x010a
        /*09b6*/ 	.byte	0x3f
	.zero		1


	//   ....[75]....
        /*09b8*/ 	.word	0x00017fe0
        /*09bc*/ 	.word	0x00000004
        /*09c0*/ 	.word	0x00000000
        /*09c4*/ 	.short	0x010a
        /*09c6*/ 	.byte	0x3f
	.zero		1


	//----- nvinfo : EIATTR_NUM_MBARRIERS
	.align		4
.L_595:
        /*09c8*/ 	.byte	0x03, 0x38
        /*09ca*/ 	.short	0x0016


	//----- nvinfo : EIATTR_EXIT_INSTR_OFFSETS
	.align		4
        /*09cc*/ 	.byte	0x04, 0x1c
        /*09ce*/ 	.short	(.L_597 - .L_596)


	//   ....[0]....
.L_596:
        /*09d0*/ 	.word	0x00000a80


	//   ....[1]....
        /*09d4*/ 	.word	0x00011560


	//   ....[2]....
        /*09d8*/ 	.word	0x000115c0


	//   ....[3]....
        /*09dc*/ 	.word	0x00016d20


	//----- nvinfo : EIATTR_MAX_THREADS
	.align		4
.L_597:
        /*09e0*/ 	.byte	0x04, 0x05
        /*09e2*/ 	.short	(.L_599 - .L_598)
.L_598:
        /*09e4*/ 	.word	0x00000180
        /*09e8*/ 	.word	0x00000001
        /*09ec*/ 	.word	0x00000001


	//----- nvinfo : EIATTR_CRS_STACK_SIZE
	.align		4
.L_599:
        /*09f0*/ 	.byte	0x04, 0x1e
        /*09f2*/ 	.short	(.L_601 - .L_600)
.L_600:
        /*09f4*/ 	.word	0x00000000


	//----- nvinfo : EIATTR_CBANK_PARAM_SIZE
	.align		4
.L_601:
        /*09f8*/ 	.byte	0x03, 0x19
        /*09fa*/ 	.short	0x0a70


	//----- nvinfo : EIATTR_PARAM_CBANK
	.align		4
        /*09fc*/ 	.byte	0x04, 0x0a
        /*09fe*/ 	.short	(.L_603 - .L_602)
	.align		4
.L_602:
        /*0a00*/ 	.word	index@(.nv.constant0._ZN7cutlass13device_kernelIN5flash11enable_sm90INS1_16FlashAttnFwdSm90INS1_25CollectiveMainloopFwdSm90ILi2EN4cute5tupleIJNS5_1CILi1EEES8_S8_EEENS6_IJNS7_ILi128EEENS7_ILi80EEENS7_ILi256EEEEEELi256ENS_6half_tEfNS_4arch4Sm90ELb1ELb0ELb0ELb1ELb0ELb0ELb0ELb1ELb1ELb0ELb0ELb0EEENS1_21CollectiveEpilogueFwdINS6_IJSA_SC_SB_EEES9_SE_SG_Li256ELb1ELb0ELb0ELb0EEENS1_36VarlenDynamicPersistentTileSchedulerILi128ELi80ELi256ELi32ELb0ELb0ELb1ELb1ELb1ELb1EEEEEEEEEvNT_6ParamsE)
        /*0a04*/ 	.short	0x0210
        /*0a06*/ 	.short	0x0a70


	//----- nvinfo : EIATTR_SW_WAR
	.align		4
.L_603:
        /*0a08*/ 	.byte	0x04, 0x36
        /*0a0a*/ 	.short	(.L_605 - .L_604)
.L_604:
        /*0a0c*/ 	.word	0x00000008
.L_605:


//--------------------- .nv.info._ZN7cutlass13device_kernelIN5flash11enable_sm90INS1_16FlashAttnFwdSm90INS1_25CollectiveMainloopFwdSm90ILi2EN4cute5tupleIJNS5_1CILi1EEES8_S8_EEENS6_IJNS7_ILi128EEENS7_ILi80EEENS7_ILi256EEEEEELi256ENS_6half_tEfNS_4arch4Sm90ELb1ELb0ELb0ELb1ELb0ELb1ELb0ELb1ELb1ELb0ELb0ELb0EEENS1_21CollectiveEpilogueFwdINS6_IJSA_SC_SB_EEES9_SE_SG_Li256ELb1ELb0ELb0ELb0EEENS1_36VarlenDynamicPersistentTileSchedulerILi128ELi80ELi256ELi32ELb0ELb0ELb1ELb1ELb1ELb1EEEEEEEEEvNT_6ParamsE --------------------------
	.section	.nv.info._ZN7cutlass13device_kernelIN5flash11enable_sm90INS1_16FlashAttnFwdSm90INS1_25CollectiveMainloopFwdSm90ILi2EN4cute5tupleIJNS5_1CILi1EEES8_S8_EEENS6_IJNS7_ILi128EEENS7_ILi80EEENS7_ILi256EEEEEELi256ENS_6half_tEfNS_4arch4Sm90ELb1ELb0ELb0ELb1ELb0ELb1ELb0ELb1ELb1ELb0ELb0ELb0EEENS1_21CollectiveEpilogueFwdINS6_IJSA_SC_SB_EEES9_SE_SG_Li256ELb1ELb0ELb0ELb0EEENS1_36VarlenDynamicPersistentTileSchedulerILi128ELi80ELi256ELi32ELb0ELb0ELb1ELb1ELb1ELb1EEEEEEEEEvNT_6ParamsE,"",@"SHT_CUDA_INFO"
	.sectionflags	@""
	.align	4


	//----- nvinfo : EIATTR_CUDA_API_VERSION
	.align		4
        /*0000*/ 	.byte	0x04, 0x37
        /*0002*/ 	.short	(.L_607 - .L_606)
.L_606:
        /*0004*/ 	.word	0x00000082


	//----- nvinfo : EIATTR_KPARAM_INFO
	.align		4
.L_607:
        /*0008*/ 	.byte	0x04, 0x17
        /*000a*/ 	.short	(.L_609 - .L_608)
.L_608:
        /*000c*/ 	.word	0x00000000
        /*0010*/ 	.short	0x0000
        /*0012*/ 	.short	0x0070
        /*0014*/ 	.byte	0x00, 0xf0, 0x01, 0x28


	//----- nvinfo : EIATTR_SPARSE_MMA_MASK
	.align		4
.L_609:
        /*0018*/ 	.byte	0x03, 0x50
        /*001a*/ 	.short	0x0000


	//----- nvinfo : EIATTR_MAXREG_COUNT
	.align		4
        /*001c*/ 	.byte	0x03, 0x1b
        /*001e*/ 	.short	0x00a8


	//----- nvinfo : EIATTR_NUM_BARRIERS
	.align		4
        /*0020*/ 	.byte	0x02, 0x4c
        /*0022*/ 	.byte	0x10
	.zero		1


	//----- nvinfo : EIATTR_EXTERNS
	.align		4
        /*0024*/ 	.byte	0x04, 0x0f
        /*0026*/ 	.short	(.L_611 - .L_610)


	//   ....[0]....
	.align		4
.L_610:
        /*0028*/ 	.word	index@(__assertfail)


	//----- nvinfo : EIATTR_ANNOTATIONS
	.align		4
.L_611:
        /*002c*/ 	.byte	0x04, 0x55
        /*002e*/ 	.short	(.L_613 - .L_612)


	//   ....[0]....
.L_612:
        /* <DEDUP_REMOVED lines=93> */
        /*05f4*/ 	.byte	0xb0, 0xd0, 0x02, 0x00


	//----- nvinfo : EIATTR_MERCURY_ISA_VERSION
	.align		4
.L_613:
        /*05f8*/ 	.byte	0x03, 0x5f
        /*05fa*/ 	.short	0x0101


	//----- nvinfo : EIATTR_UNUSED_LOAD_BYTE_OFFSET
	.align		4
        /*05fc*/ 	.byte	0x04, 0x44
        /*05fe*/ 	.short	(.L_615 - .L_614)


	//   ....[0]....
.L_614:
        /*0600*/ 	.word	0x00000ae0
        /*0604*/ 	.word	0x0000fff0


	//   ....[1]....
        /*0608*/ 	.word	0x00023fb0
        /*060c*/ 	.word	0x0000fff0


	//----- nvinfo : EIATTR_INT_WARP_WIDE_INSTR_OFFSETS
	.align		4
.L_615:
        /*0610*/ 	.byte	0x04, 0x31
        /*0612*/ 	.short	(.L_617 - .L_616)


	//   ....[0]....
.L_616:
        /*0614*/ 	.word	0x000001c0


	//   ....[1]....
        /*0618*/ 	.word	0x00000200


	//   ....[2]....
        /*061c*/ 	.word	0x00000270


	//   ....[3]....
        /*0620*/ 	.word	0x00028c70


	//   ....[4]....
        /*0624*/ 	.word	0x00028d00


	//   ....[5]....
        /*0628*/ 	.word	0x00029180


	//   ....[6]....
        /*062c*/ 	.word	0x000291b0


	//   ....[7]....
        /*0630*/ 	.word	0x000293c0


	//   ....[8]....
        /*0634*/ 	.word	0x000294b0


	//   ....[9]....
        /*0638*/ 	.word	0x000295a0


	//   ....[10]....
        /*063c*/ 	.word	0x0002bc30


	//   ....[11]....
        /*0640*/ 	.word	0x0002bcc0


	//----- nvinfo : EIATTR_COOP_GROUP_MASK_REGIDS
	.align		4
.L_617:
        /*0644*/ 	.byte	0x04, 0x29
        /*0646*/ 	.short	(.L_619 - .L_618)


	//   ....[0]....
.L_618:
        /*0648*/ 	.word	0xffffffff


	//   ....[1]....
        /*064c*/ 	.word	0xffffffff


	//   ....[2]....
        /*0650*/ 	.word	0xffffffff


	//   ....[3]....
        /*0654*/ 	.word	0xffffffff


	//   ....[4]....
        /*0658*/ 	.word	0xffffffff


	//   ....[5]....
        /*065c*/ 	.word	0xffffffff


	//   ....[6]....
        /*0660*/ 	.word	0xffffffff


	//   ....[7]....
        /*0664*/ 	.word	0xffffffff


	//   ....[8]....
        /*0668*/ 	.word	0xffffffff


	//   ....[9]....
        /*066c*/ 	.word	0xffffffff


	//   ....[10]....
        /*0670*/ 	.word	0xffffffff


	//   ....[11]....
        /*0674*/ 	.word	0xffffffff


	//   ....[12]....
        /*0678*/ 	.word	0xffffffff


	//   ....[13]....
        /*067c*/ 	.word	0xffffffff


	//   ....[14]....
        /*0680*/ 	.word	0xffffffff


	//   ....[15]....
        /*0684*/ 	.word	0xffffffff


	//   ....[16]....
        /*0688*/ 	.word	0xffffffff


	//   ....[17]....
        /*068c*/ 	.word	0xffffffff


	//   ....[18]....
        /*0690*/ 	.word	0xffffffff


	//   ....[19]....
        /*0694*/ 	.word	0xffffffff


	//   ....[20]....
        /*0698*/ 	.word	0xffffffff


	//   ....[21]....
        /*069c*/ 	.word	0xffffffff


	//   ....[22]....
        /*06a0*/ 	.word	0xffffffff


	//   ....[23]....
        /*06a4*/ 	.word	0xffffffff


	//   ....[24]....
        /*06a8*/ 	.word	0xffffffff


	//   ....[25]....
        /*06ac*/ 	.word	0xffffffff


	//   ....[26]....
        /*06b0*/ 	.word	0xffffffff


	//   ....[27]....
        /*06b4*/ 	.word	0xffffffff


	//   ....[28]....
        /*06b8*/ 	.word	0xffffffff


	//   ....[29]....
        /*06bc*/ 	.word	0xffffffff


	//   ....[30]....
        /*06c0*/ 	.word	0xffffffff


	//   ....[31]....
        /*06c4*/ 	.word	0xffffffff


	//   ....[32]....
        /*06c8*/ 	.word	0xffffffff


	//   ....[33]....
        /*06cc*/ 	.word	0xffffffff


	//   ....[34]....
        /*06d0*/ 	.word	0xffffffff


	//   ....[35]....
        /*06d4*/ 	.word	0xffffffff


	//   ....[36]....
        /*06d8*/ 	.word	0xffffffff


	//   ....[37]....
        /*06dc*/ 	.word	0xffffffff


	//   ....[38]....
        /*06e0*/ 	.word	0xffffffff


	//   ....[39]....
        /*06e4*/ 	.word	0xffffffff


	//   ....[40]....
        /*06e8*/ 	.word	0xffffffff


	//   ....[41]....
        /*06ec*/ 	.word	0xffffffff


	//   ....[42]....
        /*06f0*/ 	.word	0xffffffff


	//   ....[43]....
        /*06f4*/ 	.word	0xffffffff


	//   ....[44]....
        /*06f8*/ 	.word	0xffffffff


	//   ....[45]....
        /*06fc*/ 	.word	0xffffffff


	//   ....[46]....
        /*0700*/ 	.word	0xffffffff


	//   ....[47]....
        /*0704*/ 	.word	0xffffffff


	//   ....[48]....
        /*0708*/ 	.word	0xffffffff


	//   ....[49]....
        /*070c*/ 	.word	0xffffffff


	//   ....[50]....
        /*0710*/ 	.word	0xffffffff


	//   ....[51]....
        /*0714*/ 	.word	0xffffffff


	//   ....[52]....
        /*0718*/ 	.word	0xffffffff


	//   ....[53]....
        /*071c*/ 	.word	0xffffffff


	//   ....[54]....
        /*0720*/ 	.word	0xffffffff


	//   ....[55]....
        /*0724*/ 	.word	0xffffffff


	//   ....[56]....
        /*0728*/ 	.word	0xffffffff


	//   ....[57]....
        /*072c*/ 	.word	0xffffffff


	//   ....[58]....
        /*0730*/ 	.word	0x0500000f


	//   ....[59]....
        /*0734*/ 	.word	0x0500000f


	//   ....[60]....
        /*0738*/ 	.word	0x0500000f


	//   ....[61]....
        /*073c*/ 	.word	0x0500000f


	//   ....[62]....
        /*0740*/ 	.word	0x0500000f


	//   ....[63]....
        /*0744*/ 	.word	0x0500000f


	//   ....[64]....
        /*0748*/ 	.word	0x0500000f


	//   ....[65]....
        /*074c*/ 	.word	0x0500000f


	//   ....[66]....
        /*0750*/ 	.word	0x0500000f


	//   ....[67]....
        /*0754*/ 	.word	0x0500000f


	//   ....[68]....
        /*0758*/ 	.word	0x0500000f


	//   ....[69]....
        /*075c*/ 	.word	0x0500000f


	//   ....[70]....
        /*0760*/ 	.word	0x0500000f


	//   ....[71]....
        /*0764*/ 	.word	0x0500000f


	//   ....[72]....
        /*0768*/ 	.word	0x0500000f


	//   ....[73]....
        /*076c*/ 	.word	0x0500000f


	//   ....[74]....
        /*0770*/ 	.word	0x0500000f


	//   ....[75]....
        /*0774*/ 	.word	0x0500000f


	//   ....[76]....
        /*0778*/ 	.word	0x0500000f


	//   ....[77]....
        /*077c*/ 	.word	0x0500000f


	//   ....[78]....
        /*0780*/ 	.word	0x0500000f


	//   ....[79]....
        /*0784*/ 	.word	0x0500000f


	//   ....[80]....
        /*0788*/ 	.word	0x0500000f


	//   ....[81]....
        /*078c*/ 	.word	0x0500000f


	//   ....[82]....
        /*0790*/ 	.word	0x0500000f


	//   ....[83]....
        /*0794*/ 	.word	0x0500000f


	//   ....[84]....
        /*0798*/ 	.word	0x0500000f


	//   ....[85]....
        /*079c*/ 	.word	0x0500000f


	//   ....[86]....
        /*07a0*/ 	.word	0x0500000f


	//   ....[87]....
        /*07a4*/ 	.word	0x0500000f


	//   ....[88]....
        /*07a8*/ 	.word	0x0500000f


	//   ....[89]....
        /*07ac*/ 	.word	0x0500000f


	//   ....[90]....
        /*07b0*/ 	.word	0x0500000f


	//   ....[91]....
        /*07b4*/ 	.word	0x0500000f


	//   ....[92]....
        /*07b8*/ 	.word	0x0500000f


	//   ....[93]....
        /*07bc*/ 	.word	0x0500000f


	//   ....[94]....
        /*07c0*/ 	.word	0x0500000f


	//   ....[95]....
        /*07c4*/ 	.word	0x0500000f


	//   ....[96]....
        /*07c8*/ 	.word	0x0500000f


	//   ....[97]....
        /*07cc*/ 	.word	0x0500000f


	//   ....[98]....
        /*07d0*/ 	.word	0x0500000f


	//   ....[99]....
        /*07d4*/ 	.word	0x0500000f


	//   ....[100]....
        /*07d8*/ 	.word	0x0500000f


	//   ....[101]....
        /*07dc*/ 	.word	0x0500000f


	//   ....[102]....
        /*07e0*/ 	.word	0x0500000f


	//   ....[103]....
        /*07e4*/ 	.word	0x0500000f


	//   ....[104]....
        /*07e8*/ 	.word	0x0500000f


	//   ....[105]....
        /*07ec*/ 	.word	0x0500000f


	//   ....[106]....
        /*07f0*/ 	.word	0x0500000f


	//   ....[107]....
        /*07f4*/ 	.word	0x0500000f


	//   ....[108]....
        /*07f8*/ 	.word	0x0500000f


	//   ....[109]....
        /*07fc*/ 	.word	0x0500000f


	//----- nvinfo : EIATTR_COOP_GROUP_INSTR_OFFSETS
	.align		4
.L_619:
        /*0800*/ 	.byte	0x04, 0x28
        /*0802*/ 	.short	(.L_621 - .L_620)


	//   ....[0]....
.L_620:
        /*0804*/ 	.word	0x00000060


	//   ....[1]....
        /*0808*/ 	.word	0x000001d0


	//   ....[2]....
        /*080c*/ 	.word	0x00000220


	//   ....[3]....
        /*0810*/ 	.word	0x00000450


	//   ....[4]....
        /*0814*/ 	.word	0x000005b0


	//   ....[5]....
        /*0818*/ 	.word	0x000006d0


	//   ....[6]....
        /*081c*/ 	.word	0x00000830


	//   ....[7]....
        /*0820*/ 	.word	0x0000abf0


	//   ....[8]....
        /*0824*/ 	.word	0x00017820


	//   ....[9]....
        /*0828*/ 	.word	0x00017860


	//   ....[10]....
        /*082c*/ 	.word	0x00017c80


	//   ....[11]....
        /*0830*/ 	.word	0x00017ca0


	//   ....[12]....
        /*0834*/ 	.word	0x0001d420


	//   ....[13]....
        /*0838*/ 	.word	0x0001d5c0


	//   ....[14]....
        /*083c*/ 	.word	0x0001d6c0


	//   ....[15]....
        /*0840*/ 	.word	0x0001d750


	//   ....[16]....
        /*0844*/ 	.word	0x00021d70


	//   ....[17]....
        /*0848*/ 	.word	0x00021d90


	//   ....[18]....
        /*084c*/ 	.word	0x00021ef0


	//   ....[19]....
        /*0850*/ 	.word	0x00021fc0


	//   ....[20]....
        /*0854*/ 	.word	0x00023510


	//   ....[21]....
        /*0858*/ 	.word	0x00023590


	//   ....[22]....
        /*085c*/ 	.word	0x000235b0


	//   ....[23]....
        /*0860*/ 	.word	0x000235c0


	//   ....[24]....
        /*0864*/ 	.word	0x000268a0


	//   ....[25]....
        /*0868*/ 	.word	0x00026a30


	//   ....[26]....
        /*086c*/ 	.word	0x00026a60


	//   ....[27]....
        /*0870*/ 	.word	0x00026a90


	//   ....[28]....
        /*0874*/ 	.word	0x00026ad0


	//   ....[29]....
        /*0878*/ 	.word	0x00026b20


	//   ....[30]....
        /*087c*/ 	.word	0x00026b80


	//   ....[31]....
        /*0880*/ 	.word	0x00026d60


	//   ....[32]....
        /*0884*/ 	.word	0x00026dc0


	//   ....[33]....
        /*0888*/ 	.word	0x00026e00


	//   ....[34]....
        /*088c*/ 	.word	0x00026e40


	//   ....[35]....
        /*0890*/ 	.word	0x00026e70


	//   ....[36]....
        /*0894*/ 	.word	0x00026ea0


	//   ....[37]....
        /*0898*/ 	.word	0x00026f30


	//   ....[38]....
        /*089c*/ 	.word	0x00026f90


	//   ....[39]....
        /*08a0*/ 	.word	0x00027020


	//   ....[40]....
        /*08a4*/ 	.word	0x0002c1a0


	//   ....[41]....
        /*08a8*/ 	.word	0x0002c1b0


	//   ....[42]....
        /*08ac*/ 	.word	0x0002c2c0


	//   ....[43]....
        /*08b0*/ 	.word	0x0002c320


	//   ....[44]....
        /*08b4*/ 	.word	0x0002c360


	//   ....[45]....
        /*08b8*/ 	.word	0x0002c3a0


	//   ....[46]....
        /*08bc*/ 	.word	0x0002c3d0


	//   ....[47]....
        /*08c0*/ 	.word	0x0002c400


	//   ....[48]....
        /*08c4*/ 	.word	0x0002c590


	//   ....[49]....
        /*08c8*/ 	.word	0x0002c5f0


	//   ....[50]....
        /*08cc*/ 	.word	0x0002c630


	//   ....[51]....
        /*08d0*/ 	.word	0x0002c670


	//   ....[52]....
        /*08d4*/ 	.word	0x0002c6a0


	//   ....[53]....
        /*08d8*/ 	.word	0x0002c6d0


	//   ....[54]....
        /*08dc*/ 	.word	0x0002c790


	//   ....[55]....
        /*08e0*/ 	.word	0x0002c7b0


	//   ....[56]....
        /*08e4*/ 	.word	0x0002c820


	//   ....[57]....
        /*08e8*/ 	.word	0x0002ceb0


	//   ....[58]....
        /*08ec*/ 	.word	0x0002d310


	//   ....[59]....
        /*08f0*/ 	.word	0x0002d3b0


	//   ....[60]....
        /*08f4*/ 	.word	0x0002d450


	//   ....[61]....
        /*08f8*/ 	.word	0x0002d4f0


	//   ....[62]....
        /*08fc*/ 	.word	0x0002d590


	//   ....[63]....
        /*0900*/ 	.word	0x0002d630


	//   ....[64]....
        /*0904*/ 	.word	0x0002d6d0


	//   ....[65]....
        /*0908*/ 	.word	0x0002d770


	//   ....[66]....
        /*090c*/ 	.word	0x0002d810


	//   ....[67]....
        /*0910*/ 	.word	0x0002d8b0


	//   ....[68]....
        /*0914*/ 	.word	0x0002d950


	//   ....[69]....
        /*0918*/ 	.word	0x0002d9f0


	//   ....[70]....
        /*091c*/ 	.word	0x0002da90


	//   ....[71]....
        /*0920*/ 	.word	0x0002db30


	//   ....[72]....
        /*0924*/ 	.word	0x0002dbd0


	//   ....[73]....
        /*0928*/ 	.word	0x0002dc70


	//   ....[74]....
        /*092c*/ 	.word	0x0002dd60


	//   ....[75]....
        /*0930*/ 	.word	0x0002de00


	//   ....[76]....
        /*0934*/ 	.word	0x0002dea0


	//   ....[77]....
        /*0938*/ 	.word	0x0002df40


	//   ....[78]....
        /*093c*/ 	.word	0x0002dfe0


	//   ....[79]....
        /*0940*/ 	.word	0x0002e080


	//   ....[80]....
        /*0944*/ 	.word	0x0002e120


	//   ....[81]....
        /*0948*/ 	.word	0x0002e1c0


	//   ....[82]....
        /*094c*/ 	.word	0x0002e260


	//   ....[83]....
        /*0950*/ 	.word	0x0002e300


	//   ....[84]....
        /*0954*/ 	.word	0x0002e3a0


	//   ....[85]....
        /*0958*/ 	.word	0x0002e440


	//   ....[86]....
        /*095c*/ 	.word	0x0002e4e0


	//   ....[87]....
        /*0960*/ 	.word	0x0002e580


	//   ....[88]....
        /*0964*/ 	.word	0x0002e620


	//   ....[89]....
        /*0968*/ 	.word	0x0002e6c0


	//   ....[90]....
        /*096c*/ 	.word	0x0002e9c0


	//   ....[91]....
        /*0970*/ 	.word	0x0002eca0


	//   ....[92]....
        /*0974*/ 	.word	0x0002f0c0


	//   ....[93]....
        /*0978*/ 	.word	0x0002f150


	//   ....[94]....
        /*097c*/ 	.word	0x0002f1f0


	//   ....[95]....
        /*0980*/ 	.word	0x0002f2a0


	//   ....[96]....
        /*0984*/ 	.word	0x0002f320


	//   ....[97]....
        /*0988*/ 	.word	0x0002f3a0


	//   ....[98]....
        /*098c*/ 	.word	0x0002f420


	//   ....[99]....
        /*0990*/ 	.word	0x0002f4a0


	//   ....[100]....
        /*0994*/ 	.word	0x0002f530


	//   ....[101]....
        /*0998*/ 	.word	0x0002f5e0


	//   ....[102]....
        /*099c*/ 	.word	0x0002f660


	//   ....[103]....
        /*09a0*/ 	.word	0x0002f6e0


	//   ....[104]....
        /*09a4*/ 	.word	0x0002f760


	//   ....[105]....
        /*09a8*/ 	.word	0x0002f7e0


	//   ....[106]....
        /*09ac*/ 	.word	0x0002f850


	//   ....[107]....
        /*09b0*/ 	.word	0x0002f8f0


	//   ....[108]....
        /*09b4*/ 	.word	0x0002f980


	//   ....[109]....
        /*09b8*/ 	.word	0x0002fab0


	//----- nvinfo : EIATTR_REG_RECONFIG
	.align		4
.L_621:
        /*09bc*/ 	.byte	0x01, 0x54
	.zero		2


	//----- nvinfo : EIATTR_SYSCALL_OFFSETS
	.align		4
        /*09c0*/ 	.byte	0x04, 0x46
        /*09c2*/ 	.short	(.L_623 - .L_622)


	//   ....[0]....
.L_622:
        /*09c4*/ 	.word	0x000019f0


	//   ....[1]....
        /*09c8*/ 	.word	0x00001b40


	//   ....[2]....
        /*09cc*/ 	.word	0x0000ad90


	//   ....[3]....
        /*09d0*/ 	.word	0x0000b240


	//   ....[4]....
        /*09d4*/ 	.word	0x00028e90


	//   ....[5]....
        /*09d8*/ 	.word	0x00028fd0


	//   ....[6]....
        /*09dc*/ 	.word	0x000290d0


	//----- nvinfo : EIATTR_MBARRIER_INSTR_OFFSETS
	.align		4
.L_623:
        /*09e0*/ 	.byte	0x04, 0x39
        /*09e2*/ 	.short	(.L_625 - .L_624)


	//   ....[0]....
.L_624:
        /*09e4*/ 	.word	0x00000300
        /*09e8*/ 	.word	0x000000ff
        /*09ec*/ 	.word	0x00038800
        /*09f0*/ 	.short	0x0100
        /*09f2*/ 	.byte	0x08
	.zero		1


	//   ....[1]....
        /*09f4*/ 	.word	0x00000310
        /*09f8*/ 	.word	0x000000ff
        /*09fc*/ 	.word	0x00038820
        /*0a00*/ 	.short	0x0100
        /*0a02*/ 	.byte	0x08
	.zero		1


	//   ....[2]....
        /*0a04*/ 	.word	0x00000400
        /*0a08*/ 	.word	0x000000ff
        /*0a0c*/ 	.word	0x00038830
        /*0a10*/ 	.short	0x0100
        /*0a12*/ 	.byte	0x08
	.zero		1


	//   ....[3]....
        /*0a14*/ 	.word	0x00000410
        /*0a18*/ 	.word	0x000000ff
        /*0a1c*/ 	.word	0x00038840
        /*0a20*/ 	.short	0x0100
        /*0a22*/ 	.byte	0x08
	.zero		1


	//   ....[4]....
        /*0a24*/ 	.word	0x00000420
        /*0a28*/ 	.word	0x000000ff
        /*0a2c*/ 	.word	0x00038838
        /*0a30*/ 	.short	0x0100
        /*0a32*/ 	.byte	0x08
	.zero		1


	//   ....[5]....
        /*0a34*/ 	.word	0x00000430
        /*0a38*/ 	.word	0x000000ff
        /*0a3c*/ 	.word	0x00038848
        /*0a40*/ 	.short	0x0100
        /*0a42*/ 	.byte	0x08
	.zero		1


	//   ....[6]....
        /*0a44*/ 	.word	0x00000560
        /*0a48*/ 	.word	0x000000ff
        /*0a4c*/ 	.word	0x00038850
        /*0a50*/ 	.short	0x0100
        /*0a52*/ 	.byte	0x08
	.zero		1


	//   ....[7]....
        /*0a54*/ 	.word	0x00000570
        /*0a58*/ 	.word	0x000000ff
        /*0a5c*/ 	.word	0x00038860
        /*0a60*/ 	.short	0x0100
        /*0a62*/ 	.byte	0x08
	.zero		1


	//   ....[8]....
        /*0a64*/ 	.word	0x00000580
        /*0a68*/ 	.word	0x000000ff
        /*0a6c*/ 	.word	0x00038858
        /*0a70*/ 	.short	0x0100
        /*0a72*/ 	.byte	0x08
	.zero		1


	//   ....[9]....
        /*0a74*/ 	.word	0x00000590
        /*0a78*/ 	.word	0x000000ff
        /*0a7c*/ 	.word	0x00038868
        /*0a80*/ 	.short	0x0100
        /*0a82*/ 	.byte	0x08
	.zero		1


	//   ....[10]....
        /*0a84*/ 	.word	0x00000680
        /*0a88*/ 	.word	0x000000ff
        /*0a8c*/ 	.word	0x00038870
        /*0a90*/ 	.short	0x0100
        /*0a92*/ 	.byte	0x06
	.zero		1


	//   ....[11]....
        /*0a94*/ 	.word	0x00000690
        /*0a98*/ 	.word	0x000000ff
        /*0a9c*/ 	.word	0x00038880
        /*0aa0*/ 	.short	0x0100
        /*0aa2*/ 	.byte	0x06
	.zero		1


	//   ....[12]....
        /*0aa4*/ 	.word	0x000006a0
        /*0aa8*/ 	.word	0x000000ff
        /*0aac*/ 	.word	0x00038878
        /*0ab0*/ 	.short	0x0100
        /*0ab2*/ 	.byte	0x06
	.zero		1


	//   ....[13]....
        /*0ab4*/ 	.word	0x000006b0
        /*0ab8*/ 	.word	0x000000ff
        /*0abc*/ 	.word	0x00038888
        /*0ac0*/ 	.short	0x0100
        /*0ac2*/ 	.byte	0x06
	.zero		1


	//   ....[14]....
        /*0ac4*/ 	.word	0x000007e0
        /*0ac8*/ 	.word	0x000000ff
        /*0acc*/ 	.word	0x00038890
        /*0ad0*/ 	.short	0x0100
        /*0ad2*/ 	.byte	0x08
	.zero		1


	//   ....[15]....
        /*0ad4*/ 	.word	0x000007f0
        /*0ad8*/ 	.word	0x000000ff
        /*0adc*/ 	.word	0x000388a0
        /*0ae0*/ 	.short	0x0100
        /*0ae2*/ 	.byte	0x08
	.zero		1


	//   ....[16]....
        /*0ae4*/ 	.word	0x00000800
        /*0ae8*/ 	.word	0x000000ff
        /*0aec*/ 	.word	0x00038898
        /*0af0*/ 	.short	0x0100
        /*0af2*/ 	.byte	0x08
	.zero		1


	//   ....[17]....
        /*0af4*/ 	.word	0x00000810
        /*0af8*/ 	.word	0x000000ff
        /*0afc*/ 	.word	0x000388a8
        /*0b00*/ 	.short	0x0100
        /*0b02*/ 	.byte	0x08
	.zero		1


	//   ....[18]....
        /*0b04*/ 	.word	0x00000940
        /*0b08*/ 	.word	0x000000ff
        /*0b0c*/ 	.word	0x000388b0
        /*0b10*/ 	.short	0x0100
        /*0b12*/ 	.byte	0x08
	.zero		1


	//   ....[19]....
        /*0b14*/ 	.word	0x00000950
        /*0b18*/ 	.word	0x000000ff
        /*0b1c*/ 	.word	0x000388c0
        /*0b20*/ 	.short	0x0100
        /*0b22*/ 	.byte	0x08
	.zero		1


	//   ....[20]....
        /*0b24*/ 	.word	0x00000960
        /*0b28*/ 	.word	0x000000ff
        /*0b2c*/ 	.word	0x000388b8
        /*0b30*/ 	.short	0x0100
        /*0b32*/ 	.byte	0x08
	.zero		1


	//   ....[21]....
        /*0b34*/ 	.word	0x00000970
        /*0b38*/ 	.word	0x000000ff
        /*0b3c*/ 	.word	0x000388c8
        /*0b40*/ 	.short	0x0100
        /*0b42*/ 	.byte	0x08
	.zero		1


	//   ....[22]....
        /*0b44*/ 	.word	0x00003670
        /*0b48*/ 	.word	0x00000000
        /*0b4c*/ 	.word	0x00038890
        /*0b50*/ 	.short	0x010a
        /*0b52*/ 	.byte	0x3f
	.zero		1


	//   ....[23]....
        /*0b54*/ 	.word	0x00006980
        /*0b58*/ 	.word	0x00000000
        /*0b5c*/ 	.word	0x00038890
        /*0b60*/ 	.short	0x010a
        /*0b62*/ 	.byte	0x3f
	.zero		1


	//   ....[24]....
        /*0b64*/ 	.word	0x000099c0
        /*0b68*/ 	.word	0x00000000
        /*0b6c*/ 	.word	0x00038890
        /*0b70*/ 	.short	0x010a
        /*0b72*/ 	.byte	0x3f
	.zero		1


	//   ....[25]....
        /*0b74*/ 	.word	0x00009dd0
        /*0b78*/ 	.word	0x00000028
        /*0b7c*/ 	.word	0x00000000
        /*0b80*/ 	.short	0x0101
        /*0b82*/ 	.byte	0x3f
	.zero		1


	//   ....[26]....
        /*0b84*/ 	.word	0x00009e10
        /*0b88*/ 	.word	0x00000000
        /*0b8c*/ 	.word	0x000388b0
        /*0b90*/ 	.short	0x010a
        /*0b92*/ 	.byte	0x3f
	.zero		1


	//   ....[27]....
        /*0b94*/ 	.word	0x0000a630
        /*0b98*/ 	.word	0x00000000
        /*0b9c*/ 	.word	0x00000000
        /*0ba0*/ 	.short	0x0101
        /*0ba2*/ 	.byte	0x3f
	.zero		1


	//   ....[28]....
        /*0ba4*/ 	.word	0x0000ae20
        /*0ba8*/ 	.word	0x00000010
        /*0bac*/ 	.word	0x00038800
        /*0bb0*/ 	.short	0x010a
        /*0bb2*/ 	.byte	0x3f
	.zero		1


	//   ....[29]....
        /*0bb4*/ 	.word	0x0000ae70
        /*0bb8*/ 	.word	0x00000010
        /*0bbc*/ 	.word	0x00038800
        /*0bc0*/ 	.short	0x010a
        /*0bc2*/ 	.byte	0x3f
	.zero		1


	//   ....[30]....
        /*0bc4*/ 	.word	0x0000c870
        /*0bc8*/ 	.word	0x00000010
        /*0bcc*/ 	.word	0x00038800
        /*0bd0*/ 	.short	0x010a
        /*0bd2*/ 	.byte	0x3f
	.zero		1


	//   ....[31]....
        /*0bd4*/ 	.word	0x00010b80
        /*0bd8*/ 	.word	0x00000010
        /*0bdc*/ 	.word	0x00038800
        /*0be0*/ 	.short	0x010a
        /*0be2*/ 	.byte	0x3f
	.zero		1


	//   ....[32]....
        /*0be4*/ 	.word	0x00014300
        /*0be8*/ 	.word	0x00000000
        /*0bec*/ 	.word	0x00038830
        /*0bf0*/ 	.short	0x010a
        /*0bf2*/ 	.byte	0x3f
	.zero		1


	//   ....[33]....
        /*0bf4*/ 	.word	0x00014380
        /*0bf8*/ 	.word	0x00000000
        /*0bfc*/ 	.word	0x00038830
        /*0c00*/ 	.short	0x010a
        /*0c02*/ 	.byte	0x3f
	.zero		1


	//   ....[34]....
        /*0c04*/ 	.word	0x000181a0
        /*0c08*/ 	.word	0x00000000
        /*0c0c*/ 	.word	0x00000000
        /*0c10*/ 	.short	0x0101
        /*0c12*/ 	.byte	0x3f
	.zero		1


	//   ....[35]....
        /*0c14*/ 	.word	0x00019340
        /*0c18*/ 	.word	0x0000000b
        /*0c1c*/ 	.word	0x00038830
        /*0c20*/ 	.short	0x010a
        /*0c22*/ 	.byte	0x3f
	.zero		1


	//   ....[36]....
        /*0c24*/ 	.word	0x000193c0
        /*0c28*/ 	.word	0x0000000b
        /*0c2c*/ 	.word	0x00038830
        /*0c30*/ 	.short	0x010a
        /*0c32*/ 	.byte	0x3f
	.zero		1


	//   ....[37]....
        /*0c34*/ 	.word	0x0001cab0
        /*0c38*/ 	.word	0x00000009
        /*0c3c*/ 	.word	0x00038850
        /*0c40*/ 	.short	0x010a
        /*0c42*/ 	.byte	0x3f
	.zero		1


	//   ....[38]....
        /*0c44*/ 	.word	0x0001cb00
        /*0c48*/ 	.word	0x00000009
        /*0c4c*/ 	.word	0x00038850
        /*0c50*/ 	.short	0x010a
        /*0c52*/ 	.byte	0x3f
	.zero		1


	//   ....[39]....
        /*0c54*/ 	.word	0x0001dcb0
        /*0c58*/ 	.word	0x0000000b
        /*0c5c*/ 	.word	0x00000000
        /*0c60*/ 	.short	0x0101
        /*0c62*/ 	.byte	0x3f
	.zero		1


	//   ....[40]....
        /*0c64*/ 	.word	0x0001dd00
        /*0c68*/ 	.word	0x00000009
        /*0c6c*/ 	.word	0x00000000
        /*0c70*/ 	.short	0x0101
        /*0c72*/ 	.byte	0x3f
	.zero		1


	//   ....[41]....
        /*0c74*/ 	.word	0x0001e1f0
        /*0c78*/ 	.word	0x00000004
        /*0c7c*/ 	.word	0x00038830
        /*0c80*/ 	.short	0x010a
        /*0c82*/ 	.byte	0x3f
	.zero		1


	//   ....[42]....
        /*0c84*/ 	.word	0x0001e270
        /*0c88*/ 	.word	0x00000004
        /*0c8c*/ 	.word	0x00038830
        /*0c90*/ 	.short	0x010a
        /*0c92*/ 	.byte	0x3f
	.zero		1


	//   ....[43]....
        /*0c94*/ 	.word	0x00021960
        /*0c98*/ 	.word	0x00000009
        /*0c9c*/ 	.word	0x00038850
        /*0ca0*/ 	.short	0x010a
        /*0ca2*/ 	.byte	0x3f
	.zero		1


	//   ....[44]....
        /*0ca4*/ 	.word	0x000219b0
        /*0ca8*/ 	.word	0x00000009
        /*0cac*/ 	.word	0x00038850
        /*0cb0*/ 	.short	0x010a
        /*0cb2*/ 	.byte	0x3f
	.zero		1


	//   ....[45]....
        /*0cb4*/ 	.word	0x00022410
        /*0cb8*/ 	.word	0x000000a8
        /*0cbc*/ 	.word	0x00000000
        /*0cc0*/ 	.short	0x0101
        /*0cc2*/ 	.byte	0x3f
	.zero		1


	//   ....[46]....
        /*0cc4*/ 	.word	0x00022530
        /*0cc8*/ 	.word	0x00000009
        /*0ccc*/ 	.word	0x00000000
        /*0cd0*/ 	.short	0x0101
        /*0cd2*/ 	.byte	0x3f
	.zero		1


	//   ....[47]....
        /*0cd4*/ 	.word	0x000231f0
        /*0cd8*/ 	.word	0x00000000
        /*0cdc*/ 	.word	0x00038850
        /*0ce0*/ 	.short	0x010a
        /*0ce2*/ 	.byte	0x3f
	.zero		1


	//   ....[48]....
        /*0ce4*/ 	.word	0x00023290
        /*0ce8*/ 	.word	0x00000000
        /*0cec*/ 	.word	0x00038850
        /*0cf0*/ 	.short	0x010a
        /*0cf2*/ 	.byte	0x3f
	.zero		1


	//   ....[49]....
        /*0cf4*/ 	.word	0x00023790
        /*0cf8*/ 	.word	0x0000000b
        /*0cfc*/ 	.word	0x00000000
        /*0d00*/ 	.short	0x0101
        /*0d02*/ 	.byte	0x3f
	.zero		1


	//   ....[50]....
        /*0d04*/ 	.word	0x000256d0
        /*0d08*/ 	.word	0x00000000
        /*0d0c*/ 	.word	0x00000000
        /*0d10*/ 	.short	0x0101
        /*0d12*/ 	.byte	0x3f
	.zero		1


	//   ....[51]....
        /*0d14*/ 	.word	0x00027e60
        /*0d18*/ 	.word	0x00000009
        /*0d1c*/ 	.word	0x00038820
        /*0d20*/ 	.short	0x010a
        /*0d22*/ 	.byte	0x3f
	.zero		1


	//   ....[52]....
        /*0d24*/ 	.word	0x00027ef0
        /*0d28*/ 	.word	0x00000005
        /*0d2c*/ 	.word	0x000388a0
        /*0d30*/ 	.short	0x010a
        /*0d32*/ 	.byte	0x3f
	.zero		1


	//   ....[53]....
        /*0d34*/ 	.word	0x000281c0
        /*0d38*/ 	.word	0x00000005
        /*0d3c*/ 	.word	0x000388c0
        /*0d40*/ 	.short	0x010a
        /*0d42*/ 	.byte	0x3f
	.zero		1


	//   ....[54]....
        /*0d44*/ 	.word	0x000285b0
        /*0d48*/ 	.word	0x00000006
        /*0d4c*/ 	.word	0x000388a0
        /*0d50*/ 	.short	0x010a
        /*0d52*/ 	.byte	0x3f
	.zero		1


	//   ....[55]....
        /*0d54*/ 	.word	0x00028860
        /*0d58*/ 	.word	0x00000006
        /*0d5c*/ 	.word	0x000388c0
        /*0d60*/ 	.short	0x010a
        /*0d62*/ 	.byte	0x3f
	.zero		1


	//   ....[56]....
        /*0d64*/ 	.word	0x000298d0
        /*0d68*/ 	.word	0x00000007
        /*0d6c*/ 	.word	0x00038840
        /*0d70*/ 	.short	0x010a
        /*0d72*/ 	.byte	0x3f
	.zero		1


	//   ....[57]....
        /*0d74*/ 	.word	0x00029f40
        /*0d78*/ 	.word	0x0000000a
        /*0d7c*/ 	.word	0x00038820
        /*0d80*/ 	.short	0x010a
        /*0d82*/ 	.byte	0x3f
	.zero		1


	//   ....[58]....
        /*0d84*/ 	.word	0x0002a260
        /*0d88*/ 	.word	0x00000008
        /*0d8c*/ 	.word	0x00038840
        /*0d90*/ 	.short	0x010a
        /*0d92*/ 	.byte	0x3f
	.zero		1


	//   ....[59]....
        /*0d94*/ 	.word	0x0002a5a0
        /*0d98*/ 	.word	0x00000008
        /*0d9c*/ 	.word	0x00038860
        /*0da0*/ 	.short	0x010a
        /*0da2*/ 	.byte	0x3f
	.zero		1


	//   ....[60]....
        /*0da4*/ 	.word	0x0002abf0
        /*0da8*/ 	.word	0x00000002
        /*0dac*/ 	.word	0x00038840
        /*0db0*/ 	.short	0x010a
        /*0db2*/ 	.byte	0x3f
	.zero		1


	//   ....[61]....
        /*0db4*/ 	.word	0x0002af30
        /*0db8*/ 	.word	0x00000002
        /*0dbc*/ 	.word	0x00038860
        /*0dc0*/ 	.short	0x010a
        /*0dc2*/ 	.byte	0x3f
	.zero		1


	//   ....[62]....
        /*0dc4*/ 	.word	0x0002b4f0
        /*0dc8*/ 	.word	0x00000002
        /*0dcc*/ 	.word	0x00038840
        /*0dd0*/ 	.short	0x010a
        /*0dd2*/ 	.byte	0x3f
	.zero		1


	//   ....[63]....
        /*0dd4*/ 	.word	0x0002b820
        /*0dd8*/ 	.word	0x00000002
        /*0ddc*/ 	.word	0x00038860
        /*0de0*/ 	.short	0x010a
        /*0de2*/ 	.byte	0x3f
	.zero		1


	//   ....[64]....
        /*0de4*/ 	.word	0x0002bd80
        /*0de8*/ 	.word	0x00000003
        /*0dec*/ 	.word	0x00038860
        /*0df0*/ 	.short	0x010a
        /*0df2*/ 	.byte	0x3f
	.zero		1


	//   ....[65]....
        /*0df4*/ 	.word	0x0002ce30
        /*0df8*/ 	.word	0x00000000
        /*0dfc*/ 	.word	0x00038820
        /*0e00*/ 	.short	0x010a
        /*0e02*/ 	.byte	0x3f
	.zero		1


	//   ....[66]....
        /*0e04*/ 	.word	0x0002d000
        /*0e08*/ 	.word	0x00000006
        /*0e0c*/ 	.word	0x00000000
        /*0e10*/ 	.short	0x010a
        /*0e12*/ 	.byte	0x3f
	.zero		1


	//   ....[67]....
        /*0e14*/ 	.word	0x0002d070
        /*0e18*/ 	.word	0x00000007
        /*0e1c*/ 	.word	0x00000000
        /*0e20*/ 	.short	0x010a
        /*0e22*/ 	.byte	0x3f
	.zero		1


	//   ....[68]....
        /*0e24*/ 	.word	0x0002d0e0
        /*0e28*/ 	.word	0x00000004
        /*0e2c*/ 	.word	0x00000000
        /*0e30*/ 	.short	0x010a
        /*0e32*/ 	.byte	0x3f
	.zero		1


	//   ....[69]....
        /*0e34*/ 	.word	0x0002d110
        /*0e38*/ 	.word	0x00000003
        /*0e3c*/ 	.word	0x00000000
        /*0e40*/ 	.short	0x010a
        /*0e42*/ 	.byte	0x3f
	.zero		1


	//   ....[70]....
        /*0e44*/ 	.word	0x0002d170
        /*0e48*/ 	.word	0x00000000
        /*0e4c*/ 	.word	0x00038890
        /*0e50*/ 	.short	0x010a
        /*0e52*/ 	.byte	0x3f
	.zero		1


	//   ....[71]....
        /*0e54*/ 	.word	0x0002d1c0
        /*0e58*/ 	.word	0x00000000
        /*0e5c*/ 	.word	0x00038890
        /*0e60*/ 	.short	0x010a
        /*0e62*/ 	.byte	0x3f
	.zero		1


	//   ....[72]....
        /*0e64*/ 	.word	0x0002d210
        /*0e68*/ 	.word	0x00000000
        /*0e6c*/ 	.word	0x00038890
        /*0e70*/ 	.short	0x010a
        /*0e72*/ 	.byte	0x3f
	.zero		1


	//   ....[73]....
        /*0e74*/ 	.word	0x0002d260
        /*0e78*/ 	.word	0x00000000
        /*0e7c*/ 	.word	0x000388b0
        /*0e80*/ 	.short	0x010a
        /*0e82*/ 	.byte	0x3f
	.zero		1


	//   ....[74]....
        /*0e84*/ 	.word	0x0002dcb0
        /*0e88*/ 	.word	0x00000010
        /*0e8c*/ 	.word	0x00038800
        /*0e90*/ 	.short	0x010a
        /*0e92*/ 	.byte	0x3f
	.zero		1


	//   ....[75]....
        /*0e94*/ 	.word	0x0002e700
        /*0e98*/ 	.word	0x00000010
        /*0e9c*/ 	.word	0x00038800
        /*0ea0*/ 	.short	0x010a
        /*0ea2*/ 	.byte	0x3f
	.zero		1


	//   ....[76]....
        /*0ea4*/ 	.word	0x0002e750
        /*0ea8*/ 	.word	0x00000000
        /*0eac*/ 	.word	0x00038830
        /*0eb0*/ 	.short	0x010a
        /*0eb2*/ 	.byte	0x3f
	.zero		1


	//   ....[77]....
        /*0eb4*/ 	.word	0x0002e7a0
        /*0eb8*/ 	.word	0x0000000b
        /*0ebc*/ 	.word	0x00038830
        /*0ec0*/ 	.short	0x010a
        /*0ec2*/ 	.byte	0x3f
	.zero		1


	//   ....[78]....
        /*0ec4*/ 	.word	0x0002e7f0
        /*0ec8*/ 	.word	0x00000009
        /*0ecc*/ 	.word	0x00038850
        /*0ed0*/ 	.short	0x010a
        /*0ed2*/ 	.byte	0x3f
	.zero		1


	//   ....[79]....
        /*0ed4*/ 	.word	0x0002e840
        /*0ed8*/ 	.word	0x00000004
        /*0edc*/ 	.word	0x00038830
        /*0ee0*/ 	.short	0x010a
        /*0ee2*/ 	.byte	0x3f
	.zero		1


	//   ....[80]....
        /*0ee4*/ 	.word	0x0002e890
        /*0ee8*/ 	.word	0x00000009
        /*0eec*/ 	.word	0x00038850
        /*0ef0*/ 	.short	0x010a
        /*0ef2*/ 	.byte	0x3f
	.zero		1


	//   ....[81]....
        /*0ef4*/ 	.word	0x0002e8e0
        /*0ef8*/ 	.word	0x00000000
        /*0efc*/ 	.word	0x00038850
        /*0f00*/ 	.short	0x010a
        /*0f02*/ 	.byte	0x3f
	.zero		1


	//   ....[82]....
        /*0f04*/ 	.word	0x0002ea80
        /*0f08*/ 	.word	0x00000009
        /*0f0c*/ 	.word	0x00038820
        /*0f10*/ 	.short	0x010a
        /*0f12*/ 	.byte	0x3f
	.zero		1


	//   ....[83]....
        /*0f14*/ 	.word	0x0002ead0
        /*0f18*/ 	.word	0x00000005
        /*0f1c*/ 	.word	0x000388a0
        /*0f20*/ 	.short	0x010a
        /*0f22*/ 	.byte	0x3f
	.zero		1


	//   ....[84]....
        /*0f24*/ 	.word	0x0002eb20
        /*0f28*/ 	.word	0x00000005
        /*0f2c*/ 	.word	0x000388c0
        /*0f30*/ 	.short	0x010a
        /*0f32*/ 	.byte	0x3f
	.zero		1


	//   ....[85]....
        /*0f34*/ 	.word	0x0002eb70
        /*0f38*/ 	.word	0x00000006
        /*0f3c*/ 	.word	0x000388a0
        /*0f40*/ 	.short	0x010a
        /*0f42*/ 	.byte	0x3f
	.zero		1


	//   ....[86]....
        /*0f44*/ 	.word	0x0002ebc0
        /*0f48*/ 	.word	0x00000006
        /*0f4c*/ 	.word	0x000388c0
        /*0f50*/ 	.short	0x010a
        /*0f52*/ 	.byte	0x3f
	.zero		1


	//   ....[87]....
        /*0f54*/ 	.word	0x0002ed60
        /*0f58*/ 	.word	0x00000007
        /*0f5c*/ 	.word	0x00038840
        /*0f60*/ 	.short	0x010a
        /*0f62*/ 	.byte	0x3f
	.zero		1


	//   ....[88]....
        /*0f64*/ 	.word	0x0002ede0
        /*0f68*/ 	.word	0x00000003
        /*0f6c*/ 	.word	0x00038820
        /*0f70*/ 	.short	0x010a
        /*0f72*/ 	.byte	0x3f
	.zero		1


	//   ....[89]....
        /*0f74*/ 	.word	0x0002ee30
        /*0f78*/ 	.word	0x00000008
        /*0f7c*/ 	.word	0x00038840
        /*0f80*/ 	.short	0x010a
        /*0f82*/ 	.byte	0x3f
	.zero		1


	//   ....[90]....
        /*0f84*/ 	.word	0x0002ee80
        /*0f88*/ 	.word	0x00000008
        /*0f8c*/ 	.word	0x00038860
        /*0f90*/ 	.short	0x010a
        /*0f92*/ 	.byte	0x3f
	.zero		1


	//   ....[91]....
        /*0f94*/ 	.word	0x0002eed0
        /*0f98*/ 	.word	0x00000002
        /*0f9c*/ 	.word	0x00038840
        /*0fa0*/ 	.short	0x010a
        /*0fa2*/ 	.byte	0x3f
	.zero		1


	//   ....[92]....
        /*0fa4*/ 	.word	0x0002ef20
        /*0fa8*/ 	.word	0x00000002
        /*0fac*/ 	.word	0x00038860
        /*0fb0*/ 	.short	0x010a
        /*0fb2*/ 	.byte	0x3f
	.zero		1


	//   ....[93]....
        /*0fb4*/ 	.word	0x0002ef70
        /*0fb8*/ 	.word	0x00000002
        /*0fbc*/ 	.word	0x00038840
        /*0fc0*/ 	.short	0x010a
        /*0fc2*/ 	.byte	0x3f
	.zero		1


	//   ....[94]....
        /*0fc4*/ 	.word	0x0002efc0
        /*0fc8*/ 	.word	0x00000002
        /*0fcc*/ 	.word	0x00038860
        /*0fd0*/ 	.short	0x010a
        /*0fd2*/ 	.byte	0x3f
	.zero		1


	//   ....[95]....
        /*0fd4*/ 	.word	0x0002f010
        /*0fd8*/ 	.word	0x00000003
        /*0fdc*/ 	.word	0x00038860
        /*0fe0*/ 	.short	0x010a
        /*0fe2*/ 	.byte	0x3f
	.zero		1


	//   ....[96]....
        /*0fe4*/ 	.word	0x0002f9d0
        /*0fe8*/ 	.word	0x00000000
        /*0fec*/ 	.word	0x00038820
        /*0ff0*/ 	.short	0x010a
        /*0ff2*/ 	.byte	0x3f
	.zero		1


	//   ....[97]....
        /*0ff4*/ 	.word	0x0002fb70
        /*0ff8*/ 	.word	0x00000006
        /*0ffc*/ 	.word	0x00000000
        /*1000*/ 	.short	0x010a
        /*1002*/ 	.byte	0x3f
	.zero		1


	//   ....[98]....
        /*1004*/ 	.word	0x0002fbc0
        /*1008*/ 	.word	0x00000007
        /*100c*/ 	.word	0x00000000
        /*1010*/ 	.short	0x010a
        /*1012*/ 	.byte	0x3f
	.zero		1


	//   ....[99]....
        /*1014*/ 	.word	0x0002fc10
        /*1018*/ 	.word	0x00000004
        /*101c*/ 	.word	0x00000000
        /*1020*/ 	.short	0x010a
        /*1022*/ 	.byte	0x3f
	.zero		1


	//----- nvinfo : EIATTR_NUM_MBARRIERS
	.align		4
.L_625:
        /*1024*/ 	.byte	0x03, 0x38
        /*1026*/ 	.short	0x0016


	//----- nvinfo : EIATTR_EXIT_INSTR_OFFSETS
	.align		4
        /*1028*/ 	.byte	0x04, 0x1c
        /*102a*/ 	.short	(.L_627 - .L_626)


	//   ....[0]....
.L_626:
        /*102c*/ 	.word	0x0002d160


	//----- nvinfo : EIATTR_MAX_THREADS
	.align		4
.L_627:
        /*1030*/ 	.byte	0x04, 0x05
        /*1032*/ 	.short	(.L_629 - .L_628)
.L_628:
        /*1034*/ 	.word	0x00000180
        /*1038*/ 	.word	0x00000001
        /*103c*/ 	.word	0x00000001


	//----- nvinfo : EIATTR_CRS_STACK_SIZE
	.align		4
.L_629:
        /*1040*/ 	.byte	0x04, 0x1e
        /*1042*/ 	.short	(.L_631 - .L_630)
.L_630:
        /*1044*/ 	.word	0x00000000


	//----- nvinfo : EIATTR_CBANK_PARAM_SIZE
	.align		4
.L_631:
        /*1048*/ 	.byte	0x03, 0x19
        /*104a*/ 	.short	0x0a70


	//----- nvinfo : EIATTR_PARAM_CBANK
	.align		4
        /*104c*/ 	.byte	0x04, 0x0a
        /*104e*/ 	.short	(.L_633 - .L_632)
	.align		4
.L_632:
        /*1050*/ 	.word	index@(.nv.constant0._ZN7cutlass13device_kernelIN5flash11enable_sm90INS1_16FlashAttnFwdSm90INS1_25CollectiveMainloopFwdSm90ILi2EN4cute5tupleIJNS5_1CILi1EEES8_S8_EEENS6_IJNS7_ILi128EEENS7_ILi80EEENS7_ILi256EEEEEELi256ENS_6half_tEfNS_4arch4Sm90ELb1ELb0ELb0ELb1ELb0ELb1ELb0ELb1ELb1ELb0ELb0ELb0EEENS1_21CollectiveEpilogueFwdINS6_IJSA_SC_SB_EEES9_SE_SG_Li256ELb1ELb0ELb0ELb0EEENS1_36VarlenDynamicPersistentTileSchedulerILi128ELi80ELi256ELi32ELb0ELb0ELb1ELb1ELb1ELb1EEEEEEEEEvNT_6ParamsE)
        /*1054*/ 	.short	0x0210
        /*1056*/ 	.short	0x0a70


	//----- nvinfo : EIATTR_SW_WAR
	.align		4
.L_633:
        /*1058*/ 	.byte	0x04, 0x36
        /*105a*/ 	.short	(.L_635 - .L_634)
.L_634:
        /*105c*/ 	.word	0x00000008
.L_635:


//--------------------- .nv.info._ZN7cutlass13device_kernelIN5flash11enable_sm90INS1_16FlashAttnFwdSm90INS1_25CollectiveMainloopFwdSm90ILi2EN4cute5tupleIJNS5_1CILi1EEES8_S8_EEENS6_IJNS7_ILi128EEENS7_ILi112EEENS7_ILi192EEEEEELi192ENS_6half_tEfNS_4arch4Sm90ELb0ELb0ELb0ELb0ELb0ELb0ELb0ELb1ELb1ELb0ELb0ELb0EEENS1_21CollectiveEpilogueFwdINS6_IJSA_SC_SB_EEES9_SE_SG_Li256ELb0ELb0ELb0ELb0EEENS1_29StaticPersistentTileSchedulerILb0EEEEEEEEEvNT_6ParamsE --------------------------
	.section	.nv.info._ZN7cutlass13device_kernelIN5flash11enable_sm90INS1_16FlashAttnFwdSm90INS1_25CollectiveMainloopFwdSm90ILi2EN4cute5tupleIJNS5_1CILi1EEES8_S8_EEENS6_IJNS7_ILi128EEENS7_ILi112EEENS7_ILi192EEEEEELi192ENS_6half_tEfNS_4arch4Sm90ELb0ELb0ELb0ELb0ELb0ELb0ELb0ELb1ELb1ELb0ELb0ELb0EEENS1_21CollectiveEpilogueFwdINS6_IJSA_SC_SB_EEES9_SE_SG_Li256ELb0ELb0ELb0ELb0EEENS1_29StaticPersistentTileSchedulerILb0EEEEEEEEEvNT_6ParamsE,"",@"SHT_CUDA_INFO"
	.sectionflags	@""
	.align	4


	//----- nvinfo : EIATTR_CUDA_API_VERSION
	.align		4
        /*0000*/ 	.byte	0x04, 0x37
        /*0002*/ 	.short	(.L_637 - .L_636)
.L_636:
        /*0004*/ 	.word	0x00000082


	//----- nvinfo : EIATTR_KPARAM_INFO
	.align		4
.L_637:
        /*0008*/ 	.byte	0x04, 0x17
        /*000a*/ 	.short	(.L_639 - .L_638)
.L_638:
        /*000c*/ 	.word	0x00000000
        /*0010*/ 	.short	0x0000
        /*0012*/ 	.short	0x0070
        /*0014*/ 	.byte	0x00, 0xf0, 0x01, 0x2e


	//----- nvinfo : EIATTR_SPARSE_MMA_MASK
	.align		4
.L_639:
        /*0018*/ 	.byte	0x03, 0x50
        /*001a*/ 	.short	0x0000


	//----- nvinfo : EIATTR_MAXREG_COUNT
	.align		4
        /*001c*/ 	.byte	0x03, 0x1b
        /*001e*/ 	.short	0x00a8


	//----- nvinfo : EIATTR_NUM_BARRIERS
	.align		4
        /*0020*/ 	.byte	0x02, 0x4c
        /*0022*/ 	.byte	0x09
	.zero		1


	//----- nvinfo : EIATTR_EXTERNS
	.align		4
        /*0024*/ 	.byte	0x04, 0x0f
        /*0026*/ 	.short	(.L_641 - .L_640)


	//   ....[0]....
	.align		4
.L_640:
        /*0028*/ 	.word	index@(__assertfail)


	//----- nvinfo : EIATTR_ANNOTATIONS
	.align		4
.L_641:
        /*002c*/ 	.byte	0x04, 0x55
        /*002e*/ 	.short	(.L_643 - .L_642)


	//   ....[0]....
.L_642:
        /* <DEDUP_REMOVED lines=15> */


	//----- nvinfo : EIATTR_MERCURY_ISA_VERSION
	.align		4
.L_643:
        /*0110*/ 	.byte	0x03, 0x5f
        /*0112*/ 	.short	0x0101


	//----- nvinfo : EIATTR_INT_WARP_WIDE_INSTR_OFFSETS
	.align		4
        /*0114*/ 	.byte	0x04, 0x31
        /*0116*/ 	.short	(.L_645 - .L_644)


	//   ....[0]....
.L_644:
        /*0118*/ 	.word	0x00000190


	//   ....[1]....
        /*011c*/ 	.word	0x000001c0


	//   ....[2]....
        /*0120*/ 	.word	0x000001d0


	//   ....[3]....
        /*0124*/ 	.word	0x0000bcb0


	//   ....[4]....
        /*0128*/ 	.word	0x0000bce0


	//   ....[5]....
        /*012c*/ 	.word	0x0000bdb0


	//   ....[6]....
        /*0130*/ 	.word	0x0000be80


	//----- nvinfo : EIATTR_COOP_GROUP_MASK_REGIDS
	.align		4
.L_645:
        /*0134*/ 	.byte	0x04, 0x29
        /*0136*/ 	.short	(.L_647 - .L_646)


	//   ....[0]....
.L_646:
        /*0138*/ 	.word	0xffffffff


	//   ....[1]....
        /*013c*/ 	.word	0xffffffff


	//   ....[2]....
        /*0140*/ 	.word	0xffffffff


	//   ....[3]....
        /*0144*/ 	.word	0xffffffff


	//   ....[4]....
        /*0148*/ 	.word	0xffffffff


	//   ....[5]....
        /*014c*/ 	.word	0xffffffff


	//   ....[6]....
        /*0150*/ 	.word	0xffffffff


	//   ....[7]....
        /*0154*/ 	.word	0xffffffff


	//   ....[8]....
        /*0158*/ 	.word	0xffffffff


	//   ....[9]....
        /*015c*/ 	.word	0xffffffff


	//   ....[10]....
        /*0160*/ 	.word	0xffffffff


	//   ....[11]....
        /*0164*/ 	.word	0xffffffff


	//   ....[12]....
        /*0168*/ 	.word	0xffffffff


	//   ....[13]....
        /*016c*/ 	.word	0xffffffff


	//   ....[14]....
        /*0170*/ 	.word	0xffffffff


	//   ....[15]....
        /*0174*/ 	.word	0xffffffff


	//   ....[16]....
        /*0178*/ 	.word	0xffffffff


	//   ....[17]....
        /*017c*/ 	.word	0xffffffff


	//   ....[18]....
        /*0180*/ 	.word	0xffffffff


	//   ....[19]....
        /*0184*/ 	.word	0xffffffff


	//   ....[20]....
        /*0188*/ 	.word	0xffffffff


	//   ....[21]....
        /*018c*/ 	.word	0xffffffff


	//   ....[22]....
        /*0190*/ 	.word	0xffffffff


	//   ....[23]....
        /*0194*/ 	.word	0x0500000f


	//   ....[24]....
        /*0198*/ 	.word	0x0500000f


	//----- nvinfo : EIATTR_COOP_GROUP_INSTR_OFFSETS
	.align		4
.L_647:
        /*019c*/ 	.byte	0x04, 0x28
        /*019e*/ 	.short	(.L_649 - .L_648)


	//   ....[0]....
.L_648:
        /*01a0*/ 	.word	0x00000060


	//   ....[1]....
        /*01a4*/ 	.word	0x000001a0


	//   ....[2]....
        /*01a8*/ 	.word	0x000001f0


	//   ....[3]....
        /*01ac*/ 	.word	0x000003e0


	//   ....[4]....
        /*01b0*/ 	.word	0x00000540


	//   ....[5]....
        /*01b4*/ 	.word	0x00000660


	//   ....[6]....
        /*01b8*/ 	.word	0x000007c0


	//   ....[7]....
        /*01bc*/ 	.word	0x00000db0


	//   ....[8]....
        /*01c0*/ 	.word	0x000042a0


	//   ....[9]....
        /*01c4*/ 	.word	0x000042f0


	//   ....[10]....
        /*01c8*/ 	.word	0x000047d0


	//   ....[11]....
        /*01cc*/ 	.word	0x00004830


	//   ....[12]....
        /*01d0*/ 	.word	0x000082b0


	//   ....[13]....
        /*01d4*/ 	.word	0x000082e0


	//   ....[14]....
        /*01d8*/ 	.word	0x00008530


	//   ....[15]....
        /*01dc*/ 	.word	0x00008550


	//   ....[16]....
        /*01e0*/ 	.word	0x00009b70


	//   ....[17]....
        /*01e4*/ 	.word	0x00009bb0


	//   ....[18]....
        /*01e8*/ 	.word	0x00009d20


	//   ....[19]....
        /*01ec*/ 	.word	0x00009dd0


	//   ....[20]....
        /*01f0*/ 	.word	0x0000b0e0


	//   ....[21]....
        /*01f4*/ 	.word	0x0000b440


	//   ....[22]....
        /*01f8*/ 	.word	0x0000e480


	//   ....[23]....
        /*01fc*/ 	.word	0x0000e990


	//   ....[24]....
        /*0200*/ 	.word	0x0000ee30


	//----- nvinfo : EIATTR_REG_RECONFIG
	.align		4
.L_649:
        /*0204*/ 	.byte	0x01, 0x54
	.zero		2


	//----- nvinfo : EIATTR_SYSCALL_OFFSETS
	.align		4
        /*0208*/ 	.byte	0x04, 0x46
        /*020a*/ 	.short	(.L_651 - .L_650)


	//   ....[0]....
.L_650:
        /*020c*/ 	.word	0x00001140


	//   ....[1]....
        /*0210*/ 	.word	0x0000b8c0


	//   ....[2]....
        /*0214*/ 	.word	0x0000ba00


	//   ....[3]....
        /*0218*/ 	.word	0x0000bb00


	//----- nvinfo : EIATTR_MBARRIER_INSTR_OFFSETS
	.align		4
.L_651:
        /*021c*/ 	.byte	0x04, 0x39
        /*021e*/ 	.short	(.L_653 - .L_652)


	//   ....[0]....
.L_652:
        /*0220*/ 	.word	0x00000290
        /*0224*/ 	.word	0x000000ff
        /*0228*/ 	.word	0x00036800
        /*022c*/ 	.short	0x0100
        /*022e*/ 	.byte	0x06
	.zero		1


	//   ....[1]....
        /*0230*/ 	.word	0x000002a0
        /*0234*/ 	.word	0x000000ff
        /*0238*/ 	.word	0x00036820
        /*023c*/ 	.short	0x0100
        /*023e*/ 	.byte	0x06
	.zero		1


	//   ....[2]....
        /*0240*/ 	.word	0x00000390
        /*0244*/ 	.word	0x000000ff
        /*0248*/ 	.word	0x00036830
        /*024c*/ 	.short	0x0100
        /*024e*/ 	.byte	0x08
	.zero		1


	//   ....[3]....
        /*0250*/ 	.word	0x000003a0
        /*0254*/ 	.word	0x000000ff
        /*0258*/ 	.word	0x00036840
        /*025c*/ 	.short	0x0100
        /*025e*/ 	.byte	0x08
	.zero		1


	//   ....[4]....
        /*0260*/ 	.word	0x000003b0
        /*0264*/ 	.word	0x000000ff
        /*0268*/ 	.word	0x00036838
        /*026c*/ 	.short	0x0100
        /*026e*/ 	.byte	0x08
	.zero		1


	//   ....[5]....
        /*0270*/ 	.word	0x000003c0
        /*0274*/ 	.word	0x000000ff
        /*0278*/ 	.word	0x00036848
        /*027c*/ 	.short	0x0100
        /*027e*/ 	.byte	0x08
	.zero		1


	//   ....[6]....
        /*0280*/ 	.word	0x000004f0
        /*0284*/ 	.word	0x000000ff
        /*0288*/ 	.word	0x00036850
        /*028c*/ 	.short	0x0100
        /*028e*/ 	.byte	0x08
	.zero		1


	//   ....[7]....
        /*0290*/ 	.word	0x00000500
        /*0294*/ 	.word	0x000000ff
        /*0298*/ 	.word	0x00036860
        /*029c*/ 	.short	0x0100
        /*029e*/ 	.byte	0x08
	.zero		1


	//   ....[8]....
        /*02a0*/ 	.word	0x00000510
        /*02a4*/ 	.word	0x000000ff
        /*02a8*/ 	.word	0x00036858
        /*02ac*/ 	.short	0x0100
        /*02ae*/ 	.byte	0x08
	.zero		1


	//   ....[9]....
        /*02b0*/ 	.word	0x00000520
        /*02b4*/ 	.word	0x000000ff
        /*02b8*/ 	.word	0x00036868
        /*02bc*/ 	.short	0x0100
        /*02be*/ 	.byte	0x08
	.zero		1


	//   ....[10]....
        /*02c0*/ 	.word	0x00000610
        /*02c4*/ 	.word	0x000000ff
        /*02c8*/ 	.word	0x00036870
        /*02cc*/ 	.short	0x0100
        /*02ce*/ 	.byte	0x06
	.zero		1


	//   ....[11]....
        /*02d0*/ 	.word	0x00000620
        /*02d4*/ 	.word	0x000000ff
        /*02d8*/ 	.word	0x00036880
        /*02dc*/ 	.short	0x0100
        /*02de*/ 	.byte	0x06
	.zero		1


	//   ....[12]....
        /*02e0*/ 	.word	0x00000630
        /*02e4*/ 	.word	0x000000ff
        /*02e8*/ 	.word	0x00036878
        /*02ec*/ 	.short	0x0100
        /*02ee*/ 	.byte	0x06
	.zero		1


	//   ....[13]....
        /*02f0*/ 	.word	0x00000640
        /*02f4*/ 	.word	0x000000ff
        /*02f8*/ 	.word	0x00036888
        /*02fc*/ 	.short	0x0100
        /*02fe*/ 	.byte	0x06
	.zero		1


	//   ....[14]....
        /*0300*/ 	.word	0x00000770
        /*0304*/ 	.word	0x000000ff
        /*0308*/ 	.word	0x00036890
        /*030c*/ 	.short	0x0100
        /*030e*/ 	.byte	0x08
	.zero		1


	//   ....[15]....
        /*0310*/ 	.word	0x00000780
        /*0314*/ 	.word	0x000000ff
        /*0318*/ 	.word	0x000368a0
        /*031c*/ 	.short	0x0100
        /*031e*/ 	.byte	0x08
	.zero		1


	//   ....[16]....
        /*0320*/ 	.word	0x00000790
        /*0324*/ 	.word	0x000000ff
        /*0328*/ 	.word	0x00036898
        /*032c*/ 	.short	0x0100
        /*032e*/ 	.byte	0x08
	.zero		1


	//   ....[17]....
        /*0330*/ 	.word	0x000007a0
        /*0334*/ 	.word	0x000000ff
        /*0338*/ 	.word	0x000368a8
        /*033c*/ 	.short	0x0100
        /*033e*/ 	.byte	0x08
	.zero		1


	//   ....[18]....
        /*0340*/ 	.word	0x000008d0
        /*0344*/ 	.word	0x000000ff
        /*0348*/ 	.word	0x000368b0
        /*034c*/ 	.short	0x0100
        /*034e*/ 	.byte	0x08
	.zero		1


	//   ....[19]....
        /*0350*/ 	.word	0x000008e0
        /*0354*/ 	.word	0x000000ff
        /*0358*/ 	.word	0x000368c0
        /*035c*/ 	.short	0x0100
        /*035e*/ 	.byte	0x08
	.zero		1


	//   ....[20]....
        /*0360*/ 	.word	0x000008f0
        /*0364*/ 	.word	0x000000ff
        /*0368*/ 	.word	0x000368b8
        /*036c*/ 	.short	0x0100
        /*036e*/ 	.byte	0x08
	.zero		1


	//   ....[21]....
        /*0370*/ 	.word	0x00000900
        /*0374*/ 	.word	0x000000ff
        /*0378*/ 	.word	0x000368c8
        /*037c*/ 	.short	0x0100
        /*037e*/ 	.byte	0x08
	.zero		1


	//   ....[22]....
        /*0380*/ 	.word	0x000011d0
        /*0384*/ 	.word	0x000000ff
        /*0388*/ 	.word	0x00036800
        /*038c*/ 	.short	0x010a
        /*038e*/ 	.byte	0x06
	.zero		1


	//   ....[23]....
        /*0390*/ 	.word	0x00001270
        /*0394*/ 	.word	0x00000002
        /*0398*/ 	.word	0x00036830
        /*039c*/ 	.short	0x010a
        /*039e*/ 	.byte	0x3f
	.zero		1


	//   ....[24]....
        /*03a0*/ 	.word	0x000012f0
        /*03a4*/ 	.word	0x00000002
        /*03a8*/ 	.word	0x00036830
        /*03ac*/ 	.short	0x010a
        /*03ae*/ 	.byte	0x3f
	.zero		1


	//   ....[25]....
        /*03b0*/ 	.word	0x000041e0
        /*03b4*/ 	.word	0x00000002
        /*03b8*/ 	.word	0x00000000
        /*03bc*/ 	.short	0x0101
        /*03be*/ 	.byte	0x3f
	.zero		1


	//   ....[26]....
        /*03c0*/ 	.word	0x000059b0
        /*03c4*/ 	.word	0x000000ff
        /*03c8*/ 	.word	0x00036830
        /*03cc*/ 	.short	0x010a
        /*03ce*/ 	.byte	0x27
	.zero		1


	//   ....[27]....
        /*03d0*/ 	.word	0x000059f0
        /*03d4*/ 	.word	0x000000ff
        /*03d8*/ 	.word	0x00036830
        /*03dc*/ 	.short	0x010a
        /*03de*/ 	.byte	0x27
	.zero		1


	//   ....[28]....
        /*03e0*/ 	.word	0x00007f90
        /*03e4*/ 	.word	0x000000ff
        /*03e8*/ 	.word	0x00036850
        /*03ec*/ 	.short	0x010a
        /*03ee*/ 	.byte	0x04
	.zero		1


	//   ....[29]....
        /*03f0*/ 	.word	0x00007fd0
        /*03f4*/ 	.word	0x000000ff
        /*03f8*/ 	.word	0x00036850
        /*03fc*/ 	.short	0x010a
        /*03fe*/ 	.byte	0x04
	.zero		1


	//   ....[30]....
        /*0400*/ 	.word	0x00008ec0
        /*0404*/ 	.word	0x00000090
        /*0408*/ 	.word	0x00000000
        /*040c*/ 	.short	0x0101
        /*040e*/ 	.byte	0x3f
	.zero		1


	//   ....[31]....
        /*0410*/ 	.word	0x00008f70
        /*0414*/ 	.word	0x0000008a
        /*0418*/ 	.word	0x00000000
        /*041c*/ 	.short	0x0101
        /*041e*/ 	.byte	0x3f
	.zero		1


	//   ....[32]....
        /*0420*/ 	.word	0x00009ad0
        /*0424*/ 	.word	0x000000ff
        /*0428*/ 	.word	0x00036850
        /*042c*/ 	.short	0x010a
        /*042e*/ 	.byte	0x07
	.zero		1


	//   ....[33]....
        /*0430*/ 	.word	0x00009b10
        /*0434*/ 	.word	0x000000ff
        /*0438*/ 	.word	0x00036850
        /*043c*/ 	.short	0x010a
        /*043e*/ 	.byte	0x07
	.zero		1


	//   ....[34]....
        /*0440*/ 	.word	0x0000a5f0
        /*0444*/ 	.word	0x00000006
        /*0448*/ 	.word	0x00000000
        /*044c*/ 	.short	0x0101
        /*044e*/ 	.byte	0x3f
	.zero		1


	//   ....[35]....
        /*0450*/ 	.word	0x0000b300
        /*0454*/ 	.word	0x000000ff
        /*0458*/ 	.word	0x00000000
        /*045c*/ 	.short	0x0101
        /*045e*/ 	.byte	0x06
	.zero		1


	//   ....[36]....
        /*0460*/ 	.word	0x0000c1c0
        /*0464*/ 	.word	0x00000006
        /*0468*/ 	.word	0x00036840
        /*046c*/ 	.short	0x010a
        /*046e*/ 	.byte	0x3f
	.zero		1


	//   ....[37]....
        /*0470*/ 	.word	0x0000c720
        /*0474*/ 	.word	0x00000009
        /*0478*/ 	.word	0x00036820
        /*047c*/ 	.short	0x010a
        /*047e*/ 	.byte	0x3f
	.zero		1


	//   ....[38]....
        /*0480*/ 	.word	0x0000ca00
        /*0484*/ 	.word	0x00000002
        /*0488*/ 	.word	0x00036840
        /*048c*/ 	.short	0x010a
        /*048e*/ 	.byte	0x3f
	.zero		1


	//   ....[39]....
        /*0490*/ 	.word	0x0000ccc0
        /*0494*/ 	.word	0x00000002
        /*0498*/ 	.word	0x00000060
        /*049c*/ 	.short	0x010a
        /*049e*/ 	.byte	0x3f
	.zero		1


	//   ....[40]....
        /*04a0*/ 	.word	0x0000d250
        /*04a4*/ 	.word	0x00000002
        /*04a8*/ 	.word	0x00036840
        /*04ac*/ 	.short	0x010a
        /*04ae*/ 	.byte	0x3f
	.zero		1


	//   ....[41]....
        /*04b0*/ 	.word	0x0000d510
        /*04b4*/ 	.word	0x00000002
        /*04b8*/ 	.word	0x00000060
        /*04bc*/ 	.short	0x010a
        /*04be*/ 	.byte	0x3f
	.zero		1


	//   ....[42]....
        /*04c0*/ 	.word	0x0000d9d0
        /*04c4*/ 	.word	0x00000002
        /*04c8*/ 	.word	0x00036840
        /*04cc*/ 	.short	0x010a
        /*04ce*/ 	.byte	0x3f
	.zero		1


	//   ....[43]....
        /*04d0*/ 	.word	0x0000dcb0
        /*04d4*/ 	.word	0x00000002
        /*04d8*/ 	.word	0x00000060
        /*04dc*/ 	.short	0x010a
        /*04de*/ 	.byte	0x3f
	.zero		1


	//   ....[44]....
        /*04e0*/ 	.word	0x0000e030
        /*04e4*/ 	.word	0x00000003
        /*04e8*/ 	.word	0x00036860
        /*04ec*/ 	.short	0x010a
        /*04ee*/ 	.byte	0x3f
	.zero		1


	//   ....[45]....
        /*04f0*/ 	.word	0x0000e400
        /*04f4*/ 	.word	0x00000000
        /*04f8*/ 	.word	0x00036820
        /*04fc*/ 	.short	0x010a
        /*04fe*/ 	.byte	0x3f
	.zero		1


	//   ....[46]....
        /*0500*/ 	.word	0x0000e5c0
        /*0504*/ 	.word	0x00000006
        /*0508*/ 	.word	0x00000000
        /*050c*/ 	.short	0x010a
        /*050e*/ 	.byte	0x3f
	.zero		1


	//   ....[47]....
        /*0510*/ 	.word	0x0000e630
        /*0514*/ 	.word	0x00000003
        /*0518*/ 	.word	0x00000000
        /*051c*/ 	.short	0x010a
        /*051e*/ 	.byte	0x3f
	.zero		1


	//   ....[48]....
        /*0520*/ 	.word	0x0000e690
        /*0524*/ 	.word	0x00000010
        /*0528*/ 	.word	0x00000000
        /*052c*/ 	.short	0x010a
        /*052e*/ 	.byte	0x3f
	.zero		1


	//   ....[49]....
        /*0530*/ 	.word	0x0000e6c0
        /*0534*/ 	.word	0x00000003
        /*0538*/ 	.word	0x00000000
        /*053c*/ 	.short	0x010a
        /*053e*/ 	.byte	0x3f
	.zero		1


	//   ....[50]....
        /*0540*/ 	.word	0x0000e740
        /*0544*/ 	.word	0x00000003
        /*0548*/ 	.word	0x00036800
        /*054c*/ 	.short	0x010a
        /*054e*/ 	.byte	0x3f
	.zero		1


	//   ....[51]....
        /*0550*/ 	.word	0x0000e790
        /*0554*/ 	.word	0x00000002
        /*0558*/ 	.word	0x00036830
        /*055c*/ 	.short	0x010a
        /*055e*/ 	.byte	0x3f
	.zero		1


	//   ....[52]....
        /*0560*/ 	.word	0x0000e7f0
        /*0564*/ 	.word	0x00000003
        /*0568*/ 	.word	0x00036830
        /*056c*/ 	.short	0x010a
        /*056e*/ 	.byte	0x3f
	.zero		1


	//   ....[53]....
        /*0570*/ 	.word	0x0000e850
        /*0574*/ 	.word	0x00000003
        /*0578*/ 	.word	0x00036850
        /*057c*/ 	.short	0x010a
        /*057e*/ 	.byte	0x3f
	.zero		1


	//   ....[54]....
        /*0580*/ 	.word	0x0000e8b0
        /*0584*/ 	.word	0x00000009
        /*0588*/ 	.word	0x00036850
        /*058c*/ 	.short	0x010a
        /*058e*/ 	.byte	0x3f
	.zero		1


	//   ....[55]....
        /*0590*/ 	.word	0x0000ea50
        /*0594*/ 	.word	0x00000006
        /*0598*/ 	.word	0x00036840
        /*059c*/ 	.short	0x010a
        /*059e*/ 	.byte	0x3f
	.zero		1


	//   ....[56]....
        /*05a0*/ 	.word	0x0000ead0
        /*05a4*/ 	.word	0x00000007
        /*05a8*/ 	.word	0x00036820
        /*05ac*/ 	.short	0x010a
        /*05ae*/ 	.byte	0x3f
	.zero		1


	//   ....[57]....
        /*05b0*/ 	.word	0x0000eb20
        /*05b4*/ 	.word	0x00000002
        /*05b8*/ 	.word	0x00036840
        /*05bc*/ 	.short	0x010a
        /*05be*/ 	.byte	0x3f
	.zero		1


	//   ....[58]....
        /*05c0*/ 	.word	0x0000eb70
        /*05c4*/ 	.word	0x00000002
        /*05c8*/ 	.word	0x00000060
        /*05cc*/ 	.short	0x010a
        /*05ce*/ 	.byte	0x3f
	.zero		1


	//   ....[59]....
        /*05d0*/ 	.word	0x0000ebc0
        /*05d4*/ 	.word	0x00000002
        /*05d8*/ 	.word	0x00036840
        /*05dc*/ 	.short	0x010a
        /*05de*/ 	.byte	0x3f
	.zero		1


	//   ....[60]....
        /*05e0*/ 	.word	0x0000ec10
        /*05e4*/ 	.word	0x00000002
        /*05e8*/ 	.word	0x00000060
        /*05ec*/ 	.short	0x010a
        /*05ee*/ 	.byte	0x3f
	.zero		1


	//   ....[61]....
        /*05f0*/ 	.word	0x0000ec60
        /*05f4*/ 	.word	0x00000002
        /*05f8*/ 	.word	0x00036840
        /*05fc*/ 	.short	0x010a
        /*05fe*/ 	.byte	0x3f
	.zero		1


	//   ....[62]....
        /*0600*/ 	.word	0x0000ecb0
        /*0604*/ 	.word	0x00000002
        /*0608*/ 	.word	0x00000060
        /*060c*/ 	.short	0x010a
        /*060e*/ 	.byte	0x3f
	.zero		1


	//   ....[63]....
        /*0610*/ 	.word	0x0000ed00
        /*0614*/ 	.word	0x00000003
        /*0618*/ 	.word	0x00036860
        /*061c*/ 	.short	0x010a
        /*061e*/ 	.byte	0x3f
	.zero		1


	//   ....[64]....
        /*0620*/ 	.word	0x0000ed50
        /*0624*/ 	.word	0x00000000
        /*0628*/ 	.word	0x00036820
        /*062c*/ 	.short	0x010a
        /*062e*/ 	.byte	0x3f
	.zero		1


	//   ....[65]....
        /*0630*/ 	.word	0x0000eef0
        /*0634*/ 	.word	0x00000006
        /*0638*/ 	.word	0x00000000
        /*063c*/ 	.short	0x010a
        /*063e*/ 	.byte	0x3f
	.zero		1


	//   ....[66]....
        /*0640*/ 	.word	0x0000ef40
        /*0644*/ 	.word	0x00000003
        /*0648*/ 	.word	0x00000000
        /*064c*/ 	.short	0x010a
        /*064e*/ 	.byte	0x3f
	.zero		1


	//   ....[67]....
        /*0650*/ 	.word	0x0000ef90
        /*0654*/ 	.word	0x00000010
        /*0658*/ 	.word	0x00000000
        /*065c*/ 	.short	0x010a
        /*065e*/ 	.byte	0x3f
	.zero		1


	//----- nvinfo : EIATTR_NUM_MBARRIERS
	.align		4
.L_653:
        /*0660*/ 	.byte	0x03, 0x38
        /*0662*/ 	.short	0x0016


	//----- nvinfo : EIATTR_EXIT_INSTR_OFFSETS
	.align		4
        /*0664*/ 	.byte	0x04, 0x1c
        /*0666*/ 	.short	(.L_655 - .L_654)


	//   ....[0]....
.L_654:
        /*0668*/ 	.word	0x00000a20


	//   ....[1]....
        /*066c*/ 	.word	0x0000b400


	//   ....[2]....
        /*0670*/ 	.word	0x0000b460


	//   ....[3]....
        /*0674*/ 	.word	0x0000e710


	//----- nvinfo : EIATTR_MAX_THREADS
	.align		4
.L_655:
        /*0678*/ 	.byte	0x04, 0x05
        /*067a*/ 	.short	(.L_657 - .L_656)
.L_656:
        /*067c*/ 	.word	0x00000180
        /*0680*/ 	.word	0x00000001
        /*0684*/ 	.word	0x00000001


	//----- nvinfo : EIATTR_CRS_STACK_SIZE
	.align		4
.L_657:
        /*0688*/ 	.byte	0x04, 0x1e
        /*068a*/ 	.short	(.L_659 - .L_658)
.L_658:
        /*068c*/ 	.word	0x00000000


	//----- nvinfo : EIATTR_CBANK_PARAM_SIZE
	.align		4
.L_659:
        /*0690*/ 	.byte	0x03, 0x19
        /*0692*/ 	.short	0x0bf0


	//----- nvinfo : EIATTR_PARAM_CBANK
	.align		4
        /*0694*/ 	.byte	0x04, 0x0a
        /*0696*/ 	.short	(.L_661 - .L_660)
	.align		4
.L_660:
        /*0698*/ 	.word	index@(.nv.constant0._ZN7cutlass13device_kernelIN5flash11enable_sm90INS1_16FlashAttnFwdSm90INS1_25CollectiveMainloopFwdSm90ILi2EN4cute5tupleIJNS5_1CILi1EEES8_S8_EEENS6_IJNS7_ILi128EEENS7_ILi112EEENS7_ILi192EEEEEELi192ENS_6half_tEfNS_4arch4Sm90ELb0ELb0ELb0ELb0ELb0ELb0ELb0ELb1ELb1ELb0ELb0ELb0EEENS1_21CollectiveEpilogueFwdINS6_IJSA_SC_SB_EEES9_SE_SG_Li256ELb0ELb0ELb0ELb0EEENS1_29StaticPersistentTileSchedulerILb0EEEEEEEEEvNT_6ParamsE)
        /*069c*/ 	.short	0x0210
        /*069e*/ 	.short	0x0bf0


	//----- nvinfo : EIATTR_SW_WAR
	.align		4
.L_661:
        /*06a0*/ 	.byte	0x04, 0x36
        /*06a2*/ 	.short	(.L_663 - .L_662)
.L_662:
        /*06a4*/ 	.word	0x00000008
.L_663:


//--------------------- .nv.info._ZN7cutlass13device_kernelIN5flash11enable_sm90INS1_16FlashAttnFwdSm90INS1_25CollectiveMainloopFwdSm90ILi2EN4cute5tupleIJNS5_1CILi2EEENS7_ILi1EEES9_EEENS6_IJNS7_ILi128EEENS7_ILi112EEENS7_ILi192EEEEEELi192ENS_6half_tEfNS_4arch4Sm90ELb0ELb0ELb0ELb0ELb0ELb0ELb0ELb1ELb1ELb0ELb0ELb0EEENS1_21CollectiveEpilogueFwdINS6_IJSB_SD_SC_EEESA_SF_SH_Li256ELb0ELb0ELb0ELb0EEENS1_29StaticPersistentTileSchedulerILb0EEEEEEEEEvNT_6ParamsE --------------------------
	.section	.nv.info._ZN7cutlass13device_kernelIN5flash11enable_sm90INS1_16FlashAttnFwdSm90INS1_25CollectiveMainloopFwdSm90ILi2EN4cute5tupleIJNS5_1CILi2EEENS7_ILi1EEES9_EEENS6_IJNS7_ILi128EEENS7_ILi112EEENS7_ILi192EEEEEELi192ENS_6half_tEfNS_4arch4Sm90ELb0ELb0ELb0ELb0ELb0ELb0ELb0ELb1ELb1ELb0ELb0ELb0EEENS1_21CollectiveEpilogueFwdINS6_IJSB_SD_SC_EEESA_SF_SH_Li256ELb0ELb0ELb0ELb0EEENS1_29StaticPersistentTileSchedulerILb0EEEEEEEEEvNT_6ParamsE,"",@"SHT_CUDA_INFO"
	.sectionflags	@""
	.align	4


	//----- nvinfo : EIATTR_CUDA_API_VERSION
	.align		4
        /*0000*/ 	.byte	0x04, 0x37
        /*0002*/ 	.short	(.L_665 - .L_664)
.L_664:
        /*0004*/ 	.word	0x00000082


	//----- nvinfo : EIATTR_KPARAM_INFO
	.align		4
.L_665:
        /*0008*/ 	.byte	0x04, 0x17
        /*000a*/ 	.short	(.L_667 - .L_666)
.L_666:
        /*000c*/ 	.word	0x00000000
        /*0010*/ 	.short	0x0000
        /*0012*/ 	.short	0x0070
        /*0014*/ 	.byte	0x00, 0xf0, 0x01, 0x2e


	//----- nvinfo : EIATTR_SPARSE_MMA_MASK
	.align		4
.L_667:
        /*0018*/ 	.byte	0x03, 0x50
        /*001a*/ 	.short	0x0000


	//----- nvinfo : EIATTR_MAXREG_COUNT
	.align		4
        /*001c*/ 	.byte	0x03, 0x1b
        /*001e*/ 	.short	0x00a8


	//----- nvinfo : EIATTR_NUM_BARRIERS
	.align		4
        /*0020*/ 	.byte	0x02, 0x4c
        /*0022*/ 	.byte	0x09
	.zero		1


	//----- nvinfo : EIATTR_EXTERNS
	.align		4
        /*0024*/ 	.byte	0x04, 0x0f
        /*0026*/ 	.short	(.L_669 - .L_668)


	//   ....[0]....
	.align		4
.L_668:
        /*0028*/ 	.word	index@(__assertfail)


	//----- nvinfo : EIATTR_ANNOTATIONS
	.align		4
.L_669:
        /*002c*/ 	.byte	0x04, 0x55
        /*002e*/ 	.short	(.L_671 - .L_670)


	//   ....[0]....
.L_670:
        /* <DEDUP_REMOVED lines=26> */


	//----- nvinfo : EIATTR_MERCURY_ISA_VERSION
	.align		4
.L_671:
        /*01b8*/ 	.byte	0x03, 0x5f
        /*01ba*/ 	.short	0x0101


	//----- nvinfo : EIATTR_INT_WARP_WIDE_INSTR_OFFSETS
	.align		4
        /*01bc*/ 	.byte	0x04, 0x31
        /*01be*/ 	.short	(.L_673 - .L_672)


	//   ....[0]....
.L_672:
        /*01c0*/ 	.word	0x00000180


	//   ....[1]....
        /*01c4*/ 	.word	0x00000220


	//   ....[2]....
        /*01c8*/ 	.word	0x00000290


	//   ....[3]....
        /*01cc*/ 	.word	0x0000bac0


	//   ....[4]....
        /*01d0*/ 	.word	0x0000baf0


	//   ....[5]....
        /*01d4*/ 	.word	0x0000bbd0


	//   ....[6]....
        /*01d8*/ 	.word	0x0000bcb0


	//----- nvinfo : EIATTR_COOP_GROUP_MASK_REGIDS
	.align		4
.L_673:
        /*01dc*/ 	.byte	0x04, 0x29
        /*01de*/ 	.short	(.L_675 - .L_674)


	//   ....[0]....
.L_674:
        /*01e0*/ 	.word	0xffffffff


	//   ....[1]....
        /*01e4*/ 	.word	0xffffffff


	//   ....[2]....
        /*01e8*/ 	.word	0xffffffff


	//   ....[3]....
        /*01ec*/ 	.word	0xffffffff


	//   ....[4]....
        /*01f0*/ 	.word	0xffffffff


	//   ....[5]....
        /*01f4*/ 	.word	0xffffffff


	//   ....[6]....
        /*01f8*/ 	.word	0xffffffff


	//   ....[7]....
        /*01fc*/ 	.word	0xffffffff


	//   ....[8]....
        /*0200*/ 	.word	0xffffffff


	//   ....[9]....
        /*0204*/ 	.word	0xffffffff


	//   ....[10]....
        /*0208*/ 	.word	0xffffffff


	//   ....[11]....
        /*020c*/ 	.word	0xffffffff


	//   ....[12]....
        /*0210*/ 	.word	0xffffffff


	//   ....[13]....
        /*0214*/ 	.word	0xffffffff


	//   ....[14]....
        /*0218*/ 	.word	0xffffffff


	//   ....[15]....
        /*021c*/ 	.word	0xffffffff


	//   ....[16]....
        /*0220*/ 	.word	0xffffffff


	//   ....[17]....
        /*0224*/ 	.word	0xffffffff


	//   ....[18]....
        /*0228*/ 	.word	0xffffffff


	//   ....[19]....
        /*022c*/ 	.word	0xffffffff


	//   ....[20]....
        /*0230*/ 	.word	0xffffffff


	//   ....[21]....
        /*0234*/ 	.word	0xffffffff


	//   ....[22]....
        /*0238*/ 	.word	0xffffffff


	//   ....[23]....
        /*023c*/ 	.word	0xffffffff


	//   ....[24]....
        /*0240*/ 	.word	0x0500000f


	//   ....[25]....
        /*0244*/ 	.word	0x0500000f


	//----- nvinfo : EIATTR_COOP_GROUP_INSTR_OFFSETS
	.align		4
.L_675:
        /*0248*/ 	.byte	0x04, 0x28
        /*024a*/ 	.short	(.L_677 - .L_676)


	//   ....[0]....
.L_676:
        /*024c*/ 	.word	0x00000060


	//   ....[1]....
        /*0250*/ 	.word	0x00000190


	//   ....[2]....
        /*0254*/ 	.word	0x00000230


	//   ....[3]....
        /*0258*/ 	.word	0x00000410


	//   ....[4]....
        /*025c*/ 	.word	0x00000640


	//   ....[5]....
        /*0260*/ 	.word	0x00000890


	//   ....[6]....
        /*0264*/ 	.word	0x00000b10


	//   ....[7]....
        /*0268*/ 	.word	0x00000e40


	//   ....[8]....
        /*026c*/ 	.word	0x000012c0


	//   ....[9]....
        /*0270*/ 	.word	0x00004210


	//   ....[10]....
        /*0274*/ 	.word	0x00004310


	//   ....[11]....
        /*0278*/ 	.word	0x00004810


	//   ....[12]....
        /*027c*/ 	.word	0x00004860


	//   ....[13]....
        /*0280*/ 	.word	0x00008330


	//   ....[14]....
        /*0284*/ 	.word	0x00008340


	//   ....[15]....
        /*0288*/ 	.word	0x00008380


	//   ....[16]....
        /*028c*/ 	.word	0x00008390


	//   ....[17]....
        /*0290*/ 	.word	0x000098b0


	//   ....[18]....
        /*0294*/ 	.word	0x000098e0


	//   ....[19]....
        /*0298*/ 	.word	0x00009970


	//   ....[20]....
        /*029c*/ 	.word	0x00009990


	//   ....[21]....
        /*02a0*/ 	.word	0x0000ae30


	//   ....[22]....
        /*02a4*/ 	.word	0x0000b170


	//   ....[23]....
        /*02a8*/ 	.word	0x0000e4b0


	//   ....[24]....
        /*02ac*/ 	.word	0x0000e9a0


	//   ....[25]....
        /*02b0*/ 	.word	0x0000ee40


	//----- nvinfo : EIATTR_REG_RECONFIG
	.align		4
.L_677:
        /*02b4*/ 	.byte	0x01, 0x54
	.zero		2


	//----- nvinfo : EIATTR_SYSCALL_OFFSETS
	.align		4
        /*02b8*/ 	.byte	0x04, 0x46
        /*02ba*/ 	.short	(.L_679 - .L_678)


	//   ....[0]....
.L_678:
        /*02bc*/ 	.word	0x00001650


	//   ....[1]....
        /*02c0*/ 	.word	0x0000b6d0


	//   ....[2]....
        /*02c4*/ 	.word	0x0000b810


	//   ....[3]....
        /*02c8*/ 	.word	0x0000b910


	//----- nvinfo : EIATTR_MBARRIER_INSTR_OFFSETS
	.align		4
.L_679:
        /*02cc*/ 	.byte	0x04, 0x39
        /*02ce*/ 	.short	(.L_681 - .L_680)


	//   ....[0]....
.L_680:
        /*02d0*/ 	.word	0x000002b0
        /*02d4*/ 	.word	0x000000ff
        /*02d8*/ 	.word	0x00036800
        /*02dc*/ 	.short	0x0100
        /*02de*/ 	.byte	0x08
	.zero		1


	//   ....[1]....
        /*02e0*/ 	.word	0x000002c0
        /*02e4*/ 	.word	0x000000ff
        /*02e8*/ 	.word	0x00036820
        /*02ec*/ 	.short	0x0100
        /*02ee*/ 	.byte	0x08
	.zero		1


	//   ....[2]....
        /*02f0*/ 	.word	0x000003b0
        /*02f4*/ 	.word	0x000000ff
        /*02f8*/ 	.word	0x00036830
        /*02fc*/ 	.short	0x0100
        /*02fe*/ 	.byte	0x08
	.zero		1


	//   ....[3]....
        /*0300*/ 	.word	0x000003c0
        /*0304*/ 	.word	0x000000ff
        /*0308*/ 	.word	0x00036840
        /*030c*/ 	.short	0x0100
        /*030e*/ 	.byte	0x08
	.zero		1


	//   ....[4]....
        /*0310*/ 	.word	0x000003d0
        /*0314*/ 	.word	0x000000ff
        /*0318*/ 	.word	0x00036838
        /*031c*/ 	.short	0x0100
        /*031e*/ 	.byte	0x08
	.zero		1


	//   ....[5]....
        /*0320*/ 	.word	0x000003e0
        /*0324*/ 	.word	0x000000ff
        /*0328*/ 	.word	0x00036848
        /*032c*/ 	.short	0x0100
        /*032e*/ 	.byte	0x08
	.zero		1


	//   ....[6]....
        /*0330*/ 	.word	0x000005f0
        /*0334*/ 	.word	0x000000ff
        /*0338*/ 	.word	0x00036850
        /*033c*/ 	.short	0x0100
        /*033e*/ 	.byte	0x08
	.zero		1


	//   ....[7]....
        /*0340*/ 	.word	0x00000600
        /*0344*/ 	.word	0x000000ff
        /*0348*/ 	.word	0x00036860
        /*034c*/ 	.short	0x0100
        /*034e*/ 	.byte	0x08
	.zero		1


	//   ....[8]....
        /*0350*/ 	.word	0x00000610
        /*0354*/ 	.word	0x000000ff
        /*0358*/ 	.word	0x00036858
        /*035c*/ 	.short	0x0100
        /*035e*/ 	.byte	0x08
	.zero		1


	//   ....[9]....
        /*0360*/ 	.word	0x00000620
        /*0364*/ 	.word	0x000000ff
        /*0368*/ 	.word	0x00036868
        /*036c*/ 	.short	0x0100
        /*036e*/ 	.byte	0x08
	.zero		1


	//   ....[10]....
        /*0370*/ 	.word	0x00000840
        /*0374*/ 	.word	0x000000ff
        /*0378*/ 	.word	0x00036870
        /*037c*/ 	.short	0x0100
        /*037e*/ 	.byte	0x08
	.zero		1


	//   ....[11]....
        /*0380*/ 	.word	0x00000850
        /*0384*/ 	.word	0x000000ff
        /*0388*/ 	.word	0x00036880
        /*038c*/ 	.short	0x0100
        /*038e*/ 	.byte	0x08
	.zero		1


	//   ....[12]....
        /*0390*/ 	.word	0x00000860
        /*0394*/ 	.word	0x000000ff
        /*0398*/ 	.word	0x00036878
        /*039c*/ 	.short	0x0100
        /*039e*/ 	.byte	0x08
	.zero		1


	//   ....[13]....
        /*03a0*/ 	.word	0x00000870
        /*03a4*/ 	.word	0x000000ff
        /*03a8*/ 	.word	0x00036888
        /*03ac*/ 	.short	0x0100
        /*03ae*/ 	.byte	0x08
	.zero		1


	//   ....[14]....
        /*03b0*/ 	.word	0x00000ac0
        /*03b4*/ 	.word	0x000000ff
        /*03b8*/ 	.word	0x00036890
        /*03bc*/ 	.short	0x0100
        /*03be*/ 	.byte	0x08
	.zero		1


	//   ....[15]....
        /*03c0*/ 	.word	0x00000ad0
        /*03c4*/ 	.word	0x000000ff
        /*03c8*/ 	.word	0x000368a0
        /*03cc*/ 	.short	0x0100
        /*03ce*/ 	.byte	0x08
	.zero		1


	//   ....[16]....
        /*03d0*/ 	.word	0x00000ae0
        /*03d4*/ 	.word	0x000000ff
        /*03d8*/ 	.word	0x00036898
        /*03dc*/ 	.short	0x0100
        /*03de*/ 	.byte	0x08
	.zero		1


	//   ....[17]....
        /*03e0*/ 	.word	0x00000af0
        /*03e4*/ 	.word	0x000000ff
        /*03e8*/ 	.word	0x000368a8
        /*03ec*/ 	.short	0x0100
        /*03ee*/ 	.byte	0x08
	.zero		1


	//   ....[18]....
        /*03f0*/ 	.word	0x00000d90
        /*03f4*/ 	.word	0x000000ff
        /*03f8*/ 	.word	0x000368b0
        /*03fc*/ 	.short	0x0100
        /*03fe*/ 	.byte	0x08
	.zero		1


	//   ....[19]....
        /*0400*/ 	.word	0x00000da0
        /*0404*/ 	.word	0x000000ff
        /*0408*/ 	.word	0x000368c0
        /*040c*/ 	.short	0x0100
        /*040e*/ 	.byte	0x08
	.zero		1


	//   ....[20]....
        /*0410*/ 	.word	0x00000db0
        /*0414*/ 	.word	0x000000ff
        /*0418*/ 	.word	0x000368b8
        /*041c*/ 	.short	0x0100
        /*041e*/ 	.byte	0x08
	.zero		1


	//   ....[21]....
        /*0420*/ 	.word	0x00000dc0
        /*0424*/ 	.word	0x000000ff
        /*0428*/ 	.word	0x000368c8
        /*042c*/ 	.short	0x0100
        /*042e*/ 	.byte	0x08
	.zero		1


	//   ....[22]....
        /*0430*/ 	.word	0x000016a0
        /*0434*/ 	.word	0x000000ff
        /*0438*/ 	.word	0x00036800
        /*043c*/ 	.short	0x010a
        /*043e*/ 	.byte	0x04
	.zero		1


	//   ....[23]....
        /*0440*/ 	.word	0x00001730
        /*0444*/ 	.word	0x00000002
        /*0448*/ 	.word	0x00036830
        /*044c*/ 	.short	0x010a
        /*044e*/ 	.byte	0x3f
	.zero		1


	//   ....[24]....
        /*0450*/ 	.word	0x00001770
        /*0454*/ 	.word	0x00000002
        /*0458*/ 	.word	0x00036830
        /*045c*/ 	.short	0x010a
        /*045e*/ 	.byte	0x3f
	.zero		1


	//   ....[25]....
        /*0460*/ 	.word	0x00004ae0
        /*0464*/ 	.word	0x00000002
        /*0468*/ 	.word	0x00000000
        /*046c*/ 	.short	0x0101
        /*046e*/ 	.byte	0x3f
	.zero		1


	//   ....[26]....
        /*0470*/ 	.word	0x00005690
        /*0474*/ 	.word	0x000000ff
        /*0478*/ 	.word	0x00036830
        /*047c*/ 	.short	0x010a
        /*047e*/ 	.byte	0x27
	.zero		1


	//   ....[27]....
        /*0480*/ 	.word	0x000056d0
        /*0484*/ 	.word	0x000000ff
        /*0488*/ 	.word	0x00036830
        /*048c*/ 	.short	0x010a
        /*048e*/ 	.byte	0x27
	.zero		1


	//   ....[28]....
        /*0490*/ 	.word	0x00007c70
        /*0494*/ 	.word	0x000000ff
        /*0498*/ 	.word	0x00036850
        /*049c*/ 	.short	0x010a
        /*049e*/ 	.byte	0x05
	.zero		1


	//   ....[29]....
        /*04a0*/ 	.word	0x00007cb0
        /*04a4*/ 	.word	0x000000ff
        /*04a8*/ 	.word	0x00036850
        /*04ac*/ 	.short	0x010a
        /*04ae*/ 	.byte	0x05
	.zero		1


	//   ....[30]....
        /*04b0*/ 	.word	0x00008d30
        /*04b4*/ 	.word	0x00000005
        /*04b8*/ 	.word	0x00000000
        /*04bc*/ 	.short	0x0101
        /*04be*/ 	.byte	0x3f
	.zero		1


	//   ....[31]....
        /*04c0*/ 	.word	0x00009170
        /*04c4*/ 	.word	0x0000007a
        /*04c8*/ 	.word	0x00000000
        /*04cc*/ 	.short	0x0101
        /*04ce*/ 	.byte	0x3f
	.zero		1


	//   ....[32]....
        /*04d0*/ 	.word	0x00009820
        /*04d4*/ 	.word	0x000000ff
        /*04d8*/ 	.word	0x00036850
        /*04dc*/ 	.short	0x010a
        /*04de*/ 	.byte	0x05
	.zero		1


	//   ....[33]....
        /*04e0*/ 	.word	0x00009860
        /*04e4*/ 	.word	0x000000ff
        /*04e8*/ 	.word	0x00036850
        /*04ec*/ 	.short	0x010a
        /*04ee*/ 	.byte	0x05
	.zero		1


	//   ....[34]....
        /*04f0*/ 	.word	0x0000a800
        /*04f4*/ 	.word	0x00000004
        /*04f8*/ 	.word	0x00000000
        /*04fc*/ 	.short	0x0101
        /*04fe*/ 	.byte	0x3f
	.zero		1


	//   ....[35]....
        /*0500*/ 	.word	0x0000b060
        /*0504*/ 	.word	0x000000ff
        /*0508*/ 	.word	0x00000000
        /*050c*/ 	.short	0x0101
        /*050e*/ 	.byte	0x07
	.zero		1


	//   ....[36]....
        /*0510*/ 	.word	0x0000b070
        /*0514*/ 	.word	0x000000ff
        /*0518*/ 	.word	0x00000000
        /*051c*/ 	.short	0x0101
        /*051e*/ 	.byte	0x06
	.zero		1


	//   ....[37]....
        /*0520*/ 	.word	0x0000c030
        /*0524*/ 	.word	0x00000005
        /*0528*/ 	.word	0x00036840
        /*052c*/ 	.short	0x010a
        /*052e*/ 	.byte	0x3f
	.zero		1


	//   ....[38]....
        /*0530*/ 	.word	0x0000c5f0
        /*0534*/ 	.word	0x0000000a
        /*0538*/ 	.word	0x00036820
        /*053c*/ 	.short	0x010a
        /*053e*/ 	.byte	0x3f
	.zero		1


	//   ....[39]....
        /*0540*/ 	.word	0x0000c8e0
        /*0544*/ 	.word	0x00000002
        /*0548*/ 	.word	0x00036840
        /*054c*/ 	.short	0x010a
        /*054e*/ 	.byte	0x3f
	.zero		1


	//   ....[40]....
        /*0550*/ 	.word	0x0000cbe0
        /*0554*/ 	.word	0x00000002
        /*0558*/ 	.word	0x00036860
        /*055c*/ 	.short	0x010a
        /*055e*/ 	.byte	0x3f
	.zero		1


	//   ....[41]....
        /*0560*/ 	.word	0x0000d160
        /*0564*/ 	.word	0x00000002
        /*0568*/ 	.word	0x00036840
        /*056c*/ 	.short	0x010a
        /*056e*/ 	.byte	0x3f
	.zero		1


	//   ....[42]....
        /*0570*/ 	.word	0x0000d460
        /*0574*/ 	.word	0x00000002
        /*0578*/ 	.word	0x00036860
        /*057c*/ 	.short	0x010a
        /*057e*/ 	.byte	0x3f
	.zero		1


	//   ....[43]....
        /*0580*/ 	.word	0x0000d960
        /*0584*/ 	.word	0x00000002
        /*0588*/ 	.word	0x00036840
        /*058c*/ 	.short	0x010a
        /*058e*/ 	.byte	0x3f
	.zero		1


	//   ....[44]....
        /*0590*/ 	.word	0x0000dc60
        /*0594*/ 	.word	0x00000002
        /*0598*/ 	.word	0x00036860
        /*059c*/ 	.short	0x010a
        /*059e*/ 	.byte	0x3f
	.zero		1


	//   ....[45]....
        /*05a0*/ 	.word	0x0000dff0
        /*05a4*/ 	.word	0x00000002
        /*05a8*/ 	.word	0x00036860
        /*05ac*/ 	.short	0x010a
        /*05ae*/ 	.byte	0x3f
	.zero		1


	//   ....[46]....
        /*05b0*/ 	.word	0x0000e430
        /*05b4*/ 	.word	0x00000000
        /*05b8*/ 	.word	0x00036820
        /*05bc*/ 	.short	0x010a
        /*05be*/ 	.byte	0x3f
	.zero		1


	//   ....[47]....
        /*05c0*/ 	.word	0x0000e5d0
        /*05c4*/ 	.word	0x00000006
        /*05c8*/ 	.word	0x00000000
        /*05cc*/ 	.short	0x010a
        /*05ce*/ 	.byte	0x3f
	.zero		1


	//   ....[48]....
        /*05d0*/ 	.word	0x0000e640
        /*05d4*/ 	.word	0x00000003
        /*05d8*/ 	.word	0x00000000
        /*05dc*/ 	.short	0x010a
        /*05de*/ 	.byte	0x3f
	.zero		1


	//   ....[49]....
        /*05e0*/ 	.word	0x0000e6a0
        /*05e4*/ 	.word	0x00000010
        /*05e8*/ 	.word	0x00000000
        /*05ec*/ 	.short	0x010a
        /*05ee*/ 	.byte	0x3f
	.zero		1


	//   ....[50]....
        /*05f0*/ 	.word	0x0000e6d0
        /*05f4*/ 	.word	0x00000003
        /*05f8*/ 	.word	0x00000000
        /*05fc*/ 	.short	0x010a
        /*05fe*/ 	.byte	0x3f
	.zero		1


	//   ....[51]....
        /*0600*/ 	.word	0x0000e750
        /*0604*/ 	.word	0x00000003
        /*0608*/ 	.word	0x00036800
        /*060c*/ 	.short	0x010a
        /*060e*/ 	.byte	0x3f
	.zero		1


	//   ....[52]....
        /*0610*/ 	.word	0x0000e7a0
        /*0614*/ 	.word	0x00000002
        /*0618*/ 	.word	0x00036830
        /*061c*/ 	.short	0x010a
        /*061e*/ 	.byte	0x3f
	.zero		1


	//   ....[53]....
        /*0620*/ 	.word	0x0000e800
        /*0624*/ 	.word	0x00000003
        /*0628*/ 	.word	0x00036830
        /*062c*/ 	.short	0x010a
        /*062e*/ 	.byte	0x3f
	.zero		1


	//   ....[54]....
        /*0630*/ 	.word	0x0000e860
        /*0634*/ 	.word	0x00000003
        /*0638*/ 	.word	0x00036850
        /*063c*/ 	.short	0x010a
        /*063e*/ 	.byte	0x3f
	.zero		1


	//   ....[55]....
        /*0640*/ 	.word	0x0000e8c0
        /*0644*/ 	.word	0x00000007
        /*0648*/ 	.word	0x00036850
        /*064c*/ 	.short	0x010a
        /*064e*/ 	.byte	0x3f
	.zero		1


	//   ....[56]....
        /*0650*/ 	.word	0x0000ea60
        /*0654*/ 	.word	0x00000005
        /*0658*/ 	.word	0x00036840
        /*065c*/ 	.short	0x010a
        /*065e*/ 	.byte	0x3f
	.zero		1


	//   ....[57]....
        /*0660*/ 	.word	0x0000eae0
        /*0664*/ 	.word	0x00000007
        /*0668*/ 	.word	0x00036820
        /*066c*/ 	.short	0x010a
        /*066e*/ 	.byte	0x3f
	.zero		1


	//   ....[58]....
        /*0670*/ 	.word	0x0000eb30
        /*0674*/ 	.word	0x00000002
        /*0678*/ 	.word	0x00036840
        /*067c*/ 	.short	0x010a
        /*067e*/ 	.byte	0x3f
	.zero		1


	//   ....[59]....
        /*0680*/ 	.word	0x0000eb80
        /*0684*/ 	.word	0x00000002
        /*0688*/ 	.word	0x00036860
        /*068c*/ 	.short	0x010a
        /*068e*/ 	.byte	0x3f
	.zero		1


	//   ....[60]....
        /*0690*/ 	.word	0x0000ebd0
        /*0694*/ 	.word	0x00000002
        /*0698*/ 	.word	0x00036840
        /*069c*/ 	.short	0x010a
        /*069e*/ 	.byte	0x3f
	.zero		1


	//   ....[61]....
        /*06a0*/ 	.word	0x0000ec20
        /*06a4*/ 	.word	0x00000002
        /*06a8*/ 	.word	0x00036860
        /*06ac*/ 	.short	0x010a
        /*06ae*/ 	.byte	0x3f
	.zero		1


	//   ....[62]....
        /*06b0*/ 	.word	0x0000ec70
        /*06b4*/ 	.word	0x00000002
        /*06b8*/ 	.word	0x00036840
        /*06bc*/ 	.short	0x010a
        /*06be*/ 	.byte	0x3f
	.zero		1


	//   ....[63]....
        /*06c0*/ 	.word	0x0000ecc0
        /*06c4*/ 	.word	0x00000002
        /*06c8*/ 	.word	0x00036860
        /*06cc*/ 	.short	0x010a
        /*06ce*/ 	.byte	0x3f
	.zero		1


	//   ....[64]....
        /*06d0*/ 	.word	0x0000ed10
        /*06d4*/ 	.word	0x00000002
        /*06d8*/ 	.word	0x00036860
        /*06dc*/ 	.short	0x010a
        /*06de*/ 	.byte	0x3f
	.zero		1


	//   ....[65]....
        /*06e0*/ 	.word	0x0000ed60
        /*06e4*/ 	.word	0x00000000
        /*06e8*/ 	.word	0x00036820
        /*06ec*/ 	.short	0x010a
        /*06ee*/ 	.byte	0x3f
	.zero		1


	//   ....[66]....
        /*06f0*/ 	.word	0x0000ef00
        /*06f4*/ 	.word	0x00000006
        /*06f8*/ 	.word	0x00000000
        /*06fc*/ 	.short	0x010a
        /*06fe*/ 	.byte	0x3f
	.zero		1


	//   ....[67]....
        /*0700*/ 	.word	0x0000ef50
        /*0704*/ 	.word	0x00000003
        /*0708*/ 	.word	0x00000000
        /*070c*/ 	.short	0x010a
        /*070e*/ 	.byte	0x3f
	.zero		1


	//   ....[68]....
        /*0710*/ 	.word	0x0000efa0
        /*0714*/ 	.word	0x00000010
        /*0718*/ 	.word	0x00000000
        /*071c*/ 	.short	0x010a
        /*071e*/ 	.byte	0x3f
	.zero		1


	//----- nvinfo : EIATTR_NUM_MBARRIERS
	.align		4
.L_681:
        /*0720*/ 	.byte	0x03, 0x38
        /*0722*/ 	.short	0x0016


	//----- nvinfo : EIATTR_EXIT_INSTR_OFFSETS
	.align		4
        /*0724*/ 	.byte	0x04, 0x1c
        /*0726*/ 	.short	(.L_683 - .L_682)


	//   ....[0]....
.L_682:
        /*0728*/ 	.word	0x00000f60


	//   ....[1]....
        /*072c*/ 	.word	0x0000b130


	//   ....[2]....
        /*0730*/ 	.word	0x0000b190


	//   ....[3]....
        /*0734*/ 	.word	0x0000e720


	//----- nvinfo : EIATTR_MAX_THREADS
	.align		4
.L_683:
        /*0738*/ 	.byte	0x04, 0x05
        /*073a*/ 	.short	(.L_685 - .L_684)
.L_684:
        /*073c*/ 	.word	0x00000180
        /*0740*/ 	.word	0x00000001
        /*0744*/ 	.word	0x00000001


	//----- nvinfo : EIATTR_CRS_STACK_SIZE
	.align		4
.L_685:
        /*0748*/ 	.byte	0x04, 0x1e
        /*074a*/ 	.short	(.L_687 - .L_686)
.L_686:
        /*074c*/ 	.word	0x00000000


	//----- nvinfo : EIATTR_CBANK_PARAM_SIZE
	.align		4
.L_687:
        /*0750*/ 	.byte	0x03, 0x19
        /*0752*/ 	.short	0x0bf0


	//----- nvinfo : EIATTR_PARAM_CBANK
	.align		4
        /*0754*/ 	.byte	0x04, 0x0a
        /*0756*/ 	.short	(.L_689 - .L_688)
	.align		4
.L_688:
        /*0758*/ 	.word	index@(.nv.constant0._ZN7cutlass13device_kernelIN5flash11enable_sm90INS1_16FlashAttnFwdSm90INS1_25CollectiveMainloopFwdSm90ILi2EN4cute5tupleIJNS5_1CILi2EEENS7_ILi1EEES9_EEENS6_IJNS7_ILi128EEENS7_ILi112EEENS7_ILi192EEEEEELi192ENS_6half_tEfNS_4arch4Sm90ELb0ELb0ELb0ELb0ELb0ELb0ELb0ELb1ELb1ELb0ELb0ELb0EEENS1_21CollectiveEpilogueFwdINS6_IJSB_SD_SC_EEESA_SF_SH_Li256ELb0ELb0ELb0ELb0EEENS1_29StaticPersistentTileSchedulerILb0EEEEEEEEEvNT_6ParamsE)
        /*075c*/ 	.short	0x0210
        /*075e*/ 	.short	0x0bf0


	//----- nvinfo : EIATTR_SW_WAR
	.align		4
.L_689:
        /*0760*/ 	.byte	0x04, 0x36
        /*0762*/ 	.short	(.L_691 - .L_690)
.L_690:
        /*0764*/ 	.word	0x00000008
.L_691:


//--------------------- .nv.info._ZN7cutlass13device_kernelIN5flash11enable_sm90INS1_16FlashAttnFwdSm90INS1_25CollectiveMainloopFwdSm90ILi2EN4cute5tupleIJNS5_1CILi1EEES8_S8_EEENS6_IJNS7_ILi128EEENS7_ILi112EEENS7_ILi192EEEEEELi192ENS_6half_tEfNS_4arch4Sm90ELb0ELb0ELb0ELb1ELb0ELb0ELb0ELb1ELb1ELb0ELb0ELb0EEENS1_21CollectiveEpilogueFwdINS6_IJSA_SC_SB_EEES9_SE_SG_Li256ELb1ELb0ELb0ELb0EEENS1_36VarlenDynamicPersistentTileSchedulerILi128ELi112ELi256ELi32ELb0ELb0ELb1ELb0ELb1ELb1EEEEEEEEEvNT_6ParamsE --------------------------
	.section	.nv.info._ZN7cutlass13device_kernelIN5flash11enable_sm90INS1_16FlashAttnFwdSm90INS1_25CollectiveMainloopFwdSm90ILi2EN4cute5tupleIJNS5_1CILi1EEES8_S8_EEENS6_IJNS7_ILi128EEENS7_ILi112EEENS7_ILi192EEEEEELi192ENS_6half_tEfNS_4arch4Sm90ELb0ELb0ELb0ELb1ELb0ELb0ELb0ELb1ELb1ELb0ELb0ELb0EEENS1_21CollectiveEpilogueFwdINS6_IJSA_SC_SB_EEES9_SE_SG_Li256ELb1ELb0ELb0ELb0EEENS1_36VarlenDynamicPersistentTileSchedulerILi128ELi112ELi256ELi32ELb0ELb0ELb1ELb0ELb1ELb1EEEEEEEEEvNT_6ParamsE,"",@"SHT_CUDA_INFO"
	.sectionflags	@""
	.align	4


	//----- nvinfo : EIATTR_CUDA_API_VERSION
	.align		4
        /*0000*/ 	.byte	0x04, 0x37
        /*0002*/ 	.short	(.L_693 - .L_692)
.L_692:
        /*0004*/ 	.word	0x00000082


	//----- nvinfo : EIATTR_KPARAM_INFO
	.align		4
.L_693:
        /*0008*/ 	.byte	0x04, 0x17
        /*000a*/ 	.short	(.L_695 - .L_694)
.L_694:
        /*000c*/ 	.word	0x00000000
        /*0010*/ 	.short	0x0000
        /*0012*/ 	.short	0x0070
        /*0014*/ 	.byte	0x00, 0xf0, 0x01, 0x28


	//----- nvinfo : EIATTR_SPARSE_MMA_MASK
	.align		4
.L_695:
        /*0018*/ 	.byte	0x03, 0x50
        /*001a*/ 	.short	0x0000


	//----- nvinfo : EIATTR_MAXREG_COUNT
	.align		4
        /*001c*/ 	.byte	0x03, 0x1b
        /*001e*/ 	.short	0x00a8


	//----- nvinfo : EIATTR_NUM_BARRIERS
	.align		4
        /*0020*/ 	.byte	0x02, 0x4c
        /*0022*/ 	.byte	0x09
	.zero		1


	//----- nvinfo : EIATTR_EXTERNS
	.align		4
        /*0024*/ 	.byte	0x04, 0x0f
        /*0026*/ 	.short	(.L_697 - .L_696)


	//   ....[0]....
	.align		4
.L_696:
        /*0028*/ 	.word	index@(__assertfail)


	//----- nvinfo : EIATTR_ANNOTATIONS
	.align		4
.L_697:
        /*002c*/ 	.byte	0x04, 0x55
        /*002e*/ 	.short	(.L_699 - .L_698)


	//   ....[0]....
.L_698:
        /* <DEDUP_REMOVED lines=39> */


	//----- nvinfo : EIATTR_MERCURY_ISA_VERSION
	.align		4
.L_699:
        /*0290*/ 	.byte	0x03, 0x5f
        /*0292*/ 	.short	0x0101


	//----- nvinfo : EIATTR_UNUSED_LOAD_BYTE_OFFSET
	.align		4
        /*0294*/ 	.byte	0x04, 0x44
        /*0296*/ 	.short	(.L_701 - .L_700)


	//   ....[0]....
.L_700:
        /*0298*/ 	.word	0x00000a20
        /*029c*/ 	.word	0x0000fff0


	//   ....[1]....
        /*02a0*/ 	.word	0x0000a6d0
        /*02a4*/ 	.word	0x0000fff0


	//----- nvinfo : EIATTR_INT_WARP_WIDE_INSTR_OFFSETS
	.align		4
.L_701:
        /*02a8*/ 	.byte	0x04, 0x31
        /*02aa*/ 	.short	(.L_703 - .L_702)


	//   ....[0]....
.L_702:
        /*02ac*/ 	.word	0x00000150


	//   ....[1]....
        /*02b0*/ 	.word	0x00000190


	//   ....[2]....
        /*02b4*/ 	.word	0x00000250


	//   ....[3]....
        /*02b8*/ 	.word	0x0000d900


	//   ....[4]....
        /*02bc*/ 	.word	0x0000d990


	//   ....[5]....
        /*02c0*/ 	.word	0x0000de10


	//   ....[6]....
        /*02c4*/ 	.word	0x0000de40


	//   ....[7]....
        /*02c8*/ 	.word	0x0000e050


	//   ....[8]....
        /*02cc*/ 	.word	0x0000e140


	//   ....[9]....
        /*02d0*/ 	.word	0x00010570


	//   ....[10]....
        /*02d4*/ 	.word	0x00010600


	//----- nvinfo : EIATTR_COOP_GROUP_MASK_REGIDS
	.align		4
.L_703:
        /*02d8*/ 	.byte	0x04, 0x29
        /*02da*/ 	.short	(.L_705 - .L_704)


	//   ....[0]....
.L_704:
        /*02dc*/ 	.word	0xffffffff


	//   ....[1]....
        /*02e0*/ 	.word	0xffffffff


	//   ....[2]....
        /*02e4*/ 	.word	0xffffffff


	//   ....[3]....
        /*02e8*/ 	.word	0xffffffff


	//   ....[4]....
        /*02ec*/ 	.word	0xffffffff


	//   ....[5]....
        /*02f0*/ 	.word	0xffffffff


	//   ....[6]....
        /*02f4*/ 	.word	0xffffffff


	//   ....[7]....
        /*02f8*/ 	.word	0xffffffff


	//   ....[8]....
        /*02fc*/ 	.word	0xffffffff


	//   ....[9]....
        /*0300*/ 	.word	0xffffffff


	//   ....[10]....
        /*0304*/ 	.word	0xffffffff


	//   ....[11]....
        /*0308*/ 	.word	0xffffffff


	//   ....[12]....
        /*030c*/ 	.word	0xffffffff


	//   ....[13]....
        /*0310*/ 	.word	0xffffffff


	//   ....[14]....
        /*0314*/ 	.word	0xffffffff


	//   ....[15]....
        /*0318*/ 	.word	0xffffffff


	//   ....[16]....
        /*031c*/ 	.word	0xffffffff


	//   ....[17]....
        /*0320*/ 	.word	0xffffffff


	//   ....[18]....
        /*0324*/ 	.word	0xffffffff


	//   ....[19]....
        /*0328*/ 	.word	0xffffffff


	//   ....[20]....
        /*032c*/ 	.word	0xffffffff


	//   ....[21]....
        /*0330*/ 	.word	0xffffffff


	//   ....[22]....
        /*0334*/ 	.word	0xffffffff


	//   ....[23]....
        /*0338*/ 	.word	0xffffffff


	//   ....[24]....
        /*033c*/ 	.word	0xffffffff


	//   ....[25]....
        /*0340*/ 	.word	0xffffffff


	//   ....[26]....
        /*0344*/ 	.word	0xffffffff


	//   ....[27]....
        /*0348*/ 	.word	0xffffffff


	//   ....[28]....
        /*034c*/ 	.word	0xffffffff


	//   ....[29]....
        /*0350*/ 	.word	0xffffffff


	//   ....[30]....
        /*0354*/ 	.word	0xffffffff


	//   ....[31]....
        /*0358*/ 	.word	0xffffffff


	//   ....[32]....
        /*035c*/ 	.word	0xffffffff


	//   ....[33]....
        /*0360*/ 	.word	0xffffffff


	//   ....[34]....
        /*0364*/ 	.word	0xffffffff


	//   ....[35]....
        /*0368*/ 	.word	0xffffffff


	//   ....[36]....
        /*036c*/ 	.word	0xffffffff


	//   ....[37]....
        /*0370*/ 	.word	0xffffffff


	//   ....[38]....
        /*0374*/ 	.word	0xffffffff


	//   ....[39]....
        /*0378*/ 	.word	0xffffffff


	//   ....[40]....
        /*037c*/ 	.word	0xffffffff


	//   ....[41]....
        /*0380*/ 	.word	0xffffffff


	//   ....[42]....
        /*0384*/ 	.word	0xffffffff


	//   ....[43]....
        /*0388*/ 	.word	0xffffffff


	//   ....[44]....
        /*038c*/ 	.word	0xffffffff


	//   ....[45]....
        /*0390*/ 	.word	0xffffffff


	//   ....[46]....
        /*0394*/ 	.word	0xffffffff


	//   ....[47]....
        /*0398*/ 	.word	0xffffffff


	//   ....[48]....
        /*039c*/ 	.word	0xffffffff


	//   ....[49]....
        /*03a0*/ 	.word	0xffffffff


	//   ....[50]....
        /*03a4*/ 	.word	0xffffffff


	//   ....[51]....
        /*03a8*/ 	.word	0xffffffff


	//   ....[52]....
        /*03ac*/ 	.word	0xffffffff


	//   ....[53]....
        /*03b0*/ 	.word	0xffffffff


	//   ....[54]....
        /*03b4*/ 	.word	0x0500000f


	//   ....[55]....
        /*03b8*/ 	.word	0x0500000f


	//   ....[56]....
        /*03bc*/ 	.word	0x0500000f


	//   ....[57]....
        /*03c0*/ 	.word	0x0500000f


	//   ....[58]....
        /*03c4*/ 	.word	0x0500000f


	//   ....[59]....
        /*03c8*/ 	.word	0x0500000f


	//   ....[60]....
        /*03cc*/ 	.word	0x0500000f


	//   ....[61]....
        /*03d0*/ 	.word	0x0500000f


	//   ....[62]....
        /*03d4*/ 	.word	0x0500000f


	//   ....[63]....
        /*03d8*/ 	.word	0x0500000f


	//   ....[64]....
        /*03dc*/ 	.word	0x0500000f


	//   ....[65]....
        /*03e0*/ 	.word	0x0500000f


	//   ....[66]....
        /*03e4*/ 	.word	0x0500000f


	//   ....[67]....
        /*03e8*/ 	.word	0x0500000f


	//   ....[68]....
        /*03ec*/ 	.word	0x0500000f


	//   ....[69]....
        /*03f0*/ 	.word	0x0500000f


	//   ....[70]....
        /*03f4*/ 	.word	0x0500000f


	//   ....[71]....
        /*03f8*/ 	.word	0x0500000f


	//   ....[72]....
        /*03fc*/ 	.word	0x0500000f


	//----- nvinfo : EIATTR_COOP_GROUP_INSTR_OFFSETS
	.align		4
.L_705:
        /*0400*/ 	.byte	0x04, 0x28
        /*0402*/ 	.short	(.L_707 - .L_706)


	//   ....[0]....
.L_706:
        /*0404*/ 	.word	0x00000060


	//   ....[1]....
        /*0408*/ 	.word	0x00000160


	//   ....[2]....
        /*040c*/ 	.word	0x00000260


	//   ....[3]....
        /*0410*/ 	.word	0x000003d0


	//   ....[4]....
        /*0414*/ 	.word	0x00000530


	//   ....[5]....
        /*0418*/ 	.word	0x00000650


	//   ....[6]....
        /*041c*/ 	.word	0x000007b0


	//   ....[7]....
        /*0420*/ 	.word	0x00001380


	//   ....[8]....
        /*0424*/ 	.word	0x000042d0


	//   ....[9]....
        /*0428*/ 	.word	0x00004340


	//   ....[10]....
        /*042c*/ 	.word	0x00004810


	//   ....[11]....
        /*0430*/ 	.word	0x00004870


	//   ....[12]....
        /*0434*/ 	.word	0x000082d0


	//   ....[13]....
        /*0438*/ 	.word	0x00008300


	//   ....[14]....
        /*043c*/ 	.word	0x00008550


	//   ....[15]....
        /*0440*/ 	.word	0x00008570


	//   ....[16]....
        /*0444*/ 	.word	0x00009b40


	//   ....[17]....
        /*0448*/ 	.word	0x00009c00


	//   ....[18]....
        /*044c*/ 	.word	0x00009ed0


	//   ....[19]....
        /*0450*/ 	.word	0x00009ee0


	//   ....[20]....
        /*0454*/ 	.word	0x0000ca60


	//   ....[21]....
        /*0458*/ 	.word	0x0000cbf0


	//   ....[22]....
        /*045c*/ 	.word	0x0000cc20


	//   ....[23]....
        /*0460*/ 	.word	0x0000cc60


	//   ....[24]....
        /*0464*/ 	.word	0x0000ccc0


	//   ....[25]....
        /*0468*/ 	.word	0x0000cd20


	//   ....[26]....
        /*046c*/ 	.word	0x0000cd60


	//   ....[27]....
        /*0470*/ 	.word	0x0000cf10


	//   ....[28]....
        /*0474*/ 	.word	0x0000cf70


	//   ....[29]....
        /*0478*/ 	.word	0x0000cfb0


	//   ....[30]....
        /*047c*/ 	.word	0x0000cff0


	//   ....[31]....
        /*0480*/ 	.word	0x0000d020


	//   ....[32]....
        /*0484*/ 	.word	0x0000d050


	//   ....[33]....
        /*0488*/ 	.word	0x0000d0e0


	//   ....[34]....
        /*048c*/ 	.word	0x0000d110


	//   ....[35]....
        /*0490*/ 	.word	0x0000d1a0


	//   ....[36]....
        /*0494*/ 	.word	0x00010a80


	//   ....[37]....
        /*0498*/ 	.word	0x00010a90


	//   ....[38]....
        /*049c*/ 	.word	0x00010ba0


	//   ....[39]....
        /*04a0*/ 	.word	0x00010c00


	//   ....[40]....
        /*04a4*/ 	.word	0x00010c40


	//   ....[41]....
        /*04a8*/ 	.word	0x00010c80


	//   ....[42]....
        /*04ac*/ 	.word	0x00010cb0


	//   ....[43]....
        /*04b0*/ 	.word	0x00010ce0


	//   ....[44]....
        /*04b4*/ 	.word	0x00010e70


	//   ....[45]....
        /*04b8*/ 	.word	0x00010ed0


	//   ....[46]....
        /*04bc*/ 	.word	0x00010f10


	//   ....[47]....
        /*04c0*/ 	.word	0x00010f50


	//   ....[48]....
        /*04c4*/ 	.word	0x00010f80


	//   ....[49]....
        /*04c8*/ 	.word	0x00010fb0


	//   ....[50]....
        /*04cc*/ 	.word	0x00011070


	//   ....[51]....
        /*04d0*/ 	.word	0x00011090


	//   ....[52]....
        /*04d4*/ 	.word	0x00011100


	//   ....[53]....
        /*04d8*/ 	.word	0x00011550


	//   ....[54]....
        /*04dc*/ 	.word	0x00011a20


	//   ....[55]....
        /*04e0*/ 	.word	0x00011e40


	//   ....[56]....
        /*04e4*/ 	.word	0x00011ed0


	//   ....[57]....
        /*04e8*/ 	.word	0x00011f70


	//   ....[58]....
        /*04ec*/ 	.word	0x00012020


	//   ....[59]....
        /*04f0*/ 	.word	0x000120a0


	//   ....[60]....
        /*04f4*/ 	.word	0x00012120


	//   ....[61]....
        /*04f8*/ 	.word	0x000121a0


	//   ....[62]....
        /*04fc*/ 	.word	0x00012220


	//   ....[63]....
        /*0500*/ 	.word	0x000122b0


	//   ....[64]....
        /*0504*/ 	.word	0x00012360


	//   ....[65]....
        /*0508*/ 	.word	0x000123e0


	//   ....[66]....
        /*050c*/ 	.word	0x00012460


	//   ....[67]....
        /*0510*/ 	.word	0x000124e0


	//   ....[68]....
        /*0514*/ 	.word	0x00012560


	//   ....[69]....
        /*0518*/ 	.word	0x000125d0


	//   ....[70]....
        /*051c*/ 	.word	0x00012670


	//   ....[71]....
        /*0520*/ 	.word	0x00012700


	//   ....[72]....
        /*0524*/ 	.word	0x00012820


	//----- nvinfo : EIATTR_REG_RECONFIG
	.align		4
.L_707:
        /*0528*/ 	.byte	0x01, 0x54
	.zero		2


	//----- nvinfo : EIATTR_SYSCALL_OFFSETS
	.align		4
        /*052c*/ 	.byte	0x04, 0x46
        /*052e*/ 	.short	(.L_709 - .L_708)


	//   ....[0]....
.L_708:
        /*0530*/ 	.word	0x00001560


	//   ....[1]....
        /*0534*/ 	.word	0x0000db20


	//   ....[2]....
        /*0538*/ 	.word	0x0000dc60


	//   ....[3]....
        /*053c*/ 	.word	0x0000dd60


	//----- nvinfo : EIATTR_MBARRIER_INSTR_OFFSETS
	.align		4
.L_709:
        /*0540*/ 	.byte	0x04, 0x39
        /*0542*/ 	.short	(.L_711 - .L_710)


	//   ....[0]....
.L_710:
        /*0544*/ 	.word	0x00000280
        /*0548*/ 	.word	0x000000ff
        /*054c*/ 	.word	0x00036800
        /*0550*/ 	.short	0x0100
        /*0552*/ 	.byte	0x08
	.zero		1


	//   ....[1]....
        /*0554*/ 	.word	0x00000290
        /*0558*/ 	.word	0x000000ff
        /*055c*/ 	.word	0x00036820
        /*0560*/ 	.short	0x0100
        /*0562*/ 	.byte	0x08
	.zero		1


	//   ....[2]....
        /*0564*/ 	.word	0x00000380
        /*0568*/ 	.word	0x000000ff
        /*056c*/ 	.word	0x00036830
        /*0570*/ 	.short	0x0100
        /*0572*/ 	.byte	0x08
	.zero		1


	//   ....[3]....
        /*0574*/ 	.word	0x00000390
        /*0578*/ 	.word	0x000000ff
        /*057c*/ 	.word	0x00036840
        /*0580*/ 	.short	0x0100
        /*0582*/ 	.byte	0x08
	.zero		1


	//   ....[4]....
        /*0584*/ 	.word	0x000003a0
        /*0588*/ 	.word	0x000000ff
        /*058c*/ 	.word	0x00036838
        /*0590*/ 	.short	0x0100
        /*0592*/ 	.byte	0x08
	.zero		1


	//   ....[5]....
        /*0594*/ 	.word	0x000003b0
        /*0598*/ 	.word	0x000000ff
        /*059c*/ 	.word	0x00036848
        /*05a0*/ 	.short	0x0100
        /*05a2*/ 	.byte	0x08
	.zero		1


	//   ....[6]....
        /*05a4*/ 	.word	0x000004e0
        /*05a8*/ 	.word	0x000000ff
        /*05ac*/ 	.word	0x00036850
        /*05b0*/ 	.short	0x0100
        /*05b2*/ 	.byte	0x08
	.zero		1


	//   ....[7]....
        /*05b4*/ 	.word	0x000004f0
        /*05b8*/ 	.word	0x000000ff
        /*05bc*/ 	.word	0x00036860
        /*05c0*/ 	.short	0x0100
        /*05c2*/ 	.byte	0x08
	.zero		1


	//   ....[8]....
        /*05c4*/ 	.word	0x00000500
        /*05c8*/ 	.word	0x000000ff
        /*05cc*/ 	.word	0x00036858
        /*05d0*/ 	.short	0x0100
        /*05d2*/ 	.byte	0x08
	.zero		1


	//   ....[9]....
        /*05d4*/ 	.word	0x00000510
        /*05d8*/ 	.word	0x000000ff
        /*05dc*/ 	.word	0x00036868
        /*05e0*/ 	.short	0x0100
        /*05e2*/ 	.byte	0x08
	.zero		1


	//   ....[10]....
        /*05e4*/ 	.word	0x00000600
        /*05e8*/ 	.word	0x000000ff
        /*05ec*/ 	.word	0x00036870
        /*05f0*/ 	.short	0x0100
        /*05f2*/ 	.byte	0x06
	.zero		1


	//   ....[11]....
        /*05f4*/ 	.word	0x00000610
        /*05f8*/ 	.word	0x000000ff
        /*05fc*/ 	.word	0x00036880
        /*0600*/ 	.short	0x0100
        /*0602*/ 	.byte	0x06
	.zero		1


	//   ....[12]....
        /*0604*/ 	.word	0x00000620
        /*0608*/ 	.word	0x000000ff
        /*060c*/ 	.word	0x00036878
        /*0610*/ 	.short	0x0100
        /*0612*/ 	.byte	0x06
	.zero		1


	//   ....[13]....
        /*0614*/ 	.word	0x00000630
        /*0618*/ 	.word	0x000000ff
        /*061c*/ 	.word	0x00036888
        /*0620*/ 	.short	0x0100
        /*0622*/ 	.byte	0x06
	.zero		1


	//   ....[14]....
        /*0624*/ 	.word	0x00000760
        /*0628*/ 	.word	0x000000ff
        /*062c*/ 	.word	0x00036890
        /*0630*/ 	.short	0x0100
        /*0632*/ 	.byte	0x08
	.zero		1


	//   ....[15]....
        /*0634*/ 	.word	0x00000770
        /*0638*/ 	.word	0x000000ff
        /*063c*/ 	.word	0x000368a0
        /*0640*/ 	.short	0x0100
        /*0642*/ 	.byte	0x08
	.zero		1


	//   ....[16]....
        /*0644*/ 	.word	0x00000780
        /*0648*/ 	.word	0x000000ff
        /*064c*/ 	.word	0x00036898
        /*0650*/ 	.short	0x0100
        /*0652*/ 	.byte	0x08
	.zero		1


	//   ....[17]....
        /*0654*/ 	.word	0x00000790
        /*0658*/ 	.word	0x000000ff
        /*065c*/ 	.word	0x000368a8
        /*0660*/ 	.short	0x0100
        /*0662*/ 	.byte	0x08
	.zero		1


	//   ....[18]....
        /*0664*/ 	.word	0x000008c0
        /*0668*/ 	.word	0x000000ff
        /*066c*/ 	.word	0x000368b0
        /*0670*/ 	.short	0x0100
        /*0672*/ 	.byte	0x08
	.zero		1


	//   ....[19]....
        /*0674*/ 	.word	0x000008d0
        /*0678*/ 	.word	0x000000ff
        /*067c*/ 	.word	0x000368c0
        /*0680*/ 	.short	0x0100
        /*0682*/ 	.byte	0x08
	.zero		1


	//   ....[20]....
        /*0684*/ 	.word	0x000008e0
        /*0688*/ 	.word	0x000000ff
        /*068c*/ 	.word	0x000368b8
        /*0690*/ 	.short	0x0100
        /*0692*/ 	.byte	0x08
	.zero		1


	//   ....[21]....
        /*0694*/ 	.word	0x000008f0
        /*0698*/ 	.word	0x000000ff
        /*069c*/ 	.word	0x000368c8
        /*06a0*/ 	.short	0x0100
        /*06a2*/ 	.byte	0x08
	.zero		1


	//   ....[22]....
        /*06a4*/ 	.word	0x00001610
        /*06a8*/ 	.word	0x00000005
        /*06ac*/ 	.word	0x00036800
        /*06b0*/ 	.short	0x010a
        /*06b2*/ 	.byte	0x3f
	.zero		1


	//   ....[23]....
        /*06b4*/ 	.word	0x00001680
        /*06b8*/ 	.word	0x00000002
        /*06bc*/ 	.word	0x00036830
        /*06c0*/ 	.short	0x010a
        /*06c2*/ 	.byte	0x3f
	.zero		1


	//   ....[24]....
        /*06c4*/ 	.word	0x000016f0
        /*06c8*/ 	.word	0x00000002
        /*06cc*/ 	.word	0x00036830
        /*06d0*/ 	.short	0x010a
        /*06d2*/ 	.byte	0x3f
	.zero		1


	//   ....[25]....
        /*06d4*/ 	.word	0x00004310
        /*06d8*/ 	.word	0x00000002
        /*06dc*/ 	.word	0x00000000
        /*06e0*/ 	.short	0x0101
        /*06e2*/ 	.byte	0x3f
	.zero		1


	//   ....[26]....
        /*06e4*/ 	.word	0x00005a20
        /*06e8*/ 	.word	0x0000000c
        /*06ec*/ 	.word	0x00036830
        /*06f0*/ 	.short	0x010a
        /*06f2*/ 	.byte	0x3f
	.zero		1


	//   ....[27]....
        /*06f4*/ 	.word	0x00005a70
        /*06f8*/ 	.word	0x0000000c
        /*06fc*/ 	.word	0x00036830
        /*0700*/ 	.short	0x010a
        /*0702*/ 	.byte	0x3f
	.zero		1


	//   ....[28]....
        /*0704*/ 	.word	0x00007fb0
        /*0708*/ 	.word	0x0000000d
        /*070c*/ 	.word	0x00036850
        /*0710*/ 	.short	0x010a
        /*0712*/ 	.byte	0x3f
	.zero		1


	//   ....[29]....
        /*0714*/ 	.word	0x00007ff0
        /*0718*/ 	.word	0x0000000d
        /*071c*/ 	.word	0x00036850
        /*0720*/ 	.short	0x010a
        /*0722*/ 	.byte	0x3f
	.zero		1


	//   ....[30]....
        /*0724*/ 	.word	0x00008e70
        /*0728*/ 	.word	0x00000090
        /*072c*/ 	.word	0x00000000
        /*0730*/ 	.short	0x0101
        /*0732*/ 	.byte	0x3f
	.zero		1


	//   ....[31]....
        /*0734*/ 	.word	0x00009000
        /*0738*/ 	.word	0x00000090
        /*073c*/ 	.word	0x00000000
        /*0740*/ 	.short	0x0101
        /*0742*/ 	.byte	0x3f
	.zero		1


	//   ....[32]....
        /*0744*/ 	.word	0x00009aa0
        /*0748*/ 	.word	0x0000000b
        /*074c*/ 	.word	0x00036850
        /*0750*/ 	.short	0x010a
        /*0752*/ 	.byte	0x3f
	.zero		1


	//   ....[33]....
        /*0754*/ 	.word	0x00009ae0
        /*0758*/ 	.word	0x0000000b
        /*075c*/ 	.word	0x00036850
        /*0760*/ 	.short	0x010a
        /*0762*/ 	.byte	0x3f
	.zero		1


	//   ....[34]....
        /*0764*/ 	.word	0x0000a070
        /*0768*/ 	.word	0x0000000a
        /*076c*/ 	.word	0x00000000
        /*0770*/ 	.short	0x0101
        /*0772*/ 	.byte	0x3f
	.zero		1


	//   ....[35]....
        /*0774*/ 	.word	0x0000b8d0
        /*0778*/ 	.word	0x0000002a
        /*077c*/ 	.word	0x00000000
        /*0780*/ 	.short	0x0101
        /*0782*/ 	.byte	0x3f
	.zero		1


	//   ....[36]....
        /*0784*/ 	.word	0x0000e4a0
        /*0788*/ 	.word	0x00000008
        /*078c*/ 	.word	0x00036840
        /*0790*/ 	.short	0x010a
        /*0792*/ 	.byte	0x3f
	.zero		1


	//   ....[37]....
        /*0794*/ 	.word	0x0000ea60
        /*0798*/ 	.word	0x00000009
        /*079c*/ 	.word	0x00036820
        /*07a0*/ 	.short	0x010a
        /*07a2*/ 	.byte	0x3f
	.zero		1


	//   ....[38]....
        /*07a4*/ 	.word	0x0000eda0
        /*07a8*/ 	.word	0x00000002
        /*07ac*/ 	.word	0x00036840
        /*07b0*/ 	.short	0x010a
        /*07b2*/ 	.byte	0x3f
	.zero		1


	//   ....[39]....
        /*07b4*/ 	.word	0x0000f0a0
        /*07b8*/ 	.word	0x00000003
        /*07bc*/ 	.word	0x00000060
        /*07c0*/ 	.short	0x010a
        /*07c2*/ 	.byte	0x3f
	.zero		1


	//   ....[40]....
        /*07c4*/ 	.word	0x0000f6c0
        /*07c8*/ 	.word	0x00000002
        /*07cc*/ 	.word	0x00036840
        /*07d0*/ 	.short	0x010a
        /*07d2*/ 	.byte	0x3f
	.zero		1


	//   ....[41]....
        /*07d4*/ 	.word	0x0000f9c0
        /*07d8*/ 	.word	0x00000002
        /*07dc*/ 	.word	0x00000060
        /*07e0*/ 	.short	0x010a
        /*07e2*/ 	.byte	0x3f
	.zero		1


	//   ....[42]....
        /*07e4*/ 	.word	0x0000fef0
        /*07e8*/ 	.word	0x00000002
        /*07ec*/ 	.word	0x00036840
        /*07f0*/ 	.short	0x010a
        /*07f2*/ 	.byte	0x3f
	.zero		1


	//   ....[43]....
        /*07f4*/ 	.word	0x00010200
        /*07f8*/ 	.word	0x00000002
        /*07fc*/ 	.word	0x00000060
        /*0800*/ 	.short	0x010a
        /*0802*/ 	.byte	0x3f
	.zero		1


	//   ....[44]....
        /*0804*/ 	.word	0x000106c0
        /*0808*/ 	.word	0x00000003
        /*080c*/ 	.word	0x00036860
        /*0810*/ 	.short	0x010a
        /*0812*/ 	.byte	0x3f
	.zero		1


	//   ....[45]....
        /*0814*/ 	.word	0x000114d0
        /*0818*/ 	.word	0x00000000
        /*081c*/ 	.word	0x00036820
        /*0820*/ 	.short	0x010a
        /*0822*/ 	.byte	0x3f
	.zero		1


	//   ....[46]....
        /*0824*/ 	.word	0x00011690
        /*0828*/ 	.word	0x00000006
        /*082c*/ 	.word	0x00000000
        /*0830*/ 	.short	0x010a
        /*0832*/ 	.byte	0x3f
	.zero		1


	//   ....[47]....
        /*0834*/ 	.word	0x00011700
        /*0838*/ 	.word	0x00000007
        /*083c*/ 	.word	0x00000000
        /*0840*/ 	.short	0x010a
        /*0842*/ 	.byte	0x3f
	.zero		1


	//   ....[48]....
        /*0844*/ 	.word	0x00011770
        /*0848*/ 	.word	0x00000004
        /*084c*/ 	.word	0x00000000
        /*0850*/ 	.short	0x010a
        /*0852*/ 	.byte	0x3f
	.zero		1


	//   ....[49]....
        /*0854*/ 	.word	0x000117a0
        /*0858*/ 	.word	0x00000003
        /*085c*/ 	.word	0x00000000
        /*0860*/ 	.short	0x010a
        /*0862*/ 	.byte	0x3f
	.zero		1


	//   ....[50]....
        /*0864*/ 	.word	0x00011800
        /*0868*/ 	.word	0x00000005
        /*086c*/ 	.word	0x00036800
        /*0870*/ 	.short	0x010a
        /*0872*/ 	.byte	0x3f
	.zero		1


	//   ....[51]....
        /*0874*/ 	.word	0x00011850
        /*0878*/ 	.word	0x00000002
        /*087c*/ 	.word	0x00036830
        /*0880*/ 	.short	0x010a
        /*0882*/ 	.byte	0x3f
	.zero		1


	//   ....[52]....
        /*0884*/ 	.word	0x000118a0
        /*0888*/ 	.word	0x0000000c
        /*088c*/ 	.word	0x00036830
        /*0890*/ 	.short	0x010a
        /*0892*/ 	.byte	0x3f
	.zero		1


	//   ....[53]....
        /*0894*/ 	.word	0x000118f0
        /*0898*/ 	.word	0x0000000d
        /*089c*/ 	.word	0x00036850
        /*08a0*/ 	.short	0x010a
        /*08a2*/ 	.byte	0x3f
	.zero		1


	//   ....[54]....
        /*08a4*/ 	.word	0x00011940
        /*08a8*/ 	.word	0x0000000b
        /*08ac*/ 	.word	0x00036850
        /*08b0*/ 	.short	0x010a
        /*08b2*/ 	.byte	0x3f
	.zero		1


	//   ....[55]....
        /*08b4*/ 	.word	0x00011ae0
        /*08b8*/ 	.word	0x00000008
        /*08bc*/ 	.word	0x00036840
        /*08c0*/ 	.short	0x010a
        /*08c2*/ 	.byte	0x3f
	.zero		1


	//   ....[56]....
        /*08c4*/ 	.word	0x00011b60
        /*08c8*/ 	.word	0x00000008
        /*08cc*/ 	.word	0x00036820
        /*08d0*/ 	.short	0x010a
        /*08d2*/ 	.byte	0x3f
	.zero		1


	//   ....[57]....
        /*08d4*/ 	.word	0x00011bb0
        /*08d8*/ 	.word	0x00000002
        /*08dc*/ 	.word	0x00036840
        /*08e0*/ 	.short	0x010a
        /*08e2*/ 	.byte	0x3f
	.zero		1


	//   ....[58]....
        /*08e4*/ 	.word	0x00011c00
        /*08e8*/ 	.word	0x00000003
        /*08ec*/ 	.word	0x00000060
        /*08f0*/ 	.short	0x010a
        /*08f2*/ 	.byte	0x3f
	.zero		1


	//   ....[59]....
        /*08f4*/ 	.word	0x00011c50
        /*08f8*/ 	.word	0x00000002
        /*08fc*/ 	.word	0x00036840
        /*0900*/ 	.short	0x010a
        /*0902*/ 	.byte	0x3f
	.zero		1


	//   ....[60]....
        /*0904*/ 	.word	0x00011ca0
        /*0908*/ 	.word	0x00000002
        /*090c*/ 	.word	0x00000060
        /*0910*/ 	.short	0x010a
        /*0912*/ 	.byte	0x3f
	.zero		1


	//   ....[61]....
        /*0914*/ 	.word	0x00011cf0
        /*0918*/ 	.word	0x00000002
        /*091c*/ 	.word	0x00036840
        /*0920*/ 	.short	0x010a
        /*0922*/ 	.byte	0x3f
	.zero		1


	//   ....[62]....
        /*0924*/ 	.word	0x00011d40
        /*0928*/ 	.word	0x00000002
        /*092c*/ 	.word	0x00000060
        /*0930*/ 	.short	0x010a
        /*0932*/ 	.byte	0x3f
	.zero		1


	//   ....[63]....
        /*0934*/ 	.word	0x00011d90
        /*0938*/ 	.word	0x00000003
        /*093c*/ 	.word	0x00036860
        /*0940*/ 	.short	0x010a
        /*0942*/ 	.byte	0x3f
	.zero		1


	//   ....[64]....
        /*0944*/ 	.word	0x00012740
        /*0948*/ 	.word	0x00000000
        /*094c*/ 	.word	0x00036820
        /*0950*/ 	.short	0x010a
        /*0952*/ 	.byte	0x3f
	.zero		1


	//   ....[65]....
        /*0954*/ 	.word	0x000128e0
        /*0958*/ 	.word	0x00000006
        /*095c*/ 	.word	0x00000000
        /*0960*/ 	.short	0x010a
        /*0962*/ 	.byte	0x3f
	.zero		1


	//   ....[66]....
        /*0964*/ 	.word	0x00012930
        /*0968*/ 	.word	0x00000007
        /*096c*/ 	.word	0x00000000
        /*0970*/ 	.short	0x010a
        /*0972*/ 	.byte	0x3f
	.zero		1


	//   ....[67]....
        /*0974*/ 	.word	0x00012980
        /*0978*/ 	.word	0x00000004
        /*097c*/ 	.word	0x00000000
        /*0980*/ 	.short	0x010a
        /*0982*/ 	.byte	0x3f
	.zero		1


	//----- nvinfo : EIATTR_NUM_MBARRIERS
	.align		4
.L_711:
        /*0984*/ 	.byte	0x03, 0x38
        /*0986*/ 	.short	0x0016


	//----- nvinfo : EIATTR_EXIT_INSTR_OFFSETS
	.align		4
        /*0988*/ 	.byte	0x04, 0x1c
        /*098a*/ 	.short	(.L_713 - .L_712)


	//   ....[0]....
.L_712:
        /*098c*/ 	.word	0x00000a60


	//   ....[1]....
        /*0990*/ 	.word	0x0000ca20


	//   ....[2]....
        /*0994*/ 	.word	0x0000ca80


	//   ....[3]....
        /*0998*/ 	.word	0x000117f0


	//----- nvinfo : EIATTR_MAX_THREADS
	.align		4
.L_713:
        /*099c*/ 	.byte	0x04, 0x05
        /*099e*/ 	.short	(.L_715 - .L_714)
.L_714:
        /*09a0*/ 	.word	0x00000180
        /*09a4*/ 	.word	0x00000001
        /*09a8*/ 	.word	0x00000001


	//----- nvinfo : EIATTR_CRS_STACK_SIZE
	.align		4
.L_715:
        /*09ac*/ 	.byte	0x04, 0x1e
        /*09ae*/ 	.short	(.L_717 - .L_716)
.L_716:
        /*09b0*/ 	.word	0x00000000


	//----- nvinfo : EIATTR_CBANK_PARAM_SIZE
	.align		4
.L_717:
        /*09b4*/ 	.byte	0x03, 0x19
        /*09b6*/ 	.short	0x0a70


	//----- nvinfo : EIATTR_PARAM_CBANK
	.align		4
        /*09b8*/ 	.byte	0x04, 0x0a
        /*09ba*/ 	.short	(.L_719 - .L_718)
	.align		4
.L_718:
        /*09bc*/ 	.word	index@(.nv.constant0._ZN7cutlass13device_kernelIN5flash11enable_sm90INS1_16FlashAttnFwdSm90INS1_25CollectiveMainloopFwdSm90ILi2EN4cute5tupleIJNS5_1CILi1EEES8_S8_EEENS6_IJNS7_ILi128EEENS7_ILi112EEENS7_ILi192EEEEEELi192ENS_6half_tEfNS_4arch4Sm90ELb0ELb0ELb0ELb1ELb0ELb0ELb0ELb1ELb1ELb0ELb0ELb0EEENS1_21CollectiveEpilogueFwdINS6_IJSA_SC_SB_EEES9_SE_SG_Li256ELb1ELb0ELb0ELb0EEENS1_36VarlenDynamicPersistentTileSchedulerILi128ELi112ELi256ELi32ELb0ELb0ELb1ELb0ELb1ELb1EEEEEEEEEvNT_6ParamsE)
        /*09c0*/ 	.short	0x0210
        /*09c2*/ 	.short	0x0a70


	//----- nvinfo : EIATTR_SW_WAR
	.align		4
.L_719:
        /*09c4*/ 	.byte	0x04, 0x36
        /*09c6*/ 	.short	(.L_721 - .L_720)
.L_720:
        /*09c8*/ 	.word	0x00000008
.L_721:


//--------------------- .nv.info._ZN7cutlass13device_kernelIN5flash11enable_sm90INS1_16FlashAttnFwdSm90INS1_25CollectiveMainloopFwdSm90ILi2EN4cute5tupleIJNS5_1CILi1EEES8_S8_EEENS6_IJNS7_ILi128EEENS7_ILi112EEENS7_ILi192EEEEEELi192ENS_6half_tEfNS_4arch4Sm90ELb0ELb0ELb0ELb1ELb0ELb1ELb0ELb1ELb1ELb0ELb0ELb0EEENS1_21CollectiveEpilogueFwdINS6_IJSA_SC_SB_EEES9_SE_SG_Li256ELb1ELb0ELb0ELb0EEENS1_36VarlenDynamicPersistentTileSchedulerILi128ELi112ELi256ELi32ELb0ELb0ELb1ELb0ELb1ELb1EEEEEEEEEvNT_6ParamsE --------------------------
	.section	.nv.info._ZN7cutlass13device_kernelIN5flash11enable_sm90INS1_16FlashAttnFwdSm90INS1_25CollectiveMainloopFwdSm90ILi2EN4cute5tupleIJNS5_1CILi1EEES8_S8_EEENS6_IJNS7_ILi128EEENS7_ILi112EEENS7_ILi192EEEEEELi192ENS_6half_tEfNS_4arch4Sm90ELb0ELb0ELb0ELb1ELb0ELb1ELb0ELb1ELb1ELb0ELb0ELb0EEENS1_21CollectiveEpilogueFwdINS6_IJSA_SC_SB_EEES9_SE_SG_Li256ELb1ELb0ELb0ELb0EEENS1_36VarlenDynamicPersistentTileSchedulerILi128ELi112ELi256ELi32ELb0ELb0ELb1ELb0ELb1ELb1EEEEEEEEEvNT_6ParamsE,"",@"SHT_CUDA_INFO"
	.sectionflags	@""
	.align	4


	//----- nvinfo : EIATTR_CUDA_API_VERSION
	.align		4
        /*0000*/ 	.byte	0x04, 0x37
        /*0002*/ 	.short	(.L_723 - .L_722)
.L_722:
        /*0004*/ 	.word	0x00000082


	//----- nvinfo : EIATTR_KPARAM_INFO
	.align		4
.L_723:
        /*0008*/ 	.byte	0x04, 0x17
        /*000a*/ 	.short	(.L_725 - .L_724)
.L_724:
        /*000c*/ 	.word	0x00000000
        /*0010*/ 	.short	0x0000
        /*0012*/ 	.short	0x0070
        /*0014*/ 	.byte	0x00, 0xf0, 0x01, 0x28


	//----- nvinfo : EIATTR_SPARSE_MMA_MASK
	.align		4
.L_725:
        /*0018*/ 	.byte	0x03, 0x50
        /*001a*/ 	.short	0x0000


	//----- nvinfo : EIATTR_MAXREG_COUNT
	.align		4
        /*001c*/ 	.byte	0x03, 0x1b
        /*001e*/ 	.short	0x00a8


	//----- nvinfo : EIATTR_NUM_BARRIERS
	.align		4
        /*0020*/ 	.byte	0x02, 0x4c
        /*0022*/ 	.byte	0x10
	.zero		1


	//----- nvinfo : EIATTR_EXTERNS
	.align		4
        /*0024*/ 	.byte	0x04, 0x0f
        /*0026*/ 	.short	(.L_727 - .L_726)


	//   ....[0]....
	.align		4
.L_726:
        /*0028*/ 	.word	index@(__assertfail)


	//----- nvinfo : EIATTR_ANNOTATIONS
	.align		4
.L_727:
        /*002c*/ 	.byte	0x04, 0x55
        /*002e*/ 	.short	(.L_729 - .L_728)


	//   ....[0]....
.L_728:
        /* <DEDUP_REMOVED lines=74> */


	//----- nvinfo : EIATTR_MERCURY_ISA_VERSION
	.align		4
.L_729:
        /*04c0*/ 	.byte	0x03, 0x5f
        /*04c2*/ 	.short	0x0101


	//----- nvinfo : EIATTR_UNUSED_LOAD_BYTE_OFFSET
	.align		4
        /*04c4*/ 	.byte	0x04, 0x44
        /*04c6*/ 	.short	(.L_731 - .L_730)


	//   ....[0]....
.L_730:
        /*04c8*/ 	.word	0x00000ae0
        /*04cc*/ 	.word	0x0000fff0


	//   ....[1]....
        /*04d0*/ 	.word	0x0001b7c0
        /*04d4*/ 	.word	0x0000fff0


	//----- nvinfo : EIATTR_INT_WARP_WIDE_INSTR_OFFSETS
	.align		4
.L_731:
        /*04d8*/ 	.byte	0x04, 0x31
        /*04da*/ 	.short	(.L_733 - .L_732)


	//   ....[0]....
.L_732:
        /*04dc*/ 	.word	0x000001c0


	//   ....[1]....
        /*04e0*/ 	.word	0x00000200


	//   ....[2]....
        /*04e4*/ 	.word	0x00000270


	//   ....[3]....
        /*04e8*/ 	.word	0x0001faf0


	//   ....[4]....
        /*04ec*/ 	.word	0x0001fb80


	//   ....[5]....
        /*04f0*/ 	.word	0x00020000


	//   ....[6]....
        /*04f4*/ 	.word	0x00020030


	//   ....[7]....
        /*04f8*/ 	.word	0x00020240


	//   ....[8]....
        /*04fc*/ 	.word	0x00020330


	//   ....[9]....
        /*0500*/ 	.word	0x00022810


	//   ....[10]....
        /*0504*/ 	.word	0x000228a0


	//----- nvinfo : EIATTR_COOP_GROUP_MASK_REGIDS
	.align		4
.L_733:
        /*0508*/ 	.byte	0x04, 0x29
        /*050a*/ 	.short	(.L_735 - .L_734)


	//   ....[0]....
.L_734:
        /*050c*/ 	.word	0xffffffff


	//   ....[1]....
        /*0510*/ 	.word	0xffffffff


	//   ....[2]....
        /*0514*/ 	.word	0xffffffff


	//   ....[3]....
        /*0518*/ 	.word	0xffffffff


	//   ....[4]....
        /*051c*/ 	.word	0xffffffff


	//   ....[5]....
        /*0520*/ 	.word	0xffffffff


	//   ....[6]....
        /*0524*/ 	.word	0xffffffff


	//   ....[7]....
        /*0528*/ 	.word	0xffffffff


	//   ....[8]....
        /*052c*/ 	.word	0xffffffff


	//   ....[9]....
        /*0530*/ 	.word	0xffffffff


	//   ....[10]....
        /*0534*/ 	.word	0xffffffff


	//   ....[11]....
        /*0538*/ 	.word	0xffffffff


	//   ....[12]....
        /*053c*/ 	.word	0xffffffff


	//   ....[13]....
        /*0540*/ 	.word	0xffffffff


	//   ....[14]....
        /*0544*/ 	.word	0xffffffff


	//   ....[15]....
        /*0548*/ 	.word	0xffffffff


	//   ....[16]....
        /*054c*/ 	.word	0xffffffff


	//   ....[17]....
        /*0550*/ 	.word	0xffffffff


	//   ....[18]....
        /*0554*/ 	.word	0xffffffff


	//   ....[19]....
        /*0558*/ 	.word	0xffffffff


	//   ....[20]....
        /*055c*/ 	.word	0xffffffff


	//   ....[21]....
        /*0560*/ 	.word	0xffffffff


	//   ....[22]....
        /*0564*/ 	.word	0xffffffff


	//   ....[23]....
        /*0568*/ 	.word	0xffffffff


	//   ....[24]....
        /*056c*/ 	.word	0xffffffff


	//   ....[25]....
        /*0570*/ 	.word	0xffffffff


	//   ....[26]....
        /*0574*/ 	.word	0xffffffff


	//   ....[27]....
        /*0578*/ 	.word	0xffffffff


	//   ....[28]....
        /*057c*/ 	.word	0xffffffff


	//   ....[29]....
        /*0580*/ 	.word	0xffffffff


	//   ....[30]....
        /*0584*/ 	.word	0xffffffff


	//   ....[31]....
        /*0588*/ 	.word	0xffffffff


	//   ....[32]....
        /*058c*/ 	.word	0xffffffff


	//   ....[33]....
        /*0590*/ 	.word	0xffffffff


	//   ....[34]....
        /*0594*/ 	.word	0xffffffff


	//   ....[35]....
        /*0598*/ 	.word	0xffffffff


	//   ....[36]....
        /*059c*/ 	.word	0xffffffff


	//   ....[37]....
        /*05a0*/ 	.word	0xffffffff


	//   ....[38]....
        /*05a4*/ 	.word	0xffffffff


	//   ....[39]....
        /*05a8*/ 	.word	0xffffffff


	//   ....[40]....
        /*05ac*/ 	.word	0xffffffff


	//   ....[41]....
        /*05b0*/ 	.word	0xffffffff


	//   ....[42]....
        /*05b4*/ 	.word	0xffffffff


	//   ....[43]....
        /*05b8*/ 	.word	0xffffffff


	//   ....[44]....
        /*05bc*/ 	.word	0xffffffff


	//   ....[45]....
        /*05c0*/ 	.word	0xffffffff


	//   ....[46]....
        /*05c4*/ 	.word	0xffffffff


	//   ....[47]....
        /*05c8*/ 	.word	0xffffffff


	//   ....[48]....
        /*05cc*/ 	.word	0xffffffff


	//   ....[49]....
        /*05d0*/ 	.word	0xffffffff


	//   ....[50]....
        /*05d4*/ 	.word	0xffffffff


	//   ....[51]....
        /*05d8*/ 	.word	0xffffffff


	//   ....[52]....
        /*05dc*/ 	.word	0xffffffff


	//   ....[53]....
        /*05e0*/ 	.word	0xffffffff


	//   ....[54]....
        /*05e4*/ 	.word	0x0500000f


	//   ....[55]....
        /*05e8*/ 	.word	0x0500000f


	//   ....[56]....
        /*05ec*/ 	.word	0x0500000f


	//   ....[57]....
        /*05f0*/ 	.word	0x0500000f


	//   ....[58]....
        /*05f4*/ 	.word	0x0500000f


	//   ....[59]....
        /*05f8*/ 	.word	0x0500000f


	//   ....[60]....
        /*05fc*/ 	.word	0x0500000f


	//   ....[61]....
        /*0600*/ 	.word	0x0500000f


	//   ....[62]....
        /*0604*/ 	.word	0x0500000f


	//   ....[63]....
        /*0608*/ 	.word	0x0500000f


	//   ....[64]....
        /*060c*/ 	.word	0x0500000f


	//   ....[65]....
        /*0610*/ 	.word	0x0500000f


	//   ....[66]....
        /*0614*/ 	.word	0x0500000f


	//   ....[67]....
        /*0618*/ 	.word	0x0500000f


	//   ....[68]....
        /*061c*/ 	.word	0x0500000f


	//   ....[69]....
        /*0620*/ 	.word	0x0500000f


	//   ....[70]....
        /*0624*/ 	.word	0x0500000f


	//   ....[71]....
        /*0628*/ 	.word	0x0500000f


	//   ....[72]....
        /*062c*/ 	.word	0x0500000f


	//   ....[73]....
        /*0630*/ 	.word	0x0500000f


	//   ....[74]....
        /*0634*/ 	.word	0x0500000f


	//   ....[75]....
        /*0638*/ 	.word	0x0500000f


	//   ....[76]....
        /*063c*/ 	.word	0x0500000f


	//   ....[77]....
        /*0640*/ 	.word	0x0500000f


	//   ....[78]....
        /*0644*/ 	.word	0x0500000f


	//   ....[79]....
        /*0648*/ 	.word	0x0500000f


	//   ....[80]....
        /*064c*/ 	.word	0x0500000f


	//   ....[81]....
        /*0650*/ 	.word	0x0500000f


	//----- nvinfo : EIATTR_COOP_GROUP_INSTR_OFFSETS
	.align		4
.L_735:
        /*0654*/ 	.byte	0x04, 0x28
        /*0656*/ 	.short	(.L_737 - .L_736)


	//   ....[0]....
.L_736:
        /*0658*/ 	.word	0x00000060


	//   ....[1]....
        /*065c*/ 	.word	0x000001d0


	//   ....[2]....
        /*0660*/ 	.word	0x00000220


	//   ....[3]....
        /*0664*/ 	.word	0x00000450


	//   ....[4]....
        /*0668*/ 	.word	0x000005b0


	//   ....[5]....
        /*066c*/ 	.word	0x000006d0


	//   ....[6]....
        /*0670*/ 	.word	0x00000830


	//   ....[7]....
        /*0674*/ 	.word	0x0000a940


	//   ....[8]....
        /*0678*/ 	.word	0x00013ed0


	//   ....[9]....
        /*067c*/ 	.word	0x00013f60


	//   ....[10]....
        /*0680*/ 	.word	0x000141f0


	//   ....[11]....
        /*0684*/ 	.word	0x00014210


	//   ....[12]....
        /*0688*/ 	.word	0x00019400


	//   ....[13]....
        /*068c*/ 	.word	0x00019430


	//   ....[14]....
        /*0690*/ 	.word	0x000197f0


	//   ....[15]....
        /*0694*/ 	.word	0x00019810


	//   ....[16]....
        /*0698*/ 	.word	0x0001af70


	//   ....[17]....
        /*069c*/ 	.word	0x0001af80


	//   ....[18]....
        /*06a0*/ 	.word	0x0001afc0


	//   ....[19]....
        /*06a4*/ 	.word	0x0001afd0


	//   ....[20]....
        /*06a8*/ 	.word	0x0001db60


	//   ....[21]....
        /*06ac*/ 	.word	0x0001dcf0


	//   ....[22]....
        /*06b0*/ 	.word	0x0001dd20


	//   ....[23]....
        /*06b4*/ 	.word	0x0001dd60


	//   ....[24]....
        /*06b8*/ 	.word	0x0001ddc0


	//   ....[25]....
        /*06bc*/ 	.word	0x0001de20


	//   ....[26]....
        /*06c0*/ 	.word	0x0001de70


	//   ....[27]....
        /*06c4*/ 	.word	0x0001e020


	//   ....[28]....
        /*06c8*/ 	.word	0x0001e080


	//   ....[29]....
        /*06cc*/ 	.word	0x0001e0c0


	//   ....[30]....
        /*06d0*/ 	.word	0x0001e100


	//   ....[31]....
        /*06d4*/ 	.word	0x0001e130


	//   ....[32]....
        /*06d8*/ 	.word	0x0001e160


	//   ....[33]....
        /*06dc*/ 	.word	0x0001e200


	//   ....[34]....
        /*06e0*/ 	.word	0x0001e230


	//   ....[35]....
        /*06e4*/ 	.word	0x0001e2c0


	//   ....[36]....
        /*06e8*/ 	.word	0x00022d50


	//   ....[37]....
        /*06ec*/ 	.word	0x00022d60


	//   ....[38]....
        /*06f0*/ 	.word	0x00022e70


	//   ....[39]....
        /*06f4*/ 	.word	0x00022ed0


	//   ....[40]....
        /*06f8*/ 	.word	0x00022f10


	//   ....[41]....
        /*06fc*/ 	.word	0x00022f50


	//   ....[42]....
        /*0700*/ 	.word	0x00022f80


	//   ....[43]....
        /*0704*/ 	.word	0x00022fb0


	//   ....[44]....
        /*0708*/ 	.word	0x00023140


	//   ....[45]....
        /*070c*/ 	.word	0x000231a0


	//   ....[46]....
        /*0710*/ 	.word	0x000231e0


	//   ....[47]....
        /*0714*/ 	.word	0x00023220


	//   ....[48]....
        /*0718*/ 	.word	0x00023250


	//   ....[49]....
        /*071c*/ 	.word	0x00023280


	//   ....[50]....
        /*0720*/ 	.word	0x00023340


	//   ....[51]....
        /*0724*/ 	.word	0x00023360


	//   ....[52]....
        /*0728*/ 	.word	0x000233d0


	//   ....[53]....
        /*072c*/ 	.word	0x00023820


	//   ....[54]....
        /*0730*/ 	.word	0x00023c80


	//   ....[55]....
        /*0734*/ 	.word	0x00023d20


	//   ....[56]....
        /*0738*/ 	.word	0x00023dc0


	//   ....[57]....
        /*073c*/ 	.word	0x00023e60


	//   ....[58]....
        /*0740*/ 	.word	0x00023f50


	//   ....[59]....
        /*0744*/ 	.word	0x00023ff0


	//   ....[60]....
        /*0748*/ 	.word	0x00024090


	//   ....[61]....
        /*074c*/ 	.word	0x00024130


	//   ....[62]....
        /*0750*/ 	.word	0x00024390


	//   ....[63]....
        /*0754*/ 	.word	0x00024670


	//   ....[64]....
        /*0758*/ 	.word	0x00024a90


	//   ....[65]....
        /*075c*/ 	.word	0x00024b20


	//   ....[66]....
        /*0760*/ 	.word	0x00024bc0


	//   ....[67]....
        /*0764*/ 	.word	0x00024c70


	//   ....[68]....
        /*0768*/ 	.word	0x00024cf0


	//   ....[69]....
        /*076c*/ 	.word	0x00024d70


	//   ....[70]....
        /*0770*/ 	.word	0x00024df0


	//   ....[71]....
        /*0774*/ 	.word	0x00024e70


	//   ....[72]....
        /*0778*/ 	.word	0x00024f00


	//   ....[73]....
        /*077c*/ 	.word	0x00024fc0


	//   ....[74]....
        /*0780*/ 	.word	0x00025040


	//   ....[75]....
        /*0784*/ 	.word	0x000250c0


	//   ....[76]....
        /*0788*/ 	.word	0x00025140


	//   ....[77]....
        /*078c*/ 	.word	0x000251c0


	//   ....[78]....
        /*0790*/ 	.word	0x00025230


	//   ....[79]....
        /*0794*/ 	.word	0x000252d0


	//   ....[80]....
        /*0798*/ 	.word	0x00025360


	//   ....[81]....
        /*079c*/ 	.word	0x00025480


	//----- nvinfo : EIATTR_REG_RECONFIG
	.align		4
.L_737:
        /*07a0*/ 	.byte	0x01, 0x54
	.zero		2


	//----- nvinfo : EIATTR_SYSCALL_OFFSETS
	.align		4
        /*07a4*/ 	.byte	0x04, 0x46
        /*07a6*/ 	.short	(.L_739 - .L_738)


	//   ....[0]....
.L_738:
        /*07a8*/ 	.word	0x000019b0


	//   ....[1]....
        /*07ac*/ 	.word	0x00001b00


	//   ....[2]....
        /*07b0*/ 	.word	0x0000aae0


	//   ....[3]....
        /*07b4*/ 	.word	0x0000af80


	//   ....[4]....
        /*07b8*/ 	.word	0x0001fd10


	//   ....[5]....
        /*07bc*/ 	.word	0x0001fe50


	//   ....[6]....
        /*07c0*/ 	.word	0x0001ff50


	//----- nvinfo : EIATTR_MBARRIER_INSTR_OFFSETS
	.align		4
.L_739:
        /*07c4*/ 	.byte	0x04, 0x39
        /*07c6*/ 	.short	(.L_741 - .L_740)


	//   ....[0]....
.L_740:
        /*07c8*/ 	.word	0x00000300
        /*07cc*/ 	.word	0x000000ff
        /*07d0*/ 	.word	0x00036800
        /*07d4*/ 	.short	0x0100
        /*07d6*/ 	.byte	0x08
	.zero		1


	//   ....[1]....
        /*07d8*/ 	.word	0x00000310
        /*07dc*/ 	.word	0x000000ff
        /*07e0*/ 	.word	0x00036820
        /*07e4*/ 	.short	0x0100
        /*07e6*/ 	.byte	0x08
	.zero		1


	//   ....[2]....
        /*07e8*/ 	.word	0x00000400
        /*07ec*/ 	.word	0x000000ff
        /*07f0*/ 	.word	0x00036830
        /*07f4*/ 	.short	0x0100
        /*07f6*/ 	.byte	0x08
	.zero		1


	//   ....[3]....
        /*07f8*/ 	.word	0x00000410
        /*07fc*/ 	.word	0x000000ff
        /*0800*/ 	.word	0x00036840
        /*0804*/ 	.short	0x0100
        /*0806*/ 	.byte	0x08
	.zero		1


	//   ....[4]....
        /*0808*/ 	.word	0x00000420
        /*080c*/ 	.word	0x000000ff
        /*0810*/ 	.word	0x00036838
        /*0814*/ 	.short	0x0100
        /*0816*/ 	.byte	0x08
	.zero		1


	//   ....[5]....
        /*0818*/ 	.word	0x00000430
        /*081c*/ 	.word	0x000000ff
        /*0820*/ 	.word	0x00036848
        /*0824*/ 	.short	0x0100
        /*0826*/ 	.byte	0x08
	.zero		1


	//   ....[6]....
        /*0828*/ 	.word	0x00000560
        /*082c*/ 	.word	0x000000ff
        /*0830*/ 	.word	0x00036850
        /*0834*/ 	.short	0x0100
        /*0836*/ 	.byte	0x08
	.zero		1


	//   ....[7]....
        /*0838*/ 	.word	0x00000570
        /*083c*/ 	.word	0x000000ff
        /*0840*/ 	.word	0x00036860
        /*0844*/ 	.short	0x0100
        /*0846*/ 	.byte	0x08
	.zero		1


	//   ....[8]....
        /*0848*/ 	.word	0x00000580
        /*084c*/ 	.word	0x000000ff
        /*0850*/ 	.word	0x00036858
        /*0854*/ 	.short	0x0100
        /*0856*/ 	.byte	0x08
	.zero		1


	//   ....[9]....
        /*0858*/ 	.word	0x00000590
        /*085c*/ 	.word	0x000000ff
        /*0860*/ 	.word	0x00036868
        /*0864*/ 	.short	0x0100
        /*0866*/ 	.byte	0x08
	.zero		1


	//   ....[10]....
        /*0868*/ 	.word	0x00000680
        /*086c*/ 	.word	0x000000ff
        /*0870*/ 	.word	0x00036870
        /*0874*/ 	.short	0x0100
        /*0876*/ 	.byte	0x06
	.zero		1


	//   ....[11]....
        /*0878*/ 	.word	0x00000690
        /*087c*/ 	.word	0x000000ff
        /*0880*/ 	.word	0x00036880
        /*0884*/ 	.short	0x0100
        /*0886*/ 	.byte	0x06
	.zero		1


	//   ....[12]....
        /*0888*/ 	.word	0x000006a0
        /*088c*/ 	.word	0x000000ff
        /*0890*/ 	.word	0x00036878
        /*0894*/ 	.short	0x0100
        /*0896*/ 	.byte	0x06
	.zero		1


	//   ....[13]....
        /*0898*/ 	.word	0x000006b0
        /*089c*/ 	.word	0x000000ff
        /*08a0*/ 	.word	0x00036888
        /*08a4*/ 	.short	0x0100
        /*08a6*/ 	.byte	0x06
	.zero		1


	//   ....[14]....
        /*08a8*/ 	.word	0x000007e0
        /*08ac*/ 	.word	0x000000ff
        /*08b0*/ 	.word	0x00036890
        /*08b4*/ 	.short	0x0100
        /*08b6*/ 	.byte	0x08
	.zero		1


	//   ....[15]....
        /*08b8*/ 	.word	0x000007f0
        /*08bc*/ 	.word	0x000000ff
        /*08c0*/ 	.word	0x000368a0
        /*08c4*/ 	.short	0x0100
        /*08c6*/ 	.byte	0x08
	.zero		1


	//   ....[16]....
        /*08c8*/ 	.word	0x00000800
        /*08cc*/ 	.word	0x000000ff
        /*08d0*/ 	.word	0x00036898
        /*08d4*/ 	.short	0x0100
        /*08d6*/ 	.byte	0x08
	.zero		1


	//   ....[17]....
        /*08d8*/ 	.word	0x00000810
        /*08dc*/ 	.word	0x000000ff
        /*08e0*/ 	.word	0x000368a8
        /*08e4*/ 	.short	0x0100
        /*08e6*/ 	.byte	0x08
	.zero		1


	//   ....[18]....
        /*08e8*/ 	.word	0x00000940
        /*08ec*/ 	.word	0x000000ff
        /*08f0*/ 	.word	0x000368b0
        /*08f4*/ 	.short	0x0100
        /*08f6*/ 	.byte	0x08
	.zero		1


	//   ....[19]....
        /*08f8*/ 	.word	0x00000950
        /*08fc*/ 	.word	0x000000ff
        /*0900*/ 	.word	0x000368c0
        /*0904*/ 	.short	0x0100
        /*0906*/ 	.byte	0x08
	.zero		1


	//   ....[20]....
        /*0908*/ 	.word	0x00000960
        /*090c*/ 	.word	0x000000ff
        /*0910*/ 	.word	0x000368b8
        /*0914*/ 	.short	0x0100
        /*0916*/ 	.byte	0x08
	.zero		1


	//   ....[21]....
        /*0918*/ 	.word	0x00000970
        /*091c*/ 	.word	0x000000ff
        /*0920*/ 	.word	0x000368c8
        /*0924*/ 	.short	0x0100
        /*0926*/ 	.byte	0x08
	.zero		1


	//   ....[22]....
        /*0928*/ 	.word	0x00003720
        /*092c*/ 	.word	0x0000002b
        /*0930*/ 	.word	0x00036890
        /*0934*/ 	.short	0x010a
        /*0936*/ 	.byte	0x3f
	.zero		1


	//   ....[23]....
        /*0938*/ 	.word	0x00006980
        /*093c*/ 	.word	0x0000002b
        /*0940*/ 	.word	0x00036890
        /*0944*/ 	.short	0x010a
        /*0946*/ 	.byte	0x3f
	.zero		1


	//   ....[24]....
        /*0948*/ 	.word	0x00009a30
        /*094c*/ 	.word	0x0000002b
        /*0950*/ 	.word	0x00036890
        /*0954*/ 	.short	0x010a
        /*0956*/ 	.byte	0x3f
	.zero		1


	//   ....[25]....
        /*0958*/ 	.word	0x00009e00
        /*095c*/ 	.word	0x0000002c
        /*0960*/ 	.word	0x00000000
        /*0964*/ 	.short	0x0101
        /*0966*/ 	.byte	0x3f
	.zero		1


	//   ....[26]....
        /*0968*/ 	.word	0x00009e40
        /*096c*/ 	.word	0x0000002b
        /*0970*/ 	.word	0x000368b0
        /*0974*/ 	.short	0x010a
        /*0976*/ 	.byte	0x3f
	.zero		1


	//   ....[27]....
        /*0978*/ 	.word	0x0000a4b0
        /*097c*/ 	.word	0x0000002b
        /*0980*/ 	.word	0x00000000
        /*0984*/ 	.short	0x0101
        /*0986*/ 	.byte	0x3f
	.zero		1


	//   ....[28]....
        /*0988*/ 	.word	0x0000ab60
        /*098c*/ 	.word	0x00000012
        /*0990*/ 	.word	0x00036800
        /*0994*/ 	.short	0x010a
        /*0996*/ 	.byte	0x3f
	.zero		1


	//   ....[29]....
        /*0998*/ 	.word	0x0000abb0
        /*099c*/ 	.word	0x00000012
        /*09a0*/ 	.word	0x00036800
        /*09a4*/ 	.short	0x010a
        /*09a6*/ 	.byte	0x3f
	.zero		1


	//   ....[30]....
        /*09a8*/ 	.word	0x0000b7d0
        /*09ac*/ 	.word	0x00000012
        /*09b0*/ 	.word	0x00036800
        /*09b4*/ 	.short	0x010a
        /*09b6*/ 	.byte	0x3f
	.zero		1


	//   ....[31]....
        /*09b8*/ 	.word	0x0000e010
        /*09bc*/ 	.word	0x00000012
        /*09c0*/ 	.word	0x00036800
        /*09c4*/ 	.short	0x010a
        /*09c6*/ 	.byte	0x3f
	.zero		1


	//   ....[32]....
        /*09c8*/ 	.word	0x000104b0
        /*09cc*/ 	.word	0x00000003
        /*09d0*/ 	.word	0x00036830
        /*09d4*/ 	.short	0x010a
        /*09d6*/ 	.byte	0x3f
	.zero		1


	//   ....[33]....
        /*09d8*/ 	.word	0x00010530
        /*09dc*/ 	.word	0x00000003
        /*09e0*/ 	.word	0x00036830
        /*09e4*/ 	.short	0x010a
        /*09e6*/ 	.byte	0x3f
	.zero		1


	//   ....[34]....
        /*09e8*/ 	.word	0x00014830
        /*09ec*/ 	.word	0x00000003
        /*09f0*/ 	.word	0x00000000
        /*09f4*/ 	.short	0x0101
        /*09f6*/ 	.byte	0x3f
	.zero		1


	//   ....[35]....
        /*09f8*/ 	.word	0x000158a0
        /*09fc*/ 	.word	0x0000000d
        /*0a00*/ 	.word	0x00036830
        /*0a04*/ 	.short	0x010a
        /*0a06*/ 	.byte	0x3f
	.zero		1


	//   ....[36]....
        /*0a08*/ 	.word	0x00015920
        /*0a0c*/ 	.word	0x0000000d
        /*0a10*/ 	.word	0x00036830
        /*0a14*/ 	.short	0x010a
        /*0a16*/ 	.byte	0x3f
	.zero		1


	//   ....[37]....
        /*0a18*/ 	.word	0x00018f90
        /*0a1c*/ 	.word	0x0000000b
        /*0a20*/ 	.word	0x00036850
        /*0a24*/ 	.short	0x010a
        /*0a26*/ 	.byte	0x3f
	.zero		1


	//   ....[38]....
        /*0a28*/ 	.word	0x00018fe0
        /*0a2c*/ 	.word	0x0000000b
        /*0a30*/ 	.word	0x00036850
        /*0a34*/ 	.short	0x010a
        /*0a36*/ 	.byte	0x3f
	.zero		1


	//   ....[39]....
        /*0a38*/ 	.word	0x00019f30
        /*0a3c*/ 	.word	0x0000000f
        /*0a40*/ 	.word	0x00000000
        /*0a44*/ 	.short	0x0101
        /*0a46*/ 	.byte	0x3f
	.zero		1


	//   ....[40]....
        /*0a48*/ 	.word	0x00019ff0
        /*0a4c*/ 	.word	0x0000000f
        /*0a50*/ 	.word	0x00000000
        /*0a54*/ 	.short	0x0101
        /*0a56*/ 	.byte	0x3f
	.zero		1


	//   ....[41]....
        /*0a58*/ 	.word	0x0001ab70
        /*0a5c*/ 	.word	0x0000000b
        /*0a60*/ 	.word	0x00036850
        /*0a64*/ 	.short	0x010a
        /*0a66*/ 	.byte	0x3f
	.zero		1


	//   ....[42]....
        /*0a68*/ 	.word	0x0001ac10
        /*0a6c*/ 	.word	0x0000000b
        /*0a70*/ 	.word	0x00036850
        /*0a74*/ 	.short	0x010a
        /*0a76*/ 	.byte	0x3f
	.zero		1


	//   ....[43]....
        /*0a78*/ 	.word	0x0001b150
        /*0a7c*/ 	.word	0x0000000c
        /*0a80*/ 	.word	0x00000000
        /*0a84*/ 	.short	0x0101
        /*0a86*/ 	.byte	0x3f
	.zero		1


	//   ....[44]....
        /*0a88*/ 	.word	0x0001ca00
        /*0a8c*/ 	.word	0x00000000
        /*0a90*/ 	.word	0x00000000
        /*0a94*/ 	.short	0x0101
        /*0a96*/ 	.byte	0x3f
	.zero		1


	//   ....[45]....
        /*0a98*/ 	.word	0x0001ee20
        /*0a9c*/ 	.word	0x00000009
        /*0aa0*/ 	.word	0x00036820
        /*0aa4*/ 	.short	0x010a
        /*0aa6*/ 	.byte	0x3f
	.zero		1


	//   ....[46]....
        /*0aa8*/ 	.word	0x0001eeb0
        /*0aac*/ 	.word	0x00000005
        /*0ab0*/ 	.word	0x000368a0
        /*0ab4*/ 	.short	0x010a
        /*0ab6*/ 	.byte	0x3f
	.zero		1


	//   ....[47]....
        /*0ab8*/ 	.word	0x0001f130
        /*0abc*/ 	.word	0x00000005
        /*0ac0*/ 	.word	0x000368c0
        /*0ac4*/ 	.short	0x010a
        /*0ac6*/ 	.byte	0x3f
	.zero		1


	//   ....[48]....
        /*0ac8*/ 	.word	0x0001f4d0
        /*0acc*/ 	.word	0x00000006
        /*0ad0*/ 	.word	0x000368a0
        /*0ad4*/ 	.short	0x010a
        /*0ad6*/ 	.byte	0x3f
	.zero		1


	//   ....[49]....
        /*0ad8*/ 	.word	0x0001f730
        /*0adc*/ 	.word	0x00000006
        /*0ae0*/ 	.word	0x000368c0
        /*0ae4*/ 	.short	0x010a
        /*0ae6*/ 	.byte	0x3f
	.zero		1


	//   ....[50]....
        /*0ae8*/ 	.word	0x00020690
        /*0aec*/ 	.word	0x00000006
        /*0af0*/ 	.word	0x00036840
        /*0af4*/ 	.short	0x010a
        /*0af6*/ 	.byte	0x3f
	.zero		1


	//   ....[51]....
        /*0af8*/ 	.word	0x00020c50
        /*0afc*/ 	.word	0x00000007
        /*0b00*/ 	.word	0x00036820
        /*0b04*/ 	.short	0x010a
        /*0b06*/ 	.byte	0x3f
	.zero		1


	//   ....[52]....
        /*0b08*/ 	.word	0x00020fa0
        /*0b0c*/ 	.word	0x00000008
        /*0b10*/ 	.word	0x00036840
        /*0b14*/ 	.short	0x010a
        /*0b16*/ 	.byte	0x3f
	.zero		1


	//   ....[53]....
        /*0b18*/ 	.word	0x000212a0
        /*0b1c*/ 	.word	0x00000008
        /*0b20*/ 	.word	0x00036860
        /*0b24*/ 	.short	0x010a
        /*0b26*/ 	.byte	0x3f
	.zero		1


	//   ....[54]....
        /*0b28*/ 	.word	0x000218c0
        /*0b2c*/ 	.word	0x00000002
        /*0b30*/ 	.word	0x00036840
        /*0b34*/ 	.short	0x010a
        /*0b36*/ 	.byte	0x3f
	.zero		1


	//   ....[55]....
        /*0b38*/ 	.word	0x00021bc0
        /*0b3c*/ 	.word	0x00000002
        /*0b40*/ 	.word	0x00036860
        /*0b44*/ 	.short	0x010a
        /*0b46*/ 	.byte	0x3f
	.zero		1


	//   ....[56]....
        /*0b48*/ 	.word	0x00022150
        /*0b4c*/ 	.word	0x00000002
        /*0b50*/ 	.word	0x00036840
        /*0b54*/ 	.short	0x010a
        /*0b56*/ 	.byte	0x3f
	.zero		1


	//   ....[57]....
        /*0b58*/ 	.word	0x00022440
        /*0b5c*/ 	.word	0x00000002
        /*0b60*/ 	.word	0x00036860
        /*0b64*/ 	.short	0x010a
        /*0b66*/ 	.byte	0x3f
	.zero		1


	//   ....[58]....
        /*0b68*/ 	.word	0x00022960
        /*0b6c*/ 	.word	0x00000003
        /*0b70*/ 	.word	0x00036860
        /*0b74*/ 	.short	0x010a
        /*0b76*/ 	.byte	0x3f
	.zero		1


	//   ....[59]....
        /*0b78*/ 	.word	0x000237a0
        /*0b7c*/ 	.word	0x00000000
        /*0b80*/ 	.word	0x00036820
        /*0b84*/ 	.short	0x010a
        /*0b86*/ 	.byte	0x3f
	.zero		1


	//   ....[60]....
        /*0b88*/ 	.word	0x00023970
        /*0b8c*/ 	.word	0x00000006
        /*0b90*/ 	.word	0x00000000
        /*0b94*/ 	.short	0x010a
        /*0b96*/ 	.byte	0x3f
	.zero		1


	//   ....[61]....
        /*0b98*/ 	.word	0x000239e0
        /*0b9c*/ 	.word	0x00000007
        /*0ba0*/ 	.word	0x00000000
        /*0ba4*/ 	.short	0x010a
        /*0ba6*/ 	.byte	0x3f
	.zero		1


	//   ....[62]....
        /*0ba8*/ 	.word	0x00023a50
        /*0bac*/ 	.word	0x00000004
        /*0bb0*/ 	.word	0x00000000
        /*0bb4*/ 	.short	0x010a
        /*0bb6*/ 	.byte	0x3f
	.zero		1


	//   ....[63]....
        /*0bb8*/ 	.word	0x00023a80
        /*0bbc*/ 	.word	0x00000003
        /*0bc0*/ 	.word	0x00000000
        /*0bc4*/ 	.short	0x010a
        /*0bc6*/ 	.byte	0x3f
	.zero		1


	//   ....[64]....
        /*0bc8*/ 	.word	0x00023ae0
        /*0bcc*/ 	.word	0x0000002b
        /*0bd0*/ 	.word	0x00036890
        /*0bd4*/ 	.short	0x010a
        /*0bd6*/ 	.byte	0x3f
	.zero		1


	//   ....[65]....
        /*0bd8*/ 	.word	0x00023b30
        /*0bdc*/ 	.word	0x0000002b
        /*0be0*/ 	.word	0x00036890
        /*0be4*/ 	.short	0x010a
        /*0be6*/ 	.byte	0x3f
	.zero		1


	//   ....[66]....
        /*0be8*/ 	.word	0x00023b80
        /*0bec*/ 	.word	0x0000002b
        /*0bf0*/ 	.word	0x00036890
        /*0bf4*/ 	.short	0x010a
        /*0bf6*/ 	.byte	0x3f
	.zero		1


	//   ....[67]....
        /*0bf8*/ 	.word	0x00023bd0
        /*0bfc*/ 	.word	0x0000002b
        /*0c00*/ 	.word	0x000368b0
        /*0c04*/ 	.short	0x010a
        /*0c06*/ 	.byte	0x3f
	.zero		1


	//   ....[68]....
        /*0c08*/ 	.word	0x00023ea0
        /*0c0c*/ 	.word	0x00000012
        /*0c10*/ 	.word	0x00036800
        /*0c14*/ 	.short	0x010a
        /*0c16*/ 	.byte	0x3f
	.zero		1


	//   ....[69]....
        /*0c18*/ 	.word	0x00024170
        /*0c1c*/ 	.word	0x00000012
        /*0c20*/ 	.word	0x00036800
        /*0c24*/ 	.short	0x010a
        /*0c26*/ 	.byte	0x3f
	.zero		1


	//   ....[70]....
        /*0c28*/ 	.word	0x000241c0
        /*0c2c*/ 	.word	0x00000003
        /*0c30*/ 	.word	0x00036830
        /*0c34*/ 	.short	0x010a
        /*0c36*/ 	.byte	0x3f
	.zero		1


	//   ....[71]....
        /*0c38*/ 	.word	0x00024210
        /*0c3c*/ 	.word	0x0000000d
        /*0c40*/ 	.word	0x00036830
        /*0c44*/ 	.short	0x010a
        /*0c46*/ 	.byte	0x3f
	.zero		1


	//   ....[72]....
        /*0c48*/ 	.word	0x00024260
        /*0c4c*/ 	.word	0x0000000b
        /*0c50*/ 	.word	0x00036850
        /*0c54*/ 	.short	0x010a
        /*0c56*/ 	.byte	0x3f
	.zero		1


	//   ....[73]....
        /*0c58*/ 	.word	0x000242b0
        /*0c5c*/ 	.word	0x0000000b
        /*0c60*/ 	.word	0x00036850
        /*0c64*/ 	.short	0x010a
        /*0c66*/ 	.byte	0x3f
	.zero		1


	//   ....[74]....
        /*0c68*/ 	.word	0x00024450
        /*0c6c*/ 	.word	0x00000009
        /*0c70*/ 	.word	0x00036820
        /*0c74*/ 	.short	0x010a
        /*0c76*/ 	.byte	0x3f
	.zero		1


	//   ....[75]....
        /*0c78*/ 	.word	0x000244a0
        /*0c7c*/ 	.word	0x00000005
        /*0c80*/ 	.word	0x000368a0
        /*0c84*/ 	.short	0x010a
        /*0c86*/ 	.byte	0x3f
	.zero		1


	//   ....[76]....
        /*0c88*/ 	.word	0x000244f0
        /*0c8c*/ 	.word	0x00000005
        /*0c90*/ 	.word	0x000368c0
        /*0c94*/ 	.short	0x010a
        /*0c96*/ 	.byte	0x3f
	.zero		1


	//   ....[77]....
        /*0c98*/ 	.word	0x00024540
        /*0c9c*/ 	.word	0x00000006
        /*0ca0*/ 	.word	0x000368a0
        /*0ca4*/ 	.short	0x010a
        /*0ca6*/ 	.byte	0x3f
	.zero		1


	//   ....[78]....
        /*0ca8*/ 	.word	0x00024590
        /*0cac*/ 	.word	0x00000006
        /*0cb0*/ 	.word	0x000368c0
        /*0cb4*/ 	.short	0x010a
        /*0cb6*/ 	.byte	0x3f
	.zero		1


	//   ....[79]....
        /*0cb8*/ 	.word	0x00024730
        /*0cbc*/ 	.word	0x00000006
        /*0cc0*/ 	.word	0x00036840
        /*0cc4*/ 	.short	0x010a
        /*0cc6*/ 	.byte	0x3f
	.zero		1


	//   ....[80]....
        /*0cc8*/ 	.word	0x000247b0
        /*0ccc*/ 	.word	0x00000006
        /*0cd0*/ 	.word	0x00036820
        /*0cd4*/ 	.short	0x010a
        /*0cd6*/ 	.byte	0x3f
	.zero		1


	//   ....[81]....
        /*0cd8*/ 	.word	0x00024800
        /*0cdc*/ 	.word	0x00000008
        /*0ce0*/ 	.word	0x00036840
        /*0ce4*/ 	.short	0x010a
        /*0ce6*/ 	.byte	0x3f
	.zero		1


	//   ....[82]....
        /*0ce8*/ 	.word	0x00024850
        /*0cec*/ 	.word	0x00000008
        /*0cf0*/ 	.word	0x00036860
        /*0cf4*/ 	.short	0x010a
        /*0cf6*/ 	.byte	0x3f
	.zero		1


	//   ....[83]....
        /*0cf8*/ 	.word	0x000248a0
        /*0cfc*/ 	.word	0x00000002
        /*0d00*/ 	.word	0x00036840
        /*0d04*/ 	.short	0x010a
        /*0d06*/ 	.byte	0x3f
	.zero		1


	//   ....[84]....
        /*0d08*/ 	.word	0x000248f0
        /*0d0c*/ 	.word	0x00000002
        /*0d10*/ 	.word	0x00036860
        /*0d14*/ 	.short	0x010a
        /*0d16*/ 	.byte	0x3f
	.zero		1


	//   ....[85]....
        /*0d18*/ 	.word	0x00024940
        /*0d1c*/ 	.word	0x00000002
        /*0d20*/ 	.word	0x00036840
        /*0d24*/ 	.short	0x010a
        /*0d26*/ 	.byte	0x3f
	.zero		1


	//   ....[86]....
        /*0d28*/ 	.word	0x00024990
        /*0d2c*/ 	.word	0x00000002
        /*0d30*/ 	.word	0x00036860
        /*0d34*/ 	.short	0x010a
        /*0d36*/ 	.byte	0x3f
	.zero		1


	//   ....[87]....
        /*0d38*/ 	.word	0x000249e0
        /*0d3c*/ 	.word	0x00000003
        /*0d40*/ 	.word	0x00036860
        /*0d44*/ 	.short	0x010a
        /*0d46*/ 	.byte	0x3f
	.zero		1


	//   ....[88]....
        /*0d48*/ 	.word	0x000253a0
        /*0d4c*/ 	.word	0x00000000
        /*0d50*/ 	.word	0x00036820
        /*0d54*/ 	.short	0x010a
        /*0d56*/ 	.byte	0x3f
	.zero		1


	//   ....[89]....
        /*0d58*/ 	.word	0x00025540
        /*0d5c*/ 	.word	0x00000006
        /*0d60*/ 	.word	0x00000000
        /*0d64*/ 	.short	0x010a
        /*0d66*/ 	.byte	0x3f
	.zero		1


	//   ....[90]....
        /*0d68*/ 	.word	0x00025590
        /*0d6c*/ 	.word	0x00000007
        /*0d70*/ 	.word	0x00000000
        /*0d74*/ 	.short	0x010a
        /*0d76*/ 	.byte	0x3f
	.zero		1


	//   ....[91]....
        /*0d78*/ 	.word	0x000255e0
        /*0d7c*/ 	.word	0x00000004
        /*0d80*/ 	.word	0x00000000
        /*0d84*/ 	.short	0x010a
        /*0d86*/ 	.byte	0x3f
	.zero		1


	//----- nvinfo : EIATTR_NUM_MBARRIERS
	.align		4
.L_741:
        /*0d88*/ 	.byte	0x03, 0x38
        /*0d8a*/ 	.short	0x0016


	//----- nvinfo : EIATTR_EXIT_INSTR_OFFSETS
	.align		4
        /*0d8c*/ 	.byte	0x04, 0x1c
        /*0d8e*/ 	.short	(.L_743 - .L_742)


	//   ....[0]....
.L_742:
        /*0d90*/ 	.word	0x00023ad0


	//----- nvinfo : EIATTR_MAX_THREADS
	.align		4
.L_743:
        /*0d94*/ 	.byte	0x04, 0x05
        /*0d96*/ 	.short	(.L_745 - .L_744)
.L_744:
        /*0d98*/ 	.word	0x00000180
        /*0d9c*/ 	.word	0x00000001
        /*0da0*/ 	.word	0x00000001


	//----- nvinfo : EIATTR_CRS_STACK_SIZE
	.align		4
.L_745:
        /*0da4*/ 	.byte	0x04, 0x1e
        /*0da6*/ 	.short	(.L_747 - .L_746)
.L_746:
        /*0da8*/ 	.word	0x00000000


	//----- nvinfo : EIATTR_CBANK_PARAM_SIZE
	.align		4
.L_747:
        /*0dac*/ 	.byte	0x03, 0x19
        /*0dae*/ 	.short	0x0a70


	//----- nvinfo : EIATTR_PARAM_CBANK
	.align		4
        /*0db0*/ 	.byte	0x04, 0x0a
        /*0db2*/ 	.short	(.L_749 - .L_748)
	.align		4
.L_748:
        /*0db4*/ 	.word	index@(.nv.constant0._ZN7cutlass13device_kernelIN5flash11enable_sm90INS1_16FlashAttnFwdSm90INS1_25CollectiveMainloopFwdSm90ILi2EN4cute5tupleIJNS5_1CILi1EEES8_S8_EEENS6_IJNS7_ILi128EEENS7_ILi112EEENS7_ILi192EEEEEELi192ENS_6half_tEfNS_4arch4Sm90ELb0ELb0ELb0ELb1ELb0ELb1ELb0ELb1ELb1ELb0ELb0ELb0EEENS1_21CollectiveEpilogueFwdINS6_IJSA_SC_SB_EEES9_SE_SG_Li256ELb1ELb0ELb0ELb0EEENS1_36VarlenDynamicPersistentTileSchedulerILi128ELi112ELi256ELi32ELb0ELb0ELb1ELb0ELb1ELb1EEEEEEEEEvNT_6ParamsE)
        /*0db8*/ 	.short	0x0210
        /*0dba*/ 	.short	0x0a70


	//----- nvinfo : EIATTR_SW_WAR
	.align		4
.L_749:
        /*0dbc*/ 	.byte	0x04, 0x36
        /*0dbe*/ 	.short	(.L_751 - .L_750)
.L_750:
        /*0dc0*/ 	.word	0x00000008
.L_751:


//--------------------- .nv.info._ZN7cutlass13device_kernelIN5flash11enable_sm90INS1_16FlashAttnFwdSm90INS1_25CollectiveMainloopFwdSm90ILi2EN4cute5tupleIJNS5_1CILi1EEES8_S8_EEENS6_IJNS7_ILi128EEENS7_ILi96EEENS7_ILi192EEEEEELi192ENS_6half_tEfNS_4arch4Sm90ELb0ELb1ELb0ELb0ELb0ELb0ELb0ELb1ELb1ELb0ELb0ELb0EEENS1_21CollectiveEpilogueFwdINS6_IJSA_SC_SB_EEES9_SE_SG_Li256ELb0ELb0ELb0ELb0EEENS1_30DynamicPersistentTileSchedulerILi256ELi32ELb0ELb0ELb1EEEEEEEEEvNT_6ParamsE --------------------------
	.section	.nv.info._ZN7cutlass13device_kernelIN5flash11enable_sm90INS1_16FlashAttnFwdSm90INS1_25CollectiveMainloopFwdSm90ILi2EN4cute5tupleIJNS5_1CILi1EEES8_S8_EEENS6_IJNS7_ILi128EEENS7_ILi96EEENS7_ILi192EEEEEELi192ENS_6half_tEfNS_4arch4Sm90ELb0ELb1ELb0ELb0ELb0ELb0ELb0ELb1ELb1ELb0ELb0ELb0EEENS1_21CollectiveEpilogueFwdINS6_IJSA_SC_SB_EEES9_SE_SG_Li256ELb0ELb0ELb0ELb0EEENS1_30DynamicPersistentTileSchedulerILi256ELi32ELb0ELb0ELb1EEEEEEEEEvNT_6ParamsE,"",@"SHT_CUDA_INFO"
	.sectionflags	@""
	.align	4


	//----- nvinfo : EIATTR_CUDA_API_VERSION
	.align		4
        /*0000*/ 	.byte	0x04, 0x37
        /*0002*/ 	.short	(.L_753 - .L_752)
.L_752:
        /*0004*/ 	.word	0x00000082


	//----- nvinfo : EIATTR_KPARAM_INFO
	.align		4
.L_753:
        /*0008*/ 	.byte	0x04, 0x17
        /*000a*/ 	.short	(.L_755 - .L_754)
.L_754:
        /*000c*/ 	.word	0x00000000
        /*0010*/ 	.short	0x0000
        /*0012*/ 	.short	0x0070
        /*0014*/ 	.byte	0x00, 0xf0, 0x01, 0x2e


	//----- nvinfo : EIATTR_SPARSE_MMA_MASK
	.align		4
.L_755:
        /*0018*/ 	.byte	0x03, 0x50
        /*001a*/ 	.short	0x0000


	//----- nvinfo : EIATTR_MAXREG_COUNT
	.align		4
        /*001c*/ 	.byte	0x03, 0x1b
        /*001e*/ 	.short	0x00a8


	//----- nvinfo : EIATTR_NUM_BARRIERS
	.align		4
        /*0020*/ 	.byte	0x02, 0x4c
        /*0022*/ 	.byte	0x09
	.zero		1


	//----- nvinfo : EIATTR_EXTERNS
	.align		4
        /*0024*/ 	.byte	0x04, 0x0f
        /*0026*/ 	.short	(.L_757 - .L_756)


	//   ....[0]....
	.align		4
.L_756:
        /*0028*/ 	.word	index@(__assertfail)


	//----- nvinfo : EIATTR_ANNOTATIONS
	.align		4
.L_757:
        /*002c*/ 	.byte	0x04, 0x55
        /*002e*/ 	.short	(.L_759 - .L_758)


	//   ....[0]....
.L_758:
        /*0030*/ 	.word	0x00000001
        /*0034*/ 	.byte	0x80, 0x09, 0x00, 0x00, 0x01, 0x00, 0x00, 0x00, 0x50, 0x0a, 0x00, 0x00, 0x01, 0x00, 0x00, 0x00
        /*0044*/ 	.byte	0xf0, 0x20, 0x01, 0x00


	//----- nvinfo : EIATTR_MERCURY_ISA_VERSION
	.align		4
.L_759:
        /*0048*/ 	.byte	0x03, 0x5f
        /*004a*/ 	.short	0x0101


	//----- nvinfo : EIATTR_INT_WARP_WIDE_INSTR_OFFSETS
	.align		4
        /*004c*/ 	.byte	0x04, 0x31
        /*004e*/ 	.short	(.L_761 - .L_760)


	//   ....[0]....
.L_760:
        /*0050*/ 	.word	0x00000190


	//   ....[1]....
        /*0054*/ 	.word	0x000001c0


	//   ....[2]....
        /*0058*/ 	.word	0x000001d0


	//   ....[3]....
        /*005c*/ 	.word	0x0000f690


	//   ....[4]....
        /*0060*/ 	.word	0x0000f720


	//   ....[5]....
        /*0064*/ 	.word	0x0000fc90


	//   ....[6]....
        /*0068*/ 	.word	0x00011aa0


	//   ....[7]....
        /*006c*/ 	.word	0x00011b30


	//----- nvinfo : EIATTR_COOP_GROUP_MASK_REGIDS
	.align		4
.L_761:
        /*0070*/ 	.byte	0x04, 0x29
        /*0072*/ 	.short	(.L_763 - .L_762)


	//   ....[0]....
.L_762:
        /*0074*/ 	.word	0xffffffff


	//   ....[1]....
        /*0078*/ 	.word	0xffffffff


	//   ....[2]....
        /*007c*/ 	.word	0xffffffff


	//   ....[3]....
        /*0080*/ 	.word	0xffffffff


	//   ....[4]....
        /*0084*/ 	.word	0xffffffff


	//   ....[5]....
        /*0088*/ 	.word	0xffffffff


	//   ....[6]....
        /*008c*/ 	.word	0xffffffff


	//   ....[7]....
        /*0090*/ 	.word	0xffffffff


	//   ....[8]....
        /*0094*/ 	.word	0xffffffff


	//   ....[9]....
        /*0098*/ 	.word	0xffffffff


	//   ....[10]....
        /*009c*/ 	.word	0xffffffff


	//   ....[11]....
        /*00a0*/ 	.word	0xffffffff


	//   ....[12]....
        /*00a4*/ 	.word	0xffffffff


	//   ....[13]....
        /*00a8*/ 	.word	0xffffffff


	//   ....[14]....
        /*00ac*/ 	.word	0xffffffff


	//   ....[15]....
        /*00b0*/ 	.word	0xffffffff


	//   ....[16]....
        /*00b4*/ 	.word	0xffffffff


	//   ....[17]....
        /*00b8*/ 	.word	0xffffffff


	//   ....[18]....
        /*00bc*/ 	.word	0xffffffff


	//   ....[19]....
        /*00c0*/ 	.word	0xffffffff


	//   ....[20]....
        /*00c4*/ 	.word	0xffffffff


	//   ....[21]....
        /*00c8*/ 	.word	0xffffffff


	//   ....[22]....
        /*00cc*/ 	.word	0xffffffff


	//   ....[23]....
        /*00d0*/ 	.word	0xffffffff


	//   ....[24]....
        /*00d4*/ 	.word	0xffffffff


	//   ....[25]....
        /*00d8*/ 	.word	0xffffffff


	//   ....[26]....
        /*00dc*/ 	.word	0xffffffff


	//   ....[27]....
        /*00e0*/ 	.word	0xffffffff


	//   ....[28]....
        /*00e4*/ 	.word	0xffffffff


	//   ....[29]....
        /*00e8*/ 	.word	0xffffffff


	//   ....[30]....
        /*00ec*/ 	.word	0xffffffff


	//   ....[31]....
        /*00f0*/ 	.word	0xffffffff


	//   ....[32]....
        /*00f4*/ 	.word	0x0500000f


	//   ....[33]....
        /*00f8*/ 	.word	0x0500000f


	//----- nvinfo : EIATTR_COOP_GROUP_INSTR_OFFSETS
	.align		4
.L_763:
        /*00fc*/ 	.byte	0x04, 0x28
        /*00fe*/ 	.short	(.L_765 - .L_764)


	//   ....[0]....
.L_764:
        /*0100*/ 	.word	0x00000060


	//   ....[1]....
        /*0104*/ 	.word	0x000001a0


	//   ....[2]....
        /*0108*/ 	.word	0x000001f0


	//   ....[3]....
        /*010c*/ 	.word	0x000003e0


	//   ....[4]....
        /*0110*/ 	.word	0x00000540


	//   ....[5]....
        /*0114*/ 	.word	0x00000660


	//   ....[6]....
        /*0118*/ 	.word	0x000007c0


	//   ....[7]....
        /*011c*/ 	.word	0x00001870


	//   ....[8]....
        /*0120*/ 	.word	0x00003230


	//   ....[9]....
        /*0124*/ 	.word	0x00003340


	//   ....[10]....
        /*0128*/ 	.word	0x000038d0


	//   ....[11]....
        /*012c*/ 	.word	0x00003960


	//   ....[12]....
        /*0130*/ 	.word	0x000065a0


	//   ....[13]....
        /*0134*/ 	.word	0x000066c0


	//   ....[14]....
        /*0138*/ 	.word	0x00006c70


	//   ....[15]....
        /*013c*/ 	.word	0x00006cd0


	//   ....[16]....
        /*0140*/ 	.word	0x00008720


	//   ....[17]....
        /*0144*/ 	.word	0x00008820


	//   ....[18]....
        /*0148*/ 	.word	0x00008d80


	//   ....[19]....
        /*014c*/ 	.word	0x00008e00


	//   ....[20]....
        /*0150*/ 	.word	0x0000b580


	//   ....[21]....
        /*0154*/ 	.word	0x0000b690


	//   ....[22]....
        /*0158*/ 	.word	0x0000bc10


	//   ....[23]....
        /*015c*/ 	.word	0x0000bc70


	//   ....[24]....
        /*0160*/ 	.word	0x0000ccf0


	//   ....[25]....
        /*0164*/ 	.word	0x0000cd30


	//   ....[26]....
        /*0168*/ 	.word	0x0000ce30


	//   ....[27]....
        /*016c*/ 	.word	0x0000ce50


	//   ....[28]....
        /*0170*/ 	.word	0x0000e230


	//   ....[29]....
        /*0174*/ 	.word	0x0000ede0


	//   ....[30]....
        /*0178*/ 	.word	0x00011ec0


	//   ....[31]....
        /*017c*/ 	.word	0x00012090


	//   ....[32]....
        /*0180*/ 	.word	0x000126e0


	//   ....[33]....
        /*0184*/ 	.word	0x00012ac0


	//----- nvinfo : EIATTR_REG_RECONFIG
	.align		4
.L_765:
        /*0188*/ 	.byte	0x01, 0x54
	.zero		2


	//----- nvinfo : EIATTR_SYSCALL_OFFSETS
	.align		4
        /*018c*/ 	.byte	0x04, 0x46
        /*018e*/ 	.short	(.L_767 - .L_766)


	//   ....[0]....
.L_766:
        /*0190*/ 	.word	0x00001a20


	//   ....[1]....
        /*0194*/ 	.word	0x0000f8b0


	//   ....[2]....
        /*0198*/ 	.word	0x0000f9f0


	//   ....[3]....
        /*019c*/ 	.word	0x0000fae0


	//----- nvinfo : EIATTR_MBARRIER_INSTR_OFFSETS
	.align		4
.L_767:
        /*01a0*/ 	.byte	0x04, 0x39
        /*01a2*/ 	.short	(.L_769 - .L_768)


	//   ....[0]....
.L_768:
        /*01a4*/ 	.word	0x00000290
        /*01a8*/ 	.word	0x000000ff
        /*01ac*/ 	.word	0x00030800
        /*01b0*/ 	.short	0x0100
        /*01b2*/ 	.byte	0x06
	.zero		1


	//   ....[1]....
        /*01b4*/ 	.word	0x000002a0
        /*01b8*/ 	.word	0x000000ff
        /*01bc*/ 	.word	0x00030820
        /*01c0*/ 	.short	0x0100
        /*01c2*/ 	.byte	0x06
	.zero		1


	//   ....[2]....
        /*01c4*/ 	.word	0x00000390
        /*01c8*/ 	.word	0x000000ff
        /*01cc*/ 	.word	0x00030830
        /*01d0*/ 	.short	0x0100
        /*01d2*/ 	.byte	0x08
	.zero		1


	//   ....[3]....
        /*01d4*/ 	.word	0x000003a0
        /*01d8*/ 	.word	0x000000ff
        /*01dc*/ 	.word	0x00030840
        /*01e0*/ 	.short	0x0100
        /*01e2*/ 	.byte	0x08
	.zero		1


	//   ....[4]....
        /*01e4*/ 	.word	0x000003b0
        /*01e8*/ 	.word	0x000000ff
        /*01ec*/ 	.word	0x00030838
        /*01f0*/ 	.short	0x0100
        /*01f2*/ 	.byte	0x08
	.zero		1


	//   ....[5]....
        /*01f4*/ 	.word	0x000003c0
        /*01f8*/ 	.word	0x000000ff
        /*01fc*/ 	.word	0x00030848
        /*0200*/ 	.short	0x0100
        /*0202*/ 	.byte	0x08
	.zero		1


	//   ....[6]....
        /*0204*/ 	.word	0x000004f0
        /*0208*/ 	.word	0x000000ff
        /*020c*/ 	.word	0x00030850
        /*0210*/ 	.short	0x0100
        /*0212*/ 	.byte	0x08
	.zero		1


	//   ....[7]....
        /*0214*/ 	.word	0x00000500
        /*0218*/ 	.word	0x000000ff
        /*021c*/ 	.word	0x00030860
        /*0220*/ 	.short	0x0100
        /*0222*/ 	.byte	0x08
	.zero		1


	//   ....[8]....
        /*0224*/ 	.word	0x00000510
        /*0228*/ 	.word	0x000000ff
        /*022c*/ 	.word	0x00030858
        /*0230*/ 	.short	0x0100
        /*0232*/ 	.byte	0x08
	.zero		1


	//   ....[9]....
        /*0234*/ 	.word	0x00000520
        /*0238*/ 	.word	0x000000ff
        /*023c*/ 	.word	0x00030868
        /*0240*/ 	.short	0x0100
        /*0242*/ 	.byte	0x08
	.zero		1


	//   ....[10]....
        /*0244*/ 	.word	0x00000610
        /*0248*/ 	.word	0x000000ff
        /*024c*/ 	.word	0x00030870
        /*0250*/ 	.short	0x0100
        /*0252*/ 	.byte	0x06
	.zero		1


	//   ....[11]....
        /*0254*/ 	.word	0x00000620
        /*0258*/ 	.word	0x000000ff
        /*025c*/ 	.word	0x00030880
        /*0260*/ 	.short	0x0100
        /*0262*/ 	.byte	0x06
	.zero		1


	//   ....[12]....
        /*0264*/ 	.word	0x00000630
        /*0268*/ 	.word	0x000000ff
        /*026c*/ 	.word	0x00030878
        /*0270*/ 	.short	0x0100
        /*0272*/ 	.byte	0x06
	.zero		1


	//   ....[13]....
        /*0274*/ 	.word	0x00000640
        /*0278*/ 	.word	0x000000ff
        /*027c*/ 	.word	0x00030888
        /*0280*/ 	.short	0x0100
        /*0282*/ 	.byte	0x06
	.zero		1


	//   ....[14]....
        /*0284*/ 	.word	0x00000770
        /*0288*/ 	.word	0x000000ff
        /*028c*/ 	.word	0x00030890
        /*0290*/ 	.short	0x0100
        /*0292*/ 	.byte	0x08
	.zero		1


	//   ....[15]....
        /*0294*/ 	.word	0x00000780
        /*0298*/ 	.word	0x000000ff
        /*029c*/ 	.word	0x000308a0
        /*02a0*/ 	.short	0x0100
        /*02a2*/ 	.byte	0x08
	.zero		1


	//   ....[16]....
        /*02a4*/ 	.word	0x00000790
        /*02a8*/ 	.word	0x000000ff
        /*02ac*/ 	.word	0x00030898
        /*02b0*/ 	.short	0x0100
        /*02b2*/ 	.byte	0x08
	.zero		1


	//   ....[17]....
        /*02b4*/ 	.word	0x000007a0
        /*02b8*/ 	.word	0x000000ff
        /*02bc*/ 	.word	0x000308a8
        /*02c0*/ 	.short	0x0100
        /*02c2*/ 	.byte	0x08
	.zero		1


	//   ....[18]....
        /*02c4*/ 	.word	0x000008d0
        /*02c8*/ 	.word	0x000000ff
        /*02cc*/ 	.word	0x000308b0
        /*02d0*/ 	.short	0x0100
        /*02d2*/ 	.byte	0x08
	.zero		1


	//   ....[19]....
        /*02d4*/ 	.word	0x000008e0
        /*02d8*/ 	.word	0x000000ff
        /*02dc*/ 	.word	0x000308c0
        /*02e0*/ 	.short	0x0100
        /*02e2*/ 	.byte	0x08
	.zero		1


	//   ....[20]....
        /*02e4*/ 	.word	0x000008f0
        /*02e8*/ 	.word	0x000000ff
        /*02ec*/ 	.word	0x000308b8
        /*02f0*/ 	.short	0x0100
        /*02f2*/ 	.byte	0x08
	.zero		1


	//   ....[21]....
        /*02f4*/ 	.word	0x00000900
        /*02f8*/ 	.word	0x000000ff
        /*02fc*/ 	.word	0x000308c8
        /*0300*/ 	.short	0x0100
        /*0302*/ 	.byte	0x08
	.zero		1


	//   ....[22]....
        /*0304*/ 	.word	0x00001ac0
        /*0308*/ 	.word	0x000000ff
        /*030c*/ 	.word	0x00030800
        /*0310*/ 	.short	0x010a
        /*0312*/ 	.byte	0x25
	.zero		1


	//   ....[23]....
        /*0314*/ 	.word	0x00001b40
        /*0318*/ 	.word	0x00000003
        /*031c*/ 	.word	0x00030830
        /*0320*/ 	.short	0x010a
        /*0322*/ 	.byte	0x3f
	.zero		1


	//   ....[24]....
        /*0324*/ 	.word	0x00001bc0
        /*0328*/ 	.word	0x00000003
        /*032c*/ 	.word	0x00030830
        /*0330*/ 	.short	0x010a
        /*0332*/ 	.byte	0x3f
	.zero		1


	//   ....[25]....
        /*0334*/ 	.word	0x000022f0
        /*0338*/ 	.word	0x00000000
        /*033c*/ 	.word	0x00000000
        /*0340*/ 	.short	0x0101
        /*0342*/ 	.byte	0x3f
	.zero		1


	//   ....[26]....
        /*0344*/ 	.word	0x000047e0
        /*0348*/ 	.word	0x000000ff
        /*034c*/ 	.word	0x00030830
        /*0350*/ 	.short	0x010a
        /*0352*/ 	.byte	0x26
	.zero		1


	//   ....[27]....
        /*0354*/ 	.word	0x00004820
        /*0358*/ 	.word	0x000000ff
        /*035c*/ 	.word	0x00030830
        /*0360*/ 	.short	0x010a
        /*0362*/ 	.byte	0x26
	.zero		1


	//   ....[28]....
        /*0364*/ 	.word	0x000052c0
        /*0368*/ 	.word	0x000000ff
        /*036c*/ 	.word	0x00030850
        /*0370*/ 	.short	0x010a
        /*0372*/ 	.byte	0x06
	.zero		1


	//   ....[29]....
        /*0374*/ 	.word	0x00005300
        /*0378*/ 	.word	0x000000ff
        /*037c*/ 	.word	0x00030850
        /*0380*/ 	.short	0x010a
        /*0382*/ 	.byte	0x06
	.zero		1


	//   ....[30]....
        /*0384*/ 	.word	0x00005620
        /*0388*/ 	.word	0x00000000
        /*038c*/ 	.word	0x00000000
        /*0390*/ 	.short	0x0101
        /*0392*/ 	.byte	0x3f
	.zero		1


	//   ....[31]....
        /*0394*/ 	.word	0x00007230
        /*0398*/ 	.word	0x0000008c
        /*039c*/ 	.word	0x00000000
        /*03a0*/ 	.short	0x0101
        /*03a2*/ 	.byte	0x3f
	.zero		1


	//   ....[32]....
        /*03a4*/ 	.word	0x00007960
        /*03a8*/ 	.word	0x000000ff
        /*03ac*/ 	.word	0x00030830
        /*03b0*/ 	.short	0x010a
        /*03b2*/ 	.byte	0x06
	.zero		1


	//   ....[33]....
        /*03b4*/ 	.word	0x000079a0
        /*03b8*/ 	.word	0x000000ff
        /*03bc*/ 	.word	0x00030830
        /*03c0*/ 	.short	0x010a
        /*03c2*/ 	.byte	0x06
	.zero		1


	//   ....[34]....
        /*03c4*/ 	.word	0x00008440
        /*03c8*/ 	.word	0x000000ff
        /*03cc*/ 	.word	0x00030850
        /*03d0*/ 	.short	0x010a
        /*03d2*/ 	.byte	0x0b
	.zero		1


	//   ....[35]....
        /*03d4*/ 	.word	0x00008480
        /*03d8*/ 	.word	0x000000ff
        /*03dc*/ 	.word	0x00030850
        /*03e0*/ 	.short	0x010a
        /*03e2*/ 	.byte	0x0b
	.zero		1


	//   ....[36]....
        /*03e4*/ 	.word	0x000092c0
        /*03e8*/ 	.word	0x0000007f
        /*03ec*/ 	.word	0x00000000
        /*03f0*/ 	.short	0x0101
        /*03f2*/ 	.byte	0x3f
	.zero		1


	//   ....[37]....
        /*03f4*/ 	.word	0x00009360
        /*03f8*/ 	.word	0x0000007f
        /*03fc*/ 	.word	0x00000000
        /*0400*/ 	.short	0x0101
        /*0402*/ 	.byte	0x3f
	.zero		1


	//   ....[38]....
        /*0404*/ 	.word	0x000097c0
        /*0408*/ 	.word	0x000000ff
        /*040c*/ 	.word	0x00030830
        /*0410*/ 	.short	0x010a
        /*0412*/ 	.byte	0x06
	.zero		1


	//   ....[39]....
        /*0414*/ 	.word	0x00009800
        /*0418*/ 	.word	0x000000ff
        /*041c*/ 	.word	0x00030830
        /*0420*/ 	.short	0x010a
        /*0422*/ 	.byte	0x06
	.zero		1


	//   ....[40]....
        /*0424*/ 	.word	0x0000a2a0
        /*0428*/ 	.word	0x000000ff
        /*042c*/ 	.word	0x00030850
        /*0430*/ 	.short	0x010a
        /*0432*/ 	.byte	0x0a
	.zero		1


	//   ....[41]....
        /*0434*/ 	.word	0x0000a2e0
        /*0438*/ 	.word	0x000000ff
        /*043c*/ 	.word	0x00030850
        /*0440*/ 	.short	0x010a
        /*0442*/ 	.byte	0x0a
	.zero		1


	//   ....[42]....
        /*0444*/ 	.word	0x0000a620
        /*0448*/ 	.word	0x00000000
        /*044c*/ 	.word	0x00000000
        /*0450*/ 	.short	0x0101
        /*0452*/ 	.byte	0x3f
	.zero		1


	//   ....[43]....
        /*0454*/ 	.word	0x0000c230
        /*0458*/ 	.word	0x0000008b
        /*045c*/ 	.word	0x00000000
        /*0460*/ 	.short	0x0101
        /*0462*/ 	.byte	0x3f
	.zero		1


	//   ....[44]....
        /*0464*/ 	.word	0x0000cc60
        /*0468*/ 	.word	0x000000ff
        /*046c*/ 	.word	0x00030850
        /*0470*/ 	.short	0x010a
        /*0472*/ 	.byte	0x05
	.zero		1


	//   ....[45]....
        /*0474*/ 	.word	0x0000cca0
        /*0478*/ 	.word	0x000000ff
        /*047c*/ 	.word	0x00030850
        /*0480*/ 	.short	0x010a
        /*0482*/ 	.byte	0x05
	.zero		1


	//   ....[46]....
        /*0484*/ 	.word	0x0000d150
        /*0488*/ 	.word	0x00000004
        /*048c*/ 	.word	0x00000000
        /*0490*/ 	.short	0x0101
        /*0492*/ 	.byte	0x3f
	.zero		1


	//   ....[47]....
        /*0494*/ 	.word	0x0000e410
        /*0498*/ 	.word	0x000000ff
        /*049c*/ 	.word	0x00000000
        /*04a0*/ 	.short	0x0101
        /*04a2*/ 	.byte	0x05
	.zero		1


	//   ....[48]....
        /*04a4*/ 	.word	0x0000ff60
        /*04a8*/ 	.word	0x00000008
        /*04ac*/ 	.word	0x00030840
        /*04b0*/ 	.short	0x010a
        /*04b2*/ 	.byte	0x3f
	.zero		1


	//   ....[49]....
        /*04b4*/ 	.word	0x000103f0
        /*04b8*/ 	.word	0x000000ff
        /*04bc*/ 	.word	0x00030820
        /*04c0*/ 	.short	0x010a
        /*04c2*/ 	.byte	0x26
	.zero		1


	//   ....[50]....
        /*04c4*/ 	.word	0x000106d0
        /*04c8*/ 	.word	0x00000003
        /*04cc*/ 	.word	0x00030840
        /*04d0*/ 	.short	0x010a
        /*04d2*/ 	.byte	0x3f
	.zero		1


	//   ....[51]....
        /*04d4*/ 	.word	0x00010940
        /*04d8*/ 	.word	0x00000002
        /*04dc*/ 	.word	0x00000060
        /*04e0*/ 	.short	0x010a
        /*04e2*/ 	.byte	0x3f
	.zero		1


	//   ....[52]....
        /*04e4*/ 	.word	0x00010e60
        /*04e8*/ 	.word	0x00000003
        /*04ec*/ 	.word	0x00030840
        /*04f0*/ 	.short	0x010a
        /*04f2*/ 	.byte	0x3f
	.zero		1


	//   ....[53]....
        /*04f4*/ 	.word	0x000110d0
        /*04f8*/ 	.word	0x00000002
        /*04fc*/ 	.word	0x00000060
        /*0500*/ 	.short	0x010a
        /*0502*/ 	.byte	0x3f
	.zero		1


	//   ....[54]....
        /*0504*/ 	.word	0x00011520
        /*0508*/ 	.word	0x00000002
        /*050c*/ 	.word	0x00030840
        /*0510*/ 	.short	0x010a
        /*0512*/ 	.byte	0x3f
	.zero		1


	//   ....[55]....
        /*0514*/ 	.word	0x000117c0
        /*0518*/ 	.word	0x00000002
        /*051c*/ 	.word	0x00000060
        /*0520*/ 	.short	0x010a
        /*0522*/ 	.byte	0x3f
	.zero		1


	//   ....[56]....
        /*0524*/ 	.word	0x00011bd0
        /*0528*/ 	.word	0x00000003
        /*052c*/ 	.word	0x00030860
        /*0530*/ 	.short	0x010a
        /*0532*/ 	.byte	0x3f
	.zero		1


	//   ....[57]....
        /*0534*/ 	.word	0x00012040
        /*0538*/ 	.word	0x00000007
        /*053c*/ 	.word	0x00030820
        /*0540*/ 	.short	0x010a
        /*0542*/ 	.byte	0x3f
	.zero		1


	//   ....[58]....
        /*0544*/ 	.word	0x000121b0
        /*0548*/ 	.word	0x00000005
        /*054c*/ 	.word	0x00000000
        /*0550*/ 	.short	0x010a
        /*0552*/ 	.byte	0x3f
	.zero		1


	//   ....[59]....
        /*0554*/ 	.word	0x00012220
        /*0558*/ 	.word	0x00000003
        /*055c*/ 	.word	0x00000000
        /*0560*/ 	.short	0x010a
        /*0562*/ 	.byte	0x3f
	.zero		1


	//   ....[60]....
        /*0564*/ 	.word	0x00012280
        /*0568*/ 	.word	0x00000005
        /*056c*/ 	.word	0x00000000
        /*0570*/ 	.short	0x010a
        /*0572*/ 	.byte	0x3f
	.zero		1


	//   ....[61]....
        /*0574*/ 	.word	0x000122b0
        /*0578*/ 	.word	0x00000003
        /*057c*/ 	.word	0x00000000
        /*0580*/ 	.short	0x010a
        /*0582*/ 	.byte	0x3f
	.zero		1


	//   ....[62]....
        /*0584*/ 	.word	0x00012320
        /*0588*/ 	.word	0x00000003
        /*058c*/ 	.word	0x00030800
        /*0590*/ 	.short	0x010a
        /*0592*/ 	.byte	0x3f
	.zero		1


	//   ....[63]....
        /*0594*/ 	.word	0x00012370
        /*0598*/ 	.word	0x00000003
        /*059c*/ 	.word	0x00030830
        /*05a0*/ 	.short	0x010a
        /*05a2*/ 	.byte	0x3f
	.zero		1


	//   ....[64]....
        /*05a4*/ 	.word	0x000123d0
        /*05a8*/ 	.word	0x00000015
        /*05ac*/ 	.word	0x00030830
        /*05b0*/ 	.short	0x010a
        /*05b2*/ 	.byte	0x3f
	.zero		1


	//   ....[65]....
        /*05b4*/ 	.word	0x00012430
        /*05b8*/ 	.word	0x00000003
        /*05bc*/ 	.word	0x00030850
        /*05c0*/ 	.short	0x010a
        /*05c2*/ 	.byte	0x3f
	.zero		1


	//   ....[66]....
        /*05c4*/ 	.word	0x00012490
        /*05c8*/ 	.word	0x00000005
        /*05cc*/ 	.word	0x00030830
        /*05d0*/ 	.short	0x010a
        /*05d2*/ 	.byte	0x3f
	.zero		1


	//   ....[67]....
        /*05d4*/ 	.word	0x000124f0
        /*05d8*/ 	.word	0x00000003
        /*05dc*/ 	.word	0x00030850
        /*05e0*/ 	.short	0x010a
        /*05e2*/ 	.byte	0x3f
	.zero		1


	//   ....[68]....
        /*05e4*/ 	.word	0x00012550
        /*05e8*/ 	.word	0x00000005
        /*05ec*/ 	.word	0x00030830
        /*05f0*/ 	.short	0x010a
        /*05f2*/ 	.byte	0x3f
	.zero		1


	//   ....[69]....
        /*05f4*/ 	.word	0x000125b0
        /*05f8*/ 	.word	0x00000003
        /*05fc*/ 	.word	0x00030850
        /*0600*/ 	.short	0x010a
        /*0602*/ 	.byte	0x3f
	.zero		1


	//   ....[70]....
        /*0604*/ 	.word	0x00012610
        /*0608*/ 	.word	0x00000003
        /*060c*/ 	.word	0x00030850
        /*0610*/ 	.short	0x010a
        /*0612*/ 	.byte	0x3f
	.zero		1


	//   ....[71]....
        /*0614*/ 	.word	0x00012790
        /*0618*/ 	.word	0x00000008
        /*061c*/ 	.word	0x00030840
        /*0620*/ 	.short	0x010a
        /*0622*/ 	.byte	0x3f
	.zero		1


	//   ....[72]....
        /*0624*/ 	.word	0x000127f0
        /*0628*/ 	.word	0x00000008
        /*062c*/ 	.word	0x00030820
        /*0630*/ 	.short	0x010a
        /*0632*/ 	.byte	0x3f
	.zero		1


	//   ....[73]....
        /*0634*/ 	.word	0x00012840
        /*0638*/ 	.word	0x00000003
        /*063c*/ 	.word	0x00030840
        /*0640*/ 	.short	0x010a
        /*0642*/ 	.byte	0x3f
	.zero		1


	//   ....[74]....
        /*0644*/ 	.word	0x00012890
        /*0648*/ 	.word	0x00000002
        /*064c*/ 	.word	0x00000060
        /*0650*/ 	.short	0x010a
        /*0652*/ 	.byte	0x3f
	.zero		1


	//   ....[75]....
        /*0654*/ 	.word	0x000128e0
        /*0658*/ 	.word	0x00000003
        /*065c*/ 	.word	0x00030840
        /*0660*/ 	.short	0x010a
        /*0662*/ 	.byte	0x3f
	.zero		1


	//   ....[76]....
        /*0664*/ 	.word	0x00012930
        /*0668*/ 	.word	0x00000002
        /*066c*/ 	.word	0x00000060
        /*0670*/ 	.short	0x010a
        /*0672*/ 	.byte	0x3f
	.zero		1


	//   ....[77]....
        /*0674*/ 	.word	0x00012980
        /*0678*/ 	.word	0x00000002
        /*067c*/ 	.word	0x00030840
        /*0680*/ 	.short	0x010a
        /*0682*/ 	.byte	0x3f
	.zero		1


	//   ....[78]....
        /*0684*/ 	.word	0x000129d0
        /*0688*/ 	.word	0x00000002
        /*068c*/ 	.word	0x00000060
        /*0690*/ 	.short	0x010a
        /*0692*/ 	.byte	0x3f
	.zero		1


	//   ....[79]....
        /*0694*/ 	.word	0x00012a20
        /*0698*/ 	.word	0x00000003
        /*069c*/ 	.word	0x00030860
        /*06a0*/ 	.short	0x010a
        /*06a2*/ 	.byte	0x3f
	.zero		1


	//   ....[80]....
        /*06a4*/ 	.word	0x00012b00
        /*06a8*/ 	.word	0x00000007
        /*06ac*/ 	.word	0x00030820
        /*06b0*/ 	.short	0x010a
        /*06b2*/ 	.byte	0x3f
	.zero		1


	//   ....[81]....
        /*06b4*/ 	.word	0x00012b50
        /*06b8*/ 	.word	0x00000005
        /*06bc*/ 	.word	0x00000000
        /*06c0*/ 	.short	0x010a
        /*06c2*/ 	.byte	0x3f
	.zero		1


	//   ....[82]....
        /*06c4*/ 	.word	0x00012ba0
        /*06c8*/ 	.word	0x00000003
        /*06cc*/ 	.word	0x00000000
        /*06d0*/ 	.short	0x010a
        /*06d2*/ 	.byte	0x3f
	.zero		1


	//   ....[83]....
        /*06d4*/ 	.word	0x00012bf0
        /*06d8*/ 	.word	0x00000005
        /*06dc*/ 	.word	0x00000000
        /*06e0*/ 	.short	0x010a
        /*06e2*/ 	.byte	0x3f
	.zero		1


	//----- nvinfo : EIATTR_NUM_MBARRIERS
	.align		4
.L_769:
        /*06e4*/ 	.byte	0x03, 0x38
        /*06e6*/ 	.short	0x0016


	//----- nvinfo : EIATTR_EXIT_INSTR_OFFSETS
	.align		4
        /*06e8*/ 	.byte	0x04, 0x1c
        /*06ea*/ 	.short	(.L_771 - .L_770)


	//   ....[0]....
.L_770:
        /*06ec*/ 	.word	0x00000a40


	//   ....[1]....
        /*06f0*/ 	.word	0x0000eda0


	//   ....[2]....
        /*06f4*/ 	.word	0x0000ee00


	//   ....[3]....
        /*06f8*/ 	.word	0x000120b0


	//   ....[4]....
        /*06fc*/ 	.word	0x00012300


	//----- nvinfo : EIATTR_MAX_THREADS
	.align		4
.L_771:
        /*0700*/ 	.byte	0x04, 0x05
        /*0702*/ 	.short	(.L_773 - .L_772)
.L_772:
        /*0704*/ 	.word	0x00000180
        /*0708*/ 	.word	0x00000001
        /*070c*/ 	.word	0x00000001


	//----- nvinfo : EIATTR_CRS_STACK_SIZE
	.align		4
.L_773:
        /*0710*/ 	.byte	0x04, 0x1e
        /*0712*/ 	.short	(.L_775 - .L_774)
.L_774:
        /*0714*/ 	.word	0x00000000


	//----- nvinfo : EIATTR_CBANK_PARAM_SIZE
	.align		4
.L_775:
        /*0718*/ 	.byte	0x03, 0x19
        /*071a*/ 	.short	0x0bf0


	//----- nvinfo : EIATTR_PARAM_CBANK
	.align		4
        /*071c*/ 	.byte	0x04, 0x0a
        /*071e*/ 	.short	(.L_777 - .L_776)
	.align		4
.L_776:
        /*0720*/ 	.word	index@(.nv.constant0._ZN7cutlass13device_kernelIN5flash11enable_sm90INS1_16FlashAttnFwdSm90INS1_25CollectiveMainloopFwdSm90ILi2EN4cute5tupleIJNS5_1CILi1EEES8_S8_EEENS6_IJNS7_ILi128EEENS7_ILi96EEENS7_ILi192EEEEEELi192ENS_6half_tEfNS_4arch4Sm90ELb0ELb1ELb0ELb0ELb0ELb0ELb0ELb1ELb1ELb0ELb0ELb0EEENS1_21CollectiveEpilogueFwdINS6_IJSA_SC_SB_EEES9_SE_SG_Li256ELb0ELb0ELb0ELb0EEENS1_30DynamicPersistentTileSchedulerILi256ELi32ELb0ELb0ELb1EEEEEEEEEvNT_6ParamsE)
        /*0724*/ 	.short	0x0210
        /*0726*/ 	.short	0x0bf0


	//----- nvinfo : EIATTR_SW_WAR
	.align		4
.L_777:
        /*0728*/ 	.byte	0x04, 0x36
        /*072a*/ 	.short	(.L_779 - .L_778)
.L_778:
        /*072c*/ 	.word	0x00000008
.L_779:


//--------------------- .nv.info._ZN7cutlass13device_kernelIN5flash11enable_sm90INS1_16FlashAttnFwdSm90INS1_25CollectiveMainloopFwdSm90ILi2EN4cute5tupleIJNS5_1CILi1EEES8_S8_EEENS6_IJNS7_ILi128EEENS7_ILi96EEENS7_ILi192EEEEEELi192ENS_6half_tEfNS_4arch4Sm90ELb0ELb1ELb0ELb1ELb0ELb0ELb0ELb1ELb1ELb0ELb0ELb0EEENS1_21CollectiveEpilogueFwdINS6_IJSA_SC_SB_EEES9_SE_SG_Li256ELb1ELb0ELb0ELb0EEENS1_36VarlenDynamicPersistentTileSchedulerILi128ELi96ELi256ELi32ELb0ELb0ELb1ELb1ELb0ELb1EEEEEEEEEvNT_6ParamsE --------------------------
	.section	.nv.info._ZN7cutlass13device_kernelIN5flash11enable_sm90INS1_16FlashAttnFwdSm90INS1_25CollectiveMainloopFwdSm90ILi2EN4cute5tupleIJNS5_1CILi1EEES8_S8_EEENS6_IJNS7_ILi128EEENS7_ILi96EEENS7_ILi192EEEEEELi192ENS_6half_tEfNS_4arch4Sm90ELb0ELb1ELb0ELb1ELb0ELb0ELb0ELb1ELb1ELb0ELb0ELb0EEENS1_21CollectiveEpilogueFwdINS6_IJSA_SC_SB_EEES9_SE_SG_Li256ELb1ELb0ELb0ELb0EEENS1_36VarlenDynamicPersistentTileSchedulerILi128ELi96ELi256ELi32ELb0ELb0ELb1ELb1ELb0ELb1EEEEEEEEEvNT_6ParamsE,"",@"SHT_CUDA_INFO"
	.sectionflags	@""
	.align	4


	//----- nvinfo : EIATTR_CUDA_API_VERSION
	.align		4
        /*0000*/ 	.byte	0x04, 0x37
        /*0002*/ 	.short	(.L_781 - .L_780)
.L_780:
        /*0004*/ 	.word	0x00000082


	//----- nvinfo : EIATTR_KPARAM_INFO
	.align		4
.L_781:
        /*0008*/ 	.byte	0x04, 0x17
        /*000a*/ 	.short	(.L_783 - .L_782)
.L_782:
        /*000c*/ 	.word	0x00000000
        /*0010*/ 	.short	0x0000
        /*0012*/ 	.short	0x0070
        /*0014*/ 	.byte	0x00, 0xf0, 0x01, 0x28


	//----- nvinfo : EIATTR_SPARSE_MMA_MASK
	.align		4
.L_783:
        /*0018*/ 	.byte	0x03, 0x50
        /*001a*/ 	.short	0x0000


	//----- nvinfo : EIATTR_MAXREG_COUNT
	.align		4
        /*001c*/ 	.byte	0x03, 0x1b
        /*001e*/ 	.short	0x00a8


	//----- nvinfo : EIATTR_NUM_BARRIERS
	.align		4
        /*0020*/ 	.byte	0x02, 0x4c
        /*0022*/ 	.byte	0x09
	.zero		1


	//----- nvinfo : EIATTR_EXTERNS
	.align		4
        /*0024*/ 	.byte	0x04, 0x0f
        /*0026*/ 	.short	(.L_785 - .L_784)


	//   ....[0]....
	.align		4
.L_784:
        /*0028*/ 	.word	index@(__assertfail)


	//----- nvinfo : EIATTR_ANNOTATIONS
	.align		4
.L_785:
        /*002c*/ 	.byte	0x04, 0x55
        /*002e*/ 	.short	(.L_787 - .L_786)


	//   ....[0]....
.L_786:
        /* <DEDUP_REMOVED lines=34> */


	//----- nvinfo : EIATTR_MERCURY_ISA_VERSION
	.align		4
.L_787:
        /*0240*/ 	.byte	0x03, 0x5f
        /*0242*/ 	.short	0x0101


	//----- nvinfo : EIATTR_UNUSED_LOAD_BYTE_OFFSET
	.align		4
        /*0244*/ 	.byte	0x04, 0x44
        /*0246*/ 	.short	(.L_789 - .L_788)


	//   ....[0]....
.L_788:
        /*0248*/ 	.word	0x00000a50
        /*024c*/ 	.word	0x0000fff0


	//   ....[1]....
        /*0250*/ 	.word	0x0000d7f0
        /*0254*/ 	.word	0x0000fff0


	//----- nvinfo : EIATTR_INT_WARP_WIDE_INSTR_OFFSETS
	.align		4
.L_789:
        /*0258*/ 	.byte	0x04, 0x31
        /*025a*/ 	.short	(.L_791 - .L_790)


	//   ....[0]....
.L_790:
        /*025c*/ 	.word	0x00000160


	//   ....[1]....
        /*0260*/ 	.word	0x000001a0


	//   ....[2]....
        /*0264*/ 	.word	0x00000210


	//   ....[3]....
        /*0268*/ 	.word	0x000111f0


	//   ....[4]....
        /*026c*/ 	.word	0x00011280


	//   ....[5]....
        /*0270*/ 	.word	0x00011780


	//   ....[6]....
        /*0274*/ 	.word	0x00011800


	//   ....[7]....
        /*0278*/ 	.word	0x00011910


	//   ....[8]....
        /*027c*/ 	.word	0x00011a00


	//   ....[9]....
        /*0280*/ 	.word	0x00013e20


	//   ....[10]....
        /*0284*/ 	.word	0x00013eb0


	//----- nvinfo : EIATTR_COOP_GROUP_MASK_REGIDS
	.align		4
.L_791:
        /*0288*/ 	.byte	0x04, 0x29
        /*028a*/ 	.short	(.L_793 - .L_792)


	//   ....[0]....
.L_792:
        /*028c*/ 	.word	0xffffffff


	//   ....[1]....
        /*0290*/ 	.word	0xffffffff


	//   ....[2]....
        /*0294*/ 	.word	0xffffffff


	//   ....[3]....
        /*0298*/ 	.word	0xffffffff


	//   ....[4]....
        /*029c*/ 	.word	0xffffffff


	//   ....[5]....
        /*02a0*/ 	.word	0xffffffff


	//   ....[6]....
        /*02a4*/ 	.word	0xffffffff


	//   ....[7]....
        /*02a8*/ 	.word	0xffffffff


	//   ....[8]....
        /*02ac*/ 	.word	0xffffffff


	//   ....[9]....
        /*02b0*/ 	.word	0xffffffff


	//   ....[10]....
        /*02b4*/ 	.word	0xffffffff


	//   ....[11]....
        /*02b8*/ 	.word	0xffffffff


	//   ....[12]....
        /*02bc*/ 	.word	0xffffffff


	//   ....[13]....
        /*02c0*/ 	.word	0xffffffff


	//   ....[14]....
        /*02c4*/ 	.word	0xffffffff


	//   ....[15]....
        /*02c8*/ 	.word	0xffffffff


	//   ....[16]....
        /*02cc*/ 	.word	0xffffffff


	//   ....[17]....
        /*02d0*/ 	.word	0xffffffff


	//   ....[18]....
        /*02d4*/ 	.word	0xffffffff


	//   ....[19]....
        /*02d8*/ 	.word	0xffffffff


	//   ....[20]....
        /*02dc*/ 	.word	0xffffffff


	//   ....[21]....
        /*02e0*/ 	.word	0xffffffff


	//   ....[22]....
        /*02e4*/ 	.word	0xffffffff


	//   ....[23]....
        /*02e8*/ 	.word	0xffffffff


	//   ....[24]....
        /*02ec*/ 	.word	0xffffffff


	//   ....[25]....
        /*02f0*/ 	.word	0xffffffff


	//   ....[26]....
        /*02f4*/ 	.word	0xffffffff


	//   ....[27]....
        /*02f8*/ 	.word	0xffffffff


	//   ....[28]....
        /*02fc*/ 	.word	0xffffffff


	//   ....[29]....
        /*0300*/ 	.word	0xffffffff


	//   ....[30]....
        /*0304*/ 	.word	0xffffffff


	//   ....[31]....
        /*0308*/ 	.word	0xffffffff


	//   ....[32]....
        /*030c*/ 	.word	0xffffffff


	//   ....[33]....
        /*0310*/ 	.word	0xffffffff


	//   ....[34]....
        /*0314*/ 	.word	0xffffffff


	//   ....[35]....
        /*0318*/ 	.word	0xffffffff


	//   ....[36]....
        /*031c*/ 	.word	0xffffffff


	//   ....[37]....
        /*0320*/ 	.word	0xffffffff


	//   ....[38]....
        /*0324*/ 	.word	0xffffffff


	//   ....[39]....
        /*0328*/ 	.word	0xffffffff


	//   ....[40]....
        /*032c*/ 	.word	0xffffffff


	//   ....[41]....
        /*0330*/ 	.word	0xffffffff


	//   ....[42]....
        /*0334*/ 	.word	0xffffffff


	//   ....[43]....
        /*0338*/ 	.word	0xffffffff


	//   ....[44]....
        /*033c*/ 	.word	0xffffffff


	//   ....[45]....
        /*0340*/ 	.word	0xffffffff


	//   ....[46]....
        /*0344*/ 	.word	0xffffffff


	//   ....[47]....
        /*0348*/ 	.word	0xffffffff


	//   ....[48]....
        /*034c*/ 	.word	0xffffffff


	//   ....[49]....
        /*0350*/ 	.word	0xffffffff


	//   ....[50]....
        /*0354*/ 	.word	0xffffffff


	//   ....[51]....
        /*0358*/ 	.word	0xffffffff


	//   ....[52]....
        /*035c*/ 	.word	0xffffffff


	//   ....[53]....
        /*0360*/ 	.word	0xffffffff


	//   ....[54]....
        /*0364*/ 	.word	0xffffffff


	//   ....[55]....
        /*0368*/ 	.word	0xffffffff


	//   ....[56]....
        /*036c*/ 	.word	0xffffffff


	//   ....[57]....
        /*0370*/ 	.word	0xffffffff


	//   ....[58]....
        /*0374*/ 	.word	0xffffffff


	//   ....[59]....
        /*0378*/ 	.word	0xffffffff


	//   ....[60]....
        /*037c*/ 	.word	0xffffffff


	//   ....[61]....
        /*0380*/ 	.word	0xffffffff


	//   ....[62]....
        /*0384*/ 	.word	0x0500000f


	//   ....[63]....
        /*0388*/ 	.word	0x0500000f


	//   ....[64]....
        /*038c*/ 	.word	0x0500000f


	//   ....[65]....
        /*0390*/ 	.word	0x0500000f


	//   ....[66]....
        /*0394*/ 	.word	0x0500000f


	//   ....[67]....
        /*0398*/ 	.word	0x0500000f


	//   ....[68]....
        /*039c*/ 	.word	0x0500000f


	//   ....[69]....
        /*03a0*/ 	.word	0x0500000f


	//   ....[70]....
        /*03a4*/ 	.word	0x0500000f


	//   ....[71]....
        /*03a8*/ 	.word	0x0500000f


	//   ....[72]....
        /*03ac*/ 	.word	0x0500000f


	//   ....[73]....
        /*03b0*/ 	.word	0x0500000f


	//   ....[74]....
        /*03b4*/ 	.word	0x0500000f


	//   ....[75]....
        /*03b8*/ 	.word	0x0500000f


	//   ....[76]....
        /*03bc*/ 	.word	0x0500000f


	//   ....[77]....
        /*03c0*/ 	.word	0x0500000f


	//   ....[78]....
        /*03c4*/ 	.word	0x0500000f


	//   ....[79]....
        /*03c8*/ 	.word	0x0500000f


	//   ....[80]....
        /*03cc*/ 	.word	0x0500000f


	//----- nvinfo : EIATTR_COOP_GROUP_INSTR_OFFSETS
	.align		4
.L_793:
        /*03d0*/ 	.byte	0x04, 0x28
        /*03d2*/ 	.short	(.L_795 - .L_794)


	//   ....[0]....
.L_794:
        /*03d4*/ 	.word	0x00000060


	//   ....[1]....
        /*03d8*/ 	.word	0x00000170


	//   ....[2]....
        /*03dc*/ 	.word	0x000001c0


	//   ....[3]....
        /*03e0*/ 	.word	0x000003f0


	//   ....[4]....
        /*03e4*/ 	.word	0x00000550


	//   ....[5]....
        /*03e8*/ 	.word	0x00000670


	//   ....[6]....
        /*03ec*/ 	.word	0x000007d0


	//   ....[7]....
        /*03f0*/ 	.word	0x000018f0


	//   ....[8]....
        /*03f4*/ 	.word	0x00003270


	//   ....[9]....
        /*03f8*/ 	.word	0x00003380


	//   ....[10]....
        /*03fc*/ 	.word	0x00003900


	//   ....[11]....
        /*0400*/ 	.word	0x00003990


	//   ....[12]....
        /*0404*/ 	.word	0x000065e0


	//   ....[13]....
        /*0408*/ 	.word	0x00006700


	//   ....[14]....
        /*040c*/ 	.word	0x00006cb0


	//   ....[15]....
        /*0410*/ 	.word	0x00006d10


	//   ....[16]....
        /*0414*/ 	.word	0x000087b0


	//   ....[17]....
        /*0418*/ 	.word	0x000087d0


	//   ....[18]....
        /*041c*/ 	.word	0x00008d60


	//   ....[19]....
        /*0420*/ 	.word	0x00008de0


	//   ....[20]....
        /*0424*/ 	.word	0x0000b570


	//   ....[21]....
        /*0428*/ 	.word	0x0000b690


	//   ....[22]....
        /*042c*/ 	.word	0x0000bc70


	//   ....[23]....
        /*0430*/ 	.word	0x0000bcd0


	//   ....[24]....
        /*0434*/ 	.word	0x0000cd20


	//   ....[25]....
        /*0438*/ 	.word	0x0000cd60


	//   ....[26]....
        /*043c*/ 	.word	0x0000ce60


	//   ....[27]....
        /*0440*/ 	.word	0x0000ce90


	//   ....[28]....
        /*0444*/ 	.word	0x0000fd60


	//   ....[29]....
        /*0448*/ 	.word	0x0000fef0


	//   ....[30]....
        /*044c*/ 	.word	0x0000ff20


	//   ....[31]....
        /*0450*/ 	.word	0x0000ff50


	//   ....[32]....
        /*0454*/ 	.word	0x0000ff90


	//   ....[33]....
        /*0458*/ 	.word	0x0000ffe0


	//   ....[34]....
        /*045c*/ 	.word	0x00010040


	//   ....[35]....
        /*0460*/ 	.word	0x00010220


	//   ....[36]....
        /*0464*/ 	.word	0x00010280


	//   ....[37]....
        /*0468*/ 	.word	0x000102c0


	//   ....[38]....
        /*046c*/ 	.word	0x00010300


	//   ....[39]....
        /*0470*/ 	.word	0x00010330


	//   ....[40]....
        /*0474*/ 	.word	0x00010360


	//   ....[41]....
        /*0478*/ 	.word	0x000103f0


	//   ....[42]....
        /*047c*/ 	.word	0x00010450


	//   ....[43]....
        /*0480*/ 	.word	0x000104e0


	//   ....[44]....
        /*0484*/ 	.word	0x00014320


	//   ....[45]....
        /*0488*/ 	.word	0x00014330


	//   ....[46]....
        /*048c*/ 	.word	0x00014440


	//   ....[47]....
        /*0490*/ 	.word	0x000144a0


	//   ....[48]....
        /*0494*/ 	.word	0x000144e0


	//   ....[49]....
        /*0498*/ 	.word	0x00014520


	//   ....[50]....
        /*049c*/ 	.word	0x00014550


	//   ....[51]....
        /*04a0*/ 	.word	0x00014580


	//   ....[52]....
        /*04a4*/ 	.word	0x00014710


	//   ....[53]....
        /*04a8*/ 	.word	0x00014770


	//   ....[54]....
        /*04ac*/ 	.word	0x000147b0


	//   ....[55]....
        /*04b0*/ 	.word	0x000147f0


	//   ....[56]....
        /*04b4*/ 	.word	0x00014820


	//   ....[57]....
        /*04b8*/ 	.word	0x00014850


	//   ....[58]....
        /*04bc*/ 	.word	0x00014910


	//   ....[59]....
        /*04c0*/ 	.word	0x00014930


	//   ....[60]....
        /*04c4*/ 	.word	0x000149a0


	//   ....[61]....
        /*04c8*/ 	.word	0x00015030


	//   ....[62]....
        /*04cc*/ 	.word	0x000156e0


	//   ....[63]....
        /*04d0*/ 	.word	0x00015b00


	//   ....[64]....
        /*04d4*/ 	.word	0x00015b90


	//   ....[65]....
        /*04d8*/ 	.word	0x00015c30


	//   ....[66]....
        /*04dc*/ 	.word	0x00015ce0


	//   ....[67]....
        /*04e0*/ 	.word	0x00015d60


	//   ....[68]....
        /*04e4*/ 	.word	0x00015de0


	//   ....[69]....
        /*04e8*/ 	.word	0x00015e60


	//   ....[70]....
        /*04ec*/ 	.word	0x00015ee0


	//   ....[71]....
        /*04f0*/ 	.word	0x00015f70


	//   ....[72]....
        /*04f4*/ 	.word	0x00016020


	//   ....[73]....
        /*04f8*/ 	.word	0x000160a0


	//   ....[74]....
        /*04fc*/ 	.word	0x00016120


	//   ....[75]....
        /*0500*/ 	.word	0x000161a0


	//   ....[76]....
        /*0504*/ 	.word	0x00016220


	//   ....[77]....
        /*0508*/ 	.word	0x00016290


	//   ....[78]....
        /*050c*/ 	.word	0x00016330


	//   ....[79]....
        /*0510*/ 	.word	0x000163c0


	//   ....[80]....
        /*0514*/ 	.word	0x000164f0


	//----- nvinfo : EIATTR_REG_RECONFIG
	.align		4
.L_795:
        /*0518*/ 	.byte	0x01, 0x54
	.zero		2


	//----- nvinfo : EIATTR_SYSCALL_OFFSETS
	.align		4
        /*051c*/ 	.byte	0x04, 0x46
        /*051e*/ 	.short	(.L_797 - .L_796)


	//   ....[0]....
.L_796:
        /*0520*/ 	.word	0x00001ad0


	//   ....[1]....
        /*0524*/ 	.word	0x00011410


	//   ....[2]....
        /*0528*/ 	.word	0x00011550


	//   ....[3]....
        /*052c*/ 	.word	0x00011650


	//----- nvinfo : EIATTR_MBARRIER_INSTR_OFFSETS
	.align		4
.L_797:
        /*0530*/ 	.byte	0x04, 0x39
        /*0532*/ 	.short	(.L_799 - .L_798)


	//   ....[0]....
.L_798:
        /*0534*/ 	.word	0x000002a0
        /*0538*/ 	.word	0x000000ff
        /*053c*/ 	.word	0x00030800
        /*0540*/ 	.short	0x0100
        /*0542*/ 	.byte	0x08
	.zero		1


	//   ....[1]....
        /*0544*/ 	.word	0x000002b0
        /*0548*/ 	.word	0x000000ff
        /*054c*/ 	.word	0x00030820
        /*0550*/ 	.short	0x0100
        /*0552*/ 	.byte	0x08
	.zero		1


	//   ....[2]....
        /*0554*/ 	.word	0x000003a0
        /*0558*/ 	.word	0x000000ff
        /*055c*/ 	.word	0x00030830
        /*0560*/ 	.short	0x0100
        /*0562*/ 	.byte	0x08
	.zero		1


	//   ....[3]....
        /*0564*/ 	.word	0x000003b0
        /*0568*/ 	.word	0x000000ff
        /*056c*/ 	.word	0x00030840
        /*0570*/ 	.short	0x0100
        /*0572*/ 	.byte	0x08
	.zero		1


	//   ....[4]....
        /*0574*/ 	.word	0x000003c0
        /*0578*/ 	.word	0x000000ff
        /*057c*/ 	.word	0x00030838
        /*0580*/ 	.short	0x0100
        /*0582*/ 	.byte	0x08
	.zero		1


	//   ....[5]....
        /*0584*/ 	.word	0x000003d0
        /*0588*/ 	.word	0x000000ff
        /*058c*/ 	.word	0x00030848
        /*0590*/ 	.short	0x0100
        /*0592*/ 	.byte	0x08
	.zero		1


	//   ....[6]....
        /*0594*/ 	.word	0x00000500
        /*0598*/ 	.word	0x000000ff
        /*059c*/ 	.word	0x00030850
        /*05a0*/ 	.short	0x0100
        /*05a2*/ 	.byte	0x08
	.zero		1


	//   ....[7]....
        /*05a4*/ 	.word	0x00000510
        /*05a8*/ 	.word	0x000000ff
        /*05ac*/ 	.word	0x00030860
        /*05b0*/ 	.short	0x0100
        /*05b2*/ 	.byte	0x08
	.zero		1


	//   ....[8]....
        /*05b4*/ 	.word	0x00000520
        /*05b8*/ 	.word	0x000000ff
        /*05bc*/ 	.word	0x00030858
        /*05c0*/ 	.short	0x0100
        /*05c2*/ 	.byte	0x08
	.zero		1


	//   ....[9]....
        /*05c4*/ 	.word	0x00000530
        /*05c8*/ 	.word	0x000000ff
        /*05cc*/ 	.word	0x00030868
        /*05d0*/ 	.short	0x0100
        /*05d2*/ 	.byte	0x08
	.zero		1


	//   ....[10]....
        /*05d4*/ 	.word	0x00000620
        /*05d8*/ 	.word	0x000000ff
        /*05dc*/ 	.word	0x00030870
        /*05e0*/ 	.short	0x0100
        /*05e2*/ 	.byte	0x06
	.zero		1


	//   ....[11]....
        /*05e4*/ 	.word	0x00000630
        /*05e8*/ 	.word	0x000000ff
        /*05ec*/ 	.word	0x00030880
        /*05f0*/ 	.short	0x0100
        /*05f2*/ 	.byte	0x06
	.zero		1


	//   ....[12]....
        /*05f4*/ 	.word	0x00000640
        /*05f8*/ 	.word	0x000000ff
        /*05fc*/ 	.word	0x00030878
        /*0600*/ 	.short	0x0100
        /*0602*/ 	.byte	0x06
	.zero		1


	//   ....[13]....
        /*0604*/ 	.word	0x00000650
        /*0608*/ 	.word	0x000000ff
        /*060c*/ 	.word	0x00030888
        /*0610*/ 	.short	0x0100
        /*0612*/ 	.byte	0x06
	.zero		1


	//   ....[14]....
        /*0614*/ 	.word	0x00000780
        /*0618*/ 	.word	0x000000ff
        /*061c*/ 	.word	0x00030890
        /*0620*/ 	.short	0x0100
        /*0622*/ 	.byte	0x08
	.zero		1


	//   ....[15]....
        /*0624*/ 	.word	0x00000790
        /*0628*/ 	.word	0x000000ff
        /*062c*/ 	.word	0x000308a0
        /*0630*/ 	.short	0x0100
        /*0632*/ 	.byte	0x08
	.zero		1


	//   ....[16]....
        /*0634*/ 	.word	0x000007a0
        /*0638*/ 	.word	0x000000ff
        /*063c*/ 	.word	0x00030898
        /*0640*/ 	.short	0x0100
        /*0642*/ 	.byte	0x08
	.zero		1


	//   ....[17]....
        /*0644*/ 	.word	0x000007b0
        /*0648*/ 	.word	0x000000ff
        /*064c*/ 	.word	0x000308a8
        /*0650*/ 	.short	0x0100
        /*0652*/ 	.byte	0x08
	.zero		1


	//   ....[18]....
        /*0654*/ 	.word	0x000008e0
        /*0658*/ 	.word	0x000000ff
        /*065c*/ 	.word	0x000308b0
        /*0660*/ 	.short	0x0100
        /*0662*/ 	.byte	0x08
	.zero		1


	//   ....[19]....
        /*0664*/ 	.word	0x000008f0
        /*0668*/ 	.word	0x000000ff
        /*066c*/ 	.word	0x000308c0
        /*0670*/ 	.short	0x0100
        /*0672*/ 	.byte	0x08
	.zero		1


	//   ....[20]....
        /*0674*/ 	.word	0x00000900
        /*0678*/ 	.word	0x000000ff
        /*067c*/ 	.word	0x000308b8
        /*0680*/ 	.short	0x0100
        /*0682*/ 	.byte	0x08
	.zero		1


	//   ....[21]....
        /*0684*/ 	.word	0x00000910
        /*0688*/ 	.word	0x000000ff
        /*068c*/ 	.word	0x000308c8
        /*0690*/ 	.short	0x0100
        /*0692*/ 	.byte	0x08
	.zero		1


	//   ....[22]....
        /*0694*/ 	.word	0x00001b70
        /*0698*/ 	.word	0x000000ff
        /*069c*/ 	.word	0x00030800
        /*06a0*/ 	.short	0x010a
        /*06a2*/ 	.byte	0x26
	.zero		1


	//   ....[23]....
        /*06a4*/ 	.word	0x00001bf0
        /*06a8*/ 	.word	0x00000003
        /*06ac*/ 	.word	0x00030830
        /*06b0*/ 	.short	0x010a
        /*06b2*/ 	.byte	0x3f
	.zero		1


	//   ....[24]....
        /*06b4*/ 	.word	0x00001c90
        /*06b8*/ 	.word	0x00000003
        /*06bc*/ 	.word	0x00030830
        /*06c0*/ 	.short	0x010a
        /*06c2*/ 	.byte	0x3f
	.zero		1


	//   ....[25]....
        /*06c4*/ 	.word	0x000023b0
        /*06c8*/ 	.word	0x00000000
        /*06cc*/ 	.word	0x00000000
        /*06d0*/ 	.short	0x0101
        /*06d2*/ 	.byte	0x3f
	.zero		1


	//   ....[26]....
        /*06d4*/ 	.word	0x00004860
        /*06d8*/ 	.word	0x000000ff
        /*06dc*/ 	.word	0x00030830
        /*06e0*/ 	.short	0x010a
        /*06e2*/ 	.byte	0x05
	.zero		1


	//   ....[27]....
        /*06e4*/ 	.word	0x000048a0
        /*06e8*/ 	.word	0x000000ff
        /*06ec*/ 	.word	0x00030830
        /*06f0*/ 	.short	0x010a
        /*06f2*/ 	.byte	0x05
	.zero		1


	//   ....[28]....
        /*06f4*/ 	.word	0x00005320
        /*06f8*/ 	.word	0x000000ff
        /*06fc*/ 	.word	0x00030850
        /*0700*/ 	.short	0x010a
        /*0702*/ 	.byte	0x0e
	.zero		1


	//   ....[29]....
        /*0704*/ 	.word	0x00005360
        /*0708*/ 	.word	0x000000ff
        /*070c*/ 	.word	0x00030850
        /*0710*/ 	.short	0x010a
        /*0712*/ 	.byte	0x0e
	.zero		1


	//   ....[30]....
        /*0714*/ 	.word	0x00005660
        /*0718*/ 	.word	0x00000000
        /*071c*/ 	.word	0x00000000
        /*0720*/ 	.short	0x0101
        /*0722*/ 	.byte	0x3f
	.zero		1


	//   ....[31]....
        /*0724*/ 	.word	0x00007110
        /*0728*/ 	.word	0x00000086
        /*072c*/ 	.word	0x00000000
        /*0730*/ 	.short	0x0101
        /*0732*/ 	.byte	0x3f
	.zero		1


	//   ....[32]....
        /*0734*/ 	.word	0x000079c0
        /*0738*/ 	.word	0x000000ff
        /*073c*/ 	.word	0x00030830
        /*0740*/ 	.short	0x010a
        /*0742*/ 	.byte	0x05
	.zero		1


	//   ....[33]....
        /*0744*/ 	.word	0x00007a00
        /*0748*/ 	.word	0x000000ff
        /*074c*/ 	.word	0x00030830
        /*0750*/ 	.short	0x010a
        /*0752*/ 	.byte	0x05
	.zero		1


	//   ....[34]....
        /*0754*/ 	.word	0x00008480
        /*0758*/ 	.word	0x000000ff
        /*075c*/ 	.word	0x00030850
        /*0760*/ 	.short	0x010a
        /*0762*/ 	.byte	0x0a
	.zero		1


	//   ....[35]....
        /*0764*/ 	.word	0x000084c0
        /*0768*/ 	.word	0x000000ff
        /*076c*/ 	.word	0x00030850
        /*0770*/ 	.short	0x010a
        /*0772*/ 	.byte	0x0a
	.zero		1


	//   ....[36]....
        /*0774*/ 	.word	0x00009150
        /*0778*/ 	.word	0x0000007b
        /*077c*/ 	.word	0x00000000
        /*0780*/ 	.short	0x0101
        /*0782*/ 	.byte	0x3f
	.zero		1


	//   ....[37]....
        /*0784*/ 	.word	0x000091c0
        /*0788*/ 	.word	0x0000007f
        /*078c*/ 	.word	0x00000000
        /*0790*/ 	.short	0x0101
        /*0792*/ 	.byte	0x3f
	.zero		1


	//   ....[38]....
        /*0794*/ 	.word	0x00009820
        /*0798*/ 	.word	0x000000ff
        /*079c*/ 	.word	0x00030830
        /*07a0*/ 	.short	0x010a
        /*07a2*/ 	.byte	0x05
	.zero		1


	//   ....[39]....
        /*07a4*/ 	.word	0x00009860
        /*07a8*/ 	.word	0x000000ff
        /*07ac*/ 	.word	0x00030830
        /*07b0*/ 	.short	0x010a
        /*07b2*/ 	.byte	0x05
	.zero		1


	//   ....[40]....
        /*07b4*/ 	.word	0x0000a2e0
        /*07b8*/ 	.word	0x000000ff
        /*07bc*/ 	.word	0x00030850
        /*07c0*/ 	.short	0x010a
        /*07c2*/ 	.byte	0x0a
	.zero		1


	//   ....[41]....
        /*07c4*/ 	.word	0x0000a320
        /*07c8*/ 	.word	0x000000ff
        /*07cc*/ 	.word	0x00030850
        /*07d0*/ 	.short	0x010a
        /*07d2*/ 	.byte	0x0a
	.zero		1


	//   ....[42]....
        /*07d4*/ 	.word	0x0000a660
        /*07d8*/ 	.word	0x00000000
        /*07dc*/ 	.word	0x00000000
        /*07e0*/ 	.short	0x0101
        /*07e2*/ 	.byte	0x3f
	.zero		1


	//   ....[43]....
        /*07e4*/ 	.word	0x0000c1c0
        /*07e8*/ 	.word	0x00000088
        /*07ec*/ 	.word	0x00000000
        /*07f0*/ 	.short	0x0101
        /*07f2*/ 	.byte	0x3f
	.zero		1


	//   ....[44]....
        /*07f4*/ 	.word	0x0000cc90
        /*07f8*/ 	.word	0x000000ff
        /*07fc*/ 	.word	0x00030850
        /*0800*/ 	.short	0x010a
        /*0802*/ 	.byte	0x05
	.zero		1


	//   ....[45]....
        /*0804*/ 	.word	0x0000ccd0
        /*0808*/ 	.word	0x000000ff
        /*080c*/ 	.word	0x00030850
        /*0810*/ 	.short	0x010a
        /*0812*/ 	.byte	0x05
	.zero		1


	//   ....[46]....
        /*0814*/ 	.word	0x0000d190
        /*0818*/ 	.word	0x00000004
        /*081c*/ 	.word	0x00000000
        /*0820*/ 	.short	0x0101
        /*0822*/ 	.byte	0x3f
	.zero		1


	//   ....[47]....
        /*0824*/ 	.word	0x0000eaf0
        /*0828*/ 	.word	0x00000026
        /*082c*/ 	.word	0x00000000
        /*0830*/ 	.short	0x0101
        /*0832*/ 	.byte	0x3f
	.zero		1


	//   ....[48]....
        /*0834*/ 	.word	0x00011d40
        /*0838*/ 	.word	0x00000009
        /*083c*/ 	.word	0x00030840
        /*0840*/ 	.short	0x010a
        /*0842*/ 	.byte	0x3f
	.zero		1


	//   ....[49]....
        /*0844*/ 	.word	0x000122f0
        /*0848*/ 	.word	0x0000000a
        /*084c*/ 	.word	0x00030820
        /*0850*/ 	.short	0x010a
        /*0852*/ 	.byte	0x3f
	.zero		1


	//   ....[50]....
        /*0854*/ 	.word	0x00012630
        /*0858*/ 	.word	0x00000002
        /*085c*/ 	.word	0x00030840
        /*0860*/ 	.short	0x010a
        /*0862*/ 	.byte	0x3f
	.zero		1


	//   ....[51]....
        /*0864*/ 	.word	0x00012930
        /*0868*/ 	.word	0x00000003
        /*086c*/ 	.word	0x00000060
        /*0870*/ 	.short	0x010a
        /*0872*/ 	.byte	0x3f
	.zero		1


	//   ....[52]....
        /*0874*/ 	.word	0x00012f70
        /*0878*/ 	.word	0x00000002
        /*087c*/ 	.word	0x00030840
        /*0880*/ 	.short	0x010a
        /*0882*/ 	.byte	0x3f
	.zero		1


	//   ....[53]....
        /*0884*/ 	.word	0x00013270
        /*0888*/ 	.word	0x00000003
        /*088c*/ 	.word	0x00000060
        /*0890*/ 	.short	0x010a
        /*0892*/ 	.byte	0x3f
	.zero		1


	//   ....[54]....
        /*0894*/ 	.word	0x000137a0
        /*0898*/ 	.word	0x00000002
        /*089c*/ 	.word	0x00030840
        /*08a0*/ 	.short	0x010a
        /*08a2*/ 	.byte	0x3f
	.zero		1


	//   ....[55]....
        /*08a4*/ 	.word	0x00013ab0
        /*08a8*/ 	.word	0x00000002
        /*08ac*/ 	.word	0x00000060
        /*08b0*/ 	.short	0x010a
        /*08b2*/ 	.byte	0x3f
	.zero		1


	//   ....[56]....
        /*08b4*/ 	.word	0x00013f70
        /*08b8*/ 	.word	0x00000003
        /*08bc*/ 	.word	0x00030860
        /*08c0*/ 	.short	0x010a
        /*08c2*/ 	.byte	0x3f
	.zero		1


	//   ....[57]....
        /*08c4*/ 	.word	0x00014fb0
        /*08c8*/ 	.word	0x00000000
        /*08cc*/ 	.word	0x00030820
        /*08d0*/ 	.short	0x010a
        /*08d2*/ 	.byte	0x3f
	.zero		1


	//   ....[58]....
        /*08d4*/ 	.word	0x00015190
        /*08d8*/ 	.word	0x00000006
        /*08dc*/ 	.word	0x00000000
        /*08e0*/ 	.short	0x010a
        /*08e2*/ 	.byte	0x3f
	.zero		1


	//   ....[59]....
        /*08e4*/ 	.word	0x00015200
        /*08e8*/ 	.word	0x00000007
        /*08ec*/ 	.word	0x00000000
        /*08f0*/ 	.short	0x010a
        /*08f2*/ 	.byte	0x3f
	.zero		1


	//   ....[60]....
        /*08f4*/ 	.word	0x00015270
        /*08f8*/ 	.word	0x00000004
        /*08fc*/ 	.word	0x00000000
        /*0900*/ 	.short	0x010a
        /*0902*/ 	.byte	0x3f
	.zero		1


	//   ....[61]....
        /*0904*/ 	.word	0x000152a0
        /*0908*/ 	.word	0x00000003
        /*090c*/ 	.word	0x00000000
        /*0910*/ 	.short	0x010a
        /*0912*/ 	.byte	0x3f
	.zero		1


	//   ....[62]....
        /*0914*/ 	.word	0x00015310
        /*0918*/ 	.word	0x00000003
        /*091c*/ 	.word	0x00030800
        /*0920*/ 	.short	0x010a
        /*0922*/ 	.byte	0x3f
	.zero		1


	//   ....[63]....
        /*0924*/ 	.word	0x00015360
        /*0928*/ 	.word	0x00000003
        /*092c*/ 	.word	0x00030830
        /*0930*/ 	.short	0x010a
        /*0932*/ 	.byte	0x3f
	.zero		1


	//   ....[64]....
        /*0934*/ 	.word	0x000153c0
        /*0938*/ 	.word	0x00000079
        /*093c*/ 	.word	0x00030830
        /*0940*/ 	.short	0x010a
        /*0942*/ 	.byte	0x3f
	.zero		1


	//   ....[65]....
        /*0944*/ 	.word	0x00015420
        /*0948*/ 	.word	0x00000003
        /*094c*/ 	.word	0x00030850
        /*0950*/ 	.short	0x010a
        /*0952*/ 	.byte	0x3f
	.zero		1


	//   ....[66]....
        /*0954*/ 	.word	0x00015480
        /*0958*/ 	.word	0x00000005
        /*095c*/ 	.word	0x00030830
        /*0960*/ 	.short	0x010a
        /*0962*/ 	.byte	0x3f
	.zero		1


	//   ....[67]....
        /*0964*/ 	.word	0x000154e0
        /*0968*/ 	.word	0x00000003
        /*096c*/ 	.word	0x00030850
        /*0970*/ 	.short	0x010a
        /*0972*/ 	.byte	0x3f
	.zero		1


	//   ....[68]....
        /*0974*/ 	.word	0x00015540
        /*0978*/ 	.word	0x00000005
        /*097c*/ 	.word	0x00030830
        /*0980*/ 	.short	0x010a
        /*0982*/ 	.byte	0x3f
	.zero		1


	//   ....[69]....
        /*0984*/ 	.word	0x000155a0
        /*0988*/ 	.word	0x00000003
        /*098c*/ 	.word	0x00030850
        /*0990*/ 	.short	0x010a
        /*0992*/ 	.byte	0x3f
	.zero		1


	//   ....[70]....
        /*0994*/ 	.word	0x00015600
        /*0998*/ 	.word	0x00000003
        /*099c*/ 	.word	0x00030850
        /*09a0*/ 	.short	0x010a
        /*09a2*/ 	.byte	0x3f
	.zero		1


	//   ....[71]....
        /*09a4*/ 	.word	0x000157a0
        /*09a8*/ 	.word	0x00000009
        /*09ac*/ 	.word	0x00030840
        /*09b0*/ 	.short	0x010a
        /*09b2*/ 	.byte	0x3f
	.zero		1


	//   ....[72]....
        /*09b4*/ 	.word	0x00015820
        /*09b8*/ 	.word	0x00000008
        /*09bc*/ 	.word	0x00030820
        /*09c0*/ 	.short	0x010a
        /*09c2*/ 	.byte	0x3f
	.zero		1


	//   ....[73]....
        /*09c4*/ 	.word	0x00015870
        /*09c8*/ 	.word	0x00000002
        /*09cc*/ 	.word	0x00030840
        /*09d0*/ 	.short	0x010a
        /*09d2*/ 	.byte	0x3f
	.zero		1


	//   ....[74]....
        /*09d4*/ 	.word	0x000158c0
        /*09d8*/ 	.word	0x00000003
        /*09dc*/ 	.word	0x00000060
        /*09e0*/ 	.short	0x010a
        /*09e2*/ 	.byte	0x3f
	.zero		1


	//   ....[75]....
        /*09e4*/ 	.word	0x00015910
        /*09e8*/ 	.word	0x00000002
        /*09ec*/ 	.word	0x00030840
        /*09f0*/ 	.short	0x010a
        /*09f2*/ 	.byte	0x3f
	.zero		1


	//   ....[76]....
        /*09f4*/ 	.word	0x00015960
        /*09f8*/ 	.word	0x00000003
        /*09fc*/ 	.word	0x00000060
        /*0a00*/ 	.short	0x010a
        /*0a02*/ 	.byte	0x3f
	.zero		1


	//   ....[77]....
        /*0a04*/ 	.word	0x000159b0
        /*0a08*/ 	.word	0x00000002
        /*0a0c*/ 	.word	0x00030840
        /*0a10*/ 	.short	0x010a
        /*0a12*/ 	.byte	0x3f
	.zero		1


	//   ....[78]....
        /*0a14*/ 	.word	0x00015a00
        /*0a18*/ 	.word	0x00000002
        /*0a1c*/ 	.word	0x00000060
        /*0a20*/ 	.short	0x010a
        /*0a22*/ 	.byte	0x3f
	.zero		1


	//   ....[79]....
        /*0a24*/ 	.word	0x00015a50
        /*0a28*/ 	.word	0x00000003
        /*0a2c*/ 	.word	0x00030860
        /*0a30*/ 	.short	0x010a
        /*0a32*/ 	.byte	0x3f
	.zero		1


	//   ....[80]....
        /*0a34*/ 	.word	0x00016410
        /*0a38*/ 	.word	0x00000000
        /*0a3c*/ 	.word	0x00030820
        /*0a40*/ 	.short	0x010a
        /*0a42*/ 	.byte	0x3f
	.zero		1


	//   ....[81]....
        /*0a44*/ 	.word	0x000165b0
        /*0a48*/ 	.word	0x00000006
        /*0a4c*/ 	.word	0x00000000
        /*0a50*/ 	.short	0x010a
        /*0a52*/ 	.byte	0x3f
	.zero		1


	//   ....[82]....
        /*0a54*/ 	.word	0x00016600
        /*0a58*/ 	.word	0x00000007
        /*0a5c*/ 	.word	0x00000000
        /*0a60*/ 	.short	0x010a
        /*0a62*/ 	.byte	0x3f
	.zero		1


	//   ....[83]....
        /*0a64*/ 	.word	0x00016650
        /*0a68*/ 	.word	0x00000004
        /*0a6c*/ 	.word	0x00000000
        /*0a70*/ 	.short	0x010a
        /*0a72*/ 	.byte	0x3f
	.zero		1


	//----- nvinfo : EIATTR_NUM_MBARRIERS
	.align		4
.L_799:
        /*0a74*/ 	.byte	0x03, 0x38
        /*0a76*/ 	.short	0x0016


	//----- nvinfo : EIATTR_EXIT_INSTR_OFFSETS
	.align		4
        /*0a78*/ 	.byte	0x04, 0x1c
        /*0a7a*/ 	.short	(.L_801 - .L_800)


	//   ....[0]....
.L_800:
        /*0a7c*/ 	.word	0x00000a90


	//   ....[1]....
        /*0a80*/ 	.word	0x0000fd20


	//   ....[2]....
        /*0a84*/ 	.word	0x0000fd80


	//   ....[3]....
        /*0a88*/ 	.word	0x000152f0


	//----- nvinfo : EIATTR_MAX_THREADS
	.align		4
.L_801:
        /*0a8c*/ 	.byte	0x04, 0x05
        /*0a8e*/ 	.short	(.L_803 - .L_802)
.L_802:
        /*0a90*/ 	.word	0x00000180
        /*0a94*/ 	.word	0x00000001
        /*0a98*/ 	.word	0x00000001


	//----- nvinfo : EIATTR_CRS_STACK_SIZE
	.align		4
.L_803:
        /*0a9c*/ 	.byte	0x04, 0x1e
        /*0a9e*/ 	.short	(.L_805 - .L_804)
.L_804:
        /*0aa0*/ 	.word	0x00000000


	//----- nvinfo : EIATTR_CBANK_PARAM_SIZE
	.align		4
.L_805:
        /*0aa4*/ 	.byte	0x03, 0x19
        /*0aa6*/ 	.short	0x0a70


	//----- nvinfo : EIATTR_PARAM_CBANK
	.align		4
        /*0aa8*/ 	.byte	0x04, 0x0a
        /*0aaa*/ 	.short	(.L_807 - .L_806)
	.align		4
.L_806:
        /*0aac*/ 	.word	index@(.nv.constant0._ZN7cutlass13device_kernelIN5flash11enable_sm90INS1_16FlashAttnFwdSm90INS1_25CollectiveMainloopFwdSm90ILi2EN4cute5tupleIJNS5_1CILi1EEES8_S8_EEENS6_IJNS7_ILi128EEENS7_ILi96EEENS7_ILi192EEEEEELi192ENS_6half_tEfNS_4arch4Sm90ELb0ELb1ELb0ELb1ELb0ELb0ELb0ELb1ELb1ELb0ELb0ELb0EEENS1_21CollectiveEpilogueFwdINS6_IJSA_SC_SB_EEES9_SE_SG_Li256ELb1ELb0ELb0ELb0EEENS1_36VarlenDynamicPersistentTileSchedulerILi128ELi96ELi256ELi32ELb0ELb0ELb1ELb1ELb0ELb1EEEEEEEEEvNT_6ParamsE)
        /*0ab0*/ 	.short	0x0210
        /*0ab2*/ 	.short	0x0a70


	//----- nvinfo : EIATTR_SW_WAR
	.align		4
.L_807:
        /*0ab4*/ 	.byte	0x04, 0x36
        /*0ab6*/ 	.short	(.L_809 - .L_808)
.L_808:
        /*0ab8*/ 	.word	0x00000008
.L_809:


//--------------------- .nv.info._ZN7cutlass13device_kernelIN5flash11enable_sm90INS1_16FlashAttnFwdSm90INS1_25CollectiveMainloopFwdSm90ILi2EN4cute5tupleIJNS5_1CILi1EEES8_S8_EEENS6_IJNS7_ILi128EEENS7_ILi96EEENS7_ILi192EEEEEELi192ENS_6half_tEfNS_4arch4Sm90ELb0ELb1ELb0ELb1ELb0ELb1ELb0ELb1ELb1ELb0ELb0ELb0EEENS1_21CollectiveEpilogueFwdINS6_IJSA_SC_SB_EEES9_SE_SG_Li256ELb1ELb0ELb0ELb0EEENS1_36VarlenDynamicPersistentTileSchedulerILi128ELi96ELi256ELi32ELb0ELb0ELb1ELb1ELb0ELb1EEEEEEEEEvNT_6ParamsE --------------------------
	.section	.nv.info._ZN7cutlass13device_kernelIN5flash11enable_sm90INS1_16FlashAttnFwdSm90INS1_25CollectiveMainloopFwdSm90ILi2EN4cute5tupleIJNS5_1CILi1EEES8_S8_EEENS6_IJNS7_ILi128EEENS7_ILi96EEENS7_ILi192EEEEEELi192ENS_6half_tEfNS_4arch4Sm90ELb0ELb1ELb0ELb1ELb0ELb1ELb0ELb1ELb1ELb0ELb0ELb0EEENS1_21CollectiveEpilogueFwdINS6_IJSA_SC_SB_EEES9_SE_SG_Li256ELb1ELb0ELb0ELb0EEENS1_36VarlenDynamicPersistentTileSchedulerILi128ELi96ELi256ELi32ELb0ELb0ELb1ELb1ELb0ELb1EEEEEEEEEvNT_6ParamsE,"",@"SHT_CUDA_INFO"
	.sectionflags	@""
	.align	4


	//----- nvinfo : EIATTR_CUDA_API_VERSION
	.align		4
        /*0000*/ 	.byte	0x04, 0x37
        /*0002*/ 	.short	(.L_811 - .L_810)
.L_810:
        /*0004*/ 	.word	0x00000082


	//----- nvinfo : EIATTR_KPARAM_INFO
	.align		4
.L_811:
        /*0008*/ 	.byte	0x04, 0x17
        /*000a*/ 	.short	(.L_813 - .L_812)
.L_812:
        /*000c*/ 	.word	0x00000000
        /*0010*/ 	.short	0x0000
        /*0012*/ 	.short	0x0070
        /*0014*/ 	.byte	0x00, 0xf0, 0x01, 0x28


	//----- nvinfo : EIATTR_SPARSE_MMA_MASK
	.align		4
.L_813:
        /*0018*/ 	.byte	0x03, 0x50
        /*001a*/ 	.short	0x0000


	//----- nvinfo : EIATTR_MAXREG_COUNT
	.align		4
        /*001c*/ 	.byte	0x03, 0x1b
        /*001e*/ 	.short	0x00a8


	//----- nvinfo : EIATTR_NUM_BARRIERS
	.align		4
        /*0020*/ 	.byte	0x02, 0x4c
        /*0022*/ 	.byte	0x10
	.zero		1


	//----- nvinfo : EIATTR_EXTERNS
	.align		4
        /*0024*/ 	.byte	0x04, 0x0f
        /*0026*/ 	.short	(.L_815 - .L_814)


	//   ....[0]....
	.align		4
.L_814:
        /*0028*/ 	.word	index@(__assertfail)


	//----- nvinfo : EIATTR_ANNOTATIONS
	.align		4
.L_815:
        /*002c*/ 	.byte	0x04, 0x55
        /*002e*/ 	.short	(.L_817 - .L_816)


	//   ....[0]....
.L_816:
        /* <DEDUP_REMOVED lines=62> */


	//----- nvinfo : EIATTR_MERCURY_ISA_VERSION
	.align		4
.L_817:
        /*03f8*/ 	.byte	0x03, 0x5f
        /*03fa*/ 	.short	0x0101


	//----- nvinfo : EIATTR_UNUSED_LOAD_BYTE_OFFSET
	.align		4
        /*03fc*/ 	.byte	0x04, 0x44
        /*03fe*/ 	.short	(.L_819 - .L_818)


	//   ....[0]....
.L_818:
        /*0400*/ 	.word	0x00000ab0
        /*0404*/ 	.word	0x0000fff0


	//   ....[1]....
        /*0408*/ 	.word	0x0001ebe0
        /*040c*/ 	.word	0x0000fff0


	//----- nvinfo : EIATTR_INT_WARP_WIDE_INSTR_OFFSETS
	.align		4
.L_819:
        /*0410*/ 	.byte	0x04, 0x31
        /*0412*/ 	.short	(.L_821 - .L_820)


	//   ....[0]....
.L_820:
        /*0414*/ 	.word	0x000001c0


	//   ....[1]....
        /*0418*/ 	.word	0x00000200


	//   ....[2]....
        /*041c*/ 	.word	0x00000270


	//   ....[3]....
        /*0420*/ 	.word	0x00023950


	//   ....[4]....
        /*0424*/ 	.word	0x000239f0


	//   ....[5]....
        /*0428*/ 	.word	0x00023ec0


	//   ....[6]....
        /*042c*/ 	.word	0x00023ef0


	//   ....[7]....
        /*0430*/ 	.word	0x000240e0


	//   ....[8]....
        /*0434*/ 	.word	0x000241e0


	//   ....[9]....
        /*0438*/ 	.word	0x00026540


	//   ....[10]....
        /*043c*/ 	.word	0x000265e0


	//----- nvinfo : EIATTR_COOP_GROUP_MASK_REGIDS
	.align		4
.L_821:
        /*0440*/ 	.byte	0x04, 0x29
        /*0442*/ 	.short	(.L_823 - .L_822)


	//   ....[0]....
.L_822:
        /*0444*/ 	.word	0xffffffff


	//   ....[1]....
        /*0448*/ 	.word	0xffffffff


	//   ....[2]....
        /*044c*/ 	.word	0xffffffff


	//   ....[3]....
        /*0450*/ 	.word	0xffffffff


	//   ....[4]....
        /*0454*/ 	.word	0xffffffff


	//   ....[5]....
        /*0458*/ 	.word	0xffffffff


	//   ....[6]....
        /*045c*/ 	.word	0xffffffff


	//   ....[7]....
        /*0460*/ 	.word	0xffffffff


	//   ....[8]....
        /*0464*/ 	.word	0xffffffff


	//   ....[9]....
        /*0468*/ 	.word	0xffffffff


	//   ....[10]....
        /*046c*/ 	.word	0xffffffff


	//   ....[11]....
        /*0470*/ 	.word	0xffffffff


	//   ....[12]....
        /*0474*/ 	.word	0xffffffff


	//   ....[13]....
        /*0478*/ 	.word	0xffffffff


	//   ....[14]....
        /*047c*/ 	.word	0xffffffff


	//   ....[15]....
        /*0480*/ 	.word	0xffffffff


	//   ....[16]....
        /*0484*/ 	.word	0xffffffff


	//   ....[17]....
        /*0488*/ 	.word	0xffffffff


	//   ....[18]....
        /*048c*/ 	.word	0xffffffff


	//   ....[19]....
        /*0490*/ 	.word	0xffffffff


	//   ....[20]....
        /*0494*/ 	.word	0xffffffff


	//   ....[21]....
        /*0498*/ 	.word	0xffffffff


	//   ....[22]....
        /*049c*/ 	.word	0xffffffff


	//   ....[23]....
        /*04a0*/ 	.word	0xffffffff


	//   ....[24]....
        /*04a4*/ 	.word	0xffffffff


	//   ....[25]....
        /*04a8*/ 	.word	0xffffffff


	//   ....[26]....
        /*04ac*/ 	.word	0xffffffff


	//   ....[27]....
        /*04b0*/ 	.word	0xffffffff


	//   ....[28]....
        /*04b4*/ 	.word	0xffffffff


	//   ....[29]....
        /*04b8*/ 	.word	0xffffffff


	//   ....[30]....
        /*04bc*/ 	.word	0xffffffff


	//   ....[31]....
        /*04c0*/ 	.word	0xffffffff


	//   ....[32]....
        /*04c4*/ 	.word	0xffffffff


	//   ....[33]....
        /*04c8*/ 	.word	0xffffffff


	//   ....[34]....
        /*04cc*/ 	.word	0xffffffff


	//   ....[35]....
        /*04d0*/ 	.word	0xffffffff


	//   ....[36]....
        /*04d4*/ 	.word	0xffffffff


	//   ....[37]....
        /*04d8*/ 	.word	0xffffffff


	//   ....[38]....
        /*04dc*/ 	.word	0xffffffff


	//   ....[39]....
        /*04e0*/ 	.word	0xffffffff


	//   ....[40]....
        /*04e4*/ 	.word	0xffffffff


	//   ....[41]....
        /*04e8*/ 	.word	0xffffffff


	//   ....[42]....
        /*04ec*/ 	.word	0xffffffff


	//   ....[43]....
        /*04f0*/ 	.word	0xffffffff


	//   ....[44]....
        /*04f4*/ 	.word	0xffffffff


	//   ....[45]....
        /*04f8*/ 	.word	0xffffffff


	//   ....[46]....
        /*04fc*/ 	.word	0xffffffff


	//   ....[47]....
        /*0500*/ 	.word	0xffffffff


	//   ....[48]....
        /*0504*/ 	.word	0xffffffff


	//   ....[49]....
        /*0508*/ 	.word	0xffffffff


	//   ....[50]....
        /*050c*/ 	.word	0xffffffff


	//   ....[51]....
        /*0510*/ 	.word	0xffffffff


	//   ....[52]....
        /*0514*/ 	.word	0xffffffff


	//   ....[53]....
        /*0518*/ 	.word	0xffffffff


	//   ....[54]....
        /*051c*/ 	.word	0xffffffff


	//   ....[55]....
        /*0520*/ 	.word	0xffffffff


	//   ....[56]....
        /*0524*/ 	.word	0xffffffff


	//   ....[57]....
        /*0528*/ 	.word	0xffffffff


	//   ....[58]....
        /*052c*/ 	.word	0xffffffff


	//   ....[59]....
        /*0530*/ 	.word	0xffffffff


	//   ....[60]....
        /*0534*/ 	.word	0xffffffff


	//   ....[61]....
        /*0538*/ 	.word	0xffffffff


	//   ....[62]....
        /*053c*/ 	.word	0x0500000f


	//   ....[63]....
        /*0540*/ 	.word	0x0500000f


	//   ....[64]....
        /*0544*/ 	.word	0x0500000f


	//   ....[65]....
        /*0548*/ 	.word	0x0500000f


	//   ....[66]....
        /*054c*/ 	.word	0x0500000f


	//   ....[67]....
        /*0550*/ 	.word	0x0500000f


	//   ....[68]....
        /*0554*/ 	.word	0x0500000f


	//   ....[69]....
        /*0558*/ 	.word	0x0500000f


	//   ....[70]....
        /*055c*/ 	.word	0x0500000f


	//   ....[71]....
        /*0560*/ 	.word	0x0500000f


	//   ....[72]....
        /*0564*/ 	.word	0x0500000f


	//   ....[73]....
        /*0568*/ 	.word	0x0500000f


	//   ....[74]....
        /*056c*/ 	.word	0x0500000f


	//   ....[75]....
        /*0570*/ 	.word	0x0500000f


	//   ....[76]....
        /*0574*/ 	.word	0x0500000f


	//   ....[77]....
        /*0578*/ 	.word	0x0500000f


	//   ....[78]....
        /*057c*/ 	.word	0x0500000f


	//   ....[79]....
        /*0580*/ 	.word	0x0500000f


	//   ....[80]....
        /*0584*/ 	.word	0x0500000f


	//   ....[81]....
        /*0588*/ 	.word	0x0500000f


	//   ....[82]....
        /*058c*/ 	.word	0x0500000f


	//   ....[83]....
        /*0590*/ 	.word	0x0500000f


	//   ....[84]....
        /*0594*/ 	.word	0x0500000f


	//   ....[85]....
        /*0598*/ 	.word	0x0500000f


	//   ....[86]....
        /*059c*/ 	.word	0x0500000f


	//   ....[87]....
        /*05a0*/ 	.word	0x0500000f


	//   ....[88]....
        /*05a4*/ 	.word	0x0500000f


	//   ....[89]....
        /*05a8*/ 	.word	0x0500000f


	//   ....[90]....
        /*05ac*/ 	.word	0x0500000f


	//   ....[91]....
        /*05b0*/ 	.word	0x0500000f


	//   ....[92]....
        /*05b4*/ 	.word	0x0500000f


	//   ....[93]....
        /*05b8*/ 	.word	0x0500000f


	//   ....[94]....
        /*05bc*/ 	.word	0x0500000f


	//   ....[95]....
        /*05c0*/ 	.word	0x0500000f


	//   ....[96]....
        /*05c4*/ 	.word	0x0500000f


	//   ....[97]....
        /*05c8*/ 	.word	0x0500000f


	//----- nvinfo : EIATTR_COOP_GROUP_INSTR_OFFSETS
	.align		4
.L_823:
        /*05cc*/ 	.byte	0x04, 0x28
        /*05ce*/ 	.short	(.L_825 - .L_824)


	//   ....[0]....
.L_824:
        /*05d0*/ 	.word	0x00000060


	//   ....[1]....
        /*05d4*/ 	.word	0x000001d0


	//   ....[2]....
        /*05d8*/ 	.word	0x00000220


	//   ....[3]....
        /*05dc*/ 	.word	0x00000450


	//   ....[4]....
        /*05e0*/ 	.word	0x000005b0


	//   ....[5]....
        /*05e4*/ 	.word	0x000006d0


	//   ....[6]....
        /*05e8*/ 	.word	0x00000830


	//   ....[7]....
        /*05ec*/ 	.word	0x0000ad80


	//   ....[8]....
        /*05f0*/ 	.word	0x000135f0


	//   ....[9]....
        /*05f4*/ 	.word	0x00013700


	//   ....[10]....
        /*05f8*/ 	.word	0x00013cf0


	//   ....[11]....
        /*05fc*/ 	.word	0x00013da0


	//   ....[12]....
        /*0600*/ 	.word	0x00016f70


	//   ....[13]....
        /*0604*/ 	.word	0x00017080


	//   ....[14]....
        /*0608*/ 	.word	0x00017680


	//   ....[15]....
        /*060c*/ 	.word	0x000176e0


	//   ....[16]....
        /*0610*/ 	.word	0x000195c0


	//   ....[17]....
        /*0614*/ 	.word	0x000195f0


	//   ....[18]....
        /*0618*/ 	.word	0x00019820


	//   ....[19]....
        /*061c*/ 	.word	0x00019950


	//   ....[20]....
        /*0620*/ 	.word	0x0001c8e0


	//   ....[21]....
        /*0624*/ 	.word	0x0001c9f0


	//   ....[22]....
        /*0628*/ 	.word	0x0001cfa0


	//   ....[23]....
        /*062c*/ 	.word	0x0001d020


	//   ....[24]....
        /*0630*/ 	.word	0x0001e390


	//   ....[25]....
        /*0634*/ 	.word	0x0001e3a0


	//   ....[26]....
        /*0638*/ 	.word	0x0001e3e0


	//   ....[27]....
        /*063c*/ 	.word	0x0001e3f0


	//   ....[28]....
        /*0640*/ 	.word	0x00021060


	//   ....[29]....
        /*0644*/ 	.word	0x000211e0


	//   ....[30]....
        /*0648*/ 	.word	0x00021210


	//   ....[31]....
        /*064c*/ 	.word	0x00021250


	//   ....[32]....
        /*0650*/ 	.word	0x000212c0


	//   ....[33]....
        /*0654*/ 	.word	0x00021320


	//   ....[34]....
        /*0658*/ 	.word	0x00021360


	//   ....[35]....
        /*065c*/ 	.word	0x00021520


	//   ....[36]....
        /*0660*/ 	.word	0x00021580


	//   ....[37]....
        /*0664*/ 	.word	0x000215c0


	//   ....[38]....
        /*0668*/ 	.word	0x00021600


	//   ....[39]....
        /*066c*/ 	.word	0x00021630


	//   ....[40]....
        /*0670*/ 	.word	0x00021660


	//   ....[41]....
        /*0674*/ 	.word	0x00021700


	//   ....[42]....
        /*0678*/ 	.word	0x00021740


	//   ....[43]....
        /*067c*/ 	.word	0x00021800


	//   ....[44]....
        /*0680*/ 	.word	0x00026a10


	//   ....[45]....
        /*0684*/ 	.word	0x00026a20


	//   ....[46]....
        /*0688*/ 	.word	0x00026b50


	//   ....[47]....
        /*068c*/ 	.word	0x00026bb0


	//   ....[48]....
        /*0690*/ 	.word	0x00026bf0


	//   ....[49]....
        /*0694*/ 	.word	0x00026c30


	//   ....[50]....
        /*0698*/ 	.word	0x00026c60


	//   ....[51]....
        /*069c*/ 	.word	0x00026c90


	//   ....[52]....
        /*06a0*/ 	.word	0x00026e60


	//   ....[53]....
        /*06a4*/ 	.word	0x00026ec0


	//   ....[54]....
        /*06a8*/ 	.word	0x00026f00


	//   ....[55]....
        /*06ac*/ 	.word	0x00026f40


	//   ....[56]....
        /*06b0*/ 	.word	0x00026f70


	//   ....[57]....
        /*06b4*/ 	.word	0x00026fa0


	//   ....[58]....
        /*06b8*/ 	.word	0x00027060


	//   ....[59]....
        /*06bc*/ 	.word	0x00027080


	//   ....[60]....
        /*06c0*/ 	.word	0x000270f0


	//   ....[61]....
        /*06c4*/ 	.word	0x00027840


	//   ....[62]....
        /*06c8*/ 	.word	0x00027c50


	//   ....[63]....
        /*06cc*/ 	.word	0x00027cf0


	//   ....[64]....
        /*06d0*/ 	.word	0x00027d90


	//   ....[65]....
        /*06d4*/ 	.word	0x00027e30


	//   ....[66]....
        /*06d8*/ 	.word	0x00027ed0


	//   ....[67]....
        /*06dc*/ 	.word	0x00027f70


	//   ....[68]....
        /*06e0*/ 	.word	0x00028010


	//   ....[69]....
        /*06e4*/ 	.word	0x000280b0


	//   ....[70]....
        /*06e8*/ 	.word	0x000281a0


	//   ....[71]....
        /*06ec*/ 	.word	0x00028240


	//   ....[72]....
        /*06f0*/ 	.word	0x000282e0


	//   ....[73]....
        /*06f4*/ 	.word	0x00028380


	//   ....[74]....
        /*06f8*/ 	.word	0x00028420


	//   ....[75]....
        /*06fc*/ 	.word	0x000284c0


	//   ....[76]....
        /*0700*/ 	.word	0x00028560


	//   ....[77]....
        /*0704*/ 	.word	0x00028600


	//   ....[78]....
        /*0708*/ 	.word	0x000289a0


	//   ....[79]....
        /*070c*/ 	.word	0x00028c80


	//   ....[80]....
        /*0710*/ 	.word	0x000290b0


	//   ....[81]....
        /*0714*/ 	.word	0x00029140


	//   ....[82]....
        /*0718*/ 	.word	0x000291e0


	//   ....[83]....
        /*071c*/ 	.word	0x00029290


	//   ....[84]....
        /*0720*/ 	.word	0x00029310


	//   ....[85]....
        /*0724*/ 	.word	0x00029390


	//   ....[86]....
        /*0728*/ 	.word	0x00029410


	//   ....[87]....
        /*072c*/ 	.word	0x00029490


	//   ....[88]....
        /*0730*/ 	.word	0x00029520


	//   ....[89]....
        /*0734*/ 	.word	0x000295d0


	//   ....[90]....
        /*0738*/ 	.word	0x00029650


	//   ....[91]....
        /*073c*/ 	.word	0x000296d0


	//   ....[92]....
        /*0740*/ 	.word	0x00029750


	//   ....[93]....
        /*0744*/ 	.word	0x000297d0


	//   ....[94]....
        /*0748*/ 	.word	0x00029840


	//   ....[95]....
        /*074c*/ 	.word	0x000298e0


	//   ....[96]....
        /*0750*/ 	.word	0x00029970


	//   ....[97]....
        /*0754*/ 	.word	0x00029aa0


	//----- nvinfo : EIATTR_REG_RECONFIG
	.align		4
.L_825:
        /*0758*/ 	.byte	0x01, 0x54
	.zero		2


	//----- nvinfo : EIATTR_SYSCALL_OFFSETS
	.align		4
        /*075c*/ 	.byte	0x04, 0x46
        /*075e*/ 	.short	(.L_827 - .L_826)


	//   ....[0]....
.L_826:
        /*0760*/ 	.word	0x00001c50


	//   ....[1]....
        /*0764*/ 	.word	0x00001da0


	//   ....[2]....
        /*0768*/ 	.word	0x0000af20


	//   ....[3]....
        /*076c*/ 	.word	0x0000b3c0


	//   ....[4]....
        /*0770*/ 	.word	0x00023b90


	//   ....[5]....
        /*0774*/ 	.word	0x00023cd0


	//   ....[6]....
        /*0778*/ 	.word	0x00023dd0


	//----- nvinfo : EIATTR_MBARRIER_INSTR_OFFSETS
	.align		4
.L_827:
        /*077c*/ 	.byte	0x04, 0x39
        /*077e*/ 	.short	(.L_829 - .L_828)


	//   ....[0]....
.L_828:
        /*0780*/ 	.word	0x00000300
        /*0784*/ 	.word	0x000000ff
        /*0788*/ 	.word	0x00030800
        /*078c*/ 	.short	0x0100
        /*078e*/ 	.byte	0x08
	.zero		1


	//   ....[1]....
        /*0790*/ 	.word	0x00000310
        /*0794*/ 	.word	0x000000ff
        /*0798*/ 	.word	0x00030820
        /*079c*/ 	.short	0x0100
        /*079e*/ 	.byte	0x08
	.zero		1


	//   ....[2]....
        /*07a0*/ 	.word	0x00000400
        /*07a4*/ 	.word	0x000000ff
        /*07a8*/ 	.word	0x00030830
        /*07ac*/ 	.short	0x0100
        /*07ae*/ 	.byte	0x08
	.zero		1


	//   ....[3]....
        /*07b0*/ 	.word	0x00000410
        /*07b4*/ 	.word	0x000000ff
        /*07b8*/ 	.word	0x00030840
        /*07bc*/ 	.short	0x0100
        /*07be*/ 	.byte	0x08
	.zero		1


	//   ....[4]....
        /*07c0*/ 	.word	0x00000420
        /*07c4*/ 	.word	0x000000ff
        /*07c8*/ 	.word	0x00030838
        /*07cc*/ 	.short	0x0100
        /*07ce*/ 	.byte	0x08
	.zero		1


	//   ....[5]....
        /*07d0*/ 	.word	0x00000430
        /*07d4*/ 	.word	0x000000ff
        /*07d8*/ 	.word	0x00030848
        /*07dc*/ 	.short	0x0100
        /*07de*/ 	.byte	0x08
	.zero		1


	//   ....[6]....
        /*07e0*/ 	.word	0x00000560
        /*07e4*/ 	.word	0x000000ff
        /*07e8*/ 	.word	0x00030850
        /*07ec*/ 	.short	0x0100
        /*07ee*/ 	.byte	0x08
	.zero		1


	//   ....[7]....
        /*07f0*/ 	.word	0x00000570
        /*07f4*/ 	.word	0x000000ff
        /*07f8*/ 	.word	0x00030860
        /*07fc*/ 	.short	0x0100
        /*07fe*/ 	.byte	0x08
	.zero		1


	//   ....[8]....
        /*0800*/ 	.word	0x00000580
        /*0804*/ 	.word	0x000000ff
        /*0808*/ 	.word	0x00030858
        /*080c*/ 	.short	0x0100
        /*080e*/ 	.byte	0x08
	.zero		1


	//   ....[9]....
        /*0810*/ 	.word	0x00000590
        /*0814*/ 	.word	0x000000ff
        /*0818*/ 	.word	0x00030868
        /*081c*/ 	.short	0x0100
        /*081e*/ 	.byte	0x08
	.zero		1


	//   ....[10]....
        /*0820*/ 	.word	0x00000680
        /*0824*/ 	.word	0x000000ff
        /*0828*/ 	.word	0x00030870
        /*082c*/ 	.short	0x0100
        /*082e*/ 	.byte	0x06
	.zero		1


	//   ....[11]....
        /*0830*/ 	.word	0x00000690
        /*0834*/ 	.word	0x000000ff
        /*0838*/ 	.word	0x00030880
        /*083c*/ 	.short	0x0100
        /*083e*/ 	.byte	0x06
	.zero		1


	//   ....[12]....
        /*0840*/ 	.word	0x000006a0
        /*0844*/ 	.word	0x000000ff
        /*0848*/ 	.word	0x00030878
        /*084c*/ 	.short	0x0100
        /*084e*/ 	.byte	0x06
	.zero		1


	//   ....[13]....
        /*0850*/ 	.word	0x000006b0
        /*0854*/ 	.word	0x000000ff
        /*0858*/ 	.word	0x00030888
        /*085c*/ 	.short	0x0100
        /*085e*/ 	.byte	0x06
	.zero		1


	//   ....[14]....
        /*0860*/ 	.word	0x000007e0
        /*0864*/ 	.word	0x000000ff
        /*0868*/ 	.word	0x00030890
        /*086c*/ 	.short	0x0100
        /*086e*/ 	.byte	0x08
	.zero		1


	//   ....[15]....
        /*0870*/ 	.word	0x000007f0
        /*0874*/ 	.word	0x000000ff
        /*0878*/ 	.word	0x000308a0
        /*087c*/ 	.short	0x0100
        /*087e*/ 	.byte	0x08
	.zero		1


	//   ....[16]....
        /*0880*/ 	.word	0x00000800
        /*0884*/ 	.word	0x000000ff
        /*0888*/ 	.word	0x00030898
        /*088c*/ 	.short	0x0100
        /*088e*/ 	.byte	0x08
	.zero		1


	//   ....[17]....
        /*0890*/ 	.word	0x00000810
        /*0894*/ 	.word	0x000000ff
        /*0898*/ 	.word	0x000308a8
        /*089c*/ 	.short	0x0100
        /*089e*/ 	.byte	0x08
	.zero		1


	//   ....[18]....
        /*08a0*/ 	.word	0x00000940
        /*08a4*/ 	.word	0x000000ff
        /*08a8*/ 	.word	0x000308b0
        /*08ac*/ 	.short	0x0100
        /*08ae*/ 	.byte	0x08
	.zero		1


	//   ....[19]....
        /*08b0*/ 	.word	0x00000950
        /*08b4*/ 	.word	0x000000ff
        /*08b8*/ 	.word	0x000308c0
        /*08bc*/ 	.short	0x0100
        /*08be*/ 	.byte	0x08
	.zero		1


	//   ....[20]....
        /*08c0*/ 	.word	0x00000960
        /*08c4*/ 	.word	0x000000ff
        /*08c8*/ 	.word	0x000308b8
        /*08cc*/ 	.short	0x0100
        /*08ce*/ 	.byte	0x08
	.zero		1


	//   ....[21]....
        /*08d0*/ 	.word	0x00000970
        /*08d4*/ 	.word	0x000000ff
        /*08d8*/ 	.word	0x000308c8
        /*08dc*/ 	.short	0x0100
        /*08de*/ 	.byte	0x08
	.zero		1


	//   ....[22]....
        /*08e0*/ 	.word	0x00003940
        /*08e4*/ 	.word	0x00000059
        /*08e8*/ 	.word	0x00030890
        /*08ec*/ 	.short	0x010a
        /*08ee*/ 	.byte	0x3f
	.zero		1


	//   ....[23]....
        /*08f0*/ 	.word	0x00006ca0
        /*08f4*/ 	.word	0x00000059
        /*08f8*/ 	.word	0x00030890
        /*08fc*/ 	.short	0x010a
        /*08fe*/ 	.byte	0x3f
	.zero		1


	//   ....[24]....
        /*0900*/ 	.word	0x00009cb0
        /*0904*/ 	.word	0x00000059
        /*0908*/ 	.word	0x00030890
        /*090c*/ 	.short	0x010a
        /*090e*/ 	.byte	0x3f
	.zero		1


	//   ....[25]....
        /*0910*/ 	.word	0x0000a0a0
        /*0914*/ 	.word	0x00000020
        /*0918*/ 	.word	0x00000000
        /*091c*/ 	.short	0x0101
        /*091e*/ 	.byte	0x3f
	.zero		1


	//   ....[26]....
        /*0920*/ 	.word	0x0000a0e0
        /*0924*/ 	.word	0x00000059
        /*0928*/ 	.word	0x000308b0
        /*092c*/ 	.short	0x010a
        /*092e*/ 	.byte	0x3f
	.zero		1


	//   ....[27]....
        /*0930*/ 	.word	0x0000a620
        /*0934*/ 	.word	0x00000059
        /*0938*/ 	.word	0x00000000
        /*093c*/ 	.short	0x0101
        /*093e*/ 	.byte	0x3f
	.zero		1


	//   ....[28]....
        /*0940*/ 	.word	0x0000afa0
        /*0944*/ 	.word	0x00000011
        /*0948*/ 	.word	0x00030800
        /*094c*/ 	.short	0x010a
        /*094e*/ 	.byte	0x3f
	.zero		1


	//   ....[29]....
        /*0950*/ 	.word	0x0000aff0
        /*0954*/ 	.word	0x00000011
        /*0958*/ 	.word	0x00030800
        /*095c*/ 	.short	0x010a
        /*095e*/ 	.byte	0x3f
	.zero		1


	//   ....[30]....
        /*0960*/ 	.word	0x0000c3b0
        /*0964*/ 	.word	0x00000011
        /*0968*/ 	.word	0x00030800
        /*096c*/ 	.short	0x010a
        /*096e*/ 	.byte	0x3f
	.zero		1


	//   ....[31]....
        /*0970*/ 	.word	0x0000f540
        /*0974*/ 	.word	0x00000011
        /*0978*/ 	.word	0x00030800
        /*097c*/ 	.short	0x010a
        /*097e*/ 	.byte	0x3f
	.zero		1


	//   ....[32]....
        /*0980*/ 	.word	0x00011d50
        /*0984*/ 	.word	0x00000005
        /*0988*/ 	.word	0x00030830
        /*098c*/ 	.short	0x010a
        /*098e*/ 	.byte	0x3f
	.zero		1


	//   ....[33]....
        /*0990*/ 	.word	0x00011dc0
        /*0994*/ 	.word	0x00000005
        /*0998*/ 	.word	0x00030830
        /*099c*/ 	.short	0x010a
        /*099e*/ 	.byte	0x3f
	.zero		1


	//   ....[34]....
        /*09a0*/ 	.word	0x000127d0
        /*09a4*/ 	.word	0x00000000
        /*09a8*/ 	.word	0x00000000
        /*09ac*/ 	.short	0x0101
        /*09ae*/ 	.byte	0x3f
	.zero		1


	//   ....[35]....
        /*09b0*/ 	.word	0x00014cb0
        /*09b4*/ 	.word	0x00000000
        /*09b8*/ 	.word	0x00030830
        /*09bc*/ 	.short	0x010a
        /*09be*/ 	.byte	0x3f
	.zero		1


	//   ....[36]....
        /*09c0*/ 	.word	0x00014d20
        /*09c4*/ 	.word	0x00000000
        /*09c8*/ 	.word	0x00030830
        /*09cc*/ 	.short	0x010a
        /*09ce*/ 	.byte	0x3f
	.zero		1


	//   ....[37]....
        /*09d0*/ 	.word	0x00015b00
        /*09d4*/ 	.word	0x0000000e
        /*09d8*/ 	.word	0x00030850
        /*09dc*/ 	.short	0x010a
        /*09de*/ 	.byte	0x3f
	.zero		1


	//   ....[38]....
        /*09e0*/ 	.word	0x00015ba0
        /*09e4*/ 	.word	0x0000000e
        /*09e8*/ 	.word	0x00030850
        /*09ec*/ 	.short	0x010a
        /*09ee*/ 	.byte	0x3f
	.zero		1


	//   ....[39]....
        /*09f0*/ 	.word	0x00015ec0
        /*09f4*/ 	.word	0x00000000
        /*09f8*/ 	.word	0x00000000
        /*09fc*/ 	.short	0x0101
        /*09fe*/ 	.byte	0x3f
	.zero		1


	//   ....[40]....
        /*0a00*/ 	.word	0x00017ad0
        /*0a04*/ 	.word	0x00000087
        /*0a08*/ 	.word	0x00000000
        /*0a0c*/ 	.short	0x0101
        /*0a0e*/ 	.byte	0x3f
	.zero		1


	//   ....[41]....
        /*0a10*/ 	.word	0x000183a0
        /*0a14*/ 	.word	0x00000000
        /*0a18*/ 	.word	0x00030830
        /*0a1c*/ 	.short	0x010a
        /*0a1e*/ 	.byte	0x3f
	.zero		1


	//   ....[42]....
        /*0a20*/ 	.word	0x00018410
        /*0a24*/ 	.word	0x00000000
        /*0a28*/ 	.word	0x00030830
        /*0a2c*/ 	.short	0x010a
        /*0a2e*/ 	.byte	0x3f
	.zero		1


	//   ....[43]....
        /*0a30*/ 	.word	0x000191f0
        /*0a34*/ 	.word	0x000000c8
        /*0a38*/ 	.word	0x00030850
        /*0a3c*/ 	.short	0x010a
        /*0a3e*/ 	.byte	0x3f
	.zero		1


	//   ....[44]....
        /*0a40*/ 	.word	0x00019240
        /*0a44*/ 	.word	0x000000c8
        /*0a48*/ 	.word	0x00030850
        /*0a4c*/ 	.short	0x010a
        /*0a4e*/ 	.byte	0x3f
	.zero		1


	//   ....[45]....
        /*0a50*/ 	.word	0x0001a030
        /*0a54*/ 	.word	0x0000000d
        /*0a58*/ 	.word	0x00000000
        /*0a5c*/ 	.short	0x0101
        /*0a5e*/ 	.byte	0x3f
	.zero		1


	//   ....[46]....
        /*0a60*/ 	.word	0x0001a0a0
        /*0a64*/ 	.word	0x000000c8
        /*0a68*/ 	.word	0x00000000
        /*0a6c*/ 	.short	0x0101
        /*0a6e*/ 	.byte	0x3f
	.zero		1


	//   ....[47]....
        /*0a70*/ 	.word	0x0001a610
        /*0a74*/ 	.word	0x00000000
        /*0a78*/ 	.word	0x00030830
        /*0a7c*/ 	.short	0x010a
        /*0a7e*/ 	.byte	0x3f
	.zero		1


	//   ....[48]....
        /*0a80*/ 	.word	0x0001a680
        /*0a84*/ 	.word	0x00000000
        /*0a88*/ 	.word	0x00030830
        /*0a8c*/ 	.short	0x010a
        /*0a8e*/ 	.byte	0x3f
	.zero		1


	//   ....[49]....
        /*0a90*/ 	.word	0x0001b460
        /*0a94*/ 	.word	0x0000000c
        /*0a98*/ 	.word	0x00030850
        /*0a9c*/ 	.short	0x010a
        /*0a9e*/ 	.byte	0x3f
	.zero		1


	//   ....[50]....
        /*0aa0*/ 	.word	0x0001b500
        /*0aa4*/ 	.word	0x0000000c
        /*0aa8*/ 	.word	0x00030850
        /*0aac*/ 	.short	0x010a
        /*0aae*/ 	.byte	0x3f
	.zero		1


	//   ....[51]....
        /*0ab0*/ 	.word	0x0001b8a0
        /*0ab4*/ 	.word	0x00000000
        /*0ab8*/ 	.word	0x00000000
        /*0abc*/ 	.short	0x0101
        /*0abe*/ 	.byte	0x3f
	.zero		1


	//   ....[52]....
        /*0ac0*/ 	.word	0x0001d510
        /*0ac4*/ 	.word	0x00000007
        /*0ac8*/ 	.word	0x00000000
        /*0acc*/ 	.short	0x0101
        /*0ace*/ 	.byte	0x3f
	.zero		1


	//   ....[53]....
        /*0ad0*/ 	.word	0x0001e010
        /*0ad4*/ 	.word	0x0000000c
        /*0ad8*/ 	.word	0x00030850
        /*0adc*/ 	.short	0x010a
        /*0ade*/ 	.byte	0x3f
	.zero		1


	//   ....[54]....
        /*0ae0*/ 	.word	0x0001e0b0
        /*0ae4*/ 	.word	0x0000000c
        /*0ae8*/ 	.word	0x00030850
        /*0aec*/ 	.short	0x010a
        /*0aee*/ 	.byte	0x3f
	.zero		1


	//   ....[55]....
        /*0af0*/ 	.word	0x0001e570
        /*0af4*/ 	.word	0x0000000c
        /*0af8*/ 	.word	0x00000000
        /*0afc*/ 	.short	0x0101
        /*0afe*/ 	.byte	0x3f
	.zero		1


	//   ....[56]....
        /*0b00*/ 	.word	0x0001fe40
        /*0b04*/ 	.word	0x00000000
        /*0b08*/ 	.word	0x00000000
        /*0b0c*/ 	.short	0x0101
        /*0b0e*/ 	.byte	0x3f
	.zero		1


	//   ....[57]....
        /*0b10*/ 	.word	0x00022970
        /*0b14*/ 	.word	0x0000000b
        /*0b18*/ 	.word	0x00030820
        /*0b1c*/ 	.short	0x010a
        /*0b1e*/ 	.byte	0x3f
	.zero		1


	//   ....[58]....
        /*0b20*/ 	.word	0x00022a00
        /*0b24*/ 	.word	0x00000007
        /*0b28*/ 	.word	0x000308a0
        /*0b2c*/ 	.short	0x010a
        /*0b2e*/ 	.byte	0x3f
	.zero		1


	//   ....[59]....
        /*0b30*/ 	.word	0x00022c80
        /*0b34*/ 	.word	0x00000007
        /*0b38*/ 	.word	0x000308c0
        /*0b3c*/ 	.short	0x010a
        /*0b3e*/ 	.byte	0x3f
	.zero		1


	//   ....[60]....
        /*0b40*/ 	.word	0x00022ff0
        /*0b44*/ 	.word	0x00000007
        /*0b48*/ 	.word	0x000308a0
        /*0b4c*/ 	.short	0x010a
        /*0b4e*/ 	.byte	0x3f
	.zero		1


	//   ....[61]....
        /*0b50*/ 	.word	0x00023260
        /*0b54*/ 	.word	0x00000007
        /*0b58*/ 	.word	0x000308c0
        /*0b5c*/ 	.short	0x010a
        /*0b5e*/ 	.byte	0x3f
	.zero		1


	//   ....[62]....
        /*0b60*/ 	.word	0x00024510
        /*0b64*/ 	.word	0x00000007
        /*0b68*/ 	.word	0x00030840
        /*0b6c*/ 	.short	0x010a
        /*0b6e*/ 	.byte	0x3f
	.zero		1


	//   ....[63]....
        /*0b70*/ 	.word	0x00024ab0
        /*0b74*/ 	.word	0x0000000a
        /*0b78*/ 	.word	0x00030820
        /*0b7c*/ 	.short	0x010a
        /*0b7e*/ 	.byte	0x3f
	.zero		1


	//   ....[64]....
        /*0b80*/ 	.word	0x00024de0
        /*0b84*/ 	.word	0x00000003
        /*0b88*/ 	.word	0x00030840
        /*0b8c*/ 	.short	0x010a
        /*0b8e*/ 	.byte	0x3f
	.zero		1


	//   ....[65]....
        /*0b90*/ 	.word	0x000250b0
        /*0b94*/ 	.word	0x00000003
        /*0b98*/ 	.word	0x00030860
        /*0b9c*/ 	.short	0x010a
        /*0b9e*/ 	.byte	0x3f
	.zero		1


	//   ....[66]....
        /*0ba0*/ 	.word	0x000256a0
        /*0ba4*/ 	.word	0x00000002
        /*0ba8*/ 	.word	0x00030840
        /*0bac*/ 	.short	0x010a
        /*0bae*/ 	.byte	0x3f
	.zero		1


	//   ....[67]....
        /*0bb0*/ 	.word	0x00025970
        /*0bb4*/ 	.word	0x00000002
        /*0bb8*/ 	.word	0x00030860
        /*0bbc*/ 	.short	0x010a
        /*0bbe*/ 	.byte	0x3f
	.zero		1


	//   ....[68]....
        /*0bc0*/ 	.word	0x00025ec0
        /*0bc4*/ 	.word	0x00000002
        /*0bc8*/ 	.word	0x00030840
        /*0bcc*/ 	.short	0x010a
        /*0bce*/ 	.byte	0x3f
	.zero		1


	//   ....[69]....
        /*0bd0*/ 	.word	0x00026190
        /*0bd4*/ 	.word	0x00000002
        /*0bd8*/ 	.word	0x00030860
        /*0bdc*/ 	.short	0x010a
        /*0bde*/ 	.byte	0x3f
	.zero		1


	//   ....[70]....
        /*0be0*/ 	.word	0x00026690
        /*0be4*/ 	.word	0x00000003
        /*0be8*/ 	.word	0x00030860
        /*0bec*/ 	.short	0x010a
        /*0bee*/ 	.byte	0x3f
	.zero		1


	//   ....[71]....
        /*0bf0*/ 	.word	0x000277c0
        /*0bf4*/ 	.word	0x00000000
        /*0bf8*/ 	.word	0x00030820
        /*0bfc*/ 	.short	0x010a
        /*0bfe*/ 	.byte	0x3f
	.zero		1


	//   ....[72]....
        /*0c00*/ 	.word	0x00027950
        /*0c04*/ 	.word	0x00000006
        /*0c08*/ 	.word	0x00000000
        /*0c0c*/ 	.short	0x010a
        /*0c0e*/ 	.byte	0x3f
	.zero		1


	//   ....[73]....
        /*0c10*/ 	.word	0x000279c0
        /*0c14*/ 	.word	0x00000007
        /*0c18*/ 	.word	0x00000000
        /*0c1c*/ 	.short	0x010a
        /*0c1e*/ 	.byte	0x3f
	.zero		1


	//   ....[74]....
        /*0c20*/ 	.word	0x00027a20
        /*0c24*/ 	.word	0x00000004
        /*0c28*/ 	.word	0x00000000
        /*0c2c*/ 	.short	0x010a
        /*0c2e*/ 	.byte	0x3f
	.zero		1


	//   ....[75]....
        /*0c30*/ 	.word	0x00027a50
        /*0c34*/ 	.word	0x00000003
        /*0c38*/ 	.word	0x00000000
        /*0c3c*/ 	.short	0x010a
        /*0c3e*/ 	.byte	0x3f
	.zero		1


	//   ....[76]....
        /*0c40*/ 	.word	0x00027ab0
        /*0c44*/ 	.word	0x00000059
        /*0c48*/ 	.word	0x00030890
        /*0c4c*/ 	.short	0x010a
        /*0c4e*/ 	.byte	0x3f
	.zero		1


	//   ....[77]....
        /*0c50*/ 	.word	0x00027b00
        /*0c54*/ 	.word	0x00000059
        /*0c58*/ 	.word	0x00030890
        /*0c5c*/ 	.short	0x010a
        /*0c5e*/ 	.byte	0x3f
	.zero		1


	//   ....[78]....
        /*0c60*/ 	.word	0x00027b50
        /*0c64*/ 	.word	0x00000059
        /*0c68*/ 	.word	0x00030890
        /*0c6c*/ 	.short	0x010a
        /*0c6e*/ 	.byte	0x3f
	.zero		1


	//   ....[79]....
        /*0c70*/ 	.word	0x00027ba0
        /*0c74*/ 	.word	0x00000059
        /*0c78*/ 	.word	0x000308b0
        /*0c7c*/ 	.short	0x010a
        /*0c7e*/ 	.byte	0x3f
	.zero		1


	//   ....[80]....
        /*0c80*/ 	.word	0x000280f0
        /*0c84*/ 	.word	0x00000011
        /*0c88*/ 	.word	0x00030800
        /*0c8c*/ 	.short	0x010a
        /*0c8e*/ 	.byte	0x3f
	.zero		1


	//   ....[81]....
        /*0c90*/ 	.word	0x00028640
        /*0c94*/ 	.word	0x00000011
        /*0c98*/ 	.word	0x00030800
        /*0c9c*/ 	.short	0x010a
        /*0c9e*/ 	.byte	0x3f
	.zero		1


	//   ....[82]....
        /*0ca0*/ 	.word	0x00028690
        /*0ca4*/ 	.word	0x00000005
        /*0ca8*/ 	.word	0x00030830
        /*0cac*/ 	.short	0x010a
        /*0cae*/ 	.byte	0x3f
	.zero		1


	//   ....[83]....
        /*0cb0*/ 	.word	0x000286e0
        /*0cb4*/ 	.word	0x00000000
        /*0cb8*/ 	.word	0x00030830
        /*0cbc*/ 	.short	0x010a
        /*0cbe*/ 	.byte	0x3f
	.zero		1


	//   ....[84]....
        /*0cc0*/ 	.word	0x00028730
        /*0cc4*/ 	.word	0x0000000e
        /*0cc8*/ 	.word	0x00030850
        /*0ccc*/ 	.short	0x010a
        /*0cce*/ 	.byte	0x3f
	.zero		1


	//   ....[85]....
        /*0cd0*/ 	.word	0x00028780
        /*0cd4*/ 	.word	0x00000000
        /*0cd8*/ 	.word	0x00030830
        /*0cdc*/ 	.short	0x010a
        /*0cde*/ 	.byte	0x3f
	.zero		1


	//   ....[86]....
        /*0ce0*/ 	.word	0x000287d0
        /*0ce4*/ 	.word	0x000000c8
        /*0ce8*/ 	.word	0x00030850
        /*0cec*/ 	.short	0x010a
        /*0cee*/ 	.byte	0x3f
	.zero		1


	//   ....[87]....
        /*0cf0*/ 	.word	0x00028820
        /*0cf4*/ 	.word	0x00000000
        /*0cf8*/ 	.word	0x00030830
        /*0cfc*/ 	.short	0x010a
        /*0cfe*/ 	.byte	0x3f
	.zero		1


	//   ....[88]....
        /*0d00*/ 	.word	0x00028870
        /*0d04*/ 	.word	0x0000000c
        /*0d08*/ 	.word	0x00030850
        /*0d0c*/ 	.short	0x010a
        /*0d0e*/ 	.byte	0x3f
	.zero		1


	//   ....[89]....
        /*0d10*/ 	.word	0x000288c0
        /*0d14*/ 	.word	0x0000000c
        /*0d18*/ 	.word	0x00030850
        /*0d1c*/ 	.short	0x010a
        /*0d1e*/ 	.byte	0x3f
	.zero		1


	//   ....[90]....
        /*0d20*/ 	.word	0x00028a60
        /*0d24*/ 	.word	0x0000000b
        /*0d28*/ 	.word	0x00030820
        /*0d2c*/ 	.short	0x010a
        /*0d2e*/ 	.byte	0x3f
	.zero		1


	//   ....[91]....
        /*0d30*/ 	.word	0x00028ab0
        /*0d34*/ 	.word	0x00000007
        /*0d38*/ 	.word	0x000308a0
        /*0d3c*/ 	.short	0x010a
        /*0d3e*/ 	.byte	0x3f
	.zero		1


	//   ....[92]....
        /*0d40*/ 	.word	0x00028b00
        /*0d44*/ 	.word	0x00000007
        /*0d48*/ 	.word	0x000308c0
        /*0d4c*/ 	.short	0x010a
        /*0d4e*/ 	.byte	0x3f
	.zero		1


	//   ....[93]....
        /*0d50*/ 	.word	0x00028b50
        /*0d54*/ 	.word	0x00000007
        /*0d58*/ 	.word	0x000308a0
        /*0d5c*/ 	.short	0x010a
        /*0d5e*/ 	.byte	0x3f
	.zero		1


	//   ....[94]....
        /*0d60*/ 	.word	0x00028ba0
        /*0d64*/ 	.word	0x00000007
        /*0d68*/ 	.word	0x000308c0
        /*0d6c*/ 	.short	0x010a
        /*0d6e*/ 	.byte	0x3f
	.zero		1


	//   ....[95]....
        /*0d70*/ 	.word	0x00028d40
        /*0d74*/ 	.word	0x00000007
        /*0d78*/ 	.word	0x00030840
        /*0d7c*/ 	.short	0x010a
        /*0d7e*/ 	.byte	0x3f
	.zero		1


	//   ....[96]....
        /*0d80*/ 	.word	0x00028dc0
        /*0d84*/ 	.word	0x00000003
        /*0d88*/ 	.word	0x00030820
        /*0d8c*/ 	.short	0x010a
        /*0d8e*/ 	.byte	0x3f
	.zero		1


	//   ....[97]....
        /*0d90*/ 	.word	0x00028e10
        /*0d94*/ 	.word	0x00000003
        /*0d98*/ 	.word	0x00030840
        /*0d9c*/ 	.short	0x010a
        /*0d9e*/ 	.byte	0x3f
	.zero		1


	//   ....[98]....
        /*0da0*/ 	.word	0x00028e60
        /*0da4*/ 	.word	0x00000003
        /*0da8*/ 	.word	0x00030860
        /*0dac*/ 	.short	0x010a
        /*0dae*/ 	.byte	0x3f
	.zero		1


	//   ....[99]....
        /*0db0*/ 	.word	0x00028eb0
        /*0db4*/ 	.word	0x00000002
        /*0db8*/ 	.word	0x00030840
        /*0dbc*/ 	.short	0x010a
        /*0dbe*/ 	.byte	0x3f
	.zero		1


	//   ....[100]....
        /*0dc0*/ 	.word	0x00028f00
        /*0dc4*/ 	.word	0x00000002
        /*0dc8*/ 	.word	0x00030860
        /*0dcc*/ 	.short	0x010a
        /*0dce*/ 	.byte	0x3f
	.zero		1


	//   ....[101]....
        /*0dd0*/ 	.word	0x00028f50
        /*0dd4*/ 	.word	0x00000002
        /*0dd8*/ 	.word	0x00030840
        /*0ddc*/ 	.short	0x010a
        /*0dde*/ 	.byte	0x3f
	.zero		1


	//   ....[102]....
        /*0de0*/ 	.word	0x00028fa0
        /*0de4*/ 	.word	0x00000002
        /*0de8*/ 	.word	0x00030860
        /*0dec*/ 	.short	0x010a
        /*0dee*/ 	.byte	0x3f
	.zero		1


	//   ....[103]....
        /*0df0*/ 	.word	0x00028ff0
        /*0df4*/ 	.word	0x00000003
        /*0df8*/ 	.word	0x00030860
        /*0dfc*/ 	.short	0x010a
        /*0dfe*/ 	.byte	0x3f
	.zero		1


	//   ....[104]....
        /*0e00*/ 	.word	0x000299c0
        /*0e04*/ 	.word	0x00000000
        /*0e08*/ 	.word	0x00030820
        /*0e0c*/ 	.short	0x010a
        /*0e0e*/ 	.byte	0x3f
	.zero		1


	//   ....[105]....
        /*0e10*/ 	.word	0x00029b60
        /*0e14*/ 	.word	0x00000006
        /*0e18*/ 	.word	0x00000000
        /*0e1c*/ 	.short	0x010a
        /*0e1e*/ 	.byte	0x3f
	.zero		1


	//   ....[106]....
        /*0e20*/ 	.word	0x00029bb0
        /*0e24*/ 	.word	0x00000007
        /*0e28*/ 	.word	0x00000000
        /*0e2c*/ 	.short	0x010a
        /*0e2e*/ 	.byte	0x3f
	.zero		1


	//   ....[107]....
        /*0e30*/ 	.word	0x00029c00
        /*0e34*/ 	.word	0x00000004
        /*0e38*/ 	.word	0x00000000
        /*0e3c*/ 	.short	0x010a
        /*0e3e*/ 	.byte	0x3f
	.zero		1


	//----- nvinfo : EIATTR_NUM_MBARRIERS
	.align		4
.L_829:
        /*0e40*/ 	.byte	0x03, 0x38
        /*0e42*/ 	.short	0x0016


	//----- nvinfo : EIATTR_EXIT_INSTR_OFFSETS
	.align		4
        /*0e44*/ 	.byte	0x04, 0x1c
        /*0e46*/ 	.short	(.L_831 - .L_830)


	//   ....[0]....
.L_830:
        /*0e48*/ 	.word	0x00027aa0


	//----- nvinfo : EIATTR_MAX_THREADS
	.align		4
.L_831:
        /*0e4c*/ 	.byte	0x04, 0x05
        /*0e4e*/ 	.short	(.L_833 - .L_832)
.L_832:
        /*0e50*/ 	.word	0x00000180
        /*0e54*/ 	.word	0x00000001
        /*0e58*/ 	.word	0x00000001


	//----- nvinfo : EIATTR_CRS_STACK_SIZE
	.align		4
.L_833:
        /*0e5c*/ 	.byte	0x04, 0x1e
        /*0e5e*/ 	.short	(.L_835 - .L_834)
.L_834:
        /*0e60*/ 	.word	0x00000000


	//----- nvinfo : EIATTR_CBANK_PARAM_SIZE
	.align		4
.L_835:
        /*0e64*/ 	.byte	0x03, 0x19
        /*0e66*/ 	.short	0x0a70


	//----- nvinfo : EIATTR_PARAM_CBANK
	.align		4
        /*0e68*/ 	.byte	0x04, 0x0a
        /*0e6a*/ 	.short	(.L_837 - .L_836)
	.align		4
.L_836:
        /*0e6c*/ 	.word	index@(.nv.constant0._ZN7cutlass13device_kernelIN5flash11enable_sm90INS1_16FlashAttnFwdSm90INS1_25CollectiveMainloopFwdSm90ILi2EN4cute5tupleIJNS5_1CILi1EEES8_S8_EEENS6_IJNS7_ILi128EEENS7_ILi96EEENS7_ILi192EEEEEELi192ENS_6half_tEfNS_4arch4Sm90ELb0ELb1ELb0ELb1ELb0ELb1ELb0ELb1ELb1ELb0ELb0ELb0EEENS1_21CollectiveEpilogueFwdINS6_IJSA_SC_SB_EEES9_SE_SG_Li256ELb1ELb0ELb0ELb0EEENS1_36VarlenDynamicPersistentTileSchedulerILi128ELi96ELi256ELi32ELb0ELb0ELb1ELb1ELb0ELb1EEEEEEEEEvNT_6ParamsE)
        /*0e70*/ 	.short	0x0210
        /*0e72*/ 	.short	0x0a70


	//----- nvinfo : EIATTR_SW_WAR
	.align		4
.L_837:
        /*0e74*/ 	.byte	0x04, 0x36
        /*0e76*/ 	.short	(.L_839 - .L_838)
.L_838:
        /*0e78*/ 	.word	0x00000008
.L_839:


//--------------------- .nv.info._ZN7cutlass13device_kernelIN5flash11enable_sm90INS1_16FlashAttnFwdSm90INS1_25CollectiveMainloopFwdSm90ILi2EN4cute5tupleIJNS5_1CILi1EEES8_S8_EEENS6_IJNS7_ILi128EEENS7_ILi112EEENS7_ILi192EEEEEELi192ENS_6half_tEfNS_4arch4Sm90ELb1ELb0ELb0ELb0ELb0ELb0ELb0ELb1ELb1ELb0ELb0ELb0EEENS1_21CollectiveEpilogueFwdINS6_IJSA_SC_SB_EEES9_SE_SG_Li256ELb0ELb0ELb0ELb0EEENS1_30DynamicPersistentTileSchedulerILi256ELi32ELb0ELb0ELb1EEEEEEEEEvNT_6ParamsE --------------------------
	.section	.nv.info._ZN7cutlass13device_kernelIN5flash11enable_sm90INS1_16FlashAttnFwdSm90INS1_25CollectiveMainloopFwdSm90ILi2EN4cute5tupleIJNS5_1CILi1EEES8_S8_EEENS6_IJNS7_ILi128EEENS7_ILi112EEENS7_ILi192EEEEEELi192ENS_6half_tEfNS_4arch4Sm90ELb1ELb0ELb0ELb0ELb0ELb0ELb0ELb1ELb1ELb0ELb0ELb0EEENS1_21CollectiveEpilogueFwdINS6_IJSA_SC_SB_EEES9_SE_SG_Li256ELb0ELb0ELb0ELb0EEENS1_30DynamicPersistentTileSchedulerILi256ELi32ELb0ELb0ELb1EEEEEEEEEvNT_6ParamsE,"",@"SHT_CUDA_INFO"
	.sectionflags	@""
	.align	4


	//----- nvinfo : EIATTR_CUDA_API_VERSION
	.align		4
        /*0000*/ 	.byte	0x04, 0x37
        /*0002*/ 	.short	(.L_841 - .L_840)
.L_840:
        /*0004*/ 	.word	0x00000082


	//----- nvinfo : EIATTR_KPARAM_INFO
	.align		4
.L_841:
        /*0008*/ 	.byte	0x04, 0x17
        /*000a*/ 	.short	(.L_843 - .L_842)
.L_842:
        /*000c*/ 	.word	0x00000000
        /*0010*/ 	.short	0x0000
        /*0012*/ 	.short	0x0070
        /*0014*/ 	.byte	0x00, 0xf0, 0x01, 0x2e


	//----- nvinfo : EIATTR_SPARSE_MMA_MASK
	.align		4
.L_843:
        /*0018*/ 	.byte	0x03, 0x50
        /*001a*/ 	.short	0x0000


	//----- nvinfo : EIATTR_MAXREG_COUNT
	.align		4
        /*001c*/ 	.byte	0x03, 0x1b
        /*001e*/ 	.short	0x00a8


	//----- nvinfo : EIATTR_NUM_BARRIERS
	.align		4
        /*0020*/ 	.byte	0x02, 0x4c
        /*0022*/ 	.byte	0x09
	.zero		1


	//----- nvinfo : EIATTR_EXTERNS
	.align		4
        /*0024*/ 	.byte	0x04, 0x0f
        /*0026*/ 	.short	(.L_845 - .L_844)


	//   ....[0]....
	.align		4
.L_844:
        /*0028*/ 	.word	index@(__assertfail)


	//----- nvinfo : EIATTR_ANNOTATIONS
	.align		4
.L_845:
        /*002c*/ 	.byte	0x04, 0x55
        /*002e*/ 	.short	(.L_847 - .L_846)


	//   ....[0]....
.L_846:
        /*0030*/ 	.word	0x00000001
        /*0034*/ 	.byte	0x40, 0x09, 0x00, 0x00, 0x01, 0x00, 0x00, 0x00, 0x10, 0x0a, 0x00, 0x00, 0x01, 0x00, 0x00, 0x00
        /*0044*/ 	.byte	0x80, 0x08, 0x01, 0x00, 0x01, 0x00, 0x00, 0x00, 0x30, 0x09, 0x01, 0x00, 0x01, 0x00, 0x00, 0x00
        /*0054*/ 	.byte	0x40, 0x09, 0x01, 0x00, 0x01, 0x00, 0x00, 0x00, 0x50, 0x09, 0x01, 0x00, 0x01, 0x00, 0x00, 0x00
        /*0064*/ 	.byte	0x20, 0x19, 0x01, 0x00, 0x01, 0x00, 0x00, 0x00, 0x70, 0x1b, 0x01, 0x00, 0x01, 0x00, 0x00, 0x00
        /*0074*/ 	.byte	0xc0, 0x32, 0x01, 0x00, 0x01, 0x00, 0x00, 0x00, 0xb0, 0x35, 0x01, 0x00, 0x01, 0x00, 0x00, 0x00
        /*0084*/ 	.byte	0xa0, 0x36, 0x01, 0x00, 0x01, 0x00, 0x00, 0x00, 0x40, 0x37, 0x01, 0x00, 0x01, 0x00, 0x00, 0x00
        /*0094*/ 	.byte	0x80, 0x38, 0x01, 0x00


	//----- nvinfo : EIATTR_MERCURY_ISA_VERSION
	.align		4
.L_847:
        /*0098*/ 	.byte	0x03, 0x5f
        /*009a*/ 	.short	0x0101


	//----- nvinfo : EIATTR_INT_WARP_WIDE_INSTR_OFFSETS
	.align		4
        /*009c*/ 	.byte	0x04, 0x31
        /*009e*/ 	.short	(.L_849 - .L_848)


	//   ....[0]....
.L_848:
        /*00a0*/ 	.word	0x00000180


	//   ....[1]....
        /*00a4*/ 	.word	0x000001b0


	//   ....[2]....
        /*00a8*/ 	.word	0x00000240


	//   ....[3]....
        /*00ac*/ 	.word	0x00010df0


	//   ....[4]....
        /*00b0*/ 	.word	0x00010e90


	//   ....[5]....
        /*00b4*/ 	.word	0x00011400


	//   ....[6]....
        /*00b8*/ 	.word	0x00013200


	//   ....[7]....
        /*00bc*/ 	.word	0x000132a0


	//----- nvinfo : EIATTR_COOP_GROUP_MASK_REGIDS
	.align		4
.L_849:
        /*00c0*/ 	.byte	0x04, 0x29
        /*00c2*/ 	.short	(.L_851 - .L_850)


	//   ....[0]....
.L_850:
        /*00c4*/ 	.word	0xffffffff


	//   ....[1]....
        /*00c8*/ 	.word	0xffffffff


	//   ....[2]....
        /*00cc*/ 	.word	0xffffffff


	//   ....[3]....
        /*00d0*/ 	.word	0xffffffff


	//   ....[4]....
        /*00d4*/ 	.word	0xffffffff


	//   ....[5]....
        /*00d8*/ 	.word	0xffffffff


	//   ....[6]....
        /*00dc*/ 	.word	0xffffffff


	//   ....[7]....
        /*00e0*/ 	.word	0xffffffff


	//   ....[8]....
        /*00e4*/ 	.word	0xffffffff


	//   ....[9]....
        /*00e8*/ 	.word	0xffffffff


	//   ....[10]....
        /*00ec*/ 	.word	0xffffffff


	//   ....[11]....
        /*00f0*/ 	.word	0xffffffff


	//   ....[12]....
        /*00f4*/ 	.word	0xffffffff


	//   ....[13]....
        /*00f8*/ 	.word	0xffffffff


	//   ....[14]....
        /*00fc*/ 	.word	0xffffffff


	//   ....[15]....
        /*0100*/ 	.word	0xffffffff


	//   ....[16]....
        /*0104*/ 	.word	0xffffffff


	//   ....[17]....
        /*0108*/ 	.word	0xffffffff


	//   ....[18]....
        /*010c*/ 	.word	0xffffffff


	//   ....[19]....
        /*0110*/ 	.word	0xffffffff


	//   ....[20]....
        /*0114*/ 	.word	0xffffffff


	//   ....[21]....
        /*0118*/ 	.word	0xffffffff


	//   ....[22]....
        /*011c*/ 	.word	0xffffffff


	//   ....[23]....
        /*0120*/ 	.word	0xffffffff


	//   ....[24]....
        /*0124*/ 	.word	0xffffffff


	//   ....[25]....
        /*0128*/ 	.word	0xffffffff


	//   ....[26]....
        /*012c*/ 	.word	0xffffffff


	//   ....[27]....
        /*0130*/ 	.word	0xffffffff


	//   ....[28]....
        /*0134*/ 	.word	0x0500000f


	//   ....[29]....
        /*0138*/ 	.word	0x0500000f


	//----- nvinfo : EIATTR_COOP_GROUP_INSTR_OFFSETS
	.align		4
.L_851:
        /*013c*/ 	.byte	0x04, 0x28
        /*013e*/ 	.short	(.L_853 - .L_852)


	//   ....[0]....
.L_852:
        /*0140*/ 	.word	0x00000060


	//   ....[1]....
        /*0144*/ 	.word	0x00000190


	//   ....[2]....
        /*0148*/ 	.word	0x00000250


	//   ....[3]....
        /*014c*/ 	.word	0x000003c0


	//   ....[4]....
        /*0150*/ 	.word	0x00000520


	//   ....[5]....
        /*0154*/ 	.word	0x00000640


	//   ....[6]....
        /*0158*/ 	.word	0x000007a0


	//   ....[7]....
        /*015c*/ 	.word	0x00001550


	//   ....[8]....
        /*0160*/ 	.word	0x000042d0


	//   ....[9]....
        /*0164*/ 	.word	0x00004390


	//   ....[10]....
        /*0168*/ 	.word	0x00004bd0


	//   ....[11]....
        /*016c*/ 	.word	0x00004c70


	//   ....[12]....
        /*0170*/ 	.word	0x00008e30


	//   ....[13]....
        /*0174*/ 	.word	0x00008e90


	//   ....[14]....
        /*0178*/ 	.word	0x00009740


	//   ....[15]....
        /*017c*/ 	.word	0x00009770


	//   ....[16]....
        /*0180*/ 	.word	0x0000cdc0


	//   ....[17]....
        /*0184*/ 	.word	0x0000cdf0


	//   ....[18]....
        /*0188*/ 	.word	0x0000d1e0


	//   ....[19]....
        /*018c*/ 	.word	0x0000d260


	//   ....[20]....
        /*0190*/ 	.word	0x0000e690


	//   ....[21]....
        /*0194*/ 	.word	0x0000e6d0


	//   ....[22]....
        /*0198*/ 	.word	0x0000e750


	//   ....[23]....
        /*019c*/ 	.word	0x0000e790


	//   ....[24]....
        /*01a0*/ 	.word	0x0000fc20


	//   ....[25]....
        /*01a4*/ 	.word	0x00010840


	//   ....[26]....
        /*01a8*/ 	.word	0x00013640


	//   ....[27]....
        /*01ac*/ 	.word	0x00013820


	//   ....[28]....
        /*01b0*/ 	.word	0x00013da0


	//   ....[29]....
        /*01b4*/ 	.word	0x00014170


	//----- nvinfo : EIATTR_REG_RECONFIG
	.align		4
.L_853:
        /*01b8*/ 	.byte	0x01, 0x54
	.zero		2


	//----- nvinfo : EIATTR_SYSCALL_OFFSETS
	.align		4
        /*01bc*/ 	.byte	0x04, 0x46
        /*01be*/ 	.short	(.L_855 - .L_854)


	//   ....[0]....
.L_854:
        /*01c0*/ 	.word	0x00001710


	//   ....[1]....
        /*01c4*/ 	.word	0x00011010


	//   ....[2]....
        /*01c8*/ 	.word	0x00011140


	//   ....[3]....
        /*01cc*/ 	.word	0x00011240


	//----- nvinfo : EIATTR_MBARRIER_INSTR_OFFSETS
	.align		4
.L_855:
        /*01d0*/ 	.byte	0x04, 0x39
        /*01d2*/ 	.short	(.L_857 - .L_856)


	//   ....[0]....
.L_856:
        /*01d4*/ 	.word	0x00000270
        /*01d8*/ 	.word	0x000000ff
        /*01dc*/ 	.word	0x00036800
        /*01e0*/ 	.short	0x0100
        /*01e2*/ 	.byte	0x06
	.zero		1


	//   ....[1]....
        /*01e4*/ 	.word	0x00000280
        /*01e8*/ 	.word	0x000000ff
        /*01ec*/ 	.word	0x00036820
        /*01f0*/ 	.short	0x0100
        /*01f2*/ 	.byte	0x06
	.zero		1


	//   ....[2]....
        /*01f4*/ 	.word	0x00000370
        /*01f8*/ 	.word	0x000000ff
        /*01fc*/ 	.word	0x00036830
        /*0200*/ 	.short	0x0100
        /*0202*/ 	.byte	0x08
	.zero		1


	//   ....[3]....
        /*0204*/ 	.word	0x00000380
        /*0208*/ 	.word	0x000000ff
        /*020c*/ 	.word	0x00036840
        /*0210*/ 	.short	0x0100
        /*0212*/ 	.byte	0x08
	.zero		1


	//   ....[4]....
        /*0214*/ 	.word	0x00000390
        /*0218*/ 	.word	0x000000ff
        /*021c*/ 	.word	0x00036838
        /*0220*/ 	.short	0x0100
        /*0222*/ 	.byte	0x08
	.zero		1


	//   ....[5]....
        /*0224*/ 	.word	0x000003a0
        /*0228*/ 	.word	0x000000ff
        /*022c*/ 	.word	0x00036848
        /*0230*/ 	.short	0x0100
        /*0232*/ 	.byte	0x08
	.zero		1


	//   ....[6]....
        /*0234*/ 	.word	0x000004d0
        /*0238*/ 	.word	0x000000ff
        /*023c*/ 	.word	0x00036850
        /*0240*/ 	.short	0x0100
        /*0242*/ 	.byte	0x08
	.zero		1


	//   ....[7]....
        /*0244*/ 	.word	0x000004e0
        /*0248*/ 	.word	0x000000ff
        /*024c*/ 	.word	0x00036860
        /*0250*/ 	.short	0x0100
        /*0252*/ 	.byte	0x08
	.zero		1


	//   ....[8]....
        /*0254*/ 	.word	0x000004f0
        /*0258*/ 	.word	0x000000ff
        /*025c*/ 	.word	0x00036858
        /*0260*/ 	.short	0x0100
        /*0262*/ 	.byte	0x08
	.zero		1


	//   ....[9]....
        /*0264*/ 	.word	0x00000500
        /*0268*/ 	.word	0x000000ff
        /*026c*/ 	.word	0x00036868
        /*0270*/ 	.short	0x0100
        /*0272*/ 	.byte	0x08
	.zero		1


	//   ....[10]....
        /*0274*/ 	.word	0x000005f0
        /*0278*/ 	.word	0x000000ff
        /*027c*/ 	.word	0x00036870
        /*0280*/ 	.short	0x0100
        /*0282*/ 	.byte	0x06
	.zero		1


	//   ....[11]....
        /*0284*/ 	.word	0x00000600
        /*0288*/ 	.word	0x000000ff
        /*028c*/ 	.word	0x00036880
        /*0290*/ 	.short	0x0100
        /*0292*/ 	.byte	0x06
	.zero		1


	//   ....[12]....
        /*0294*/ 	.word	0x00000610
        /*0298*/ 	.word	0x000000ff
        /*029c*/ 	.word	0x00036878
        /*02a0*/ 	.short	0x0100
        /*02a2*/ 	.byte	0x06
	.zero		1


	//   ....[13]....
        /*02a4*/ 	.word	0x00000620
        /*02a8*/ 	.word	0x000000ff
        /*02ac*/ 	.word	0x00036888
        /*02b0*/ 	.short	0x0100
        /*02b2*/ 	.byte	0x06
	.zero		1


	//   ....[14]....
        /*02b4*/ 	.word	0x00000750
        /*02b8*/ 	.word	0x000000ff
        /*02bc*/ 	.word	0x00036890
        /*02c0*/ 	.short	0x0100
        /*02c2*/ 	.byte	0x08
	.zero		1


	//   ....[15]....
        /*02c4*/ 	.word	0x00000760
        /*02c8*/ 	.word	0x000000ff
        /*02cc*/ 	.word	0x000368a0
        /*02d0*/ 	.short	0x0100
        /*02d2*/ 	.byte	0x08
	.zero		1


	//   ....[16]....
        /*02d4*/ 	.word	0x00000770
        /*02d8*/ 	.word	0x000000ff
        /*02dc*/ 	.word	0x00036898
        /*02e0*/ 	.short	0x0100
        /*02e2*/ 	.byte	0x08
	.zero		1


	//   ....[17]....
        /*02e4*/ 	.word	0x00000780
        /*02e8*/ 	.word	0x000000ff
        /*02ec*/ 	.word	0x000368a8
        /*02f0*/ 	.short	0x0100
        /*02f2*/ 	.byte	0x08
	.zero		1


	//   ....[18]....
        /*02f4*/ 	.word	0x000008b0
        /*02f8*/ 	.word	0x000000ff
        /*02fc*/ 	.word	0x000368b0
        /*0300*/ 	.short	0x0100
        /*0302*/ 	.byte	0x08
	.zero		1


	//   ....[19]....
        /*0304*/ 	.word	0x000008c0
        /*0308*/ 	.word	0x000000ff
        /*030c*/ 	.word	0x000368c0
        /*0310*/ 	.short	0x0100
        /*0312*/ 	.byte	0x08
	.zero		1


	//   ....[20]....
        /*0314*/ 	.word	0x000008d0
        /*0318*/ 	.word	0x000000ff
        /*031c*/ 	.word	0x000368b8
        /*0320*/ 	.short	0x0100
        /*0322*/ 	.byte	0x08
	.zero		1


	//   ....[21]....
        /*0324*/ 	.word	0x000008e0
        /*0328*/ 	.word	0x000000ff
        /*032c*/ 	.word	0x000368c8
        /*0330*/ 	.short	0x0100
        /*0332*/ 	.byte	0x08
	.zero		1


	//   ....[22]....
        /*0334*/ 	.word	0x00001780
        /*0338*/ 	.word	0x000000ff
        /*033c*/ 	.word	0x00036800
        /*0340*/ 	.short	0x010a
        /*0342*/ 	.byte	0x04
	.zero		1


	//   ....[23]....
        /*0344*/ 	.word	0x00001820
        /*0348*/ 	.word	0x00000002
        /*034c*/ 	.word	0x00036830
        /*0350*/ 	.short	0x010a
        /*0352*/ 	.byte	0x3f
	.zero		1


	//   ....[24]....
        /*0354*/ 	.word	0x00001890
        /*0358*/ 	.word	0x00000002
        /*035c*/ 	.word	0x00036830
        /*0360*/ 	.short	0x010a
        /*0362*/ 	.byte	0x3f
	.zero		1


	//   ....[25]....
        /*0364*/ 	.word	0x000041f0
        /*0368*/ 	.word	0x00000002
        /*036c*/ 	.word	0x00000000
        /*0370*/ 	.short	0x0101
        /*0372*/ 	.byte	0x3f
	.zero		1


	//   ....[26]....
        /*0374*/ 	.word	0x00005df0
        /*0378*/ 	.word	0x000000ff
        /*037c*/ 	.word	0x00036830
        /*0380*/ 	.short	0x010a
        /*0382*/ 	.byte	0x2f
	.zero		1


	//   ....[27]....
        /*0384*/ 	.word	0x00005e30
        /*0388*/ 	.word	0x000000ff
        /*038c*/ 	.word	0x00036830
        /*0390*/ 	.short	0x010a
        /*0392*/ 	.byte	0x2f
	.zero		1


	//   ....[28]....
        /*0394*/ 	.word	0x00008530
        /*0398*/ 	.word	0x000000ff
        /*039c*/ 	.word	0x00036850
        /*03a0*/ 	.short	0x010a
        /*03a2*/ 	.byte	0x06
	.zero		1


	//   ....[29]....
        /*03a4*/ 	.word	0x00008570
        /*03a8*/ 	.word	0x000000ff
        /*03ac*/ 	.word	0x00036850
        /*03b0*/ 	.short	0x010a
        /*03b2*/ 	.byte	0x06
	.zero		1


	//   ....[30]....
        /*03b4*/ 	.word	0x00009f60
        /*03b8*/ 	.word	0x00000008
        /*03bc*/ 	.word	0x00000000
        /*03c0*/ 	.short	0x0101
        /*03c2*/ 	.byte	0x3f
	.zero		1


	//   ....[31]....
        /*03c4*/ 	.word	0x00009fa0
        /*03c8*/ 	.word	0x0000008c
        /*03cc*/ 	.word	0x00000000
        /*03d0*/ 	.short	0x0101
        /*03d2*/ 	.byte	0x3f
	.zero		1


	//   ....[32]....
        /*03d4*/ 	.word	0x0000a370
        /*03d8*/ 	.word	0x000000ff
        /*03dc*/ 	.word	0x00036830
        /*03e0*/ 	.short	0x010a
        /*03e2*/ 	.byte	0x06
	.zero		1


	//   ....[33]....
        /*03e4*/ 	.word	0x0000a3b0
        /*03e8*/ 	.word	0x000000ff
        /*03ec*/ 	.word	0x00036830
        /*03f0*/ 	.short	0x010a
        /*03f2*/ 	.byte	0x06
	.zero		1


	//   ....[34]....
        /*03f4*/ 	.word	0x0000caa0
        /*03f8*/ 	.word	0x000000ff
        /*03fc*/ 	.word	0x00036850
        /*0400*/ 	.short	0x010a
        /*0402*/ 	.byte	0x07
	.zero		1


	//   ....[35]....
        /*0404*/ 	.word	0x0000cae0
        /*0408*/ 	.word	0x000000ff
        /*040c*/ 	.word	0x00036850
        /*0410*/ 	.short	0x010a
        /*0412*/ 	.byte	0x07
	.zero		1


	//   ....[36]....
        /*0414*/ 	.word	0x0000da00
        /*0418*/ 	.word	0x00000090
        /*041c*/ 	.word	0x00000000
        /*0420*/ 	.short	0x0101
        /*0422*/ 	.byte	0x3f
	.zero		1


	//   ....[37]....
        /*0424*/ 	.word	0x0000da50
        /*0428*/ 	.word	0x00000090
        /*042c*/ 	.word	0x00000000
        /*0430*/ 	.short	0x0101
        /*0432*/ 	.byte	0x3f
	.zero		1


	//   ....[38]....
        /*0434*/ 	.word	0x0000e600
        /*0438*/ 	.word	0x000000ff
        /*043c*/ 	.word	0x00036850
        /*0440*/ 	.short	0x010a
        /*0442*/ 	.byte	0x05
	.zero		1


	//   ....[39]....
        /*0444*/ 	.word	0x0000e640
        /*0448*/ 	.word	0x000000ff
        /*044c*/ 	.word	0x00036850
        /*0450*/ 	.short	0x010a
        /*0452*/ 	.byte	0x05
	.zero		1


	//   ....[40]....
        /*0454*/ 	.word	0x0000eb30
        /*0458*/ 	.word	0x00000004
        /*045c*/ 	.word	0x00000000
        /*0460*/ 	.short	0x0101
        /*0462*/ 	.byte	0x3f
	.zero		1


	//   ....[41]....
        /*0464*/ 	.word	0x0000fe20
        /*0468*/ 	.word	0x000000ff
        /*046c*/ 	.word	0x00000000
        /*0470*/ 	.short	0x0101
        /*0472*/ 	.byte	0x05
	.zero		1


	//   ....[42]....
        /*0474*/ 	.word	0x00011690
        /*0478*/ 	.word	0x00000008
        /*047c*/ 	.word	0x00036840
        /*0480*/ 	.short	0x010a
        /*0482*/ 	.byte	0x3f
	.zero		1


	//   ....[43]....
        /*0484*/ 	.word	0x00011bb0
        /*0488*/ 	.word	0x00000012
        /*048c*/ 	.word	0x00036820
        /*0490*/ 	.short	0x010a
        /*0492*/ 	.byte	0x3f
	.zero		1


	//   ....[44]....
        /*0494*/ 	.word	0x00011e20
        /*0498*/ 	.word	0x00000003
        /*049c*/ 	.word	0x00036840
        /*04a0*/ 	.short	0x010a
        /*04a2*/ 	.byte	0x3f
	.zero		1


	//   ....[45]....
        /*04a4*/ 	.word	0x000120b0
        /*04a8*/ 	.word	0x00000003
        /*04ac*/ 	.word	0x00000060
        /*04b0*/ 	.short	0x010a
        /*04b2*/ 	.byte	0x3f
	.zero		1


	//   ....[46]....
        /*04b4*/ 	.word	0x00012590
        /*04b8*/ 	.word	0x00000002
        /*04bc*/ 	.word	0x00036840
        /*04c0*/ 	.short	0x010a
        /*04c2*/ 	.byte	0x3f
	.zero		1


	//   ....[47]....
        /*04c4*/ 	.word	0x00012820
        /*04c8*/ 	.word	0x00000002
        /*04cc*/ 	.word	0x00000060
        /*04d0*/ 	.short	0x010a
        /*04d2*/ 	.byte	0x3f
	.zero		1


	//   ....[48]....
        /*04d4*/ 	.word	0x00012c70
        /*04d8*/ 	.word	0x00000002
        /*04dc*/ 	.word	0x00036840
        /*04e0*/ 	.short	0x010a
        /*04e2*/ 	.byte	0x3f
	.zero		1


	//   ....[49]....
        /*04e4*/ 	.word	0x00012f20
        /*04e8*/ 	.word	0x00000002
        /*04ec*/ 	.word	0x00000060
        /*04f0*/ 	.short	0x010a
        /*04f2*/ 	.byte	0x3f
	.zero		1


	//   ....[50]....
        /*04f4*/ 	.word	0x00013350
        /*04f8*/ 	.word	0x00000003
        /*04fc*/ 	.word	0x00036860
        /*0500*/ 	.short	0x010a
        /*0502*/ 	.byte	0x3f
	.zero		1


	//   ....[51]....
        /*0504*/ 	.word	0x000137d0
        /*0508*/ 	.word	0x00000007
        /*050c*/ 	.word	0x00036820
        /*0510*/ 	.short	0x010a
        /*0512*/ 	.byte	0x3f
	.zero		1


	//   ....[52]....
        /*0514*/ 	.word	0x00013920
        /*0518*/ 	.word	0x00000005
        /*051c*/ 	.word	0x00000000
        /*0520*/ 	.short	0x010a
        /*0522*/ 	.byte	0x3f
	.zero		1


	//   ....[53]....
        /*0524*/ 	.word	0x00013990
        /*0528*/ 	.word	0x00000003
        /*052c*/ 	.word	0x00000000
        /*0530*/ 	.short	0x010a
        /*0532*/ 	.byte	0x3f
	.zero		1


	//   ....[54]....
        /*0534*/ 	.word	0x000139f0
        /*0538*/ 	.word	0x00000005
        /*053c*/ 	.word	0x00000000
        /*0540*/ 	.short	0x010a
        /*0542*/ 	.byte	0x3f
	.zero		1


	//   ....[55]....
        /*0544*/ 	.word	0x00013a20
        /*0548*/ 	.word	0x00000003
        /*054c*/ 	.word	0x00000000
        /*0550*/ 	.short	0x010a
        /*0552*/ 	.byte	0x3f
	.zero		1


	//   ....[56]....
        /*0554*/ 	.word	0x00013aa0
        /*0558*/ 	.word	0x00000003
        /*055c*/ 	.word	0x00036800
        /*0560*/ 	.short	0x010a
        /*0562*/ 	.byte	0x3f
	.zero		1


	//   ....[57]....
        /*0564*/ 	.word	0x00013af0
        /*0568*/ 	.word	0x00000002
        /*056c*/ 	.word	0x00036830
        /*0570*/ 	.short	0x010a
        /*0572*/ 	.byte	0x3f
	.zero		1


	//   ....[58]....
        /*0574*/ 	.word	0x00013b50
        /*0578*/ 	.word	0x00000005
        /*057c*/ 	.word	0x00036830
        /*0580*/ 	.short	0x010a
        /*0582*/ 	.byte	0x3f
	.zero		1


	//   ....[59]....
        /*0584*/ 	.word	0x00013bb0
        /*0588*/ 	.word	0x00000003
        /*058c*/ 	.word	0x00036850
        /*0590*/ 	.short	0x010a
        /*0592*/ 	.byte	0x3f
	.zero		1


	//   ....[60]....
        /*0594*/ 	.word	0x00013c10
        /*0598*/ 	.word	0x00000005
        /*059c*/ 	.word	0x00036830
        /*05a0*/ 	.short	0x010a
        /*05a2*/ 	.byte	0x3f
	.zero		1


	//   ....[61]....
        /*05a4*/ 	.word	0x00013c70
        /*05a8*/ 	.word	0x00000003
        /*05ac*/ 	.word	0x00036850
        /*05b0*/ 	.short	0x010a
        /*05b2*/ 	.byte	0x3f
	.zero		1


	//   ....[62]....
        /*05b4*/ 	.word	0x00013cd0
        /*05b8*/ 	.word	0x00000003
        /*05bc*/ 	.word	0x00036850
        /*05c0*/ 	.short	0x010a
        /*05c2*/ 	.byte	0x3f
	.zero		1


	//   ....[63]....
        /*05c4*/ 	.word	0x00013e50
        /*05c8*/ 	.word	0x00000008
        /*05cc*/ 	.word	0x00036840
        /*05d0*/ 	.short	0x010a
        /*05d2*/ 	.byte	0x3f
	.zero		1


	//   ....[64]....
        /*05d4*/ 	.word	0x00013ea0
        /*05d8*/ 	.word	0x00000012
        /*05dc*/ 	.word	0x00036820
        /*05e0*/ 	.short	0x010a
        /*05e2*/ 	.byte	0x3f
	.zero		1


	//   ....[65]....
        /*05e4*/ 	.word	0x00013ef0
        /*05e8*/ 	.word	0x00000003
        /*05ec*/ 	.word	0x00036840
        /*05f0*/ 	.short	0x010a
        /*05f2*/ 	.byte	0x3f
	.zero		1


	//   ....[66]....
        /*05f4*/ 	.word	0x00013f40
        /*05f8*/ 	.word	0x00000003
        /*05fc*/ 	.word	0x00000060
        /*0600*/ 	.short	0x010a
        /*0602*/ 	.byte	0x3f
	.zero		1


	//   ....[67]....
        /*0604*/ 	.word	0x00013f90
        /*0608*/ 	.word	0x00000002
        /*060c*/ 	.word	0x00036840
        /*0610*/ 	.short	0x010a
        /*0612*/ 	.byte	0x3f
	.zero		1


	//   ....[68]....
        /*0614*/ 	.word	0x00013fe0
        /*0618*/ 	.word	0x00000002
        /*061c*/ 	.word	0x00000060
        /*0620*/ 	.short	0x010a
        /*0622*/ 	.byte	0x3f
	.zero		1


	//   ....[69]....
        /*0624*/ 	.word	0x00014030
        /*0628*/ 	.word	0x00000002
        /*062c*/ 	.word	0x00036840
        /*0630*/ 	.short	0x010a
        /*0632*/ 	.byte	0x3f
	.zero		1


	//   ....[70]....
        /*0634*/ 	.word	0x00014080
        /*0638*/ 	.word	0x00000002
        /*063c*/ 	.word	0x00000060
        /*0640*/ 	.short	0x010a
        /*0642*/ 	.byte	0x3f
	.zero		1


	//   ....[71]....
        /*0644*/ 	.word	0x000140d0
        /*0648*/ 	.word	0x00000003
        /*064c*/ 	.word	0x00036860
        /*0650*/ 	.short	0x010a
        /*0652*/ 	.byte	0x3f
	.zero		1


	//   ....[72]....
        /*0654*/ 	.word	0x000141b0
        /*0658*/ 	.word	0x00000007
        /*065c*/ 	.word	0x00036820
        /*0660*/ 	.short	0x010a
        /*0662*/ 	.byte	0x3f
	.zero		1


	//   ....[73]....
        /*0664*/ 	.word	0x00014200
        /*0668*/ 	.word	0x00000005
        /*066c*/ 	.word	0x00000000
        /*0670*/ 	.short	0x010a
        /*0672*/ 	.byte	0x3f
	.zero		1


	//   ....[74]....
        /*0674*/ 	.word	0x00014250
        /*0678*/ 	.word	0x00000003
        /*067c*/ 	.word	0x00000000
        /*0680*/ 	.short	0x010a
        /*0682*/ 	.byte	0x3f
	.zero		1


	//   ....[75]....
        /*0684*/ 	.word	0x000142a0
        /*0688*/ 	.word	0x00000005
        /*068c*/ 	.word	0x00000000
        /*0690*/ 	.short	0x010a
        /*0692*/ 	.byte	0x3f
	.zero		1


	//----- nvinfo : EIATTR_NUM_MBARRIERS
	.align		4
.L_857:
        /*0694*/ 	.byte	0x03, 0x38
        /*0696*/ 	.short	0x0016


	//----- nvinfo : EIATTR_EXIT_INSTR_OFFSETS
	.align		4
        /*0698*/ 	.byte	0x04, 0x1c
        /*069a*/ 	.short	(.L_859 - .L_858)


	//   ....[0]....
.L_858:
        /*069c*/ 	.word	0x00000a00


	//   ....[1]....
        /*06a0*/ 	.word	0x00010800


	//   ....[2]....
        /*06a4*/ 	.word	0x00010860


	//   ....[3]....
        /*06a8*/ 	.word	0x00013840


	//   ....[4]....
        /*06ac*/ 	.word	0x00013a70


	//----- nvinfo : EIATTR_MAX_THREADS
	.align		4
.L_859:
        /*06b0*/ 	.byte	0x04, 0x05
        /*06b2*/ 	.short	(.L_861 - .L_860)
.L_860:
        /*06b4*/ 	.word	0x00000180
        /*06b8*/ 	.word	0x00000001
        /*06bc*/ 	.word	0x00000001


	//----- nvinfo : EIATTR_CRS_STACK_SIZE
	.align		4
.L_861:
        /*06c0*/ 	.byte	0x04, 0x1e
        /*06c2*/ 	.short	(.L_863 - .L_862)
.L_862:
        /*06c4*/ 	.word	0x00000000


	//----- nvinfo : EIATTR_CBANK_PARAM_SIZE
	.align		4
.L_863:
        /*06c8*/ 	.byte	0x03, 0x19
        /*06ca*/ 	.short	0x0bf0


	//----- nvinfo : EIATTR_PARAM_CBANK
	.align		4
        /*06cc*/ 	.byte	0x04, 0x0a
        /*06ce*/ 	.short	(.L_865 - .L_864)
	.align		4
.L_864:
        /*06d0*/ 	.word	index@(.nv.constant0._ZN7cutlass13device_kernelIN5flash11enable_sm90INS1_16FlashAttnFwdSm90INS1_25CollectiveMainloopFwdSm90ILi2EN4cute5tupleIJNS5_1CILi1EEES8_S8_EEENS6_IJNS7_ILi128EEENS7_ILi112EEENS7_ILi192EEEEEELi192ENS_6half_tEfNS_4arch4Sm90ELb1ELb0ELb0ELb0ELb0ELb0ELb0ELb1ELb1ELb0ELb0ELb0EEENS1_21CollectiveEpilogueFwdINS6_IJSA_SC_SB_EEES9_SE_SG_Li256ELb0ELb0ELb0ELb0EEENS1_30DynamicPersistentTileSchedulerILi256ELi32ELb0ELb0ELb1EEEEEEEEEvNT_6ParamsE)
        /*06d4*/ 	.short	0x0210
        /*06d6*/ 	.short	0x0bf0


	//----- nvinfo : EIATTR_SW_WAR
	.align		4
.L_865:
        /*06d8*/ 	.byte	0x04, 0x36
        /*06da*/ 	.short	(.L_867 - .L_866)
.L_866:
        /*06dc*/ 	.word	0x00000008
.L_867:


//--------------------- .nv.info._ZN7cutlass13device_kernelIN5flash11enable_sm90INS1_16FlashAttnFwdSm90INS1_25CollectiveMainloopFwdSm90ILi2EN4cute5tupleIJNS5_1CILi1EEES8_S8_EEENS6_IJNS7_ILi128EEENS7_ILi112EEENS7_ILi192EEEEEELi192ENS_6half_tEfNS_4arch4Sm90ELb1ELb0ELb0ELb1ELb0ELb0ELb0ELb1ELb1ELb0ELb0ELb0EEENS1_21CollectiveEpilogueFwdINS6_IJSA_SC_SB_EEES9_SE_SG_Li256ELb1ELb0ELb0ELb0EEENS1_36VarlenDynamicPersistentTileSchedulerILi128ELi112ELi256ELi32ELb0ELb0ELb1ELb1ELb1ELb1EEEEEEEEEvNT_6ParamsE --------------------------
	.section	.nv.info._ZN7cutlass13device_kernelIN5flash11enable_sm90INS1_16FlashAttnFwdSm90INS1_25CollectiveMainloopFwdSm90ILi2EN4cute5tupleIJNS5_1CILi1EEES8_S8_EEENS6_IJNS7_ILi128EEENS7_ILi112EEENS7_ILi192EEEEEELi192ENS_6half_tEfNS_4arch4Sm90ELb1ELb0ELb0ELb1ELb0ELb0ELb0ELb1ELb1ELb0ELb0ELb0EEENS1_21CollectiveEpilogueFwdINS6_IJSA_SC_SB_EEES9_SE_SG_Li256ELb1ELb0ELb0ELb0EEENS1_36VarlenDynamicPersistentTileSchedulerILi128ELi112ELi256ELi32ELb0ELb0ELb1ELb1ELb1ELb1EEEEEEEEEvNT_6ParamsE,"",@"SHT_CUDA_INFO"
	.sectionflags	@""
	.align	4


	//----- nvinfo : EIATTR_CUDA_API_VERSION
	.align		4
        /*0000*/ 	.byte	0x04, 0x37
        /*0002*/ 	.short	(.L_869 - .L_868)
.L_868:
        /*0004*/ 	.word	0x00000082


	//----- nvinfo : EIATTR_KPARAM_INFO
	.align		4
.L_869:
        /*0008*/ 	.byte	0x04, 0x17
        /*000a*/ 	.short	(.L_871 - .L_870)
.L_870:
        /*000c*/ 	.word	0x00000000
        /*0010*/ 	.short	0x0000
        /*0012*/ 	.short	0x0070
        /*0014*/ 	.byte	0x00, 0xf0, 0x01, 0x28


	//----- nvinfo : EIATTR_SPARSE_MMA_MASK
	.align		4
.L_871:
        /*0018*/ 	.byte	0x03, 0x50
        /*001a*/ 	.short	0x0000


	//----- nvinfo : EIATTR_MAXREG_COUNT
	.align		4
        /*001c*/ 	.byte	0x03, 0x1b
        /*001e*/ 	.short	0x00a8


	//----- nvinfo : EIATTR_NUM_BARRIERS
	.align		4
        /*0020*/ 	.byte	0x02, 0x4c
        /*0022*/ 	.byte	0x09
	.zero		1


	//----- nvinfo : EIATTR_EXTERNS
	.align		4
        /*0024*/ 	.byte	0x04, 0x0f
        /*0026*/ 	.short	(.L_873 - .L_872)


	//   ....[0]....
	.align		4
.L_872:
        /*0028*/ 	.word	index@(__assertfail)


	//----- nvinfo : EIATTR_ANNOTATIONS
	.align		4
.L_873:
        /*002c*/ 	.byte	0x04, 0x55
        /*002e*/ 	.short	(.L_875 - .L_874)


	//   ....[0]....
.L_874:
        /* <DEDUP_REMOVED lines=33> */


	//----- nvinfo : EIATTR_MERCURY_ISA_VERSION
	.align		4
.L_875:
        /*0230*/ 	.byte	0x03, 0x5f
        /*0232*/ 	.short	0x0101


	//----- nvinfo : EIATTR_UNUSED_LOAD_BYTE_OFFSET
	.align		4
        /*0234*/ 	.byte	0x04, 0x44
        /*0236*/ 	.short	(.L_877 - .L_876)


	//   ....[0]....
.L_876:
        /*0238*/ 	.word	0x00000a40
        /*023c*/ 	.word	0x0000fff0


	//   ....[1]....
        /*0240*/ 	.word	0x0000eff0
        /*0244*/ 	.word	0x0000fff0


	//----- nvinfo : EIATTR_INT_WARP_WIDE_INSTR_OFFSETS
	.align		4
.L_877:
        /*0248*/ 	.byte	0x04, 0x31
        /*024a*/ 	.short	(.L_879 - .L_878)


	//   ....[0]....
.L_878:
        /*024c*/ 	.word	0x00000160


	//   ....[1]....
        /*0250*/ 	.word	0x000001a0


	//   ....[2]....
        /*0254*/ 	.word	0x00000210


	//   ....[3]....
        /*0258*/ 	.word	0x00012a00


	//   ....[4]....
        /*025c*/ 	.word	0x00012aa0


	//   ....[5]....
        /*0260*/ 	.word	0x00012f30


	//   ....[6]....
        /*0264*/ 	.word	0x00012f60


	//   ....[7]....
        /*0268*/ 	.word	0x00013170


	//   ....[8]....
        /*026c*/ 	.word	0x00013260


	//   ....[9]....
        /*0270*/ 	.word	0x00015660


	//   ....[10]....
        /*0274*/ 	.word	0x00015700


	//----- nvinfo : EIATTR_COOP_GROUP_MASK_REGIDS
	.align		4
.L_879:
        /*0278*/ 	.byte	0x04, 0x29
        /*027a*/ 	.short	(.L_881 - .L_880)


	//   ....[0]....
.L_880:
        /*027c*/ 	.word	0xffffffff


	//   ....[1]....
        /*0280*/ 	.word	0xffffffff


	//   ....[2]....
        /*0284*/ 	.word	0xffffffff


	//   ....[3]....
        /*0288*/ 	.word	0xffffffff


	//   ....[4]....
        /*028c*/ 	.word	0xffffffff


	//   ....[5]....
        /*0290*/ 	.word	0xffffffff


	//   ....[6]....
        /*0294*/ 	.word	0xffffffff


	//   ....[7]....
        /*0298*/ 	.word	0xffffffff


	//   ....[8]....
        /*029c*/ 	.word	0xffffffff


	//   ....[9]....
        /*02a0*/ 	.word	0xffffffff


	//   ....[10]....
        /*02a4*/ 	.word	0xffffffff


	//   ....[11]....
        /*02a8*/ 	.word	0xffffffff


	//   ....[12]....
        /*02ac*/ 	.word	0xffffffff


	//   ....[13]....
        /*02b0*/ 	.word	0xffffffff


	//   ....[14]....
        /*02b4*/ 	.word	0xffffffff


	//   ....[15]....
        /*02b8*/ 	.word	0xffffffff


	//   ....[16]....
        /*02bc*/ 	.word	0xffffffff


	//   ....[17]....
        /*02c0*/ 	.word	0xffffffff


	//   ....[18]....
        /*02c4*/ 	.word	0xffffffff


	//   ....[19]....
        /*02c8*/ 	.word	0xffffffff


	//   ....[20]....
        /*02cc*/ 	.word	0xffffffff


	//   ....[21]....
        /*02d0*/ 	.word	0xffffffff


	//   ....[22]....
        /*02d4*/ 	.word	0xffffffff


	//   ....[23]....
        /*02d8*/ 	.word	0xffffffff


	//   ....[24]....
        /*02dc*/ 	.word	0xffffffff


	//   ....[25]....
        /*02e0*/ 	.word	0xffffffff


	//   ....[26]....
        /*02e4*/ 	.word	0xffffffff


	//   ....[27]....
        /*02e8*/ 	.word	0xffffffff


	//   ....[28]....
        /*02ec*/ 	.word	0xffffffff


	//   ....[29]....
        /*02f0*/ 	.word	0xffffffff


	//   ....[30]....
        /*02f4*/ 	.word	0xffffffff


	//   ....[31]....
        /*02f8*/ 	.word	0xffffffff


	//   ....[32]....
        /*02fc*/ 	.word	0xffffffff


	//   ....[33]....
        /*0300*/ 	.word	0xffffffff


	//   ....[34]....
        /*0304*/ 	.word	0xffffffff


	//   ....[35]....
        /*0308*/ 	.word	0xffffffff


	//   ....[36]....
        /*030c*/ 	.word	0xffffffff


	//   ....[37]....
        /*0310*/ 	.word	0xffffffff


	//   ....[38]....
        /*0314*/ 	.word	0xffffffff


	//   ....[39]....
        /*0318*/ 	.word	0xffffffff


	//   ....[40]....
        /*031c*/ 	.word	0xffffffff


	//   ....[41]....
        /*0320*/ 	.word	0xffffffff


	//   ....[42]....
        /*0324*/ 	.word	0xffffffff


	//   ....[43]....
        /*0328*/ 	.word	0xffffffff


	//   ....[44]....
        /*032c*/ 	.word	0xffffffff


	//   ....[45]....
        /*0330*/ 	.word	0xffffffff


	//   ....[46]....
        /*0334*/ 	.word	0xffffffff


	//   ....[47]....
        /*0338*/ 	.word	0xffffffff


	//   ....[48]....
        /*033c*/ 	.word	0xffffffff


	//   ....[49]....
        /*0340*/ 	.word	0xffffffff


	//   ....[50]....
        /*0344*/ 	.word	0xffffffff


	//   ....[51]....
        /*0348*/ 	.word	0xffffffff


	//   ....[52]....
        /*034c*/ 	.word	0xffffffff


	//   ....[53]....
        /*0350*/ 	.word	0xffffffff


	//   ....[54]....
        /*0354*/ 	.word	0xffffffff


	//   ....[55]....
        /*0358*/ 	.word	0xffffffff


	//   ....[56]....
        /*035c*/ 	.word	0xffffffff


	//   ....[57]....
        /*0360*/ 	.word	0xffffffff


	//   ....[58]....
        /*0364*/ 	.word	0x0500000f


	//   ....[59]....
        /*0368*/ 	.word	0x0500000f


	//   ....[60]....
        /*036c*/ 	.word	0x0500000f


	//   ....[61]....
        /*0370*/ 	.word	0x0500000f


	//   ....[62]....
        /*0374*/ 	.word	0x0500000f


	//   ....[63]....
        /*0378*/ 	.word	0x0500000f


	//   ....[64]....
        /*037c*/ 	.word	0x0500000f


	//   ....[65]....
        /*0380*/ 	.word	0x0500000f


	//   ....[66]....
        /*0384*/ 	.word	0x0500000f


	//   ....[67]....
        /*0388*/ 	.word	0x0500000f


	//   ....[68]....
        /*038c*/ 	.word	0x0500000f


	//   ....[69]....
        /*0390*/ 	.word	0x0500000f


	//   ....[70]....
        /*0394*/ 	.word	0x0500000f


	//   ....[71]....
        /*0398*/ 	.word	0x0500000f


	//   ....[72]....
        /*039c*/ 	.word	0x0500000f


	//   ....[73]....
        /*03a0*/ 	.word	0x0500000f


	//   ....[74]....
        /*03a4*/ 	.word	0x0500000f


	//   ....[75]....
        /*03a8*/ 	.word	0x0500000f


	//   ....[76]....
        /*03ac*/ 	.word	0x0500000f


	//----- nvinfo : EIATTR_COOP_GROUP_INSTR_OFFSETS
	.align		4
.L_881:
        /*03b0*/ 	.byte	0x04, 0x28
        /*03b2*/ 	.short	(.L_883 - .L_882)


	//   ....[0]....
.L_882:
        /*03b4*/ 	.word	0x00000060


	//   ....[1]....
        /*03b8*/ 	.word	0x00000170


	//   ....[2]....
        /*03bc*/ 	.word	0x000001c0


	//   ....[3]....
        /*03c0*/ 	.word	0x000003f0


	//   ....[4]....
        /*03c4*/ 	.word	0x00000550


	//   ....[5]....
        /*03c8*/ 	.word	0x00000670


	//   ....[6]....
        /*03cc*/ 	.word	0x000007d0


	//   ....[7]....
        /*03d0*/ 	.word	0x000017d0


	//   ....[8]....
        /*03d4*/ 	.word	0x00004400


	//   ....[9]....
        /*03d8*/ 	.word	0x000044e0


	//   ....[10]....
        /*03dc*/ 	.word	0x00004df0


	//   ....[11]....
        /*03e0*/ 	.word	0x00004ee0


	//   ....[12]....
        /*03e4*/ 	.word	0x00008de0


	//   ....[13]....
        /*03e8*/ 	.word	0x00008e60


	//   ....[14]....
        /*03ec*/ 	.word	0x00009750


	//   ....[15]....
        /*03f0*/ 	.word	0x00009780


	//   ....[16]....
        /*03f4*/ 	.word	0x0000cc50


	//   ....[17]....
        /*03f8*/ 	.word	0x0000cc80


	//   ....[18]....
        /*03fc*/ 	.word	0x0000d090


	//   ....[19]....
        /*0400*/ 	.word	0x0000d0e0


	//   ....[20]....
        /*0404*/ 	.word	0x0000e4f0


	//   ....[21]....
        /*0408*/ 	.word	0x0000e530


	//   ....[22]....
        /*040c*/ 	.word	0x0000e630


	//   ....[23]....
        /*0410*/ 	.word	0x0000e640


	//   ....[24]....
        /*0414*/ 	.word	0x00011780


	//   ....[25]....
        /*0418*/ 	.word	0x00011910


	//   ....[26]....
        /*041c*/ 	.word	0x00011940


	//   ....[27]....
        /*0420*/ 	.word	0x00011980


	//   ....[28]....
        /*0424*/ 	.word	0x000119f0


	//   ....[29]....
        /*0428*/ 	.word	0x00011a50


	//   ....[30]....
        /*042c*/ 	.word	0x00011a90


	//   ....[31]....
        /*0430*/ 	.word	0x00011c40


	//   ....[32]....
        /*0434*/ 	.word	0x00011ca0


	//   ....[33]....
        /*0438*/ 	.word	0x00011ce0


	//   ....[34]....
        /*043c*/ 	.word	0x00011d20


	//   ....[35]....
        /*0440*/ 	.word	0x00011d50


	//   ....[36]....
        /*0444*/ 	.word	0x00011d80


	//   ....[37]....
        /*0448*/ 	.word	0x00011e20


	//   ....[38]....
        /*044c*/ 	.word	0x00011e80


	//   ....[39]....
        /*0450*/ 	.word	0x00011f10


	//   ....[40]....
        /*0454*/ 	.word	0x00015b70


	//   ....[41]....
        /*0458*/ 	.word	0x00015b80


	//   ....[42]....
        /*045c*/ 	.word	0x00015ca0


	//   ....[43]....
        /*0460*/ 	.word	0x00015d00


	//   ....[44]....
        /*0464*/ 	.word	0x00015d40


	//   ....[45]....
        /*0468*/ 	.word	0x00015d80


	//   ....[46]....
        /*046c*/ 	.word	0x00015db0


	//   ....[47]....
        /*0470*/ 	.word	0x00015de0


	//   ....[48]....
        /*0474*/ 	.word	0x00015f80


	//   ....[49]....
        /*0478*/ 	.word	0x00015fe0


	//   ....[50]....
        /*047c*/ 	.word	0x00016020


	//   ....[51]....
        /*0480*/ 	.word	0x00016060


	//   ....[52]....
        /*0484*/ 	.word	0x00016090


	//   ....[53]....
        /*0488*/ 	.word	0x000160c0


	//   ....[54]....
        /*048c*/ 	.word	0x00016180


	//   ....[55]....
        /*0490*/ 	.word	0x000161a0


	//   ....[56]....
        /*0494*/ 	.word	0x00016210


	//   ....[57]....
        /*0498*/ 	.word	0x000168b0


	//   ....[58]....
        /*049c*/ 	.word	0x00016ea0


	//   ....[59]....
        /*04a0*/ 	.word	0x000172c0


	//   ....[60]....
        /*04a4*/ 	.word	0x00017350


	//   ....[61]....
        /*04a8*/ 	.word	0x000173f0


	//   ....[62]....
        /*04ac*/ 	.word	0x000174a0


	//   ....[63]....
        /*04b0*/ 	.word	0x00017520


	//   ....[64]....
        /*04b4*/ 	.word	0x000175a0


	//   ....[65]....
        /*04b8*/ 	.word	0x00017620


	//   ....[66]....
        /*04bc*/ 	.word	0x000176a0


	//   ....[67]....
        /*04c0*/ 	.word	0x00017730


	//   ....[68]....
        /*04c4*/ 	.word	0x000177e0


	//   ....[69]....
        /*04c8*/ 	.word	0x00017860


	//   ....[70]....
        /*04cc*/ 	.word	0x000178e0


	//   ....[71]....
        /*04d0*/ 	.word	0x00017960


	//   ....[72]....
        /*04d4*/ 	.word	0x000179e0


	//   ....[73]....
        /*04d8*/ 	.word	0x00017a50


	//   ....[74]....
        /*04dc*/ 	.word	0x00017af0


	//   ....[75]....
        /*04e0*/ 	.word	0x00017b80


	//   ....[76]....
        /*04e4*/ 	.word	0x00017cb0


	//----- nvinfo : EIATTR_REG_RECONFIG
	.align		4
.L_883:
        /*04e8*/ 	.byte	0x01, 0x54
	.zero		2


	//----- nvinfo : EIATTR_SYSCALL_OFFSETS
	.align		4
        /*04ec*/ 	.byte	0x04, 0x46
        /*04ee*/ 	.short	(.L_885 - .L_884)


	//   ....[0]....
.L_884:
        /*04f0*/ 	.word	0x000019b0


	//   ....[1]....
        /*04f4*/ 	.word	0x00012c30


	//   ....[2]....
        /*04f8*/ 	.word	0x00012d70


	//   ....[3]....
        /*04fc*/ 	.word	0x00012e70


	//----- nvinfo : EIATTR_MBARRIER_INSTR_OFFSETS
	.align		4
.L_885:
        /*0500*/ 	.byte	0x04, 0x39
        /*0502*/ 	.short	(.L_887 - .L_886)


	//   ....[0]....
.L_886:
        /*0504*/ 	.word	0x000002a0
        /*0508*/ 	.word	0x000000ff
        /*050c*/ 	.word	0x00036800
        /*0510*/ 	.short	0x0100
        /*0512*/ 	.byte	0x08
	.zero		1


	//   ....[1]....
        /*0514*/ 	.word	0x000002b0
        /*0518*/ 	.word	0x000000ff
        /*051c*/ 	.word	0x00036820
        /*0520*/ 	.short	0x0100
        /*0522*/ 	.byte	0x08
	.zero		1


	//   ....[2]....
        /*0524*/ 	.word	0x000003a0
        /*0528*/ 	.word	0x000000ff
        /*052c*/ 	.word	0x00036830
        /*0530*/ 	.short	0x0100
        /*0532*/ 	.byte	0x08
	.zero		1


	//   ....[3]....
        /*0534*/ 	.word	0x000003b0
        /*0538*/ 	.word	0x000000ff
        /*053c*/ 	.word	0x00036840
        /*0540*/ 	.short	0x0100
        /*0542*/ 	.byte	0x08
	.zero		1


	//   ....[4]....
        /*0544*/ 	.word	0x000003c0
        /*0548*/ 	.word	0x000000ff
        /*054c*/ 	.word	0x00036838
        /*0550*/ 	.short	0x0100
        /*0552*/ 	.byte	0x08
	.zero		1


	//   ....[5]....
        /*0554*/ 	.word	0x000003d0
        /*0558*/ 	.word	0x000000ff
        /*055c*/ 	.word	0x00036848
        /*0560*/ 	.short	0x0100
        /*0562*/ 	.byte	0x08
	.zero		1


	//   ....[6]....
        /*0564*/ 	.word	0x00000500
        /*0568*/ 	.word	0x000000ff
        /*056c*/ 	.word	0x00036850
        /*0570*/ 	.short	0x0100
        /*0572*/ 	.byte	0x08
	.zero		1


	//   ....[7]....
        /*0574*/ 	.word	0x00000510
        /*0578*/ 	.word	0x000000ff
        /*057c*/ 	.word	0x00036860
        /*0580*/ 	.short	0x0100
        /*0582*/ 	.byte	0x08
	.zero		1


	//   ....[8]....
        /*0584*/ 	.word	0x00000520
        /*0588*/ 	.word	0x000000ff
        /*058c*/ 	.word	0x00036858
        /*0590*/ 	.short	0x0100
        /*0592*/ 	.byte	0x08
	.zero		1


	//   ....[9]....
        /*0594*/ 	.word	0x00000530
        /*0598*/ 	.word	0x000000ff
        /*059c*/ 	.word	0x00036868
        /*05a0*/ 	.short	0x0100
        /*05a2*/ 	.byte	0x08
	.zero		1


	//   ....[10]....
        /*05a4*/ 	.word	0x00000620
        /*05a8*/ 	.word	0x000000ff
        /*05ac*/ 	.word	0x00036870
        /*05b0*/ 	.short	0x0100
        /*05b2*/ 	.byte	0x06
	.zero		1


	//   ....[11]....
        /*05b4*/ 	.word	0x00000630
        /*05b8*/ 	.word	0x000000ff
        /*05bc*/ 	.word	0x00036880
        /*05c0*/ 	.short	0x0100
        /*05c2*/ 	.byte	0x06
	.zero		1


	//   ....[12]....
        /*05c4*/ 	.word	0x00000640
        /*05c8*/ 	.word	0x000000ff
        /*05cc*/ 	.word	0x00036878
        /*05d0*/ 	.short	0x0100
        /*05d2*/ 	.byte	0x06
	.zero		1


	//   ....[13]....
        /*05d4*/ 	.word	0x00000650
        /*05d8*/ 	.word	0x000000ff
        /*05dc*/ 	.word	0x00036888
        /*05e0*/ 	.short	0x0100
        /*05e2*/ 	.byte	0x06
	.zero		1


	//   ....[14]....
        /*05e4*/ 	.word	0x00000780
        /*05e8*/ 	.word	0x000000ff
        /*05ec*/ 	.word	0x00036890
        /*05f0*/ 	.short	0x0100
        /*05f2*/ 	.byte	0x08
	.zero		1


	//   ....[15]....
        /*05f4*/ 	.word	0x00000790
        /*05f8*/ 	.word	0x000000ff
        /*05fc*/ 	.word	0x000368a0
        /*0600*/ 	.short	0x0100
        /*0602*/ 	.byte	0x08
	.zero		1


	//   ....[16]....
        /*0604*/ 	.word	0x000007a0
        /*0608*/ 	.word	0x000000ff
        /*060c*/ 	.word	0x00036898
        /*0610*/ 	.short	0x0100
        /*0612*/ 	.byte	0x08
	.zero		1


	//   ....[17]....
        /*0614*/ 	.word	0x000007b0
        /*0618*/ 	.word	0x000000ff
        /*061c*/ 	.word	0x000368a8
        /*0620*/ 	.short	0x0100
        /*0622*/ 	.byte	0x08
	.zero		1


	//   ....[18]....
        /*0624*/ 	.word	0x000008e0
        /*0628*/ 	.word	0x000000ff
        /*062c*/ 	.word	0x000368b0
        /*0630*/ 	.short	0x0100
        /*0632*/ 	.byte	0x08
	.zero		1


	//   ....[19]....
        /*0634*/ 	.word	0x000008f0
        /*0638*/ 	.word	0x000000ff
        /*063c*/ 	.word	0x000368c0
        /*0640*/ 	.short	0x0100
        /*0642*/ 	.byte	0x08
	.zero		1


	//   ....[20]....
        /*0644*/ 	.word	0x00000900
        /*0648*/ 	.word	0x000000ff
        /*064c*/ 	.word	0x000368b8
        /*0650*/ 	.short	0x0100
        /*0652*/ 	.byte	0x08
	.zero		1


	//   ....[21]....
        /*0654*/ 	.word	0x00000910
        /*0658*/ 	.word	0x000000ff
        /*065c*/ 	.word	0x000368c8
        /*0660*/ 	.short	0x0100
        /*0662*/ 	.byte	0x08
	.zero		1


	//   ....[22]....
        /*0664*/ 	.word	0x00001a50
        /*0668*/ 	.word	0x000000ff
        /*066c*/ 	.word	0x00036800
        /*0670*/ 	.short	0x010a
        /*0672*/ 	.byte	0x3c
	.zero		1


	//   ....[23]....
        /*0674*/ 	.word	0x00001ad0
        /*0678*/ 	.word	0x00000002
        /*067c*/ 	.word	0x00036830
        /*0680*/ 	.short	0x010a
        /*0682*/ 	.byte	0x3f
	.zero		1


	//   ....[24]....
        /*0684*/ 	.word	0x00001b40
        /*0688*/ 	.word	0x00000002
        /*068c*/ 	.word	0x00036830
        /*0690*/ 	.short	0x010a
        /*0692*/ 	.byte	0x3f
	.zero		1


	//   ....[25]....
        /*0694*/ 	.word	0x00004330
        /*0698*/ 	.word	0x00000002
        /*069c*/ 	.word	0x00000000
        /*06a0*/ 	.short	0x0101
        /*06a2*/ 	.byte	0x3f
	.zero		1


	//   ....[26]....
        /*06a4*/ 	.word	0x00005f00
        /*06a8*/ 	.word	0x000000ff
        /*06ac*/ 	.word	0x00036830
        /*06b0*/ 	.short	0x010a
        /*06b2*/ 	.byte	0x27
	.zero		1


	//   ....[27]....
        /*06b4*/ 	.word	0x00005f40
        /*06b8*/ 	.word	0x000000ff
        /*06bc*/ 	.word	0x00036830
        /*06c0*/ 	.short	0x010a
        /*06c2*/ 	.byte	0x27
	.zero		1


	//   ....[28]....
        /*06c4*/ 	.word	0x00008540
        /*06c8*/ 	.word	0x000000ff
        /*06cc*/ 	.word	0x00036850
        /*06d0*/ 	.short	0x010a
        /*06d2*/ 	.byte	0x0a
	.zero		1


	//   ....[29]....
        /*06d4*/ 	.word	0x00008580
        /*06d8*/ 	.word	0x000000ff
        /*06dc*/ 	.word	0x00036850
        /*06e0*/ 	.short	0x010a
        /*06e2*/ 	.byte	0x0a
	.zero		1


	//   ....[30]....
        /*06e4*/ 	.word	0x00009f30
        /*06e8*/ 	.word	0x00000006
        /*06ec*/ 	.word	0x00000000
        /*06f0*/ 	.short	0x0101
        /*06f2*/ 	.byte	0x3f
	.zero		1


	//   ....[31]....
        /*06f4*/ 	.word	0x00009f80
        /*06f8*/ 	.word	0x0000008e
        /*06fc*/ 	.word	0x00000000
        /*0700*/ 	.short	0x0101
        /*0702*/ 	.byte	0x3f
	.zero		1


	//   ....[32]....
        /*0704*/ 	.word	0x0000a310
        /*0708*/ 	.word	0x000000ff
        /*070c*/ 	.word	0x00036830
        /*0710*/ 	.short	0x010a
        /*0712*/ 	.byte	0x06
	.zero		1


	//   ....[33]....
        /*0714*/ 	.word	0x0000a350
        /*0718*/ 	.word	0x000000ff
        /*071c*/ 	.word	0x00036830
        /*0720*/ 	.short	0x010a
        /*0722*/ 	.byte	0x06
	.zero		1


	//   ....[34]....
        /*0724*/ 	.word	0x0000c940
        /*0728*/ 	.word	0x000000ff
        /*072c*/ 	.word	0x00036850
        /*0730*/ 	.short	0x010a
        /*0732*/ 	.byte	0x0b
	.zero		1


	//   ....[35]....
        /*0734*/ 	.word	0x0000c980
        /*0738*/ 	.word	0x000000ff
        /*073c*/ 	.word	0x00036850
        /*0740*/ 	.short	0x010a
        /*0742*/ 	.byte	0x0b
	.zero		1


	//   ....[36]....
        /*0744*/ 	.word	0x0000d890
        /*0748*/ 	.word	0x0000008c
        /*074c*/ 	.word	0x00000000
        /*0750*/ 	.short	0x0101
        /*0752*/ 	.byte	0x3f
	.zero		1


	//   ....[37]....
        /*0754*/ 	.word	0x0000d900
        /*0758*/ 	.word	0x0000008c
        /*075c*/ 	.word	0x00000000
        /*0760*/ 	.short	0x0101
        /*0762*/ 	.byte	0x3f
	.zero		1


	//   ....[38]....
        /*0764*/ 	.word	0x0000e460
        /*0768*/ 	.word	0x000000ff
        /*076c*/ 	.word	0x00036850
        /*0770*/ 	.short	0x010a
        /*0772*/ 	.byte	0x05
	.zero		1


	//   ....[39]....
        /*0774*/ 	.word	0x0000e4a0
        /*0778*/ 	.word	0x000000ff
        /*077c*/ 	.word	0x00036850
        /*0780*/ 	.short	0x010a
        /*0782*/ 	.byte	0x05
	.zero		1


	//   ....[40]....
        /*0784*/ 	.word	0x0000e990
        /*0788*/ 	.word	0x00000004
        /*078c*/ 	.word	0x00000000
        /*0790*/ 	.short	0x0101
        /*0792*/ 	.byte	0x3f
	.zero		1


	//   ....[41]....
        /*0794*/ 	.word	0x000103b0
        /*0798*/ 	.word	0x0000002a
        /*079c*/ 	.word	0x00000000
        /*07a0*/ 	.short	0x0101
        /*07a2*/ 	.byte	0x3f
	.zero		1


	//   ....[42]....
        /*07a4*/ 	.word	0x000135b0
        /*07a8*/ 	.word	0x00000008
        /*07ac*/ 	.word	0x00036840
        /*07b0*/ 	.short	0x010a
        /*07b2*/ 	.byte	0x3f
	.zero		1


	//   ....[43]....
        /*07b4*/ 	.word	0x00013b60
        /*07b8*/ 	.word	0x00000009
        /*07bc*/ 	.word	0x00036820
        /*07c0*/ 	.short	0x010a
        /*07c2*/ 	.byte	0x3f
	.zero		1


	//   ....[44]....
        /*07c4*/ 	.word	0x00013e90
        /*07c8*/ 	.word	0x00000002
        /*07cc*/ 	.word	0x00036840
        /*07d0*/ 	.short	0x010a
        /*07d2*/ 	.byte	0x3f
	.zero		1


	//   ....[45]....
        /*07d4*/ 	.word	0x00014190
        /*07d8*/ 	.word	0x00000003
        /*07dc*/ 	.word	0x00000060
        /*07e0*/ 	.short	0x010a
        /*07e2*/ 	.byte	0x3f
	.zero		1


	//   ....[46]....
        /*07e4*/ 	.word	0x000147b0
        /*07e8*/ 	.word	0x00000002
        /*07ec*/ 	.word	0x00036840
        /*07f0*/ 	.short	0x010a
        /*07f2*/ 	.byte	0x3f
	.zero		1


	//   ....[47]....
        /*07f4*/ 	.word	0x00014ab0
        /*07f8*/ 	.word	0x00000003
        /*07fc*/ 	.word	0x00000060
        /*0800*/ 	.short	0x010a
        /*0802*/ 	.byte	0x3f
	.zero		1


	//   ....[48]....
        /*0804*/ 	.word	0x00014fe0
        /*0808*/ 	.word	0x00000002
        /*080c*/ 	.word	0x00036840
        /*0810*/ 	.short	0x010a
        /*0812*/ 	.byte	0x3f
	.zero		1


	//   ....[49]....
        /*0814*/ 	.word	0x000152f0
        /*0818*/ 	.word	0x00000002
        /*081c*/ 	.word	0x00000060
        /*0820*/ 	.short	0x010a
        /*0822*/ 	.byte	0x3f
	.zero		1


	//   ....[50]....
        /*0824*/ 	.word	0x000157c0
        /*0828*/ 	.word	0x00000003
        /*082c*/ 	.word	0x00036860
        /*0830*/ 	.short	0x010a
        /*0832*/ 	.byte	0x3f
	.zero		1


	//   ....[51]....
        /*0834*/ 	.word	0x00016830
        /*0838*/ 	.word	0x00000000
        /*083c*/ 	.word	0x00036820
        /*0840*/ 	.short	0x010a
        /*0842*/ 	.byte	0x3f
	.zero		1


	//   ....[52]....
        /*0844*/ 	.word	0x00016a10
        /*0848*/ 	.word	0x00000006
        /*084c*/ 	.word	0x00000000
        /*0850*/ 	.short	0x010a
        /*0852*/ 	.byte	0x3f
	.zero		1


	//   ....[53]....
        /*0854*/ 	.word	0x00016a80
        /*0858*/ 	.word	0x00000007
        /*085c*/ 	.word	0x00000000
        /*0860*/ 	.short	0x010a
        /*0862*/ 	.byte	0x3f
	.zero		1


	//   ....[54]....
        /*0864*/ 	.word	0x00016af0
        /*0868*/ 	.word	0x00000004
        /*086c*/ 	.word	0x00000000
        /*0870*/ 	.short	0x010a
        /*0872*/ 	.byte	0x3f
	.zero		1


	//   ....[55]....
        /*0874*/ 	.word	0x00016b20
        /*0878*/ 	.word	0x00000003
        /*087c*/ 	.word	0x00000000
        /*0880*/ 	.short	0x010a
        /*0882*/ 	.byte	0x3f
	.zero		1


	//   ....[56]....
        /*0884*/ 	.word	0x00016b90
        /*0888*/ 	.word	0x00000003
        /*088c*/ 	.word	0x00036800
        /*0890*/ 	.short	0x010a
        /*0892*/ 	.byte	0x3f
	.zero		1


	//   ....[57]....
        /*0894*/ 	.word	0x00016be0
        /*0898*/ 	.word	0x00000002
        /*089c*/ 	.word	0x00036830
        /*08a0*/ 	.short	0x010a
        /*08a2*/ 	.byte	0x3f
	.zero		1


	//   ....[58]....
        /*08a4*/ 	.word	0x00016c40
        /*08a8*/ 	.word	0x00000005
        /*08ac*/ 	.word	0x00036830
        /*08b0*/ 	.short	0x010a
        /*08b2*/ 	.byte	0x3f
	.zero		1


	//   ....[59]....
        /*08b4*/ 	.word	0x00016ca0
        /*08b8*/ 	.word	0x00000003
        /*08bc*/ 	.word	0x00036850
        /*08c0*/ 	.short	0x010a
        /*08c2*/ 	.byte	0x3f
	.zero		1


	//   ....[60]....
        /*08c4*/ 	.word	0x00016d00
        /*08c8*/ 	.word	0x00000005
        /*08cc*/ 	.word	0x00036830
        /*08d0*/ 	.short	0x010a
        /*08d2*/ 	.byte	0x3f
	.zero		1


	//   ....[61]....
        /*08d4*/ 	.word	0x00016d60
        /*08d8*/ 	.word	0x00000003
        /*08dc*/ 	.word	0x00036850
        /*08e0*/ 	.short	0x010a
        /*08e2*/ 	.byte	0x3f
	.zero		1


	//   ....[62]....
        /*08e4*/ 	.word	0x00016dc0
        /*08e8*/ 	.word	0x00000003
        /*08ec*/ 	.word	0x00036850
        /*08f0*/ 	.short	0x010a
        /*08f2*/ 	.byte	0x3f
	.zero		1


	//   ....[63]....
        /*08f4*/ 	.word	0x00016f60
        /*08f8*/ 	.word	0x00000008
        /*08fc*/ 	.word	0x00036840
        /*0900*/ 	.short	0x010a
        /*0902*/ 	.byte	0x3f
	.zero		1


	//   ....[64]....
        /*0904*/ 	.word	0x00016fe0
        /*0908*/ 	.word	0x00000008
        /*090c*/ 	.word	0x00036820
        /*0910*/ 	.short	0x010a
        /*0912*/ 	.byte	0x3f
	.zero		1


	//   ....[65]....
        /*0914*/ 	.word	0x00017030
        /*0918*/ 	.word	0x00000002
        /*091c*/ 	.word	0x00036840
        /*0920*/ 	.short	0x010a
        /*0922*/ 	.byte	0x3f
	.zero		1


	//   ....[66]....
        /*0924*/ 	.word	0x00017080
        /*0928*/ 	.word	0x00000003
        /*092c*/ 	.word	0x00000060
        /*0930*/ 	.short	0x010a
        /*0932*/ 	.byte	0x3f
	.zero		1


	//   ....[67]....
        /*0934*/ 	.word	0x000170d0
        /*0938*/ 	.word	0x00000002
        /*093c*/ 	.word	0x00036840
        /*0940*/ 	.short	0x010a
        /*0942*/ 	.byte	0x3f
	.zero		1


	//   ....[68]....
        /*0944*/ 	.word	0x00017120
        /*0948*/ 	.word	0x00000003
        /*094c*/ 	.word	0x00000060
        /*0950*/ 	.short	0x010a
        /*0952*/ 	.byte	0x3f
	.zero		1


	//   ....[69]....
        /*0954*/ 	.word	0x00017170
        /*0958*/ 	.word	0x00000002
        /*095c*/ 	.word	0x00036840
        /*0960*/ 	.short	0x010a
        /*0962*/ 	.byte	0x3f
	.zero		1


	//   ....[70]....
        /*0964*/ 	.word	0x000171c0
        /*0968*/ 	.word	0x00000002
        /*096c*/ 	.word	0x00000060
        /*0970*/ 	.short	0x010a
        /*0972*/ 	.byte	0x3f
	.zero		1


	//   ....[71]....
        /*0974*/ 	.word	0x00017210
        /*0978*/ 	.word	0x00000003
        /*097c*/ 	.word	0x00036860
        /*0980*/ 	.short	0x010a
        /*0982*/ 	.byte	0x3f
	.zero		1


	//   ....[72]....
        /*0984*/ 	.word	0x00017bd0
        /*0988*/ 	.word	0x00000000
        /*098c*/ 	.word	0x00036820
        /*0990*/ 	.short	0x010a
        /*0992*/ 	.byte	0x3f
	.zero		1


	//   ....[73]....
        /*0994*/ 	.word	0x00017d70
        /*0998*/ 	.word	0x00000006
        /*099c*/ 	.word	0x00000000
        /*09a0*/ 	.short	0x010a
        /*09a2*/ 	.byte	0x3f
	.zero		1


	//   ....[74]....
        /*09a4*/ 	.word	0x00017dc0
        /*09a8*/ 	.word	0x00000007
        /*09ac*/ 	.word	0x00000000
        /*09b0*/ 	.short	0x010a
        /*09b2*/ 	.byte	0x3f
	.zero		1


	//   ....[75]....
        /*09b4*/ 	.word	0x00017e10
        /*09b8*/ 	.word	0x00000004
        /*09bc*/ 	.word	0x00000000
        /*09c0*/ 	.short	0x010a
        /*09c2*/ 	.byte	0x3f
	.zero		1


	//----- nvinfo : EIATTR_NUM_MBARRIERS
	.align		4
.L_887:
        /*09c4*/ 	.byte	0x03, 0x38
        /*09c6*/ 	.short	0x0016


	//----- nvinfo : EIATTR_EXIT_INSTR_OFFSETS
	.align		4
        /*09c8*/ 	.byte	0x04, 0x1c
        /*09ca*/ 	.short	(.L_889 - .L_888)


	//   ....[0]....
.L_888:
        /*09cc*/ 	.word	0x00000a80


	//   ....[1]....
        /*09d0*/ 	.word	0x00011740


	//   ....[2]....
        /*09d4*/ 	.word	0x000117a0


	//   ....[3]....
        /*09d8*/ 	.word	0x00016b70


	//----- nvinfo : EIATTR_MAX_THREADS
	.align		4
.L_889:
        /*09dc*/ 	.byte	0x04, 0x05
        /*09de*/ 	.short	(.L_891 - .L_890)
.L_890:
        /*09e0*/ 	.word	0x00000180
        /*09e4*/ 	.word	0x00000001
        /*09e8*/ 	.word	0x00000001


	//----- nvinfo : EIATTR_CRS_STACK_SIZE
	.align		4
.L_891:
        /*09ec*/ 	.byte	0x04, 0x1e
        /*09ee*/ 	.short	(.L_893 - .L_892)
.L_892:
        /*09f0*/ 	.word	0x00000000


	//----- nvinfo : EIATTR_CBANK_PARAM_SIZE
	.align		4
.L_893:
        /*09f4*/ 	.byte	0x03, 0x19
        /*09f6*/ 	.short	0x0a70


	//----- nvinfo : EIATTR_PARAM_CBANK
	.align		4
        /*09f8*/ 	.byte	0x04, 0x0a
        /*09fa*/ 	.short	(.L_895 - .L_894)
	.align		4
.L_894:
        /*09fc*/ 	.word	index@(.nv.constant0._ZN7cutlass13device_kernelIN5flash11enable_sm90INS1_16FlashAttnFwdSm90INS1_25CollectiveMainloopFwdSm90ILi2EN4cute5tupleIJNS5_1CILi1EEES8_S8_EEENS6_IJNS7_ILi128EEENS7_ILi112EEENS7_ILi192EEEEEELi192ENS_6half_tEfNS_4arch4Sm90ELb1ELb0ELb0ELb1ELb0ELb0ELb0ELb1ELb1ELb0ELb0ELb0EEENS1_21CollectiveEpilogueFwdINS6_IJSA_SC_SB_EEES9_SE_SG_Li256ELb1ELb0ELb0ELb0EEENS1_36VarlenDynamicPersistentTileSchedulerILi128ELi112ELi256ELi32ELb0ELb0ELb1ELb1ELb1ELb1EEEEEEEEEvNT_6ParamsE)
        /*0a00*/ 	.short	0x0210
        /*0a02*/ 	.short	0x0a70


	//----- nvinfo : EIATTR_SW_WAR
	.align		4
.L_895:
        /*0a04*/ 	.byte	0x04, 0x36
        /*0a06*/ 	.short	(.L_897 - .L_896)
.L_896:
        /*0a08*/ 	.word	0x00000008
.L_897:


//--------------------- .nv.info._ZN7cutlass13device_kernelIN5flash11enable_sm90INS1_16FlashAttnFwdSm90INS1_25CollectiveMainloopFwdSm90ILi2EN4cute5tupleIJNS5_1CILi1EEES8_S8_EEENS6_IJNS7_ILi128EEENS7_ILi112EEENS7_ILi192EEEEEELi192ENS_6half_tEfNS_4arch4Sm90ELb1ELb0ELb0ELb1ELb0ELb1ELb0ELb1ELb1ELb0ELb0ELb0EEENS1_21CollectiveEpilogueFwdINS6_IJSA_SC_SB_EEES9_SE_SG_Li256ELb1ELb0ELb0ELb0EEENS1_36VarlenDynamicPersistentTileSchedulerILi128ELi112ELi256ELi32ELb0ELb0ELb1ELb1ELb1ELb1EEEEEEEEEvNT_6ParamsE --------------------------
	.section	.nv.info._ZN7cutlass13device_kernelIN5flash11enable_sm90INS1_16FlashAttnFwdSm90INS1_25CollectiveMainloopFwdSm90ILi2EN4cute5tupleIJNS5_1CILi1EEES8_S8_EEENS6_IJNS7_ILi128EEENS7_ILi112EEENS7_ILi192EEEEEELi192ENS_6half_tEfNS_4arch4Sm90ELb1ELb0ELb0ELb1ELb0ELb1ELb0ELb1ELb1ELb0ELb0ELb0EEENS1_21CollectiveEpilogueFwdINS6_IJSA_SC_SB_EEES9_SE_SG_Li256ELb1ELb0ELb0ELb0EEENS1_36VarlenDynamicPersistentTileSchedulerILi128ELi112ELi256ELi32ELb0ELb0ELb1ELb1ELb1ELb1EEEEEEEEEvNT_6ParamsE,"",@"SHT_CUDA_INFO"
	.sectionflags	@""
	.align	4


	//----- nvinfo : EIATTR_CUDA_API_VERSION
	.align		4
        /*0000*/ 	.byte	0x04, 0x37
        /*0002*/ 	.short	(.L_899 - .L_898)
.L_898:
        /*0004*/ 	.word	0x00000082


	//----- nvinfo : EIATTR_KPARAM_INFO
	.align		4
.L_899:
        /*0008*/ 	.byte	0x04, 0x17
        /*000a*/ 	.short	(.L_901 - .L_900)
.L_900:
        /*000c*/ 	.word	0x00000000
        /*0010*/ 	.short	0x0000
        /*0012*/ 	.short	0x0070
        /*0014*/ 	.byte	0x00, 0xf0, 0x01, 0x28


	//----- nvinfo : EIATTR_SPARSE_MMA_MASK
	.align		4
.L_901:
        /*0018*/ 	.byte	0x03, 0x50
        /*001a*/ 	.short	0x0000


	//----- nvinfo : EIATTR_MAXREG_COUNT
	.align		4
        /*001c*/ 	.byte	0x03, 0x1b
        /*001e*/ 	.short	0x00a8


	//----- nvinfo : EIATTR_NUM_BARRIERS
	.align		4
        /*0020*/ 	.byte	0x02, 0x4c
        /*0022*/ 	.byte	0x10
	.zero		1


	//----- nvinfo : EIATTR_EXTERNS
	.align		4
        /*0024*/ 	.byte	0x04, 0x0f
        /*0026*/ 	.short	(.L_903 - .L_902)


	//   ....[0]....
	.align		4
.L_902:
        /*0028*/ 	.word	index@(__assertfail)


	//----- nvinfo : EIATTR_ANNOTATIONS
	.align		4
.L_903:
        /*002c*/ 	.byte	0x04, 0x55
        /*002e*/ 	.short	(.L_905 - .L_904)


	//   ....[0]....
.L_904:
        /* <DEDUP_REMOVED lines=77> */


	//----- nvinfo : EIATTR_MERCURY_ISA_VERSION
	.align		4
.L_905:
        /*04f0*/ 	.byte	0x03, 0x5f
        /*04f2*/ 	.short	0x0101


	//----- nvinfo : EIATTR_UNUSED_LOAD_BYTE_OFFSET
	.align		4
        /*04f4*/ 	.byte	0x04, 0x44
        /*04f6*/ 	.short	(.L_907 - .L_906)


	//   ....[0]....
.L_906:
        /*04f8*/ 	.word	0x00000ae0
        /*04fc*/ 	.word	0x0000fff0


	//   ....[1]....
        /*0500*/ 	.word	0x000223c0
        /*0504*/ 	.word	0x0000fff0


	//----- nvinfo : EIATTR_INT_WARP_WIDE_INSTR_OFFSETS
	.align		4
.L_907:
        /*0508*/ 	.byte	0x04, 0x31
        /*050a*/ 	.short	(.L_909 - .L_908)


	//   ....[0]....
.L_908:
        /*050c*/ 	.word	0x000001c0


	//   ....[1]....
        /*0510*/ 	.word	0x00000200


	//   ....[2]....
        /*0514*/ 	.word	0x00000270


	//   ....[3]....
        /*0518*/ 	.word	0x00026a20


	//   ....[4]....
        /*051c*/ 	.word	0x00026ab0


	//   ....[5]....
        /*0520*/ 	.word	0x00026f30


	//   ....[6]....
        /*0524*/ 	.word	0x00026f60


	//   ....[7]....
        /*0528*/ 	.word	0x00027170


	//   ....[8]....
        /*052c*/ 	.word	0x00027260


	//   ....[9]....
        /*0530*/ 	.word	0x00029690


	//   ....[10]....
        /*0534*/ 	.word	0x00029720


	//----- nvinfo : EIATTR_COOP_GROUP_MASK_REGIDS
	.align		4
.L_909:
        /*0538*/ 	.byte	0x04, 0x29
        /*053a*/ 	.short	(.L_911 - .L_910)


	//   ....[0]....
.L_910:
        /*053c*/ 	.word	0xffffffff


	//   ....[1]....
        /*0540*/ 	.word	0xffffffff


	//   ....[2]....
        /*0544*/ 	.word	0xffffffff


	//   ....[3]....
        /*0548*/ 	.word	0xffffffff


	//   ....[4]....
        /*054c*/ 	.word	0xffffffff


	//   ....[5]....
        /*0550*/ 	.word	0xffffffff


	//   ....[6]....
        /*0554*/ 	.word	0xffffffff


	//   ....[7]....
        /*0558*/ 	.word	0xffffffff


	//   ....[8]....
        /*055c*/ 	.word	0xffffffff


	//   ....[9]....
        /*0560*/ 	.word	0xffffffff


	//   ....[10]....
        /*0564*/ 	.word	0xffffffff


	//   ....[11]....
        /*0568*/ 	.word	0xffffffff


	//   ....[12]....
        /*056c*/ 	.word	0xffffffff


	//   ....[13]....
        /*0570*/ 	.word	0xffffffff


	//   ....[14]....
        /*0574*/ 	.word	0xffffffff


	//   ....[15]....
        /*0578*/ 	.word	0xffffffff


	//   ....[16]....
        /*057c*/ 	.word	0xffffffff


	//   ....[17]....
        /*0580*/ 	.word	0xffffffff


	//   ....[18]....
        /*0584*/ 	.word	0xffffffff


	//   ....[19]....
        /*0588*/ 	.word	0xffffffff


	//   ....[20]....
        /*058c*/ 	.word	0xffffffff


	//   ....[21]....
        /*0590*/ 	.word	0xffffffff


	//   ....[22]....
        /*0594*/ 	.word	0xffffffff


	//   ....[23]....
        /*0598*/ 	.word	0xffffffff


	//   ....[24]....
        /*059c*/ 	.word	0xffffffff


	//   ....[25]....
        /*05a0*/ 	.word	0xffffffff


	//   ....[26]....
        /*05a4*/ 	.word	0xffffffff


	//   ....[27]....
        /*05a8*/ 	.word	0xffffffff


	//   ....[28]....
        /*05ac*/ 	.word	0xffffffff


	//   ....[29]....
        /*05b0*/ 	.word	0xffffffff


	//   ....[30]....
        /*05b4*/ 	.word	0xffffffff


	//   ....[31]....
        /*05b8*/ 	.word	0xffffffff


	//   ....[32]....
        /*05bc*/ 	.word	0xffffffff


	//   ....[33]....
        /*05c0*/ 	.word	0xffffffff


	//   ....[34]....
        /*05c4*/ 	.word	0xffffffff


	//   ....[35]....
        /*05c8*/ 	.word	0xffffffff


	//   ....[36]....
        /*05cc*/ 	.word	0xffffffff


	//   ....[37]....
        /*05d0*/ 	.word	0xffffffff


	//   ....[38]....
        /*05d4*/ 	.word	0xffffffff


	//   ....[39]....
        /*05d8*/ 	.word	0xffffffff


	//   ....[40]....
        /*05dc*/ 	.word	0xffffffff


	//   ....[41]....
        /*05e0*/ 	.word	0xffffffff


	//   ....[42]....
        /*05e4*/ 	.word	0xffffffff


	//   ....[43]....
        /*05e8*/ 	.word	0xffffffff


	//   ....[44]....
        /*05ec*/ 	.word	0xffffffff


	//   ....[45]....
        /*05f0*/ 	.word	0xffffffff


	//   ....[46]....
        /*05f4*/ 	.word	0xffffffff


	//   ....[47]....
        /*05f8*/ 	.word	0xffffffff


	//   ....[48]....
        /*05fc*/ 	.word	0xffffffff


	//   ....[49]....
        /*0600*/ 	.word	0xffffffff


	//   ....[50]....
        /*0604*/ 	.word	0xffffffff


	//   ....[51]....
        /*0608*/ 	.word	0xffffffff


	//   ....[52]....
        /*060c*/ 	.word	0xffffffff


	//   ....[53]....
        /*0610*/ 	.word	0xffffffff


	//   ....[54]....
        /*0614*/ 	.word	0xffffffff


	//   ....[55]....
        /*0618*/ 	.word	0xffffffff


	//   ....[56]....
        /*061c*/ 	.word	0xffffffff


	//   ....[57]....
        /*0620*/ 	.word	0xffffffff


	//   ....[58]....
        /*0624*/ 	.word	0x0500000f


	//   ....[59]....
        /*0628*/ 	.word	0x0500000f


	//   ....[60]....
        /*062c*/ 	.word	0x0500000f


	//   ....[61]....
        /*0630*/ 	.word	0x0500000f


	//   ....[62]....
        /*0634*/ 	.word	0x0500000f


	//   ....[63]....
        /*0638*/ 	.word	0x0500000f


	//   ....[64]....
        /*063c*/ 	.word	0x0500000f


	//   ....[65]....
        /*0640*/ 	.word	0x0500000f


	//   ....[66]....
        /*0644*/ 	.word	0x0500000f


	//   ....[67]....
        /*0648*/ 	.word	0x0500000f


	//   ....[68]....
        /*064c*/ 	.word	0x0500000f


	//   ....[69]....
        /*0650*/ 	.word	0x0500000f


	//   ....[70]....
        /*0654*/ 	.word	0x0500000f


	//   ....[71]....
        /*0658*/ 	.word	0x0500000f


	//   ....[72]....
        /*065c*/ 	.word	0x0500000f


	//   ....[73]....
        /*0660*/ 	.word	0x0500000f


	//   ....[74]....
        /*0664*/ 	.word	0x0500000f


	//   ....[75]....
        /*0668*/ 	.word	0x0500000f


	//   ....[76]....
        /*066c*/ 	.word	0x0500000f


	//   ....[77]....
        /*0670*/ 	.word	0x0500000f


	//   ....[78]....
        /*0674*/ 	.word	0x0500000f


	//   ....[79]....
        /*0678*/ 	.word	0x0500000f


	//   ....[80]....
        /*067c*/ 	.word	0x0500000f


	//   ....[81]....
        /*0680*/ 	.word	0x0500000f


	//   ....[82]....
        /*0684*/ 	.word	0x0500000f


	//   ....[83]....
        /*0688*/ 	.word	0x0500000f


	//   ....[84]....
        /*068c*/ 	.word	0x0500000f


	//   ....[85]....
        /*0690*/ 	.word	0x0500000f


	//   ....[86]....
        /*0694*/ 	.word	0x0500000f


	//   ....[87]....
        /*0698*/ 	.word	0x0500000f


	//   ....[88]....
        /*069c*/ 	.word	0x0500000f


	//   ....[89]....
        /*06a0*/ 	.word	0x0500000f


	//   ....[90]....
        /*06a4*/ 	.word	0x0500000f


	//   ....[91]....
        /*06a8*/ 	.word	0x0500000f


	//   ....[92]....
        /*06ac*/ 	.word	0x0500000f


	//   ....[93]....
        /*06b0*/ 	.word	0x0500000f


	//----- nvinfo : EIATTR_COOP_GROUP_INSTR_OFFSETS
	.align		4
.L_911:
        /*06b4*/ 	.byte	0x04, 0x28
        /*06b6*/ 	.short	(.L_913 - .L_912)


	//   ....[0]....
.L_912:
        /*06b8*/ 	.word	0x00000060


	//   ....[1]....
        /*06bc*/ 	.word	0x000001d0


	//   ....[2]....
        /*06c0*/ 	.word	0x00000220


	//   ....[3]....
        /*06c4*/ 	.word	0x00000450


	//   ....[4]....
        /*06c8*/ 	.word	0x000005b0


	//   ....[5]....
        /*06cc*/ 	.word	0x000006d0


	//   ....[6]....
        /*06d0*/ 	.word	0x00000830


	//   ....[7]....
        /*06d4*/ 	.word	0x0000a9e0


	//   ....[8]....
        /*06d8*/ 	.word	0x000154d0


	//   ....[9]....
        /*06dc*/ 	.word	0x00015510


	//   ....[10]....
        /*06e0*/ 	.word	0x00015d90


	//   ....[11]....
        /*06e4*/ 	.word	0x00015e50


	//   ....[12]....
        /*06e8*/ 	.word	0x0001aeb0


	//   ....[13]....
        /*06ec*/ 	.word	0x0001b000


	//   ....[14]....
        /*06f0*/ 	.word	0x0001b740


	//   ....[15]....
        /*06f4*/ 	.word	0x0001b7a0


	//   ....[16]....
        /*06f8*/ 	.word	0x000201d0


	//   ....[17]....
        /*06fc*/ 	.word	0x00020200


	//   ....[18]....
        /*0700*/ 	.word	0x00020260


	//   ....[19]....
        /*0704*/ 	.word	0x00020580


	//   ....[20]....
        /*0708*/ 	.word	0x00021b70


	//   ....[21]....
        /*070c*/ 	.word	0x00021b80


	//   ....[22]....
        /*0710*/ 	.word	0x00021bc0


	//   ....[23]....
        /*0714*/ 	.word	0x00021bd0


	//   ....[24]....
        /*0718*/ 	.word	0x00024740


	//   ....[25]....
        /*071c*/ 	.word	0x000248c0


	//   ....[26]....
        /*0720*/ 	.word	0x000248f0


	//   ....[27]....
        /*0724*/ 	.word	0x00024930


	//   ....[28]....
        /*0728*/ 	.word	0x00024990


	//   ....[29]....
        /*072c*/ 	.word	0x000249f0


	//   ....[30]....
        /*0730*/ 	.word	0x00024a40


	//   ....[31]....
        /*0734*/ 	.word	0x00024bf0


	//   ....[32]....
        /*0738*/ 	.word	0x00024c50


	//   ....[33]....
        /*073c*/ 	.word	0x00024c90


	//   ....[34]....
        /*0740*/ 	.word	0x00024cd0


	//   ....[35]....
        /*0744*/ 	.word	0x00024d00


	//   ....[36]....
        /*0748*/ 	.word	0x00024d30


	//   ....[37]....
        /*074c*/ 	.word	0x00024dc0


	//   ....[38]....
        /*0750*/ 	.word	0x00024e20


	//   ....[39]....
        /*0754*/ 	.word	0x00024eb0


	//   ....[40]....
        /*0758*/ 	.word	0x00029bc0


	//   ....[41]....
        /*075c*/ 	.word	0x00029bd0


	//   ....[42]....
        /*0760*/ 	.word	0x00029ce0


	//   ....[43]....
        /*0764*/ 	.word	0x00029d40


	//   ....[44]....
        /*0768*/ 	.word	0x00029d80


	//   ....[45]....
        /*076c*/ 	.word	0x00029dc0


	//   ....[46]....
        /*0770*/ 	.word	0x00029df0


	//   ....[47]....
        /*0774*/ 	.word	0x00029e20


	//   ....[48]....
        /*0778*/ 	.word	0x00029fb0


	//   ....[49]....
        /*077c*/ 	.word	0x0002a010


	//   ....[50]....
        /*0780*/ 	.word	0x0002a050


	//   ....[51]....
        /*0784*/ 	.word	0x0002a090


	//   ....[52]....
        /*0788*/ 	.word	0x0002a0c0


	//   ....[53]....
        /*078c*/ 	.word	0x0002a0f0


	//   ....[54]....
        /*0790*/ 	.word	0x0002a1b0


	//   ....[55]....
        /*0794*/ 	.word	0x0002a1d0


	//   ....[56]....
        /*0798*/ 	.word	0x0002a240


	//   ....[57]....
        /*079c*/ 	.word	0x0002a8d0


	//   ....[58]....
        /*07a0*/ 	.word	0x0002ad30


	//   ....[59]....
        /*07a4*/ 	.word	0x0002add0


	//   ....[60]....
        /*07a8*/ 	.word	0x0002ae70


	//   ....[61]....
        /*07ac*/ 	.word	0x0002af10


	//   ....[62]....
        /*07b0*/ 	.word	0x0002afb0


	//   ....[63]....
        /*07b4*/ 	.word	0x0002b050


	//   ....[64]....
        /*07b8*/ 	.word	0x0002b0f0


	//   ....[65]....
        /*07bc*/ 	.word	0x0002b190


	//   ....[66]....
        /*07c0*/ 	.word	0x0002b280


	//   ....[67]....
        /*07c4*/ 	.word	0x0002b320


	//   ....[68]....
        /*07c8*/ 	.word	0x0002b3c0


	//   ....[69]....
        /*07cc*/ 	.word	0x0002b460


	//   ....[70]....
        /*07d0*/ 	.word	0x0002b500


	//   ....[71]....
        /*07d4*/ 	.word	0x0002b5a0


	//   ....[72]....
        /*07d8*/ 	.word	0x0002b640


	//   ....[73]....
        /*07dc*/ 	.word	0x0002b6e0


	//   ....[74]....
        /*07e0*/ 	.word	0x0002b9e0


	//   ....[75]....
        /*07e4*/ 	.word	0x0002bcc0


	//   ....[76]....
        /*07e8*/ 	.word	0x0002c0e0


	//   ....[77]....
        /*07ec*/ 	.word	0x0002c170


	//   ....[78]....
        /*07f0*/ 	.word	0x0002c210


	//   ....[79]....
        /*07f4*/ 	.word	0x0002c2c0


	//   ....[80]....
        /*07f8*/ 	.word	0x0002c340


	//   ....[81]....
        /*07fc*/ 	.word	0x0002c3c0


	//   ....[82]....
        /*0800*/ 	.word	0x0002c440


	//   ....[83]....
        /*0804*/ 	.word	0x0002c4c0


	//   ....[84]....
        /*0808*/ 	.word	0x0002c550


	//   ....[85]....
        /*080c*/ 	.word	0x0002c600


	//   ....[86]....
        /*0810*/ 	.word	0x0002c680


	//   ....[87]....
        /*0814*/ 	.word	0x0002c700


	//   ....[88]....
        /*0818*/ 	.word	0x0002c780


	//   ....[89]....
        /*081c*/ 	.word	0x0002c800


	//   ....[90]....
        /*0820*/ 	.word	0x0002c870


	//   ....[91]....
        /*0824*/ 	.word	0x0002c910


	//   ....[92]....
        /*0828*/ 	.word	0x0002c9a0


	//   ....[93]....
        /*082c*/ 	.word	0x0002cad0


	//----- nvinfo : EIATTR_REG_RECONFIG
	.align		4
.L_913:
        /*0830*/ 	.byte	0x01, 0x54
	.zero		2


	//----- nvinfo : EIATTR_SYSCALL_OFFSETS
	.align		4
        /*0834*/ 	.byte	0x04, 0x46
        /*0836*/ 	.short	(.L_915 - .L_914)


	//   ....[0]....
.L_914:
        /*0838*/ 	.word	0x00001a50


	//   ....[1]....
        /*083c*/ 	.word	0x00001ba0


	//   ....[2]....
        /*0840*/ 	.word	0x0000ab80


	//   ....[3]....
        /*0844*/ 	.word	0x0000b020


	//   ....[4]....
        /*0848*/ 	.word	0x00026c40


	//   ....[5]....
        /*084c*/ 	.word	0x00026d80


	//   ....[6]....
        /*0850*/ 	.word	0x00026e80


	//----- nvinfo : EIATTR_MBARRIER_INSTR_OFFSETS
	.align		4
.L_915:
        /*0854*/ 	.byte	0x04, 0x39
        /*0856*/ 	.short	(.L_917 - .L_916)


	//   ....[0]....
.L_916:
        /*0858*/ 	.word	0x00000300
        /*085c*/ 	.word	0x000000ff
        /*0860*/ 	.word	0x00036800
        /*0864*/ 	.short	0x0100
        /*0866*/ 	.byte	0x08
	.zero		1


	//   ....[1]....
        /*0868*/ 	.word	0x00000310
        /*086c*/ 	.word	0x000000ff
        /*0870*/ 	.word	0x00036820
        /*0874*/ 	.short	0x0100
        /*0876*/ 	.byte	0x08
	.zero		1


	//   ....[2]....
        /*0878*/ 	.word	0x00000400
        /*087c*/ 	.word	0x000000ff
        /*0880*/ 	.word	0x00036830
        /*0884*/ 	.short	0x0100
        /*0886*/ 	.byte	0x08
	.zero		1


	//   ....[3]....
        /*0888*/ 	.word	0x00000410
        /*088c*/ 	.word	0x000000ff
        /*0890*/ 	.word	0x00036840
        /*0894*/ 	.short	0x0100
        /*0896*/ 	.byte	0x08
	.zero		1


	//   ....[4]....
        /*0898*/ 	.word	0x00000420
        /*089c*/ 	.word	0x000000ff
        /*08a0*/ 	.word	0x00036838
        /*08a4*/ 	.short	0x0100
        /*08a6*/ 	.byte	0x08
	.zero		1


	//   ....[5]....
        /*08a8*/ 	.word	0x00000430
        /*08ac*/ 	.word	0x000000ff
        /*08b0*/ 	.word	0x00036848
        /*08b4*/ 	.short	0x0100
        /*08b6*/ 	.byte	0x08
	.zero		1


	//   ....[6]....
        /*08b8*/ 	.word	0x00000560
        /*08bc*/ 	.word	0x000000ff
        /*08c0*/ 	.word	0x00036850
        /*08c4*/ 	.short	0x0100
        /*08c6*/ 	.byte	0x08
	.zero		1


	//   ....[7]....
        /*08c8*/ 	.word	0x00000570
        /*08cc*/ 	.word	0x000000ff
        /*08d0*/ 	.word	0x00036860
        /*08d4*/ 	.short	0x0100
        /*08d6*/ 	.byte	0x08
	.zero		1


	//   ....[8]....
        /*08d8*/ 	.word	0x00000580
        /*08dc*/ 	.word	0x000000ff
        /*08e0*/ 	.word	0x00036858
        /*08e4*/ 	.short	0x0100
        /*08e6*/ 	.byte	0x08
	.zero		1


	//   ....[9]....
        /*08e8*/ 	.word	0x00000590
        /*08ec*/ 	.word	0x000000ff
        /*08f0*/ 	.word	0x00036868
        /*08f4*/ 	.short	0x0100
        /*08f6*/ 	.byte	0x08
	.zero		1


	//   ....[10]....
        /*08f8*/ 	.word	0x00000680
        /*08fc*/ 	.word	0x000000ff
        /*0900*/ 	.word	0x00036870
        /*0904*/ 	.short	0x0100
        /*0906*/ 	.byte	0x06
	.zero		1


	//   ....[11]....
        /*0908*/ 	.word	0x00000690
        /*090c*/ 	.word	0x000000ff
        /*0910*/ 	.word	0x00036880
        /*0914*/ 	.short	0x0100
        /*0916*/ 	.byte	0x06
	.zero		1


	//   ....[12]....
        /*0918*/ 	.word	0x000006a0
        /*091c*/ 	.word	0x000000ff
        /*0920*/ 	.word	0x00036878
        /*0924*/ 	.short	0x0100
        /*0926*/ 	.byte	0x06
	.zero		1


	//   ....[13]....
        /*0928*/ 	.word	0x000006b0
        /*092c*/ 	.word	0x000000ff
        /*0930*/ 	.word	0x00036888
        /*0934*/ 	.short	0x0100
        /*0936*/ 	.byte	0x06
	.zero		1


	//   ....[14]....
        /*0938*/ 	.word	0x000007e0
        /*093c*/ 	.word	0x000000ff
        /*0940*/ 	.word	0x00036890
        /*0944*/ 	.short	0x0100
        /*0946*/ 	.byte	0x08
	.zero		1


	//   ....[15]....
        /*0948*/ 	.word	0x000007f0
        /*094c*/ 	.word	0x000000ff
        /*0950*/ 	.word	0x000368a0
        /*0954*/ 	.short	0x0100
        /*0956*/ 	.byte	0x08
	.zero		1


	//   ....[16]....
        /*0958*/ 	.word	0x00000800
        /*095c*/ 	.word	0x000000ff
        /*0960*/ 	.word	0x00036898
        /*0964*/ 	.short	0x0100
        /*0966*/ 	.byte	0x08
	.zero		1


	//   ....[17]....
        /*0968*/ 	.word	0x00000810
        /*096c*/ 	.word	0x000000ff
        /*0970*/ 	.word	0x000368a8
        /*0974*/ 	.short	0x0100
        /*0976*/ 	.byte	0x08
	.zero		1


	//   ....[18]....
        /*0978*/ 	.word	0x00000940
        /*097c*/ 	.word	0x000000ff
        /*0980*/ 	.word	0x000368b0
        /*0984*/ 	.short	0x0100
        /*0986*/ 	.byte	0x08
	.zero		1


	//   ....[19]....
        /*0988*/ 	.word	0x00000950
        /*098c*/ 	.word	0x000000ff
        /*0990*/ 	.word	0x000368c0
        /*0994*/ 	.short	0x0100
        /*0996*/ 	.byte	0x08
	.zero		1


	//   ....[20]....
        /*0998*/ 	.word	0x00000960
        /*099c*/ 	.word	0x000000ff
        /*09a0*/ 	.word	0x000368b8
        /*09a4*/ 	.short	0x0100
        /*09a6*/ 	.byte	0x08
	.zero		1


	//   ....[21]....
        /*09a8*/ 	.word	0x00000970
        /*09ac*/ 	.word	0x000000ff
        /*09b0*/ 	.word	0x000368c8
        /*09b4*/ 	.short	0x0100
        /*09b6*/ 	.byte	0x08
	.zero		1


	//   ....[22]....
        /*09b8*/ 	.word	0x000037b0
        /*09bc*/ 	.word	0x00000062
        /*09c0*/ 	.word	0x00036890
        /*09c4*/ 	.short	0x010a
        /*09c6*/ 	.byte	0x3f
	.zero		1


	//   ....[23]....
        /*09c8*/ 	.word	0x00006a20
        /*09cc*/ 	.word	0x00000062
        /*09d0*/ 	.word	0x00036890
        /*09d4*/ 	.short	0x010a
        /*09d6*/ 	.byte	0x3f
	.zero		1


	//   ....[24]....
        /*09d8*/ 	.word	0x00009b10
        /*09dc*/ 	.word	0x00000062
        /*09e0*/ 	.word	0x00036890
        /*09e4*/ 	.short	0x010a
        /*09e6*/ 	.byte	0x3f
	.zero		1


	//   ....[25]....
        /*09e8*/ 	.word	0x00009ee0
        /*09ec*/ 	.word	0x00000028
        /*09f0*/ 	.word	0x00000000
        /*09f4*/ 	.short	0x0101
        /*09f6*/ 	.byte	0x3f
	.zero		1


	//   ....[26]....
        /*09f8*/ 	.word	0x00009f20
        /*09fc*/ 	.word	0x00000062
        /*0a00*/ 	.word	0x000368b0
        /*0a04*/ 	.short	0x010a
        /*0a06*/ 	.byte	0x3f
	.zero		1


	//   ....[27]....
        /*0a08*/ 	.word	0x0000a590
        /*0a0c*/ 	.word	0x00000062
        /*0a10*/ 	.word	0x00000000
        /*0a14*/ 	.short	0x0101
        /*0a16*/ 	.byte	0x3f
	.zero		1


	//   ....[28]....
        /*0a18*/ 	.word	0x0000ac00
        /*0a1c*/ 	.word	0x00000012
        /*0a20*/ 	.word	0x00036800
        /*0a24*/ 	.short	0x010a
        /*0a26*/ 	.byte	0x3f
	.zero		1


	//   ....[29]....
        /*0a28*/ 	.word	0x0000ac50
        /*0a2c*/ 	.word	0x00000012
        /*0a30*/ 	.word	0x00036800
        /*0a34*/ 	.short	0x010a
        /*0a36*/ 	.byte	0x3f
	.zero		1


	//   ....[30]....
        /*0a38*/ 	.word	0x0000bfe0
        /*0a3c*/ 	.word	0x00000012
        /*0a40*/ 	.word	0x00036800
        /*0a44*/ 	.short	0x010a
        /*0a46*/ 	.byte	0x3f
	.zero		1


	//   ....[31]....
        /*0a48*/ 	.word	0x0000f170
        /*0a4c*/ 	.word	0x00000012
        /*0a50*/ 	.word	0x00036800
        /*0a54*/ 	.short	0x010a
        /*0a56*/ 	.byte	0x3f
	.zero		1


	//   ....[32]....
        /*0a58*/ 	.word	0x00011a10
        /*0a5c*/ 	.word	0x00000006
        /*0a60*/ 	.word	0x00036830
        /*0a64*/ 	.short	0x010a
        /*0a66*/ 	.byte	0x3f
	.zero		1


	//   ....[33]....
        /*0a68*/ 	.word	0x00011a90
        /*0a6c*/ 	.word	0x00000006
        /*0a70*/ 	.word	0x00036830
        /*0a74*/ 	.short	0x010a
        /*0a76*/ 	.byte	0x3f
	.zero		1


	//   ....[34]....
        /*0a78*/ 	.word	0x00015410
        /*0a7c*/ 	.word	0x00000006
        /*0a80*/ 	.word	0x00000000
        /*0a84*/ 	.short	0x0101
        /*0a86*/ 	.byte	0x3f
	.zero		1


	//   ....[35]....
        /*0a88*/ 	.word	0x00016f20
        /*0a8c*/ 	.word	0x0000000d
        /*0a90*/ 	.word	0x00036830
        /*0a94*/ 	.short	0x010a
        /*0a96*/ 	.byte	0x3f
	.zero		1


	//   ....[36]....
        /*0a98*/ 	.word	0x00016fa0
        /*0a9c*/ 	.word	0x0000000d
        /*0aa0*/ 	.word	0x00036830
        /*0aa4*/ 	.short	0x010a
        /*0aa6*/ 	.byte	0x3f
	.zero		1


	//   ....[37]....
        /*0aa8*/ 	.word	0x0001a610
        /*0aac*/ 	.word	0x0000000b
        /*0ab0*/ 	.word	0x00036850
        /*0ab4*/ 	.short	0x010a
        /*0ab6*/ 	.byte	0x3f
	.zero		1


	//   ....[38]....
        /*0ab8*/ 	.word	0x0001a660
        /*0abc*/ 	.word	0x0000000b
        /*0ac0*/ 	.word	0x00036850
        /*0ac4*/ 	.short	0x010a
        /*0ac6*/ 	.byte	0x3f
	.zero		1


	//   ....[39]....
        /*0ac8*/ 	.word	0x0001c000
        /*0acc*/ 	.word	0x0000000d
        /*0ad0*/ 	.word	0x00000000
        /*0ad4*/ 	.short	0x0101
        /*0ad6*/ 	.byte	0x3f
	.zero		1


	//   ....[40]....
        /*0ad8*/ 	.word	0x0001c060
        /*0adc*/ 	.word	0x00000007
        /*0ae0*/ 	.word	0x00000000
        /*0ae4*/ 	.short	0x0101
        /*0ae6*/ 	.byte	0x3f
	.zero		1


	//   ....[41]....
        /*0ae8*/ 	.word	0x0001c490
        /*0aec*/ 	.word	0x00000004
        /*0af0*/ 	.word	0x00036830
        /*0af4*/ 	.short	0x010a
        /*0af6*/ 	.byte	0x3f
	.zero		1


	//   ....[42]....
        /*0af8*/ 	.word	0x0001c510
        /*0afc*/ 	.word	0x00000004
        /*0b00*/ 	.word	0x00036830
        /*0b04*/ 	.short	0x010a
        /*0b06*/ 	.byte	0x3f
	.zero		1


	//   ....[43]....
        /*0b08*/ 	.word	0x0001fb80
        /*0b0c*/ 	.word	0x0000000b
        /*0b10*/ 	.word	0x00036850
        /*0b14*/ 	.short	0x010a
        /*0b16*/ 	.byte	0x3f
	.zero		1


	//   ....[44]....
        /*0b18*/ 	.word	0x0001fbd0
        /*0b1c*/ 	.word	0x0000000b
        /*0b20*/ 	.word	0x00036850
        /*0b24*/ 	.short	0x010a
        /*0b26*/ 	.byte	0x3f
	.zero		1


	//   ....[45]....
        /*0b28*/ 	.word	0x00020c10
        /*0b2c*/ 	.word	0x00000014
        /*0b30*/ 	.word	0x00000000
        /*0b34*/ 	.short	0x0101
        /*0b36*/ 	.byte	0x3f
	.zero		1


	//   ....[46]....
        /*0b38*/ 	.word	0x00020c70
        /*0b3c*/ 	.word	0x0000000b
        /*0b40*/ 	.word	0x00000000
        /*0b44*/ 	.short	0x0101
        /*0b46*/ 	.byte	0x3f
	.zero		1


	//   ....[47]....
        /*0b48*/ 	.word	0x00021770
        /*0b4c*/ 	.word	0x0000000b
        /*0b50*/ 	.word	0x00036850
        /*0b54*/ 	.short	0x010a
        /*0b56*/ 	.byte	0x3f
	.zero		1


	//   ....[48]....
        /*0b58*/ 	.word	0x00021810
        /*0b5c*/ 	.word	0x0000000b
        /*0b60*/ 	.word	0x00036850
        /*0b64*/ 	.short	0x010a
        /*0b66*/ 	.byte	0x3f
	.zero		1


	//   ....[49]....
        /*0b68*/ 	.word	0x00021d50
        /*0b6c*/ 	.word	0x0000000c
        /*0b70*/ 	.word	0x00000000
        /*0b74*/ 	.short	0x0101
        /*0b76*/ 	.byte	0x3f
	.zero		1


	//   ....[50]....
        /*0b78*/ 	.word	0x000235f0
        /*0b7c*/ 	.word	0x00000000
        /*0b80*/ 	.word	0x00000000
        /*0b84*/ 	.short	0x0101
        /*0b86*/ 	.byte	0x3f
	.zero		1


	//   ....[51]....
        /*0b88*/ 	.word	0x00025d50
        /*0b8c*/ 	.word	0x00000009
        /*0b90*/ 	.word	0x00036820
        /*0b94*/ 	.short	0x010a
        /*0b96*/ 	.byte	0x3f
	.zero		1


	//   ....[52]....
        /*0b98*/ 	.word	0x00025de0
        /*0b9c*/ 	.word	0x00000005
        /*0ba0*/ 	.word	0x000368a0
        /*0ba4*/ 	.short	0x010a
        /*0ba6*/ 	.byte	0x3f
	.zero		1


	//   ....[53]....
        /*0ba8*/ 	.word	0x00026060
        /*0bac*/ 	.word	0x00000005
        /*0bb0*/ 	.word	0x000368c0
        /*0bb4*/ 	.short	0x010a
        /*0bb6*/ 	.byte	0x3f
	.zero		1


	//   ....[54]....
        /*0bb8*/ 	.word	0x00026400
        /*0bbc*/ 	.word	0x00000006
        /*0bc0*/ 	.word	0x000368a0
        /*0bc4*/ 	.short	0x010a
        /*0bc6*/ 	.byte	0x3f
	.zero		1


	//   ....[55]....
        /*0bc8*/ 	.word	0x00026660
        /*0bcc*/ 	.word	0x00000006
        /*0bd0*/ 	.word	0x000368c0
        /*0bd4*/ 	.short	0x010a
        /*0bd6*/ 	.byte	0x3f
	.zero		1


	//   ....[56]....
        /*0bd8*/ 	.word	0x00027590
        /*0bdc*/ 	.word	0x00000007
        /*0be0*/ 	.word	0x00036840
        /*0be4*/ 	.short	0x010a
        /*0be6*/ 	.byte	0x3f
	.zero		1


	//   ....[57]....
        /*0be8*/ 	.word	0x00027b40
        /*0bec*/ 	.word	0x0000000a
        /*0bf0*/ 	.word	0x00036820
        /*0bf4*/ 	.short	0x010a
        /*0bf6*/ 	.byte	0x3f
	.zero		1


	//   ....[58]....
        /*0bf8*/ 	.word	0x00027e60
        /*0bfc*/ 	.word	0x00000008
        /*0c00*/ 	.word	0x00036840
        /*0c04*/ 	.short	0x010a
        /*0c06*/ 	.byte	0x3f
	.zero		1


	//   ....[59]....
        /*0c08*/ 	.word	0x00028160
        /*0c0c*/ 	.word	0x00000008
        /*0c10*/ 	.word	0x00036860
        /*0c14*/ 	.short	0x010a
        /*0c16*/ 	.byte	0x3f
	.zero		1


	//   ....[60]....
        /*0c18*/ 	.word	0x00028760
        /*0c1c*/ 	.word	0x00000002
        /*0c20*/ 	.word	0x00036840
        /*0c24*/ 	.short	0x010a
        /*0c26*/ 	.byte	0x3f
	.zero		1


	//   ....[61]....
        /*0c28*/ 	.word	0x00028a60
        /*0c2c*/ 	.word	0x00000002
        /*0c30*/ 	.word	0x00036860
        /*0c34*/ 	.short	0x010a
        /*0c36*/ 	.byte	0x3f
	.zero		1


	//   ....[62]....
        /*0c38*/ 	.word	0x00028fe0
        /*0c3c*/ 	.word	0x00000002
        /*0c40*/ 	.word	0x00036840
        /*0c44*/ 	.short	0x010a
        /*0c46*/ 	.byte	0x3f
	.zero		1


	//   ....[63]....
        /*0c48*/ 	.word	0x000292d0
        /*0c4c*/ 	.word	0x00000002
        /*0c50*/ 	.word	0x00036860
        /*0c54*/ 	.short	0x010a
        /*0c56*/ 	.byte	0x3f
	.zero		1


	//   ....[64]....
        /*0c58*/ 	.word	0x000297e0
        /*0c5c*/ 	.word	0x00000003
        /*0c60*/ 	.word	0x00036860
        /*0c64*/ 	.short	0x010a
        /*0c66*/ 	.byte	0x3f
	.zero		1


	//   ....[65]....
        /*0c68*/ 	.word	0x0002a850
        /*0c6c*/ 	.word	0x00000000
        /*0c70*/ 	.word	0x00036820
        /*0c74*/ 	.short	0x010a
        /*0c76*/ 	.byte	0x3f
	.zero		1


	//   ....[66]....
        /*0c78*/ 	.word	0x0002aa20
        /*0c7c*/ 	.word	0x00000006
        /*0c80*/ 	.word	0x00000000
        /*0c84*/ 	.short	0x010a
        /*0c86*/ 	.byte	0x3f
	.zero		1


	//   ....[67]....
        /*0c88*/ 	.word	0x0002aa90
        /*0c8c*/ 	.word	0x00000007
        /*0c90*/ 	.word	0x00000000
        /*0c94*/ 	.short	0x010a
        /*0c96*/ 	.byte	0x3f
	.zero		1


	//   ....[68]....
        /*0c98*/ 	.word	0x0002ab00
        /*0c9c*/ 	.word	0x00000004
        /*0ca0*/ 	.word	0x00000000
        /*0ca4*/ 	.short	0x010a
        /*0ca6*/ 	.byte	0x3f
	.zero		1


	//   ....[69]....
        /*0ca8*/ 	.word	0x0002ab30
        /*0cac*/ 	.word	0x00000003
        /*0cb0*/ 	.word	0x00000000
        /*0cb4*/ 	.short	0x010a
        /*0cb6*/ 	.byte	0x3f
	.zero		1


	//   ....[70]....
        /*0cb8*/ 	.word	0x0002ab90
        /*0cbc*/ 	.word	0x00000062
        /*0cc0*/ 	.word	0x00036890
        /*0cc4*/ 	.short	0x010a
        /*0cc6*/ 	.byte	0x3f
	.zero		1


	//   ....[71]....
        /*0cc8*/ 	.word	0x0002abe0
        /*0ccc*/ 	.word	0x00000062
        /*0cd0*/ 	.word	0x00036890
        /*0cd4*/ 	.short	0x010a
        /*0cd6*/ 	.byte	0x3f
	.zero		1


	//   ....[72]....
        /*0cd8*/ 	.word	0x0002ac30
        /*0cdc*/ 	.word	0x00000062
        /*0ce0*/ 	.word	0x00036890
        /*0ce4*/ 	.short	0x010a
        /*0ce6*/ 	.byte	0x3f
	.zero		1


	//   ....[73]....
        /*0ce8*/ 	.word	0x0002ac80
        /*0cec*/ 	.word	0x00000062
        /*0cf0*/ 	.word	0x000368b0
        /*0cf4*/ 	.short	0x010a
        /*0cf6*/ 	.byte	0x3f
	.zero		1


	//   ....[74]....
        /*0cf8*/ 	.word	0x0002b1d0
        /*0cfc*/ 	.word	0x00000012
        /*0d00*/ 	.word	0x00036800
        /*0d04*/ 	.short	0x010a
        /*0d06*/ 	.byte	0x3f
	.zero		1


	//   ....[75]....
        /*0d08*/ 	.word	0x0002b720
        /*0d0c*/ 	.word	0x00000012
        /*0d10*/ 	.word	0x00036800
        /*0d14*/ 	.short	0x010a
        /*0d16*/ 	.byte	0x3f
	.zero		1


	//   ....[76]....
        /*0d18*/ 	.word	0x0002b770
        /*0d1c*/ 	.word	0x00000006
        /*0d20*/ 	.word	0x00036830
        /*0d24*/ 	.short	0x010a
        /*0d26*/ 	.byte	0x3f
	.zero		1


	//   ....[77]....
        /*0d28*/ 	.word	0x0002b7c0
        /*0d2c*/ 	.word	0x0000000d
        /*0d30*/ 	.word	0x00036830
        /*0d34*/ 	.short	0x010a
        /*0d36*/ 	.byte	0x3f
	.zero		1


	//   ....[78]....
        /*0d38*/ 	.word	0x0002b810
        /*0d3c*/ 	.word	0x0000000b
        /*0d40*/ 	.word	0x00036850
        /*0d44*/ 	.short	0x010a
        /*0d46*/ 	.byte	0x3f
	.zero		1


	//   ....[79]....
        /*0d48*/ 	.word	0x0002b860
        /*0d4c*/ 	.word	0x00000004
        /*0d50*/ 	.word	0x00036830
        /*0d54*/ 	.short	0x010a
        /*0d56*/ 	.byte	0x3f
	.zero		1


	//   ....[80]....
        /*0d58*/ 	.word	0x0002b8b0
        /*0d5c*/ 	.word	0x0000000b
        /*0d60*/ 	.word	0x00036850
        /*0d64*/ 	.short	0x010a
        /*0d66*/ 	.byte	0x3f
	.zero		1


	//   ....[81]....
        /*0d68*/ 	.word	0x0002b900
        /*0d6c*/ 	.word	0x0000000b
        /*0d70*/ 	.word	0x00036850
        /*0d74*/ 	.short	0x010a
        /*0d76*/ 	.byte	0x3f
	.zero		1


	//   ....[82]....
        /*0d78*/ 	.word	0x0002baa0
        /*0d7c*/ 	.word	0x00000009
        /*0d80*/ 	.word	0x00036820
        /*0d84*/ 	.short	0x010a
        /*0d86*/ 	.byte	0x3f
	.zero		1


	//   ....[83]....
        /*0d88*/ 	.word	0x0002baf0
        /*0d8c*/ 	.word	0x00000005
        /*0d90*/ 	.word	0x000368a0
        /*0d94*/ 	.short	0x010a
        /*0d96*/ 	.byte	0x3f
	.zero		1


	//   ....[84]....
        /*0d98*/ 	.word	0x0002bb40
        /*0d9c*/ 	.word	0x00000005
        /*0da0*/ 	.word	0x000368c0
        /*0da4*/ 	.short	0x010a
        /*0da6*/ 	.byte	0x3f
	.zero		1


	//   ....[85]....
        /*0da8*/ 	.word	0x0002bb90
        /*0dac*/ 	.word	0x00000006
        /*0db0*/ 	.word	0x000368a0
        /*0db4*/ 	.short	0x010a
        /*0db6*/ 	.byte	0x3f
	.zero		1


	//   ....[86]....
        /*0db8*/ 	.word	0x0002bbe0
        /*0dbc*/ 	.word	0x00000006
        /*0dc0*/ 	.word	0x000368c0
        /*0dc4*/ 	.short	0x010a
        /*0dc6*/ 	.byte	0x3f
	.zero		1


	//   ....[87]....
        /*0dc8*/ 	.word	0x0002bd80
        /*0dcc*/ 	.word	0x00000007
        /*0dd0*/ 	.word	0x00036840
        /*0dd4*/ 	.short	0x010a
        /*0dd6*/ 	.byte	0x3f
	.zero		1


	//   ....[88]....
        /*0dd8*/ 	.word	0x0002be00
        /*0ddc*/ 	.word	0x00000003
        /*0de0*/ 	.word	0x00036820
        /*0de4*/ 	.short	0x010a
        /*0de6*/ 	.byte	0x3f
	.zero		1


	//   ....[89]....
        /*0de8*/ 	.word	0x0002be50
        /*0dec*/ 	.word	0x00000008
        /*0df0*/ 	.word	0x00036840
        /*0df4*/ 	.short	0x010a
        /*0df6*/ 	.byte	0x3f
	.zero		1


	//   ....[90]....
        /*0df8*/ 	.word	0x0002bea0
        /*0dfc*/ 	.word	0x00000008
        /*0e00*/ 	.word	0x00036860
        /*0e04*/ 	.short	0x010a
        /*0e06*/ 	.byte	0x3f
	.zero		1


	//   ....[91]....
        /*0e08*/ 	.word	0x0002bef0
        /*0e0c*/ 	.word	0x00000002
        /*0e10*/ 	.word	0x00036840
        /*0e14*/ 	.short	0x010a
        /*0e16*/ 	.byte	0x3f
	.zero		1


	//   ....[92]....
        /*0e18*/ 	.word	0x0002bf40
        /*0e1c*/ 	.word	0x00000002
        /*0e20*/ 	.word	0x00036860
        /*0e24*/ 	.short	0x010a
        /*0e26*/ 	.byte	0x3f
	.zero		1


	//   ....[93]....
        /*0e28*/ 	.word	0x0002bf90
        /*0e2c*/ 	.word	0x00000002
        /*0e30*/ 	.word	0x00036840
        /*0e34*/ 	.short	0x010a
        /*0e36*/ 	.byte	0x3f
	.zero		1


	//   ....[94]....
        /*0e38*/ 	.word	0x0002bfe0
        /*0e3c*/ 	.word	0x00000002
        /*0e40*/ 	.word	0x00036860
        /*0e44*/ 	.short	0x010a
        /*0e46*/ 	.byte	0x3f
	.zero		1


	//   ....[95]....
        /*0e48*/ 	.word	0x0002c030
        /*0e4c*/ 	.word	0x00000003
        /*0e50*/ 	.word	0x00036860
        /*0e54*/ 	.short	0x010a
        /*0e56*/ 	.byte	0x3f
	.zero		1


	//   ....[96]....
        /*0e58*/ 	.word	0x0002c9f0
        /*0e5c*/ 	.word	0x00000000
        /*0e60*/ 	.word	0x00036820
        /*0e64*/ 	.short	0x010a
        /*0e66*/ 	.byte	0x3f
	.zero		1


	//   ....[97]....
        /*0e68*/ 	.word	0x0002cb90
        /*0e6c*/ 	.word	0x00000006
        /*0e70*/ 	.word	0x00000000
        /*0e74*/ 	.short	0x010a
        /*0e76*/ 	.byte	0x3f
	.zero		1


	//   ....[98]....
        /*0e78*/ 	.word	0x0002cbe0
        /*0e7c*/ 	.word	0x00000007
        /*0e80*/ 	.word	0x00000000
        /*0e84*/ 	.short	0x010a
        /*0e86*/ 	.byte	0x3f
	.zero		1


	//   ....[99]....
        /*0e88*/ 	.word	0x0002cc30
        /*0e8c*/ 	.word	0x00000004
        /*0e90*/ 	.word	0x00000000
        /*0e94*/ 	.short	0x010a
        /*0e96*/ 	.byte	0x3f
	.zero		1


	//----- nvinfo : EIATTR_NUM_MBARRIERS
	.align		4
.L_917:
        /*0e98*/ 	.byte	0x03, 0x38
        /*0e9a*/ 	.short	0x0016


	//----- nvinfo : EIATTR_EXIT_INSTR_OFFSETS
	.align		4
        /*0e9c*/ 	.byte	0x04, 0x1c
        /*0e9e*/ 	.short	(.L_919 - .L_918)


	//   ....[0]....
.L_918:
        /*0ea0*/ 	.word	0x0002ab80


	//----- nvinfo : EIATTR_MAX_THREADS
	.align		4
.L_919:
        /*0ea4*/ 	.byte	0x04, 0x05
        /*0ea6*/ 	.short	(.L_921 - .L_920)
.L_920:
        /*0ea8*/ 	.word	0x00000180
        /*0eac*/ 	.word	0x00000001
        /*0eb0*/ 	.word	0x00000001


	//----- nvinfo : EIATTR_CRS_STACK_SIZE
	.align		4
.L_921:
        /*0eb4*/ 	.byte	0x04, 0x1e
        /*0eb6*/ 	.short	(.L_923 - .L_922)
.L_922:
        /*0eb8*/ 	.word	0x00000000


	//----- nvinfo : EIATTR_CBANK_PARAM_SIZE
	.align		4
.L_923:
        /*0ebc*/ 	.byte	0x03, 0x19
        /*0ebe*/ 	.short	0x0a70


	//----- nvinfo : EIATTR_PARAM_CBANK
	.align		4
        /*0ec0*/ 	.byte	0x04, 0x0a
        /*0ec2*/ 	.short	(.L_925 - .L_924)
	.align		4
.L_924:
        /*0ec4*/ 	.word	index@(.nv.constant0._ZN7cutlass13device_kernelIN5flash11enable_sm90INS1_16FlashAttnFwdSm90INS1_25CollectiveMainloopFwdSm90ILi2EN4cute5tupleIJNS5_1CILi1EEES8_S8_EEENS6_IJNS7_ILi128EEENS7_ILi112EEENS7_ILi192EEEEEELi192ENS_6half_tEfNS_4arch4Sm90ELb1ELb0ELb0ELb1ELb0ELb1ELb0ELb1ELb1ELb0ELb0ELb0EEENS1_21CollectiveEpilogueFwdINS6_IJSA_SC_SB_EEES9_SE_SG_Li256ELb1ELb0ELb0ELb0EEENS1_36VarlenDynamicPersistentTileSchedulerILi128ELi112ELi256ELi32ELb0ELb0ELb1ELb1ELb1ELb1EEEEEEEEEvNT_6ParamsE)
        /*0ec8*/ 	.short	0x0210
        /*0eca*/ 	.short	0x0a70


	//----- nvinfo : EIATTR_SW_WAR
	.align		4
.L_925:
        /*0ecc*/ 	.byte	0x04, 0x36
        /*0ece*/ 	.short	(.L_927 - .L_926)
.L_926:
        /*0ed0*/ 	.word	0x00000008
.L_927:


//--------------------- .nv.info._ZN7cutlass13device_kernelIN5flash11enable_sm90INS1_16FlashAttnFwdSm90INS1_25CollectiveMainloopFwdSm90ILi2EN4cute5tupleIJNS5_1CILi1EEES8_S8_EEENS6_IJNS7_ILi128EEENS7_ILi176EEESA_EEELi128ENS_6half_tEfNS_4arch4Sm90ELb0ELb0ELb0ELb0ELb0ELb0ELb0ELb1ELb1ELb0ELb0ELb0EEENS1_21CollectiveEpilogueFwdINS6_IJSA_SA_SB_EEES9_SD_SF_Li256ELb0ELb0ELb0ELb0EEENS1_29StaticPersistentTileSchedulerILb0EEEEEEEEEvNT_6ParamsE --------------------------
	.section	.nv.info._ZN7cutlass13device_kernelIN5flash11enable_sm90INS1_16FlashAttnFwdSm90INS1_25CollectiveMainloopFwdSm90ILi2EN4cute5tupleIJNS5_1CILi1EEES8_S8_EEENS6_IJNS7_ILi128EEENS7_ILi176EEESA_EEELi128ENS_6half_tEfNS_4arch4Sm90ELb0ELb0ELb0ELb0ELb0ELb0ELb0ELb1ELb1ELb0ELb0ELb0EEENS1_21CollectiveEpilogueFwdINS6_IJSA_SA_SB_EEES9_SD_SF_Li256ELb0ELb0ELb0ELb0EEENS1_29StaticPersistentTileSchedulerILb0EEEEEEEEEvNT_6ParamsE,"",@"SHT_CUDA_INFO"
	.sectionflags	@""
	.align	4


	//----- nvinfo : EIATTR_CUDA_API_VERSION
	.align		4
        /*0000*/ 	.byte	0x04, 0x37
        /*0002*/ 	.short	(.L_929 - .L_928)
.L_928:
        /*0004*/ 	.word	0x00000082


	//----- nvinfo : EIATTR_KPARAM_INFO
	.align		4
.L_929:
        /*0008*/ 	.byte	0x04, 0x17
        /*000a*/ 	.short	(.L_931 - .L_930)
.L_930:
        /*000c*/ 	.word	0x00000000
        /*0010*/ 	.short	0x0000
        /*0012*/ 	.short	0x0070
        /*0014*/ 	.byte	0x00, 0xf0, 0x01, 0x2e


	//----- nvinfo : EIATTR_SPARSE_MMA_MASK
	.align		4
.L_931:
        /*0018*/ 	.byte	0x03, 0x50
        /*001a*/ 	.short	0x0000


	//----- nvinfo : EIATTR_MAXREG_COUNT
	.align		4
        /*001c*/ 	.byte	0x03, 0x1b
        /*001e*/ 	.short	0x00a8


	//----- nvinfo : EIATTR_NUM_BARRIERS
	.align		4
        /*0020*/ 	.byte	0x02, 0x4c
        /*0022*/ 	.byte	0x10
	.zero		1


	//----- nvinfo : EIATTR_EXTERNS
	.align		4
        /*0024*/ 	.byte	0x04, 0x0f
        /*0026*/ 	.short	(.L_933 - .L_932)


	//   ....[0]....
	.align		4
.L_932:
        /*0028*/ 	.word	index@(__assertfail)


	//----- nvinfo : EIATTR_ANNOTATIONS
	.align		4
.L_933:
        /*002c*/ 	.byte	0x04, 0x55
        /*002e*/ 	.short	(.L_935 - .L_934)


	//   ....[0]....
.L_934:
        /* <DEDUP_REMOVED lines=15> */


	//----- nvinfo : EIATTR_MERCURY_ISA_VERSION
	.align		4
.L_935:
        /*0108*/ 	.byte	0x03, 0x5f
        /*010a*/ 	.short	0x0101


	//----- nvinfo : EIATTR_INT_WARP_WIDE_INSTR_OFFSETS
	.align		4
        /*010c*/ 	.byte	0x04, 0x31
        /*010e*/ 	.short	(.L_937 - .L_936)


	//   ....[0]....
.L_936:
        /*0110*/ 	.word	0x00000190


	//   ....[1]....
        /*0114*/ 	.word	0x000001c0


	//   ....[2]....
        /*0118*/ 	.word	0x000001d0


	//   ....[3]....
        /*011c*/ 	.word	0x0000ccb0


	//   ....[4]....
        /*0120*/ 	.word	0x0000cce0


	//   ....[5]....
        /*0124*/ 	.word	0x0000cdb0


	//----- nvinfo : EIATTR_COOP_GROUP_MASK_REGIDS
	.align		4
.L_937:
        /*0128*/ 	.byte	0x04, 0x29
        /*012a*/ 	.short	(.L_939 - .L_938)


	//   ....[0]....
.L_938:
        /*012c*/ 	.word	0xffffffff


	//   ....[1]....
        /*0130*/ 	.word	0xffffffff


	//   ....[2]....
        /*0134*/ 	.word	0xffffffff


	//   ....[3]....
        /*0138*/ 	.word	0xffffffff


	//   ....[4]....
        /*013c*/ 	.word	0xffffffff


	//   ....[5]....
        /*0140*/ 	.word	0xffffffff


	//   ....[6]....
        /*0144*/ 	.word	0xffffffff


	//   ....[7]....
        /*0148*/ 	.word	0xffffffff


	//   ....[8]....
        /*014c*/ 	.word	0xffffffff


	//   ....[9]....
        /*0150*/ 	.word	0xffffffff


	//   ....[10]....
        /*0154*/ 	.word	0xffffffff


	//   ....[11]....
        /*0158*/ 	.word	0xffffffff


	//   ....[12]....
        /*015c*/ 	.word	0xffffffff


	//   ....[13]....
        /*0160*/ 	.word	0xffffffff


	//   ....[14]....
        /*0164*/ 	.word	0xffffffff


	//   ....[15]....
        /*0168*/ 	.word	0xffffffff


	//   ....[16]....
        /*016c*/ 	.word	0xffffffff


	//   ....[17]....
        /*0170*/ 	.word	0xffffffff


	//   ....[18]....
        /*0174*/ 	.word	0xffffffff


	//   ....[19]....
        /*0178*/ 	.word	0xffffffff


	//   ....[20]....
        /*017c*/ 	.word	0xffffffff


	//   ....[21]....
        /*0180*/ 	.word	0xffffffff


	//   ....[22]....
        /*0184*/ 	.word	0xffffffff


	//   ....[23]....
        /*0188*/ 	.word	0x0500000f


	//   ....[24]....
        /*018c*/ 	.word	0x0500000f


	//----- nvinfo : EIATTR_COOP_GROUP_INSTR_OFFSETS
	.align		4
.L_939:
        /*0190*/ 	.byte	0x04, 0x28
        /*0192*/ 	.short	(.L_941 - .L_940)


	//   ....[0]....
.L_940:
        /*0194*/ 	.word	0x00000070


	//   ....[1]....
        /*0198*/ 	.word	0x000001a0


	//   ....[2]....
        /*019c*/ 	.word	0x000001f0


	//   ....[3]....
        /*01a0*/ 	.word	0x000003e0


	//   ....[4]....
        /*01a4*/ 	.word	0x00000540


	//   ....[5]....
        /*01a8*/ 	.word	0x00000660


	//   ....[6]....
        /*01ac*/ 	.word	0x000007c0


	//   ....[7]....
        /*01b0*/ 	.word	0x00000dc0


	//   ....[8]....
        /*01b4*/ 	.word	0x00004570


	//   ....[9]....
        /*01b8*/ 	.word	0x000045f0


	//   ....[10]....
        /*01bc*/ 	.word	0x00004d60


	//   ....[11]....
        /*01c0*/ 	.word	0x00004df0


	//   ....[12]....
        /*01c4*/ 	.word	0x00008f60


	//   ....[13]....
        /*01c8*/ 	.word	0x00008f90


	//   ....[14]....
        /*01cc*/ 	.word	0x00009a10


	//   ....[15]....
        /*01d0*/ 	.word	0x00009a80


	//   ....[16]....
        /*01d4*/ 	.word	0x0000af40


	//   ....[17]....
        /*01d8*/ 	.word	0x0000af80


	//   ....[18]....
        /*01dc*/ 	.word	0x0000b100


	//   ....[19]....
        /*01e0*/ 	.word	0x0000b130


	//   ....[20]....
        /*01e4*/ 	.word	0x0000c180


	//   ....[21]....
        /*01e8*/ 	.word	0x0000c450


	//   ....[22]....
        /*01ec*/ 	.word	0x0000f0a0


	//   ....[23]....
        /*01f0*/ 	.word	0x0000f5a0


	//   ....[24]....
        /*01f4*/ 	.word	0x0000fa40


	//----- nvinfo : EIATTR_REG_RECONFIG
	.align		4
.L_941:
        /*01f8*/ 	.byte	0x01, 0x54
	.zero		2


	//----- nvinfo : EIATTR_SYSCALL_OFFSETS
	.align		4
        /*01fc*/ 	.byte	0x04, 0x46
        /*01fe*/ 	.short	(.L_943 - .L_942)


	//   ....[0]....
.L_942:
        /*0200*/ 	.word	0x00001140


	//   ....[1]....
        /*0204*/ 	.word	0x0000c8c0


	//   ....[2]....
        /*0208*/ 	.word	0x0000ca00


	//   ....[3]....
        /*020c*/ 	.word	0x0000cb00


	//----- nvinfo : EIATTR_MBARRIER_INSTR_OFFSETS
	.align		4
.L_943:
        /*0210*/ 	.byte	0x04, 0x39
        /*0212*/ 	.short	(.L_945 - .L_944)


	//   ....[0]....
.L_944:
        /*0214*/ 	.word	0x00000290
        /*0218*/ 	.word	0x000000ff
        /*021c*/ 	.word	0x00034800
        /*0220*/ 	.short	0x0100
        /*0222*/ 	.byte	0x06
	.zero		1


	//   ....[1]....
        /*0224*/ 	.word	0x000002a0
        /*0228*/ 	.word	0x000000ff
        /*022c*/ 	.word	0x00034820
        /*0230*/ 	.short	0x0100
        /*0232*/ 	.byte	0x06
	.zero		1


	//   ....[2]....
        /*0234*/ 	.word	0x00000390
        /*0238*/ 	.word	0x000000ff
        /*023c*/ 	.word	0x00034830
        /*0240*/ 	.short	0x0100
        /*0242*/ 	.byte	0x08
	.zero		1


	//   ....[3]....
        /*0244*/ 	.word	0x000003a0
        /*0248*/ 	.word	0x000000ff
        /*024c*/ 	.word	0x00034840
        /*0250*/ 	.short	0x0100
        /*0252*/ 	.byte	0x08
	.zero		1


	//   ....[4]....
        /*0254*/ 	.word	0x000003b0
        /*0258*/ 	.word	0x000000ff
        /*025c*/ 	.word	0x00034838
        /*0260*/ 	.short	0x0100
        /*0262*/ 	.byte	0x08
	.zero		1


	//   ....[5]....
        /*0264*/ 	.word	0x000003c0
        /*0268*/ 	.word	0x000000ff
        /*026c*/ 	.word	0x00034848
        /*0270*/ 	.short	0x0100
        /*0272*/ 	.byte	0x08
	.zero		1


	//   ....[6]....
        /*0274*/ 	.word	0x000004f0
        /*0278*/ 	.word	0x000000ff
        /*027c*/ 	.word	0x00034850
        /*0280*/ 	.short	0x0100
        /*0282*/ 	.byte	0x08
	.zero		1


	//   ....[7]....
        /*0284*/ 	.word	0x00000500
        /*0288*/ 	.word	0x000000ff
        /*028c*/ 	.word	0x00034860
        /*0290*/ 	.short	0x0100
        /*0292*/ 	.byte	0x08
	.zero		1


	//   ....[8]....
        /*0294*/ 	.word	0x00000510
        /*0298*/ 	.word	0x000000ff
        /*029c*/ 	.word	0x00034858
        /*02a0*/ 	.short	0x0100
        /*02a2*/ 	.byte	0x08
	.zero		1


	//   ....[9]....
        /*02a4*/ 	.word	0x00000520
        /*02a8*/ 	.word	0x000000ff
        /*02ac*/ 	.word	0x00034868
        /*02b0*/ 	.short	0x0100
        /*02b2*/ 	.byte	0x08
	.zero		1


	//   ....[10]....
        /*02b4*/ 	.word	0x00000610
        /*02b8*/ 	.word	0x000000ff
        /*02bc*/ 	.word	0x00034870
        /*02c0*/ 	.short	0x0100
        /*02c2*/ 	.byte	0x06
	.zero		1


	//   ....[11]....
        /*02c4*/ 	.word	0x00000620
        /*02c8*/ 	.word	0x000000ff
        /*02cc*/ 	.word	0x00034880
        /*02d0*/ 	.short	0x0100
        /*02d2*/ 	.byte	0x06
	.zero		1


	//   ....[12]....
        /*02d4*/ 	.word	0x00000630
        /*02d8*/ 	.word	0x000000ff
        /*02dc*/ 	.word	0x00034878
        /*02e0*/ 	.short	0x0100
        /*02e2*/ 	.byte	0x06
	.zero		1


	//   ....[13]....
        /*02e4*/ 	.word	0x00000640
        /*02e8*/ 	.word	0x000000ff
        /*02ec*/ 	.word	0x00034888
        /*02f0*/ 	.short	0x0100
        /*02f2*/ 	.byte	0x06
	.zero		1


	//   ....[14]....
        /*02f4*/ 	.word	0x00000770
        /*02f8*/ 	.word	0x000000ff
        /*02fc*/ 	.word	0x00034890
        /*0300*/ 	.short	0x0100
        /*0302*/ 	.byte	0x08
	.zero		1


	//   ....[15]....
        /*0304*/ 	.word	0x00000780
        /*0308*/ 	.word	0x000000ff
        /*030c*/ 	.word	0x000348a0
        /*0310*/ 	.short	0x0100
        /*0312*/ 	.byte	0x08
	.zero		1


	//   ....[16]....
        /*0314*/ 	.word	0x00000790
        /*0318*/ 	.word	0x000000ff
        /*031c*/ 	.word	0x00034898
        /*0320*/ 	.short	0x0100
        /*0322*/ 	.byte	0x08
	.zero		1


	//   ....[17]....
        /*0324*/ 	.word	0x000007a0
        /*0328*/ 	.word	0x000000ff
        /*032c*/ 	.word	0x000348a8
        /*0330*/ 	.short	0x0100
        /*0332*/ 	.byte	0x08
	.zero		1


	//   ....[18]....
        /*0334*/ 	.word	0x000008d0
        /*0338*/ 	.word	0x000000ff
        /*033c*/ 	.word	0x000348b0
        /*0340*/ 	.short	0x0100
        /*0342*/ 	.byte	0x08
	.zero		1


	//   ....[19]....
        /*0344*/ 	.word	0x000008e0
        /*0348*/ 	.word	0x000000ff
        /*034c*/ 	.word	0x000348c0
        /*0350*/ 	.short	0x0100
        /*0352*/ 	.byte	0x08
	.zero		1


	//   ....[20]....
        /*0354*/ 	.word	0x000008f0
        /*0358*/ 	.word	0x000000ff
        /*035c*/ 	.word	0x000348b8
        /*0360*/ 	.short	0x0100
        /*0362*/ 	.byte	0x08
	.zero		1


	//   ....[21]....
        /*0364*/ 	.word	0x00000900
        /*0368*/ 	.word	0x000000ff
        /*036c*/ 	.word	0x000348c8
        /*0370*/ 	.short	0x0100
        /*0372*/ 	.byte	0x08
	.zero		1


	//   ....[22]....
        /*0374*/ 	.word	0x000011c0
        /*0378*/ 	.word	0x000000ff
        /*037c*/ 	.word	0x00034800
        /*0380*/ 	.short	0x010a
        /*0382*/ 	.byte	0x27
	.zero		1


	//   ....[23]....
        /*0384*/ 	.word	0x00001240
        /*0388*/ 	.word	0x0000000c
        /*038c*/ 	.word	0x00034830
        /*0390*/ 	.short	0x010a
        /*0392*/ 	.byte	0x3f
	.zero		1


	//   ....[24]....
        /*0394*/ 	.word	0x000012c0
        /*0398*/ 	.word	0x0000000c
        /*039c*/ 	.word	0x00034830
        /*03a0*/ 	.short	0x010a
        /*03a2*/ 	.byte	0x3f
	.zero		1


	//   ....[25]....
        /*03a4*/ 	.word	0x00005160
        /*03a8*/ 	.word	0x00000028
        /*03ac*/ 	.word	0x00000000
        /*03b0*/ 	.short	0x0101
        /*03b2*/ 	.byte	0x3f
	.zero		1


	//   ....[26]....
        /*03b4*/ 	.word	0x00006380
        /*03b8*/ 	.word	0x000000ff
        /*03bc*/ 	.word	0x00034830
        /*03c0*/ 	.short	0x010a
        /*03c2*/ 	.byte	0x06
	.zero		1


	//   ....[27]....
        /*03c4*/ 	.word	0x000063c0
        /*03c8*/ 	.word	0x000000ff
        /*03cc*/ 	.word	0x00034830
        /*03d0*/ 	.short	0x010a
        /*03d2*/ 	.byte	0x06
	.zero		1


	//   ....[28]....
        /*03d4*/ 	.word	0x00008b00
        /*03d8*/ 	.word	0x000000ff
        /*03dc*/ 	.word	0x00034850
        /*03e0*/ 	.short	0x010a
        /*03e2*/ 	.byte	0x06
	.zero		1


	//   ....[29]....
        /*03e4*/ 	.word	0x00008b40
        /*03e8*/ 	.word	0x000000ff
        /*03ec*/ 	.word	0x00034850
        /*03f0*/ 	.short	0x010a
        /*03f2*/ 	.byte	0x06
	.zero		1


	//   ....[30]....
        /*03f4*/ 	.word	0x0000a5f0
        /*03f8*/ 	.word	0x00000085
        /*03fc*/ 	.word	0x00000000
        /*0400*/ 	.short	0x0101
        /*0402*/ 	.byte	0x3f
	.zero		1


	//   ....[31]....
        /*0404*/ 	.word	0x0000a7e0
        /*0408*/ 	.word	0x00000083
        /*040c*/ 	.word	0x00000000
        /*0410*/ 	.short	0x0101
        /*0412*/ 	.byte	0x3f
	.zero		1


	//   ....[32]....
        /*0414*/ 	.word	0x0000aeb0
        /*0418*/ 	.word	0x000000ff
        /*041c*/ 	.word	0x00034850
        /*0420*/ 	.short	0x010a
        /*0422*/ 	.byte	0x07
	.zero		1


	//   ....[33]....
        /*0424*/ 	.word	0x0000aef0
        /*0428*/ 	.word	0x000000ff
        /*042c*/ 	.word	0x00034850
        /*0430*/ 	.short	0x010a
        /*0432*/ 	.byte	0x07
	.zero		1


	//   ....[34]....
        /*0434*/ 	.word	0x0000ba20
        /*0438*/ 	.word	0x00000008
        /*043c*/ 	.word	0x00000000
        /*0440*/ 	.short	0x0101
        /*0442*/ 	.byte	0x3f
	.zero		1


	//   ....[35]....
        /*0444*/ 	.word	0x0000c330
        /*0448*/ 	.word	0x000000ff
        /*044c*/ 	.word	0x00000000
        /*0450*/ 	.short	0x0101
        /*0452*/ 	.byte	0x06
	.zero		1


	//   ....[36]....
        /*0454*/ 	.word	0x0000d0f0
        /*0458*/ 	.word	0x00000006
        /*045c*/ 	.word	0x00034840
        /*0460*/ 	.short	0x010a
        /*0462*/ 	.byte	0x3f
	.zero		1


	//   ....[37]....
        /*0464*/ 	.word	0x0000d570
        /*0468*/ 	.word	0x00000009
        /*046c*/ 	.word	0x00034820
        /*0470*/ 	.short	0x010a
        /*0472*/ 	.byte	0x3f
	.zero		1


	//   ....[38]....
        /*0474*/ 	.word	0x0000d850
        /*0478*/ 	.word	0x00000002
        /*047c*/ 	.word	0x00034840
        /*0480*/ 	.short	0x010a
        /*0482*/ 	.byte	0x3f
	.zero		1


	//   ....[39]....
        /*0484*/ 	.word	0x0000dad0
        /*0488*/ 	.word	0x00000002
        /*048c*/ 	.word	0x00000060
        /*0490*/ 	.short	0x010a
        /*0492*/ 	.byte	0x3f
	.zero		1


	//   ....[40]....
        /*0494*/ 	.word	0x0000e010
        /*0498*/ 	.word	0x00000002
        /*049c*/ 	.word	0x00034840
        /*04a0*/ 	.short	0x010a
        /*04a2*/ 	.byte	0x3f
	.zero		1


	//   ....[41]....
        /*04a4*/ 	.word	0x0000e290
        /*04a8*/ 	.word	0x00000002
        /*04ac*/ 	.word	0x00000060
        /*04b0*/ 	.short	0x010a
        /*04b2*/ 	.byte	0x3f
	.zero		1


	//   ....[42]....
        /*04b4*/ 	.word	0x0000e6f0
        /*04b8*/ 	.word	0x00000002
        /*04bc*/ 	.word	0x00034840
        /*04c0*/ 	.short	0x010a
        /*04c2*/ 	.byte	0x3f
	.zero		1


	//   ....[43]....
        /*04c4*/ 	.word	0x0000e980
        /*04c8*/ 	.word	0x00000002
        /*04cc*/ 	.word	0x00000060
        /*04d0*/ 	.short	0x010a
        /*04d2*/ 	.byte	0x3f
	.zero		1


	//   ....[44]....
        /*04d4*/ 	.word	0x0000ecb0
        /*04d8*/ 	.word	0x00000003
        /*04dc*/ 	.word	0x00034860
        /*04e0*/ 	.short	0x010a
        /*04e2*/ 	.byte	0x3f
	.zero		1


	//   ....[45]....
        /*04e4*/ 	.word	0x0000f020
        /*04e8*/ 	.word	0x00000000
        /*04ec*/ 	.word	0x00034820
        /*04f0*/ 	.short	0x010a
        /*04f2*/ 	.byte	0x3f
	.zero		1


	//   ....[46]....
        /*04f4*/ 	.word	0x0000f1e0
        /*04f8*/ 	.word	0x00000006
        /*04fc*/ 	.word	0x00000000
        /*0500*/ 	.short	0x010a
        /*0502*/ 	.byte	0x3f
	.zero		1


	//   ....[47]....
        /*0504*/ 	.word	0x0000f250
        /*0508*/ 	.word	0x00000003
        /*050c*/ 	.word	0x00000000
        /*0510*/ 	.short	0x010a
        /*0512*/ 	.byte	0x3f
	.zero		1


	//   ....[48]....
        /*0514*/ 	.word	0x0000f2b0
        /*0518*/ 	.word	0x00000010
        /*051c*/ 	.word	0x00000000
        /*0520*/ 	.short	0x010a
        /*0522*/ 	.byte	0x3f
	.zero		1


	//   ....[49]....
        /*0524*/ 	.word	0x0000f2e0
        /*0528*/ 	.word	0x00000003
        /*052c*/ 	.word	0x00000000
        /*0530*/ 	.short	0x010a
        /*0532*/ 	.byte	0x3f
	.zero		1


	//   ....[50]....
        /*0534*/ 	.word	0x0000f350
        /*0538*/ 	.word	0x00000003
        /*053c*/ 	.word	0x00034800
        /*0540*/ 	.short	0x010a
        /*0542*/ 	.byte	0x3f
	.zero		1


	//   ....[51]....
        /*0544*/ 	.word	0x0000f3a0
        /*0548*/ 	.word	0x0000000c
        /*054c*/ 	.word	0x00034830
        /*0550*/ 	.short	0x010a
        /*0552*/ 	.byte	0x3f
	.zero		1


	//   ....[52]....
        /*0554*/ 	.word	0x0000f400
        /*0558*/ 	.word	0x0000000b
        /*055c*/ 	.word	0x00034830
        /*0560*/ 	.short	0x010a
        /*0562*/ 	.byte	0x3f
	.zero		1


	//   ....[53]....
        /*0564*/ 	.word	0x0000f460
        /*0568*/ 	.word	0x0000000b
        /*056c*/ 	.word	0x00034850
        /*0570*/ 	.short	0x010a
        /*0572*/ 	.byte	0x3f
	.zero		1


	//   ....[54]....
        /*0574*/ 	.word	0x0000f4c0
        /*0578*/ 	.word	0x00000003
        /*057c*/ 	.word	0x00034850
        /*0580*/ 	.short	0x010a
        /*0582*/ 	.byte	0x3f
	.zero		1


	//   ....[55]....
        /*0584*/ 	.word	0x0000f660
        /*0588*/ 	.word	0x00000006
        /*058c*/ 	.word	0x00034840
        /*0590*/ 	.short	0x010a
        /*0592*/ 	.byte	0x3f
	.zero		1


	//   ....[56]....
        /*0594*/ 	.word	0x0000f6e0
        /*0598*/ 	.word	0x00000007
        /*059c*/ 	.word	0x00034820
        /*05a0*/ 	.short	0x010a
        /*05a2*/ 	.byte	0x3f
	.zero		1


	//   ....[57]....
        /*05a4*/ 	.word	0x0000f730
        /*05a8*/ 	.word	0x00000002
        /*05ac*/ 	.word	0x00034840
        /*05b0*/ 	.short	0x010a
        /*05b2*/ 	.byte	0x3f
	.zero		1


	//   ....[58]....
        /*05b4*/ 	.word	0x0000f780
        /*05b8*/ 	.word	0x00000002
        /*05bc*/ 	.word	0x00000060
        /*05c0*/ 	.short	0x010a
        /*05c2*/ 	.byte	0x3f
	.zero		1


	//   ....[59]....
        /*05c4*/ 	.word	0x0000f7d0
        /*05c8*/ 	.word	0x00000002
        /*05cc*/ 	.word	0x00034840
        /*05d0*/ 	.short	0x010a
        /*05d2*/ 	.byte	0x3f
	.zero		1


	//   ....[60]....
        /*05d4*/ 	.word	0x0000f820
        /*05d8*/ 	.word	0x00000002
        /*05dc*/ 	.word	0x00000060
        /*05e0*/ 	.short	0x010a
        /*05e2*/ 	.byte	0x3f
	.zero		1


	//   ....[61]....
        /*05e4*/ 	.word	0x0000f870
        /*05e8*/ 	.word	0x00000002
        /*05ec*/ 	.word	0x00034840
        /*05f0*/ 	.short	0x010a
        /*05f2*/ 	.byte	0x3f
	.zero		1


	//   ....[62]....
        /*05f4*/ 	.word	0x0000f8c0
        /*05f8*/ 	.word	0x00000002
        /*05fc*/ 	.word	0x00000060
        /*0600*/ 	.short	0x010a
        /*0602*/ 	.byte	0x3f
	.zero		1


	//   ....[63]....
        /*0604*/ 	.word	0x0000f910
        /*0608*/ 	.word	0x00000003
        /*060c*/ 	.word	0x00034860
        /*0610*/ 	.short	0x010a
        /*0612*/ 	.byte	0x3f
	.zero		1


	//   ....[64]....
        /*0614*/ 	.word	0x0000f960
        /*0618*/ 	.word	0x00000000
        /*061c*/ 	.word	0x00034820
        /*0620*/ 	.short	0x010a
        /*0622*/ 	.byte	0x3f
	.zero		1


	//   ....[65]....
        /*0624*/ 	.word	0x0000fb00
        /*0628*/ 	.word	0x00000006
        /*062c*/ 	.word	0x00000000
        /*0630*/ 	.short	0x010a
        /*0632*/ 	.byte	0x3f
	.zero		1


	//   ....[66]....
        /*0634*/ 	.word	0x0000fb50
        /*0638*/ 	.word	0x00000003
        /*063c*/ 	.word	0x00000000
        /*0640*/ 	.short	0x010a
        /*0642*/ 	.byte	0x3f
	.zero		1


	//   ....[67]....
        /*0644*/ 	.word	0x0000fba0
        /*0648*/ 	.word	0x00000010
        /*064c*/ 	.word	0x00000000
        /*0650*/ 	.short	0x010a
        /*0652*/ 	.byte	0x3f
	.zero		1


	//----- nvinfo : EIATTR_NUM_MBARRIERS
	.align		4
.L_945:
        /*0654*/ 	.byte	0x03, 0x38
        /*0656*/ 	.short	0x0016


	//----- nvinfo : EIATTR_EXIT_INSTR_OFFSETS
	.align		4
        /*0658*/ 	.byte	0x04, 0x1c
        /*065a*/ 	.short	(.L_947 - .L_946)


	//   ....[0]....
.L_946:
        /*065c*/ 	.word	0x00000a50


	//   ....[1]....
        /*0660*/ 	.word	0x0000c410


	//   ....[2]....
        /*0664*/ 	.word	0x0000c470


	//   ....[3]....
        /*0668*/ 	.word	0x0000f330


	//----- nvinfo : EIATTR_MAX_THREADS
	.align		4
.L_947:
        /*066c*/ 	.byte	0x04, 0x05
        /*066e*/ 	.short	(.L_949 - .L_948)
.L_948:
        /*0670*/ 	.word	0x00000180
        /*0674*/ 	.word	0x00000001
        /*0678*/ 	.word	0x00000001


	//----- nvinfo : EIATTR_CRS_STACK_SIZE
	.align		4
.L_949:
        /*067c*/ 	.byte	0x04, 0x1e
        /*067e*/ 	.short	(.L_951 - .L_950)
.L_950:
        /*0680*/ 	.word	0x00000000


	//----- nvinfo : EIATTR_CBANK_PARAM_SIZE
	.align		4
.L_951:
        /*0684*/ 	.byte	0x03, 0x19
        /*0686*/ 	.short	0x0bf0


	//----- nvinfo : EIATTR_PARAM_CBANK
	.align		4
        /*0688*/ 	.byte	0x04, 0x0a
        /*068a*/ 	.short	(.L_953 - .L_952)
	.align		4
.L_952:
        /*068c*/ 	.word	index@(.nv.constant0._ZN7cutlass13device_kernelIN5flash11enable_sm90INS1_16FlashAttnFwdSm90INS1_25CollectiveMainloopFwdSm90ILi2EN4cute5tupleIJNS5_1CILi1EEES8_S8_EEENS6_IJNS7_ILi128EEENS7_ILi176EEESA_EEELi128ENS_6half_tEfNS_4arch4Sm90ELb0ELb0ELb0ELb0ELb0ELb0ELb0ELb1ELb1ELb0ELb0ELb0EEENS1_21CollectiveEpilogueFwdINS6_IJSA_SA_SB_EEES9_SD_SF_Li256ELb0ELb0ELb0ELb0EEENS1_29StaticPersistentTileSchedulerILb0EEEEEEEEEvNT_6ParamsE)
        /*0690*/ 	.short	0x0210
        /*0692*/ 	.short	0x0bf0


	//----- nvinfo : EIATTR_SW_WAR
	.align		4
.L_953:
        /*0694*/ 	.byte	0x04, 0x36
        /*0696*/ 	.short	(.L_955 - .L_954)
.L_954:
        /*0698*/ 	.word	0x00000008
.L_955:


//--------------------- .nv.info._ZN7cutlass13device_kernelIN5flash11enable_sm90INS1_16FlashAttnFwdSm90INS1_25CollectiveMainloopFwdSm90ILi2EN4cute5tupleIJNS5_1CILi2EEENS7_ILi1EEES9_EEENS6_IJNS7_ILi128EEENS7_ILi176EEESB_EEELi128ENS_6half_tEfNS_4arch4Sm90ELb0ELb0ELb0ELb0ELb0ELb0ELb0ELb1ELb1ELb0ELb0ELb0EEENS1_21CollectiveEpilogueFwdINS6_IJSB_SB_SC_EEESA_SE_SG_Li256ELb0ELb0ELb0ELb0EEENS1_29StaticPersistentTileSchedulerILb0EEEEEEEEEvNT_6ParamsE --------------------------
	.section	.nv.info._ZN7cutlass13device_kernelIN5flash11enable_sm90INS1_16FlashAttnFwdSm90INS1_25CollectiveMainloopFwdSm90ILi2EN4cute5tupleIJNS5_1CILi2EEENS7_ILi1EEES9_EEENS6_IJNS7_ILi128EEENS7_ILi176EEESB_EEELi128ENS_6half_tEfNS_4arch4Sm90ELb0ELb0ELb0ELb0ELb0ELb0ELb0ELb1ELb1ELb0ELb0ELb0EEENS1_21CollectiveEpilogueFwdINS6_IJSB_SB_SC_EEESA_SE_SG_Li256ELb0ELb0ELb0ELb0EEENS1_29StaticPersistentTileSchedulerILb0EEEEEEEEEvNT_6ParamsE,"",@"SHT_CUDA_INFO"
	.sectionflags	@""
	.align	4


	//----- nvinfo : EIATTR_CUDA_API_VERSION
	.align		4
        /*0000*/ 	.byte	0x04, 0x37
        /*0002*/ 	.short	(.L_957 - .L_956)
.L_956:
        /*0004*/ 	.word	0x00000082


	//----- nvinfo : EIATTR_KPARAM_INFO
	.align		4
.L_957:
        /*0008*/ 	.byte	0x04, 0x17
        /*000a*/ 	.short	(.L_959 - .L_958)
.L_958:
        /*000c*/ 	.word	0x00000000
        /*0010*/ 	.short	0x0000
        /*0012*/ 	.short	0x0070
        /*0014*/ 	.byte	0x00, 0xf0, 0x01, 0x2e


	//----- nvinfo : EIATTR_SPARSE_MMA_MASK
	.align		4
.L_959:
        /*0018*/ 	.byte	0x03, 0x50
        /*001a*/ 	.short	0x0000


	//----- nvinfo : EIATTR_MAXREG_COUNT
	.align		4
        /*001c*/ 	.byte	0x03, 0x1b
        /*001e*/ 	.short	0x00a8


	//----- nvinfo : EIATTR_NUM_BARRIERS
	.align		4
        /*0020*/ 	.byte	0x02, 0x4c
        /*0022*/ 	.byte	0x10
	.zero		1


	//----- nvinfo : EIATTR_EXTERNS
	.align		4
        /*0024*/ 	.byte	0x04, 0x0f
        /*0026*/ 	.short	(.L_961 - .L_960)


	//   ....[0]....
	.align		4
.L_960:
        /*0028*/ 	.word	index@(__assertfail)


	//----- nvinfo : EIATTR_ANNOTATIONS
	.align		4
.L_961:
        /*002c*/ 	.byte	0x04, 0x55
        /*002e*/ 	.short	(.L_963 - .L_962)


	//   ....[0]....
.L_962:
        /* <DEDUP_REMOVED lines=23> */


	//----- nvinfo : EIATTR_MERCURY_ISA_VERSION
	.align		4
.L_963:
        /*0190*/ 	.byte	0x03, 0x5f
        /*0192*/ 	.short	0x0101


	//----- nvinfo : EIATTR_INT_WARP_WIDE_INSTR_OFFSETS
	.align		4
        /*0194*/ 	.byte	0x04, 0x31
        /*0196*/ 	.short	(.L_965 - .L_964)


	//   ....[0]....
.L_964:
        /*0198*/ 	.word	0x00000180


	//   ....[1]....
        /*019c*/ 	.word	0x00000220


	//   ....[2]....
        /*01a0*/ 	.word	0x00000290


	//   ....[3]....
        /*01a4*/ 	.word	0x0000cfe0


	//   ....[4]....
        /*01a8*/ 	.word	0x0000d010


	//   ....[5]....
        /*01ac*/ 	.word	0x0000d0f0


	//----- nvinfo : EIATTR_COOP_GROUP_MASK_REGIDS
	.align		4
.L_965:
        /*01b0*/ 	.byte	0x04, 0x29
        /*01b2*/ 	.short	(.L_967 - .L_966)


	//   ....[0]....
.L_966:
        /*01b4*/ 	.word	0xffffffff


	//   ....[1]....
        /*01b8*/ 	.word	0xffffffff


	//   ....[2]....
        /*01bc*/ 	.word	0xffffffff


	//   ....[3]....
        /*01c0*/ 	.word	0xffffffff


	//   ....[4]....
        /*01c4*/ 	.word	0xffffffff


	//   ....[5]....
        /*01c8*/ 	.word	0xffffffff


	//   ....[6]....
        /*01cc*/ 	.word	0xffffffff


	//   ....[7]....
        /*01d0*/ 	.word	0xffffffff


	//   ....[8]....
        /*01d4*/ 	.word	0xffffffff


	//   ....[9]....
        /*01d8*/ 	.word	0xffffffff


	//   ....[10]....
        /*01dc*/ 	.word	0xffffffff


	//   ....[11]....
        /*01e0*/ 	.word	0xffffffff


	//   ....[12]....
        /*01e4*/ 	.word	0xffffffff


	//   ....[13]....
        /*01e8*/ 	.word	0xffffffff


	//   ....[14]....
        /*01ec*/ 	.word	0xffffffff


	//   ....[15]....
        /*01f0*/ 	.word	0xffffffff


	//   ....[16]....
        /*01f4*/ 	.word	0xffffffff


	//   ....[17]....
        /*01f8*/ 	.word	0xffffffff


	//   ....[18]....
        /*01fc*/ 	.word	0xffffffff


	//   ....[19]....
        /*0200*/ 	.word	0xffffffff


	//   ....[20]....
        /*0204*/ 	.word	0xffffffff


	//   ....[21]....
        /*0208*/ 	.word	0xffffffff


	//   ....[22]....
        /*020c*/ 	.word	0xffffffff


	//   ....[23]....
        /*0210*/ 	.word	0xffffffff


	//   ....[24]....
        /*0214*/ 	.word	0x0500000f


	//   ....[25]....
        /*0218*/ 	.word	0x0500000f


	//----- nvinfo : EIATTR_COOP_GROUP_INSTR_OFFSETS
	.align		4
.L_967:
        /*021c*/ 	.byte	0x04, 0x28
        /*021e*/ 	.short	(.L_969 - .L_968)


	//   ....[0]....
.L_968:
        /*0220*/ 	.word	0x00000060


	//   ....[1]....
        /*0224*/ 	.word	0x00000190


	//   ....[2]....
        /*0228*/ 	.word	0x00000230


	//   ....[3]....
        /*022c*/ 	.word	0x00000410


	//   ....[4]....
        /*0230*/ 	.word	0x00000640


	//   ....[5]....
        /*0234*/ 	.word	0x00000890


	//   ....[6]....
        /*0238*/ 	.word	0x00000b10


	//   ....[7]....
        /*023c*/ 	.word	0x00000e30


	//   ....[8]....
        /*0240*/ 	.word	0x000012d0


	//   ....[9]....
        /*0244*/ 	.word	0x00004a50


	//   ....[10]....
        /*0248*/ 	.word	0x00004b10


	//   ....[11]....
        /*024c*/ 	.word	0x00005290


	//   ....[12]....
        /*0250*/ 	.word	0x000052f0


	//   ....[13]....
        /*0254*/ 	.word	0x00009760


	//   ....[14]....
        /*0258*/ 	.word	0x00009770


	//   ....[15]....
        /*025c*/ 	.word	0x000097b0


	//   ....[16]....
        /*0260*/ 	.word	0x000097c0


	//   ....[17]....
        /*0264*/ 	.word	0x0000b1e0


	//   ....[18]....
        /*0268*/ 	.word	0x0000b210


	//   ....[19]....
        /*026c*/ 	.word	0x0000b2c0


	//   ....[20]....
        /*0270*/ 	.word	0x0000b2d0


	//   ....[21]....
        /*0274*/ 	.word	0x0000c3b0


	//   ....[22]....
        /*0278*/ 	.word	0x0000c6a0


	//   ....[23]....
        /*027c*/ 	.word	0x0000f5c0


	//   ....[24]....
        /*0280*/ 	.word	0x0000faa0


	//   ....[25]....
        /*0284*/ 	.word	0x0000ff40


	//----- nvinfo : EIATTR_REG_RECONFIG
	.align		4
.L_969:
        /*0288*/ 	.byte	0x01, 0x54
	.zero		2


	//----- nvinfo : EIATTR_SYSCALL_OFFSETS
	.align		4
        /*028c*/ 	.byte	0x04, 0x46
        /*028e*/ 	.short	(.L_971 - .L_970)


	//   ....[0]....
.L_970:
        /*0290*/ 	.word	0x00001640


	//   ....[1]....
        /*0294*/ 	.word	0x0000cbf0


	//   ....[2]....
        /*0298*/ 	.word	0x0000cd30


	//   ....[3]....
        /*029c*/ 	.word	0x0000ce30


	//----- nvinfo : EIATTR_MBARRIER_INSTR_OFFSETS
	.align		4
.L_971:
        /*02a0*/ 	.byte	0x04, 0x39
        /*02a2*/ 	.short	(.L_973 - .L_972)


	//   ....[0]....
.L_972:
        /*02a4*/ 	.word	0x000002b0
        /*02a8*/ 	.word	0x000000ff
        /*02ac*/ 	.word	0x00034800
        /*02b0*/ 	.short	0x0100
        /*02b2*/ 	.byte	0x08
	.zero		1


	//   ....[1]....
        /*02b4*/ 	.word	0x000002c0
        /*02b8*/ 	.word	0x000000ff
        /*02bc*/ 	.word	0x00034820
        /*02c0*/ 	.short	0x0100
        /*02c2*/ 	.byte	0x08
	.zero		1


	//   ....[2]....
        /*02c4*/ 	.word	0x000003b0
        /*02c8*/ 	.word	0x000000ff
        /*02cc*/ 	.word	0x00034830
        /*02d0*/ 	.short	0x0100
        /*02d2*/ 	.byte	0x08
	.zero		1


	//   ....[3]....
        /*02d4*/ 	.word	0x000003c0
        /*02d8*/ 	.word	0x000000ff
        /*02dc*/ 	.word	0x00034840
        /*02e0*/ 	.short	0x0100
        /*02e2*/ 	.byte	0x08
	.zero		1


	//   ....[4]....
        /*02e4*/ 	.word	0x000003d0
        /*02e8*/ 	.word	0x000000ff
        /*02ec*/ 	.word	0x00034838
        /*02f0*/ 	.short	0x0100
        /*02f2*/ 	.byte	0x08
	.zero		1


	//   ....[5]....
        /*02f4*/ 	.word	0x000003e0
        /*02f8*/ 	.word	0x000000ff
        /*02fc*/ 	.word	0x00034848
        /*0300*/ 	.short	0x0100
        /*0302*/ 	.byte	0x08
	.zero		1


	//   ....[6]....
        /*0304*/ 	.word	0x000005f0
        /*0308*/ 	.word	0x000000ff
        /*030c*/ 	.word	0x00034850
        /*0310*/ 	.short	0x0100
        /*0312*/ 	.byte	0x08
	.zero		1


	//   ....[7]....
        /*0314*/ 	.word	0x00000600
        /*0318*/ 	.word	0x000000ff
        /*031c*/ 	.word	0x00034860
        /*0320*/ 	.short	0x0100
        /*0322*/ 	.byte	0x08
	.zero		1


	//   ....[8]....
        /*0324*/ 	.word	0x00000610
        /*0328*/ 	.word	0x000000ff
        /*032c*/ 	.word	0x00034858
        /*0330*/ 	.short	0x0100
        /*0332*/ 	.byte	0x08
	.zero		1


	//   ....[9]....
        /*0334*/ 	.word	0x00000620
        /*0338*/ 	.word	0x000000ff
        /*033c*/ 	.word	0x00034868
        /*0340*/ 	.short	0x0100
        /*0342*/ 	.byte	0x08
	.zero		1


	//   ....[10]....
        /*0344*/ 	.word	0x00000840
        /*0348*/ 	.word	0x000000ff
        /*034c*/ 	.word	0x00034870
        /*0350*/ 	.short	0x0100
        /*0352*/ 	.byte	0x08
	.zero		1


	//   ....[11]....
        /*0354*/ 	.word	0x00000850
        /*0358*/ 	.word	0x000000ff
        /*035c*/ 	.word	0x00034880
        /*0360*/ 	.short	0x0100
        /*0362*/ 	.byte	0x08
	.zero		1


	//   ....[12]....
        /*0364*/ 	.word	0x00000860
        /*0368*/ 	.word	0x000000ff
        /*036c*/ 	.word	0x00034878
        /*0370*/ 	.short	0x0100
        /*0372*/ 	.byte	0x08
	.zero		1


	//   ....[13]....
        /*0374*/ 	.word	0x00000870
        /*0378*/ 	.word	0x000000ff
        /*037c*/ 	.word	0x00034888
        /*0380*/ 	.short	0x0100
        /*0382*/ 	.byte	0x08
	.zero		1


	//   ....[14]....
        /*0384*/ 	.word	0x00000ac0
        /*0388*/ 	.word	0x000000ff
        /*038c*/ 	.word	0x00034890
        /*0390*/ 	.short	0x0100
        /*0392*/ 	.byte	0x08
	.zero		1


	//   ....[15]....
        /*0394*/ 	.word	0x00000ad0
        /*0398*/ 	.word	0x000000ff
        /*039c*/ 	.word	0x000348a0
        /*03a0*/ 	.short	0x0100
        /*03a2*/ 	.byte	0x08
	.zero		1


	//   ....[16]....
        /*03a4*/ 	.word	0x00000ae0
        /*03a8*/ 	.word	0x000000ff
        /*03ac*/ 	.word	0x00034898
        /*03b0*/ 	.short	0x0100
        /*03b2*/ 	.byte	0x08
	.zero		1


	//   ....[17]....
        /*03b4*/ 	.word	0x00000af0
        /*03b8*/ 	.word	0x000000ff
        /*03bc*/ 	.word	0x000348a8
        /*03c0*/ 	.short	0x0100
        /*03c2*/ 	.byte	0x08
	.zero		1


	//   ....[18]....
        /*03c4*/ 	.word	0x00000d80
        /*03c8*/ 	.word	0x000000ff
        /*03cc*/ 	.word	0x000348b0
        /*03d0*/ 	.short	0x0100
        /*03d2*/ 	.byte	0x08
	.zero		1


	//   ....[19]....
        /*03d4*/ 	.word	0x00000d90
        /*03d8*/ 	.word	0x000000ff
        /*03dc*/ 	.word	0x000348c0
        /*03e0*/ 	.short	0x0100
        /*03e2*/ 	.byte	0x08
	.zero		1


	//   ....[20]....
        /*03e4*/ 	.word	0x00000da0
        /*03e8*/ 	.word	0x000000ff
        /*03ec*/ 	.word	0x000348b8
        /*03f0*/ 	.short	0x0100
        /*03f2*/ 	.byte	0x08
	.zero		1


	//   ....[21]....
        /*03f4*/ 	.word	0x00000db0
        /*03f8*/ 	.word	0x000000ff
        /*03fc*/ 	.word	0x000348c8
        /*0400*/ 	.short	0x0100
        /*0402*/ 	.byte	0x08
	.zero		1


	//   ....[22]....
        /*0404*/ 	.word	0x00001680
        /*0408*/ 	.word	0x000000ff
        /*040c*/ 	.word	0x00034800
        /*0410*/ 	.short	0x010a
        /*0412*/ 	.byte	0x27
	.zero		1


	//   ....[23]....
        /*0414*/ 	.word	0x00001700
        /*0418*/ 	.word	0x0000000c
        /*041c*/ 	.word	0x00034830
        /*0420*/ 	.short	0x010a
        /*0422*/ 	.byte	0x3f
	.zero		1


	//   ....[24]....
        /*0424*/ 	.word	0x00001740
        /*0428*/ 	.word	0x0000000c
        /*042c*/ 	.word	0x00034830
        /*0430*/ 	.short	0x010a
        /*0432*/ 	.byte	0x3f
	.zero		1


	//   ....[25]....
        /*0434*/ 	.word	0x00005a40
        /*0438*/ 	.word	0x0000000f
        /*043c*/ 	.word	0x00000000
        /*0440*/ 	.short	0x0101
        /*0442*/ 	.byte	0x3f
	.zero		1


	//   ....[26]....
        /*0444*/ 	.word	0x000065b0
        /*0448*/ 	.word	0x000000ff
        /*044c*/ 	.word	0x00034830
        /*0450*/ 	.short	0x010a
        /*0452*/ 	.byte	0x06
	.zero		1


	//   ....[27]....
        /*0454*/ 	.word	0x000065f0
        /*0458*/ 	.word	0x000000ff
        /*045c*/ 	.word	0x00034830
        /*0460*/ 	.short	0x010a
        /*0462*/ 	.byte	0x06
	.zero		1


	//   ....[28]....
        /*0464*/ 	.word	0x00008d30
        /*0468*/ 	.word	0x000000ff
        /*046c*/ 	.word	0x00034850
        /*0470*/ 	.short	0x010a
        /*0472*/ 	.byte	0x06
	.zero		1


	//   ....[29]....
        /*0474*/ 	.word	0x00008d70
        /*0478*/ 	.word	0x000000ff
        /*047c*/ 	.word	0x00034850
        /*0480*/ 	.short	0x010a
        /*0482*/ 	.byte	0x06
	.zero		1


	//   ....[30]....
        /*0484*/ 	.word	0x0000a7b0
        /*0488*/ 	.word	0x0000000c
        /*048c*/ 	.word	0x00000000
        /*0490*/ 	.short	0x0101
        /*0492*/ 	.byte	0x3f
	.zero		1


	//   ....[31]....
        /*0494*/ 	.word	0x0000ab10
        /*0498*/ 	.word	0x00000084
        /*049c*/ 	.word	0x00000000
        /*04a0*/ 	.short	0x0101
        /*04a2*/ 	.byte	0x3f
	.zero		1


	//   ....[32]....
        /*04a4*/ 	.word	0x0000b150
        /*04a8*/ 	.word	0x000000ff
        /*04ac*/ 	.word	0x00034850
        /*04b0*/ 	.short	0x010a
        /*04b2*/ 	.byte	0x05
	.zero		1


	//   ....[33]....
        /*04b4*/ 	.word	0x0000b190
        /*04b8*/ 	.word	0x000000ff
        /*04bc*/ 	.word	0x00034850
        /*04c0*/ 	.short	0x010a
        /*04c2*/ 	.byte	0x05
	.zero		1


	//   ....[34]....
        /*04c4*/ 	.word	0x0000ba30
        /*04c8*/ 	.word	0x00000004
        /*04cc*/ 	.word	0x00000000
        /*04d0*/ 	.short	0x0101
        /*04d2*/ 	.byte	0x3f
	.zero		1


	//   ....[35]....
        /*04d4*/ 	.word	0x0000c590
        /*04d8*/ 	.word	0x000000ff
        /*04dc*/ 	.word	0x00000000
        /*04e0*/ 	.short	0x0101
        /*04e2*/ 	.byte	0x07
	.zero		1


	//   ....[36]....
        /*04e4*/ 	.word	0x0000c5a0
        /*04e8*/ 	.word	0x000000ff
        /*04ec*/ 	.word	0x00000000
        /*04f0*/ 	.short	0x0101
        /*04f2*/ 	.byte	0x06
	.zero		1


	//   ....[37]....
        /*04f4*/ 	.word	0x0000d470
        /*04f8*/ 	.word	0x00000005
        /*04fc*/ 	.word	0x00034840
        /*0500*/ 	.short	0x010a
        /*0502*/ 	.byte	0x3f
	.zero		1


	//   ....[38]....
        /*0504*/ 	.word	0x0000d950
        /*0508*/ 	.word	0x0000000a
        /*050c*/ 	.word	0x00034820
        /*0510*/ 	.short	0x010a
        /*0512*/ 	.byte	0x3f
	.zero		1


	//   ....[39]....
        /*0514*/ 	.word	0x0000dc40
        /*0518*/ 	.word	0x00000002
        /*051c*/ 	.word	0x00034840
        /*0520*/ 	.short	0x010a
        /*0522*/ 	.byte	0x3f
	.zero		1


	//   ....[40]....
        /*0524*/ 	.word	0x0000def0
        /*0528*/ 	.word	0x00000002
        /*052c*/ 	.word	0x00034860
        /*0530*/ 	.short	0x010a
        /*0532*/ 	.byte	0x3f
	.zero		1


	//   ....[41]....
        /*0534*/ 	.word	0x0000e420
        /*0538*/ 	.word	0x00000002
        /*053c*/ 	.word	0x00034840
        /*0540*/ 	.short	0x010a
        /*0542*/ 	.byte	0x3f
	.zero		1


	//   ....[42]....
        /*0544*/ 	.word	0x0000e6d0
        /*0548*/ 	.word	0x00000002
        /*054c*/ 	.word	0x00034860
        /*0550*/ 	.short	0x010a
        /*0552*/ 	.byte	0x3f
	.zero		1


	//   ....[43]....
        /*0554*/ 	.word	0x0000eb70
        /*0558*/ 	.word	0x00000002
        /*055c*/ 	.word	0x00034840
        /*0560*/ 	.short	0x010a
        /*0562*/ 	.byte	0x3f
	.zero		1


	//   ....[44]....
        /*0564*/ 	.word	0x0000ee20
        /*0568*/ 	.word	0x00000002
        /*056c*/ 	.word	0x00034860
        /*0570*/ 	.short	0x010a
        /*0572*/ 	.byte	0x3f
	.zero		1


	//   ....[45]....
        /*0574*/ 	.word	0x0000f160
        /*0578*/ 	.word	0x00000002
        /*057c*/ 	.word	0x00034860
        /*0580*/ 	.short	0x010a
        /*0582*/ 	.byte	0x3f
	.zero		1


	//   ....[46]....
        /*0584*/ 	.word	0x0000f540
        /*0588*/ 	.word	0x00000000
        /*058c*/ 	.word	0x00034820
        /*0590*/ 	.short	0x010a
        /*0592*/ 	.byte	0x3f
	.zero		1


	//   ....[47]....
        /*0594*/ 	.word	0x0000f6e0
        /*0598*/ 	.word	0x00000006
        /*059c*/ 	.word	0x00000000
        /*05a0*/ 	.short	0x010a
        /*05a2*/ 	.byte	0x3f
	.zero		1


	//   ....[48]....
        /*05a4*/ 	.word	0x0000f750
        /*05a8*/ 	.word	0x00000003
        /*05ac*/ 	.word	0x00000000
        /*05b0*/ 	.short	0x010a
        /*05b2*/ 	.byte	0x3f
	.zero		1


	//   ....[49]....
        /*05b4*/ 	.word	0x0000f7b0
        /*05b8*/ 	.word	0x00000010
        /*05bc*/ 	.word	0x00000000
        /*05c0*/ 	.short	0x010a
        /*05c2*/ 	.byte	0x3f
	.zero		1


	//   ....[50]....
        /*05c4*/ 	.word	0x0000f7e0
        /*05c8*/ 	.word	0x00000003
        /*05cc*/ 	.word	0x00000000
        /*05d0*/ 	.short	0x010a
        /*05d2*/ 	.byte	0x3f
	.zero		1


	//   ....[51]....
        /*05d4*/ 	.word	0x0000f850
        /*05d8*/ 	.word	0x00000003
        /*05dc*/ 	.word	0x00034800
        /*05e0*/ 	.short	0x010a
        /*05e2*/ 	.byte	0x3f
	.zero		1


	//   ....[52]....
        /*05e4*/ 	.word	0x0000f8a0
        /*05e8*/ 	.word	0x0000000c
        /*05ec*/ 	.word	0x00034830
        /*05f0*/ 	.short	0x010a
        /*05f2*/ 	.byte	0x3f
	.zero		1


	//   ....[53]....
        /*05f4*/ 	.word	0x0000f900
        /*05f8*/ 	.word	0x0000000b
        /*05fc*/ 	.word	0x00034830
        /*0600*/ 	.short	0x010a
        /*0602*/ 	.byte	0x3f
	.zero		1


	//   ....[54]....
        /*0604*/ 	.word	0x0000f960
        /*0608*/ 	.word	0x0000000b
        /*060c*/ 	.word	0x00034850
        /*0610*/ 	.short	0x010a
        /*0612*/ 	.byte	0x3f
	.zero		1


	//   ....[55]....
        /*0614*/ 	.word	0x0000f9c0
        /*0618*/ 	.word	0x00000003
        /*061c*/ 	.word	0x00034850
        /*0620*/ 	.short	0x010a
        /*0622*/ 	.byte	0x3f
	.zero		1


	//   ....[56]....
        /*0624*/ 	.word	0x0000fb60
        /*0628*/ 	.word	0x00000005
        /*062c*/ 	.word	0x00034840
        /*0630*/ 	.short	0x010a
        /*0632*/ 	.byte	0x3f
	.zero		1


	//   ....[57]....
        /*0634*/ 	.word	0x0000fbe0
        /*0638*/ 	.word	0x00000007
        /*063c*/ 	.word	0x00034820
        /*0640*/ 	.short	0x010a
        /*0642*/ 	.byte	0x3f
	.zero		1


	//   ....[58]....
        /*0644*/ 	.word	0x0000fc30
        /*0648*/ 	.word	0x00000002
        /*064c*/ 	.word	0x00034840
        /*0650*/ 	.short	0x010a
        /*0652*/ 	.byte	0x3f
	.zero		1


	//   ....[59]....
        /*0654*/ 	.word	0x0000fc80
        /*0658*/ 	.word	0x00000002
        /*065c*/ 	.word	0x00034860
        /*0660*/ 	.short	0x010a
        /*0662*/ 	.byte	0x3f
	.zero		1


	//   ....[60]....
        /*0664*/ 	.word	0x0000fcd0
        /*0668*/ 	.word	0x00000002
        /*066c*/ 	.word	0x00034840
        /*0670*/ 	.short	0x010a
        /*0672*/ 	.byte	0x3f
	.zero		1


	//   ....[61]....
        /*0674*/ 	.word	0x0000fd20
        /*0678*/ 	.word	0x00000002
        /*067c*/ 	.word	0x00034860
        /*0680*/ 	.short	0x010a
        /*0682*/ 	.byte	0x3f
	.zero		1


	//   ....[62]....
        /*0684*/ 	.word	0x0000fd70
        /*0688*/ 	.word	0x00000002
        /*068c*/ 	.word	0x00034840
        /*0690*/ 	.short	0x010a
        /*0692*/ 	.byte	0x3f
	.zero		1


	//   ....[63]....
        /*0694*/ 	.word	0x0000fdc0
        /*0698*/ 	.word	0x00000002
        /*069c*/ 	.word	0x00034860
        /*06a0*/ 	.short	0x010a
        /*06a2*/ 	.byte	0x3f
	.zero		1


	//   ....[64]....
        /*06a4*/ 	.word	0x0000fe10
        /*06a8*/ 	.word	0x00000002
        /*06ac*/ 	.word	0x00034860
        /*06b0*/ 	.short	0x010a
        /*06b2*/ 	.byte	0x3f
	.zero		1


	//   ....[65]....
        /*06b4*/ 	.word	0x0000fe60
        /*06b8*/ 	.word	0x00000000
        /*06bc*/ 	.word	0x00034820
        /*06c0*/ 	.short	0x010a
        /*06c2*/ 	.byte	0x3f
	.zero		1


	//   ....[66]....
        /*06c4*/ 	.word	0x00010000
        /*06c8*/ 	.word	0x00000006
        /*06cc*/ 	.word	0x00000000
        /*06d0*/ 	.short	0x010a
        /*06d2*/ 	.byte	0x3f
	.zero		1


	//   ....[67]....
        /*06d4*/ 	.word	0x00010050
        /*06d8*/ 	.word	0x00000003
        /*06dc*/ 	.word	0x00000000
        /*06e0*/ 	.short	0x010a
        /*06e2*/ 	.byte	0x3f
	.zero		1


	//   ....[68]....
        /*06e4*/ 	.word	0x000100a0
        /*06e8*/ 	.word	0x00000010
        /*06ec*/ 	.word	0x00000000
        /*06f0*/ 	.short	0x010a
        /*06f2*/ 	.byte	0x3f
	.zero		1


	//----- nvinfo : EIATTR_NUM_MBARRIERS
	.align		4
.L_973:
        /*06f4*/ 	.byte	0x03, 0x38
        /*06f6*/ 	.short	0x0016


	//----- nvinfo : EIATTR_EXIT_INSTR_OFFSETS
	.align		4
        /*06f8*/ 	.byte	0x04, 0x1c
        /*06fa*/ 	.short	(.L_975 - .L_974)


	//   ....[0]....
.L_974:
        /*06fc*/ 	.word	0x00000f90


	//   ....[1]....
        /*0700*/ 	.word	0x0000c660


	//   ....[2]....
        /*0704*/ 	.word	0x0000c6c0


	//   ....[3]....
        /*0708*/ 	.word	0x0000f830


	//----- nvinfo : EIATTR_MAX_THREADS
	.align		4
.L_975:
        /*070c*/ 	.byte	0x04, 0x05
        /*070e*/ 	.short	(.L_977 - .L_976)
.L_976:
        /*0710*/ 	.word	0x00000180
        /*0714*/ 	.word	0x00000001
        /*0718*/ 	.word	0x00000001


	//----- nvinfo : EIATTR_CRS_STACK_SIZE
	.align		4
.L_977:
        /*071c*/ 	.byte	0x04, 0x1e
        /*071e*/ 	.short	(.L_979 - .L_978)
.L_978:
        /*0720*/ 	.word	0x00000000


	//----- nvinfo : EIATTR_CBANK_PARAM_SIZE
	.align		4
.L_979:
        /*0724*/ 	.byte	0x03, 0x19
        /*0726*/ 	.short	0x0bf0


	//----- nvinfo : EIATTR_PARAM_CBANK
	.align		4
        /*0728*/ 	.byte	0x04, 0x0a
        /*072a*/ 	.short	(.L_981 - .L_980)
	.align		4
.L_980:
        /*072c*/ 	.word	index@(.nv.constant0._ZN7cutlass13device_kernelIN5flash11enable_sm90INS1_16FlashAttnFwdSm90INS1_25CollectiveMainloopFwdSm90ILi2EN4cute5tupleIJNS5_1CILi2EEENS7_ILi1EEES9_EEENS6_IJNS7_ILi128EEENS7_ILi176EEESB_EEELi128ENS_6half_tEfNS_4arch4Sm90ELb0ELb0ELb0ELb0ELb0ELb0ELb0ELb1ELb1ELb0ELb0ELb0EEENS1_21CollectiveEpilogueFwdINS6_IJSB_SB_SC_EEESA_SE_SG_Li256ELb0ELb0ELb0ELb0EEENS1_29StaticPersistentTileSchedulerILb0EEEEEEEEEvNT_6ParamsE)
        /*0730*/ 	.short	0x0210
        /*0732*/ 	.short	0x0bf0


	//----- nvinfo : EIATTR_SW_WAR
	.align		4
.L_981:
        /*0734*/ 	.byte	0x04, 0x36
        /*0736*/ 	.short	(.L_983 - .L_982)
.L_982:
        /*0738*/ 	.word	0x00000008
.L_983:


//--------------------- .nv.info._ZN7cutlass13device_kernelIN5flash11enable_sm90INS1_16FlashAttnFwdSm90INS1_25CollectiveMainloopFwdSm90ILi2EN4cute5tupleIJNS5_1CILi1EEES8_S8_EEENS6_IJNS7_ILi128EEENS7_ILi176EEESA_EEELi128ENS_6half_tEfNS_4arch4Sm90ELb0ELb0ELb0ELb1ELb0ELb0ELb0ELb1ELb1ELb0ELb0ELb0EEENS1_21CollectiveEpilogueFwdINS6_IJSA_SA_SB_EEES9_SD_SF_Li256ELb1ELb0ELb0ELb0EEENS1_36VarlenDynamicPersistentTileSchedulerILi128ELi176ELi256ELi32ELb0ELb0ELb1ELb0ELb1ELb1EEEEEEEEEvNT_6ParamsE --------------------------
	.section	.nv.info._ZN7cutlass13device_kernelIN5flash11enable_sm90INS1_16FlashAttnFwdSm90INS1_25CollectiveMainloopFwdSm90ILi2EN4cute5tupleIJNS5_1CILi1EEES8_S8_EEENS6_IJNS7_ILi128EEENS7_ILi176EEESA_EEELi128ENS_6half_tEfNS_4arch4Sm90ELb0ELb0ELb0ELb1ELb0ELb0ELb0ELb1ELb1ELb0ELb0ELb0EEENS1_21CollectiveEpilogueFwdINS6_IJSA_SA_SB_EEES9_SD_SF_Li256ELb1ELb0ELb0ELb0EEENS1_36VarlenDynamicPersistentTileSchedulerILi128ELi176ELi256ELi32ELb0ELb0ELb1ELb0ELb1ELb1EEEEEEEEEvNT_6ParamsE,"",@"SHT_CUDA_INFO"
	.sectionflags	@""
	.align	4


	//----- nvinfo : EIATTR_CUDA_API_VERSION
	.align		4
        /*0000*/ 	.byte	0x04, 0x37
        /*0002*/ 	.short	(.L_985 - .L_984)
.L_984:
        /*0004*/ 	.word	0x00000082


	//----- nvinfo : EIATTR_KPARAM_INFO
	.align		4
.L_985:
        /*0008*/ 	.byte	0x04, 0x17
        /*000a*/ 	.short	(.L_987 - .L_986)
.L_986:
        /*000c*/ 	.word	0x00000000
        /*0010*/ 	.short	0x0000
        /*0012*/ 	.short	0x0070
        /*0014*/ 	.byte	0x00, 0xf0, 0x01, 0x28


	//----- nvinfo : EIATTR_SPARSE_MMA_MASK
	.align		4
.L_987:
        /*0018*/ 	.byte	0x03, 0x50
        /*001a*/ 	.short	0x0000


	//----- nvinfo : EIATTR_MAXREG_COUNT
	.align		4
        /*001c*/ 	.byte	0x03, 0x1b
        /*001e*/ 	.short	0x00a8


	//----- nvinfo : EIATTR_NUM_BARRIERS
	.align		4
        /*0020*/ 	.byte	0x02, 0x4c
        /*0022*/ 	.byte	0x10
	.zero		1


	//----- nvinfo : EIATTR_EXTERNS
	.align		4
        /*0024*/ 	.byte	0x04, 0x0f
        /*0026*/ 	.short	(.L_989 - .L_988)


	//   ....[0]....
	.align		4
.L_988:
        /*0028*/ 	.word	index@(__assertfail)


	//----- nvinfo : EIATTR_ANNOTATIONS
	.align		4
.L_989:
        /*002c*/ 	.byte	0x04, 0x55
        /*002e*/ 	.short	(.L_991 - .L_990)


	//   ....[0]....
.L_990:
        /* <DEDUP_REMOVED lines=39> */


	//----- nvinfo : EIATTR_MERCURY_ISA_VERSION
	.align		4
.L_991:
        /*0290*/ 	.byte	0x03, 0x5f
        /*0292*/ 	.short	0x0101


	//----- nvinfo : EIATTR_UNUSED_LOAD_BYTE_OFFSET
	.align		4
        /*0294*/ 	.byte	0x04, 0x44
        /*0296*/ 	.short	(.L_993 - .L_992)


	//   ....[0]....
.L_992:
        /*0298*/ 	.word	0x00000a60
        /*029c*/ 	.word	0x0000fff0


	//   ....[1]....
        /*02a0*/ 	.word	0x0000bd90
        /*02a4*/ 	.word	0x0000fff0


	//----- nvinfo : EIATTR_INT_WARP_WIDE_INSTR_OFFSETS
	.align		4
.L_993:
        /*02a8*/ 	.byte	0x04, 0x31
        /*02aa*/ 	.short	(.L_995 - .L_994)


	//   ....[0]....
.L_994:
        /*02ac*/ 	.word	0x00000150


	//   ....[1]....
        /*02b0*/ 	.word	0x000001f0


	//   ....[2]....
        /*02b4*/ 	.word	0x00000260


	//   ....[3]....
        /*02b8*/ 	.word	0x0000e9f0


	//   ....[4]....
        /*02bc*/ 	.word	0x0000ea80


	//   ....[5]....
        /*02c0*/ 	.word	0x0000ef00


	//   ....[6]....
        /*02c4*/ 	.word	0x0000ef30


	//   ....[7]....
        /*02c8*/ 	.word	0x0000f140


	//   ....[8]....
        /*02cc*/ 	.word	0x000112b0


	//   ....[9]....
        /*02d0*/ 	.word	0x00011340


	//----- nvinfo : EIATTR_COOP_GROUP_MASK_REGIDS
	.align		4
.L_995:
        /*02d4*/ 	.byte	0x04, 0x29
        /*02d6*/ 	.short	(.L_997 - .L_996)


	//   ....[0]....
.L_996:
        /*02d8*/ 	.word	0xffffffff


	//   ....[1]....
        /*02dc*/ 	.word	0xffffffff


	//   ....[2]....
        /*02e0*/ 	.word	0xffffffff


	//   ....[3]....
        /*02e4*/ 	.word	0xffffffff


	//   ....[4]....
        /*02e8*/ 	.word	0xffffffff


	//   ....[5]....
        /*02ec*/ 	.word	0xffffffff


	//   ....[6]....
        /*02f0*/ 	.word	0xffffffff


	//   ....[7]....
        /*02f4*/ 	.word	0xffffffff


	//   ....[8]....
        /*02f8*/ 	.word	0xffffffff


	//   ....[9]....
        /*02fc*/ 	.word	0xffffffff


	//   ....[10]....
        /*0300*/ 	.word	0xffffffff


	//   ....[11]....
        /*0304*/ 	.word	0xffffffff


	//   ....[12]....
        /*0308*/ 	.word	0xffffffff


	//   ....[13]....
        /*030c*/ 	.word	0xffffffff


	//   ....[14]....
        /*0310*/ 	.word	0xffffffff


	//   ....[15]....
        /*0314*/ 	.word	0xffffffff


	//   ....[16]....
        /*0318*/ 	.word	0xffffffff


	//   ....[17]....
        /*031c*/ 	.word	0xffffffff


	//   ....[18]....
        /*0320*/ 	.word	0xffffffff


	//   ....[19]....
        /*0324*/ 	.word	0xffffffff


	//   ....[20]....
        /*0328*/ 	.word	0xffffffff


	//   ....[21]....
        /*032c*/ 	.word	0xffffffff


	//   ....[22]....
        /*0330*/ 	.word	0xffffffff


	//   ....[23]....
        /*0334*/ 	.word	0xffffffff


	//   ....[24]....
        /*0338*/ 	.word	0xffffffff


	//   ....[25]....
        /*033c*/ 	.word	0xffffffff


	//   ....[26]....
        /*0340*/ 	.word	0xffffffff


	//   ....[27]....
        /*0344*/ 	.word	0xffffffff


	//   ....[28]....
        /*0348*/ 	.word	0xffffffff


	//   ....[29]....
        /*034c*/ 	.word	0xffffffff


	//   ....[30]....
        /*0350*/ 	.word	0xffffffff


	//   ....[31]....
        /*0354*/ 	.word	0xffffffff


	//   ....[32]....
        /*0358*/ 	.word	0xffffffff


	//   ....[33]....
        /*035c*/ 	.word	0xffffffff


	//   ....[34]....
        /*0360*/ 	.word	0xffffffff


	//   ....[35]....
        /*0364*/ 	.word	0xffffffff


	//   ....[36]....
        /*0368*/ 	.word	0xffffffff


	//   ....[37]....
        /*036c*/ 	.word	0xffffffff


	//   ....[38]....
        /*0370*/ 	.word	0xffffffff


	//   ....[39]....
        /*0374*/ 	.word	0xffffffff


	//   ....[40]....
        /*0378*/ 	.word	0xffffffff


	//   ....[41]....
        /*037c*/ 	.word	0xffffffff


	//   ....[42]....
        /*0380*/ 	.word	0xffffffff


	//   ....[43]....
        /*0384*/ 	.word	0xffffffff


	//   ....[44]....
        /*0388*/ 	.word	0xffffffff


	//   ....[45]....
        /*038c*/ 	.word	0xffffffff


	//   ....[46]....
        /*0390*/ 	.word	0xffffffff


	//   ....[47]....
        /*0394*/ 	.word	0xffffffff


	//   ....[48]....
        /*0398*/ 	.word	0xffffffff


	//   ....[49]....
        /*039c*/ 	.word	0xffffffff


	//   ....[50]....
        /*03a0*/ 	.word	0xffffffff


	//   ....[51]....
        /*03a4*/ 	.word	0xffffffff


	//   ....[52]....
        /*03a8*/ 	.word	0xffffffff


	//   ....[53]....
        /*03ac*/ 	.word	0xffffffff


	//   ....[54]....
        /*03b0*/ 	.word	0x0500000f


	//   ....[55]....
        /*03b4*/ 	.word	0x0500000f


	//   ....[56]....
        /*03b8*/ 	.word	0x0500000f


	//   ....[57]....
        /*03bc*/ 	.word	0x0500000f


	//   ....[58]....
        /*03c0*/ 	.word	0x0500000f


	//   ....[59]....
        /*03c4*/ 	.word	0x0500000f


	//   ....[60]....
        /*03c8*/ 	.word	0x0500000f


	//   ....[61]....
        /*03cc*/ 	.word	0x0500000f


	//   ....[62]....
        /*03d0*/ 	.word	0x0500000f


	//   ....[63]....
        /*03d4*/ 	.word	0x0500000f


	//   ....[64]....
        /*03d8*/ 	.word	0x0500000f


	//   ....[65]....
        /*03dc*/ 	.word	0x0500000f


	//   ....[66]....
        /*03e0*/ 	.word	0x0500000f


	//   ....[67]....
        /*03e4*/ 	.word	0x0500000f


	//   ....[68]....
        /*03e8*/ 	.word	0x0500000f


	//   ....[69]....
        /*03ec*/ 	.word	0x0500000f


	//   ....[70]....
        /*03f0*/ 	.word	0x0500000f


	//   ....[71]....
        /*03f4*/ 	.word	0x0500000f


	//   ....[72]....
        /*03f8*/ 	.word	0x0500000f


	//----- nvinfo : EIATTR_COOP_GROUP_INSTR_OFFSETS
	.align		4
.L_997:
        /*03fc*/ 	.byte	0x04, 0x28
        /*03fe*/ 	.short	(.L_999 - .L_998)


	//   ....[0]....
.L_998:
        /*0400*/ 	.word	0x00000060


	//   ....[1]....
        /*0404*/ 	.word	0x00000160


	//   ....[2]....
        /*0408*/ 	.word	0x00000210


	//   ....[3]....
        /*040c*/ 	.word	0x000003d0


	//   ....[4]....
        /*0410*/ 	.word	0x00000530


	//   ....[5]....
        /*0414*/ 	.word	0x00000650


	//   ....[6]....
        /*0418*/ 	.word	0x000007b0


	//   ....[7]....
        /*041c*/ 	.word	0x000012a0


	//   ....[8]....
        /*0420*/ 	.word	0x000048e0


	//   ....[9]....
        /*0424*/ 	.word	0x00004970


	//   ....[10]....
        /*0428*/ 	.word	0x00004f10


	//   ....[11]....
        /*042c*/ 	.word	0x00004fd0


	//   ....[12]....
        /*0430*/ 	.word	0x00009270


	//   ....[13]....
        /*0434*/ 	.word	0x000092a0


	//   ....[14]....
        /*0438*/ 	.word	0x00009d30


	//   ....[15]....
        /*043c*/ 	.word	0x00009de0


	//   ....[16]....
        /*0440*/ 	.word	0x0000b240


	//   ....[17]....
        /*0444*/ 	.word	0x0000b2a0


	//   ....[18]....
        /*0448*/ 	.word	0x0000b790


	//   ....[19]....
        /*044c*/ 	.word	0x0000b7a0


	//   ....[20]....
        /*0450*/ 	.word	0x0000db60


	//   ....[21]....
        /*0454*/ 	.word	0x0000dcf0


	//   ....[22]....
        /*0458*/ 	.word	0x0000dd20


	//   ....[23]....
        /*045c*/ 	.word	0x0000dd60


	//   ....[24]....
        /*0460*/ 	.word	0x0000ddc0


	//   ....[25]....
        /*0464*/ 	.word	0x0000de20


	//   ....[26]....
        /*0468*/ 	.word	0x0000de60


	//   ....[27]....
        /*046c*/ 	.word	0x0000e010


	//   ....[28]....
        /*0470*/ 	.word	0x0000e070


	//   ....[29]....
        /*0474*/ 	.word	0x0000e0b0


	//   ....[30]....
        /*0478*/ 	.word	0x0000e0f0


	//   ....[31]....
        /*047c*/ 	.word	0x0000e120


	//   ....[32]....
        /*0480*/ 	.word	0x0000e150


	//   ....[33]....
        /*0484*/ 	.word	0x0000e1e0


	//   ....[34]....
        /*0488*/ 	.word	0x0000e210


	//   ....[35]....
        /*048c*/ 	.word	0x0000e2a0


	//   ....[36]....
        /*0490*/ 	.word	0x00011760


	//   ....[37]....
        /*0494*/ 	.word	0x00011770


	//   ....[38]....
        /*0498*/ 	.word	0x00011880


	//   ....[39]....
        /*049c*/ 	.word	0x000118e0


	//   ....[40]....
        /*04a0*/ 	.word	0x00011920


	//   ....[41]....
        /*04a4*/ 	.word	0x00011960


	//   ....[42]....
        /*04a8*/ 	.word	0x00011990


	//   ....[43]....
        /*04ac*/ 	.word	0x000119c0


	//   ....[44]....
        /*04b0*/ 	.word	0x00011b50


	//   ....[45]....
        /*04b4*/ 	.word	0x00011bb0


	//   ....[46]....
        /*04b8*/ 	.word	0x00011bf0


	//   ....[47]....
        /*04bc*/ 	.word	0x00011c30


	//   ....[48]....
        /*04c0*/ 	.word	0x00011c60


	//   ....[49]....
        /*04c4*/ 	.word	0x00011c90


	//   ....[50]....
        /*04c8*/ 	.word	0x00011d50


	//   ....[51]....
        /*04cc*/ 	.word	0x00011d70


	//   ....[52]....
        /*04d0*/ 	.word	0x00011de0


	//   ....[53]....
        /*04d4*/ 	.word	0x00012230


	//   ....[54]....
        /*04d8*/ 	.word	0x00012710


	//   ....[55]....
        /*04dc*/ 	.word	0x00012b30


	//   ....[56]....
        /*04e0*/ 	.word	0x00012bc0


	//   ....[57]....
        /*04e4*/ 	.word	0x00012c60


	//   ....[58]....
        /*04e8*/ 	.word	0x00012d10


	//   ....[59]....
        /*04ec*/ 	.word	0x00012d90


	//   ....[60]....
        /*04f0*/ 	.word	0x00012e10


	//   ....[61]....
        /*04f4*/ 	.word	0x00012e90


	//   ....[62]....
        /*04f8*/ 	.word	0x00012f10


	//   ....[63]....
        /*04fc*/ 	.word	0x00012fa0


	//   ....[64]....
        /*0500*/ 	.word	0x00013050


	//   ....[65]....
        /*0504*/ 	.word	0x000130d0


	//   ....[66]....
        /*0508*/ 	.word	0x00013150


	//   ....[67]....
        /*050c*/ 	.word	0x000131d0


	//   ....[68]....
        /*0510*/ 	.word	0x00013250


	//   ....[69]....
        /*0514*/ 	.word	0x000132c0


	//   ....[70]....
        /*0518*/ 	.word	0x00013360


	//   ....[71]....
        /*051c*/ 	.word	0x000133f0


	//   ....[72]....
        /*0520*/ 	.word	0x00013510


	//----- nvinfo : EIATTR_REG_RECONFIG
	.align		4
.L_999:
        /*0524*/ 	.byte	0x01, 0x54
	.zero		2


	//----- nvinfo : EIATTR_SYSCALL_OFFSETS
	.align		4
        /*0528*/ 	.byte	0x04, 0x46
        /*052a*/ 	.short	(.L_1001 - .L_1000)


	//   ....[0]....
.L_1000:
        /*052c*/ 	.word	0x00001490


	//   ....[1]....
        /*0530*/ 	.word	0x0000ec10


	//   ....[2]....
        /*0534*/ 	.word	0x0000ed50


	//   ....[3]....
        /*0538*/ 	.word	0x0000ee50


	//----- nvinfo : EIATTR_MBARRIER_INSTR_OFFSETS
	.align		4
.L_1001:
        /*053c*/ 	.byte	0x04, 0x39
        /*053e*/ 	.short	(.L_1003 - .L_1002)


	//   ....[0]....
.L_1002:
        /*0540*/ 	.word	0x00000280
        /*0544*/ 	.word	0x000000ff
        /*0548*/ 	.word	0x00034800
        /*054c*/ 	.short	0x0100
        /*054e*/ 	.byte	0x08
	.zero		1


	//   ....[1]....
        /*0550*/ 	.word	0x00000290
        /*0554*/ 	.word	0x000000ff
        /*0558*/ 	.word	0x00034820
        /*055c*/ 	.short	0x0100
        /*055e*/ 	.byte	0x08
	.zero		1


	//   ....[2]....
        /*0560*/ 	.word	0x00000380
        /*0564*/ 	.word	0x000000ff
        /*0568*/ 	.word	0x00034830
        /*056c*/ 	.short	0x0100
        /*056e*/ 	.byte	0x08
	.zero		1


	//   ....[3]....
        /*0570*/ 	.word	0x00000390
        /*0574*/ 	.word	0x000000ff
        /*0578*/ 	.word	0x00034840
        /*057c*/ 	.short	0x0100
        /*057e*/ 	.byte	0x08
	.zero		1


	//   ....[4]....
        /*0580*/ 	.word	0x000003a0
        /*0584*/ 	.word	0x000000ff
        /*0588*/ 	.word	0x00034838
        /*058c*/ 	.short	0x0100
        /*058e*/ 	.byte	0x08
	.zero		1


	//   ....[5]....
        /*0590*/ 	.word	0x000003b0
        /*0594*/ 	.word	0x000000ff
        /*0598*/ 	.word	0x00034848
        /*059c*/ 	.short	0x0100
        /*059e*/ 	.byte	0x08
	.zero		1


	//   ....[6]....
        /*05a0*/ 	.word	0x000004e0
        /*05a4*/ 	.word	0x000000ff
        /*05a8*/ 	.word	0x00034850
        /*05ac*/ 	.short	0x0100
        /*05ae*/ 	.byte	0x08
	.zero		1


	//   ....[7]....
        /*05b0*/ 	.word	0x000004f0
        /*05b4*/ 	.word	0x000000ff
        /*05b8*/ 	.word	0x00034860
        /*05bc*/ 	.short	0x0100
        /*05be*/ 	.byte	0x08
	.zero		1


	//   ....[8]....
        /*05c0*/ 	.word	0x00000500
        /*05c4*/ 	.word	0x000000ff
        /*05c8*/ 	.word	0x00034858
        /*05cc*/ 	.short	0x0100
        /*05ce*/ 	.byte	0x08
	.zero		1


	//   ....[9]....
        /*05d0*/ 	.word	0x00000510
        /*05d4*/ 	.word	0x000000ff
        /*05d8*/ 	.word	0x00034868
        /*05dc*/ 	.short	0x0100
        /*05de*/ 	.byte	0x08
	.zero		1


	//   ....[10]....
        /*05e0*/ 	.word	0x00000600
        /*05e4*/ 	.word	0x000000ff
        /*05e8*/ 	.word	0x00034870
        /*05ec*/ 	.short	0x0100
        /*05ee*/ 	.byte	0x06
	.zero		1


	//   ....[11]....
        /*05f0*/ 	.word	0x00000610
        /*05f4*/ 	.word	0x000000ff
        /*05f8*/ 	.word	0x00034880
        /*05fc*/ 	.short	0x0100
        /*05fe*/ 	.byte	0x06
	.zero		1


	//   ....[12]....
        /*0600*/ 	.word	0x00000620
        /*0604*/ 	.word	0x000000ff
        /*0608*/ 	.word	0x00034878
        /*060c*/ 	.short	0x0100
        /*060e*/ 	.byte	0x06
	.zero		1


	//   ....[13]....
        /*0610*/ 	.word	0x00000630
        /*0614*/ 	.word	0x000000ff
        /*0618*/ 	.word	0x00034888
        /*061c*/ 	.short	0x0100
        /*061e*/ 	.byte	0x06
	.zero		1


	//   ....[14]....
        /*0620*/ 	.word	0x00000760
        /*0624*/ 	.word	0x000000ff
        /*0628*/ 	.word	0x00034890
        /*062c*/ 	.short	0x0100
        /*062e*/ 	.byte	0x08
	.zero		1


	//   ....[15]....
        /*0630*/ 	.word	0x00000770
        /*0634*/ 	.word	0x000000ff
        /*0638*/ 	.word	0x000348a0
        /*063c*/ 	.short	0x0100
        /*063e*/ 	.byte	0x08
	.zero		1


	//   ....[16]....
        /*0640*/ 	.word	0x00000780
        /*0644*/ 	.word	0x000000ff
        /*0648*/ 	.word	0x00034898
        /*064c*/ 	.short	0x0100
        /*064e*/ 	.byte	0x08
	.zero		1


	//   ....[17]....
        /*0650*/ 	.word	0x00000790
        /*0654*/ 	.word	0x000000ff
        /*0658*/ 	.word	0x000348a8
        /*065c*/ 	.short	0x0100
        /*065e*/ 	.byte	0x08
	.zero		1


	//   ....[18]....
        /*0660*/ 	.word	0x000008c0
        /*0664*/ 	.word	0x000000ff
        /*0668*/ 	.word	0x000348b0
        /*066c*/ 	.short	0x0100
        /*066e*/ 	.byte	0x08
	.zero		1


	//   ....[19]....
        /*0670*/ 	.word	0x000008d0
        /*0674*/ 	.word	0x000000ff
        /*0678*/ 	.word	0x000348c0
        /*067c*/ 	.short	0x0100
        /*067e*/ 	.byte	0x08
	.zero		1


	//   ....[20]....
        /*0680*/ 	.word	0x000008e0
        /*0684*/ 	.word	0x000000ff
        /*0688*/ 	.word	0x000348b8
        /*068c*/ 	.short	0x0100
        /*068e*/ 	.byte	0x08
	.zero		1


	//   ....[21]....
        /*0690*/ 	.word	0x000008f0
        /*0694*/ 	.word	0x000000ff
        /*0698*/ 	.word	0x000348c8
        /*069c*/ 	.short	0x0100
        /*069e*/ 	.byte	0x08
	.zero		1


	//   ....[22]....
        /*06a0*/ 	.word	0x00001540
        /*06a4*/ 	.word	0x00000000
        /*06a8*/ 	.word	0x00034800
        /*06ac*/ 	.short	0x010a
        /*06ae*/ 	.byte	0x3f
	.zero		1


	//   ....[23]....
        /*06b0*/ 	.word	0x000015b0
        /*06b4*/ 	.word	0x0000000c
        /*06b8*/ 	.word	0x00034830
        /*06bc*/ 	.short	0x010a
        /*06be*/ 	.byte	0x3f
	.zero		1


	//   ....[24]....
        /*06c0*/ 	.word	0x00001620
        /*06c4*/ 	.word	0x0000000c
        /*06c8*/ 	.word	0x00034830
        /*06cc*/ 	.short	0x010a
        /*06ce*/ 	.byte	0x3f
	.zero		1


	//   ....[25]....
        /*06d0*/ 	.word	0x00005870
        /*06d4*/ 	.word	0x0000000d
        /*06d8*/ 	.word	0x00000000
        /*06dc*/ 	.short	0x0101
        /*06de*/ 	.byte	0x3f
	.zero		1


	//   ....[26]....
        /*06e0*/ 	.word	0x000066a0
        /*06e4*/ 	.word	0x00000000
        /*06e8*/ 	.word	0x00034830
        /*06ec*/ 	.short	0x010a
        /*06ee*/ 	.byte	0x3f
	.zero		1


	//   ....[27]....
        /*06f0*/ 	.word	0x000066e0
        /*06f4*/ 	.word	0x00000000
        /*06f8*/ 	.word	0x00034830
        /*06fc*/ 	.short	0x010a
        /*06fe*/ 	.byte	0x3f
	.zero		1


	//   ....[28]....
        /*0700*/ 	.word	0x00008dc0
        /*0704*/ 	.word	0x000000ff
        /*0708*/ 	.word	0x00034850
        /*070c*/ 	.short	0x010a
        /*070e*/ 	.byte	0x06
	.zero		1


	//   ....[29]....
        /*0710*/ 	.word	0x00008e00
        /*0714*/ 	.word	0x000000ff
        /*0718*/ 	.word	0x00034850
        /*071c*/ 	.short	0x010a
        /*071e*/ 	.byte	0x06
	.zero		1


	//   ....[30]....
        /*0720*/ 	.word	0x0000a420
        /*0724*/ 	.word	0x00000086
        /*0728*/ 	.word	0x00000000
        /*072c*/ 	.short	0x0101
        /*072e*/ 	.byte	0x3f
	.zero		1


	//   ....[31]....
        /*0730*/ 	.word	0x0000a5a0
        /*0734*/ 	.word	0x00000083
        /*0738*/ 	.word	0x00000000
        /*073c*/ 	.short	0x0101
        /*073e*/ 	.byte	0x3f
	.zero		1


	//   ....[32]....
        /*0740*/ 	.word	0x0000b1a0
        /*0744*/ 	.word	0x00000008
        /*0748*/ 	.word	0x00034850
        /*074c*/ 	.short	0x010a
        /*074e*/ 	.byte	0x3f
	.zero		1


	//   ....[33]....
        /*0750*/ 	.word	0x0000b1e0
        /*0754*/ 	.word	0x00000008
        /*0758*/ 	.word	0x00034850
        /*075c*/ 	.short	0x010a
        /*075e*/ 	.byte	0x3f
	.zero		1


	//   ....[34]....
        /*0760*/ 	.word	0x0000b9b0
        /*0764*/ 	.word	0x00000007
        /*0768*/ 	.word	0x00000000
        /*076c*/ 	.short	0x0101
        /*076e*/ 	.byte	0x3f
	.zero		1


	//   ....[35]....
        /*0770*/ 	.word	0x0000cb70
        /*0774*/ 	.word	0x00000016
        /*0778*/ 	.word	0x00000000
        /*077c*/ 	.short	0x0101
        /*077e*/ 	.byte	0x3f
	.zero		1


	//   ....[36]....
        /*0780*/ 	.word	0x0000f4a0
        /*0784*/ 	.word	0x00000008
        /*0788*/ 	.word	0x00034840
        /*078c*/ 	.short	0x010a
        /*078e*/ 	.byte	0x3f
	.zero		1


	//   ....[37]....
        /*0790*/ 	.word	0x0000f970
        /*0794*/ 	.word	0x00000009
        /*0798*/ 	.word	0x00034820
        /*079c*/ 	.short	0x010a
        /*079e*/ 	.byte	0x3f
	.zero		1


	//   ....[38]....
        /*07a0*/ 	.word	0x0000fcb0
        /*07a4*/ 	.word	0x00000002
        /*07a8*/ 	.word	0x00034840
        /*07ac*/ 	.short	0x010a
        /*07ae*/ 	.byte	0x3f
	.zero		1


	//   ....[39]....
        /*07b0*/ 	.word	0x0000ff70
        /*07b4*/ 	.word	0x00000003
        /*07b8*/ 	.word	0x00000060
        /*07bc*/ 	.short	0x010a
        /*07be*/ 	.byte	0x3f
	.zero		1


	//   ....[40]....
        /*07c0*/ 	.word	0x00010540
        /*07c4*/ 	.word	0x00000002
        /*07c8*/ 	.word	0x00034840
        /*07cc*/ 	.short	0x010a
        /*07ce*/ 	.byte	0x3f
	.zero		1


	//   ....[41]....
        /*07d0*/ 	.word	0x00010800
        /*07d4*/ 	.word	0x00000002
        /*07d8*/ 	.word	0x00000060
        /*07dc*/ 	.short	0x010a
        /*07de*/ 	.byte	0x3f
	.zero		1


	//   ....[42]....
        /*07e0*/ 	.word	0x00010cd0
        /*07e4*/ 	.word	0x00000002
        /*07e8*/ 	.word	0x00034840
        /*07ec*/ 	.short	0x010a
        /*07ee*/ 	.byte	0x3f
	.zero		1


	//   ....[43]....
        /*07f0*/ 	.word	0x00010f90
        /*07f4*/ 	.word	0x00000002
        /*07f8*/ 	.word	0x00000060
        /*07fc*/ 	.short	0x010a
        /*07fe*/ 	.byte	0x3f
	.zero		1


	//   ....[44]....
        /*0800*/ 	.word	0x00011400
        /*0804*/ 	.word	0x00000003
        /*0808*/ 	.word	0x00034860
        /*080c*/ 	.short	0x010a
        /*080e*/ 	.byte	0x3f
	.zero		1


	//   ....[45]....
        /*0810*/ 	.word	0x000121b0
        /*0814*/ 	.word	0x00000000
        /*0818*/ 	.word	0x00034820
        /*081c*/ 	.short	0x010a
        /*081e*/ 	.byte	0x3f
	.zero		1


	//   ....[46]....
        /*0820*/ 	.word	0x00012370
        /*0824*/ 	.word	0x00000006
        /*0828*/ 	.word	0x00000000
        /*082c*/ 	.short	0x010a
        /*082e*/ 	.byte	0x3f
	.zero		1


	//   ....[47]....
        /*0830*/ 	.word	0x000123e0
        /*0834*/ 	.word	0x00000007
        /*0838*/ 	.word	0x00000000
        /*083c*/ 	.short	0x010a
        /*083e*/ 	.byte	0x3f
	.zero		1


	//   ....[48]....
        /*0840*/ 	.word	0x00012450
        /*0844*/ 	.word	0x00000004
        /*0848*/ 	.word	0x00000000
        /*084c*/ 	.short	0x010a
        /*084e*/ 	.byte	0x3f
	.zero		1


	//   ....[49]....
        /*0850*/ 	.word	0x00012480
        /*0854*/ 	.word	0x00000003
        /*0858*/ 	.word	0x00000000
        /*085c*/ 	.short	0x010a
        /*085e*/ 	.byte	0x3f
	.zero		1


	//   ....[50]....
        /*0860*/ 	.word	0x000124e0
        /*0864*/ 	.word	0x00000000
        /*0868*/ 	.word	0x00034800
        /*086c*/ 	.short	0x010a
        /*086e*/ 	.byte	0x3f
	.zero		1


	//   ....[51]....
        /*0870*/ 	.word	0x00012530
        /*0874*/ 	.word	0x0000000c
        /*0878*/ 	.word	0x00034830
        /*087c*/ 	.short	0x010a
        /*087e*/ 	.byte	0x3f
	.zero		1


	//   ....[52]....
        /*0880*/ 	.word	0x00012580
        /*0884*/ 	.word	0x00000000
        /*0888*/ 	.word	0x00034830
        /*088c*/ 	.short	0x010a
        /*088e*/ 	.byte	0x3f
	.zero		1


	//   ....[53]....
        /*0890*/ 	.word	0x000125e0
        /*0894*/ 	.word	0x0000000b
        /*0898*/ 	.word	0x00034850
        /*089c*/ 	.short	0x010a
        /*089e*/ 	.byte	0x3f
	.zero		1


	//   ....[54]....
        /*08a0*/ 	.word	0x00012630
        /*08a4*/ 	.word	0x00000008
        /*08a8*/ 	.word	0x00034850
        /*08ac*/ 	.short	0x010a
        /*08ae*/ 	.byte	0x3f
	.zero		1


	//   ....[55]....
        /*08b0*/ 	.word	0x000127d0
        /*08b4*/ 	.word	0x00000008
        /*08b8*/ 	.word	0x00034840
        /*08bc*/ 	.short	0x010a
        /*08be*/ 	.byte	0x3f
	.zero		1


	//   ....[56]....
        /*08c0*/ 	.word	0x00012850
        /*08c4*/ 	.word	0x00000008
        /*08c8*/ 	.word	0x00034820
        /*08cc*/ 	.short	0x010a
        /*08ce*/ 	.byte	0x3f
	.zero		1


	//   ....[57]....
        /*08d0*/ 	.word	0x000128a0
        /*08d4*/ 	.word	0x00000002
        /*08d8*/ 	.word	0x00034840
        /*08dc*/ 	.short	0x010a
        /*08de*/ 	.byte	0x3f
	.zero		1


	//   ....[58]....
        /*08e0*/ 	.word	0x000128f0
        /*08e4*/ 	.word	0x00000003
        /*08e8*/ 	.word	0x00000060
        /*08ec*/ 	.short	0x010a
        /*08ee*/ 	.byte	0x3f
	.zero		1


	//   ....[59]....
        /*08f0*/ 	.word	0x00012940
        /*08f4*/ 	.word	0x00000002
        /*08f8*/ 	.word	0x00034840
        /*08fc*/ 	.short	0x010a
        /*08fe*/ 	.byte	0x3f
	.zero		1


	//   ....[60]....
        /*0900*/ 	.word	0x00012990
        /*0904*/ 	.word	0x00000002
        /*0908*/ 	.word	0x00000060
        /*090c*/ 	.short	0x010a
        /*090e*/ 	.byte	0x3f
	.zero		1


	//   ....[61]....
        /*0910*/ 	.word	0x000129e0
        /*0914*/ 	.word	0x00000002
        /*0918*/ 	.word	0x00034840
        /*091c*/ 	.short	0x010a
        /*091e*/ 	.byte	0x3f
	.zero		1


	//   ....[62]....
        /*0920*/ 	.word	0x00012a30
        /*0924*/ 	.word	0x00000002
        /*0928*/ 	.word	0x00000060
        /*092c*/ 	.short	0x010a
        /*092e*/ 	.byte	0x3f
	.zero		1


	//   ....[63]....
        /*0930*/ 	.word	0x00012a80
        /*0934*/ 	.word	0x00000003
        /*0938*/ 	.word	0x00034860
        /*093c*/ 	.short	0x010a
        /*093e*/ 	.byte	0x3f
	.zero		1


	//   ....[64]....
        /*0940*/ 	.word	0x00013430
        /*0944*/ 	.word	0x00000000
        /*0948*/ 	.word	0x00034820
        /*094c*/ 	.short	0x010a
        /*094e*/ 	.byte	0x3f
	.zero		1


	//   ....[65]....
        /*0950*/ 	.word	0x000135d0
        /*0954*/ 	.word	0x00000006
        /*0958*/ 	.word	0x00000000
        /*095c*/ 	.short	0x010a
        /*095e*/ 	.byte	0x3f
	.zero		1


	//   ....[66]....
        /*0960*/ 	.word	0x00013620
        /*0964*/ 	.word	0x00000007
        /*0968*/ 	.word	0x00000000
        /*096c*/ 	.short	0x010a
        /*096e*/ 	.byte	0x3f
	.zero		1


	//   ....[67]....
        /*0970*/ 	.word	0x00013670
        /*0974*/ 	.word	0x00000004
        /*0978*/ 	.word	0x00000000
        /*097c*/ 	.short	0x010a
        /*097e*/ 	.byte	0x3f
	.zero		1


	//----- nvinfo : EIATTR_NUM_MBARRIERS
	.align		4
.L_1003:
        /*0980*/ 	.byte	0x03, 0x38
        /*0982*/ 	.short	0x0016


	//----- nvinfo : EIATTR_EXIT_INSTR_OFFSETS
	.align		4
        /*0984*/ 	.byte	0x04, 0x1c
        /*0986*/ 	.short	(.L_1005 - .L_1004)


	//   ....[0]....
.L_1004:
        /*0988*/ 	.word	0x00000aa0


	//   ....[1]....
        /*098c*/ 	.word	0x0000db20


	//   ....[2]....
        /*0990*/ 	.word	0x0000db80


	//   ....[3]....
        /*0994*/ 	.word	0x000124d0


	//----- nvinfo : EIATTR_MAX_THREADS
	.align		4
.L_1005:
        /*0998*/ 	.byte	0x04, 0x05
        /*099a*/ 	.short	(.L_1007 - .L_1006)
.L_1006:
        /*099c*/ 	.word	0x00000180
        /*09a0*/ 	.word	0x00000001
        /*09a4*/ 	.word	0x00000001


	//----- nvinfo : EIATTR_CRS_STACK_SIZE
	.align		4
.L_1007:
        /*09a8*/ 	.byte	0x04, 0x1e
        /*09aa*/ 	.short	(.L_1009 - .L_1008)
.L_1008:
        /*09ac*/ 	.word	0x00000000


	//----- nvinfo : EIATTR_CBANK_PARAM_SIZE
	.align		4
.L_1009:
        /*09b0*/ 	.byte	0x03, 0x19
        /*09b2*/ 	.short	0x0a70


	//----- nvinfo : EIATTR_PARAM_CBANK
	.align		4
        /*09b4*/ 	.byte	0x04, 0x0a
        /*09b6*/ 	.short	(.L_1011 - .L_1010)
	.align		4
.L_1010:
        /*09b8*/ 	.word	index@(.nv.constant0._ZN7cutlass13device_kernelIN5flash11enable_sm90INS1_16FlashAttnFwdSm90INS1_25CollectiveMainloopFwdSm90ILi2EN4cute5tupleIJNS5_1CILi1EEES8_S8_EEENS6_IJNS7_ILi128EEENS7_ILi176EEESA_EEELi128ENS_6half_tEfNS_4arch4Sm90ELb0ELb0ELb0ELb1ELb0ELb0ELb0ELb1ELb1ELb0ELb0ELb0EEENS1_21CollectiveEpilogueFwdINS6_IJSA_SA_SB_EEES9_SD_SF_Li256ELb1ELb0ELb0ELb0EEENS1_36VarlenDynamicPersistentTileSchedulerILi128ELi176ELi256ELi32ELb0ELb0ELb1ELb0ELb1ELb1EEEEEEEEEvNT_6ParamsE)
        /*09bc*/ 	.short	0x0210
        /*09be*/ 	.short	0x0a70


	//----- nvinfo : EIATTR_SW_WAR
	.align		4
.L_1011:
        /*09c0*/ 	.byte	0x04, 0x36
        /*09c2*/ 	.short	(.L_1013 - .L_1012)
.L_1012:
        /*09c4*/ 	.word	0x00000008
.L_1013:


//--------------------- .nv.info._ZN7cutlass13device_kernelIN5flash11enable_sm90INS1_16FlashAttnFwdSm90INS1_25CollectiveMainloopFwdSm90ILi2EN4cute5tupleIJNS5_1CILi1EEES8_S8_EEENS6_IJNS7_ILi128EEENS7_ILi176EEESA_EEELi128ENS_6half_tEfNS_4arch4Sm90ELb0ELb0ELb0ELb1ELb0ELb1ELb0ELb1ELb1ELb0ELb0ELb0EEENS1_21CollectiveEpilogueFwdINS6_IJSA_SA_SB_EEES9_SD_SF_Li256ELb1ELb0ELb0ELb0EEENS1_36VarlenDynamicPersistentTileSchedulerILi128ELi176ELi256ELi32ELb0ELb0ELb1ELb0ELb1ELb1EEEEEEEEEvNT_6ParamsE --------------------------
	.section	.nv.info._ZN7cutlass13device_kernelIN5flash11enable_sm90INS1_16FlashAttnFwdSm90INS1_25CollectiveMainloopFwdSm90ILi2EN4cute5tupleIJNS5_1CILi1EEES8_S8_EEENS6_IJNS7_ILi128EEENS7_ILi176EEESA_EEELi128ENS_6half_tEfNS_4arch4Sm90ELb0ELb0ELb0ELb1ELb0ELb1ELb0ELb1ELb1ELb0ELb0ELb0EEENS1_21CollectiveEpilogueFwdINS6_IJSA_SA_SB_EEES9_SD_SF_Li256ELb1ELb0ELb0ELb0EEENS1_36VarlenDynamicPersistentTileSchedulerILi128ELi176ELi256ELi32ELb0ELb0ELb1ELb0ELb1ELb1EEEEEEEEEvNT_6ParamsE,"",@"SHT_CUDA_INFO"
	.sectionflags	@""
	.align	4


	//----- nvinfo : EIATTR_CUDA_API_VERSION
	.align		4
        /*0000*/ 	.byte	0x04, 0x37
        /*0002*/ 	.short	(.L_1015 - .L_1014)
.L_1014:
        /*0004*/ 	.word	0x00000082


	//----- nvinfo : EIATTR_KPARAM_INFO
	.align		4
.L_1015:
        /*0008*/ 	.byte	0x04, 0x17
        /*000a*/ 	.short	(.L_1017 - .L_1016)
.L_1016:
        /*000c*/ 	.word	0x00000000
        /*0010*/ 	.short	0x0000
        /*0012*/ 	.short	0x0070
        /*0014*/ 	.byte	0x00, 0xf0, 0x01, 0x28


	//----- nvinfo : EIATTR_SPARSE_MMA_MASK
	.align		4
.L_1017:
        /*0018*/ 	.byte	0x03, 0x50
        /*001a*/ 	.short	0x0000


	//----- nvinfo : EIATTR_MAXREG_COUNT
	.align		4
        /*001c*/ 	.byte	0x03, 0x1b
        /*001e*/ 	.short	0x00a8


	//----- nvinfo : EIATTR_NUM_BARRIERS
	.align		4
        /*0020*/ 	.byte	0x02, 0x4c
        /*0022*/ 	.byte	0x10
	.zero		1


	//----- nvinfo : EIATTR_EXTERNS
	.align		4
        /*0024*/ 	.byte	0x04, 0x0f
        /*0026*/ 	.short	(.L_1019 - .L_1018)


	//   ....[0]....
	.align		4
.L_1018:
        /*0028*/ 	.word	index@(__assertfail)


	//----- nvinfo : EIATTR_ANNOTATIONS
	.align		4
.L_1019:
        /*002c*/ 	.byte	0x04, 0x55
        /*002e*/ 	.short	(.L_1021 - .L_1020)


	//   ....[0]....
.L_1020:
        /* <DEDUP_REMOVED lines=115> */


	//----- nvinfo : EIATTR_MERCURY_ISA_VERSION
	.align		4
.L_1021:
        /*0750*/ 	.byte	0x03, 0x5f
        /*0752*/ 	.short	0x0101


	//----- nvinfo : EIATTR_UNUSED_LOAD_BYTE_OFFSET
	.align		4
        /*0754*/ 	.byte	0x04, 0x44
        /*0756*/ 	.short	(.L_1023 - .L_1022)


	//   ....[0]....
.L_1022:
        /*0758*/ 	.word	0x00000af0
        /*075c*/ 	.word	0x0000fff0


	//   ....[1]....
        /*0760*/ 	.word	0x0001c2e0
        /*0764*/ 	.word	0x0000fff0


	//----- nvinfo : EIATTR_INT_WARP_WIDE_INSTR_OFFSETS
	.align		4
.L_1023:
        /*0768*/ 	.byte	0x04, 0x31
        /*076a*/ 	.short	(.L_1025 - .L_1024)


	//   ....[0]....
.L_1024:
        /*076c*/ 	.word	0x000001c0


	//   ....[1]....
        /*0770*/ 	.word	0x00000200


	//   ....[2]....
        /*0774*/ 	.word	0x00000270


	//   ....[3]....
        /*0778*/ 	.word	0x000200d0


	//   ....[4]....
        /*077c*/ 	.word	0x00020170


	//   ....[5]....
        /*0780*/ 	.word	0x00020600


	//   ....[6]....
        /*0784*/ 	.word	0x00020630


	//   ....[7]....
        /*0788*/ 	.word	0x00020840


	//   ....[8]....
        /*078c*/ 	.word	0x00022a90


	//   ....[9]....
        /*0790*/ 	.word	0x00022b30


	//----- nvinfo : EIATTR_COOP_GROUP_MASK_REGIDS
	.align		4
.L_1025:
        /*0794*/ 	.byte	0x04, 0x29
        /*0796*/ 	.short	(.L_1027 - .L_1026)


	//   ....[0]....
.L_1026:
        /*0798*/ 	.word	0xffffffff


	//   ....[1]....
        /*079c*/ 	.word	0xffffffff


	//   ....[2]....
        /*07a0*/ 	.word	0xffffffff


	//   ....[3]....
        /*07a4*/ 	.word	0xffffffff


	//   ....[4]....
        /*07a8*/ 	.word	0xffffffff


	//   ....[5]....
        /*07ac*/ 	.word	0xffffffff


	//   ....[6]....
        /*07b0*/ 	.word	0xffffffff


	//   ....[7]....
        /*07b4*/ 	.word	0xffffffff


	//   ....[8]....
        /*07b8*/ 	.word	0xffffffff


	//   ....[9]....
        /*07bc*/ 	.word	0xffffffff


	//   ....[10]....
        /*07c0*/ 	.word	0xffffffff


	//   ....[11]....
        /*07c4*/ 	.word	0xffffffff


	//   ....[12]....
        /*07c8*/ 	.word	0xffffffff


	//   ....[13]....
        /*07cc*/ 	.word	0xffffffff


	//   ....[14]....
        /*07d0*/ 	.word	0xffffffff


	//   ....[15]....
        /*07d4*/ 	.word	0xffffffff


	//   ....[16]....
        /*07d8*/ 	.word	0xffffffff


	//   ....[17]....
        /*07dc*/ 	.word	0xffffffff


	//   ....[18]....
        /*07e0*/ 	.word	0xffffffff


	//   ....[19]....
        /*07e4*/ 	.word	0xffffffff


	//   ....[20]....
        /*07e8*/ 	.word	0xffffffff


	//   ....[21]....
        /*07ec*/ 	.word	0xffffffff


	//   ....[22]....
        /*07f0*/ 	.word	0xffffffff


	//   ....[23]....
        /*07f4*/ 	.word	0xffffffff


	//   ....[24]....
        /*07f8*/ 	.word	0xffffffff


	//   ....[25]....
        /*07fc*/ 	.word	0xffffffff


	//   ....[26]....
        /*0800*/ 	.word	0xffffffff


	//   ....[27]....
        /*0804*/ 	.word	0xffffffff


	//   ....[28]....
        /*0808*/ 	.word	0xffffffff


	//   ....[29]....
        /*080c*/ 	.word	0xffffffff


	//   ....[30]....
        /*0810*/ 	.word	0xffffffff


	//   ....[31]....
        /*0814*/ 	.word	0xffffffff


	//   ....[32]....
        /*0818*/ 	.word	0xffffffff


	//   ....[33]....
        /*081c*/ 	.word	0xffffffff


	//   ....[34]....
        /*0820*/ 	.word	0xffffffff


	//   ....[35]....
        /*0824*/ 	.word	0xffffffff


	//   ....[36]....
        /*0828*/ 	.word	0xffffffff


	//   ....[37]....
        /*082c*/ 	.word	0xffffffff


	//   ....[38]....
        /*0830*/ 	.word	0xffffffff


	//   ....[39]....
        /*0834*/ 	.word	0xffffffff


	//   ....[40]....
        /*0838*/ 	.word	0xffffffff


	//   ....[41]....
        /*083c*/ 	.word	0xffffffff


	//   ....[42]....
        /*0840*/ 	.word	0xffffffff


	//   ....[43]....
        /*0844*/ 	.word	0xffffffff


	//   ....[44]....
        /*0848*/ 	.word	0xffffffff


	//   ....[45]....
        /*084c*/ 	.word	0xffffffff


	//   ....[46]....
        /*0850*/ 	.word	0xffffffff


	//   ....[47]....
        /*0854*/ 	.word	0xffffffff


	//   ....[48]....
        /*0858*/ 	.word	0xffffffff


	//   ....[49]....
        /*085c*/ 	.word	0xffffffff


	//   ....[50]....
        /*0860*/ 	.word	0xffffffff


	//   ....[51]....
        /*0864*/ 	.word	0xffffffff


	//   ....[52]....
        /*0868*/ 	.word	0xffffffff


	//   ....[53]....
        /*086c*/ 	.word	0xffffffff


	//   ....[54]....
        /*0870*/ 	.word	0x0500000f


	//   ....[55]....
        /*0874*/ 	.word	0x0500000f


	//   ....[56]....
        /*0878*/ 	.word	0x0500000f


	//   ....[57]....
        /*087c*/ 	.word	0x0500000f


	//   ....[58]....
        /*0880*/ 	.word	0x0500000f


	//   ....[59]....
        /*0884*/ 	.word	0x0500000f


	//   ....[60]....
        /*0888*/ 	.word	0x0500000f


	//   ....[61]....
        /*088c*/ 	.word	0x0500000f


	//   ....[62]....
        /*0890*/ 	.word	0x0500000f


	//   ....[63]....
        /*0894*/ 	.word	0x0500000f


	//   ....[64]....
        /*0898*/ 	.word	0x0500000f


	//   ....[65]....
        /*089c*/ 	.word	0x0500000f


	//   ....[66]....
        /*08a0*/ 	.word	0x0500000f


	//   ....[67]....
        /*08a4*/ 	.word	0x0500000f


	//   ....[68]....
        /*08a8*/ 	.word	0x0500000f


	//   ....[69]....
        /*08ac*/ 	.word	0x0500000f


	//   ....[70]....
        /*08b0*/ 	.word	0x0500000f


	//   ....[71]....
        /*08b4*/ 	.word	0x0500000f


	//   ....[72]....
        /*08b8*/ 	.word	0x0500000f


	//   ....[73]....
        /*08bc*/ 	.word	0x0500000f


	//   ....[74]....
        /*08c0*/ 	.word	0x0500000f


	//   ....[75]....
        /*08c4*/ 	.word	0x0500000f


	//   ....[76]....
        /*08c8*/ 	.word	0x0500000f


	//   ....[77]....
        /*08cc*/ 	.word	0x0500000f


	//   ....[78]....
        /*08d0*/ 	.word	0x0500000f


	//   ....[79]....
        /*08d4*/ 	.word	0x0500000f


	//   ....[80]....
        /*08d8*/ 	.word	0x0500000f


	//   ....[81]....
        /*08dc*/ 	.word	0x0500000f


	//   ....[82]....
        /*08e0*/ 	.word	0x0500000f


	//----- nvinfo : EIATTR_COOP_GROUP_INSTR_OFFSETS
	.align		4
.L_1027:
        /*08e4*/ 	.byte	0x04, 0x28
        /*08e6*/ 	.short	(.L_1029 - .L_1028)


	//   ....[0]....
.L_1028:
        /*08e8*/ 	.word	0x00000070


	//   ....[1]....
        /*08ec*/ 	.word	0x000001d0


	//   ....[2]....
        /*08f0*/ 	.word	0x00000220


	//   ....[3]....
        /*08f4*/ 	.word	0x00000450


	//   ....[4]....
        /*08f8*/ 	.word	0x000005b0


	//   ....[5]....
        /*08fc*/ 	.word	0x000006d0


	//   ....[6]....
        /*0900*/ 	.word	0x00000830


	//   ....[7]....
        /*0904*/ 	.word	0x0000c030


	//   ....[8]....
        /*0908*/ 	.word	0x00013f70


	//   ....[9]....
        /*090c*/ 	.word	0x00014040


	//   ....[10]....
        /*0910*/ 	.word	0x00014340


	//   ....[11]....
        /*0914*/ 	.word	0x00014510


	//   ....[12]....
        /*0918*/ 	.word	0x000196c0


	//   ....[13]....
        /*091c*/ 	.word	0x000196e0


	//   ....[14]....
        /*0920*/ 	.word	0x0001a0d0


	//   ....[15]....
        /*0924*/ 	.word	0x0001a150


	//   ....[16]....
        /*0928*/ 	.word	0x0001b7c0


	//   ....[17]....
        /*092c*/ 	.word	0x0001bc10


	//   ....[18]....
        /*0930*/ 	.word	0x0001bc50


	//   ....[19]....
        /*0934*/ 	.word	0x0001bc60


	//   ....[20]....
        /*0938*/ 	.word	0x0001e270


	//   ....[21]....
        /*093c*/ 	.word	0x0001e410


	//   ....[22]....
        /*0940*/ 	.word	0x0001e440


	//   ....[23]....
        /*0944*/ 	.word	0x0001e480


	//   ....[24]....
        /*0948*/ 	.word	0x0001e4e0


	//   ....[25]....
        /*094c*/ 	.word	0x0001e540


	//   ....[26]....
        /*0950*/ 	.word	0x0001e590


	//   ....[27]....
        /*0954*/ 	.word	0x0001e750


	//   ....[28]....
        /*0958*/ 	.word	0x0001e7b0


	//   ....[29]....
        /*095c*/ 	.word	0x0001e7f0


	//   ....[30]....
        /*0960*/ 	.word	0x0001e830


	//   ....[31]....
        /*0964*/ 	.word	0x0001e860


	//   ....[32]....
        /*0968*/ 	.word	0x0001e890


	//   ....[33]....
        /*096c*/ 	.word	0x0001e930


	//   ....[34]....
        /*0970*/ 	.word	0x0001e960


	//   ....[35]....
        /*0974*/ 	.word	0x0001e9f0


	//   ....[36]....
        /*0978*/ 	.word	0x00022f80


	//   ....[37]....
        /*097c*/ 	.word	0x00022f90


	//   ....[38]....
        /*0980*/ 	.word	0x000230b0


	//   ....[39]....
        /*0984*/ 	.word	0x00023110


	//   ....[40]....
        /*0988*/ 	.word	0x00023150


	//   ....[41]....
        /*098c*/ 	.word	0x00023190


	//   ....[42]....
        /*0990*/ 	.word	0x000231c0


	//   ....[43]....
        /*0994*/ 	.word	0x000231f0


	//   ....[44]....
        /*0998*/ 	.word	0x00023390


	//   ....[45]....
        /*099c*/ 	.word	0x000233f0


	//   ....[46]....
        /*09a0*/ 	.word	0x00023430


	//   ....[47]....
        /*09a4*/ 	.word	0x00023470


	//   ....[48]....
        /*09a8*/ 	.word	0x000234a0


	//   ....[49]....
        /*09ac*/ 	.word	0x000234d0


	//   ....[50]....
        /*09b0*/ 	.word	0x00023590


	//   ....[51]....
        /*09b4*/ 	.word	0x000235b0


	//   ....[52]....
        /*09b8*/ 	.word	0x00023620


	//   ....[53]....
        /*09bc*/ 	.word	0x00023a70


	//   ....[54]....
        /*09c0*/ 	.word	0x00023f00


	//   ....[55]....
        /*09c4*/ 	.word	0x00023fb0


	//   ....[56]....
        /*09c8*/ 	.word	0x00024050


	//   ....[57]....
        /*09cc*/ 	.word	0x000240f0


	//   ....[58]....
        /*09d0*/ 	.word	0x00024190


	//   ....[59]....
        /*09d4*/ 	.word	0x00024280


	//   ....[60]....
        /*09d8*/ 	.word	0x00024320


	//   ....[61]....
        /*09dc*/ 	.word	0x000243c0


	//   ....[62]....
        /*09e0*/ 	.word	0x00024460


	//   ....[63]....
        /*09e4*/ 	.word	0x000246c0


	//   ....[64]....
        /*09e8*/ 	.word	0x000249a0


	//   ....[65]....
        /*09ec*/ 	.word	0x00024dc0


	//   ....[66]....
        /*09f0*/ 	.word	0x00024e50


	//   ....[67]....
        /*09f4*/ 	.word	0x00024ef0


	//   ....[68]....
        /*09f8*/ 	.word	0x00024fa0


	//   ....[69]....
        /*09fc*/ 	.word	0x00025020


	//   ....[70]....
        /*0a00*/ 	.word	0x000250a0


	//   ....[71]....
        /*0a04*/ 	.word	0x00025120


	//   ....[72]....
        /*0a08*/ 	.word	0x000251a0


	//   ....[73]....
        /*0a0c*/ 	.word	0x00025230


	//   ....[74]....
        /*0a10*/ 	.word	0x000252e0


	//   ....[75]....
        /*0a14*/ 	.word	0x00025360


	//   ....[76]....
        /*0a18*/ 	.word	0x000253e0


	//   ....[77]....
        /*0a1c*/ 	.word	0x00025460


	//   ....[78]....
        /*0a20*/ 	.word	0x000254e0


	//   ....[79]....
        /*0a24*/ 	.word	0x00025550


	//   ....[80]....
        /*0a28*/ 	.word	0x000255f0


	//   ....[81]....
        /*0a2c*/ 	.word	0x00025680


	//   ....[82]....
        /*0a30*/ 	.word	0x000257a0


	//----- nvinfo : EIATTR_REG_RECONFIG
	.align		4
.L_1029:
        /*0a34*/ 	.byte	0x01, 0x54
	.zero		2


	//----- nvinfo : EIATTR_SYSCALL_OFFSETS
	.align		4
        /*0a38*/ 	.byte	0x04, 0x46
        /*0a3a*/ 	.short	(.L_1031 - .L_1030)


	//   ....[0]....
.L_1030:
        /*0a3c*/ 	.word	0x00001a10


	//   ....[1]....
        /*0a40*/ 	.word	0x00001b60


	//   ....[2]....
        /*0a44*/ 	.word	0x0000c200


	//   ....[3]....
        /*0a48*/ 	.word	0x0000c6a0


	//   ....[4]....
        /*0a4c*/ 	.word	0x00020300


	//   ....[5]....
        /*0a50*/ 	.word	0x00020440


	//   ....[6]....
        /*0a54*/ 	.word	0x00020540


	//----- nvinfo : EIATTR_MBARRIER_INSTR_OFFSETS
	.align		4
.L_1031:
        /*0a58*/ 	.byte	0x04, 0x39
        /*0a5a*/ 	.short	(.L_1033 - .L_1032)


	//   ....[0]....
.L_1032:
        /*0a5c*/ 	.word	0x00000300
        /*0a60*/ 	.word	0x000000ff
        /*0a64*/ 	.word	0x00034800
        /*0a68*/ 	.short	0x0100
        /*0a6a*/ 	.byte	0x08
	.zero		1


	//   ....[1]....
        /*0a6c*/ 	.word	0x00000310
        /*0a70*/ 	.word	0x000000ff
        /*0a74*/ 	.word	0x00034820
        /*0a78*/ 	.short	0x0100
        /*0a7a*/ 	.byte	0x08
	.zero		1


	//   ....[2]....
        /*0a7c*/ 	.word	0x00000400
        /*0a80*/ 	.word	0x000000ff
        /*0a84*/ 	.word	0x00034830
        /*0a88*/ 	.short	0x0100
        /*0a8a*/ 	.byte	0x08
	.zero		1


	//   ....[3]....
        /*0a8c*/ 	.word	0x00000410
        /*0a90*/ 	.word	0x000000ff
        /*0a94*/ 	.word	0x00034840
        /*0a98*/ 	.short	0x0100
        /*0a9a*/ 	.byte	0x08
	.zero		1


	//   ....[4]....
        /*0a9c*/ 	.word	0x00000420
        /*0aa0*/ 	.word	0x000000ff
        /*0aa4*/ 	.word	0x00034838
        /*0aa8*/ 	.short	0x0100
        /*0aaa*/ 	.byte	0x08
	.zero		1


	//   ....[5]....
        /*0aac*/ 	.word	0x00000430
        /*0ab0*/ 	.word	0x000000ff
        /*0ab4*/ 	.word	0x00034848
        /*0ab8*/ 	.short	0x0100
        /*0aba*/ 	.byte	0x08
	.zero		1


	//   ....[6]....
        /*0abc*/ 	.word	0x00000560
        /*0ac0*/ 	.word	0x000000ff
        /*0ac4*/ 	.word	0x00034850
        /*0ac8*/ 	.short	0x0100
        /*0aca*/ 	.byte	0x08
	.zero		1


	//   ....[7]....
        /*0acc*/ 	.word	0x00000570
        /*0ad0*/ 	.word	0x000000ff
        /*0ad4*/ 	.word	0x00034860
        /*0ad8*/ 	.short	0x0100
        /*0ada*/ 	.byte	0x08
	.zero		1


	//   ....[8]....
        /*0adc*/ 	.word	0x00000580
        /*0ae0*/ 	.word	0x000000ff
        /*0ae4*/ 	.word	0x00034858
        /*0ae8*/ 	.short	0x0100
        /*0aea*/ 	.byte	0x08
	.zero		1


	//   ....[9]....
        /*0aec*/ 	.word	0x00000590
        /*0af0*/ 	.word	0x000000ff
        /*0af4*/ 	.word	0x00034868
        /*0af8*/ 	.short	0x0100
        /*0afa*/ 	.byte	0x08
	.zero		1


	//   ....[10]....
        /*0afc*/ 	.word	0x00000680
        /*0b00*/ 	.word	0x000000ff
        /*0b04*/ 	.word	0x00034870
        /*0b08*/ 	.short	0x0100
        /*0b0a*/ 	.byte	0x06
	.zero		1


	//   ....[11]....
        /*0b0c*/ 	.word	0x00000690
        /*0b10*/ 	.word	0x000000ff
        /*0b14*/ 	.word	0x00034880
        /*0b18*/ 	.short	0x0100
        /*0b1a*/ 	.byte	0x06
	.zero		1


	//   ....[12]....
        /*0b1c*/ 	.word	0x000006a0
        /*0b20*/ 	.word	0x000000ff
        /*0b24*/ 	.word	0x00034878
        /*0b28*/ 	.short	0x0100
        /*0b2a*/ 	.byte	0x06
	.zero		1


	//   ....[13]....
        /*0b2c*/ 	.word	0x000006b0
        /*0b30*/ 	.word	0x000000ff
        /*0b34*/ 	.word	0x00034888
        /*0b38*/ 	.short	0x0100
        /*0b3a*/ 	.byte	0x06
	.zero		1


	//   ....[14]....
        /*0b3c*/ 	.word	0x000007e0
        /*0b40*/ 	.word	0x000000ff
        /*0b44*/ 	.word	0x00034890
        /*0b48*/ 	.short	0x0100
        /*0b4a*/ 	.byte	0x08
	.zero		1


	//   ....[15]....
        /*0b4c*/ 	.word	0x000007f0
        /*0b50*/ 	.word	0x000000ff
        /*0b54*/ 	.word	0x000348a0
        /*0b58*/ 	.short	0x0100
        /*0b5a*/ 	.byte	0x08
	.zero		1


	//   ....[16]....
        /*0b5c*/ 	.word	0x00000800
        /*0b60*/ 	.word	0x000000ff
        /*0b64*/ 	.word	0x00034898
        /*0b68*/ 	.short	0x0100
        /*0b6a*/ 	.byte	0x08
	.zero		1


	//   ....[17]....
        /*0b6c*/ 	.word	0x00000810
        /*0b70*/ 	.word	0x000000ff
        /*0b74*/ 	.word	0x000348a8
        /*0b78*/ 	.short	0x0100
        /*0b7a*/ 	.byte	0x08
	.zero		1


	//   ....[18]....
        /*0b7c*/ 	.word	0x00000940
        /*0b80*/ 	.word	0x000000ff
        /*0b84*/ 	.word	0x000348b0
        /*0b88*/ 	.short	0x0100
        /*0b8a*/ 	.byte	0x08
	.zero		1


	//   ....[19]....
        /*0b8c*/ 	.word	0x00000950
        /*0b90*/ 	.word	0x000000ff
        /*0b94*/ 	.word	0x000348c0
        /*0b98*/ 	.short	0x0100
        /*0b9a*/ 	.byte	0x08
	.zero		1


	//   ....[20]....
        /*0b9c*/ 	.word	0x00000960
        /*0ba0*/ 	.word	0x000000ff
        /*0ba4*/ 	.word	0x000348b8
        /*0ba8*/ 	.short	0x0100
        /*0baa*/ 	.byte	0x08
	.zero		1


	//   ....[21]....
        /*0bac*/ 	.word	0x00000970
        /*0bb0*/ 	.word	0x000000ff
        /*0bb4*/ 	.word	0x000348c8
        /*0bb8*/ 	.short	0x0100
        /*0bba*/ 	.byte	0x08
	.zero		1


	//   ....[22]....
        /*0bbc*/ 	.word	0x00003bb0
        /*0bc0*/ 	.word	0x00000003
        /*0bc4*/ 	.word	0x00034890
        /*0bc8*/ 	.short	0x010a
        /*0bca*/ 	.byte	0x3f
	.zero		1


	//   ....[23]....
        /*0bcc*/ 	.word	0x000075e0
        /*0bd0*/ 	.word	0x00000003
        /*0bd4*/ 	.word	0x00034890
        /*0bd8*/ 	.short	0x010a
        /*0bda*/ 	.byte	0x3f
	.zero		1


	//   ....[24]....
        /*0bdc*/ 	.word	0x0000a980
        /*0be0*/ 	.word	0x00000003
        /*0be4*/ 	.word	0x00034890
        /*0be8*/ 	.short	0x010a
        /*0bea*/ 	.byte	0x3f
	.zero		1


	//   ....[25]....
        /*0bec*/ 	.word	0x0000b300
        /*0bf0*/ 	.word	0x00000028
        /*0bf4*/ 	.word	0x00000000
        /*0bf8*/ 	.short	0x0101
        /*0bfa*/ 	.byte	0x3f
	.zero		1


	//   ....[26]....
        /*0bfc*/ 	.word	0x0000b340
        /*0c00*/ 	.word	0x00000003
        /*0c04*/ 	.word	0x000348b0
        /*0c08*/ 	.short	0x010a
        /*0c0a*/ 	.byte	0x3f
	.zero		1


	//   ....[27]....
        /*0c0c*/ 	.word	0x0000bc50
        /*0c10*/ 	.word	0x00000003
        /*0c14*/ 	.word	0x00000000
        /*0c18*/ 	.short	0x0101
        /*0c1a*/ 	.byte	0x3f
	.zero		1


	//   ....[28]....
        /*0c1c*/ 	.word	0x0000c290
        /*0c20*/ 	.word	0x00000002
        /*0c24*/ 	.word	0x00034800
        /*0c28*/ 	.short	0x010a
        /*0c2a*/ 	.byte	0x3f
	.zero		1


	//   ....[29]....
        /*0c2c*/ 	.word	0x0000c2e0
        /*0c30*/ 	.word	0x00000002
        /*0c34*/ 	.word	0x00034800
        /*0c38*/ 	.short	0x010a
        /*0c3a*/ 	.byte	0x3f
	.zero		1


	//   ....[30]....
        /*0c3c*/ 	.word	0x0000c950
        /*0c40*/ 	.word	0x00000002
        /*0c44*/ 	.word	0x00034800
        /*0c48*/ 	.short	0x010a
        /*0c4a*/ 	.byte	0x3f
	.zero		1


	//   ....[31]....
        /*0c4c*/ 	.word	0x0000e270
        /*0c50*/ 	.word	0x00000002
        /*0c54*/ 	.word	0x00034800
        /*0c58*/ 	.short	0x010a
        /*0c5a*/ 	.byte	0x3f
	.zero		1


	//   ....[32]....
        /*0c5c*/ 	.word	0x0000fde0
        /*0c60*/ 	.word	0x00000000
        /*0c64*/ 	.word	0x00034830
        /*0c68*/ 	.short	0x010a
        /*0c6a*/ 	.byte	0x3f
	.zero		1


	//   ....[33]....
        /*0c6c*/ 	.word	0x0000fe60
        /*0c70*/ 	.word	0x00000000
        /*0c74*/ 	.word	0x00034830
        /*0c78*/ 	.short	0x010a
        /*0c7a*/ 	.byte	0x3f
	.zero		1


	//   ....[34]....
        /*0c7c*/ 	.word	0x00014de0
        /*0c80*/ 	.word	0x00000003
        /*0c84*/ 	.word	0x00000000
        /*0c88*/ 	.short	0x0101
        /*0c8a*/ 	.byte	0x3f
	.zero		1


	//   ....[35]....
        /*0c8c*/ 	.word	0x00015c00
        /*0c90*/ 	.word	0x00000006
        /*0c94*/ 	.word	0x00034830
        /*0c98*/ 	.short	0x010a
        /*0c9a*/ 	.byte	0x3f
	.zero		1


	//   ....[36]....
        /*0c9c*/ 	.word	0x00015c50
        /*0ca0*/ 	.word	0x00000006
        /*0ca4*/ 	.word	0x00034830
        /*0ca8*/ 	.short	0x010a
        /*0caa*/ 	.byte	0x3f
	.zero		1


	//   ....[37]....
        /*0cac*/ 	.word	0x00019180
        /*0cb0*/ 	.word	0x00000006
        /*0cb4*/ 	.word	0x00034850
        /*0cb8*/ 	.short	0x010a
        /*0cba*/ 	.byte	0x3f
	.zero		1


	//   ....[38]....
        /*0cbc*/ 	.word	0x000191c0
        /*0cc0*/ 	.word	0x00000006
        /*0cc4*/ 	.word	0x00034850
        /*0cc8*/ 	.short	0x010a
        /*0cca*/ 	.byte	0x3f
	.zero		1


	//   ....[39]....
        /*0ccc*/ 	.word	0x0001a9c0
        /*0cd0*/ 	.word	0x00000082
        /*0cd4*/ 	.word	0x00000000
        /*0cd8*/ 	.short	0x0101
        /*0cda*/ 	.byte	0x3f
	.zero		1


	//   ....[40]....
        /*0cdc*/ 	.word	0x0001ab70
        /*0ce0*/ 	.word	0x00000082
        /*0ce4*/ 	.word	0x00000000
        /*0ce8*/ 	.short	0x0101
        /*0cea*/ 	.byte	0x3f
	.zero		1


	//   ....[41]....
        /*0cec*/ 	.word	0x0001b680
        /*0cf0*/ 	.word	0x00000009
        /*0cf4*/ 	.word	0x00034850
        /*0cf8*/ 	.short	0x010a
        /*0cfa*/ 	.byte	0x3f
	.zero		1


	//   ....[42]....
        /*0cfc*/ 	.word	0x0001b700
        /*0d00*/ 	.word	0x00000009
        /*0d04*/ 	.word	0x00034850
        /*0d08*/ 	.short	0x010a
        /*0d0a*/ 	.byte	0x3f
	.zero		1


	//   ....[43]....
        /*0d0c*/ 	.word	0x0001bf10
        /*0d10*/ 	.word	0x0000000a
        /*0d14*/ 	.word	0x00000000
        /*0d18*/ 	.short	0x0101
        /*0d1a*/ 	.byte	0x3f
	.zero		1


	//   ....[44]....
        /*0d1c*/ 	.word	0x0001d250
        /*0d20*/ 	.word	0x00000000
        /*0d24*/ 	.word	0x00000000
        /*0d28*/ 	.short	0x0101
        /*0d2a*/ 	.byte	0x3f
	.zero		1


	//   ....[45]....
        /*0d2c*/ 	.word	0x0001f540
        /*0d30*/ 	.word	0x00000009
        /*0d34*/ 	.word	0x00034820
        /*0d38*/ 	.short	0x010a
        /*0d3a*/ 	.byte	0x3f
	.zero		1


	//   ....[46]....
        /*0d3c*/ 	.word	0x0001f5d0
        /*0d40*/ 	.word	0x00000005
        /*0d44*/ 	.word	0x000348a0
        /*0d48*/ 	.short	0x010a
        /*0d4a*/ 	.byte	0x3f
	.zero		1


	//   ....[47]....
        /*0d4c*/ 	.word	0x0001f800
        /*0d50*/ 	.word	0x00000005
        /*0d54*/ 	.word	0x000348c0
        /*0d58*/ 	.short	0x010a
        /*0d5a*/ 	.byte	0x3f
	.zero		1


	//   ....[48]....
        /*0d5c*/ 	.word	0x0001fb50
        /*0d60*/ 	.word	0x00000006
        /*0d64*/ 	.word	0x000348a0
        /*0d68*/ 	.short	0x010a
        /*0d6a*/ 	.byte	0x3f
	.zero		1


	//   ....[49]....
        /*0d6c*/ 	.word	0x0001fd60
        /*0d70*/ 	.word	0x00000006
        /*0d74*/ 	.word	0x000348c0
        /*0d78*/ 	.short	0x010a
        /*0d7a*/ 	.byte	0x3f
	.zero		1


	//   ....[50]....
        /*0d7c*/ 	.word	0x00020bb0
        /*0d80*/ 	.word	0x00000006
        /*0d84*/ 	.word	0x00034840
        /*0d88*/ 	.short	0x010a
        /*0d8a*/ 	.byte	0x3f
	.zero		1


	//   ....[51]....
        /*0d8c*/ 	.word	0x00021090
        /*0d90*/ 	.word	0x00000007
        /*0d94*/ 	.word	0x00034820
        /*0d98*/ 	.short	0x010a
        /*0d9a*/ 	.byte	0x3f
	.zero		1


	//   ....[52]....
        /*0d9c*/ 	.word	0x000213f0
        /*0da0*/ 	.word	0x00000008
        /*0da4*/ 	.word	0x00034840
        /*0da8*/ 	.short	0x010a
        /*0daa*/ 	.byte	0x3f
	.zero		1


	//   ....[53]....
        /*0dac*/ 	.word	0x000216a0
        /*0db0*/ 	.word	0x00000008
        /*0db4*/ 	.word	0x00034860
        /*0db8*/ 	.short	0x010a
        /*0dba*/ 	.byte	0x3f
	.zero		1


	//   ....[54]....
        /*0dbc*/ 	.word	0x00021c80
        /*0dc0*/ 	.word	0x00000002
        /*0dc4*/ 	.word	0x00034840
        /*0dc8*/ 	.short	0x010a
        /*0dca*/ 	.byte	0x3f
	.zero		1


	//   ....[55]....
        /*0dcc*/ 	.word	0x00021f30
        /*0dd0*/ 	.word	0x00000002
        /*0dd4*/ 	.word	0x00034860
        /*0dd8*/ 	.short	0x010a
        /*0dda*/ 	.byte	0x3f
	.zero		1


	//   ....[56]....
        /*0ddc*/ 	.word	0x00022470
        /*0de0*/ 	.word	0x00000002
        /*0de4*/ 	.word	0x00034840
        /*0de8*/ 	.short	0x010a
        /*0dea*/ 	.byte	0x3f
	.zero		1


	//   ....[57]....
        /*0dec*/ 	.word	0x00022710
        /*0df0*/ 	.word	0x00000002
        /*0df4*/ 	.word	0x00034860
        /*0df8*/ 	.short	0x010a
        /*0dfa*/ 	.byte	0x3f
	.zero		1


	//   ....[58]....
        /*0dfc*/ 	.word	0x00022bf0
        /*0e00*/ 	.word	0x00000003
        /*0e04*/ 	.word	0x00034860
        /*0e08*/ 	.short	0x010a
        /*0e0a*/ 	.byte	0x3f
	.zero		1


	//   ....[59]....
        /*0e0c*/ 	.word	0x000239f0
        /*0e10*/ 	.word	0x00000000
        /*0e14*/ 	.word	0x00034820
        /*0e18*/ 	.short	0x010a
        /*0e1a*/ 	.byte	0x3f
	.zero		1


	//   ....[60]....
        /*0e1c*/ 	.word	0x00023ba0
        /*0e20*/ 	.word	0x00000006
        /*0e24*/ 	.word	0x00000000
        /*0e28*/ 	.short	0x010a
        /*0e2a*/ 	.byte	0x3f
	.zero		1


	//   ....[61]....
        /*0e2c*/ 	.word	0x00023c10
        /*0e30*/ 	.word	0x00000007
        /*0e34*/ 	.word	0x00000000
        /*0e38*/ 	.short	0x010a
        /*0e3a*/ 	.byte	0x3f
	.zero		1


	//   ....[62]....
        /*0e3c*/ 	.word	0x00023c80
        /*0e40*/ 	.word	0x00000004
        /*0e44*/ 	.word	0x00000000
        /*0e48*/ 	.short	0x010a
        /*0e4a*/ 	.byte	0x3f
	.zero		1


	//   ....[63]....
        /*0e4c*/ 	.word	0x00023cb0
        /*0e50*/ 	.word	0x00000003
        /*0e54*/ 	.word	0x00000000
        /*0e58*/ 	.short	0x010a
        /*0e5a*/ 	.byte	0x3f
	.zero		1


	//   ....[64]....
        /*0e5c*/ 	.word	0x00023d10
        /*0e60*/ 	.word	0x00000003
        /*0e64*/ 	.word	0x00034890
        /*0e68*/ 	.short	0x010a
        /*0e6a*/ 	.byte	0x3f
	.zero		1


	//   ....[65]....
        /*0e6c*/ 	.word	0x00023d60
        /*0e70*/ 	.word	0x00000003
        /*0e74*/ 	.word	0x00034890
        /*0e78*/ 	.short	0x010a
        /*0e7a*/ 	.byte	0x3f
	.zero		1


	//   ....[66]....
        /*0e7c*/ 	.word	0x00023db0
        /*0e80*/ 	.word	0x00000003
        /*0e84*/ 	.word	0x00034890
        /*0e88*/ 	.short	0x010a
        /*0e8a*/ 	.byte	0x3f
	.zero		1


	//   ....[67]....
        /*0e8c*/ 	.word	0x00023e00
        /*0e90*/ 	.word	0x00000003
        /*0e94*/ 	.word	0x000348b0
        /*0e98*/ 	.short	0x010a
        /*0e9a*/ 	.byte	0x3f
	.zero		1


	//   ....[68]....
        /*0e9c*/ 	.word	0x000241d0
        /*0ea0*/ 	.word	0x00000002
        /*0ea4*/ 	.word	0x00034800
        /*0ea8*/ 	.short	0x010a
        /*0eaa*/ 	.byte	0x3f
	.zero		1


	//   ....[69]....
        /*0eac*/ 	.word	0x000244a0
        /*0eb0*/ 	.word	0x00000002
        /*0eb4*/ 	.word	0x00034800
        /*0eb8*/ 	.short	0x010a
        /*0eba*/ 	.byte	0x3f
	.zero		1


	//   ....[70]....
        /*0ebc*/ 	.word	0x000244f0
        /*0ec0*/ 	.word	0x00000000
        /*0ec4*/ 	.word	0x00034830
        /*0ec8*/ 	.short	0x010a
        /*0eca*/ 	.byte	0x3f
	.zero		1


	//   ....[71]....
        /*0ecc*/ 	.word	0x00024540
        /*0ed0*/ 	.word	0x00000006
        /*0ed4*/ 	.word	0x00034830
        /*0ed8*/ 	.short	0x010a
        /*0eda*/ 	.byte	0x3f
	.zero		1


	//   ....[72]....
        /*0edc*/ 	.word	0x00024590
        /*0ee0*/ 	.word	0x00000006
        /*0ee4*/ 	.word	0x00034850
        /*0ee8*/ 	.short	0x010a
        /*0eea*/ 	.byte	0x3f
	.zero		1


	//   ....[73]....
        /*0eec*/ 	.word	0x000245e0
        /*0ef0*/ 	.word	0x00000009
        /*0ef4*/ 	.word	0x00034850
        /*0ef8*/ 	.short	0x010a
        /*0efa*/ 	.byte	0x3f
	.zero		1


	//   ....[74]....
        /*0efc*/ 	.word	0x00024780
        /*0f00*/ 	.word	0x00000009
        /*0f04*/ 	.word	0x00034820
        /*0f08*/ 	.short	0x010a
        /*0f0a*/ 	.byte	0x3f
	.zero		1


	//   ....[75]....
        /*0f0c*/ 	.word	0x000247d0
        /*0f10*/ 	.word	0x00000005
        /*0f14*/ 	.word	0x000348a0
        /*0f18*/ 	.short	0x010a
        /*0f1a*/ 	.byte	0x3f
	.zero		1


	//   ....[76]....
        /*0f1c*/ 	.word	0x00024820
        /*0f20*/ 	.word	0x00000005
        /*0f24*/ 	.word	0x000348c0
        /*0f28*/ 	.short	0x010a
        /*0f2a*/ 	.byte	0x3f
	.zero		1


	//   ....[77]....
        /*0f2c*/ 	.word	0x00024870
        /*0f30*/ 	.word	0x00000006
        /*0f34*/ 	.word	0x000348a0
        /*0f38*/ 	.short	0x010a
        /*0f3a*/ 	.byte	0x3f
	.zero		1


	//   ....[78]....
        /*0f3c*/ 	.word	0x000248c0
        /*0f40*/ 	.word	0x00000006
        /*0f44*/ 	.word	0x000348c0
        /*0f48*/ 	.short	0x010a
        /*0f4a*/ 	.byte	0x3f
	.zero		1


	//   ....[79]....
        /*0f4c*/ 	.word	0x00024a60
        /*0f50*/ 	.word	0x00000006
        /*0f54*/ 	.word	0x00034840
        /*0f58*/ 	.short	0x010a
        /*0f5a*/ 	.byte	0x3f
	.zero		1


	//   ....[80]....
        /*0f5c*/ 	.word	0x00024ae0
        /*0f60*/ 	.word	0x00000006
        /*0f64*/ 	.word	0x00034820
        /*0f68*/ 	.short	0x010a
        /*0f6a*/ 	.byte	0x3f
	.zero		1


	//   ....[81]....
        /*0f6c*/ 	.word	0x00024b30
        /*0f70*/ 	.word	0x00000008
        /*0f74*/ 	.word	0x00034840
        /*0f78*/ 	.short	0x010a
        /*0f7a*/ 	.byte	0x3f
	.zero		1


	//   ....[82]....
        /*0f7c*/ 	.word	0x00024b80
        /*0f80*/ 	.word	0x00000008
        /*0f84*/ 	.word	0x00034860
        /*0f88*/ 	.short	0x010a
        /*0f8a*/ 	.byte	0x3f
	.zero		1


	//   ....[83]....
        /*0f8c*/ 	.word	0x00024bd0
        /*0f90*/ 	.word	0x00000002
        /*0f94*/ 	.word	0x00034840
        /*0f98*/ 	.short	0x010a
        /*0f9a*/ 	.byte	0x3f
	.zero		1


	//   ....[84]....
        /*0f9c*/ 	.word	0x00024c20
        /*0fa0*/ 	.word	0x00000002
        /*0fa4*/ 	.word	0x00034860
        /*0fa8*/ 	.short	0x010a
        /*0faa*/ 	.byte	0x3f
	.zero		1


	//   ....[85]....
        /*0fac*/ 	.word	0x00024c70
        /*0fb0*/ 	.word	0x00000002
        /*0fb4*/ 	.word	0x00034840
        /*0fb8*/ 	.short	0x010a
        /*0fba*/ 	.byte	0x3f
	.zero		1


	//   ....[86]....
        /*0fbc*/ 	.word	0x00024cc0
        /*0fc0*/ 	.word	0x00000002
        /*0fc4*/ 	.word	0x00034860
        /*0fc8*/ 	.short	0x010a
        /*0fca*/ 	.byte	0x3f
	.zero		1


	//   ....[87]....
        /*0fcc*/ 	.word	0x00024d10
        /*0fd0*/ 	.word	0x00000003
        /*0fd4*/ 	.word	0x00034860
        /*0fd8*/ 	.short	0x010a
        /*0fda*/ 	.byte	0x3f
	.zero		1


	//   ....[88]....
        /*0fdc*/ 	.word	0x000256c0
        /*0fe0*/ 	.word	0x00000000
        /*0fe4*/ 	.word	0x00034820
        /*0fe8*/ 	.short	0x010a
        /*0fea*/ 	.byte	0x3f
	.zero		1


	//   ....[89]....
        /*0fec*/ 	.word	0x00025860
        /*0ff0*/ 	.word	0x00000006
        /*0ff4*/ 	.word	0x00000000
        /*0ff8*/ 	.short	0x010a
        /*0ffa*/ 	.byte	0x3f
	.zero		1


	//   ....[90]....
        /*0ffc*/ 	.word	0x000258b0
        /*1000*/ 	.word	0x00000007
        /*1004*/ 	.word	0x00000000
        /*1008*/ 	.short	0x010a
        /*100a*/ 	.byte	0x3f
	.zero		1


	//   ....[91]....
        /*100c*/ 	.word	0x00025900
        /*1010*/ 	.word	0x00000004
        /*1014*/ 	.word	0x00000000
        /*1018*/ 	.short	0x010a
        /*101a*/ 	.byte	0x3f
	.zero		1


	//----- nvinfo : EIATTR_NUM_MBARRIERS
	.align		4
.L_1033:
        /*101c*/ 	.byte	0x03, 0x38
        /*101e*/ 	.short	0x0016


	//----- nvinfo : EIATTR_EXIT_INSTR_OFFSETS
	.align		4
        /*1020*/ 	.byte	0x04, 0x1c
        /*1022*/ 	.short	(.L_1035 - .L_1034)


	//   ....[0]....
.L_1034:
        /*1024*/ 	.word	0x00023d00


	//----- nvinfo : EIATTR_MAX_THREADS
	.align		4
.L_1035:
        /*1028*/ 	.byte	0x04, 0x05
        /*102a*/ 	.short	(.L_1037 - .L_1036)
.L_1036:
        /*102c*/ 	.word	0x00000180
        /*1030*/ 	.word	0x00000001
        /*1034*/ 	.word	0x00000001


	//----- nvinfo : EIATTR_CRS_STACK_SIZE
	.align		4
.L_1037:
        /*1038*/ 	.byte	0x04, 0x1e
        /*103a*/ 	.short	(.L_1039 - .L_1038)
.L_1038:
        /*103c*/ 	.word	0x00000000


	//----- nvinfo : EIATTR_CBANK_PARAM_SIZE
	.align		4
.L_1039:
        /*1040*/ 	.byte	0x03, 0x19
        /*1042*/ 	.short	0x0a70


	//----- nvinfo : EIATTR_PARAM_CBANK
	.align		4
        /*1044*/ 	.byte	0x04, 0x0a
        /*1046*/ 	.short	(.L_1041 - .L_1040)
	.align		4
.L_1040:
        /*1048*/ 	.word	index@(.nv.constant0._ZN7cutlass13device_kernelIN5flash11enable_sm90INS1_16FlashAttnFwdSm90INS1_25CollectiveMainloopFwdSm90ILi2EN4cute5tupleIJNS5_1CILi1EEES8_S8_EEENS6_IJNS7_ILi128EEENS7_ILi176EEESA_EEELi128ENS_6half_tEfNS_4arch4Sm90ELb0ELb0ELb0ELb1ELb0ELb1ELb0ELb1ELb1ELb0ELb0ELb0EEENS1_21CollectiveEpilogueFwdINS6_IJSA_SA_SB_EEES9_SD_SF_Li256ELb1ELb0ELb0ELb0EEENS1_36VarlenDynamicPersistentTileSchedulerILi128ELi176ELi256ELi32ELb0ELb0ELb1ELb0ELb1ELb1EEEEEEEEEvNT_6ParamsE)
        /*104c*/ 	.short	0x0210
        /*104e*/ 	.short	0x0a70


	//----- nvinfo : EIATTR_SW_WAR
	.align		4
.L_1041:
        /*1050*/ 	.byte	0x04, 0x36
        /*1052*/ 	.short	(.L_1043 - .L_1042)
.L_1042:
        /*1054*/ 	.word	0x00000008
.L_1043:


//--------------------- .nv.info._ZN7cutlass13device_kernelIN5flash11enable_sm90INS1_16FlashAttnFwdSm90INS1_25CollectiveMainloopFwdSm90ILi2EN4cute5tupleIJNS5_1CILi1EEES8_S8_EEENS6_IJNS7_ILi128EEESA_SA_EEELi128ENS_6half_tEfNS_4arch4Sm90ELb0ELb1ELb0ELb0ELb0ELb0ELb0ELb1ELb1ELb0ELb0ELb0EEENS1_21CollectiveEpilogueFwdISB_S9_SC_SE_Li256ELb0ELb0ELb0ELb0EEENS1_30DynamicPersistentTileSchedulerILi256ELi32ELb0ELb0ELb1EEEEEEEEEvNT_6ParamsE --------------------------
	.section	.nv.info._ZN7cutlass13device_kernelIN5flash11enable_sm90INS1_16FlashAttnFwdSm90INS1_25CollectiveMainloopFwdSm90ILi2EN4cute5tupleIJNS5_1CILi1EEES8_S8_EEENS6_IJNS7_ILi128EEESA_SA_EEELi128ENS_6half_tEfNS_4arch4Sm90ELb0ELb1ELb0ELb0ELb0ELb0ELb0ELb1ELb1ELb0ELb0ELb0EEENS1_21CollectiveEpilogueFwdISB_S9_SC_SE_Li256ELb0ELb0ELb0ELb0EEENS1_30DynamicPersistentTileSchedulerILi256ELi32ELb0ELb0ELb1EEEEEEEEEvNT_6ParamsE,"",@"SHT_CUDA_INFO"
	.sectionflags	@""
	.align	4


	//----- nvinfo : EIATTR_CUDA_API_VERSION
	.align		4
        /*0000*/ 	.byte	0x04, 0x37
        /*0002*/ 	.short	(.L_1045 - .L_1044)
.L_1044:
        /*0004*/ 	.word	0x00000082


	//----- nvinfo : EIATTR_KPARAM_INFO
	.align		4
.L_1045:
        /*0008*/ 	.byte	0x04, 0x17
        /*000a*/ 	.short	(.L_1047 - .L_1046)
.L_1046:
        /*000c*/ 	.word	0x00000000
        /*0010*/ 	.short	0x0000
        /*0012*/ 	.short	0x0070
        /*0014*/ 	.byte	0x00, 0xf0, 0x01, 0x2e


	//----- nvinfo : EIATTR_SPARSE_MMA_MASK
	.align		4
.L_1047:
        /*0018*/ 	.byte	0x03, 0x50
        /*001a*/ 	.short	0x0000


	//----- nvinfo : EIATTR_MAXREG_COUNT
	.align		4
        /*001c*/ 	.byte	0x03, 0x1b
        /*001e*/ 	.short	0x00a8


	//----- nvinfo : EIATTR_NUM_BARRIERS
	.align		4
        /*0020*/ 	.byte	0x02, 0x4c
        /*0022*/ 	.byte	0x10
	.zero		1


	//----- nvinfo : EIATTR_EXTERNS
	.align		4
        /*0024*/ 	.byte	0x04, 0x0f
        /*0026*/ 	.short	(.L_1049 - .L_1048)


	//   ....[0]....
	.align		4
.L_1048:
        /*0028*/ 	.word	index@(__assertfail)


	//----- nvinfo : EIATTR_MERCURY_ISA_VERSION
	.align		4
.L_1049:
        /*002c*/ 	.byte	0x03, 0x5f
        /*002e*/ 	.short	0x0101


	//----- nvinfo : EIATTR_INT_WARP_WIDE_INSTR_OFFSETS
	.align		4
        /*0030*/ 	.byte	0x04, 0x31
        /*0032*/ 	.short	(.L_1051 - .L_1050)


	//   ....[0]....
.L_1050:
        /*0034*/ 	.word	0x00000180


	//   ....[1]....
        /*0038*/ 	.word	0x000001b0


	//   ....[2]....
        /*003c*/ 	.word	0x000001c0


	//   ....[3]....
        /*0040*/ 	.word	0x0000f1f0


	//   ....[4]....
        /*0044*/ 	.word	0x0000f280


	//   ....[5]....
        /*0048*/ 	.word	0x0000f7b0


	//   ....[6]....
        /*004c*/ 	.word	0x000112f0


	//   ....[7]....
        /*0050*/ 	.word	0x00011380


	//----- nvinfo : EIATTR_COOP_GROUP_MASK_REGIDS
	.align		4
.L_1051:
        /*0054*/ 	.byte	0x04, 0x29
        /*0056*/ 	.short	(.L_1053 - .L_1052)


	//   ....[0]....
.L_1052:
        /*0058*/ 	.word	0xffffffff


	//   ....[1]....
        /*005c*/ 	.word	0xffffffff


	//   ....[2]....
        /*0060*/ 	.word	0xffffffff


	//   ....[3]....
        /*0064*/ 	.word	0xffffffff


	//   ....[4]....
        /*0068*/ 	.word	0xffffffff


	//   ....[5]....
        /*006c*/ 	.word	0xffffffff


	//   ....[6]....
        /*0070*/ 	.word	0xffffffff


	//   ....[7]....
        /*0074*/ 	.word	0xffffffff


	//   ....[8]....
        /*0078*/ 	.word	0xffffffff


	//   ....[9]....
        /*007c*/ 	.word	0xffffffff


	//   ....[10]....
        /*0080*/ 	.word	0xffffffff


	//   ....[11]....
        /*0084*/ 	.word	0xffffffff


	//   ....[12]....
        /*0088*/ 	.word	0xffffffff


	//   ....[13]....
        /*008c*/ 	.word	0xffffffff


	//   ....[14]....
        /*0090*/ 	.word	0xffffffff


	//   ....[15]....
        /*0094*/ 	.word	0xffffffff


	//   ....[16]....
        /*0098*/ 	.word	0xffffffff


	//   ....[17]....
        /*009c*/ 	.word	0xffffffff


	//   ....[18]....
        /*00a0*/ 	.word	0xffffffff


	//   ....[19]....
        /*00a4*/ 	.word	0xffffffff


	//   ....[20]....
        /*00a8*/ 	.word	0xffffffff


	//   ....[21]....
        /*00ac*/ 	.word	0xffffffff


	//   ....[22]....
        /*00b0*/ 	.word	0xffffffff


	//   ....[23]....
        /*00b4*/ 	.word	0xffffffff


	//   ....[24]....
        /*00b8*/ 	.word	0xffffffff


	//   ....[25]....
        /*00bc*/ 	.word	0xffffffff


	//   ....[26]....
        /*00c0*/ 	.word	0xffffffff


	//   ....[27]....
        /*00c4*/ 	.word	0xffffffff


	//   ....[28]....
        /*00c8*/ 	.word	0xffffffff


	//   ....[29]....
        /*00cc*/ 	.word	0xffffffff


	//   ....[30]....
        /*00d0*/ 	.word	0xffffffff


	//   ....[31]....
        /*00d4*/ 	.word	0xffffffff


	//   ....[32]....
        /*00d8*/ 	.word	0x0500000f


	//   ....[33]....
        /*00dc*/ 	.word	0x0500000f


	//----- nvinfo : EIATTR_COOP_GROUP_INSTR_OFFSETS
	.align		4
.L_1053:
        /*00e0*/ 	.byte	0x04, 0x28
        /*00e2*/ 	.short	(.L_1055 - .L_1054)


	//   ....[0]....
.L_1054:
        /*00e4*/ 	.word	0x00000060


	//   ....[1]....
        /*00e8*/ 	.word	0x00000190


	//   ....[2]....
        /*00ec*/ 	.word	0x000001e0


	//   ....[3]....
        /*00f0*/ 	.word	0x000003d0


	//   ....[4]....
        /*00f4*/ 	.word	0x00000530


	//   ....[5]....
        /*00f8*/ 	.word	0x00000650


	//   ....[6]....
        /*00fc*/ 	.word	0x000007b0


	//   ....[7]....
        /*0100*/ 	.word	0x00001710


	//   ....[8]....
        /*0104*/ 	.word	0x000033d0


	//   ....[9]....
        /*0108*/ 	.word	0x00003480


	//   ....[10]....
        /*010c*/ 	.word	0x00003b60


	//   ....[11]....
        /*0110*/ 	.word	0x00003bc0


	//   ....[12]....
        /*0114*/ 	.word	0x00006060


	//   ....[13]....
        /*0118*/ 	.word	0x00006080


	//   ....[14]....
        /*011c*/ 	.word	0x00006a60


	//   ....[15]....
        /*0120*/ 	.word	0x00006ad0


	//   ....[16]....
        /*0124*/ 	.word	0x00008450


	//   ....[17]....
        /*0128*/ 	.word	0x00008470


	//   ....[18]....
        /*012c*/ 	.word	0x00008730


	//   ....[19]....
        /*0130*/ 	.word	0x00008870


	//   ....[20]....
        /*0134*/ 	.word	0x0000b2c0


	//   ....[21]....
        /*0138*/ 	.word	0x0000b2e0


	//   ....[22]....
        /*013c*/ 	.word	0x0000bcb0


	//   ....[23]....
        /*0140*/ 	.word	0x0000bd20


	//   ....[24]....
        /*0144*/ 	.word	0x0000cdd0


	//   ....[25]....
        /*0148*/ 	.word	0x0000ce10


	//   ....[26]....
        /*014c*/ 	.word	0x0000cf00


	//   ....[27]....
        /*0150*/ 	.word	0x0000cf20


	//   ....[28]....
        /*0154*/ 	.word	0x0000dec0


	//   ....[29]....
        /*0158*/ 	.word	0x0000e950


	//   ....[30]....
        /*015c*/ 	.word	0x000116b0


	//   ....[31]....
        /*0160*/ 	.word	0x00011880


	//   ....[32]....
        /*0164*/ 	.word	0x00011eb0


	//   ....[33]....
        /*0168*/ 	.word	0x00012290


	//----- nvinfo : EIATTR_REG_RECONFIG
	.align		4
.L_1055:
        /*016c*/ 	.byte	0x01, 0x54
	.zero		2


	//----- nvinfo : EIATTR_SYSCALL_OFFSETS
	.align		4
        /*0170*/ 	.byte	0x04, 0x46
        /*0172*/ 	.short	(.L_1057 - .L_1056)


	//   ....[0]....
.L_1056:
        /*0174*/ 	.word	0x000018c0


	//   ....[1]....
        /*0178*/ 	.word	0x0000f410


	//   ....[2]....
        /*017c*/ 	.word	0x0000f550


	//   ....[3]....
        /*0180*/ 	.word	0x0000f640


	//----- nvinfo : EIATTR_MBARRIER_INSTR_OFFSETS
	.align		4
.L_1057:
        /*0184*/ 	.byte	0x04, 0x39
        /*0186*/ 	.short	(.L_1059 - .L_1058)


	//   ....[0]....
.L_1058:
        /*0188*/ 	.word	0x00000280
        /*018c*/ 	.word	0x000000ff
        /*0190*/ 	.word	0x00028800
        /*0194*/ 	.short	0x0100
        /*0196*/ 	.byte	0x06
	.zero		1


	//   ....[1]....
        /*0198*/ 	.word	0x00000290
        /*019c*/ 	.word	0x000000ff
        /*01a0*/ 	.word	0x00028820
        /*01a4*/ 	.short	0x0100
        /*01a6*/ 	.byte	0x06
	.zero		1


	//   ....[2]....
        /*01a8*/ 	.word	0x00000380
        /*01ac*/ 	.word	0x000000ff
        /*01b0*/ 	.word	0x00028830
        /*01b4*/ 	.short	0x0100
        /*01b6*/ 	.byte	0x08
	.zero		1


	//   ....[3]....
        /*01b8*/ 	.word	0x00000390
        /*01bc*/ 	.word	0x000000ff
        /*01c0*/ 	.word	0x00028840
        /*01c4*/ 	.short	0x0100
        /*01c6*/ 	.byte	0x08
	.zero		1


	//   ....[4]....
        /*01c8*/ 	.word	0x000003a0
        /*01cc*/ 	.word	0x000000ff
        /*01d0*/ 	.word	0x00028838
        /*01d4*/ 	.short	0x0100
        /*01d6*/ 	.byte	0x08
	.zero		1


	//   ....[5]....
        /*01d8*/ 	.word	0x000003b0
        /*01dc*/ 	.word	0x000000ff
        /*01e0*/ 	.word	0x00028848
        /*01e4*/ 	.short	0x0100
        /*01e6*/ 	.byte	0x08
	.zero		1


	//   ....[6]....
        /*01e8*/ 	.word	0x000004e0
        /*01ec*/ 	.word	0x000000ff
        /*01f0*/ 	.word	0x00028850
        /*01f4*/ 	.short	0x0100
        /*01f6*/ 	.byte	0x08
	.zero		1


	//   ....[7]....
        /*01f8*/ 	.word	0x000004f0
        /*01fc*/ 	.word	0x000000ff
        /*0200*/ 	.word	0x00028860
        /*0204*/ 	.short	0x0100
        /*0206*/ 	.byte	0x08
	.zero		1


	//   ....[8]....
        /*0208*/ 	.word	0x00000500
        /*020c*/ 	.word	0x000000ff
        /*0210*/ 	.word	0x00028858
        /*0214*/ 	.short	0x0100
        /*0216*/ 	.byte	0x08
	.zero		1


	//   ....[9]....
        /*0218*/ 	.word	0x00000510
        /*021c*/ 	.word	0x000000ff
        /*0220*/ 	.word	0x00028868
        /*0224*/ 	.short	0x0100
        /*0226*/ 	.byte	0x08
	.zero		1


	//   ....[10]....
        /*0228*/ 	.word	0x00000600
        /*022c*/ 	.word	0x000000ff
        /*0230*/ 	.word	0x00028870
        /*0234*/ 	.short	0x0100
        /*0236*/ 	.byte	0x06
	.zero		1


	//   ....[11]....
        /*0238*/ 	.word	0x00000610
        /*023c*/ 	.word	0x000000ff
        /*0240*/ 	.word	0x00028880
        /*0244*/ 	.short	0x0100
        /*0246*/ 	.byte	0x06
	.zero		1


	//   ....[12]....
        /*0248*/ 	.word	0x00000620
        /*024c*/ 	.word	0x000000ff
        /*0250*/ 	.word	0x00028878
        /*0254*/ 	.short	0x0100
        /*0256*/ 	.byte	0x06
	.zero		1


	//   ....[13]....
        /*0258*/ 	.word	0x00000630
        /*025c*/ 	.word	0x000000ff
        /*0260*/ 	.word	0x00028888
        /*0264*/ 	.short	0x0100
        /*0266*/ 	.byte	0x06
	.zero		1


	//   ....[14]....
        /*0268*/ 	.word	0x00000760
        /*026c*/ 	.word	0x000000ff
        /*0270*/ 	.word	0x00028890
        /*0274*/ 	.short	0x0100
        /*0276*/ 	.byte	0x08
	.zero		1


	//   ....[15]....
        /*0278*/ 	.word	0x00000770
        /*027c*/ 	.word	0x000000ff
        /*0280*/ 	.word	0x000288a0
        /*0284*/ 	.short	0x0100
        /*0286*/ 	.byte	0x08
	.zero		1


	//   ....[16]....
        /*0288*/ 	.word	0x00000780
        /*028c*/ 	.word	0x000000ff
        /*0290*/ 	.word	0x00028898
        /*0294*/ 	.short	0x0100
        /*0296*/ 	.byte	0x08
	.zero		1


	//   ....[17]....
        /*0298*/ 	.word	0x00000790
        /*029c*/ 	.word	0x000000ff
        /*02a0*/ 	.word	0x000288a8
        /*02a4*/ 	.short	0x0100
        /*02a6*/ 	.byte	0x08
	.zero		1


	//   ....[18]....
        /*02a8*/ 	.word	0x000008c0
        /*02ac*/ 	.word	0x000000ff
        /*02b0*/ 	.word	0x000288b0
        /*02b4*/ 	.short	0x0100
        /*02b6*/ 	.byte	0x08
	.zero		1


	//   ....[19]....
        /*02b8*/ 	.word	0x000008d0
        /*02bc*/ 	.word	0x000000ff
        /*02c0*/ 	.word	0x000288c0
        /*02c4*/ 	.short	0x0100
        /*02c6*/ 	.byte	0x08
	.zero		1


	//   ....[20]....
        /*02c8*/ 	.word	0x000008e0
        /*02cc*/ 	.word	0x000000ff
        /*02d0*/ 	.word	0x000288b8
        /*02d4*/ 	.short	0x0100
        /*02d6*/ 	.byte	0x08
	.zero		1


	//   ....[21]....
        /*02d8*/ 	.word	0x000008f0
        /*02dc*/ 	.word	0x000000ff
        /*02e0*/ 	.word	0x000288c8
        /*02e4*/ 	.short	0x0100
        /*02e6*/ 	.byte	0x08
	.zero		1


	//   ....[22]....
        /*02e8*/ 	.word	0x00001940
        /*02ec*/ 	.word	0x000000ff
        /*02f0*/ 	.word	0x00028800
        /*02f4*/ 	.short	0x010a
        /*02f6*/ 	.byte	0x27
	.zero		1


	//   ....[23]....
        /*02f8*/ 	.word	0x000019c0
        /*02fc*/ 	.word	0x00000007
        /*0300*/ 	.word	0x00028830
        /*0304*/ 	.short	0x010a
        /*0306*/ 	.byte	0x3f
	.zero		1


	//   ....[24]....
        /*0308*/ 	.word	0x00001a20
        /*030c*/ 	.word	0x00000007
        /*0310*/ 	.word	0x00028830
        /*0314*/ 	.short	0x010a
        /*0316*/ 	.byte	0x3f
	.zero		1


	//   ....[25]....
        /*0318*/ 	.word	0x00001f40
        /*031c*/ 	.word	0x00000000
        /*0320*/ 	.word	0x00000000
        /*0324*/ 	.short	0x0101
        /*0326*/ 	.byte	0x3f
	.zero		1


	//   ....[26]....
        /*0328*/ 	.word	0x00004b80
        /*032c*/ 	.word	0x000000ff
        /*0330*/ 	.word	0x00028830
        /*0334*/ 	.short	0x010a
        /*0336*/ 	.byte	0x06
	.zero		1


	//   ....[27]....
        /*0338*/ 	.word	0x00004bc0
        /*033c*/ 	.word	0x000000ff
        /*0340*/ 	.word	0x00028830
        /*0344*/ 	.short	0x010a
        /*0346*/ 	.byte	0x06
	.zero		1


	//   ....[28]....
        /*0348*/ 	.word	0x00004ee0
        /*034c*/ 	.word	0x000000ff
        /*0350*/ 	.word	0x00028850
        /*0354*/ 	.short	0x010a
        /*0356*/ 	.byte	0x06
	.zero		1


	//   ....[29]....
        /*0358*/ 	.word	0x00004f20
        /*035c*/ 	.word	0x000000ff
        /*0360*/ 	.word	0x00028850
        /*0364*/ 	.short	0x010a
        /*0366*/ 	.byte	0x06
	.zero		1


	//   ....[30]....
        /*0368*/ 	.word	0x000052e0
        /*036c*/ 	.word	0x0000000b
        /*0370*/ 	.word	0x00000000
        /*0374*/ 	.short	0x0101
        /*0376*/ 	.byte	0x3f
	.zero		1


	//   ....[31]....
        /*0378*/ 	.word	0x00007010
        /*037c*/ 	.word	0x00000024
        /*0380*/ 	.word	0x00000000
        /*0384*/ 	.short	0x0101
        /*0386*/ 	.byte	0x3f
	.zero		1


	//   ....[32]....
        /*0388*/ 	.word	0x00007da0
        /*038c*/ 	.word	0x000000ff
        /*0390*/ 	.word	0x00028830
        /*0394*/ 	.short	0x010a
        /*0396*/ 	.byte	0x06
	.zero		1


	//   ....[33]....
        /*0398*/ 	.word	0x00007de0
        /*039c*/ 	.word	0x000000ff
        /*03a0*/ 	.word	0x00028830
        /*03a4*/ 	.short	0x010a
        /*03a6*/ 	.byte	0x06
	.zero		1


	//   ....[34]....
        /*03a8*/ 	.word	0x00008100
        /*03ac*/ 	.word	0x000000ff
        /*03b0*/ 	.word	0x00028850
        /*03b4*/ 	.short	0x010a
        /*03b6*/ 	.byte	0x06
	.zero		1


	//   ....[35]....
        /*03b8*/ 	.word	0x00008140
        /*03bc*/ 	.word	0x000000ff
        /*03c0*/ 	.word	0x00028850
        /*03c4*/ 	.short	0x010a
        /*03c6*/ 	.byte	0x06
	.zero		1


	//   ....[36]....
        /*03c8*/ 	.word	0x00009500
        /*03cc*/ 	.word	0x0000001b
        /*03d0*/ 	.word	0x00000000
        /*03d4*/ 	.short	0x0101
        /*03d6*/ 	.byte	0x3f
	.zero		1


	//   ....[37]....
        /*03d8*/ 	.word	0x000096b0
        /*03dc*/ 	.word	0x0000001f
        /*03e0*/ 	.word	0x00000000
        /*03e4*/ 	.short	0x0101
        /*03e6*/ 	.byte	0x3f
	.zero		1


	//   ....[38]....
        /*03e8*/ 	.word	0x00009de0
        /*03ec*/ 	.word	0x000000ff
        /*03f0*/ 	.word	0x00028830
        /*03f4*/ 	.short	0x010a
        /*03f6*/ 	.byte	0x06
	.zero		1


	//   ....[39]....
        /*03f8*/ 	.word	0x00009e20
        /*03fc*/ 	.word	0x000000ff
        /*0400*/ 	.word	0x00028830
        /*0404*/ 	.short	0x010a
        /*0406*/ 	.byte	0x06
	.zero		1


	//   ....[40]....
        /*0408*/ 	.word	0x0000a140
        /*040c*/ 	.word	0x000000ff
        /*0410*/ 	.word	0x00028850
        /*0414*/ 	.short	0x010a
        /*0416*/ 	.byte	0x06
	.zero		1


	//   ....[41]....
        /*0418*/ 	.word	0x0000a180
        /*041c*/ 	.word	0x000000ff
        /*0420*/ 	.word	0x00028850
        /*0424*/ 	.short	0x010a
        /*0426*/ 	.byte	0x06
	.zero		1


	//   ....[42]....
        /*0428*/ 	.word	0x0000a510
        /*042c*/ 	.word	0x00000006
        /*0430*/ 	.word	0x00000000
        /*0434*/ 	.short	0x0101
        /*0436*/ 	.byte	0x3f
	.zero		1


	//   ....[43]....
        /*0438*/ 	.word	0x0000c1e0
        /*043c*/ 	.word	0x00000022
        /*0440*/ 	.word	0x00000000
        /*0444*/ 	.short	0x0101
        /*0446*/ 	.byte	0x3f
	.zero		1


	//   ....[44]....
        /*0448*/ 	.word	0x0000cd40
        /*044c*/ 	.word	0x000000ff
        /*0450*/ 	.word	0x00028850
        /*0454*/ 	.short	0x010a
        /*0456*/ 	.byte	0x05
	.zero		1


	//   ....[45]....
        /*0458*/ 	.word	0x0000cd80
        /*045c*/ 	.word	0x000000ff
        /*0460*/ 	.word	0x00028850
        /*0464*/ 	.short	0x010a
        /*0466*/ 	.byte	0x05
	.zero		1


	//   ....[46]....
        /*0468*/ 	.word	0x0000d2a0
        /*046c*/ 	.word	0x00000004
        /*0470*/ 	.word	0x00000000
        /*0474*/ 	.short	0x0101
        /*0476*/ 	.byte	0x3f
	.zero		1


	//   ....[47]....
        /*0478*/ 	.word	0x0000e040
        /*047c*/ 	.word	0x000000ff
        /*0480*/ 	.word	0x00000000
        /*0484*/ 	.short	0x0101
        /*0486*/ 	.byte	0x05
	.zero		1


	//   ....[48]....
        /*0488*/ 	.word	0x0000fa70
        /*048c*/ 	.word	0x00000008
        /*0490*/ 	.word	0x00028840
        /*0494*/ 	.short	0x010a
        /*0496*/ 	.byte	0x3f
	.zero		1


	//   ....[49]....
        /*0498*/ 	.word	0x0000fe30
        /*049c*/ 	.word	0x000000ff
        /*04a0*/ 	.word	0x00028820
        /*04a4*/ 	.short	0x010a
        /*04a6*/ 	.byte	0x27
	.zero		1


	//   ....[50]....
        /*04a8*/ 	.word	0x00010110
        /*04ac*/ 	.word	0x00000003
        /*04b0*/ 	.word	0x00028840
        /*04b4*/ 	.short	0x010a
        /*04b6*/ 	.byte	0x3f
	.zero		1


	//   ....[51]....
        /*04b8*/ 	.word	0x00010330
        /*04bc*/ 	.word	0x00000002
        /*04c0*/ 	.word	0x00000060
        /*04c4*/ 	.short	0x010a
        /*04c6*/ 	.byte	0x3f
	.zero		1


	//   ....[52]....
        /*04c8*/ 	.word	0x00010800
        /*04cc*/ 	.word	0x00000003
        /*04d0*/ 	.word	0x00028840
        /*04d4*/ 	.short	0x010a
        /*04d6*/ 	.byte	0x3f
	.zero		1


	//   ....[53]....
        /*04d8*/ 	.word	0x00010a20
        /*04dc*/ 	.word	0x00000002
        /*04e0*/ 	.word	0x00000060
        /*04e4*/ 	.short	0x010a
        /*04e6*/ 	.byte	0x3f
	.zero		1


	//   ....[54]....
        /*04e8*/ 	.word	0x00010e10
        /*04ec*/ 	.word	0x00000002
        /*04f0*/ 	.word	0x00028840
        /*04f4*/ 	.short	0x010a
        /*04f6*/ 	.byte	0x3f
	.zero		1


	//   ....[55]....
        /*04f8*/ 	.word	0x00011060
        /*04fc*/ 	.word	0x00000002
        /*0500*/ 	.word	0x00000060
        /*0504*/ 	.short	0x010a
        /*0506*/ 	.byte	0x3f
	.zero		1


	//   ....[56]....
        /*0508*/ 	.word	0x00011420
        /*050c*/ 	.word	0x00000003
        /*0510*/ 	.word	0x00028860
        /*0514*/ 	.short	0x010a
        /*0516*/ 	.byte	0x3f
	.zero		1


	//   ....[57]....
        /*0518*/ 	.word	0x00011830
        /*051c*/ 	.word	0x00000007
        /*0520*/ 	.word	0x00028820
        /*0524*/ 	.short	0x010a
        /*0526*/ 	.byte	0x3f
	.zero		1


	//   ....[58]....
        /*0528*/ 	.word	0x00011980
        /*052c*/ 	.word	0x00000005
        /*0530*/ 	.word	0x00000000
        /*0534*/ 	.short	0x010a
        /*0536*/ 	.byte	0x3f
	.zero		1


	//   ....[59]....
        /*0538*/ 	.word	0x000119f0
        /*053c*/ 	.word	0x00000003
        /*0540*/ 	.word	0x00000000
        /*0544*/ 	.short	0x010a
        /*0546*/ 	.byte	0x3f
	.zero		1


	//   ....[60]....
        /*0548*/ 	.word	0x00011a50
        /*054c*/ 	.word	0x00000005
        /*0550*/ 	.word	0x00000000
        /*0554*/ 	.short	0x010a
        /*0556*/ 	.byte	0x3f
	.zero		1


	//   ....[61]....
        /*0558*/ 	.word	0x00011a80
        /*055c*/ 	.word	0x00000003
        /*0560*/ 	.word	0x00000000
        /*0564*/ 	.short	0x010a
        /*0566*/ 	.byte	0x3f
	.zero		1


	//   ....[62]....
        /*0568*/ 	.word	0x00011af0
        /*056c*/ 	.word	0x00000003
        /*0570*/ 	.word	0x00028800
        /*0574*/ 	.short	0x010a
        /*0576*/ 	.byte	0x3f
	.zero		1


	//   ....[63]....
        /*0578*/ 	.word	0x00011b40
        /*057c*/ 	.word	0x00000007
        /*0580*/ 	.word	0x00028830
        /*0584*/ 	.short	0x010a
        /*0586*/ 	.byte	0x3f
	.zero		1


	//   ....[64]....
        /*0588*/ 	.word	0x00011ba0
        /*058c*/ 	.word	0x0000000b
        /*0590*/ 	.word	0x00028830
        /*0594*/ 	.short	0x010a
        /*0596*/ 	.byte	0x3f
	.zero		1


	//   ....[65]....
        /*0598*/ 	.word	0x00011c00
        /*059c*/ 	.word	0x0000000b
        /*05a0*/ 	.word	0x00028850
        /*05a4*/ 	.short	0x010a
        /*05a6*/ 	.byte	0x3f
	.zero		1


	//   ....[66]....
        /*05a8*/ 	.word	0x00011c60
        /*05ac*/ 	.word	0x00000009
        /*05b0*/ 	.word	0x00028830
        /*05b4*/ 	.short	0x010a
        /*05b6*/ 	.byte	0x3f
	.zero		1


	//   ....[67]....
        /*05b8*/ 	.word	0x00011cc0
        /*05bc*/ 	.word	0x00000009
        /*05c0*/ 	.word	0x00028850
        /*05c4*/ 	.short	0x010a
        /*05c6*/ 	.byte	0x3f
	.zero		1


	//   ....[68]....
        /*05c8*/ 	.word	0x00011d20
        /*05cc*/ 	.word	0x00000009
        /*05d0*/ 	.word	0x00028830
        /*05d4*/ 	.short	0x010a
        /*05d6*/ 	.byte	0x3f
	.zero		1


	//   ....[69]....
        /*05d8*/ 	.word	0x00011d80
        /*05dc*/ 	.word	0x00000009
        /*05e0*/ 	.word	0x00028850
        /*05e4*/ 	.short	0x010a
        /*05e6*/ 	.byte	0x3f
	.zero		1


	//   ....[70]....
        /*05e8*/ 	.word	0x00011de0
        /*05ec*/ 	.word	0x00000005
        /*05f0*/ 	.word	0x00028850
        /*05f4*/ 	.short	0x010a
        /*05f6*/ 	.byte	0x3f
	.zero		1


	//   ....[71]....
        /*05f8*/ 	.word	0x00011f60
        /*05fc*/ 	.word	0x00000008
        /*0600*/ 	.word	0x00028840
        /*0604*/ 	.short	0x010a
        /*0606*/ 	.byte	0x3f
	.zero		1


	//   ....[72]....
        /*0608*/ 	.word	0x00011fc0
        /*060c*/ 	.word	0x00000008
        /*0610*/ 	.word	0x00028820
        /*0614*/ 	.short	0x010a
        /*0616*/ 	.byte	0x3f
	.zero		1


	//   ....[73]....
        /*0618*/ 	.word	0x00012010
        /*061c*/ 	.word	0x00000003
        /*0620*/ 	.word	0x00028840
        /*0624*/ 	.short	0x010a
        /*0626*/ 	.byte	0x3f
	.zero		1


	//   ....[74]....
        /*0628*/ 	.word	0x00012060
        /*062c*/ 	.word	0x00000002
        /*0630*/ 	.word	0x00000060
        /*0634*/ 	.short	0x010a
        /*0636*/ 	.byte	0x3f
	.zero		1


	//   ....[75]....
        /*0638*/ 	.word	0x000120b0
        /*063c*/ 	.word	0x00000003
        /*0640*/ 	.word	0x00028840
        /*0644*/ 	.short	0x010a
        /*0646*/ 	.byte	0x3f
	.zero		1


	//   ....[76]....
        /*0648*/ 	.word	0x00012100
        /*064c*/ 	.word	0x00000002
        /*0650*/ 	.word	0x00000060
        /*0654*/ 	.short	0x010a
        /*0656*/ 	.byte	0x3f
	.zero		1


	//   ....[77]....
        /*0658*/ 	.word	0x00012150
        /*065c*/ 	.word	0x00000002
        /*0660*/ 	.word	0x00028840
        /*0664*/ 	.short	0x010a
        /*0666*/ 	.byte	0x3f
	.zero		1


	//   ....[78]....
        /*0668*/ 	.word	0x000121a0
        /*066c*/ 	.word	0x00000002
        /*0670*/ 	.word	0x00000060
        /*0674*/ 	.short	0x010a
        /*0676*/ 	.byte	0x3f
	.zero		1


	//   ....[79]....
        /*0678*/ 	.word	0x000121f0
        /*067c*/ 	.word	0x00000003
        /*0680*/ 	.word	0x00028860
        /*0684*/ 	.short	0x010a
        /*0686*/ 	.byte	0x3f
	.zero		1


	//   ....[80]....
        /*0688*/ 	.word	0x000122d0
        /*068c*/ 	.word	0x00000007
        /*0690*/ 	.word	0x00028820
        /*0694*/ 	.short	0x010a
        /*0696*/ 	.byte	0x3f
	.zero		1


	//   ....[81]....
        /*0698*/ 	.word	0x00012320
        /*069c*/ 	.word	0x00000005
        /*06a0*/ 	.word	0x00000000
        /*06a4*/ 	.short	0x010a
        /*06a6*/ 	.byte	0x3f
	.zero		1


	//   ....[82]....
        /*06a8*/ 	.word	0x00012370
        /*06ac*/ 	.word	0x00000003
        /*06b0*/ 	.word	0x00000000
        /*06b4*/ 	.short	0x010a
        /*06b6*/ 	.byte	0x3f
	.zero		1


	//   ....[83]....
        /*06b8*/ 	.word	0x000123c0
        /*06bc*/ 	.word	0x00000005
        /*06c0*/ 	.word	0x00000000
        /*06c4*/ 	.short	0x010a
        /*06c6*/ 	.byte	0x3f
	.zero		1


	//----- nvinfo : EIATTR_NUM_MBARRIERS
	.align		4
.L_1059:
        /*06c8*/ 	.byte	0x03, 0x38
        /*06ca*/ 	.short	0x0016


	//----- nvinfo : EIATTR_EXIT_INSTR_OFFSETS
	.align		4
        /*06cc*/ 	.byte	0x04, 0x1c
        /*06ce*/ 	.short	(.L_1061 - .L_1060)


	//   ....[0]....
.L_1060:
        /*06d0*/ 	.word	0x00000a50


	//   ....[1]....
        /*06d4*/ 	.word	0x0000e910


	//   ....[2]....
        /*06d8*/ 	.word	0x0000e970


	//   ....[3]....
        /*06dc*/ 	.word	0x000118a0


	//   ....[4]....
        /*06e0*/ 	.word	0x00011ad0


	//----- nvinfo : EIATTR_MAX_THREADS
	.align		4
.L_1061:
        /*06e4*/ 	.byte	0x04, 0x05
        /*06e6*/ 	.short	(.L_1063 - .L_1062)
.L_1062:
        /*06e8*/ 	.word	0x00000180
        /*06ec*/ 	.word	0x00000001
        /*06f0*/ 	.word	0x00000001


	//----- nvinfo : EIATTR_CRS_STACK_SIZE
	.align		4
.L_1063:
        /*06f4*/ 	.byte	0x04, 0x1e
        /*06f6*/ 	.short	(.L_1065 - .L_1064)
.L_1064:
        /*06f8*/ 	.word	0x00000000


	//----- nvinfo : EIATTR_CBANK_PARAM_SIZE
	.align		4
.L_1065:
        /*06fc*/ 	.byte	0x03, 0x19
        /*06fe*/ 	.short	0x0bf0


	//----- nvinfo : EIATTR_PARAM_CBANK
	.align		4
        /*0700*/ 	.byte	0x04, 0x0a
        /*0702*/ 	.short	(.L_1067 - .L_1066)
	.align		4
.L_1066:
        /*0704*/ 	.word	index@(.nv.constant0._ZN7cutlass13device_kernelIN5flash11enable_sm90INS1_16FlashAttnFwdSm90INS1_25CollectiveMainloopFwdSm90ILi2EN4cute5tupleIJNS5_1CILi1EEES8_S8_EEENS6_IJNS7_ILi128EEESA_SA_EEELi128ENS_6half_tEfNS_4arch4Sm90ELb0ELb1ELb0ELb0ELb0ELb0ELb0ELb1ELb1ELb0ELb0ELb0EEENS1_21CollectiveEpilogueFwdISB_S9_SC_SE_Li256ELb0ELb0ELb0ELb0EEENS1_30DynamicPersistentTileSchedulerILi256ELi32ELb0ELb0ELb1EEEEEEEEEvNT_6ParamsE)
        /*0708*/ 	.short	0x0210
        /*070a*/ 	.short	0x0bf0


	//----- nvinfo : EIATTR_SW_WAR
	.align		4
.L_1067:
        /*070c*/ 	.byte	0x04, 0x36
        /*070e*/ 	.short	(.L_1069 - .L_1068)
.L_1068:
        /*0710*/ 	.word	0x00000008
.L_1069:


//--------------------- .nv.info._ZN7cutlass13device_kernelIN5flash11enable_sm90INS1_16FlashAttnFwdSm90INS1_25CollectiveMainloopFwdSm90ILi2EN4cute5tupleIJNS5_1CILi1EEES8_S8_EEENS6_IJNS7_ILi128EEESA_SA_EEELi128ENS_6half_tEfNS_4arch4Sm90ELb0ELb1ELb0ELb1ELb0ELb0ELb0ELb1ELb1ELb0ELb0ELb0EEENS1_21CollectiveEpilogueFwdISB_S9_SC_SE_Li256ELb1ELb0ELb0ELb0EEENS1_36VarlenDynamicPersistentTileSchedulerILi128ELi128ELi256ELi32ELb0ELb0ELb1ELb1ELb0ELb1EEEEEEEEEvNT_6ParamsE --------------------------
	.section	.nv.info._ZN7cutlass13device_kernelIN5flash11enable_sm90INS1_16FlashAttnFwdSm90INS1_25CollectiveMainloopFwdSm90ILi2EN4cute5tupleIJNS5_1CILi1EEES8_S8_EEENS6_IJNS7_ILi128EEESA_SA_EEELi128ENS_6half_tEfNS_4arch4Sm90ELb0ELb1ELb0ELb1ELb0ELb0ELb0ELb1ELb1ELb0ELb0ELb0EEENS1_21CollectiveEpilogueFwdISB_S9_SC_SE_Li256ELb1ELb0ELb0ELb0EEENS1_36VarlenDynamicPersistentTileSchedulerILi128ELi128ELi256ELi32ELb0ELb0ELb1ELb1ELb0ELb1EEEEEEEEEvNT_6ParamsE,"",@"SHT_CUDA_INFO"
	.sectionflags	@""
	.align	4


	//----- nvinfo : EIATTR_CUDA_API_VERSION
	.align		4
        /*0000*/ 	.byte	0x04, 0x37
        /*0002*/ 	.short	(.L_1071 - .L_1070)
.L_1070:
        /*0004*/ 	.word	0x00000082


	//----- nvinfo : EIATTR_KPARAM_INFO
	.align		4
.L_1071:
        /*0008*/ 	.byte	0x04, 0x17
        /*000a*/ 	.short	(.L_1073 - .L_1072)
.L_1072:
        /*000c*/ 	.word	0x00000000
        /*0010*/ 	.short	0x0000
        /*0012*/ 	.short	0x0070
        /*0014*/ 	.byte	0x00, 0xf0, 0x01, 0x28


	//----- nvinfo : EIATTR_SPARSE_MMA_MASK
	.align		4
.L_1073:
        /*0018*/ 	.byte	0x03, 0x50
        /*001a*/ 	.short	0x0000


	//----- nvinfo : EIATTR_MAXREG_COUNT
	.align		4
        /*001c*/ 	.byte	0x03, 0x1b
        /*001e*/ 	.short	0x00a8


	//----- nvinfo : EIATTR_NUM_BARRIERS
	.align		4
        /*0020*/ 	.byte	0x02, 0x4c
        /*0022*/ 	.byte	0x10
	.zero		1


	//----- nvinfo : EIATTR_EXTERNS
	.align		4
        /*0024*/ 	.byte	0x04, 0x0f
        /*0026*/ 	.short	(.L_1075 - .L_1074)


	//   ....[0]....
	.align		4
.L_1074:
        /*0028*/ 	.word	index@(__assertfail)


	//----- nvinfo : EIATTR_ANNOTATIONS
	.align		4
.L_1075:
        /*002c*/ 	.byte	0x04, 0x55
        /*002e*/ 	.short	(.L_1077 - .L_1076)


	//   ....[0]....
.L_1076:
        /* <DEDUP_REMOVED lines=31> */


	//----- nvinfo : EIATTR_MERCURY_ISA_VERSION
	.align		4
.L_1077:
        /*0208*/ 	.byte	0x03, 0x5f
        /*020a*/ 	.short	0x0101


	//----- nvinfo : EIATTR_UNUSED_LOAD_BYTE_OFFSET
	.align		4
        /*020c*/ 	.byte	0x04, 0x44
        /*020e*/ 	.short	(.L_1079 - .L_1078)


	//   ....[0]....
.L_1078:
        /*0210*/ 	.word	0x00000a70
        /*0214*/ 	.word	0x0000fff0


	//   ....[1]....
        /*0218*/ 	.word	0x0000d940
        /*021c*/ 	.word	0x0000fff0


	//----- nvinfo : EIATTR_INT_WARP_WIDE_INSTR_OFFSETS
	.align		4
.L_1079:
        /*0220*/ 	.byte	0x04, 0x31
        /*0222*/ 	.short	(.L_1081 - .L_1080)


	//   ....[0]....
.L_1080:
        /*0224*/ 	.word	0x00000160


	//   ....[1]....
        /*0228*/ 	.word	0x000001a0


	//   ....[2]....
        /*022c*/ 	.word	0x00000210


	//   ....[3]....
        /*0230*/ 	.word	0x00010cd0


	//   ....[4]....
        /*0234*/ 	.word	0x00010d60


	//   ....[5]....
        /*0238*/ 	.word	0x00011260


	//   ....[6]....
        /*023c*/ 	.word	0x000112e0


	//   ....[7]....
        /*0240*/ 	.word	0x000113f0


	//   ....[8]....
        /*0244*/ 	.word	0x00013560


	//   ....[9]....
        /*0248*/ 	.word	0x000135f0


	//----- nvinfo : EIATTR_COOP_GROUP_MASK_REGIDS
	.align		4
.L_1081:
        /*024c*/ 	.byte	0x04, 0x29
        /*024e*/ 	.short	(.L_1083 - .L_1082)


	//   ....[0]....
.L_1082:
        /*0250*/ 	.word	0xffffffff


	//   ....[1]....
        /*0254*/ 	.word	0xffffffff


	//   ....[2]....
        /*0258*/ 	.word	0xffffffff


	//   ....[3]....
        /*025c*/ 	.word	0xffffffff


	//   ....[4]....
        /*0260*/ 	.word	0xffffffff


	//   ....[5]....
        /*0264*/ 	.word	0xffffffff


	//   ....[6]....
        /*0268*/ 	.word	0xffffffff


	//   ....[7]....
        /*026c*/ 	.word	0xffffffff


	//   ....[8]....
        /*0270*/ 	.word	0xffffffff


	//   ....[9]....
        /*0274*/ 	.word	0xffffffff


	//   ....[10]....
        /*0278*/ 	.word	0xffffffff


	//   ....[11]....
        /*027c*/ 	.word	0xffffffff


	//   ....[12]....
        /*0280*/ 	.word	0xffffffff


	//   ....[13]....
        /*0284*/ 	.word	0xffffffff


	//   ....[14]....
        /*0288*/ 	.word	0xffffffff


	//   ....[15]....
        /*028c*/ 	.word	0xffffffff


	//   ....[16]....
        /*0290*/ 	.word	0xffffffff


	//   ....[17]....
        /*0294*/ 	.word	0xffffffff


	//   ....[18]....
        /*0298*/ 	.word	0xffffffff


	//   ....[19]....
        /*029c*/ 	.word	0xffffffff


	//   ....[20]....
        /*02a0*/ 	.word	0xffffffff


	//   ....[21]....
        /*02a4*/ 	.word	0xffffffff


	//   ....[22]....
        /*02a8*/ 	.word	0xffffffff


	//   ....[23]....
        /*02ac*/ 	.word	0xffffffff


	//   ....[24]....
        /*02b0*/ 	.word	0xffffffff


	//   ....[25]....
        /*02b4*/ 	.word	0xffffffff


	//   ....[26]....
        /*02b8*/ 	.word	0xffffffff


	//   ....[27]....
        /*02bc*/ 	.word	0xffffffff


	//   ....[28]....
        /*02c0*/ 	.word	0xffffffff


	//   ....[29]....
        /*02c4*/ 	.word	0xffffffff


	//   ....[30]....
        /*02c8*/ 	.word	0xffffffff


	//   ....[31]....
        /*02cc*/ 	.word	0xffffffff


	//   ....[32]....
        /*02d0*/ 	.word	0xffffffff


	//   ....[33]....
        /*02d4*/ 	.word	0xffffffff


	//   ....[34]....
        /*02d8*/ 	.word	0xffffffff


	//   ....[35]....
        /*02dc*/ 	.word	0xffffffff


	//   ....[36]....
        /*02e0*/ 	.word	0xffffffff


	//   ....[37]....
        /*02e4*/ 	.word	0xffffffff


	//   ....[38]....
        /*02e8*/ 	.word	0xffffffff


	//   ....[39]....
        /*02ec*/ 	.word	0xffffffff


	//   ....[40]....
        /*02f0*/ 	.word	0xffffffff


	//   ....[41]....
        /*02f4*/ 	.word	0xffffffff


	//   ....[42]....
        /*02f8*/ 	.word	0xffffffff


	//   ....[43]....
        /*02fc*/ 	.word	0xffffffff


	//   ....[44]....
        /*0300*/ 	.word	0xffffffff


	//   ....[45]....
        /*0304*/ 	.word	0xffffffff


	//   ....[46]....
        /*0308*/ 	.word	0xffffffff


	//   ....[47]....
        /*030c*/ 	.word	0xffffffff


	//   ....[48]....
        /*0310*/ 	.word	0xffffffff


	//   ....[49]....
        /*0314*/ 	.word	0xffffffff


	//   ....[50]....
        /*0318*/ 	.word	0xffffffff


	//   ....[51]....
        /*031c*/ 	.word	0xffffffff


	//   ....[52]....
        /*0320*/ 	.word	0xffffffff


	//   ....[53]....
        /*0324*/ 	.word	0xffffffff


	//   ....[54]....
        /*0328*/ 	.word	0xffffffff


	//   ....[55]....
        /*032c*/ 	.word	0xffffffff


	//   ....[56]....
        /*0330*/ 	.word	0xffffffff


	//   ....[57]....
        /*0334*/ 	.word	0xffffffff


	//   ....[58]....
        /*0338*/ 	.word	0xffffffff


	//   ....[59]....
        /*033c*/ 	.word	0xffffffff


	//   ....[60]....
        /*0340*/ 	.word	0xffffffff


	//   ....[61]....
        /*0344*/ 	.word	0xffffffff


	//   ....[62]....
        /*0348*/ 	.word	0x0500000f


	//   ....[63]....
        /*034c*/ 	.word	0x0500000f


	//   ....[64]....
        /*0350*/ 	.word	0x0500000f


	//   ....[65]....
        /*0354*/ 	.word	0x0500000f


	//   ....[66]....
        /*0358*/ 	.word	0x0500000f


	//   ....[67]....
        /*035c*/ 	.word	0x0500000f


	//   ....[68]....
        /*0360*/ 	.word	0x0500000f


	//   ....[69]....
        /*0364*/ 	.word	0x0500000f


	//   ....[70]....
        /*0368*/ 	.word	0x0500000f


	//   ....[71]....
        /*036c*/ 	.word	0x0500000f


	//   ....[72]....
        /*0370*/ 	.word	0x0500000f


	//   ....[73]....
        /*0374*/ 	.word	0x0500000f


	//   ....[74]....
        /*0378*/ 	.word	0x0500000f


	//   ....[75]....
        /*037c*/ 	.word	0x0500000f


	//   ....[76]....
        /*0380*/ 	.word	0x0500000f


	//   ....[77]....
        /*0384*/ 	.word	0x0500000f


	//   ....[78]....
        /*0388*/ 	.word	0x0500000f


	//   ....[79]....
        /*038c*/ 	.word	0x0500000f


	//   ....[80]....
        /*0390*/ 	.word	0x0500000f


	//----- nvinfo : EIATTR_COOP_GROUP_INSTR_OFFSETS
	.align		4
.L_1083:
        /*0394*/ 	.byte	0x04, 0x28
        /*0396*/ 	.short	(.L_1085 - .L_1084)


	//   ....[0]....
.L_1084:
        /*0398*/ 	.word	0x00000070


	//   ....[1]....
        /*039c*/ 	.word	0x00000170


	//   ....[2]....
        /*03a0*/ 	.word	0x000001c0


	//   ....[3]....
        /*03a4*/ 	.word	0x000003f0


	//   ....[4]....
        /*03a8*/ 	.word	0x00000550


	//   ....[5]....
        /*03ac*/ 	.word	0x00000670


	//   ....[6]....
        /*03b0*/ 	.word	0x000007d0


	//   ....[7]....
        /*03b4*/ 	.word	0x000017a0


	//   ....[8]....
        /*03b8*/ 	.word	0x00003220


	//   ....[9]....
        /*03bc*/ 	.word	0x00003330


	//   ....[10]....
        /*03c0*/ 	.word	0x00003c70


	//   ....[11]....
        /*03c4*/ 	.word	0x00003cc0


	//   ....[12]....
        /*03c8*/ 	.word	0x00006150


	//   ....[13]....
        /*03cc*/ 	.word	0x00006170


	//   ....[14]....
        /*03d0*/ 	.word	0x00006c20


	//   ....[15]....
        /*03d4*/ 	.word	0x00006cc0


	//   ....[16]....
        /*03d8*/ 	.word	0x00008640


	//   ....[17]....
        /*03dc*/ 	.word	0x00008680


	//   ....[18]....
        /*03e0*/ 	.word	0x00008b80


	//   ....[19]....
        /*03e4*/ 	.word	0x00008c40


	//   ....[20]....
        /*03e8*/ 	.word	0x0000b500


	//   ....[21]....
        /*03ec*/ 	.word	0x0000b520


	//   ....[22]....
        /*03f0*/ 	.word	0x0000bf40


	//   ....[23]....
        /*03f4*/ 	.word	0x0000bfe0


	//   ....[24]....
        /*03f8*/ 	.word	0x0000d010


	//   ....[25]....
        /*03fc*/ 	.word	0x0000d050


	//   ....[26]....
        /*0400*/ 	.word	0x0000d140


	//   ....[27]....
        /*0404*/ 	.word	0x0000d160


	//   ....[28]....
        /*0408*/ 	.word	0x0000f870


	//   ....[29]....
        /*040c*/ 	.word	0x0000f9f0


	//   ....[30]....
        /*0410*/ 	.word	0x0000fa20


	//   ....[31]....
        /*0414*/ 	.word	0x0000fa60


	//   ....[32]....
        /*0418*/ 	.word	0x0000fad0


	//   ....[33]....
        /*041c*/ 	.word	0x0000fb30


	//   ....[34]....
        /*0420*/ 	.word	0x0000fb70


	//   ....[35]....
        /*0424*/ 	.word	0x0000fd10


	//   ....[36]....
        /*0428*/ 	.word	0x0000fd70


	//   ....[37]....
        /*042c*/ 	.word	0x0000fdb0


	//   ....[38]....
        /*0430*/ 	.word	0x0000fdf0


	//   ....[39]....
        /*0434*/ 	.word	0x0000fe20


	//   ....[40]....
        /*0438*/ 	.word	0x0000fe50


	//   ....[41]....
        /*043c*/ 	.word	0x0000fee0


	//   ....[42]....
        /*0440*/ 	.word	0x0000ff40


	//   ....[43]....
        /*0444*/ 	.word	0x0000ffd0


	//   ....[44]....
        /*0448*/ 	.word	0x00013a00


	//   ....[45]....
        /*044c*/ 	.word	0x00013a10


	//   ....[46]....
        /*0450*/ 	.word	0x00013b20


	//   ....[47]....
        /*0454*/ 	.word	0x00013b80


	//   ....[48]....
        /*0458*/ 	.word	0x00013bc0


	//   ....[49]....
        /*045c*/ 	.word	0x00013c00


	//   ....[50]....
        /*0460*/ 	.word	0x00013c30


	//   ....[51]....
        /*0464*/ 	.word	0x00013c60


	//   ....[52]....
        /*0468*/ 	.word	0x00013df0


	//   ....[53]....
        /*046c*/ 	.word	0x00013e50


	//   ....[54]....
        /*0470*/ 	.word	0x00013e90


	//   ....[55]....
        /*0474*/ 	.word	0x00013ed0


	//   ....[56]....
        /*0478*/ 	.word	0x00013f00


	//   ....[57]....
        /*047c*/ 	.word	0x00013f30


	//   ....[58]....
        /*0480*/ 	.word	0x00013ff0


	//   ....[59]....
        /*0484*/ 	.word	0x00014010


	//   ....[60]....
        /*0488*/ 	.word	0x00014080


	//   ....[61]....
        /*048c*/ 	.word	0x00014710


	//   ....[62]....
        /*0490*/ 	.word	0x00014da0


	//   ....[63]....
        /*0494*/ 	.word	0x000151c0


	//   ....[64]....
        /*0498*/ 	.word	0x00015250


	//   ....[65]....
        /*049c*/ 	.word	0x000152f0


	//   ....[66]....
        /*04a0*/ 	.word	0x000153a0


	//   ....[67]....
        /*04a4*/ 	.word	0x00015420


	//   ....[68]....
        /*04a8*/ 	.word	0x000154a0


	//   ....[69]....
        /*04ac*/ 	.word	0x00015520


	//   ....[70]....
        /*04b0*/ 	.word	0x000155a0


	//   ....[71]....
        /*04b4*/ 	.word	0x00015630


	//   ....[72]....
        /*04b8*/ 	.word	0x000156e0


	//   ....[73]....
        /*04bc*/ 	.word	0x00015760


	//   ....[74]....
        /*04c0*/ 	.word	0x000157e0


	//   ....[75]....
        /*04c4*/ 	.word	0x00015860


	//   ....[76]....
        /*04c8*/ 	.word	0x000158e0


	//   ....[77]....
        /*04cc*/ 	.word	0x00015950


	//   ....[78]....
        /*04d0*/ 	.word	0x000159f0


	//   ....[79]....
        /*04d4*/ 	.word	0x00015a80


	//   ....[80]....
        /*04d8*/ 	.word	0x00015bb0


	//----- nvinfo : EIATTR_REG_RECONFIG
	.align		4
.L_1085:
        /*04dc*/ 	.byte	0x01, 0x54
	.zero		2


	//----- nvinfo : EIATTR_SYSCALL_OFFSETS
	.align		4
        /*04e0*/ 	.byte	0x04, 0x46
        /*04e2*/ 	.short	(.L_1087 - .L_1086)


	//   ....[0]....
.L_1086:
        /*04e4*/ 	.word	0x00001980


	//   ....[1]....
        /*04e8*/ 	.word	0x00010ef0


	//   ....[2]....
        /*04ec*/ 	.word	0x00011030


	//   ....[3]....
        /*04f0*/ 	.word	0x00011130


	//----- nvinfo : EIATTR_MBARRIER_INSTR_OFFSETS
	.align		4
.L_1087:
        /*04f4*/ 	.byte	0x04, 0x39
        /*04f6*/ 	.short	(.L_1089 - .L_1088)


	//   ....[0]....
.L_1088:
        /*04f8*/ 	.word	0x000002a0
        /*04fc*/ 	.word	0x000000ff
        /*0500*/ 	.word	0x00028800
        /*0504*/ 	.short	0x0100
        /*0506*/ 	.byte	0x08
	.zero		1


	//   ....[1]....
        /*0508*/ 	.word	0x000002b0
        /*050c*/ 	.word	0x000000ff
        /*0510*/ 	.word	0x00028820
        /*0514*/ 	.short	0x0100
        /*0516*/ 	.byte	0x08
	.zero		1


	//   ....[2]....
        /*0518*/ 	.word	0x000003a0
        /*051c*/ 	.word	0x000000ff
        /*0520*/ 	.word	0x00028830
        /*0524*/ 	.short	0x0100
        /*0526*/ 	.byte	0x08
	.zero		1


	//   ....[3]....
        /*0528*/ 	.word	0x000003b0
        /*052c*/ 	.word	0x000000ff
        /*0530*/ 	.word	0x00028840
        /*0534*/ 	.short	0x0100
        /*0536*/ 	.byte	0x08
	.zero		1


	//   ....[4]....
        /*0538*/ 	.word	0x000003c0
        /*053c*/ 	.word	0x000000ff
        /*0540*/ 	.word	0x00028838
        /*0544*/ 	.short	0x0100
        /*0546*/ 	.byte	0x08
	.zero		1


	//   ....[5]....
        /*0548*/ 	.word	0x000003d0
        /*054c*/ 	.word	0x000000ff
        /*0550*/ 	.word	0x00028848
        /*0554*/ 	.short	0x0100
        /*0556*/ 	.byte	0x08
	.zero		1


	//   ....[6]....
        /*0558*/ 	.word	0x00000500
        /*055c*/ 	.word	0x000000ff
        /*0560*/ 	.word	0x00028850
        /*0564*/ 	.short	0x0100
        /*0566*/ 	.byte	0x08
	.zero		1


	//   ....[7]....
        /*0568*/ 	.word	0x00000510
        /*056c*/ 	.word	0x000000ff
        /*0570*/ 	.word	0x00028860
        /*0574*/ 	.short	0x0100
        /*0576*/ 	.byte	0x08
	.zero		1


	//   ....[8]....
        /*0578*/ 	.word	0x00000520
        /*057c*/ 	.word	0x000000ff
        /*0580*/ 	.word	0x00028858
        /*0584*/ 	.short	0x0100
        /*0586*/ 	.byte	0x08
	.zero		1


	//   ....[9]....
        /*0588*/ 	.word	0x00000530
        /*058c*/ 	.word	0x000000ff
        /*0590*/ 	.word	0x00028868
        /*0594*/ 	.short	0x0100
        /*0596*/ 	.byte	0x08
	.zero		1


	//   ....[10]....
        /*0598*/ 	.word	0x00000620
        /*059c*/ 	.word	0x000000ff
        /*05a0*/ 	.word	0x00028870
        /*05a4*/ 	.short	0x0100
        /*05a6*/ 	.byte	0x06
	.zero		1


	//   ....[11]....
        /*05a8*/ 	.word	0x00000630
        /*05ac*/ 	.word	0x000000ff
        /*05b0*/ 	.word	0x00028880
        /*05b4*/ 	.short	0x0100
        /*05b6*/ 	.byte	0x06
	.zero		1


	//   ....[12]....
        /*05b8*/ 	.word	0x00000640
        /*05bc*/ 	.word	0x000000ff
        /*05c0*/ 	.word	0x00028878
        /*05c4*/ 	.short	0x0100
        /*05c6*/ 	.byte	0x06
	.zero		1


	//   ....[13]....
        /*05c8*/ 	.word	0x00000650
        /*05cc*/ 	.word	0x000000ff
        /*05d0*/ 	.word	0x00028888
        /*05d4*/ 	.short	0x0100
        /*05d6*/ 	.byte	0x06
	.zero		1


	//   ....[14]....
        /*05d8*/ 	.word	0x00000780
        /*05dc*/ 	.word	0x000000ff
        /*05e0*/ 	.word	0x00028890
        /*05e4*/ 	.short	0x0100
        /*05e6*/ 	.byte	0x08
	.zero		1


	//   ....[15]....
        /*05e8*/ 	.word	0x00000790
        /*05ec*/ 	.word	0x000000ff
        /*05f0*/ 	.word	0x000288a0
        /*05f4*/ 	.short	0x0100
        /*05f6*/ 	.byte	0x08
	.zero		1


	//   ....[16]....
        /*05f8*/ 	.word	0x000007a0
        /*05fc*/ 	.word	0x000000ff
        /*0600*/ 	.word	0x00028898
        /*0604*/ 	.short	0x0100
        /*0606*/ 	.byte	0x08
	.zero		1


	//   ....[17]....
        /*0608*/ 	.word	0x000007b0
        /*060c*/ 	.word	0x000000ff
        /*0610*/ 	.word	0x000288a8
        /*0614*/ 	.short	0x0100
        /*0616*/ 	.byte	0x08
	.zero		1


	//   ....[18]....
        /*0618*/ 	.word	0x000008e0
        /*061c*/ 	.word	0x000000ff
        /*0620*/ 	.word	0x000288b0
        /*0624*/ 	.short	0x0100
        /*0626*/ 	.byte	0x08
	.zero		1


	//   ....[19]....
        /*0628*/ 	.word	0x000008f0
        /*062c*/ 	.word	0x000000ff
        /*0630*/ 	.word	0x000288c0
        /*0634*/ 	.short	0x0100
        /*0636*/ 	.byte	0x08
	.zero		1


	//   ....[20]....
        /*0638*/ 	.word	0x00000900
        /*063c*/ 	.word	0x000000ff
        /*0640*/ 	.word	0x000288b8
        /*0644*/ 	.short	0x0100
        /*0646*/ 	.byte	0x08
	.zero		1


	//   ....[21]....
        /*0648*/ 	.word	0x00000910
        /*064c*/ 	.word	0x000000ff
        /*0650*/ 	.word	0x000288c8
        /*0654*/ 	.short	0x0100
        /*0656*/ 	.byte	0x08
	.zero		1


	//   ....[22]....
        /*0658*/ 	.word	0x00001a00
        /*065c*/ 	.word	0x000000ff
        /*0660*/ 	.word	0x00028800
        /*0664*/ 	.short	0x010a
        /*0666*/ 	.byte	0x29
	.zero		1


	//   ....[23]....
        /*0668*/ 	.word	0x00001a80
        /*066c*/ 	.word	0x00000005
        /*0670*/ 	.word	0x00028830
        /*0674*/ 	.short	0x010a
        /*0676*/ 	.byte	0x3f
	.zero		1


	//   ....[24]....
        /*0678*/ 	.word	0x00001ae0
        /*067c*/ 	.word	0x00000005
        /*0680*/ 	.word	0x00028830
        /*0684*/ 	.short	0x010a
        /*0686*/ 	.byte	0x3f
	.zero		1


	//   ....[25]....
        /*0688*/ 	.word	0x00001ff0
        /*068c*/ 	.word	0x00000000
        /*0690*/ 	.word	0x00000000
        /*0694*/ 	.short	0x0101
        /*0696*/ 	.byte	0x3f
	.zero		1


	//   ....[26]....
        /*0698*/ 	.word	0x00004cd0
        /*069c*/ 	.word	0x000000ff
        /*06a0*/ 	.word	0x00028830
        /*06a4*/ 	.short	0x010a
        /*06a6*/ 	.byte	0x06
	.zero		1


	//   ....[27]....
        /*06a8*/ 	.word	0x00004d10
        /*06ac*/ 	.word	0x000000ff
        /*06b0*/ 	.word	0x00028830
        /*06b4*/ 	.short	0x010a
        /*06b6*/ 	.byte	0x06
	.zero		1


	//   ....[28]....
        /*06b8*/ 	.word	0x00005050
        /*06bc*/ 	.word	0x000000ff
        /*06c0*/ 	.word	0x00028850
        /*06c4*/ 	.short	0x010a
        /*06c6*/ 	.byte	0x06
	.zero		1


	//   ....[29]....
        /*06c8*/ 	.word	0x00005090
        /*06cc*/ 	.word	0x000000ff
        /*06d0*/ 	.word	0x00028850
        /*06d4*/ 	.short	0x010a
        /*06d6*/ 	.byte	0x06
	.zero		1


	//   ....[30]....
        /*06d8*/ 	.word	0x00005480
        /*06dc*/ 	.word	0x0000000a
        /*06e0*/ 	.word	0x00000000
        /*06e4*/ 	.short	0x0101
        /*06e6*/ 	.byte	0x3f
	.zero		1


	//   ....[31]....
        /*06e8*/ 	.word	0x00007060
        /*06ec*/ 	.word	0x00000023
        /*06f0*/ 	.word	0x00000000
        /*06f4*/ 	.short	0x0101
        /*06f6*/ 	.byte	0x3f
	.zero		1


	//   ....[32]....
        /*06f8*/ 	.word	0x00007f60
        /*06fc*/ 	.word	0x000000ff
        /*0700*/ 	.word	0x00028830
        /*0704*/ 	.short	0x010a
        /*0706*/ 	.byte	0x06
	.zero		1


	//   ....[33]....
        /*0708*/ 	.word	0x00007fa0
        /*070c*/ 	.word	0x000000ff
        /*0710*/ 	.word	0x00028830
        /*0714*/ 	.short	0x010a
        /*0716*/ 	.byte	0x06
	.zero		1


	//   ....[34]....
        /*0718*/ 	.word	0x000082e0
        /*071c*/ 	.word	0x000000ff
        /*0720*/ 	.word	0x00028850
        /*0724*/ 	.short	0x010a
        /*0726*/ 	.byte	0x06
	.zero		1


	//   ....[35]....
        /*0728*/ 	.word	0x00008320
        /*072c*/ 	.word	0x000000ff
        /*0730*/ 	.word	0x00028850
        /*0734*/ 	.short	0x010a
        /*0736*/ 	.byte	0x06
	.zero		1


	//   ....[36]....
        /*0738*/ 	.word	0x00009440
        /*073c*/ 	.word	0x0000001b
        /*0740*/ 	.word	0x00000000
        /*0744*/ 	.short	0x0101
        /*0746*/ 	.byte	0x3f
	.zero		1


	//   ....[37]....
        /*0748*/ 	.word	0x000094f0
        /*074c*/ 	.word	0x0000001f
        /*0750*/ 	.word	0x00000000
        /*0754*/ 	.short	0x0101
        /*0756*/ 	.byte	0x3f
	.zero		1


	//   ....[38]....
        /*0758*/ 	.word	0x0000a000
        /*075c*/ 	.word	0x000000ff
        /*0760*/ 	.word	0x00028830
        /*0764*/ 	.short	0x010a
        /*0766*/ 	.byte	0x06
	.zero		1


	//   ....[39]....
        /*0768*/ 	.word	0x0000a040
        /*076c*/ 	.word	0x000000ff
        /*0770*/ 	.word	0x00028830
        /*0774*/ 	.short	0x010a
        /*0776*/ 	.byte	0x06
	.zero		1


	//   ....[40]....
        /*0778*/ 	.word	0x0000a380
        /*077c*/ 	.word	0x000000ff
        /*0780*/ 	.word	0x00028850
        /*0784*/ 	.short	0x010a
        /*0786*/ 	.byte	0x06
	.zero		1


	//   ....[41]....
        /*0788*/ 	.word	0x0000a3c0
        /*078c*/ 	.word	0x000000ff
        /*0790*/ 	.word	0x00028850
        /*0794*/ 	.short	0x010a
        /*0796*/ 	.byte	0x06
	.zero		1


	//   ....[42]....
        /*0798*/ 	.word	0x0000a790
        /*079c*/ 	.word	0x00000000
        /*07a0*/ 	.word	0x00000000
        /*07a4*/ 	.short	0x0101
        /*07a6*/ 	.byte	0x3f
	.zero		1


	//   ....[43]....
        /*07a8*/ 	.word	0x0000c330
        /*07ac*/ 	.word	0x00000036
        /*07b0*/ 	.word	0x00000000
        /*07b4*/ 	.short	0x0101
        /*07b6*/ 	.byte	0x3f
	.zero		1


	//   ....[44]....
        /*07b8*/ 	.word	0x0000cf80
        /*07bc*/ 	.word	0x000000ff
        /*07c0*/ 	.word	0x00028850
        /*07c4*/ 	.short	0x010a
        /*07c6*/ 	.byte	0x05
	.zero		1


	//   ....[45]....
        /*07c8*/ 	.word	0x0000cfc0
        /*07cc*/ 	.word	0x000000ff
        /*07d0*/ 	.word	0x00028850
        /*07d4*/ 	.short	0x010a
        /*07d6*/ 	.byte	0x05
	.zero		1


	//   ....[46]....
        /*07d8*/ 	.word	0x0000d4e0
        /*07dc*/ 	.word	0x00000005
        /*07e0*/ 	.word	0x00000000
        /*07e4*/ 	.short	0x0101
        /*07e6*/ 	.byte	0x3f
	.zero		1


	//   ....[47]....
        /*07e8*/ 	.word	0x0000e800
        /*07ec*/ 	.word	0x00000000
        /*07f0*/ 	.word	0x00000000
        /*07f4*/ 	.short	0x0101
        /*07f6*/ 	.byte	0x3f
	.zero		1


	//   ....[48]....
        /*07f8*/ 	.word	0x00011730
        /*07fc*/ 	.word	0x00000009
        /*0800*/ 	.word	0x00028840
        /*0804*/ 	.short	0x010a
        /*0806*/ 	.byte	0x3f
	.zero		1


	//   ....[49]....
        /*0808*/ 	.word	0x00011c00
        /*080c*/ 	.word	0x0000000a
        /*0810*/ 	.word	0x00028820
        /*0814*/ 	.short	0x010a
        /*0816*/ 	.byte	0x3f
	.zero		1


	//   ....[50]....
        /*0818*/ 	.word	0x00011f40
        /*081c*/ 	.word	0x00000002
        /*0820*/ 	.word	0x00028840
        /*0824*/ 	.short	0x010a
        /*0826*/ 	.byte	0x3f
	.zero		1


	//   ....[51]....
        /*0828*/ 	.word	0x00012200
        /*082c*/ 	.word	0x00000003
        /*0830*/ 	.word	0x00000060
        /*0834*/ 	.short	0x010a
        /*0836*/ 	.byte	0x3f
	.zero		1


	//   ....[52]....
        /*0838*/ 	.word	0x000127f0
        /*083c*/ 	.word	0x00000002
        /*0840*/ 	.word	0x00028840
        /*0844*/ 	.short	0x010a
        /*0846*/ 	.byte	0x3f
	.zero		1


	//   ....[53]....
        /*0848*/ 	.word	0x00012ab0
        /*084c*/ 	.word	0x00000002
        /*0850*/ 	.word	0x00000060
        /*0854*/ 	.short	0x010a
        /*0856*/ 	.byte	0x3f
	.zero		1


	//   ....[54]....
        /*0858*/ 	.word	0x00012f80
        /*085c*/ 	.word	0x00000002
        /*0860*/ 	.word	0x00028840
        /*0864*/ 	.short	0x010a
        /*0866*/ 	.byte	0x3f
	.zero		1


	//   ....[55]....
        /*0868*/ 	.word	0x00013240
        /*086c*/ 	.word	0x00000002
        /*0870*/ 	.word	0x00000060
        /*0874*/ 	.short	0x010a
        /*0876*/ 	.byte	0x3f
	.zero		1


	//   ....[56]....
        /*0878*/ 	.word	0x000136b0
        /*087c*/ 	.word	0x00000003
        /*0880*/ 	.word	0x00028860
        /*0884*/ 	.short	0x010a
        /*0886*/ 	.byte	0x3f
	.zero		1


	//   ....[57]....
        /*0888*/ 	.word	0x00014690
        /*088c*/ 	.word	0x00000000
        /*0890*/ 	.word	0x00028820
        /*0894*/ 	.short	0x010a
        /*0896*/ 	.byte	0x3f
	.zero		1


	//   ....[58]....
        /*0898*/ 	.word	0x00014850
        /*089c*/ 	.word	0x00000006
        /*08a0*/ 	.word	0x00000000
        /*08a4*/ 	.short	0x010a
        /*08a6*/ 	.byte	0x3f
	.zero		1


	//   ....[59]....
        /*08a8*/ 	.word	0x000148c0
        /*08ac*/ 	.word	0x00000007
        /*08b0*/ 	.word	0x00000000
        /*08b4*/ 	.short	0x010a
        /*08b6*/ 	.byte	0x3f
	.zero		1


	//   ....[60]....
        /*08b8*/ 	.word	0x00014930
        /*08bc*/ 	.word	0x00000004
        /*08c0*/ 	.word	0x00000000
        /*08c4*/ 	.short	0x010a
        /*08c6*/ 	.byte	0x3f
	.zero		1


	//   ....[61]....
        /*08c8*/ 	.word	0x00014960
        /*08cc*/ 	.word	0x00000003
        /*08d0*/ 	.word	0x00000000
        /*08d4*/ 	.short	0x010a
        /*08d6*/ 	.byte	0x3f
	.zero		1


	//   ....[62]....
        /*08d8*/ 	.word	0x000149d0
        /*08dc*/ 	.word	0x00000003
        /*08e0*/ 	.word	0x00028800
        /*08e4*/ 	.short	0x010a
        /*08e6*/ 	.byte	0x3f
	.zero		1


	//   ....[63]....
        /*08e8*/ 	.word	0x00014a20
        /*08ec*/ 	.word	0x00000005
        /*08f0*/ 	.word	0x00028830
        /*08f4*/ 	.short	0x010a
        /*08f6*/ 	.byte	0x3f
	.zero		1


	//   ....[64]....
        /*08f8*/ 	.word	0x00014a80
        /*08fc*/ 	.word	0x0000000a
        /*0900*/ 	.word	0x00028830
        /*0904*/ 	.short	0x010a
        /*0906*/ 	.byte	0x3f
	.zero		1


	//   ....[65]....
        /*0908*/ 	.word	0x00014ae0
        /*090c*/ 	.word	0x0000000a
        /*0910*/ 	.word	0x00028850
        /*0914*/ 	.short	0x010a
        /*0916*/ 	.byte	0x3f
	.zero		1


	//   ....[66]....
        /*0918*/ 	.word	0x00014b40
        /*091c*/ 	.word	0x00000005
        /*0920*/ 	.word	0x00028830
        /*0924*/ 	.short	0x010a
        /*0926*/ 	.byte	0x3f
	.zero		1


	//   ....[67]....
        /*0928*/ 	.word	0x00014ba0
        /*092c*/ 	.word	0x00000005
        /*0930*/ 	.word	0x00028850
        /*0934*/ 	.short	0x010a
        /*0936*/ 	.byte	0x3f
	.zero		1


	//   ....[68]....
        /*0938*/ 	.word	0x00014c00
        /*093c*/ 	.word	0x00000005
        /*0940*/ 	.word	0x00028830
        /*0944*/ 	.short	0x010a
        /*0946*/ 	.byte	0x3f
	.zero		1


	//   ....[69]....
        /*0948*/ 	.word	0x00014c60
        /*094c*/ 	.word	0x00000005
        /*0950*/ 	.word	0x00028850
        /*0954*/ 	.short	0x010a
        /*0956*/ 	.byte	0x3f
	.zero		1


	//   ....[70]....
        /*0958*/ 	.word	0x00014cc0
        /*095c*/ 	.word	0x00000007
        /*0960*/ 	.word	0x00028850
        /*0964*/ 	.short	0x010a
        /*0966*/ 	.byte	0x3f
	.zero		1


	//   ....[71]....
        /*0968*/ 	.word	0x00014e60
        /*096c*/ 	.word	0x00000009
        /*0970*/ 	.word	0x00028840
        /*0974*/ 	.short	0x010a
        /*0976*/ 	.byte	0x3f
	.zero		1


	//   ....[72]....
        /*0978*/ 	.word	0x00014ee0
        /*097c*/ 	.word	0x00000008
        /*0980*/ 	.word	0x00028820
        /*0984*/ 	.short	0x010a
        /*0986*/ 	.byte	0x3f
	.zero		1


	//   ....[73]....
        /*0988*/ 	.word	0x00014f30
        /*098c*/ 	.word	0x00000002
        /*0990*/ 	.word	0x00028840
        /*0994*/ 	.short	0x010a
        /*0996*/ 	.byte	0x3f
	.zero		1


	//   ....[74]....
        /*0998*/ 	.word	0x00014f80
        /*099c*/ 	.word	0x00000003
        /*09a0*/ 	.word	0x00000060
        /*09a4*/ 	.short	0x010a
        /*09a6*/ 	.byte	0x3f
	.zero		1


	//   ....[75]....
        /*09a8*/ 	.word	0x00014fd0
        /*09ac*/ 	.word	0x00000002
        /*09b0*/ 	.word	0x00028840
        /*09b4*/ 	.short	0x010a
        /*09b6*/ 	.byte	0x3f
	.zero		1


	//   ....[76]....
        /*09b8*/ 	.word	0x00015020
        /*09bc*/ 	.word	0x00000002
        /*09c0*/ 	.word	0x00000060
        /*09c4*/ 	.short	0x010a
        /*09c6*/ 	.byte	0x3f
	.zero		1


	//   ....[77]....
        /*09c8*/ 	.word	0x00015070
        /*09cc*/ 	.word	0x00000002
        /*09d0*/ 	.word	0x00028840
        /*09d4*/ 	.short	0x010a
        /*09d6*/ 	.byte	0x3f
	.zero		1


	//   ....[78]....
        /*09d8*/ 	.word	0x000150c0
        /*09dc*/ 	.word	0x00000002
        /*09e0*/ 	.word	0x00000060
        /*09e4*/ 	.short	0x010a
        /*09e6*/ 	.byte	0x3f
	.zero		1


	//   ....[79]....
        /*09e8*/ 	.word	0x00015110
        /*09ec*/ 	.word	0x00000003
        /*09f0*/ 	.word	0x00028860
        /*09f4*/ 	.short	0x010a
        /*09f6*/ 	.byte	0x3f
	.zero		1


	//   ....[80]....
        /*09f8*/ 	.word	0x00015ad0
        /*09fc*/ 	.word	0x00000000
        /*0a00*/ 	.word	0x00028820
        /*0a04*/ 	.short	0x010a
        /*0a06*/ 	.byte	0x3f
	.zero		1


	//   ....[81]....
        /*0a08*/ 	.word	0x00015c70
        /*0a0c*/ 	.word	0x00000006
        /*0a10*/ 	.word	0x00000000
        /*0a14*/ 	.short	0x010a
        /*0a16*/ 	.byte	0x3f
	.zero		1


	//   ....[82]....
        /*0a18*/ 	.word	0x00015cc0
        /*0a1c*/ 	.word	0x00000007
        /*0a20*/ 	.word	0x00000000
        /*0a24*/ 	.short	0x010a
        /*0a26*/ 	.byte	0x3f
	.zero		1


	//   ....[83]....
        /*0a28*/ 	.word	0x00015d10
        /*0a2c*/ 	.word	0x00000004
        /*0a30*/ 	.word	0x00000000
        /*0a34*/ 	.short	0x010a
        /*0a36*/ 	.byte	0x3f
	.zero		1


	//----- nvinfo : EIATTR_NUM_MBARRIERS
	.align		4
.L_1089:
        /*0a38*/ 	.byte	0x03, 0x38
        /*0a3a*/ 	.short	0x0016


	//----- nvinfo : EIATTR_EXIT_INSTR_OFFSETS
	.align		4
        /*0a3c*/ 	.byte	0x04, 0x1c
        /*0a3e*/ 	.short	(.L_1091 - .L_1090)


	//   ....[0]....
.L_1090:
        /*0a40*/ 	.word	0x00000ab0


	//   ....[1]....
        /*0a44*/ 	.word	0x0000f830


	//   ....[2]....
        /*0a48*/ 	.word	0x0000f890


	//   ....[3]....
        /*0a4c*/ 	.word	0x000149b0


	//----- nvinfo : EIATTR_MAX_THREADS
	.align		4
.L_1091:
        /*0a50*/ 	.byte	0x04, 0x05
        /*0a52*/ 	.short	(.L_1093 - .L_1092)
.L_1092:
        /*0a54*/ 	.word	0x00000180
        /*0a58*/ 	.word	0x00000001
        /*0a5c*/ 	.word	0x00000001


	//----- nvinfo : EIATTR_CRS_STACK_SIZE
	.align		4
.L_1093:
        /*0a60*/ 	.byte	0x04, 0x1e
        /*0a62*/ 	.short	(.L_1095 - .L_1094)
.L_1094:
        /*0a64*/ 	.word	0x00000000


	//----- nvinfo : EIATTR_CBANK_PARAM_SIZE
	.align		4
.L_1095:
        /*0a68*/ 	.byte	0x03, 0x19
        /*0a6a*/ 	.short	0x0a70


	//----- nvinfo : EIATTR_PARAM_CBANK
	.align		4
        /*0a6c*/ 	.byte	0x04, 0x0a
        /*0a6e*/ 	.short	(.L_1097 - .L_1096)
	.align		4
.L_1096:
        /*0a70*/ 	.word	index@(.nv.constant0._ZN7cutlass13device_kernelIN5flash11enable_sm90INS1_16FlashAttnFwdSm90INS1_25CollectiveMainloopFwdSm90ILi2EN4cute5tupleIJNS5_1CILi1EEES8_S8_EEENS6_IJNS7_ILi128EEESA_SA_EEELi128ENS_6half_tEfNS_4arch4Sm90ELb0ELb1ELb0ELb1ELb0ELb0ELb0ELb1ELb1ELb0ELb0ELb0EEENS1_21CollectiveEpilogueFwdISB_S9_SC_SE_Li256ELb1ELb0ELb0ELb0EEENS1_36VarlenDynamicPersistentTileSchedulerILi128ELi128ELi256ELi32ELb0ELb0ELb1ELb1ELb0ELb1EEEEEEEEEvNT_6ParamsE)
        /*0a74*/ 	.short	0x0210
        /*0a76*/ 	.short	0x0a70


	//----- nvinfo : EIATTR_SW_WAR
	.align		4
.L_1097:
        /*0a78*/ 	.byte	0x04, 0x36
        /*0a7a*/ 	.short	(.L_1099 - .L_1098)
.L_1098:
        /*0a7c*/ 	.word	0x00000008
.L_1099:


//--------------------- .nv.info._ZN7cutlass13device_kernelIN5flash11enable_sm90INS1_16FlashAttnFwdSm90INS1_25CollectiveMainloopFwdSm90ILi2EN4cute5tupleIJNS5_1CILi1EEES8_S8_EEENS6_IJNS7_ILi128EEESA_SA_EEELi128ENS_6half_tEfNS_4arch4Sm90ELb0ELb1ELb0ELb1ELb0ELb1ELb0ELb1ELb1ELb0ELb0ELb0EEENS1_21CollectiveEpilogueFwdISB_S9_SC_SE_Li256ELb1ELb0ELb0ELb0EEENS1_36VarlenDynamicPersistentTileSchedulerILi128ELi128ELi256ELi32ELb0ELb0ELb1ELb1ELb0ELb1EEEEEEEEEvNT_6ParamsE --------------------------
	.section	.nv.info._ZN7cutlass13device_kernelIN5flash11enable_sm90INS1_16FlashAttnFwdSm90INS1_25CollectiveMainloopFwdSm90ILi2EN4cute5tupleIJNS5_1CILi1EEES8_S8_EEENS6_IJNS7_ILi128EEESA_SA_EEELi128ENS_6half_tEfNS_4arch4Sm90ELb0ELb1ELb0ELb1ELb0ELb1ELb0ELb1ELb1ELb0ELb0ELb0EEENS1_21CollectiveEpilogueFwdISB_S9_SC_SE_Li256ELb1ELb0ELb0ELb0EEENS1_36VarlenDynamicPersistentTileSchedulerILi128ELi128ELi256ELi32ELb0ELb0ELb1ELb1ELb0ELb1EEEEEEEEEvNT_6ParamsE,"",@"SHT_CUDA_INFO"
	.sectionflags	@""
	.align	4


	//----- nvinfo : EIATTR_CUDA_API_VERSION
	.align		4
        /*0000*/ 	.byte	0x04, 0x37
        /*0002*/ 	.short	(.L_1101 - .L_1100)
.L_1100:
        /*0004*/ 	.word	0x00000082


	//----- nvinfo : EIATTR_KPARAM_INFO
	.align		4
.L_1101:
        /*0008*/ 	.byte	0x04, 0x17
        /*000a*/ 	.short	(.L_1103 - .L_1102)
.L_1102:
        /*000c*/ 	.word	0x00000000
        /*0010*/ 	.short	0x0000
        /*0012*/ 	.short	0x0070
        /*0014*/ 	.byte	0x00, 0xf0, 0x01, 0x28


	//----- nvinfo : EIATTR_SPARSE_MMA_MASK
	.align		4
.L_1103:
        /*0018*/ 	.byte	0x03, 0x50
        /*001a*/ 	.short	0x0000


	//----- nvinfo : EIATTR_MAXREG_COUNT
	.align		4
        /*001c*/ 	.byte	0x03, 0x1b
        /*001e*/ 	.short	0x00a8


	//----- nvinfo : EIATTR_NUM_BARRIERS
	.align		4
        /*0020*/ 	.byte	0x02, 0x4c
        /*0022*/ 	.byte	0x10
	.zero		1


	//----- nvinfo : EIATTR_EXTERNS
	.align		4
        /*0024*/ 	.byte	0x04, 0x0f
        /*0026*/ 	.short	(.L_1105 - .L_1104)


	//   ....[0]....
	.align		4
.L_1104:
        /*0028*/ 	.word	index@(__assertfail)


	//----- nvinfo : EIATTR_ANNOTATIONS
	.align		4
.L_1105:
        /*002c*/ 	.byte	0x04, 0x55
        /*002e*/ 	.short	(.L_1107 - .L_1106)


	//   ....[0]....
.L_1106:
        /* <DEDUP_REMOVED lines=44> */


	//----- nvinfo : EIATTR_MERCURY_ISA_VERSION
	.align		4
.L_1107:
        /*02d8*/ 	.byte	0x03, 0x5f
        /*02da*/ 	.short	0x0101


	//----- nvinfo : EIATTR_UNUSED_LOAD_BYTE_OFFSET
	.align		4
        /*02dc*/ 	.byte	0x04, 0x44
        /*02de*/ 	.short	(.L_1109 - .L_1108)


	//   ....[0]....
.L_1108:
        /*02e0*/ 	.word	0x00000af0
        /*02e4*/ 	.word	0x0000fff0


	//   ....[1]....
        /*02e8*/ 	.word	0x0001a800
        /*02ec*/ 	.word	0x0000fff0


	//----- nvinfo : EIATTR_INT_WARP_WIDE_INSTR_OFFSETS
	.align		4
.L_1109:
        /*02f0*/ 	.byte	0x04, 0x31
        /*02f2*/ 	.short	(.L_1111 - .L_1110)


	//   ....[0]....
.L_1110:
        /*02f4*/ 	.word	0x000001c0


	//   ....[1]....
        /*02f8*/ 	.word	0x00000200


	//   ....[2]....
        /*02fc*/ 	.word	0x00000270


	//   ....[3]....
        /*0300*/ 	.word	0x0001ebd0


	//   ....[4]....
        /*0304*/ 	.word	0x0001ec60


	//   ....[5]....
        /*0308*/ 	.word	0x0001f1c0


	//   ....[6]....
        /*030c*/ 	.word	0x0001f1f0


	//   ....[7]....
        /*0310*/ 	.word	0x0001f2f0


	//   ....[8]....
        /*0314*/ 	.word	0x000214c0


	//   ....[9]....
        /*0318*/ 	.word	0x00021550


	//----- nvinfo : EIATTR_COOP_GROUP_MASK_REGIDS
	.align		4
.L_1111:
        /*031c*/ 	.byte	0x04, 0x29
        /*031e*/ 	.short	(.L_1113 - .L_1112)


	//   ....[0]....
.L_1112:
        /*0320*/ 	.word	0xffffffff


	//   ....[1]....
        /*0324*/ 	.word	0xffffffff


	//   ....[2]....
        /*0328*/ 	.word	0xffffffff


	//   ....[3]....
        /*032c*/ 	.word	0xffffffff


	//   ....[4]....
        /*0330*/ 	.word	0xffffffff


	//   ....[5]....
        /*0334*/ 	.word	0xffffffff


	//   ....[6]....
        /*0338*/ 	.word	0xffffffff


	//   ....[7]....
        /*033c*/ 	.word	0xffffffff


	//   ....[8]....
        /*0340*/ 	.word	0xffffffff


	//   ....[9]....
        /*0344*/ 	.word	0xffffffff


	//   ....[10]....
        /*0348*/ 	.word	0xffffffff


	//   ....[11]....
        /*034c*/ 	.word	0xffffffff


	//   ....[12]....
        /*0350*/ 	.word	0xffffffff


	//   ....[13]....
        /*0354*/ 	.word	0xffffffff


	//   ....[14]....
        /*0358*/ 	.word	0xffffffff


	//   ....[15]....
        /*035c*/ 	.word	0xffffffff


	//   ....[16]....
        /*0360*/ 	.word	0xffffffff


	//   ....[17]....
        /*0364*/ 	.word	0xffffffff


	//   ....[18]....
        /*0368*/ 	.word	0xffffffff


	//   ....[19]....
        /*036c*/ 	.word	0xffffffff


	//   ....[20]....
        /*0370*/ 	.word	0xffffffff


	//   ....[21]....
        /*0374*/ 	.word	0xffffffff


	//   ....[22]....
        /*0378*/ 	.word	0xffffffff


	//   ....[23]....
        /*037c*/ 	.word	0xffffffff


	//   ....[24]....
        /*0380*/ 	.word	0xffffffff


	//   ....[25]....
        /*0384*/ 	.word	0xffffffff


	//   ....[26]....
        /*0388*/ 	.word	0xffffffff


	//   ....[27]....
        /*038c*/ 	.word	0xffffffff


	//   ....[28]....
        /*0390*/ 	.word	0xffffffff


	//   ....[29]....
        /*0394*/ 	.word	0xffffffff


	//   ....[30]....
        /*0398*/ 	.word	0xffffffff


	//   ....[31]....
        /*039c*/ 	.word	0xffffffff


	//   ....[32]....
        /*03a0*/ 	.word	0xffffffff


	//   ....[33]....
        /*03a4*/ 	.word	0xffffffff


	//   ....[34]....
        /*03a8*/ 	.word	0xffffffff


	//   ....[35]....
        /*03ac*/ 	.word	0xffffffff


	//   ....[36]....
        /*03b0*/ 	.word	0xffffffff


	//   ....[37]....
        /*03b4*/ 	.word	0xffffffff


	//   ....[38]....
        /*03b8*/ 	.word	0xffffffff


	//   ....[39]....
        /*03bc*/ 	.word	0xffffffff


	//   ....[40]....
        /*03c0*/ 	.word	0xffffffff


	//   ....[41]....
        /*03c4*/ 	.word	0xffffffff


	//   ....[42]....
        /*03c8*/ 	.word	0xffffffff


	//   ....[43]....
        /*03cc*/ 	.word	0xffffffff


	//   ....[44]....
        /*03d0*/ 	.word	0xffffffff


	//   ....[45]....
        /*03d4*/ 	.word	0xffffffff


	//   ....[46]....
        /*03d8*/ 	.word	0xffffffff


	//   ....[47]....
        /*03dc*/ 	.word	0xffffffff


	//   ....[48]....
        /*03e0*/ 	.word	0xffffffff


	//   ....[49]....
        /*03e4*/ 	.word	0xffffffff


	//   ....[50]....
        /*03e8*/ 	.word	0xffffffff


	//   ....[51]....
        /*03ec*/ 	.word	0xffffffff


	//   ....[52]....
        /*03f0*/ 	.word	0xffffffff


	//   ....[53]....
        /*03f4*/ 	.word	0xffffffff


	//   ....[54]....
        /*03f8*/ 	.word	0xffffffff


	//   ....[55]....
        /*03fc*/ 	.word	0xffffffff


	//   ....[56]....
        /*0400*/ 	.word	0xffffffff


	//   ....[57]....
        /*0404*/ 	.word	0xffffffff


	//   ....[58]....
        /*0408*/ 	.word	0xffffffff


	//   ....[59]....
        /*040c*/ 	.word	0xffffffff


	//   ....[60]....
        /*0410*/ 	.word	0xffffffff


	//   ....[61]....
        /*0414*/ 	.word	0xffffffff


	//   ....[62]....
        /*0418*/ 	.word	0x0500000f


	//   ....[63]....
        /*041c*/ 	.word	0x0500000f


	//   ....[64]....
        /*0420*/ 	.word	0x0500000f


	//   ....[65]....
        /*0424*/ 	.word	0x0500000f


	//   ....[66]....
        /*0428*/ 	.word	0x0500000f


	//   ....[67]....
        /*042c*/ 	.word	0x0500000f


	//   ....[68]....
        /*0430*/ 	.word	0x0500000f


	//   ....[69]....
        /*0434*/ 	.word	0x0500000f


	//   ....[70]....
        /*0438*/ 	.word	0x0500000f


	//   ....[71]....
        /*043c*/ 	.word	0x0500000f


	//   ....[72]....
        /*0440*/ 	.word	0x0500000f


	//   ....[73]....
        /*0444*/ 	.word	0x0500000f


	//   ....[74]....
        /*0448*/ 	.word	0x0500000f


	//   ....[75]....
        /*044c*/ 	.word	0x0500000f


	//   ....[76]....
        /*0450*/ 	.word	0x0500000f


	//   ....[77]....
        /*0454*/ 	.word	0x0500000f


	//   ....[78]....
        /*0458*/ 	.word	0x0500000f


	//   ....[79]....
        /*045c*/ 	.word	0x0500000f


	//   ....[80]....
        /*0460*/ 	.word	0x0500000f


	//   ....[81]....
        /*0464*/ 	.word	0x0500000f


	//   ....[82]....
        /*0468*/ 	.word	0x0500000f


	//   ....[83]....
        /*046c*/ 	.word	0x0500000f


	//   ....[84]....
        /*0470*/ 	.word	0x0500000f


	//   ....[85]....
        /*0474*/ 	.word	0x0500000f


	//   ....[86]....
        /*0478*/ 	.word	0x0500000f


	//   ....[87]....
        /*047c*/ 	.word	0x0500000f


	//   ....[88]....
        /*0480*/ 	.word	0x0500000f


	//   ....[89]....
        /*0484*/ 	.word	0x0500000f


	//   ....[90]....
        /*0488*/ 	.word	0x0500000f


	//   ....[91]....
        /*048c*/ 	.word	0x0500000f


	//   ....[92]....
        /*0490*/ 	.word	0x0500000f


	//   ....[93]....
        /*0494*/ 	.word	0x0500000f


	//   ....[94]....
        /*0498*/ 	.word	0x0500000f


	//   ....[95]....
        /*049c*/ 	.word	0x0500000f


	//   ....[96]....
        /*04a0*/ 	.word	0x0500000f


	//   ....[97]....
        /*04a4*/ 	.word	0x0500000f


	//   ....[98]....
        /*04a8*/ 	.word	0x0500000f


	//   ....[99]....
        /*04ac*/ 	.word	0x0500000f


	//   ....[100]....
        /*04b0*/ 	.word	0x0500000f


	//   ....[101]....
        /*04b4*/ 	.word	0x0500000f


	//   ....[102]....
        /*04b8*/ 	.word	0x0500000f


	//   ....[103]....
        /*04bc*/ 	.word	0x0500000f


	//   ....[104]....
        /*04c0*/ 	.word	0x0500000f


	//   ....[105]....
        /*04c4*/ 	.word	0x0500000f


	//   ....[106]....
        /*04c8*/ 	.word	0x0500000f


	//   ....[107]....
        /*04cc*/ 	.word	0x0500000f


	//   ....[108]....
        /*04d0*/ 	.word	0x0500000f


	//   ....[109]....
        /*04d4*/ 	.word	0x0500000f


	//   ....[110]....
        /*04d8*/ 	.word	0x0500000f


	//   ....[111]....
        /*04dc*/ 	.word	0x0500000f


	//   ....[112]....
        /*04e0*/ 	.word	0x0500000f


	//   ....[113]....
        /*04e4*/ 	.word	0x0500000f


	//   ....[114]....
        /*04e8*/ 	.word	0x0500000f


	//----- nvinfo : EIATTR_COOP_GROUP_INSTR_OFFSETS
	.align		4
.L_1113:
        /*04ec*/ 	.byte	0x04, 0x28
        /*04ee*/ 	.short	(.L_1115 - .L_1114)


	//   ....[0]....
.L_1114:
        /*04f0*/ 	.word	0x00000070


	//   ....[1]....
        /*04f4*/ 	.word	0x000001d0


	//   ....[2]....
        /*04f8*/ 	.word	0x00000220


	//   ....[3]....
        /*04fc*/ 	.word	0x00000450


	//   ....[4]....
        /*0500*/ 	.word	0x000005b0


	//   ....[5]....
        /*0504*/ 	.word	0x000006d0


	//   ....[6]....
        /*0508*/ 	.word	0x00000830


	//   ....[7]....
        /*050c*/ 	.word	0x00008d80


	//   ....[8]....
        /*0510*/ 	.word	0x0000f9e0


	//   ....[9]....
        /*0514*/ 	.word	0x0000faf0


	//   ....[10]....
        /*0518*/ 	.word	0x00010400


	//   ....[11]....
        /*051c*/ 	.word	0x00010470


	//   ....[12]....
        /*0520*/ 	.word	0x00012c00


	//   ....[13]....
        /*0524*/ 	.word	0x00012d00


	//   ....[14]....
        /*0528*/ 	.word	0x00013580


	//   ....[15]....
        /*052c*/ 	.word	0x000135f0


	//   ....[16]....
        /*0530*/ 	.word	0x00015170


	//   ....[17]....
        /*0534*/ 	.word	0x00015200


	//   ....[18]....
        /*0538*/ 	.word	0x00015920


	//   ....[19]....
        /*053c*/ 	.word	0x00015950


	//   ....[20]....
        /*0540*/ 	.word	0x000182e0


	//   ....[21]....
        /*0544*/ 	.word	0x000183e0


	//   ....[22]....
        /*0548*/ 	.word	0x00018c30


	//   ....[23]....
        /*054c*/ 	.word	0x00018cb0


	//   ....[24]....
        /*0550*/ 	.word	0x0001a190


	//   ....[25]....
        /*0554*/ 	.word	0x0001a1a0


	//   ....[26]....
        /*0558*/ 	.word	0x0001a1e0


	//   ....[27]....
        /*055c*/ 	.word	0x0001a1f0


	//   ....[28]....
        /*0560*/ 	.word	0x0001c4e0


	//   ....[29]....
        /*0564*/ 	.word	0x0001c660


	//   ....[30]....
        /*0568*/ 	.word	0x0001c690


	//   ....[31]....
        /*056c*/ 	.word	0x0001c6d0


	//   ....[32]....
        /*0570*/ 	.word	0x0001c730


	//   ....[33]....
        /*0574*/ 	.word	0x0001c790


	//   ....[34]....
        /*0578*/ 	.word	0x0001c7e0


	//   ....[35]....
        /*057c*/ 	.word	0x0001c990


	//   ....[36]....
        /*0580*/ 	.word	0x0001c9f0


	//   ....[37]....
        /*0584*/ 	.word	0x0001ca30


	//   ....[38]....
        /*0588*/ 	.word	0x0001ca70


	//   ....[39]....
        /*058c*/ 	.word	0x0001caa0


	//   ....[40]....
        /*0590*/ 	.word	0x0001cad0


	//   ....[41]....
        /*0594*/ 	.word	0x0001cb60


	//   ....[42]....
        /*0598*/ 	.word	0x0001cbc0


	//   ....[43]....
        /*059c*/ 	.word	0x0001cc50


	//   ....[44]....
        /*05a0*/ 	.word	0x00021990


	//   ....[45]....
        /*05a4*/ 	.word	0x000219a0


	//   ....[46]....
        /*05a8*/ 	.word	0x00021ab0


	//   ....[47]....
        /*05ac*/ 	.word	0x00021b10


	//   ....[48]....
        /*05b0*/ 	.word	0x00021b50


	//   ....[49]....
        /*05b4*/ 	.word	0x00021b90


	//   ....[50]....
        /*05b8*/ 	.word	0x00021bc0


	//   ....[51]....
        /*05bc*/ 	.word	0x00021bf0


	//   ....[52]....
        /*05c0*/ 	.word	0x00021d80


	//   ....[53]....
        /*05c4*/ 	.word	0x00021de0


	//   ....[54]....
        /*05c8*/ 	.word	0x00021e20


	//   ....[55]....
        /*05cc*/ 	.word	0x00021e60


	//   ....[56]....
        /*05d0*/ 	.word	0x00021e90


	//   ....[57]....
        /*05d4*/ 	.word	0x00021ec0


	//   ....[58]....
        /*05d8*/ 	.word	0x00021f80


	//   ....[59]....
        /*05dc*/ 	.word	0x00021fa0


	//   ....[60]....
        /*05e0*/ 	.word	0x00022010


	//   ....[61]....
        /*05e4*/ 	.word	0x000226a0


	//   ....[62]....
        /*05e8*/ 	.word	0x00022ae0


	//   ....[63]....
        /*05ec*/ 	.word	0x00022b90


	//   ....[64]....
        /*05f0*/ 	.word	0x00022c30


	//   ....[65]....
        /*05f4*/ 	.word	0x00022cd0


	//   ....[66]....
        /*05f8*/ 	.word	0x00022d70


	//   ....[67]....
        /*05fc*/ 	.word	0x00022e10


	//   ....[68]....
        /*0600*/ 	.word	0x00022eb0


	//   ....[69]....
        /*0604*/ 	.word	0x00022f50


	//   ....[70]....
        /*0608*/ 	.word	0x00022ff0


	//   ....[71]....
        /*060c*/ 	.word	0x00023090


	//   ....[72]....
        /*0610*/ 	.word	0x00023130


	//   ....[73]....
        /*0614*/ 	.word	0x000231d0


	//   ....[74]....
        /*0618*/ 	.word	0x00023270


	//   ....[75]....
        /*061c*/ 	.word	0x00023310


	//   ....[76]....
        /*0620*/ 	.word	0x000233b0


	//   ....[77]....
        /*0624*/ 	.word	0x00023450


	//   ....[78]....
        /*0628*/ 	.word	0x000234f0


	//   ....[79]....
        /*062c*/ 	.word	0x000235e0


	//   ....[80]....
        /*0630*/ 	.word	0x00023680


	//   ....[81]....
        /*0634*/ 	.word	0x00023720


	//   ....[82]....
        /*0638*/ 	.word	0x000237c0


	//   ....[83]....
        /*063c*/ 	.word	0x00023860


	//   ....[84]....
        /*0640*/ 	.word	0x00023900


	//   ....[85]....
        /*0644*/ 	.word	0x000239a0


	//   ....[86]....
        /*0648*/ 	.word	0x00023a40


	//   ....[87]....
        /*064c*/ 	.word	0x00023ae0


	//   ....[88]....
        /*0650*/ 	.word	0x00023b80


	//   ....[89]....
        /*0654*/ 	.word	0x00023c20


	//   ....[90]....
        /*0658*/ 	.word	0x00023cc0


	//   ....[91]....
        /*065c*/ 	.word	0x00023d60


	//   ....[92]....
        /*0660*/ 	.word	0x00023e00


	//   ....[93]....
        /*0664*/ 	.word	0x00023ea0


	//   ....[94]....
        /*0668*/ 	.word	0x00023f40


	//   ....[95]....
        /*066c*/ 	.word	0x000242e0


	//   ....[96]....
        /*0670*/ 	.word	0x000245c0


	//   ....[97]....
        /*0674*/ 	.word	0x000249e0


	//   ....[98]....
        /*0678*/ 	.word	0x00024a70


	//   ....[99]....
        /*067c*/ 	.word	0x00024b10


	//   ....[100]....
        /*0680*/ 	.word	0x00024bc0


	//   ....[101]....
        /*0684*/ 	.word	0x00024c40


	//   ....[102]....
        /*0688*/ 	.word	0x00024cc0


	//   ....[103]....
        /*068c*/ 	.word	0x00024d40


	//   ....[104]....
        /*0690*/ 	.word	0x00024dc0


	//   ....[105]....
        /*0694*/ 	.word	0x00024e50


	//   ....[106]....
        /*0698*/ 	.word	0x00024f00


	//   ....[107]....
        /*069c*/ 	.word	0x00024f80


	//   ....[108]....
        /*06a0*/ 	.word	0x00025000


	//   ....[109]....
        /*06a4*/ 	.word	0x00025080


	//   ....[110]....
        /*06a8*/ 	.word	0x00025100


	//   ....[111]....
        /*06ac*/ 	.word	0x00025170


	//   ....[112]....
        /*06b0*/ 	.word	0x00025210


	//   ....[113]....
        /*06b4*/ 	.word	0x000252a0


	//   ....[114]....
        /*06b8*/ 	.word	0x000253d0


	//----- nvinfo : EIATTR_REG_RECONFIG
	.align		4
.L_1115:
        /*06bc*/ 	.byte	0x01, 0x54
	.zero		2


	//----- nvinfo : EIATTR_SYSCALL_OFFSETS
	.align		4
        /*06c0*/ 	.byte	0x04, 0x46
        /*06c2*/ 	.short	(.L_1117 - .L_1116)


	//   ....[0]....
.L_1116:
        /*06c4*/ 	.word	0x00001bb0


	//   ....[1]....
        /*06c8*/ 	.word	0x00001d00


	//   ....[2]....
        /*06cc*/ 	.word	0x00008f20


	//   ....[3]....
        /*06d0*/ 	.word	0x00009390


	//   ....[4]....
        /*06d4*/ 	.word	0x0001edf0


	//   ....[5]....
        /*06d8*/ 	.word	0x0001ef30


	//   ....[6]....
        /*06dc*/ 	.word	0x0001f030


	//----- nvinfo : EIATTR_MBARRIER_INSTR_OFFSETS
	.align		4
.L_1117:
        /*06e0*/ 	.byte	0x04, 0x39
        /*06e2*/ 	.short	(.L_1119 - .L_1118)


	//   ....[0]....
.L_1118:
        /*06e4*/ 	.word	0x00000300
        /*06e8*/ 	.word	0x000000ff
        /*06ec*/ 	.word	0x00028800
        /*06f0*/ 	.short	0x0100
        /*06f2*/ 	.byte	0x08
	.zero		1


	//   ....[1]....
        /*06f4*/ 	.word	0x00000310
        /*06f8*/ 	.word	0x000000ff
        /*06fc*/ 	.word	0x00028820
        /*0700*/ 	.short	0x0100
        /*0702*/ 	.byte	0x08
	.zero		1


	//   ....[2]....
        /*0704*/ 	.word	0x00000400
        /*0708*/ 	.word	0x000000ff
        /*070c*/ 	.word	0x00028830
        /*0710*/ 	.short	0x0100
        /*0712*/ 	.byte	0x08
	.zero		1


	//   ....[3]....
        /*0714*/ 	.word	0x00000410
        /*0718*/ 	.word	0x000000ff
        /*071c*/ 	.word	0x00028840
        /*0720*/ 	.short	0x0100
        /*0722*/ 	.byte	0x08
	.zero		1


	//   ....[4]....
        /*0724*/ 	.word	0x00000420
        /*0728*/ 	.word	0x000000ff
        /*072c*/ 	.word	0x00028838
        /*0730*/ 	.short	0x0100
        /*0732*/ 	.byte	0x08
	.zero		1


	//   ....[5]....
        /*0734*/ 	.word	0x00000430
        /*0738*/ 	.word	0x000000ff
        /*073c*/ 	.word	0x00028848
        /*0740*/ 	.short	0x0100
        /*0742*/ 	.byte	0x08
	.zero		1


	//   ....[6]....
        /*0744*/ 	.word	0x00000560
        /*0748*/ 	.word	0x000000ff
        /*074c*/ 	.word	0x00028850
        /*0750*/ 	.short	0x0100
        /*0752*/ 	.byte	0x08
	.zero		1


	//   ....[7]....
        /*0754*/ 	.word	0x00000570
        /*0758*/ 	.word	0x000000ff
        /*075c*/ 	.word	0x00028860
        /*0760*/ 	.short	0x0100
        /*0762*/ 	.byte	0x08
	.zero		1


	//   ....[8]....
        /*0764*/ 	.word	0x00000580
        /*0768*/ 	.word	0x000000ff
        /*076c*/ 	.word	0x00028858
        /*0770*/ 	.short	0x0100
        /*0772*/ 	.byte	0x08
	.zero		1


	//   ....[9]....
        /*0774*/ 	.word	0x00000590
        /*0778*/ 	.word	0x000000ff
        /*077c*/ 	.word	0x00028868
        /*0780*/ 	.short	0x0100
        /*0782*/ 	.byte	0x08
	.zero		1


	//   ....[10]....
        /*0784*/ 	.word	0x00000680
        /*0788*/ 	.word	0x000000ff
        /*078c*/ 	.word	0x00028870
        /*0790*/ 	.short	0x0100
        /*0792*/ 	.byte	0x06
	.zero		1


	//   ....[11]....
        /*0794*/ 	.word	0x00000690
        /*0798*/ 	.word	0x000000ff
        /*079c*/ 	.word	0x00028880
        /*07a0*/ 	.short	0x0100
        /*07a2*/ 	.byte	0x06
	.zero		1


	//   ....[12]....
        /*07a4*/ 	.word	0x000006a0
        /*07a8*/ 	.word	0x000000ff
        /*07ac*/ 	.word	0x00028878
        /*07b0*/ 	.short	0x0100
        /*07b2*/ 	.byte	0x06
	.zero		1


	//   ....[13]....
        /*07b4*/ 	.word	0x000006b0
        /*07b8*/ 	.word	0x000000ff
        /*07bc*/ 	.word	0x00028888
        /*07c0*/ 	.short	0x0100
        /*07c2*/ 	.byte	0x06
	.zero		1


	//   ....[14]....
        /*07c4*/ 	.word	0x000007e0
        /*07c8*/ 	.word	0x000000ff
        /*07cc*/ 	.word	0x00028890
        /*07d0*/ 	.short	0x0100
        /*07d2*/ 	.byte	0x08
	.zero		1


	//   ....[15]....
        /*07d4*/ 	.word	0x000007f0
        /*07d8*/ 	.word	0x000000ff
        /*07dc*/ 	.word	0x000288a0
        /*07e0*/ 	.short	0x0100
        /*07e2*/ 	.byte	0x08
	.zero		1


	//   ....[16]....
        /*07e4*/ 	.word	0x00000800
        /*07e8*/ 	.word	0x000000ff
        /*07ec*/ 	.word	0x00028898
        /*07f0*/ 	.short	0x0100
        /*07f2*/ 	.byte	0x08
	.zero		1


	//   ....[17]....
        /*07f4*/ 	.word	0x00000810
        /*07f8*/ 	.word	0x000000ff
        /*07fc*/ 	.word	0x000288a8
        /*0800*/ 	.short	0x0100
        /*0802*/ 	.byte	0x08
	.zero		1


	//   ....[18]....
        /*0804*/ 	.word	0x00000940
        /*0808*/ 	.word	0x000000ff
        /*080c*/ 	.word	0x000288b0
        /*0810*/ 	.short	0x0100
        /*0812*/ 	.byte	0x08
	.zero		1


	//   ....[19]....
        /*0814*/ 	.word	0x00000950
        /*0818*/ 	.word	0x000000ff
        /*081c*/ 	.word	0x000288c0
        /*0820*/ 	.short	0x0100
        /*0822*/ 	.byte	0x08
	.zero		1


	//   ....[20]....
        /*0824*/ 	.word	0x00000960
        /*0828*/ 	.word	0x000000ff
        /*082c*/ 	.word	0x000288b8
        /*0830*/ 	.short	0x0100
        /*0832*/ 	.byte	0x08
	.zero		1


	//   ....[21]....
        /*0834*/ 	.word	0x00000970
        /*0838*/ 	.word	0x000000ff
        /*083c*/ 	.word	0x000288c8
        /*0840*/ 	.short	0x0100
        /*0842*/ 	.byte	0x08
	.zero		1


	//   ....[22]....
        /*0844*/ 	.word	0x00003350
        /*0848*/ 	.word	0x00000067
        /*084c*/ 	.word	0x00028890
        /*0850*/ 	.short	0x010a
        /*0852*/ 	.byte	0x3f
	.zero		1


	//   ....[23]....
        /*0854*/ 	.word	0x00005900
        /*0858*/ 	.word	0x00000067
        /*085c*/ 	.word	0x00028890
        /*0860*/ 	.short	0x010a
        /*0862*/ 	.byte	0x3f
	.zero		1


	//   ....[24]....
        /*0864*/ 	.word	0x00007a00
        /*0868*/ 	.word	0x00000067
        /*086c*/ 	.word	0x00028890
        /*0870*/ 	.short	0x010a
        /*0872*/ 	.byte	0x3f
	.zero		1


	//   ....[25]....
        /*0874*/ 	.word	0x00008060
        /*0878*/ 	.word	0x0000002c
        /*087c*/ 	.word	0x00000000
        /*0880*/ 	.short	0x0101
        /*0882*/ 	.byte	0x3f
	.zero		1


	//   ....[26]....
        /*0884*/ 	.word	0x000080a0
        /*0888*/ 	.word	0x00000067
        /*088c*/ 	.word	0x000288b0
        /*0890*/ 	.short	0x010a
        /*0892*/ 	.byte	0x3f
	.zero		1


	//   ....[27]....
        /*0894*/ 	.word	0x000086f0
        /*0898*/ 	.word	0x00000067
        /*089c*/ 	.word	0x00000000
        /*08a0*/ 	.short	0x0101
        /*08a2*/ 	.byte	0x3f
	.zero		1


	//   ....[28]....
        /*08a4*/ 	.word	0x00008fa0
        /*08a8*/ 	.word	0x00000002
        /*08ac*/ 	.word	0x00028800
        /*08b0*/ 	.short	0x010a
        /*08b2*/ 	.byte	0x3f
	.zero		1


	//   ....[29]....
        /*08b4*/ 	.word	0x00008ff0
        /*08b8*/ 	.word	0x00000002
        /*08bc*/ 	.word	0x00028800
        /*08c0*/ 	.short	0x010a
        /*08c2*/ 	.byte	0x3f
	.zero		1


	//   ....[30]....
        /*08c4*/ 	.word	0x0000a240
        /*08c8*/ 	.word	0x00000002
        /*08cc*/ 	.word	0x00028800
        /*08d0*/ 	.short	0x010a
        /*08d2*/ 	.byte	0x3f
	.zero		1


	//   ....[31]....
        /*08d4*/ 	.word	0x0000c670
        /*08d8*/ 	.word	0x00000002
        /*08dc*/ 	.word	0x00028800
        /*08e0*/ 	.short	0x010a
        /*08e2*/ 	.byte	0x3f
	.zero		1


	//   ....[32]....
        /*08e4*/ 	.word	0x0000e180
        /*08e8*/ 	.word	0x00000003
        /*08ec*/ 	.word	0x00028830
        /*08f0*/ 	.short	0x010a
        /*08f2*/ 	.byte	0x3f
	.zero		1


	//   ....[33]....
        /*08f4*/ 	.word	0x0000e1f0
        /*08f8*/ 	.word	0x00000003
        /*08fc*/ 	.word	0x00028830
        /*0900*/ 	.short	0x010a
        /*0902*/ 	.byte	0x3f
	.zero		1


	//   ....[34]....
        /*0904*/ 	.word	0x0000e7b0
        /*0908*/ 	.word	0x00000000
        /*090c*/ 	.word	0x00000000
        /*0910*/ 	.short	0x0101
        /*0912*/ 	.byte	0x3f
	.zero		1


	//   ....[35]....
        /*0914*/ 	.word	0x000114b0
        /*0918*/ 	.word	0x0000000a
        /*091c*/ 	.word	0x00028830
        /*0920*/ 	.short	0x010a
        /*0922*/ 	.byte	0x3f
	.zero		1


	//   ....[36]....
        /*0924*/ 	.word	0x00011500
        /*0928*/ 	.word	0x0000000a
        /*092c*/ 	.word	0x00028830
        /*0930*/ 	.short	0x010a
        /*0932*/ 	.byte	0x3f
	.zero		1


	//   ....[37]....
        /*0934*/ 	.word	0x00011950
        /*0938*/ 	.word	0x0000000a
        /*093c*/ 	.word	0x00028850
        /*0940*/ 	.short	0x010a
        /*0942*/ 	.byte	0x3f
	.zero		1


	//   ....[38]....
        /*0944*/ 	.word	0x00011990
        /*0948*/ 	.word	0x0000000a
        /*094c*/ 	.word	0x00028850
        /*0950*/ 	.short	0x010a
        /*0952*/ 	.byte	0x3f
	.zero		1


	//   ....[39]....
        /*0954*/ 	.word	0x00011e30
        /*0958*/ 	.word	0x00000007
        /*095c*/ 	.word	0x00000000
        /*0960*/ 	.short	0x0101
        /*0962*/ 	.byte	0x3f
	.zero		1


	//   ....[40]....
        /*0964*/ 	.word	0x00013cc0
        /*0968*/ 	.word	0x0000001f
        /*096c*/ 	.word	0x00000000
        /*0970*/ 	.short	0x0101
        /*0972*/ 	.byte	0x3f
	.zero		1


	//   ....[41]....
        /*0974*/ 	.word	0x00014910
        /*0978*/ 	.word	0x00000000
        /*097c*/ 	.word	0x00028830
        /*0980*/ 	.short	0x010a
        /*0982*/ 	.byte	0x3f
	.zero		1


	//   ....[42]....
        /*0984*/ 	.word	0x00014960
        /*0988*/ 	.word	0x00000000
        /*098c*/ 	.word	0x00028830
        /*0990*/ 	.short	0x010a
        /*0992*/ 	.byte	0x3f
	.zero		1


	//   ....[43]....
        /*0994*/ 	.word	0x00014db0
        /*0998*/ 	.word	0x00000009
        /*099c*/ 	.word	0x00028850
        /*09a0*/ 	.short	0x010a
        /*09a2*/ 	.byte	0x3f
	.zero		1


	//   ....[44]....
        /*09a4*/ 	.word	0x00014df0
        /*09a8*/ 	.word	0x00000009
        /*09ac*/ 	.word	0x00028850
        /*09b0*/ 	.short	0x010a
        /*09b2*/ 	.byte	0x3f
	.zero		1


	//   ....[45]....
        /*09b4*/ 	.word	0x00016150
        /*09b8*/ 	.word	0x0000000d
        /*09bc*/ 	.word	0x00000000
        /*09c0*/ 	.short	0x0101
        /*09c2*/ 	.byte	0x3f
	.zero		1


	//   ....[46]....
        /*09c4*/ 	.word	0x000161f0
        /*09c8*/ 	.word	0x0000001b
        /*09cc*/ 	.word	0x00000000
        /*09d0*/ 	.short	0x0101
        /*09d2*/ 	.byte	0x3f
	.zero		1


	//   ....[47]....
        /*09d4*/ 	.word	0x00016b70
        /*09d8*/ 	.word	0x00000000
        /*09dc*/ 	.word	0x00028830
        /*09e0*/ 	.short	0x010a
        /*09e2*/ 	.byte	0x3f
	.zero		1


	//   ....[48]....
        /*09e4*/ 	.word	0x00016bc0
        /*09e8*/ 	.word	0x00000000
        /*09ec*/ 	.word	0x00028830
        /*09f0*/ 	.short	0x010a
        /*09f2*/ 	.byte	0x3f
	.zero		1


	//   ....[49]....
        /*09f4*/ 	.word	0x00017010
        /*09f8*/ 	.word	0x00000009
        /*09fc*/ 	.word	0x00028850
        /*0a00*/ 	.short	0x010a
        /*0a02*/ 	.byte	0x3f
	.zero		1


	//   ....[50]....
        /*0a04*/ 	.word	0x00017050
        /*0a08*/ 	.word	0x00000009
        /*0a0c*/ 	.word	0x00028850
        /*0a10*/ 	.short	0x010a
        /*0a12*/ 	.byte	0x3f
	.zero		1


	//   ....[51]....
        /*0a14*/ 	.word	0x00017510
        /*0a18*/ 	.word	0x00000009
        /*0a1c*/ 	.word	0x00000000
        /*0a20*/ 	.short	0x0101
        /*0a22*/ 	.byte	0x3f
	.zero		1


	//   ....[52]....
        /*0a24*/ 	.word	0x00018840
        /*0a28*/ 	.word	0x0000000e
        /*0a2c*/ 	.word	0x00000000
        /*0a30*/ 	.short	0x0101
        /*0a32*/ 	.byte	0x3f
	.zero		1


	//   ....[53]....
        /*0a34*/ 	.word	0x00019d20
        /*0a38*/ 	.word	0x0000000a
        /*0a3c*/ 	.word	0x00028850
        /*0a40*/ 	.short	0x010a
        /*0a42*/ 	.byte	0x3f
	.zero		1


	//   ....[54]....
        /*0a44*/ 	.word	0x00019da0
        /*0a48*/ 	.word	0x0000000a
        /*0a4c*/ 	.word	0x00028850
        /*0a50*/ 	.short	0x010a
        /*0a52*/ 	.byte	0x3f
	.zero		1


	//   ....[55]....
        /*0a54*/ 	.word	0x0001a380
        /*0a58*/ 	.word	0x0000000a
        /*0a5c*/ 	.word	0x00000000
        /*0a60*/ 	.short	0x0101
        /*0a62*/ 	.byte	0x3f
	.zero		1


	//   ....[56]....
        /*0a64*/ 	.word	0x0001b5b0
        /*0a68*/ 	.word	0x00000000
        /*0a6c*/ 	.word	0x00000000
        /*0a70*/ 	.short	0x0101
        /*0a72*/ 	.byte	0x3f
	.zero		1


	//   ....[57]....
        /*0a74*/ 	.word	0x0001dd00
        /*0a78*/ 	.word	0x0000000b
        /*0a7c*/ 	.word	0x00028820
        /*0a80*/ 	.short	0x010a
        /*0a82*/ 	.byte	0x3f
	.zero		1


	//   ....[58]....
        /*0a84*/ 	.word	0x0001dd90
        /*0a88*/ 	.word	0x00000007
        /*0a8c*/ 	.word	0x000288a0
        /*0a90*/ 	.short	0x010a
        /*0a92*/ 	.byte	0x3f
	.zero		1


	//   ....[59]....
        /*0a94*/ 	.word	0x0001dfc0
        /*0a98*/ 	.word	0x00000007
        /*0a9c*/ 	.word	0x000288c0
        /*0aa0*/ 	.short	0x010a
        /*0aa2*/ 	.byte	0x3f
	.zero		1


	//   ....[60]....
        /*0aa4*/ 	.word	0x0001e310
        /*0aa8*/ 	.word	0x00000007
        /*0aac*/ 	.word	0x000288a0
        /*0ab0*/ 	.short	0x010a
        /*0ab2*/ 	.byte	0x3f
	.zero		1


	//   ....[61]....
        /*0ab4*/ 	.word	0x0001e530
        /*0ab8*/ 	.word	0x00000007
        /*0abc*/ 	.word	0x000288c0
        /*0ac0*/ 	.short	0x010a
        /*0ac2*/ 	.byte	0x3f
	.zero		1


	//   ....[62]....
        /*0ac4*/ 	.word	0x0001f620
        /*0ac8*/ 	.word	0x00000007
        /*0acc*/ 	.word	0x00028840
        /*0ad0*/ 	.short	0x010a
        /*0ad2*/ 	.byte	0x3f
	.zero		1


	//   ....[63]....
        /*0ad4*/ 	.word	0x0001faf0
        /*0ad8*/ 	.word	0x0000000a
        /*0adc*/ 	.word	0x00028820
        /*0ae0*/ 	.short	0x010a
        /*0ae2*/ 	.byte	0x3f
	.zero		1


	//   ....[64]....
        /*0ae4*/ 	.word	0x0001fe30
        /*0ae8*/ 	.word	0x00000003
        /*0aec*/ 	.word	0x00028840
        /*0af0*/ 	.short	0x010a
        /*0af2*/ 	.byte	0x3f
	.zero		1


	//   ....[65]....
        /*0af4*/ 	.word	0x000200e0
        /*0af8*/ 	.word	0x00000003
        /*0afc*/ 	.word	0x00028860
        /*0b00*/ 	.short	0x010a
        /*0b02*/ 	.byte	0x3f
	.zero		1


	//   ....[66]....
        /*0b04*/ 	.word	0x000206c0
        /*0b08*/ 	.word	0x00000002
        /*0b0c*/ 	.word	0x00028840
        /*0b10*/ 	.short	0x010a
        /*0b12*/ 	.byte	0x3f
	.zero		1


	//   ....[67]....
        /*0b14*/ 	.word	0x00020970
        /*0b18*/ 	.word	0x00000002
        /*0b1c*/ 	.word	0x00028860
        /*0b20*/ 	.short	0x010a
        /*0b22*/ 	.byte	0x3f
	.zero		1


	//   ....[68]....
        /*0b24*/ 	.word	0x00020ea0
        /*0b28*/ 	.word	0x00000002
        /*0b2c*/ 	.word	0x00028840
        /*0b30*/ 	.short	0x010a
        /*0b32*/ 	.byte	0x3f
	.zero		1


	//   ....[69]....
        /*0b34*/ 	.word	0x00021140
        /*0b38*/ 	.word	0x00000002
        /*0b3c*/ 	.word	0x00028860
        /*0b40*/ 	.short	0x010a
        /*0b42*/ 	.byte	0x3f
	.zero		1


	//   ....[70]....
        /*0b44*/ 	.word	0x00021610
        /*0b48*/ 	.word	0x00000003
        /*0b4c*/ 	.word	0x00028860
        /*0b50*/ 	.short	0x010a
        /*0b52*/ 	.byte	0x3f
	.zero		1


	//   ....[71]....
        /*0b54*/ 	.word	0x00022620
        /*0b58*/ 	.word	0x00000000
        /*0b5c*/ 	.word	0x00028820
        /*0b60*/ 	.short	0x010a
        /*0b62*/ 	.byte	0x3f
	.zero		1


	//   ....[72]....
        /*0b64*/ 	.word	0x000227d0
        /*0b68*/ 	.word	0x00000006
        /*0b6c*/ 	.word	0x00000000
        /*0b70*/ 	.short	0x010a
        /*0b72*/ 	.byte	0x3f
	.zero		1


	//   ....[73]....
        /*0b74*/ 	.word	0x00022840
        /*0b78*/ 	.word	0x00000007
        /*0b7c*/ 	.word	0x00000000
        /*0b80*/ 	.short	0x010a
        /*0b82*/ 	.byte	0x3f
	.zero		1


	//   ....[74]....
        /*0b84*/ 	.word	0x000228b0
        /*0b88*/ 	.word	0x00000004
        /*0b8c*/ 	.word	0x00000000
        /*0b90*/ 	.short	0x010a
        /*0b92*/ 	.byte	0x3f
	.zero		1


	//   ....[75]....
        /*0b94*/ 	.word	0x000228e0
        /*0b98*/ 	.word	0x00000003
        /*0b9c*/ 	.word	0x00000000
        /*0ba0*/ 	.short	0x010a
        /*0ba2*/ 	.byte	0x3f
	.zero		1


	//   ....[76]....
        /*0ba4*/ 	.word	0x00022940
        /*0ba8*/ 	.word	0x00000067
        /*0bac*/ 	.word	0x00028890
        /*0bb0*/ 	.short	0x010a
        /*0bb2*/ 	.byte	0x3f
	.zero		1


	//   ....[77]....
        /*0bb4*/ 	.word	0x00022990
        /*0bb8*/ 	.word	0x00000067
        /*0bbc*/ 	.word	0x00028890
        /*0bc0*/ 	.short	0x010a
        /*0bc2*/ 	.byte	0x3f
	.zero		1


	//   ....[78]....
        /*0bc4*/ 	.word	0x000229e0
        /*0bc8*/ 	.word	0x00000067
        /*0bcc*/ 	.word	0x00028890
        /*0bd0*/ 	.short	0x010a
        /*0bd2*/ 	.byte	0x3f
	.zero		1


	//   ....[79]....
        /*0bd4*/ 	.word	0x00022a30
        /*0bd8*/ 	.word	0x00000067
        /*0bdc*/ 	.word	0x000288b0
        /*0be0*/ 	.short	0x010a
        /*0be2*/ 	.byte	0x3f
	.zero		1


	//   ....[80]....
        /*0be4*/ 	.word	0x00023530
        /*0be8*/ 	.word	0x00000002
        /*0bec*/ 	.word	0x00028800
        /*0bf0*/ 	.short	0x010a
        /*0bf2*/ 	.byte	0x3f
	.zero		1


	//   ....[81]....
        /*0bf4*/ 	.word	0x00023f80
        /*0bf8*/ 	.word	0x00000002
        /*0bfc*/ 	.word	0x00028800
        /*0c00*/ 	.short	0x010a
        /*0c02*/ 	.byte	0x3f
	.zero		1


	//   ....[82]....
        /*0c04*/ 	.word	0x00023fd0
        /*0c08*/ 	.word	0x00000003
        /*0c0c*/ 	.word	0x00028830
        /*0c10*/ 	.short	0x010a
        /*0c12*/ 	.byte	0x3f
	.zero		1


	//   ....[83]....
        /*0c14*/ 	.word	0x00024020
        /*0c18*/ 	.word	0x0000000a
        /*0c1c*/ 	.word	0x00028830
        /*0c20*/ 	.short	0x010a
        /*0c22*/ 	.byte	0x3f
	.zero		1


	//   ....[84]....
        /*0c24*/ 	.word	0x00024070
        /*0c28*/ 	.word	0x0000000a
        /*0c2c*/ 	.word	0x00028850
        /*0c30*/ 	.short	0x010a
        /*0c32*/ 	.byte	0x3f
	.zero		1


	//   ....[85]....
        /*0c34*/ 	.word	0x000240c0
        /*0c38*/ 	.word	0x00000000
        /*0c3c*/ 	.word	0x00028830
        /*0c40*/ 	.short	0x010a
        /*0c42*/ 	.byte	0x3f
	.zero		1


	//   ....[86]....
        /*0c44*/ 	.word	0x00024110
        /*0c48*/ 	.word	0x00000009
        /*0c4c*/ 	.word	0x00028850
        /*0c50*/ 	.short	0x010a
        /*0c52*/ 	.byte	0x3f
	.zero		1


	//   ....[87]....
        /*0c54*/ 	.word	0x00024160
        /*0c58*/ 	.word	0x00000000
        /*0c5c*/ 	.word	0x00028830
        /*0c60*/ 	.short	0x010a
        /*0c62*/ 	.byte	0x3f
	.zero		1


	//   ....[88]....
        /*0c64*/ 	.word	0x000241b0
        /*0c68*/ 	.word	0x00000009
        /*0c6c*/ 	.word	0x00028850
        /*0c70*/ 	.short	0x010a
        /*0c72*/ 	.byte	0x3f
	.zero		1


	//   ....[89]....
        /*0c74*/ 	.word	0x00024200
        /*0c78*/ 	.word	0x0000000a
        /*0c7c*/ 	.word	0x00028850
        /*0c80*/ 	.short	0x010a
        /*0c82*/ 	.byte	0x3f
	.zero		1


	//   ....[90]....
        /*0c84*/ 	.word	0x000243a0
        /*0c88*/ 	.word	0x0000000b
        /*0c8c*/ 	.word	0x00028820
        /*0c90*/ 	.short	0x010a
        /*0c92*/ 	.byte	0x3f
	.zero		1


	//   ....[91]....
        /*0c94*/ 	.word	0x000243f0
        /*0c98*/ 	.word	0x00000007
        /*0c9c*/ 	.word	0x000288a0
        /*0ca0*/ 	.short	0x010a
        /*0ca2*/ 	.byte	0x3f
	.zero		1


	//   ....[92]....
        /*0ca4*/ 	.word	0x00024440
        /*0ca8*/ 	.word	0x00000007
        /*0cac*/ 	.word	0x000288c0
        /*0cb0*/ 	.short	0x010a
        /*0cb2*/ 	.byte	0x3f
	.zero		1


	//   ....[93]....
        /*0cb4*/ 	.word	0x00024490
        /*0cb8*/ 	.word	0x00000007
        /*0cbc*/ 	.word	0x000288a0
        /*0cc0*/ 	.short	0x010a
        /*0cc2*/ 	.byte	0x3f
	.zero		1


	//   ....[94]....
        /*0cc4*/ 	.word	0x000244e0
        /*0cc8*/ 	.word	0x00000007
        /*0ccc*/ 	.word	0x000288c0
        /*0cd0*/ 	.short	0x010a
        /*0cd2*/ 	.byte	0x3f
	.zero		1


	//   ....[95]....
        /*0cd4*/ 	.word	0x00024680
        /*0cd8*/ 	.word	0x00000007
        /*0cdc*/ 	.word	0x00028840
        /*0ce0*/ 	.short	0x010a
        /*0ce2*/ 	.byte	0x3f
	.zero		1


	//   ....[96]....
        /*0ce4*/ 	.word	0x00024700
        /*0ce8*/ 	.word	0x00000003
        /*0cec*/ 	.word	0x00028820
        /*0cf0*/ 	.short	0x010a
        /*0cf2*/ 	.byte	0x3f
	.zero		1


	//   ....[97]....
        /*0cf4*/ 	.word	0x00024750
        /*0cf8*/ 	.word	0x00000003
        /*0cfc*/ 	.word	0x00028840
        /*0d00*/ 	.short	0x010a
        /*0d02*/ 	.byte	0x3f
	.zero		1


	//   ....[98]....
        /*0d04*/ 	.word	0x000247a0
        /*0d08*/ 	.word	0x00000003
        /*0d0c*/ 	.word	0x00028860
        /*0d10*/ 	.short	0x010a
        /*0d12*/ 	.byte	0x3f
	.zero		1


	//   ....[99]....
        /*0d14*/ 	.word	0x000247f0
        /*0d18*/ 	.word	0x00000002
        /*0d1c*/ 	.word	0x00028840
        /*0d20*/ 	.short	0x010a
        /*0d22*/ 	.byte	0x3f
	.zero		1


	//   ....[100]....
        /*0d24*/ 	.word	0x00024840
        /*0d28*/ 	.word	0x00000002
        /*0d2c*/ 	.word	0x00028860
        /*0d30*/ 	.short	0x010a
        /*0d32*/ 	.byte	0x3f
	.zero		1


	//   ....[101]....
        /*0d34*/ 	.word	0x00024890
        /*0d38*/ 	.word	0x00000002
        /*0d3c*/ 	.word	0x00028840
        /*0d40*/ 	.short	0x010a
        /*0d42*/ 	.byte	0x3f
	.zero		1


	//   ....[102]....
        /*0d44*/ 	.word	0x000248e0
        /*0d48*/ 	.word	0x00000002
        /*0d4c*/ 	.word	0x00028860
        /*0d50*/ 	.short	0x010a
        /*0d52*/ 	.byte	0x3f
	.zero		1


	//   ....[103]....
        /*0d54*/ 	.word	0x00024930
        /*0d58*/ 	.word	0x00000003
        /*0d5c*/ 	.word	0x00028860
        /*0d60*/ 	.short	0x010a
        /*0d62*/ 	.byte	0x3f
	.zero		1


	//   ....[104]....
        /*0d64*/ 	.word	0x000252f0
        /*0d68*/ 	.word	0x00000000
        /*0d6c*/ 	.word	0x00028820
        /*0d70*/ 	.short	0x010a
        /*0d72*/ 	.byte	0x3f
	.zero		1


	//   ....[105]....
        /*0d74*/ 	.word	0x00025490
        /*0d78*/ 	.word	0x00000006
        /*0d7c*/ 	.word	0x00000000
        /*0d80*/ 	.short	0x010a
        /*0d82*/ 	.byte	0x3f
	.zero		1


	//   ....[106]....
        /*0d84*/ 	.word	0x000254e0
        /*0d88*/ 	.word	0x00000007
        /*0d8c*/ 	.word	0x00000000
        /*0d90*/ 	.short	0x010a
        /*0d92*/ 	.byte	0x3f
	.zero		1


	//   ....[107]....
        /*0d94*/ 	.word	0x00025530
        /*0d98*/ 	.word	0x00000004
        /*0d9c*/ 	.word	0x00000000
        /*0da0*/ 	.short	0x010a
        /*0da2*/ 	.byte	0x3f
	.zero		1


	//----- nvinfo : EIATTR_NUM_MBARRIERS
	.align		4
.L_1119:
        /*0da4*/ 	.byte	0x03, 0x38
        /*0da6*/ 	.short	0x0016


	//----- nvinfo : EIATTR_EXIT_INSTR_OFFSETS
	.align		4
        /*0da8*/ 	.byte	0x04, 0x1c
        /*0daa*/ 	.short	(.L_1121 - .L_1120)


	//   ....[0]....
.L_1120:
        /*0dac*/ 	.word	0x00022930


	//----- nvinfo : EIATTR_MAX_THREADS
	.align		4
.L_1121:
        /*0db0*/ 	.byte	0x04, 0x05
        /*0db2*/ 	.short	(.L_1123 - .L_1122)
.L_1122:
        /*0db4*/ 	.word	0x00000180
        /*0db8*/ 	.word	0x00000001
        /*0dbc*/ 	.word	0x00000001


	//----- nvinfo : EIATTR_CRS_STACK_SIZE
	.align		4
.L_1123:
        /*0dc0*/ 	.byte	0x04, 0x1e
        /*0dc2*/ 	.short	(.L_1125 - .L_1124)
.L_1124:
        /*0dc4*/ 	.word	0x00000000


	//----- nvinfo : EIATTR_CBANK_PARAM_SIZE
	.align		4
.L_1125:
        /*0dc8*/ 	.byte	0x03, 0x19
        /*0dca*/ 	.short	0x0a70


	//----- nvinfo : EIATTR_PARAM_CBANK
	.align		4
        /*0dcc*/ 	.byte	0x04, 0x0a
        /*0dce*/ 	.short	(.L_1127 - .L_1126)
	.align		4
.L_1126:
        /*0dd0*/ 	.word	index@(.nv.constant0._ZN7cutlass13device_kernelIN5flash11enable_sm90INS1_16FlashAttnFwdSm90INS1_25CollectiveMainloopFwdSm90ILi2EN4cute5tupleIJNS5_1CILi1EEES8_S8_EEENS6_IJNS7_ILi128EEESA_SA_EEELi128ENS_6half_tEfNS_4arch4Sm90ELb0ELb1ELb0ELb1ELb0ELb1ELb0ELb1ELb1ELb0ELb0ELb0EEENS1_21CollectiveEpilogueFwdISB_S9_SC_SE_Li256ELb1ELb0ELb0ELb0EEENS1_36VarlenDynamicPersistentTileSchedulerILi128ELi128ELi256ELi32ELb0ELb0ELb1ELb1ELb0ELb1EEEEEEEEEvNT_6ParamsE)
        /*0dd4*/ 	.short	0x0210
        /*0dd6*/ 	.short	0x0a70


	//----- nvinfo : EIATTR_SW_WAR
	.align		4
.L_1127:
        /*0dd8*/ 	.byte	0x04, 0x36
        /*0dda*/ 	.short	(.L_1129 - .L_1128)
.L_1128:
        /*0ddc*/ 	.word	0x00000008
.L_1129:


//--------------------- .nv.info._ZN7cutlass13device_kernelIN5flash11enable_sm90INS1_16FlashAttnFwdSm90INS1_25CollectiveMainloopFwdSm90ILi2EN4cute5tupleIJNS5_1CILi1EEES8_S8_EEENS6_IJNS7_ILi128EEESA_SA_EEELi128ENS_6half_tEfNS_4arch4Sm90ELb1ELb0ELb0ELb0ELb0ELb0ELb0ELb1ELb1ELb0ELb0ELb0EEENS1_21CollectiveEpilogueFwdISB_S9_SC_SE_Li256ELb0ELb0ELb0ELb0EEENS1_30DynamicPersistentTileSchedulerILi256ELi32ELb0ELb0ELb1EEEEEEEEEvNT_6ParamsE --------------------------
	.section	.nv.info._ZN7cutlass13device_kernelIN5flash11enable_sm90INS1_16FlashAttnFwdSm90INS1_25CollectiveMainloopFwdSm90ILi2EN4cute5tupleIJNS5_1CILi1EEES8_S8_EEENS6_IJNS7_ILi128EEESA_SA_EEELi128ENS_6half_tEfNS_4arch4Sm90ELb1ELb0ELb0ELb0ELb0ELb0ELb0ELb1ELb1ELb0ELb0ELb0EEENS1_21CollectiveEpilogueFwdISB_S9_SC_SE_Li256ELb0ELb0ELb0ELb0EEENS1_30DynamicPersistentTileSchedulerILi256ELi32ELb0ELb0ELb1EEEEEEEEEvNT_6ParamsE,"",@"SHT_CUDA_INFO"
	.sectionflags	@""
	.align	4


	//----- nvinfo : EIATTR_CUDA_API_VERSION
	.align		4
        /*0000*/ 	.byte	0x04, 0x37
        /*0002*/ 	.short	(.L_1131 - .L_1130)
.L_1130:
        /*0004*/ 	.word	0x00000082


	//----- nvinfo : EIATTR_KPARAM_INFO
	.align		4
.L_1131:
        /*0008*/ 	.byte	0x04, 0x17
        /*000a*/ 	.short	(.L_1133 - .L_1132)
.L_1132:
        /*000c*/ 	.word	0x00000000
        /*0010*/ 	.short	0x0000
        /*0012*/ 	.short	0x0070
        /*0014*/ 	.byte	0x00, 0xf0, 0x01, 0x2e


	//----- nvinfo : EIATTR_SPARSE_MMA_MASK
	.align		4
.L_1133:
        /*0018*/ 	.byte	0x03, 0x50
        /*001a*/ 	.short	0x0000


	//----- nvinfo : EIATTR_MAXREG_COUNT
	.align		4
        /*001c*/ 	.byte	0x03, 0x1b
        /*001e*/ 	.short	0x00a8


	//----- nvinfo : EIATTR_NUM_BARRIERS
	.align		4
        /*0020*/ 	.byte	0x02, 0x4c
        /*0022*/ 	.byte	0x10
	.zero		1


	//----- nvinfo : EIATTR_EXTERNS
	.align		4
        /*0024*/ 	.byte	0x04, 0x0f
        /*0026*/ 	.short	(.L_1135 - .L_1134)


	//   ....[0]....
	.align		4
.L_1134:
        /*0028*/ 	.word	index@(__assertfail)


	//----- nvinfo : EIATTR_MERCURY_ISA_VERSION
	.align		4
.L_1135:
        /*002c*/ 	.byte	0x03, 0x5f
        /*002e*/ 	.short	0x0101


	//----- nvinfo : EIATTR_INT_WARP_WIDE_INSTR_OFFSETS
	.align		4
        /*0030*/ 	.byte	0x04, 0x31
        /*0032*/ 	.short	(.L_1137 - .L_1136)


	//   ....[0]....
.L_1136:
        /*0034*/ 	.word	0x00000180


	//   ....[1]....
        /*0038*/ 	.word	0x000001b0


	//   ....[2]....
        /*003c*/ 	.word	0x000001c0


	//   ....[3]....
        /*0040*/ 	.word	0x0000a8c0


	//   ....[4]....
        /*0044*/ 	.word	0x0000a950


	//   ....[5]....
        /*0048*/ 	.word	0x0000ae60


	//   ....[6]....
        /*004c*/ 	.word	0x0000c8b0


	//   ....[7]....
        /*0050*/ 	.word	0x0000c940


	//----- nvinfo : EIATTR_COOP_GROUP_MASK_REGIDS
	.align		4
.L_1137:
        /*0054*/ 	.byte	0x04, 0x29
        /*0056*/ 	.short	(.L_1139 - .L_1138)


	//   ....[0]....
.L_1138:
        /*0058*/ 	.word	0xffffffff


	//   ....[1]....
        /*005c*/ 	.word	0xffffffff


	//   ....[2]....
        /*0060*/ 	.word	0xffffffff


	//   ....[3]....
        /*0064*/ 	.word	0xffffffff


	//   ....[4]....
        /*0068*/ 	.word	0xffffffff


	//   ....[5]....
        /*006c*/ 	.word	0xffffffff


	//   ....[6]....
        /*0070*/ 	.word	0xffffffff


	//   ....[7]....
        /*0074*/ 	.word	0xffffffff


	//   ....[8]....
        /*0078*/ 	.word	0xffffffff


	//   ....[9]....
        /*007c*/ 	.word	0xffffffff


	//   ....[10]....
        /*0080*/ 	.word	0xffffffff


	//   ....[11]....
        /*0084*/ 	.word	0xffffffff


	//   ....[12]....
        /*0088*/ 	.word	0xffffffff


	//   ....[13]....
        /*008c*/ 	.word	0xffffffff


	//   ....[14]....
        /*0090*/ 	.word	0xffffffff


	//   ....[15]....
        /*0094*/ 	.word	0xffffffff


	//   ....[16]....
        /*0098*/ 	.word	0xffffffff


	//   ....[17]....
        /*009c*/ 	.word	0xffffffff


	//   ....[18]....
        /*00a0*/ 	.word	0xffffffff


	//   ....[19]....
        /*00a4*/ 	.word	0xffffffff


	//   ....[20]....
        /*00a8*/ 	.word	0xffffffff


	//   ....[21]....
        /*00ac*/ 	.word	0xffffffff


	//   ....[22]....
        /*00b0*/ 	.word	0xffffffff


	//   ....[23]....
        /*00b4*/ 	.word	0xffffffff


	//   ....[24]....
        /*00b8*/ 	.word	0xffffffff


	//   ....[25]....
        /*00bc*/ 	.word	0xffffffff


	//   ....[26]....
        /*00c0*/ 	.word	0xffffffff


	//   ....[27]....
        /*00c4*/ 	.word	0xffffffff


	//   ....[28]....
        /*00c8*/ 	.word	0x0500000f


	//   ....[29]....
        /*00cc*/ 	.word	0x0500000f


	//----- nvinfo : EIATTR_COOP_GROUP_INSTR_OFFSETS
	.align		4
.L_1139:
        /*00d0*/ 	.byte	0x04, 0x28
        /*00d2*/ 	.short	(.L_1141 - .L_1140)


	//   ....[0]....
.L_1140:
        /*00d4*/ 	.word	0x00000060


	//   ....[1]....
        /*00d8*/ 	.word	0x00000190


	//   ....[2]....
        /*00dc*/ 	.word	0x000001e0


	//   ....[3]....
        /*00e0*/ 	.word	0x000003d0


	//   ....[4]....
        /*00e4*/ 	.word	0x00000530


	//   ....[5]....
        /*00e8*/ 	.word	0x00000650


	//   ....[6]....
        /*00ec*/ 	.word	0x000007b0


	//   ....[7]....
        /*00f0*/ 	.word	0x00001410


	//   ....[8]....
        /*00f4*/ 	.word	0x00002560


	//   ....[9]....
        /*00f8*/ 	.word	0x000025b0


	//   ....[10]....
        /*00fc*/ 	.word	0x00003030


	//   ....[11]....
        /*0100*/ 	.word	0x000030c0


	//   ....[12]....
        /*0104*/ 	.word	0x00004b50


	//   ....[13]....
        /*0108*/ 	.word	0x00004be0


	//   ....[14]....
        /*010c*/ 	.word	0x000055b0


	//   ....[15]....
        /*0110*/ 	.word	0x000056d0


	//   ....[16]....
        /*0114*/ 	.word	0x00006ea0


	//   ....[17]....
        /*0118*/ 	.word	0x00006ed0


	//   ....[18]....
        /*011c*/ 	.word	0x00007160


	//   ....[19]....
        /*0120*/ 	.word	0x000071d0


	//   ....[20]....
        /*0124*/ 	.word	0x000087e0


	//   ....[21]....
        /*0128*/ 	.word	0x00008820


	//   ....[22]....
        /*012c*/ 	.word	0x00008920


	//   ....[23]....
        /*0130*/ 	.word	0x00008930


	//   ....[24]....
        /*0134*/ 	.word	0x00009840


	//   ....[25]....
        /*0138*/ 	.word	0x0000a350


	//   ....[26]....
        /*013c*/ 	.word	0x0000cc50


	//   ....[27]....
        /*0140*/ 	.word	0x0000ce00


	//   ....[28]....
        /*0144*/ 	.word	0x0000d370


	//   ....[29]....
        /*0148*/ 	.word	0x0000d750


	//----- nvinfo : EIATTR_REG_RECONFIG
	.align		4
.L_1141:
        /*014c*/ 	.byte	0x01, 0x54
	.zero		2


	//----- nvinfo : EIATTR_SYSCALL_OFFSETS
	.align		4
        /*0150*/ 	.byte	0x04, 0x46
        /*0152*/ 	.short	(.L_1143 - .L_1142)


	//   ....[0]....
.L_1142:
        /*0154*/ 	.word	0x000015c0


	//   ....[1]....
        /*0158*/ 	.word	0x0000aae0


	//   ....[2]....
        /*015c*/ 	.word	0x0000ac20


	//   ....[3]....
        /*0160*/ 	.word	0x0000ad20


	//----- nvinfo : EIATTR_MBARRIER_INSTR_OFFSETS
	.align		4
.L_1143:
        /*0164*/ 	.byte	0x04, 0x39
        /*0166*/ 	.short	(.L_1145 - .L_1144)


	//   ....[0]....
.L_1144:
        /*0168*/ 	.word	0x00000280
        /*016c*/ 	.word	0x000000ff
        /*0170*/ 	.word	0x00028800
        /*0174*/ 	.short	0x0100
        /*0176*/ 	.byte	0x06
	.zero		1


	//   ....[1]....
        /*0178*/ 	.word	0x00000290
        /*017c*/ 	.word	0x000000ff
        /*0180*/ 	.word	0x00028820
        /*0184*/ 	.short	0x0100
        /*0186*/ 	.byte	0x06
	.zero		1


	//   ....[2]....
        /*0188*/ 	.word	0x00000380
        /*018c*/ 	.word	0x000000ff
        /*0190*/ 	.word	0x00028830
        /*0194*/ 	.short	0x0100
        /*0196*/ 	.byte	0x08
	.zero		1


	//   ....[3]....
        /*0198*/ 	.word	0x00000390
        /*019c*/ 	.word	0x000000ff
        /*01a0*/ 	.word	0x00028840
        /*01a4*/ 	.short	0x0100
        /*01a6*/ 	.byte	0x08
	.zero		1


	//   ....[4]....
        /*01a8*/ 	.word	0x000003a0
        /*01ac*/ 	.word	0x000000ff
        /*01b0*/ 	.word	0x00028838
        /*01b4*/ 	.short	0x0100
        /*01b6*/ 	.byte	0x08
	.zero		1


	//   ....[5]....
        /*01b8*/ 	.word	0x000003b0
        /*01bc*/ 	.word	0x000000ff
        /*01c0*/ 	.word	0x00028848
        /*01c4*/ 	.short	0x0100
        /*01c6*/ 	.byte	0x08
	.zero		1


	//   ....[6]....
        /*01c8*/ 	.word	0x000004e0
        /*01cc*/ 	.word	0x000000ff
        /*01d0*/ 	.word	0x00028850
        /*01d4*/ 	.short	0x0100
        /*01d6*/ 	.byte	0x08
	.zero		1


	//   ....[7]....
        /*01d8*/ 	.word	0x000004f0
        /*01dc*/ 	.word	0x000000ff
        /*01e0*/ 	.word	0x00028860
        /*01e4*/ 	.short	0x0100
        /*01e6*/ 	.byte	0x08
	.zero		1


	//   ....[8]....
        /*01e8*/ 	.word	0x00000500
        /*01ec*/ 	.word	0x000000ff
        /*01f0*/ 	.word	0x00028858
        /*01f4*/ 	.short	0x0100
        /*01f6*/ 	.byte	0x08
	.zero		1


	//   ....[9]....
        /*01f8*/ 	.word	0x00000510
        /*01fc*/ 	.word	0x000000ff
        /*0200*/ 	.word	0x00028868
        /*0204*/ 	.short	0x0100
        /*0206*/ 	.byte	0x08
	.zero		1


	//   ....[10]....
        /*0208*/ 	.word	0x00000600
        /*020c*/ 	.word	0x000000ff
        /*0210*/ 	.word	0x00028870
        /*0214*/ 	.short	0x0100
        /*0216*/ 	.byte	0x06
	.zero		1


	//   ....[11]....
        /*0218*/ 	.word	0x00000610
        /*021c*/ 	.word	0x000000ff
        /*0220*/ 	.word	0x00028880
        /*0224*/ 	.short	0x0100
        /*0226*/ 	.byte	0x06
	.zero		1


	//   ....[12]....
        /*0228*/ 	.word	0x00000620
        /*022c*/ 	.word	0x000000ff
        /*0230*/ 	.word	0x00028878
        /*0234*/ 	.short	0x0100
        /*0236*/ 	.byte	0x06
	.zero		1


	//   ....[13]....
        /*0238*/ 	.word	0x00000630
        /*023c*/ 	.word	0x000000ff
        /*0240*/ 	.word	0x00028888
        /*0244*/ 	.short	0x0100
        /*0246*/ 	.byte	0x06
	.zero		1


	//   ....[14]....
        /*0248*/ 	.word	0x00000760
        /*024c*/ 	.word	0x000000ff
        /*0250*/ 	.word	0x00028890
        /*0254*/ 	.short	0x0100
        /*0256*/ 	.byte	0x08
	.zero		1


	//   ....[15]....
        /*0258*/ 	.word	0x00000770
        /*025c*/ 	.word	0x000000ff
        /*0260*/ 	.word	0x000288a0
        /*0264*/ 	.short	0x0100
        /*0266*/ 	.byte	0x08
	.zero		1


	//   ....[16]....
        /*0268*/ 	.word	0x00000780
        /*026c*/ 	.word	0x000000ff
        /*0270*/ 	.word	0x00028898
        /*0274*/ 	.short	0x0100
        /*0276*/ 	.byte	0x08
	.zero		1


	//   ....[17]....
        /*0278*/ 	.word	0x00000790
        /*027c*/ 	.word	0x000000ff
        /*0280*/ 	.word	0x000288a8
        /*0284*/ 	.short	0x0100
        /*0286*/ 	.byte	0x08
	.zero		1


	//   ....[18]....
        /*0288*/ 	.word	0x000008c0
        /*028c*/ 	.word	0x000000ff
        /*0290*/ 	.word	0x000288b0
        /*0294*/ 	.short	0x0100
        /*0296*/ 	.byte	0x08
	.zero		1


	//   ....[19]....
        /*0298*/ 	.word	0x000008d0
        /*029c*/ 	.word	0x000000ff
        /*02a0*/ 	.word	0x000288c0
        /*02a4*/ 	.short	0x0100
        /*02a6*/ 	.byte	0x08
	.zero		1


	//   ....[20]....
        /*02a8*/ 	.word	0x000008e0
        /*02ac*/ 	.word	0x000000ff
        /*02b0*/ 	.word	0x000288b8
        /*02b4*/ 	.short	0x0100
        /*02b6*/ 	.byte	0x08
	.zero		1


	//   ....[21]....
        /*02b8*/ 	.word	0x000008f0
        /*02bc*/ 	.word	0x000000ff
        /*02c0*/ 	.word	0x000288c8
        /*02c4*/ 	.short	0x0100
        /*02c6*/ 	.byte	0x08
	.zero		1


	//   ....[22]....
        /*02c8*/ 	.word	0x00001640
        /*02cc*/ 	.word	0x000000ff
        /*02d0*/ 	.word	0x00028800
        /*02d4*/ 	.short	0x010a
        /*02d6*/ 	.byte	0x26
	.zero		1


	//   ....[23]....
        /*02d8*/ 	.word	0x000016c0
        /*02dc*/ 	.word	0x00000003
        /*02e0*/ 	.word	0x00028830
        /*02e4*/ 	.short	0x010a
        /*02e6*/ 	.byte	0x3f
	.zero		1


	//   ....[24]....
        /*02e8*/ 	.word	0x00001730
        /*02ec*/ 	.word	0x00000003
        /*02f0*/ 	.word	0x00028830
        /*02f4*/ 	.short	0x010a
        /*02f6*/ 	.byte	0x3f
	.zero		1


	//   ....[25]....
        /*02f8*/ 	.word	0x00001f70
        /*02fc*/ 	.word	0x00000003
        /*0300*/ 	.word	0x00000000
        /*0304*/ 	.short	0x0101
        /*0306*/ 	.byte	0x3f
	.zero		1


	//   ....[26]....
        /*0308*/ 	.word	0x00003ed0
        /*030c*/ 	.word	0x000000ff
        /*0310*/ 	.word	0x00028830
        /*0314*/ 	.short	0x010a
        /*0316*/ 	.byte	0x0a
	.zero		1


	//   ....[27]....
        /*0318*/ 	.word	0x00003f10
        /*031c*/ 	.word	0x000000ff
        /*0320*/ 	.word	0x00028830
        /*0324*/ 	.short	0x010a
        /*0326*/ 	.byte	0x0a
	.zero		1


	//   ....[28]....
        /*0328*/ 	.word	0x00004240
        /*032c*/ 	.word	0x000000ff
        /*0330*/ 	.word	0x00028850
        /*0334*/ 	.short	0x010a
        /*0336*/ 	.byte	0x0a
	.zero		1


	//   ....[29]....
        /*0338*/ 	.word	0x00004280
        /*033c*/ 	.word	0x000000ff
        /*0340*/ 	.word	0x00028850
        /*0344*/ 	.short	0x010a
        /*0346*/ 	.byte	0x0a
	.zero		1


	//   ....[30]....
        /*0348*/ 	.word	0x00005dd0
        /*034c*/ 	.word	0x0000002e
        /*0350*/ 	.word	0x00000000
        /*0354*/ 	.short	0x0101
        /*0356*/ 	.byte	0x3f
	.zero		1


	//   ....[31]....
        /*0358*/ 	.word	0x00005e50
        /*035c*/ 	.word	0x00000030
        /*0360*/ 	.word	0x00000000
        /*0364*/ 	.short	0x0101
        /*0366*/ 	.byte	0x3f
	.zero		1


	//   ....[32]....
        /*0368*/ 	.word	0x00006800
        /*036c*/ 	.word	0x000000ff
        /*0370*/ 	.word	0x00028830
        /*0374*/ 	.short	0x010a
        /*0376*/ 	.byte	0x0a
	.zero		1


	//   ....[33]....
        /*0378*/ 	.word	0x00006840
        /*037c*/ 	.word	0x000000ff
        /*0380*/ 	.word	0x00028830
        /*0384*/ 	.short	0x010a
        /*0386*/ 	.byte	0x0a
	.zero		1


	//   ....[34]....
        /*0388*/ 	.word	0x00006b70
        /*038c*/ 	.word	0x000000ff
        /*0390*/ 	.word	0x00028850
        /*0394*/ 	.short	0x010a
        /*0396*/ 	.byte	0x0a
	.zero		1


	//   ....[35]....
        /*0398*/ 	.word	0x00006bb0
        /*039c*/ 	.word	0x000000ff
        /*03a0*/ 	.word	0x00028850
        /*03a4*/ 	.short	0x010a
        /*03a6*/ 	.byte	0x0a
	.zero		1


	//   ....[36]....
        /*03a8*/ 	.word	0x00007cb0
        /*03ac*/ 	.word	0x0000001b
        /*03b0*/ 	.word	0x00000000
        /*03b4*/ 	.short	0x0101
        /*03b6*/ 	.byte	0x3f
	.zero		1


	//   ....[37]....
        /*03b8*/ 	.word	0x00007d60
        /*03bc*/ 	.word	0x0000001f
        /*03c0*/ 	.word	0x00000000
        /*03c4*/ 	.short	0x0101
        /*03c6*/ 	.byte	0x3f
	.zero		1


	//   ....[38]....
        /*03c8*/ 	.word	0x00008750
        /*03cc*/ 	.word	0x000000ff
        /*03d0*/ 	.word	0x00028850
        /*03d4*/ 	.short	0x010a
        /*03d6*/ 	.byte	0x05
	.zero		1


	//   ....[39]....
        /*03d8*/ 	.word	0x00008790
        /*03dc*/ 	.word	0x000000ff
        /*03e0*/ 	.word	0x00028850
        /*03e4*/ 	.short	0x010a
        /*03e6*/ 	.byte	0x05
	.zero		1


	//   ....[40]....
        /*03e8*/ 	.word	0x00008ea0
        /*03ec*/ 	.word	0x00000000
        /*03f0*/ 	.word	0x00000000
        /*03f4*/ 	.short	0x0101
        /*03f6*/ 	.byte	0x3f
	.zero		1


	//   ....[41]....
        /*03f8*/ 	.word	0x00009a40
        /*03fc*/ 	.word	0x000000ff
        /*0400*/ 	.word	0x00000000
        /*0404*/ 	.short	0x0101
        /*0406*/ 	.byte	0x05
	.zero		1


	//   ....[42]....
        /*0408*/ 	.word	0x0000b130
        /*040c*/ 	.word	0x00000008
        /*0410*/ 	.word	0x00028840
        /*0414*/ 	.short	0x010a
        /*0416*/ 	.byte	0x3f
	.zero		1


	//   ....[43]....
        /*0418*/ 	.word	0x0000b4d0
        /*041c*/ 	.word	0x000000ff
        /*0420*/ 	.word	0x00028820
        /*0424*/ 	.short	0x010a
        /*0426*/ 	.byte	0x26
	.zero		1


	//   ....[44]....
        /*0428*/ 	.word	0x0000b7c0
        /*042c*/ 	.word	0x00000003
        /*0430*/ 	.word	0x00028840
        /*0434*/ 	.short	0x010a
        /*0436*/ 	.byte	0x3f
	.zero		1


	//   ....[45]....
        /*0438*/ 	.word	0x0000b9c0
        /*043c*/ 	.word	0x00000002
        /*0440*/ 	.word	0x00000060
        /*0444*/ 	.short	0x010a
        /*0446*/ 	.byte	0x3f
	.zero		1


	//   ....[46]....
        /*0448*/ 	.word	0x0000be50
        /*044c*/ 	.word	0x00000003
        /*0450*/ 	.word	0x00028840
        /*0454*/ 	.short	0x010a
        /*0456*/ 	.byte	0x3f
	.zero		1


	//   ....[47]....
        /*0458*/ 	.word	0x0000c050
        /*045c*/ 	.word	0x00000002
        /*0460*/ 	.word	0x00000060
        /*0464*/ 	.short	0x010a
        /*0466*/ 	.byte	0x3f
	.zero		1


	//   ....[48]....
        /*0468*/ 	.word	0x0000c440
        /*046c*/ 	.word	0x00000002
        /*0470*/ 	.word	0x00028840
        /*0474*/ 	.short	0x010a
        /*0476*/ 	.byte	0x3f
	.zero		1


	//   ....[49]....
        /*0478*/ 	.word	0x0000c640
        /*047c*/ 	.word	0x00000002
        /*0480*/ 	.word	0x00000060
        /*0484*/ 	.short	0x010a
        /*0486*/ 	.byte	0x3f
	.zero		1


	//   ....[50]....
        /*0488*/ 	.word	0x0000c9e0
        /*048c*/ 	.word	0x00000003
        /*0490*/ 	.word	0x00028860
        /*0494*/ 	.short	0x010a
        /*0496*/ 	.byte	0x3f
	.zero		1


	//   ....[51]....
        /*0498*/ 	.word	0x0000cdb0
        /*049c*/ 	.word	0x00000007
        /*04a0*/ 	.word	0x00028820
        /*04a4*/ 	.short	0x010a
        /*04a6*/ 	.byte	0x3f
	.zero		1


	//   ....[52]....
        /*04a8*/ 	.word	0x0000cf00
        /*04ac*/ 	.word	0x00000005
        /*04b0*/ 	.word	0x00000000
        /*04b4*/ 	.short	0x010a
        /*04b6*/ 	.byte	0x3f
	.zero		1


	//   ....[53]....
        /*04b8*/ 	.word	0x0000cf70
        /*04bc*/ 	.word	0x00000003
        /*04c0*/ 	.word	0x00000000
        /*04c4*/ 	.short	0x010a
        /*04c6*/ 	.byte	0x3f
	.zero		1


	//   ....[54]....
        /*04c8*/ 	.word	0x0000cfd0
        /*04cc*/ 	.word	0x00000005
        /*04d0*/ 	.word	0x00000000
        /*04d4*/ 	.short	0x010a
        /*04d6*/ 	.byte	0x3f
	.zero		1


	//   ....[55]....
        /*04d8*/ 	.word	0x0000d000
        /*04dc*/ 	.word	0x00000003
        /*04e0*/ 	.word	0x00000000
        /*04e4*/ 	.short	0x010a
        /*04e6*/ 	.byte	0x3f
	.zero		1


	//   ....[56]....
        /*04e8*/ 	.word	0x0000d070
        /*04ec*/ 	.word	0x00000003
        /*04f0*/ 	.word	0x00028800
        /*04f4*/ 	.short	0x010a
        /*04f6*/ 	.byte	0x3f
	.zero		1


	//   ....[57]....
        /*04f8*/ 	.word	0x0000d0c0
        /*04fc*/ 	.word	0x00000003
        /*0500*/ 	.word	0x00028830
        /*0504*/ 	.short	0x010a
        /*0506*/ 	.byte	0x3f
	.zero		1


	//   ....[58]....
        /*0508*/ 	.word	0x0000d120
        /*050c*/ 	.word	0x00000005
        /*0510*/ 	.word	0x00028830
        /*0514*/ 	.short	0x010a
        /*0516*/ 	.byte	0x3f
	.zero		1


	//   ....[59]....
        /*0518*/ 	.word	0x0000d180
        /*051c*/ 	.word	0x00000005
        /*0520*/ 	.word	0x00028850
        /*0524*/ 	.short	0x010a
        /*0526*/ 	.byte	0x3f
	.zero		1


	//   ....[60]....
        /*0528*/ 	.word	0x0000d1e0
        /*052c*/ 	.word	0x00000005
        /*0530*/ 	.word	0x00028830
        /*0534*/ 	.short	0x010a
        /*0536*/ 	.byte	0x3f
	.zero		1


	//   ....[61]....
        /*0538*/ 	.word	0x0000d240
        /*053c*/ 	.word	0x00000005
        /*0540*/ 	.word	0x00028850
        /*0544*/ 	.short	0x010a
        /*0546*/ 	.byte	0x3f
	.zero		1


	//   ....[62]....
        /*0548*/ 	.word	0x0000d2a0
        /*054c*/ 	.word	0x00000007
        /*0550*/ 	.word	0x00028850
        /*0554*/ 	.short	0x010a
        /*0556*/ 	.byte	0x3f
	.zero		1


	//   ....[63]....
        /*0558*/ 	.word	0x0000d420
        /*055c*/ 	.word	0x00000008
        /*0560*/ 	.word	0x00028840
        /*0564*/ 	.short	0x010a
        /*0566*/ 	.byte	0x3f
	.zero		1


	//   ....[64]....
        /*0568*/ 	.word	0x0000d480
        /*056c*/ 	.word	0x00000008
        /*0570*/ 	.word	0x00028820
        /*0574*/ 	.short	0x010a
        /*0576*/ 	.byte	0x3f
	.zero		1


	//   ....[65]....
        /*0578*/ 	.word	0x0000d4d0
        /*057c*/ 	.word	0x00000003
        /*0580*/ 	.word	0x00028840
        /*0584*/ 	.short	0x010a
        /*0586*/ 	.byte	0x3f
	.zero		1


	//   ....[66]....
        /*0588*/ 	.word	0x0000d520
        /*058c*/ 	.word	0x00000002
        /*0590*/ 	.word	0x00000060
        /*0594*/ 	.short	0x010a
        /*0596*/ 	.byte	0x3f
	.zero		1


	//   ....[67]....
        /*0598*/ 	.word	0x0000d570
        /*059c*/ 	.word	0x00000003
        /*05a0*/ 	.word	0x00028840
        /*05a4*/ 	.short	0x010a
        /*05a6*/ 	.byte	0x3f
	.zero		1


	//   ....[68]....
        /*05a8*/ 	.word	0x0000d5c0
        /*05ac*/ 	.word	0x00000002
        /*05b0*/ 	.word	0x00000060
        /*05b4*/ 	.short	0x010a
        /*05b6*/ 	.byte	0x3f
	.zero		1


	//   ....[69]....
        /*05b8*/ 	.word	0x0000d610
        /*05bc*/ 	.word	0x00000002
        /*05c0*/ 	.word	0x00028840
        /*05c4*/ 	.short	0x010a
        /*05c6*/ 	.byte	0x3f
	.zero		1


	//   ....[70]....
        /*05c8*/ 	.word	0x0000d660
        /*05cc*/ 	.word	0x00000002
        /*05d0*/ 	.word	0x00000060
        /*05d4*/ 	.short	0x010a
        /*05d6*/ 	.byte	0x3f
	.zero		1


	//   ....[71]....
        /*05d8*/ 	.word	0x0000d6b0
        /*05dc*/ 	.word	0x00000003
        /*05e0*/ 	.word	0x00028860
        /*05e4*/ 	.short	0x010a
        /*05e6*/ 	.byte	0x3f
	.zero		1


	//   ....[72]....
        /*05e8*/ 	.word	0x0000d790
        /*05ec*/ 	.word	0x00000007
        /*05f0*/ 	.word	0x00028820
        /*05f4*/ 	.short	0x010a
        /*05f6*/ 	.byte	0x3f
	.zero		1


	//   ....[73]....
        /*05f8*/ 	.word	0x0000d7e0
        /*05fc*/ 	.word	0x00000005
        /*0600*/ 	.word	0x00000000
        /*0604*/ 	.short	0x010a
        /*0606*/ 	.byte	0x3f
	.zero		1


	//   ....[74]....
        /*0608*/ 	.word	0x0000d830
        /*060c*/ 	.word	0x00000003
        /*0610*/ 	.word	0x00000000
        /*0614*/ 	.short	0x010a
        /*0616*/ 	.byte	0x3f
	.zero		1


	//   ....[75]....
        /*0618*/ 	.word	0x0000d880
        /*061c*/ 	.word	0x00000005
        /*0620*/ 	.word	0x00000000
        /*0624*/ 	.short	0x010a
        /*0626*/ 	.byte	0x3f
	.zero		1


	//----- nvinfo : EIATTR_NUM_MBARRIERS
	.align		4
.L_1145:
        /*0628*/ 	.byte	0x03, 0x38
        /*062a*/ 	.short	0x0016


	//----- nvinfo : EIATTR_EXIT_INSTR_OFFSETS
	.align		4
        /*062c*/ 	.byte	0x04, 0x1c
        /*062e*/ 	.short	(.L_1147 - .L_1146)


	//   ....[0]....
.L_1146:
        /*0630*/ 	.word	0x00000a50


	//   ....[1]....
        /*0634*/ 	.word	0x0000a310


	//   ....[2]....
        /*0638*/ 	.word	0x0000a370


	//   ....[3]....
        /*063c*/ 	.word	0x0000ce20


	//   ....[4]....
        /*0640*/ 	.word	0x0000d050


	//----- nvinfo : EIATTR_MAX_THREADS
	.align		4
.L_1147:
        /*0644*/ 	.byte	0x04, 0x05
        /*0646*/ 	.short	(.L_1149 - .L_1148)
.L_1148:
        /*0648*/ 	.word	0x00000180
        /*064c*/ 	.word	0x00000001
        /*0650*/ 	.word	0x00000001


	//----- nvinfo : EIATTR_CRS_STACK_SIZE
	.align		4
.L_1149:
        /*0654*/ 	.byte	0x04, 0x1e
        /*0656*/ 	.short	(.L_1151 - .L_1150)
.L_1150:
        /*0658*/ 	.word	0x00000000


	//----- nvinfo : EIATTR_CBANK_PARAM_SIZE
	.align		4
.L_1151:
        /*065c*/ 	.byte	0x03, 0x19
        /*065e*/ 	.short	0x0bf0


	//----- nvinfo : EIATTR_PARAM_CBANK
	.align		4
        /*0660*/ 	.byte	0x04, 0x0a
        /*0662*/ 	.short	(.L_1153 - .L_1152)
	.align		4
.L_1152:
        /*0664*/ 	.word	index@(.nv.constant0._ZN7cutlass13device_kernelIN5flash11enable_sm90INS1_16FlashAttnFwdSm90INS1_25CollectiveMainloopFwdSm90ILi2EN4cute5tupleIJNS5_1CILi1EEES8_S8_EEENS6_IJNS7_ILi128EEESA_SA_EEELi128ENS_6half_tEfNS_4arch4Sm90ELb1ELb0ELb0ELb0ELb0ELb0ELb0ELb1ELb1ELb0ELb0ELb0EEENS1_21CollectiveEpilogueFwdISB_S9_SC_SE_Li256ELb0ELb0ELb0ELb0EEENS1_30DynamicPersistentTileSchedulerILi256ELi32ELb0ELb0ELb1EEEEEEEEEvNT_6ParamsE)
        /*0668*/ 	.short	0x0210
        /*066a*/ 	.short	0x0bf0


	//----- nvinfo : EIATTR_SW_WAR
	.align		4
.L_1153:
        /*066c*/ 	.byte	0x04, 0x36
        /*066e*/ 	.short	(.L_1155 - .L_1154)
.L_1154:
        /*0670*/ 	.word	0x00000008
.L_1155:


//--------------------- .nv.info._ZN7cutlass13device_kernelIN5flash11enable_sm90INS1_16FlashAttnFwdSm90INS1_25CollectiveMainloopFwdSm90ILi2EN4cute5tupleIJNS5_1CILi1EEES8_S8_EEENS6_IJNS7_ILi128EEESA_SA_EEELi128ENS_6half_tEfNS_4arch4Sm90ELb1ELb0ELb0ELb1ELb0ELb0ELb0ELb1ELb1ELb0ELb0ELb0EEENS1_21CollectiveEpilogueFwdISB_S9_SC_SE_Li256ELb1ELb0ELb0ELb0EEENS1_36VarlenDynamicPersistentTileSchedulerILi128ELi128ELi256ELi32ELb0ELb0ELb1ELb1ELb1ELb1EEEEEEEEEvNT_6ParamsE --------------------------
	.section	.nv.info._ZN7cutlass13device_kernelIN5flash11enable_sm90INS1_16FlashAttnFwdSm90INS1_25CollectiveMainloopFwdSm90ILi2EN4cute5tupleIJNS5_1CILi1EEES8_S8_EEENS6_IJNS7_ILi128EEESA_SA_EEELi128ENS_6half_tEfNS_4arch4Sm90ELb1ELb0ELb0ELb1ELb0ELb0ELb0ELb1ELb1ELb0ELb0ELb0EEENS1_21CollectiveEpilogueFwdISB_S9_SC_SE_Li256ELb1ELb0ELb0ELb0EEENS1_36VarlenDynamicPersistentTileSchedulerILi128ELi128ELi256ELi32ELb0ELb0ELb1ELb1ELb1ELb1EEEEEEEEEvNT_6ParamsE,"",@"SHT_CUDA_INFO"
	.sectionflags	@""
	.align	4


	//----- nvinfo : EIATTR_CUDA_API_VERSION
	.align		4
        /*0000*/ 	.byte	0x04, 0x37
        /*0002*/ 	.short	(.L_1157 - .L_1156)
.L_1156:
        /*0004*/ 	.word	0x00000082


	//----- nvinfo : EIATTR_KPARAM_INFO
	.align		4
.L_1157:
        /*0008*/ 	.byte	0x04, 0x17
        /*000a*/ 	.short	(.L_1159 - .L_1158)
.L_1158:
        /*000c*/ 	.word	0x00000000
        /*0010*/ 	.short	0x0000
        /*0012*/ 	.short	0x0070
        /*0014*/ 	.byte	0x00, 0xf0, 0x01, 0x28


	//----- nvinfo : EIATTR_SPARSE_MMA_MASK
	.align		4
.L_1159:
        /*0018*/ 	.byte	0x03, 0x50
        /*001a*/ 	.short	0x0000


	//----- nvinfo : EIATTR_MAXREG_COUNT
	.align		4
        /*001c*/ 	.byte	0x03, 0x1b
        /*001e*/ 	.short	0x00a8


	//----- nvinfo : EIATTR_NUM_BARRIERS
	.align		4
        /*0020*/ 	.byte	0x02, 0x4c
        /*0022*/ 	.byte	0x10
	.zero		1


	//----- nvinfo : EIATTR_EXTERNS
	.align		4
        /*0024*/ 	.byte	0x04, 0x0f
        /*0026*/ 	.short	(.L_1161 - .L_1160)


	//   ....[0]....
	.align		4
.L_1160:
        /*0028*/ 	.word	index@(__assertfail)


	//----- nvinfo : EIATTR_ANNOTATIONS
	.align		4
.L_1161:
        /*002c*/ 	.byte	0x04, 0x55
        /*002e*/ 	.short	(.L_1163 - .L_1162)


	//   ....[0]....
.L_1162:
        /* <DEDUP_REMOVED lines=32> */


	//----- nvinfo : EIATTR_MERCURY_ISA_VERSION
	.align		4
.L_1163:
        /*0218*/ 	.byte	0x03, 0x5f
        /*021a*/ 	.short	0x0101


	//----- nvinfo : EIATTR_UNUSED_LOAD_BYTE_OFFSET
	.align		4
        /*021c*/ 	.byte	0x04, 0x44
        /*021e*/ 	.short	(.L_1165 - .L_1164)


	//   ....[0]....
.L_1164:
        /*0220*/ 	.word	0x00000a70
        /*0224*/ 	.word	0x0000fff0


	//   ....[1]....
        /*0228*/ 	.word	0x000091f0
        /*022c*/ 	.word	0x0000fff0


	//----- nvinfo : EIATTR_INT_WARP_WIDE_INSTR_OFFSETS
	.align		4
.L_1165:
        /*0230*/ 	.byte	0x04, 0x31
        /*0232*/ 	.short	(.L_1167 - .L_1166)


	//   ....[0]....
.L_1166:
        /*0234*/ 	.word	0x00000160


	//   ....[1]....
        /*0238*/ 	.word	0x000001a0


	//   ....[2]....
        /*023c*/ 	.word	0x00000210


	//   ....[3]....
        /*0240*/ 	.word	0x0000c380


	//   ....[4]....
        /*0244*/ 	.word	0x0000c410


	//   ....[5]....
        /*0248*/ 	.word	0x0000c890


	//   ....[6]....
        /*024c*/ 	.word	0x0000c8c0


	//   ....[7]....
        /*0250*/ 	.word	0x0000cad0


	//   ....[8]....
        /*0254*/ 	.word	0x0000ebe0


	//   ....[9]....
        /*0258*/ 	.word	0x0000ec70


	//----- nvinfo : EIATTR_COOP_GROUP_MASK_REGIDS
	.align		4
.L_1167:
        /*025c*/ 	.byte	0x04, 0x29
        /*025e*/ 	.short	(.L_1169 - .L_1168)


	//   ....[0]....
.L_1168:
        /*0260*/ 	.word	0xffffffff


	//   ....[1]....
        /*0264*/ 	.word	0xffffffff


	//   ....[2]....
        /*0268*/ 	.word	0xffffffff


	//   ....[3]....
        /*026c*/ 	.word	0xffffffff


	//   ....[4]....
        /*0270*/ 	.word	0xffffffff


	//   ....[5]....
        /*0274*/ 	.word	0xffffffff


	//   ....[6]....
        /*0278*/ 	.word	0xffffffff


	//   ....[7]....
        /*027c*/ 	.word	0xffffffff


	//   ....[8]....
        /*0280*/ 	.word	0xffffffff


	//   ....[9]....
        /*0284*/ 	.word	0xffffffff


	//   ....[10]....
        /*0288*/ 	.word	0xffffffff


	//   ....[11]....
        /*028c*/ 	.word	0xffffffff


	//   ....[12]....
        /*0290*/ 	.word	0xffffffff


	//   ....[13]....
        /*0294*/ 	.word	0xffffffff


	//   ....[14]....
        /*0298*/ 	.word	0xffffffff


	//   ....[15]....
        /*029c*/ 	.word	0xffffffff


	//   ....[16]....
        /*02a0*/ 	.word	0xffffffff


	//   ....[17]....
        /*02a4*/ 	.word	0xffffffff


	//   ....[18]....
        /*02a8*/ 	.word	0xffffffff


	//   ....[19]....
        /*02ac*/ 	.word	0xffffffff


	//   ....[20]....
        /*02b0*/ 	.word	0xffffffff


	//   ....[21]....
        /*02b4*/ 	.word	0xffffffff


	//   ....[22]....
        /*02b8*/ 	.word	0xffffffff


	//   ....[23]....
        /*02bc*/ 	.word	0xffffffff


	//   ....[24]....
        /*02c0*/ 	.word	0xffffffff


	//   ....[25]....
        /*02c4*/ 	.word	0xffffffff


	//   ....[26]....
        /*02c8*/ 	.word	0xffffffff


	//   ....[27]....
        /*02cc*/ 	.word	0xffffffff


	//   ....[28]....
        /*02d0*/ 	.word	0xffffffff


	//   ....[29]....
        /*02d4*/ 	.word	0xffffffff


	//   ....[30]....
        /*02d8*/ 	.word	0xffffffff


	//   ....[31]....
        /*02dc*/ 	.word	0xffffffff


	//   ....[32]....
        /*02e0*/ 	.word	0xffffffff


	//   ....[33]....
        /*02e4*/ 	.word	0xffffffff


	//   ....[34]....
        /*02e8*/ 	.word	0xffffffff


	//   ....[35]....
        /*02ec*/ 	.word	0xffffffff


	//   ....[36]....
        /*02f0*/ 	.word	0xffffffff


	//   ....[37]....
        /*02f4*/ 	.word	0xffffffff


	//   ....[38]....
        /*02f8*/ 	.word	0xffffffff


	//   ....[39]....
        /*02fc*/ 	.word	0xffffffff


	//   ....[40]....
        /*0300*/ 	.word	0xffffffff


	//   ....[41]....
        /*0304*/ 	.word	0xffffffff


	//   ....[42]....
        /*0308*/ 	.word	0xffffffff


	//   ....[43]....
        /*030c*/ 	.word	0xffffffff


	//   ....[44]....
        /*0310*/ 	.word	0xffffffff


	//   ....[45]....
        /*0314*/ 	.word	0xffffffff


	//   ....[46]....
        /*0318*/ 	.word	0xffffffff


	//   ....[47]....
        /*031c*/ 	.word	0xffffffff


	//   ....[48]....
        /*0320*/ 	.word	0xffffffff


	//   ....[49]....
        /*0324*/ 	.word	0xffffffff


	//   ....[50]....
        /*0328*/ 	.word	0xffffffff


	//   ....[51]....
        /*032c*/ 	.word	0xffffffff


	//   ....[52]....
        /*0330*/ 	.word	0xffffffff


	//   ....[53]....
        /*0334*/ 	.word	0xffffffff


	//   ....[54]....
        /*0338*/ 	.word	0xffffffff


	//   ....[55]....
        /*033c*/ 	.word	0xffffffff


	//   ....[56]....
        /*0340*/ 	.word	0xffffffff


	//   ....[57]....
        /*0344*/ 	.word	0xffffffff


	//   ....[58]....
        /*0348*/ 	.word	0x0500000f


	//   ....[59]....
        /*034c*/ 	.word	0x0500000f


	//   ....[60]....
        /*0350*/ 	.word	0x0500000f


	//   ....[61]....
        /*0354*/ 	.word	0x0500000f


	//   ....[62]....
        /*0358*/ 	.word	0x0500000f


	//   ....[63]....
        /*035c*/ 	.word	0x0500000f


	//   ....[64]....
        /*0360*/ 	.word	0x0500000f


	//   ....[65]....
        /*0364*/ 	.word	0x0500000f


	//   ....[66]....
        /*0368*/ 	.word	0x0500000f


	//   ....[67]....
        /*036c*/ 	.word	0x0500000f


	//   ....[68]....
        /*0370*/ 	.word	0x0500000f


	//   ....[69]....
        /*0374*/ 	.word	0x0500000f


	//   ....[70]....
        /*0378*/ 	.word	0x0500000f


	//   ....[71]....
        /*037c*/ 	.word	0x0500000f


	//   ....[72]....
        /*0380*/ 	.word	0x0500000f


	//   ....[73]....
        /*0384*/ 	.word	0x0500000f


	//   ....[74]....
        /*0388*/ 	.word	0x0500000f


	//   ....[75]....
        /*038c*/ 	.word	0x0500000f


	//   ....[76]....
        /*0390*/ 	.word	0x0500000f


	//----- nvinfo : EIATTR_COOP_GROUP_INSTR_OFFSETS
	.align		4
.L_1169:
        /*0394*/ 	.byte	0x04, 0x28
        /*0396*/ 	.short	(.L_1171 - .L_1170)


	//   ....[0]....
.L_1170:
        /*0398*/ 	.word	0x00000070


	//   ....[1]....
        /*039c*/ 	.word	0x00000170


	//   ....[2]....
        /*03a0*/ 	.word	0x000001c0


	//   ....[3]....
        /*03a4*/ 	.word	0x000003f0


	//   ....[4]....
        /*03a8*/ 	.word	0x00000550


	//   ....[5]....
        /*03ac*/ 	.word	0x00000670


	//   ....[6]....
        /*03b0*/ 	.word	0x000007d0


	//   ....[7]....
        /*03b4*/ 	.word	0x00001570


	//   ....[8]....
        /*03b8*/ 	.word	0x000026c0


	//   ....[9]....
        /*03bc*/ 	.word	0x00002710


	//   ....[10]....
        /*03c0*/ 	.word	0x000031b0


	//   ....[11]....
        /*03c4*/ 	.word	0x00003240


	//   ....[12]....
        /*03c8*/ 	.word	0x00004c50


	//   ....[13]....
        /*03cc*/ 	.word	0x00004ce0


	//   ....[14]....
        /*03d0*/ 	.word	0x000056b0


	//   ....[15]....
        /*03d4*/ 	.word	0x000057c0


	//   ....[16]....
        /*03d8*/ 	.word	0x00006f90


	//   ....[17]....
        /*03dc*/ 	.word	0x00006fc0


	//   ....[18]....
        /*03e0*/ 	.word	0x00007250


	//   ....[19]....
        /*03e4*/ 	.word	0x000072c0


	//   ....[20]....
        /*03e8*/ 	.word	0x000088c0


	//   ....[21]....
        /*03ec*/ 	.word	0x00008900


	//   ....[22]....
        /*03f0*/ 	.word	0x00008a00


	//   ....[23]....
        /*03f4*/ 	.word	0x00008a10


	//   ....[24]....
        /*03f8*/ 	.word	0x0000b1b0


	//   ....[25]....
        /*03fc*/ 	.word	0x0000b330


	//   ....[26]....
        /*0400*/ 	.word	0x0000b360


	//   ....[27]....
        /*0404*/ 	.word	0x0000b3a0


	//   ....[28]....
        /*0408*/ 	.word	0x0000b410


	//   ....[29]....
        /*040c*/ 	.word	0x0000b470


	//   ....[30]....
        /*0410*/ 	.word	0x0000b4b0


	//   ....[31]....
        /*0414*/ 	.word	0x0000b650


	//   ....[32]....
        /*0418*/ 	.word	0x0000b6b0


	//   ....[33]....
        /*041c*/ 	.word	0x0000b6f0


	//   ....[34]....
        /*0420*/ 	.word	0x0000b730


	//   ....[35]....
        /*0424*/ 	.word	0x0000b760


	//   ....[36]....
        /*0428*/ 	.word	0x0000b790


	//   ....[37]....
        /*042c*/ 	.word	0x0000b820


	//   ....[38]....
        /*0430*/ 	.word	0x0000b880


	//   ....[39]....
        /*0434*/ 	.word	0x0000b910


	//   ....[40]....
        /*0438*/ 	.word	0x0000f080


	//   ....[41]....
        /*043c*/ 	.word	0x0000f090


	//   ....[42]....
        /*0440*/ 	.word	0x0000f1a0


	//   ....[43]....
        /*0444*/ 	.word	0x0000f200


	//   ....[44]....
        /*0448*/ 	.word	0x0000f240


	//   ....[45]....
        /*044c*/ 	.word	0x0000f280


	//   ....[46]....
        /*0450*/ 	.word	0x0000f2b0


	//   ....[47]....
        /*0454*/ 	.word	0x0000f2e0


	//   ....[48]....
        /*0458*/ 	.word	0x0000f470


	//   ....[49]....
        /*045c*/ 	.word	0x0000f4d0


	//   ....[50]....
        /*0460*/ 	.word	0x0000f510


	//   ....[51]....
        /*0464*/ 	.word	0x0000f550


	//   ....[52]....
        /*0468*/ 	.word	0x0000f580


	//   ....[53]....
        /*046c*/ 	.word	0x0000f5b0


	//   ....[54]....
        /*0470*/ 	.word	0x0000f670


	//   ....[55]....
        /*0474*/ 	.word	0x0000f690


	//   ....[56]....
        /*0478*/ 	.word	0x0000f700


	//   ....[57]....
        /*047c*/ 	.word	0x0000fd90


	//   ....[58]....
        /*0480*/ 	.word	0x00010360


	//   ....[59]....
        /*0484*/ 	.word	0x00010780


	//   ....[60]....
        /*0488*/ 	.word	0x00010810


	//   ....[61]....
        /*048c*/ 	.word	0x000108b0


	//   ....[62]....
        /*0490*/ 	.word	0x00010960


	//   ....[63]....
        /*0494*/ 	.word	0x000109e0


	//   ....[64]....
        /*0498*/ 	.word	0x00010a60


	//   ....[65]....
        /*049c*/ 	.word	0x00010ae0


	//   ....[66]....
        /*04a0*/ 	.word	0x00010b60


	//   ....[67]....
        /*04a4*/ 	.word	0x00010bf0


	//   ....[68]....
        /*04a8*/ 	.word	0x00010ca0


	//   ....[69]....
        /*04ac*/ 	.word	0x00010d20


	//   ....[70]....
        /*04b0*/ 	.word	0x00010da0


	//   ....[71]....
        /*04b4*/ 	.word	0x00010e20


	//   ....[72]....
        /*04b8*/ 	.word	0x00010ea0


	//   ....[73]....
        /*04bc*/ 	.word	0x00010f10


	//   ....[74]....
        /*04c0*/ 	.word	0x00010fb0


	//   ....[75]....
        /*04c4*/ 	.word	0x00011040


	//   ....[76]....
        /*04c8*/ 	.word	0x00011170


	//----- nvinfo : EIATTR_REG_RECONFIG
	.align		4
.L_1171:
        /*04cc*/ 	.byte	0x01, 0x54
	.zero		2


	//----- nvinfo : EIATTR_SYSCALL_OFFSETS
	.align		4
        /*04d0*/ 	.byte	0x04, 0x46
        /*04d2*/ 	.short	(.L_1173 - .L_1172)


	//   ....[0]....
.L_1172:
        /*04d4*/ 	.word	0x00001750


	//   ....[1]....
        /*04d8*/ 	.word	0x0000c5a0


	//   ....[2]....
        /*04dc*/ 	.word	0x0000c6e0


	//   ....[3]....
        /*04e0*/ 	.word	0x0000c7e0


	//----- nvinfo : EIATTR_MBARRIER_INSTR_OFFSETS
	.align		4
.L_1173:
        /*04e4*/ 	.byte	0x04, 0x39
        /*04e6*/ 	.short	(.L_1175 - .L_1174)


	//   ....[0]....
.L_1174:
        /*04e8*/ 	.word	0x000002a0
        /*04ec*/ 	.word	0x000000ff
        /*04f0*/ 	.word	0x00028800
        /*04f4*/ 	.short	0x0100
        /*04f6*/ 	.byte	0x08
	.zero		1


	//   ....[1]....
        /*04f8*/ 	.word	0x000002b0
        /*04fc*/ 	.word	0x000000ff
        /*0500*/ 	.word	0x00028820
        /*0504*/ 	.short	0x0100
        /*0506*/ 	.byte	0x08
	.zero		1


	//   ....[2]....
        /*0508*/ 	.word	0x000003a0
        /*050c*/ 	.word	0x000000ff
        /*0510*/ 	.word	0x00028830
        /*0514*/ 	.short	0x0100
        /*0516*/ 	.byte	0x08
	.zero		1


	//   ....[3]....
        /*0518*/ 	.word	0x000003b0
        /*051c*/ 	.word	0x000000ff
        /*0520*/ 	.word	0x00028840
        /*0524*/ 	.short	0x0100
        /*0526*/ 	.byte	0x08
	.zero		1


	//   ....[4]....
        /*0528*/ 	.word	0x000003c0
        /*052c*/ 	.word	0x000000ff
        /*0530*/ 	.word	0x00028838
        /*0534*/ 	.short	0x0100
        /*0536*/ 	.byte	0x08
	.zero		1


	//   ....[5]....
        /*0538*/ 	.word	0x000003d0
        /*053c*/ 	.word	0x000000ff
        /*0540*/ 	.word	0x00028848
        /*0544*/ 	.short	0x0100
        /*0546*/ 	.byte	0x08
	.zero		1


	//   ....[6]....
        /*0548*/ 	.word	0x00000500
        /*054c*/ 	.word	0x000000ff
        /*0550*/ 	.word	0x00028850
        /*0554*/ 	.short	0x0100
        /*0556*/ 	.byte	0x08
	.zero		1


	//   ....[7]....
        /*0558*/ 	.word	0x00000510
        /*055c*/ 	.word	0x000000ff
        /*0560*/ 	.word	0x00028860
        /*0564*/ 	.short	0x0100
        /*0566*/ 	.byte	0x08
	.zero		1


	//   ....[8]....
        /*0568*/ 	.word	0x00000520
        /*056c*/ 	.word	0x000000ff
        /*0570*/ 	.word	0x00028858
        /*0574*/ 	.short	0x0100
        /*0576*/ 	.byte	0x08
	.zero		1


	//   ....[9]....
        /*0578*/ 	.word	0x00000530
        /*057c*/ 	.word	0x000000ff
        /*0580*/ 	.word	0x00028868
        /*0584*/ 	.short	0x0100
        /*0586*/ 	.byte	0x08
	.zero		1


	//   ....[10]....
        /*0588*/ 	.word	0x00000620
        /*058c*/ 	.word	0x000000ff
        /*0590*/ 	.word	0x00028870
        /*0594*/ 	.short	0x0100
        /*0596*/ 	.byte	0x06
	.zero		1


	//   ....[11]....
        /*0598*/ 	.word	0x00000630
        /*059c*/ 	.word	0x000000ff
        /*05a0*/ 	.word	0x00028880
        /*05a4*/ 	.short	0x0100
        /*05a6*/ 	.byte	0x06
	.zero		1


	//   ....[12]....
        /*05a8*/ 	.word	0x00000640
        /*05ac*/ 	.word	0x000000ff
        /*05b0*/ 	.word	0x00028878
        /*05b4*/ 	.short	0x0100
        /*05b6*/ 	.byte	0x06
	.zero		1


	//   ....[13]....
        /*05b8*/ 	.word	0x00000650
        /*05bc*/ 	.word	0x000000ff
        /*05c0*/ 	.word	0x00028888
        /*05c4*/ 	.short	0x0100
        /*05c6*/ 	.byte	0x06
	.zero		1


	//   ....[14]....
        /*05c8*/ 	.word	0x00000780
        /*05cc*/ 	.word	0x000000ff
        /*05d0*/ 	.word	0x00028890
        /*05d4*/ 	.short	0x0100
        /*05d6*/ 	.byte	0x08
	.zero		1


	//   ....[15]....
        /*05d8*/ 	.word	0x00000790
        /*05dc*/ 	.word	0x000000ff
        /*05e0*/ 	.word	0x000288a0
        /*05e4*/ 	.short	0x0100
        /*05e6*/ 	.byte	0x08
	.zero		1


	//   ....[16]....
        /*05e8*/ 	.word	0x000007a0
        /*05ec*/ 	.word	0x000000ff
        /*05f0*/ 	.word	0x00028898
        /*05f4*/ 	.short	0x0100
        /*05f6*/ 	.byte	0x08
	.zero		1


	//   ....[17]....
        /*05f8*/ 	.word	0x000007b0
        /*05fc*/ 	.word	0x000000ff
        /*0600*/ 	.word	0x000288a8
        /*0604*/ 	.short	0x0100
        /*0606*/ 	.byte	0x08
	.zero		1


	//   ....[18]....
        /*0608*/ 	.word	0x000008e0
        /*060c*/ 	.word	0x000000ff
        /*0610*/ 	.word	0x000288b0
        /*0614*/ 	.short	0x0100
        /*0616*/ 	.byte	0x08
	.zero		1


	//   ....[19]....
        /*0618*/ 	.word	0x000008f0
        /*061c*/ 	.word	0x000000ff
        /*0620*/ 	.word	0x000288c0
        /*0624*/ 	.short	0x0100
        /*0626*/ 	.byte	0x08
	.zero		1


	//   ....[20]....
        /*0628*/ 	.word	0x00000900
        /*062c*/ 	.word	0x000000ff
        /*0630*/ 	.word	0x000288b8
        /*0634*/ 	.short	0x0100
        /*0636*/ 	.byte	0x08
	.zero		1


	//   ....[21]....
        /*0638*/ 	.word	0x00000910
        /*063c*/ 	.word	0x000000ff
        /*0640*/ 	.word	0x000288c8
        /*0644*/ 	.short	0x0100
        /*0646*/ 	.byte	0x08
	.zero		1


	//   ....[22]....
        /*0648*/ 	.word	0x000017d0
        /*064c*/ 	.word	0x000000ff
        /*0650*/ 	.word	0x00028800
        /*0654*/ 	.short	0x010a
        /*0656*/ 	.byte	0x29
	.zero		1


	//   ....[23]....
        /*0658*/ 	.word	0x00001850
        /*065c*/ 	.word	0x00000003
        /*0660*/ 	.word	0x00028830
        /*0664*/ 	.short	0x010a
        /*0666*/ 	.byte	0x3f
	.zero		1


	//   ....[24]....
        /*0668*/ 	.word	0x000018c0
        /*066c*/ 	.word	0x00000003
        /*0670*/ 	.word	0x00028830
        /*0674*/ 	.short	0x010a
        /*0676*/ 	.byte	0x3f
	.zero		1


	//   ....[25]....
        /*0678*/ 	.word	0x000020d0
        /*067c*/ 	.word	0x00000003
        /*0680*/ 	.word	0x00000000
        /*0684*/ 	.short	0x0101
        /*0686*/ 	.byte	0x3f
	.zero		1


	//   ....[26]....
        /*0688*/ 	.word	0x00004010
        /*068c*/ 	.word	0x000000ff
        /*0690*/ 	.word	0x00028830
        /*0694*/ 	.short	0x010a
        /*0696*/ 	.byte	0x06
	.zero		1


	//   ....[27]....
        /*0698*/ 	.word	0x00004050
        /*069c*/ 	.word	0x000000ff
        /*06a0*/ 	.word	0x00028830
        /*06a4*/ 	.short	0x010a
        /*06a6*/ 	.byte	0x06
	.zero		1


	//   ....[28]....
        /*06a8*/ 	.word	0x00004370
        /*06ac*/ 	.word	0x000000ff
        /*06b0*/ 	.word	0x00028850
        /*06b4*/ 	.short	0x010a
        /*06b6*/ 	.byte	0x06
	.zero		1


	//   ....[29]....
        /*06b8*/ 	.word	0x000043b0
        /*06bc*/ 	.word	0x000000ff
        /*06c0*/ 	.word	0x00028850
        /*06c4*/ 	.short	0x010a
        /*06c6*/ 	.byte	0x06
	.zero		1


	//   ....[30]....
        /*06c8*/ 	.word	0x00005ec0
        /*06cc*/ 	.word	0x0000002e
        /*06d0*/ 	.word	0x00000000
        /*06d4*/ 	.short	0x0101
        /*06d6*/ 	.byte	0x3f
	.zero		1


	//   ....[31]....
        /*06d8*/ 	.word	0x00005f40
        /*06dc*/ 	.word	0x00000030
        /*06e0*/ 	.word	0x00000000
        /*06e4*/ 	.short	0x0101
        /*06e6*/ 	.byte	0x3f
	.zero		1


	//   ....[32]....
        /*06e8*/ 	.word	0x000068f0
        /*06ec*/ 	.word	0x000000ff
        /*06f0*/ 	.word	0x00028830
        /*06f4*/ 	.short	0x010a
        /*06f6*/ 	.byte	0x06
	.zero		1


	//   ....[33]....
        /*06f8*/ 	.word	0x00006930
        /*06fc*/ 	.word	0x000000ff
        /*0700*/ 	.word	0x00028830
        /*0704*/ 	.short	0x010a
        /*0706*/ 	.byte	0x06
	.zero		1


	//   ....[34]....
        /*0708*/ 	.word	0x00006c50
        /*070c*/ 	.word	0x000000ff
        /*0710*/ 	.word	0x00028850
        /*0714*/ 	.short	0x010a
        /*0716*/ 	.byte	0x06
	.zero		1


	//   ....[35]....
        /*0718*/ 	.word	0x00006c90
        /*071c*/ 	.word	0x000000ff
        /*0720*/ 	.word	0x00028850
        /*0724*/ 	.short	0x010a
        /*0726*/ 	.byte	0x06
	.zero		1


	//   ....[36]....
        /*0728*/ 	.word	0x00007d90
        /*072c*/ 	.word	0x0000001b
        /*0730*/ 	.word	0x00000000
        /*0734*/ 	.short	0x0101
        /*0736*/ 	.byte	0x3f
	.zero		1


	//   ....[37]....
        /*0738*/ 	.word	0x00007e40
        /*073c*/ 	.word	0x0000001f
        /*0740*/ 	.word	0x00000000
        /*0744*/ 	.short	0x0101
        /*0746*/ 	.byte	0x3f
	.zero		1


	//   ....[38]....
        /*0748*/ 	.word	0x00008830
        /*074c*/ 	.word	0x000000ff
        /*0750*/ 	.word	0x00028850
        /*0754*/ 	.short	0x010a
        /*0756*/ 	.byte	0x05
	.zero		1


	//   ....[39]....
        /*0758*/ 	.word	0x00008870
        /*075c*/ 	.word	0x000000ff
        /*0760*/ 	.word	0x00028850
        /*0764*/ 	.short	0x010a
        /*0766*/ 	.byte	0x05
	.zero		1


	//   ....[40]....
        /*0768*/ 	.word	0x00008d90
        /*076c*/ 	.word	0x00000000
        /*0770*/ 	.word	0x00000000
        /*0774*/ 	.short	0x0101
        /*0776*/ 	.byte	0x3f
	.zero		1


	//   ....[41]....
        /*0778*/ 	.word	0x0000a0c0
        /*077c*/ 	.word	0x00000000
        /*0780*/ 	.word	0x00000000
        /*0784*/ 	.short	0x0101
        /*0786*/ 	.byte	0x3f
	.zero		1


	//   ....[42]....
        /*0788*/ 	.word	0x0000ce10
        /*078c*/ 	.word	0x00000008
        /*0790*/ 	.word	0x00028840
        /*0794*/ 	.short	0x010a
        /*0796*/ 	.byte	0x3f
	.zero		1


	//   ....[43]....
        /*0798*/ 	.word	0x0000d2e0
        /*079c*/ 	.word	0x00000009
        /*07a0*/ 	.word	0x00028820
        /*07a4*/ 	.short	0x010a
        /*07a6*/ 	.byte	0x3f
	.zero		1


	//   ....[44]....
        /*07a8*/ 	.word	0x0000d600
        /*07ac*/ 	.word	0x00000002
        /*07b0*/ 	.word	0x00028840
        /*07b4*/ 	.short	0x010a
        /*07b6*/ 	.byte	0x3f
	.zero		1


	//   ....[45]....
        /*07b8*/ 	.word	0x0000d8c0
        /*07bc*/ 	.word	0x00000002
        /*07c0*/ 	.word	0x00000060
        /*07c4*/ 	.short	0x010a
        /*07c6*/ 	.byte	0x3f
	.zero		1


	//   ....[46]....
        /*07c8*/ 	.word	0x0000de80
        /*07cc*/ 	.word	0x00000002
        /*07d0*/ 	.word	0x00028840
        /*07d4*/ 	.short	0x010a
        /*07d6*/ 	.byte	0x3f
	.zero		1


	//   ....[47]....
        /*07d8*/ 	.word	0x0000e140
        /*07dc*/ 	.word	0x00000002
        /*07e0*/ 	.word	0x00000060
        /*07e4*/ 	.short	0x010a
        /*07e6*/ 	.byte	0x3f
	.zero		1


	//   ....[48]....
        /*07e8*/ 	.word	0x0000e600
        /*07ec*/ 	.word	0x00000002
        /*07f0*/ 	.word	0x00028840
        /*07f4*/ 	.short	0x010a
        /*07f6*/ 	.byte	0x3f
	.zero		1


	//   ....[49]....
        /*07f8*/ 	.word	0x0000e8c0
        /*07fc*/ 	.word	0x00000002
        /*0800*/ 	.word	0x00000060
        /*0804*/ 	.short	0x010a
        /*0806*/ 	.byte	0x3f
	.zero		1


	//   ....[50]....
        /*0808*/ 	.word	0x0000ed30
        /*080c*/ 	.word	0x00000003
        /*0810*/ 	.word	0x00028860
        /*0814*/ 	.short	0x010a
        /*0816*/ 	.byte	0x3f
	.zero		1


	//   ....[51]....
        /*0818*/ 	.word	0x0000fd10
        /*081c*/ 	.word	0x00000000
        /*0820*/ 	.word	0x00028820
        /*0824*/ 	.short	0x010a
        /*0826*/ 	.byte	0x3f
	.zero		1


	//   ....[52]....
        /*0828*/ 	.word	0x0000fed0
        /*082c*/ 	.word	0x00000006
        /*0830*/ 	.word	0x00000000
        /*0834*/ 	.short	0x010a
        /*0836*/ 	.byte	0x3f
	.zero		1


	//   ....[53]....
        /*0838*/ 	.word	0x0000ff40
        /*083c*/ 	.word	0x00000007
        /*0840*/ 	.word	0x00000000
        /*0844*/ 	.short	0x010a
        /*0846*/ 	.byte	0x3f
	.zero		1


	//   ....[54]....
        /*0848*/ 	.word	0x0000ffb0
        /*084c*/ 	.word	0x00000004
        /*0850*/ 	.word	0x00000000
        /*0854*/ 	.short	0x010a
        /*0856*/ 	.byte	0x3f
	.zero		1


	//   ....[55]....
        /*0858*/ 	.word	0x0000ffe0
        /*085c*/ 	.word	0x00000003
        /*0860*/ 	.word	0x00000000
        /*0864*/ 	.short	0x010a
        /*0866*/ 	.byte	0x3f
	.zero		1


	//   ....[56]....
        /*0868*/ 	.word	0x00010050
        /*086c*/ 	.word	0x00000003
        /*0870*/ 	.word	0x00028800
        /*0874*/ 	.short	0x010a
        /*0876*/ 	.byte	0x3f
	.zero		1


	//   ....[57]....
        /*0878*/ 	.word	0x000100a0
        /*087c*/ 	.word	0x00000003
        /*0880*/ 	.word	0x00028830
        /*0884*/ 	.short	0x010a
        /*0886*/ 	.byte	0x3f
	.zero		1


	//   ....[58]....
        /*0888*/ 	.word	0x00010100
        /*088c*/ 	.word	0x00000005
        /*0890*/ 	.word	0x00028830
        /*0894*/ 	.short	0x010a
        /*0896*/ 	.byte	0x3f
	.zero		1


	//   ....[59]....
        /*0898*/ 	.word	0x00010160
        /*089c*/ 	.word	0x00000005
        /*08a0*/ 	.word	0x00028850
        /*08a4*/ 	.short	0x010a
        /*08a6*/ 	.byte	0x3f
	.zero		1


	//   ....[60]....
        /*08a8*/ 	.word	0x000101c0
        /*08ac*/ 	.word	0x00000005
        /*08b0*/ 	.word	0x00028830
        /*08b4*/ 	.short	0x010a
        /*08b6*/ 	.byte	0x3f
	.zero		1


	//   ....[61]....
        /*08b8*/ 	.word	0x00010220
        /*08bc*/ 	.word	0x00000005
        /*08c0*/ 	.word	0x00028850
        /*08c4*/ 	.short	0x010a
        /*08c6*/ 	.byte	0x3f
	.zero		1


	//   ....[62]....
        /*08c8*/ 	.word	0x00010280
        /*08cc*/ 	.word	0x00000007
        /*08d0*/ 	.word	0x00028850
        /*08d4*/ 	.short	0x010a
        /*08d6*/ 	.byte	0x3f
	.zero		1


	//   ....[63]....
        /*08d8*/ 	.word	0x00010420
        /*08dc*/ 	.word	0x00000008
        /*08e0*/ 	.word	0x00028840
        /*08e4*/ 	.short	0x010a
        /*08e6*/ 	.byte	0x3f
	.zero		1


	//   ....[64]....
        /*08e8*/ 	.word	0x000104a0
        /*08ec*/ 	.word	0x00000008
        /*08f0*/ 	.word	0x00028820
        /*08f4*/ 	.short	0x010a
        /*08f6*/ 	.byte	0x3f
	.zero		1


	//   ....[65]....
        /*08f8*/ 	.word	0x000104f0
        /*08fc*/ 	.word	0x00000002
        /*0900*/ 	.word	0x00028840
        /*0904*/ 	.short	0x010a
        /*0906*/ 	.byte	0x3f
	.zero		1


	//   ....[66]....
        /*0908*/ 	.word	0x00010540
        /*090c*/ 	.word	0x00000002
        /*0910*/ 	.word	0x00000060
        /*0914*/ 	.short	0x010a
        /*0916*/ 	.byte	0x3f
	.zero		1


	//   ....[67]....
        /*0918*/ 	.word	0x00010590
        /*091c*/ 	.word	0x00000002
        /*0920*/ 	.word	0x00028840
        /*0924*/ 	.short	0x010a
        /*0926*/ 	.byte	0x3f
	.zero		1


	//   ....[68]....
        /*0928*/ 	.word	0x000105e0
        /*092c*/ 	.word	0x00000002
        /*0930*/ 	.word	0x00000060
        /*0934*/ 	.short	0x010a
        /*0936*/ 	.byte	0x3f
	.zero		1


	//   ....[69]....
        /*0938*/ 	.word	0x00010630
        /*093c*/ 	.word	0x00000002
        /*0940*/ 	.word	0x00028840
        /*0944*/ 	.short	0x010a
        /*0946*/ 	.byte	0x3f
	.zero		1


	//   ....[70]....
        /*0948*/ 	.word	0x00010680
        /*094c*/ 	.word	0x00000002
        /*0950*/ 	.word	0x00000060
        /*0954*/ 	.short	0x010a
        /*0956*/ 	.byte	0x3f
	.zero		1


	//   ....[71]....
        /*0958*/ 	.word	0x000106d0
        /*095c*/ 	.word	0x00000003
        /*0960*/ 	.word	0x00028860
        /*0964*/ 	.short	0x010a
        /*0966*/ 	.byte	0x3f
	.zero		1


	//   ....[72]....
        /*0968*/ 	.word	0x00011090
        /*096c*/ 	.word	0x00000000
        /*0970*/ 	.word	0x00028820
        /*0974*/ 	.short	0x010a
        /*0976*/ 	.byte	0x3f
	.zero		1


	//   ....[73]....
        /*0978*/ 	.word	0x00011230
        /*097c*/ 	.word	0x00000006
        /*0980*/ 	.word	0x00000000
        /*0984*/ 	.short	0x010a
        /*0986*/ 	.byte	0x3f
	.zero		1


	//   ....[74]....
        /*0988*/ 	.word	0x00011280
        /*098c*/ 	.word	0x00000007
        /*0990*/ 	.word	0x00000000
        /*0994*/ 	.short	0x010a
        /*0996*/ 	.byte	0x3f
	.zero		1


	//   ....[75]....
        /*0998*/ 	.word	0x000112d0
        /*099c*/ 	.word	0x00000004
        /*09a0*/ 	.word	0x00000000
        /*09a4*/ 	.short	0x010a
        /*09a6*/ 	.byte	0x3f
	.zero		1


	//----- nvinfo : EIATTR_NUM_MBARRIERS
	.align		4
.L_1175:
        /*09a8*/ 	.byte	0x03, 0x38
        /*09aa*/ 	.short	0x0016


	//----- nvinfo : EIATTR_EXIT_INSTR_OFFSETS
	.align		4
        /*09ac*/ 	.byte	0x04, 0x1c
        /*09ae*/ 	.short	(.L_1177 - .L_1176)


	//   ....[0]....
.L_1176:
        /*09b0*/ 	.word	0x00000ab0


	//   ....[1]....
        /*09b4*/ 	.word	0x0000b170


	//   ....[2]....
        /*09b8*/ 	.word	0x0000b1d0


	//   ....[3]....
        /*09bc*/ 	.word	0x00010030


	//----- nvinfo : EIATTR_MAX_THREADS
	.align		4
.L_1177:
        /*09c0*/ 	.byte	0x04, 0x05
        /*09c2*/ 	.short	(.L_1179 - .L_1178)
.L_1178:
        /*09c4*/ 	.word	0x00000180
        /*09c8*/ 	.word	0x00000001
        /*09cc*/ 	.word	0x00000001


	//----- nvinfo : EIATTR_CRS_STACK_SIZE
	.align		4
.L_1179:
        /*09d0*/ 	.byte	0x04, 0x1e
        /*09d2*/ 	.short	(.L_1181 - .L_1180)
.L_1180:
        /*09d4*/ 	.word	0x00000000


	//----- nvinfo : EIATTR_CBANK_PARAM_SIZE
	.align		4
.L_1181:
        /*09d8*/ 	.byte	0x03, 0x19
        /*09da*/ 	.short	0x0a70


	//----- nvinfo : EIATTR_PARAM_CBANK
	.align		4
        /*09dc*/ 	.byte	0x04, 0x0a
        /*09de*/ 	.short	(.L_1183 - .L_1182)
	.align		4
.L_1182:
        /*09e0*/ 	.word	index@(.nv.constant0._ZN7cutlass13device_kernelIN5flash11enable_sm90INS1_16FlashAttnFwdSm90INS1_25CollectiveMainloopFwdSm90ILi2EN4cute5tupleIJNS5_1CILi1EEES8_S8_EEENS6_IJNS7_ILi128EEESA_SA_EEELi128ENS_6half_tEfNS_4arch4Sm90ELb1ELb0ELb0ELb1ELb0ELb0ELb0ELb1ELb1ELb0ELb0ELb0EEENS1_21CollectiveEpilogueFwdISB_S9_SC_SE_Li256ELb1ELb0ELb0ELb0EEENS1_36VarlenDynamicPersistentTileSchedulerILi128ELi128ELi256ELi32ELb0ELb0ELb1ELb1ELb1ELb1EEEEEEEEEvNT_6ParamsE)
        /*09e4*/ 	.short	0x0210
        /*09e6*/ 	.short	0x0a70


	//----- nvinfo : EIATTR_SW_WAR
	.align		4
.L_1183:
        /*09e8*/ 	.byte	0x04, 0x36
        /*09ea*/ 	.short	(.L_1185 - .L_1184)
.L_1184:
        /*09ec*/ 	.word	0x00000008
.L_1185:


//--------------------- .nv.info._ZN7cutlass13device_kernelIN5flash11enable_sm90INS1_16FlashAttnFwdSm90INS1_25CollectiveMainloopFwdSm90ILi2EN4cute5tupleIJNS5_1CILi1EEES8_S8_EEENS6_IJNS7_ILi128EEESA_SA_EEELi128ENS_6half_tEfNS_4arch4Sm90ELb1ELb0ELb0ELb1ELb0ELb1ELb0ELb1ELb1ELb0ELb0ELb0EEENS1_21CollectiveEpilogueFwdISB_S9_SC_SE_Li256ELb1ELb0ELb0ELb0EEENS1_36VarlenDynamicPersistentTileSchedulerILi128ELi128ELi256ELi32ELb0ELb0ELb1ELb1ELb1ELb1EEEEEEEEEvNT_6ParamsE --------------------------
	.section	.nv.info._ZN7cutlass13device_kernelIN5flash11enable_sm90INS1_16FlashAttnFwdSm90INS1_25CollectiveMainloopFwdSm90ILi2EN4cute5tupleIJNS5_1CILi1EEES8_S8_EEENS6_IJNS7_ILi128EEESA_SA_EEELi128ENS_6half_tEfNS_4arch4Sm90ELb1ELb0ELb0ELb1ELb0ELb1ELb0ELb1ELb1ELb0ELb0ELb0EEENS1_21CollectiveEpilogueFwdISB_S9_SC_SE_Li256ELb1ELb0ELb0ELb0EEENS1_36VarlenDynamicPersistentTileSchedulerILi128ELi128ELi256ELi32ELb0ELb0ELb1ELb1ELb1ELb1EEEEEEEEEvNT_6ParamsE,"",@"SHT_CUDA_INFO"
	.sectionflags	@""
	.align	4


	//----- nvinfo : EIATTR_CUDA_API_VERSION
	.align		4
        /*0000*/ 	.byte	0x04, 0x37
        /*0002*/ 	.short	(.L_1187 - .L_1186)
.L_1186:
        /*0004*/ 	.word	0x00000082


	//----- nvinfo : EIATTR_KPARAM_INFO
	.align		4
.L_1187:
        /*0008*/ 	.byte	0x04, 0x17
        /*000a*/ 	.short	(.L_1189 - .L_1188)
.L_1188:
        /*000c*/ 	.word	0x00000000
        /*0010*/ 	.short	0x0000
        /*0012*/ 	.short	0x0070
        /*0014*/ 	.byte	0x00, 0xf0, 0x01, 0x28


	//----- nvinfo : EIATTR_SPARSE_MMA_MASK
	.align		4
.L_1189:
        /*0018*/ 	.byte	0x03, 0x50
        /*001a*/ 	.short	0x0000


	//----- nvinfo : EIATTR_MAXREG_COUNT
	.align		4
        /*001c*/ 	.byte	0x03, 0x1b
        /*001e*/ 	.short	0x00a8


	//----- nvinfo : EIATTR_NUM_BARRIERS
	.align		4
        /*0020*/ 	.byte	0x02, 0x4c
        /*0022*/ 	.byte	0x10
	.zero		1


	//----- nvinfo : EIATTR_EXTERNS
	.align		4
        /*0024*/ 	.byte	0x04, 0x0f
        /*0026*/ 	.short	(.L_1191 - .L_1190)


	//   ....[0]....
	.align		4
.L_1190:
        /*0028*/ 	.word	index@(__assertfail)


	//----- nvinfo : EIATTR_ANNOTATIONS
	.align		4
.L_1191:
        /*002c*/ 	.byte	0x04, 0x55
        /*002e*/ 	.short	(.L_1193 - .L_1192)


	//   ....[0]....
.L_1192:
        /* <DEDUP_REMOVED lines=50> */


	//----- nvinfo : EIATTR_MERCURY_ISA_VERSION
	.align		4
.L_1193:
        /*0338*/ 	.byte	0x03, 0x5f
        /*033a*/ 	.short	0x0101


	//----- nvinfo : EIATTR_UNUSED_LOAD_BYTE_OFFSET
	.align		4
        /*033c*/ 	.byte	0x04, 0x44
        /*033e*/ 	.short	(.L_1195 - .L_1194)


	//   ....[0]....
.L_1194:
        /*0340*/ 	.word	0x00000ae0
        /*0344*/ 	.word	0x0000fff0


	//   ....[1]....
        /*0348*/ 	.word	0x00015ac0
        /*034c*/ 	.word	0x0000fff0


	//----- nvinfo : EIATTR_INT_WARP_WIDE_INSTR_OFFSETS
	.align		4
.L_1195:
        /*0350*/ 	.byte	0x04, 0x31
        /*0352*/ 	.short	(.L_1197 - .L_1196)


	//   ....[0]....
.L_1196:
        /*0354*/ 	.word	0x000001b0


	//   ....[1]....
        /*0358*/ 	.word	0x00000250


	//   ....[2]....
        /*035c*/ 	.word	0x000002c0


	//   ....[3]....
        /*0360*/ 	.word	0x000198f0


	//   ....[4]....
        /*0364*/ 	.word	0x00019980


	//   ....[5]....
        /*0368*/ 	.word	0x00019e10


	//   ....[6]....
        /*036c*/ 	.word	0x00019e40


	//   ....[7]....
        /*0370*/ 	.word	0x0001a040


	//   ....[8]....
        /*0374*/ 	.word	0x0001c1a0


	//   ....[9]....
        /*0378*/ 	.word	0x0001c230


	//----- nvinfo : EIATTR_COOP_GROUP_MASK_REGIDS
	.align		4
.L_1197:
        /*037c*/ 	.byte	0x04, 0x29
        /*037e*/ 	.short	(.L_1199 - .L_1198)


	//   ....[0]....
.L_1198:
        /*0380*/ 	.word	0xffffffff


	//   ....[1]....
        /*0384*/ 	.word	0xffffffff


	//   ....[2]....
        /*0388*/ 	.word	0xffffffff


	//   ....[3]....
        /*038c*/ 	.word	0xffffffff


	//   ....[4]....
        /*0390*/ 	.word	0xffffffff


	//   ....[5]....
        /*0394*/ 	.word	0xffffffff


	//   ....[6]....
        /*0398*/ 	.word	0xffffffff


	//   ....[7]....
        /*039c*/ 	.word	0xffffffff


	//   ....[8]....
        /*03a0*/ 	.word	0xffffffff


	//   ....[9]....
        /*03a4*/ 	.word	0xffffffff


	//   ....[10]....
        /*03a8*/ 	.word	0xffffffff


	//   ....[11]....
        /*03ac*/ 	.word	0xffffffff


	//   ....[12]....
        /*03b0*/ 	.word	0xffffffff


	//   ....[13]....
        /*03b4*/ 	.word	0xffffffff


	//   ....[14]....
        /*03b8*/ 	.word	0xffffffff


	//   ....[15]....
        /*03bc*/ 	.word	0xffffffff


	//   ....[16]....
        /*03c0*/ 	.word	0xffffffff


	//   ....[17]....
        /*03c4*/ 	.word	0xffffffff


	//   ....[18]....
        /*03c8*/ 	.word	0xffffffff


	//   ....[19]....
        /*03cc*/ 	.word	0xffffffff


	//   ....[20]....
        /*03d0*/ 	.word	0xffffffff


	//   ....[21]....
        /*03d4*/ 	.word	0xffffffff


	//   ....[22]....
        /*03d8*/ 	.word	0xffffffff


	//   ....[23]....
        /*03dc*/ 	.word	0xffffffff


	//   ....[24]....
        /*03e0*/ 	.word	0xffffffff


	//   ....[25]....
        /*03e4*/ 	.word	0xffffffff


	//   ....[26]....
        /*03e8*/ 	.word	0xffffffff


	//   ....[27]....
        /*03ec*/ 	.word	0xffffffff


	//   ....[28]....
        /*03f0*/ 	.word	0xffffffff


	//   ....[29]....
        /*03f4*/ 	.word	0xffffffff


	//   ....[30]....
        /*03f8*/ 	.word	0xffffffff


	//   ....[31]....
        /*03fc*/ 	.word	0xffffffff


	//   ....[32]....
        /*0400*/ 	.word	0xffffffff


	//   ....[33]....
        /*0404*/ 	.word	0xffffffff


	//   ....[34]....
        /*0408*/ 	.word	0xffffffff


	//   ....[35]....
        /*040c*/ 	.word	0xffffffff


	//   ....[36]....
        /*0410*/ 	.word	0xffffffff


	//   ....[37]....
        /*0414*/ 	.word	0xffffffff


	//   ....[38]....
        /*0418*/ 	.word	0xffffffff


	//   ....[39]....
        /*041c*/ 	.word	0xffffffff


	//   ....[40]....
        /*0420*/ 	.word	0xffffffff


	//   ....[41]....
        /*0424*/ 	.word	0xffffffff


	//   ....[42]....
        /*0428*/ 	.word	0xffffffff


	//   ....[43]....
        /*042c*/ 	.word	0xffffffff


	//   ....[44]....
        /*0430*/ 	.word	0xffffffff


	//   ....[45]....
        /*0434*/ 	.word	0xffffffff


	//   ....[46]....
        /*0438*/ 	.word	0xffffffff


	//   ....[47]....
        /*043c*/ 	.word	0xffffffff


	//   ....[48]....
        /*0440*/ 	.word	0xffffffff


	//   ....[49]....
        /*0444*/ 	.word	0xffffffff


	//   ....[50]....
        /*0448*/ 	.word	0xffffffff


	//   ....[51]....
        /*044c*/ 	.word	0xffffffff


	//   ....[52]....
        /*0450*/ 	.word	0xffffffff


	//   ....[53]....
        /*0454*/ 	.word	0xffffffff


	//   ....[54]....
        /*0458*/ 	.word	0xffffffff


	//   ....[55]....
        /*045c*/ 	.word	0xffffffff


	//   ....[56]....
        /*0460*/ 	.word	0xffffffff


	//   ....[57]....
        /*0464*/ 	.word	0xffffffff


	//   ....[58]....
        /*0468*/ 	.word	0x0500000f


	//   ....[59]....
        /*046c*/ 	.word	0x0500000f


	//   ....[60]....
        /*0470*/ 	.word	0x0500000f


	//   ....[61]....
        /*0474*/ 	.word	0x0500000f


	//   ....[62]....
        /*0478*/ 	.word	0x0500000f


	//   ....[63]....
        /*047c*/ 	.word	0x0500000f


	//   ....[64]....
        /*0480*/ 	.word	0x0500000f


	//   ....[65]....
        /*0484*/ 	.word	0x0500000f


	//   ....[66]....
        /*0488*/ 	.word	0x0500000f


	//   ....[67]....
        /*048c*/ 	.word	0x0500000f


	//   ....[68]....
        /*0490*/ 	.word	0x0500000f


	//   ....[69]....
        /*0494*/ 	.word	0x0500000f


	//   ....[70]....
        /*0498*/ 	.word	0x0500000f


	//   ....[71]....
        /*049c*/ 	.word	0x0500000f


	//   ....[72]....
        /*04a0*/ 	.word	0x0500000f


	//   ....[73]....
        /*04a4*/ 	.word	0x0500000f


	//   ....[74]....
        /*04a8*/ 	.word	0x0500000f


	//   ....[75]....
        /*04ac*/ 	.word	0x0500000f


	//   ....[76]....
        /*04b0*/ 	.word	0x0500000f


	//   ....[77]....
        /*04b4*/ 	.word	0x0500000f


	//   ....[78]....
        /*04b8*/ 	.word	0x0500000f


	//   ....[79]....
        /*04bc*/ 	.word	0x0500000f


	//   ....[80]....
        /*04c0*/ 	.word	0x0500000f


	//   ....[81]....
        /*04c4*/ 	.word	0x0500000f


	//   ....[82]....
        /*04c8*/ 	.word	0x0500000f


	//   ....[83]....
        /*04cc*/ 	.word	0x0500000f


	//   ....[84]....
        /*04d0*/ 	.word	0x0500000f


	//   ....[85]....
        /*04d4*/ 	.word	0x0500000f


	//   ....[86]....
        /*04d8*/ 	.word	0x0500000f


	//   ....[87]....
        /*04dc*/ 	.word	0x0500000f


	//   ....[88]....
        /*04e0*/ 	.word	0x0500000f


	//   ....[89]....
        /*04e4*/ 	.word	0x0500000f


	//   ....[90]....
        /*04e8*/ 	.word	0x0500000f


	//   ....[91]....
        /*04ec*/ 	.word	0x0500000f


	//   ....[92]....
        /*04f0*/ 	.word	0x0500000f


	//   ....[93]....
        /*04f4*/ 	.word	0x0500000f


	//   ....[94]....
        /*04f8*/ 	.word	0x0500000f


	//   ....[95]....
        /*04fc*/ 	.word	0x0500000f


	//   ....[96]....
        /*0500*/ 	.word	0x0500000f


	//   ....[97]....
        /*0504*/ 	.word	0x0500000f


	//   ....[98]....
        /*0508*/ 	.word	0x0500000f


	//   ....[99]....
        /*050c*/ 	.word	0x0500000f


	//   ....[100]....
        /*0510*/ 	.word	0x0500000f


	//   ....[101]....
        /*0514*/ 	.word	0x0500000f


	//   ....[102]....
        /*0518*/ 	.word	0x0500000f


	//   ....[103]....
        /*051c*/ 	.word	0x0500000f


	//   ....[104]....
        /*0520*/ 	.word	0x0500000f


	//   ....[105]....
        /*0524*/ 	.word	0x0500000f


	//   ....[106]....
        /*0528*/ 	.word	0x0500000f


	//   ....[107]....
        /*052c*/ 	.word	0x0500000f


	//   ....[108]....
        /*0530*/ 	.word	0x0500000f


	//   ....[109]....
        /*0534*/ 	.word	0x0500000f


	//   ....[110]....
        /*0538*/ 	.word	0x0500000f


	//----- nvinfo : EIATTR_COOP_GROUP_INSTR_OFFSETS
	.align		4
.L_1199:
        /*053c*/ 	.byte	0x04, 0x28
        /*053e*/ 	.short	(.L_1201 - .L_1200)


	//   ....[0]....
.L_1200:
        /*0540*/ 	.word	0x00000060


	//   ....[1]....
        /*0544*/ 	.word	0x000001c0


	//   ....[2]....
        /*0548*/ 	.word	0x00000270


	//   ....[3]....
        /*054c*/ 	.word	0x00000430


	//   ....[4]....
        /*0550*/ 	.word	0x00000590


	//   ....[5]....
        /*0554*/ 	.word	0x000006b0


	//   ....[6]....
        /*0558*/ 	.word	0x00000810


	//   ....[7]....
        /*055c*/ 	.word	0x00008700


	//   ....[8]....
        /*0560*/ 	.word	0x0000eac0


	//   ....[9]....
        /*0564*/ 	.word	0x0000eb30


	//   ....[10]....
        /*0568*/ 	.word	0x0000f470


	//   ....[11]....
        /*056c*/ 	.word	0x0000f4e0


	//   ....[12]....
        /*0570*/ 	.word	0x00011310


	//   ....[13]....
        /*0574*/ 	.word	0x00011400


	//   ....[14]....
        /*0578*/ 	.word	0x00011be0


	//   ....[15]....
        /*057c*/ 	.word	0x00011c40


	//   ....[16]....
        /*0580*/ 	.word	0x000137b0


	//   ....[17]....
        /*0584*/ 	.word	0x000137e0


	//   ....[18]....
        /*0588*/ 	.word	0x00013e50


	//   ....[19]....
        /*058c*/ 	.word	0x00013f90


	//   ....[20]....
        /*0590*/ 	.word	0x00015110


	//   ....[21]....
        /*0594*/ 	.word	0x00015140


	//   ....[22]....
        /*0598*/ 	.word	0x00015230


	//   ....[23]....
        /*059c*/ 	.word	0x00015260


	//   ....[24]....
        /*05a0*/ 	.word	0x00017780


	//   ....[25]....
        /*05a4*/ 	.word	0x00017900


	//   ....[26]....
        /*05a8*/ 	.word	0x00017930


	//   ....[27]....
        /*05ac*/ 	.word	0x00017970


	//   ....[28]....
        /*05b0*/ 	.word	0x000179d0


	//   ....[29]....
        /*05b4*/ 	.word	0x00017a30


	//   ....[30]....
        /*05b8*/ 	.word	0x00017a80


	//   ....[31]....
        /*05bc*/ 	.word	0x00017c30


	//   ....[32]....
        /*05c0*/ 	.word	0x00017c90


	//   ....[33]....
        /*05c4*/ 	.word	0x00017cd0


	//   ....[34]....
        /*05c8*/ 	.word	0x00017d10


	//   ....[35]....
        /*05cc*/ 	.word	0x00017d40


	//   ....[36]....
        /*05d0*/ 	.word	0x00017d70


	//   ....[37]....
        /*05d4*/ 	.word	0x00017e00


	//   ....[38]....
        /*05d8*/ 	.word	0x00017e60


	//   ....[39]....
        /*05dc*/ 	.word	0x00017ef0


	//   ....[40]....
        /*05e0*/ 	.word	0x0001c670


	//   ....[41]....
        /*05e4*/ 	.word	0x0001c680


	//   ....[42]....
        /*05e8*/ 	.word	0x0001c790


	//   ....[43]....
        /*05ec*/ 	.word	0x0001c7f0


	//   ....[44]....
        /*05f0*/ 	.word	0x0001c830


	//   ....[45]....
        /*05f4*/ 	.word	0x0001c870


	//   ....[46]....
        /*05f8*/ 	.word	0x0001c8a0


	//   ....[47]....
        /*05fc*/ 	.word	0x0001c8d0


	//   ....[48]....
        /*0600*/ 	.word	0x0001ca60


	//   ....[49]....
        /*0604*/ 	.word	0x0001cac0


	//   ....[50]....
        /*0608*/ 	.word	0x0001cb00


	//   ....[51]....
        /*060c*/ 	.word	0x0001cb40


	//   ....[52]....
        /*0610*/ 	.word	0x0001cb70


	//   ....[53]....
        /*0614*/ 	.word	0x0001cba0


	//   ....[54]....
        /*0618*/ 	.word	0x0001cc60


	//   ....[55]....
        /*061c*/ 	.word	0x0001cc80


	//   ....[56]....
        /*0620*/ 	.word	0x0001ccf0


	//   ....[57]....
        /*0624*/ 	.word	0x0001d380


	//   ....[58]....
        /*0628*/ 	.word	0x0001d7c0


	//   ....[59]....
        /*062c*/ 	.word	0x0001d870


	//   ....[60]....
        /*0630*/ 	.word	0x0001d910


	//   ....[61]....
        /*0634*/ 	.word	0x0001d9b0


	//   ....[62]....
        /*0638*/ 	.word	0x0001da50


	//   ....[63]....
        /*063c*/ 	.word	0x0001daf0


	//   ....[64]....
        /*0640*/ 	.word	0x0001db90


	//   ....[65]....
        /*0644*/ 	.word	0x0001dc30


	//   ....[66]....
        /*0648*/ 	.word	0x0001dcd0


	//   ....[67]....
        /*064c*/ 	.word	0x0001dd70


	//   ....[68]....
        /*0650*/ 	.word	0x0001de10


	//   ....[69]....
        /*0654*/ 	.word	0x0001deb0


	//   ....[70]....
        /*0658*/ 	.word	0x0001df50


	//   ....[71]....
        /*065c*/ 	.word	0x0001dff0


	//   ....[72]....
        /*0660*/ 	.word	0x0001e090


	//   ....[73]....
        /*0664*/ 	.word	0x0001e130


	//   ....[74]....
        /*0668*/ 	.word	0x0001e1d0


	//   ....[75]....
        /*066c*/ 	.word	0x0001e2c0


	//   ....[76]....
        /*0670*/ 	.word	0x0001e360


	//   ....[77]....
        /*0674*/ 	.word	0x0001e400


	//   ....[78]....
        /*0678*/ 	.word	0x0001e4a0


	//   ....[79]....
        /*067c*/ 	.word	0x0001e540


	//   ....[80]....
        /*0680*/ 	.word	0x0001e5e0


	//   ....[81]....
        /*0684*/ 	.word	0x0001e680


	//   ....[82]....
        /*0688*/ 	.word	0x0001e720


	//   ....[83]....
        /*068c*/ 	.word	0x0001e7c0


	//   ....[84]....
        /*0690*/ 	.word	0x0001e860


	//   ....[85]....
        /*0694*/ 	.word	0x0001e900


	//   ....[86]....
        /*0698*/ 	.word	0x0001e9a0


	//   ....[87]....
        /*069c*/ 	.word	0x0001ea40


	//   ....[88]....
        /*06a0*/ 	.word	0x0001eae0


	//   ....[89]....
        /*06a4*/ 	.word	0x0001eb80


	//   ....[90]....
        /*06a8*/ 	.word	0x0001ec20


	//   ....[91]....
        /*06ac*/ 	.word	0x0001ef20


	//   ....[92]....
        /*06b0*/ 	.word	0x0001f200


	//   ....[93]....
        /*06b4*/ 	.word	0x0001f620


	//   ....[94]....
        /*06b8*/ 	.word	0x0001f6b0


	//   ....[95]....
        /*06bc*/ 	.word	0x0001f750


	//   ....[96]....
        /*06c0*/ 	.word	0x0001f800


	//   ....[97]....
        /*06c4*/ 	.word	0x0001f880


	//   ....[98]....
        /*06c8*/ 	.word	0x0001f900


	//   ....[99]....
        /*06cc*/ 	.word	0x0001f980


	//   ....[100]....
        /*06d0*/ 	.word	0x0001fa00


	//   ....[101]....
        /*06d4*/ 	.word	0x0001fa90


	//   ....[102]....
        /*06d8*/ 	.word	0x0001fb50


	//   ....[103]....
        /*06dc*/ 	.word	0x0001fbd0


	//   ....[104]....
        /*06e0*/ 	.word	0x0001fc50


	//   ....[105]....
        /*06e4*/ 	.word	0x0001fcd0


	//   ....[106]....
        /*06e8*/ 	.word	0x0001fd50


	//   ....[107]....
        /*06ec*/ 	.word	0x0001fdc0


	//   ....[108]....
        /*06f0*/ 	.word	0x0001fe60


	//   ....[109]....
        /*06f4*/ 	.word	0x0001fef0


	//   ....[110]....
        /*06f8*/ 	.word	0x00020020


	//----- nvinfo : EIATTR_REG_RECONFIG
	.align		4
.L_1201:
        /*06fc*/ 	.byte	0x01, 0x54
	.zero		2


	//----- nvinfo : EIATTR_SYSCALL_OFFSETS
	.align		4
        /*0700*/ 	.byte	0x04, 0x46
        /*0702*/ 	.short	(.L_1203 - .L_1202)


	//   ....[0]....
.L_1202:
        /*0704*/ 	.word	0x000018d0


	//   ....[1]....
        /*0708*/ 	.word	0x00001a20


	//   ....[2]....
        /*070c*/ 	.word	0x00008890


	//   ....[3]....
        /*0710*/ 	.word	0x00008d00


	//   ....[4]....
        /*0714*/ 	.word	0x00019b10


	//   ....[5]....
        /*0718*/ 	.word	0x00019c50


	//   ....[6]....
        /*071c*/ 	.word	0x00019d50


	//----- nvinfo : EIATTR_MBARRIER_INSTR_OFFSETS
	.align		4
.L_1203:
        /*0720*/ 	.byte	0x04, 0x39
        /*0722*/ 	.short	(.L_1205 - .L_1204)


	//   ....[0]....
.L_1204:
        /*0724*/ 	.word	0x000002e0
        /*0728*/ 	.word	0x000000ff
        /*072c*/ 	.word	0x00028800
        /*0730*/ 	.short	0x0100
        /*0732*/ 	.byte	0x08
	.zero		1


	//   ....[1]....
        /*0734*/ 	.word	0x000002f0
        /*0738*/ 	.word	0x000000ff
        /*073c*/ 	.word	0x00028820
        /*0740*/ 	.short	0x0100
        /*0742*/ 	.byte	0x08
	.zero		1


	//   ....[2]....
        /*0744*/ 	.word	0x000003e0
        /*0748*/ 	.word	0x000000ff
        /*074c*/ 	.word	0x00028830
        /*0750*/ 	.short	0x0100
        /*0752*/ 	.byte	0x08
	.zero		1


	//   ....[3]....
        /*0754*/ 	.word	0x000003f0
        /*0758*/ 	.word	0x000000ff
        /*075c*/ 	.word	0x00028840
        /*0760*/ 	.short	0x0100
        /*0762*/ 	.byte	0x08
	.zero		1


	//   ....[4]....
        /*0764*/ 	.word	0x00000400
        /*0768*/ 	.word	0x000000ff
        /*076c*/ 	.word	0x00028838
        /*0770*/ 	.short	0x0100
        /*0772*/ 	.byte	0x08
	.zero		1


	//   ....[5]....
        /*0774*/ 	.word	0x00000410
        /*0778*/ 	.word	0x000000ff
        /*077c*/ 	.word	0x00028848
        /*0780*/ 	.short	0x0100
        /*0782*/ 	.byte	0x08
	.zero		1


	//   ....[6]....
        /*0784*/ 	.word	0x00000540
        /*0788*/ 	.word	0x000000ff
        /*078c*/ 	.word	0x00028850
        /*0790*/ 	.short	0x0100
        /*0792*/ 	.byte	0x08
	.zero		1


	//   ....[7]....
        /*0794*/ 	.word	0x00000550
        /*0798*/ 	.word	0x000000ff
        /*079c*/ 	.word	0x00028860
        /*07a0*/ 	.short	0x0100
        /*07a2*/ 	.byte	0x08
	.zero		1


	//   ....[8]....
        /*07a4*/ 	.word	0x00000560
        /*07a8*/ 	.word	0x000000ff
        /*07ac*/ 	.word	0x00028858
        /*07b0*/ 	.short	0x0100
        /*07b2*/ 	.byte	0x08
	.zero		1


	//   ....[9]....
        /*07b4*/ 	.word	0x00000570
        /*07b8*/ 	.word	0x000000ff
        /*07bc*/ 	.word	0x00028868
        /*07c0*/ 	.short	0x0100
        /*07c2*/ 	.byte	0x08
	.zero		1


	//   ....[10]....
        /*07c4*/ 	.word	0x00000660
        /*07c8*/ 	.word	0x000000ff
        /*07cc*/ 	.word	0x00028870
        /*07d0*/ 	.short	0x0100
        /*07d2*/ 	.byte	0x06
	.zero		1


	//   ....[11]....
        /*07d4*/ 	.word	0x00000670
        /*07d8*/ 	.word	0x000000ff
        /*07dc*/ 	.word	0x00028880
        /*07e0*/ 	.short	0x0100
        /*07e2*/ 	.byte	0x06
	.zero		1


	//   ....[12]....
        /*07e4*/ 	.word	0x00000680
        /*07e8*/ 	.word	0x000000ff
        /*07ec*/ 	.word	0x00028878
        /*07f0*/ 	.short	0x0100
        /*07f2*/ 	.byte	0x06
	.zero		1


	//   ....[13]....
        /*07f4*/ 	.word	0x00000690
        /*07f8*/ 	.word	0x000000ff
        /*07fc*/ 	.word	0x00028888
        /*0800*/ 	.short	0x0100
        /*0802*/ 	.byte	0x06
	.zero		1


	//   ....[14]....
        /*0804*/ 	.word	0x000007c0
        /*0808*/ 	.word	0x000000ff
        /*080c*/ 	.word	0x00028890
        /*0810*/ 	.short	0x0100
        /*0812*/ 	.byte	0x08
	.zero		1


	//   ....[15]....
        /*0814*/ 	.word	0x000007d0
        /*0818*/ 	.word	0x000000ff
        /*081c*/ 	.word	0x000288a0
        /*0820*/ 	.short	0x0100
        /*0822*/ 	.byte	0x08
	.zero		1


	//   ....[16]....
        /*0824*/ 	.word	0x000007e0
        /*0828*/ 	.word	0x000000ff
        /*082c*/ 	.word	0x00028898
        /*0830*/ 	.short	0x0100
        /*0832*/ 	.byte	0x08
	.zero		1


	//   ....[17]....
        /*0834*/ 	.word	0x000007f0
        /*0838*/ 	.word	0x000000ff
        /*083c*/ 	.word	0x000288a8
        /*0840*/ 	.short	0x0100
        /*0842*/ 	.byte	0x08
	.zero		1


	//   ....[18]....
        /*0844*/ 	.word	0x00000920
        /*0848*/ 	.word	0x000000ff
        /*084c*/ 	.word	0x000288b0
        /*0850*/ 	.short	0x0100
        /*0852*/ 	.byte	0x08
	.zero		1


	//   ....[19]....
        /*0854*/ 	.word	0x00000930
        /*0858*/ 	.word	0x000000ff
        /*085c*/ 	.word	0x000288c0
        /*0860*/ 	.short	0x0100
        /*0862*/ 	.byte	0x08
	.zero		1


	//   ....[20]....
        /*0864*/ 	.word	0x00000940
        /*0868*/ 	.word	0x000000ff
        /*086c*/ 	.word	0x000288b8
        /*0870*/ 	.short	0x0100
        /*0872*/ 	.byte	0x08
	.zero		1


	//   ....[21]....
        /*0874*/ 	.word	0x00000950
        /*0878*/ 	.word	0x000000ff
        /*087c*/ 	.word	0x000288c8
        /*0880*/ 	.short	0x0100
        /*0882*/ 	.byte	0x08
	.zero		1


	//   ....[22]....
        /*0884*/ 	.word	0x00003040
        /*0888*/ 	.word	0x00000069
        /*088c*/ 	.word	0x00028890
        /*0890*/ 	.short	0x010a
        /*0892*/ 	.byte	0x3f
	.zero		1


	//   ....[23]....
        /*0894*/ 	.word	0x000055e0
        /*0898*/ 	.word	0x00000069
        /*089c*/ 	.word	0x00028890
        /*08a0*/ 	.short	0x010a
        /*08a2*/ 	.byte	0x3f
	.zero		1


	//   ....[24]....
        /*08a4*/ 	.word	0x000076c0
        /*08a8*/ 	.word	0x00000069
        /*08ac*/ 	.word	0x00028890
        /*08b0*/ 	.short	0x010a
        /*08b2*/ 	.byte	0x3f
	.zero		1


	//   ....[25]....
        /*08b4*/ 	.word	0x00007d20
        /*08b8*/ 	.word	0x0000002c
        /*08bc*/ 	.word	0x00000000
        /*08c0*/ 	.short	0x0101
        /*08c2*/ 	.byte	0x3f
	.zero		1


	//   ....[26]....
        /*08c4*/ 	.word	0x00007d60
        /*08c8*/ 	.word	0x00000069
        /*08cc*/ 	.word	0x000288b0
        /*08d0*/ 	.short	0x010a
        /*08d2*/ 	.byte	0x3f
	.zero		1


	//   ....[27]....
        /*08d4*/ 	.word	0x000083b0
        /*08d8*/ 	.word	0x00000069
        /*08dc*/ 	.word	0x00000000
        /*08e0*/ 	.short	0x0101
        /*08e2*/ 	.byte	0x3f
	.zero		1


	//   ....[28]....
        /*08e4*/ 	.word	0x00008910
        /*08e8*/ 	.word	0x00000002
        /*08ec*/ 	.word	0x00028800
        /*08f0*/ 	.short	0x010a
        /*08f2*/ 	.byte	0x3f
	.zero		1


	//   ....[29]....
        /*08f4*/ 	.word	0x00008960
        /*08f8*/ 	.word	0x00000002
        /*08fc*/ 	.word	0x00028800
        /*0900*/ 	.short	0x010a
        /*0902*/ 	.byte	0x3f
	.zero		1


	//   ....[30]....
        /*0904*/ 	.word	0x00009bb0
        /*0908*/ 	.word	0x00000002
        /*090c*/ 	.word	0x00028800
        /*0910*/ 	.short	0x010a
        /*0912*/ 	.byte	0x3f
	.zero		1


	//   ....[31]....
        /*0914*/ 	.word	0x0000bfc0
        /*0918*/ 	.word	0x00000002
        /*091c*/ 	.word	0x00028800
        /*0920*/ 	.short	0x010a
        /*0922*/ 	.byte	0x3f
	.zero		1


	//   ....[32]....
        /*0924*/ 	.word	0x0000dae0
        /*0928*/ 	.word	0x00000003
        /*092c*/ 	.word	0x00028830
        /*0930*/ 	.short	0x010a
        /*0932*/ 	.byte	0x3f
	.zero		1


	//   ....[33]....
        /*0934*/ 	.word	0x0000db60
        /*0938*/ 	.word	0x00000003
        /*093c*/ 	.word	0x00028830
        /*0940*/ 	.short	0x010a
        /*0942*/ 	.byte	0x3f
	.zero		1


	//   ....[34]....
        /*0944*/ 	.word	0x0000e4a0
        /*0948*/ 	.word	0x00000003
        /*094c*/ 	.word	0x00000000
        /*0950*/ 	.short	0x0101
        /*0952*/ 	.byte	0x3f
	.zero		1


	//   ....[35]....
        /*0954*/ 	.word	0x00010390
        /*0958*/ 	.word	0x00000000
        /*095c*/ 	.word	0x00028830
        /*0960*/ 	.short	0x010a
        /*0962*/ 	.byte	0x3f
	.zero		1


	//   ....[36]....
        /*0964*/ 	.word	0x000103e0
        /*0968*/ 	.word	0x00000000
        /*096c*/ 	.word	0x00028830
        /*0970*/ 	.short	0x010a
        /*0972*/ 	.byte	0x3f
	.zero		1


	//   ....[37]....
        /*0974*/ 	.word	0x00010830
        /*0978*/ 	.word	0x00000007
        /*097c*/ 	.word	0x00028850
        /*0980*/ 	.short	0x010a
        /*0982*/ 	.byte	0x3f
	.zero		1


	//   ....[38]....
        /*0984*/ 	.word	0x00010870
        /*0988*/ 	.word	0x00000007
        /*098c*/ 	.word	0x00028850
        /*0990*/ 	.short	0x010a
        /*0992*/ 	.byte	0x3f
	.zero		1


	//   ....[39]....
        /*0994*/ 	.word	0x00012480
        /*0998*/ 	.word	0x00000003
        /*099c*/ 	.word	0x00000000
        /*09a0*/ 	.short	0x0101
        /*09a2*/ 	.byte	0x3f
	.zero		1


	//   ....[40]....
        /*09a4*/ 	.word	0x00012520
        /*09a8*/ 	.word	0x0000002b
        /*09ac*/ 	.word	0x00000000
        /*09b0*/ 	.short	0x0101
        /*09b2*/ 	.byte	0x3f
	.zero		1


	//   ....[41]....
        /*09b4*/ 	.word	0x00012e90
        /*09b8*/ 	.word	0x00000000
        /*09bc*/ 	.word	0x00028830
        /*09c0*/ 	.short	0x010a
        /*09c2*/ 	.byte	0x3f
	.zero		1


	//   ....[42]....
        /*09c4*/ 	.word	0x00012ee0
        /*09c8*/ 	.word	0x00000000
        /*09cc*/ 	.word	0x00028830
        /*09d0*/ 	.short	0x010a
        /*09d2*/ 	.byte	0x3f
	.zero		1


	//   ....[43]....
        /*09d4*/ 	.word	0x00013330
        /*09d8*/ 	.word	0x00000007
        /*09dc*/ 	.word	0x00028850
        /*09e0*/ 	.short	0x010a
        /*09e2*/ 	.byte	0x3f
	.zero		1


	//   ....[44]....
        /*09e4*/ 	.word	0x00013370
        /*09e8*/ 	.word	0x00000007
        /*09ec*/ 	.word	0x00028850
        /*09f0*/ 	.short	0x010a
        /*09f2*/ 	.byte	0x3f
	.zero		1


	//   ....[45]....
        /*09f4*/ 	.word	0x00014510
        /*09f8*/ 	.word	0x0000001b
        /*09fc*/ 	.word	0x00000000
        /*0a00*/ 	.short	0x0101
        /*0a02*/ 	.byte	0x3f
	.zero		1


	//   ....[46]....
        /*0a04*/ 	.word	0x00014680
        /*0a08*/ 	.word	0x0000001f
        /*0a0c*/ 	.word	0x00000000
        /*0a10*/ 	.short	0x0101
        /*0a12*/ 	.byte	0x3f
	.zero		1


	//   ....[47]....
        /*0a14*/ 	.word	0x00015000
        /*0a18*/ 	.word	0x0000000c
        /*0a1c*/ 	.word	0x00028850
        /*0a20*/ 	.short	0x010a
        /*0a22*/ 	.byte	0x3f
	.zero		1


	//   ....[48]....
        /*0a24*/ 	.word	0x00015080
        /*0a28*/ 	.word	0x0000000c
        /*0a2c*/ 	.word	0x00028850
        /*0a30*/ 	.short	0x010a
        /*0a32*/ 	.byte	0x3f
	.zero		1


	//   ....[49]....
        /*0a34*/ 	.word	0x00015630
        /*0a38*/ 	.word	0x0000000a
        /*0a3c*/ 	.word	0x00000000
        /*0a40*/ 	.short	0x0101
        /*0a42*/ 	.byte	0x3f
	.zero		1


	//   ....[50]....
        /*0a44*/ 	.word	0x00016860
        /*0a48*/ 	.word	0x00000000
        /*0a4c*/ 	.word	0x00000000
        /*0a50*/ 	.short	0x0101
        /*0a52*/ 	.byte	0x3f
	.zero		1


	//   ....[51]....
        /*0a54*/ 	.word	0x00018d30
        /*0a58*/ 	.word	0x00000009
        /*0a5c*/ 	.word	0x00028820
        /*0a60*/ 	.short	0x010a
        /*0a62*/ 	.byte	0x3f
	.zero		1


	//   ....[52]....
        /*0a64*/ 	.word	0x00018dc0
        /*0a68*/ 	.word	0x00000005
        /*0a6c*/ 	.word	0x000288a0
        /*0a70*/ 	.short	0x010a
        /*0a72*/ 	.byte	0x3f
	.zero		1


	//   ....[53]....
        /*0a74*/ 	.word	0x00018ff0
        /*0a78*/ 	.word	0x00000005
        /*0a7c*/ 	.word	0x000288c0
        /*0a80*/ 	.short	0x010a
        /*0a82*/ 	.byte	0x3f
	.zero		1


	//   ....[54]....
        /*0a84*/ 	.word	0x00019370
        /*0a88*/ 	.word	0x00000006
        /*0a8c*/ 	.word	0x000288a0
        /*0a90*/ 	.short	0x010a
        /*0a92*/ 	.byte	0x3f
	.zero		1


	//   ....[55]....
        /*0a94*/ 	.word	0x00019580
        /*0a98*/ 	.word	0x00000006
        /*0a9c*/ 	.word	0x000288c0
        /*0aa0*/ 	.short	0x010a
        /*0aa2*/ 	.byte	0x3f
	.zero		1


	//   ....[56]....
        /*0aa4*/ 	.word	0x0001a370
        /*0aa8*/ 	.word	0x00000007
        /*0aac*/ 	.word	0x00028840
        /*0ab0*/ 	.short	0x010a
        /*0ab2*/ 	.byte	0x3f
	.zero		1


	//   ....[57]....
        /*0ab4*/ 	.word	0x0001a840
        /*0ab8*/ 	.word	0x0000000a
        /*0abc*/ 	.word	0x00028820
        /*0ac0*/ 	.short	0x010a
        /*0ac2*/ 	.byte	0x3f
	.zero		1


	//   ....[58]....
        /*0ac4*/ 	.word	0x0001ab60
        /*0ac8*/ 	.word	0x00000008
        /*0acc*/ 	.word	0x00028840
        /*0ad0*/ 	.short	0x010a
        /*0ad2*/ 	.byte	0x3f
	.zero		1


	//   ....[59]....
        /*0ad4*/ 	.word	0x0001ae10
        /*0ad8*/ 	.word	0x00000008
        /*0adc*/ 	.word	0x00028860
        /*0ae0*/ 	.short	0x010a
        /*0ae2*/ 	.byte	0x3f
	.zero		1


	//   ....[60]....
        /*0ae4*/ 	.word	0x0001b3c0
        /*0ae8*/ 	.word	0x00000002
        /*0aec*/ 	.word	0x00028840
        /*0af0*/ 	.short	0x010a
        /*0af2*/ 	.byte	0x3f
	.zero		1


	//   ....[61]....
        /*0af4*/ 	.word	0x0001b670
        /*0af8*/ 	.word	0x00000002
        /*0afc*/ 	.word	0x00028860
        /*0b00*/ 	.short	0x010a
        /*0b02*/ 	.byte	0x3f
	.zero		1


	//   ....[62]....
        /*0b04*/ 	.word	0x0001bb90
        /*0b08*/ 	.word	0x00000002
        /*0b0c*/ 	.word	0x00028840
        /*0b10*/ 	.short	0x010a
        /*0b12*/ 	.byte	0x3f
	.zero		1


	//   ....[63]....
        /*0b14*/ 	.word	0x0001be30
        /*0b18*/ 	.word	0x00000002
        /*0b1c*/ 	.word	0x00028860
        /*0b20*/ 	.short	0x010a
        /*0b22*/ 	.byte	0x3f
	.zero		1


	//   ....[64]....
        /*0b24*/ 	.word	0x0001c2f0
        /*0b28*/ 	.word	0x00000000
        /*0b2c*/ 	.word	0x00028860
        /*0b30*/ 	.short	0x010a
        /*0b32*/ 	.byte	0x3f
	.zero		1


	//   ....[65]....
        /*0b34*/ 	.word	0x0001d300
        /*0b38*/ 	.word	0x00000000
        /*0b3c*/ 	.word	0x00028820
        /*0b40*/ 	.short	0x010a
        /*0b42*/ 	.byte	0x3f
	.zero		1


	//   ....[66]....
        /*0b44*/ 	.word	0x0001d4b0
        /*0b48*/ 	.word	0x00000006
        /*0b4c*/ 	.word	0x00000000
        /*0b50*/ 	.short	0x010a
        /*0b52*/ 	.byte	0x3f
	.zero		1


	//   ....[67]....
        /*0b54*/ 	.word	0x0001d520
        /*0b58*/ 	.word	0x00000007
        /*0b5c*/ 	.word	0x00000000
        /*0b60*/ 	.short	0x010a
        /*0b62*/ 	.byte	0x3f
	.zero		1


	//   ....[68]....
        /*0b64*/ 	.word	0x0001d590
        /*0b68*/ 	.word	0x00000004
        /*0b6c*/ 	.word	0x00000000
        /*0b70*/ 	.short	0x010a
        /*0b72*/ 	.byte	0x3f
	.zero		1


	//   ....[69]....
        /*0b74*/ 	.word	0x0001d5c0
        /*0b78*/ 	.word	0x00000003
        /*0b7c*/ 	.word	0x00000000
        /*0b80*/ 	.short	0x010a
        /*0b82*/ 	.byte	0x3f
	.zero		1


	//   ....[70]....
        /*0b84*/ 	.word	0x0001d620
        /*0b88*/ 	.word	0x00000069
        /*0b8c*/ 	.word	0x00028890
        /*0b90*/ 	.short	0x010a
        /*0b92*/ 	.byte	0x3f
	.zero		1


	//   ....[71]....
        /*0b94*/ 	.word	0x0001d670
        /*0b98*/ 	.word	0x00000069
        /*0b9c*/ 	.word	0x00028890
        /*0ba0*/ 	.short	0x010a
        /*0ba2*/ 	.byte	0x3f
	.zero		1


	//   ....[72]....
        /*0ba4*/ 	.word	0x0001d6c0
        /*0ba8*/ 	.word	0x00000069
        /*0bac*/ 	.word	0x00028890
        /*0bb0*/ 	.short	0x010a
        /*0bb2*/ 	.byte	0x3f
	.zero		1


	//   ....[73]....
        /*0bb4*/ 	.word	0x0001d710
        /*0bb8*/ 	.word	0x00000069
        /*0bbc*/ 	.word	0x000288b0
        /*0bc0*/ 	.short	0x010a
        /*0bc2*/ 	.byte	0x3f
	.zero		1


	//   ....[74]....
        /*0bc4*/ 	.word	0x0001e210
        /*0bc8*/ 	.word	0x00000002
        /*0bcc*/ 	.word	0x00028800
        /*0bd0*/ 	.short	0x010a
        /*0bd2*/ 	.byte	0x3f
	.zero		1


	//   ....[75]....
        /*0bd4*/ 	.word	0x0001ec60
        /*0bd8*/ 	.word	0x00000002
        /*0bdc*/ 	.word	0x00028800
        /*0be0*/ 	.short	0x010a
        /*0be2*/ 	.byte	0x3f
	.zero		1


	//   ....[76]....
        /*0be4*/ 	.word	0x0001ecb0
        /*0be8*/ 	.word	0x00000003
        /*0bec*/ 	.word	0x00028830
        /*0bf0*/ 	.short	0x010a
        /*0bf2*/ 	.byte	0x3f
	.zero		1


	//   ....[77]....
        /*0bf4*/ 	.word	0x0001ed00
        /*0bf8*/ 	.word	0x00000000
        /*0bfc*/ 	.word	0x00028830
        /*0c00*/ 	.short	0x010a
        /*0c02*/ 	.byte	0x3f
	.zero		1


	//   ....[78]....
        /*0c04*/ 	.word	0x0001ed50
        /*0c08*/ 	.word	0x00000007
        /*0c0c*/ 	.word	0x00028850
        /*0c10*/ 	.short	0x010a
        /*0c12*/ 	.byte	0x3f
	.zero		1


	//   ....[79]....
        /*0c14*/ 	.word	0x0001eda0
        /*0c18*/ 	.word	0x00000000
        /*0c1c*/ 	.word	0x00028830
        /*0c20*/ 	.short	0x010a
        /*0c22*/ 	.byte	0x3f
	.zero		1


	//   ....[80]....
        /*0c24*/ 	.word	0x0001edf0
        /*0c28*/ 	.word	0x00000007
        /*0c2c*/ 	.word	0x00028850
        /*0c30*/ 	.short	0x010a
        /*0c32*/ 	.byte	0x3f
	.zero		1


	//   ....[81]....
        /*0c34*/ 	.word	0x0001ee40
        /*0c38*/ 	.word	0x0000000c
        /*0c3c*/ 	.word	0x00028850
        /*0c40*/ 	.short	0x010a
        /*0c42*/ 	.byte	0x3f
	.zero		1


	//   ....[82]....
        /*0c44*/ 	.word	0x0001efe0
        /*0c48*/ 	.word	0x00000009
        /*0c4c*/ 	.word	0x00028820
        /*0c50*/ 	.short	0x010a
        /*0c52*/ 	.byte	0x3f
	.zero		1


	//   ....[83]....
        /*0c54*/ 	.word	0x0001f030
        /*0c58*/ 	.word	0x00000005
        /*0c5c*/ 	.word	0x000288a0
        /*0c60*/ 	.short	0x010a
        /*0c62*/ 	.byte	0x3f
	.zero		1


	//   ....[84]....
        /*0c64*/ 	.word	0x0001f080
        /*0c68*/ 	.word	0x00000005
        /*0c6c*/ 	.word	0x000288c0
        /*0c70*/ 	.short	0x010a
        /*0c72*/ 	.byte	0x3f
	.zero		1


	//   ....[85]....
        /*0c74*/ 	.word	0x0001f0d0
        /*0c78*/ 	.word	0x00000006
        /*0c7c*/ 	.word	0x000288a0
        /*0c80*/ 	.short	0x010a
        /*0c82*/ 	.byte	0x3f
	.zero		1


	//   ....[86]....
        /*0c84*/ 	.word	0x0001f120
        /*0c88*/ 	.word	0x00000006
        /*0c8c*/ 	.word	0x000288c0
        /*0c90*/ 	.short	0x010a
        /*0c92*/ 	.byte	0x3f
	.zero		1


	//   ....[87]....
        /*0c94*/ 	.word	0x0001f2c0
        /*0c98*/ 	.word	0x00000007
        /*0c9c*/ 	.word	0x00028840
        /*0ca0*/ 	.short	0x010a
        /*0ca2*/ 	.byte	0x3f
	.zero		1


	//   ....[88]....
        /*0ca4*/ 	.word	0x0001f340
        /*0ca8*/ 	.word	0x00000003
        /*0cac*/ 	.word	0x00028820
        /*0cb0*/ 	.short	0x010a
        /*0cb2*/ 	.byte	0x3f
	.zero		1


	//   ....[89]....
        /*0cb4*/ 	.word	0x0001f390
        /*0cb8*/ 	.word	0x00000008
        /*0cbc*/ 	.word	0x00028840
        /*0cc0*/ 	.short	0x010a
        /*0cc2*/ 	.byte	0x3f
	.zero		1


	//   ....[90]....
        /*0cc4*/ 	.word	0x0001f3e0
        /*0cc8*/ 	.word	0x00000008
        /*0ccc*/ 	.word	0x00028860
        /*0cd0*/ 	.short	0x010a
        /*0cd2*/ 	.byte	0x3f
	.zero		1


	//   ....[91]....
        /*0cd4*/ 	.word	0x0001f430
        /*0cd8*/ 	.word	0x00000002
        /*0cdc*/ 	.word	0x00028840
        /*0ce0*/ 	.short	0x010a
        /*0ce2*/ 	.byte	0x3f
	.zero		1


	//   ....[92]....
        /*0ce4*/ 	.word	0x0001f480
        /*0ce8*/ 	.word	0x00000002
        /*0cec*/ 	.word	0x00028860
        /*0cf0*/ 	.short	0x010a
        /*0cf2*/ 	.byte	0x3f
	.zero		1


	//   ....[93]....
        /*0cf4*/ 	.word	0x0001f4d0
        /*0cf8*/ 	.word	0x00000002
        /*0cfc*/ 	.word	0x00028840
        /*0d00*/ 	.short	0x010a
        /*0d02*/ 	.byte	0x3f
	.zero		1


	//   ....[94]....
        /*0d04*/ 	.word	0x0001f520
        /*0d08*/ 	.word	0x00000002
        /*0d0c*/ 	.word	0x00028860
        /*0d10*/ 	.short	0x010a
        /*0d12*/ 	.byte	0x3f
	.zero		1


	//   ....[95]....
        /*0d14*/ 	.word	0x0001f570
        /*0d18*/ 	.word	0x00000000
        /*0d1c*/ 	.word	0x00028860
        /*0d20*/ 	.short	0x010a
        /*0d22*/ 	.byte	0x3f
	.zero		1


	//   ....[96]....
        /*0d24*/ 	.word	0x0001ff40
        /*0d28*/ 	.word	0x00000000
        /*0d2c*/ 	.word	0x00028820
        /*0d30*/ 	.short	0x010a
        /*0d32*/ 	.byte	0x3f
	.zero		1


	//   ....[97]....
        /*0d34*/ 	.word	0x000200e0
        /*0d38*/ 	.word	0x00000006
        /*0d3c*/ 	.word	0x00000000
        /*0d40*/ 	.short	0x010a
        /*0d42*/ 	.byte	0x3f
	.zero		1


	//   ....[98]....
        /*0d44*/ 	.word	0x00020130
        /*0d48*/ 	.word	0x00000007
        /*0d4c*/ 	.word	0x00000000
        /*0d50*/ 	.short	0x010a
        /*0d52*/ 	.byte	0x3f
	.zero		1


	//   ....[99]....
        /*0d54*/ 	.word	0x00020180
        /*0d58*/ 	.word	0x00000004
        /*0d5c*/ 	.word	0x00000000
        /*0d60*/ 	.short	0x010a
        /*0d62*/ 	.byte	0x3f
	.zero		1


	//----- nvinfo : EIATTR_NUM_MBARRIERS
	.align		4
.L_1205:
        /*0d64*/ 	.byte	0x03, 0x38
        /*0d66*/ 	.short	0x0016


	//----- nvinfo : EIATTR_EXIT_INSTR_OFFSETS
	.align		4
        /*0d68*/ 	.byte	0x04, 0x1c
        /*0d6a*/ 	.short	(.L_1207 - .L_1206)


	//   ....[0]....
.L_1206:
        /*0d6c*/ 	.word	0x0001d610


	//----- nvinfo : EIATTR_MAX_THREADS
	.align		4
.L_1207:
        /*0d70*/ 	.byte	0x04, 0x05
        /*0d72*/ 	.short	(.L_1209 - .L_1208)
.L_1208:
        /*0d74*/ 	.word	0x00000180
        /*0d78*/ 	.word	0x00000001
        /*0d7c*/ 	.word	0x00000001


	//----- nvinfo : EIATTR_CRS_STACK_SIZE
	.align		4
.L_1209:
        /*0d80*/ 	.byte	0x04, 0x1e
        /*0d82*/ 	.short	(.L_1211 - .L_1210)
.L_1210:
        /*0d84*/ 	.word	0x00000000


	//----- nvinfo : EIATTR_CBANK_PARAM_SIZE
	.align		4
.L_1211:
        /*0d88*/ 	.byte	0x03, 0x19
        /*0d8a*/ 	.short	0x0a70


	//----- nvinfo : EIATTR_PARAM_CBANK
	.align		4
        /*0d8c*/ 	.byte	0x04, 0x0a
        /*0d8e*/ 	.short	(.L_1213 - .L_1212)
	.align		4
.L_1212:
        /*0d90*/ 	.word	index@(.nv.constant0._ZN7cutlass13device_kernelIN5flash11enable_sm90INS1_16FlashAttnFwdSm90INS1_25CollectiveMainloopFwdSm90ILi2EN4cute5tupleIJNS5_1CILi1EEES8_S8_EEENS6_IJNS7_ILi128EEESA_SA_EEELi128ENS_6half_tEfNS_4arch4Sm90ELb1ELb0ELb0ELb1ELb0ELb1ELb0ELb1ELb1ELb0ELb0ELb0EEENS1_21CollectiveEpilogueFwdISB_S9_SC_SE_Li256ELb1ELb0ELb0ELb0EEENS1_36VarlenDynamicPersistentTileSchedulerILi128ELi128ELi256ELi32ELb0ELb0ELb1ELb1ELb1ELb1EEEEEEEEEvNT_6ParamsE)
        /*0d94*/ 	.short	0x0210
        /*0d96*/ 	.short	0x0a70


	//----- nvinfo : EIATTR_SW_WAR
	.align		4
.L_1213:
        /*0d98*/ 	.byte	0x04, 0x36
        /*0d9a*/ 	.short	(.L_1215 - .L_1214)
.L_1214:
        /*0d9c*/ 	.word	0x00000008
.L_1215:


//--------------------- .nv.info._ZN7cutlass13device_kernelIN5flash11enable_sm90INS1_16FlashAttnFwdSm90INS1_25CollectiveMainloopFwdSm90ILi2EN4cute5tupleIJNS5_1CILi1EEES8_S8_EEENS6_IJNS7_ILi192EEENS7_ILi144EEENS7_ILi96EEEEEELi96ENS_6half_tEfNS_4arch4Sm90ELb0ELb0ELb0ELb0ELb0ELb0ELb0ELb0ELb1ELb0ELb0ELb0EEENS1_21CollectiveEpilogueFwdINS6_IJSA_SC_SB_EEES9_SE_SG_Li384ELb0ELb0ELb0ELb0EEENS1_29StaticPersistentTileSchedulerILb0EEEEEEEEEvNT_6ParamsE --------------------------
	.section	.nv.info._ZN7cutlass13device_kernelIN5flash11enable_sm90INS1_16FlashAttnFwdSm90INS1_25CollectiveMainloopFwdSm90ILi2EN4cute5tupleIJNS5_1CILi1EEES8_S8_EEENS6_IJNS7_ILi192EEENS7_ILi144EEENS7_ILi96EEEEEELi96ENS_6half_tEfNS_4arch4Sm90ELb0ELb0ELb0ELb0ELb0ELb0ELb0ELb0ELb1ELb0ELb0ELb0EEENS1_21CollectiveEpilogueFwdINS6_IJSA_SC_SB_EEES9_SE_SG_Li384ELb0ELb0ELb0ELb0EEENS1_29StaticPersistentTileSchedulerILb0EEEEEEEEEvNT_6ParamsE,"",@"SHT_CUDA_INFO"
	.sectionflags	@""
	.align	4


	//----- nvinfo : EIATTR_CUDA_API_VERSION
	.align		4
        /*0000*/ 	.byte	0x04, 0x37
        /*0002*/ 	.short	(.L_1217 - .L_1216)
.L_1216:
        /*0004*/ 	.word	0x00000082


	//----- nvinfo : EIATTR_KPARAM_INFO
	.align		4
.L_1217:
        /*0008*/ 	.byte	0x04, 0x17
        /*000a*/ 	.short	(.L_1219 - .L_1218)
.L_1218:
        /*000c*/ 	.word	0x00000000
        /*0010*/ 	.short	0x0000
        /*0012*/ 	.short	0x0070
        /*0014*/ 	.byte	0x00, 0xf0, 0x01, 0x2e


	//----- nvinfo : EIATTR_SPARSE_MMA_MASK
	.align		4
.L_1219:
        /*0018*/ 	.byte	0x03, 0x50
        /*001a*/ 	.short	0x0000


	//----- nvinfo : EIATTR_MAXREG_COUNT
	.align		4
        /*001c*/ 	.byte	0x03, 0x1b
        /*001e*/ 	.short	0x0080


	//----- nvinfo : EIATTR_NUM_BARRIERS
	.align		4
        /*0020*/ 	.byte	0x02, 0x4c
        /*0022*/ 	.byte	0x10
	.zero		1


	//----- nvinfo : EIATTR_EXTERNS
	.align		4
        /*0024*/ 	.byte	0x04, 0x0f
        /*0026*/ 	.short	(.L_1221 - .L_1220)


	//   ....[0]....
	.align		4
.L_1220:
        /*0028*/ 	.word	index@(__assertfail)


	//----- nvinfo : EIATTR_ANNOTATIONS
	.align		4
.L_1221:
        /*002c*/ 	.byte	0x04, 0x55
        /*002e*/ 	.short	(.L_1223 - .L_1222)


	//   ....[0]....
.L_1222:
        /*0030*/ 	.word	0x00000001
        /*0034*/ 	.byte	0x40, 0x09, 0x00, 0x00, 0x01, 0x00, 0x00, 0x00, 0x40, 0x0a, 0x00, 0x00, 0x01, 0x00, 0x00, 0x00
        /*0044*/ 	.byte	0x60, 0xc1, 0x00, 0x00


	//----- nvinfo : EIATTR_MERCURY_ISA_VERSION
	.align		4
.L_1223:
        /*0048*/ 	.byte	0x03, 0x5f
        /*004a*/ 	.short	0x0101


	//----- nvinfo : EIATTR_INT_WARP_WIDE_INSTR_OFFSETS
	.align		4
        /*004c*/ 	.byte	0x04, 0x31
        /*004e*/ 	.short	(.L_1225 - .L_1224)


	//   ....[0]....
.L_1224:
        /*0050*/ 	.word	0x00000180


	//   ....[1]....
        /*0054*/ 	.word	0x000001c0


	//   ....[2]....
        /*0058*/ 	.word	0x00000250


	//   ....[3]....
        /*005c*/ 	.word	0x00009d10


	//   ....[4]....
        /*0060*/ 	.word	0x00009d90


	//   ....[5]....
        /*0064*/ 	.word	0x00009e80


	//   ....[6]....
        /*0068*/ 	.word	0x00009f40


	//----- nvinfo : EIATTR_COOP_GROUP_MASK_REGIDS
	.align		4
.L_1225:
        /*006c*/ 	.byte	0x04, 0x29
        /*006e*/ 	.short	(.L_1227 - .L_1226)


	//   ....[0]....
.L_1226:
        /*0070*/ 	.word	0xffffffff


	//   ....[1]....
        /*0074*/ 	.word	0xffffffff


	//   ....[2]....
        /*0078*/ 	.word	0xffffffff


	//   ....[3]....
        /*007c*/ 	.word	0xffffffff


	//   ....[4]....
        /*0080*/ 	.word	0xffffffff


	//   ....[5]....
        /*0084*/ 	.word	0xffffffff


	//   ....[6]....
        /*0088*/ 	.word	0xffffffff


	//   ....[7]....
        /*008c*/ 	.word	0xffffffff


	//   ....[8]....
        /*0090*/ 	.word	0xffffffff


	//   ....[9]....
        /*0094*/ 	.word	0xffffffff


	//   ....[10]....
        /*0098*/ 	.word	0xffffffff


	//   ....[11]....
        /*009c*/ 	.word	0xffffffff


	//   ....[12]....
        /*00a0*/ 	.word	0xffffffff


	//   ....[13]....
        /*00a4*/ 	.word	0xffffffff


	//   ....[14]....
        /*00a8*/ 	.word	0xffffffff


	//   ....[15]....
        /*00ac*/ 	.word	0xffffffff


	//   ....[16]....
        /*00b0*/ 	.word	0xffffffff


	//   ....[17]....
        /*00b4*/ 	.word	0xffffffff


	//   ....[18]....
        /*00b8*/ 	.word	0xffffffff


	//   ....[19]....
        /*00bc*/ 	.word	0xffffffff


	//   ....[20]....
        /*00c0*/ 	.word	0xffffffff


	//   ....[21]....
        /*00c4*/ 	.word	0xffffffff


	//   ....[22]....
        /*00c8*/ 	.word	0xffffffff


	//   ....[23]....
        /*00cc*/ 	.word	0xffffffff


	//   ....[24]....
        /*00d0*/ 	.word	0xffffffff


	//   ....[25]....
        /*00d4*/ 	.word	0x0500000f


	//   ....[26]....
        /*00d8*/ 	.word	0x0500000f


	//----- nvinfo : EIATTR_COOP_GROUP_INSTR_OFFSETS
	.align		4
.L_1227:
        /*00dc*/ 	.byte	0x04, 0x28
        /*00de*/ 	.short	(.L_1229 - .L_1228)


	//   ....[0]....
.L_1228:
        /*00e0*/ 	.word	0x00000060


	//   ....[1]....
        /*00e4*/ 	.word	0x00000190


	//   ....[2]....
        /*00e8*/ 	.word	0x00000230


	//   ....[3]....
        /*00ec*/ 	.word	0x000003c0


	//   ....[4]....
        /*00f0*/ 	.word	0x00000520


	//   ....[5]....
        /*00f4*/ 	.word	0x00000640


	//   ....[6]....
        /*00f8*/ 	.word	0x000007a0


	//   ....[7]....
        /*00fc*/ 	.word	0x00000e80


	//   ....[8]....
        /*0100*/ 	.word	0x00003230


	//   ....[9]....
        /*0104*/ 	.word	0x000032c0


	//   ....[10]....
        /*0108*/ 	.word	0x000038b0


	//   ....[11]....
        /*010c*/ 	.word	0x00003910


	//   ....[12]....
        /*0110*/ 	.word	0x00004950


	//   ....[13]....
        /*0114*/ 	.word	0x00006780


	//   ....[14]....
        /*0118*/ 	.word	0x000067a0


	//   ....[15]....
        /*011c*/ 	.word	0x00006da0


	//   ....[16]....
        /*0120*/ 	.word	0x00006e50


	//   ....[17]....
        /*0124*/ 	.word	0x00008220


	//   ....[18]....
        /*0128*/ 	.word	0x00008350


	//   ....[19]....
        /*012c*/ 	.word	0x00008390


	//   ....[20]....
        /*0130*/ 	.word	0x00008520


	//   ....[21]....
        /*0134*/ 	.word	0x00008650


	//   ....[22]....
        /*0138*/ 	.word	0x000092e0


	//   ....[23]....
        /*013c*/ 	.word	0x000095e0


	//   ....[24]....
        /*0140*/ 	.word	0x0000c0e0


	//   ....[25]....
        /*0144*/ 	.word	0x0000c5c0


	//   ....[26]....
        /*0148*/ 	.word	0x0000ca30


	//----- nvinfo : EIATTR_REG_RECONFIG
	.align		4
.L_1229:
        /*014c*/ 	.byte	0x01, 0x54
	.zero		2


	//----- nvinfo : EIATTR_SYSCALL_OFFSETS
	.align		4
        /*0150*/ 	.byte	0x04, 0x46
        /*0152*/ 	.short	(.L_1231 - .L_1230)


	//   ....[0]....
.L_1230:
        /*0154*/ 	.word	0x000011f0


	//   ....[1]....
        /*0158*/ 	.word	0x00009a00


	//   ....[2]....
        /*015c*/ 	.word	0x00009b30


	//   ....[3]....
        /*0160*/ 	.word	0x00009c30


	//----- nvinfo : EIATTR_MBARRIER_INSTR_OFFSETS
	.align		4
.L_1231:
        /*0164*/ 	.byte	0x04, 0x39
        /*0166*/ 	.short	(.L_1233 - .L_1232)


	//   ....[0]....
.L_1232:
        /*0168*/ 	.word	0x00000270
        /*016c*/ 	.word	0x000000ff
        /*0170*/ 	.word	0x00031c00
        /*0174*/ 	.short	0x0100
        /*0176*/ 	.byte	0x06
	.zero		1


	//   ....[1]....
        /*0178*/ 	.word	0x00000280
        /*017c*/ 	.word	0x000000ff
        /*0180*/ 	.word	0x00031c20
        /*0184*/ 	.short	0x0100
        /*0186*/ 	.byte	0x06
	.zero		1


	//   ....[2]....
        /*0188*/ 	.word	0x00000370
        /*018c*/ 	.word	0x000000ff
        /*0190*/ 	.word	0x00031c30
        /*0194*/ 	.short	0x0100
        /*0196*/ 	.byte	0x08
	.zero		1


	//   ....[3]....
        /*0198*/ 	.word	0x00000380
        /*019c*/ 	.word	0x000000ff
        /*01a0*/ 	.word	0x00031c40
        /*01a4*/ 	.short	0x0100
        /*01a6*/ 	.byte	0x08
	.zero		1


	//   ....[4]....
        /*01a8*/ 	.word	0x00000390
        /*01ac*/ 	.word	0x000000ff
        /*01b0*/ 	.word	0x00031c38
        /*01b4*/ 	.short	0x0100
        /*01b6*/ 	.byte	0x08
	.zero		1


	//   ....[5]....
        /*01b8*/ 	.word	0x000003a0
        /*01bc*/ 	.word	0x000000ff
        /*01c0*/ 	.word	0x00031c48
        /*01c4*/ 	.short	0x0100
        /*01c6*/ 	.byte	0x08
	.zero		1


	//   ....[6]....
        /*01c8*/ 	.word	0x000004d0
        /*01cc*/ 	.word	0x000000ff
        /*01d0*/ 	.word	0x00031c50
        /*01d4*/ 	.short	0x0100
        /*01d6*/ 	.byte	0x08
	.zero		1


	//   ....[7]....
        /*01d8*/ 	.word	0x000004e0
        /*01dc*/ 	.word	0x000000ff
        /*01e0*/ 	.word	0x00031c60
        /*01e4*/ 	.short	0x0100
        /*01e6*/ 	.byte	0x08
	.zero		1


	//   ....[8]....
        /*01e8*/ 	.word	0x000004f0
        /*01ec*/ 	.word	0x000000ff
        /*01f0*/ 	.word	0x00031c58
        /*01f4*/ 	.short	0x0100
        /*01f6*/ 	.byte	0x08
	.zero		1


	//   ....[9]....
        /*01f8*/ 	.word	0x00000500
        /*01fc*/ 	.word	0x000000ff
        /*0200*/ 	.word	0x00031c68
        /*0204*/ 	.short	0x0100
        /*0206*/ 	.byte	0x08
	.zero		1


	//   ....[10]....
        /*0208*/ 	.word	0x000005f0
        /*020c*/ 	.word	0x000000ff
        /*0210*/ 	.word	0x00031c70
        /*0214*/ 	.short	0x0100
        /*0216*/ 	.byte	0x06
	.zero		1


	//   ....[11]....
        /*0218*/ 	.word	0x00000600
        /*021c*/ 	.word	0x000000ff
        /*0220*/ 	.word	0x00031c80
        /*0224*/ 	.short	0x0100
        /*0226*/ 	.byte	0x06
	.zero		1


	//   ....[12]....
        /*0228*/ 	.word	0x00000610
        /*022c*/ 	.word	0x000000ff
        /*0230*/ 	.word	0x00031c78
        /*0234*/ 	.short	0x0100
        /*0236*/ 	.byte	0x06
	.zero		1


	//   ....[13]....
        /*0238*/ 	.word	0x00000620
        /*023c*/ 	.word	0x000000ff
        /*0240*/ 	.word	0x00031c88
        /*0244*/ 	.short	0x0100
        /*0246*/ 	.byte	0x06
	.zero		1


	//   ....[14]....
        /*0248*/ 	.word	0x00000750
        /*024c*/ 	.word	0x000000ff
        /*0250*/ 	.word	0x00031c90
        /*0254*/ 	.short	0x0100
        /*0256*/ 	.byte	0x08
	.zero		1


	//   ....[15]....
        /*0258*/ 	.word	0x00000760
        /*025c*/ 	.word	0x000000ff
        /*0260*/ 	.word	0x00031ca0
        /*0264*/ 	.short	0x0100
        /*0266*/ 	.byte	0x08
	.zero		1


	//   ....[16]....
        /*0268*/ 	.word	0x00000770
        /*026c*/ 	.word	0x000000ff
        /*0270*/ 	.word	0x00031c98
        /*0274*/ 	.short	0x0100
        /*0276*/ 	.byte	0x08
	.zero		1


	//   ....[17]....
        /*0278*/ 	.word	0x00000780
        /*027c*/ 	.word	0x000000ff
        /*0280*/ 	.word	0x00031ca8
        /*0284*/ 	.short	0x0100
        /*0286*/ 	.byte	0x08
	.zero		1


	//   ....[18]....
        /*0288*/ 	.word	0x000008b0
        /*028c*/ 	.word	0x000000ff
        /*0290*/ 	.word	0x00031cb0
        /*0294*/ 	.short	0x0100
        /*0296*/ 	.byte	0x08
	.zero		1


	//   ....[19]....
        /*0298*/ 	.word	0x000008c0
        /*029c*/ 	.word	0x000000ff
        /*02a0*/ 	.word	0x00031cc0
        /*02a4*/ 	.short	0x0100
        /*02a6*/ 	.byte	0x08
	.zero		1


	//   ....[20]....
        /*02a8*/ 	.word	0x000008d0
        /*02ac*/ 	.word	0x000000ff
        /*02b0*/ 	.word	0x00031cb8
        /*02b4*/ 	.short	0x0100
        /*02b6*/ 	.byte	0x08
	.zero		1


	//   ....[21]....
        /*02b8*/ 	.word	0x000008e0
        /*02bc*/ 	.word	0x000000ff
        /*02c0*/ 	.word	0x00031cc8
        /*02c4*/ 	.short	0x0100
        /*02c6*/ 	.byte	0x08
	.zero		1


	//   ....[22]....
        /*02c8*/ 	.word	0x00001230
        /*02cc*/ 	.word	0x000000ff
        /*02d0*/ 	.word	0x00031c00
        /*02d4*/ 	.short	0x010a
        /*02d6*/ 	.byte	0x27
	.zero		1


	//   ....[23]....
        /*02d8*/ 	.word	0x000012b0
        /*02dc*/ 	.word	0x00000004
        /*02e0*/ 	.word	0x00031c30
        /*02e4*/ 	.short	0x010a
        /*02e6*/ 	.byte	0x3f
	.zero		1


	//   ....[24]....
        /*02e8*/ 	.word	0x00001320
        /*02ec*/ 	.word	0x00000004
        /*02f0*/ 	.word	0x00031c30
        /*02f4*/ 	.short	0x010a
        /*02f6*/ 	.byte	0x3f
	.zero		1


	//   ....[25]....
        /*02f8*/ 	.word	0x000032e0
        /*02fc*/ 	.word	0x00000004
        /*0300*/ 	.word	0x00000000
        /*0304*/ 	.short	0x0101
        /*0306*/ 	.byte	0x3f
	.zero		1


	//   ....[26]....
        /*0308*/ 	.word	0x00004c00
        /*030c*/ 	.word	0x000000ff
        /*0310*/ 	.word	0x00031c30
        /*0314*/ 	.short	0x010a
        /*0316*/ 	.byte	0x04
	.zero		1


	//   ....[27]....
        /*0318*/ 	.word	0x00004c40
        /*031c*/ 	.word	0x000000ff
        /*0320*/ 	.word	0x00031c30
        /*0324*/ 	.short	0x010a
        /*0326*/ 	.byte	0x04
	.zero		1


	//   ....[28]....
        /*0328*/ 	.word	0x000062d0
        /*032c*/ 	.word	0x000000ff
        /*0330*/ 	.word	0x00031c50
        /*0334*/ 	.short	0x010a
        /*0336*/ 	.byte	0x04
	.zero		1


	//   ....[29]....
        /*0338*/ 	.word	0x00006310
        /*033c*/ 	.word	0x000000ff
        /*0340*/ 	.word	0x00031c50
        /*0344*/ 	.short	0x010a
        /*0346*/ 	.byte	0x04
	.zero		1


	//   ....[30]....
        /*0348*/ 	.word	0x00007680
        /*034c*/ 	.word	0x0000000a
        /*0350*/ 	.word	0x00000000
        /*0354*/ 	.short	0x0101
        /*0356*/ 	.byte	0x3f
	.zero		1


	//   ....[31]....
        /*0358*/ 	.word	0x00007700
        /*035c*/ 	.word	0x0000008a
        /*0360*/ 	.word	0x00000000
        /*0364*/ 	.short	0x0101
        /*0366*/ 	.byte	0x3f
	.zero		1


	//   ....[32]....
        /*0368*/ 	.word	0x000082a0
        /*036c*/ 	.word	0x000000ff
        /*0370*/ 	.word	0x00031c50
        /*0374*/ 	.short	0x010a
        /*0376*/ 	.byte	0x0c
	.zero		1


	//   ....[33]....
        /*0378*/ 	.word	0x000082e0
        /*037c*/ 	.word	0x000000ff
        /*0380*/ 	.word	0x00031c50
        /*0384*/ 	.short	0x010a
        /*0386*/ 	.byte	0x0c
	.zero		1


	//   ....[34]....
        /*0388*/ 	.word	0x00008cd0
        /*038c*/ 	.word	0x0000000c
        /*0390*/ 	.word	0x00000000
        /*0394*/ 	.short	0x0101
        /*0396*/ 	.byte	0x3f
	.zero		1


	//   ....[35]....
        /*0398*/ 	.word	0x000094e0
        /*039c*/ 	.word	0x000000ff
        /*03a0*/ 	.word	0x00000000
        /*03a4*/ 	.short	0x0101
        /*03a6*/ 	.byte	0x06
	.zero		1


	//   ....[36]....
        /*03a8*/ 	.word	0x0000a260
        /*03ac*/ 	.word	0x00000005
        /*03b0*/ 	.word	0x00031c40
        /*03b4*/ 	.short	0x010a
        /*03b6*/ 	.byte	0x3f
	.zero		1


	//   ....[37]....
        /*03b8*/ 	.word	0x0000a6f0
        /*03bc*/ 	.word	0x00000017
        /*03c0*/ 	.word	0x00031c20
        /*03c4*/ 	.short	0x010a
        /*03c6*/ 	.byte	0x3f
	.zero		1


	//   ....[38]....
        /*03c8*/ 	.word	0x0000a9b0
        /*03cc*/ 	.word	0x00000003
        /*03d0*/ 	.word	0x00031c40
        /*03d4*/ 	.short	0x010a
        /*03d6*/ 	.byte	0x3f
	.zero		1


	//   ....[39]....
        /*03d8*/ 	.word	0x0000abf0
        /*03dc*/ 	.word	0x00000002
        /*03e0*/ 	.word	0x00000060
        /*03e4*/ 	.short	0x010a
        /*03e6*/ 	.byte	0x3f
	.zero		1


	//   ....[40]....
        /*03e8*/ 	.word	0x0000b100
        /*03ec*/ 	.word	0x00000003
        /*03f0*/ 	.word	0x00031c40
        /*03f4*/ 	.short	0x010a
        /*03f6*/ 	.byte	0x3f
	.zero		1


	//   ....[41]....
        /*03f8*/ 	.word	0x0000b340
        /*03fc*/ 	.word	0x00000002
        /*0400*/ 	.word	0x00000060
        /*0404*/ 	.short	0x010a
        /*0406*/ 	.byte	0x3f
	.zero		1


	//   ....[42]....
        /*0408*/ 	.word	0x0000b7c0
        /*040c*/ 	.word	0x00000002
        /*0410*/ 	.word	0x00031c40
        /*0414*/ 	.short	0x010a
        /*0416*/ 	.byte	0x3f
	.zero		1


	//   ....[43]....
        /*0418*/ 	.word	0x0000ba20
        /*041c*/ 	.word	0x00000002
        /*0420*/ 	.word	0x00000060
        /*0424*/ 	.short	0x010a
        /*0426*/ 	.byte	0x3f
	.zero		1


	//   ....[44]....
        /*0428*/ 	.word	0x0000bd20
        /*042c*/ 	.word	0x00000003
        /*0430*/ 	.word	0x00031c60
        /*0434*/ 	.short	0x010a
        /*0436*/ 	.byte	0x3f
	.zero		1


	//   ....[45]....
        /*0438*/ 	.word	0x0000c060
        /*043c*/ 	.word	0x00000008
        /*0440*/ 	.word	0x00031c20
        /*0444*/ 	.short	0x010a
        /*0446*/ 	.byte	0x3f
	.zero		1


	//   ....[46]....
        /*0448*/ 	.word	0x0000c200
        /*044c*/ 	.word	0x00000005
        /*0450*/ 	.word	0x00000000
        /*0454*/ 	.short	0x010a
        /*0456*/ 	.byte	0x3f
	.zero		1


	//   ....[47]....
        /*0458*/ 	.word	0x0000c270
        /*045c*/ 	.word	0x00000003
        /*0460*/ 	.word	0x00000000
        /*0464*/ 	.short	0x010a
        /*0466*/ 	.byte	0x3f
	.zero		1


	//   ....[48]....
        /*0468*/ 	.word	0x0000c2d0
        /*046c*/ 	.word	0x00000005
        /*0470*/ 	.word	0x00000000
        /*0474*/ 	.short	0x010a
        /*0476*/ 	.byte	0x3f
	.zero		1


	//   ....[49]....
        /*0478*/ 	.word	0x0000c300
        /*047c*/ 	.word	0x00000003
        /*0480*/ 	.word	0x00000000
        /*0484*/ 	.short	0x010a
        /*0486*/ 	.byte	0x3f
	.zero		1


	//   ....[50]....
        /*0488*/ 	.word	0x0000c370
        /*048c*/ 	.word	0x00000003
        /*0490*/ 	.word	0x00031c00
        /*0494*/ 	.short	0x010a
        /*0496*/ 	.byte	0x3f
	.zero		1


	//   ....[51]....
        /*0498*/ 	.word	0x0000c3c0
        /*049c*/ 	.word	0x00000004
        /*04a0*/ 	.word	0x00031c30
        /*04a4*/ 	.short	0x010a
        /*04a6*/ 	.byte	0x3f
	.zero		1


	//   ....[52]....
        /*04a8*/ 	.word	0x0000c420
        /*04ac*/ 	.word	0x00000003
        /*04b0*/ 	.word	0x00031c30
        /*04b4*/ 	.short	0x010a
        /*04b6*/ 	.byte	0x3f
	.zero		1


	//   ....[53]....
        /*04b8*/ 	.word	0x0000c480
        /*04bc*/ 	.word	0x00000003
        /*04c0*/ 	.word	0x00031c50
        /*04c4*/ 	.short	0x010a
        /*04c6*/ 	.byte	0x3f
	.zero		1


	//   ....[54]....
        /*04c8*/ 	.word	0x0000c4e0
        /*04cc*/ 	.word	0x00000005
        /*04d0*/ 	.word	0x00031c50
        /*04d4*/ 	.short	0x010a
        /*04d6*/ 	.byte	0x3f
	.zero		1


	//   ....[55]....
        /*04d8*/ 	.word	0x0000c680
        /*04dc*/ 	.word	0x00000005
        /*04e0*/ 	.word	0x00031c40
        /*04e4*/ 	.short	0x010a
        /*04e6*/ 	.byte	0x3f
	.zero		1


	//   ....[56]....
        /*04e8*/ 	.word	0x0000c6d0
        /*04ec*/ 	.word	0x00000017
        /*04f0*/ 	.word	0x00031c20
        /*04f4*/ 	.short	0x010a
        /*04f6*/ 	.byte	0x3f
	.zero		1


	//   ....[57]....
        /*04f8*/ 	.word	0x0000c720
        /*04fc*/ 	.word	0x00000003
        /*0500*/ 	.word	0x00031c40
        /*0504*/ 	.short	0x010a
        /*0506*/ 	.byte	0x3f
	.zero		1


	//   ....[58]....
        /*0508*/ 	.word	0x0000c770
        /*050c*/ 	.word	0x00000002
        /*0510*/ 	.word	0x00000060
        /*0514*/ 	.short	0x010a
        /*0516*/ 	.byte	0x3f
	.zero		1


	//   ....[59]....
        /*0518*/ 	.word	0x0000c7c0
        /*051c*/ 	.word	0x00000003
        /*0520*/ 	.word	0x00031c40
        /*0524*/ 	.short	0x010a
        /*0526*/ 	.byte	0x3f
	.zero		1


	//   ....[60]....
        /*0528*/ 	.word	0x0000c810
        /*052c*/ 	.word	0x00000002
        /*0530*/ 	.word	0x00000060
        /*0534*/ 	.short	0x010a
        /*0536*/ 	.byte	0x3f
	.zero		1


	//   ....[61]....
        /*0538*/ 	.word	0x0000c860
        /*053c*/ 	.word	0x00000002
        /*0540*/ 	.word	0x00031c40
        /*0544*/ 	.short	0x010a
        /*0546*/ 	.byte	0x3f
	.zero		1


	//   ....[62]....
        /*0548*/ 	.word	0x0000c8b0
        /*054c*/ 	.word	0x00000002
        /*0550*/ 	.word	0x00000060
        /*0554*/ 	.short	0x010a
        /*0556*/ 	.byte	0x3f
	.zero		1


	//   ....[63]....
        /*0558*/ 	.word	0x0000c900
        /*055c*/ 	.word	0x00000003
        /*0560*/ 	.word	0x00031c60
        /*0564*/ 	.short	0x010a
        /*0566*/ 	.byte	0x3f
	.zero		1


	//   ....[64]....
        /*0568*/ 	.word	0x0000c950
        /*056c*/ 	.word	0x00000008
        /*0570*/ 	.word	0x00031c20
        /*0574*/ 	.short	0x010a
        /*0576*/ 	.byte	0x3f
	.zero		1


	//   ....[65]....
        /*0578*/ 	.word	0x0000caf0
        /*057c*/ 	.word	0x00000005
        /*0580*/ 	.word	0x00000000
        /*0584*/ 	.short	0x010a
        /*0586*/ 	.byte	0x3f
	.zero		1


	//   ....[66]....
        /*0588*/ 	.word	0x0000cb40
        /*058c*/ 	.word	0x00000003
        /*0590*/ 	.word	0x00000000
        /*0594*/ 	.short	0x010a
        /*0596*/ 	.byte	0x3f
	.zero		1


	//   ....[67]....
        /*0598*/ 	.word	0x0000cb90
        /*059c*/ 	.word	0x00000005
        /*05a0*/ 	.word	0x00000000
        /*05a4*/ 	.short	0x010a
        /*05a6*/ 	.byte	0x3f
	.zero		1


	//----- nvinfo : EIATTR_NUM_MBARRIERS
	.align		4
.L_1233:
        /*05a8*/ 	.byte	0x03, 0x38
        /*05aa*/ 	.short	0x0016


	//----- nvinfo : EIATTR_EXIT_INSTR_OFFSETS
	.align		4
        /*05ac*/ 	.byte	0x04, 0x1c
        /*05ae*/ 	.short	(.L_1235 - .L_1234)


	//   ....[0]....
.L_1234:
        /*05b0*/ 	.word	0x00000a30


	//   ....[1]....
        /*05b4*/ 	.word	0x000095a0


	//   ....[2]....
        /*05b8*/ 	.word	0x00009600


	//   ....[3]....
        /*05bc*/ 	.word	0x0000c350


	//----- nvinfo : EIATTR_MAX_THREADS
	.align		4
.L_1235:
        /*05c0*/ 	.byte	0x04, 0x05
        /*05c2*/ 	.short	(.L_1237 - .L_1236)
.L_1236:
        /*05c4*/ 	.word	0x00000200
        /*05c8*/ 	.word	0x00000001
        /*05cc*/ 	.word	0x00000001


	//----- nvinfo : EIATTR_CRS_STACK_SIZE
	.align		4
.L_1237:
        /*05d0*/ 	.byte	0x04, 0x1e
        /*05d2*/ 	.short	(.L_1239 - .L_1238)
.L_1238:
        /*05d4*/ 	.word	0x00000000


	//----- nvinfo : EIATTR_CBANK_PARAM_SIZE
	.align		4
.L_1239:
        /*05d8*/ 	.byte	0x03, 0x19
        /*05da*/ 	.short	0x0bf0


	//----- nvinfo : EIATTR_PARAM_CBANK
	.align		4
        /*05dc*/ 	.byte	0x04, 0x0a
        /*05de*/ 	.short	(.L_1241 - .L_1240)
	.align		4
.L_1240:
        /*05e0*/ 	.word	index@(.nv.constant0._ZN7cutlass13device_kernelIN5flash11enable_sm90INS1_16FlashAttnFwdSm90INS1_25CollectiveMainloopFwdSm90ILi2EN4cute5tupleIJNS5_1CILi1EEES8_S8_EEENS6_IJNS7_ILi192EEENS7_ILi144EEENS7_ILi96EEEEEELi96ENS_6half_tEfNS_4arch4Sm90ELb0ELb0ELb0ELb0ELb0ELb0ELb0ELb0ELb1ELb0ELb0ELb0EEENS1_21CollectiveEpilogueFwdINS6_IJSA_SC_SB_EEES9_SE_SG_Li384ELb0ELb0ELb0ELb0EEENS1_29StaticPersistentTileSchedulerILb0EEEEEEEEEvNT_6ParamsE)
        /*05e4*/ 	.short	0x0210
        /*05e6*/ 	.short	0x0bf0


	//----- nvinfo : EIATTR_SW_WAR
	.align		4
.L_1241:
        /*05e8*/ 	.byte	0x04, 0x36
        /*05ea*/ 	.short	(.L_1243 - .L_1242)
.L_1242:
        /*05ec*/ 	.word	0x00000008
.L_1243:


//--------------------- .nv.info._ZN7cutlass13device_kernelIN5flash11enable_sm90INS1_16FlashAttnFwdSm90INS1_25CollectiveMainloopFwdSm90ILi2EN4cute5tupleIJNS5_1CILi1EEES8_S8_EEENS6_IJNS7_ILi192EEENS7_ILi144EEENS7_ILi96EEEEEELi96ENS_6half_tEfNS_4arch4Sm90ELb0ELb0ELb0ELb1ELb0ELb0ELb0ELb0ELb1ELb0ELb0ELb0EEENS1_21CollectiveEpilogueFwdINS6_IJSA_SC_SB_EEES9_SE_SG_Li384ELb1ELb0ELb0ELb0EEENS1_36VarlenDynamicPersistentTileSchedulerILi192ELi144ELi384ELi32ELb0ELb0ELb1ELb0ELb1ELb1EEEEEEEEEvNT_6ParamsE --------------------------
	.section	.nv.info._ZN7cutlass13device_kernelIN5flash11enable_sm90INS1_16FlashAttnFwdSm90INS1_25CollectiveMainloopFwdSm90ILi2EN4cute5tupleIJNS5_1CILi1EEES8_S8_EEENS6_IJNS7_ILi192EEENS7_ILi144EEENS7_ILi96EEEEEELi96ENS_6half_tEfNS_4arch4Sm90ELb0ELb0ELb0ELb1ELb0ELb0ELb0ELb0ELb1ELb0ELb0ELb0EEENS1_21CollectiveEpilogueFwdINS6_IJSA_SC_SB_EEES9_SE_SG_Li384ELb1ELb0ELb0ELb0EEENS1_36VarlenDynamicPersistentTileSchedulerILi192ELi144ELi384ELi32ELb0ELb0ELb1ELb0ELb1ELb1EEEEEEEEEvNT_6ParamsE,"",@"SHT_CUDA_INFO"
	.sectionflags	@""
	.align	4


	//----- nvinfo : EIATTR_CUDA_API_VERSION
	.align		4
        /*0000*/ 	.byte	0x04, 0x37
        /*0002*/ 	.short	(.L_1245 - .L_1244)
.L_1244:
        /*0004*/ 	.word	0x00000082


	//----- nvinfo : EIATTR_KPARAM_INFO
	.align		4
.L_1245:
        /*0008*/ 	.byte	0x04, 0x17
        /*000a*/ 	.short	(.L_1247 - .L_1246)
.L_1246:
        /*000c*/ 	.word	0x00000000
        /*0010*/ 	.short	0x0000
        /*0012*/ 	.short	0x0070
        /*0014*/ 	.byte	0x00, 0xf0, 0x01, 0x28


	//----- nvinfo : EIATTR_SPARSE_MMA_MASK
	.align		4
.L_1247:
        /*0018*/ 	.byte	0x03, 0x50
        /*001a*/ 	.short	0x0000


	//----- nvinfo : EIATTR_MAXREG_COUNT
	.align		4
        /*001c*/ 	.byte	0x03, 0x1b
        /*001e*/ 	.short	0x0080


	//----- nvinfo : EIATTR_NUM_BARRIERS
	.align		4
        /*0020*/ 	.byte	0x02, 0x4c
        /*0022*/ 	.byte	0x10
	.zero		1


	//----- nvinfo : EIATTR_EXTERNS
	.align		4
        /*0024*/ 	.byte	0x04, 0x0f
        /*0026*/ 	.short	(.L_1249 - .L_1248)


	//   ....[0]....
	.align		4
.L_1248:
        /*0028*/ 	.word	index@(__assertfail)


	//----- nvinfo : EIATTR_ANNOTATIONS
	.align		4
.L_1249:
        /*002c*/ 	.byte	0x04, 0x55
        /*002e*/ 	.short	(.L_1251 - .L_1250)


	//   ....[0]....
.L_1250:
        /* <DEDUP_REMOVED lines=9> */


	//----- nvinfo : EIATTR_MERCURY_ISA_VERSION
	.align		4
.L_1251:
        /*00b0*/ 	.byte	0x03, 0x5f
        /*00b2*/ 	.short	0x0101


	//----- nvinfo : EIATTR_UNUSED_LOAD_BYTE_OFFSET
	.align		4
        /*00b4*/ 	.byte	0x04, 0x44
        /*00b6*/ 	.short	(.L_1253 - .L_1252)


	//   ....[0]....
.L_1252:
        /*00b8*/ 	.word	0x00000a70
        /*00bc*/ 	.word	0x0000fff0


	//   ....[1]....
        /*00c0*/ 	.word	0x00008fb0
        /*00c4*/ 	.word	0x0000fff0


	//----- nvinfo : EIATTR_INT_WARP_WIDE_INSTR_OFFSETS
	.align		4
.L_1253:
        /*00c8*/ 	.byte	0x04, 0x31
        /*00ca*/ 	.short	(.L_1255 - .L_1254)


	//   ....[0]....
.L_1254:
        /*00cc*/ 	.word	0x00000150


	//   ....[1]....
        /*00d0*/ 	.word	0x000001f0


	//   ....[2]....
        /*00d4*/ 	.word	0x00000260


	//   ....[3]....
        /*00d8*/ 	.word	0x0000b450


	//   ....[4]....
        /*00dc*/ 	.word	0x0000b4e0


	//   ....[5]....
        /*00e0*/ 	.word	0x0000b930


	//   ....[6]....
        /*00e4*/ 	.word	0x0000b960


	//   ....[7]....
        /*00e8*/ 	.word	0x0000bb30


	//   ....[8]....
        /*00ec*/ 	.word	0x0000bc00


	//   ....[9]....
        /*00f0*/ 	.word	0x0000db00


	//   ....[10]....
        /*00f4*/ 	.word	0x0000db90


	//----- nvinfo : EIATTR_COOP_GROUP_MASK_REGIDS
	.align		4
.L_1255:
        /*00f8*/ 	.byte	0x04, 0x29
        /*00fa*/ 	.short	(.L_1257 - .L_1256)


	//   ....[0]....
.L_1256:
        /*00fc*/ 	.word	0xffffffff


	//   ....[1]....
        /*0100*/ 	.word	0xffffffff


	//   ....[2]....
        /*0104*/ 	.word	0xffffffff


	//   ....[3]....
        /*0108*/ 	.word	0xffffffff


	//   ....[4]....
        /*010c*/ 	.word	0xffffffff


	//   ....[5]....
        /*0110*/ 	.word	0xffffffff


	//   ....[6]....
        /*0114*/ 	.word	0xffffffff


	//   ....[7]....
        /*0118*/ 	.word	0xffffffff


	//   ....[8]....
        /*011c*/ 	.word	0xffffffff


	//   ....[9]....
        /*0120*/ 	.word	0xffffffff


	//   ....[10]....
        /*0124*/ 	.word	0xffffffff


	//   ....[11]....
        /*0128*/ 	.word	0xffffffff


	//   ....[12]....
        /*012c*/ 	.word	0xffffffff


	//   ....[13]....
        /*0130*/ 	.word	0xffffffff


	//   ....[14]....
        /*0134*/ 	.word	0xffffffff


	//   ....[15]....
        /*0138*/ 	.word	0xffffffff


	//   ....[16]....
        /*013c*/ 	.word	0xffffffff


	//   ....[17]....
        /*0140*/ 	.word	0xffffffff


	//   ....[18]....
        /*0144*/ 	.word	0xffffffff


	//   ....[19]....
        /*0148*/ 	.word	0xffffffff


	//   ....[20]....
        /*014c*/ 	.word	0xffffffff


	//   ....[21]....
        /*0150*/ 	.word	0xffffffff


	//   ....[22]....
        /*0154*/ 	.word	0xffffffff


	//   ....[23]....
        /*0158*/ 	.word	0xffffffff


	//   ....[24]....
        /*015c*/ 	.word	0xffffffff


	//   ....[25]....
        /*0160*/ 	.word	0xffffffff


	//   ....[26]....
        /*0164*/ 	.word	0xffffffff


	//   ....[27]....
        /*0168*/ 	.word	0xffffffff


	//   ....[28]....
        /*016c*/ 	.word	0xffffffff


	//   ....[29]....
        /*0170*/ 	.word	0xffffffff


	//   ....[30]....
        /*0174*/ 	.word	0xffffffff


	//   ....[31]....
        /*0178*/ 	.word	0xffffffff


	//   ....[32]....
        /*017c*/ 	.word	0xffffffff


	//   ....[33]....
        /*0180*/ 	.word	0xffffffff


	//   ....[34]....
        /*0184*/ 	.word	0xffffffff


	//   ....[35]....
        /*0188*/ 	.word	0xffffffff


	//   ....[36]....
        /*018c*/ 	.word	0xffffffff


	//   ....[37]....
        /*0190*/ 	.word	0xffffffff


	//   ....[38]....
        /*0194*/ 	.word	0xffffffff


	//   ....[39]....
        /*0198*/ 	.word	0xffffffff


	//   ....[40]....
        /*019c*/ 	.word	0xffffffff


	//   ....[41]....
        /*01a0*/ 	.word	0xffffffff


	//   ....[42]....
        /*01a4*/ 	.word	0xffffffff


	//   ....[43]....
        /*01a8*/ 	.word	0xffffffff


	//   ....[44]....
        /*01ac*/ 	.word	0xffffffff


	//   ....[45]....
        /*01b0*/ 	.word	0xffffffff


	//   ....[46]....
        /*01b4*/ 	.word	0xffffffff


	//   ....[47]....
        /*01b8*/ 	.word	0xffffffff


	//   ....[48]....
        /*01bc*/ 	.word	0xffffffff


	//   ....[49]....
        /*01c0*/ 	.word	0xffffffff


	//   ....[50]....
        /*01c4*/ 	.word	0xffffffff


	//   ....[51]....
        /*01c8*/ 	.word	0xffffffff


	//   ....[52]....
        /*01cc*/ 	.word	0xffffffff


	//   ....[53]....
        /*01d0*/ 	.word	0xffffffff


	//   ....[54]....
        /*01d4*/ 	.word	0xffffffff


	//   ....[55]....
        /*01d8*/ 	.word	0xffffffff


	//   ....[56]....
        /*01dc*/ 	.word	0x0500000f


	//   ....[57]....
        /*01e0*/ 	.word	0x0500000f


	//   ....[58]....
        /*01e4*/ 	.word	0x0500000f


	//   ....[59]....
        /*01e8*/ 	.word	0x0500000f


	//   ....[60]....
        /*01ec*/ 	.word	0x0500000f


	//   ....[61]....
        /*01f0*/ 	.word	0x0500000f


	//   ....[62]....
        /*01f4*/ 	.word	0x0500000f


	//   ....[63]....
        /*01f8*/ 	.word	0x0500000f


	//   ....[64]....
        /*01fc*/ 	.word	0x0500000f


	//   ....[65]....
        /*0200*/ 	.word	0x0500000f


	//   ....[66]....
        /*0204*/ 	.word	0x0500000f


	//   ....[67]....
        /*0208*/ 	.word	0x0500000f


	//   ....[68]....
        /*020c*/ 	.word	0x0500000f


	//   ....[69]....
        /*0210*/ 	.word	0x0500000f


	//   ....[70]....
        /*0214*/ 	.word	0x0500000f


	//   ....[71]....
        /*0218*/ 	.word	0x0500000f


	//   ....[72]....
        /*021c*/ 	.word	0x0500000f


	//   ....[73]....
        /*0220*/ 	.word	0x0500000f


	//   ....[74]....
        /*0224*/ 	.word	0x0500000f


	//----- nvinfo : EIATTR_COOP_GROUP_INSTR_OFFSETS
	.align		4
.L_1257:
        /*0228*/ 	.byte	0x04, 0x28
        /*022a*/ 	.short	(.L_1259 - .L_1258)


	//   ....[0]....
.L_1258:
        /*022c*/ 	.word	0x00000060


	//   ....[1]....
        /*0230*/ 	.word	0x00000160


	//   ....[2]....
        /*0234*/ 	.word	0x00000210


	//   ....[3]....
        /*0238*/ 	.word	0x000003d0


	//   ....[4]....
        /*023c*/ 	.word	0x00000530


	//   ....[5]....
        /*0240*/ 	.word	0x00000650


	//   ....[6]....
        /*0244*/ 	.word	0x000007b0


	//   ....[7]....
        /*0248*/ 	.word	0x00001330


	//   ....[8]....
        /*024c*/ 	.word	0x00003510


	//   ....[9]....
        /*0250*/ 	.word	0x000035a0


	//   ....[10]....
        /*0254*/ 	.word	0x00003b50


	//   ....[11]....
        /*0258*/ 	.word	0x00003be0


	//   ....[12]....
        /*025c*/ 	.word	0x00004c30


	//   ....[13]....
        /*0260*/ 	.word	0x00006a00


	//   ....[14]....
        /*0264*/ 	.word	0x00006a20


	//   ....[15]....
        /*0268*/ 	.word	0x00007080


	//   ....[16]....
        /*026c*/ 	.word	0x00007100


	//   ....[17]....
        /*0270*/ 	.word	0x00008510


	//   ....[18]....
        /*0274*/ 	.word	0x00008610


	//   ....[19]....
        /*0278*/ 	.word	0x00008670


	//   ....[20]....
        /*027c*/ 	.word	0x00008780


	//   ....[21]....
        /*0280*/ 	.word	0x00008790


	//   ....[22]....
        /*0284*/ 	.word	0x0000a670


	//   ....[23]....
        /*0288*/ 	.word	0x0000a7f0


	//   ....[24]....
        /*028c*/ 	.word	0x0000a820


	//   ....[25]....
        /*0290*/ 	.word	0x0000a860


	//   ....[26]....
        /*0294*/ 	.word	0x0000a8d0


	//   ....[27]....
        /*0298*/ 	.word	0x0000a930


	//   ....[28]....
        /*029c*/ 	.word	0x0000a970


	//   ....[29]....
        /*02a0*/ 	.word	0x0000aaf0


	//   ....[30]....
        /*02a4*/ 	.word	0x0000ab50


	//   ....[31]....
        /*02a8*/ 	.word	0x0000ab90


	//   ....[32]....
        /*02ac*/ 	.word	0x0000abd0


	//   ....[33]....
        /*02b0*/ 	.word	0x0000ac00


	//   ....[34]....
        /*02b4*/ 	.word	0x0000ac30


	//   ....[35]....
        /*02b8*/ 	.word	0x0000acb0


	//   ....[36]....
        /*02bc*/ 	.word	0x0000ace0


	//   ....[37]....
        /*02c0*/ 	.word	0x0000ad60


	//   ....[38]....
        /*02c4*/ 	.word	0x0000df00


	//   ....[39]....
        /*02c8*/ 	.word	0x0000df10


	//   ....[40]....
        /*02cc*/ 	.word	0x0000e000


	//   ....[41]....
        /*02d0*/ 	.word	0x0000e060


	//   ....[42]....
        /*02d4*/ 	.word	0x0000e0a0


	//   ....[43]....
        /*02d8*/ 	.word	0x0000e0e0


	//   ....[44]....
        /*02dc*/ 	.word	0x0000e110


	//   ....[45]....
        /*02e0*/ 	.word	0x0000e140


	//   ....[46]....
        /*02e4*/ 	.word	0x0000e2b0


	//   ....[47]....
        /*02e8*/ 	.word	0x0000e310


	//   ....[48]....
        /*02ec*/ 	.word	0x0000e350


	//   ....[49]....
        /*02f0*/ 	.word	0x0000e390


	//   ....[50]....
        /*02f4*/ 	.word	0x0000e3c0


	//   ....[51]....
        /*02f8*/ 	.word	0x0000e3f0


	//   ....[52]....
        /*02fc*/ 	.word	0x0000e4b0


	//   ....[53]....
        /*0300*/ 	.word	0x0000e4d0


	//   ....[54]....
        /*0304*/ 	.word	0x0000e540


	//   ....[55]....
        /*0308*/ 	.word	0x0000e970


	//   ....[56]....
        /*030c*/ 	.word	0x0000ee50


	//   ....[57]....
        /*0310*/ 	.word	0x0000f240


	//   ....[58]....
        /*0314*/ 	.word	0x0000f2d0


	//   ....[59]....
        /*0318*/ 	.word	0x0000f370


	//   ....[60]....
        /*031c*/ 	.word	0x0000f420


	//   ....[61]....
        /*0320*/ 	.word	0x0000f4a0


	//   ....[62]....
        /*0324*/ 	.word	0x0000f520


	//   ....[63]....
        /*0328*/ 	.word	0x0000f5a0


	//   ....[64]....
        /*032c*/ 	.word	0x0000f620


	//   ....[65]....
        /*0330*/ 	.word	0x0000f6b0


	//   ....[66]....
        /*0334*/ 	.word	0x0000f760


	//   ....[67]....
        /*0338*/ 	.word	0x0000f7e0


	//   ....[68]....
        /*033c*/ 	.word	0x0000f860


	//   ....[69]....
        /*0340*/ 	.word	0x0000f8e0


	//   ....[70]....
        /*0344*/ 	.word	0x0000f960


	//   ....[71]....
        /*0348*/ 	.word	0x0000f9d0


	//   ....[72]....
        /*034c*/ 	.word	0x0000fa70


	//   ....[73]....
        /*0350*/ 	.word	0x0000fb00


	//   ....[74]....
        /*0354*/ 	.word	0x0000fc20


	//----- nvinfo : EIATTR_REG_RECONFIG
	.align		4
.L_1259:
        /*0358*/ 	.byte	0x01, 0x54
	.zero		2


	//----- nvinfo : EIATTR_SYSCALL_OFFSETS
	.align		4
        /*035c*/ 	.byte	0x04, 0x46
        /*035e*/ 	.short	(.L_1261 - .L_1260)


	//   ....[0]....
.L_1260:
        /*0360*/ 	.word	0x000014e0


	//   ....[1]....
        /*0364*/ 	.word	0x0000b660


	//   ....[2]....
        /*0368*/ 	.word	0x0000b790


	//   ....[3]....
        /*036c*/ 	.word	0x0000b890


	//----- nvinfo : EIATTR_MBARRIER_INSTR_OFFSETS
	.align		4
.L_1261:
        /*0370*/ 	.byte	0x04, 0x39
        /*0372*/ 	.short	(.L_1263 - .L_1262)


	//   ....[0]....
.L_1262:
        /*0374*/ 	.word	0x00000280
        /*0378*/ 	.word	0x000000ff
        /*037c*/ 	.word	0x00031c00
        /*0380*/ 	.short	0x0100
        /*0382*/ 	.byte	0x08
	.zero		1


	//   ....[1]....
        /*0384*/ 	.word	0x00000290
        /*0388*/ 	.word	0x000000ff
        /*038c*/ 	.word	0x00031c20
        /*0390*/ 	.short	0x0100
        /*0392*/ 	.byte	0x08
	.zero		1


	//   ....[2]....
        /*0394*/ 	.word	0x00000380
        /*0398*/ 	.word	0x000000ff
        /*039c*/ 	.word	0x00031c30
        /*03a0*/ 	.short	0x0100
        /*03a2*/ 	.byte	0x08
	.zero		1


	//   ....[3]....
        /*03a4*/ 	.word	0x00000390
        /*03a8*/ 	.word	0x000000ff
        /*03ac*/ 	.word	0x00031c40
        /*03b0*/ 	.short	0x0100
        /*03b2*/ 	.byte	0x08
	.zero		1


	//   ....[4]....
        /*03b4*/ 	.word	0x000003a0
        /*03b8*/ 	.word	0x000000ff
        /*03bc*/ 	.word	0x00031c38
        /*03c0*/ 	.short	0x0100
        /*03c2*/ 	.byte	0x08
	.zero		1


	//   ....[5]....
        /*03c4*/ 	.word	0x000003b0
        /*03c8*/ 	.word	0x000000ff
        /*03cc*/ 	.word	0x00031c48
        /*03d0*/ 	.short	0x0100
        /*03d2*/ 	.byte	0x08
	.zero		1


	//   ....[6]....
        /*03d4*/ 	.word	0x000004e0
        /*03d8*/ 	.word	0x000000ff
        /*03dc*/ 	.word	0x00031c50
        /*03e0*/ 	.short	0x0100
        /*03e2*/ 	.byte	0x08
	.zero		1


	//   ....[7]....
        /*03e4*/ 	.word	0x000004f0
        /*03e8*/ 	.word	0x000000ff
        /*03ec*/ 	.word	0x00031c60
        /*03f0*/ 	.short	0x0100
        /*03f2*/ 	.byte	0x08
	.zero		1


	//   ....[8]....
        /*03f4*/ 	.word	0x00000500
        /*03f8*/ 	.word	0x000000ff
        /*03fc*/ 	.word	0x00031c58
        /*0400*/ 	.short	0x0100
        /*0402*/ 	.byte	0x08
	.zero		1


	//   ....[9]....
        /*0404*/ 	.word	0x00000510
        /*0408*/ 	.word	0x000000ff
        /*040c*/ 	.word	0x00031c68
        /*0410*/ 	.short	0x0100
        /*0412*/ 	.byte	0x08
	.zero		1


	//   ....[10]....
        /*0414*/ 	.word	0x00000600
        /*0418*/ 	.word	0x000000ff
        /*041c*/ 	.word	0x00031c70
        /*0420*/ 	.short	0x0100
        /*0422*/ 	.byte	0x06
	.zero		1


	//   ....[11]....
        /*0424*/ 	.word	0x00000610
        /*0428*/ 	.word	0x000000ff
        /*042c*/ 	.word	0x00031c80
        /*0430*/ 	.short	0x0100
        /*0432*/ 	.byte	0x06
	.zero		1


	//   ....[12]....
        /*0434*/ 	.word	0x00000620
        /*0438*/ 	.word	0x000000ff
        /*043c*/ 	.word	0x00031c78
        /*0440*/ 	.short	0x0100
        /*0442*/ 	.byte	0x06
	.zero		1


	//   ....[13]....
        /*0444*/ 	.word	0x00000630
        /*0448*/ 	.word	0x000000ff
        /*044c*/ 	.word	0x00031c88
        /*0450*/ 	.short	0x0100
        /*0452*/ 	.byte	0x06
	.zero		1


	//   ....[14]....
        /*0454*/ 	.word	0x00000760
        /*0458*/ 	.word	0x000000ff
        /*045c*/ 	.word	0x00031c90
        /*0460*/ 	.short	0x0100
        /*0462*/ 	.byte	0x08
	.zero		1


	//   ....[15]....
        /*0464*/ 	.word	0x00000770
        /*0468*/ 	.word	0x000000ff
        /*046c*/ 	.word	0x00031ca0
        /*0470*/ 	.short	0x0100
        /*0472*/ 	.byte	0x08
	.zero		1


	//   ....[16]....
        /*0474*/ 	.word	0x00000780
        /*0478*/ 	.word	0x000000ff
        /*047c*/ 	.word	0x00031c98
        /*0480*/ 	.short	0x0100
        /*0482*/ 	.byte	0x08
	.zero		1


	//   ....[17]....
        /*0484*/ 	.word	0x00000790
        /*0488*/ 	.word	0x000000ff
        /*048c*/ 	.word	0x00031ca8
        /*0490*/ 	.short	0x0100
        /*0492*/ 	.byte	0x08
	.zero		1


	//   ....[18]....
        /*0494*/ 	.word	0x000008c0
        /*0498*/ 	.word	0x000000ff
        /*049c*/ 	.word	0x00031cb0
        /*04a0*/ 	.short	0x0100
        /*04a2*/ 	.byte	0x08
	.zero		1


	//   ....[19]....
        /*04a4*/ 	.word	0x000008d0
        /*04a8*/ 	.word	0x000000ff
        /*04ac*/ 	.word	0x00031cc0
        /*04b0*/ 	.short	0x0100
        /*04b2*/ 	.byte	0x08
	.zero		1


	//   ....[20]....
        /*04b4*/ 	.word	0x000008e0
        /*04b8*/ 	.word	0x000000ff
        /*04bc*/ 	.word	0x00031cb8
        /*04c0*/ 	.short	0x0100
        /*04c2*/ 	.byte	0x08
	.zero		1


	//   ....[21]....
        /*04c4*/ 	.word	0x000008f0
        /*04c8*/ 	.word	0x000000ff
        /*04cc*/ 	.word	0x00031cc8
        /*04d0*/ 	.short	0x0100
        /*04d2*/ 	.byte	0x08
	.zero		1


	//   ....[22]....
        /*04d4*/ 	.word	0x00001540
        /*04d8*/ 	.word	0x000000ff
        /*04dc*/ 	.word	0x00031c00
        /*04e0*/ 	.short	0x010a
        /*04e2*/ 	.byte	0x24
	.zero		1


	//   ....[23]....
        /*04e4*/ 	.word	0x000015b0
        /*04e8*/ 	.word	0x00000004
        /*04ec*/ 	.word	0x00031c30
        /*04f0*/ 	.short	0x010a
        /*04f2*/ 	.byte	0x3f
	.zero		1


	//   ....[24]....
        /*04f4*/ 	.word	0x00001620
        /*04f8*/ 	.word	0x00000004
        /*04fc*/ 	.word	0x00031c30
        /*0500*/ 	.short	0x010a
        /*0502*/ 	.byte	0x3f
	.zero		1


	//   ....[25]....
        /*0504*/ 	.word	0x000035c0
        /*0508*/ 	.word	0x00000004
        /*050c*/ 	.word	0x00000000
        /*0510*/ 	.short	0x0101
        /*0512*/ 	.byte	0x3f
	.zero		1


	//   ....[26]....
        /*0514*/ 	.word	0x00004ed0
        /*0518*/ 	.word	0x000000ff
        /*051c*/ 	.word	0x00031c30
        /*0520*/ 	.short	0x010a
        /*0522*/ 	.byte	0x06
	.zero		1


	//   ....[27]....
        /*0524*/ 	.word	0x00004f10
        /*0528*/ 	.word	0x000000ff
        /*052c*/ 	.word	0x00031c30
        /*0530*/ 	.short	0x010a
        /*0532*/ 	.byte	0x06
	.zero		1


	//   ....[28]....
        /*0534*/ 	.word	0x000065c0
        /*0538*/ 	.word	0x000000ff
        /*053c*/ 	.word	0x00031c50
        /*0540*/ 	.short	0x010a
        /*0542*/ 	.byte	0x06
	.zero		1


	//   ....[29]....
        /*0544*/ 	.word	0x00006600
        /*0548*/ 	.word	0x000000ff
        /*054c*/ 	.word	0x00031c50
        /*0550*/ 	.short	0x010a
        /*0552*/ 	.byte	0x06
	.zero		1


	//   ....[30]....
        /*0554*/ 	.word	0x00007870
        /*0558*/ 	.word	0x0000000a
        /*055c*/ 	.word	0x00000000
        /*0560*/ 	.short	0x0101
        /*0562*/ 	.byte	0x3f
	.zero		1


	//   ....[31]....
        /*0564*/ 	.word	0x000079c0
        /*0568*/ 	.word	0x00000008
        /*056c*/ 	.word	0x00000000
        /*0570*/ 	.short	0x0101
        /*0572*/ 	.byte	0x3f
	.zero		1


	//   ....[32]....
        /*0574*/ 	.word	0x00008580
        /*0578*/ 	.word	0x000000ff
        /*057c*/ 	.word	0x00031c50
        /*0580*/ 	.short	0x010a
        /*0582*/ 	.byte	0x09
	.zero		1


	//   ....[33]....
        /*0584*/ 	.word	0x000085c0
        /*0588*/ 	.word	0x000000ff
        /*058c*/ 	.word	0x00031c50
        /*0590*/ 	.short	0x010a
        /*0592*/ 	.byte	0x09
	.zero		1


	//   ....[34]....
        /*0594*/ 	.word	0x00008c50
        /*0598*/ 	.word	0x00000004
        /*059c*/ 	.word	0x00000000
        /*05a0*/ 	.short	0x0101
        /*05a2*/ 	.byte	0x3f
	.zero		1


	//   ....[35]....
        /*05a4*/ 	.word	0x00009b50
        /*05a8*/ 	.word	0x000000ff
        /*05ac*/ 	.word	0x00000000
        /*05b0*/ 	.short	0x0101
        /*05b2*/ 	.byte	0x04
	.zero		1


	//   ....[36]....
        /*05b4*/ 	.word	0x0000bef0
        /*05b8*/ 	.word	0x00000005
        /*05bc*/ 	.word	0x00031c40
        /*05c0*/ 	.short	0x010a
        /*05c2*/ 	.byte	0x3f
	.zero		1


	//   ....[37]....
        /*05c4*/ 	.word	0x0000c400
        /*05c8*/ 	.word	0x0000001a
        /*05cc*/ 	.word	0x00031c20
        /*05d0*/ 	.short	0x010a
        /*05d2*/ 	.byte	0x3f
	.zero		1


	//   ....[38]....
        /*05d4*/ 	.word	0x0000c6f0
        /*05d8*/ 	.word	0x00000003
        /*05dc*/ 	.word	0x00031c40
        /*05e0*/ 	.short	0x010a
        /*05e2*/ 	.byte	0x3f
	.zero		1


	//   ....[39]....
        /*05e4*/ 	.word	0x0000c970
        /*05e8*/ 	.word	0x00000002
        /*05ec*/ 	.word	0x00000060
        /*05f0*/ 	.short	0x010a
        /*05f2*/ 	.byte	0x3f
	.zero		1


	//   ....[40]....
        /*05f4*/ 	.word	0x0000ce80
        /*05f8*/ 	.word	0x00000003
        /*05fc*/ 	.word	0x00031c40
        /*0600*/ 	.short	0x010a
        /*0602*/ 	.byte	0x3f
	.zero		1


	//   ....[41]....
        /*0604*/ 	.word	0x0000d100
        /*0608*/ 	.word	0x00000003
        /*060c*/ 	.word	0x00000060
        /*0610*/ 	.short	0x010a
        /*0612*/ 	.byte	0x3f
	.zero		1


	//   ....[42]....
        /*0614*/ 	.word	0x0000d570
        /*0618*/ 	.word	0x00000002
        /*061c*/ 	.word	0x00031c40
        /*0620*/ 	.short	0x010a
        /*0622*/ 	.byte	0x3f
	.zero		1


	//   ....[43]....
        /*0624*/ 	.word	0x0000d810
        /*0628*/ 	.word	0x00000002
        /*062c*/ 	.word	0x00000060
        /*0630*/ 	.short	0x010a
        /*0632*/ 	.byte	0x3f
	.zero		1


	//   ....[44]....
        /*0634*/ 	.word	0x0000dc00
        /*0638*/ 	.word	0x00000003
        /*063c*/ 	.word	0x00031c60
        /*0640*/ 	.short	0x010a
        /*0642*/ 	.byte	0x3f
	.zero		1


	//   ....[45]....
        /*0644*/ 	.word	0x0000e8f0
        /*0648*/ 	.word	0x00000009
        /*064c*/ 	.word	0x00031c20
        /*0650*/ 	.short	0x010a
        /*0652*/ 	.byte	0x3f
	.zero		1


	//   ....[46]....
        /*0654*/ 	.word	0x0000ea90
        /*0658*/ 	.word	0x00000007
        /*065c*/ 	.word	0x00000000
        /*0660*/ 	.short	0x010a
        /*0662*/ 	.byte	0x3f
	.zero		1


	//   ....[47]....
        /*0664*/ 	.word	0x0000eb00
        /*0668*/ 	.word	0x00000003
        /*066c*/ 	.word	0x00000000
        /*0670*/ 	.short	0x010a
        /*0672*/ 	.byte	0x3f
	.zero		1


	//   ....[48]....
        /*0674*/ 	.word	0x0000eb60
        /*0678*/ 	.word	0x00000005
        /*067c*/ 	.word	0x00000000
        /*0680*/ 	.short	0x010a
        /*0682*/ 	.byte	0x3f
	.zero		1


	//   ....[49]....
        /*0684*/ 	.word	0x0000eb90
        /*0688*/ 	.word	0x00000003
        /*068c*/ 	.word	0x00000000
        /*0690*/ 	.short	0x010a
        /*0692*/ 	.byte	0x3f
	.zero		1


	//   ....[50]....
        /*0694*/ 	.word	0x0000ec00
        /*0698*/ 	.word	0x00000003
        /*069c*/ 	.word	0x00031c00
        /*06a0*/ 	.short	0x010a
        /*06a2*/ 	.byte	0x3f
	.zero		1


	//   ....[51]....
        /*06a4*/ 	.word	0x0000ec50
        /*06a8*/ 	.word	0x00000004
        /*06ac*/ 	.word	0x00031c30
        /*06b0*/ 	.short	0x010a
        /*06b2*/ 	.byte	0x3f
	.zero		1


	//   ....[52]....
        /*06b4*/ 	.word	0x0000ecb0
        /*06b8*/ 	.word	0x00000003
        /*06bc*/ 	.word	0x00031c30
        /*06c0*/ 	.short	0x010a
        /*06c2*/ 	.byte	0x3f
	.zero		1


	//   ....[53]....
        /*06c4*/ 	.word	0x0000ed10
        /*06c8*/ 	.word	0x00000003
        /*06cc*/ 	.word	0x00031c50
        /*06d0*/ 	.short	0x010a
        /*06d2*/ 	.byte	0x3f
	.zero		1


	//   ....[54]....
        /*06d4*/ 	.word	0x0000ed70
        /*06d8*/ 	.word	0x00000005
        /*06dc*/ 	.word	0x00031c50
        /*06e0*/ 	.short	0x010a
        /*06e2*/ 	.byte	0x3f
	.zero		1


	//   ....[55]....
        /*06e4*/ 	.word	0x0000ef10
        /*06e8*/ 	.word	0x00000005
        /*06ec*/ 	.word	0x00031c40
        /*06f0*/ 	.short	0x010a
        /*06f2*/ 	.byte	0x3f
	.zero		1


	//   ....[56]....
        /*06f4*/ 	.word	0x0000ef60
        /*06f8*/ 	.word	0x0000001a
        /*06fc*/ 	.word	0x00031c20
        /*0700*/ 	.short	0x010a
        /*0702*/ 	.byte	0x3f
	.zero		1


	//   ....[57]....
        /*0704*/ 	.word	0x0000efb0
        /*0708*/ 	.word	0x00000003
        /*070c*/ 	.word	0x00031c40
        /*0710*/ 	.short	0x010a
        /*0712*/ 	.byte	0x3f
	.zero		1


	//   ....[58]....
        /*0714*/ 	.word	0x0000f000
        /*0718*/ 	.word	0x00000002
        /*071c*/ 	.word	0x00000060
        /*0720*/ 	.short	0x010a
        /*0722*/ 	.byte	0x3f
	.zero		1


	//   ....[59]....
        /*0724*/ 	.word	0x0000f050
        /*0728*/ 	.word	0x00000003
        /*072c*/ 	.word	0x00031c40
        /*0730*/ 	.short	0x010a
        /*0732*/ 	.byte	0x3f
	.zero		1


	//   ....[60]....
        /*0734*/ 	.word	0x0000f0a0
        /*0738*/ 	.word	0x00000003
        /*073c*/ 	.word	0x00000060
        /*0740*/ 	.short	0x010a
        /*0742*/ 	.byte	0x3f
	.zero		1


	//   ....[61]....
        /*0744*/ 	.word	0x0000f0f0
        /*0748*/ 	.word	0x00000002
        /*074c*/ 	.word	0x00031c40
        /*0750*/ 	.short	0x010a
        /*0752*/ 	.byte	0x3f
	.zero		1


	//   ....[62]....
        /*0754*/ 	.word	0x0000f140
        /*0758*/ 	.word	0x00000002
        /*075c*/ 	.word	0x00000060
        /*0760*/ 	.short	0x010a
        /*0762*/ 	.byte	0x3f
	.zero		1


	//   ....[63]....
        /*0764*/ 	.word	0x0000f190
        /*0768*/ 	.word	0x00000003
        /*076c*/ 	.word	0x00031c60
        /*0770*/ 	.short	0x010a
        /*0772*/ 	.byte	0x3f
	.zero		1


	//   ....[64]....
        /*0774*/ 	.word	0x0000fb40
        /*0778*/ 	.word	0x00000009
        /*077c*/ 	.word	0x00031c20
        /*0780*/ 	.short	0x010a
        /*0782*/ 	.byte	0x3f
	.zero		1


	//   ....[65]....
        /*0784*/ 	.word	0x0000fce0
        /*0788*/ 	.word	0x00000007
        /*078c*/ 	.word	0x00000000
        /*0790*/ 	.short	0x010a
        /*0792*/ 	.byte	0x3f
	.zero		1


	//   ....[66]....
        /*0794*/ 	.word	0x0000fd30
        /*0798*/ 	.word	0x00000003
        /*079c*/ 	.word	0x00000000
        /*07a0*/ 	.short	0x010a
        /*07a2*/ 	.byte	0x3f
	.zero		1


	//   ....[67]....
        /*07a4*/ 	.word	0x0000fd80
        /*07a8*/ 	.word	0x00000005
        /*07ac*/ 	.word	0x00000000
        /*07b0*/ 	.short	0x010a
        /*07b2*/ 	.byte	0x3f
	.zero		1


	//----- nvinfo : EIATTR_NUM_MBARRIERS
	.align		4
.L_1263:
        /*07b4*/ 	.byte	0x03, 0x38
        /*07b6*/ 	.short	0x0016


	//----- nvinfo : EIATTR_EXIT_INSTR_OFFSETS
	.align		4
        /*07b8*/ 	.byte	0x04, 0x1c
        /*07ba*/ 	.short	(.L_1265 - .L_1264)


	//   ....[0]....
.L_1264:
        /*07bc*/ 	.word	0x00000aa0


	//   ....[1]....
        /*07c0*/ 	.word	0x0000a630


	//   ....[2]....
        /*07c4*/ 	.word	0x0000a690


	//   ....[3]....
        /*07c8*/ 	.word	0x0000ebe0


	//----- nvinfo : EIATTR_MAX_THREADS
	.align		4
.L_1265:
        /*07cc*/ 	.byte	0x04, 0x05
        /*07ce*/ 	.short	(.L_1267 - .L_1266)
.L_1266:
        /*07d0*/ 	.word	0x00000200
        /*07d4*/ 	.word	0x00000001
        /*07d8*/ 	.word	0x00000001


	//----- nvinfo : EIATTR_CRS_STACK_SIZE
	.align		4
.L_1267:
        /*07dc*/ 	.byte	0x04, 0x1e
        /*07de*/ 	.short	(.L_1269 - .L_1268)
.L_1268:
        /*07e0*/ 	.word	0x00000000


	//----- nvinfo : EIATTR_CBANK_PARAM_SIZE
	.align		4
.L_1269:
        /*07e4*/ 	.byte	0x03, 0x19
        /*07e6*/ 	.short	0x0a70


	//----- nvinfo : EIATTR_PARAM_CBANK
	.align		4
        /*07e8*/ 	.byte	0x04, 0x0a
        /*07ea*/ 	.short	(.L_1271 - .L_1270)
	.align		4
.L_1270:
        /*07ec*/ 	.word	index@(.nv.constant0._ZN7cutlass13device_kernelIN5flash11enable_sm90INS1_16FlashAttnFwdSm90INS1_25CollectiveMainloopFwdSm90ILi2EN4cute5tupleIJNS5_1CILi1EEES8_S8_EEENS6_IJNS7_ILi192EEENS7_ILi144EEENS7_ILi96EEEEEELi96ENS_6half_tEfNS_4arch4Sm90ELb0ELb0ELb0ELb1ELb0ELb0ELb0ELb0ELb1ELb0ELb0ELb0EEENS1_21CollectiveEpilogueFwdINS6_IJSA_SC_SB_EEES9_SE_SG_Li384ELb1ELb0ELb0ELb0EEENS1_36VarlenDynamicPersistentTileSchedulerILi192ELi144ELi384ELi32ELb0ELb0ELb1ELb0ELb1ELb1EEEEEEEEEvNT_6ParamsE)
        /*07f0*/ 	.short	0x0210
        /*07f2*/ 	.short	0x0a70


	//----- nvinfo : EIATTR_SW_WAR
	.align		4
.L_1271:
        /*07f4*/ 	.byte	0x04, 0x36
        /*07f6*/ 	.short	(.L_1273 - .L_1272)
.L_1272:
        /*07f8*/ 	.word	0x00000008
.L_1273:


//--------------------- .nv.info._ZN7cutlass13device_kernelIN5flash11enable_sm90INS1_16FlashAttnFwdSm90INS1_25CollectiveMainloopFwdSm90ILi2EN4cute5tupleIJNS5_1CILi1EEES8_S8_EEENS6_IJNS7_ILi192EEENS7_ILi144EEENS7_ILi96EEEEEELi96ENS_6half_tEfNS_4arch4Sm90ELb0ELb0ELb0ELb1ELb0ELb1ELb0ELb0ELb1ELb0ELb0ELb0EEENS1_21CollectiveEpilogueFwdINS6_IJSA_SC_SB_EEES9_SE_SG_Li384ELb1ELb0ELb0ELb0EEENS1_36VarlenDynamicPersistentTileSchedulerILi192ELi144ELi384ELi32ELb0ELb0ELb1ELb0ELb1ELb1EEEEEEEEEvNT_6ParamsE --------------------------
	.section	.nv.info._ZN7cutlass13device_kernelIN5flash11enable_sm90INS1_16FlashAttnFwdSm90INS1_25CollectiveMainloopFwdSm90ILi2EN4cute5tupleIJNS5_1CILi1EEES8_S8_EEENS6_IJNS7_ILi192EEENS7_ILi144EEENS7_ILi96EEEEEELi96ENS_6half_tEfNS_4arch4Sm90ELb0ELb0ELb0ELb1ELb0ELb1ELb0ELb0ELb1ELb0ELb0ELb0EEENS1_21CollectiveEpilogueFwdINS6_IJSA_SC_SB_EEES9_SE_SG_Li384ELb1ELb0ELb0ELb0EEENS1_36VarlenDynamicPersistentTileSchedulerILi192ELi144ELi384ELi32ELb0ELb0ELb1ELb0ELb1ELb1EEEEEEEEEvNT_6ParamsE,"",@"SHT_CUDA_INFO"
	.sectionflags	@""
	.align	4


	//----- nvinfo : EIATTR_CUDA_API_VERSION
	.align		4
        /*0000*/ 	.byte	0x04, 0x37
        /*0002*/ 	.short	(.L_1275 - .L_1274)
.L_1274:
        /*0004*/ 	.word	0x00000082


	//----- nvinfo : EIATTR_KPARAM_INFO
	.align		4
.L_1275:
        /*0008*/ 	.byte	0x04, 0x17
        /*000a*/ 	.short	(.L_1277 - .L_1276)
.L_1276:
        /*000c*/ 	.word	0x00000000
        /*0010*/ 	.short	0x0000
        /*0012*/ 	.short	0x0070
        /*0014*/ 	.byte	0x00, 0xf0, 0x01, 0x28


	//----- nvinfo : EIATTR_SPARSE_MMA_MASK
	.align		4
.L_1277:
        /*0018*/ 	.byte	0x03, 0x50
        /*001a*/ 	.short	0x0000


	//----- nvinfo : EIATTR_MAXREG_COUNT
	.align		4
        /*001c*/ 	.byte	0x03, 0x1b
        /*001e*/ 	.short	0x0080


	//----- nvinfo : EIATTR_NUM_BARRIERS
	.align		4
        /*0020*/ 	.byte	0x02, 0x4c
        /*0022*/ 	.byte	0x10
	.zero		1


	//----- nvinfo : EIATTR_EXTERNS
	.align		4
        /*0024*/ 	.byte	0x04, 0x0f
        /*0026*/ 	.short	(.L_1279 - .L_1278)


	//   ....[0]....
	.align		4
.L_1278:
        /*0028*/ 	.word	index@(__assertfail)


	//----- nvinfo : EIATTR_ANNOTATIONS
	.align		4
.L_1279:
        /*002c*/ 	.byte	0x04, 0x55
        /*002e*/ 	.short	(.L_1281 - .L_1280)


	//   ....[0]....
.L_1280:
        /* <DEDUP_REMOVED lines=84> */


	//----- nvinfo : EIATTR_MERCURY_ISA_VERSION
	.align		4
.L_1281:
        /*0560*/ 	.byte	0x03, 0x5f
        /*0562*/ 	.short	0x0101


	//----- nvinfo : EIATTR_UNUSED_LOAD_BYTE_OFFSET
	.align		4
        /*0564*/ 	.byte	0x04, 0x44
        /*0566*/ 	.short	(.L_1283 - .L_1282)


	//   ....[0]....
.L_1282:
        /*0568*/ 	.word	0x00000b30
        /*056c*/ 	.word	0x0000fff0


	//   ....[1]....
        /*0570*/ 	.word	0x000140f0
        /*0574*/ 	.word	0x0000fff0


	//----- nvinfo : EIATTR_INT_WARP_WIDE_INSTR_OFFSETS
	.align		4
.L_1283:
        /*0578*/ 	.byte	0x04, 0x31
        /*057a*/ 	.short	(.L_1285 - .L_1284)


	//   ....[0]....
.L_1284:
        /*057c*/ 	.word	0x000001c0


	//   ....[1]....
        /*0580*/ 	.word	0x00000200


	//   ....[2]....
        /*0584*/ 	.word	0x00000270


	//   ....[3]....
        /*0588*/ 	.word	0x00017690


	//   ....[4]....
        /*058c*/ 	.word	0x00017720


	//   ....[5]....
        /*0590*/ 	.word	0x00017b60


	//   ....[6]....
        /*0594*/ 	.word	0x00017b90


	//   ....[7]....
        /*0598*/ 	.word	0x00017d80


	//   ....[8]....
        /*059c*/ 	.word	0x00017e50


	//   ....[9]....
        /*05a0*/ 	.word	0x00019eb0


	//   ....[10]....
        /*05a4*/ 	.word	0x00019f40


	//----- nvinfo : EIATTR_COOP_GROUP_MASK_REGIDS
	.align		4
.L_1285:
        /*05a8*/ 	.byte	0x04, 0x29
        /*05aa*/ 	.short	(.L_1287 - .L_1286)


	//   ....[0]....
.L_1286:
        /*05ac*/ 	.word	0xffffffff


	//   ....[1]....
        /*05b0*/ 	.word	0xffffffff


	//   ....[2]....
        /*05b4*/ 	.word	0xffffffff


	//   ....[3]....
        /*05b8*/ 	.word	0xffffffff


	//   ....[4]....
        /*05bc*/ 	.word	0xffffffff


	//   ....[5]....
        /*05c0*/ 	.word	0xffffffff


	//   ....[6]....
        /*05c4*/ 	.word	0xffffffff


	//   ....[7]....
        /*05c8*/ 	.word	0xffffffff


	//   ....[8]....
        /*05cc*/ 	.word	0xffffffff


	//   ....[9]....
        /*05d0*/ 	.word	0xffffffff


	//   ....[10]....
        /*05d4*/ 	.word	0xffffffff


	//   ....[11]....
        /*05d8*/ 	.word	0xffffffff


	//   ....[12]....
        /*05dc*/ 	.word	0xffffffff


	//   ....[13]....
        /*05e0*/ 	.word	0xffffffff


	//   ....[14]....
        /*05e4*/ 	.word	0xffffffff


	//   ....[15]....
        /*05e8*/ 	.word	0xffffffff


	//   ....[16]....
        /*05ec*/ 	.word	0xffffffff


	//   ....[17]....
        /*05f0*/ 	.word	0xffffffff


	//   ....[18]....
        /*05f4*/ 	.word	0xffffffff


	//   ....[19]....
        /*05f8*/ 	.word	0xffffffff


	//   ....[20]....
        /*05fc*/ 	.word	0xffffffff


	//   ....[21]....
        /*0600*/ 	.word	0xffffffff


	//   ....[22]....
        /*0604*/ 	.word	0xffffffff


	//   ....[23]....
        /*0608*/ 	.word	0xffffffff


	//   ....[24]....
        /*060c*/ 	.word	0xffffffff


	//   ....[25]....
        /*0610*/ 	.word	0xffffffff


	//   ....[26]....
        /*0614*/ 	.word	0xffffffff


	//   ....[27]....
        /*0618*/ 	.word	0xffffffff


	//   ....[28]....
        /*061c*/ 	.word	0xffffffff


	//   ....[29]....
        /*0620*/ 	.word	0xffffffff


	//   ....[30]....
        /*0624*/ 	.word	0xffffffff


	//   ....[31]....
        /*0628*/ 	.word	0xffffffff


	//   ....[32]....
        /*062c*/ 	.word	0xffffffff


	//   ....[33]....
        /*0630*/ 	.word	0xffffffff


	//   ....[34]....
        /*0634*/ 	.word	0xffffffff


	//   ....[35]....
        /*0638*/ 	.word	0xffffffff


	//   ....[36]....
        /*063c*/ 	.word	0xffffffff


	//   ....[37]....
        /*0640*/ 	.word	0xffffffff


	//   ....[38]....
        /*0644*/ 	.word	0xffffffff


	//   ....[39]....
        /*0648*/ 	.word	0xffffffff


	//   ....[40]....
        /*064c*/ 	.word	0xffffffff


	//   ....[41]....
        /*0650*/ 	.word	0xffffffff


	//   ....[42]....
        /*0654*/ 	.word	0xffffffff


	//   ....[43]....
        /*0658*/ 	.word	0xffffffff


	//   ....[44]....
        /*065c*/ 	.word	0xffffffff


	//   ....[45]....
        /*0660*/ 	.word	0xffffffff


	//   ....[46]....
        /*0664*/ 	.word	0xffffffff


	//   ....[47]....
        /*0668*/ 	.word	0xffffffff


	//   ....[48]....
        /*066c*/ 	.word	0xffffffff


	//   ....[49]....
        /*0670*/ 	.word	0xffffffff


	//   ....[50]....
        /*0674*/ 	.word	0xffffffff


	//   ....[51]....
        /*0678*/ 	.word	0xffffffff


	//   ....[52]....
        /*067c*/ 	.word	0xffffffff


	//   ....[53]....
        /*0680*/ 	.word	0xffffffff


	//   ....[54]....
        /*0684*/ 	.word	0xffffffff


	//   ....[55]....
        /*0688*/ 	.word	0xffffffff


	//   ....[56]....
        /*068c*/ 	.word	0x0500000f


	//   ....[57]....
        /*0690*/ 	.word	0x0500000f


	//   ....[58]....
        /*0694*/ 	.word	0x0500000f


	//   ....[59]....
        /*0698*/ 	.word	0x0500000f


	//   ....[60]....
        /*069c*/ 	.word	0x0500000f


	//   ....[61]....
        /*06a0*/ 	.word	0x0500000f


	//   ....[62]....
        /*06a4*/ 	.word	0x0500000f


	//   ....[63]....
        /*06a8*/ 	.word	0x0500000f


	//   ....[64]....
        /*06ac*/ 	.word	0x0500000f


	//   ....[65]....
        /*06b0*/ 	.word	0x0500000f


	//   ....[66]....
        /*06b4*/ 	.word	0x0500000f


	//   ....[67]....
        /*06b8*/ 	.word	0x0500000f


	//   ....[68]....
        /*06bc*/ 	.word	0x0500000f


	//   ....[69]....
        /*06c0*/ 	.word	0x0500000f


	//   ....[70]....
        /*06c4*/ 	.word	0x0500000f


	//   ....[71]....
        /*06c8*/ 	.word	0x0500000f


	//   ....[72]....
        /*06cc*/ 	.word	0x0500000f


	//   ....[73]....
        /*06d0*/ 	.word	0x0500000f


	//   ....[74]....
        /*06d4*/ 	.word	0x0500000f


	//   ....[75]....
        /*06d8*/ 	.word	0x0500000f


	//   ....[76]....
        /*06dc*/ 	.word	0x0500000f


	//   ....[77]....
        /*06e0*/ 	.word	0x0500000f


	//   ....[78]....
        /*06e4*/ 	.word	0x0500000f


	//   ....[79]....
        /*06e8*/ 	.word	0x0500000f


	//   ....[80]....
        /*06ec*/ 	.word	0x0500000f


	//   ....[81]....
        /*06f0*/ 	.word	0x0500000f


	//   ....[82]....
        /*06f4*/ 	.word	0x0500000f


	//   ....[83]....
        /*06f8*/ 	.word	0x0500000f


	//   ....[84]....
        /*06fc*/ 	.word	0x0500000f


	//----- nvinfo : EIATTR_COOP_GROUP_INSTR_OFFSETS
	.align		4
.L_1287:
        /*0700*/ 	.byte	0x04, 0x28
        /*0702*/ 	.short	(.L_1289 - .L_1288)


	//   ....[0]....
.L_1288:
        /*0704*/ 	.word	0x00000070


	//   ....[1]....
        /*0708*/ 	.word	0x000001d0


	//   ....[2]....
        /*070c*/ 	.word	0x00000220


	//   ....[3]....
        /*0710*/ 	.word	0x00000450


	//   ....[4]....
        /*0714*/ 	.word	0x000005b0


	//   ....[5]....
        /*0718*/ 	.word	0x000006d0


	//   ....[6]....
        /*071c*/ 	.word	0x00000830


	//   ....[7]....
        /*0720*/ 	.word	0x00006ee0


	//   ....[8]....
        /*0724*/ 	.word	0x0000d340


	//   ....[9]....
        /*0728*/ 	.word	0x0000d370


	//   ....[10]....
        /*072c*/ 	.word	0x0000d900


	//   ....[11]....
        /*0730*/ 	.word	0x0000d970


	//   ....[12]....
        /*0734*/ 	.word	0x0000ea30


	//   ....[13]....
        /*0738*/ 	.word	0x000114e0


	//   ....[14]....
        /*073c*/ 	.word	0x00011500


	//   ....[15]....
        /*0740*/ 	.word	0x00011ab0


	//   ....[16]....
        /*0744*/ 	.word	0x00011ad0


	//   ....[17]....
        /*0748*/ 	.word	0x00013380


	//   ....[18]....
        /*074c*/ 	.word	0x00013ae0


	//   ....[19]....
        /*0750*/ 	.word	0x00013b10


	//   ....[20]....
        /*0754*/ 	.word	0x00013b50


	//   ....[21]....
        /*0758*/ 	.word	0x00013b60


	//   ....[22]....
        /*075c*/ 	.word	0x00015930


	//   ....[23]....
        /*0760*/ 	.word	0x00015ad0


	//   ....[24]....
        /*0764*/ 	.word	0x00015b00


	//   ....[25]....
        /*0768*/ 	.word	0x00015b30


	//   ....[26]....
        /*076c*/ 	.word	0x00015b70


	//   ....[27]....
        /*0770*/ 	.word	0x00015bc0


	//   ....[28]....
        /*0774*/ 	.word	0x00015c20


	//   ....[29]....
        /*0778*/ 	.word	0x00015de0


	//   ....[30]....
        /*077c*/ 	.word	0x00015e40


	//   ....[31]....
        /*0780*/ 	.word	0x00015e80


	//   ....[32]....
        /*0784*/ 	.word	0x00015ec0


	//   ....[33]....
        /*0788*/ 	.word	0x00015ef0


	//   ....[34]....
        /*078c*/ 	.word	0x00015f20


	//   ....[35]....
        /*0790*/ 	.word	0x00015fa0


	//   ....[36]....
        /*0794*/ 	.word	0x00015fd0


	//   ....[37]....
        /*0798*/ 	.word	0x00016050


	//   ....[38]....
        /*079c*/ 	.word	0x0001a300


	//   ....[39]....
        /*07a0*/ 	.word	0x0001a310


	//   ....[40]....
        /*07a4*/ 	.word	0x0001a400


	//   ....[41]....
        /*07a8*/ 	.word	0x0001a460


	//   ....[42]....
        /*07ac*/ 	.word	0x0001a4a0


	//   ....[43]....
        /*07b0*/ 	.word	0x0001a4e0


	//   ....[44]....
        /*07b4*/ 	.word	0x0001a510


	//   ....[45]....
        /*07b8*/ 	.word	0x0001a540


	//   ....[46]....
        /*07bc*/ 	.word	0x0001a6b0


	//   ....[47]....
        /*07c0*/ 	.word	0x0001a710


	//   ....[48]....
        /*07c4*/ 	.word	0x0001a750


	//   ....[49]....
        /*07c8*/ 	.word	0x0001a790


	//   ....[50]....
        /*07cc*/ 	.word	0x0001a7c0


	//   ....[51]....
        /*07d0*/ 	.word	0x0001a7f0


	//   ....[52]....
        /*07d4*/ 	.word	0x0001a8b0


	//   ....[53]....
        /*07d8*/ 	.word	0x0001a8d0


	//   ....[54]....
        /*07dc*/ 	.word	0x0001a940


	//   ....[55]....
        /*07e0*/ 	.word	0x0001ad70


	//   ....[56]....
        /*07e4*/ 	.word	0x0001b1f0


	//   ....[57]....
        /*07e8*/ 	.word	0x0001b2a0


	//   ....[58]....
        /*07ec*/ 	.word	0x0001b340


	//   ....[59]....
        /*07f0*/ 	.word	0x0001b3e0


	//   ....[60]....
        /*07f4*/ 	.word	0x0001b480


	//   ....[61]....
        /*07f8*/ 	.word	0x0001b570


	//   ....[62]....
        /*07fc*/ 	.word	0x0001b610


	//   ....[63]....
        /*0800*/ 	.word	0x0001b6b0


	//   ....[64]....
        /*0804*/ 	.word	0x0001b750


	//   ....[65]....
        /*0808*/ 	.word	0x0001b9b0


	//   ....[66]....
        /*080c*/ 	.word	0x0001bc90


	//   ....[67]....
        /*0810*/ 	.word	0x0001c080


	//   ....[68]....
        /*0814*/ 	.word	0x0001c110


	//   ....[69]....
        /*0818*/ 	.word	0x0001c1b0


	//   ....[70]....
        /*081c*/ 	.word	0x0001c260


	//   ....[71]....
        /*0820*/ 	.word	0x0001c2e0


	//   ....[72]....
        /*0824*/ 	.word	0x0001c360


	//   ....[73]....
        /*0828*/ 	.word	0x0001c3e0


	//   ....[74]....
        /*082c*/ 	.word	0x0001c460


	//   ....[75]....
        /*0830*/ 	.word	0x0001c4f0


	//   ....[76]....
        /*0834*/ 	.word	0x0001c5a0


	//   ....[77]....
        /*0838*/ 	.word	0x0001c620


	//   ....[78]....
        /*083c*/ 	.word	0x0001c6a0


	//   ....[79]....
        /*0840*/ 	.word	0x0001c720


	//   ....[80]....
        /*0844*/ 	.word	0x0001c7a0


	//   ....[81]....
        /*0848*/ 	.word	0x0001c810


	//   ....[82]....
        /*084c*/ 	.word	0x0001c8b0


	//   ....[83]....
        /*0850*/ 	.word	0x0001c940


	//   ....[84]....
        /*0854*/ 	.word	0x0001ca60


	//----- nvinfo : EIATTR_REG_RECONFIG
	.align		4
.L_1289:
        /*0858*/ 	.byte	0x01, 0x54
	.zero		2


	//----- nvinfo : EIATTR_SYSCALL_OFFSETS
	.align		4
        /*085c*/ 	.byte	0x04, 0x46
        /*085e*/ 	.short	(.L_1291 - .L_1290)


	//   ....[0]....
.L_1290:
        /*0860*/ 	.word	0x00001bb0


	//   ....[1]....
        /*0864*/ 	.word	0x00001d00


	//   ....[2]....
        /*0868*/ 	.word	0x000070b0


	//   ....[3]....
        /*086c*/ 	.word	0x00007570


	//   ....[4]....
        /*0870*/ 	.word	0x000178a0


	//   ....[5]....
        /*0874*/ 	.word	0x000179d0


	//   ....[6]....
        /*0878*/ 	.word	0x00017ad0


	//----- nvinfo : EIATTR_MBARRIER_INSTR_OFFSETS
	.align		4
.L_1291:
        /*087c*/ 	.byte	0x04, 0x39
        /*087e*/ 	.short	(.L_1293 - .L_1292)


	//   ....[0]....
.L_1292:
        /*0880*/ 	.word	0x00000300
        /*0884*/ 	.word	0x000000ff
        /*0888*/ 	.word	0x00031c00
        /*088c*/ 	.short	0x0100
        /*088e*/ 	.byte	0x08
	.zero		1


	//   ....[1]....
        /*0890*/ 	.word	0x00000310
        /*0894*/ 	.word	0x000000ff
        /*0898*/ 	.word	0x00031c20
        /*089c*/ 	.short	0x0100
        /*089e*/ 	.byte	0x08
	.zero		1


	//   ....[2]....
        /*08a0*/ 	.word	0x00000400
        /*08a4*/ 	.word	0x000000ff
        /*08a8*/ 	.word	0x00031c30
        /*08ac*/ 	.short	0x0100
        /*08ae*/ 	.byte	0x08
	.zero		1


	//   ....[3]....
        /*08b0*/ 	.word	0x00000410
        /*08b4*/ 	.word	0x000000ff
        /*08b8*/ 	.word	0x00031c40
        /*08bc*/ 	.short	0x0100
        /*08be*/ 	.byte	0x08
	.zero		1


	//   ....[4]....
        /*08c0*/ 	.word	0x00000420
        /*08c4*/ 	.word	0x000000ff
        /*08c8*/ 	.word	0x00031c38
        /*08cc*/ 	.short	0x0100
        /*08ce*/ 	.byte	0x08
	.zero		1


	//   ....[5]....
        /*08d0*/ 	.word	0x00000430
        /*08d4*/ 	.word	0x000000ff
        /*08d8*/ 	.word	0x00031c48
        /*08dc*/ 	.short	0x0100
        /*08de*/ 	.byte	0x08
	.zero		1


	//   ....[6]....
        /*08e0*/ 	.word	0x00000560
        /*08e4*/ 	.word	0x000000ff
        /*08e8*/ 	.word	0x00031c50
        /*08ec*/ 	.short	0x0100
        /*08ee*/ 	.byte	0x08
	.zero		1


	//   ....[7]....
        /*08f0*/ 	.word	0x00000570
        /*08f4*/ 	.word	0x000000ff
        /*08f8*/ 	.word	0x00031c60
        /*08fc*/ 	.short	0x0100
        /*08fe*/ 	.byte	0x08
	.zero		1


	//   ....[8]....
        /*0900*/ 	.word	0x00000580
        /*0904*/ 	.word	0x000000ff
        /*0908*/ 	.word	0x00031c58
        /*090c*/ 	.short	0x0100
        /*090e*/ 	.byte	0x08
	.zero		1


	//   ....[9]....
        /*0910*/ 	.word	0x00000590
        /*0914*/ 	.word	0x000000ff
        /*0918*/ 	.word	0x00031c68
        /*091c*/ 	.short	0x0100
        /*091e*/ 	.byte	0x08
	.zero		1


	//   ....[10]....
        /*0920*/ 	.word	0x00000680
        /*0924*/ 	.word	0x000000ff
        /*0928*/ 	.word	0x00031c70
        /*092c*/ 	.short	0x0100
        /*092e*/ 	.byte	0x06
	.zero		1


	//   ....[11]....
        /*0930*/ 	.word	0x00000690
        /*0934*/ 	.word	0x000000ff
        /*0938*/ 	.word	0x00031c80
        /*093c*/ 	.short	0x0100
        /*093e*/ 	.byte	0x06
	.zero		1


	//   ....[12]....
        /*0940*/ 	.word	0x000006a0
        /*0944*/ 	.word	0x000000ff
        /*0948*/ 	.word	0x00031c78
        /*094c*/ 	.short	0x0100
        /*094e*/ 	.byte	0x06
	.zero		1


	//   ....[13]....
        /*0950*/ 	.word	0x000006b0
        /*0954*/ 	.word	0x000000ff
        /*0958*/ 	.word	0x00031c88
        /*095c*/ 	.short	0x0100
        /*095e*/ 	.byte	0x06
	.zero		1


	//   ....[14]....
        /*0960*/ 	.word	0x000007e0
        /*0964*/ 	.word	0x000000ff
        /*0968*/ 	.word	0x00031c90
        /*096c*/ 	.short	0x0100
        /*096e*/ 	.byte	0x08
	.zero		1


	//   ....[15]....
        /*0970*/ 	.word	0x000007f0
        /*0974*/ 	.word	0x000000ff
        /*0978*/ 	.word	0x00031ca0
        /*097c*/ 	.short	0x0100
        /*097e*/ 	.byte	0x08
	.zero		1


	//   ....[16]....
        /*0980*/ 	.word	0x00000800
        /*0984*/ 	.word	0x000000ff
        /*0988*/ 	.word	0x00031c98
        /*098c*/ 	.short	0x0100
        /*098e*/ 	.byte	0x08
	.zero		1


	//   ....[17]....
        /*0990*/ 	.word	0x00000810
        /*0994*/ 	.word	0x000000ff
        /*0998*/ 	.word	0x00031ca8
        /*099c*/ 	.short	0x0100
        /*099e*/ 	.byte	0x08
	.zero		1


	//   ....[18]....
        /*09a0*/ 	.word	0x00000940
        /*09a4*/ 	.word	0x000000ff
        /*09a8*/ 	.word	0x00031cb0
        /*09ac*/ 	.short	0x0100
        /*09ae*/ 	.byte	0x08
	.zero		1


	//   ....[19]....
        /*09b0*/ 	.word	0x00000950
        /*09b4*/ 	.word	0x000000ff
        /*09b8*/ 	.word	0x00031cc0
        /*09bc*/ 	.short	0x0100
        /*09be*/ 	.byte	0x08
	.zero		1


	//   ....[20]....
        /*09c0*/ 	.word	0x00000960
        /*09c4*/ 	.word	0x000000ff
        /*09c8*/ 	.word	0x00031cb8
        /*09cc*/ 	.short	0x0100
        /*09ce*/ 	.byte	0x08
	.zero		1


	//   ....[21]....
        /*09d0*/ 	.word	0x00000970
        /*09d4*/ 	.word	0x000000ff
        /*09d8*/ 	.word	0x00031cc8
        /*09dc*/ 	.short	0x0100
        /*09de*/ 	.byte	0x08
	.zero		1


	//   ....[22]....
        /*09e0*/ 	.word	0x00003160
        /*09e4*/ 	.word	0x00000014
        /*09e8*/ 	.word	0x00031c90
        /*09ec*/ 	.short	0x010a
        /*09ee*/ 	.byte	0x3f
	.zero		1


	//   ....[23]....
        /*09f0*/ 	.word	0x00004b80
        /*09f4*/ 	.word	0x00000014
        /*09f8*/ 	.word	0x00031c90
        /*09fc*/ 	.short	0x010a
        /*09fe*/ 	.byte	0x3f
	.zero		1


	//   ....[24]....
        /*0a00*/ 	.word	0x000065c0
        /*0a04*/ 	.word	0x00000014
        /*0a08*/ 	.word	0x00031c90
        /*0a0c*/ 	.short	0x010a
        /*0a0e*/ 	.byte	0x3f
	.zero		1


	//   ....[25]....
        /*0a10*/ 	.word	0x00006830
        /*0a14*/ 	.word	0x00000020
        /*0a18*/ 	.word	0x00000000
        /*0a1c*/ 	.short	0x0101
        /*0a1e*/ 	.byte	0x3f
	.zero		1


	//   ....[26]....
        /*0a20*/ 	.word	0x00006870
        /*0a24*/ 	.word	0x00000014
        /*0a28*/ 	.word	0x00031cb0
        /*0a2c*/ 	.short	0x010a
        /*0a2e*/ 	.byte	0x3f
	.zero		1


	//   ....[27]....
        /*0a30*/ 	.word	0x00006bb0
        /*0a34*/ 	.word	0x00000014
        /*0a38*/ 	.word	0x00000000
        /*0a3c*/ 	.short	0x0101
        /*0a3e*/ 	.byte	0x3f
	.zero		1


	//   ....[28]....
        /*0a40*/ 	.word	0x00007150
        /*0a44*/ 	.word	0x00000012
        /*0a48*/ 	.word	0x00031c00
        /*0a4c*/ 	.short	0x010a
        /*0a4e*/ 	.byte	0x3f
	.zero		1


	//   ....[29]....
        /*0a50*/ 	.word	0x000071a0
        /*0a54*/ 	.word	0x00000012
        /*0a58*/ 	.word	0x00031c00
        /*0a5c*/ 	.short	0x010a
        /*0a5e*/ 	.byte	0x3f
	.zero		1


	//   ....[30]....
        /*0a60*/ 	.word	0x00007a90
        /*0a64*/ 	.word	0x00000012
        /*0a68*/ 	.word	0x00031c00
        /*0a6c*/ 	.short	0x010a
        /*0a6e*/ 	.byte	0x3f
	.zero		1


	//   ....[31]....
        /*0a70*/ 	.word	0x000092a0
        /*0a74*/ 	.word	0x00000012
        /*0a78*/ 	.word	0x00031c00
        /*0a7c*/ 	.short	0x010a
        /*0a7e*/ 	.byte	0x3f
	.zero		1


	//   ....[32]....
        /*0a80*/ 	.word	0x0000a930
        /*0a84*/ 	.word	0x0000000f
        /*0a88*/ 	.word	0x00031c30
        /*0a8c*/ 	.short	0x010a
        /*0a8e*/ 	.byte	0x3f
	.zero		1


	//   ....[33]....
        /*0a90*/ 	.word	0x0000aa00
        /*0a94*/ 	.word	0x0000000f
        /*0a98*/ 	.word	0x00031c30
        /*0a9c*/ 	.short	0x010a
        /*0a9e*/ 	.byte	0x3f
	.zero		1


	//   ....[34]....
        /*0aa0*/ 	.word	0x0000dbd0
        /*0aa4*/ 	.word	0x0000000f
        /*0aa8*/ 	.word	0x00000000
        /*0aac*/ 	.short	0x0101
        /*0aae*/ 	.byte	0x3f
	.zero		1


	//   ....[35]....
        /*0ab0*/ 	.word	0x0000ed10
        /*0ab4*/ 	.word	0x00000000
        /*0ab8*/ 	.word	0x00031c30
        /*0abc*/ 	.short	0x010a
        /*0abe*/ 	.byte	0x3f
	.zero		1


	//   ....[36]....
        /*0ac0*/ 	.word	0x0000ed60
        /*0ac4*/ 	.word	0x00000000
        /*0ac8*/ 	.word	0x00031c30
        /*0acc*/ 	.short	0x010a
        /*0ace*/ 	.byte	0x3f
	.zero		1


	//   ....[37]....
        /*0ad0*/ 	.word	0x000111f0
        /*0ad4*/ 	.word	0x0000000e
        /*0ad8*/ 	.word	0x00031c50
        /*0adc*/ 	.short	0x010a
        /*0ade*/ 	.byte	0x3f
	.zero		1


	//   ....[38]....
        /*0ae0*/ 	.word	0x00011240
        /*0ae4*/ 	.word	0x0000000e
        /*0ae8*/ 	.word	0x00031c50
        /*0aec*/ 	.short	0x010a
        /*0aee*/ 	.byte	0x3f
	.zero		1


	//   ....[39]....
        /*0af0*/ 	.word	0x00012530
        /*0af4*/ 	.word	0x0000004c
        /*0af8*/ 	.word	0x00000000
        /*0afc*/ 	.short	0x0101
        /*0afe*/ 	.byte	0x3f
	.zero		1


	//   ....[40]....
        /*0b00*/ 	.word	0x00012540
        /*0b04*/ 	.word	0x0000000f
        /*0b08*/ 	.word	0x00000000
        /*0b0c*/ 	.short	0x0101
        /*0b0e*/ 	.byte	0x3f
	.zero		1


	//   ....[41]....
        /*0b10*/ 	.word	0x00013410
        /*0b14*/ 	.word	0x00000007
        /*0b18*/ 	.word	0x00031c50
        /*0b1c*/ 	.short	0x010a
        /*0b1e*/ 	.byte	0x3f
	.zero		1


	//   ....[42]....
        /*0b20*/ 	.word	0x000134c0
        /*0b24*/ 	.word	0x00000007
        /*0b28*/ 	.word	0x00031c50
        /*0b2c*/ 	.short	0x010a
        /*0b2e*/ 	.byte	0x3f
	.zero		1


	//   ....[43]....
        /*0b30*/ 	.word	0x00013e90
        /*0b34*/ 	.word	0x0000000a
        /*0b38*/ 	.word	0x00000000
        /*0b3c*/ 	.short	0x0101
        /*0b3e*/ 	.byte	0x3f
	.zero		1


	//   ....[44]....
        /*0b40*/ 	.word	0x00014dd0
        /*0b44*/ 	.word	0x00000020
        /*0b48*/ 	.word	0x00000000
        /*0b4c*/ 	.short	0x0101
        /*0b4e*/ 	.byte	0x3f
	.zero		1


	//   ....[45]....
        /*0b50*/ 	.word	0x00016b70
        /*0b54*/ 	.word	0x00000006
        /*0b58*/ 	.word	0x00031c20
        /*0b5c*/ 	.short	0x010a
        /*0b5e*/ 	.byte	0x3f
	.zero		1


	//   ....[46]....
        /*0b60*/ 	.word	0x00016be0
        /*0b64*/ 	.word	0x00000007
        /*0b68*/ 	.word	0x00031ca0
        /*0b6c*/ 	.short	0x010a
        /*0b6e*/ 	.byte	0x3f
	.zero		1


	//   ....[47]....
        /*0b70*/ 	.word	0x00016e30
        /*0b74*/ 	.word	0x00000007
        /*0b78*/ 	.word	0x00031cc0
        /*0b7c*/ 	.short	0x010a
        /*0b7e*/ 	.byte	0x3f
	.zero		1


	//   ....[48]....
        /*0b80*/ 	.word	0x00017120
        /*0b84*/ 	.word	0x00000007
        /*0b88*/ 	.word	0x00031ca0
        /*0b8c*/ 	.short	0x010a
        /*0b8e*/ 	.byte	0x3f
	.zero		1


	//   ....[49]....
        /*0b90*/ 	.word	0x00017360
        /*0b94*/ 	.word	0x00000007
        /*0b98*/ 	.word	0x00031cc0
        /*0b9c*/ 	.short	0x010a
        /*0b9e*/ 	.byte	0x3f
	.zero		1


	//   ....[50]....
        /*0ba0*/ 	.word	0x00018140
        /*0ba4*/ 	.word	0x00000004
        /*0ba8*/ 	.word	0x00031c40
        /*0bac*/ 	.short	0x010a
        /*0bae*/ 	.byte	0x3f
	.zero		1


	//   ....[51]....
        /*0bb0*/ 	.word	0x00018650
        /*0bb4*/ 	.word	0x0000001d
        /*0bb8*/ 	.word	0x00031c20
        /*0bbc*/ 	.short	0x010a
        /*0bbe*/ 	.byte	0x3f
	.zero		1


	//   ....[52]....
        /*0bc0*/ 	.word	0x00018950
        /*0bc4*/ 	.word	0x00000003
        /*0bc8*/ 	.word	0x00031c40
        /*0bcc*/ 	.short	0x010a
        /*0bce*/ 	.byte	0x3f
	.zero		1


	//   ....[53]....
        /*0bd0*/ 	.word	0x00018bd0
        /*0bd4*/ 	.word	0x00000002
        /*0bd8*/ 	.word	0x00031c60
        /*0bdc*/ 	.short	0x010a
        /*0bde*/ 	.byte	0x3f
	.zero		1


	//   ....[54]....
        /*0be0*/ 	.word	0x00019150
        /*0be4*/ 	.word	0x00000003
        /*0be8*/ 	.word	0x00031c40
        /*0bec*/ 	.short	0x010a
        /*0bee*/ 	.byte	0x3f
	.zero		1


	//   ....[55]....
        /*0bf0*/ 	.word	0x000193d0
        /*0bf4*/ 	.word	0x00000003
        /*0bf8*/ 	.word	0x00031c60
        /*0bfc*/ 	.short	0x010a
        /*0bfe*/ 	.byte	0x3f
	.zero		1


	//   ....[56]....
        /*0c00*/ 	.word	0x000198c0
        /*0c04*/ 	.word	0x00000002
        /*0c08*/ 	.word	0x00031c40
        /*0c0c*/ 	.short	0x010a
        /*0c0e*/ 	.byte	0x3f
	.zero		1


	//   ....[57]....
        /*0c10*/ 	.word	0x00019b40
        /*0c14*/ 	.word	0x00000002
        /*0c18*/ 	.word	0x00031c60
        /*0c1c*/ 	.short	0x010a
        /*0c1e*/ 	.byte	0x3f
	.zero		1


	//   ....[58]....
        /*0c20*/ 	.word	0x00019fb0
        /*0c24*/ 	.word	0x00000003
        /*0c28*/ 	.word	0x00031c60
        /*0c2c*/ 	.short	0x010a
        /*0c2e*/ 	.byte	0x3f
	.zero		1


	//   ....[59]....
        /*0c30*/ 	.word	0x0001acf0
        /*0c34*/ 	.word	0x00000009
        /*0c38*/ 	.word	0x00031c20
        /*0c3c*/ 	.short	0x010a
        /*0c3e*/ 	.byte	0x3f
	.zero		1


	//   ....[60]....
        /*0c40*/ 	.word	0x0001aea0
        /*0c44*/ 	.word	0x00000007
        /*0c48*/ 	.word	0x00000000
        /*0c4c*/ 	.short	0x010a
        /*0c4e*/ 	.byte	0x3f
	.zero		1


	//   ....[61]....
        /*0c50*/ 	.word	0x0001af10
        /*0c54*/ 	.word	0x00000003
        /*0c58*/ 	.word	0x00000000
        /*0c5c*/ 	.short	0x010a
        /*0c5e*/ 	.byte	0x3f
	.zero		1


	//   ....[62]....
        /*0c60*/ 	.word	0x0001af70
        /*0c64*/ 	.word	0x00000005
        /*0c68*/ 	.word	0x00000000
        /*0c6c*/ 	.short	0x010a
        /*0c6e*/ 	.byte	0x3f
	.zero		1


	//   ....[63]....
        /*0c70*/ 	.word	0x0001afa0
        /*0c74*/ 	.word	0x00000003
        /*0c78*/ 	.word	0x00000000
        /*0c7c*/ 	.short	0x010a
        /*0c7e*/ 	.byte	0x3f
	.zero		1


	//   ....[64]....
        /*0c80*/ 	.word	0x0001b000
        /*0c84*/ 	.word	0x00000014
        /*0c88*/ 	.word	0x00031c90
        /*0c8c*/ 	.short	0x010a
        /*0c8e*/ 	.byte	0x3f
	.zero		1


	//   ....[65]....
        /*0c90*/ 	.word	0x0001b050
        /*0c94*/ 	.word	0x00000014
        /*0c98*/ 	.word	0x00031c90
        /*0c9c*/ 	.short	0x010a
        /*0c9e*/ 	.byte	0x3f
	.zero		1


	//   ....[66]....
        /*0ca0*/ 	.word	0x0001b0a0
        /*0ca4*/ 	.word	0x00000014
        /*0ca8*/ 	.word	0x00031c90
        /*0cac*/ 	.short	0x010a
        /*0cae*/ 	.byte	0x3f
	.zero		1


	//   ....[67]....
        /*0cb0*/ 	.word	0x0001b0f0
        /*0cb4*/ 	.word	0x00000014
        /*0cb8*/ 	.word	0x00031cb0
        /*0cbc*/ 	.short	0x010a
        /*0cbe*/ 	.byte	0x3f
	.zero		1


	//   ....[68]....
        /*0cc0*/ 	.word	0x0001b4c0
        /*0cc4*/ 	.word	0x00000012
        /*0cc8*/ 	.word	0x00031c00
        /*0ccc*/ 	.short	0x010a
        /*0cce*/ 	.byte	0x3f
	.zero		1


	//   ....[69]....
        /*0cd0*/ 	.word	0x0001b790
        /*0cd4*/ 	.word	0x00000012
        /*0cd8*/ 	.word	0x00031c00
        /*0cdc*/ 	.short	0x010a
        /*0cde*/ 	.byte	0x3f
	.zero		1


	//   ....[70]....
        /*0ce0*/ 	.word	0x0001b7e0
        /*0ce4*/ 	.word	0x0000000f
        /*0ce8*/ 	.word	0x00031c30
        /*0cec*/ 	.short	0x010a
        /*0cee*/ 	.byte	0x3f
	.zero		1


	//   ....[71]....
        /*0cf0*/ 	.word	0x0001b830
        /*0cf4*/ 	.word	0x00000000
        /*0cf8*/ 	.word	0x00031c30
        /*0cfc*/ 	.short	0x010a
        /*0cfe*/ 	.byte	0x3f
	.zero		1


	//   ....[72]....
        /*0d00*/ 	.word	0x0001b880
        /*0d04*/ 	.word	0x0000000e
        /*0d08*/ 	.word	0x00031c50
        /*0d0c*/ 	.short	0x010a
        /*0d0e*/ 	.byte	0x3f
	.zero		1


	//   ....[73]....
        /*0d10*/ 	.word	0x0001b8d0
        /*0d14*/ 	.word	0x00000007
        /*0d18*/ 	.word	0x00031c50
        /*0d1c*/ 	.short	0x010a
        /*0d1e*/ 	.byte	0x3f
	.zero		1


	//   ....[74]....
        /*0d20*/ 	.word	0x0001ba70
        /*0d24*/ 	.word	0x00000006
        /*0d28*/ 	.word	0x00031c20
        /*0d2c*/ 	.short	0x010a
        /*0d2e*/ 	.byte	0x3f
	.zero		1


	//   ....[75]....
        /*0d30*/ 	.word	0x0001bac0
        /*0d34*/ 	.word	0x00000007
        /*0d38*/ 	.word	0x00031ca0
        /*0d3c*/ 	.short	0x010a
        /*0d3e*/ 	.byte	0x3f
	.zero		1


	//   ....[76]....
        /*0d40*/ 	.word	0x0001bb10
        /*0d44*/ 	.word	0x00000007
        /*0d48*/ 	.word	0x00031cc0
        /*0d4c*/ 	.short	0x010a
        /*0d4e*/ 	.byte	0x3f
	.zero		1


	//   ....[77]....
        /*0d50*/ 	.word	0x0001bb60
        /*0d54*/ 	.word	0x00000007
        /*0d58*/ 	.word	0x00031ca0
        /*0d5c*/ 	.short	0x010a
        /*0d5e*/ 	.byte	0x3f
	.zero		1


	//   ....[78]....
        /*0d60*/ 	.word	0x0001bbb0
        /*0d64*/ 	.word	0x00000007
        /*0d68*/ 	.word	0x00031cc0
        /*0d6c*/ 	.short	0x010a
        /*0d6e*/ 	.byte	0x3f
	.zero		1


	//   ....[79]....
        /*0d70*/ 	.word	0x0001bd50
        /*0d74*/ 	.word	0x00000004
        /*0d78*/ 	.word	0x00031c40
        /*0d7c*/ 	.short	0x010a
        /*0d7e*/ 	.byte	0x3f
	.zero		1


	//   ....[80]....
        /*0d80*/ 	.word	0x0001bda0
        /*0d84*/ 	.word	0x0000001d
        /*0d88*/ 	.word	0x00031c20
        /*0d8c*/ 	.short	0x010a
        /*0d8e*/ 	.byte	0x3f
	.zero		1


	//   ....[81]....
        /*0d90*/ 	.word	0x0001bdf0
        /*0d94*/ 	.word	0x00000003
        /*0d98*/ 	.word	0x00031c40
        /*0d9c*/ 	.short	0x010a
        /*0d9e*/ 	.byte	0x3f
	.zero		1


	//   ....[82]....
        /*0da0*/ 	.word	0x0001be40
        /*0da4*/ 	.word	0x00000002
        /*0da8*/ 	.word	0x00031c60
        /*0dac*/ 	.short	0x010a
        /*0dae*/ 	.byte	0x3f
	.zero		1


	//   ....[83]....
        /*0db0*/ 	.word	0x0001be90
        /*0db4*/ 	.word	0x00000003
        /*0db8*/ 	.word	0x00031c40
        /*0dbc*/ 	.short	0x010a
        /*0dbe*/ 	.byte	0x3f
	.zero		1


	//   ....[84]....
        /*0dc0*/ 	.word	0x0001bee0
        /*0dc4*/ 	.word	0x00000003
        /*0dc8*/ 	.word	0x00031c60
        /*0dcc*/ 	.short	0x010a
        /*0dce*/ 	.byte	0x3f
	.zero		1


	//   ....[85]....
        /*0dd0*/ 	.word	0x0001bf30
        /*0dd4*/ 	.word	0x00000002
        /*0dd8*/ 	.word	0x00031c40
        /*0ddc*/ 	.short	0x010a
        /*0dde*/ 	.byte	0x3f
	.zero		1


	//   ....[86]....
        /*0de0*/ 	.word	0x0001bf80
        /*0de4*/ 	.word	0x00000002
        /*0de8*/ 	.word	0x00031c60
        /*0dec*/ 	.short	0x010a
        /*0dee*/ 	.byte	0x3f
	.zero		1


	//   ....[87]....
        /*0df0*/ 	.word	0x0001bfd0
        /*0df4*/ 	.word	0x00000003
        /*0df8*/ 	.word	0x00031c60
        /*0dfc*/ 	.short	0x010a
        /*0dfe*/ 	.byte	0x3f
	.zero		1


	//   ....[88]....
        /*0e00*/ 	.word	0x0001c980
        /*0e04*/ 	.word	0x00000009
        /*0e08*/ 	.word	0x00031c20
        /*0e0c*/ 	.short	0x010a
        /*0e0e*/ 	.byte	0x3f
	.zero		1


	//   ....[89]....
        /*0e10*/ 	.word	0x0001cb20
        /*0e14*/ 	.word	0x00000007
        /*0e18*/ 	.word	0x00000000
        /*0e1c*/ 	.short	0x010a
        /*0e1e*/ 	.byte	0x3f
	.zero		1


	//   ....[90]....
        /*0e20*/ 	.word	0x0001cb70
        /*0e24*/ 	.word	0x00000003
        /*0e28*/ 	.word	0x00000000
        /*0e2c*/ 	.short	0x010a
        /*0e2e*/ 	.byte	0x3f
	.zero		1


	//   ....[91]....
        /*0e30*/ 	.word	0x0001cbc0
        /*0e34*/ 	.word	0x00000005
        /*0e38*/ 	.word	0x00000000
        /*0e3c*/ 	.short	0x010a
        /*0e3e*/ 	.byte	0x3f
	.zero		1


	//----- nvinfo : EIATTR_NUM_MBARRIERS
	.align		4
.L_1293:
        /*0e40*/ 	.byte	0x03, 0x38
        /*0e42*/ 	.short	0x0016


	//----- nvinfo : EIATTR_EXIT_INSTR_OFFSETS
	.align		4
        /*0e44*/ 	.byte	0x04, 0x1c
        /*0e46*/ 	.short	(.L_1295 - .L_1294)


	//   ....[0]....
.L_1294:
        /*0e48*/ 	.word	0x0001aff0


	//----- nvinfo : EIATTR_MAX_THREADS
	.align		4
.L_1295:
        /*0e4c*/ 	.byte	0x04, 0x05
        /*0e4e*/ 	.short	(.L_1297 - .L_1296)
.L_1296:
        /*0e50*/ 	.word	0x00000200
        /*0e54*/ 	.word	0x00000001
        /*0e58*/ 	.word	0x00000001


	//----- nvinfo : EIATTR_CRS_STACK_SIZE
	.align		4
.L_1297:
        /*0e5c*/ 	.byte	0x04, 0x1e
        /*0e5e*/ 	.short	(.L_1299 - .L_1298)
.L_1298:
        /*0e60*/ 	.word	0x00000000


	//----- nvinfo : EIATTR_CBANK_PARAM_SIZE
	.align		4
.L_1299:
        /*0e64*/ 	.byte	0x03, 0x19
        /*0e66*/ 	.short	0x0a70


	//----- nvinfo : EIATTR_PARAM_CBANK
	.align		4
        /*0e68*/ 	.byte	0x04, 0x0a
        /*0e6a*/ 	.short	(.L_1301 - .L_1300)
	.align		4
.L_1300:
        /*0e6c*/ 	.word	index@(.nv.constant0._ZN7cutlass13device_kernelIN5flash11enable_sm90INS1_16FlashAttnFwdSm90INS1_25CollectiveMainloopFwdSm90ILi2EN4cute5tupleIJNS5_1CILi1EEES8_S8_EEENS6_IJNS7_ILi192EEENS7_ILi144EEENS7_ILi96EEEEEELi96ENS_6half_tEfNS_4arch4Sm90ELb0ELb0ELb0ELb1ELb0ELb1ELb0ELb0ELb1ELb0ELb0ELb0EEENS1_21CollectiveEpilogueFwdINS6_IJSA_SC_SB_EEES9_SE_SG_Li384ELb1ELb0ELb0ELb0EEENS1_36VarlenDynamicPersistentTileSchedulerILi192ELi144ELi384ELi32ELb0ELb0ELb1ELb0ELb1ELb1EEEEEEEEEvNT_6ParamsE)
        /*0e70*/ 	.short	0x0210
        /*0e72*/ 	.short	0x0a70


	//----- nvinfo : EIATTR_SW_WAR
	.align		4
.L_1301:
        /*0e74*/ 	.byte	0x04, 0x36
        /*0e76*/ 	.short	(.L_1303 - .L_1302)
.L_1302:
        /*0e78*/ 	.word	0x00000008
.L_1303:


//--------------------- .nv.info._ZN7cutlass13device_kernelIN5flash11enable_sm90INS1_16FlashAttnFwdSm90INS1_25CollectiveMainloopFwdSm90ILi2EN4cute5tupleIJNS5_1CILi1EEES8_S8_EEENS6_IJNS7_ILi192EEENS7_ILi128EEENS7_ILi96EEEEEELi96ENS_6half_tEfNS_4arch4Sm90ELb0ELb1ELb0ELb0ELb0ELb0ELb0ELb0ELb1ELb0ELb0ELb0EEENS1_21CollectiveEpilogueFwdINS6_IJSA_SC_SB_EEES9_SE_SG_Li384ELb0ELb0ELb0ELb0EEENS1_30DynamicPersistentTileSchedulerILi384ELi32ELb0ELb0ELb1EEEEEEEEEvNT_6ParamsE --------------------------
	.section	.nv.info._ZN7cutlass13device_kernelIN5flash11enable_sm90INS1_16FlashAttnFwdSm90INS1_25CollectiveMainloopFwdSm90ILi2EN4cute5tupleIJNS5_1CILi1EEES8_S8_EEENS6_IJNS7_ILi192EEENS7_ILi128EEENS7_ILi96EEEEEELi96ENS_6half_tEfNS_4arch4Sm90ELb0ELb1ELb0ELb0ELb0ELb0ELb0ELb0ELb1ELb0ELb0ELb0EEENS1_21CollectiveEpilogueFwdINS6_IJSA_SC_SB_EEES9_SE_SG_Li384ELb0ELb0ELb0ELb0EEENS1_30DynamicPersistentTileSchedulerILi384ELi32ELb0ELb0ELb1EEEEEEEEEvNT_6ParamsE,"",@"SHT_CUDA_INFO"
	.sectionflags	@""
	.align	4


	//----- nvinfo : EIATTR_CUDA_API_VERSION
	.align		4
        /*0000*/ 	.byte	0x04, 0x37
        /*0002*/ 	.short	(.L_1305 - .L_1304)
.L_1304:
        /*0004*/ 	.word	0x00000082


	//----- nvinfo : EIATTR_KPARAM_INFO
	.align		4
.L_1305:
        /*0008*/ 	.byte	0x04, 0x17
        /*000a*/ 	.short	(.L_1307 - .L_1306)
.L_1306:
        /*000c*/ 	.word	0x00000000
        /*0010*/ 	.short	0x0000
        /*0012*/ 	.short	0x0070
        /*0014*/ 	.byte	0x00, 0xf0, 0x01, 0x2e


	//----- nvinfo : EIATTR_SPARSE_MMA_MASK
	.align		4
.L_1307:
        /*0018*/ 	.byte	0x03, 0x50
        /*001a*/ 	.short	0x0000


	//----- nvinfo : EIATTR_MAXREG_COUNT
	.align		4
        /*001c*/ 	.byte	0x03, 0x1b
        /*001e*/ 	.short	0x0080


	//----- nvinfo : EIATTR_NUM_BARRIERS
	.align		4
        /*0020*/ 	.byte	0x02, 0x4c
        /*0022*/ 	.byte	0x10
	.zero		1


	//----- nvinfo : EIATTR_EXTERNS
	.align		4
        /*0024*/ 	.byte	0x04, 0x0f
        /*0026*/ 	.short	(.L_1309 - .L_1308)


	//   ....[0]....
	.align		4
.L_1308:
        /*0028*/ 	.word	index@(__assertfail)


	//----- nvinfo : EIATTR_MERCURY_ISA_VERSION
	.align		4
.L_1309:
        /*002c*/ 	.byte	0x03, 0x5f
        /*002e*/ 	.short	0x0101


	//----- nvinfo : EIATTR_INT_WARP_WIDE_INSTR_OFFSETS
	.align		4
        /*0030*/ 	.byte	0x04, 0x31
        /*0032*/ 	.short	(.L_1311 - .L_1310)


	//   ....[0]....
.L_1310:
        /*0034*/ 	.word	0x00000180


	//   ....[1]....
        /*0038*/ 	.word	0x000001b0


	//   ....[2]....
        /*003c*/ 	.word	0x000001c0


	//   ....[3]....
        /*0040*/ 	.word	0x0000f370


	//   ....[4]....
        /*0044*/ 	.word	0x0000f400


	//   ....[5]....
        /*0048*/ 	.word	0x0000f920


	//   ....[6]....
        /*004c*/ 	.word	0x00011630


	//   ....[7]....
        /*0050*/ 	.word	0x000116c0


	//----- nvinfo : EIATTR_COOP_GROUP_MASK_REGIDS
	.align		4
.L_1311:
        /*0054*/ 	.byte	0x04, 0x29
        /*0056*/ 	.short	(.L_1313 - .L_1312)


	//   ....[0]....
.L_1312:
        /*0058*/ 	.word	0xffffffff


	//   ....[1]....
        /*005c*/ 	.word	0xffffffff


	//   ....[2]....
        /*0060*/ 	.word	0xffffffff


	//   ....[3]....
        /*0064*/ 	.word	0xffffffff


	//   ....[4]....
        /*0068*/ 	.word	0xffffffff


	//   ....[5]....
        /*006c*/ 	.word	0xffffffff


	//   ....[6]....
        /*0070*/ 	.word	0xffffffff


	//   ....[7]....
        /*0074*/ 	.word	0xffffffff


	//   ....[8]....
        /*0078*/ 	.word	0xffffffff


	//   ....[9]....
        /*007c*/ 	.word	0xffffffff


	//   ....[10]....
        /*0080*/ 	.word	0xffffffff


	//   ....[11]....
        /*0084*/ 	.word	0xffffffff


	//   ....[12]....
        /*0088*/ 	.word	0xffffffff


	//   ....[13]....
        /*008c*/ 	.word	0xffffffff


	//   ....[14]....
        /*0090*/ 	.word	0xffffffff


	//   ....[15]....
        /*0094*/ 	.word	0xffffffff


	//   ....[16]....
        /*0098*/ 	.word	0xffffffff


	//   ....[17]....
        /*009c*/ 	.word	0xffffffff


	//   ....[18]....
        /*00a0*/ 	.word	0xffffffff


	//   ....[19]....
        /*00a4*/ 	.word	0xffffffff


	//   ....[20]....
        /*00a8*/ 	.word	0xffffffff


	//   ....[21]....
        /*00ac*/ 	.word	0xffffffff


	//   ....[22]....
        /*00b0*/ 	.word	0xffffffff


	//   ....[23]....
        /*00b4*/ 	.word	0xffffffff


	//   ....[24]....
        /*00b8*/ 	.word	0xffffffff


	//   ....[25]....
        /*00bc*/ 	.word	0xffffffff


	//   ....[26]....
        /*00c0*/ 	.word	0xffffffff


	//   ....[27]....
        /*00c4*/ 	.word	0xffffffff


	//   ....[28]....
        /*00c8*/ 	.word	0xffffffff


	//   ....[29]....
        /*00cc*/ 	.word	0xffffffff


	//   ....[30]....
        /*00d0*/ 	.word	0xffffffff


	//   ....[31]....
        /*00d4*/ 	.word	0xffffffff


	//   ....[32]....
        /*00d8*/ 	.word	0xffffffff


	//   ....[33]....
        /*00dc*/ 	.word	0xffffffff


	//   ....[34]....
        /*00e0*/ 	.word	0xffffffff


	//   ....[35]....
        /*00e4*/ 	.word	0xffffffff


	//   ....[36]....
        /*00e8*/ 	.word	0x0500000f


	//   ....[37]....
        /*00ec*/ 	.word	0x0500000f


	//----- nvinfo : EIATTR_COOP_GROUP_INSTR_OFFSETS
	.align		4
.L_1313:
        /*00f0*/ 	.byte	0x04, 0x28
        /*00f2*/ 	.short	(.L_1315 - .L_1314)


	//   ....[0]....
.L_1314:
        /*00f4*/ 	.word	0x00000060


	//   ....[1]....
        /*00f8*/ 	.word	0x00000190


	//   ....[2]....
        /*00fc*/ 	.word	0x000001e0


	//   ....[3]....
        /*0100*/ 	.word	0x000003d0


	//   ....[4]....
        /*0104*/ 	.word	0x00000530


	//   ....[5]....
        /*0108*/ 	.word	0x00000650


	//   ....[6]....
        /*010c*/ 	.word	0x000007b0


	//   ....[7]....
        /*0110*/ 	.word	0x00001810


	//   ....[8]....
        /*0114*/ 	.word	0x000033b0


	//   ....[9]....
        /*0118*/ 	.word	0x000034c0


	//   ....[10]....
        /*011c*/ 	.word	0x00003df0


	//   ....[11]....
        /*0120*/ 	.word	0x00003e40


	//   ....[12]....
        /*0124*/ 	.word	0x00004a10


	//   ....[13]....
        /*0128*/ 	.word	0x00006440


	//   ....[14]....
        /*012c*/ 	.word	0x00006540


	//   ....[15]....
        /*0130*/ 	.word	0x00006da0


	//   ....[16]....
        /*0134*/ 	.word	0x00006e10


	//   ....[17]....
        /*0138*/ 	.word	0x00007dd0


	//   ....[18]....
        /*013c*/ 	.word	0x000087a0


	//   ....[19]....
        /*0140*/ 	.word	0x000087e0


	//   ....[20]....
        /*0144*/ 	.word	0x00008d90


	//   ....[21]....
        /*0148*/ 	.word	0x00008e50


	//   ....[22]....
        /*014c*/ 	.word	0x0000a040


	//   ....[23]....
        /*0150*/ 	.word	0x0000b760


	//   ....[24]....
        /*0154*/ 	.word	0x0000b810


	//   ....[25]....
        /*0158*/ 	.word	0x0000c0b0


	//   ....[26]....
        /*015c*/ 	.word	0x0000c130


	//   ....[27]....
        /*0160*/ 	.word	0x0000d0f0


	//   ....[28]....
        /*0164*/ 	.word	0x0000d200


	//   ....[29]....
        /*0168*/ 	.word	0x0000d260


	//   ....[30]....
        /*016c*/ 	.word	0x0000d380


	//   ....[31]....
        /*0170*/ 	.word	0x0000d3b0


	//   ....[32]....
        /*0174*/ 	.word	0x0000e210


	//   ....[33]....
        /*0178*/ 	.word	0x0000eae0


	//   ....[34]....
        /*017c*/ 	.word	0x00011a10


	//   ....[35]....
        /*0180*/ 	.word	0x00011b90


	//   ....[36]....
        /*0184*/ 	.word	0x00012190


	//   ....[37]....
        /*0188*/ 	.word	0x00012570


	//----- nvinfo : EIATTR_REG_RECONFIG
	.align		4
.L_1315:
        /*018c*/ 	.byte	0x01, 0x54
	.zero		2


	//----- nvinfo : EIATTR_SYSCALL_OFFSETS
	.align		4
        /*0190*/ 	.byte	0x04, 0x46
        /*0192*/ 	.short	(.L_1317 - .L_1316)


	//   ....[0]....
.L_1316:
        /*0194*/ 	.word	0x00001a00


	//   ....[1]....
        /*0198*/ 	.word	0x0000f590


	//   ....[2]....
        /*019c*/ 	.word	0x0000f6d0


	//   ....[3]....
        /*01a0*/ 	.word	0x0000f7c0


	//----- nvinfo : EIATTR_MBARRIER_INSTR_OFFSETS
	.align		4
.L_1317:
        /*01a4*/ 	.byte	0x04, 0x39
        /*01a6*/ 	.short	(.L_1319 - .L_1318)


	//   ....[0]....
.L_1318:
        /*01a8*/ 	.word	0x00000280
        /*01ac*/ 	.word	0x000000ff
        /*01b0*/ 	.word	0x0002d800
        /*01b4*/ 	.short	0x0100
        /*01b6*/ 	.byte	0x06
	.zero		1


	//   ....[1]....
        /*01b8*/ 	.word	0x00000290
        /*01bc*/ 	.word	0x000000ff
        /*01c0*/ 	.word	0x0002d820
        /*01c4*/ 	.short	0x0100
        /*01c6*/ 	.byte	0x06
	.zero		1


	//   ....[2]....
        /*01c8*/ 	.word	0x00000380
        /*01cc*/ 	.word	0x000000ff
        /*01d0*/ 	.word	0x0002d830
        /*01d4*/ 	.short	0x0100
        /*01d6*/ 	.byte	0x08
	.zero		1


	//   ....[3]....
        /*01d8*/ 	.word	0x00000390
        /*01dc*/ 	.word	0x000000ff
        /*01e0*/ 	.word	0x0002d840
        /*01e4*/ 	.short	0x0100
        /*01e6*/ 	.byte	0x08
	.zero		1


	//   ....[4]....
        /*01e8*/ 	.word	0x000003a0
        /*01ec*/ 	.word	0x000000ff
        /*01f0*/ 	.word	0x0002d838
        /*01f4*/ 	.short	0x0100
        /*01f6*/ 	.byte	0x08
	.zero		1


	//   ....[5]....
        /*01f8*/ 	.word	0x000003b0
        /*01fc*/ 	.word	0x000000ff
        /*0200*/ 	.word	0x0002d848
        /*0204*/ 	.short	0x0100
        /*0206*/ 	.byte	0x08
	.zero		1


	//   ....[6]....
        /*0208*/ 	.word	0x000004e0
        /*020c*/ 	.word	0x000000ff
        /*0210*/ 	.word	0x0002d850
        /*0214*/ 	.short	0x0100
        /*0216*/ 	.byte	0x08
	.zero		1


	//   ....[7]....
        /*0218*/ 	.word	0x000004f0
        /*021c*/ 	.word	0x000000ff
        /*0220*/ 	.word	0x0002d860
        /*0224*/ 	.short	0x0100
        /*0226*/ 	.byte	0x08
	.zero		1


	//   ....[8]....
        /*0228*/ 	.word	0x00000500
        /*022c*/ 	.word	0x000000ff
        /*0230*/ 	.word	0x0002d858
        /*0234*/ 	.short	0x0100
        /*0236*/ 	.byte	0x08
	.zero		1


	//   ....[9]....
        /*0238*/ 	.word	0x00000510
        /*023c*/ 	.word	0x000000ff
        /*0240*/ 	.word	0x0002d868
        /*0244*/ 	.short	0x0100
        /*0246*/ 	.byte	0x08
	.zero		1


	//   ....[10]....
        /*0248*/ 	.word	0x00000600
        /*024c*/ 	.word	0x000000ff
        /*0250*/ 	.word	0x0002d870
        /*0254*/ 	.short	0x0100
        /*0256*/ 	.byte	0x06
	.zero		1


	//   ....[11]....
        /*0258*/ 	.word	0x00000610
        /*025c*/ 	.word	0x000000ff
        /*0260*/ 	.word	0x0002d880
        /*0264*/ 	.short	0x0100
        /*0266*/ 	.byte	0x06
	.zero		1


	//   ....[12]....
        /*0268*/ 	.word	0x00000620
        /*026c*/ 	.word	0x000000ff
        /*0270*/ 	.word	0x0002d878
        /*0274*/ 	.short	0x0100
        /*0276*/ 	.byte	0x06
	.zero		1


	//   ....[13]....
        /*0278*/ 	.word	0x00000630
        /*027c*/ 	.word	0x000000ff
        /*0280*/ 	.word	0x0002d888
        /*0284*/ 	.short	0x0100
        /*0286*/ 	.byte	0x06
	.zero		1


	//   ....[14]....
        /*0288*/ 	.word	0x00000760
        /*028c*/ 	.word	0x000000ff
        /*0290*/ 	.word	0x0002d890
        /*0294*/ 	.short	0x0100
        /*0296*/ 	.byte	0x08
	.zero		1


	//   ....[15]....
        /*0298*/ 	.word	0x00000770
        /*029c*/ 	.word	0x000000ff
        /*02a0*/ 	.word	0x0002d8a0
        /*02a4*/ 	.short	0x0100
        /*02a6*/ 	.byte	0x08
	.zero		1


	//   ....[16]....
        /*02a8*/ 	.word	0x00000780
        /*02ac*/ 	.word	0x000000ff
        /*02b0*/ 	.word	0x0002d898
        /*02b4*/ 	.short	0x0100
        /*02b6*/ 	.byte	0x08
	.zero		1


	//   ....[17]....
        /*02b8*/ 	.word	0x00000790
        /*02bc*/ 	.word	0x000000ff
        /*02c0*/ 	.word	0x0002d8a8
        /*02c4*/ 	.short	0x0100
        /*02c6*/ 	.byte	0x08
	.zero		1


	//   ....[18]....
        /*02c8*/ 	.word	0x000008c0
        /*02cc*/ 	.word	0x000000ff
        /*02d0*/ 	.word	0x0002d8b0
        /*02d4*/ 	.short	0x0100
        /*02d6*/ 	.byte	0x08
	.zero		1


	//   ....[19]....
        /*02d8*/ 	.word	0x000008d0
        /*02dc*/ 	.word	0x000000ff
        /*02e0*/ 	.word	0x0002d8c0
        /*02e4*/ 	.short	0x0100
        /*02e6*/ 	.byte	0x08
	.zero		1


	//   ....[20]....
        /*02e8*/ 	.word	0x000008e0
        /*02ec*/ 	.word	0x000000ff
        /*02f0*/ 	.word	0x0002d8b8
        /*02f4*/ 	.short	0x0100
        /*02f6*/ 	.byte	0x08
	.zero		1


	//   ....[21]....
        /*02f8*/ 	.word	0x000008f0
        /*02fc*/ 	.word	0x000000ff
        /*0300*/ 	.word	0x0002d8c8
        /*0304*/ 	.short	0x0100
        /*0306*/ 	.byte	0x08
	.zero		1


	//   ....[22]....
        /*0308*/ 	.word	0x00001a80
        /*030c*/ 	.word	0x000000ff
        /*0310*/ 	.word	0x0002d800
        /*0314*/ 	.short	0x010a
        /*0316*/ 	.byte	0x27
	.zero		1


	//   ....[23]....
        /*0318*/ 	.word	0x00001b00
        /*031c*/ 	.word	0x00000007
        /*0320*/ 	.word	0x0002d830
        /*0324*/ 	.short	0x010a
        /*0326*/ 	.byte	0x3f
	.zero		1


	//   ....[24]....
        /*0328*/ 	.word	0x00001b50
        /*032c*/ 	.word	0x00000007
        /*0330*/ 	.word	0x0002d830
        /*0334*/ 	.short	0x010a
        /*0336*/ 	.byte	0x3f
	.zero		1


	//   ....[25]....
        /*0338*/ 	.word	0x00001f40
        /*033c*/ 	.word	0x00000000
        /*0340*/ 	.word	0x00000000
        /*0344*/ 	.short	0x0101
        /*0346*/ 	.byte	0x3f
	.zero		1


	//   ....[26]....
        /*0348*/ 	.word	0x00004e60
        /*034c*/ 	.word	0x000000ff
        /*0350*/ 	.word	0x0002d830
        /*0354*/ 	.short	0x010a
        /*0356*/ 	.byte	0x06
	.zero		1


	//   ....[27]....
        /*0358*/ 	.word	0x00004ea0
        /*035c*/ 	.word	0x000000ff
        /*0360*/ 	.word	0x0002d830
        /*0364*/ 	.short	0x010a
        /*0366*/ 	.byte	0x06
	.zero		1


	//   ....[28]....
        /*0368*/ 	.word	0x00005120
        /*036c*/ 	.word	0x000000ff
        /*0370*/ 	.word	0x0002d850
        /*0374*/ 	.short	0x010a
        /*0376*/ 	.byte	0x06
	.zero		1


	//   ....[29]....
        /*0378*/ 	.word	0x00005160
        /*037c*/ 	.word	0x000000ff
        /*0380*/ 	.word	0x0002d850
        /*0384*/ 	.short	0x010a
        /*0386*/ 	.byte	0x06
	.zero		1


	//   ....[30]....
        /*0388*/ 	.word	0x000056d0
        /*038c*/ 	.word	0x0000000b
        /*0390*/ 	.word	0x00000000
        /*0394*/ 	.short	0x0101
        /*0396*/ 	.byte	0x3f
	.zero		1


	//   ....[31]....
        /*0398*/ 	.word	0x000071f0
        /*039c*/ 	.word	0x0000000e
        /*03a0*/ 	.word	0x00000000
        /*03a4*/ 	.short	0x0101
        /*03a6*/ 	.byte	0x3f
	.zero		1


	//   ....[32]....
        /*03a8*/ 	.word	0x00008120
        /*03ac*/ 	.word	0x000000ff
        /*03b0*/ 	.word	0x0002d830
        /*03b4*/ 	.short	0x010a
        /*03b6*/ 	.byte	0x06
	.zero		1


	//   ....[33]....
        /*03b8*/ 	.word	0x00008160
        /*03bc*/ 	.word	0x000000ff
        /*03c0*/ 	.word	0x0002d830
        /*03c4*/ 	.short	0x010a
        /*03c6*/ 	.byte	0x06
	.zero		1


	//   ....[34]....
        /*03c8*/ 	.word	0x000083e0
        /*03cc*/ 	.word	0x000000ff
        /*03d0*/ 	.word	0x0002d850
        /*03d4*/ 	.short	0x010a
        /*03d6*/ 	.byte	0x06
	.zero		1


	//   ....[35]....
        /*03d8*/ 	.word	0x00008420
        /*03dc*/ 	.word	0x000000ff
        /*03e0*/ 	.word	0x0002d850
        /*03e4*/ 	.short	0x010a
        /*03e6*/ 	.byte	0x06
	.zero		1


	//   ....[36]....
        /*03e8*/ 	.word	0x000095e0
        /*03ec*/ 	.word	0x0000002a
        /*03f0*/ 	.word	0x00000000
        /*03f4*/ 	.short	0x0101
        /*03f6*/ 	.byte	0x3f
	.zero		1


	//   ....[37]....
        /*03f8*/ 	.word	0x00009670
        /*03fc*/ 	.word	0x0000002b
        /*0400*/ 	.word	0x00000000
        /*0404*/ 	.short	0x0101
        /*0406*/ 	.byte	0x3f
	.zero		1


	//   ....[38]....
        /*0408*/ 	.word	0x0000a1e0
        /*040c*/ 	.word	0x000000ff
        /*0410*/ 	.word	0x0002d830
        /*0414*/ 	.short	0x010a
        /*0416*/ 	.byte	0x06
	.zero		1


	//   ....[39]....
        /*0418*/ 	.word	0x0000a220
        /*041c*/ 	.word	0x000000ff
        /*0420*/ 	.word	0x0002d830
        /*0424*/ 	.short	0x010a
        /*0426*/ 	.byte	0x06
	.zero		1


	//   ....[40]....
        /*0428*/ 	.word	0x0000a4a0
        /*042c*/ 	.word	0x000000ff
        /*0430*/ 	.word	0x0002d850
        /*0434*/ 	.short	0x010a
        /*0436*/ 	.byte	0x06
	.zero		1


	//   ....[41]....
        /*0438*/ 	.word	0x0000a4e0
        /*043c*/ 	.word	0x000000ff
        /*0440*/ 	.word	0x0002d850
        /*0444*/ 	.short	0x010a
        /*0446*/ 	.byte	0x06
	.zero		1


	//   ....[42]....
        /*0448*/ 	.word	0x0000a9f0
        /*044c*/ 	.word	0x0000000d
        /*0450*/ 	.word	0x00000000
        /*0454*/ 	.short	0x0101
        /*0456*/ 	.byte	0x3f
	.zero		1


	//   ....[43]....
        /*0458*/ 	.word	0x0000c420
        /*045c*/ 	.word	0x0000000c
        /*0460*/ 	.word	0x00000000
        /*0464*/ 	.short	0x0101
        /*0466*/ 	.byte	0x3f
	.zero		1


	//   ....[44]....
        /*0468*/ 	.word	0x0000d170
        /*046c*/ 	.word	0x000000ff
        /*0470*/ 	.word	0x0002d850
        /*0474*/ 	.short	0x010a
        /*0476*/ 	.byte	0x09
	.zero		1


	//   ....[45]....
        /*0478*/ 	.word	0x0000d1b0
        /*047c*/ 	.word	0x000000ff
        /*0480*/ 	.word	0x0002d850
        /*0484*/ 	.short	0x010a
        /*0486*/ 	.byte	0x09
	.zero		1


	//   ....[46]....
        /*0488*/ 	.word	0x0000d7f0
        /*048c*/ 	.word	0x0000000b
        /*0490*/ 	.word	0x00000000
        /*0494*/ 	.short	0x0101
        /*0496*/ 	.byte	0x3f
	.zero		1


	//   ....[47]....
        /*0498*/ 	.word	0x0000e400
        /*049c*/ 	.word	0x000000ff
        /*04a0*/ 	.word	0x00000000
        /*04a4*/ 	.short	0x0101
        /*04a6*/ 	.byte	0x05
	.zero		1


	//   ....[48]....
        /*04a8*/ 	.word	0x0000fbf0
        /*04ac*/ 	.word	0x0000000d
        /*04b0*/ 	.word	0x0002d840
        /*04b4*/ 	.short	0x010a
        /*04b6*/ 	.byte	0x3f
	.zero		1


	//   ....[49]....
        /*04b8*/ 	.word	0x00010070
        /*04bc*/ 	.word	0x000000ff
        /*04c0*/ 	.word	0x0002d820
        /*04c4*/ 	.short	0x010a
        /*04c6*/ 	.byte	0x2a
	.zero		1


	//   ....[50]....
        /*04c8*/ 	.word	0x00010340
        /*04cc*/ 	.word	0x00000003
        /*04d0*/ 	.word	0x0002d840
        /*04d4*/ 	.short	0x010a
        /*04d6*/ 	.byte	0x3f
	.zero		1


	//   ....[51]....
        /*04d8*/ 	.word	0x00010590
        /*04dc*/ 	.word	0x00000002
        /*04e0*/ 	.word	0x00000060
        /*04e4*/ 	.short	0x010a
        /*04e6*/ 	.byte	0x3f
	.zero		1


	//   ....[52]....
        /*04e8*/ 	.word	0x00010a80
        /*04ec*/ 	.word	0x00000004
        /*04f0*/ 	.word	0x0002d840
        /*04f4*/ 	.short	0x010a
        /*04f6*/ 	.byte	0x3f
	.zero		1


	//   ....[53]....
        /*04f8*/ 	.word	0x00010cd0
        /*04fc*/ 	.word	0x00000003
        /*0500*/ 	.word	0x00000060
        /*0504*/ 	.short	0x010a
        /*0506*/ 	.byte	0x3f
	.zero		1


	//   ....[54]....
        /*0508*/ 	.word	0x00011120
        /*050c*/ 	.word	0x00000003
        /*0510*/ 	.word	0x0002d840
        /*0514*/ 	.short	0x010a
        /*0516*/ 	.byte	0x3f
	.zero		1


	//   ....[55]....
        /*0518*/ 	.word	0x00011370
        /*051c*/ 	.word	0x00000003
        /*0520*/ 	.word	0x00000060
        /*0524*/ 	.short	0x010a
        /*0526*/ 	.byte	0x3f
	.zero		1


	//   ....[56]....
        /*0528*/ 	.word	0x00011740
        /*052c*/ 	.word	0x00000003
        /*0530*/ 	.word	0x0002d860
        /*0534*/ 	.short	0x010a
        /*0536*/ 	.byte	0x3f
	.zero		1


	//   ....[57]....
        /*0538*/ 	.word	0x00011b70
        /*053c*/ 	.word	0x00000009
        /*0540*/ 	.word	0x0002d820
        /*0544*/ 	.short	0x010a
        /*0546*/ 	.byte	0x3f
	.zero		1


	//   ....[58]....
        /*0548*/ 	.word	0x00011c90
        /*054c*/ 	.word	0x00000005
        /*0550*/ 	.word	0x00000000
        /*0554*/ 	.short	0x010a
        /*0556*/ 	.byte	0x3f
	.zero		1


	//   ....[59]....
        /*0558*/ 	.word	0x00011d00
        /*055c*/ 	.word	0x00000003
        /*0560*/ 	.word	0x00000000
        /*0564*/ 	.short	0x010a
        /*0566*/ 	.byte	0x3f
	.zero		1


	//   ....[60]....
        /*0568*/ 	.word	0x00011d60
        /*056c*/ 	.word	0x00000013
        /*0570*/ 	.word	0x00000000
        /*0574*/ 	.short	0x010a
        /*0576*/ 	.byte	0x3f
	.zero		1


	//   ....[61]....
        /*0578*/ 	.word	0x00011d90
        /*057c*/ 	.word	0x00000007
        /*0580*/ 	.word	0x00000000
        /*0584*/ 	.short	0x010a
        /*0586*/ 	.byte	0x3f
	.zero		1


	//   ....[62]....
        /*0588*/ 	.word	0x00011e00
        /*058c*/ 	.word	0x00000003
        /*0590*/ 	.word	0x0002d800
        /*0594*/ 	.short	0x010a
        /*0596*/ 	.byte	0x3f
	.zero		1


	//   ....[63]....
        /*0598*/ 	.word	0x00011e50
        /*059c*/ 	.word	0x00000007
        /*05a0*/ 	.word	0x0002d830
        /*05a4*/ 	.short	0x010a
        /*05a6*/ 	.byte	0x3f
	.zero		1


	//   ....[64]....
        /*05a8*/ 	.word	0x00011eb0
        /*05ac*/ 	.word	0x0000000b
        /*05b0*/ 	.word	0x0002d830
        /*05b4*/ 	.short	0x010a
        /*05b6*/ 	.byte	0x3f
	.zero		1


	//   ....[65]....
        /*05b8*/ 	.word	0x00011f10
        /*05bc*/ 	.word	0x0000000b
        /*05c0*/ 	.word	0x0002d850
        /*05c4*/ 	.short	0x010a
        /*05c6*/ 	.byte	0x3f
	.zero		1


	//   ....[66]....
        /*05c8*/ 	.word	0x00011f70
        /*05cc*/ 	.word	0x0000000c
        /*05d0*/ 	.word	0x0002d830
        /*05d4*/ 	.short	0x010a
        /*05d6*/ 	.byte	0x3f
	.zero		1


	//   ....[67]....
        /*05d8*/ 	.word	0x00011fd0
        /*05dc*/ 	.word	0x0000000c
        /*05e0*/ 	.word	0x0002d850
        /*05e4*/ 	.short	0x010a
        /*05e6*/ 	.byte	0x3f
	.zero		1


	//   ....[68]....
        /*05e8*/ 	.word	0x00012030
        /*05ec*/ 	.word	0x0000000e
        /*05f0*/ 	.word	0x0002d830
        /*05f4*/ 	.short	0x010a
        /*05f6*/ 	.byte	0x3f
	.zero		1


	//   ....[69]....
        /*05f8*/ 	.word	0x00012090
        /*05fc*/ 	.word	0x0000000e
        /*0600*/ 	.word	0x0002d850
        /*0604*/ 	.short	0x010a
        /*0606*/ 	.byte	0x3f
	.zero		1


	//   ....[70]....
        /*0608*/ 	.word	0x000120f0
        /*060c*/ 	.word	0x00000003
        /*0610*/ 	.word	0x0002d850
        /*0614*/ 	.short	0x010a
        /*0616*/ 	.byte	0x3f
	.zero		1


	//   ....[71]....
        /*0618*/ 	.word	0x00012240
        /*061c*/ 	.word	0x0000000d
        /*0620*/ 	.word	0x0002d840
        /*0624*/ 	.short	0x010a
        /*0626*/ 	.byte	0x3f
	.zero		1


	//   ....[72]....
        /*0628*/ 	.word	0x000122a0
        /*062c*/ 	.word	0x00000005
        /*0630*/ 	.word	0x0002d820
        /*0634*/ 	.short	0x010a
        /*0636*/ 	.byte	0x3f
	.zero		1


	//   ....[73]....
        /*0638*/ 	.word	0x000122f0
        /*063c*/ 	.word	0x00000003
        /*0640*/ 	.word	0x0002d840
        /*0644*/ 	.short	0x010a
        /*0646*/ 	.byte	0x3f
	.zero		1


	//   ....[74]....
        /*0648*/ 	.word	0x00012340
        /*064c*/ 	.word	0x00000002
        /*0650*/ 	.word	0x00000060
        /*0654*/ 	.short	0x010a
        /*0656*/ 	.byte	0x3f
	.zero		1


	//   ....[75]....
        /*0658*/ 	.word	0x00012390
        /*065c*/ 	.word	0x00000004
        /*0660*/ 	.word	0x0002d840
        /*0664*/ 	.short	0x010a
        /*0666*/ 	.byte	0x3f
	.zero		1


	//   ....[76]....
        /*0668*/ 	.word	0x000123e0
        /*066c*/ 	.word	0x00000003
        /*0670*/ 	.word	0x00000060
        /*0674*/ 	.short	0x010a
        /*0676*/ 	.byte	0x3f
	.zero		1


	//   ....[77]....
        /*0678*/ 	.word	0x00012430
        /*067c*/ 	.word	0x00000003
        /*0680*/ 	.word	0x0002d840
        /*0684*/ 	.short	0x010a
        /*0686*/ 	.byte	0x3f
	.zero		1


	//   ....[78]....
        /*0688*/ 	.word	0x00012480
        /*068c*/ 	.word	0x00000003
        /*0690*/ 	.word	0x00000060
        /*0694*/ 	.short	0x010a
        /*0696*/ 	.byte	0x3f
	.zero		1


	//   ....[79]....
        /*0698*/ 	.word	0x000124d0
        /*069c*/ 	.word	0x00000003
        /*06a0*/ 	.word	0x0002d860
        /*06a4*/ 	.short	0x010a
        /*06a6*/ 	.byte	0x3f
	.zero		1


	//   ....[80]....
        /*06a8*/ 	.word	0x000125b0
        /*06ac*/ 	.word	0x00000009
        /*06b0*/ 	.word	0x0002d820
        /*06b4*/ 	.short	0x010a
        /*06b6*/ 	.byte	0x3f
	.zero		1


	//   ....[81]....
        /*06b8*/ 	.word	0x00012600
        /*06bc*/ 	.word	0x00000005
        /*06c0*/ 	.word	0x00000000
        /*06c4*/ 	.short	0x010a
        /*06c6*/ 	.byte	0x3f
	.zero		1


	//   ....[82]....
        /*06c8*/ 	.word	0x00012650
        /*06cc*/ 	.word	0x00000003
        /*06d0*/ 	.word	0x00000000
        /*06d4*/ 	.short	0x010a
        /*06d6*/ 	.byte	0x3f
	.zero		1


	//   ....[83]....
        /*06d8*/ 	.word	0x000126a0
        /*06dc*/ 	.word	0x00000013
        /*06e0*/ 	.word	0x00000000
        /*06e4*/ 	.short	0x010a
        /*06e6*/ 	.byte	0x3f
	.zero		1


	//----- nvinfo : EIATTR_NUM_MBARRIERS
	.align		4
.L_1319:
        /*06e8*/ 	.byte	0x03, 0x38
        /*06ea*/ 	.short	0x0016


	//----- nvinfo : EIATTR_EXIT_INSTR_OFFSETS
	.align		4
        /*06ec*/ 	.byte	0x04, 0x1c
        /*06ee*/ 	.short	(.L_1321 - .L_1320)


	//   ....[0]....
.L_1320:
        /*06f0*/ 	.word	0x00000a50


	//   ....[1]....
        /*06f4*/ 	.word	0x0000eaa0


	//   ....[2]....
        /*06f8*/ 	.word	0x0000eb00


	//   ....[3]....
        /*06fc*/ 	.word	0x00011bb0


	//   ....[4]....
        /*0700*/ 	.word	0x00011de0


	//----- nvinfo : EIATTR_MAX_THREADS
	.align		4
.L_1321:
        /*0704*/ 	.byte	0x04, 0x05
        /*0706*/ 	.short	(.L_1323 - .L_1322)
.L_1322:
        /*0708*/ 	.word	0x00000200
        /*070c*/ 	.word	0x00000001
        /*0710*/ 	.word	0x00000001


	//----- nvinfo : EIATTR_CRS_STACK_SIZE
	.align		4
.L_1323:
        /*0714*/ 	.byte	0x04, 0x1e
        /*0716*/ 	.short	(.L_1325 - .L_1324)
.L_1324:
        /*0718*/ 	.word	0x00000000


	//----- nvinfo : EIATTR_CBANK_PARAM_SIZE
	.align		4
.L_1325:
        /*071c*/ 	.byte	0x03, 0x19
        /*071e*/ 	.short	0x0bf0


	//----- nvinfo : EIATTR_PARAM_CBANK
	.align		4
        /*0720*/ 	.byte	0x04, 0x0a
        /*0722*/ 	.short	(.L_1327 - .L_1326)
	.align		4
.L_1326:
        /*0724*/ 	.word	index@(.nv.constant0._ZN7cutlass13device_kernelIN5flash11enable_sm90INS1_16FlashAttnFwdSm90INS1_25CollectiveMainloopFwdSm90ILi2EN4cute5tupleIJNS5_1CILi1EEES8_S8_EEENS6_IJNS7_ILi192EEENS7_ILi128EEENS7_ILi96EEEEEELi96ENS_6half_tEfNS_4arch4Sm90ELb0ELb1ELb0ELb0ELb0ELb0ELb0ELb0ELb1ELb0ELb0ELb0EEENS1_21CollectiveEpilogueFwdINS6_IJSA_SC_SB_EEES9_SE_SG_Li384ELb0ELb0ELb0ELb0EEENS1_30DynamicPersistentTileSchedulerILi384ELi32ELb0ELb0ELb1EEEEEEEEEvNT_6ParamsE)
        /*0728*/ 	.short	0x0210
        /*072a*/ 	.short	0x0bf0


	//----- nvinfo : EIATTR_SW_WAR
	.align		4
.L_1327:
        /*072c*/ 	.byte	0x04, 0x36
        /*072e*/ 	.short	(.L_1329 - .L_1328)
.L_1328:
        /*0730*/ 	.word	0x00000008
.L_1329:


//--------------------- .nv.info._ZN7cutlass13device_kernelIN5flash11enable_sm90INS1_16FlashAttnFwdSm90INS1_25CollectiveMainloopFwdSm90ILi2EN4cute5tupleIJNS5_1CILi1EEES8_S8_EEENS6_IJNS7_ILi192EEENS7_ILi128EEENS7_ILi96EEEEEELi96ENS_6half_tEfNS_4arch4Sm90ELb0ELb1ELb0ELb1ELb0ELb0ELb0ELb0ELb1ELb0ELb0ELb0EEENS1_21CollectiveEpilogueFwdINS6_IJSA_SC_SB_EEES9_SE_SG_Li384ELb1ELb0ELb0ELb0EEENS1_36VarlenDynamicPersistentTileSchedulerILi192ELi128ELi384ELi32ELb0ELb0ELb1ELb1ELb0ELb1EEEEEEEEEvNT_6ParamsE --------------------------
	.section	.nv.info._ZN7cutlass13device_kernelIN5flash11enable_sm90INS1_16FlashAttnFwdSm90INS1_25CollectiveMainloopFwdSm90ILi2EN4cute5tupleIJNS5_1CILi1EEES8_S8_EEENS6_IJNS7_ILi192EEENS7_ILi128EEENS7_ILi96EEEEEELi96ENS_6half_tEfNS_4arch4Sm90ELb0ELb1ELb0ELb1ELb0ELb0ELb0ELb0ELb1ELb0ELb0ELb0EEENS1_21CollectiveEpilogueFwdINS6_IJSA_SC_SB_EEES9_SE_SG_Li384ELb1ELb0ELb0ELb0EEENS1_36VarlenDynamicPersistentTileSchedulerILi192ELi128ELi384ELi32ELb0ELb0ELb1ELb1ELb0ELb1EEEEEEEEEvNT_6ParamsE,"",@"SHT_CUDA_INFO"
	.sectionflags	@""
	.align	4


	//----- nvinfo : EIATTR_CUDA_API_VERSION
	.align		4
        /*0000*/ 	.byte	0x04, 0x37
        /*0002*/ 	.short	(.L_1331 - .L_1330)
.L_1330:
        /*0004*/ 	.word	0x00000082


	//----- nvinfo : EIATTR_KPARAM_INFO
	.align		4
.L_1331:
        /*0008*/ 	.byte	0x04, 0x17
        /*000a*/ 	.short	(.L_1333 - .L_1332)
.L_1332:
        /*000c*/ 	.word	0x00000000
        /*0010*/ 	.short	0x0000
        /*0012*/ 	.short	0x0070
        /*0014*/ 	.byte	0x00, 0xf0, 0x01, 0x28


	//----- nvinfo : EIATTR_SPARSE_MMA_MASK
	.align		4
.L_1333:
        /*0018*/ 	.byte	0x03, 0x50
        /*001a*/ 	.short	0x0000


	//----- nvinfo : EIATTR_MAXREG_COUNT
	.align		4
        /*001c*/ 	.byte	0x03, 0x1b
        /*001e*/ 	.short	0x0080


	//----- nvinfo : EIATTR_NUM_BARRIERS
	.align		4
        /*0020*/ 	.byte	0x02, 0x4c
        /*0022*/ 	.byte	0x10
	.zero		1


	//----- nvinfo : EIATTR_EXTERNS
	.align		4
        /*0024*/ 	.byte	0x04, 0x0f
        /*0026*/ 	.short	(.L_1335 - .L_1334)


	//   ....[0]....
	.align		4
.L_1334:
        /*0028*/ 	.word	index@(__assertfail)


	//----- nvinfo : EIATTR_ANNOTATIONS
	.align		4
.L_1335:
        /*002c*/ 	.byte	0x04, 0x55
        /*002e*/ 	.short	(.L_1337 - .L_1336)


	//   ....[0]....
.L_1336:
        /*0030*/ 	.word	0x00000001
        /*0034*/ 	.byte	0x40, 0x02, 0x01, 0x00, 0x01, 0x00, 0x00, 0x00, 0xd0, 0x0c, 0x01, 0x00


	//----- nvinfo : EIATTR_MERCURY_ISA_VERSION
	.align		4
.L_1337:
        /*0040*/ 	.byte	0x03, 0x5f
        /*0042*/ 	.short	0x0101


	//----- nvinfo : EIATTR_UNUSED_LOAD_BYTE_OFFSET
	.align		4
        /*0044*/ 	.byte	0x04, 0x44
        /*0046*/ 	.short	(.L_1339 - .L_1338)


	//   ....[0]....
.L_1338:
        /*0048*/ 	.word	0x00000a80
        /*004c*/ 	.word	0x0000fff0


	//   ....[1]....
        /*0050*/ 	.word	0x0000dc80
        /*0054*/ 	.word	0x0000fff0


	//----- nvinfo : EIATTR_INT_WARP_WIDE_INSTR_OFFSETS
	.align		4
.L_1339:
        /*0058*/ 	.byte	0x04, 0x31
        /*005a*/ 	.short	(.L_1341 - .L_1340)


	//   ....[0]....
.L_1340:
        /*005c*/ 	.word	0x00000160


	//   ....[1]....
        /*0060*/ 	.word	0x000001a0


	//   ....[2]....
        /*0064*/ 	.word	0x00000210


	//   ....[3]....
        /*0068*/ 	.word	0x00010880


	//   ....[4]....
        /*006c*/ 	.word	0x00010910


	//   ....[5]....
        /*0070*/ 	.word	0x00010dc0


	//   ....[6]....
        /*0074*/ 	.word	0x00010e00


	//   ....[7]....
        /*0078*/ 	.word	0x00010f40


	//   ....[8]....
        /*007c*/ 	.word	0x00011010


	//   ....[9]....
        /*0080*/ 	.word	0x00012ee0


	//   ....[10]....
        /*0084*/ 	.word	0x00012f70


	//----- nvinfo : EIATTR_COOP_GROUP_MASK_REGIDS
	.align		4
.L_1341:
        /*0088*/ 	.byte	0x04, 0x29
        /*008a*/ 	.short	(.L_1343 - .L_1342)


	//   ....[0]....
.L_1342:
        /*008c*/ 	.word	0xffffffff


	//   ....[1]....
        /*0090*/ 	.word	0xffffffff


	//   ....[2]....
        /*0094*/ 	.word	0xffffffff


	//   ....[3]....
        /*0098*/ 	.word	0xffffffff


	//   ....[4]....
        /*009c*/ 	.word	0xffffffff


	//   ....[5]....
        /*00a0*/ 	.word	0xffffffff


	//   ....[6]....
        /*00a4*/ 	.word	0xffffffff


	//   ....[7]....
        /*00a8*/ 	.word	0xffffffff


	//   ....[8]....
        /*00ac*/ 	.word	0xffffffff


	//   ....[9]....
        /*00b0*/ 	.word	0xffffffff


	//   ....[10]....
        /*00b4*/ 	.word	0xffffffff


	//   ....[11]....
        /*00b8*/ 	.word	0xffffffff


	//   ....[12]....
        /*00bc*/ 	.word	0xffffffff


	//   ....[13]....
        /*00c0*/ 	.word	0xffffffff


	//   ....[14]....
        /*00c4*/ 	.word	0xffffffff


	//   ....[15]....
        /*00c8*/ 	.word	0xffffffff


	//   ....[16]....
        /*00cc*/ 	.word	0xffffffff


	//   ....[17]....
        /*00d0*/ 	.word	0xffffffff


	//   ....[18]....
        /*00d4*/ 	.word	0xffffffff


	//   ....[19]....
        /*00d8*/ 	.word	0xffffffff


	//   ....[20]....
        /*00dc*/ 	.word	0xffffffff


	//   ....[21]....
        /*00e0*/ 	.word	0xffffffff


	//   ....[22]....
        /*00e4*/ 	.word	0xffffffff


	//   ....[23]....
        /*00e8*/ 	.word	0xffffffff


	//   ....[24]....
        /*00ec*/ 	.word	0xffffffff


	//   ....[25]....
        /*00f0*/ 	.word	0xffffffff


	//   ....[26]....
        /*00f4*/ 	.word	0xffffffff


	//   ....[27]....
        /*00f8*/ 	.word	0xffffffff


	//   ....[28]....
        /*00fc*/ 	.word	0xffffffff


	//   ....[29]....
        /*0100*/ 	.word	0xffffffff


	//   ....[30]....
        /*0104*/ 	.word	0xffffffff


	//   ....[31]....
        /*0108*/ 	.word	0xffffffff


	//   ....[32]....
        /*010c*/ 	.word	0xffffffff


	//   ....[33]....
        /*0110*/ 	.word	0xffffffff


	//   ....[34]....
        /*0114*/ 	.word	0xffffffff


	//   ....[35]....
        /*0118*/ 	.word	0xffffffff


	//   ....[36]....
        /*011c*/ 	.word	0xffffffff


	//   ....[37]....
        /*0120*/ 	.word	0xffffffff


	//   ....[38]....
        /*0124*/ 	.word	0xffffffff


	//   ....[39]....
        /*0128*/ 	.word	0xffffffff


	//   ....[40]....
        /*012c*/ 	.word	0xffffffff


	//   ....[41]....
        /*0130*/ 	.word	0xffffffff


	//   ....[42]....
        /*0134*/ 	.word	0xffffffff


	//   ....[43]....
        /*0138*/ 	.word	0xffffffff


	//   ....[44]....
        /*013c*/ 	.word	0xffffffff


	//   ....[45]....
        /*0140*/ 	.word	0xffffffff


	//   ....[46]....
        /*0144*/ 	.word	0xffffffff


	//   ....[47]....
        /*0148*/ 	.word	0xffffffff


	//   ....[48]....
        /*014c*/ 	.word	0xffffffff


	//   ....[49]....
        /*0150*/ 	.word	0xffffffff


	//   ....[50]....
        /*0154*/ 	.word	0xffffffff


	//   ....[51]....
        /*0158*/ 	.word	0xffffffff


	//   ....[52]....
        /*015c*/ 	.word	0xffffffff


	//   ....[53]....
        /*0160*/ 	.word	0xffffffff


	//   ....[54]....
        /*0164*/ 	.word	0xffffffff


	//   ....[55]....
        /*0168*/ 	.word	0xffffffff


	//   ....[56]....
        /*016c*/ 	.word	0xffffffff


	//   ....[57]....
        /*0170*/ 	.word	0xffffffff


	//   ....[58]....
        /*0174*/ 	.word	0xffffffff


	//   ....[59]....
        /*0178*/ 	.word	0xffffffff


	//   ....[60]....
        /*017c*/ 	.word	0xffffffff


	//   ....[61]....
        /*0180*/ 	.word	0xffffffff


	//   ....[62]....
        /*0184*/ 	.word	0xffffffff


	//   ....[63]....
        /*0188*/ 	.word	0xffffffff


	//   ....[64]....
        /*018c*/ 	.word	0xffffffff


	//   ....[65]....
        /*0190*/ 	.word	0xffffffff


	//   ....[66]....
        /*0194*/ 	.word	0x0500000f


	//   ....[67]....
        /*0198*/ 	.word	0x0500000f


	//   ....[68]....
        /*019c*/ 	.word	0x0500000f


	//   ....[69]....
        /*01a0*/ 	.word	0x0500000f


	//   ....[70]....
        /*01a4*/ 	.word	0x0500000f


	//   ....[71]....
        /*01a8*/ 	.word	0x0500000f


	//   ....[72]....
        /*01ac*/ 	.word	0x0500000f


	//   ....[73]....
        /*01b0*/ 	.word	0x0500000f


	//   ....[74]....
        /*01b4*/ 	.word	0x0500000f


	//   ....[75]....
        /*01b8*/ 	.word	0x0500000f


	//   ....[76]....
        /*01bc*/ 	.word	0x0500000f


	//   ....[77]....
        /*01c0*/ 	.word	0x0500000f


	//   ....[78]....
        /*01c4*/ 	.word	0x0500000f


	//   ....[79]....
        /*01c8*/ 	.word	0x0500000f


	//   ....[80]....
        /*01cc*/ 	.word	0x0500000f


	//   ....[81]....
        /*01d0*/ 	.word	0x0500000f


	//   ....[82]....
        /*01d4*/ 	.word	0x0500000f


	//   ....[83]....
        /*01d8*/ 	.word	0x0500000f


	//   ....[84]....
        /*01dc*/ 	.word	0x0500000f


	//----- nvinfo : EIATTR_COOP_GROUP_INSTR_OFFSETS
	.align		4
.L_1343:
        /*01e0*/ 	.byte	0x04, 0x28
        /*01e2*/ 	.short	(.L_1345 - .L_1344)


	//   ....[0]....
.L_1344:
        /*01e4*/ 	.word	0x00000070


	//   ....[1]....
        /*01e8*/ 	.word	0x00000170


	//   ....[2]....
        /*01ec*/ 	.word	0x000001c0


	//   ....[3]....
        /*01f0*/ 	.word	0x000003f0


	//   ....[4]....
        /*01f4*/ 	.word	0x00000550


	//   ....[5]....
        /*01f8*/ 	.word	0x00000670


	//   ....[6]....
        /*01fc*/ 	.word	0x000007d0


	//   ....[7]....
        /*0200*/ 	.word	0x000018b0


	//   ....[8]....
        /*0204*/ 	.word	0x00003420


	//   ....[9]....
        /*0208*/ 	.word	0x00003530


	//   ....[10]....
        /*020c*/ 	.word	0x00003e00


	//   ....[11]....
        /*0210*/ 	.word	0x00003e60


	//   ....[12]....
        /*0214*/ 	.word	0x00004a90


	//   ....[13]....
        /*0218*/ 	.word	0x000064c0


	//   ....[14]....
        /*021c*/ 	.word	0x000065c0


	//   ....[15]....
        /*0220*/ 	.word	0x00006e60


	//   ....[16]....
        /*0224*/ 	.word	0x00006ef0


	//   ....[17]....
        /*0228*/ 	.word	0x00007e50


	//   ....[18]....
        /*022c*/ 	.word	0x000088a0


	//   ....[19]....
        /*0230*/ 	.word	0x000088f0


	//   ....[20]....
        /*0234*/ 	.word	0x00008e50


	//   ....[21]....
        /*0238*/ 	.word	0x00008ed0


	//   ....[22]....
        /*023c*/ 	.word	0x0000a130


	//   ....[23]....
        /*0240*/ 	.word	0x0000b890


	//   ....[24]....
        /*0244*/ 	.word	0x0000b990


	//   ....[25]....
        /*0248*/ 	.word	0x0000c1b0


	//   ....[26]....
        /*024c*/ 	.word	0x0000c260


	//   ....[27]....
        /*0250*/ 	.word	0x0000d220


	//   ....[28]....
        /*0254*/ 	.word	0x0000d330


	//   ....[29]....
        /*0258*/ 	.word	0x0000d390


	//   ....[30]....
        /*025c*/ 	.word	0x0000d4a0


	//   ....[31]....
        /*0260*/ 	.word	0x0000d4c0


	//   ....[32]....
        /*0264*/ 	.word	0x0000f480


	//   ....[33]....
        /*0268*/ 	.word	0x0000f600


	//   ....[34]....
        /*026c*/ 	.word	0x0000f630


	//   ....[35]....
        /*0270*/ 	.word	0x0000f670


	//   ....[36]....
        /*0274*/ 	.word	0x0000f6e0


	//   ....[37]....
        /*0278*/ 	.word	0x0000f740


	//   ....[38]....
        /*027c*/ 	.word	0x0000f780


	//   ....[39]....
        /*0280*/ 	.word	0x0000f900


	//   ....[40]....
        /*0284*/ 	.word	0x0000f960


	//   ....[41]....
        /*0288*/ 	.word	0x0000f9a0


	//   ....[42]....
        /*028c*/ 	.word	0x0000f9e0


	//   ....[43]....
        /*0290*/ 	.word	0x0000fa10


	//   ....[44]....
        /*0294*/ 	.word	0x0000fa40


	//   ....[45]....
        /*0298*/ 	.word	0x0000fae0


	//   ....[46]....
        /*029c*/ 	.word	0x0000fb40


	//   ....[47]....
        /*02a0*/ 	.word	0x0000fbd0


	//   ....[48]....
        /*02a4*/ 	.word	0x000132e0


	//   ....[49]....
        /*02a8*/ 	.word	0x000132f0


	//   ....[50]....
        /*02ac*/ 	.word	0x000133e0


	//   ....[51]....
        /*02b0*/ 	.word	0x00013440


	//   ....[52]....
        /*02b4*/ 	.word	0x00013480


	//   ....[53]....
        /*02b8*/ 	.word	0x000134c0


	//   ....[54]....
        /*02bc*/ 	.word	0x000134f0


	//   ....[55]....
        /*02c0*/ 	.word	0x00013520


	//   ....[56]....
        /*02c4*/ 	.word	0x00013690


	//   ....[57]....
        /*02c8*/ 	.word	0x000136f0


	//   ....[58]....
        /*02cc*/ 	.word	0x00013730


	//   ....[59]....
        /*02d0*/ 	.word	0x00013770


	//   ....[60]....
        /*02d4*/ 	.word	0x000137a0


	//   ....[61]....
        /*02d8*/ 	.word	0x000137d0


	//   ....[62]....
        /*02dc*/ 	.word	0x00013890


	//   ....[63]....
        /*02e0*/ 	.word	0x000138b0


	//   ....[64]....
        /*02e4*/ 	.word	0x00013920


	//   ....[65]....
        /*02e8*/ 	.word	0x00013f70


	//   ....[66]....
        /*02ec*/ 	.word	0x000145d0


	//   ....[67]....
        /*02f0*/ 	.word	0x000149c0


	//   ....[68]....
        /*02f4*/ 	.word	0x00014a50


	//   ....[69]....
        /*02f8*/ 	.word	0x00014af0


	//   ....[70]....
        /*02fc*/ 	.word	0x00014ba0


	//   ....[71]....
        /*0300*/ 	.word	0x00014c20


	//   ....[72]....
        /*0304*/ 	.word	0x00014ca0


	//   ....[73]....
        /*0308*/ 	.word	0x00014d20


	//   ....[74]....
        /*030c*/ 	.word	0x00014da0


	//   ....[75]....
        /*0310*/ 	.word	0x00014e30


	//   ....[76]....
        /*0314*/ 	.word	0x00014ee0


	//   ....[77]....
        /*0318*/ 	.word	0x00014f60


	//   ....[78]....
        /*031c*/ 	.word	0x00014fe0


	//   ....[79]....
        /*0320*/ 	.word	0x00015060


	//   ....[80]....
        /*0324*/ 	.word	0x000150e0


	//   ....[81]....
        /*0328*/ 	.word	0x00015150


	//   ....[82]....
        /*032c*/ 	.word	0x000151f0


	//   ....[83]....
        /*0330*/ 	.word	0x00015280


	//   ....[84]....
        /*0334*/ 	.word	0x000153a0


	//----- nvinfo : EIATTR_REG_RECONFIG
	.align		4
.L_1345:
        /*0338*/ 	.byte	0x01, 0x54
	.zero		2


	//----- nvinfo : EIATTR_SYSCALL_OFFSETS
	.align		4
        /*033c*/ 	.byte	0x04, 0x46
        /*033e*/ 	.short	(.L_1347 - .L_1346)


	//   ....[0]....
.L_1346:
        /*0340*/ 	.word	0x00001aa0


	//   ....[1]....
        /*0344*/ 	.word	0x00010a90


	//   ....[2]....
        /*0348*/ 	.word	0x00010bc0


	//   ....[3]....
        /*034c*/ 	.word	0x00010cc0


	//----- nvinfo : EIATTR_MBARRIER_INSTR_OFFSETS
	.align		4
.L_1347:
        /*0350*/ 	.byte	0x04, 0x39
        /*0352*/ 	.short	(.L_1349 - .L_1348)


	//   ....[0]....
.L_1348:
        /*0354*/ 	.word	0x000002a0
        /*0358*/ 	.word	0x000000ff
        /*035c*/ 	.word	0x0002d800
        /*0360*/ 	.short	0x0100
        /*0362*/ 	.byte	0x08
	.zero		1


	//   ....[1]....
        /*0364*/ 	.word	0x000002b0
        /*0368*/ 	.word	0x000000ff
        /*036c*/ 	.word	0x0002d820
        /*0370*/ 	.short	0x0100
        /*0372*/ 	.byte	0x08
	.zero		1


	//   ....[2]....
        /*0374*/ 	.word	0x000003a0
        /*0378*/ 	.word	0x000000ff
        /*037c*/ 	.word	0x0002d830
        /*0380*/ 	.short	0x0100
        /*0382*/ 	.byte	0x08
	.zero		1


	//   ....[3]....
        /*0384*/ 	.word	0x000003b0
        /*0388*/ 	.word	0x000000ff
        /*038c*/ 	.word	0x0002d840
        /*0390*/ 	.short	0x0100
        /*0392*/ 	.byte	0x08
	.zero		1


	//   ....[4]....
        /*0394*/ 	.word	0x000003c0
        /*0398*/ 	.word	0x000000ff
        /*039c*/ 	.word	0x0002d838
        /*03a0*/ 	.short	0x0100
        /*03a2*/ 	.byte	0x08
	.zero		1


	//   ....[5]....
        /*03a4*/ 	.word	0x000003d0
        /*03a8*/ 	.word	0x000000ff
        /*03ac*/ 	.word	0x0002d848
        /*03b0*/ 	.short	0x0100
        /*03b2*/ 	.byte	0x08
	.zero		1


	//   ....[6]....
        /*03b4*/ 	.word	0x00000500
        /*03b8*/ 	.word	0x000000ff
        /*03bc*/ 	.word	0x0002d850
        /*03c0*/ 	.short	0x0100
        /*03c2*/ 	.byte	0x08
	.zero		1


	//   ....[7]....
        /*03c4*/ 	.word	0x00000510
        /*03c8*/ 	.word	0x000000ff
        /*03cc*/ 	.word	0x0002d860
        /*03d0*/ 	.short	0x0100
        /*03d2*/ 	.byte	0x08
	.zero		1


	//   ....[8]....
        /*03d4*/ 	.word	0x00000520
        /*03d8*/ 	.word	0x000000ff
        /*03dc*/ 	.word	0x0002d858
        /*03e0*/ 	.short	0x0100
        /*03e2*/ 	.byte	0x08
	.zero		1


	//   ....[9]....
        /*03e4*/ 	.word	0x00000530
        /*03e8*/ 	.word	0x000000ff
        /*03ec*/ 	.word	0x0002d868
        /*03f0*/ 	.short	0x0100
        /*03f2*/ 	.byte	0x08
	.zero		1


	//   ....[10]....
        /*03f4*/ 	.word	0x00000620
        /*03f8*/ 	.word	0x000000ff
        /*03fc*/ 	.word	0x0002d870
        /*0400*/ 	.short	0x0100
        /*0402*/ 	.byte	0x06
	.zero		1


	//   ....[11]....
        /*0404*/ 	.word	0x00000630
        /*0408*/ 	.word	0x000000ff
        /*040c*/ 	.word	0x0002d880
        /*0410*/ 	.short	0x0100
        /*0412*/ 	.byte	0x06
	.zero		1


	//   ....[12]....
        /*0414*/ 	.word	0x00000640
        /*0418*/ 	.word	0x000000ff
        /*041c*/ 	.word	0x0002d878
        /*0420*/ 	.short	0x0100
        /*0422*/ 	.byte	0x06
	.zero		1


	//   ....[13]....
        /*0424*/ 	.word	0x00000650
        /*0428*/ 	.word	0x000000ff
        /*042c*/ 	.word	0x0002d888
        /*0430*/ 	.short	0x0100
        /*0432*/ 	.byte	0x06
	.zero		1


	//   ....[14]....
        /*0434*/ 	.word	0x00000780
        /*0438*/ 	.word	0x000000ff
        /*043c*/ 	.word	0x0002d890
        /*0440*/ 	.short	0x0100
        /*0442*/ 	.byte	0x08
	.zero		1


	//   ....[15]....
        /*0444*/ 	.word	0x00000790
        /*0448*/ 	.word	0x000000ff
        /*044c*/ 	.word	0x0002d8a0
        /*0450*/ 	.short	0x0100
        /*0452*/ 	.byte	0x08
	.zero		1


	//   ....[16]....
        /*0454*/ 	.word	0x000007a0
        /*0458*/ 	.word	0x000000ff
        /*045c*/ 	.word	0x0002d898
        /*0460*/ 	.short	0x0100
        /*0462*/ 	.byte	0x08
	.zero		1


	//   ....[17]....
        /*0464*/ 	.word	0x000007b0
        /*0468*/ 	.word	0x000000ff
        /*046c*/ 	.word	0x0002d8a8
        /*0470*/ 	.short	0x0100
        /*0472*/ 	.byte	0x08
	.zero		1


	//   ....[18]....
        /*0474*/ 	.word	0x000008e0
        /*0478*/ 	.word	0x000000ff
        /*047c*/ 	.word	0x0002d8b0
        /*0480*/ 	.short	0x0100
        /*0482*/ 	.byte	0x08
	.zero		1


	//   ....[19]....
        /*0484*/ 	.word	0x000008f0
        /*0488*/ 	.word	0x000000ff
        /*048c*/ 	.word	0x0002d8c0
        /*0490*/ 	.short	0x0100
        /*0492*/ 	.byte	0x08
	.zero		1


	//   ....[20]....
        /*0494*/ 	.word	0x00000900
        /*0498*/ 	.word	0x000000ff
        /*049c*/ 	.word	0x0002d8b8
        /*04a0*/ 	.short	0x0100
        /*04a2*/ 	.byte	0x08
	.zero		1


	//   ....[21]....
        /*04a4*/ 	.word	0x00000910
        /*04a8*/ 	.word	0x000000ff
        /*04ac*/ 	.word	0x0002d8c8
        /*04b0*/ 	.short	0x0100
        /*04b2*/ 	.byte	0x08
	.zero		1


	//   ....[22]....
        /*04b4*/ 	.word	0x00001b20
        /*04b8*/ 	.word	0x000000ff
        /*04bc*/ 	.word	0x0002d800
        /*04c0*/ 	.short	0x010a
        /*04c2*/ 	.byte	0x2a
	.zero		1


	//   ....[23]....
        /*04c4*/ 	.word	0x00001ba0
        /*04c8*/ 	.word	0x00000005
        /*04cc*/ 	.word	0x0002d830
        /*04d0*/ 	.short	0x010a
        /*04d2*/ 	.byte	0x3f
	.zero		1


	//   ....[24]....
        /*04d4*/ 	.word	0x00001c00
        /*04d8*/ 	.word	0x00000005
        /*04dc*/ 	.word	0x0002d830
        /*04e0*/ 	.short	0x010a
        /*04e2*/ 	.byte	0x3f
	.zero		1


	//   ....[25]....
        /*04e4*/ 	.word	0x00002030
        /*04e8*/ 	.word	0x00000000
        /*04ec*/ 	.word	0x00000000
        /*04f0*/ 	.short	0x0101
        /*04f2*/ 	.byte	0x3f
	.zero		1


	//   ....[26]....
        /*04f4*/ 	.word	0x00004f10
        /*04f8*/ 	.word	0x000000ff
        /*04fc*/ 	.word	0x0002d830
        /*0500*/ 	.short	0x010a
        /*0502*/ 	.byte	0x06
	.zero		1


	//   ....[27]....
        /*0504*/ 	.word	0x00004f50
        /*0508*/ 	.word	0x000000ff
        /*050c*/ 	.word	0x0002d830
        /*0510*/ 	.short	0x010a
        /*0512*/ 	.byte	0x06
	.zero		1


	//   ....[28]....
        /*0514*/ 	.word	0x000051f0
        /*0518*/ 	.word	0x000000ff
        /*051c*/ 	.word	0x0002d850
        /*0520*/ 	.short	0x010a
        /*0522*/ 	.byte	0x06
	.zero		1


	//   ....[29]....
        /*0524*/ 	.word	0x00005230
        /*0528*/ 	.word	0x000000ff
        /*052c*/ 	.word	0x0002d850
        /*0530*/ 	.short	0x010a
        /*0532*/ 	.byte	0x06
	.zero		1


	//   ....[30]....
        /*0534*/ 	.word	0x00005760
        /*0538*/ 	.word	0x0000000e
        /*053c*/ 	.word	0x00000000
        /*0540*/ 	.short	0x0101
        /*0542*/ 	.byte	0x3f
	.zero		1


	//   ....[31]....
        /*0544*/ 	.word	0x000072a0
        /*0548*/ 	.word	0x00000018
        /*054c*/ 	.word	0x00000000
        /*0550*/ 	.short	0x0101
        /*0552*/ 	.byte	0x3f
	.zero		1


	//   ....[32]....
        /*0554*/ 	.word	0x000081d0
        /*0558*/ 	.word	0x000000ff
        /*055c*/ 	.word	0x0002d830
        /*0560*/ 	.short	0x010a
        /*0562*/ 	.byte	0x06
	.zero		1


	//   ....[33]....
        /*0564*/ 	.word	0x00008210
        /*0568*/ 	.word	0x000000ff
        /*056c*/ 	.word	0x0002d830
        /*0570*/ 	.short	0x010a
        /*0572*/ 	.byte	0x06
	.zero		1


	//   ....[34]....
        /*0574*/ 	.word	0x000084b0
        /*0578*/ 	.word	0x000000ff
        /*057c*/ 	.word	0x0002d850
        /*0580*/ 	.short	0x010a
        /*0582*/ 	.byte	0x06
	.zero		1


	//   ....[35]....
        /*0584*/ 	.word	0x000084f0
        /*0588*/ 	.word	0x000000ff
        /*058c*/ 	.word	0x0002d850
        /*0590*/ 	.short	0x010a
        /*0592*/ 	.byte	0x06
	.zero		1


	//   ....[36]....
        /*0594*/ 	.word	0x000096d0
        /*0598*/ 	.word	0x00000022
        /*059c*/ 	.word	0x00000000
        /*05a0*/ 	.short	0x0101
        /*05a2*/ 	.byte	0x3f
	.zero		1


	//   ....[37]....
        /*05a4*/ 	.word	0x00009750
        /*05a8*/ 	.word	0x00000023
        /*05ac*/ 	.word	0x00000000
        /*05b0*/ 	.short	0x0101
        /*05b2*/ 	.byte	0x3f
	.zero		1


	//   ....[38]....
        /*05b4*/ 	.word	0x0000a300
        /*05b8*/ 	.word	0x000000ff
        /*05bc*/ 	.word	0x0002d830
        /*05c0*/ 	.short	0x010a
        /*05c2*/ 	.byte	0x06
	.zero		1


	//   ....[39]....
        /*05c4*/ 	.word	0x0000a340
        /*05c8*/ 	.word	0x000000ff
        /*05cc*/ 	.word	0x0002d830
        /*05d0*/ 	.short	0x010a
        /*05d2*/ 	.byte	0x06
	.zero		1


	//   ....[40]....
        /*05d4*/ 	.word	0x0000a5e0
        /*05d8*/ 	.word	0x000000ff
        /*05dc*/ 	.word	0x0002d850
        /*05e0*/ 	.short	0x010a
        /*05e2*/ 	.byte	0x06
	.zero		1


	//   ....[41]....
        /*05e4*/ 	.word	0x0000a620
        /*05e8*/ 	.word	0x000000ff
        /*05ec*/ 	.word	0x0002d850
        /*05f0*/ 	.short	0x010a
        /*05f2*/ 	.byte	0x06
	.zero		1


	//   ....[42]....
        /*05f4*/ 	.word	0x0000aaf0
        /*05f8*/ 	.word	0x00000007
        /*05fc*/ 	.word	0x00000000
        /*0600*/ 	.short	0x0101
        /*0602*/ 	.byte	0x3f
	.zero		1


	//   ....[43]....
        /*0604*/ 	.word	0x0000c590
        /*0608*/ 	.word	0x0000000d
        /*060c*/ 	.word	0x00000000
        /*0610*/ 	.short	0x0101
        /*0612*/ 	.byte	0x3f
	.zero		1


	//   ....[44]....
        /*0614*/ 	.word	0x0000d2a0
        /*0618*/ 	.word	0x000000ff
        /*061c*/ 	.word	0x0002d850
        /*0620*/ 	.short	0x010a
        /*0622*/ 	.byte	0x09
	.zero		1


	//   ....[45]....
        /*0624*/ 	.word	0x0000d2e0
        /*0628*/ 	.word	0x000000ff
        /*062c*/ 	.word	0x0002d850
        /*0630*/ 	.short	0x010a
        /*0632*/ 	.byte	0x09
	.zero		1


	//   ....[46]....
        /*0634*/ 	.word	0x0000d920
        /*0638*/ 	.word	0x00000005
        /*063c*/ 	.word	0x00000000
        /*0640*/ 	.short	0x0101
        /*0642*/ 	.byte	0x3f
	.zero		1


	//   ....[47]....
        /*0644*/ 	.word	0x0000e920
        /*0648*/ 	.word	0x000000ff
        /*064c*/ 	.word	0x00000000
        /*0650*/ 	.short	0x0101
        /*0652*/ 	.byte	0x04
	.zero		1


	//   ....[48]....
        /*0654*/ 	.word	0x000112f0
        /*0658*/ 	.word	0x00000005
        /*065c*/ 	.word	0x0002d840
        /*0660*/ 	.short	0x010a
        /*0662*/ 	.byte	0x3f
	.zero		1


	//   ....[49]....
        /*0664*/ 	.word	0x000117e0
        /*0668*/ 	.word	0x00000019
        /*066c*/ 	.word	0x0002d820
        /*0670*/ 	.short	0x010a
        /*0672*/ 	.byte	0x3f
	.zero		1


	//   ....[50]....
        /*0674*/ 	.word	0x00011ac0
        /*0678*/ 	.word	0x00000003
        /*067c*/ 	.word	0x0002d840
        /*0680*/ 	.short	0x010a
        /*0682*/ 	.byte	0x3f
	.zero		1


	//   ....[51]....
        /*0684*/ 	.word	0x00011d40
        /*0688*/ 	.word	0x00000002
        /*068c*/ 	.word	0x00000060
        /*0690*/ 	.short	0x010a
        /*0692*/ 	.byte	0x3f
	.zero		1


	//   ....[52]....
        /*0694*/ 	.word	0x00012260
        /*0698*/ 	.word	0x00000003
        /*069c*/ 	.word	0x0002d840
        /*06a0*/ 	.short	0x010a
        /*06a2*/ 	.byte	0x3f
	.zero		1


	//   ....[53]....
        /*06a4*/ 	.word	0x000124e0
        /*06a8*/ 	.word	0x00000003
        /*06ac*/ 	.word	0x00000060
        /*06b0*/ 	.short	0x010a
        /*06b2*/ 	.byte	0x3f
	.zero		1


	//   ....[54]....
        /*06b4*/ 	.word	0x00012960
        /*06b8*/ 	.word	0x00000002
        /*06bc*/ 	.word	0x0002d840
        /*06c0*/ 	.short	0x010a
        /*06c2*/ 	.byte	0x3f
	.zero		1


	//   ....[55]....
        /*06c4*/ 	.word	0x00012c00
        /*06c8*/ 	.word	0x00000002
        /*06cc*/ 	.word	0x00000060
        /*06d0*/ 	.short	0x010a
        /*06d2*/ 	.byte	0x3f
	.zero		1


	//   ....[56]....
        /*06d4*/ 	.word	0x00012fe0
        /*06d8*/ 	.word	0x00000003
        /*06dc*/ 	.word	0x0002d860
        /*06e0*/ 	.short	0x010a
        /*06e2*/ 	.byte	0x3f
	.zero		1


	//   ....[57]....
        /*06e4*/ 	.word	0x00013ef0
        /*06e8*/ 	.word	0x00000009
        /*06ec*/ 	.word	0x0002d820
        /*06f0*/ 	.short	0x010a
        /*06f2*/ 	.byte	0x3f
	.zero		1


	//   ....[58]....
        /*06f4*/ 	.word	0x00014090
        /*06f8*/ 	.word	0x00000007
        /*06fc*/ 	.word	0x00000000
        /*0700*/ 	.short	0x010a
        /*0702*/ 	.byte	0x3f
	.zero		1


	//   ....[59]....
        /*0704*/ 	.word	0x00014100
        /*0708*/ 	.word	0x00000003
        /*070c*/ 	.word	0x00000000
        /*0710*/ 	.short	0x010a
        /*0712*/ 	.byte	0x3f
	.zero		1


	//   ....[60]....
        /*0714*/ 	.word	0x00014160
        /*0718*/ 	.word	0x00000005
        /*071c*/ 	.word	0x00000000
        /*0720*/ 	.short	0x010a
        /*0722*/ 	.byte	0x3f
	.zero		1


	//   ....[61]....
        /*0724*/ 	.word	0x00014190
        /*0728*/ 	.word	0x00000003
        /*072c*/ 	.word	0x00000000
        /*0730*/ 	.short	0x010a
        /*0732*/ 	.byte	0x3f
	.zero		1


	//   ....[62]....
        /*0734*/ 	.word	0x00014200
        /*0738*/ 	.word	0x00000003
        /*073c*/ 	.word	0x0002d800
        /*0740*/ 	.short	0x010a
        /*0742*/ 	.byte	0x3f
	.zero		1


	//   ....[63]....
        /*0744*/ 	.word	0x00014250
        /*0748*/ 	.word	0x00000005
        /*074c*/ 	.word	0x0002d830
        /*0750*/ 	.short	0x010a
        /*0752*/ 	.byte	0x3f
	.zero		1


	//   ....[64]....
        /*0754*/ 	.word	0x000142b0
        /*0758*/ 	.word	0x0000000d
        /*075c*/ 	.word	0x0002d830
        /*0760*/ 	.short	0x010a
        /*0762*/ 	.byte	0x3f
	.zero		1


	//   ....[65]....
        /*0764*/ 	.word	0x00014310
        /*0768*/ 	.word	0x0000000d
        /*076c*/ 	.word	0x0002d850
        /*0770*/ 	.short	0x010a
        /*0772*/ 	.byte	0x3f
	.zero		1


	//   ....[66]....
        /*0774*/ 	.word	0x00014370
        /*0778*/ 	.word	0x00000007
        /*077c*/ 	.word	0x0002d830
        /*0780*/ 	.short	0x010a
        /*0782*/ 	.byte	0x3f
	.zero		1


	//   ....[67]....
        /*0784*/ 	.word	0x000143d0
        /*0788*/ 	.word	0x00000007
        /*078c*/ 	.word	0x0002d850
        /*0790*/ 	.short	0x010a
        /*0792*/ 	.byte	0x3f
	.zero		1


	//   ....[68]....
        /*0794*/ 	.word	0x00014430
        /*0798*/ 	.word	0x00000007
        /*079c*/ 	.word	0x0002d830
        /*07a0*/ 	.short	0x010a
        /*07a2*/ 	.byte	0x3f
	.zero		1


	//   ....[69]....
        /*07a4*/ 	.word	0x00014490
        /*07a8*/ 	.word	0x00000007
        /*07ac*/ 	.word	0x0002d850
        /*07b0*/ 	.short	0x010a
        /*07b2*/ 	.byte	0x3f
	.zero		1


	//   ....[70]....
        /*07b4*/ 	.word	0x000144f0
        /*07b8*/ 	.word	0x00000005
        /*07bc*/ 	.word	0x0002d850
        /*07c0*/ 	.short	0x010a
        /*07c2*/ 	.byte	0x3f
	.zero		1


	//   ....[71]....
        /*07c4*/ 	.word	0x00014690
        /*07c8*/ 	.word	0x00000005
        /*07cc*/ 	.word	0x0002d840
        /*07d0*/ 	.short	0x010a
        /*07d2*/ 	.byte	0x3f
	.zero		1


	//   ....[72]....
        /*07d4*/ 	.word	0x000146e0
        /*07d8*/ 	.word	0x00000019
        /*07dc*/ 	.word	0x0002d820
        /*07e0*/ 	.short	0x010a
        /*07e2*/ 	.byte	0x3f
	.zero		1


	//   ....[73]....
        /*07e4*/ 	.word	0x00014730
        /*07e8*/ 	.word	0x00000003
        /*07ec*/ 	.word	0x0002d840
        /*07f0*/ 	.short	0x010a
        /*07f2*/ 	.byte	0x3f
	.zero		1


	//   ....[74]....
        /*07f4*/ 	.word	0x00014780
        /*07f8*/ 	.word	0x00000002
        /*07fc*/ 	.word	0x00000060
        /*0800*/ 	.short	0x010a
        /*0802*/ 	.byte	0x3f
	.zero		1


	//   ....[75]....
        /*0804*/ 	.word	0x000147d0
        /*0808*/ 	.word	0x00000003
        /*080c*/ 	.word	0x0002d840
        /*0810*/ 	.short	0x010a
        /*0812*/ 	.byte	0x3f
	.zero		1


	//   ....[76]....
        /*0814*/ 	.word	0x00014820
        /*0818*/ 	.word	0x00000003
        /*081c*/ 	.word	0x00000060
        /*0820*/ 	.short	0x010a
        /*0822*/ 	.byte	0x3f
	.zero		1


	//   ....[77]....
        /*0824*/ 	.word	0x00014870
        /*0828*/ 	.word	0x00000002
        /*082c*/ 	.word	0x0002d840
        /*0830*/ 	.short	0x010a
        /*0832*/ 	.byte	0x3f
	.zero		1


	//   ....[78]....
        /*0834*/ 	.word	0x000148c0
        /*0838*/ 	.word	0x00000002
        /*083c*/ 	.word	0x00000060
        /*0840*/ 	.short	0x010a
        /*0842*/ 	.byte	0x3f
	.zero		1


	//   ....[79]....
        /*0844*/ 	.word	0x00014910
        /*0848*/ 	.word	0x00000003
        /*084c*/ 	.word	0x0002d860
        /*0850*/ 	.short	0x010a
        /*0852*/ 	.byte	0x3f
	.zero		1


	//   ....[80]....
        /*0854*/ 	.word	0x000152c0
        /*0858*/ 	.word	0x00000009
        /*085c*/ 	.word	0x0002d820
        /*0860*/ 	.short	0x010a
        /*0862*/ 	.byte	0x3f
	.zero		1


	//   ....[81]....
        /*0864*/ 	.word	0x00015460
        /*0868*/ 	.word	0x00000007
        /*086c*/ 	.word	0x00000000
        /*0870*/ 	.short	0x010a
        /*0872*/ 	.byte	0x3f
	.zero		1


	//   ....[82]....
        /*0874*/ 	.word	0x000154b0
        /*0878*/ 	.word	0x00000003
        /*087c*/ 	.word	0x00000000
        /*0880*/ 	.short	0x010a
        /*0882*/ 	.byte	0x3f
	.zero		1


	//   ....[83]....
        /*0884*/ 	.word	0x00015500
        /*0888*/ 	.word	0x00000005
        /*088c*/ 	.word	0x00000000
        /*0890*/ 	.short	0x010a
        /*0892*/ 	.byte	0x3f
	.zero		1


	//----- nvinfo : EIATTR_NUM_MBARRIERS
	.align		4
.L_1349:
        /*0894*/ 	.byte	0x03, 0x38
        /*0896*/ 	.short	0x0016


	//----- nvinfo : EIATTR_EXIT_INSTR_OFFSETS
	.align		4
        /*0898*/ 	.byte	0x04, 0x1c
        /*089a*/ 	.short	(.L_1351 - .L_1350)


	//   ....[0]....
.L_1350:
        /*089c*/ 	.word	0x00000ab0


	//   ....[1]....
        /*08a0*/ 	.word	0x0000f440


	//   ....[2]....
        /*08a4*/ 	.word	0x0000f4a0


	//   ....[3]....
        /*08a8*/ 	.word	0x000141e0


	//----- nvinfo : EIATTR_MAX_THREADS
	.align		4
.L_1351:
        /*08ac*/ 	.byte	0x04, 0x05
        /*08ae*/ 	.short	(.L_1353 - .L_1352)
.L_1352:
        /*08b0*/ 	.word	0x00000200
        /*08b4*/ 	.word	0x00000001
        /*08b8*/ 	.word	0x00000001


	//----- nvinfo : EIATTR_CRS_STACK_SIZE
	.align		4
.L_1353:
        /*08bc*/ 	.byte	0x04, 0x1e
        /*08be*/ 	.short	(.L_1355 - .L_1354)
.L_1354:
        /*08c0*/ 	.word	0x00000000


	//----- nvinfo : EIATTR_CBANK_PARAM_SIZE
	.align		4
.L_1355:
        /*08c4*/ 	.byte	0x03, 0x19
        /*08c6*/ 	.short	0x0a70


	//----- nvinfo : EIATTR_PARAM_CBANK
	.align		4
        /*08c8*/ 	.byte	0x04, 0x0a
        /*08ca*/ 	.short	(.L_1357 - .L_1356)
	.align		4
.L_1356:
        /*08cc*/ 	.word	index@(.nv.constant0._ZN7cutlass13device_kernelIN5flash11enable_sm90INS1_16FlashAttnFwdSm90INS1_25CollectiveMainloopFwdSm90ILi2EN4cute5tupleIJNS5_1CILi1EEES8_S8_EEENS6_IJNS7_ILi192EEENS7_ILi128EEENS7_ILi96EEEEEELi96ENS_6half_tEfNS_4arch4Sm90ELb0ELb1ELb0ELb1ELb0ELb0ELb0ELb0ELb1ELb0ELb0ELb0EEENS1_21CollectiveEpilogueFwdINS6_IJSA_SC_SB_EEES9_SE_SG_Li384ELb1ELb0ELb0ELb0EEENS1_36VarlenDynamicPersistentTileSchedulerILi192ELi128ELi384ELi32ELb0ELb0ELb1ELb1ELb0ELb1EEEEEEEEEvNT_6ParamsE)
        /*08d0*/ 	.short	0x0210
        /*08d2*/ 	.short	0x0a70


	//----- nvinfo : EIATTR_SW_WAR
	.align		4
.L_1357:
        /*08d4*/ 	.byte	0x04, 0x36
        /*08d6*/ 	.short	(.L_1359 - .L_1358)
.L_1358:
        /*08d8*/ 	.word	0x00000008
.L_1359:


//--------------------- .nv.info._ZN7cutlass13device_kernelIN5flash11enable_sm90INS1_16FlashAttnFwdSm90INS1_25CollectiveMainloopFwdSm90ILi2EN4cute5tupleIJNS5_1CILi1EEES8_S8_EEENS6_IJNS7_ILi192EEENS7_ILi128EEENS7_ILi96EEEEEELi96ENS_6half_tEfNS_4arch4Sm90ELb0ELb1ELb0ELb1ELb0ELb1ELb0ELb0ELb1ELb0ELb0ELb0EEENS1_21CollectiveEpilogueFwdINS6_IJSA_SC_SB_EEES9_SE_SG_Li384ELb1ELb0ELb0ELb0EEENS1_36VarlenDynamicPersistentTileSchedulerILi192ELi128ELi384ELi32ELb0ELb0ELb1ELb1ELb0ELb1EEEEEEEEEvNT_6ParamsE --------------------------
	.section	.nv.info._ZN7cutlass13device_kernelIN5flash11enable_sm90INS1_16FlashAttnFwdSm90INS1_25CollectiveMainloopFwdSm90ILi2EN4cute5tupleIJNS5_1CILi1EEES8_S8_EEENS6_IJNS7_ILi192EEENS7_ILi128EEENS7_ILi96EEEEEELi96ENS_6half_tEfNS_4arch4Sm90ELb0ELb1ELb0ELb1ELb0ELb1ELb0ELb0ELb1ELb0ELb0ELb0EEENS1_21CollectiveEpilogueFwdINS6_IJSA_SC_SB_EEES9_SE_SG_Li384ELb1ELb0ELb0ELb0EEENS1_36VarlenDynamicPersistentTileSchedulerILi192ELi128ELi384ELi32ELb0ELb0ELb1ELb1ELb0ELb1EEEEEEEEEvNT_6ParamsE,"",@"SHT_CUDA_INFO"
	.sectionflags	@""
	.align	4


	//----- nvinfo : EIATTR_CUDA_API_VERSION
	.align		4
        /*0000*/ 	.byte	0x04, 0x37
        /*0002*/ 	.short	(.L_1361 - .L_1360)
.L_1360:
        /*0004*/ 	.word	0x00000082


	//----- nvinfo : EIATTR_KPARAM_INFO
	.align		4
.L_1361:
        /*0008*/ 	.byte	0x04, 0x17
        /*000a*/ 	.short	(.L_1363 - .L_1362)
.L_1362:
        /*000c*/ 	.word	0x00000000
        /*0010*/ 	.short	0x0000
        /*0012*/ 	.short	0x0070
        /*0014*/ 	.byte	0x00, 0xf0, 0x01, 0x28


	//----- nvinfo : EIATTR_SPARSE_MMA_MASK
	.align		4
.L_1363:
        /*0018*/ 	.byte	0x03, 0x50
        /*001a*/ 	.short	0x0000


	//----- nvinfo : EIATTR_MAXREG_COUNT
	.align		4
        /*001c*/ 	.byte	0x03, 0x1b
        /*001e*/ 	.short	0x0080


	//----- nvinfo : EIATTR_NUM_BARRIERS
	.align		4
        /*0020*/ 	.byte	0x02, 0x4c
        /*0022*/ 	.byte	0x10
	.zero		1


	//----- nvinfo : EIATTR_EXTERNS
	.align		4
        /*0024*/ 	.byte	0x04, 0x0f
        /*0026*/ 	.short	(.L_1365 - .L_1364)


	//   ....[0]....
	.align		4
.L_1364:
        /*0028*/ 	.word	index@(__assertfail)


	//----- nvinfo : EIATTR_ANNOTATIONS
	.align		4
.L_1365:
        /*002c*/ 	.byte	0x04, 0x55
        /*002e*/ 	.short	(.L_1367 - .L_1366)


	//   ....[0]....
.L_1366:
        /* <DEDUP_REMOVED lines=74> */


	//----- nvinfo : EIATTR_MERCURY_ISA_VERSION
	.align		4
.L_1367:
        /*04b8*/ 	.byte	0x03, 0x5f
        /*04ba*/ 	.short	0x0101


	//----- nvinfo : EIATTR_UNUSED_LOAD_BYTE_OFFSET
	.align		4
        /*04bc*/ 	.byte	0x04, 0x44
        /*04be*/ 	.short	(.L_1369 - .L_1368)


	//   ....[0]....
.L_1368:
        /*04c0*/ 	.word	0x00000b00
        /*04c4*/ 	.word	0x0000fff0


	//   ....[1]....
        /*04c8*/ 	.word	0x00018250
        /*04cc*/ 	.word	0x0000fff0


	//----- nvinfo : EIATTR_INT_WARP_WIDE_INSTR_OFFSETS
	.align		4
.L_1369:
        /*04d0*/ 	.byte	0x04, 0x31
        /*04d2*/ 	.short	(.L_1371 - .L_1370)


	//   ....[0]....
.L_1370:
        /*04d4*/ 	.word	0x000001b0


	//   ....[1]....
        /*04d8*/ 	.word	0x00000250


	//   ....[2]....
        /*04dc*/ 	.word	0x000002c0


	//   ....[3]....
        /*04e0*/ 	.word	0x0001c270


	//   ....[4]....
        /*04e4*/ 	.word	0x0001c300


	//   ....[5]....
        /*04e8*/ 	.word	0x0001c7b0


	//   ....[6]....
        /*04ec*/ 	.word	0x0001c7f0


	//   ....[7]....
        /*04f0*/ 	.word	0x0001c930


	//   ....[8]....
        /*04f4*/ 	.word	0x0001ca00


	//   ....[9]....
        /*04f8*/ 	.word	0x0001ea40


	//   ....[10]....
        /*04fc*/ 	.word	0x0001ead0


	//----- nvinfo : EIATTR_COOP_GROUP_MASK_REGIDS
	.align		4
.L_1371:
        /*0500*/ 	.byte	0x04, 0x29
        /*0502*/ 	.short	(.L_1373 - .L_1372)


	//   ....[0]....
.L_1372:
        /*0504*/ 	.word	0xffffffff


	//   ....[1]....
        /*0508*/ 	.word	0xffffffff


	//   ....[2]....
        /*050c*/ 	.word	0xffffffff


	//   ....[3]....
        /*0510*/ 	.word	0xffffffff


	//   ....[4]....
        /*0514*/ 	.word	0xffffffff


	//   ....[5]....
        /*0518*/ 	.word	0xffffffff


	//   ....[6]....
        /*051c*/ 	.word	0xffffffff


	//   ....[7]....
        /*0520*/ 	.word	0xffffffff


	//   ....[8]....
        /*0524*/ 	.word	0xffffffff


	//   ....[9]....
        /*0528*/ 	.word	0xffffffff


	//   ....[10]....
        /*052c*/ 	.word	0xffffffff


	//   ....[11]....
        /*0530*/ 	.word	0xffffffff


	//   ....[12]....
        /*0534*/ 	.word	0xffffffff


	//   ....[13]....
        /*0538*/ 	.word	0xffffffff


	//   ....[14]....
        /*053c*/ 	.word	0xffffffff


	//   ....[15]....
        /*0540*/ 	.word	0xffffffff


	//   ....[16]....
        /*0544*/ 	.word	0xffffffff


	//   ....[17]....
        /*0548*/ 	.word	0xffffffff


	//   ....[18]....
        /*054c*/ 	.word	0xffffffff


	//   ....[19]....
        /*0550*/ 	.word	0xffffffff


	//   ....[20]....
        /*0554*/ 	.word	0xffffffff


	//   ....[21]....
        /*0558*/ 	.word	0xffffffff


	//   ....[22]....
        /*055c*/ 	.word	0xffffffff


	//   ....[23]....
        /*0560*/ 	.word	0xffffffff


	//   ....[24]....
        /*0564*/ 	.word	0xffffffff


	//   ....[25]....
        /*0568*/ 	.word	0xffffffff


	//   ....[26]....
        /*056c*/ 	.word	0xffffffff


	//   ....[27]....
        /*0570*/ 	.word	0xffffffff


	//   ....[28]....
        /*0574*/ 	.word	0xffffffff


	//   ....[29]....
        /*0578*/ 	.word	0xffffffff


	//   ....[30]....
        /*057c*/ 	.word	0xffffffff


	//   ....[31]....
        /*0580*/ 	.word	0xffffffff


	//   ....[32]....
        /*0584*/ 	.word	0xffffffff


	//   ....[33]....
        /*0588*/ 	.word	0xffffffff


	//   ....[34]....
        /*058c*/ 	.word	0xffffffff


	//   ....[35]....
        /*0590*/ 	.word	0xffffffff


	//   ....[36]....
        /*0594*/ 	.word	0xffffffff


	//   ....[37]....
        /*0598*/ 	.word	0xffffffff


	//   ....[38]....
        /*059c*/ 	.word	0xffffffff


	//   ....[39]....
        /*05a0*/ 	.word	0xffffffff


	//   ....[40]....
        /*05a4*/ 	.word	0xffffffff


	//   ....[41]....
        /*05a8*/ 	.word	0xffffffff


	//   ....[42]....
        /*05ac*/ 	.word	0xffffffff


	//   ....[43]....
        /*05b0*/ 	.word	0xffffffff


	//   ....[44]....
        /*05b4*/ 	.word	0xffffffff


	//   ....[45]....
        /*05b8*/ 	.word	0xffffffff


	//   ....[46]....
        /*05bc*/ 	.word	0xffffffff


	//   ....[47]....
        /*05c0*/ 	.word	0xffffffff


	//   ....[48]....
        /*05c4*/ 	.word	0xffffffff


	//   ....[49]....
        /*05c8*/ 	.word	0xffffffff


	//   ....[50]....
        /*05cc*/ 	.word	0xffffffff


	//   ....[51]....
        /*05d0*/ 	.word	0xffffffff


	//   ....[52]....
        /*05d4*/ 	.word	0xffffffff


	//   ....[53]....
        /*05d8*/ 	.word	0xffffffff


	//   ....[54]....
        /*05dc*/ 	.word	0xffffffff


	//   ....[55]....
        /*05e0*/ 	.word	0xffffffff


	//   ....[56]....
        /*05e4*/ 	.word	0xffffffff


	//   ....[57]....
        /*05e8*/ 	.word	0xffffffff


	//   ....[58]....
        /*05ec*/ 	.word	0xffffffff


	//   ....[59]....
        /*05f0*/ 	.word	0xffffffff


	//   ....[60]....
        /*05f4*/ 	.word	0xffffffff


	//   ....[61]....
        /*05f8*/ 	.word	0xffffffff


	//   ....[62]....
        /*05fc*/ 	.word	0xffffffff


	//   ....[63]....
        /*0600*/ 	.word	0xffffffff


	//   ....[64]....
        /*0604*/ 	.word	0xffffffff


	//   ....[65]....
        /*0608*/ 	.word	0xffffffff


	//   ....[66]....
        /*060c*/ 	.word	0x0500000f


	//   ....[67]....
        /*0610*/ 	.word	0x0500000f


	//   ....[68]....
        /*0614*/ 	.word	0x0500000f


	//   ....[69]....
        /*0618*/ 	.word	0x0500000f


	//   ....[70]....
        /*061c*/ 	.word	0x0500000f


	//   ....[71]....
        /*0620*/ 	.word	0x0500000f


	//   ....[72]....
        /*0624*/ 	.word	0x0500000f


	//   ....[73]....
        /*0628*/ 	.word	0x0500000f


	//   ....[74]....
        /*062c*/ 	.word	0x0500000f


	//   ....[75]....
        /*0630*/ 	.word	0x0500000f


	//   ....[76]....
        /*0634*/ 	.word	0x0500000f


	//   ....[77]....
        /*0638*/ 	.word	0x0500000f


	//   ....[78]....
        /*063c*/ 	.word	0x0500000f


	//   ....[79]....
        /*0640*/ 	.word	0x0500000f


	//   ....[80]....
        /*0644*/ 	.word	0x0500000f


	//   ....[81]....
        /*0648*/ 	.word	0x0500000f


	//   ....[82]....
        /*064c*/ 	.word	0x0500000f


	//   ....[83]....
        /*0650*/ 	.word	0x0500000f


	//   ....[84]....
        /*0654*/ 	.word	0x0500000f


	//   ....[85]....
        /*0658*/ 	.word	0x0500000f


	//   ....[86]....
        /*065c*/ 	.word	0x0500000f


	//   ....[87]....
        /*0660*/ 	.word	0x0500000f


	//   ....[88]....
        /*0664*/ 	.word	0x0500000f


	//   ....[89]....
        /*0668*/ 	.word	0x0500000f


	//   ....[90]....
        /*066c*/ 	.word	0x0500000f


	//   ....[91]....
        /*0670*/ 	.word	0x0500000f


	//   ....[92]....
        /*0674*/ 	.word	0x0500000f


	//   ....[93]....
        /*0678*/ 	.word	0x0500000f


	//   ....[94]....
        /*067c*/ 	.word	0x0500000f


	//----- nvinfo : EIATTR_COOP_GROUP_INSTR_OFFSETS
	.align		4
.L_1373:
        /*0680*/ 	.byte	0x04, 0x28
        /*0682*/ 	.short	(.L_1375 - .L_1374)


	//   ....[0]....
.L_1374:
        /*0684*/ 	.word	0x00000060


	//   ....[1]....
        /*0688*/ 	.word	0x000001c0


	//   ....[2]....
        /*068c*/ 	.word	0x00000270


	//   ....[3]....
        /*0690*/ 	.word	0x00000430


	//   ....[4]....
        /*0694*/ 	.word	0x00000590


	//   ....[5]....
        /*0698*/ 	.word	0x000006b0


	//   ....[6]....
        /*069c*/ 	.word	0x00000810


	//   ....[7]....
        /*06a0*/ 	.word	0x00007120


	//   ....[8]....
        /*06a4*/ 	.word	0x0000cd80


	//   ....[9]....
        /*06a8*/ 	.word	0x0000ce20


	//   ....[10]....
        /*06ac*/ 	.word	0x0000d560


	//   ....[11]....
        /*06b0*/ 	.word	0x0000d5a0


	//   ....[12]....
        /*06b4*/ 	.word	0x0000e400


	//   ....[13]....
        /*06b8*/ 	.word	0x0000ffe0


	//   ....[14]....
        /*06bc*/ 	.word	0x00010000


	//   ....[15]....
        /*06c0*/ 	.word	0x00010cc0


	//   ....[16]....
        /*06c4*/ 	.word	0x00010ce0


	//   ....[17]....
        /*06c8*/ 	.word	0x00011b70


	//   ....[18]....
        /*06cc*/ 	.word	0x00012840


	//   ....[19]....
        /*06d0*/ 	.word	0x00012860


	//   ....[20]....
        /*06d4*/ 	.word	0x00012d90


	//   ....[21]....
        /*06d8*/ 	.word	0x00012db0


	//   ....[22]....
        /*06dc*/ 	.word	0x00014160


	//   ....[23]....
        /*06e0*/ 	.word	0x00015a50


	//   ....[24]....
        /*06e4*/ 	.word	0x00015a70


	//   ....[25]....
        /*06e8*/ 	.word	0x00016730


	//   ....[26]....
        /*06ec*/ 	.word	0x00016750


	//   ....[27]....
        /*06f0*/ 	.word	0x000175e0


	//   ....[28]....
        /*06f4*/ 	.word	0x000177f0


	//   ....[29]....
        /*06f8*/ 	.word	0x00017820


	//   ....[30]....
        /*06fc*/ 	.word	0x00017d40


	//   ....[31]....
        /*0700*/ 	.word	0x00017d70


	//   ....[32]....
        /*0704*/ 	.word	0x00019bd0


	//   ....[33]....
        /*0708*/ 	.word	0x00019d70


	//   ....[34]....
        /*070c*/ 	.word	0x00019da0


	//   ....[35]....
        /*0710*/ 	.word	0x00019dd0


	//   ....[36]....
        /*0714*/ 	.word	0x00019e10


	//   ....[37]....
        /*0718*/ 	.word	0x00019e60


	//   ....[38]....
        /*071c*/ 	.word	0x00019ec0


	//   ....[39]....
        /*0720*/ 	.word	0x0001a080


	//   ....[40]....
        /*0724*/ 	.word	0x0001a0e0


	//   ....[41]....
        /*0728*/ 	.word	0x0001a120


	//   ....[42]....
        /*072c*/ 	.word	0x0001a160


	//   ....[43]....
        /*0730*/ 	.word	0x0001a190


	//   ....[44]....
        /*0734*/ 	.word	0x0001a1c0


	//   ....[45]....
        /*0738*/ 	.word	0x0001a260


	//   ....[46]....
        /*073c*/ 	.word	0x0001a2c0


	//   ....[47]....
        /*0740*/ 	.word	0x0001a360


	//   ....[48]....
        /*0744*/ 	.word	0x0001ee90


	//   ....[49]....
        /*0748*/ 	.word	0x0001eea0


	//   ....[50]....
        /*074c*/ 	.word	0x0001ef90


	//   ....[51]....
        /*0750*/ 	.word	0x0001eff0


	//   ....[52]....
        /*0754*/ 	.word	0x0001f030


	//   ....[53]....
        /*0758*/ 	.word	0x0001f070


	//   ....[54]....
        /*075c*/ 	.word	0x0001f0a0


	//   ....[55]....
        /*0760*/ 	.word	0x0001f0d0


	//   ....[56]....
        /*0764*/ 	.word	0x0001f240


	//   ....[57]....
        /*0768*/ 	.word	0x0001f2a0


	//   ....[58]....
        /*076c*/ 	.word	0x0001f2e0


	//   ....[59]....
        /*0770*/ 	.word	0x0001f320


	//   ....[60]....
        /*0774*/ 	.word	0x0001f350


	//   ....[61]....
        /*0778*/ 	.word	0x0001f380


	//   ....[62]....
        /*077c*/ 	.word	0x0001f440


	//   ....[63]....
        /*0780*/ 	.word	0x0001f460


	//   ....[64]....
        /*0784*/ 	.word	0x0001f4d0


	//   ....[65]....
        /*0788*/ 	.word	0x0001fb40


	//   ....[66]....
        /*078c*/ 	.word	0x0001ff50


	//   ....[67]....
        /*0790*/ 	.word	0x0001fff0


	//   ....[68]....
        /*0794*/ 	.word	0x00020090


	//   ....[69]....
        /*0798*/ 	.word	0x00020130


	//   ....[70]....
        /*079c*/ 	.word	0x000201d0


	//   ....[71]....
        /*07a0*/ 	.word	0x000202b0


	//   ....[72]....
        /*07a4*/ 	.word	0x00020350


	//   ....[73]....
        /*07a8*/ 	.word	0x000203f0


	//   ....[74]....
        /*07ac*/ 	.word	0x00020490


	//   ....[75]....
        /*07b0*/ 	.word	0x00020830


	//   ....[76]....
        /*07b4*/ 	.word	0x00020b10


	//   ....[77]....
        /*07b8*/ 	.word	0x00020f00


	//   ....[78]....
        /*07bc*/ 	.word	0x00020f90


	//   ....[79]....
        /*07c0*/ 	.word	0x00021030


	//   ....[80]....
        /*07c4*/ 	.word	0x000210e0


	//   ....[81]....
        /*07c8*/ 	.word	0x00021160


	//   ....[82]....
        /*07cc*/ 	.word	0x000211e0


	//   ....[83]....
        /*07d0*/ 	.word	0x00021260


	//   ....[84]....
        /*07d4*/ 	.word	0x000212e0


	//   ....[85]....
        /*07d8*/ 	.word	0x00021370


	//   ....[86]....
        /*07dc*/ 	.word	0x00021420


	//   ....[87]....
        /*07e0*/ 	.word	0x000214a0


	//   ....[88]....
        /*07e4*/ 	.word	0x00021520


	//   ....[89]....
        /*07e8*/ 	.word	0x000215a0


	//   ....[90]....
        /*07ec*/ 	.word	0x00021620


	//   ....[91]....
        /*07f0*/ 	.word	0x00021690


	//   ....[92]....
        /*07f4*/ 	.word	0x00021730


	//   ....[93]....
        /*07f8*/ 	.word	0x000217c0


	//   ....[94]....
        /*07fc*/ 	.word	0x000218e0


	//----- nvinfo : EIATTR_REG_RECONFIG
	.align		4
.L_1375:
        /*0800*/ 	.byte	0x01, 0x54
	.zero		2


	//----- nvinfo : EIATTR_SYSCALL_OFFSETS
	.align		4
        /*0804*/ 	.byte	0x04, 0x46
        /*0806*/ 	.short	(.L_1377 - .L_1376)


	//   ....[0]....
.L_1376:
        /*0808*/ 	.word	0x00001be0


	//   ....[1]....
        /*080c*/ 	.word	0x00001d30


	//   ....[2]....
        /*0810*/ 	.word	0x00007330


	//   ....[3]....
        /*0814*/ 	.word	0x00007670


	//   ....[4]....
        /*0818*/ 	.word	0x0001c480


	//   ....[5]....
        /*081c*/ 	.word	0x0001c5b0


	//   ....[6]....
        /*0820*/ 	.word	0x0001c6b0


	//----- nvinfo : EIATTR_MBARRIER_INSTR_OFFSETS
	.align		4
.L_1377:
        /*0824*/ 	.byte	0x04, 0x39
        /*0826*/ 	.short	(.L_1379 - .L_1378)


	//   ....[0]....
.L_1378:
        /*0828*/ 	.word	0x000002e0
        /*082c*/ 	.word	0x000000ff
        /*0830*/ 	.word	0x0002d800
        /*0834*/ 	.short	0x0100
        /*0836*/ 	.byte	0x08
	.zero		1


	//   ....[1]....
        /*0838*/ 	.word	0x000002f0
        /*083c*/ 	.word	0x000000ff
        /*0840*/ 	.word	0x0002d820
        /*0844*/ 	.short	0x0100
        /*0846*/ 	.byte	0x08
	.zero		1


	//   ....[2]....
        /*0848*/ 	.word	0x000003e0
        /*084c*/ 	.word	0x000000ff
        /*0850*/ 	.word	0x0002d830
        /*0854*/ 	.short	0x0100
        /*0856*/ 	.byte	0x08
	.zero		1


	//   ....[3]....
        /*0858*/ 	.word	0x000003f0
        /*085c*/ 	.word	0x000000ff
        /*0860*/ 	.word	0x0002d840
        /*0864*/ 	.short	0x0100
        /*0866*/ 	.byte	0x08
	.zero		1


	//   ....[4]....
        /*0868*/ 	.word	0x00000400
        /*086c*/ 	.word	0x000000ff
        /*0870*/ 	.word	0x0002d838
        /*0874*/ 	.short	0x0100
        /*0876*/ 	.byte	0x08
	.zero		1


	//   ....[5]....
        /*0878*/ 	.word	0x00000410
        /*087c*/ 	.word	0x000000ff
        /*0880*/ 	.word	0x0002d848
        /*0884*/ 	.short	0x0100
        /*0886*/ 	.byte	0x08
	.zero		1


	//   ....[6]....
        /*0888*/ 	.word	0x00000540
        /*088c*/ 	.word	0x000000ff
        /*0890*/ 	.word	0x0002d850
        /*0894*/ 	.short	0x0100
        /*0896*/ 	.byte	0x08
	.zero		1


	//   ....[7]....
        /*0898*/ 	.word	0x00000550
        /*089c*/ 	.word	0x000000ff
        /*08a0*/ 	.word	0x0002d860
        /*08a4*/ 	.short	0x0100
        /*08a6*/ 	.byte	0x08
	.zero		1


	//   ....[8]....
        /*08a8*/ 	.word	0x00000560
        /*08ac*/ 	.word	0x000000ff
        /*08b0*/ 	.word	0x0002d858
        /*08b4*/ 	.short	0x0100
        /*08b6*/ 	.byte	0x08
	.zero		1


	//   ....[9]....
        /*08b8*/ 	.word	0x00000570
        /*08bc*/ 	.word	0x000000ff
        /*08c0*/ 	.word	0x0002d868
        /*08c4*/ 	.short	0x0100
        /*08c6*/ 	.byte	0x08
	.zero		1


	//   ....[10]....
        /*08c8*/ 	.word	0x00000660
        /*08cc*/ 	.word	0x000000ff
        /*08d0*/ 	.word	0x0002d870
        /*08d4*/ 	.short	0x0100
        /*08d6*/ 	.byte	0x06
	.zero		1


	//   ....[11]....
        /*08d8*/ 	.word	0x00000670
        /*08dc*/ 	.word	0x000000ff
        /*08e0*/ 	.word	0x0002d880
        /*08e4*/ 	.short	0x0100
        /*08e6*/ 	.byte	0x06
	.zero		1


	//   ....[12]....
        /*08e8*/ 	.word	0x00000680
        /*08ec*/ 	.word	0x000000ff
        /*08f0*/ 	.word	0x0002d878
        /*08f4*/ 	.short	0x0100
        /*08f6*/ 	.byte	0x06
	.zero		1


	//   ....[13]....
        /*08f8*/ 	.word	0x00000690
        /*08fc*/ 	.word	0x000000ff
        /*0900*/ 	.word	0x0002d888
        /*0904*/ 	.short	0x0100
        /*0906*/ 	.byte	0x06
	.zero		1


	//   ....[14]....
        /*0908*/ 	.word	0x000007c0
        /*090c*/ 	.word	0x000000ff
        /*0910*/ 	.word	0x0002d890
        /*0914*/ 	.short	0x0100
        /*0916*/ 	.byte	0x08
	.zero		1


	//   ....[15]....
        /*0918*/ 	.word	0x000007d0
        /*091c*/ 	.word	0x000000ff
        /*0920*/ 	.word	0x0002d8a0
        /*0924*/ 	.short	0x0100
        /*0926*/ 	.byte	0x08
	.zero		1


	//   ....[16]....
        /*0928*/ 	.word	0x000007e0
        /*092c*/ 	.word	0x000000ff
        /*0930*/ 	.word	0x0002d898
        /*0934*/ 	.short	0x0100
        /*0936*/ 	.byte	0x08
	.zero		1


	//   ....[17]....
        /*0938*/ 	.word	0x000007f0
        /*093c*/ 	.word	0x000000ff
        /*0940*/ 	.word	0x0002d8a8
        /*0944*/ 	.short	0x0100
        /*0946*/ 	.byte	0x08
	.zero		1


	//   ....[18]....
        /*0948*/ 	.word	0x00000920
        /*094c*/ 	.word	0x000000ff
        /*0950*/ 	.word	0x0002d8b0
        /*0954*/ 	.short	0x0100
        /*0956*/ 	.byte	0x08
	.zero		1


	//   ....[19]....
        /*0958*/ 	.word	0x00000930
        /*095c*/ 	.word	0x000000ff
        /*0960*/ 	.word	0x0002d8c0
        /*0964*/ 	.short	0x0100
        /*0966*/ 	.byte	0x08
	.zero		1


	//   ....[20]....
        /*0968*/ 	.word	0x00000940
        /*096c*/ 	.word	0x000000ff
        /*0970*/ 	.word	0x0002d8b8
        /*0974*/ 	.short	0x0100
        /*0976*/ 	.byte	0x08
	.zero		1


	//   ....[21]....
        /*0978*/ 	.word	0x00000950
        /*097c*/ 	.word	0x000000ff
        /*0980*/ 	.word	0x0002d8c8
        /*0984*/ 	.short	0x0100
        /*0986*/ 	.byte	0x08
	.zero		1


	//   ....[22]....
        /*0988*/ 	.word	0x000031e0
        /*098c*/ 	.word	0x0000000f
        /*0990*/ 	.word	0x0002d890
        /*0994*/ 	.short	0x010a
        /*0996*/ 	.byte	0x3f
	.zero		1


	//   ....[23]....
        /*0998*/ 	.word	0x00004ba0
        /*099c*/ 	.word	0x0000000f
        /*09a0*/ 	.word	0x0002d890
        /*09a4*/ 	.short	0x010a
        /*09a6*/ 	.byte	0x3f
	.zero		1


	//   ....[24]....
        /*09a8*/ 	.word	0x000064a0
        /*09ac*/ 	.word	0x0000000f
        /*09b0*/ 	.word	0x0002d890
        /*09b4*/ 	.short	0x010a
        /*09b6*/ 	.byte	0x3f
	.zero		1


	//   ....[25]....
        /*09b8*/ 	.word	0x00006700
        /*09bc*/ 	.word	0x0000001c
        /*09c0*/ 	.word	0x00000000
        /*09c4*/ 	.short	0x0101
        /*09c6*/ 	.byte	0x3f
	.zero		1


	//   ....[26]....
        /*09c8*/ 	.word	0x00006740
        /*09cc*/ 	.word	0x0000000f
        /*09d0*/ 	.word	0x0002d8b0
        /*09d4*/ 	.short	0x010a
        /*09d6*/ 	.byte	0x3f
	.zero		1


	//   ....[27]....
        /*09d8*/ 	.word	0x00006a90
        /*09dc*/ 	.word	0x0000000f
        /*09e0*/ 	.word	0x00000000
        /*09e4*/ 	.short	0x0101
        /*09e6*/ 	.byte	0x3f
	.zero		1


	//   ....[28]....
        /*09e8*/ 	.word	0x000073d0
        /*09ec*/ 	.word	0x00000002
        /*09f0*/ 	.word	0x0002d800
        /*09f4*/ 	.short	0x010a
        /*09f6*/ 	.byte	0x3f
	.zero		1


	//   ....[29]....
        /*09f8*/ 	.word	0x00007420
        /*09fc*/ 	.word	0x00000002
        /*0a00*/ 	.word	0x0002d800
        /*0a04*/ 	.short	0x010a
        /*0a06*/ 	.byte	0x3f
	.zero		1


	//   ....[30]....
        /*0a08*/ 	.word	0x00007f80
        /*0a0c*/ 	.word	0x00000002
        /*0a10*/ 	.word	0x0002d800
        /*0a14*/ 	.short	0x010a
        /*0a16*/ 	.byte	0x3f
	.zero		1


	//   ....[31]....
        /*0a18*/ 	.word	0x00009af0
        /*0a1c*/ 	.word	0x00000002
        /*0a20*/ 	.word	0x0002d800
        /*0a24*/ 	.short	0x010a
        /*0a26*/ 	.byte	0x3f
	.zero		1


	//   ....[32]....
        /*0a28*/ 	.word	0x0000b240
        /*0a2c*/ 	.word	0x00000003
        /*0a30*/ 	.word	0x0002d830
        /*0a34*/ 	.short	0x010a
        /*0a36*/ 	.byte	0x3f
	.zero		1


	//   ....[33]....
        /*0a38*/ 	.word	0x0000b3a0
        /*0a3c*/ 	.word	0x00000003
        /*0a40*/ 	.word	0x0002d830
        /*0a44*/ 	.short	0x010a
        /*0a46*/ 	.byte	0x3f
	.zero		1


	//   ....[34]....
        /*0a48*/ 	.word	0x0000b9a0
        /*0a4c*/ 	.word	0x00000000
        /*0a50*/ 	.word	0x00000000
        /*0a54*/ 	.short	0x0101
        /*0a56*/ 	.byte	0x3f
	.zero		1


	//   ....[35]....
        /*0a58*/ 	.word	0x0000e8c0
        /*0a5c*/ 	.word	0x0000000f
        /*0a60*/ 	.word	0x0002d830
        /*0a64*/ 	.short	0x010a
        /*0a66*/ 	.byte	0x3f
	.zero		1


	//   ....[36]....
        /*0a68*/ 	.word	0x0000e910
        /*0a6c*/ 	.word	0x0000000f
        /*0a70*/ 	.word	0x0002d830
        /*0a74*/ 	.short	0x010a
        /*0a76*/ 	.byte	0x3f
	.zero		1


	//   ....[37]....
        /*0a78*/ 	.word	0x0000ed30
        /*0a7c*/ 	.word	0x0000000e
        /*0a80*/ 	.word	0x0002d850
        /*0a84*/ 	.short	0x010a
        /*0a86*/ 	.byte	0x3f
	.zero		1


	//   ....[38]....
        /*0a88*/ 	.word	0x0000ed70
        /*0a8c*/ 	.word	0x0000000e
        /*0a90*/ 	.word	0x0002d850
        /*0a94*/ 	.short	0x010a
        /*0a96*/ 	.byte	0x3f
	.zero		1


	//   ....[39]....
        /*0a98*/ 	.word	0x0000f450
        /*0a9c*/ 	.word	0x0000000e
        /*0aa0*/ 	.word	0x00000000
        /*0aa4*/ 	.short	0x0101
        /*0aa6*/ 	.byte	0x3f
	.zero		1


	//   ....[40]....
        /*0aa8*/ 	.word	0x0000fdd0
        /*0aac*/ 	.word	0x00000000
        /*0ab0*/ 	.word	0x00000000
        /*0ab4*/ 	.short	0x0101
        /*0ab6*/ 	.byte	0x3f
	.zero		1


	//   ....[41]....
        /*0ab8*/ 	.word	0x00011f10
        /*0abc*/ 	.word	0x00000000
        /*0ac0*/ 	.word	0x0002d830
        /*0ac4*/ 	.short	0x010a
        /*0ac6*/ 	.byte	0x3f
	.zero		1


	//   ....[42]....
        /*0ac8*/ 	.word	0x00011f60
        /*0acc*/ 	.word	0x00000000
        /*0ad0*/ 	.word	0x0002d830
        /*0ad4*/ 	.short	0x010a
        /*0ad6*/ 	.byte	0x3f
	.zero		1


	//   ....[43]....
        /*0ad8*/ 	.word	0x00012380
        /*0adc*/ 	.word	0x00000003
        /*0ae0*/ 	.word	0x0002d850
        /*0ae4*/ 	.short	0x010a
        /*0ae6*/ 	.byte	0x3f
	.zero		1


	//   ....[44]....
        /*0ae8*/ 	.word	0x000123c0
        /*0aec*/ 	.word	0x00000003
        /*0af0*/ 	.word	0x0002d850
        /*0af4*/ 	.short	0x010a
        /*0af6*/ 	.byte	0x3f
	.zero		1


	//   ....[45]....
        /*0af8*/ 	.word	0x00013400
        /*0afc*/ 	.word	0x00000015
        /*0b00*/ 	.word	0x00000000
        /*0b04*/ 	.short	0x0101
        /*0b06*/ 	.byte	0x3f
	.zero		1


	//   ....[46]....
        /*0b08*/ 	.word	0x00013450
        /*0b0c*/ 	.word	0x0000000e
        /*0b10*/ 	.word	0x00000000
        /*0b14*/ 	.short	0x0101
        /*0b16*/ 	.byte	0x3f
	.zero		1


	//   ....[47]....
        /*0b18*/ 	.word	0x00014340
        /*0b1c*/ 	.word	0x00000000
        /*0b20*/ 	.word	0x0002d830
        /*0b24*/ 	.short	0x010a
        /*0b26*/ 	.byte	0x3f
	.zero		1


	//   ....[48]....
        /*0b28*/ 	.word	0x00014390
        /*0b2c*/ 	.word	0x00000000
        /*0b30*/ 	.word	0x0002d830
        /*0b34*/ 	.short	0x010a
        /*0b36*/ 	.byte	0x3f
	.zero		1


	//   ....[49]....
        /*0b38*/ 	.word	0x000147b0
        /*0b3c*/ 	.word	0x00000003
        /*0b40*/ 	.word	0x0002d850
        /*0b44*/ 	.short	0x010a
        /*0b46*/ 	.byte	0x3f
	.zero		1


	//   ....[50]....
        /*0b48*/ 	.word	0x000147f0
        /*0b4c*/ 	.word	0x00000003
        /*0b50*/ 	.word	0x0002d850
        /*0b54*/ 	.short	0x010a
        /*0b56*/ 	.byte	0x3f
	.zero		1


	//   ....[51]....
        /*0b58*/ 	.word	0x00014e60
        /*0b5c*/ 	.word	0x00000003
        /*0b60*/ 	.word	0x00000000
        /*0b64*/ 	.short	0x0101
        /*0b66*/ 	.byte	0x3f
	.zero		1


	//   ....[52]....
        /*0b68*/ 	.word	0x00015840
        /*0b6c*/ 	.word	0x00000000
        /*0b70*/ 	.word	0x00000000
        /*0b74*/ 	.short	0x0101
        /*0b76*/ 	.byte	0x3f
	.zero		1


	//   ....[53]....
        /*0b78*/ 	.word	0x00017660
        /*0b7c*/ 	.word	0x0000000d
        /*0b80*/ 	.word	0x0002d850
        /*0b84*/ 	.short	0x010a
        /*0b86*/ 	.byte	0x3f
	.zero		1


	//   ....[54]....
        /*0b88*/ 	.word	0x00017710
        /*0b8c*/ 	.word	0x0000000d
        /*0b90*/ 	.word	0x0002d850
        /*0b94*/ 	.short	0x010a
        /*0b96*/ 	.byte	0x3f
	.zero		1


	//   ....[55]....
        /*0b98*/ 	.word	0x00017ec0
        /*0b9c*/ 	.word	0x0000000a
        /*0ba0*/ 	.word	0x00000000
        /*0ba4*/ 	.short	0x0101
        /*0ba6*/ 	.byte	0x3f
	.zero		1


	//   ....[56]....
        /*0ba8*/ 	.word	0x00019080
        /*0bac*/ 	.word	0x00000015
        /*0bb0*/ 	.word	0x00000000
        /*0bb4*/ 	.short	0x0101
        /*0bb6*/ 	.byte	0x3f
	.zero		1


	//   ....[57]....
        /*0bb8*/ 	.word	0x0001b410
        /*0bbc*/ 	.word	0x00000008
        /*0bc0*/ 	.word	0x0002d820
        /*0bc4*/ 	.short	0x010a
        /*0bc6*/ 	.byte	0x3f
	.zero		1


	//   ....[58]....
        /*0bc8*/ 	.word	0x0001b480
        /*0bcc*/ 	.word	0x00000009
        /*0bd0*/ 	.word	0x0002d8a0
        /*0bd4*/ 	.short	0x010a
        /*0bd6*/ 	.byte	0x3f
	.zero		1


	//   ....[59]....
        /*0bd8*/ 	.word	0x0001b6d0
        /*0bdc*/ 	.word	0x00000009
        /*0be0*/ 	.word	0x0002d8c0
        /*0be4*/ 	.short	0x010a
        /*0be6*/ 	.byte	0x3f
	.zero		1


	//   ....[60]....
        /*0be8*/ 	.word	0x0001b9c0
        /*0bec*/ 	.word	0x00000009
        /*0bf0*/ 	.word	0x0002d8a0
        /*0bf4*/ 	.short	0x010a
        /*0bf6*/ 	.byte	0x3f
	.zero		1


	//   ....[61]....
        /*0bf8*/ 	.word	0x0001bc00
        /*0bfc*/ 	.word	0x00000009
        /*0c00*/ 	.word	0x0002d8c0
        /*0c04*/ 	.short	0x010a
        /*0c06*/ 	.byte	0x3f
	.zero		1


	//   ....[62]....
        /*0c08*/ 	.word	0x0001cce0
        /*0c0c*/ 	.word	0x00000005
        /*0c10*/ 	.word	0x0002d840
        /*0c14*/ 	.short	0x010a
        /*0c16*/ 	.byte	0x3f
	.zero		1


	//   ....[63]....
        /*0c18*/ 	.word	0x0001d1f0
        /*0c1c*/ 	.word	0x0000001d
        /*0c20*/ 	.word	0x0002d820
        /*0c24*/ 	.short	0x010a
        /*0c26*/ 	.byte	0x3f
	.zero		1


	//   ....[64]....
        /*0c28*/ 	.word	0x0001d4e0
        /*0c2c*/ 	.word	0x00000002
        /*0c30*/ 	.word	0x0002d840
        /*0c34*/ 	.short	0x010a
        /*0c36*/ 	.byte	0x3f
	.zero		1


	//   ....[65]....
        /*0c38*/ 	.word	0x0001d760
        /*0c3c*/ 	.word	0x00000002
        /*0c40*/ 	.word	0x0002d860
        /*0c44*/ 	.short	0x010a
        /*0c46*/ 	.byte	0x3f
	.zero		1


	//   ....[66]....
        /*0c48*/ 	.word	0x0001dcf0
        /*0c4c*/ 	.word	0x00000003
        /*0c50*/ 	.word	0x0002d840
        /*0c54*/ 	.short	0x010a
        /*0c56*/ 	.byte	0x3f
	.zero		1


	//   ....[67]....
        /*0c58*/ 	.word	0x0001df70
        /*0c5c*/ 	.word	0x00000002
        /*0c60*/ 	.word	0x0002d860
        /*0c64*/ 	.short	0x010a
        /*0c66*/ 	.byte	0x3f
	.zero		1


	//   ....[68]....
        /*0c68*/ 	.word	0x0001e460
        /*0c6c*/ 	.word	0x00000002
        /*0c70*/ 	.word	0x0002d840
        /*0c74*/ 	.short	0x010a
        /*0c76*/ 	.byte	0x3f
	.zero		1


	//   ....[69]....
        /*0c78*/ 	.word	0x0001e6e0
        /*0c7c*/ 	.word	0x00000002
        /*0c80*/ 	.word	0x0002d860
        /*0c84*/ 	.short	0x010a
        /*0c86*/ 	.byte	0x3f
	.zero		1


	//   ....[70]....
        /*0c88*/ 	.word	0x0001eb40
        /*0c8c*/ 	.word	0x00000003
        /*0c90*/ 	.word	0x0002d860
        /*0c94*/ 	.short	0x010a
        /*0c96*/ 	.byte	0x3f
	.zero		1


	//   ....[71]....
        /*0c98*/ 	.word	0x0001fac0
        /*0c9c*/ 	.word	0x00000009
        /*0ca0*/ 	.word	0x0002d820
        /*0ca4*/ 	.short	0x010a
        /*0ca6*/ 	.byte	0x3f
	.zero		1


	//   ....[72]....
        /*0ca8*/ 	.word	0x0001fc50
        /*0cac*/ 	.word	0x00000007
        /*0cb0*/ 	.word	0x00000000
        /*0cb4*/ 	.short	0x010a
        /*0cb6*/ 	.byte	0x3f
	.zero		1


	//   ....[73]....
        /*0cb8*/ 	.word	0x0001fcc0
        /*0cbc*/ 	.word	0x00000003
        /*0cc0*/ 	.word	0x00000000
        /*0cc4*/ 	.short	0x010a
        /*0cc6*/ 	.byte	0x3f
	.zero		1


	//   ....[74]....
        /*0cc8*/ 	.word	0x0001fd20
        /*0ccc*/ 	.word	0x00000005
        /*0cd0*/ 	.word	0x00000000
        /*0cd4*/ 	.short	0x010a
        /*0cd6*/ 	.byte	0x3f
	.zero		1


	//   ....[75]....
        /*0cd8*/ 	.word	0x0001fd50
        /*0cdc*/ 	.word	0x00000003
        /*0ce0*/ 	.word	0x00000000
        /*0ce4*/ 	.short	0x010a
        /*0ce6*/ 	.byte	0x3f
	.zero		1


	//   ....[76]....
        /*0ce8*/ 	.word	0x0001fdb0
        /*0cec*/ 	.word	0x0000000f
        /*0cf0*/ 	.word	0x0002d890
        /*0cf4*/ 	.short	0x010a
        /*0cf6*/ 	.byte	0x3f
	.zero		1


	//   ....[77]....
        /*0cf8*/ 	.word	0x0001fe00
        /*0cfc*/ 	.word	0x0000000f
        /*0d00*/ 	.word	0x0002d890
        /*0d04*/ 	.short	0x010a
        /*0d06*/ 	.byte	0x3f
	.zero		1


	//   ....[78]....
        /*0d08*/ 	.word	0x0001fe50
        /*0d0c*/ 	.word	0x0000000f
        /*0d10*/ 	.word	0x0002d890
        /*0d14*/ 	.short	0x010a
        /*0d16*/ 	.byte	0x3f
	.zero		1


	//   ....[79]....
        /*0d18*/ 	.word	0x0001fea0
        /*0d1c*/ 	.word	0x0000000f
        /*0d20*/ 	.word	0x0002d8b0
        /*0d24*/ 	.short	0x010a
        /*0d26*/ 	.byte	0x3f
	.zero		1


	//   ....[80]....
        /*0d28*/ 	.word	0x00020210
        /*0d2c*/ 	.word	0x00000002
        /*0d30*/ 	.word	0x0002d800
        /*0d34*/ 	.short	0x010a
        /*0d36*/ 	.byte	0x3f
	.zero		1


	//   ....[81]....
        /*0d38*/ 	.word	0x000204d0
        /*0d3c*/ 	.word	0x00000002
        /*0d40*/ 	.word	0x0002d800
        /*0d44*/ 	.short	0x010a
        /*0d46*/ 	.byte	0x3f
	.zero		1


	//   ....[82]....
        /*0d48*/ 	.word	0x00020520
        /*0d4c*/ 	.word	0x00000003
        /*0d50*/ 	.word	0x0002d830
        /*0d54*/ 	.short	0x010a
        /*0d56*/ 	.byte	0x3f
	.zero		1


	//   ....[83]....
        /*0d58*/ 	.word	0x00020570
        /*0d5c*/ 	.word	0x0000000f
        /*0d60*/ 	.word	0x0002d830
        /*0d64*/ 	.short	0x010a
        /*0d66*/ 	.byte	0x3f
	.zero		1


	//   ....[84]....
        /*0d68*/ 	.word	0x000205c0
        /*0d6c*/ 	.word	0x0000000e
        /*0d70*/ 	.word	0x0002d850
        /*0d74*/ 	.short	0x010a
        /*0d76*/ 	.byte	0x3f
	.zero		1


	//   ....[85]....
        /*0d78*/ 	.word	0x00020610
        /*0d7c*/ 	.word	0x00000000
        /*0d80*/ 	.word	0x0002d830
        /*0d84*/ 	.short	0x010a
        /*0d86*/ 	.byte	0x3f
	.zero		1


	//   ....[86]....
        /*0d88*/ 	.word	0x00020660
        /*0d8c*/ 	.word	0x00000003
        /*0d90*/ 	.word	0x0002d850
        /*0d94*/ 	.short	0x010a
        /*0d96*/ 	.byte	0x3f
	.zero		1


	//   ....[87]....
        /*0d98*/ 	.word	0x000206b0
        /*0d9c*/ 	.word	0x00000000
        /*0da0*/ 	.word	0x0002d830
        /*0da4*/ 	.short	0x010a
        /*0da6*/ 	.byte	0x3f
	.zero		1


	//   ....[88]....
        /*0da8*/ 	.word	0x00020700
        /*0dac*/ 	.word	0x00000003
        /*0db0*/ 	.word	0x0002d850
        /*0db4*/ 	.short	0x010a
        /*0db6*/ 	.byte	0x3f
	.zero		1


	//   ....[89]....
        /*0db8*/ 	.word	0x00020750
        /*0dbc*/ 	.word	0x0000000d
        /*0dc0*/ 	.word	0x0002d850
        /*0dc4*/ 	.short	0x010a
        /*0dc6*/ 	.byte	0x3f
	.zero		1


	//   ....[90]....
        /*0dc8*/ 	.word	0x000208f0
        /*0dcc*/ 	.word	0x00000008
        /*0dd0*/ 	.word	0x0002d820
        /*0dd4*/ 	.short	0x010a
        /*0dd6*/ 	.byte	0x3f
	.zero		1


	//   ....[91]....
        /*0dd8*/ 	.word	0x00020940
        /*0ddc*/ 	.word	0x00000009
        /*0de0*/ 	.word	0x0002d8a0
        /*0de4*/ 	.short	0x010a
        /*0de6*/ 	.byte	0x3f
	.zero		1


	//   ....[92]....
        /*0de8*/ 	.word	0x00020990
        /*0dec*/ 	.word	0x00000009
        /*0df0*/ 	.word	0x0002d8c0
        /*0df4*/ 	.short	0x010a
        /*0df6*/ 	.byte	0x3f
	.zero		1


	//   ....[93]....
        /*0df8*/ 	.word	0x000209e0
        /*0dfc*/ 	.word	0x00000009
        /*0e00*/ 	.word	0x0002d8a0
        /*0e04*/ 	.short	0x010a
        /*0e06*/ 	.byte	0x3f
	.zero		1


	//   ....[94]....
        /*0e08*/ 	.word	0x00020a30
        /*0e0c*/ 	.word	0x00000009
        /*0e10*/ 	.word	0x0002d8c0
        /*0e14*/ 	.short	0x010a
        /*0e16*/ 	.byte	0x3f
	.zero		1


	//   ....[95]....
        /*0e18*/ 	.word	0x00020bd0
        /*0e1c*/ 	.word	0x00000005
        /*0e20*/ 	.word	0x0002d840
        /*0e24*/ 	.short	0x010a
        /*0e26*/ 	.byte	0x3f
	.zero		1


	//   ....[96]....
        /*0e28*/ 	.word	0x00020c20
        /*0e2c*/ 	.word	0x0000001d
        /*0e30*/ 	.word	0x0002d820
        /*0e34*/ 	.short	0x010a
        /*0e36*/ 	.byte	0x3f
	.zero		1


	//   ....[97]....
        /*0e38*/ 	.word	0x00020c70
        /*0e3c*/ 	.word	0x00000002
        /*0e40*/ 	.word	0x0002d840
        /*0e44*/ 	.short	0x010a
        /*0e46*/ 	.byte	0x3f
	.zero		1


	//   ....[98]....
        /*0e48*/ 	.word	0x00020cc0
        /*0e4c*/ 	.word	0x00000002
        /*0e50*/ 	.word	0x0002d860
        /*0e54*/ 	.short	0x010a
        /*0e56*/ 	.byte	0x3f
	.zero		1


	//   ....[99]....
        /*0e58*/ 	.word	0x00020d10
        /*0e5c*/ 	.word	0x00000003
        /*0e60*/ 	.word	0x0002d840
        /*0e64*/ 	.short	0x010a
        /*0e66*/ 	.byte	0x3f
	.zero		1


	//   ....[100]....
        /*0e68*/ 	.word	0x00020d60
        /*0e6c*/ 	.word	0x00000002
        /*0e70*/ 	.word	0x0002d860
        /*0e74*/ 	.short	0x010a
        /*0e76*/ 	.byte	0x3f
	.zero		1


	//   ....[101]....
        /*0e78*/ 	.word	0x00020db0
        /*0e7c*/ 	.word	0x00000002
        /*0e80*/ 	.word	0x0002d840
        /*0e84*/ 	.short	0x010a
        /*0e86*/ 	.byte	0x3f
	.zero		1


	//   ....[102]....
        /*0e88*/ 	.word	0x00020e00
        /*0e8c*/ 	.word	0x00000002
        /*0e90*/ 	.word	0x0002d860
        /*0e94*/ 	.short	0x010a
        /*0e96*/ 	.byte	0x3f
	.zero		1


	//   ....[103]....
        /*0e98*/ 	.word	0x00020e50
        /*0e9c*/ 	.word	0x00000003
        /*0ea0*/ 	.word	0x0002d860
        /*0ea4*/ 	.short	0x010a
        /*0ea6*/ 	.byte	0x3f
	.zero		1


	//   ....[104]....
        /*0ea8*/ 	.word	0x00021800
        /*0eac*/ 	.word	0x00000009
        /*0eb0*/ 	.word	0x0002d820
        /*0eb4*/ 	.short	0x010a
        /*0eb6*/ 	.byte	0x3f
	.zero		1


	//   ....[105]....
        /*0eb8*/ 	.word	0x000219a0
        /*0ebc*/ 	.word	0x00000007
        /*0ec0*/ 	.word	0x00000000
        /*0ec4*/ 	.short	0x010a
        /*0ec6*/ 	.byte	0x3f
	.zero		1


	//   ....[106]....
        /*0ec8*/ 	.word	0x000219f0
        /*0ecc*/ 	.word	0x00000003
        /*0ed0*/ 	.word	0x00000000
        /*0ed4*/ 	.short	0x010a
        /*0ed6*/ 	.byte	0x3f
	.zero		1


	//   ....[107]....
        /*0ed8*/ 	.word	0x00021a40
        /*0edc*/ 	.word	0x00000005
        /*0ee0*/ 	.word	0x00000000
        /*0ee4*/ 	.short	0x010a
        /*0ee6*/ 	.byte	0x3f
	.zero		1


	//----- nvinfo : EIATTR_NUM_MBARRIERS
	.align		4
.L_1379:
        /*0ee8*/ 	.byte	0x03, 0x38
        /*0eea*/ 	.short	0x0016


	//----- nvinfo : EIATTR_EXIT_INSTR_OFFSETS
	.align		4
        /*0eec*/ 	.byte	0x04, 0x1c
        /*0eee*/ 	.short	(.L_1381 - .L_1380)


	//   ....[0]....
.L_1380:
        /*0ef0*/ 	.word	0x0001fda0


	//----- nvinfo : EIATTR_MAX_THREADS
	.align		4
.L_1381:
        /*0ef4*/ 	.byte	0x04, 0x05
        /*0ef6*/ 	.short	(.L_1383 - .L_1382)
.L_1382:
        /*0ef8*/ 	.word	0x00000200
        /*0efc*/ 	.word	0x00000001
        /*0f00*/ 	.word	0x00000001


	//----- nvinfo : EIATTR_CRS_STACK_SIZE
	.align		4
.L_1383:
        /*0f04*/ 	.byte	0x04, 0x1e
        /*0f06*/ 	.short	(.L_1385 - .L_1384)
.L_1384:
        /*0f08*/ 	.word	0x00000000


	//----- nvinfo : EIATTR_CBANK_PARAM_SIZE
	.align		4
.L_1385:
        /*0f0c*/ 	.byte	0x03, 0x19
        /*0f0e*/ 	.short	0x0a70


	//----- nvinfo : EIATTR_PARAM_CBANK
	.align		4
        /*0f10*/ 	.byte	0x04, 0x0a
        /*0f12*/ 	.short	(.L_1387 - .L_1386)
	.align		4
.L_1386:
        /*0f14*/ 	.word	index@(.nv.constant0._ZN7cutlass13device_kernelIN5flash11enable_sm90INS1_16FlashAttnFwdSm90INS1_25CollectiveMainloopFwdSm90ILi2EN4cute5tupleIJNS5_1CILi1EEES8_S8_EEENS6_IJNS7_ILi192EEENS7_ILi128EEENS7_ILi96EEEEEELi96ENS_6half_tEfNS_4arch4Sm90ELb0ELb1ELb0ELb1ELb0ELb1ELb0ELb0ELb1ELb0ELb0ELb0EEENS1_21CollectiveEpilogueFwdINS6_IJSA_SC_SB_EEES9_SE_SG_Li384ELb1ELb0ELb0ELb0EEENS1_36VarlenDynamicPersistentTileSchedulerILi192ELi128ELi384ELi32ELb0ELb0ELb1ELb1ELb0ELb1EEEEEEEEEvNT_6ParamsE)
        /*0f18*/ 	.short	0x0210
        /*0f1a*/ 	.short	0x0a70


	//----- nvinfo : EIATTR_SW_WAR
	.align		4
.L_1387:
        /*0f1c*/ 	.byte	0x04, 0x36
        /*0f1e*/ 	.short	(.L_1389 - .L_1388)
.L_1388:
        /*0f20*/ 	.word	0x00000008
.L_1389:


//--------------------- .nv.info._ZN7cutlass13device_kernelIN5flash11enable_sm90INS1_16FlashAttnFwdSm90INS1_25CollectiveMainloopFwdSm90ILi2EN4cute5tupleIJNS5_1CILi1EEES8_S8_EEENS6_IJNS7_ILi192EEENS7_ILi144EEENS7_ILi96EEEEEELi96ENS_6half_tEfNS_4arch4Sm90ELb1ELb0ELb0ELb0ELb0ELb0ELb0ELb0ELb1ELb0ELb0ELb0EEENS1_21CollectiveEpilogueFwdINS6_IJSA_SC_SB_EEES9_SE_SG_Li384ELb0ELb0ELb0ELb0EEENS1_30DynamicPersistentTileSchedulerILi384ELi32ELb0ELb0ELb1EEEEEEEEEvNT_6ParamsE --------------------------
	.section	.nv.info._ZN7cutlass13device_kernelIN5flash11enable_sm90INS1_16FlashAttnFwdSm90INS1_25CollectiveMainloopFwdSm90ILi2EN4cute5tupleIJNS5_1CILi1EEES8_S8_EEENS6_IJNS7_ILi192EEENS7_ILi144EEENS7_ILi96EEEEEELi96ENS_6half_tEfNS_4arch4Sm90ELb1ELb0ELb0ELb0ELb0ELb0ELb0ELb0ELb1ELb0ELb0ELb0EEENS1_21CollectiveEpilogueFwdINS6_IJSA_SC_SB_EEES9_SE_SG_Li384ELb0ELb0ELb0ELb0EEENS1_30DynamicPersistentTileSchedulerILi384ELi32ELb0ELb0ELb1EEEEEEEEEvNT_6ParamsE,"",@"SHT_CUDA_INFO"
	.sectionflags	@""
	.align	4


	//----- nvinfo : EIATTR_CUDA_API_VERSION
	.align		4
        /*0000*/ 	.byte	0x04, 0x37
        /*0002*/ 	.short	(.L_1391 - .L_1390)
.L_1390:
        /*0004*/ 	.word	0x00000082


	//----- nvinfo : EIATTR_KPARAM_INFO
	.align		4
.L_1391:
        /*0008*/ 	.byte	0x04, 0x17
        /*000a*/ 	.short	(.L_1393 - .L_1392)
.L_1392:
        /*000c*/ 	.word	0x00000000
        /*0010*/ 	.short	0x0000
        /*0012*/ 	.short	0x0070
        /*0014*/ 	.byte	0x00, 0xf0, 0x01, 0x2e


	//----- nvinfo : EIATTR_SPARSE_MMA_MASK
	.align		4
.L_1393:
        /*0018*/ 	.byte	0x03, 0x50
        /*001a*/ 	.short	0x0000


	//----- nvinfo : EIATTR_MAXREG_COUNT
	.align		4
        /*001c*/ 	.byte	0x03, 0x1b
        /*001e*/ 	.short	0x0080


	//----- nvinfo : EIATTR_NUM_BARRIERS
	.align		4
        /*0020*/ 	.byte	0x02, 0x4c
        /*0022*/ 	.byte	0x10
	.zero		1


	//----- nvinfo : EIATTR_EXTERNS
	.align		4
        /*0024*/ 	.byte	0x04, 0x0f
        /*0026*/ 	.short	(.L_1395 - .L_1394)


	//   ....[0]....
	.align		4
.L_1394:
        /*0028*/ 	.word	index@(__assertfail)


	//----- nvinfo : EIATTR_MERCURY_ISA_VERSION
	.align		4
.L_1395:
        /*002c*/ 	.byte	0x03, 0x5f
        /*002e*/ 	.short	0x0101


	//----- nvinfo : EIATTR_INT_WARP_WIDE_INSTR_OFFSETS
	.align		4
        /*0030*/ 	.byte	0x04, 0x31
        /*0032*/ 	.short	(.L_1397 - .L_1396)


	//   ....[0]....
.L_1396:
        /*0034*/ 	.word	0x00000170


	//   ....[1]....
        /*0038*/ 	.word	0x000001b0


	//   ....[2]....
        /*003c*/ 	.word	0x00000240


	//   ....[3]....
        /*0040*/ 	.word	0x0000ec30


	//   ....[4]....
        /*0044*/ 	.word	0x0000ecd0


	//   ....[5]....
        /*0048*/ 	.word	0x0000f1e0


	//   ....[6]....
        /*004c*/ 	.word	0x00010ee0


	//   ....[7]....
        /*0050*/ 	.word	0x00010f80


	//----- nvinfo : EIATTR_COOP_GROUP_MASK_REGIDS
	.align		4
.L_1397:
        /*0054*/ 	.byte	0x04, 0x29
        /*0056*/ 	.short	(.L_1399 - .L_1398)


	//   ....[0]....
.L_1398:
        /*0058*/ 	.word	0xffffffff


	//   ....[1]....
        /*005c*/ 	.word	0xffffffff


	//   ....[2]....
        /*0060*/ 	.word	0xffffffff


	//   ....[3]....
        /*0064*/ 	.word	0xffffffff


	//   ....[4]....
        /*0068*/ 	.word	0xffffffff


	//   ....[5]....
        /*006c*/ 	.word	0xffffffff


	//   ....[6]....
        /*0070*/ 	.word	0xffffffff


	//   ....[7]....
        /*0074*/ 	.word	0xffffffff


	//   ....[8]....
        /*0078*/ 	.word	0xffffffff


	//   ....[9]....
        /*007c*/ 	.word	0xffffffff


	//   ....[10]....
        /*0080*/ 	.word	0xffffffff


	//   ....[11]....
        /*0084*/ 	.word	0xffffffff


	//   ....[12]....
        /*0088*/ 	.word	0xffffffff


	//   ....[13]....
        /*008c*/ 	.word	0xffffffff


	//   ....[14]....
        /*0090*/ 	.word	0xffffffff


	//   ....[15]....
        /*0094*/ 	.word	0xffffffff


	//   ....[16]....
        /*0098*/ 	.word	0xffffffff


	//   ....[17]....
        /*009c*/ 	.word	0xffffffff


	//   ....[18]....
        /*00a0*/ 	.word	0xffffffff


	//   ....[19]....
        /*00a4*/ 	.word	0xffffffff


	//   ....[20]....
        /*00a8*/ 	.word	0xffffffff


	//   ....[21]....
        /*00ac*/ 	.word	0xffffffff


	//   ....[22]....
        /*00b0*/ 	.word	0xffffffff


	//   ....[23]....
        /*00b4*/ 	.word	0xffffffff


	//   ....[24]....
        /*00b8*/ 	.word	0xffffffff


	//   ....[25]....
        /*00bc*/ 	.word	0xffffffff


	//   ....[26]....
        /*00c0*/ 	.word	0xffffffff


	//   ....[27]....
        /*00c4*/ 	.word	0xffffffff


	//   ....[28]....
        /*00c8*/ 	.word	0xffffffff


	//   ....[29]....
        /*00cc*/ 	.word	0xffffffff


	//   ....[30]....
        /*00d0*/ 	.word	0xffffffff


	//   ....[31]....
        /*00d4*/ 	.word	0x0500000f


	//   ....[32]....
        /*00d8*/ 	.word	0x0500000f


	//----- nvinfo : EIATTR_COOP_GROUP_INSTR_OFFSETS
	.align		4
.L_1399:
        /*00dc*/ 	.byte	0x04, 0x28
        /*00de*/ 	.short	(.L_1401 - .L_1400)


	//   ....[0]....
.L_1400:
        /*00e0*/ 	.word	0x00000050


	//   ....[1]....
        /*00e4*/ 	.word	0x00000180


	//   ....[2]....
        /*00e8*/ 	.word	0x00000220


	//   ....[3]....
        /*00ec*/ 	.word	0x000003b0


	//   ....[4]....
        /*00f0*/ 	.word	0x00000510


	//   ....[5]....
        /*00f4*/ 	.word	0x00000630


	//   ....[6]....
        /*00f8*/ 	.word	0x00000790


	//   ....[7]....
        /*00fc*/ 	.word	0x000014d0


	//   ....[8]....
        /*0100*/ 	.word	0x00003600


	//   ....[9]....
        /*0104*/ 	.word	0x00003620


	//   ....[10]....
        /*0108*/ 	.word	0x00004110


	//   ....[11]....
        /*010c*/ 	.word	0x000041c0


	//   ....[12]....
        /*0110*/ 	.word	0x000050e0


	//   ....[13]....
        /*0114*/ 	.word	0x000074f0


	//   ....[14]....
        /*0118*/ 	.word	0x000075f0


	//   ....[15]....
        /*011c*/ 	.word	0x00008030


	//   ....[16]....
        /*0120*/ 	.word	0x00008150


	//   ....[17]....
        /*0124*/ 	.word	0x00009470


	//   ....[18]....
        /*0128*/ 	.word	0x0000b130


	//   ....[19]....
        /*012c*/ 	.word	0x0000b160


	//   ....[20]....
        /*0130*/ 	.word	0x0000b7f0


	//   ....[21]....
        /*0134*/ 	.word	0x0000b860


	//   ....[22]....
        /*0138*/ 	.word	0x0000cc30


	//   ....[23]....
        /*013c*/ 	.word	0x0000cd70


	//   ....[24]....
        /*0140*/ 	.word	0x0000cdb0


	//   ....[25]....
        /*0144*/ 	.word	0x0000cf00


	//   ....[26]....
        /*0148*/ 	.word	0x0000cf10


	//   ....[27]....
        /*014c*/ 	.word	0x0000ddd0


	//   ....[28]....
        /*0150*/ 	.word	0x0000e6d0


	//   ....[29]....
        /*0154*/ 	.word	0x000112d0


	//   ....[30]....
        /*0158*/ 	.word	0x00011440


	//   ....[31]....
        /*015c*/ 	.word	0x00011970


	//   ....[32]....
        /*0160*/ 	.word	0x00011d40


	//----- nvinfo : EIATTR_REG_RECONFIG
	.align		4
.L_1401:
        /*0164*/ 	.byte	0x01, 0x54
	.zero		2


	//----- nvinfo : EIATTR_SYSCALL_OFFSETS
	.align		4
        /*0168*/ 	.byte	0x04, 0x46
        /*016a*/ 	.short	(.L_1403 - .L_1402)


	//   ....[0]....
.L_1402:
        /*016c*/ 	.word	0x000016b0


	//   ....[1]....
        /*0170*/ 	.word	0x0000ee50


	//   ....[2]....
        /*0174*/ 	.word	0x0000ef80


	//   ....[3]....
        /*0178*/ 	.word	0x0000f070


	//----- nvinfo : EIATTR_MBARRIER_INSTR_OFFSETS
	.align		4
.L_1403:
        /*017c*/ 	.byte	0x04, 0x39
        /*017e*/ 	.short	(.L_1405 - .L_1404)


	//   ....[0]....
.L_1404:
        /*0180*/ 	.word	0x00000260
        /*0184*/ 	.word	0x000000ff
        /*0188*/ 	.word	0x00031c00
        /*018c*/ 	.short	0x0100
        /*018e*/ 	.byte	0x06
	.zero		1


	//   ....[1]....
        /*0190*/ 	.word	0x00000270
        /*0194*/ 	.word	0x000000ff
        /*0198*/ 	.word	0x00031c20
        /*019c*/ 	.short	0x0100
        /*019e*/ 	.byte	0x06
	.zero		1


	//   ....[2]....
        /*01a0*/ 	.word	0x00000360
        /*01a4*/ 	.word	0x000000ff
        /*01a8*/ 	.word	0x00031c30
        /*01ac*/ 	.short	0x0100
        /*01ae*/ 	.byte	0x08
	.zero		1


	//   ....[3]....
        /*01b0*/ 	.word	0x00000370
        /*01b4*/ 	.word	0x000000ff
        /*01b8*/ 	.word	0x00031c40
        /*01bc*/ 	.short	0x0100
        /*01be*/ 	.byte	0x08
	.zero		1


	//   ....[4]....
        /*01c0*/ 	.word	0x00000380
        /*01c4*/ 	.word	0x000000ff
        /*01c8*/ 	.word	0x00031c38
        /*01cc*/ 	.short	0x0100
        /*01ce*/ 	.byte	0x08
	.zero		1


	//   ....[5]....
        /*01d0*/ 	.word	0x00000390
        /*01d4*/ 	.word	0x000000ff
        /*01d8*/ 	.word	0x00031c48
        /*01dc*/ 	.short	0x0100
        /*01de*/ 	.byte	0x08
	.zero		1


	//   ....[6]....
        /*01e0*/ 	.word	0x000004c0
        /*01e4*/ 	.word	0x000000ff
        /*01e8*/ 	.word	0x00031c50
        /*01ec*/ 	.short	0x0100
        /*01ee*/ 	.byte	0x08
	.zero		1


	//   ....[7]....
        /*01f0*/ 	.word	0x000004d0
        /*01f4*/ 	.word	0x000000ff
        /*01f8*/ 	.word	0x00031c60
        /*01fc*/ 	.short	0x0100
        /*01fe*/ 	.byte	0x08
	.zero		1


	//   ....[8]....
        /*0200*/ 	.word	0x000004e0
        /*0204*/ 	.word	0x000000ff
        /*0208*/ 	.word	0x00031c58
        /*020c*/ 	.short	0x0100
        /*020e*/ 	.byte	0x08
	.zero		1


	//   ....[9]....
        /*0210*/ 	.word	0x000004f0
        /*0214*/ 	.word	0x000000ff
        /*0218*/ 	.word	0x00031c68
        /*021c*/ 	.short	0x0100
        /*021e*/ 	.byte	0x08
	.zero		1


	//   ....[10]....
        /*0220*/ 	.word	0x000005e0
        /*0224*/ 	.word	0x000000ff
        /*0228*/ 	.word	0x00031c70
        /*022c*/ 	.short	0x0100
        /*022e*/ 	.byte	0x06
	.zero		1


	//   ....[11]....
        /*0230*/ 	.word	0x000005f0
        /*0234*/ 	.word	0x000000ff
        /*0238*/ 	.word	0x00031c80
        /*023c*/ 	.short	0x0100
        /*023e*/ 	.byte	0x06
	.zero		1


	//   ....[12]....
        /*0240*/ 	.word	0x00000600
        /*0244*/ 	.word	0x000000ff
        /*0248*/ 	.word	0x00031c78
        /*024c*/ 	.short	0x0100
        /*024e*/ 	.byte	0x06
	.zero		1


	//   ....[13]....
        /*0250*/ 	.word	0x00000610
        /*0254*/ 	.word	0x000000ff
        /*0258*/ 	.word	0x00031c88
        /*025c*/ 	.short	0x0100
        /*025e*/ 	.byte	0x06
	.zero		1


	//   ....[14]....
        /*0260*/ 	.word	0x00000740
        /*0264*/ 	.word	0x000000ff
        /*0268*/ 	.word	0x00031c90
        /*026c*/ 	.short	0x0100
        /*026e*/ 	.byte	0x08
	.zero		1


	//   ....[15]....
        /*0270*/ 	.word	0x00000750
        /*0274*/ 	.word	0x000000ff
        /*0278*/ 	.word	0x00031ca0
        /*027c*/ 	.short	0x0100
        /*027e*/ 	.byte	0x08
	.zero		1


	//   ....[16]....
        /*0280*/ 	.word	0x00000760
        /*0284*/ 	.word	0x000000ff
        /*0288*/ 	.word	0x00031c98
        /*028c*/ 	.short	0x0100
        /*028e*/ 	.byte	0x08
	.zero		1


	//   ....[17]....
        /*0290*/ 	.word	0x00000770
        /*0294*/ 	.word	0x000000ff
        /*0298*/ 	.word	0x00031ca8
        /*029c*/ 	.short	0x0100
        /*029e*/ 	.byte	0x08
	.zero		1


	//   ....[18]....
        /*02a0*/ 	.word	0x000008a0
        /*02a4*/ 	.word	0x000000ff
        /*02a8*/ 	.word	0x00031cb0
        /*02ac*/ 	.short	0x0100
        /*02ae*/ 	.byte	0x08
	.zero		1


	//   ....[19]....
        /*02b0*/ 	.word	0x000008b0
        /*02b4*/ 	.word	0x000000ff
        /*02b8*/ 	.word	0x00031cc0
        /*02bc*/ 	.short	0x0100
        /*02be*/ 	.byte	0x08
	.zero		1


	//   ....[20]....
        /*02c0*/ 	.word	0x000008c0
        /*02c4*/ 	.word	0x000000ff
        /*02c8*/ 	.word	0x00031cb8
        /*02cc*/ 	.short	0x0100
        /*02ce*/ 	.byte	0x08
	.zero		1


	//   ....[21]....
        /*02d0*/ 	.word	0x000008d0
        /*02d4*/ 	.word	0x000000ff
        /*02d8*/ 	.word	0x00031cc8
        /*02dc*/ 	.short	0x0100
        /*02de*/ 	.byte	0x08
	.zero		1


	//   ....[22]....
        /*02e0*/ 	.word	0x00001710
        /*02e4*/ 	.word	0x000000ff
        /*02e8*/ 	.word	0x00031c00
        /*02ec*/ 	.short	0x010a
        /*02ee*/ 	.byte	0x2f
	.zero		1


	//   ....[23]....
        /*02f0*/ 	.word	0x000017a0
        /*02f4*/ 	.word	0x00000003
        /*02f8*/ 	.word	0x00031c30
        /*02fc*/ 	.short	0x010a
        /*02fe*/ 	.byte	0x3f
	.zero		1


	//   ....[24]....
        /*0300*/ 	.word	0x00001800
        /*0304*/ 	.word	0x00000003
        /*0308*/ 	.word	0x00031c30
        /*030c*/ 	.short	0x010a
        /*030e*/ 	.byte	0x3f
	.zero		1


	//   ....[25]....
        /*0310*/ 	.word	0x00004160
        /*0314*/ 	.word	0x00000006
        /*0318*/ 	.word	0x00000000
        /*031c*/ 	.short	0x0101
        /*031e*/ 	.byte	0x3f
	.zero		1


	//   ....[26]....
        /*0320*/ 	.word	0x000053e0
        /*0324*/ 	.word	0x000000ff
        /*0328*/ 	.word	0x00031c30
        /*032c*/ 	.short	0x010a
        /*032e*/ 	.byte	0x06
	.zero		1


	//   ....[27]....
        /*0330*/ 	.word	0x00005420
        /*0334*/ 	.word	0x000000ff
        /*0338*/ 	.word	0x00031c30
        /*033c*/ 	.short	0x010a
        /*033e*/ 	.byte	0x06
	.zero		1


	//   ....[28]....
        /*0340*/ 	.word	0x00006ae0
        /*0344*/ 	.word	0x000000ff
        /*0348*/ 	.word	0x00031c50
        /*034c*/ 	.short	0x010a
        /*034e*/ 	.byte	0x06
	.zero		1


	//   ....[29]....
        /*0350*/ 	.word	0x00006b20
        /*0354*/ 	.word	0x000000ff
        /*0358*/ 	.word	0x00031c50
        /*035c*/ 	.short	0x010a
        /*035e*/ 	.byte	0x06
	.zero		1


	//   ....[30]....
        /*0360*/ 	.word	0x00008880
        /*0364*/ 	.word	0x0000000a
        /*0368*/ 	.word	0x00000000
        /*036c*/ 	.short	0x0101
        /*036e*/ 	.byte	0x3f
	.zero		1


	//   ....[31]....
        /*0370*/ 	.word	0x00008900
        /*0374*/ 	.word	0x00000008
        /*0378*/ 	.word	0x00000000
        /*037c*/ 	.short	0x0101
        /*037e*/ 	.byte	0x3f
	.zero		1


	//   ....[32]....
        /*0380*/ 	.word	0x000095f0
        /*0384*/ 	.word	0x000000ff
        /*0388*/ 	.word	0x00031c30
        /*038c*/ 	.short	0x010a
        /*038e*/ 	.byte	0x06
	.zero		1


	//   ....[33]....
        /*0390*/ 	.word	0x00009630
        /*0394*/ 	.word	0x000000ff
        /*0398*/ 	.word	0x00031c30
        /*039c*/ 	.short	0x010a
        /*039e*/ 	.byte	0x06
	.zero		1


	//   ....[34]....
        /*03a0*/ 	.word	0x0000ace0
        /*03a4*/ 	.word	0x000000ff
        /*03a8*/ 	.word	0x00031c50
        /*03ac*/ 	.short	0x010a
        /*03ae*/ 	.byte	0x06
	.zero		1


	//   ....[35]....
        /*03b0*/ 	.word	0x0000ad20
        /*03b4*/ 	.word	0x000000ff
        /*03b8*/ 	.word	0x00031c50
        /*03bc*/ 	.short	0x010a
        /*03be*/ 	.byte	0x06
	.zero		1


	//   ....[36]....
        /*03c0*/ 	.word	0x0000c0b0
        /*03c4*/ 	.word	0x00000087
        /*03c8*/ 	.word	0x00000000
        /*03cc*/ 	.short	0x0101
        /*03ce*/ 	.byte	0x3f
	.zero		1


	//   ....[37]....
        /*03d0*/ 	.word	0x0000c140
        /*03d4*/ 	.word	0x00000077
        /*03d8*/ 	.word	0x00000000
        /*03dc*/ 	.short	0x0101
        /*03de*/ 	.byte	0x3f
	.zero		1


	//   ....[38]....
        /*03e0*/ 	.word	0x0000ccc0
        /*03e4*/ 	.word	0x000000ff
        /*03e8*/ 	.word	0x00031c50
        /*03ec*/ 	.short	0x010a
        /*03ee*/ 	.byte	0x0c
	.zero		1


	//   ....[39]....
        /*03f0*/ 	.word	0x0000cd00
        /*03f4*/ 	.word	0x000000ff
        /*03f8*/ 	.word	0x00031c50
        /*03fc*/ 	.short	0x010a
        /*03fe*/ 	.byte	0x0c
	.zero		1


	//   ....[40]....
        /*0400*/ 	.word	0x0000d3a0
        /*0404*/ 	.word	0x00000004
        /*0408*/ 	.word	0x00000000
        /*040c*/ 	.short	0x0101
        /*040e*/ 	.byte	0x3f
	.zero		1


	//   ....[41]....
        /*0410*/ 	.word	0x0000dfc0
        /*0414*/ 	.word	0x000000ff
        /*0418*/ 	.word	0x00000000
        /*041c*/ 	.short	0x0101
        /*041e*/ 	.byte	0x05
	.zero		1


	//   ....[42]....
        /*0420*/ 	.word	0x0000f4c0
        /*0424*/ 	.word	0x0000000d
        /*0428*/ 	.word	0x00031c40
        /*042c*/ 	.short	0x010a
        /*042e*/ 	.byte	0x3f
	.zero		1


	//   ....[43]....
        /*0430*/ 	.word	0x0000f980
        /*0434*/ 	.word	0x00000018
        /*0438*/ 	.word	0x00031c20
        /*043c*/ 	.short	0x010a
        /*043e*/ 	.byte	0x3f
	.zero		1


	//   ....[44]....
        /*0440*/ 	.word	0x0000fc10
        /*0444*/ 	.word	0x00000003
        /*0448*/ 	.word	0x00031c40
        /*044c*/ 	.short	0x010a
        /*044e*/ 	.byte	0x3f
	.zero		1


	//   ....[45]....
        /*0450*/ 	.word	0x0000fe50
        /*0454*/ 	.word	0x00000002
        /*0458*/ 	.word	0x00000060
        /*045c*/ 	.short	0x010a
        /*045e*/ 	.byte	0x3f
	.zero		1


	//   ....[46]....
        /*0460*/ 	.word	0x00010330
        /*0464*/ 	.word	0x0000000a
        /*0468*/ 	.word	0x00031c40
        /*046c*/ 	.short	0x010a
        /*046e*/ 	.byte	0x3f
	.zero		1


	//   ....[47]....
        /*0470*/ 	.word	0x00010570
        /*0474*/ 	.word	0x00000003
        /*0478*/ 	.word	0x00000060
        /*047c*/ 	.short	0x010a
        /*047e*/ 	.byte	0x3f
	.zero		1


	//   ....[48]....
        /*0480*/ 	.word	0x000109c0
        /*0484*/ 	.word	0x00000003
        /*0488*/ 	.word	0x00031c40
        /*048c*/ 	.short	0x010a
        /*048e*/ 	.byte	0x3f
	.zero		1


	//   ....[49]....
        /*0490*/ 	.word	0x00010c20
        /*0494*/ 	.word	0x00000003
        /*0498*/ 	.word	0x00000060
        /*049c*/ 	.short	0x010a
        /*049e*/ 	.byte	0x3f
	.zero		1


	//   ....[50]....
        /*04a0*/ 	.word	0x00011000
        /*04a4*/ 	.word	0x00000003
        /*04a8*/ 	.word	0x00031c60
        /*04ac*/ 	.short	0x010a
        /*04ae*/ 	.byte	0x3f
	.zero		1


	//   ....[51]....
        /*04b0*/ 	.word	0x00011420
        /*04b4*/ 	.word	0x00000009
        /*04b8*/ 	.word	0x00031c20
        /*04bc*/ 	.short	0x010a
        /*04be*/ 	.byte	0x3f
	.zero		1


	//   ....[52]....
        /*04c0*/ 	.word	0x00011530
        /*04c4*/ 	.word	0x00000005
        /*04c8*/ 	.word	0x00000000
        /*04cc*/ 	.short	0x010a
        /*04ce*/ 	.byte	0x3f
	.zero		1


	//   ....[53]....
        /*04d0*/ 	.word	0x000115a0
        /*04d4*/ 	.word	0x00000003
        /*04d8*/ 	.word	0x00000000
        /*04dc*/ 	.short	0x010a
        /*04de*/ 	.byte	0x3f
	.zero		1


	//   ....[54]....
        /*04e0*/ 	.word	0x00011600
        /*04e4*/ 	.word	0x00000013
        /*04e8*/ 	.word	0x00000000
        /*04ec*/ 	.short	0x010a
        /*04ee*/ 	.byte	0x3f
	.zero		1


	//   ....[55]....
        /*04f0*/ 	.word	0x00011630
        /*04f4*/ 	.word	0x00000007
        /*04f8*/ 	.word	0x00000000
        /*04fc*/ 	.short	0x010a
        /*04fe*/ 	.byte	0x3f
	.zero		1


	//   ....[56]....
        /*0500*/ 	.word	0x000116a0
        /*0504*/ 	.word	0x00000003
        /*0508*/ 	.word	0x00031c00
        /*050c*/ 	.short	0x010a
        /*050e*/ 	.byte	0x3f
	.zero		1


	//   ....[57]....
        /*0510*/ 	.word	0x000116f0
        /*0514*/ 	.word	0x00000003
        /*0518*/ 	.word	0x00031c30
        /*051c*/ 	.short	0x010a
        /*051e*/ 	.byte	0x3f
	.zero		1


	//   ....[58]....
        /*0520*/ 	.word	0x00011750
        /*0524*/ 	.word	0x00000005
        /*0528*/ 	.word	0x00031c30
        /*052c*/ 	.short	0x010a
        /*052e*/ 	.byte	0x3f
	.zero		1


	//   ....[59]....
        /*0530*/ 	.word	0x000117b0
        /*0534*/ 	.word	0x00000005
        /*0538*/ 	.word	0x00031c50
        /*053c*/ 	.short	0x010a
        /*053e*/ 	.byte	0x3f
	.zero		1


	//   ....[60]....
        /*0540*/ 	.word	0x00011810
        /*0544*/ 	.word	0x00000005
        /*0548*/ 	.word	0x00031c30
        /*054c*/ 	.short	0x010a
        /*054e*/ 	.byte	0x3f
	.zero		1


	//   ....[61]....
        /*0550*/ 	.word	0x00011870
        /*0554*/ 	.word	0x00000005
        /*0558*/ 	.word	0x00031c50
        /*055c*/ 	.short	0x010a
        /*055e*/ 	.byte	0x3f
	.zero		1


	//   ....[62]....
        /*0560*/ 	.word	0x000118d0
        /*0564*/ 	.word	0x00000007
        /*0568*/ 	.word	0x00031c50
        /*056c*/ 	.short	0x010a
        /*056e*/ 	.byte	0x3f
	.zero		1


	//   ....[63]....
        /*0570*/ 	.word	0x00011a20
        /*0574*/ 	.word	0x0000000d
        /*0578*/ 	.word	0x00031c40
        /*057c*/ 	.short	0x010a
        /*057e*/ 	.byte	0x3f
	.zero		1


	//   ....[64]....
        /*0580*/ 	.word	0x00011a70
        /*0584*/ 	.word	0x00000018
        /*0588*/ 	.word	0x00031c20
        /*058c*/ 	.short	0x010a
        /*058e*/ 	.byte	0x3f
	.zero		1


	//   ....[65]....
        /*0590*/ 	.word	0x00011ac0
        /*0594*/ 	.word	0x00000003
        /*0598*/ 	.word	0x00031c40
        /*059c*/ 	.short	0x010a
        /*059e*/ 	.byte	0x3f
	.zero		1


	//   ....[66]....
        /*05a0*/ 	.word	0x00011b10
        /*05a4*/ 	.word	0x00000002
        /*05a8*/ 	.word	0x00000060
        /*05ac*/ 	.short	0x010a
        /*05ae*/ 	.byte	0x3f
	.zero		1


	//   ....[67]....
        /*05b0*/ 	.word	0x00011b60
        /*05b4*/ 	.word	0x0000000a
        /*05b8*/ 	.word	0x00031c40
        /*05bc*/ 	.short	0x010a
        /*05be*/ 	.byte	0x3f
	.zero		1


	//   ....[68]....
        /*05c0*/ 	.word	0x00011bb0
        /*05c4*/ 	.word	0x00000003
        /*05c8*/ 	.word	0x00000060
        /*05cc*/ 	.short	0x010a
        /*05ce*/ 	.byte	0x3f
	.zero		1


	//   ....[69]....
        /*05d0*/ 	.word	0x00011c00
        /*05d4*/ 	.word	0x00000003
        /*05d8*/ 	.word	0x00031c40
        /*05dc*/ 	.short	0x010a
        /*05de*/ 	.byte	0x3f
	.zero		1


	//   ....[70]....
        /*05e0*/ 	.word	0x00011c50
        /*05e4*/ 	.word	0x00000003
        /*05e8*/ 	.word	0x00000060
        /*05ec*/ 	.short	0x010a
        /*05ee*/ 	.byte	0x3f
	.zero		1


	//   ....[71]....
        /*05f0*/ 	.word	0x00011ca0
        /*05f4*/ 	.word	0x00000003
        /*05f8*/ 	.word	0x00031c60
        /*05fc*/ 	.short	0x010a
        /*05fe*/ 	.byte	0x3f
	.zero		1


	//   ....[72]....
        /*0600*/ 	.word	0x00011d80
        /*0604*/ 	.word	0x00000009
        /*0608*/ 	.word	0x00031c20
        /*060c*/ 	.short	0x010a
        /*060e*/ 	.byte	0x3f
	.zero		1


	//   ....[73]....
        /*0610*/ 	.word	0x00011dd0
        /*0614*/ 	.word	0x00000005
        /*0618*/ 	.word	0x00000000
        /*061c*/ 	.short	0x010a
        /*061e*/ 	.byte	0x3f
	.zero		1


	//   ....[74]....
        /*0620*/ 	.word	0x00011e20
        /*0624*/ 	.word	0x00000003
        /*0628*/ 	.word	0x00000000
        /*062c*/ 	.short	0x010a
        /*062e*/ 	.byte	0x3f
	.zero		1


	//   ....[75]....
        /*0630*/ 	.word	0x00011e70
        /*0634*/ 	.word	0x00000013
        /*0638*/ 	.word	0x00000000
        /*063c*/ 	.short	0x010a
        /*063e*/ 	.byte	0x3f
	.zero		1


	//----- nvinfo : EIATTR_NUM_MBARRIERS
	.align		4
.L_1405:
        /*0640*/ 	.byte	0x03, 0x38
        /*0642*/ 	.short	0x0016


	//----- nvinfo : EIATTR_EXIT_INSTR_OFFSETS
	.align		4
        /*0644*/ 	.byte	0x04, 0x1c
        /*0646*/ 	.short	(.L_1407 - .L_1406)


	//   ....[0]....
.L_1406:
        /*0648*/ 	.word	0x00000a20


	//   ....[1]....
        /*064c*/ 	.word	0x0000e690


	//   ....[2]....
        /*0650*/ 	.word	0x0000e6f0


	//   ....[3]....
        /*0654*/ 	.word	0x00011460


	//   ....[4]....
        /*0658*/ 	.word	0x00011680


	//----- nvinfo : EIATTR_MAX_THREADS
	.align		4
.L_1407:
        /*065c*/ 	.byte	0x04, 0x05
        /*065e*/ 	.short	(.L_1409 - .L_1408)
.L_1408:
        /*0660*/ 	.word	0x00000200
        /*0664*/ 	.word	0x00000001
        /*0668*/ 	.word	0x00000001


	//----- nvinfo : EIATTR_CRS_STACK_SIZE
	.align		4
.L_1409:
        /*066c*/ 	.byte	0x04, 0x1e
        /*066e*/ 	.short	(.L_1411 - .L_1410)
.L_1410:
        /*0670*/ 	.word	0x00000000


	//----- nvinfo : EIATTR_CBANK_PARAM_SIZE
	.align		4
.L_1411:
        /*0674*/ 	.byte	0x03, 0x19
        /*0676*/ 	.short	0x0bf0


	//----- nvinfo : EIATTR_PARAM_CBANK
	.align		4
        /*0678*/ 	.byte	0x04, 0x0a
        /*067a*/ 	.short	(.L_1413 - .L_1412)
	.align		4
.L_1412:
        /*067c*/ 	.word	index@(.nv.constant0._ZN7cutlass13device_kernelIN5flash11enable_sm90INS1_16FlashAttnFwdSm90INS1_25CollectiveMainloopFwdSm90ILi2EN4cute5tupleIJNS5_1CILi1EEES8_S8_EEENS6_IJNS7_ILi192EEENS7_ILi144EEENS7_ILi96EEEEEELi96ENS_6half_tEfNS_4arch4Sm90ELb1ELb0ELb0ELb0ELb0ELb0ELb0ELb0ELb1ELb0ELb0ELb0EEENS1_21CollectiveEpilogueFwdINS6_IJSA_SC_SB_EEES9_SE_SG_Li384ELb0ELb0ELb0ELb0EEENS1_30DynamicPersistentTileSchedulerILi384ELi32ELb0ELb0ELb1EEEEEEEEEvNT_6ParamsE)
        /*0680*/ 	.short	0x0210
        /*0682*/ 	.short	0x0bf0


	//----- nvinfo : EIATTR_SW_WAR
	.align		4
.L_1413:
        /*0684*/ 	.byte	0x04, 0x36
        /*0686*/ 	.short	(.L_1415 - .L_1414)
.L_1414:
        /*0688*/ 	.word	0x00000008
.L_1415:


//--------------------- .nv.info._ZN7cutlass13device_kernelIN5flash11enable_sm90INS1_16FlashAttnFwdSm90INS1_25CollectiveMainloopFwdSm90ILi2EN4cute5tupleIJNS5_1CILi1EEES8_S8_EEENS6_IJNS7_ILi192EEENS7_ILi144EEENS7_ILi96EEEEEELi96ENS_6half_tEfNS_4arch4Sm90ELb1ELb0ELb0ELb1ELb0ELb0ELb0ELb0ELb1ELb0ELb0ELb0EEENS1_21CollectiveEpilogueFwdINS6_IJSA_SC_SB_EEES9_SE_SG_Li384ELb1ELb0ELb0ELb0EEENS1_36VarlenDynamicPersistentTileSchedulerILi192ELi144ELi384ELi32ELb0ELb0ELb1ELb1ELb1ELb1EEEEEEEEEvNT_6ParamsE --------------------------
	.section	.nv.info._ZN7cutlass13device_kernelIN5flash11enable_sm90INS1_16FlashAttnFwdSm90INS1_25CollectiveMainloopFwdSm90ILi2EN4cute5tupleIJNS5_1CILi1EEES8_S8_EEENS6_IJNS7_ILi192EEENS7_ILi144EEENS7_ILi96EEEEEELi96ENS_6half_tEfNS_4arch4Sm90ELb1ELb0ELb0ELb1ELb0ELb0ELb0ELb0ELb1ELb0ELb0ELb0EEENS1_21CollectiveEpilogueFwdINS6_IJSA_SC_SB_EEES9_SE_SG_Li384ELb1ELb0ELb0ELb0EEENS1_36VarlenDynamicPersistentTileSchedulerILi192ELi144ELi384ELi32ELb0ELb0ELb1ELb1ELb1ELb1EEEEEEEEEvNT_6ParamsE,"",@"SHT_CUDA_INFO"
	.sectionflags	@""
	.align	4


	//----- nvinfo : EIATTR_CUDA_API_VERSION
	.align		4
        /*0000*/ 	.byte	0x04, 0x37
        /*0002*/ 	.short	(.L_1417 - .L_1416)
.L_1416:
        /*0004*/ 	.word	0x00000082


	//----- nvinfo : EIATTR_KPARAM_INFO
	.align		4
.L_1417:
        /*0008*/ 	.byte	0x04, 0x17
        /*000a*/ 	.short	(.L_1419 - .L_1418)
.L_1418:
        /*000c*/ 	.word	0x00000000
        /*0010*/ 	.short	0x0000
        /*0012*/ 	.short	0x0070
        /*0014*/ 	.byte	0x00, 0xf0, 0x01, 0x28


	//----- nvinfo : EIATTR_SPARSE_MMA_MASK
	.align		4
.L_1419:
        /*0018*/ 	.byte	0x03, 0x50
        /*001a*/ 	.short	0x0000


	//----- nvinfo : EIATTR_MAXREG_COUNT
	.align		4
        /*001c*/ 	.byte	0x03, 0x1b
        /*001e*/ 	.short	0x0080


	//----- nvinfo : EIATTR_NUM_BARRIERS
	.align		4
        /*0020*/ 	.byte	0x02, 0x4c
        /*0022*/ 	.byte	0x10
	.zero		1


	//----- nvinfo : EIATTR_EXTERNS
	.align		4
        /*0024*/ 	.byte	0x04, 0x0f
        /*0026*/ 	.short	(.L_1421 - .L_1420)


	//   ....[0]....
	.align		4
.L_1420:
        /*0028*/ 	.word	index@(__assertfail)


	//----- nvinfo : EIATTR_ANNOTATIONS
	.align		4
.L_1421:
        /*002c*/ 	.byte	0x04, 0x55
        /*002e*/ 	.short	(.L_1423 - .L_1422)


	//   ....[0]....
.L_1422:
        /*0030*/ 	.word	0x00000001
        /*0034*/ 	.byte	0x80, 0x09, 0x00, 0x00, 0x01, 0x00, 0x00, 0x00, 0xd0, 0x0a, 0x00, 0x00, 0x01, 0x00, 0x00, 0x00
        /*0044*/ 	.byte	0xe0, 0xff, 0x00, 0x00, 0x01, 0x00, 0x00, 0x00, 0x80, 0x00, 0x01, 0x00, 0x01, 0x00, 0x00, 0x00
        /*0054*/ 	.byte	0x20, 0x02, 0x01, 0x00, 0x01, 0x00, 0x00, 0x00, 0x00, 0x03, 0x01, 0x00, 0x01, 0x00, 0x00, 0x00
        /*0064*/ 	.byte	0xb0, 0x0a, 0x01, 0x00, 0x01, 0x00, 0x00, 0x00, 0xe0, 0x0a, 0x01, 0x00, 0x01, 0x00, 0x00, 0x00
        /*0074*/ 	.byte	0x70, 0x13, 0x01, 0x00, 0x01, 0x00, 0x00, 0x00, 0xe0, 0x15, 0x01, 0x00, 0x01, 0x00, 0x00, 0x00
        /*0084*/ 	.byte	0xe0, 0x3c, 0x01, 0x00, 0x01, 0x00, 0x00, 0x00, 0x80, 0x3e, 0x01, 0x00


	//----- nvinfo : EIATTR_MERCURY_ISA_VERSION
	.align		4
.L_1423:
        /*0090*/ 	.byte	0x03, 0x5f
        /*0092*/ 	.short	0x0101


	//----- nvinfo : EIATTR_UNUSED_LOAD_BYTE_OFFSET
	.align		4
        /*0094*/ 	.byte	0x04, 0x44
        /*0096*/ 	.short	(.L_1425 - .L_1424)


	//   ....[0]....
.L_1424:
        /*0098*/ 	.word	0x00000a90
        /*009c*/ 	.word	0x0000fff0


	//   ....[1]....
        /*00a0*/ 	.word	0x0000d9e0
        /*00a4*/ 	.word	0x0000fff0


	//----- nvinfo : EIATTR_INT_WARP_WIDE_INSTR_OFFSETS
	.align		4
.L_1425:
        /*00a8*/ 	.byte	0x04, 0x31
        /*00aa*/ 	.short	(.L_1427 - .L_1426)


	//   ....[0]....
.L_1426:
        /*00ac*/ 	.word	0x00000160


	//   ....[1]....
        /*00b0*/ 	.word	0x000001a0


	//   ....[2]....
        /*00b4*/ 	.word	0x00000210


	//   ....[3]....
        /*00b8*/ 	.word	0x00010650


	//   ....[4]....
        /*00bc*/ 	.word	0x000106f0


	//   ....[5]....
        /*00c0*/ 	.word	0x00010b50


	//   ....[6]....
        /*00c4*/ 	.word	0x00010b80


	//   ....[7]....
        /*00c8*/ 	.word	0x00010d40


	//   ....[8]....
        /*00cc*/ 	.word	0x00010e10


	//   ....[9]....
        /*00d0*/ 	.word	0x00012d10


	//   ....[10]....
        /*00d4*/ 	.word	0x00012db0


	//----- nvinfo : EIATTR_COOP_GROUP_MASK_REGIDS
	.align		4
.L_1427:
        /*00d8*/ 	.byte	0x04, 0x29
        /*00da*/ 	.short	(.L_1429 - .L_1428)


	//   ....[0]....
.L_1428:
        /*00dc*/ 	.word	0xffffffff


	//   ....[1]....
        /*00e0*/ 	.word	0xffffffff


	//   ....[2]....
        /*00e4*/ 	.word	0xffffffff


	//   ....[3]....
        /*00e8*/ 	.word	0xffffffff


	//   ....[4]....
        /*00ec*/ 	.word	0xffffffff


	//   ....[5]....
        /*00f0*/ 	.word	0xffffffff


	//   ....[6]....
        /*00f4*/ 	.word	0xffffffff


	//   ....[7]....
        /*00f8*/ 	.word	0xffffffff


	//   ....[8]....
        /*00fc*/ 	.word	0xffffffff


	//   ....[9]....
        /*0100*/ 	.word	0xffffffff


	//   ....[10]....
        /*0104*/ 	.word	0xffffffff


	//   ....[11]....
        /*0108*/ 	.word	0xffffffff


	//   ....[12]....
        /*010c*/ 	.word	0xffffffff


	//   ....[13]....
        /*0110*/ 	.word	0xffffffff


	//   ....[14]....
        /*0114*/ 	.word	0xffffffff


	//   ....[15]....
        /*0118*/ 	.word	0xffffffff


	//   ....[16]....
        /*011c*/ 	.word	0xffffffff


	//   ....[17]....
        /*0120*/ 	.word	0xffffffff


	//   ....[18]....
        /*0124*/ 	.word	0xffffffff


	//   ....[19]....
        /*0128*/ 	.word	0xffffffff


	//   ....[20]....
        /*012c*/ 	.word	0xffffffff


	//   ....[21]....
        /*0130*/ 	.word	0xffffffff


	//   ....[22]....
        /*0134*/ 	.word	0xffffffff


	//   ....[23]....
        /*0138*/ 	.word	0xffffffff


	//   ....[24]....
        /*013c*/ 	.word	0xffffffff


	//   ....[25]....
        /*0140*/ 	.word	0xffffffff


	//   ....[26]....
        /*0144*/ 	.word	0xffffffff


	//   ....[27]....
        /*0148*/ 	.word	0xffffffff


	//   ....[28]....
        /*014c*/ 	.word	0xffffffff


	//   ....[29]....
        /*0150*/ 	.word	0xffffffff


	//   ....[30]....
        /*0154*/ 	.word	0xffffffff


	//   ....[31]....
        /*0158*/ 	.word	0xffffffff


	//   ....[32]....
        /*015c*/ 	.word	0xffffffff


	//   ....[33]....
        /*0160*/ 	.word	0xffffffff


	//   ....[34]....
        /*0164*/ 	.word	0xffffffff


	//   ....[35]....
        /*0168*/ 	.word	0xffffffff


	//   ....[36]....
        /*016c*/ 	.word	0xffffffff


	//   ....[37]....
        /*0170*/ 	.word	0xffffffff


	//   ....[38]....
        /*0174*/ 	.word	0xffffffff


	//   ....[39]....
        /*0178*/ 	.word	0xffffffff


	//   ....[40]....
        /*017c*/ 	.word	0xffffffff


	//   ....[41]....
        /*0180*/ 	.word	0xffffffff


	//   ....[42]....
        /*0184*/ 	.word	0xffffffff


	//   ....[43]....
        /*0188*/ 	.word	0xffffffff


	//   ....[44]....
        /*018c*/ 	.word	0xffffffff


	//   ....[45]....
        /*0190*/ 	.word	0xffffffff


	//   ....[46]....
        /*0194*/ 	.word	0xffffffff


	//   ....[47]....
        /*0198*/ 	.word	0xffffffff


	//   ....[48]....
        /*019c*/ 	.word	0xffffffff


	//   ....[49]....
        /*01a0*/ 	.word	0xffffffff


	//   ....[50]....
        /*01a4*/ 	.word	0xffffffff


	//   ....[51]....
        /*01a8*/ 	.word	0xffffffff


	//   ....[52]....
        /*01ac*/ 	.word	0xffffffff


	//   ....[53]....
        /*01b0*/ 	.word	0xffffffff


	//   ....[54]....
        /*01b4*/ 	.word	0xffffffff


	//   ....[55]....
        /*01b8*/ 	.word	0xffffffff


	//   ....[56]....
        /*01bc*/ 	.word	0xffffffff


	//   ....[57]....
        /*01c0*/ 	.word	0xffffffff


	//   ....[58]....
        /*01c4*/ 	.word	0xffffffff


	//   ....[59]....
        /*01c8*/ 	.word	0xffffffff


	//   ....[60]....
        /*01cc*/ 	.word	0xffffffff


	//   ....[61]....
        /*01d0*/ 	.word	0x0500000f


	//   ....[62]....
        /*01d4*/ 	.word	0x0500000f


	//   ....[63]....
        /*01d8*/ 	.word	0x0500000f


	//   ....[64]....
        /*01dc*/ 	.word	0x0500000f


	//   ....[65]....
        /*01e0*/ 	.word	0x0500000f


	//   ....[66]....
        /*01e4*/ 	.word	0x0500000f


	//   ....[67]....
        /*01e8*/ 	.word	0x0500000f


	//   ....[68]....
        /*01ec*/ 	.word	0x0500000f


	//   ....[69]....
        /*01f0*/ 	.word	0x0500000f


	//   ....[70]....
        /*01f4*/ 	.word	0x0500000f


	//   ....[71]....
        /*01f8*/ 	.word	0x0500000f


	//   ....[72]....
        /*01fc*/ 	.word	0x0500000f


	//   ....[73]....
        /*0200*/ 	.word	0x0500000f


	//   ....[74]....
        /*0204*/ 	.word	0x0500000f


	//   ....[75]....
        /*0208*/ 	.word	0x0500000f


	//   ....[76]....
        /*020c*/ 	.word	0x0500000f


	//   ....[77]....
        /*0210*/ 	.word	0x0500000f


	//   ....[78]....
        /*0214*/ 	.word	0x0500000f


	//   ....[79]....
        /*0218*/ 	.word	0x0500000f


	//----- nvinfo : EIATTR_COOP_GROUP_INSTR_OFFSETS
	.align		4
.L_1429:
        /*021c*/ 	.byte	0x04, 0x28
        /*021e*/ 	.short	(.L_1431 - .L_1430)


	//   ....[0]....
.L_1430:
        /*0220*/ 	.word	0x00000070


	//   ....[1]....
        /*0224*/ 	.word	0x00000170


	//   ....[2]....
        /*0228*/ 	.word	0x000001c0


	//   ....[3]....
        /*022c*/ 	.word	0x000003f0


	//   ....[4]....
        /*0230*/ 	.word	0x00000550


	//   ....[5]....
        /*0234*/ 	.word	0x00000670


	//   ....[6]....
        /*0238*/ 	.word	0x000007d0


	//   ....[7]....
        /*023c*/ 	.word	0x00001770


	//   ....[8]....
        /*0240*/ 	.word	0x00003980


	//   ....[9]....
        /*0244*/ 	.word	0x00003a40


	//   ....[10]....
        /*0248*/ 	.word	0x000043a0


	//   ....[11]....
        /*024c*/ 	.word	0x00004420


	//   ....[12]....
        /*0250*/ 	.word	0x00005440


	//   ....[13]....
        /*0254*/ 	.word	0x000077e0


	//   ....[14]....
        /*0258*/ 	.word	0x000078e0


	//   ....[15]....
        /*025c*/ 	.word	0x00008320


	//   ....[16]....
        /*0260*/ 	.word	0x000083a0


	//   ....[17]....
        /*0264*/ 	.word	0x00009750


	//   ....[18]....
        /*0268*/ 	.word	0x0000b440


	//   ....[19]....
        /*026c*/ 	.word	0x0000b460


	//   ....[20]....
        /*0270*/ 	.word	0x0000ba10


	//   ....[21]....
        /*0274*/ 	.word	0x0000baf0


	//   ....[22]....
        /*0278*/ 	.word	0x0000cef0


	//   ....[23]....
        /*027c*/ 	.word	0x0000d000


	//   ....[24]....
        /*0280*/ 	.word	0x0000d060


	//   ....[25]....
        /*0284*/ 	.word	0x0000d190


	//   ....[26]....
        /*0288*/ 	.word	0x0000d1c0


	//   ....[27]....
        /*028c*/ 	.word	0x0000f460


	//   ....[28]....
        /*0290*/ 	.word	0x0000f600


	//   ....[29]....
        /*0294*/ 	.word	0x0000f630


	//   ....[30]....
        /*0298*/ 	.word	0x0000f670


	//   ....[31]....
        /*029c*/ 	.word	0x0000f6d0


	//   ....[32]....
        /*02a0*/ 	.word	0x0000f730


	//   ....[33]....
        /*02a4*/ 	.word	0x0000f770


	//   ....[34]....
        /*02a8*/ 	.word	0x0000f910


	//   ....[35]....
        /*02ac*/ 	.word	0x0000f970


	//   ....[36]....
        /*02b0*/ 	.word	0x0000f9b0


	//   ....[37]....
        /*02b4*/ 	.word	0x0000f9f0


	//   ....[38]....
        /*02b8*/ 	.word	0x0000fa20


	//   ....[39]....
        /*02bc*/ 	.word	0x0000fa50


	//   ....[40]....
        /*02c0*/ 	.word	0x0000faf0


	//   ....[41]....
        /*02c4*/ 	.word	0x0000fb50


	//   ....[42]....
        /*02c8*/ 	.word	0x0000fbe0


	//   ....[43]....
        /*02cc*/ 	.word	0x00013120


	//   ....[44]....
        /*02d0*/ 	.word	0x00013130


	//   ....[45]....
        /*02d4*/ 	.word	0x00013230


	//   ....[46]....
        /*02d8*/ 	.word	0x00013290


	//   ....[47]....
        /*02dc*/ 	.word	0x000132d0


	//   ....[48]....
        /*02e0*/ 	.word	0x00013310


	//   ....[49]....
        /*02e4*/ 	.word	0x00013340


	//   ....[50]....
        /*02e8*/ 	.word	0x00013370


	//   ....[51]....
        /*02ec*/ 	.word	0x000134f0


	//   ....[52]....
        /*02f0*/ 	.word	0x00013550


	//   ....[53]....
        /*02f4*/ 	.word	0x00013590


	//   ....[54]....
        /*02f8*/ 	.word	0x000135d0


	//   ....[55]....
        /*02fc*/ 	.word	0x00013600


	//   ....[56]....
        /*0300*/ 	.word	0x00013630


	//   ....[57]....
        /*0304*/ 	.word	0x000136f0


	//   ....[58]....
        /*0308*/ 	.word	0x00013710


	//   ....[59]....
        /*030c*/ 	.word	0x00013780


	//   ....[60]....
        /*0310*/ 	.word	0x00013e00


	//   ....[61]....
        /*0314*/ 	.word	0x000143c0


	//   ....[62]....
        /*0318*/ 	.word	0x000147b0


	//   ....[63]....
        /*031c*/ 	.word	0x00014840


	//   ....[64]....
        /*0320*/ 	.word	0x000148e0


	//   ....[65]....
        /*0324*/ 	.word	0x00014990


	//   ....[66]....
        /*0328*/ 	.word	0x00014a10


	//   ....[67]....
        /*032c*/ 	.word	0x00014a90


	//   ....[68]....
        /*0330*/ 	.word	0x00014b10


	//   ....[69]....
        /*0334*/ 	.word	0x00014b90


	//   ....[70]....
        /*0338*/ 	.word	0x00014c20


	//   ....[71]....
        /*033c*/ 	.word	0x00014cd0


	//   ....[72]....
        /*0340*/ 	.word	0x00014d50


	//   ....[73]....
        /*0344*/ 	.word	0x00014dd0


	//   ....[74]....
        /*0348*/ 	.word	0x00014e50


	//   ....[75]....
        /*034c*/ 	.word	0x00014ed0


	//   ....[76]....
        /*0350*/ 	.word	0x00014f40


	//   ....[77]....
        /*0354*/ 	.word	0x00014fe0


	//   ....[78]....
        /*0358*/ 	.word	0x00015070


	//   ....[79]....
        /*035c*/ 	.word	0x00015190


	//----- nvinfo : EIATTR_REG_RECONFIG
	.align		4
.L_1431:
        /*0360*/ 	.byte	0x01, 0x54
	.zero		2


	//----- nvinfo : EIATTR_SYSCALL_OFFSETS
	.align		4
        /*0364*/ 	.byte	0x04, 0x46
        /*0366*/ 	.short	(.L_1433 - .L_1432)


	//   ....[0]....
.L_1432:
        /*0368*/ 	.word	0x00001970


	//   ....[1]....
        /*036c*/ 	.word	0x00010870


	//   ....[2]....
        /*0370*/ 	.word	0x000109a0


	//   ....[3]....
        /*0374*/ 	.word	0x00010aa0


	//----- nvinfo : EIATTR_MBARRIER_INSTR_OFFSETS
	.align		4
.L_1433:
        /*0378*/ 	.byte	0x04, 0x39
        /*037a*/ 	.short	(.L_1435 - .L_1434)


	//   ....[0]....
.L_1434:
        /*037c*/ 	.word	0x000002a0
        /*0380*/ 	.word	0x000000ff
        /*0384*/ 	.word	0x00031c00
        /*0388*/ 	.short	0x0100
        /*038a*/ 	.byte	0x08
	.zero		1


	//   ....[1]....
        /*038c*/ 	.word	0x000002b0
        /*0390*/ 	.word	0x000000ff
        /*0394*/ 	.word	0x00031c20
        /*0398*/ 	.short	0x0100
        /*039a*/ 	.byte	0x08
	.zero		1


	//   ....[2]....
        /*039c*/ 	.word	0x000003a0
        /*03a0*/ 	.word	0x000000ff
        /*03a4*/ 	.word	0x00031c30
        /*03a8*/ 	.short	0x0100
        /*03aa*/ 	.byte	0x08
	.zero		1


	//   ....[3]....
        /*03ac*/ 	.word	0x000003b0
        /*03b0*/ 	.word	0x000000ff
        /*03b4*/ 	.word	0x00031c40
        /*03b8*/ 	.short	0x0100
        /*03ba*/ 	.byte	0x08
	.zero		1


	//   ....[4]....
        /*03bc*/ 	.word	0x000003c0
        /*03c0*/ 	.word	0x000000ff
        /*03c4*/ 	.word	0x00031c38
        /*03c8*/ 	.short	0x0100
        /*03ca*/ 	.byte	0x08
	.zero		1


	//   ....[5]....
        /*03cc*/ 	.word	0x000003d0
        /*03d0*/ 	.word	0x000000ff
        /*03d4*/ 	.word	0x00031c48
        /*03d8*/ 	.short	0x0100
        /*03da*/ 	.byte	0x08
	.zero		1


	//   ....[6]....
        /*03dc*/ 	.word	0x00000500
        /*03e0*/ 	.word	0x000000ff
        /*03e4*/ 	.word	0x00031c50
        /*03e8*/ 	.short	0x0100
        /*03ea*/ 	.byte	0x08
	.zero		1


	//   ....[7]....
        /*03ec*/ 	.word	0x00000510
        /*03f0*/ 	.word	0x000000ff
        /*03f4*/ 	.word	0x00031c60
        /*03f8*/ 	.short	0x0100
        /*03fa*/ 	.byte	0x08
	.zero		1


	//   ....[8]....
        /*03fc*/ 	.word	0x00000520
        /*0400*/ 	.word	0x000000ff
        /*0404*/ 	.word	0x00031c58
        /*0408*/ 	.short	0x0100
        /*040a*/ 	.byte	0x08
	.zero		1


	//   ....[9]....
        /*040c*/ 	.word	0x00000530
        /*0410*/ 	.word	0x000000ff
        /*0414*/ 	.word	0x00031c68
        /*0418*/ 	.short	0x0100
        /*041a*/ 	.byte	0x08
	.zero		1


	//   ....[10]....
        /*041c*/ 	.word	0x00000620
        /*0420*/ 	.word	0x000000ff
        /*0424*/ 	.word	0x00031c70
        /*0428*/ 	.short	0x0100
        /*042a*/ 	.byte	0x06
	.zero		1


	//   ....[11]....
        /*042c*/ 	.word	0x00000630
        /*0430*/ 	.word	0x000000ff
        /*0434*/ 	.word	0x00031c80
        /*0438*/ 	.short	0x0100
        /*043a*/ 	.byte	0x06
	.zero		1


	//   ....[12]....
        /*043c*/ 	.word	0x00000640
        /*0440*/ 	.word	0x000000ff
        /*0444*/ 	.word	0x00031c78
        /*0448*/ 	.short	0x0100
        /*044a*/ 	.byte	0x06
	.zero		1


	//   ....[13]....
        /*044c*/ 	.word	0x00000650
        /*0450*/ 	.word	0x000000ff
        /*0454*/ 	.word	0x00031c88
        /*0458*/ 	.short	0x0100
        /*045a*/ 	.byte	0x06
	.zero		1


	//   ....[14]....
        /*045c*/ 	.word	0x00000780
        /*0460*/ 	.word	0x000000ff
        /*0464*/ 	.word	0x00031c90
        /*0468*/ 	.short	0x0100
        /*046a*/ 	.byte	0x08
	.zero		1


	//   ....[15]....
        /*046c*/ 	.word	0x00000790
        /*0470*/ 	.word	0x000000ff
        /*0474*/ 	.word	0x00031ca0
        /*0478*/ 	.short	0x0100
        /*047a*/ 	.byte	0x08
	.zero		1


	//   ....[16]....
        /*047c*/ 	.word	0x000007a0
        /*0480*/ 	.word	0x000000ff
        /*0484*/ 	.word	0x00031c98
        /*0488*/ 	.short	0x0100
        /*048a*/ 	.byte	0x08
	.zero		1


	//   ....[17]....
        /*048c*/ 	.word	0x000007b0
        /*0490*/ 	.word	0x000000ff
        /*0494*/ 	.word	0x00031ca8
        /*0498*/ 	.short	0x0100
        /*049a*/ 	.byte	0x08
	.zero		1


	//   ....[18]....
        /*049c*/ 	.word	0x000008e0
        /*04a0*/ 	.word	0x000000ff
        /*04a4*/ 	.word	0x00031cb0
        /*04a8*/ 	.short	0x0100
        /*04aa*/ 	.byte	0x08
	.zero		1


	//   ....[19]....
        /*04ac*/ 	.word	0x000008f0
        /*04b0*/ 	.word	0x000000ff
        /*04b4*/ 	.word	0x00031cc0
        /*04b8*/ 	.short	0x0100
        /*04ba*/ 	.byte	0x08
	.zero		1


	//   ....[20]....
        /*04bc*/ 	.word	0x00000900
        /*04c0*/ 	.word	0x000000ff
        /*04c4*/ 	.word	0x00031cb8
        /*04c8*/ 	.short	0x0100
        /*04ca*/ 	.byte	0x08
	.zero		1


	//   ....[21]....
        /*04cc*/ 	.word	0x00000910
        /*04d0*/ 	.word	0x000000ff
        /*04d4*/ 	.word	0x00031cc8
        /*04d8*/ 	.short	0x0100
        /*04da*/ 	.byte	0x08
	.zero		1


	//   ....[22]....
        /*04dc*/ 	.word	0x00001a10
        /*04e0*/ 	.word	0x000000ff
        /*04e4*/ 	.word	0x00031c00
        /*04e8*/ 	.short	0x010a
        /*04ea*/ 	.byte	0x25
	.zero		1


	//   ....[23]....
        /*04ec*/ 	.word	0x00001a90
        /*04f0*/ 	.word	0x00000003
        /*04f4*/ 	.word	0x00031c30
        /*04f8*/ 	.short	0x010a
        /*04fa*/ 	.byte	0x3f
	.zero		1


	//   ....[24]....
        /*04fc*/ 	.word	0x00001b00
        /*0500*/ 	.word	0x00000003
        /*0504*/ 	.word	0x00031c30
        /*0508*/ 	.short	0x010a
        /*050a*/ 	.byte	0x3f
	.zero		1


	//   ....[25]....
        /*050c*/ 	.word	0x00004430
        /*0510*/ 	.word	0x00000007
        /*0514*/ 	.word	0x00000000
        /*0518*/ 	.short	0x0101
        /*051a*/ 	.byte	0x3f
	.zero		1


	//   ....[26]....
        /*051c*/ 	.word	0x000056f0
        /*0520*/ 	.word	0x000000ff
        /*0524*/ 	.word	0x00031c30
        /*0528*/ 	.short	0x010a
        /*052a*/ 	.byte	0x04
	.zero		1


	//   ....[27]....
        /*052c*/ 	.word	0x00005730
        /*0530*/ 	.word	0x000000ff
        /*0534*/ 	.word	0x00031c30
        /*0538*/ 	.short	0x010a
        /*053a*/ 	.byte	0x04
	.zero		1


	//   ....[28]....
        /*053c*/ 	.word	0x00006dc0
        /*0540*/ 	.word	0x000000ff
        /*0544*/ 	.word	0x00031c50
        /*0548*/ 	.short	0x010a
        /*054a*/ 	.byte	0x04
	.zero		1


	//   ....[29]....
        /*054c*/ 	.word	0x00006e00
        /*0550*/ 	.word	0x000000ff
        /*0554*/ 	.word	0x00031c50
        /*0558*/ 	.short	0x010a
        /*055a*/ 	.byte	0x04
	.zero		1


	//   ....[30]....
        /*055c*/ 	.word	0x00008b90
        /*0560*/ 	.word	0x0000004a
        /*0564*/ 	.word	0x00000000
        /*0568*/ 	.short	0x0101
        /*056a*/ 	.byte	0x3f
	.zero		1


	//   ....[31]....
        /*056c*/ 	.word	0x00008c30
        /*0570*/ 	.word	0x00000072
        /*0574*/ 	.word	0x00000000
        /*0578*/ 	.short	0x0101
        /*057a*/ 	.byte	0x3f
	.zero		1


	//   ....[32]....
        /*057c*/ 	.word	0x000098c0
        /*0580*/ 	.word	0x000000ff
        /*0584*/ 	.word	0x00031c30
        /*0588*/ 	.short	0x010a
        /*058a*/ 	.byte	0x04
	.zero		1


	//   ....[33]....
        /*058c*/ 	.word	0x00009900
        /*0590*/ 	.word	0x000000ff
        /*0594*/ 	.word	0x00031c30
        /*0598*/ 	.short	0x010a
        /*059a*/ 	.byte	0x04
	.zero		1


	//   ....[34]....
        /*059c*/ 	.word	0x0000af90
        /*05a0*/ 	.word	0x000000ff
        /*05a4*/ 	.word	0x00031c50
        /*05a8*/ 	.short	0x010a
        /*05aa*/ 	.byte	0x04
	.zero		1


	//   ....[35]....
        /*05ac*/ 	.word	0x0000afd0
        /*05b0*/ 	.word	0x000000ff
        /*05b4*/ 	.word	0x00031c50
        /*05b8*/ 	.short	0x010a
        /*05ba*/ 	.byte	0x04
	.zero		1


	//   ....[36]....
        /*05bc*/ 	.word	0x0000c440
        /*05c0*/ 	.word	0x00000089
        /*05c4*/ 	.word	0x00000000
        /*05c8*/ 	.short	0x0101
        /*05ca*/ 	.byte	0x3f
	.zero		1


	//   ....[37]....
        /*05cc*/ 	.word	0x0000c4c0
        /*05d0*/ 	.word	0x00000086
        /*05d4*/ 	.word	0x00000000
        /*05d8*/ 	.short	0x0101
        /*05da*/ 	.byte	0x3f
	.zero		1


	//   ....[38]....
        /*05dc*/ 	.word	0x0000cf70
        /*05e0*/ 	.word	0x000000ff
        /*05e4*/ 	.word	0x00031c50
        /*05e8*/ 	.short	0x010a
        /*05ea*/ 	.byte	0x06
	.zero		1


	//   ....[39]....
        /*05ec*/ 	.word	0x0000cfb0
        /*05f0*/ 	.word	0x000000ff
        /*05f4*/ 	.word	0x00031c50
        /*05f8*/ 	.short	0x010a
        /*05fa*/ 	.byte	0x06
	.zero		1


	//   ....[40]....
        /*05fc*/ 	.word	0x0000d780
        /*0600*/ 	.word	0x00000007
        /*0604*/ 	.word	0x00000000
        /*0608*/ 	.short	0x0101
        /*060a*/ 	.byte	0x3f
	.zero		1


	//   ....[41]....
        /*060c*/ 	.word	0x0000e780
        /*0610*/ 	.word	0x000000ff
        /*0614*/ 	.word	0x00000000
        /*0618*/ 	.short	0x0101
        /*061a*/ 	.byte	0x04
	.zero		1


	//   ....[42]....
        /*061c*/ 	.word	0x00011100
        /*0620*/ 	.word	0x00000005
        /*0624*/ 	.word	0x00031c40
        /*0628*/ 	.short	0x010a
        /*062a*/ 	.byte	0x3f
	.zero		1


	//   ....[43]....
        /*062c*/ 	.word	0x00011620
        /*0630*/ 	.word	0x00000019
        /*0634*/ 	.word	0x00031c20
        /*0638*/ 	.short	0x010a
        /*063a*/ 	.byte	0x3f
	.zero		1


	//   ....[44]....
        /*063c*/ 	.word	0x000118f0
        /*0640*/ 	.word	0x00000003
        /*0644*/ 	.word	0x00031c40
        /*0648*/ 	.short	0x010a
        /*064a*/ 	.byte	0x3f
	.zero		1


	//   ....[45]....
        /*064c*/ 	.word	0x00011b70
        /*0650*/ 	.word	0x00000002
        /*0654*/ 	.word	0x00000060
        /*0658*/ 	.short	0x010a
        /*065a*/ 	.byte	0x3f
	.zero		1


	//   ....[46]....
        /*065c*/ 	.word	0x00012080
        /*0660*/ 	.word	0x00000003
        /*0664*/ 	.word	0x00031c40
        /*0668*/ 	.short	0x010a
        /*066a*/ 	.byte	0x3f
	.zero		1


	//   ....[47]....
        /*066c*/ 	.word	0x00012300
        /*0670*/ 	.word	0x00000003
        /*0674*/ 	.word	0x00000060
        /*0678*/ 	.short	0x010a
        /*067a*/ 	.byte	0x3f
	.zero		1


	//   ....[48]....
        /*067c*/ 	.word	0x00012780
        /*0680*/ 	.word	0x00000002
        /*0684*/ 	.word	0x00031c40
        /*0688*/ 	.short	0x010a
        /*068a*/ 	.byte	0x3f
	.zero		1


	//   ....[49]....
        /*068c*/ 	.word	0x00012a20
        /*0690*/ 	.word	0x00000002
        /*0694*/ 	.word	0x00000060
        /*0698*/ 	.short	0x010a
        /*069a*/ 	.byte	0x3f
	.zero		1


	//   ....[50]....
        /*069c*/ 	.word	0x00012e20
        /*06a0*/ 	.word	0x00000003
        /*06a4*/ 	.word	0x00031c60
        /*06a8*/ 	.short	0x010a
        /*06aa*/ 	.byte	0x3f
	.zero		1


	//   ....[51]....
        /*06ac*/ 	.word	0x00013d80
        /*06b0*/ 	.word	0x00000009
        /*06b4*/ 	.word	0x00031c20
        /*06b8*/ 	.short	0x010a
        /*06ba*/ 	.byte	0x3f
	.zero		1


	//   ....[52]....
        /*06bc*/ 	.word	0x00013f40
        /*06c0*/ 	.word	0x00000007
        /*06c4*/ 	.word	0x00000000
        /*06c8*/ 	.short	0x010a
        /*06ca*/ 	.byte	0x3f
	.zero		1


	//   ....[53]....
        /*06cc*/ 	.word	0x00013fb0
        /*06d0*/ 	.word	0x00000003
        /*06d4*/ 	.word	0x00000000
        /*06d8*/ 	.short	0x010a
        /*06da*/ 	.byte	0x3f
	.zero		1


	//   ....[54]....
        /*06dc*/ 	.word	0x00014010
        /*06e0*/ 	.word	0x00000005
        /*06e4*/ 	.word	0x00000000
        /*06e8*/ 	.short	0x010a
        /*06ea*/ 	.byte	0x3f
	.zero		1


	//   ....[55]....
        /*06ec*/ 	.word	0x00014040
        /*06f0*/ 	.word	0x00000003
        /*06f4*/ 	.word	0x00000000
        /*06f8*/ 	.short	0x010a
        /*06fa*/ 	.byte	0x3f
	.zero		1


	//   ....[56]....
        /*06fc*/ 	.word	0x000140b0
        /*0700*/ 	.word	0x00000003
        /*0704*/ 	.word	0x00031c00
        /*0708*/ 	.short	0x010a
        /*070a*/ 	.byte	0x3f
	.zero		1


	//   ....[57]....
        /*070c*/ 	.word	0x00014100
        /*0710*/ 	.word	0x00000003
        /*0714*/ 	.word	0x00031c30
        /*0718*/ 	.short	0x010a
        /*071a*/ 	.byte	0x3f
	.zero		1


	//   ....[58]....
        /*071c*/ 	.word	0x00014160
        /*0720*/ 	.word	0x00000009
        /*0724*/ 	.word	0x00031c30
        /*0728*/ 	.short	0x010a
        /*072a*/ 	.byte	0x3f
	.zero		1


	//   ....[59]....
        /*072c*/ 	.word	0x000141c0
        /*0730*/ 	.word	0x00000009
        /*0734*/ 	.word	0x00031c50
        /*0738*/ 	.short	0x010a
        /*073a*/ 	.byte	0x3f
	.zero		1


	//   ....[60]....
        /*073c*/ 	.word	0x00014220
        /*0740*/ 	.word	0x00000007
        /*0744*/ 	.word	0x00031c30
        /*0748*/ 	.short	0x010a
        /*074a*/ 	.byte	0x3f
	.zero		1


	//   ....[61]....
        /*074c*/ 	.word	0x00014280
        /*0750*/ 	.word	0x00000007
        /*0754*/ 	.word	0x00031c50
        /*0758*/ 	.short	0x010a
        /*075a*/ 	.byte	0x3f
	.zero		1


	//   ....[62]....
        /*075c*/ 	.word	0x000142e0
        /*0760*/ 	.word	0x00000006
        /*0764*/ 	.word	0x00031c50
        /*0768*/ 	.short	0x010a
        /*076a*/ 	.byte	0x3f
	.zero		1


	//   ....[63]....
        /*076c*/ 	.word	0x00014480
        /*0770*/ 	.word	0x00000005
        /*0774*/ 	.word	0x00031c40
        /*0778*/ 	.short	0x010a
        /*077a*/ 	.byte	0x3f
	.zero		1


	//   ....[64]....
        /*077c*/ 	.word	0x000144d0
        /*0780*/ 	.word	0x00000019
        /*0784*/ 	.word	0x00031c20
        /*0788*/ 	.short	0x010a
        /*078a*/ 	.byte	0x3f
	.zero		1


	//   ....[65]....
        /*078c*/ 	.word	0x00014520
        /*0790*/ 	.word	0x00000003
        /*0794*/ 	.word	0x00031c40
        /*0798*/ 	.short	0x010a
        /*079a*/ 	.byte	0x3f
	.zero		1


	//   ....[66]....
        /*079c*/ 	.word	0x00014570
        /*07a0*/ 	.word	0x00000002
        /*07a4*/ 	.word	0x00000060
        /*07a8*/ 	.short	0x010a
        /*07aa*/ 	.byte	0x3f
	.zero		1


	//   ....[67]....
        /*07ac*/ 	.word	0x000145c0
        /*07b0*/ 	.word	0x00000003
        /*07b4*/ 	.word	0x00031c40
        /*07b8*/ 	.short	0x010a
        /*07ba*/ 	.byte	0x3f
	.zero		1


	//   ....[68]....
        /*07bc*/ 	.word	0x00014610
        /*07c0*/ 	.word	0x00000003
        /*07c4*/ 	.word	0x00000060
        /*07c8*/ 	.short	0x010a
        /*07ca*/ 	.byte	0x3f
	.zero		1


	//   ....[69]....
        /*07cc*/ 	.word	0x00014660
        /*07d0*/ 	.word	0x00000002
        /*07d4*/ 	.word	0x00031c40
        /*07d8*/ 	.short	0x010a
        /*07da*/ 	.byte	0x3f
	.zero		1


	//   ....[70]....
        /*07dc*/ 	.word	0x000146b0
        /*07e0*/ 	.word	0x00000002
        /*07e4*/ 	.word	0x00000060
        /*07e8*/ 	.short	0x010a
        /*07ea*/ 	.byte	0x3f
	.zero		1


	//   ....[71]....
        /*07ec*/ 	.word	0x00014700
        /*07f0*/ 	.word	0x00000003
        /*07f4*/ 	.word	0x00031c60
        /*07f8*/ 	.short	0x010a
        /*07fa*/ 	.byte	0x3f
	.zero		1


	//   ....[72]....
        /*07fc*/ 	.word	0x000150b0
        /*0800*/ 	.word	0x00000009
        /*0804*/ 	.word	0x00031c20
        /*0808*/ 	.short	0x010a
        /*080a*/ 	.byte	0x3f
	.zero		1


	//   ....[73]....
        /*080c*/ 	.word	0x00015250
        /*0810*/ 	.word	0x00000007
        /*0814*/ 	.word	0x00000000
        /*0818*/ 	.short	0x010a
        /*081a*/ 	.byte	0x3f
	.zero		1


	//   ....[74]....
        /*081c*/ 	.word	0x000152a0
        /*0820*/ 	.word	0x00000003
        /*0824*/ 	.word	0x00000000
        /*0828*/ 	.short	0x010a
        /*082a*/ 	.byte	0x3f
	.zero		1


	//   ....[75]....
        /*082c*/ 	.word	0x000152f0
        /*0830*/ 	.word	0x00000005
        /*0834*/ 	.word	0x00000000
        /*0838*/ 	.short	0x010a
        /*083a*/ 	.byte	0x3f
	.zero		1


	//----- nvinfo : EIATTR_NUM_MBARRIERS
	.align		4
.L_1435:
        /*083c*/ 	.byte	0x03, 0x38
        /*083e*/ 	.short	0x0016


	//----- nvinfo : EIATTR_EXIT_INSTR_OFFSETS
	.align		4
        /*0840*/ 	.byte	0x04, 0x1c
        /*0842*/ 	.short	(.L_1437 - .L_1436)


	//   ....[0]....
.L_1436:
        /*0844*/ 	.word	0x00000ac0


	//   ....[1]....
        /*0848*/ 	.word	0x0000f420


	//   ....[2]....
        /*084c*/ 	.word	0x0000f480


	//   ....[3]....
        /*0850*/ 	.word	0x00014090


	//----- nvinfo : EIATTR_MAX_THREADS
	.align		4
.L_1437:
        /*0854*/ 	.byte	0x04, 0x05
        /*0856*/ 	.short	(.L_1439 - .L_1438)
.L_1438:
        /*0858*/ 	.word	0x00000200
        /*085c*/ 	.word	0x00000001
        /*0860*/ 	.word	0x00000001


	//----- nvinfo : EIATTR_CRS_STACK_SIZE
	.align		4
.L_1439:
        /*0864*/ 	.byte	0x04, 0x1e
        /*0866*/ 	.short	(.L_1441 - .L_1440)
.L_1440:
        /*0868*/ 	.word	0x00000000


	//----- nvinfo : EIATTR_CBANK_PARAM_SIZE
	.align		4
.L_1441:
        /*086c*/ 	.byte	0x03, 0x19
        /*086e*/ 	.short	0x0a70


	//----- nvinfo : EIATTR_PARAM_CBANK
	.align		4
        /*0870*/ 	.byte	0x04, 0x0a
        /*0872*/ 	.short	(.L_1443 - .L_1442)
	.align		4
.L_1442:
        /*0874*/ 	.word	index@(.nv.constant0._ZN7cutlass13device_kernelIN5flash11enable_sm90INS1_16FlashAttnFwdSm90INS1_25CollectiveMainloopFwdSm90ILi2EN4cute5tupleIJNS5_1CILi1EEES8_S8_EEENS6_IJNS7_ILi192EEENS7_ILi144EEENS7_ILi96EEEEEELi96ENS_6half_tEfNS_4arch4Sm90ELb1ELb0ELb0ELb1ELb0ELb0ELb0ELb0ELb1ELb0ELb0ELb0EEENS1_21CollectiveEpilogueFwdINS6_IJSA_SC_SB_EEES9_SE_SG_Li384ELb1ELb0ELb0ELb0EEENS1_36VarlenDynamicPersistentTileSchedulerILi192ELi144ELi384ELi32ELb0ELb0ELb1ELb1ELb1ELb1EEEEEEEEEvNT_6ParamsE)
        /*0878*/ 	.short	0x0210
        /*087a*/ 	.short	0x0a70


	//----- nvinfo : EIATTR_SW_WAR
	.align		4
.L_1443:
        /*087c*/ 	.byte	0x04, 0x36
        /*087e*/ 	.short	(.L_1445 - .L_1444)
.L_1444:
        /*0880*/ 	.word	0x00000008
.L_1445:


//--------------------- .nv.info._ZN7cutlass13device_kernelIN5flash11enable_sm90INS1_16FlashAttnFwdSm90INS1_25CollectiveMainloopFwdSm90ILi2EN4cute5tupleIJNS5_1CILi1EEES8_S8_EEENS6_IJNS7_ILi192EEENS7_ILi144EEENS7_ILi96EEEEEELi96ENS_6half_tEfNS_4arch4Sm90ELb1ELb0ELb0ELb1ELb0ELb1ELb0ELb0ELb1ELb0ELb0ELb0EEENS1_21CollectiveEpilogueFwdINS6_IJSA_SC_SB_EEES9_SE_SG_Li384ELb1ELb0ELb0ELb0EEENS1_36VarlenDynamicPersistentTileSchedulerILi192ELi144ELi384ELi32ELb0ELb0ELb1ELb1ELb1ELb1EEEEEEEEEvNT_6ParamsE --------------------------
	.section	.nv.info._ZN7cutlass13device_kernelIN5flash11enable_sm90INS1_16FlashAttnFwdSm90INS1_25CollectiveMainloopFwdSm90ILi2EN4cute5tupleIJNS5_1CILi1EEES8_S8_EEENS6_IJNS7_ILi192EEENS7_ILi144EEENS7_ILi96EEEEEELi96ENS_6half_tEfNS_4arch4Sm90ELb1ELb0ELb0ELb1ELb0ELb1ELb0ELb0ELb1ELb0ELb0ELb0EEENS1_21CollectiveEpilogueFwdINS6_IJSA_SC_SB_EEES9_SE_SG_Li384ELb1ELb0ELb0ELb0EEENS1_36VarlenDynamicPersistentTileSchedulerILi192ELi144ELi384ELi32ELb0ELb0ELb1ELb1ELb1ELb1EEEEEEEEEvNT_6ParamsE,"",@"SHT_CUDA_INFO"
	.sectionflags	@""
	.align	4


	//----- nvinfo : EIATTR_CUDA_API_VERSION
	.align		4
        /*0000*/ 	.byte	0x04, 0x37
        /*0002*/ 	.short	(.L_1447 - .L_1446)
.L_1446:
        /*0004*/ 	.word	0x00000082


	//----- nvinfo : EIATTR_KPARAM_INFO
	.align		4
.L_1447:
        /*0008*/ 	.byte	0x04, 0x17
        /*000a*/ 	.short	(.L_1449 - .L_1448)
.L_1448:
        /*000c*/ 	.word	0x00000000
        /*0010*/ 	.short	0x0000
        /*0012*/ 	.short	0x0070
        /*0014*/ 	.byte	0x00, 0xf0, 0x01, 0x28


	//----- nvinfo : EIATTR_SPARSE_MMA_MASK
	.align		4
.L_1449:
        /*0018*/ 	.byte	0x03, 0x50
        /*001a*/ 	.short	0x0000


	//----- nvinfo : EIATTR_MAXREG_COUNT
	.align		4
        /*001c*/ 	.byte	0x03, 0x1b
        /*001e*/ 	.short	0x0080


	//----- nvinfo : EIATTR_NUM_BARRIERS
	.align		4
        /*0020*/ 	.byte	0x02, 0x4c
        /*0022*/ 	.byte	0x10
	.zero		1


	//----- nvinfo : EIATTR_EXTERNS
	.align		4
        /*0024*/ 	.byte	0x04, 0x0f
        /*0026*/ 	.short	(.L_1451 - .L_1450)


	//   ....[0]....
	.align		4
.L_1450:
        /*0028*/ 	.word	index@(__assertfail)


	//----- nvinfo : EIATTR_ANNOTATIONS
	.align		4
.L_1451:
        /*002c*/ 	.byte	0x04, 0x55
        /*002e*/ 	.short	(.L_1453 - .L_1452)


	//   ....[0]....
.L_1452:
        /* <DEDUP_REMOVED lines=101> */


	//----- nvinfo : EIATTR_MERCURY_ISA_VERSION
	.align		4
.L_1453:
        /*0670*/ 	.byte	0x03, 0x5f
        /*0672*/ 	.short	0x0101


	//----- nvinfo : EIATTR_UNUSED_LOAD_BYTE_OFFSET
	.align		4
        /*0674*/ 	.byte	0x04, 0x44
        /*0676*/ 	.short	(.L_1455 - .L_1454)


	//   ....[0]....
.L_1454:
        /*0678*/ 	.word	0x00000b00
        /*067c*/ 	.word	0x0000fff0


	//   ....[1]....
        /*0680*/ 	.word	0x00019c90
        /*0684*/ 	.word	0x0000fff0


	//----- nvinfo : EIATTR_INT_WARP_WIDE_INSTR_OFFSETS
	.align		4
.L_1455:
        /*0688*/ 	.byte	0x04, 0x31
        /*068a*/ 	.short	(.L_1457 - .L_1456)


	//   ....[0]....
.L_1456:
        /*068c*/ 	.word	0x000001c0


	//   ....[1]....
        /*0690*/ 	.word	0x00000200


	//   ....[2]....
        /*0694*/ 	.word	0x00000270


	//   ....[3]....
        /*0698*/ 	.word	0x0001d6e0


	//   ....[4]....
        /*069c*/ 	.word	0x0001d780


	//   ....[5]....
        /*06a0*/ 	.word	0x0001dbe0


	//   ....[6]....
        /*06a4*/ 	.word	0x0001dc10


	//   ....[7]....
        /*06a8*/ 	.word	0x0001dde0


	//   ....[8]....
        /*06ac*/ 	.word	0x0001deb0


	//   ....[9]....
        /*06b0*/ 	.word	0x0001ff10


	//   ....[10]....
        /*06b4*/ 	.word	0x0001ffb0


	//----- nvinfo : EIATTR_COOP_GROUP_MASK_REGIDS
	.align		4
.L_1457:
        /*06b8*/ 	.byte	0x04, 0x29
        /*06ba*/ 	.short	(.L_1459 - .L_1458)


	//   ....[0]....
.L_1458:
        /*06bc*/ 	.word	0xffffffff


	//   ....[1]....
        /*06c0*/ 	.word	0xffffffff


	//   ....[2]....
        /*06c4*/ 	.word	0xffffffff


	//   ....[3]....
        /*06c8*/ 	.word	0xffffffff


	//   ....[4]....
        /*06cc*/ 	.word	0xffffffff


	//   ....[5]....
        /*06d0*/ 	.word	0xffffffff


	//   ....[6]....
        /*06d4*/ 	.word	0xffffffff


	//   ....[7]....
        /*06d8*/ 	.word	0xffffffff


	//   ....[8]....
        /*06dc*/ 	.word	0xffffffff


	//   ....[9]....
        /*06e0*/ 	.word	0xffffffff


	//   ....[10]....
        /*06e4*/ 	.word	0xffffffff


	//   ....[11]....
        /*06e8*/ 	.word	0xffffffff


	//   ....[12]....
        /*06ec*/ 	.word	0xffffffff


	//   ....[13]....
        /*06f0*/ 	.word	0xffffffff


	//   ....[14]....
        /*06f4*/ 	.word	0xffffffff


	//   ....[15]....
        /*06f8*/ 	.word	0xffffffff


	//   ....[16]....
        /*06fc*/ 	.word	0xffffffff


	//   ....[17]....
        /*0700*/ 	.word	0xffffffff


	//   ....[18]....
        /*0704*/ 	.word	0xffffffff


	//   ....[19]....
        /*0708*/ 	.word	0xffffffff


	//   ....[20]....
        /*070c*/ 	.word	0xffffffff


	//   ....[21]....
        /*0710*/ 	.word	0xffffffff


	//   ....[22]....
        /*0714*/ 	.word	0xffffffff


	//   ....[23]....
        /*0718*/ 	.word	0xffffffff


	//   ....[24]....
        /*071c*/ 	.word	0xffffffff


	//   ....[25]....
        /*0720*/ 	.word	0xffffffff


	//   ....[26]....
        /*0724*/ 	.word	0xffffffff


	//   ....[27]....
        /*0728*/ 	.word	0xffffffff


	//   ....[28]....
        /*072c*/ 	.word	0xffffffff


	//   ....[29]....
        /*0730*/ 	.word	0xffffffff


	//   ....[30]....
        /*0734*/ 	.word	0xffffffff


	//   ....[31]....
        /*0738*/ 	.word	0xffffffff


	//   ....[32]....
        /*073c*/ 	.word	0xffffffff


	//   ....[33]....
        /*0740*/ 	.word	0xffffffff


	//   ....[34]....
        /*0744*/ 	.word	0xffffffff


	//   ....[35]....
        /*0748*/ 	.word	0xffffffff


	//   ....[36]....
        /*074c*/ 	.word	0xffffffff


	//   ....[37]....
        /*0750*/ 	.word	0xffffffff


	//   ....[38]....
        /*0754*/ 	.word	0xffffffff


	//   ....[39]....
        /*0758*/ 	.word	0xffffffff


	//   ....[40]....
        /*075c*/ 	.word	0xffffffff


	//   ....[41]....
        /*0760*/ 	.word	0xffffffff


	//   ....[42]....
        /*0764*/ 	.word	0xffffffff


	//   ....[43]....
        /*0768*/ 	.word	0xffffffff


	//   ....[44]....
        /*076c*/ 	.word	0xffffffff


	//   ....[45]....
        /*0770*/ 	.word	0xffffffff


	//   ....[46]....
        /*0774*/ 	.word	0xffffffff


	//   ....[47]....
        /*0778*/ 	.word	0xffffffff


	//   ....[48]....
        /*077c*/ 	.word	0xffffffff


	//   ....[49]....
        /*0780*/ 	.word	0xffffffff


	//   ....[50]....
        /*0784*/ 	.word	0xffffffff


	//   ....[51]....
        /*0788*/ 	.word	0xffffffff


	//   ....[52]....
        /*078c*/ 	.word	0xffffffff


	//   ....[53]....
        /*0790*/ 	.word	0xffffffff


	//   ....[54]....
        /*0794*/ 	.word	0xffffffff


	//   ....[55]....
        /*0798*/ 	.word	0xffffffff


	//   ....[56]....
        /*079c*/ 	.word	0xffffffff


	//   ....[57]....
        /*07a0*/ 	.word	0xffffffff


	//   ....[58]....
        /*07a4*/ 	.word	0xffffffff


	//   ....[59]....
        /*07a8*/ 	.word	0xffffffff


	//   ....[60]....
        /*07ac*/ 	.word	0xffffffff


	//   ....[61]....
        /*07b0*/ 	.word	0x0500000f


	//   ....[62]....
        /*07b4*/ 	.word	0x0500000f


	//   ....[63]....
        /*07b8*/ 	.word	0x0500000f


	//   ....[64]....
        /*07bc*/ 	.word	0x0500000f


	//   ....[65]....
        /*07c0*/ 	.word	0x0500000f


	//   ....[66]....
        /*07c4*/ 	.word	0x0500000f


	//   ....[67]....
        /*07c8*/ 	.word	0x0500000f


	//   ....[68]....
        /*07cc*/ 	.word	0x0500000f


	//   ....[69]....
        /*07d0*/ 	.word	0x0500000f


	//   ....[70]....
        /*07d4*/ 	.word	0x0500000f


	//   ....[71]....
        /*07d8*/ 	.word	0x0500000f


	//   ....[72]....
        /*07dc*/ 	.word	0x0500000f


	//   ....[73]....
        /*07e0*/ 	.word	0x0500000f


	//   ....[74]....
        /*07e4*/ 	.word	0x0500000f


	//   ....[75]....
        /*07e8*/ 	.word	0x0500000f


	//   ....[76]....
        /*07ec*/ 	.word	0x0500000f


	//   ....[77]....
        /*07f0*/ 	.word	0x0500000f


	//   ....[78]....
        /*07f4*/ 	.word	0x0500000f


	//   ....[79]....
        /*07f8*/ 	.word	0x0500000f


	//   ....[80]....
        /*07fc*/ 	.word	0x0500000f


	//   ....[81]....
        /*0800*/ 	.word	0x0500000f


	//   ....[82]....
        /*0804*/ 	.word	0x0500000f


	//   ....[83]....
        /*0808*/ 	.word	0x0500000f


	//   ....[84]....
        /*080c*/ 	.word	0x0500000f


	//   ....[85]....
        /*0810*/ 	.word	0x0500000f


	//   ....[86]....
        /*0814*/ 	.word	0x0500000f


	//   ....[87]....
        /*0818*/ 	.word	0x0500000f


	//   ....[88]....
        /*081c*/ 	.word	0x0500000f


	//   ....[89]....
        /*0820*/ 	.word	0x0500000f


	//----- nvinfo : EIATTR_COOP_GROUP_INSTR_OFFSETS
	.align		4
.L_1459:
        /*0824*/ 	.byte	0x04, 0x28
        /*0826*/ 	.short	(.L_1461 - .L_1460)


	//   ....[0]....
.L_1460:
        /*0828*/ 	.word	0x00000070


	//   ....[1]....
        /*082c*/ 	.word	0x000001d0


	//   ....[2]....
        /*0830*/ 	.word	0x00000220


	//   ....[3]....
        /*0834*/ 	.word	0x00000450


	//   ....[4]....
        /*0838*/ 	.word	0x000005b0


	//   ....[5]....
        /*083c*/ 	.word	0x000006d0


	//   ....[6]....
        /*0840*/ 	.word	0x00000830


	//   ....[7]....
        /*0844*/ 	.word	0x00006fb0


	//   ....[8]....
        /*0848*/ 	.word	0x0000d7b0


	//   ....[9]....
        /*084c*/ 	.word	0x0000d7d0


	//   ....[10]....
        /*0850*/ 	.word	0x0000e070


	//   ....[11]....
        /*0854*/ 	.word	0x0000e0c0


	//   ....[12]....
        /*0858*/ 	.word	0x0000f3d0


	//   ....[13]....
        /*085c*/ 	.word	0x000125e0


	//   ....[14]....
        /*0860*/ 	.word	0x000126a0


	//   ....[15]....
        /*0864*/ 	.word	0x00012ee0


	//   ....[16]....
        /*0868*/ 	.word	0x000133d0


	//   ....[17]....
        /*086c*/ 	.word	0x000147a0


	//   ....[18]....
        /*0870*/ 	.word	0x00017090


	//   ....[19]....
        /*0874*/ 	.word	0x000170b0


	//   ....[20]....
        /*0878*/ 	.word	0x00017660


	//   ....[21]....
        /*087c*/ 	.word	0x00017680


	//   ....[22]....
        /*0880*/ 	.word	0x00018f10


	//   ....[23]....
        /*0884*/ 	.word	0x00019670


	//   ....[24]....
        /*0888*/ 	.word	0x000196a0


	//   ....[25]....
        /*088c*/ 	.word	0x000196e0


	//   ....[26]....
        /*0890*/ 	.word	0x000196f0


	//   ....[27]....
        /*0894*/ 	.word	0x0001b580


	//   ....[28]....
        /*0898*/ 	.word	0x0001b720


	//   ....[29]....
        /*089c*/ 	.word	0x0001b750


	//   ....[30]....
        /*08a0*/ 	.word	0x0001b780


	//   ....[31]....
        /*08a4*/ 	.word	0x0001b7c0


	//   ....[32]....
        /*08a8*/ 	.word	0x0001b810


	//   ....[33]....
        /*08ac*/ 	.word	0x0001b870


	//   ....[34]....
        /*08b0*/ 	.word	0x0001ba40


	//   ....[35]....
        /*08b4*/ 	.word	0x0001baa0


	//   ....[36]....
        /*08b8*/ 	.word	0x0001bae0


	//   ....[37]....
        /*08bc*/ 	.word	0x0001bb20


	//   ....[38]....
        /*08c0*/ 	.word	0x0001bb50


	//   ....[39]....
        /*08c4*/ 	.word	0x0001bb80


	//   ....[40]....
        /*08c8*/ 	.word	0x0001bc30


	//   ....[41]....
        /*08cc*/ 	.word	0x0001bc90


	//   ....[42]....
        /*08d0*/ 	.word	0x0001bd20


	//   ....[43]....
        /*08d4*/ 	.word	0x00020370


	//   ....[44]....
        /*08d8*/ 	.word	0x00020380


	//   ....[45]....
        /*08dc*/ 	.word	0x00020480


	//   ....[46]....
        /*08e0*/ 	.word	0x000204e0


	//   ....[47]....
        /*08e4*/ 	.word	0x00020520


	//   ....[48]....
        /*08e8*/ 	.word	0x00020560


	//   ....[49]....
        /*08ec*/ 	.word	0x00020590


	//   ....[50]....
        /*08f0*/ 	.word	0x000205c0


	//   ....[51]....
        /*08f4*/ 	.word	0x00020740


	//   ....[52]....
        /*08f8*/ 	.word	0x000207a0


	//   ....[53]....
        /*08fc*/ 	.word	0x000207e0


	//   ....[54]....
        /*0900*/ 	.word	0x00020820


	//   ....[55]....
        /*0904*/ 	.word	0x00020850


	//   ....[56]....
        /*0908*/ 	.word	0x00020880


	//   ....[57]....
        /*090c*/ 	.word	0x00020940


	//   ....[58]....
        /*0910*/ 	.word	0x00020960


	//   ....[59]....
        /*0914*/ 	.word	0x000209d0


	//   ....[60]....
        /*0918*/ 	.word	0x00021050


	//   ....[61]....
        /*091c*/ 	.word	0x00021450


	//   ....[62]....
        /*0920*/ 	.word	0x000214f0


	//   ....[63]....
        /*0924*/ 	.word	0x00021590


	//   ....[64]....
        /*0928*/ 	.word	0x00021630


	//   ....[65]....
        /*092c*/ 	.word	0x000216d0


	//   ....[66]....
        /*0930*/ 	.word	0x000217b0


	//   ....[67]....
        /*0934*/ 	.word	0x00021850


	//   ....[68]....
        /*0938*/ 	.word	0x000218f0


	//   ....[69]....
        /*093c*/ 	.word	0x00021990


	//   ....[70]....
        /*0940*/ 	.word	0x00021c90


	//   ....[71]....
        /*0944*/ 	.word	0x00021f70


	//   ....[72]....
        /*0948*/ 	.word	0x00022360


	//   ....[73]....
        /*094c*/ 	.word	0x000223f0


	//   ....[74]....
        /*0950*/ 	.word	0x00022490


	//   ....[75]....
        /*0954*/ 	.word	0x00022540


	//   ....[76]....
        /*0958*/ 	.word	0x000225c0


	//   ....[77]....
        /*095c*/ 	.word	0x00022640


	//   ....[78]....
        /*0960*/ 	.word	0x000226c0


	//   ....[79]....
        /*0964*/ 	.word	0x00022740


	//   ....[80]....
        /*0968*/ 	.word	0x000227d0


	//   ....[81]....
        /*096c*/ 	.word	0x00022880


	//   ....[82]....
        /*0970*/ 	.word	0x00022900


	//   ....[83]....
        /*0974*/ 	.word	0x00022980


	//   ....[84]....
        /*0978*/ 	.word	0x00022a00


	//   ....[85]....
        /*097c*/ 	.word	0x00022a80


	//   ....[86]....
        /*0980*/ 	.word	0x00022af0


	//   ....[87]....
        /*0984*/ 	.word	0x00022b90


	//   ....[88]....
        /*0988*/ 	.word	0x00022c20


	//   ....[89]....
        /*098c*/ 	.word	0x00022d40


	//----- nvinfo : EIATTR_REG_RECONFIG
	.align		4
.L_1461:
        /*0990*/ 	.byte	0x01, 0x54
	.zero		2


	//----- nvinfo : EIATTR_SYSCALL_OFFSETS
	.align		4
        /*0994*/ 	.byte	0x04, 0x46
        /*0996*/ 	.short	(.L_1463 - .L_1462)


	//   ....[0]....
.L_1462:
        /*0998*/ 	.word	0x00001bd0


	//   ....[1]....
        /*099c*/ 	.word	0x00001d20


	//   ....[2]....
        /*09a0*/ 	.word	0x00007180


	//   ....[3]....
        /*09a4*/ 	.word	0x000074c0


	//   ....[4]....
        /*09a8*/ 	.word	0x0001d900


	//   ....[5]....
        /*09ac*/ 	.word	0x0001da30


	//   ....[6]....
        /*09b0*/ 	.word	0x0001db30


	//----- nvinfo : EIATTR_MBARRIER_INSTR_OFFSETS
	.align		4
.L_1463:
        /*09b4*/ 	.byte	0x04, 0x39
        /*09b6*/ 	.short	(.L_1465 - .L_1464)


	//   ....[0]....
.L_1464:
        /*09b8*/ 	.word	0x00000300
        /*09bc*/ 	.word	0x000000ff
        /*09c0*/ 	.word	0x00031c00
        /*09c4*/ 	.short	0x0100
        /*09c6*/ 	.byte	0x08
	.zero		1


	//   ....[1]....
        /*09c8*/ 	.word	0x00000310
        /*09cc*/ 	.word	0x000000ff
        /*09d0*/ 	.word	0x00031c20
        /*09d4*/ 	.short	0x0100
        /*09d6*/ 	.byte	0x08
	.zero		1


	//   ....[2]....
        /*09d8*/ 	.word	0x00000400
        /*09dc*/ 	.word	0x000000ff
        /*09e0*/ 	.word	0x00031c30
        /*09e4*/ 	.short	0x0100
        /*09e6*/ 	.byte	0x08
	.zero		1


	//   ....[3]....
        /*09e8*/ 	.word	0x00000410
        /*09ec*/ 	.word	0x000000ff
        /*09f0*/ 	.word	0x00031c40
        /*09f4*/ 	.short	0x0100
        /*09f6*/ 	.byte	0x08
	.zero		1


	//   ....[4]....
        /*09f8*/ 	.word	0x00000420
        /*09fc*/ 	.word	0x000000ff
        /*0a00*/ 	.word	0x00031c38
        /*0a04*/ 	.short	0x0100
        /*0a06*/ 	.byte	0x08
	.zero		1


	//   ....[5]....
        /*0a08*/ 	.word	0x00000430
        /*0a0c*/ 	.word	0x000000ff
        /*0a10*/ 	.word	0x00031c48
        /*0a14*/ 	.short	0x0100
        /*0a16*/ 	.byte	0x08
	.zero		1


	//   ....[6]....
        /*0a18*/ 	.word	0x00000560
        /*0a1c*/ 	.word	0x000000ff
        /*0a20*/ 	.word	0x00031c50
        /*0a24*/ 	.short	0x0100
        /*0a26*/ 	.byte	0x08
	.zero		1


	//   ....[7]....
        /*0a28*/ 	.word	0x00000570
        /*0a2c*/ 	.word	0x000000ff
        /*0a30*/ 	.word	0x00031c60
        /*0a34*/ 	.short	0x0100
        /*0a36*/ 	.byte	0x08
	.zero		1


	//   ....[8]....
        /*0a38*/ 	.word	0x00000580
        /*0a3c*/ 	.word	0x000000ff
        /*0a40*/ 	.word	0x00031c58
        /*0a44*/ 	.short	0x0100
        /*0a46*/ 	.byte	0x08
	.zero		1


	//   ....[9]....
        /*0a48*/ 	.word	0x00000590
        /*0a4c*/ 	.word	0x000000ff
        /*0a50*/ 	.word	0x00031c68
        /*0a54*/ 	.short	0x0100
        /*0a56*/ 	.byte	0x08
	.zero		1


	//   ....[10]....
        /*0a58*/ 	.word	0x00000680
        /*0a5c*/ 	.word	0x000000ff
        /*0a60*/ 	.word	0x00031c70
        /*0a64*/ 	.short	0x0100
        /*0a66*/ 	.byte	0x06
	.zero		1


	//   ....[11]....
        /*0a68*/ 	.word	0x00000690
        /*0a6c*/ 	.word	0x000000ff
        /*0a70*/ 	.word	0x00031c80
        /*0a74*/ 	.short	0x0100
        /*0a76*/ 	.byte	0x06
	.zero		1


	//   ....[12]....
        /*0a78*/ 	.word	0x000006a0
        /*0a7c*/ 	.word	0x000000ff
        /*0a80*/ 	.word	0x00031c78
        /*0a84*/ 	.short	0x0100
        /*0a86*/ 	.byte	0x06
	.zero		1


	//   ....[13]....
        /*0a88*/ 	.word	0x000006b0
        /*0a8c*/ 	.word	0x000000ff
        /*0a90*/ 	.word	0x00031c88
        /*0a94*/ 	.short	0x0100
        /*0a96*/ 	.byte	0x06
	.zero		1


	//   ....[14]....
        /*0a98*/ 	.word	0x000007e0
        /*0a9c*/ 	.word	0x000000ff
        /*0aa0*/ 	.word	0x00031c90
        /*0aa4*/ 	.short	0x0100
        /*0aa6*/ 	.byte	0x08
	.zero		1


	//   ....[15]....
        /*0aa8*/ 	.word	0x000007f0
        /*0aac*/ 	.word	0x000000ff
        /*0ab0*/ 	.word	0x00031ca0
        /*0ab4*/ 	.short	0x0100
        /*0ab6*/ 	.byte	0x08
	.zero		1


	//   ....[16]....
        /*0ab8*/ 	.word	0x00000800
        /*0abc*/ 	.word	0x000000ff
        /*0ac0*/ 	.word	0x00031c98
        /*0ac4*/ 	.short	0x0100
        /*0ac6*/ 	.byte	0x08
	.zero		1


	//   ....[17]....
        /*0ac8*/ 	.word	0x00000810
        /*0acc*/ 	.word	0x000000ff
        /*0ad0*/ 	.word	0x00031ca8
        /*0ad4*/ 	.short	0x0100
        /*0ad6*/ 	.byte	0x08
	.zero		1


	//   ....[18]....
        /*0ad8*/ 	.word	0x00000940
        /*0adc*/ 	.word	0x000000ff
        /*0ae0*/ 	.word	0x00031cb0
        /*0ae4*/ 	.short	0x0100
        /*0ae6*/ 	.byte	0x08
	.zero		1


	//   ....[19]....
        /*0ae8*/ 	.word	0x00000950
        /*0aec*/ 	.word	0x000000ff
        /*0af0*/ 	.word	0x00031cc0
        /*0af4*/ 	.short	0x0100
        /*0af6*/ 	.byte	0x08
	.zero		1


	//   ....[20]....
        /*0af8*/ 	.word	0x00000960
        /*0afc*/ 	.word	0x000000ff
        /*0b00*/ 	.word	0x00031cb8
        /*0b04*/ 	.short	0x0100
        /*0b06*/ 	.byte	0x08
	.zero		1


	//   ....[21]....
        /*0b08*/ 	.word	0x00000970
        /*0b0c*/ 	.word	0x000000ff
        /*0b10*/ 	.word	0x00031cc8
        /*0b14*/ 	.short	0x0100
        /*0b16*/ 	.byte	0x08
	.zero		1


	//   ....[22]....
        /*0b18*/ 	.word	0x000031e0
        /*0b1c*/ 	.word	0x0000000f
        /*0b20*/ 	.word	0x00031c90
        /*0b24*/ 	.short	0x010a
        /*0b26*/ 	.byte	0x3f
	.zero		1


	//   ....[23]....
        /*0b28*/ 	.word	0x00004c80
        /*0b2c*/ 	.word	0x0000000f
        /*0b30*/ 	.word	0x00031c90
        /*0b34*/ 	.short	0x010a
        /*0b36*/ 	.byte	0x3f
	.zero		1


	//   ....[24]....
        /*0b38*/ 	.word	0x00006660
        /*0b3c*/ 	.word	0x0000000f
        /*0b40*/ 	.word	0x00031c90
        /*0b44*/ 	.short	0x010a
        /*0b46*/ 	.byte	0x3f
	.zero		1


	//   ....[25]....
        /*0b48*/ 	.word	0x000068d0
        /*0b4c*/ 	.word	0x0000001c
        /*0b50*/ 	.word	0x00000000
        /*0b54*/ 	.short	0x0101
        /*0b56*/ 	.byte	0x3f
	.zero		1


	//   ....[26]....
        /*0b58*/ 	.word	0x00006910
        /*0b5c*/ 	.word	0x0000000f
        /*0b60*/ 	.word	0x00031cb0
        /*0b64*/ 	.short	0x010a
        /*0b66*/ 	.byte	0x3f
	.zero		1


	//   ....[27]....
        /*0b68*/ 	.word	0x00006c70
        /*0b6c*/ 	.word	0x0000000f
        /*0b70*/ 	.word	0x00000000
        /*0b74*/ 	.short	0x0101
        /*0b76*/ 	.byte	0x3f
	.zero		1


	//   ....[28]....
        /*0b78*/ 	.word	0x00007220
        /*0b7c*/ 	.word	0x00000016
        /*0b80*/ 	.word	0x00031c00
        /*0b84*/ 	.short	0x010a
        /*0b86*/ 	.byte	0x3f
	.zero		1


	//   ....[29]....
        /*0b88*/ 	.word	0x00007270
        /*0b8c*/ 	.word	0x00000016
        /*0b90*/ 	.word	0x00031c00
        /*0b94*/ 	.short	0x010a
        /*0b96*/ 	.byte	0x3f
	.zero		1


	//   ....[30]....
        /*0b98*/ 	.word	0x00007de0
        /*0b9c*/ 	.word	0x00000016
        /*0ba0*/ 	.word	0x00031c00
        /*0ba4*/ 	.short	0x010a
        /*0ba6*/ 	.byte	0x3f
	.zero		1


	//   ....[31]....
        /*0ba8*/ 	.word	0x00009910
        /*0bac*/ 	.word	0x00000016
        /*0bb0*/ 	.word	0x00031c00
        /*0bb4*/ 	.short	0x010a
        /*0bb6*/ 	.byte	0x3f
	.zero		1


	//   ....[32]....
        /*0bb8*/ 	.word	0x0000b000
        /*0bbc*/ 	.word	0x00000015
        /*0bc0*/ 	.word	0x00031c30
        /*0bc4*/ 	.short	0x010a
        /*0bc6*/ 	.byte	0x3f
	.zero		1


	//   ....[33]....
        /*0bc8*/ 	.word	0x0000b0d0
        /*0bcc*/ 	.word	0x00000015
        /*0bd0*/ 	.word	0x00031c30
        /*0bd4*/ 	.short	0x010a
        /*0bd6*/ 	.byte	0x3f
	.zero		1


	//   ....[34]....
        /*0bd8*/ 	.word	0x0000e470
        /*0bdc*/ 	.word	0x00000010
        /*0be0*/ 	.word	0x00000000
        /*0be4*/ 	.short	0x0101
        /*0be6*/ 	.byte	0x3f
	.zero		1


	//   ....[35]....
        /*0be8*/ 	.word	0x0000f6a0
        /*0bec*/ 	.word	0x00000000
        /*0bf0*/ 	.word	0x00031c30
        /*0bf4*/ 	.short	0x010a
        /*0bf6*/ 	.byte	0x3f
	.zero		1


	//   ....[36]....
        /*0bf8*/ 	.word	0x0000f6f0
        /*0bfc*/ 	.word	0x00000000
        /*0c00*/ 	.word	0x00031c30
        /*0c04*/ 	.short	0x010a
        /*0c06*/ 	.byte	0x3f
	.zero		1


	//   ....[37]....
        /*0c08*/ 	.word	0x00011b00
        /*0c0c*/ 	.word	0x0000000e
        /*0c10*/ 	.word	0x00031c50
        /*0c14*/ 	.short	0x010a
        /*0c16*/ 	.byte	0x3f
	.zero		1


	//   ....[38]....
        /*0c18*/ 	.word	0x00011b50
        /*0c1c*/ 	.word	0x0000000e
        /*0c20*/ 	.word	0x00031c50
        /*0c24*/ 	.short	0x010a
        /*0c26*/ 	.byte	0x3f
	.zero		1


	//   ....[39]....
        /*0c28*/ 	.word	0x00013590
        /*0c2c*/ 	.word	0x0000000f
        /*0c30*/ 	.word	0x00000000
        /*0c34*/ 	.short	0x0101
        /*0c36*/ 	.byte	0x3f
	.zero		1


	//   ....[40]....
        /*0c38*/ 	.word	0x000136a0
        /*0c3c*/ 	.word	0x00000011
        /*0c40*/ 	.word	0x00000000
        /*0c44*/ 	.short	0x0101
        /*0c46*/ 	.byte	0x3f
	.zero		1


	//   ....[41]....
        /*0c48*/ 	.word	0x00014910
        /*0c4c*/ 	.word	0x00000000
        /*0c50*/ 	.word	0x00031c30
        /*0c54*/ 	.short	0x010a
        /*0c56*/ 	.byte	0x3f
	.zero		1


	//   ....[42]....
        /*0c58*/ 	.word	0x00014960
        /*0c5c*/ 	.word	0x00000000
        /*0c60*/ 	.word	0x00031c30
        /*0c64*/ 	.short	0x010a
        /*0c66*/ 	.byte	0x3f
	.zero		1


	//   ....[43]....
        /*0c68*/ 	.word	0x00016d90
        /*0c6c*/ 	.word	0x0000000e
        /*0c70*/ 	.word	0x00031c50
        /*0c74*/ 	.short	0x010a
        /*0c76*/ 	.byte	0x3f
	.zero		1


	//   ....[44]....
        /*0c78*/ 	.word	0x00016de0
        /*0c7c*/ 	.word	0x0000000e
        /*0c80*/ 	.word	0x00031c50
        /*0c84*/ 	.short	0x010a
        /*0c86*/ 	.byte	0x3f
	.zero		1


	//   ....[45]....
        /*0c88*/ 	.word	0x00018080
        /*0c8c*/ 	.word	0x0000004a
        /*0c90*/ 	.word	0x00000000
        /*0c94*/ 	.short	0x0101
        /*0c96*/ 	.byte	0x3f
	.zero		1


	//   ....[46]....
        /*0c98*/ 	.word	0x000180e0
        /*0c9c*/ 	.word	0x00000049
        /*0ca0*/ 	.word	0x00000000
        /*0ca4*/ 	.short	0x0101
        /*0ca6*/ 	.byte	0x3f
	.zero		1


	//   ....[47]....
        /*0ca8*/ 	.word	0x00018fa0
        /*0cac*/ 	.word	0x00000009
        /*0cb0*/ 	.word	0x00031c50
        /*0cb4*/ 	.short	0x010a
        /*0cb6*/ 	.byte	0x3f
	.zero		1


	//   ....[48]....
        /*0cb8*/ 	.word	0x00019050
        /*0cbc*/ 	.word	0x00000009
        /*0cc0*/ 	.word	0x00031c50
        /*0cc4*/ 	.short	0x010a
        /*0cc6*/ 	.byte	0x3f
	.zero		1


	//   ....[49]....
        /*0cc8*/ 	.word	0x00019a50
        /*0ccc*/ 	.word	0x00000004
        /*0cd0*/ 	.word	0x00000000
        /*0cd4*/ 	.short	0x0101
        /*0cd6*/ 	.byte	0x3f
	.zero		1


	//   ....[50]....
        /*0cd8*/ 	.word	0x0001a980
        /*0cdc*/ 	.word	0x00000020
        /*0ce0*/ 	.word	0x00000000
        /*0ce4*/ 	.short	0x0101
        /*0ce6*/ 	.byte	0x3f
	.zero		1


	//   ....[51]....
        /*0ce8*/ 	.word	0x0001cbb0
        /*0cec*/ 	.word	0x00000006
        /*0cf0*/ 	.word	0x00031c20
        /*0cf4*/ 	.short	0x010a
        /*0cf6*/ 	.byte	0x3f
	.zero		1


	//   ....[52]....
        /*0cf8*/ 	.word	0x0001cc20
        /*0cfc*/ 	.word	0x00000005
        /*0d00*/ 	.word	0x00031ca0
        /*0d04*/ 	.short	0x010a
        /*0d06*/ 	.byte	0x3f
	.zero		1


	//   ....[53]....
        /*0d08*/ 	.word	0x0001ce70
        /*0d0c*/ 	.word	0x00000005
        /*0d10*/ 	.word	0x00031cc0
        /*0d14*/ 	.short	0x010a
        /*0d16*/ 	.byte	0x3f
	.zero		1


	//   ....[54]....
        /*0d18*/ 	.word	0x0001d160
        /*0d1c*/ 	.word	0x0000000a
        /*0d20*/ 	.word	0x00031ca0
        /*0d24*/ 	.short	0x010a
        /*0d26*/ 	.byte	0x3f
	.zero		1


	//   ....[55]....
        /*0d28*/ 	.word	0x0001d3a0
        /*0d2c*/ 	.word	0x0000000a
        /*0d30*/ 	.word	0x00031cc0
        /*0d34*/ 	.short	0x010a
        /*0d36*/ 	.byte	0x3f
	.zero		1


	//   ....[56]....
        /*0d38*/ 	.word	0x0001e1b0
        /*0d3c*/ 	.word	0x00000005
        /*0d40*/ 	.word	0x00031c40
        /*0d44*/ 	.short	0x010a
        /*0d46*/ 	.byte	0x3f
	.zero		1


	//   ....[57]....
        /*0d48*/ 	.word	0x0001e6c0
        /*0d4c*/ 	.word	0x0000001c
        /*0d50*/ 	.word	0x00031c20
        /*0d54*/ 	.short	0x010a
        /*0d56*/ 	.byte	0x3f
	.zero		1


	//   ....[58]....
        /*0d58*/ 	.word	0x0001e9a0
        /*0d5c*/ 	.word	0x00000003
        /*0d60*/ 	.word	0x00031c40
        /*0d64*/ 	.short	0x010a
        /*0d66*/ 	.byte	0x3f
	.zero		1


	//   ....[59]....
        /*0d68*/ 	.word	0x0001ec20
        /*0d6c*/ 	.word	0x00000002
        /*0d70*/ 	.word	0x00031c60
        /*0d74*/ 	.short	0x010a
        /*0d76*/ 	.byte	0x3f
	.zero		1


	//   ....[60]....
        /*0d78*/ 	.word	0x0001f1a0
        /*0d7c*/ 	.word	0x00000003
        /*0d80*/ 	.word	0x00031c40
        /*0d84*/ 	.short	0x010a
        /*0d86*/ 	.byte	0x3f
	.zero		1


	//   ....[61]....
        /*0d88*/ 	.word	0x0001f420
        /*0d8c*/ 	.word	0x00000003
        /*0d90*/ 	.word	0x00031c60
        /*0d94*/ 	.short	0x010a
        /*0d96*/ 	.byte	0x3f
	.zero		1


	//   ....[62]....
        /*0d98*/ 	.word	0x0001f920
        /*0d9c*/ 	.word	0x00000002
        /*0da0*/ 	.word	0x00031c40
        /*0da4*/ 	.short	0x010a
        /*0da6*/ 	.byte	0x3f
	.zero		1


	//   ....[63]....
        /*0da8*/ 	.word	0x0001fba0
        /*0dac*/ 	.word	0x00000002
        /*0db0*/ 	.word	0x00031c60
        /*0db4*/ 	.short	0x010a
        /*0db6*/ 	.byte	0x3f
	.zero		1


	//   ....[64]....
        /*0db8*/ 	.word	0x00020020
        /*0dbc*/ 	.word	0x00000003
        /*0dc0*/ 	.word	0x00031c60
        /*0dc4*/ 	.short	0x010a
        /*0dc6*/ 	.byte	0x3f
	.zero		1


	//   ....[65]....
        /*0dc8*/ 	.word	0x00020fd0
        /*0dcc*/ 	.word	0x00000009
        /*0dd0*/ 	.word	0x00031c20
        /*0dd4*/ 	.short	0x010a
        /*0dd6*/ 	.byte	0x3f
	.zero		1


	//   ....[66]....
        /*0dd8*/ 	.word	0x00021160
        /*0ddc*/ 	.word	0x00000007
        /*0de0*/ 	.word	0x00000000
        /*0de4*/ 	.short	0x010a
        /*0de6*/ 	.byte	0x3f
	.zero		1


	//   ....[67]....
        /*0de8*/ 	.word	0x000211d0
        /*0dec*/ 	.word	0x00000003
        /*0df0*/ 	.word	0x00000000
        /*0df4*/ 	.short	0x010a
        /*0df6*/ 	.byte	0x3f
	.zero		1


	//   ....[68]....
        /*0df8*/ 	.word	0x00021230
        /*0dfc*/ 	.word	0x00000005
        /*0e00*/ 	.word	0x00000000
        /*0e04*/ 	.short	0x010a
        /*0e06*/ 	.byte	0x3f
	.zero		1


	//   ....[69]....
        /*0e08*/ 	.word	0x00021260
        /*0e0c*/ 	.word	0x00000003
        /*0e10*/ 	.word	0x00000000
        /*0e14*/ 	.short	0x010a
        /*0e16*/ 	.byte	0x3f
	.zero		1


	//   ....[70]....
        /*0e18*/ 	.word	0x000212c0
        /*0e1c*/ 	.word	0x0000000f
        /*0e20*/ 	.word	0x00031c90
        /*0e24*/ 	.short	0x010a
        /*0e26*/ 	.byte	0x3f
	.zero		1


	//   ....[71]....
        /*0e28*/ 	.word	0x00021310
        /*0e2c*/ 	.word	0x0000000f
        /*0e30*/ 	.word	0x00031c90
        /*0e34*/ 	.short	0x010a
        /*0e36*/ 	.byte	0x3f
	.zero		1


	//   ....[72]....
        /*0e38*/ 	.word	0x00021360
        /*0e3c*/ 	.word	0x0000000f
        /*0e40*/ 	.word	0x00031c90
        /*0e44*/ 	.short	0x010a
        /*0e46*/ 	.byte	0x3f
	.zero		1


	//   ....[73]....
        /*0e48*/ 	.word	0x000213b0
        /*0e4c*/ 	.word	0x0000000f
        /*0e50*/ 	.word	0x00031cb0
        /*0e54*/ 	.short	0x010a
        /*0e56*/ 	.byte	0x3f
	.zero		1


	//   ....[74]....
        /*0e58*/ 	.word	0x00021710
        /*0e5c*/ 	.word	0x00000016
        /*0e60*/ 	.word	0x00031c00
        /*0e64*/ 	.short	0x010a
        /*0e66*/ 	.byte	0x3f
	.zero		1


	//   ....[75]....
        /*0e68*/ 	.word	0x000219d0
        /*0e6c*/ 	.word	0x00000016
        /*0e70*/ 	.word	0x00031c00
        /*0e74*/ 	.short	0x010a
        /*0e76*/ 	.byte	0x3f
	.zero		1


	//   ....[76]....
        /*0e78*/ 	.word	0x00021a20
        /*0e7c*/ 	.word	0x00000015
        /*0e80*/ 	.word	0x00031c30
        /*0e84*/ 	.short	0x010a
        /*0e86*/ 	.byte	0x3f
	.zero		1


	//   ....[77]....
        /*0e88*/ 	.word	0x00021a70
        /*0e8c*/ 	.word	0x00000000
        /*0e90*/ 	.word	0x00031c30
        /*0e94*/ 	.short	0x010a
        /*0e96*/ 	.byte	0x3f
	.zero		1


	//   ....[78]....
        /*0e98*/ 	.word	0x00021ac0
        /*0e9c*/ 	.word	0x0000000e
        /*0ea0*/ 	.word	0x00031c50
        /*0ea4*/ 	.short	0x010a
        /*0ea6*/ 	.byte	0x3f
	.zero		1


	//   ....[79]....
        /*0ea8*/ 	.word	0x00021b10
        /*0eac*/ 	.word	0x00000000
        /*0eb0*/ 	.word	0x00031c30
        /*0eb4*/ 	.short	0x010a
        /*0eb6*/ 	.byte	0x3f
	.zero		1


	//   ....[80]....
        /*0eb8*/ 	.word	0x00021b60
        /*0ebc*/ 	.word	0x0000000e
        /*0ec0*/ 	.word	0x00031c50
        /*0ec4*/ 	.short	0x010a
        /*0ec6*/ 	.byte	0x3f
	.zero		1


	//   ....[81]....
        /*0ec8*/ 	.word	0x00021bb0
        /*0ecc*/ 	.word	0x00000009
        /*0ed0*/ 	.word	0x00031c50
        /*0ed4*/ 	.short	0x010a
        /*0ed6*/ 	.byte	0x3f
	.zero		1


	//   ....[82]....
        /*0ed8*/ 	.word	0x00021d50
        /*0edc*/ 	.word	0x00000006
        /*0ee0*/ 	.word	0x00031c20
        /*0ee4*/ 	.short	0x010a
        /*0ee6*/ 	.byte	0x3f
	.zero		1


	//   ....[83]....
        /*0ee8*/ 	.word	0x00021da0
        /*0eec*/ 	.word	0x00000005
        /*0ef0*/ 	.word	0x00031ca0
        /*0ef4*/ 	.short	0x010a
        /*0ef6*/ 	.byte	0x3f
	.zero		1


	//   ....[84]....
        /*0ef8*/ 	.word	0x00021df0
        /*0efc*/ 	.word	0x00000005
        /*0f00*/ 	.word	0x00031cc0
        /*0f04*/ 	.short	0x010a
        /*0f06*/ 	.byte	0x3f
	.zero		1


	//   ....[85]....
        /*0f08*/ 	.word	0x00021e40
        /*0f0c*/ 	.word	0x0000000a
        /*0f10*/ 	.word	0x00031ca0
        /*0f14*/ 	.short	0x010a
        /*0f16*/ 	.byte	0x3f
	.zero		1


	//   ....[86]....
        /*0f18*/ 	.word	0x00021e90
        /*0f1c*/ 	.word	0x0000000a
        /*0f20*/ 	.word	0x00031cc0
        /*0f24*/ 	.short	0x010a
        /*0f26*/ 	.byte	0x3f
	.zero		1


	//   ....[87]....
        /*0f28*/ 	.word	0x00022030
        /*0f2c*/ 	.word	0x00000005
        /*0f30*/ 	.word	0x00031c40
        /*0f34*/ 	.short	0x010a
        /*0f36*/ 	.byte	0x3f
	.zero		1


	//   ....[88]....
        /*0f38*/ 	.word	0x00022080
        /*0f3c*/ 	.word	0x0000001c
        /*0f40*/ 	.word	0x00031c20
        /*0f44*/ 	.short	0x010a
        /*0f46*/ 	.byte	0x3f
	.zero		1


	//   ....[89]....
        /*0f48*/ 	.word	0x000220d0
        /*0f4c*/ 	.word	0x00000003
        /*0f50*/ 	.word	0x00031c40
        /*0f54*/ 	.short	0x010a
        /*0f56*/ 	.byte	0x3f
	.zero		1


	//   ....[90]....
        /*0f58*/ 	.word	0x00022120
        /*0f5c*/ 	.word	0x00000002
        /*0f60*/ 	.word	0x00031c60
        /*0f64*/ 	.short	0x010a
        /*0f66*/ 	.byte	0x3f
	.zero		1


	//   ....[91]....
        /*0f68*/ 	.word	0x00022170
        /*0f6c*/ 	.word	0x00000003
        /*0f70*/ 	.word	0x00031c40
        /*0f74*/ 	.short	0x010a
        /*0f76*/ 	.byte	0x3f
	.zero		1


	//   ....[92]....
        /*0f78*/ 	.word	0x000221c0
        /*0f7c*/ 	.word	0x00000003
        /*0f80*/ 	.word	0x00031c60
        /*0f84*/ 	.short	0x010a
        /*0f86*/ 	.byte	0x3f
	.zero		1


	//   ....[93]....
        /*0f88*/ 	.word	0x00022210
        /*0f8c*/ 	.word	0x00000002
        /*0f90*/ 	.word	0x00031c40
        /*0f94*/ 	.short	0x010a
        /*0f96*/ 	.byte	0x3f
	.zero		1


	//   ....[94]....
        /*0f98*/ 	.word	0x00022260
        /*0f9c*/ 	.word	0x00000002
        /*0fa0*/ 	.word	0x00031c60
        /*0fa4*/ 	.short	0x010a
        /*0fa6*/ 	.byte	0x3f
	.zero		1


	//   ....[95]....
        /*0fa8*/ 	.word	0x000222b0
        /*0fac*/ 	.word	0x00000003
        /*0fb0*/ 	.word	0x00031c60
        /*0fb4*/ 	.short	0x010a
        /*0fb6*/ 	.byte	0x3f
	.zero		1


	//   ....[96]....
        /*0fb8*/ 	.word	0x00022c60
        /*0fbc*/ 	.word	0x00000009
        /*0fc0*/ 	.word	0x00031c20
        /*0fc4*/ 	.short	0x010a
        /*0fc6*/ 	.byte	0x3f
	.zero		1


	//   ....[97]....
        /*0fc8*/ 	.word	0x00022e00
        /*0fcc*/ 	.word	0x00000007
        /*0fd0*/ 	.word	0x00000000
        /*0fd4*/ 	.short	0x010a
        /*0fd6*/ 	.byte	0x3f
	.zero		1


	//   ....[98]....
        /*0fd8*/ 	.word	0x00022e50
        /*0fdc*/ 	.word	0x00000003
        /*0fe0*/ 	.word	0x00000000
        /*0fe4*/ 	.short	0x010a
        /*0fe6*/ 	.byte	0x3f
	.zero		1


	//   ....[99]....
        /*0fe8*/ 	.word	0x00022ea0
        /*0fec*/ 	.word	0x00000005
        /*0ff0*/ 	.word	0x00000000
        /*0ff4*/ 	.short	0x010a
        /*0ff6*/ 	.byte	0x3f
	.zero		1


	//----- nvinfo : EIATTR_NUM_MBARRIERS
	.align		4
.L_1465:
        /*0ff8*/ 	.byte	0x03, 0x38
        /*0ffa*/ 	.short	0x0016


	//----- nvinfo : EIATTR_EXIT_INSTR_OFFSETS
	.align		4
        /*0ffc*/ 	.byte	0x04, 0x1c
        /*0ffe*/ 	.short	(.L_1467 - .L_1466)


	//   ....[0]....
.L_1466:
        /*1000*/ 	.word	0x000212b0


	//----- nvinfo : EIATTR_MAX_THREADS
	.align		4
.L_1467:
        /*1004*/ 	.byte	0x04, 0x05
        /*1006*/ 	.short	(.L_1469 - .L_1468)
.L_1468:
        /*1008*/ 	.word	0x00000200
        /*100c*/ 	.word	0x00000001
        /*1010*/ 	.word	0x00000001


	//----- nvinfo : EIATTR_CRS_STACK_SIZE
	.align		4
.L_1469:
        /*1014*/ 	.byte	0x04, 0x1e
        /*1016*/ 	.short	(.L_1471 - .L_1470)
.L_1470:
        /*1018*/ 	.word	0x00000000


	//----- nvinfo : EIATTR_CBANK_PARAM_SIZE
	.align		4
.L_1471:
        /*101c*/ 	.byte	0x03, 0x19
        /*101e*/ 	.short	0x0a70


	//----- nvinfo : EIATTR_PARAM_CBANK
	.align		4
        /*1020*/ 	.byte	0x04, 0x0a
        /*1022*/ 	.short	(.L_1473 - .L_1472)
	.align		4
.L_1472:
        /*1024*/ 	.word	index@(.nv.constant0._ZN7cutlass13device_kernelIN5flash11enable_sm90INS1_16FlashAttnFwdSm90INS1_25CollectiveMainloopFwdSm90ILi2EN4cute5tupleIJNS5_1CILi1EEES8_S8_EEENS6_IJNS7_ILi192EEENS7_ILi144EEENS7_ILi96EEEEEELi96ENS_6half_tEfNS_4arch4Sm90ELb1ELb0ELb0ELb1ELb0ELb1ELb0ELb0ELb1ELb0ELb0ELb0EEENS1_21CollectiveEpilogueFwdINS6_IJSA_SC_SB_EEES9_SE_SG_Li384ELb1ELb0ELb0ELb0EEENS1_36VarlenDynamicPersistentTileSchedulerILi192ELi144ELi384ELi32ELb0ELb0ELb1ELb1ELb1ELb1EEEEEEEEEvNT_6ParamsE)
        /*1028*/ 	.short	0x0210
        /*102a*/ 	.short	0x0a70


	//----- nvinfo : EIATTR_SW_WAR
	.align		4
.L_1473:
        /*102c*/ 	.byte	0x04, 0x36
        /*102e*/ 	.short	(.L_1475 - .L_1474)
.L_1474:
        /*1030*/ 	.word	0x00000008
.L_1475:


//--------------------- .nv.info._ZN7cutlass13device_kernelIN5flash11enable_sm90INS1_16FlashAttnFwdSm90INS1_25CollectiveMainloopFwdSm90ILi2EN4cute5tupleIJNS5_1CILi1EEES8_S8_EEENS6_IJNS7_ILi192EEESA_NS7_ILi64EEEEEELi64ENS_6half_tEfNS_4arch4Sm90ELb0ELb0ELb0ELb0ELb0ELb0ELb0ELb0ELb1ELb0ELb0ELb0EEENS1_21CollectiveEpilogueFwdINS6_IJSA_SB_SA_EEES9_SD_SF_Li384ELb0ELb0ELb0ELb0EEENS1_29StaticPersistentTileSchedulerILb0EEEEEEEEEvNT_6ParamsE --------------------------
	.section	.nv.info._ZN7cutlass13device_kernelIN5flash11enable_sm90INS1_16FlashAttnFwdSm90INS1_25CollectiveMainloopFwdSm90ILi2EN4cute5tupleIJNS5_1CILi1EEES8_S8_EEENS6_IJNS7_ILi192EEESA_NS7_ILi64EEEEEELi64ENS_6half_tEfNS_4arch4Sm90ELb0ELb0ELb0ELb0ELb0ELb0ELb0ELb0ELb1ELb0ELb0ELb0EEENS1_21CollectiveEpilogueFwdINS6_IJSA_SB_SA_EEES9_SD_SF_Li384ELb0ELb0ELb0ELb0EEENS1_29StaticPersistentTileSchedulerILb0EEEEEEEEEvNT_6ParamsE,"",@"SHT_CUDA_INFO"
	.sectionflags	@""
	.align	4


	//----- nvinfo : EIATTR_CUDA_API_VERSION
	.align		4
        /*0000*/ 	.byte	0x04, 0x37
        /*0002*/ 	.short	(.L_1477 - .L_1476)
.L_1476:
        /*0004*/ 	.word	0x00000082


	//----- nvinfo : EIATTR_KPARAM_INFO
	.align		4
.L_1477:
        /*0008*/ 	.byte	0x04, 0x17
        /*000a*/ 	.short	(.L_1479 - .L_1478)
.L_1478:
        /*000c*/ 	.word	0x00000000
        /*0010*/ 	.short	0x0000
        /*0012*/ 	.short	0x0070
        /*0014*/ 	.byte	0x00, 0xf0, 0x01, 0x2e


	//----- nvinfo : EIATTR_SPARSE_MMA_MASK
	.align		4
.L_1479:
        /*0018*/ 	.byte	0x03, 0x50
        /*001a*/ 	.short	0x0000


	//----- nvinfo : EIATTR_MAXREG_COUNT
	.align		4
        /*001c*/ 	.byte	0x03, 0x1b
        /*001e*/ 	.short	0x0080


	//----- nvinfo : EIATTR_NUM_BARRIERS
	.align		4
        /*0020*/ 	.byte	0x02, 0x4c
        /*0022*/ 	.byte	0x10
	.zero		1


	//----- nvinfo : EIATTR_EXTERNS
	.align		4
        /*0024*/ 	.byte	0x04, 0x0f
        /*0026*/ 	.short	(.L_1481 - .L_1480)


	//   ....[0]....
	.align		4
.L_1480:
        /*0028*/ 	.word	index@(__assertfail)


	//----- nvinfo : EIATTR_ANNOTATIONS
	.align		4
.L_1481:
        /*002c*/ 	.byte	0x04, 0x55
        /*002e*/ 	.short	(.L_1483 - .L_1482)


	//   ....[0]....
.L_1482:
        /* <DEDUP_REMOVED lines=8> */


	//----- nvinfo : EIATTR_MERCURY_ISA_VERSION
	.align		4
.L_1483:
        /*0098*/ 	.byte	0x03, 0x5f
        /*009a*/ 	.short	0x0101


	//----- nvinfo : EIATTR_INT_WARP_WIDE_INSTR_OFFSETS
	.align		4
        /*009c*/ 	.byte	0x04, 0x31
        /*009e*/ 	.short	(.L_1485 - .L_1484)


	//   ....[0]....
.L_1484:
        /*00a0*/ 	.word	0x00000180


	//   ....[1]....
        /*00a4*/ 	.word	0x000001c0


	//   ....[2]....
        /*00a8*/ 	.word	0x00000250


	//   ....[3]....
        /*00ac*/ 	.word	0x000083e0


	//   ....[4]....
        /*00b0*/ 	.word	0x00008460


	//----- nvinfo : EIATTR_COOP_GROUP_MASK_REGIDS
	.align		4
.L_1485:
        /*00b4*/ 	.byte	0x04, 0x29
        /*00b6*/ 	.short	(.L_1487 - .L_1486)


	//   ....[0]....
.L_1486:
        /*00b8*/ 	.word	0xffffffff


	//   ....[1]....
        /*00bc*/ 	.word	0xffffffff


	//   ....[2]....
        /*00c0*/ 	.word	0xffffffff


	//   ....[3]....
        /*00c4*/ 	.word	0xffffffff


	//   ....[4]....
        /*00c8*/ 	.word	0xffffffff


	//   ....[5]....
        /*00cc*/ 	.word	0xffffffff


	//   ....[6]....
        /*00d0*/ 	.word	0xffffffff


	//   ....[7]....
        /*00d4*/ 	.word	0xffffffff


	//   ....[8]....
        /*00d8*/ 	.word	0xffffffff


	//   ....[9]....
        /*00dc*/ 	.word	0xffffffff


	//   ....[10]....
        /*00e0*/ 	.word	0xffffffff


	//   ....[11]....
        /*00e4*/ 	.word	0xffffffff


	//   ....[12]....
        /*00e8*/ 	.word	0xffffffff


	//   ....[13]....
        /*00ec*/ 	.word	0xffffffff


	//   ....[14]....
        /*00f0*/ 	.word	0xffffffff


	//   ....[15]....
        /*00f4*/ 	.word	0xffffffff


	//   ....[16]....
        /*00f8*/ 	.word	0xffffffff


	//   ....[17]....
        /*00fc*/ 	.word	0xffffffff


	//   ....[18]....
        /*0100*/ 	.word	0xffffffff


	//   ....[19]....
        /*0104*/ 	.word	0xffffffff


	//   ....[20]....
        /*0108*/ 	.word	0xffffffff


	//   ....[21]....
        /*010c*/ 	.word	0xffffffff


	//   ....[22]....
        /*0110*/ 	.word	0xffffffff


	//   ....[23]....
        /*0114*/ 	.word	0xffffffff


	//   ....[24]....
        /*0118*/ 	.word	0xffffffff


	//   ....[25]....
        /*011c*/ 	.word	0x0500000f


	//   ....[26]....
        /*0120*/ 	.word	0x0500000f


	//----- nvinfo : EIATTR_COOP_GROUP_INSTR_OFFSETS
	.align		4
.L_1487:
        /*0124*/ 	.byte	0x04, 0x28
        /*0126*/ 	.short	(.L_1489 - .L_1488)


	//   ....[0]....
.L_1488:
        /*0128*/ 	.word	0x00000060


	//   ....[1]....
        /*012c*/ 	.word	0x00000190


	//   ....[2]....
        /*0130*/ 	.word	0x00000230


	//   ....[3]....
        /*0134*/ 	.word	0x000003c0


	//   ....[4]....
        /*0138*/ 	.word	0x00000520


	//   ....[5]....
        /*013c*/ 	.word	0x00000640


	//   ....[6]....
        /*0140*/ 	.word	0x000007a0


	//   ....[7]....
        /*0144*/ 	.word	0x00001100


	//   ....[8]....
        /*0148*/ 	.word	0x000024c0


	//   ....[9]....
        /*014c*/ 	.word	0x000025c0


	//   ....[10]....
        /*0150*/ 	.word	0x00002a80


	//   ....[11]....
        /*0154*/ 	.word	0x00002ba0


	//   ....[12]....
        /*0158*/ 	.word	0x00003f30


	//   ....[13]....
        /*015c*/ 	.word	0x00004920


	//   ....[14]....
        /*0160*/ 	.word	0x00004960


	//   ....[15]....
        /*0164*/ 	.word	0x00005440


	//   ....[16]....
        /*0168*/ 	.word	0x00005510


	//   ....[17]....
        /*016c*/ 	.word	0x00006a80


	//   ....[18]....
        /*0170*/ 	.word	0x00006be0


	//   ....[19]....
        /*0174*/ 	.word	0x00006c20


	//   ....[20]....
        /*0178*/ 	.word	0x00006db0


	//   ....[21]....
        /*017c*/ 	.word	0x00006df0


	//   ....[22]....
        /*0180*/ 	.word	0x00007930


	//   ....[23]....
        /*0184*/ 	.word	0x00007cc0


	//   ....[24]....
        /*0188*/ 	.word	0x00009fa0


	//   ....[25]....
        /*018c*/ 	.word	0x0000a480


	//   ....[26]....
        /*0190*/ 	.word	0x0000a8f0


	//----- nvinfo : EIATTR_REG_RECONFIG
	.align		4
.L_1489:
        /*0194*/ 	.byte	0x01, 0x54
	.zero		2


	//----- nvinfo : EIATTR_SYSCALL_OFFSETS
	.align		4
        /*0198*/ 	.byte	0x04, 0x46
        /*019a*/ 	.short	(.L_1491 - .L_1490)


	//   ....[0]....
.L_1490:
        /*019c*/ 	.word	0x00001280


	//   ....[1]....
        /*01a0*/ 	.word	0x000080e0


	//   ....[2]....
        /*01a4*/ 	.word	0x00008210


	//   ....[3]....
        /*01a8*/ 	.word	0x00008310


	//----- nvinfo : EIATTR_MBARRIER_INSTR_OFFSETS
	.align		4
.L_1491:
        /*01ac*/ 	.byte	0x04, 0x39
        /*01ae*/ 	.short	(.L_1493 - .L_1492)


	//   ....[0]....
.L_1492:
        /*01b0*/ 	.word	0x00000270
        /*01b4*/ 	.word	0x000000ff
        /*01b8*/ 	.word	0x00030800
        /*01bc*/ 	.short	0x0100
        /*01be*/ 	.byte	0x06
	.zero		1


	//   ....[1]....
        /*01c0*/ 	.word	0x00000280
        /*01c4*/ 	.word	0x000000ff
        /*01c8*/ 	.word	0x00030820
        /*01cc*/ 	.short	0x0100
        /*01ce*/ 	.byte	0x06
	.zero		1


	//   ....[2]....
        /*01d0*/ 	.word	0x00000370
        /*01d4*/ 	.word	0x000000ff
        /*01d8*/ 	.word	0x00030830
        /*01dc*/ 	.short	0x0100
        /*01de*/ 	.byte	0x08
	.zero		1


	//   ....[3]....
        /*01e0*/ 	.word	0x00000380
        /*01e4*/ 	.word	0x000000ff
        /*01e8*/ 	.word	0x00030840
        /*01ec*/ 	.short	0x0100
        /*01ee*/ 	.byte	0x08
	.zero		1


	//   ....[4]....
        /*01f0*/ 	.word	0x00000390
        /*01f4*/ 	.word	0x000000ff
        /*01f8*/ 	.word	0x00030838
        /*01fc*/ 	.short	0x0100
        /*01fe*/ 	.byte	0x08
	.zero		1


	//   ....[5]....
        /*0200*/ 	.word	0x000003a0
        /*0204*/ 	.word	0x000000ff
        /*0208*/ 	.word	0x00030848
        /*020c*/ 	.short	0x0100
        /*020e*/ 	.byte	0x08
	.zero		1


	//   ....[6]....
        /*0210*/ 	.word	0x000004d0
        /*0214*/ 	.word	0x000000ff
        /*0218*/ 	.word	0x00030850
        /*021c*/ 	.short	0x0100
        /*021e*/ 	.byte	0x08
	.zero		1


	//   ....[7]....
        /*0220*/ 	.word	0x000004e0
        /*0224*/ 	.word	0x000000ff
        /*0228*/ 	.word	0x00030860
        /*022c*/ 	.short	0x0100
        /*022e*/ 	.byte	0x08
	.zero		1


	//   ....[8]....
        /*0230*/ 	.word	0x000004f0
        /*0234*/ 	.word	0x000000ff
        /*0238*/ 	.word	0x00030858
        /*023c*/ 	.short	0x0100
        /*023e*/ 	.byte	0x08
	.zero		1


	//   ....[9]....
        /*0240*/ 	.word	0x00000500
        /*0244*/ 	.word	0x000000ff
        /*0248*/ 	.word	0x00030868
        /*024c*/ 	.short	0x0100
        /*024e*/ 	.byte	0x08
	.zero		1


	//   ....[10]....
        /*0250*/ 	.word	0x000005f0
        /*0254*/ 	.word	0x000000ff
        /*0258*/ 	.word	0x00030870
        /*025c*/ 	.short	0x0100
        /*025e*/ 	.byte	0x06
	.zero		1


	//   ....[11]....
        /*0260*/ 	.word	0x00000600
        /*0264*/ 	.word	0x000000ff
        /*0268*/ 	.word	0x00030880
        /*026c*/ 	.short	0x0100
        /*026e*/ 	.byte	0x06
	.zero		1


	//   ....[12]....
        /*0270*/ 	.word	0x00000610
        /*0274*/ 	.word	0x000000ff
        /*0278*/ 	.word	0x00030878
        /*027c*/ 	.short	0x0100
        /*027e*/ 	.byte	0x06
	.zero		1


	//   ....[13]....
        /*0280*/ 	.word	0x00000620
        /*0284*/ 	.word	0x000000ff
        /*0288*/ 	.word	0x00030888
        /*028c*/ 	.short	0x0100
        /*028e*/ 	.byte	0x06
	.zero		1


	//   ....[14]....
        /*0290*/ 	.word	0x00000750
        /*0294*/ 	.word	0x000000ff
        /*0298*/ 	.word	0x00030890
        /*029c*/ 	.short	0x0100
        /*029e*/ 	.byte	0x08
	.zero		1


	//   ....[15]....
        /*02a0*/ 	.word	0x00000760
        /*02a4*/ 	.word	0x000000ff
        /*02a8*/ 	.word	0x000308a0
        /*02ac*/ 	.short	0x0100
        /*02ae*/ 	.byte	0x08
	.zero		1


	//   ....[16]....
        /*02b0*/ 	.word	0x00000770
        /*02b4*/ 	.word	0x000000ff
        /*02b8*/ 	.word	0x00030898
        /*02bc*/ 	.short	0x0100
        /*02be*/ 	.byte	0x08
	.zero		1


	//   ....[17]....
        /*02c0*/ 	.word	0x00000780
        /*02c4*/ 	.word	0x000000ff
        /*02c8*/ 	.word	0x000308a8
        /*02cc*/ 	.short	0x0100
        /*02ce*/ 	.byte	0x08
	.zero		1


	//   ....[18]....
        /*02d0*/ 	.word	0x000008b0
        /*02d4*/ 	.word	0x000000ff
        /*02d8*/ 	.word	0x000308b0
        /*02dc*/ 	.short	0x0100
        /*02de*/ 	.byte	0x08
	.zero		1


	//   ....[19]....
        /*02e0*/ 	.word	0x000008c0
        /*02e4*/ 	.word	0x000000ff
        /*02e8*/ 	.word	0x000308c0
        /*02ec*/ 	.short	0x0100
        /*02ee*/ 	.byte	0x08
	.zero		1


	//   ....[20]....
        /*02f0*/ 	.word	0x000008d0
        /*02f4*/ 	.word	0x000000ff
        /*02f8*/ 	.word	0x000308b8
        /*02fc*/ 	.short	0x0100
        /*02fe*/ 	.byte	0x08
	.zero		1


	//   ....[21]....
        /*0300*/ 	.word	0x000008e0
        /*0304*/ 	.word	0x000000ff
        /*0308*/ 	.word	0x000308c8
        /*030c*/ 	.short	0x0100
        /*030e*/ 	.byte	0x08
	.zero		1


	//   ....[22]....
        /*0310*/ 	.word	0x000012d0
        /*0314*/ 	.word	0x000000ff
        /*0318*/ 	.word	0x00030800
        /*031c*/ 	.short	0x010a
        /*031e*/ 	.byte	0x28
	.zero		1


	//   ....[23]....
        /*0320*/ 	.word	0x00001350
        /*0324*/ 	.word	0x00000004
        /*0328*/ 	.word	0x00030830
        /*032c*/ 	.short	0x010a
        /*032e*/ 	.byte	0x3f
	.zero		1


	//   ....[24]....
        /*0330*/ 	.word	0x000013f0
        /*0334*/ 	.word	0x00000004
        /*0338*/ 	.word	0x00030830
        /*033c*/ 	.short	0x010a
        /*033e*/ 	.byte	0x3f
	.zero		1


	//   ....[25]....
        /*0340*/ 	.word	0x000025e0
        /*0344*/ 	.word	0x00000004
        /*0348*/ 	.word	0x00000000
        /*034c*/ 	.short	0x0101
        /*034e*/ 	.byte	0x3f
	.zero		1


	//   ....[26]....
        /*0350*/ 	.word	0x00004160
        /*0354*/ 	.word	0x000000ff
        /*0358*/ 	.word	0x00030830
        /*035c*/ 	.short	0x010a
        /*035e*/ 	.byte	0x07
	.zero		1


	//   ....[27]....
        /*0360*/ 	.word	0x000041a0
        /*0364*/ 	.word	0x000000ff
        /*0368*/ 	.word	0x00030830
        /*036c*/ 	.short	0x010a
        /*036e*/ 	.byte	0x07
	.zero		1


	//   ....[28]....
        /*0370*/ 	.word	0x000043c0
        /*0374*/ 	.word	0x000000ff
        /*0378*/ 	.word	0x00030850
        /*037c*/ 	.short	0x010a
        /*037e*/ 	.byte	0x07
	.zero		1


	//   ....[29]....
        /*0380*/ 	.word	0x00004400
        /*0384*/ 	.word	0x000000ff
        /*0388*/ 	.word	0x00030850
        /*038c*/ 	.short	0x010a
        /*038e*/ 	.byte	0x07
	.zero		1


	//   ....[30]....
        /*0390*/ 	.word	0x00005d30
        /*0394*/ 	.word	0x0000000f
        /*0398*/ 	.word	0x00000000
        /*039c*/ 	.short	0x0101
        /*039e*/ 	.byte	0x3f
	.zero		1


	//   ....[31]....
        /*03a0*/ 	.word	0x00005f00
        /*03a4*/ 	.word	0x0000000f
        /*03a8*/ 	.word	0x00000000
        /*03ac*/ 	.short	0x0101
        /*03ae*/ 	.byte	0x3f
	.zero		1


	//   ....[32]....
        /*03b0*/ 	.word	0x00006b00
        /*03b4*/ 	.word	0x000000ff
        /*03b8*/ 	.word	0x00030850
        /*03bc*/ 	.short	0x010a
        /*03be*/ 	.byte	0x0c
	.zero		1


	//   ....[33]....
        /*03c0*/ 	.word	0x00006b40
        /*03c4*/ 	.word	0x000000ff
        /*03c8*/ 	.word	0x00030850
        /*03cc*/ 	.short	0x010a
        /*03ce*/ 	.byte	0x0c
	.zero		1


	//   ....[34]....
        /*03d0*/ 	.word	0x00007670
        /*03d4*/ 	.word	0x0000000f
        /*03d8*/ 	.word	0x00000000
        /*03dc*/ 	.short	0x0101
        /*03de*/ 	.byte	0x3f
	.zero		1


	//   ....[35]....
        /*03e0*/ 	.word	0x00007bb0
        /*03e4*/ 	.word	0x000000ff
        /*03e8*/ 	.word	0x00000000
        /*03ec*/ 	.short	0x0101
        /*03ee*/ 	.byte	0x06
	.zero		1


	//   ....[36]....
        /*03f0*/ 	.word	0x000087a0
        /*03f4*/ 	.word	0x00000005
        /*03f8*/ 	.word	0x00030840
        /*03fc*/ 	.short	0x010a
        /*03fe*/ 	.byte	0x3f
	.zero		1


	//   ....[37]....
        /*0400*/ 	.word	0x00008a70
        /*0404*/ 	.word	0x00000013
        /*0408*/ 	.word	0x00030820
        /*040c*/ 	.short	0x010a
        /*040e*/ 	.byte	0x3f
	.zero		1


	//   ....[38]....
        /*0410*/ 	.word	0x00008d20
        /*0414*/ 	.word	0x00000003
        /*0418*/ 	.word	0x00030840
        /*041c*/ 	.short	0x010a
        /*041e*/ 	.byte	0x3f
	.zero		1


	//   ....[39]....
        /*0420*/ 	.word	0x00008ec0
        /*0424*/ 	.word	0x00000002
        /*0428*/ 	.word	0x00000060
        /*042c*/ 	.short	0x010a
        /*042e*/ 	.byte	0x3f
	.zero		1


	//   ....[40]....
        /*0430*/ 	.word	0x00009320
        /*0434*/ 	.word	0x00000003
        /*0438*/ 	.word	0x00030840
        /*043c*/ 	.short	0x010a
        /*043e*/ 	.byte	0x3f
	.zero		1


	//   ....[41]....
        /*0440*/ 	.word	0x000094c0
        /*0444*/ 	.word	0x00000002
        /*0448*/ 	.word	0x00000060
        /*044c*/ 	.short	0x010a
        /*044e*/ 	.byte	0x3f
	.zero		1


	//   ....[42]....
        /*0450*/ 	.word	0x00009880
        /*0454*/ 	.word	0x00000002
        /*0458*/ 	.word	0x00030840
        /*045c*/ 	.short	0x010a
        /*045e*/ 	.byte	0x3f
	.zero		1


	//   ....[43]....
        /*0460*/ 	.word	0x00009a30
        /*0464*/ 	.word	0x00000002
        /*0468*/ 	.word	0x00000060
        /*046c*/ 	.short	0x010a
        /*046e*/ 	.byte	0x3f
	.zero		1


	//   ....[44]....
        /*0470*/ 	.word	0x00009c90
        /*0474*/ 	.word	0x00000003
        /*0478*/ 	.word	0x00030860
        /*047c*/ 	.short	0x010a
        /*047e*/ 	.byte	0x3f
	.zero		1


	//   ....[45]....
        /*0480*/ 	.word	0x00009f20
        /*0484*/ 	.word	0x00000008
        /*0488*/ 	.word	0x00030820
        /*048c*/ 	.short	0x010a
        /*048e*/ 	.byte	0x3f
	.zero		1


	//   ....[46]....
        /*0490*/ 	.word	0x0000a0c0
        /*0494*/ 	.word	0x00000005
        /*0498*/ 	.word	0x00000000
        /*049c*/ 	.short	0x010a
        /*049e*/ 	.byte	0x3f
	.zero		1


	//   ....[47]....
        /*04a0*/ 	.word	0x0000a130
        /*04a4*/ 	.word	0x00000003
        /*04a8*/ 	.word	0x00000000
        /*04ac*/ 	.short	0x010a
        /*04ae*/ 	.byte	0x3f
	.zero		1


	//   ....[48]....
        /*04b0*/ 	.word	0x0000a190
        /*04b4*/ 	.word	0x00000005
        /*04b8*/ 	.word	0x00000000
        /*04bc*/ 	.short	0x010a
        /*04be*/ 	.byte	0x3f
	.zero		1


	//   ....[49]....
        /*04c0*/ 	.word	0x0000a1c0
        /*04c4*/ 	.word	0x00000003
        /*04c8*/ 	.word	0x00000000
        /*04cc*/ 	.short	0x010a
        /*04ce*/ 	.byte	0x3f
	.zero		1


	//   ....[50]....
        /*04d0*/ 	.word	0x0000a230
        /*04d4*/ 	.word	0x00000003
        /*04d8*/ 	.word	0x00030800
        /*04dc*/ 	.short	0x010a
        /*04de*/ 	.byte	0x3f
	.zero		1


	//   ....[51]....
        /*04e0*/ 	.word	0x0000a280
        /*04e4*/ 	.word	0x00000004
        /*04e8*/ 	.word	0x00030830
        /*04ec*/ 	.short	0x010a
        /*04ee*/ 	.byte	0x3f
	.zero		1


	//   ....[52]....
        /*04f0*/ 	.word	0x0000a2e0
        /*04f4*/ 	.word	0x00000003
        /*04f8*/ 	.word	0x00030830
        /*04fc*/ 	.short	0x010a
        /*04fe*/ 	.byte	0x3f
	.zero		1


	//   ....[53]....
        /*0500*/ 	.word	0x0000a340
        /*0504*/ 	.word	0x00000003
        /*0508*/ 	.word	0x00030850
        /*050c*/ 	.short	0x010a
        /*050e*/ 	.byte	0x3f
	.zero		1


	//   ....[54]....
        /*0510*/ 	.word	0x0000a3a0
        /*0514*/ 	.word	0x00000007
        /*0518*/ 	.word	0x00030850
        /*051c*/ 	.short	0x010a
        /*051e*/ 	.byte	0x3f
	.zero		1


	//   ....[55]....
        /*0520*/ 	.word	0x0000a540
        /*0524*/ 	.word	0x00000005
        /*0528*/ 	.word	0x00030840
        /*052c*/ 	.short	0x010a
        /*052e*/ 	.byte	0x3f
	.zero		1


	//   ....[56]....
        /*0530*/ 	.word	0x0000a590
        /*0534*/ 	.word	0x00000013
        /*0538*/ 	.word	0x00030820
        /*053c*/ 	.short	0x010a
        /*053e*/ 	.byte	0x3f
	.zero		1


	//   ....[57]....
        /*0540*/ 	.word	0x0000a5e0
        /*0544*/ 	.word	0x00000003
        /*0548*/ 	.word	0x00030840
        /*054c*/ 	.short	0x010a
        /*054e*/ 	.byte	0x3f
	.zero		1


	//   ....[58]....
        /*0550*/ 	.word	0x0000a630
        /*0554*/ 	.word	0x00000002
        /*0558*/ 	.word	0x00000060
        /*055c*/ 	.short	0x010a
        /*055e*/ 	.byte	0x3f
	.zero		1


	//   ....[59]....
        /*0560*/ 	.word	0x0000a680
        /*0564*/ 	.word	0x00000003
        /*0568*/ 	.word	0x00030840
        /*056c*/ 	.short	0x010a
        /*056e*/ 	.byte	0x3f
	.zero		1


	//   ....[60]....
        /*0570*/ 	.word	0x0000a6d0
        /*0574*/ 	.word	0x00000002
        /*0578*/ 	.word	0x00000060
        /*057c*/ 	.short	0x010a
        /*057e*/ 	.byte	0x3f
	.zero		1


	//   ....[61]....
        /*0580*/ 	.word	0x0000a720
        /*0584*/ 	.word	0x00000002
        /*0588*/ 	.word	0x00030840
        /*058c*/ 	.short	0x010a
        /*058e*/ 	.byte	0x3f
	.zero		1


	//   ....[62]....
        /*0590*/ 	.word	0x0000a770
        /*0594*/ 	.word	0x00000002
        /*0598*/ 	.word	0x00000060
        /*059c*/ 	.short	0x010a
        /*059e*/ 	.byte	0x3f
	.zero		1


	//   ....[63]....
        /*05a0*/ 	.word	0x0000a7c0
        /*05a4*/ 	.word	0x00000003
        /*05a8*/ 	.word	0x00030860
        /*05ac*/ 	.short	0x010a
        /*05ae*/ 	.byte	0x3f
	.zero		1


	//   ....[64]....
        /*05b0*/ 	.word	0x0000a810
        /*05b4*/ 	.word	0x00000008
        /*05b8*/ 	.word	0x00030820
        /*05bc*/ 	.short	0x010a
        /*05be*/ 	.byte	0x3f
	.zero		1


	//   ....[65]....
        /*05c0*/ 	.word	0x0000a9b0
        /*05c4*/ 	.word	0x00000005
        /*05c8*/ 	.word	0x00000000
        /*05cc*/ 	.short	0x010a
        /*05ce*/ 	.byte	0x3f
	.zero		1


	//   ....[66]....
        /*05d0*/ 	.word	0x0000aa00
        /*05d4*/ 	.word	0x00000003
        /*05d8*/ 	.word	0x00000000
        /*05dc*/ 	.short	0x010a
        /*05de*/ 	.byte	0x3f
	.zero		1


	//   ....[67]....
        /*05e0*/ 	.word	0x0000aa50
        /*05e4*/ 	.word	0x00000005
        /*05e8*/ 	.word	0x00000000
        /*05ec*/ 	.short	0x010a
        /*05ee*/ 	.byte	0x3f
	.zero		1


	//----- nvinfo : EIATTR_NUM_MBARRIERS
	.align		4
.L_1493:
        /*05f0*/ 	.byte	0x03, 0x38
        /*05f2*/ 	.short	0x0016


	//----- nvinfo : EIATTR_EXIT_INSTR_OFFSETS
	.align		4
        /*05f4*/ 	.byte	0x04, 0x1c
        /*05f6*/ 	.short	(.L_1495 - .L_1494)


	//   ....[0]....
.L_1494:
        /*05f8*/ 	.word	0x00000a40


	//   ....[1]....
        /*05fc*/ 	.word	0x00007c80


	//   ....[2]....
        /*0600*/ 	.word	0x00007ce0


	//   ....[3]....
        /*0604*/ 	.word	0x0000a210


	//----- nvinfo : EIATTR_MAX_THREADS
	.align		4
.L_1495:
        /*0608*/ 	.byte	0x04, 0x05
        /*060a*/ 	.short	(.L_1497 - .L_1496)
.L_1496:
        /*060c*/ 	.word	0x00000200
        /*0610*/ 	.word	0x00000001
        /*0614*/ 	.word	0x00000001


	//----- nvinfo : EIATTR_CRS_STACK_SIZE
	.align		4
.L_1497:
        /*0618*/ 	.byte	0x04, 0x1e
        /*061a*/ 	.short	(.L_1499 - .L_1498)
.L_1498:
        /*061c*/ 	.word	0x00000000


	//----- nvinfo : EIATTR_CBANK_PARAM_SIZE
	.align		4
.L_1499:
        /*0620*/ 	.byte	0x03, 0x19
        /*0622*/ 	.short	0x0bf0


	//----- nvinfo : EIATTR_PARAM_CBANK
	.align		4
        /*0624*/ 	.byte	0x04, 0x0a
        /*0626*/ 	.short	(.L_1501 - .L_1500)
	.align		4
.L_1500:
        /*0628*/ 	.word	index@(.nv.constant0._ZN7cutlass13device_kernelIN5flash11enable_sm90INS1_16FlashAttnFwdSm90INS1_25CollectiveMainloopFwdSm90ILi2EN4cute5tupleIJNS5_1CILi1EEES8_S8_EEENS6_IJNS7_ILi192EEESA_NS7_ILi64EEEEEELi64ENS_6half_tEfNS_4arch4Sm90ELb0ELb0ELb0ELb0ELb0ELb0ELb0ELb0ELb1ELb0ELb0ELb0EEENS1_21CollectiveEpilogueFwdINS6_IJSA_SB_SA_EEES9_SD_SF_Li384ELb0ELb0ELb0ELb0EEENS1_29StaticPersistentTileSchedulerILb0EEEEEEEEEvNT_6ParamsE)
        /*062c*/ 	.short	0x0210
        /*062e*/ 	.short	0x0bf0


	//----- nvinfo : EIATTR_SW_WAR
	.align		4
.L_1501:
        /*0630*/ 	.byte	0x04, 0x36
        /*0632*/ 	.short	(.L_1503 - .L_1502)
.L_1502:
        /*0634*/ 	.word	0x00000008
.L_1503:


//--------------------- .nv.info._ZN7cutlass13device_kernelIN5flash11enable_sm90INS1_16FlashAttnFwdSm90INS1_25CollectiveMainloopFwdSm90ILi2EN4cute5tupleIJNS5_1CILi1EEES8_S8_EEENS6_IJNS7_ILi192EEESA_NS7_ILi64EEEEEELi64ENS_6half_tEfNS_4arch4Sm90ELb0ELb0ELb0ELb1ELb0ELb0ELb0ELb0ELb1ELb0ELb0ELb0EEENS1_21CollectiveEpilogueFwdINS6_IJSA_SB_SA_EEES9_SD_SF_Li384ELb1ELb0ELb0ELb0EEENS1_36VarlenDynamicPersistentTileSchedulerILi192ELi192ELi384ELi32ELb0ELb0ELb1ELb0ELb1ELb1EEEEEEEEEvNT_6ParamsE --------------------------
	.section	.nv.info._ZN7cutlass13device_kernelIN5flash11enable_sm90INS1_16FlashAttnFwdSm90INS1_25CollectiveMainloopFwdSm90ILi2EN4cute5tupleIJNS5_1CILi1EEES8_S8_EEENS6_IJNS7_ILi192EEESA_NS7_ILi64EEEEEELi64ENS_6half_tEfNS_4arch4Sm90ELb0ELb0ELb0ELb1ELb0ELb0ELb0ELb0ELb1ELb0ELb0ELb0EEENS1_21CollectiveEpilogueFwdINS6_IJSA_SB_SA_EEES9_SD_SF_Li384ELb1ELb0ELb0ELb0EEENS1_36VarlenDynamicPersistentTileSchedulerILi192ELi192ELi384ELi32ELb0ELb0ELb1ELb0ELb1ELb1EEEEEEEEEvNT_6ParamsE,"",@"SHT_CUDA_INFO"
	.sectionflags	@""
	.align	4


	//----- nvinfo : EIATTR_CUDA_API_VERSION
	.align		4
        /*0000*/ 	.byte	0x04, 0x37
        /*0002*/ 	.short	(.L_1505 - .L_1504)
.L_1504:
        /*0004*/ 	.word	0x00000082


	//----- nvinfo : EIATTR_KPARAM_INFO
	.align		4
.L_1505:
        /*0008*/ 	.byte	0x04, 0x17
        /*000a*/ 	.short	(.L_1507 - .L_1506)
.L_1506:
        /*000c*/ 	.word	0x00000000
        /*0010*/ 	.short	0x0000
        /*0012*/ 	.short	0x0070
        /*0014*/ 	.byte	0x00, 0xf0, 0x01, 0x28


	//----- nvinfo : EIATTR_SPARSE_MMA_MASK
	.align		4
.L_1507:
        /*0018*/ 	.byte	0x03, 0x50
        /*001a*/ 	.short	0x0000


	//----- nvinfo : EIATTR_MAXREG_COUNT
	.align		4
        /*001c*/ 	.byte	0x03, 0x1b
        /*001e*/ 	.short	0x0080


	//----- nvinfo : EIATTR_NUM_BARRIERS
	.align		4
        /*0020*/ 	.byte	0x02, 0x4c
        /*0022*/ 	.byte	0x10
	.zero		1


	//----- nvinfo : EIATTR_EXTERNS
	.align		4
        /*0024*/ 	.byte	0x04, 0x0f
        /*0026*/ 	.short	(.L_1509 - .L_1508)


	//   ....[0]....
	.align		4
.L_1508:
        /*0028*/ 	.word	index@(__assertfail)


	//----- nvinfo : EIATTR_ANNOTATIONS
	.align		4
.L_1509:
        /*002c*/ 	.byte	0x04, 0x55
        /*002e*/ 	.short	(.L_1511 - .L_1510)


	//   ....[0]....
.L_1510:
        /* <DEDUP_REMOVED lines=12> */


	//----- nvinfo : EIATTR_MERCURY_ISA_VERSION
	.align		4
.L_1511:
        /*00e0*/ 	.byte	0x03, 0x5f
        /*00e2*/ 	.short	0x0101


	//----- nvinfo : EIATTR_UNUSED_LOAD_BYTE_OFFSET
	.align		4
        /*00e4*/ 	.byte	0x04, 0x44
        /*00e6*/ 	.short	(.L_1513 - .L_1512)


	//   ....[0]....
.L_1512:
        /*00e8*/ 	.word	0x00000a80
        /*00ec*/ 	.word	0x0000fff0


	//   ....[1]....
        /*00f0*/ 	.word	0x00007930
        /*00f4*/ 	.word	0x0000fff0


	//----- nvinfo : EIATTR_INT_WARP_WIDE_INSTR_OFFSETS
	.align		4
.L_1513:
        /*00f8*/ 	.byte	0x04, 0x31
        /*00fa*/ 	.short	(.L_1515 - .L_1514)


	//   ....[0]....
.L_1514:
        /*00fc*/ 	.word	0x00000160


	//   ....[1]....
        /*0100*/ 	.word	0x000001a0


	//   ....[2]....
        /*0104*/ 	.word	0x00000210


	//   ....[3]....
        /*0108*/ 	.word	0x0000a090


	//   ....[4]....
        /*010c*/ 	.word	0x0000a120


	//   ....[5]....
        /*0110*/ 	.word	0x0000a570


	//   ....[6]....
        /*0114*/ 	.word	0x0000a5a0


	//   ....[7]....
        /*0118*/ 	.word	0x0000c000


	//   ....[8]....
        /*011c*/ 	.word	0x0000c090


	//----- nvinfo : EIATTR_COOP_GROUP_MASK_REGIDS
	.align		4
.L_1515:
        /*0120*/ 	.byte	0x04, 0x29
        /*0122*/ 	.short	(.L_1517 - .L_1516)


	//   ....[0]....
.L_1516:
        /*0124*/ 	.word	0xffffffff


	//   ....[1]....
        /*0128*/ 	.word	0xffffffff


	//   ....[2]....
        /*012c*/ 	.word	0xffffffff


	//   ....[3]....
        /*0130*/ 	.word	0xffffffff


	//   ....[4]....
        /*0134*/ 	.word	0xffffffff


	//   ....[5]....
        /*0138*/ 	.word	0xffffffff


	//   ....[6]....
        /*013c*/ 	.word	0xffffffff


	//   ....[7]....
        /*0140*/ 	.word	0xffffffff


	//   ....[8]....
        /*0144*/ 	.word	0xffffffff


	//   ....[9]....
        /*0148*/ 	.word	0xffffffff


	//   ....[10]....
        /*014c*/ 	.word	0xffffffff


	//   ....[11]....
        /*0150*/ 	.word	0xffffffff


	//   ....[12]....
        /*0154*/ 	.word	0xffffffff


	//   ....[13]....
        /*0158*/ 	.word	0xffffffff


	//   ....[14]....
        /*015c*/ 	.word	0xffffffff


	//   ....[15]....
        /*0160*/ 	.word	0xffffffff


	//   ....[16]....
        /*0164*/ 	.word	0xffffffff


	//   ....[17]....
        /*0168*/ 	.word	0xffffffff


	//   ....[18]....
        /*016c*/ 	.word	0xffffffff


	//   ....[19]....
        /*0170*/ 	.word	0xffffffff


	//   ....[20]....
        /*0174*/ 	.word	0xffffffff


	//   ....[21]....
        /*0178*/ 	.word	0xffffffff


	//   ....[22]....
        /*017c*/ 	.word	0xffffffff


	//   ....[23]....
        /*0180*/ 	.word	0xffffffff


	//   ....[24]....
        /*0184*/ 	.word	0xffffffff


	//   ....[25]....
        /*0188*/ 	.word	0xffffffff


	//   ....[26]....
        /*018c*/ 	.word	0xffffffff


	//   ....[27]....
        /*0190*/ 	.word	0xffffffff


	//   ....[28]....
        /*0194*/ 	.word	0xffffffff


	//   ....[29]....
        /*0198*/ 	.word	0xffffffff


	//   ....[30]....
        /*019c*/ 	.word	0xffffffff


	//   ....[31]....
        /*01a0*/ 	.word	0xffffffff


	//   ....[32]....
        /*01a4*/ 	.word	0xffffffff


	//   ....[33]....
        /*01a8*/ 	.word	0xffffffff


	//   ....[34]....
        /*01ac*/ 	.word	0xffffffff


	//   ....[35]....
        /*01b0*/ 	.word	0xffffffff


	//   ....[36]....
        /*01b4*/ 	.word	0xffffffff


	//   ....[37]....
        /*01b8*/ 	.word	0xffffffff


	//   ....[38]....
        /*01bc*/ 	.word	0xffffffff


	//   ....[39]....
        /*01c0*/ 	.word	0xffffffff


	//   ....[40]....
        /*01c4*/ 	.word	0xffffffff


	//   ....[41]....
        /*01c8*/ 	.word	0xffffffff


	//   ....[42]....
        /*01cc*/ 	.word	0xffffffff


	//   ....[43]....
        /*01d0*/ 	.word	0xffffffff


	//   ....[44]....
        /*01d4*/ 	.word	0xffffffff


	//   ....[45]....
        /*01d8*/ 	.word	0xffffffff


	//   ....[46]....
        /*01dc*/ 	.word	0xffffffff


	//   ....[47]....
        /*01e0*/ 	.word	0xffffffff


	//   ....[48]....
        /*01e4*/ 	.word	0xffffffff


	//   ....[49]....
        /*01e8*/ 	.word	0xffffffff


	//   ....[50]....
        /*01ec*/ 	.word	0xffffffff


	//   ....[51]....
        /*01f0*/ 	.word	0xffffffff


	//   ....[52]....
        /*01f4*/ 	.word	0xffffffff


	//   ....[53]....
        /*01f8*/ 	.word	0xffffffff


	//   ....[54]....
        /*01fc*/ 	.word	0xffffffff


	//   ....[55]....
        /*0200*/ 	.word	0xffffffff


	//   ....[56]....
        /*0204*/ 	.word	0x0500000f


	//   ....[57]....
        /*0208*/ 	.word	0x0500000f


	//   ....[58]....
        /*020c*/ 	.word	0x0500000f


	//   ....[59]....
        /*0210*/ 	.word	0x0500000f


	//   ....[60]....
        /*0214*/ 	.word	0x0500000f


	//   ....[61]....
        /*0218*/ 	.word	0x0500000f


	//   ....[62]....
        /*021c*/ 	.word	0x0500000f


	//   ....[63]....
        /*0220*/ 	.word	0x0500000f


	//   ....[64]....
        /*0224*/ 	.word	0x0500000f


	//   ....[65]....
        /*0228*/ 	.word	0x0500000f


	//   ....[66]....
        /*022c*/ 	.word	0x0500000f


	//   ....[67]....
        /*0230*/ 	.word	0x0500000f


	//   ....[68]....
        /*0234*/ 	.word	0x0500000f


	//   ....[69]....
        /*0238*/ 	.word	0x0500000f


	//   ....[70]....
        /*023c*/ 	.word	0x0500000f


	//   ....[71]....
        /*0240*/ 	.word	0x0500000f


	//   ....[72]....
        /*0244*/ 	.word	0x0500000f


	//   ....[73]....
        /*0248*/ 	.word	0x0500000f


	//   ....[74]....
        /*024c*/ 	.word	0x0500000f


	//----- nvinfo : EIATTR_COOP_GROUP_INSTR_OFFSETS
	.align		4
.L_1517:
        /*0250*/ 	.byte	0x04, 0x28
        /*0252*/ 	.short	(.L_1519 - .L_1518)


	//   ....[0]....
.L_1518:
        /*0254*/ 	.word	0x00000070


	//   ....[1]....
        /*0258*/ 	.word	0x00000170


	//   ....[2]....
        /*025c*/ 	.word	0x000001c0


	//   ....[3]....
        /*0260*/ 	.word	0x000003f0


	//   ....[4]....
        /*0264*/ 	.word	0x00000550


	//   ....[5]....
        /*0268*/ 	.word	0x00000670


	//   ....[6]....
        /*026c*/ 	.word	0x000007d0


	//   ....[7]....
        /*0270*/ 	.word	0x000014c0


	//   ....[8]....
        /*0274*/ 	.word	0x000027e0


	//   ....[9]....
        /*0278*/ 	.word	0x000028e0


	//   ....[10]....
        /*027c*/ 	.word	0x000030b0


	//   ....[11]....
        /*0280*/ 	.word	0x00003110


	//   ....[12]....
        /*0284*/ 	.word	0x000042c0


	//   ....[13]....
        /*0288*/ 	.word	0x00004f70


	//   ....[14]....
        /*028c*/ 	.word	0x00005000


	//   ....[15]....
        /*0290*/ 	.word	0x00005010


	//   ....[16]....
        /*0294*/ 	.word	0x00005060


	//   ....[17]....
        /*0298*/ 	.word	0x00006df0


	//   ....[18]....
        /*029c*/ 	.word	0x00006f00


	//   ....[19]....
        /*02a0*/ 	.word	0x00006f40


	//   ....[20]....
        /*02a4*/ 	.word	0x000070c0


	//   ....[21]....
        /*02a8*/ 	.word	0x000070f0


	//   ....[22]....
        /*02ac*/ 	.word	0x000092b0


	//   ....[23]....
        /*02b0*/ 	.word	0x00009430


	//   ....[24]....
        /*02b4*/ 	.word	0x00009460


	//   ....[25]....
        /*02b8*/ 	.word	0x000094a0


	//   ....[26]....
        /*02bc*/ 	.word	0x00009510


	//   ....[27]....
        /*02c0*/ 	.word	0x00009570


	//   ....[28]....
        /*02c4*/ 	.word	0x000095b0


	//   ....[29]....
        /*02c8*/ 	.word	0x00009730


	//   ....[30]....
        /*02cc*/ 	.word	0x00009790


	//   ....[31]....
        /*02d0*/ 	.word	0x000097d0


	//   ....[32]....
        /*02d4*/ 	.word	0x00009810


	//   ....[33]....
        /*02d8*/ 	.word	0x00009840


	//   ....[34]....
        /*02dc*/ 	.word	0x00009870


	//   ....[35]....
        /*02e0*/ 	.word	0x000098f0


	//   ....[36]....
        /*02e4*/ 	.word	0x00009920


	//   ....[37]....
        /*02e8*/ 	.word	0x000099a0


	//   ....[38]....
        /*02ec*/ 	.word	0x0000c350


	//   ....[39]....
        /*02f0*/ 	.word	0x0000c360


	//   ....[40]....
        /*02f4*/ 	.word	0x0000c450


	//   ....[41]....
        /*02f8*/ 	.word	0x0000c4b0


	//   ....[42]....
        /*02fc*/ 	.word	0x0000c4f0


	//   ....[43]....
        /*0300*/ 	.word	0x0000c530


	//   ....[44]....
        /*0304*/ 	.word	0x0000c560


	//   ....[45]....
        /*0308*/ 	.word	0x0000c590


	//   ....[46]....
        /*030c*/ 	.word	0x0000c700


	//   ....[47]....
        /*0310*/ 	.word	0x0000c760


	//   ....[48]....
        /*0314*/ 	.word	0x0000c7a0


	//   ....[49]....
        /*0318*/ 	.word	0x0000c7e0


	//   ....[50]....
        /*031c*/ 	.word	0x0000c810


	//   ....[51]....
        /*0320*/ 	.word	0x0000c840


	//   ....[52]....
        /*0324*/ 	.word	0x0000c900


	//   ....[53]....
        /*0328*/ 	.word	0x0000c920


	//   ....[54]....
        /*032c*/ 	.word	0x0000c990


	//   ....[55]....
        /*0330*/ 	.word	0x0000cdc0


	//   ....[56]....
        /*0334*/ 	.word	0x0000d2a0


	//   ....[57]....
        /*0338*/ 	.word	0x0000d690


	//   ....[58]....
        /*033c*/ 	.word	0x0000d720


	//   ....[59]....
        /*0340*/ 	.word	0x0000d7c0


	//   ....[60]....
        /*0344*/ 	.word	0x0000d870


	//   ....[61]....
        /*0348*/ 	.word	0x0000d8f0


	//   ....[62]....
        /*034c*/ 	.word	0x0000d970


	//   ....[63]....
        /*0350*/ 	.word	0x0000d9f0


	//   ....[64]....
        /*0354*/ 	.word	0x0000da70


	//   ....[65]....
        /*0358*/ 	.word	0x0000db00


	//   ....[66]....
        /*035c*/ 	.word	0x0000dbb0


	//   ....[67]....
        /*0360*/ 	.word	0x0000dc30


	//   ....[68]....
        /*0364*/ 	.word	0x0000dcb0


	//   ....[69]....
        /*0368*/ 	.word	0x0000dd30


	//   ....[70]....
        /*036c*/ 	.word	0x0000ddb0


	//   ....[71]....
        /*0370*/ 	.word	0x0000de20


	//   ....[72]....
        /*0374*/ 	.word	0x0000dec0


	//   ....[73]....
        /*0378*/ 	.word	0x0000df50


	//   ....[74]....
        /*037c*/ 	.word	0x0000e070


	//----- nvinfo : EIATTR_REG_RECONFIG
	.align		4
.L_1519:
        /*0380*/ 	.byte	0x01, 0x54
	.zero		2


	//----- nvinfo : EIATTR_SYSCALL_OFFSETS
	.align		4
        /*0384*/ 	.byte	0x04, 0x46
        /*0386*/ 	.short	(.L_1521 - .L_1520)


	//   ....[0]....
.L_1520:
        /*0388*/ 	.word	0x00001610


	//   ....[1]....
        /*038c*/ 	.word	0x0000a2a0


	//   ....[2]....
        /*0390*/ 	.word	0x0000a3d0


	//   ....[3]....
        /*0394*/ 	.word	0x0000a4d0


	//----- nvinfo : EIATTR_MBARRIER_INSTR_OFFSETS
	.align		4
.L_1521:
        /*0398*/ 	.byte	0x04, 0x39
        /*039a*/ 	.short	(.L_1523 - .L_1522)


	//   ....[0]....
.L_1522:
        /*039c*/ 	.word	0x000002a0
        /*03a0*/ 	.word	0x000000ff
        /*03a4*/ 	.word	0x00030800
        /*03a8*/ 	.short	0x0100
        /*03aa*/ 	.byte	0x08
	.zero		1


	//   ....[1]....
        /*03ac*/ 	.word	0x000002b0
        /*03b0*/ 	.word	0x000000ff
        /*03b4*/ 	.word	0x00030820
        /*03b8*/ 	.short	0x0100
        /*03ba*/ 	.byte	0x08
	.zero		1


	//   ....[2]....
        /*03bc*/ 	.word	0x000003a0
        /*03c0*/ 	.word	0x000000ff
        /*03c4*/ 	.word	0x00030830
        /*03c8*/ 	.short	0x0100
        /*03ca*/ 	.byte	0x08
	.zero		1


	//   ....[3]....
        /*03cc*/ 	.word	0x000003b0
        /*03d0*/ 	.word	0x000000ff
        /*03d4*/ 	.word	0x00030840
        /*03d8*/ 	.short	0x0100
        /*03da*/ 	.byte	0x08
	.zero		1


	//   ....[4]....
        /*03dc*/ 	.word	0x000003c0
        /*03e0*/ 	.word	0x000000ff
        /*03e4*/ 	.word	0x00030838
        /*03e8*/ 	.short	0x0100
        /*03ea*/ 	.byte	0x08
	.zero		1


	//   ....[5]....
        /*03ec*/ 	.word	0x000003d0
        /*03f0*/ 	.word	0x000000ff
        /*03f4*/ 	.word	0x00030848
        /*03f8*/ 	.short	0x0100
        /*03fa*/ 	.byte	0x08
	.zero		1


	//   ....[6]....
        /*03fc*/ 	.word	0x00000500
        /*0400*/ 	.word	0x000000ff
        /*0404*/ 	.word	0x00030850
        /*0408*/ 	.short	0x0100
        /*040a*/ 	.byte	0x08
	.zero		1


	//   ....[7]....
        /*040c*/ 	.word	0x00000510
        /*0410*/ 	.word	0x000000ff
        /*0414*/ 	.word	0x00030860
        /*0418*/ 	.short	0x0100
        /*041a*/ 	.byte	0x08
	.zero		1


	//   ....[8]....
        /*041c*/ 	.word	0x00000520
        /*0420*/ 	.word	0x000000ff
        /*0424*/ 	.word	0x00030858
        /*0428*/ 	.short	0x0100
        /*042a*/ 	.byte	0x08
	.zero		1


	//   ....[9]....
        /*042c*/ 	.word	0x00000530
        /*0430*/ 	.word	0x000000ff
        /*0434*/ 	.word	0x00030868
        /*0438*/ 	.short	0x0100
        /*043a*/ 	.byte	0x08
	.zero		1


	//   ....[10]....
        /*043c*/ 	.word	0x00000620
        /*0440*/ 	.word	0x000000ff
        /*0444*/ 	.word	0x00030870
        /*0448*/ 	.short	0x0100
        /*044a*/ 	.byte	0x06
	.zero		1


	//   ....[11]....
        /*044c*/ 	.word	0x00000630
        /*0450*/ 	.word	0x000000ff
        /*0454*/ 	.word	0x00030880
        /*0458*/ 	.short	0x0100
        /*045a*/ 	.byte	0x06
	.zero		1


	//   ....[12]....
        /*045c*/ 	.word	0x00000640
        /*0460*/ 	.word	0x000000ff
        /*0464*/ 	.word	0x00030878
        /*0468*/ 	.short	0x0100
        /*046a*/ 	.byte	0x06
	.zero		1


	//   ....[13]....
        /*046c*/ 	.word	0x00000650
        /*0470*/ 	.word	0x000000ff
        /*0474*/ 	.word	0x00030888
        /*0478*/ 	.short	0x0100
        /*047a*/ 	.byte	0x06
	.zero		1


	//   ....[14]....
        /*047c*/ 	.word	0x00000780
        /*0480*/ 	.word	0x000000ff
        /*0484*/ 	.word	0x00030890
        /*0488*/ 	.short	0x0100
        /*048a*/ 	.byte	0x08
	.zero		1


	//   ....[15]....
        /*048c*/ 	.word	0x00000790
        /*0490*/ 	.word	0x000000ff
        /*0494*/ 	.word	0x000308a0
        /*0498*/ 	.short	0x0100
        /*049a*/ 	.byte	0x08
	.zero		1


	//   ....[16]....
        /*049c*/ 	.word	0x000007a0
        /*04a0*/ 	.word	0x000000ff
        /*04a4*/ 	.word	0x00030898
        /*04a8*/ 	.short	0x0100
        /*04aa*/ 	.byte	0x08
	.zero		1


	//   ....[17]....
        /*04ac*/ 	.word	0x000007b0
        /*04b0*/ 	.word	0x000000ff
        /*04b4*/ 	.word	0x000308a8
        /*04b8*/ 	.short	0x0100
        /*04ba*/ 	.byte	0x08
	.zero		1


	//   ....[18]....
        /*04bc*/ 	.word	0x000008e0
        /*04c0*/ 	.word	0x000000ff
        /*04c4*/ 	.word	0x000308b0
        /*04c8*/ 	.short	0x0100
        /*04ca*/ 	.byte	0x08
	.zero		1


	//   ....[19]....
        /*04cc*/ 	.word	0x000008f0
        /*04d0*/ 	.word	0x000000ff
        /*04d4*/ 	.word	0x000308c0
        /*04d8*/ 	.short	0x0100
        /*04da*/ 	.byte	0x08
	.zero		1


	//   ....[20]....
        /*04dc*/ 	.word	0x00000900
        /*04e0*/ 	.word	0x000000ff
        /*04e4*/ 	.word	0x000308b8
        /*04e8*/ 	.short	0x0100
        /*04ea*/ 	.byte	0x08
	.zero		1


	//   ....[21]....
        /*04ec*/ 	.word	0x00000910
        /*04f0*/ 	.word	0x000000ff
        /*04f4*/ 	.word	0x000308c8
        /*04f8*/ 	.short	0x0100
        /*04fa*/ 	.byte	0x08
	.zero		1


	//   ....[22]....
        /*04fc*/ 	.word	0x00001690
        /*0500*/ 	.word	0x000000ff
        /*0504*/ 	.word	0x00030800
        /*0508*/ 	.short	0x010a
        /*050a*/ 	.byte	0x28
	.zero		1


	//   ....[23]....
        /*050c*/ 	.word	0x00001710
        /*0510*/ 	.word	0x00000003
        /*0514*/ 	.word	0x00030830
        /*0518*/ 	.short	0x010a
        /*051a*/ 	.byte	0x3f
	.zero		1


	//   ....[24]....
        /*051c*/ 	.word	0x00001780
        /*0520*/ 	.word	0x00000003
        /*0524*/ 	.word	0x00030830
        /*0528*/ 	.short	0x010a
        /*052a*/ 	.byte	0x3f
	.zero		1


	//   ....[25]....
        /*052c*/ 	.word	0x00002910
        /*0530*/ 	.word	0x00000003
        /*0534*/ 	.word	0x00000000
        /*0538*/ 	.short	0x0101
        /*053a*/ 	.byte	0x3f
	.zero		1


	//   ....[26]....
        /*053c*/ 	.word	0x00004500
        /*0540*/ 	.word	0x000000ff
        /*0544*/ 	.word	0x00030830
        /*0548*/ 	.short	0x010a
        /*054a*/ 	.byte	0x06
	.zero		1


	//   ....[27]....
        /*054c*/ 	.word	0x00004540
        /*0550*/ 	.word	0x000000ff
        /*0554*/ 	.word	0x00030830
        /*0558*/ 	.short	0x010a
        /*055a*/ 	.byte	0x06
	.zero		1


	//   ....[28]....
        /*055c*/ 	.word	0x00004740
        /*0560*/ 	.word	0x000000ff
        /*0564*/ 	.word	0x00030850
        /*0568*/ 	.short	0x010a
        /*056a*/ 	.byte	0x06
	.zero		1


	//   ....[29]....
        /*056c*/ 	.word	0x00004780
        /*0570*/ 	.word	0x000000ff
        /*0574*/ 	.word	0x00030850
        /*0578*/ 	.short	0x010a
        /*057a*/ 	.byte	0x06
	.zero		1


	//   ....[30]....
        /*057c*/ 	.word	0x00005570
        /*0580*/ 	.word	0x00000005
        /*0584*/ 	.word	0x00000000
        /*0588*/ 	.short	0x0101
        /*058a*/ 	.byte	0x3f
	.zero		1


	//   ....[31]....
        /*058c*/ 	.word	0x00005600
        /*0590*/ 	.word	0x0000000a
        /*0594*/ 	.word	0x00000000
        /*0598*/ 	.short	0x0101
        /*059a*/ 	.byte	0x3f
	.zero		1


	//   ....[32]....
        /*059c*/ 	.word	0x00006e70
        /*05a0*/ 	.word	0x000000ff
        /*05a4*/ 	.word	0x00030850
        /*05a8*/ 	.short	0x010a
        /*05aa*/ 	.byte	0x05
	.zero		1


	//   ....[33]....
        /*05ac*/ 	.word	0x00006eb0
        /*05b0*/ 	.word	0x000000ff
        /*05b4*/ 	.word	0x00030850
        /*05b8*/ 	.short	0x010a
        /*05ba*/ 	.byte	0x05
	.zero		1


	//   ....[34]....
        /*05bc*/ 	.word	0x000076d0
        /*05c0*/ 	.word	0x00000009
        /*05c4*/ 	.word	0x00000000
        /*05c8*/ 	.short	0x0101
        /*05ca*/ 	.byte	0x3f
	.zero		1


	//   ....[35]....
        /*05cc*/ 	.word	0x000084a0
        /*05d0*/ 	.word	0x000000ff
        /*05d4*/ 	.word	0x00000000
        /*05d8*/ 	.short	0x0101
        /*05da*/ 	.byte	0x04
	.zero		1


	//   ....[36]....
        /*05dc*/ 	.word	0x0000a990
        /*05e0*/ 	.word	0x00000005
        /*05e4*/ 	.word	0x00030840
        /*05e8*/ 	.short	0x010a
        /*05ea*/ 	.byte	0x3f
	.zero		1


	//   ....[37]....
        /*05ec*/ 	.word	0x0000ace0
        /*05f0*/ 	.word	0x0000001a
        /*05f4*/ 	.word	0x00030820
        /*05f8*/ 	.short	0x010a
        /*05fa*/ 	.byte	0x3f
	.zero		1


	//   ....[38]....
        /*05fc*/ 	.word	0x0000afd0
        /*0600*/ 	.word	0x00000003
        /*0604*/ 	.word	0x00030840
        /*0608*/ 	.short	0x010a
        /*060a*/ 	.byte	0x3f
	.zero		1


	//   ....[39]....
        /*060c*/ 	.word	0x0000b1b0
        /*0610*/ 	.word	0x00000002
        /*0614*/ 	.word	0x00000060
        /*0618*/ 	.short	0x010a
        /*061a*/ 	.byte	0x3f
	.zero		1


	//   ....[40]....
        /*061c*/ 	.word	0x0000b620
        /*0620*/ 	.word	0x00000003
        /*0624*/ 	.word	0x00030840
        /*0628*/ 	.short	0x010a
        /*062a*/ 	.byte	0x3f
	.zero		1


	//   ....[41]....
        /*062c*/ 	.word	0x0000b800
        /*0630*/ 	.word	0x00000003
        /*0634*/ 	.word	0x00000060
        /*0638*/ 	.short	0x010a
        /*063a*/ 	.byte	0x3f
	.zero		1


	//   ....[42]....
        /*063c*/ 	.word	0x0000bbc0
        /*0640*/ 	.word	0x00000002
        /*0644*/ 	.word	0x00030840
        /*0648*/ 	.short	0x010a
        /*064a*/ 	.byte	0x3f
	.zero		1


	//   ....[43]....
        /*064c*/ 	.word	0x0000bdb0
        /*0650*/ 	.word	0x00000002
        /*0654*/ 	.word	0x00000060
        /*0658*/ 	.short	0x010a
        /*065a*/ 	.byte	0x3f
	.zero		1


	//   ....[44]....
        /*065c*/ 	.word	0x0000c100
        /*0660*/ 	.word	0x00000003
        /*0664*/ 	.word	0x00030860
        /*0668*/ 	.short	0x010a
        /*066a*/ 	.byte	0x3f
	.zero		1


	//   ....[45]....
        /*066c*/ 	.word	0x0000cd40
        /*0670*/ 	.word	0x00000009
        /*0674*/ 	.word	0x00030820
        /*0678*/ 	.short	0x010a
        /*067a*/ 	.byte	0x3f
	.zero		1


	//   ....[46]....
        /*067c*/ 	.word	0x0000cee0
        /*0680*/ 	.word	0x00000007
        /*0684*/ 	.word	0x00000000
        /*0688*/ 	.short	0x010a
        /*068a*/ 	.byte	0x3f
	.zero		1


	//   ....[47]....
        /*068c*/ 	.word	0x0000cf50
        /*0690*/ 	.word	0x00000003
        /*0694*/ 	.word	0x00000000
        /*0698*/ 	.short	0x010a
        /*069a*/ 	.byte	0x3f
	.zero		1


	//   ....[48]....
        /*069c*/ 	.word	0x0000cfb0
        /*06a0*/ 	.word	0x00000005
        /*06a4*/ 	.word	0x00000000
        /*06a8*/ 	.short	0x010a
        /*06aa*/ 	.byte	0x3f
	.zero		1


	//   ....[49]....
        /*06ac*/ 	.word	0x0000cfe0
        /*06b0*/ 	.word	0x00000003
        /*06b4*/ 	.word	0x00000000
        /*06b8*/ 	.short	0x010a
        /*06ba*/ 	.byte	0x3f
	.zero		1


	//   ....[50]....
        /*06bc*/ 	.word	0x0000d050
        /*06c0*/ 	.word	0x00000003
        /*06c4*/ 	.word	0x00030800
        /*06c8*/ 	.short	0x010a
        /*06ca*/ 	.byte	0x3f
	.zero		1


	//   ....[51]....
        /*06cc*/ 	.word	0x0000d0a0
        /*06d0*/ 	.word	0x00000003
        /*06d4*/ 	.word	0x00030830
        /*06d8*/ 	.short	0x010a
        /*06da*/ 	.byte	0x3f
	.zero		1


	//   ....[52]....
        /*06dc*/ 	.word	0x0000d100
        /*06e0*/ 	.word	0x00000005
        /*06e4*/ 	.word	0x00030830
        /*06e8*/ 	.short	0x010a
        /*06ea*/ 	.byte	0x3f
	.zero		1


	//   ....[53]....
        /*06ec*/ 	.word	0x0000d160
        /*06f0*/ 	.word	0x00000005
        /*06f4*/ 	.word	0x00030850
        /*06f8*/ 	.short	0x010a
        /*06fa*/ 	.byte	0x3f
	.zero		1


	//   ....[54]....
        /*06fc*/ 	.word	0x0000d1c0
        /*0700*/ 	.word	0x0000000a
        /*0704*/ 	.word	0x00030850
        /*0708*/ 	.short	0x010a
        /*070a*/ 	.byte	0x3f
	.zero		1


	//   ....[55]....
        /*070c*/ 	.word	0x0000d360
        /*0710*/ 	.word	0x00000005
        /*0714*/ 	.word	0x00030840
        /*0718*/ 	.short	0x010a
        /*071a*/ 	.byte	0x3f
	.zero		1


	//   ....[56]....
        /*071c*/ 	.word	0x0000d3b0
        /*0720*/ 	.word	0x0000001a
        /*0724*/ 	.word	0x00030820
        /*0728*/ 	.short	0x010a
        /*072a*/ 	.byte	0x3f
	.zero		1


	//   ....[57]....
        /*072c*/ 	.word	0x0000d400
        /*0730*/ 	.word	0x00000003
        /*0734*/ 	.word	0x00030840
        /*0738*/ 	.short	0x010a
        /*073a*/ 	.byte	0x3f
	.zero		1


	//   ....[58]....
        /*073c*/ 	.word	0x0000d450
        /*0740*/ 	.word	0x00000002
        /*0744*/ 	.word	0x00000060
        /*0748*/ 	.short	0x010a
        /*074a*/ 	.byte	0x3f
	.zero		1


	//   ....[59]....
        /*074c*/ 	.word	0x0000d4a0
        /*0750*/ 	.word	0x00000003
        /*0754*/ 	.word	0x00030840
        /*0758*/ 	.short	0x010a
        /*075a*/ 	.byte	0x3f
	.zero		1


	//   ....[60]....
        /*075c*/ 	.word	0x0000d4f0
        /*0760*/ 	.word	0x00000003
        /*0764*/ 	.word	0x00000060
        /*0768*/ 	.short	0x010a
        /*076a*/ 	.byte	0x3f
	.zero		1


	//   ....[61]....
        /*076c*/ 	.word	0x0000d540
        /*0770*/ 	.word	0x00000002
        /*0774*/ 	.word	0x00030840
        /*0778*/ 	.short	0x010a
        /*077a*/ 	.byte	0x3f
	.zero		1


	//   ....[62]....
        /*077c*/ 	.word	0x0000d590
        /*0780*/ 	.word	0x00000002
        /*0784*/ 	.word	0x00000060
        /*0788*/ 	.short	0x010a
        /*078a*/ 	.byte	0x3f
	.zero		1


	//   ....[63]....
        /*078c*/ 	.word	0x0000d5e0
        /*0790*/ 	.word	0x00000003
        /*0794*/ 	.word	0x00030860
        /*0798*/ 	.short	0x010a
        /*079a*/ 	.byte	0x3f
	.zero		1


	//   ....[64]....
        /*079c*/ 	.word	0x0000df90
        /*07a0*/ 	.word	0x00000009
        /*07a4*/ 	.word	0x00030820
        /*07a8*/ 	.short	0x010a
        /*07aa*/ 	.byte	0x3f
	.zero		1


	//   ....[65]....
        /*07ac*/ 	.word	0x0000e130
        /*07b0*/ 	.word	0x00000007
        /*07b4*/ 	.word	0x00000000
        /*07b8*/ 	.short	0x010a
        /*07ba*/ 	.byte	0x3f
	.zero		1


	//   ....[66]....
        /*07bc*/ 	.word	0x0000e180
        /*07c0*/ 	.word	0x00000003
        /*07c4*/ 	.word	0x00000000
        /*07c8*/ 	.short	0x010a
        /*07ca*/ 	.byte	0x3f
	.zero		1


	//   ....[67]....
        /*07cc*/ 	.word	0x0000e1d0
        /*07d0*/ 	.word	0x00000005
        /*07d4*/ 	.word	0x00000000
        /*07d8*/ 	.short	0x010a
        /*07da*/ 	.byte	0x3f
	.zero		1


	//----- nvinfo : EIATTR_NUM_MBARRIERS
	.align		4
.L_1523:
        /*07dc*/ 	.byte	0x03, 0x38
        /*07de*/ 	.short	0x0016


	//----- nvinfo : EIATTR_EXIT_INSTR_OFFSETS
	.align		4
        /*07e0*/ 	.byte	0x04, 0x1c
        /*07e2*/ 	.short	(.L_1525 - .L_1524)


	//   ....[0]....
.L_1524:
        /*07e4*/ 	.word	0x00000ab0


	//   ....[1]....
        /*07e8*/ 	.word	0x00009270


	//   ....[2]....
        /*07ec*/ 	.word	0x000092d0


	//   ....[3]....
        /*07f0*/ 	.word	0x0000d030


	//----- nvinfo : EIATTR_MAX_THREADS
	.align		4
.L_1525:
        /*07f4*/ 	.byte	0x04, 0x05
        /*07f6*/ 	.short	(.L_1527 - .L_1526)
.L_1526:
        /*07f8*/ 	.word	0x00000200
        /*07fc*/ 	.word	0x00000001
        /*0800*/ 	.word	0x00000001


	//----- nvinfo : EIATTR_CRS_STACK_SIZE
	.align		4
.L_1527:
        /*0804*/ 	.byte	0x04, 0x1e
        /*0806*/ 	.short	(.L_1529 - .L_1528)
.L_1528:
        /*0808*/ 	.word	0x00000000


	//----- nvinfo : EIATTR_CBANK_PARAM_SIZE
	.align		4
.L_1529:
        /*080c*/ 	.byte	0x03, 0x19
        /*080e*/ 	.short	0x0a70


	//----- nvinfo : EIATTR_PARAM_CBANK
	.align		4
        /*0810*/ 	.byte	0x04, 0x0a
        /*0812*/ 	.short	(.L_1531 - .L_1530)
	.align		4
.L_1530:
        /*0814*/ 	.word	index@(.nv.constant0._ZN7cutlass13device_kernelIN5flash11enable_sm90INS1_16FlashAttnFwdSm90INS1_25CollectiveMainloopFwdSm90ILi2EN4cute5tupleIJNS5_1CILi1EEES8_S8_EEENS6_IJNS7_ILi192EEESA_NS7_ILi64EEEEEELi64ENS_6half_tEfNS_4arch4Sm90ELb0ELb0ELb0ELb1ELb0ELb0ELb0ELb0ELb1ELb0ELb0ELb0EEENS1_21CollectiveEpilogueFwdINS6_IJSA_SB_SA_EEES9_SD_SF_Li384ELb1ELb0ELb0ELb0EEENS1_36VarlenDynamicPersistentTileSchedulerILi192ELi192ELi384ELi32ELb0ELb0ELb1ELb0ELb1ELb1EEEEEEEEEvNT_6ParamsE)
        /*0818*/ 	.short	0x0210
        /*081a*/ 	.short	0x0a70


	//----- nvinfo : EIATTR_SW_WAR
	.align		4
.L_1531:
        /*081c*/ 	.byte	0x04, 0x36
        /*081e*/ 	.short	(.L_1533 - .L_1532)
.L_1532:
        /*0820*/ 	.word	0x00000008
.L_1533:


//--------------------- .nv.info._ZN7cutlass13device_kernelIN5flash11enable_sm90INS1_16FlashAttnFwdSm90INS1_25CollectiveMainloopFwdSm90ILi2EN4cute5tupleIJNS5_1CILi1EEES8_S8_EEENS6_IJNS7_ILi192EEESA_NS7_ILi64EEEEEELi64ENS_6half_tEfNS_4arch4Sm90ELb0ELb0ELb0ELb1ELb0ELb1ELb0ELb0ELb1ELb0ELb0ELb0EEENS1_21CollectiveEpilogueFwdINS6_IJSA_SB_SA_EEES9_SD_SF_Li384ELb1ELb0ELb0ELb0EEENS1_36VarlenDynamicPersistentTileSchedulerILi192ELi192ELi384ELi32ELb0ELb0ELb1ELb0ELb1ELb1EEEEEEEEEvNT_6ParamsE --------------------------
	.section	.nv.info._ZN7cutlass13device_kernelIN5flash11enable_sm90INS1_16FlashAttnFwdSm90INS1_25CollectiveMainloopFwdSm90ILi2EN4cute5tupleIJNS5_1CILi1EEES8_S8_EEENS6_IJNS7_ILi192EEESA_NS7_ILi64EEEEEELi64ENS_6half_tEfNS_4arch4Sm90ELb0ELb0ELb0ELb1ELb0ELb1ELb0ELb0ELb1ELb0ELb0ELb0EEENS1_21CollectiveEpilogueFwdINS6_IJSA_SB_SA_EEES9_SD_SF_Li384ELb1ELb0ELb0ELb0EEENS1_36VarlenDynamicPersistentTileSchedulerILi192ELi192ELi384ELi32ELb0ELb0ELb1ELb0ELb1ELb1EEEEEEEEEvNT_6ParamsE,"",@"SHT_CUDA_INFO"
	.sectionflags	@""
	.align	4


	//----- nvinfo : EIATTR_CUDA_API_VERSION
	.align		4
        /*0000*/ 	.byte	0x04, 0x37
        /*0002*/ 	.short	(.L_1535 - .L_1534)
.L_1534:
        /*0004*/ 	.word	0x00000082


	//----- nvinfo : EIATTR_KPARAM_INFO
	.align		4
.L_1535:
        /*0008*/ 	.byte	0x04, 0x17
        /*000a*/ 	.short	(.L_1537 - .L_1536)
.L_1536:
        /*000c*/ 	.word	0x00000000
        /*0010*/ 	.short	0x0000
        /*0012*/ 	.short	0x0070
        /*0014*/ 	.byte	0x00, 0xf0, 0x01, 0x28


	//----- nvinfo : EIATTR_SPARSE_MMA_MASK
	.align		4
.L_1537:
        /*0018*/ 	.byte	0x03, 0x50
        /*001a*/ 	.short	0x0000


	//----- nvinfo : EIATTR_MAXREG_COUNT
	.align		4
        /*001c*/ 	.byte	0x03, 0x1b
        /*001e*/ 	.short	0x0080


	//----- nvinfo : EIATTR_NUM_BARRIERS
	.align		4
        /*0020*/ 	.byte	0x02, 0x4c
        /*0022*/ 	.byte	0x10
	.zero		1


	//----- nvinfo : EIATTR_EXTERNS
	.align		4
        /*0024*/ 	.byte	0x04, 0x0f
        /*0026*/ 	.short	(.L_1539 - .L_1538)


	//   ....[0]....
	.align		4
.L_1538:
        /*0028*/ 	.word	index@(__assertfail)


	//----- nvinfo : EIATTR_ANNOTATIONS
	.align		4
.L_1539:
        /*002c*/ 	.byte	0x04, 0x55
        /*002e*/ 	.short	(.L_1541 - .L_1540)


	//   ....[0]....
.L_1540:
        /* <DEDUP_REMOVED lines=45> */


	//----- nvinfo : EIATTR_MERCURY_ISA_VERSION
	.align		4
.L_1541:
        /*02f0*/ 	.byte	0x03, 0x5f
        /*02f2*/ 	.short	0x0101


	//----- nvinfo : EIATTR_UNUSED_LOAD_BYTE_OFFSET
	.align		4
        /*02f4*/ 	.byte	0x04, 0x44
        /*02f6*/ 	.short	(.L_1543 - .L_1542)


	//   ....[0]....
.L_1542:
        /*02f8*/ 	.word	0x00000b00
        /*02fc*/ 	.word	0x0000fff0


	//   ....[1]....
        /*0300*/ 	.word	0x0000e9f0
        /*0304*/ 	.word	0x0000fff0


	//----- nvinfo : EIATTR_INT_WARP_WIDE_INSTR_OFFSETS
	.align		4
.L_1543:
        /*0308*/ 	.byte	0x04, 0x31
        /*030a*/ 	.short	(.L_1545 - .L_1544)


	//   ....[0]....
.L_1544:
        /*030c*/ 	.word	0x000001b0


	//   ....[1]....
        /*0310*/ 	.word	0x00000250


	//   ....[2]....
        /*0314*/ 	.word	0x000002c0


	//   ....[3]....
        /*0318*/ 	.word	0x00011db0


	//   ....[4]....
        /*031c*/ 	.word	0x00011e40


	//   ....[5]....
        /*0320*/ 	.word	0x00012280


	//   ....[6]....
        /*0324*/ 	.word	0x000122b0


	//   ....[7]....
        /*0328*/ 	.word	0x00013d50


	//   ....[8]....
        /*032c*/ 	.word	0x00013de0


	//----- nvinfo : EIATTR_COOP_GROUP_MASK_REGIDS
	.align		4
.L_1545:
        /*0330*/ 	.byte	0x04, 0x29
        /*0332*/ 	.short	(.L_1547 - .L_1546)


	//   ....[0]....
.L_1546:
        /*0334*/ 	.word	0xffffffff


	//   ....[1]....
        /*0338*/ 	.word	0xffffffff


	//   ....[2]....
        /*033c*/ 	.word	0xffffffff


	//   ....[3]....
        /*0340*/ 	.word	0xffffffff


	//   ....[4]....
        /*0344*/ 	.word	0xffffffff


	//   ....[5]....
        /*0348*/ 	.word	0xffffffff


	//   ....[6]....
        /*034c*/ 	.word	0xffffffff


	//   ....[7]....
        /*0350*/ 	.word	0xffffffff


	//   ....[8]....
        /*0354*/ 	.word	0xffffffff


	//   ....[9]....
        /*0358*/ 	.word	0xffffffff


	//   ....[10]....
        /*035c*/ 	.word	0xffffffff


	//   ....[11]....
        /*0360*/ 	.word	0xffffffff


	//   ....[12]....
        /*0364*/ 	.word	0xffffffff


	//   ....[13]....
        /*0368*/ 	.word	0xffffffff


	//   ....[14]....
        /*036c*/ 	.word	0xffffffff


	//   ....[15]....
        /*0370*/ 	.word	0xffffffff


	//   ....[16]....
        /*0374*/ 	.word	0xffffffff


	//   ....[17]....
        /*0378*/ 	.word	0xffffffff


	//   ....[18]....
        /*037c*/ 	.word	0xffffffff


	//   ....[19]....
        /*0380*/ 	.word	0xffffffff


	//   ....[20]....
        /*0384*/ 	.word	0xffffffff


	//   ....[21]....
        /*0388*/ 	.word	0xffffffff


	//   ....[22]....
        /*038c*/ 	.word	0xffffffff


	//   ....[23]....
        /*0390*/ 	.word	0xffffffff


	//   ....[24]....
        /*0394*/ 	.word	0xffffffff


	//   ....[25]....
        /*0398*/ 	.word	0xffffffff


	//   ....[26]....
        /*039c*/ 	.word	0xffffffff


	//   ....[27]....
        /*03a0*/ 	.word	0xffffffff


	//   ....[28]....
        /*03a4*/ 	.word	0xffffffff


	//   ....[29]....
        /*03a8*/ 	.word	0xffffffff


	//   ....[30]....
        /*03ac*/ 	.word	0xffffffff


	//   ....[31]....
        /*03b0*/ 	.word	0xffffffff


	//   ....[32]....
        /*03b4*/ 	.word	0xffffffff


	//   ....[33]....
        /*03b8*/ 	.word	0xffffffff


	//   ....[34]....
        /*03bc*/ 	.word	0xffffffff


	//   ....[35]....
        /*03c0*/ 	.word	0xffffffff


	//   ....[36]....
        /*03c4*/ 	.word	0xffffffff


	//   ....[37]....
        /*03c8*/ 	.word	0xffffffff


	//   ....[38]....
        /*03cc*/ 	.word	0xffffffff


	//   ....[39]....
        /*03d0*/ 	.word	0xffffffff


	//   ....[40]....
        /*03d4*/ 	.word	0xffffffff


	//   ....[41]....
        /*03d8*/ 	.word	0xffffffff


	//   ....[42]....
        /*03dc*/ 	.word	0xffffffff


	//   ....[43]....
        /*03e0*/ 	.word	0xffffffff


	//   ....[44]....
        /*03e4*/ 	.word	0xffffffff


	//   ....[45]....
        /*03e8*/ 	.word	0xffffffff


	//   ....[46]....
        /*03ec*/ 	.word	0xffffffff


	//   ....[47]....
        /*03f0*/ 	.word	0xffffffff


	//   ....[48]....
        /*03f4*/ 	.word	0xffffffff


	//   ....[49]....
        /*03f8*/ 	.word	0xffffffff


	//   ....[50]....
        /*03fc*/ 	.word	0xffffffff


	//   ....[51]....
        /*0400*/ 	.word	0xffffffff


	//   ....[52]....
        /*0404*/ 	.word	0xffffffff


	//   ....[53]....
        /*0408*/ 	.word	0xffffffff


	//   ....[54]....
        /*040c*/ 	.word	0xffffffff


	//   ....[55]....
        /*0410*/ 	.word	0xffffffff


	//   ....[56]....
        /*0414*/ 	.word	0x0500000f


	//   ....[57]....
        /*0418*/ 	.word	0x0500000f


	//   ....[58]....
        /*041c*/ 	.word	0x0500000f


	//   ....[59]....
        /*0420*/ 	.word	0x0500000f


	//   ....[60]....
        /*0424*/ 	.word	0x0500000f


	//   ....[61]....
        /*0428*/ 	.word	0x0500000f


	//   ....[62]....
        /*042c*/ 	.word	0x0500000f


	//   ....[63]....
        /*0430*/ 	.word	0x0500000f


	//   ....[64]....
        /*0434*/ 	.word	0x0500000f


	//   ....[65]....
        /*0438*/ 	.word	0x0500000f


	//   ....[66]....
        /*043c*/ 	.word	0x0500000f


	//   ....[67]....
        /*0440*/ 	.word	0x0500000f


	//   ....[68]....
        /*0444*/ 	.word	0x0500000f


	//   ....[69]....
        /*0448*/ 	.word	0x0500000f


	//   ....[70]....
        /*044c*/ 	.word	0x0500000f


	//   ....[71]....
        /*0450*/ 	.word	0x0500000f


	//   ....[72]....
        /*0454*/ 	.word	0x0500000f


	//   ....[73]....
        /*0458*/ 	.word	0x0500000f


	//   ....[74]....
        /*045c*/ 	.word	0x0500000f


	//   ....[75]....
        /*0460*/ 	.word	0x0500000f


	//   ....[76]....
        /*0464*/ 	.word	0x0500000f


	//   ....[77]....
        /*0468*/ 	.word	0x0500000f


	//   ....[78]....
        /*046c*/ 	.word	0x0500000f


	//   ....[79]....
        /*0470*/ 	.word	0x0500000f


	//   ....[80]....
        /*0474*/ 	.word	0x0500000f


	//   ....[81]....
        /*0478*/ 	.word	0x0500000f


	//   ....[82]....
        /*047c*/ 	.word	0x0500000f


	//   ....[83]....
        /*0480*/ 	.word	0x0500000f


	//   ....[84]....
        /*0484*/ 	.word	0x0500000f


	//----- nvinfo : EIATTR_COOP_GROUP_INSTR_OFFSETS
	.align		4
.L_1547:
        /*0488*/ 	.byte	0x04, 0x28
        /*048a*/ 	.short	(.L_1549 - .L_1548)


	//   ....[0]....
.L_1548:
        /*048c*/ 	.word	0x00000060


	//   ....[1]....
        /*0490*/ 	.word	0x000001c0


	//   ....[2]....
        /*0494*/ 	.word	0x00000270


	//   ....[3]....
        /*0498*/ 	.word	0x00000430


	//   ....[4]....
        /*049c*/ 	.word	0x00000590


	//   ....[5]....
        /*04a0*/ 	.word	0x000006b0


	//   ....[6]....
        /*04a4*/ 	.word	0x00000810


	//   ....[7]....
        /*04a8*/ 	.word	0x00005710


	//   ....[8]....
        /*04ac*/ 	.word	0x00008e50


	//   ....[9]....
        /*04b0*/ 	.word	0x00008e70


	//   ....[10]....
        /*04b4*/ 	.word	0x00009430


	//   ....[11]....
        /*04b8*/ 	.word	0x00009480


	//   ....[12]....
        /*04bc*/ 	.word	0x0000abe0


	//   ....[13]....
        /*04c0*/ 	.word	0x0000b8c0


	//   ....[14]....
        /*04c4*/ 	.word	0x0000b8f0


	//   ....[15]....
        /*04c8*/ 	.word	0x0000b9e0


	//   ....[16]....
        /*04cc*/ 	.word	0x0000ba10


	//   ....[17]....
        /*04d0*/ 	.word	0x0000db10


	//   ....[18]....
        /*04d4*/ 	.word	0x0000dd60


	//   ....[19]....
        /*04d8*/ 	.word	0x0000dda0


	//   ....[20]....
        /*04dc*/ 	.word	0x0000e550


	//   ....[21]....
        /*04e0*/ 	.word	0x0000e580


	//   ....[22]....
        /*04e4*/ 	.word	0x000103f0


	//   ....[23]....
        /*04e8*/ 	.word	0x00010580


	//   ....[24]....
        /*04ec*/ 	.word	0x000105b0


	//   ....[25]....
        /*04f0*/ 	.word	0x000105e0


	//   ....[26]....
        /*04f4*/ 	.word	0x00010620


	//   ....[27]....
        /*04f8*/ 	.word	0x00010670


	//   ....[28]....
        /*04fc*/ 	.word	0x000106d0


	//   ....[29]....
        /*0500*/ 	.word	0x00010890


	//   ....[30]....
        /*0504*/ 	.word	0x000108f0


	//   ....[31]....
        /*0508*/ 	.word	0x00010930


	//   ....[32]....
        /*050c*/ 	.word	0x00010970


	//   ....[33]....
        /*0510*/ 	.word	0x000109a0


	//   ....[34]....
        /*0514*/ 	.word	0x000109d0


	//   ....[35]....
        /*0518*/ 	.word	0x00010a50


	//   ....[36]....
        /*051c*/ 	.word	0x00010a80


	//   ....[37]....
        /*0520*/ 	.word	0x00010b00


	//   ....[38]....
        /*0524*/ 	.word	0x000140a0


	//   ....[39]....
        /*0528*/ 	.word	0x000140b0


	//   ....[40]....
        /*052c*/ 	.word	0x000141a0


	//   ....[41]....
        /*0530*/ 	.word	0x00014200


	//   ....[42]....
        /*0534*/ 	.word	0x00014240


	//   ....[43]....
        /*0538*/ 	.word	0x00014280


	//   ....[44]....
        /*053c*/ 	.word	0x000142b0


	//   ....[45]....
        /*0540*/ 	.word	0x000142e0


	//   ....[46]....
        /*0544*/ 	.word	0x00014450


	//   ....[47]....
        /*0548*/ 	.word	0x000144b0


	//   ....[48]....
        /*054c*/ 	.word	0x000144f0


	//   ....[49]....
        /*0550*/ 	.word	0x00014530


	//   ....[50]....
        /*0554*/ 	.word	0x00014560


	//   ....[51]....
        /*0558*/ 	.word	0x00014590


	//   ....[52]....
        /*055c*/ 	.word	0x00014650


	//   ....[53]....
        /*0560*/ 	.word	0x00014670


	//   ....[54]....
        /*0564*/ 	.word	0x000146e0


	//   ....[55]....
        /*0568*/ 	.word	0x00014b10


	//   ....[56]....
        /*056c*/ 	.word	0x00014f70


	//   ....[57]....
        /*0570*/ 	.word	0x00015020


	//   ....[58]....
        /*0574*/ 	.word	0x000150c0


	//   ....[59]....
        /*0578*/ 	.word	0x00015160


	//   ....[60]....
        /*057c*/ 	.word	0x00015200


	//   ....[61]....
        /*0580*/ 	.word	0x000152f0


	//   ....[62]....
        /*0584*/ 	.word	0x00015390


	//   ....[63]....
        /*0588*/ 	.word	0x00015430


	//   ....[64]....
        /*058c*/ 	.word	0x000154d0


	//   ....[65]....
        /*0590*/ 	.word	0x00015730


	//   ....[66]....
        /*0594*/ 	.word	0x00015a10


	//   ....[67]....
        /*0598*/ 	.word	0x00015e00


	//   ....[68]....
        /*059c*/ 	.word	0x00015e90


	//   ....[69]....
        /*05a0*/ 	.word	0x00015f30


	//   ....[70]....
        /*05a4*/ 	.word	0x00015fe0


	//   ....[71]....
        /*05a8*/ 	.word	0x00016060


	//   ....[72]....
        /*05ac*/ 	.word	0x000160e0


	//   ....[73]....
        /*05b0*/ 	.word	0x00016160


	//   ....[74]....
        /*05b4*/ 	.word	0x000161e0


	//   ....[75]....
        /*05b8*/ 	.word	0x00016270


	//   ....[76]....
        /*05bc*/ 	.word	0x00016320


	//   ....[77]....
        /*05c0*/ 	.word	0x000163a0


	//   ....[78]....
        /*05c4*/ 	.word	0x00016420


	//   ....[79]....
        /*05c8*/ 	.word	0x000164a0


	//   ....[80]....
        /*05cc*/ 	.word	0x00016520


	//   ....[81]....
        /*05d0*/ 	.word	0x00016590


	//   ....[82]....
        /*05d4*/ 	.word	0x00016630


	//   ....[83]....
        /*05d8*/ 	.word	0x000166c0


	//   ....[84]....
        /*05dc*/ 	.word	0x000167e0


	//----- nvinfo : EIATTR_REG_RECONFIG
	.align		4
.L_1549:
        /*05e0*/ 	.byte	0x01, 0x54
	.zero		2


	//----- nvinfo : EIATTR_SYSCALL_OFFSETS
	.align		4
        /*05e4*/ 	.byte	0x04, 0x46
        /*05e6*/ 	.short	(.L_1551 - .L_1550)


	//   ....[0]....
.L_1550:
        /*05e8*/ 	.word	0x000017a0


	//   ....[1]....
        /*05ec*/ 	.word	0x000018f0


	//   ....[2]....
        /*05f0*/ 	.word	0x000058a0


	//   ....[3]....
        /*05f4*/ 	.word	0x00005dc0


	//   ....[4]....
        /*05f8*/ 	.word	0x00011fc0


	//   ....[5]....
        /*05fc*/ 	.word	0x000120f0


	//   ....[6]....
        /*0600*/ 	.word	0x000121f0


	//----- nvinfo : EIATTR_MBARRIER_INSTR_OFFSETS
	.align		4
.L_1551:
        /*0604*/ 	.byte	0x04, 0x39
        /*0606*/ 	.short	(.L_1553 - .L_1552)


	//   ....[0]....
.L_1552:
        /*0608*/ 	.word	0x000002e0
        /*060c*/ 	.word	0x000000ff
        /*0610*/ 	.word	0x00030800
        /*0614*/ 	.short	0x0100
        /*0616*/ 	.byte	0x08
	.zero		1


	//   ....[1]....
        /*0618*/ 	.word	0x000002f0
        /*061c*/ 	.word	0x000000ff
        /*0620*/ 	.word	0x00030820
        /*0624*/ 	.short	0x0100
        /*0626*/ 	.byte	0x08
	.zero		1


	//   ....[2]....
        /*0628*/ 	.word	0x000003e0
        /*062c*/ 	.word	0x000000ff
        /*0630*/ 	.word	0x00030830
        /*0634*/ 	.short	0x0100
        /*0636*/ 	.byte	0x08
	.zero		1


	//   ....[3]....
        /*0638*/ 	.word	0x000003f0
        /*063c*/ 	.word	0x000000ff
        /*0640*/ 	.word	0x00030840
        /*0644*/ 	.short	0x0100
        /*0646*/ 	.byte	0x08
	.zero		1


	//   ....[4]....
        /*0648*/ 	.word	0x00000400
        /*064c*/ 	.word	0x000000ff
        /*0650*/ 	.word	0x00030838
        /*0654*/ 	.short	0x0100
        /*0656*/ 	.byte	0x08
	.zero		1


	//   ....[5]....
        /*0658*/ 	.word	0x00000410
        /*065c*/ 	.word	0x000000ff
        /*0660*/ 	.word	0x00030848
        /*0664*/ 	.short	0x0100
        /*0666*/ 	.byte	0x08
	.zero		1


	//   ....[6]....
        /*0668*/ 	.word	0x00000540
        /*066c*/ 	.word	0x000000ff
        /*0670*/ 	.word	0x00030850
        /*0674*/ 	.short	0x0100
        /*0676*/ 	.byte	0x08
	.zero		1


	//   ....[7]....
        /*0678*/ 	.word	0x00000550
        /*067c*/ 	.word	0x000000ff
        /*0680*/ 	.word	0x00030860
        /*0684*/ 	.short	0x0100
        /*0686*/ 	.byte	0x08
	.zero		1


	//   ....[8]....
        /*0688*/ 	.word	0x00000560
        /*068c*/ 	.word	0x000000ff
        /*0690*/ 	.word	0x00030858
        /*0694*/ 	.short	0x0100
        /*0696*/ 	.byte	0x08
	.zero		1


	//   ....[9]....
        /*0698*/ 	.word	0x00000570
        /*069c*/ 	.word	0x000000ff
        /*06a0*/ 	.word	0x00030868
        /*06a4*/ 	.short	0x0100
        /*06a6*/ 	.byte	0x08
	.zero		1


	//   ....[10]....
        /*06a8*/ 	.word	0x00000660
        /*06ac*/ 	.word	0x000000ff
        /*06b0*/ 	.word	0x00030870
        /*06b4*/ 	.short	0x0100
        /*06b6*/ 	.byte	0x06
	.zero		1


	//   ....[11]....
        /*06b8*/ 	.word	0x00000670
        /*06bc*/ 	.word	0x000000ff
        /*06c0*/ 	.word	0x00030880
        /*06c4*/ 	.short	0x0100
        /*06c6*/ 	.byte	0x06
	.zero		1


	//   ....[12]....
        /*06c8*/ 	.word	0x00000680
        /*06cc*/ 	.word	0x000000ff
        /*06d0*/ 	.word	0x00030878
        /*06d4*/ 	.short	0x0100
        /*06d6*/ 	.byte	0x06
	.zero		1


	//   ....[13]....
        /*06d8*/ 	.word	0x00000690
        /*06dc*/ 	.word	0x000000ff
        /*06e0*/ 	.word	0x00030888
        /*06e4*/ 	.short	0x0100
        /*06e6*/ 	.byte	0x06
	.zero		1


	//   ....[14]....
        /*06e8*/ 	.word	0x000007c0
        /*06ec*/ 	.word	0x000000ff
        /*06f0*/ 	.word	0x00030890
        /*06f4*/ 	.short	0x0100
        /*06f6*/ 	.byte	0x08
	.zero		1


	//   ....[15]....
        /*06f8*/ 	.word	0x000007d0
        /*06fc*/ 	.word	0x000000ff
        /*0700*/ 	.word	0x000308a0
        /*0704*/ 	.short	0x0100
        /*0706*/ 	.byte	0x08
	.zero		1


	//   ....[16]....
        /*0708*/ 	.word	0x000007e0
        /*070c*/ 	.word	0x000000ff
        /*0710*/ 	.word	0x00030898
        /*0714*/ 	.short	0x0100
        /*0716*/ 	.byte	0x08
	.zero		1


	//   ....[17]....
        /*0718*/ 	.word	0x000007f0
        /*071c*/ 	.word	0x000000ff
        /*0720*/ 	.word	0x000308a8
        /*0724*/ 	.short	0x0100
        /*0726*/ 	.byte	0x08
	.zero		1


	//   ....[18]....
        /*0728*/ 	.word	0x00000920
        /*072c*/ 	.word	0x000000ff
        /*0730*/ 	.word	0x000308b0
        /*0734*/ 	.short	0x0100
        /*0736*/ 	.byte	0x08
	.zero		1


	//   ....[19]....
        /*0738*/ 	.word	0x00000930
        /*073c*/ 	.word	0x000000ff
        /*0740*/ 	.word	0x000308c0
        /*0744*/ 	.short	0x0100
        /*0746*/ 	.byte	0x08
	.zero		1


	//   ....[20]....
        /*0748*/ 	.word	0x00000940
        /*074c*/ 	.word	0x000000ff
        /*0750*/ 	.word	0x000308b8
        /*0754*/ 	.short	0x0100
        /*0756*/ 	.byte	0x08
	.zero		1


	//   ....[21]....
        /*0758*/ 	.word	0x00000950
        /*075c*/ 	.word	0x000000ff
        /*0760*/ 	.word	0x000308c8
        /*0764*/ 	.short	0x0100
        /*0766*/ 	.byte	0x08
	.zero		1


	//   ....[22]....
        /*0768*/ 	.word	0x00002b70
        /*076c*/ 	.word	0x00000053
        /*0770*/ 	.word	0x00030890
        /*0774*/ 	.short	0x010a
        /*0776*/ 	.byte	0x3f
	.zero		1


	//   ....[23]....
        /*0778*/ 	.word	0x00003d90
        /*077c*/ 	.word	0x00000053
        /*0780*/ 	.word	0x00030890
        /*0784*/ 	.short	0x010a
        /*0786*/ 	.byte	0x3f
	.zero		1


	//   ....[24]....
        /*0788*/ 	.word	0x00004e20
        /*078c*/ 	.word	0x00000053
        /*0790*/ 	.word	0x00030890
        /*0794*/ 	.short	0x010a
        /*0796*/ 	.byte	0x3f
	.zero		1


	//   ....[25]....
        /*0798*/ 	.word	0x00005040
        /*079c*/ 	.word	0x00000024
        /*07a0*/ 	.word	0x00000000
        /*07a4*/ 	.short	0x0101
        /*07a6*/ 	.byte	0x3f
	.zero		1


	//   ....[26]....
        /*07a8*/ 	.word	0x00005080
        /*07ac*/ 	.word	0x00000053
        /*07b0*/ 	.word	0x000308b0
        /*07b4*/ 	.short	0x010a
        /*07b6*/ 	.byte	0x3f
	.zero		1


	//   ....[27]....
        /*07b8*/ 	.word	0x00005440
        /*07bc*/ 	.word	0x00000053
        /*07c0*/ 	.word	0x00000000
        /*07c4*/ 	.short	0x0101
        /*07c6*/ 	.byte	0x3f
	.zero		1


	//   ....[28]....
        /*07c8*/ 	.word	0x00005940
        /*07cc*/ 	.word	0x00000002
        /*07d0*/ 	.word	0x00030800
        /*07d4*/ 	.short	0x010a
        /*07d6*/ 	.byte	0x3f
	.zero		1


	//   ....[29]....
        /*07d8*/ 	.word	0x00005990
        /*07dc*/ 	.word	0x00000002
        /*07e0*/ 	.word	0x00030800
        /*07e4*/ 	.short	0x010a
        /*07e6*/ 	.byte	0x3f
	.zero		1


	//   ....[30]....
        /*07e8*/ 	.word	0x000060c0
        /*07ec*/ 	.word	0x00000002
        /*07f0*/ 	.word	0x00030800
        /*07f4*/ 	.short	0x010a
        /*07f6*/ 	.byte	0x3f
	.zero		1


	//   ....[31]....
        /*07f8*/ 	.word	0x00006fb0
        /*07fc*/ 	.word	0x00000002
        /*0800*/ 	.word	0x00030800
        /*0804*/ 	.short	0x010a
        /*0806*/ 	.byte	0x3f
	.zero		1


	//   ....[32]....
        /*0808*/ 	.word	0x00007df0
        /*080c*/ 	.word	0x00000004
        /*0810*/ 	.word	0x00030830
        /*0814*/ 	.short	0x010a
        /*0816*/ 	.byte	0x3f
	.zero		1


	//   ....[33]....
        /*0818*/ 	.word	0x00007ed0
        /*081c*/ 	.word	0x00000004
        /*0820*/ 	.word	0x00030830
        /*0824*/ 	.short	0x010a
        /*0826*/ 	.byte	0x3f
	.zero		1


	//   ....[34]....
        /*0828*/ 	.word	0x00009b50
        /*082c*/ 	.word	0x00000004
        /*0830*/ 	.word	0x00000000
        /*0834*/ 	.short	0x0101
        /*0836*/ 	.byte	0x3f
	.zero		1


	//   ....[35]....
        /*0838*/ 	.word	0x0000ae30
        /*083c*/ 	.word	0x00000000
        /*0840*/ 	.word	0x00030830
        /*0844*/ 	.short	0x010a
        /*0846*/ 	.byte	0x3f
	.zero		1


	//   ....[36]....
        /*0848*/ 	.word	0x0000ae80
        /*084c*/ 	.word	0x00000000
        /*0850*/ 	.word	0x00030830
        /*0854*/ 	.short	0x010a
        /*0856*/ 	.byte	0x3f
	.zero		1


	//   ....[37]....
        /*0858*/ 	.word	0x0000b1d0
        /*085c*/ 	.word	0x00000003
        /*0860*/ 	.word	0x00030850
        /*0864*/ 	.short	0x010a
        /*0866*/ 	.byte	0x3f
	.zero		1


	//   ....[38]....
        /*0868*/ 	.word	0x0000b220
        /*086c*/ 	.word	0x00000003
        /*0870*/ 	.word	0x00030850
        /*0874*/ 	.short	0x010a
        /*0876*/ 	.byte	0x3f
	.zero		1


	//   ....[39]....
        /*0878*/ 	.word	0x0000c930
        /*087c*/ 	.word	0x0000000d
        /*0880*/ 	.word	0x00000000
        /*0884*/ 	.short	0x0101
        /*0886*/ 	.byte	0x3f
	.zero		1


	//   ....[40]....
        /*0888*/ 	.word	0x0000c9b0
        /*088c*/ 	.word	0x0000000b
        /*0890*/ 	.word	0x00000000
        /*0894*/ 	.short	0x0101
        /*0896*/ 	.byte	0x3f
	.zero		1


	//   ....[41]....
        /*0898*/ 	.word	0x0000db90
        /*089c*/ 	.word	0x0000000c
        /*08a0*/ 	.word	0x00030850
        /*08a4*/ 	.short	0x010a
        /*08a6*/ 	.byte	0x3f
	.zero		1


	//   ....[42]....
        /*08a8*/ 	.word	0x0000dc40
        /*08ac*/ 	.word	0x0000000c
        /*08b0*/ 	.word	0x00030850
        /*08b4*/ 	.short	0x010a
        /*08b6*/ 	.byte	0x3f
	.zero		1


	//   ....[43]....
        /*08b8*/ 	.word	0x0000e6d0
        /*08bc*/ 	.word	0x00000006
        /*08c0*/ 	.word	0x00000000
        /*08c4*/ 	.short	0x0101
        /*08c6*/ 	.byte	0x3f
	.zero		1


	//   ....[44]....
        /*08c8*/ 	.word	0x0000f690
        /*08cc*/ 	.word	0x00000000
        /*08d0*/ 	.word	0x00000000
        /*08d4*/ 	.short	0x0101
        /*08d6*/ 	.byte	0x3f
	.zero		1


	//   ....[45]....
        /*08d8*/ 	.word	0x00011510
        /*08dc*/ 	.word	0x00000006
        /*08e0*/ 	.word	0x00030820
        /*08e4*/ 	.short	0x010a
        /*08e6*/ 	.byte	0x3f
	.zero		1


	//   ....[46]....
        /*08e8*/ 	.word	0x00011580
        /*08ec*/ 	.word	0x00000007
        /*08f0*/ 	.word	0x000308a0
        /*08f4*/ 	.short	0x010a
        /*08f6*/ 	.byte	0x3f
	.zero		1


	//   ....[47]....
        /*08f8*/ 	.word	0x00011730
        /*08fc*/ 	.word	0x00000007
        /*0900*/ 	.word	0x000308c0
        /*0904*/ 	.short	0x010a
        /*0906*/ 	.byte	0x3f
	.zero		1


	//   ....[48]....
        /*0908*/ 	.word	0x00011980
        /*090c*/ 	.word	0x00000007
        /*0910*/ 	.word	0x000308a0
        /*0914*/ 	.short	0x010a
        /*0916*/ 	.byte	0x3f
	.zero		1


	//   ....[49]....
        /*0918*/ 	.word	0x00011b20
        /*091c*/ 	.word	0x00000007
        /*0920*/ 	.word	0x000308c0
        /*0924*/ 	.short	0x010a
        /*0926*/ 	.byte	0x3f
	.zero		1


	//   ....[50]....
        /*0928*/ 	.word	0x000126c0
        /*092c*/ 	.word	0x00000005
        /*0930*/ 	.word	0x00030840
        /*0934*/ 	.short	0x010a
        /*0936*/ 	.byte	0x3f
	.zero		1


	//   ....[51]....
        /*0938*/ 	.word	0x00012a10
        /*093c*/ 	.word	0x0000001c
        /*0940*/ 	.word	0x00030820
        /*0944*/ 	.short	0x010a
        /*0946*/ 	.byte	0x3f
	.zero		1


	//   ....[52]....
        /*0948*/ 	.word	0x00012d10
        /*094c*/ 	.word	0x00000003
        /*0950*/ 	.word	0x00030840
        /*0954*/ 	.short	0x010a
        /*0956*/ 	.byte	0x3f
	.zero		1


	//   ....[53]....
        /*0958*/ 	.word	0x00012ef0
        /*095c*/ 	.word	0x00000002
        /*0960*/ 	.word	0x00000060
        /*0964*/ 	.short	0x010a
        /*0966*/ 	.byte	0x3f
	.zero		1


	//   ....[54]....
        /*0968*/ 	.word	0x00013370
        /*096c*/ 	.word	0x00000003
        /*0970*/ 	.word	0x00030840
        /*0974*/ 	.short	0x010a
        /*0976*/ 	.byte	0x3f
	.zero		1


	//   ....[55]....
        /*0978*/ 	.word	0x00013550
        /*097c*/ 	.word	0x00000003
        /*0980*/ 	.word	0x00000060
        /*0984*/ 	.short	0x010a
        /*0986*/ 	.byte	0x3f
	.zero		1


	//   ....[56]....
        /*0988*/ 	.word	0x00013910
        /*098c*/ 	.word	0x00000002
        /*0990*/ 	.word	0x00030840
        /*0994*/ 	.short	0x010a
        /*0996*/ 	.byte	0x3f
	.zero		1


	//   ....[57]....
        /*0998*/ 	.word	0x00013b00
        /*099c*/ 	.word	0x00000002
        /*09a0*/ 	.word	0x00000060
        /*09a4*/ 	.short	0x010a
        /*09a6*/ 	.byte	0x3f
	.zero		1


	//   ....[58]....
        /*09a8*/ 	.word	0x00013e50
        /*09ac*/ 	.word	0x00000003
        /*09b0*/ 	.word	0x00030860
        /*09b4*/ 	.short	0x010a
        /*09b6*/ 	.byte	0x3f
	.zero		1


	//   ....[59]....
        /*09b8*/ 	.word	0x00014a90
        /*09bc*/ 	.word	0x00000009
        /*09c0*/ 	.word	0x00030820
        /*09c4*/ 	.short	0x010a
        /*09c6*/ 	.byte	0x3f
	.zero		1


	//   ....[60]....
        /*09c8*/ 	.word	0x00014c20
        /*09cc*/ 	.word	0x00000007
        /*09d0*/ 	.word	0x00000000
        /*09d4*/ 	.short	0x010a
        /*09d6*/ 	.byte	0x3f
	.zero		1


	//   ....[61]....
        /*09d8*/ 	.word	0x00014c90
        /*09dc*/ 	.word	0x00000003
        /*09e0*/ 	.word	0x00000000
        /*09e4*/ 	.short	0x010a
        /*09e6*/ 	.byte	0x3f
	.zero		1


	//   ....[62]....
        /*09e8*/ 	.word	0x00014cf0
        /*09ec*/ 	.word	0x00000005
        /*09f0*/ 	.word	0x00000000
        /*09f4*/ 	.short	0x010a
        /*09f6*/ 	.byte	0x3f
	.zero		1


	//   ....[63]....
        /*09f8*/ 	.word	0x00014d20
        /*09fc*/ 	.word	0x00000003
        /*0a00*/ 	.word	0x00000000
        /*0a04*/ 	.short	0x010a
        /*0a06*/ 	.byte	0x3f
	.zero		1


	//   ....[64]....
        /*0a08*/ 	.word	0x00014d80
        /*0a0c*/ 	.word	0x00000053
        /*0a10*/ 	.word	0x00030890
        /*0a14*/ 	.short	0x010a
        /*0a16*/ 	.byte	0x3f
	.zero		1


	//   ....[65]....
        /*0a18*/ 	.word	0x00014dd0
        /*0a1c*/ 	.word	0x00000053
        /*0a20*/ 	.word	0x00030890
        /*0a24*/ 	.short	0x010a
        /*0a26*/ 	.byte	0x3f
	.zero		1


	//   ....[66]....
        /*0a28*/ 	.word	0x00014e20
        /*0a2c*/ 	.word	0x00000053
        /*0a30*/ 	.word	0x00030890
        /*0a34*/ 	.short	0x010a
        /*0a36*/ 	.byte	0x3f
	.zero		1


	//   ....[67]....
        /*0a38*/ 	.word	0x00014e70
        /*0a3c*/ 	.word	0x00000053
        /*0a40*/ 	.word	0x000308b0
        /*0a44*/ 	.short	0x010a
        /*0a46*/ 	.byte	0x3f
	.zero		1


	//   ....[68]....
        /*0a48*/ 	.word	0x00015240
        /*0a4c*/ 	.word	0x00000002
        /*0a50*/ 	.word	0x00030800
        /*0a54*/ 	.short	0x010a
        /*0a56*/ 	.byte	0x3f
	.zero		1


	//   ....[69]....
        /*0a58*/ 	.word	0x00015510
        /*0a5c*/ 	.word	0x00000002
        /*0a60*/ 	.word	0x00030800
        /*0a64*/ 	.short	0x010a
        /*0a66*/ 	.byte	0x3f
	.zero		1


	//   ....[70]....
        /*0a68*/ 	.word	0x00015560
        /*0a6c*/ 	.word	0x00000004
        /*0a70*/ 	.word	0x00030830
        /*0a74*/ 	.short	0x010a
        /*0a76*/ 	.byte	0x3f
	.zero		1


	//   ....[71]....
        /*0a78*/ 	.word	0x000155b0
        /*0a7c*/ 	.word	0x00000000
        /*0a80*/ 	.word	0x00030830
        /*0a84*/ 	.short	0x010a
        /*0a86*/ 	.byte	0x3f
	.zero		1


	//   ....[72]....
        /*0a88*/ 	.word	0x00015600
        /*0a8c*/ 	.word	0x00000003
        /*0a90*/ 	.word	0x00030850
        /*0a94*/ 	.short	0x010a
        /*0a96*/ 	.byte	0x3f
	.zero		1


	//   ....[73]....
        /*0a98*/ 	.word	0x00015650
        /*0a9c*/ 	.word	0x0000000c
        /*0aa0*/ 	.word	0x00030850
        /*0aa4*/ 	.short	0x010a
        /*0aa6*/ 	.byte	0x3f
	.zero		1


	//   ....[74]....
        /*0aa8*/ 	.word	0x000157f0
        /*0aac*/ 	.word	0x00000006
        /*0ab0*/ 	.word	0x00030820
        /*0ab4*/ 	.short	0x010a
        /*0ab6*/ 	.byte	0x3f
	.zero		1


	//   ....[75]....
        /*0ab8*/ 	.word	0x00015840
        /*0abc*/ 	.word	0x00000007
        /*0ac0*/ 	.word	0x000308a0
        /*0ac4*/ 	.short	0x010a
        /*0ac6*/ 	.byte	0x3f
	.zero		1


	//   ....[76]....
        /*0ac8*/ 	.word	0x00015890
        /*0acc*/ 	.word	0x00000007
        /*0ad0*/ 	.word	0x000308c0
        /*0ad4*/ 	.short	0x010a
        /*0ad6*/ 	.byte	0x3f
	.zero		1


	//   ....[77]....
        /*0ad8*/ 	.word	0x000158e0
        /*0adc*/ 	.word	0x00000007
        /*0ae0*/ 	.word	0x000308a0
        /*0ae4*/ 	.short	0x010a
        /*0ae6*/ 	.byte	0x3f
	.zero		1


	//   ....[78]....
        /*0ae8*/ 	.word	0x00015930
        /*0aec*/ 	.word	0x00000007
        /*0af0*/ 	.word	0x000308c0
        /*0af4*/ 	.short	0x010a
        /*0af6*/ 	.byte	0x3f
	.zero		1


	//   ....[79]....
        /*0af8*/ 	.word	0x00015ad0
        /*0afc*/ 	.word	0x00000005
        /*0b00*/ 	.word	0x00030840
        /*0b04*/ 	.short	0x010a
        /*0b06*/ 	.byte	0x3f
	.zero		1


	//   ....[80]....
        /*0b08*/ 	.word	0x00015b20
        /*0b0c*/ 	.word	0x0000001c
        /*0b10*/ 	.word	0x00030820
        /*0b14*/ 	.short	0x010a
        /*0b16*/ 	.byte	0x3f
	.zero		1


	//   ....[81]....
        /*0b18*/ 	.word	0x00015b70
        /*0b1c*/ 	.word	0x00000003
        /*0b20*/ 	.word	0x00030840
        /*0b24*/ 	.short	0x010a
        /*0b26*/ 	.byte	0x3f
	.zero		1


	//   ....[82]....
        /*0b28*/ 	.word	0x00015bc0
        /*0b2c*/ 	.word	0x00000002
        /*0b30*/ 	.word	0x00000060
        /*0b34*/ 	.short	0x010a
        /*0b36*/ 	.byte	0x3f
	.zero		1


	//   ....[83]....
        /*0b38*/ 	.word	0x00015c10
        /*0b3c*/ 	.word	0x00000003
        /*0b40*/ 	.word	0x00030840
        /*0b44*/ 	.short	0x010a
        /*0b46*/ 	.byte	0x3f
	.zero		1


	//   ....[84]....
        /*0b48*/ 	.word	0x00015c60
        /*0b4c*/ 	.word	0x00000003
        /*0b50*/ 	.word	0x00000060
        /*0b54*/ 	.short	0x010a
        /*0b56*/ 	.byte	0x3f
	.zero		1


	//   ....[85]....
        /*0b58*/ 	.word	0x00015cb0
        /*0b5c*/ 	.word	0x00000002
        /*0b60*/ 	.word	0x00030840
        /*0b64*/ 	.short	0x010a
        /*0b66*/ 	.byte	0x3f
	.zero		1


	//   ....[86]....
        /*0b68*/ 	.word	0x00015d00
        /*0b6c*/ 	.word	0x00000002
        /*0b70*/ 	.word	0x00000060
        /*0b74*/ 	.short	0x010a
        /*0b76*/ 	.byte	0x3f
	.zero		1


	//   ....[87]....
        /*0b78*/ 	.word	0x00015d50
        /*0b7c*/ 	.word	0x00000003
        /*0b80*/ 	.word	0x00030860
        /*0b84*/ 	.short	0x010a
        /*0b86*/ 	.byte	0x3f
	.zero		1


	//   ....[88]....
        /*0b88*/ 	.word	0x00016700
        /*0b8c*/ 	.word	0x00000009
        /*0b90*/ 	.word	0x00030820
        /*0b94*/ 	.short	0x010a
        /*0b96*/ 	.byte	0x3f
	.zero		1


	//   ....[89]....
        /*0b98*/ 	.word	0x000168a0
        /*0b9c*/ 	.word	0x00000007
        /*0ba0*/ 	.word	0x00000000
        /*0ba4*/ 	.short	0x010a
        /*0ba6*/ 	.byte	0x3f
	.zero		1


	//   ....[90]....
        /*0ba8*/ 	.word	0x000168f0
        /*0bac*/ 	.word	0x00000003
        /*0bb0*/ 	.word	0x00000000
        /*0bb4*/ 	.short	0x010a
        /*0bb6*/ 	.byte	0x3f
	.zero		1


	//   ....[91]....
        /*0bb8*/ 	.word	0x00016940
        /*0bbc*/ 	.word	0x00000005
        /*0bc0*/ 	.word	0x00000000
        /*0bc4*/ 	.short	0x010a
        /*0bc6*/ 	.byte	0x3f
	.zero		1


	//----- nvinfo : EIATTR_NUM_MBARRIERS
	.align		4
.L_1553:
        /*0bc8*/ 	.byte	0x03, 0x38
        /*0bca*/ 	.short	0x0016


	//----- nvinfo : EIATTR_EXIT_INSTR_OFFSETS
	.align		4
        /*0bcc*/ 	.byte	0x04, 0x1c
        /*0bce*/ 	.short	(.L_1555 - .L_1554)


	//   ....[0]....
.L_1554:
        /*0bd0*/ 	.word	0x00014d70


	//----- nvinfo : EIATTR_MAX_THREADS
	.align		4
.L_1555:
        /*0bd4*/ 	.byte	0x04, 0x05
        /*0bd6*/ 	.short	(.L_1557 - .L_1556)
.L_1556:
        /*0bd8*/ 	.word	0x00000200
        /*0bdc*/ 	.word	0x00000001
        /*0be0*/ 	.word	0x00000001


	//----- nvinfo : EIATTR_CRS_STACK_SIZE
	.align		4
.L_1557:
        /*0be4*/ 	.byte	0x04, 0x1e
        /*0be6*/ 	.short	(.L_1559 - .L_1558)
.L_1558:
        /*0be8*/ 	.word	0x00000000


	//----- nvinfo : EIATTR_CBANK_PARAM_SIZE
	.align		4
.L_1559:
        /*0bec*/ 	.byte	0x03, 0x19
        /*0bee*/ 	.short	0x0a70


	//----- nvinfo : EIATTR_PARAM_CBANK
	.align		4
        /*0bf0*/ 	.byte	0x04, 0x0a
        /*0bf2*/ 	.short	(.L_1561 - .L_1560)
	.align		4
.L_1560:
        /*0bf4*/ 	.word	index@(.nv.constant0._ZN7cutlass13device_kernelIN5flash11enable_sm90INS1_16FlashAttnFwdSm90INS1_25CollectiveMainloopFwdSm90ILi2EN4cute5tupleIJNS5_1CILi1EEES8_S8_EEENS6_IJNS7_ILi192EEESA_NS7_ILi64EEEEEELi64ENS_6half_tEfNS_4arch4Sm90ELb0ELb0ELb0ELb1ELb0ELb1ELb0ELb0ELb1ELb0ELb0ELb0EEENS1_21CollectiveEpilogueFwdINS6_IJSA_SB_SA_EEES9_SD_SF_Li384ELb1ELb0ELb0ELb0EEENS1_36VarlenDynamicPersistentTileSchedulerILi192ELi192ELi384ELi32ELb0ELb0ELb1ELb0ELb1ELb1EEEEEEEEEvNT_6ParamsE)
        /*0bf8*/ 	.short	0x0210
        /*0bfa*/ 	.short	0x0a70


	//----- nvinfo : EIATTR_SW_WAR
	.align		4
.L_1561:
        /*0bfc*/ 	.byte	0x04, 0x36
        /*0bfe*/ 	.short	(.L_1563 - .L_1562)
.L_1562:
        /*0c00*/ 	.word	0x00000008
.L_1563:


//--------------------- .nv.info._ZN7cutlass13device_kernelIN5flash11enable_sm90INS1_16FlashAttnFwdSm90INS1_25CollectiveMainloopFwdSm90ILi2EN4cute5tupleIJNS5_1CILi1EEES8_S8_EEENS6_IJNS7_ILi192EEENS7_ILi128EEENS7_ILi64EEEEEELi64ENS_6half_tEfNS_4arch4Sm90ELb0ELb1ELb0ELb0ELb0ELb0ELb0ELb1ELb1ELb0ELb0ELb0EEENS1_21CollectiveEpilogueFwdINS6_IJSA_SC_SB_EEES9_SE_SG_Li384ELb0ELb0ELb0ELb0EEENS1_30DynamicPersistentTileSchedulerILi384ELi32ELb0ELb0ELb1EEEEEEEEEvNT_6ParamsE --------------------------
	.section	.nv.info._ZN7cutlass13device_kernelIN5flash11enable_sm90INS1_16FlashAttnFwdSm90INS1_25CollectiveMainloopFwdSm90ILi2EN4cute5tupleIJNS5_1CILi1EEES8_S8_EEENS6_IJNS7_ILi192EEENS7_ILi128EEENS7_ILi64EEEEEELi64ENS_6half_tEfNS_4arch4Sm90ELb0ELb1ELb0ELb0ELb0ELb0ELb0ELb1ELb1ELb0ELb0ELb0EEENS1_21CollectiveEpilogueFwdINS6_IJSA_SC_SB_EEES9_SE_SG_Li384ELb0ELb0ELb0ELb0EEENS1_30DynamicPersistentTileSchedulerILi384ELi32ELb0ELb0ELb1EEEEEEEEEvNT_6ParamsE,"",@"SHT_CUDA_INFO"
	.sectionflags	@""
	.align	4


	//----- nvinfo : EIATTR_CUDA_API_VERSION
	.align		4
        /*0000*/ 	.byte	0x04, 0x37
        /*0002*/ 	.short	(.L_1565 - .L_1564)
.L_1564:
        /*0004*/ 	.word	0x00000082


	//----- nvinfo : EIATTR_KPARAM_INFO
	.align		4
.L_1565:
        /*0008*/ 	.byte	0x04, 0x17
        /*000a*/ 	.short	(.L_1567 - .L_1566)
.L_1566:
        /*000c*/ 	.word	0x00000000
        /*0010*/ 	.short	0x0000
        /*0012*/ 	.short	0x0070
        /*0014*/ 	.byte	0x00, 0xf0, 0x01, 0x2e


	//----- nvinfo : EIATTR_SPARSE_MMA_MASK
	.align		4
.L_1567:
        /*0018*/ 	.byte	0x03, 0x50
        /*001a*/ 	.short	0x0000


	//----- nvinfo : EIATTR_MAXREG_COUNT
	.align		4
        /*001c*/ 	.byte	0x03, 0x1b
        /*001e*/ 	.short	0x0080


	//----- nvinfo : EIATTR_NUM_BARRIERS
	.align		4
        /*0020*/ 	.byte	0x02, 0x4c
        /*0022*/ 	.byte	0x10
	.zero		1


	//----- nvinfo : EIATTR_EXTERNS
	.align		4
        /*0024*/ 	.byte	0x04, 0x0f
        /*0026*/ 	.short	(.L_1569 - .L_1568)


	//   ....[0]....
	.align		4
.L_1568:
        /*0028*/ 	.word	index@(__assertfail)


	//----- nvinfo : EIATTR_MERCURY_ISA_VERSION
	.align		4
.L_1569:
        /*002c*/ 	.byte	0x03, 0x5f
        /*002e*/ 	.short	0x0101


	//----- nvinfo : EIATTR_INT_WARP_WIDE_INSTR_OFFSETS
	.align		4
        /*0030*/ 	.byte	0x04, 0x31
        /*0032*/ 	.short	(.L_1571 - .L_1570)


	//   ....[0]....
.L_1570:
        /*0034*/ 	.word	0x00000180


	//   ....[1]....
        /*0038*/ 	.word	0x000001b0


	//   ....[2]....
        /*003c*/ 	.word	0x000001c0


	//   ....[3]....
        /*0040*/ 	.word	0x0000e1a0


	//   ....[4]....
        /*0044*/ 	.word	0x0000e230


	//   ....[5]....
        /*0048*/ 	.word	0x0000e6e0


	//   ....[6]....
        /*004c*/ 	.word	0x0000fe30


	//   ....[7]....
        /*0050*/ 	.word	0x0000fec0


	//----- nvinfo : EIATTR_COOP_GROUP_MASK_REGIDS
	.align		4
.L_1571:
        /*0054*/ 	.byte	0x04, 0x29
        /*0056*/ 	.short	(.L_1573 - .L_1572)


	//   ....[0]....
.L_1572:
        /*0058*/ 	.word	0xffffffff


	//   ....[1]....
        /*005c*/ 	.word	0xffffffff


	//   ....[2]....
        /*0060*/ 	.word	0xffffffff


	//   ....[3]....
        /*0064*/ 	.word	0xffffffff


	//   ....[4]....
        /*0068*/ 	.word	0xffffffff


	//   ....[5]....
        /*006c*/ 	.word	0xffffffff


	//   ....[6]....
        /*0070*/ 	.word	0xffffffff


	//   ....[7]....
        /*0074*/ 	.word	0xffffffff


	//   ....[8]....
        /*0078*/ 	.word	0xffffffff


	//   ....[9]....
        /*007c*/ 	.word	0xffffffff


	//   ....[10]....
        /*0080*/ 	.word	0xffffffff


	//   ....[11]....
        /*0084*/ 	.word	0xffffffff


	//   ....[12]....
        /*0088*/ 	.word	0xffffffff


	//   ....[13]....
        /*008c*/ 	.word	0xffffffff


	//   ....[14]....
        /*0090*/ 	.word	0xffffffff


	//   ....[15]....
        /*0094*/ 	.word	0xffffffff


	//   ....[16]....
        /*0098*/ 	.word	0xffffffff


	//   ....[17]....
        /*009c*/ 	.word	0xffffffff


	//   ....[18]....
        /*00a0*/ 	.word	0xffffffff


	//   ....[19]....
        /*00a4*/ 	.word	0xffffffff


	//   ....[20]....
        /*00a8*/ 	.word	0xffffffff


	//   ....[21]....
        /*00ac*/ 	.word	0xffffffff


	//   ....[22]....
        /*00b0*/ 	.word	0xffffffff


	//   ....[23]....
        /*00b4*/ 	.word	0xffffffff


	//   ....[24]....
        /*00b8*/ 	.word	0xffffffff


	//   ....[25]....
        /*00bc*/ 	.word	0xffffffff


	//   ....[26]....
        /*00c0*/ 	.word	0xffffffff


	//   ....[27]....
        /*00c4*/ 	.word	0xffffffff


	//   ....[28]....
        /*00c8*/ 	.word	0xffffffff


	//   ....[29]....
        /*00cc*/ 	.word	0xffffffff


	//   ....[30]....
        /*00d0*/ 	.word	0xffffffff


	//   ....[31]....
        /*00d4*/ 	.word	0xffffffff


	//   ....[32]....
        /*00d8*/ 	.word	0x0500000f


	//   ....[33]....
        /*00dc*/ 	.word	0x0500000f


	//----- nvinfo : EIATTR_COOP_GROUP_INSTR_OFFSETS
	.align		4
.L_1573:
        /*00e0*/ 	.byte	0x04, 0x28
        /*00e2*/ 	.short	(.L_1575 - .L_1574)


	//   ....[0]....
.L_1574:
        /*00e4*/ 	.word	0x00000060


	//   ....[1]....
        /*00e8*/ 	.word	0x00000190


	//   ....[2]....
        /*00ec*/ 	.word	0x000001e0


	//   ....[3]....
        /*00f0*/ 	.word	0x000003d0


	//   ....[4]....
        /*00f4*/ 	.word	0x00000530


	//   ....[5]....
        /*00f8*/ 	.word	0x00000650


	//   ....[6]....
        /*00fc*/ 	.word	0x000007b0


	//   ....[7]....
        /*0100*/ 	.word	0x00001600


	//   ....[8]....
        /*0104*/ 	.word	0x00003080


	//   ....[9]....
        /*0108*/ 	.word	0x00003190


	//   ....[10]....
        /*010c*/ 	.word	0x00003ad0


	//   ....[11]....
        /*0110*/ 	.word	0x00003b30


	//   ....[12]....
        /*0114*/ 	.word	0x00005df0


	//   ....[13]....
        /*0118*/ 	.word	0x00005ef0


	//   ....[14]....
        /*011c*/ 	.word	0x00006700


	//   ....[15]....
        /*0120*/ 	.word	0x00006770


	//   ....[16]....
        /*0124*/ 	.word	0x00007ed0


	//   ....[17]....
        /*0128*/ 	.word	0x00007f00


	//   ....[18]....
        /*012c*/ 	.word	0x00008430


	//   ....[19]....
        /*0130*/ 	.word	0x000084a0


	//   ....[20]....
        /*0134*/ 	.word	0x0000aa10


	//   ....[21]....
        /*0138*/ 	.word	0x0000aac0


	//   ....[22]....
        /*013c*/ 	.word	0x0000b4d0


	//   ....[23]....
        /*0140*/ 	.word	0x0000b520


	//   ....[24]....
        /*0144*/ 	.word	0x0000c300


	//   ....[25]....
        /*0148*/ 	.word	0x0000c340


	//   ....[26]....
        /*014c*/ 	.word	0x0000c440


	//   ....[27]....
        /*0150*/ 	.word	0x0000c450


	//   ....[28]....
        /*0154*/ 	.word	0x0000cf90


	//   ....[29]....
        /*0158*/ 	.word	0x0000d910


	//   ....[30]....
        /*015c*/ 	.word	0x00010160


	//   ....[31]....
        /*0160*/ 	.word	0x000102e0


	//   ....[32]....
        /*0164*/ 	.word	0x000108e0


	//   ....[33]....
        /*0168*/ 	.word	0x00010cc0


	//----- nvinfo : EIATTR_REG_RECONFIG
	.align		4
.L_1575:
        /*016c*/ 	.byte	0x01, 0x54
	.zero		2


	//----- nvinfo : EIATTR_SYSCALL_OFFSETS
	.align		4
        /*0170*/ 	.byte	0x04, 0x46
        /*0172*/ 	.short	(.L_1577 - .L_1576)


	//   ....[0]....
.L_1576:
        /*0174*/ 	.word	0x000017b0


	//   ....[1]....
        /*0178*/ 	.word	0x0000e3c0


	//   ....[2]....
        /*017c*/ 	.word	0x0000e500


	//   ....[3]....
        /*0180*/ 	.word	0x0000e5f0


	//----- nvinfo : EIATTR_MBARRIER_INSTR_OFFSETS
	.align		4
.L_1577:
        /*0184*/ 	.byte	0x04, 0x39
        /*0186*/ 	.short	(.L_1579 - .L_1578)


	//   ....[0]....
.L_1578:
        /*0188*/ 	.word	0x00000280
        /*018c*/ 	.word	0x000000ff
        /*0190*/ 	.word	0x00016800
        /*0194*/ 	.short	0x0100
        /*0196*/ 	.byte	0x06
	.zero		1


	//   ....[1]....
        /*0198*/ 	.word	0x00000290
        /*019c*/ 	.word	0x000000ff
        /*01a0*/ 	.word	0x00016820
        /*01a4*/ 	.short	0x0100
        /*01a6*/ 	.byte	0x06
	.zero		1


	//   ....[2]....
        /*01a8*/ 	.word	0x00000380
        /*01ac*/ 	.word	0x000000ff
        /*01b0*/ 	.word	0x00016830
        /*01b4*/ 	.short	0x0100
        /*01b6*/ 	.byte	0x08
	.zero		1


	//   ....[3]....
        /*01b8*/ 	.word	0x00000390
        /*01bc*/ 	.word	0x000000ff
        /*01c0*/ 	.word	0x00016840
        /*01c4*/ 	.short	0x0100
        /*01c6*/ 	.byte	0x08
	.zero		1


	//   ....[4]....
        /*01c8*/ 	.word	0x000003a0
        /*01cc*/ 	.word	0x000000ff
        /*01d0*/ 	.word	0x00016838
        /*01d4*/ 	.short	0x0100
        /*01d6*/ 	.byte	0x08
	.zero		1


	//   ....[5]....
        /*01d8*/ 	.word	0x000003b0
        /*01dc*/ 	.word	0x000000ff
        /*01e0*/ 	.word	0x00016848
        /*01e4*/ 	.short	0x0100
        /*01e6*/ 	.byte	0x08
	.zero		1


	//   ....[6]....
        /*01e8*/ 	.word	0x000004e0
        /*01ec*/ 	.word	0x000000ff
        /*01f0*/ 	.word	0x00016850
        /*01f4*/ 	.short	0x0100
        /*01f6*/ 	.byte	0x08
	.zero		1


	//   ....[7]....
        /*01f8*/ 	.word	0x000004f0
        /*01fc*/ 	.word	0x000000ff
        /*0200*/ 	.word	0x00016860
        /*0204*/ 	.short	0x0100
        /*0206*/ 	.byte	0x08
	.zero		1


	//   ....[8]....
        /*0208*/ 	.word	0x00000500
        /*020c*/ 	.word	0x000000ff
        /*0210*/ 	.word	0x00016858
        /*0214*/ 	.short	0x0100
        /*0216*/ 	.byte	0x08
	.zero		1


	//   ....[9]....
        /*0218*/ 	.word	0x00000510
        /*021c*/ 	.word	0x000000ff
        /*0220*/ 	.word	0x00016868
        /*0224*/ 	.short	0x0100
        /*0226*/ 	.byte	0x08
	.zero		1


	//   ....[10]....
        /*0228*/ 	.word	0x00000600
        /*022c*/ 	.word	0x000000ff
        /*0230*/ 	.word	0x00016870
        /*0234*/ 	.short	0x0100
        /*0236*/ 	.byte	0x06
	.zero		1


	//   ....[11]....
        /*0238*/ 	.word	0x00000610
        /*023c*/ 	.word	0x000000ff
        /*0240*/ 	.word	0x00016880
        /*0244*/ 	.short	0x0100
        /*0246*/ 	.byte	0x06
	.zero		1


	//   ....[12]....
        /*0248*/ 	.word	0x00000620
        /*024c*/ 	.word	0x000000ff
        /*0250*/ 	.word	0x00016878
        /*0254*/ 	.short	0x0100
        /*0256*/ 	.byte	0x06
	.zero		1


	//   ....[13]....
        /*0258*/ 	.word	0x00000630
        /*025c*/ 	.word	0x000000ff
        /*0260*/ 	.word	0x00016888
        /*0264*/ 	.short	0x0100
        /*0266*/ 	.byte	0x06
	.zero		1


	//   ....[14]....
        /*0268*/ 	.word	0x00000760
        /*026c*/ 	.word	0x000000ff
        /*0270*/ 	.word	0x00016890
        /*0274*/ 	.short	0x0100
        /*0276*/ 	.byte	0x08
	.zero		1


	//   ....[15]....
        /*0278*/ 	.word	0x00000770
        /*027c*/ 	.word	0x000000ff
        /*0280*/ 	.word	0x000168a0
        /*0284*/ 	.short	0x0100
        /*0286*/ 	.byte	0x08
	.zero		1


	//   ....[16]....
        /*0288*/ 	.word	0x00000780
        /*028c*/ 	.word	0x000000ff
        /*0290*/ 	.word	0x00016898
        /*0294*/ 	.short	0x0100
        /*0296*/ 	.byte	0x08
	.zero		1


	//   ....[17]....
        /*0298*/ 	.word	0x00000790
        /*029c*/ 	.word	0x000000ff
        /*02a0*/ 	.word	0x000168a8
        /*02a4*/ 	.short	0x0100
        /*02a6*/ 	.byte	0x08
	.zero		1


	//   ....[18]....
        /*02a8*/ 	.word	0x000008c0
        /*02ac*/ 	.word	0x000000ff
        /*02b0*/ 	.word	0x000168b0
        /*02b4*/ 	.short	0x0100
        /*02b6*/ 	.byte	0x08
	.zero		1


	//   ....[19]....
        /*02b8*/ 	.word	0x000008d0
        /*02bc*/ 	.word	0x000000ff
        /*02c0*/ 	.word	0x000168c0
        /*02c4*/ 	.short	0x0100
        /*02c6*/ 	.byte	0x08
	.zero		1


	//   ....[20]....
        /*02c8*/ 	.word	0x000008e0
        /*02cc*/ 	.word	0x000000ff
        /*02d0*/ 	.word	0x000168b8
        /*02d4*/ 	.short	0x0100
        /*02d6*/ 	.byte	0x08
	.zero		1


	//   ....[21]....
        /*02d8*/ 	.word	0x000008f0
        /*02dc*/ 	.word	0x000000ff
        /*02e0*/ 	.word	0x000168c8
        /*02e4*/ 	.short	0x0100
        /*02e6*/ 	.byte	0x08
	.zero		1


	//   ....[22]....
        /*02e8*/ 	.word	0x00001830
        /*02ec*/ 	.word	0x000000ff
        /*02f0*/ 	.word	0x00016800
        /*02f4*/ 	.short	0x010a
        /*02f6*/ 	.byte	0x28
	.zero		1


	//   ....[23]....
        /*02f8*/ 	.word	0x000018b0
        /*02fc*/ 	.word	0x00000005
        /*0300*/ 	.word	0x00016830
        /*0304*/ 	.short	0x010a
        /*0306*/ 	.byte	0x3f
	.zero		1


	//   ....[24]....
        /*0308*/ 	.word	0x00001900
        /*030c*/ 	.word	0x00000005
        /*0310*/ 	.word	0x00016830
        /*0314*/ 	.short	0x010a
        /*0316*/ 	.byte	0x3f
	.zero		1


	//   ....[25]....
        /*0318*/ 	.word	0x00001c10
        /*031c*/ 	.word	0x00000000
        /*0320*/ 	.word	0x00000000
        /*0324*/ 	.short	0x0101
        /*0326*/ 	.byte	0x3f
	.zero		1


	//   ....[26]....
        /*0328*/ 	.word	0x00004a00
        /*032c*/ 	.word	0x000000ff
        /*0330*/ 	.word	0x00016830
        /*0334*/ 	.short	0x010a
        /*0336*/ 	.byte	0x06
	.zero		1


	//   ....[27]....
        /*0338*/ 	.word	0x00004a40
        /*033c*/ 	.word	0x000000ff
        /*0340*/ 	.word	0x00016830
        /*0344*/ 	.short	0x010a
        /*0346*/ 	.byte	0x06
	.zero		1


	//   ....[28]....
        /*0348*/ 	.word	0x00004c20
        /*034c*/ 	.word	0x000000ff
        /*0350*/ 	.word	0x00016850
        /*0354*/ 	.short	0x010a
        /*0356*/ 	.byte	0x06
	.zero		1


	//   ....[29]....
        /*0358*/ 	.word	0x00004c60
        /*035c*/ 	.word	0x000000ff
        /*0360*/ 	.word	0x00016850
        /*0364*/ 	.short	0x010a
        /*0366*/ 	.byte	0x06
	.zero		1


	//   ....[30]....
        /*0368*/ 	.word	0x00005070
        /*036c*/ 	.word	0x0000000d
        /*0370*/ 	.word	0x00000000
        /*0374*/ 	.short	0x0101
        /*0376*/ 	.byte	0x3f
	.zero		1


	//   ....[31]....
        /*0378*/ 	.word	0x00006c80
        /*037c*/ 	.word	0x0000001f
        /*0380*/ 	.word	0x00000000
        /*0384*/ 	.short	0x0101
        /*0386*/ 	.byte	0x3f
	.zero		1


	//   ....[32]....
        /*0388*/ 	.word	0x00007920
        /*038c*/ 	.word	0x000000ff
        /*0390*/ 	.word	0x00016830
        /*0394*/ 	.short	0x010a
        /*0396*/ 	.byte	0x06
	.zero		1


	//   ....[33]....
        /*0398*/ 	.word	0x00007960
        /*039c*/ 	.word	0x000000ff
        /*03a0*/ 	.word	0x00016830
        /*03a4*/ 	.short	0x010a
        /*03a6*/ 	.byte	0x06
	.zero		1


	//   ....[34]....
        /*03a8*/ 	.word	0x00007b40
        /*03ac*/ 	.word	0x000000ff
        /*03b0*/ 	.word	0x00016850
        /*03b4*/ 	.short	0x010a
        /*03b6*/ 	.byte	0x06
	.zero		1


	//   ....[35]....
        /*03b8*/ 	.word	0x00007b80
        /*03bc*/ 	.word	0x000000ff
        /*03c0*/ 	.word	0x00016850
        /*03c4*/ 	.short	0x010a
        /*03c6*/ 	.byte	0x06
	.zero		1


	//   ....[36]....
        /*03c8*/ 	.word	0x00008e50
        /*03cc*/ 	.word	0x0000001b
        /*03d0*/ 	.word	0x00000000
        /*03d4*/ 	.short	0x0101
        /*03d6*/ 	.byte	0x3f
	.zero		1


	//   ....[37]....
        /*03d8*/ 	.word	0x00009000
        /*03dc*/ 	.word	0x0000001f
        /*03e0*/ 	.word	0x00000000
        /*03e4*/ 	.short	0x0101
        /*03e6*/ 	.byte	0x3f
	.zero		1


	//   ....[38]....
        /*03e8*/ 	.word	0x00009640
        /*03ec*/ 	.word	0x000000ff
        /*03f0*/ 	.word	0x00016830
        /*03f4*/ 	.short	0x010a
        /*03f6*/ 	.byte	0x06
	.zero		1


	//   ....[39]....
        /*03f8*/ 	.word	0x00009680
        /*03fc*/ 	.word	0x000000ff
        /*0400*/ 	.word	0x00016830
        /*0404*/ 	.short	0x010a
        /*0406*/ 	.byte	0x06
	.zero		1


	//   ....[40]....
        /*0408*/ 	.word	0x00009860
        /*040c*/ 	.word	0x000000ff
        /*0410*/ 	.word	0x00016850
        /*0414*/ 	.short	0x010a
        /*0416*/ 	.byte	0x06
	.zero		1


	//   ....[41]....
        /*0418*/ 	.word	0x000098a0
        /*041c*/ 	.word	0x000000ff
        /*0420*/ 	.word	0x00016850
        /*0424*/ 	.short	0x010a
        /*0426*/ 	.byte	0x06
	.zero		1


	//   ....[42]....
        /*0428*/ 	.word	0x00009c50
        /*042c*/ 	.word	0x0000000e
        /*0430*/ 	.word	0x00000000
        /*0434*/ 	.short	0x0101
        /*0436*/ 	.byte	0x3f
	.zero		1


	//   ....[43]....
        /*0438*/ 	.word	0x0000bb30
        /*043c*/ 	.word	0x0000001f
        /*0440*/ 	.word	0x00000000
        /*0444*/ 	.short	0x0101
        /*0446*/ 	.byte	0x3f
	.zero		1


	//   ....[44]....
        /*0448*/ 	.word	0x0000c270
        /*044c*/ 	.word	0x000000ff
        /*0450*/ 	.word	0x00016850
        /*0454*/ 	.short	0x010a
        /*0456*/ 	.byte	0x05
	.zero		1


	//   ....[45]....
        /*0458*/ 	.word	0x0000c2b0
        /*045c*/ 	.word	0x000000ff
        /*0460*/ 	.word	0x00016850
        /*0464*/ 	.short	0x010a
        /*0466*/ 	.byte	0x05
	.zero		1


	//   ....[46]....
        /*0468*/ 	.word	0x0000c7e0
        /*046c*/ 	.word	0x00000007
        /*0470*/ 	.word	0x00000000
        /*0474*/ 	.short	0x0101
        /*0476*/ 	.byte	0x3f
	.zero		1


	//   ....[47]....
        /*0478*/ 	.word	0x0000d0e0
        /*047c*/ 	.word	0x000000ff
        /*0480*/ 	.word	0x00000000
        /*0484*/ 	.short	0x0101
        /*0486*/ 	.byte	0x05
	.zero		1


	//   ....[48]....
        /*0488*/ 	.word	0x0000e980
        /*048c*/ 	.word	0x0000000d
        /*0490*/ 	.word	0x00016840
        /*0494*/ 	.short	0x010a
        /*0496*/ 	.byte	0x3f
	.zero		1


	//   ....[49]....
        /*0498*/ 	.word	0x0000ec70
        /*049c*/ 	.word	0x000000ff
        /*04a0*/ 	.word	0x00016820
        /*04a4*/ 	.short	0x010a
        /*04a6*/ 	.byte	0x27
	.zero		1


	//   ....[50]....
        /*04a8*/ 	.word	0x0000ef40
        /*04ac*/ 	.word	0x00000003
        /*04b0*/ 	.word	0x00016840
        /*04b4*/ 	.short	0x010a
        /*04b6*/ 	.byte	0x3f
	.zero		1


	//   ....[51]....
        /*04b8*/ 	.word	0x0000f0e0
        /*04bc*/ 	.word	0x00000002
        /*04c0*/ 	.word	0x00000060
        /*04c4*/ 	.short	0x010a
        /*04c6*/ 	.byte	0x3f
	.zero		1


	//   ....[52]....
        /*04c8*/ 	.word	0x0000f530
        /*04cc*/ 	.word	0x00000004
        /*04d0*/ 	.word	0x00016840
        /*04d4*/ 	.short	0x010a
        /*04d6*/ 	.byte	0x3f
	.zero		1


	//   ....[53]....
        /*04d8*/ 	.word	0x0000f6d0
        /*04dc*/ 	.word	0x00000003
        /*04e0*/ 	.word	0x00000060
        /*04e4*/ 	.short	0x010a
        /*04e6*/ 	.byte	0x3f
	.zero		1


	//   ....[54]....
        /*04e8*/ 	.word	0x0000fa70
        /*04ec*/ 	.word	0x00000003
        /*04f0*/ 	.word	0x00016840
        /*04f4*/ 	.short	0x010a
        /*04f6*/ 	.byte	0x3f
	.zero		1


	//   ....[55]....
        /*04f8*/ 	.word	0x0000fc10
        /*04fc*/ 	.word	0x00000003
        /*0500*/ 	.word	0x00000060
        /*0504*/ 	.short	0x010a
        /*0506*/ 	.byte	0x3f
	.zero		1


	//   ....[56]....
        /*0508*/ 	.word	0x0000ff40
        /*050c*/ 	.word	0x00000003
        /*0510*/ 	.word	0x00016860
        /*0514*/ 	.short	0x010a
        /*0516*/ 	.byte	0x3f
	.zero		1


	//   ....[57]....
        /*0518*/ 	.word	0x000102c0
        /*051c*/ 	.word	0x00000009
        /*0520*/ 	.word	0x00016820
        /*0524*/ 	.short	0x010a
        /*0526*/ 	.byte	0x3f
	.zero		1


	//   ....[58]....
        /*0528*/ 	.word	0x000103e0
        /*052c*/ 	.word	0x00000005
        /*0530*/ 	.word	0x00000000
        /*0534*/ 	.short	0x010a
        /*0536*/ 	.byte	0x3f
	.zero		1


	//   ....[59]....
        /*0538*/ 	.word	0x00010450
        /*053c*/ 	.word	0x00000003
        /*0540*/ 	.word	0x00000000
        /*0544*/ 	.short	0x010a
        /*0546*/ 	.byte	0x3f
	.zero		1


	//   ....[60]....
        /*0548*/ 	.word	0x000104b0
        /*054c*/ 	.word	0x00000013
        /*0550*/ 	.word	0x00000000
        /*0554*/ 	.short	0x010a
        /*0556*/ 	.byte	0x3f
	.zero		1


	//   ....[61]....
        /*0558*/ 	.word	0x000104e0
        /*055c*/ 	.word	0x00000007
        /*0560*/ 	.word	0x00000000
        /*0564*/ 	.short	0x010a
        /*0566*/ 	.byte	0x3f
	.zero		1


	//   ....[62]....
        /*0568*/ 	.word	0x00010550
        /*056c*/ 	.word	0x00000003
        /*0570*/ 	.word	0x00016800
        /*0574*/ 	.short	0x010a
        /*0576*/ 	.byte	0x3f
	.zero		1


	//   ....[63]....
        /*0578*/ 	.word	0x000105a0
        /*057c*/ 	.word	0x00000005
        /*0580*/ 	.word	0x00016830
        /*0584*/ 	.short	0x010a
        /*0586*/ 	.byte	0x3f
	.zero		1


	//   ....[64]....
        /*0588*/ 	.word	0x00010600
        /*058c*/ 	.word	0x0000000c
        /*0590*/ 	.word	0x00016830
        /*0594*/ 	.short	0x010a
        /*0596*/ 	.byte	0x3f
	.zero		1


	//   ....[65]....
        /*0598*/ 	.word	0x00010660
        /*059c*/ 	.word	0x0000000c
        /*05a0*/ 	.word	0x00016850
        /*05a4*/ 	.short	0x010a
        /*05a6*/ 	.byte	0x3f
	.zero		1


	//   ....[66]....
        /*05a8*/ 	.word	0x000106c0
        /*05ac*/ 	.word	0x00000009
        /*05b0*/ 	.word	0x00016830
        /*05b4*/ 	.short	0x010a
        /*05b6*/ 	.byte	0x3f
	.zero		1


	//   ....[67]....
        /*05b8*/ 	.word	0x00010720
        /*05bc*/ 	.word	0x00000009
        /*05c0*/ 	.word	0x00016850
        /*05c4*/ 	.short	0x010a
        /*05c6*/ 	.byte	0x3f
	.zero		1


	//   ....[68]....
        /*05c8*/ 	.word	0x00010780
        /*05cc*/ 	.word	0x00000009
        /*05d0*/ 	.word	0x00016830
        /*05d4*/ 	.short	0x010a
        /*05d6*/ 	.byte	0x3f
	.zero		1


	//   ....[69]....
        /*05d8*/ 	.word	0x000107e0
        /*05dc*/ 	.word	0x00000009
        /*05e0*/ 	.word	0x00016850
        /*05e4*/ 	.short	0x010a
        /*05e6*/ 	.byte	0x3f
	.zero		1


	//   ....[70]....
        /*05e8*/ 	.word	0x00010840
        /*05ec*/ 	.word	0x00000003
        /*05f0*/ 	.word	0x00016850
        /*05f4*/ 	.short	0x010a
        /*05f6*/ 	.byte	0x3f
	.zero		1


	//   ....[71]....
        /*05f8*/ 	.word	0x00010990
        /*05fc*/ 	.word	0x0000000d
        /*0600*/ 	.word	0x00016840
        /*0604*/ 	.short	0x010a
        /*0606*/ 	.byte	0x3f
	.zero		1


	//   ....[72]....
        /*0608*/ 	.word	0x000109f0
        /*060c*/ 	.word	0x00000005
        /*0610*/ 	.word	0x00016820
        /*0614*/ 	.short	0x010a
        /*0616*/ 	.byte	0x3f
	.zero		1


	//   ....[73]....
        /*0618*/ 	.word	0x00010a40
        /*061c*/ 	.word	0x00000003
        /*0620*/ 	.word	0x00016840
        /*0624*/ 	.short	0x010a
        /*0626*/ 	.byte	0x3f
	.zero		1


	//   ....[74]....
        /*0628*/ 	.word	0x00010a90
        /*062c*/ 	.word	0x00000002
        /*0630*/ 	.word	0x00000060
        /*0634*/ 	.short	0x010a
        /*0636*/ 	.byte	0x3f
	.zero		1


	//   ....[75]....
        /*0638*/ 	.word	0x00010ae0
        /*063c*/ 	.word	0x00000004
        /*0640*/ 	.word	0x00016840
        /*0644*/ 	.short	0x010a
        /*0646*/ 	.byte	0x3f
	.zero		1


	//   ....[76]....
        /*0648*/ 	.word	0x00010b30
        /*064c*/ 	.word	0x00000003
        /*0650*/ 	.word	0x00000060
        /*0654*/ 	.short	0x010a
        /*0656*/ 	.byte	0x3f
	.zero		1


	//   ....[77]....
        /*0658*/ 	.word	0x00010b80
        /*065c*/ 	.word	0x00000003
        /*0660*/ 	.word	0x00016840
        /*0664*/ 	.short	0x010a
        /*0666*/ 	.byte	0x3f
	.zero		1


	//   ....[78]....
        /*0668*/ 	.word	0x00010bd0
        /*066c*/ 	.word	0x00000003
        /*0670*/ 	.word	0x00000060
        /*0674*/ 	.short	0x010a
        /*0676*/ 	.byte	0x3f
	.zero		1


	//   ....[79]....
        /*0678*/ 	.word	0x00010c20
        /*067c*/ 	.word	0x00000003
        /*0680*/ 	.word	0x00016860
        /*0684*/ 	.short	0x010a
        /*0686*/ 	.byte	0x3f
	.zero		1


	//   ....[80]....
        /*0688*/ 	.word	0x00010d00
        /*068c*/ 	.word	0x00000009
        /*0690*/ 	.word	0x00016820
        /*0694*/ 	.short	0x010a
        /*0696*/ 	.byte	0x3f
	.zero		1


	//   ....[81]....
        /*0698*/ 	.word	0x00010d50
        /*069c*/ 	.word	0x00000005
        /*06a0*/ 	.word	0x00000000
        /*06a4*/ 	.short	0x010a
        /*06a6*/ 	.byte	0x3f
	.zero		1


	//   ....[82]....
        /*06a8*/ 	.word	0x00010da0
        /*06ac*/ 	.word	0x00000003
        /*06b0*/ 	.word	0x00000000
        /*06b4*/ 	.short	0x010a
        /*06b6*/ 	.byte	0x3f
	.zero		1


	//   ....[83]....
        /*06b8*/ 	.word	0x00010df0
        /*06bc*/ 	.word	0x00000013
        /*06c0*/ 	.word	0x00000000
        /*06c4*/ 	.short	0x010a
        /*06c6*/ 	.byte	0x3f
	.zero		1


	//----- nvinfo : EIATTR_NUM_MBARRIERS
	.align		4
.L_1579:
        /*06c8*/ 	.byte	0x03, 0x38
        /*06ca*/ 	.short	0x0016


	//----- nvinfo : EIATTR_EXIT_INSTR_OFFSETS
	.align		4
        /*06cc*/ 	.byte	0x04, 0x1c
        /*06ce*/ 	.short	(.L_1581 - .L_1580)


	//   ....[0]....
.L_1580:
        /*06d0*/ 	.word	0x00000a50


	//   ....[1]....
        /*06d4*/ 	.word	0x0000d8d0


	//   ....[2]....
        /*06d8*/ 	.word	0x0000d930


	//   ....[3]....
        /*06dc*/ 	.word	0x00010300


	//   ....[4]....
        /*06e0*/ 	.word	0x00010530


	//----- nvinfo : EIATTR_MAX_THREADS
	.align		4
.L_1581:
        /*06e4*/ 	.byte	0x04, 0x05
        /*06e6*/ 	.short	(.L_1583 - .L_1582)
.L_1582:
        /*06e8*/ 	.word	0x00000200
        /*06ec*/ 	.word	0x00000001
        /*06f0*/ 	.word	0x00000001


	//----- nvinfo : EIATTR_CRS_STACK_SIZE
	.align		4
.L_1583:
        /*06f4*/ 	.byte	0x04, 0x1e
        /*06f6*/ 	.short	(.L_1585 - .L_1584)
.L_1584:
        /*06f8*/ 	.word	0x00000000


	//----- nvinfo : EIATTR_CBANK_PARAM_SIZE
	.align		4
.L_1585:
        /*06fc*/ 	.byte	0x03, 0x19
        /*06fe*/ 	.short	0x0bf0


	//----- nvinfo : EIATTR_PARAM_CBANK
	.align		4
        /*0700*/ 	.byte	0x04, 0x0a
        /*0702*/ 	.short	(.L_1587 - .L_1586)
	.align		4
.L_1586:
        /*0704*/ 	.word	index@(.nv.constant0._ZN7cutlass13device_kernelIN5flash11enable_sm90INS1_16FlashAttnFwdSm90INS1_25CollectiveMainloopFwdSm90ILi2EN4cute5tupleIJNS5_1CILi1EEES8_S8_EEENS6_IJNS7_ILi192EEENS7_ILi128EEENS7_ILi64EEEEEELi64ENS_6half_tEfNS_4arch4Sm90ELb0ELb1ELb0ELb0ELb0ELb0ELb0ELb1ELb1ELb0ELb0ELb0EEENS1_21CollectiveEpilogueFwdINS6_IJSA_SC_SB_EEES9_SE_SG_Li384ELb0ELb0ELb0ELb0EEENS1_30DynamicPersistentTileSchedulerILi384ELi32ELb0ELb0ELb1EEEEEEEEEvNT_6ParamsE)
        /*0708*/ 	.short	0x0210
        /*070a*/ 	.short	0x0bf0


	//----- nvinfo : EIATTR_SW_WAR
	.align		4
.L_1587:
        /*070c*/ 	.byte	0x04, 0x36
        /*070e*/ 	.short	(.L_1589 - .L_1588)
.L_1588:
        /*0710*/ 	.word	0x00000008
.L_1589:


//--------------------- .nv.info._ZN7cutlass13device_kernelIN5flash11enable_sm90INS1_16FlashAttnFwdSm90INS1_25CollectiveMainloopFwdSm90ILi2EN4cute5tupleIJNS5_1CILi1EEES8_S8_EEENS6_IJNS7_ILi192EEENS7_ILi128EEENS7_ILi64EEEEEELi64ENS_6half_tEfNS_4arch4Sm90ELb0ELb1ELb0ELb1ELb0ELb0ELb0ELb1ELb1ELb0ELb0ELb0EEENS1_21CollectiveEpilogueFwdINS6_IJSA_SC_SB_EEES9_SE_SG_Li384ELb1ELb0ELb0ELb0EEENS1_36VarlenDynamicPersistentTileSchedulerILi192ELi128ELi384ELi32ELb0ELb0ELb1ELb1ELb0ELb1EEEEEEEEEvNT_6ParamsE --------------------------
	.section	.nv.info._ZN7cutlass13device_kernelIN5flash11enable_sm90INS1_16FlashAttnFwdSm90INS1_25CollectiveMainloopFwdSm90ILi2EN4cute5tupleIJNS5_1CILi1EEES8_S8_EEENS6_IJNS7_ILi192EEENS7_ILi128EEENS7_ILi64EEEEEELi64ENS_6half_tEfNS_4arch4Sm90ELb0ELb1ELb0ELb1ELb0ELb0ELb0ELb1ELb1ELb0ELb0ELb0EEENS1_21CollectiveEpilogueFwdINS6_IJSA_SC_SB_EEES9_SE_SG_Li384ELb1ELb0ELb0ELb0EEENS1_36VarlenDynamicPersistentTileSchedulerILi192ELi128ELi384ELi32ELb0ELb0ELb1ELb1ELb0ELb1EEEEEEEEEvNT_6ParamsE,"",@"SHT_CUDA_INFO"
	.sectionflags	@""
	.align	4


	//----- nvinfo : EIATTR_CUDA_API_VERSION
	.align		4
        /*0000*/ 	.byte	0x04, 0x37
        /*0002*/ 	.short	(.L_1591 - .L_1590)
.L_1590:
        /*0004*/ 	.word	0x00000082


	//----- nvinfo : EIATTR_KPARAM_INFO
	.align		4
.L_1591:
        /*0008*/ 	.byte	0x04, 0x17
        /*000a*/ 	.short	(.L_1593 - .L_1592)
.L_1592:
        /*000c*/ 	.word	0x00000000
        /*0010*/ 	.short	0x0000
        /*0012*/ 	.short	0x0070
        /*0014*/ 	.byte	0x00, 0xf0, 0x01, 0x28


	//----- nvinfo : EIATTR_SPARSE_MMA_MASK
	.align		4
.L_1593:
        /*0018*/ 	.byte	0x03, 0x50
        /*001a*/ 	.short	0x0000


	//----- nvinfo : EIATTR_MAXREG_COUNT
	.align		4
        /*001c*/ 	.byte	0x03, 0x1b
        /*001e*/ 	.short	0x0080


	//----- nvinfo : EIATTR_NUM_BARRIERS
	.align		4
        /*0020*/ 	.byte	0x02, 0x4c
        /*0022*/ 	.byte	0x10
	.zero		1


	//----- nvinfo : EIATTR_EXTERNS
	.align		4
        /*0024*/ 	.byte	0x04, 0x0f
        /*0026*/ 	.short	(.L_1595 - .L_1594)


	//   ....[0]....
	.align		4
.L_1594:
        /*0028*/ 	.word	index@(__assertfail)


	//----- nvinfo : EIATTR_ANNOTATIONS
	.align		4
.L_1595:
        /*002c*/ 	.byte	0x04, 0x55
        /*002e*/ 	.short	(.L_1597 - .L_1596)


	//   ....[0]....
.L_1596:
        /*0030*/ 	.word	0x00000001
        /*0034*/ 	.byte	0x70, 0x0d, 0x00, 0x00, 0x01, 0x00, 0x00, 0x00, 0x90, 0x0d, 0x00, 0x00, 0x01, 0x00, 0x00, 0x00
        /*0044*/ 	.byte	0xa0, 0x1a, 0x00, 0x00, 0x01, 0x00, 0x00, 0x00, 0x90, 0xcc, 0x00, 0x00, 0x01, 0x00, 0x00, 0x00
        /*0054*/ 	.byte	0x40, 0xd1, 0x00, 0x00, 0x01, 0x00, 0x00, 0x00, 0x40, 0xf3, 0x00, 0x00, 0x01, 0x00, 0x00, 0x00
        /*0064*/ 	.byte	0xd0, 0xfd, 0x00, 0x00


	//----- nvinfo : EIATTR_MERCURY_ISA_VERSION
	.align		4
.L_1597:
        /*0068*/ 	.byte	0x03, 0x5f
        /*006a*/ 	.short	0x0101


	//----- nvinfo : EIATTR_UNUSED_LOAD_BYTE_OFFSET
	.align		4
        /*006c*/ 	.byte	0x04, 0x44
        /*006e*/ 	.short	(.L_1599 - .L_1598)


	//   ....[0]....
.L_1598:
        /*0070*/ 	.word	0x00000a70
        /*0074*/ 	.word	0x0000fff0


	//   ....[1]....
        /*0078*/ 	.word	0x0000cc40
        /*007c*/ 	.word	0x0000fff0


	//----- nvinfo : EIATTR_INT_WARP_WIDE_INSTR_OFFSETS
	.align		4
.L_1599:
        /*0080*/ 	.byte	0x04, 0x31
        /*0082*/ 	.short	(.L_1601 - .L_1600)


	//   ....[0]....
.L_1600:
        /*0084*/ 	.word	0x00000160


	//   ....[1]....
        /*0088*/ 	.word	0x000001a0


	//   ....[2]....
        /*008c*/ 	.word	0x00000210


	//   ....[3]....
        /*0090*/ 	.word	0x0000f980


	//   ....[4]....
        /*0094*/ 	.word	0x0000fa10


	//   ....[5]....
        /*0098*/ 	.word	0x0000fec0


	//   ....[6]....
        /*009c*/ 	.word	0x0000ff00


	//   ....[7]....
        /*00a0*/ 	.word	0x000118a0


	//   ....[8]....
        /*00a4*/ 	.word	0x00011930


	//----- nvinfo : EIATTR_COOP_GROUP_MASK_REGIDS
	.align		4
.L_1601:
        /*00a8*/ 	.byte	0x04, 0x29
        /*00aa*/ 	.short	(.L_1603 - .L_1602)


	//   ....[0]....
.L_1602:
        /*00ac*/ 	.word	0xffffffff


	//   ....[1]....
        /*00b0*/ 	.word	0xffffffff


	//   ....[2]....
        /*00b4*/ 	.word	0xffffffff


	//   ....[3]....
        /*00b8*/ 	.word	0xffffffff


	//   ....[4]....
        /*00bc*/ 	.word	0xffffffff


	//   ....[5]....
        /*00c0*/ 	.word	0xffffffff


	//   ....[6]....
        /*00c4*/ 	.word	0xffffffff


	//   ....[7]....
        /*00c8*/ 	.word	0xffffffff


	//   ....[8]....
        /*00cc*/ 	.word	0xffffffff


	//   ....[9]....
        /*00d0*/ 	.word	0xffffffff


	//   ....[10]....
        /*00d4*/ 	.word	0xffffffff


	//   ....[11]....
        /*00d8*/ 	.word	0xffffffff


	//   ....[12]....
        /*00dc*/ 	.word	0xffffffff


	//   ....[13]....
        /*00e0*/ 	.word	0xffffffff


	//   ....[14]....
        /*00e4*/ 	.word	0xffffffff


	//   ....[15]....
        /*00e8*/ 	.word	0xffffffff


	//   ....[16]....
        /*00ec*/ 	.word	0xffffffff


	//   ....[17]....
        /*00f0*/ 	.word	0xffffffff


	//   ....[18]....
        /*00f4*/ 	.word	0xffffffff


	//   ....[19]....
        /*00f8*/ 	.word	0xffffffff


	//   ....[20]....
        /*00fc*/ 	.word	0xffffffff


	//   ....[21]....
        /*0100*/ 	.word	0xffffffff


	//   ....[22]....
        /*0104*/ 	.word	0xffffffff


	//   ....[23]....
        /*0108*/ 	.word	0xffffffff


	//   ....[24]....
        /*010c*/ 	.word	0xffffffff


	//   ....[25]....
        /*0110*/ 	.word	0xffffffff


	//   ....[26]....
        /*0114*/ 	.word	0xffffffff


	//   ....[27]....
        /*0118*/ 	.word	0xffffffff


	//   ....[28]....
        /*011c*/ 	.word	0xffffffff


	//   ....[29]....
        /*0120*/ 	.word	0xffffffff


	//   ....[30]....
        /*0124*/ 	.word	0xffffffff


	//   ....[31]....
        /*0128*/ 	.word	0xffffffff


	//   ....[32]....
        /*012c*/ 	.word	0xffffffff


	//   ....[33]....
        /*0130*/ 	.word	0xffffffff


	//   ....[34]....
        /*0134*/ 	.word	0xffffffff


	//   ....[35]....
        /*0138*/ 	.word	0xffffffff


	//   ....[36]....
        /*013c*/ 	.word	0xffffffff


	//   ....[37]....
        /*0140*/ 	.word	0xffffffff


	//   ....[38]....
        /*0144*/ 	.word	0xffffffff


	//   ....[39]....
        /*0148*/ 	.word	0xffffffff


	//   ....[40]....
        /*014c*/ 	.word	0xffffffff


	//   ....[41]....
        /*0150*/ 	.word	0xffffffff


	//   ....[42]....
        /*0154*/ 	.word	0xffffffff


	//   ....[43]....
        /*0158*/ 	.word	0xffffffff


	//   ....[44]....
        /*015c*/ 	.word	0xffffffff


	//   ....[45]....
        /*0160*/ 	.word	0xffffffff


	//   ....[46]....
        /*0164*/ 	.word	0xffffffff


	//   ....[47]....
        /*0168*/ 	.word	0xffffffff


	//   ....[48]....
        /*016c*/ 	.word	0xffffffff


	//   ....[49]....
        /*0170*/ 	.word	0xffffffff


	//   ....[50]....
        /*0174*/ 	.word	0xffffffff


	//   ....[51]....
        /*0178*/ 	.word	0xffffffff


	//   ....[52]....
        /*017c*/ 	.word	0xffffffff


	//   ....[53]....
        /*0180*/ 	.word	0xffffffff


	//   ....[54]....
        /*0184*/ 	.word	0xffffffff


	//   ....[55]....
        /*0188*/ 	.word	0xffffffff


	//   ....[56]....
        /*018c*/ 	.word	0xffffffff


	//   ....[57]....
        /*0190*/ 	.word	0xffffffff


	//   ....[58]....
        /*0194*/ 	.word	0xffffffff


	//   ....[59]....
        /*0198*/ 	.word	0xffffffff


	//   ....[60]....
        /*019c*/ 	.word	0xffffffff


	//   ....[61]....
        /*01a0*/ 	.word	0xffffffff


	//   ....[62]....
        /*01a4*/ 	.word	0x0500000f


	//   ....[63]....
        /*01a8*/ 	.word	0x0500000f


	//   ....[64]....
        /*01ac*/ 	.word	0x0500000f


	//   ....[65]....
        /*01b0*/ 	.word	0x0500000f


	//   ....[66]....
        /*01b4*/ 	.word	0x0500000f


	//   ....[67]....
        /*01b8*/ 	.word	0x0500000f


	//   ....[68]....
        /*01bc*/ 	.word	0x0500000f


	//   ....[69]....
        /*01c0*/ 	.word	0x0500000f


	//   ....[70]....
        /*01c4*/ 	.word	0x0500000f


	//   ....[71]....
        /*01c8*/ 	.word	0x0500000f


	//   ....[72]....
        /*01cc*/ 	.word	0x0500000f


	//   ....[73]....
        /*01d0*/ 	.word	0x0500000f


	//   ....[74]....
        /*01d4*/ 	.word	0x0500000f


	//   ....[75]....
        /*01d8*/ 	.word	0x0500000f


	//   ....[76]....
        /*01dc*/ 	.word	0x0500000f


	//   ....[77]....
        /*01e0*/ 	.word	0x0500000f


	//   ....[78]....
        /*01e4*/ 	.word	0x0500000f


	//   ....[79]....
        /*01e8*/ 	.word	0x0500000f


	//   ....[80]....
        /*01ec*/ 	.word	0x0500000f


	//----- nvinfo : EIATTR_COOP_GROUP_INSTR_OFFSETS
	.align		4
.L_1603:
        /*01f0*/ 	.byte	0x04, 0x28
        /*01f2*/ 	.short	(.L_1605 - .L_1604)


	//   ....[0]....
.L_1604:
        /*01f4*/ 	.word	0x00000070


	//   ....[1]....
        /*01f8*/ 	.word	0x00000170


	//   ....[2]....
        /*01fc*/ 	.word	0x000001c0


	//   ....[3]....
        /*0200*/ 	.word	0x000003f0


	//   ....[4]....
        /*0204*/ 	.word	0x00000550


	//   ....[5]....
        /*0208*/ 	.word	0x00000670


	//   ....[6]....
        /*020c*/ 	.word	0x000007d0


	//   ....[7]....
        /*0210*/ 	.word	0x00001750


	//   ....[8]....
        /*0214*/ 	.word	0x000031b0


	//   ....[9]....
        /*0218*/ 	.word	0x000032c0


	//   ....[10]....
        /*021c*/ 	.word	0x00003bb0


	//   ....[11]....
        /*0220*/ 	.word	0x00003c10


	//   ....[12]....
        /*0224*/ 	.word	0x00005f60


	//   ....[13]....
        /*0228*/ 	.word	0x00006000


	//   ....[14]....
        /*022c*/ 	.word	0x000068c0


	//   ....[15]....
        /*0230*/ 	.word	0x00006930


	//   ....[16]....
        /*0234*/ 	.word	0x00008090


	//   ....[17]....
        /*0238*/ 	.word	0x000080c0


	//   ....[18]....
        /*023c*/ 	.word	0x00008600


	//   ....[19]....
        /*0240*/ 	.word	0x00008680


	//   ....[20]....
        /*0244*/ 	.word	0x0000ac10


	//   ....[21]....
        /*0248*/ 	.word	0x0000ad10


	//   ....[22]....
        /*024c*/ 	.word	0x0000b550


	//   ....[23]....
        /*0250*/ 	.word	0x0000b5c0


	//   ....[24]....
        /*0254*/ 	.word	0x0000c500


	//   ....[25]....
        /*0258*/ 	.word	0x0000c540


	//   ....[26]....
        /*025c*/ 	.word	0x0000c630


	//   ....[27]....
        /*0260*/ 	.word	0x0000c640


	//   ....[28]....
        /*0264*/ 	.word	0x0000e580


	//   ....[29]....
        /*0268*/ 	.word	0x0000e700


	//   ....[30]....
        /*026c*/ 	.word	0x0000e730


	//   ....[31]....
        /*0270*/ 	.word	0x0000e770


	//   ....[32]....
        /*0274*/ 	.word	0x0000e7e0


	//   ....[33]....
        /*0278*/ 	.word	0x0000e840


	//   ....[34]....
        /*027c*/ 	.word	0x0000e880


	//   ....[35]....
        /*0280*/ 	.word	0x0000ea00


	//   ....[36]....
        /*0284*/ 	.word	0x0000ea60


	//   ....[37]....
        /*0288*/ 	.word	0x0000eaa0


	//   ....[38]....
        /*028c*/ 	.word	0x0000eae0


	//   ....[39]....
        /*0290*/ 	.word	0x0000eb10


	//   ....[40]....
        /*0294*/ 	.word	0x0000eb40


	//   ....[41]....
        /*0298*/ 	.word	0x0000ebe0


	//   ....[42]....
        /*029c*/ 	.word	0x0000ec40


	//   ....[43]....
        /*02a0*/ 	.word	0x0000ecd0


	//   ....[44]....
        /*02a4*/ 	.word	0x00011bf0


	//   ....[45]....
        /*02a8*/ 	.word	0x00011c00


	//   ....[46]....
        /*02ac*/ 	.word	0x00011cf0


	//   ....[47]....
        /*02b0*/ 	.word	0x00011d50


	//   ....[48]....
        /*02b4*/ 	.word	0x00011d90


	//   ....[49]....
        /*02b8*/ 	.word	0x00011dd0


	//   ....[50]....
        /*02bc*/ 	.word	0x00011e00


	//   ....[51]....
        /*02c0*/ 	.word	0x00011e30


	//   ....[52]....
        /*02c4*/ 	.word	0x00011fa0


	//   ....[53]....
        /*02c8*/ 	.word	0x00012000


	//   ....[54]....
        /*02cc*/ 	.word	0x00012040


	//   ....[55]....
        /*02d0*/ 	.word	0x00012080


	//   ....[56]....
        /*02d4*/ 	.word	0x000120b0


	//   ....[57]....
        /*02d8*/ 	.word	0x000120e0


	//   ....[58]....
        /*02dc*/ 	.word	0x000121a0


	//   ....[59]....
        /*02e0*/ 	.word	0x000121c0


	//   ....[60]....
        /*02e4*/ 	.word	0x00012230


	//   ....[61]....
        /*02e8*/ 	.word	0x00012880


	//   ....[62]....
        /*02ec*/ 	.word	0x00012ee0


	//   ....[63]....
        /*02f0*/ 	.word	0x000132d0


	//   ....[64]....
        /*02f4*/ 	.word	0x00013360


	//   ....[65]....
        /*02f8*/ 	.word	0x00013400


	//   ....[66]....
        /*02fc*/ 	.word	0x000134b0


	//   ....[67]....
        /*0300*/ 	.word	0x00013530


	//   ....[68]....
        /*0304*/ 	.word	0x000135b0


	//   ....[69]....
        /*0308*/ 	.word	0x00013630


	//   ....[70]....
        /*030c*/ 	.word	0x000136b0


	//   ....[71]....
        /*0310*/ 	.word	0x00013740


	//   ....[72]....
        /*0314*/ 	.word	0x000137f0


	//   ....[73]....
        /*0318*/ 	.word	0x00013870


	//   ....[74]....
        /*031c*/ 	.word	0x000138f0


	//   ....[75]....
        /*0320*/ 	.word	0x00013970


	//   ....[76]....
        /*0324*/ 	.word	0x000139f0


	//   ....[77]....
        /*0328*/ 	.word	0x00013a60


	//   ....[78]....
        /*032c*/ 	.word	0x00013b00


	//   ....[79]....
        /*0330*/ 	.word	0x00013b90


	//   ....[80]....
        /*0334*/ 	.word	0x00013cb0


	//----- nvinfo : EIATTR_REG_RECONFIG
	.align		4
.L_1605:
        /*0338*/ 	.byte	0x01, 0x54
	.zero		2


	//----- nvinfo : EIATTR_SYSCALL_OFFSETS
	.align		4
        /*033c*/ 	.byte	0x04, 0x46
        /*033e*/ 	.short	(.L_1607 - .L_1606)


	//   ....[0]....
.L_1606:
        /*0340*/ 	.word	0x00001900


	//   ....[1]....
        /*0344*/ 	.word	0x0000fb90


	//   ....[2]....
        /*0348*/ 	.word	0x0000fcc0


	//   ....[3]....
        /*034c*/ 	.word	0x0000fdc0


	//----- nvinfo : EIATTR_MBARRIER_INSTR_OFFSETS
	.align		4
.L_1607:
        /*0350*/ 	.byte	0x04, 0x39
        /*0352*/ 	.short	(.L_1609 - .L_1608)


	//   ....[0]....
.L_1608:
        /*0354*/ 	.word	0x000002a0
        /*0358*/ 	.word	0x000000ff
        /*035c*/ 	.word	0x00016800
        /*0360*/ 	.short	0x0100
        /*0362*/ 	.byte	0x08
	.zero		1


	//   ....[1]....
        /*0364*/ 	.word	0x000002b0
        /*0368*/ 	.word	0x000000ff
        /*036c*/ 	.word	0x00016820
        /*0370*/ 	.short	0x0100
        /*0372*/ 	.byte	0x08
	.zero		1


	//   ....[2]....
        /*0374*/ 	.word	0x000003a0
        /*0378*/ 	.word	0x000000ff
        /*037c*/ 	.word	0x00016830
        /*0380*/ 	.short	0x0100
        /*0382*/ 	.byte	0x08
	.zero		1


	//   ....[3]....
        /*0384*/ 	.word	0x000003b0
        /*0388*/ 	.word	0x000000ff
        /*038c*/ 	.word	0x00016840
        /*0390*/ 	.short	0x0100
        /*0392*/ 	.byte	0x08
	.zero		1


	//   ....[4]....
        /*0394*/ 	.word	0x000003c0
        /*0398*/ 	.word	0x000000ff
        /*039c*/ 	.word	0x00016838
        /*03a0*/ 	.short	0x0100
        /*03a2*/ 	.byte	0x08
	.zero		1


	//   ....[5]....
        /*03a4*/ 	.word	0x000003d0
        /*03a8*/ 	.word	0x000000ff
        /*03ac*/ 	.word	0x00016848
        /*03b0*/ 	.short	0x0100
        /*03b2*/ 	.byte	0x08
	.zero		1


	//   ....[6]....
        /*03b4*/ 	.word	0x00000500
        /*03b8*/ 	.word	0x000000ff
        /*03bc*/ 	.word	0x00016850
        /*03c0*/ 	.short	0x0100
        /*03c2*/ 	.byte	0x08
	.zero		1


	//   ....[7]....
        /*03c4*/ 	.word	0x00000510
        /*03c8*/ 	.word	0x000000ff
        /*03cc*/ 	.word	0x00016860
        /*03d0*/ 	.short	0x0100
        /*03d2*/ 	.byte	0x08
	.zero		1


	//   ....[8]....
        /*03d4*/ 	.word	0x00000520
        /*03d8*/ 	.word	0x000000ff
        /*03dc*/ 	.word	0x00016858
        /*03e0*/ 	.short	0x0100
        /*03e2*/ 	.byte	0x08
	.zero		1


	//   ....[9]....
        /*03e4*/ 	.word	0x00000530
        /*03e8*/ 	.word	0x000000ff
        /*03ec*/ 	.word	0x00016868
        /*03f0*/ 	.short	0x0100
        /*03f2*/ 	.byte	0x08
	.zero		1


	//   ....[10]....
        /*03f4*/ 	.word	0x00000620
        /*03f8*/ 	.word	0x000000ff
        /*03fc*/ 	.word	0x00016870
        /*0400*/ 	.short	0x0100
        /*0402*/ 	.byte	0x06
	.zero		1


	//   ....[11]....
        /*0404*/ 	.word	0x00000630
        /*0408*/ 	.word	0x000000ff
        /*040c*/ 	.word	0x00016880
        /*0410*/ 	.short	0x0100
        /*0412*/ 	.byte	0x06
	.zero		1


	//   ....[12]....
        /*0414*/ 	.word	0x00000640
        /*0418*/ 	.word	0x000000ff
        /*041c*/ 	.word	0x00016878
        /*0420*/ 	.short	0x0100
        /*0422*/ 	.byte	0x06
	.zero		1


	//   ....[13]....
        /*0424*/ 	.word	0x00000650
        /*0428*/ 	.word	0x000000ff
        /*042c*/ 	.word	0x00016888
        /*0430*/ 	.short	0x0100
        /*0432*/ 	.byte	0x06
	.zero		1


	//   ....[14]....
        /*0434*/ 	.word	0x00000780
        /*0438*/ 	.word	0x000000ff
        /*043c*/ 	.word	0x00016890
        /*0440*/ 	.short	0x0100
        /*0442*/ 	.byte	0x08
	.zero		1


	//   ....[15]....
        /*0444*/ 	.word	0x00000790
        /*0448*/ 	.word	0x000000ff
        /*044c*/ 	.word	0x000168a0
        /*0450*/ 	.short	0x0100
        /*0452*/ 	.byte	0x08
	.zero		1


	//   ....[16]....
        /*0454*/ 	.word	0x000007a0
        /*0458*/ 	.word	0x000000ff
        /*045c*/ 	.word	0x00016898
        /*0460*/ 	.short	0x0100
        /*0462*/ 	.byte	0x08
	.zero		1


	//   ....[17]....
        /*0464*/ 	.word	0x000007b0
        /*0468*/ 	.word	0x000000ff
        /*046c*/ 	.word	0x000168a8
        /*0470*/ 	.short	0x0100
        /*0472*/ 	.byte	0x08
	.zero		1


	//   ....[18]....
        /*0474*/ 	.word	0x000008e0
        /*0478*/ 	.word	0x000000ff
        /*047c*/ 	.word	0x000168b0
        /*0480*/ 	.short	0x0100
        /*0482*/ 	.byte	0x08
	.zero		1


	//   ....[19]....
        /*0484*/ 	.word	0x000008f0
        /*0488*/ 	.word	0x000000ff
        /*048c*/ 	.word	0x000168c0
        /*0490*/ 	.short	0x0100
        /*0492*/ 	.byte	0x08
	.zero		1


	//   ....[20]....
        /*0494*/ 	.word	0x00000900
        /*0498*/ 	.word	0x000000ff
        /*049c*/ 	.word	0x000168b8
        /*04a0*/ 	.short	0x0100
        /*04a2*/ 	.byte	0x08
	.zero		1


	//   ....[21]....
        /*04a4*/ 	.word	0x00000910
        /*04a8*/ 	.word	0x000000ff
        /*04ac*/ 	.word	0x000168c8
        /*04b0*/ 	.short	0x0100
        /*04b2*/ 	.byte	0x08
	.zero		1


	//   ....[22]....
        /*04b4*/ 	.word	0x00001980
        /*04b8*/ 	.word	0x000000ff
        /*04bc*/ 	.word	0x00016800
        /*04c0*/ 	.short	0x010a
        /*04c2*/ 	.byte	0x2d
	.zero		1


	//   ....[23]....
        /*04c4*/ 	.word	0x00001a00
        /*04c8*/ 	.word	0x00000005
        /*04cc*/ 	.word	0x00016830
        /*04d0*/ 	.short	0x010a
        /*04d2*/ 	.byte	0x3f
	.zero		1


	//   ....[24]....
        /*04d4*/ 	.word	0x00001a60
        /*04d8*/ 	.word	0x00000005
        /*04dc*/ 	.word	0x00016830
        /*04e0*/ 	.short	0x010a
        /*04e2*/ 	.byte	0x3f
	.zero		1


	//   ....[25]....
        /*04e4*/ 	.word	0x00001dc0
        /*04e8*/ 	.word	0x00000000
        /*04ec*/ 	.word	0x00000000
        /*04f0*/ 	.short	0x0101
        /*04f2*/ 	.byte	0x3f
	.zero		1


	//   ....[26]....
        /*04f4*/ 	.word	0x00004b70
        /*04f8*/ 	.word	0x000000ff
        /*04fc*/ 	.word	0x00016830
        /*0500*/ 	.short	0x010a
        /*0502*/ 	.byte	0x06
	.zero		1


	//   ....[27]....
        /*0504*/ 	.word	0x00004bb0
        /*0508*/ 	.word	0x000000ff
        /*050c*/ 	.word	0x00016830
        /*0510*/ 	.short	0x010a
        /*0512*/ 	.byte	0x06
	.zero		1


	//   ....[28]....
        /*0514*/ 	.word	0x00004db0
        /*0518*/ 	.word	0x000000ff
        /*051c*/ 	.word	0x00016850
        /*0520*/ 	.short	0x010a
        /*0522*/ 	.byte	0x06
	.zero		1


	//   ....[29]....
        /*0524*/ 	.word	0x00004df0
        /*0528*/ 	.word	0x000000ff
        /*052c*/ 	.word	0x00016850
        /*0530*/ 	.short	0x010a
        /*0532*/ 	.byte	0x06
	.zero		1


	//   ....[30]....
        /*0534*/ 	.word	0x000051e0
        /*0538*/ 	.word	0x0000000c
        /*053c*/ 	.word	0x00000000
        /*0540*/ 	.short	0x0101
        /*0542*/ 	.byte	0x3f
	.zero		1


	//   ....[31]....
        /*0544*/ 	.word	0x00007040
        /*0548*/ 	.word	0x0000001d
        /*054c*/ 	.word	0x00000000
        /*0550*/ 	.short	0x0101
        /*0552*/ 	.byte	0x3f
	.zero		1


	//   ....[32]....
        /*0554*/ 	.word	0x00007ac0
        /*0558*/ 	.word	0x000000ff
        /*055c*/ 	.word	0x00016830
        /*0560*/ 	.short	0x010a
        /*0562*/ 	.byte	0x06
	.zero		1


	//   ....[33]....
        /*0564*/ 	.word	0x00007b00
        /*0568*/ 	.word	0x000000ff
        /*056c*/ 	.word	0x00016830
        /*0570*/ 	.short	0x010a
        /*0572*/ 	.byte	0x06
	.zero		1


	//   ....[34]....
        /*0574*/ 	.word	0x00007d00
        /*0578*/ 	.word	0x000000ff
        /*057c*/ 	.word	0x00016850
        /*0580*/ 	.short	0x010a
        /*0582*/ 	.byte	0x06
	.zero		1


	//   ....[35]....
        /*0584*/ 	.word	0x00007d40
        /*0588*/ 	.word	0x000000ff
        /*058c*/ 	.word	0x00016850
        /*0590*/ 	.short	0x010a
        /*0592*/ 	.byte	0x06
	.zero		1


	//   ....[36]....
        /*0594*/ 	.word	0x00008fa0
        /*0598*/ 	.word	0x0000001b
        /*059c*/ 	.word	0x00000000
        /*05a0*/ 	.short	0x0101
        /*05a2*/ 	.byte	0x3f
	.zero		1


	//   ....[37]....
        /*05a4*/ 	.word	0x00009050
        /*05a8*/ 	.word	0x0000001f
        /*05ac*/ 	.word	0x00000000
        /*05b0*/ 	.short	0x0101
        /*05b2*/ 	.byte	0x3f
	.zero		1


	//   ....[38]....
        /*05b4*/ 	.word	0x00009840
        /*05b8*/ 	.word	0x000000ff
        /*05bc*/ 	.word	0x00016830
        /*05c0*/ 	.short	0x010a
        /*05c2*/ 	.byte	0x06
	.zero		1


	//   ....[39]....
        /*05c4*/ 	.word	0x00009880
        /*05c8*/ 	.word	0x000000ff
        /*05cc*/ 	.word	0x00016830
        /*05d0*/ 	.short	0x010a
        /*05d2*/ 	.byte	0x06
	.zero		1


	//   ....[40]....
        /*05d4*/ 	.word	0x00009a80
        /*05d8*/ 	.word	0x000000ff
        /*05dc*/ 	.word	0x00016850
        /*05e0*/ 	.short	0x010a
        /*05e2*/ 	.byte	0x06
	.zero		1


	//   ....[41]....
        /*05e4*/ 	.word	0x00009ac0
        /*05e8*/ 	.word	0x000000ff
        /*05ec*/ 	.word	0x00016850
        /*05f0*/ 	.short	0x010a
        /*05f2*/ 	.byte	0x06
	.zero		1


	//   ....[42]....
        /*05f4*/ 	.word	0x00009eb0
        /*05f8*/ 	.word	0x0000000a
        /*05fc*/ 	.word	0x00000000
        /*0600*/ 	.short	0x0101
        /*0602*/ 	.byte	0x3f
	.zero		1


	//   ....[43]....
        /*0604*/ 	.word	0x0000bc50
        /*0608*/ 	.word	0x0000001b
        /*060c*/ 	.word	0x00000000
        /*0610*/ 	.short	0x0101
        /*0612*/ 	.byte	0x3f
	.zero		1


	//   ....[44]....
        /*0614*/ 	.word	0x0000c470
        /*0618*/ 	.word	0x000000ff
        /*061c*/ 	.word	0x00016850
        /*0620*/ 	.short	0x010a
        /*0622*/ 	.byte	0x05
	.zero		1


	//   ....[45]....
        /*0624*/ 	.word	0x0000c4b0
        /*0628*/ 	.word	0x000000ff
        /*062c*/ 	.word	0x00016850
        /*0630*/ 	.short	0x010a
        /*0632*/ 	.byte	0x05
	.zero		1


	//   ....[46]....
        /*0634*/ 	.word	0x0000c9e0
        /*0638*/ 	.word	0x00000008
        /*063c*/ 	.word	0x00000000
        /*0640*/ 	.short	0x0101
        /*0642*/ 	.byte	0x3f
	.zero		1


	//   ....[47]....
        /*0644*/ 	.word	0x0000d790
        /*0648*/ 	.word	0x00000000
        /*064c*/ 	.word	0x00000000
        /*0650*/ 	.short	0x0101
        /*0652*/ 	.byte	0x3f
	.zero		1


	//   ....[48]....
        /*0654*/ 	.word	0x00010250
        /*0658*/ 	.word	0x00000005
        /*065c*/ 	.word	0x00016840
        /*0660*/ 	.short	0x010a
        /*0662*/ 	.byte	0x3f
	.zero		1


	//   ....[49]....
        /*0664*/ 	.word	0x00010580
        /*0668*/ 	.word	0x00000019
        /*066c*/ 	.word	0x00016820
        /*0670*/ 	.short	0x010a
        /*0672*/ 	.byte	0x3f
	.zero		1


	//   ....[50]....
        /*0674*/ 	.word	0x00010860
        /*0678*/ 	.word	0x00000003
        /*067c*/ 	.word	0x00016840
        /*0680*/ 	.short	0x010a
        /*0682*/ 	.byte	0x3f
	.zero		1


	//   ....[51]....
        /*0684*/ 	.word	0x00010a40
        /*0688*/ 	.word	0x00000002
        /*068c*/ 	.word	0x00000060
        /*0690*/ 	.short	0x010a
        /*0692*/ 	.byte	0x3f
	.zero		1


	//   ....[52]....
        /*0694*/ 	.word	0x00010ec0
        /*0698*/ 	.word	0x00000003
        /*069c*/ 	.word	0x00016840
        /*06a0*/ 	.short	0x010a
        /*06a2*/ 	.byte	0x3f
	.zero		1


	//   ....[53]....
        /*06a4*/ 	.word	0x000110a0
        /*06a8*/ 	.word	0x00000003
        /*06ac*/ 	.word	0x00000060
        /*06b0*/ 	.short	0x010a
        /*06b2*/ 	.byte	0x3f
	.zero		1


	//   ....[54]....
        /*06b4*/ 	.word	0x00011470
        /*06b8*/ 	.word	0x00000002
        /*06bc*/ 	.word	0x00016840
        /*06c0*/ 	.short	0x010a
        /*06c2*/ 	.byte	0x3f
	.zero		1


	//   ....[55]....
        /*06c4*/ 	.word	0x00011660
        /*06c8*/ 	.word	0x00000002
        /*06cc*/ 	.word	0x00000060
        /*06d0*/ 	.short	0x010a
        /*06d2*/ 	.byte	0x3f
	.zero		1


	//   ....[56]....
        /*06d4*/ 	.word	0x000119a0
        /*06d8*/ 	.word	0x00000003
        /*06dc*/ 	.word	0x00016860
        /*06e0*/ 	.short	0x010a
        /*06e2*/ 	.byte	0x3f
	.zero		1


	//   ....[57]....
        /*06e4*/ 	.word	0x00012800
        /*06e8*/ 	.word	0x00000009
        /*06ec*/ 	.word	0x00016820
        /*06f0*/ 	.short	0x010a
        /*06f2*/ 	.byte	0x3f
	.zero		1


	//   ....[58]....
        /*06f4*/ 	.word	0x000129a0
        /*06f8*/ 	.word	0x00000007
        /*06fc*/ 	.word	0x00000000
        /*0700*/ 	.short	0x010a
        /*0702*/ 	.byte	0x3f
	.zero		1


	//   ....[59]....
        /*0704*/ 	.word	0x00012a10
        /*0708*/ 	.word	0x00000003
        /*070c*/ 	.word	0x00000000
        /*0710*/ 	.short	0x010a
        /*0712*/ 	.byte	0x3f
	.zero		1


	//   ....[60]....
        /*0714*/ 	.word	0x00012a70
        /*0718*/ 	.word	0x00000005
        /*071c*/ 	.word	0x00000000
        /*0720*/ 	.short	0x010a
        /*0722*/ 	.byte	0x3f
	.zero		1


	//   ....[61]....
        /*0724*/ 	.word	0x00012aa0
        /*0728*/ 	.word	0x00000003
        /*072c*/ 	.word	0x00000000
        /*0730*/ 	.short	0x010a
        /*0732*/ 	.byte	0x3f
	.zero		1


	//   ....[62]....
        /*0734*/ 	.word	0x00012b10
        /*0738*/ 	.word	0x00000003
        /*073c*/ 	.word	0x00016800
        /*0740*/ 	.short	0x010a
        /*0742*/ 	.byte	0x3f
	.zero		1


	//   ....[63]....
        /*0744*/ 	.word	0x00012b60
        /*0748*/ 	.word	0x00000005
        /*074c*/ 	.word	0x00016830
        /*0750*/ 	.short	0x010a
        /*0752*/ 	.byte	0x3f
	.zero		1


	//   ....[64]....
        /*0754*/ 	.word	0x00012bc0
        /*0758*/ 	.word	0x0000000f
        /*075c*/ 	.word	0x00016830
        /*0760*/ 	.short	0x010a
        /*0762*/ 	.byte	0x3f
	.zero		1


	//   ....[65]....
        /*0764*/ 	.word	0x00012c20
        /*0768*/ 	.word	0x0000000f
        /*076c*/ 	.word	0x00016850
        /*0770*/ 	.short	0x010a
        /*0772*/ 	.byte	0x3f
	.zero		1


	//   ....[66]....
        /*0774*/ 	.word	0x00012c80
        /*0778*/ 	.word	0x0000000b
        /*077c*/ 	.word	0x00016830
        /*0780*/ 	.short	0x010a
        /*0782*/ 	.byte	0x3f
	.zero		1


	//   ....[67]....
        /*0784*/ 	.word	0x00012ce0
        /*0788*/ 	.word	0x0000000b
        /*078c*/ 	.word	0x00016850
        /*0790*/ 	.short	0x010a
        /*0792*/ 	.byte	0x3f
	.zero		1


	//   ....[68]....
        /*0794*/ 	.word	0x00012d40
        /*0798*/ 	.word	0x00000015
        /*079c*/ 	.word	0x00016830
        /*07a0*/ 	.short	0x010a
        /*07a2*/ 	.byte	0x3f
	.zero		1


	//   ....[69]....
        /*07a4*/ 	.word	0x00012da0
        /*07a8*/ 	.word	0x00000015
        /*07ac*/ 	.word	0x00016850
        /*07b0*/ 	.short	0x010a
        /*07b2*/ 	.byte	0x3f
	.zero		1


	//   ....[70]....
        /*07b4*/ 	.word	0x00012e00
        /*07b8*/ 	.word	0x00000004
        /*07bc*/ 	.word	0x00016850
        /*07c0*/ 	.short	0x010a
        /*07c2*/ 	.byte	0x3f
	.zero		1


	//   ....[71]....
        /*07c4*/ 	.word	0x00012fa0
        /*07c8*/ 	.word	0x00000005
        /*07cc*/ 	.word	0x00016840
        /*07d0*/ 	.short	0x010a
        /*07d2*/ 	.byte	0x3f
	.zero		1


	//   ....[72]....
        /*07d4*/ 	.word	0x00012ff0
        /*07d8*/ 	.word	0x00000019
        /*07dc*/ 	.word	0x00016820
        /*07e0*/ 	.short	0x010a
        /*07e2*/ 	.byte	0x3f
	.zero		1


	//   ....[73]....
        /*07e4*/ 	.word	0x00013040
        /*07e8*/ 	.word	0x00000003
        /*07ec*/ 	.word	0x00016840
        /*07f0*/ 	.short	0x010a
        /*07f2*/ 	.byte	0x3f
	.zero		1


	//   ....[74]....
        /*07f4*/ 	.word	0x00013090
        /*07f8*/ 	.word	0x00000002
        /*07fc*/ 	.word	0x00000060
        /*0800*/ 	.short	0x010a
        /*0802*/ 	.byte	0x3f
	.zero		1


	//   ....[75]....
        /*0804*/ 	.word	0x000130e0
        /*0808*/ 	.word	0x00000003
        /*080c*/ 	.word	0x00016840
        /*0810*/ 	.short	0x010a
        /*0812*/ 	.byte	0x3f
	.zero		1


	//   ....[76]....
        /*0814*/ 	.word	0x00013130
        /*0818*/ 	.word	0x00000003
        /*081c*/ 	.word	0x00000060
        /*0820*/ 	.short	0x010a
        /*0822*/ 	.byte	0x3f
	.zero		1


	//   ....[77]....
        /*0824*/ 	.word	0x00013180
        /*0828*/ 	.word	0x00000002
        /*082c*/ 	.word	0x00016840
        /*0830*/ 	.short	0x010a
        /*0832*/ 	.byte	0x3f
	.zero		1


	//   ....[78]....
        /*0834*/ 	.word	0x000131d0
        /*0838*/ 	.word	0x00000002
        /*083c*/ 	.word	0x00000060
        /*0840*/ 	.short	0x010a
        /*0842*/ 	.byte	0x3f
	.zero		1


	//   ....[79]....
        /*0844*/ 	.word	0x00013220
        /*0848*/ 	.word	0x00000003
        /*084c*/ 	.word	0x00016860
        /*0850*/ 	.short	0x010a
        /*0852*/ 	.byte	0x3f
	.zero		1


	//   ....[80]....
        /*0854*/ 	.word	0x00013bd0
        /*0858*/ 	.word	0x00000009
        /*085c*/ 	.word	0x00016820
        /*0860*/ 	.short	0x010a
        /*0862*/ 	.byte	0x3f
	.zero		1


	//   ....[81]....
        /*0864*/ 	.word	0x00013d70
        /*0868*/ 	.word	0x00000007
        /*086c*/ 	.word	0x00000000
        /*0870*/ 	.short	0x010a
        /*0872*/ 	.byte	0x3f
	.zero		1


	//   ....[82]....
        /*0874*/ 	.word	0x00013dc0
        /*0878*/ 	.word	0x00000003
        /*087c*/ 	.word	0x00000000
        /*0880*/ 	.short	0x010a
        /*0882*/ 	.byte	0x3f
	.zero		1


	//   ....[83]....
        /*0884*/ 	.word	0x00013e10
        /*0888*/ 	.word	0x00000005
        /*088c*/ 	.word	0x00000000
        /*0890*/ 	.short	0x010a
        /*0892*/ 	.byte	0x3f
	.zero		1


	//----- nvinfo : EIATTR_NUM_MBARRIERS
	.align		4
.L_1609:
        /*0894*/ 	.byte	0x03, 0x38
        /*0896*/ 	.short	0x0016


	//----- nvinfo : EIATTR_EXIT_INSTR_OFFSETS
	.align		4
        /*0898*/ 	.byte	0x04, 0x1c
        /*089a*/ 	.short	(.L_1611 - .L_1610)


	//   ....[0]....
.L_1610:
        /*089c*/ 	.word	0x00000ab0


	//   ....[1]....
        /*08a0*/ 	.word	0x0000e540


	//   ....[2]....
        /*08a4*/ 	.word	0x0000e5a0


	//   ....[3]....
        /*08a8*/ 	.word	0x00012af0


	//----- nvinfo : EIATTR_MAX_THREADS
	.align		4
.L_1611:
        /*08ac*/ 	.byte	0x04, 0x05
        /*08ae*/ 	.short	(.L_1613 - .L_1612)
.L_1612:
        /*08b0*/ 	.word	0x00000200
        /*08b4*/ 	.word	0x00000001
        /*08b8*/ 	.word	0x00000001


	//----- nvinfo : EIATTR_CRS_STACK_SIZE
	.align		4
.L_1613:
        /*08bc*/ 	.byte	0x04, 0x1e
        /*08be*/ 	.short	(.L_1615 - .L_1614)
.L_1614:
        /*08c0*/ 	.word	0x00000000


	//----- nvinfo : EIATTR_CBANK_PARAM_SIZE
	.align		4
.L_1615:
        /*08c4*/ 	.byte	0x03, 0x19
        /*08c6*/ 	.short	0x0a70


	//----- nvinfo : EIATTR_PARAM_CBANK
	.align		4
        /*08c8*/ 	.byte	0x04, 0x0a
        /*08ca*/ 	.short	(.L_1617 - .L_1616)
	.align		4
.L_1616:
        /*08cc*/ 	.word	index@(.nv.constant0._ZN7cutlass13device_kernelIN5flash11enable_sm90INS1_16FlashAttnFwdSm90INS1_25CollectiveMainloopFwdSm90ILi2EN4cute5tupleIJNS5_1CILi1EEES8_S8_EEENS6_IJNS7_ILi192EEENS7_ILi128EEENS7_ILi64EEEEEELi64ENS_6half_tEfNS_4arch4Sm90ELb0ELb1ELb0ELb1ELb0ELb0ELb0ELb1ELb1ELb0ELb0ELb0EEENS1_21CollectiveEpilogueFwdINS6_IJSA_SC_SB_EEES9_SE_SG_Li384ELb1ELb0ELb0ELb0EEENS1_36VarlenDynamicPersistentTileSchedulerILi192ELi128ELi384ELi32ELb0ELb0ELb1ELb1ELb0ELb1EEEEEEEEEvNT_6ParamsE)
        /*08d0*/ 	.short	0x0210
        /*08d2*/ 	.short	0x0a70


	//----- nvinfo : EIATTR_SW_WAR
	.align		4
.L_1617:
        /*08d4*/ 	.byte	0x04, 0x36
        /*08d6*/ 	.short	(.L_1619 - .L_1618)
.L_1618:
        /*08d8*/ 	.word	0x00000008
.L_1619:


//--------------------- .nv.info._ZN7cutlass13device_kernelIN5flash11enable_sm90INS1_16FlashAttnFwdSm90INS1_25CollectiveMainloopFwdSm90ILi2EN4cute5tupleIJNS5_1CILi1EEES8_S8_EEENS6_IJNS7_ILi192EEENS7_ILi128EEENS7_ILi64EEEEEELi64ENS_6half_tEfNS_4arch4Sm90ELb0ELb1ELb0ELb1ELb0ELb1ELb0ELb1ELb1ELb0ELb0ELb0EEENS1_21CollectiveEpilogueFwdINS6_IJSA_SC_SB_EEES9_SE_SG_Li384ELb1ELb0ELb0ELb0EEENS1_36VarlenDynamicPersistentTileSchedulerILi192ELi128ELi384ELi32ELb0ELb0ELb1ELb1ELb0ELb1EEEEEEEEEvNT_6ParamsE --------------------------
	.section	.nv.info._ZN7cutlass13device_kernelIN5flash11enable_sm90INS1_16FlashAttnFwdSm90INS1_25CollectiveMainloopFwdSm90ILi2EN4cute5tupleIJNS5_1CILi1EEES8_S8_EEENS6_IJNS7_ILi192EEENS7_ILi128EEENS7_ILi64EEEEEELi64ENS_6half_tEfNS_4arch4Sm90ELb0ELb1ELb0ELb1ELb0ELb1ELb0ELb1ELb1ELb0ELb0ELb0EEENS1_21CollectiveEpilogueFwdINS6_IJSA_SC_SB_EEES9_SE_SG_Li384ELb1ELb0ELb0ELb0EEENS1_36VarlenDynamicPersistentTileSchedulerILi192ELi128ELi384ELi32ELb0ELb0ELb1ELb1ELb0ELb1EEEEEEEEEvNT_6ParamsE,"",@"SHT_CUDA_INFO"
	.sectionflags	@""
	.align	4


	//----- nvinfo : EIATTR_CUDA_API_VERSION
	.align		4
        /*0000*/ 	.byte	0x04, 0x37
        /*0002*/ 	.short	(.L_1621 - .L_1620)
.L_1620:
        /*0004*/ 	.word	0x00000082


	//----- nvinfo : EIATTR_KPARAM_INFO
	.align		4
.L_1621:
        /*0008*/ 	.byte	0x04, 0x17
        /*000a*/ 	.short	(.L_1623 - .L_1622)
.L_1622:
        /*000c*/ 	.word	0x00000000
        /*0010*/ 	.short	0x0000
        /*0012*/ 	.short	0x0070
        /*0014*/ 	.byte	0x00, 0xf0, 0x01, 0x28


	//----- nvinfo : EIATTR_SPARSE_MMA_MASK
	.align		4
.L_1623:
        /*0018*/ 	.byte	0x03, 0x50
        /*001a*/ 	.short	0x0000


	//----- nvinfo : EIATTR_MAXREG_COUNT
	.align		4
        /*001c*/ 	.byte	0x03, 0x1b
        /*001e*/ 	.short	0x0080


	//----- nvinfo : EIATTR_NUM_BARRIERS
	.align		4
        /*0020*/ 	.byte	0x02, 0x4c
        /*0022*/ 	.byte	0x10
	.zero		1


	//----- nvinfo : EIATTR_EXTERNS
	.align		4
        /*0024*/ 	.byte	0x04, 0x0f
        /*0026*/ 	.short	(.L_1625 - .L_1624)


	//   ....[0]....
	.align		4
.L_1624:
        /*0028*/ 	.word	index@(__assertfail)


	//----- nvinfo : EIATTR_ANNOTATIONS
	.align		4
.L_1625:
        /*002c*/ 	.byte	0x04, 0x55
        /*002e*/ 	.short	(.L_1627 - .L_1626)


	//   ....[0]....
.L_1626:
        /* <DEDUP_REMOVED lines=49> */


	//----- nvinfo : EIATTR_MERCURY_ISA_VERSION
	.align		4
.L_1627:
        /*0328*/ 	.byte	0x03, 0x5f
        /*032a*/ 	.short	0x0101


	//----- nvinfo : EIATTR_UNUSED_LOAD_BYTE_OFFSET
	.align		4
        /*032c*/ 	.byte	0x04, 0x44
        /*032e*/ 	.short	(.L_1629 - .L_1628)


	//   ....[0]....
.L_1628:
        /*0330*/ 	.word	0x00000b20
        /*0334*/ 	.word	0x0000fff0


	//   ....[1]....
        /*0338*/ 	.word	0x00014d80
        /*033c*/ 	.word	0x0000fff0


	//----- nvinfo : EIATTR_INT_WARP_WIDE_INSTR_OFFSETS
	.align		4
.L_1629:
        /*0340*/ 	.byte	0x04, 0x31
        /*0342*/ 	.short	(.L_1631 - .L_1630)


	//   ....[0]....
.L_1630:
        /*0344*/ 	.word	0x000001c0


	//   ....[1]....
        /*0348*/ 	.word	0x00000200


	//   ....[2]....
        /*034c*/ 	.word	0x00000270


	//   ....[3]....
        /*0350*/ 	.word	0x00018ae0


	//   ....[4]....
        /*0354*/ 	.word	0x00018b70


	//   ....[5]....
        /*0358*/ 	.word	0x00019020


	//   ....[6]....
        /*035c*/ 	.word	0x00019060


	//   ....[7]....
        /*0360*/ 	.word	0x0001aa50


	//   ....[8]....
        /*0364*/ 	.word	0x0001aae0


	//----- nvinfo : EIATTR_COOP_GROUP_MASK_REGIDS
	.align		4
.L_1631:
        /*0368*/ 	.byte	0x04, 0x29
        /*036a*/ 	.short	(.L_1633 - .L_1632)


	//   ....[0]....
.L_1632:
        /*036c*/ 	.word	0xffffffff


	//   ....[1]....
        /*0370*/ 	.word	0xffffffff


	//   ....[2]....
        /*0374*/ 	.word	0xffffffff


	//   ....[3]....
        /*0378*/ 	.word	0xffffffff


	//   ....[4]....
        /*037c*/ 	.word	0xffffffff


	//   ....[5]....
        /*0380*/ 	.word	0xffffffff


	//   ....[6]....
        /*0384*/ 	.word	0xffffffff


	//   ....[7]....
        /*0388*/ 	.word	0xffffffff


	//   ....[8]....
        /*038c*/ 	.word	0xffffffff


	//   ....[9]....
        /*0390*/ 	.word	0xffffffff


	//   ....[10]....
        /*0394*/ 	.word	0xffffffff


	//   ....[11]....
        /*0398*/ 	.word	0xffffffff


	//   ....[12]....
        /*039c*/ 	.word	0xffffffff


	//   ....[13]....
        /*03a0*/ 	.word	0xffffffff


	//   ....[14]....
        /*03a4*/ 	.word	0xffffffff


	//   ....[15]....
        /*03a8*/ 	.word	0xffffffff


	//   ....[16]....
        /*03ac*/ 	.word	0xffffffff


	//   ....[17]....
        /*03b0*/ 	.word	0xffffffff


	//   ....[18]....
        /*03b4*/ 	.word	0xffffffff


	//   ....[19]....
        /*03b8*/ 	.word	0xffffffff


	//   ....[20]....
        /*03bc*/ 	.word	0xffffffff


	//   ....[21]....
        /*03c0*/ 	.word	0xffffffff


	//   ....[22]....
        /*03c4*/ 	.word	0xffffffff


	//   ....[23]....
        /*03c8*/ 	.word	0xffffffff


	//   ....[24]....
        /*03cc*/ 	.word	0xffffffff


	//   ....[25]....
        /*03d0*/ 	.word	0xffffffff


	//   ....[26]....
        /*03d4*/ 	.word	0xffffffff


	//   ....[27]....
        /*03d8*/ 	.word	0xffffffff


	//   ....[28]....
        /*03dc*/ 	.word	0xffffffff


	//   ....[29]....
        /*03e0*/ 	.word	0xffffffff


	//   ....[30]....
        /*03e4*/ 	.word	0xffffffff


	//   ....[31]....
        /*03e8*/ 	.word	0xffffffff


	//   ....[32]....
        /*03ec*/ 	.word	0xffffffff


	//   ....[33]....
        /*03f0*/ 	.word	0xffffffff


	//   ....[34]....
        /*03f4*/ 	.word	0xffffffff


	//   ....[35]....
        /*03f8*/ 	.word	0xffffffff


	//   ....[36]....
        /*03fc*/ 	.word	0xffffffff


	//   ....[37]....
        /*0400*/ 	.word	0xffffffff


	//   ....[38]....
        /*0404*/ 	.word	0xffffffff


	//   ....[39]....
        /*0408*/ 	.word	0xffffffff


	//   ....[40]....
        /*040c*/ 	.word	0xffffffff


	//   ....[41]....
        /*0410*/ 	.word	0xffffffff


	//   ....[42]....
        /*0414*/ 	.word	0xffffffff


	//   ....[43]....
        /*0418*/ 	.word	0xffffffff


	//   ....[44]....
        /*041c*/ 	.word	0xffffffff


	//   ....[45]....
        /*0420*/ 	.word	0xffffffff


	//   ....[46]....
        /*0424*/ 	.word	0xffffffff


	//   ....[47]....
        /*0428*/ 	.word	0xffffffff


	//   ....[48]....
        /*042c*/ 	.word	0xffffffff


	//   ....[49]....
        /*0430*/ 	.word	0xffffffff


	//   ....[50]....
        /*0434*/ 	.word	0xffffffff


	//   ....[51]....
        /*0438*/ 	.word	0xffffffff


	//   ....[52]....
        /*043c*/ 	.word	0xffffffff


	//   ....[53]....
        /*0440*/ 	.word	0xffffffff


	//   ....[54]....
        /*0444*/ 	.word	0xffffffff


	//   ....[55]....
        /*0448*/ 	.word	0xffffffff


	//   ....[56]....
        /*044c*/ 	.word	0xffffffff


	//   ....[57]....
        /*0450*/ 	.word	0xffffffff


	//   ....[58]....
        /*0454*/ 	.word	0xffffffff


	//   ....[59]....
        /*0458*/ 	.word	0xffffffff


	//   ....[60]....
        /*045c*/ 	.word	0xffffffff


	//   ....[61]....
        /*0460*/ 	.word	0xffffffff


	//   ....[62]....
        /*0464*/ 	.word	0x0500000f


	//   ....[63]....
        /*0468*/ 	.word	0x0500000f


	//   ....[64]....
        /*046c*/ 	.word	0x0500000f


	//   ....[65]....
        /*0470*/ 	.word	0x0500000f


	//   ....[66]....
        /*0474*/ 	.word	0x0500000f


	//   ....[67]....
        /*0478*/ 	.word	0x0500000f


	//   ....[68]....
        /*047c*/ 	.word	0x0500000f


	//   ....[69]....
        /*0480*/ 	.word	0x0500000f


	//   ....[70]....
        /*0484*/ 	.word	0x0500000f


	//   ....[71]....
        /*0488*/ 	.word	0x0500000f


	//   ....[72]....
        /*048c*/ 	.word	0x0500000f


	//   ....[73]....
        /*0490*/ 	.word	0x0500000f


	//   ....[74]....
        /*0494*/ 	.word	0x0500000f


	//   ....[75]....
        /*0498*/ 	.word	0x0500000f


	//   ....[76]....
        /*049c*/ 	.word	0x0500000f


	//   ....[77]....
        /*04a0*/ 	.word	0x0500000f


	//   ....[78]....
        /*04a4*/ 	.word	0x0500000f


	//   ....[79]....
        /*04a8*/ 	.word	0x0500000f


	//   ....[80]....
        /*04ac*/ 	.word	0x0500000f


	//   ....[81]....
        /*04b0*/ 	.word	0x0500000f


	//   ....[82]....
        /*04b4*/ 	.word	0x0500000f


	//   ....[83]....
        /*04b8*/ 	.word	0x0500000f


	//   ....[84]....
        /*04bc*/ 	.word	0x0500000f


	//   ....[85]....
        /*04c0*/ 	.word	0x0500000f


	//   ....[86]....
        /*04c4*/ 	.word	0x0500000f


	//   ....[87]....
        /*04c8*/ 	.word	0x0500000f


	//   ....[88]....
        /*04cc*/ 	.word	0x0500000f


	//   ....[89]....
        /*04d0*/ 	.word	0x0500000f


	//   ....[90]....
        /*04d4*/ 	.word	0x0500000f


	//   ....[91]....
        /*04d8*/ 	.word	0x0500000f


	//   ....[92]....
        /*04dc*/ 	.word	0x0500000f


	//   ....[93]....
        /*04e0*/ 	.word	0x0500000f


	//   ....[94]....
        /*04e4*/ 	.word	0x0500000f


	//   ....[95]....
        /*04e8*/ 	.word	0x0500000f


	//   ....[96]....
        /*04ec*/ 	.word	0x0500000f


	//   ....[97]....
        /*04f0*/ 	.word	0x0500000f


	//   ....[98]....
        /*04f4*/ 	.word	0x0500000f


	//----- nvinfo : EIATTR_COOP_GROUP_INSTR_OFFSETS
	.align		4
.L_1633:
        /*04f8*/ 	.byte	0x04, 0x28
        /*04fa*/ 	.short	(.L_1635 - .L_1634)


	//   ....[0]....
.L_1634:
        /*04fc*/ 	.word	0x00000070


	//   ....[1]....
        /*0500*/ 	.word	0x000001d0


	//   ....[2]....
        /*0504*/ 	.word	0x00000220


	//   ....[3]....
        /*0508*/ 	.word	0x00000450


	//   ....[4]....
        /*050c*/ 	.word	0x000005b0


	//   ....[5]....
        /*0510*/ 	.word	0x000006d0


	//   ....[6]....
        /*0514*/ 	.word	0x00000830


	//   ....[7]....
        /*0518*/ 	.word	0x00005c10


	//   ....[8]....
        /*051c*/ 	.word	0x0000aa30


	//   ....[9]....
        /*0520*/ 	.word	0x0000ab40


	//   ....[10]....
        /*0524*/ 	.word	0x0000b420


	//   ....[11]....
        /*0528*/ 	.word	0x0000b490


	//   ....[12]....
        /*052c*/ 	.word	0x0000daf0


	//   ....[13]....
        /*0530*/ 	.word	0x0000dbf0


	//   ....[14]....
        /*0534*/ 	.word	0x0000e360


	//   ....[15]....
        /*0538*/ 	.word	0x0000e3a0


	//   ....[16]....
        /*053c*/ 	.word	0x0000fdf0


	//   ....[17]....
        /*0540*/ 	.word	0x0000fe10


	//   ....[18]....
        /*0544*/ 	.word	0x00010390


	//   ....[19]....
        /*0548*/ 	.word	0x00010400


	//   ....[20]....
        /*054c*/ 	.word	0x00012d00


	//   ....[21]....
        /*0550*/ 	.word	0x00012e60


	//   ....[22]....
        /*0554*/ 	.word	0x00013530


	//   ....[23]....
        /*0558*/ 	.word	0x00013590


	//   ....[24]....
        /*055c*/ 	.word	0x000145a0


	//   ....[25]....
        /*0560*/ 	.word	0x000148f0


	//   ....[26]....
        /*0564*/ 	.word	0x00014970


	//   ....[27]....
        /*0568*/ 	.word	0x00014980


	//   ....[28]....
        /*056c*/ 	.word	0x000167d0


	//   ....[29]....
        /*0570*/ 	.word	0x00016960


	//   ....[30]....
        /*0574*/ 	.word	0x00016990


	//   ....[31]....
        /*0578*/ 	.word	0x000169d0


	//   ....[32]....
        /*057c*/ 	.word	0x00016a30


	//   ....[33]....
        /*0580*/ 	.word	0x00016a90


	//   ....[34]....
        /*0584*/ 	.word	0x00016ad0


	//   ....[35]....
        /*0588*/ 	.word	0x00016c60


	//   ....[36]....
        /*058c*/ 	.word	0x00016cc0


	//   ....[37]....
        /*0590*/ 	.word	0x00016d00


	//   ....[38]....
        /*0594*/ 	.word	0x00016d40


	//   ....[39]....
        /*0598*/ 	.word	0x00016d70


	//   ....[40]....
        /*059c*/ 	.word	0x00016da0


	//   ....[41]....
        /*05a0*/ 	.word	0x00016e40


	//   ....[42]....
        /*05a4*/ 	.word	0x00016ea0


	//   ....[43]....
        /*05a8*/ 	.word	0x00016f30


	//   ....[44]....
        /*05ac*/ 	.word	0x0001ada0


	//   ....[45]....
        /*05b0*/ 	.word	0x0001adb0


	//   ....[46]....
        /*05b4*/ 	.word	0x0001aea0


	//   ....[47]....
        /*05b8*/ 	.word	0x0001af00


	//   ....[48]....
        /*05bc*/ 	.word	0x0001af40


	//   ....[49]....
        /*05c0*/ 	.word	0x0001af80


	//   ....[50]....
        /*05c4*/ 	.word	0x0001afb0


	//   ....[51]....
        /*05c8*/ 	.word	0x0001afe0


	//   ....[52]....
        /*05cc*/ 	.word	0x0001b150


	//   ....[53]....
        /*05d0*/ 	.word	0x0001b1b0


	//   ....[54]....
        /*05d4*/ 	.word	0x0001b1f0


	//   ....[55]....
        /*05d8*/ 	.word	0x0001b230


	//   ....[56]....
        /*05dc*/ 	.word	0x0001b260


	//   ....[57]....
        /*05e0*/ 	.word	0x0001b290


	//   ....[58]....
        /*05e4*/ 	.word	0x0001b350


	//   ....[59]....
        /*05e8*/ 	.word	0x0001b370


	//   ....[60]....
        /*05ec*/ 	.word	0x0001b3e0


	//   ....[61]....
        /*05f0*/ 	.word	0x0001ba50


	//   ....[62]....
        /*05f4*/ 	.word	0x0001be60


	//   ....[63]....
        /*05f8*/ 	.word	0x0001bf10


	//   ....[64]....
        /*05fc*/ 	.word	0x0001bfb0


	//   ....[65]....
        /*0600*/ 	.word	0x0001c050


	//   ....[66]....
        /*0604*/ 	.word	0x0001c0f0


	//   ....[67]....
        /*0608*/ 	.word	0x0001c190


	//   ....[68]....
        /*060c*/ 	.word	0x0001c230


	//   ....[69]....
        /*0610*/ 	.word	0x0001c2d0


	//   ....[70]....
        /*0614*/ 	.word	0x0001c370


	//   ....[71]....
        /*0618*/ 	.word	0x0001c460


	//   ....[72]....
        /*061c*/ 	.word	0x0001c500


	//   ....[73]....
        /*0620*/ 	.word	0x0001c5a0


	//   ....[74]....
        /*0624*/ 	.word	0x0001c640


	//   ....[75]....
        /*0628*/ 	.word	0x0001c6e0


	//   ....[76]....
        /*062c*/ 	.word	0x0001c780


	//   ....[77]....
        /*0630*/ 	.word	0x0001c820


	//   ....[78]....
        /*0634*/ 	.word	0x0001c8c0


	//   ....[79]....
        /*0638*/ 	.word	0x0001cc50


	//   ....[80]....
        /*063c*/ 	.word	0x0001cf30


	//   ....[81]....
        /*0640*/ 	.word	0x0001d320


	//   ....[82]....
        /*0644*/ 	.word	0x0001d3b0


	//   ....[83]....
        /*0648*/ 	.word	0x0001d450


	//   ....[84]....
        /*064c*/ 	.word	0x0001d500


	//   ....[85]....
        /*0650*/ 	.word	0x0001d580


	//   ....[86]....
        /*0654*/ 	.word	0x0001d600


	//   ....[87]....
        /*0658*/ 	.word	0x0001d680


	//   ....[88]....
        /*065c*/ 	.word	0x0001d700


	//   ....[89]....
        /*0660*/ 	.word	0x0001d790


	//   ....[90]....
        /*0664*/ 	.word	0x0001d840


	//   ....[91]....
        /*0668*/ 	.word	0x0001d8c0


	//   ....[92]....
        /*066c*/ 	.word	0x0001d940


	//   ....[93]....
        /*0670*/ 	.word	0x0001d9c0


	//   ....[94]....
        /*0674*/ 	.word	0x0001da40


	//   ....[95]....
        /*0678*/ 	.word	0x0001dab0


	//   ....[96]....
        /*067c*/ 	.word	0x0001db50


	//   ....[97]....
        /*0680*/ 	.word	0x0001dbe0


	//   ....[98]....
        /*0684*/ 	.word	0x0001dd00


	//----- nvinfo : EIATTR_REG_RECONFIG
	.align		4
.L_1635:
        /*0688*/ 	.byte	0x01, 0x54
	.zero		2


	//----- nvinfo : EIATTR_SYSCALL_OFFSETS
	.align		4
        /*068c*/ 	.byte	0x04, 0x46
        /*068e*/ 	.short	(.L_1637 - .L_1636)


	//   ....[0]....
.L_1636:
        /*0690*/ 	.word	0x00001910


	//   ....[1]....
        /*0694*/ 	.word	0x00001a60


	//   ....[2]....
        /*0698*/ 	.word	0x00005df0


	//   ....[3]....
        /*069c*/ 	.word	0x000062c0


	//   ....[4]....
        /*06a0*/ 	.word	0x00018cf0


	//   ....[5]....
        /*06a4*/ 	.word	0x00018e20


	//   ....[6]....
        /*06a8*/ 	.word	0x00018f20


	//----- nvinfo : EIATTR_MBARRIER_INSTR_OFFSETS
	.align		4
.L_1637:
        /*06ac*/ 	.byte	0x04, 0x39
        /*06ae*/ 	.short	(.L_1639 - .L_1638)


	//   ....[0]....
.L_1638:
        /*06b0*/ 	.word	0x00000300
        /*06b4*/ 	.word	0x000000ff
        /*06b8*/ 	.word	0x00016800
        /*06bc*/ 	.short	0x0100
        /*06be*/ 	.byte	0x08
	.zero		1


	//   ....[1]....
        /*06c0*/ 	.word	0x00000310
        /*06c4*/ 	.word	0x000000ff
        /*06c8*/ 	.word	0x00016820
        /*06cc*/ 	.short	0x0100
        /*06ce*/ 	.byte	0x08
	.zero		1


	//   ....[2]....
        /*06d0*/ 	.word	0x00000400
        /*06d4*/ 	.word	0x000000ff
        /*06d8*/ 	.word	0x00016830
        /*06dc*/ 	.short	0x0100
        /*06de*/ 	.byte	0x08
	.zero		1


	//   ....[3]....
        /*06e0*/ 	.word	0x00000410
        /*06e4*/ 	.word	0x000000ff
        /*06e8*/ 	.word	0x00016840
        /*06ec*/ 	.short	0x0100
        /*06ee*/ 	.byte	0x08
	.zero		1


	//   ....[4]....
        /*06f0*/ 	.word	0x00000420
        /*06f4*/ 	.word	0x000000ff
        /*06f8*/ 	.word	0x00016838
        /*06fc*/ 	.short	0x0100
        /*06fe*/ 	.byte	0x08
	.zero		1


	//   ....[5]....
        /*0700*/ 	.word	0x00000430
        /*0704*/ 	.word	0x000000ff
        /*0708*/ 	.word	0x00016848
        /*070c*/ 	.short	0x0100
        /*070e*/ 	.byte	0x08
	.zero		1


	//   ....[6]....
        /*0710*/ 	.word	0x00000560
        /*0714*/ 	.word	0x000000ff
        /*0718*/ 	.word	0x00016850
        /*071c*/ 	.short	0x0100
        /*071e*/ 	.byte	0x08
	.zero		1


	//   ....[7]....
        /*0720*/ 	.word	0x00000570
        /*0724*/ 	.word	0x000000ff
        /*0728*/ 	.word	0x00016860
        /*072c*/ 	.short	0x0100
        /*072e*/ 	.byte	0x08
	.zero		1


	//   ....[8]....
        /*0730*/ 	.word	0x00000580
        /*0734*/ 	.word	0x000000ff
        /*0738*/ 	.word	0x00016858
        /*073c*/ 	.short	0x0100
        /*073e*/ 	.byte	0x08
	.zero		1


	//   ....[9]....
        /*0740*/ 	.word	0x00000590
        /*0744*/ 	.word	0x000000ff
        /*0748*/ 	.word	0x00016868
        /*074c*/ 	.short	0x0100
        /*074e*/ 	.byte	0x08
	.zero		1


	//   ....[10]....
        /*0750*/ 	.word	0x00000680
        /*0754*/ 	.word	0x000000ff
        /*0758*/ 	.word	0x00016870
        /*075c*/ 	.short	0x0100
        /*075e*/ 	.byte	0x06
	.zero		1


	//   ....[11]....
        /*0760*/ 	.word	0x00000690
        /*0764*/ 	.word	0x000000ff
        /*0768*/ 	.word	0x00016880
        /*076c*/ 	.short	0x0100
        /*076e*/ 	.byte	0x06
	.zero		1


	//   ....[12]....
        /*0770*/ 	.word	0x000006a0
        /*0774*/ 	.word	0x000000ff
        /*0778*/ 	.word	0x00016878
        /*077c*/ 	.short	0x0100
        /*077e*/ 	.byte	0x06
	.zero		1


	//   ....[13]....
        /*0780*/ 	.word	0x000006b0
        /*0784*/ 	.word	0x000000ff
        /*0788*/ 	.word	0x00016888
        /*078c*/ 	.short	0x0100
        /*078e*/ 	.byte	0x06
	.zero		1


	//   ....[14]....
        /*0790*/ 	.word	0x000007e0
        /*0794*/ 	.word	0x000000ff
        /*0798*/ 	.word	0x00016890
        /*079c*/ 	.short	0x0100
        /*079e*/ 	.byte	0x08
	.zero		1


	//   ....[15]....
        /*07a0*/ 	.word	0x000007f0
        /*07a4*/ 	.word	0x000000ff
        /*07a8*/ 	.word	0x000168a0
        /*07ac*/ 	.short	0x0100
        /*07ae*/ 	.byte	0x08
	.zero		1


	//   ....[16]....
        /*07b0*/ 	.word	0x00000800
        /*07b4*/ 	.word	0x000000ff
        /*07b8*/ 	.word	0x00016898
        /*07bc*/ 	.short	0x0100
        /*07be*/ 	.byte	0x08
	.zero		1


	//   ....[17]....
        /*07c0*/ 	.word	0x00000810
        /*07c4*/ 	.word	0x000000ff
        /*07c8*/ 	.word	0x000168a8
        /*07cc*/ 	.short	0x0100
        /*07ce*/ 	.byte	0x08
	.zero		1


	//   ....[18]....
        /*07d0*/ 	.word	0x00000940
        /*07d4*/ 	.word	0x000000ff
        /*07d8*/ 	.word	0x000168b0
        /*07dc*/ 	.short	0x0100
        /*07de*/ 	.byte	0x08
	.zero		1


	//   ....[19]....
        /*07e0*/ 	.word	0x00000950
        /*07e4*/ 	.word	0x000000ff
        /*07e8*/ 	.word	0x000168c0
        /*07ec*/ 	.short	0x0100
        /*07ee*/ 	.byte	0x08
	.zero		1


	//   ....[20]....
        /*07f0*/ 	.word	0x00000960
        /*07f4*/ 	.word	0x000000ff
        /*07f8*/ 	.word	0x000168b8
        /*07fc*/ 	.short	0x0100
        /*07fe*/ 	.byte	0x08
	.zero		1


	//   ....[21]....
        /*0800*/ 	.word	0x00000970
        /*0804*/ 	.word	0x000000ff
        /*0808*/ 	.word	0x000168c8
        /*080c*/ 	.short	0x0100
        /*080e*/ 	.byte	0x08
	.zero		1


	//   ....[22]....
        /*0810*/ 	.word	0x00002cf0
        /*0814*/ 	.word	0x00000055
        /*0818*/ 	.word	0x00016890
        /*081c*/ 	.short	0x010a
        /*081e*/ 	.byte	0x3f
	.zero		1


	//   ....[23]....
        /*0820*/ 	.word	0x00003f60
        /*0824*/ 	.word	0x00000055
        /*0828*/ 	.word	0x00016890
        /*082c*/ 	.short	0x010a
        /*082e*/ 	.byte	0x3f
	.zero		1


	//   ....[24]....
        /*0830*/ 	.word	0x00004ff0
        /*0834*/ 	.word	0x00000055
        /*0838*/ 	.word	0x00016890
        /*083c*/ 	.short	0x010a
        /*083e*/ 	.byte	0x3f
	.zero		1


	//   ....[25]....
        /*0840*/ 	.word	0x00005200
        /*0844*/ 	.word	0x00000020
        /*0848*/ 	.word	0x00000000
        /*084c*/ 	.short	0x0101
        /*084e*/ 	.byte	0x3f
	.zero		1


	//   ....[26]....
        /*0850*/ 	.word	0x00005240
        /*0854*/ 	.word	0x00000055
        /*0858*/ 	.word	0x000168b0
        /*085c*/ 	.short	0x010a
        /*085e*/ 	.byte	0x3f
	.zero		1


	//   ....[27]....
        /*0860*/ 	.word	0x00005620
        /*0864*/ 	.word	0x00000055
        /*0868*/ 	.word	0x00000000
        /*086c*/ 	.short	0x0101
        /*086e*/ 	.byte	0x3f
	.zero		1


	//   ....[28]....
        /*0870*/ 	.word	0x00005e90
        /*0874*/ 	.word	0x00000002
        /*0878*/ 	.word	0x00016800
        /*087c*/ 	.short	0x010a
        /*087e*/ 	.byte	0x3f
	.zero		1


	//   ....[29]....
        /*0880*/ 	.word	0x00005ee0
        /*0884*/ 	.word	0x00000002
        /*0888*/ 	.word	0x00016800
        /*088c*/ 	.short	0x010a
        /*088e*/ 	.byte	0x3f
	.zero		1


	//   ....[30]....
        /*0890*/ 	.word	0x00006c20
        /*0894*/ 	.word	0x00000002
        /*0898*/ 	.word	0x00016800
        /*089c*/ 	.short	0x010a
        /*089e*/ 	.byte	0x3f
	.zero		1


	//   ....[31]....
        /*08a0*/ 	.word	0x000080a0
        /*08a4*/ 	.word	0x00000002
        /*08a8*/ 	.word	0x00016800
        /*08ac*/ 	.short	0x010a
        /*08ae*/ 	.byte	0x3f
	.zero		1


	//   ....[32]....
        /*08b0*/ 	.word	0x00009010
        /*08b4*/ 	.word	0x00000007
        /*08b8*/ 	.word	0x00016830
        /*08bc*/ 	.short	0x010a
        /*08be*/ 	.byte	0x3f
	.zero		1


	//   ....[33]....
        /*08c0*/ 	.word	0x00009190
        /*08c4*/ 	.word	0x00000007
        /*08c8*/ 	.word	0x00016830
        /*08cc*/ 	.short	0x010a
        /*08ce*/ 	.byte	0x3f
	.zero		1


	//   ....[34]....
        /*08d0*/ 	.word	0x000095f0
        /*08d4*/ 	.word	0x00000000
        /*08d8*/ 	.word	0x00000000
        /*08dc*/ 	.short	0x0101
        /*08de*/ 	.byte	0x3f
	.zero		1


	//   ....[35]....
        /*08e0*/ 	.word	0x0000c4a0
        /*08e4*/ 	.word	0x0000000d
        /*08e8*/ 	.word	0x00016830
        /*08ec*/ 	.short	0x010a
        /*08ee*/ 	.byte	0x3f
	.zero		1


	//   ....[36]....
        /*08f0*/ 	.word	0x0000c4f0
        /*08f4*/ 	.word	0x0000000d
        /*08f8*/ 	.word	0x00016830
        /*08fc*/ 	.short	0x010a
        /*08fe*/ 	.byte	0x3f
	.zero		1


	//   ....[37]....
        /*0900*/ 	.word	0x0000c800
        /*0904*/ 	.word	0x0000000d
        /*0908*/ 	.word	0x00016850
        /*090c*/ 	.short	0x010a
        /*090e*/ 	.byte	0x3f
	.zero		1


	//   ....[38]....
        /*0910*/ 	.word	0x0000c840
        /*0914*/ 	.word	0x0000000d
        /*0918*/ 	.word	0x00016850
        /*091c*/ 	.short	0x010a
        /*091e*/ 	.byte	0x3f
	.zero		1


	//   ....[39]....
        /*0920*/ 	.word	0x0000cd20
        /*0924*/ 	.word	0x00000013
        /*0928*/ 	.word	0x00000000
        /*092c*/ 	.short	0x0101
        /*092e*/ 	.byte	0x3f
	.zero		1


	//   ....[40]....
        /*0930*/ 	.word	0x0000e870
        /*0934*/ 	.word	0x00000023
        /*0938*/ 	.word	0x00000000
        /*093c*/ 	.short	0x0101
        /*093e*/ 	.byte	0x3f
	.zero		1


	//   ....[41]....
        /*0940*/ 	.word	0x0000f670
        /*0944*/ 	.word	0x00000000
        /*0948*/ 	.word	0x00016830
        /*094c*/ 	.short	0x010a
        /*094e*/ 	.byte	0x3f
	.zero		1


	//   ....[42]....
        /*0950*/ 	.word	0x0000f6c0
        /*0954*/ 	.word	0x00000000
        /*0958*/ 	.word	0x00016830
        /*095c*/ 	.short	0x010a
        /*095e*/ 	.byte	0x3f
	.zero		1


	//   ....[43]....
        /*0960*/ 	.word	0x0000f9d0
        /*0964*/ 	.word	0x00000003
        /*0968*/ 	.word	0x00016850
        /*096c*/ 	.short	0x010a
        /*096e*/ 	.byte	0x3f
	.zero		1


	//   ....[44]....
        /*0970*/ 	.word	0x0000fa10
        /*0974*/ 	.word	0x00000003
        /*0978*/ 	.word	0x00016850
        /*097c*/ 	.short	0x010a
        /*097e*/ 	.byte	0x3f
	.zero		1


	//   ....[45]....
        /*0980*/ 	.word	0x00010bf0
        /*0984*/ 	.word	0x0000002b
        /*0988*/ 	.word	0x00000000
        /*098c*/ 	.short	0x0101
        /*098e*/ 	.byte	0x3f
	.zero		1


	//   ....[46]....
        /*0990*/ 	.word	0x00010c80
        /*0994*/ 	.word	0x00000017
        /*0998*/ 	.word	0x00000000
        /*099c*/ 	.short	0x0101
        /*099e*/ 	.byte	0x3f
	.zero		1


	//   ....[47]....
        /*09a0*/ 	.word	0x00011610
        /*09a4*/ 	.word	0x00000000
        /*09a8*/ 	.word	0x00016830
        /*09ac*/ 	.short	0x010a
        /*09ae*/ 	.byte	0x3f
	.zero		1


	//   ....[48]....
        /*09b0*/ 	.word	0x00011660
        /*09b4*/ 	.word	0x00000000
        /*09b8*/ 	.word	0x00016830
        /*09bc*/ 	.short	0x010a
        /*09be*/ 	.byte	0x3f
	.zero		1


	//   ....[49]....
        /*09c0*/ 	.word	0x00011970
        /*09c4*/ 	.word	0x00000003
        /*09c8*/ 	.word	0x00016850
        /*09cc*/ 	.short	0x010a
        /*09ce*/ 	.byte	0x3f
	.zero		1


	//   ....[50]....
        /*09d0*/ 	.word	0x000119b0
        /*09d4*/ 	.word	0x00000003
        /*09d8*/ 	.word	0x00016850
        /*09dc*/ 	.short	0x010a
        /*09de*/ 	.byte	0x3f
	.zero		1


	//   ....[51]....
        /*09e0*/ 	.word	0x00011ea0
        /*09e4*/ 	.word	0x00000078
        /*09e8*/ 	.word	0x00000000
        /*09ec*/ 	.short	0x0101
        /*09ee*/ 	.byte	0x3f
	.zero		1


	//   ....[52]....
        /*09f0*/ 	.word	0x00013980
        /*09f4*/ 	.word	0x0000002f
        /*09f8*/ 	.word	0x00000000
        /*09fc*/ 	.short	0x0101
        /*09fe*/ 	.byte	0x3f
	.zero		1


	//   ....[53]....
        /*0a00*/ 	.word	0x00014490
        /*0a04*/ 	.word	0x0000000b
        /*0a08*/ 	.word	0x00016850
        /*0a0c*/ 	.short	0x010a
        /*0a0e*/ 	.byte	0x3f
	.zero		1


	//   ....[54]....
        /*0a10*/ 	.word	0x00014500
        /*0a14*/ 	.word	0x0000000b
        /*0a18*/ 	.word	0x00016850
        /*0a1c*/ 	.short	0x010a
        /*0a1e*/ 	.byte	0x3f
	.zero		1


	//   ....[55]....
        /*0a20*/ 	.word	0x00014af0
        /*0a24*/ 	.word	0x00000008
        /*0a28*/ 	.word	0x00000000
        /*0a2c*/ 	.short	0x0101
        /*0a2e*/ 	.byte	0x3f
	.zero		1


	//   ....[56]....
        /*0a30*/ 	.word	0x00015a40
        /*0a34*/ 	.word	0x00000000
        /*0a38*/ 	.word	0x00000000
        /*0a3c*/ 	.short	0x0101
        /*0a3e*/ 	.byte	0x3f
	.zero		1


	//   ....[57]....
        /*0a40*/ 	.word	0x00017ee0
        /*0a44*/ 	.word	0x00000008
        /*0a48*/ 	.word	0x00016820
        /*0a4c*/ 	.short	0x010a
        /*0a4e*/ 	.byte	0x3f
	.zero		1


	//   ....[58]....
        /*0a50*/ 	.word	0x00017f50
        /*0a54*/ 	.word	0x00000009
        /*0a58*/ 	.word	0x000168a0
        /*0a5c*/ 	.short	0x010a
        /*0a5e*/ 	.byte	0x3f
	.zero		1


	//   ....[59]....
        /*0a60*/ 	.word	0x00018100
        /*0a64*/ 	.word	0x00000009
        /*0a68*/ 	.word	0x000168c0
        /*0a6c*/ 	.short	0x010a
        /*0a6e*/ 	.byte	0x3f
	.zero		1


	//   ....[60]....
        /*0a70*/ 	.word	0x00018370
        /*0a74*/ 	.word	0x0000000c
        /*0a78*/ 	.word	0x000168a0
        /*0a7c*/ 	.short	0x010a
        /*0a7e*/ 	.byte	0x3f
	.zero		1


	//   ....[61]....
        /*0a80*/ 	.word	0x00018510
        /*0a84*/ 	.word	0x0000000c
        /*0a88*/ 	.word	0x000168c0
        /*0a8c*/ 	.short	0x010a
        /*0a8e*/ 	.byte	0x3f
	.zero		1


	//   ....[62]....
        /*0a90*/ 	.word	0x000193b0
        /*0a94*/ 	.word	0x00000005
        /*0a98*/ 	.word	0x00016840
        /*0a9c*/ 	.short	0x010a
        /*0a9e*/ 	.byte	0x3f
	.zero		1


	//   ....[63]....
        /*0aa0*/ 	.word	0x00019700
        /*0aa4*/ 	.word	0x0000001b
        /*0aa8*/ 	.word	0x00016820
        /*0aac*/ 	.short	0x010a
        /*0aae*/ 	.byte	0x3f
	.zero		1


	//   ....[64]....
        /*0ab0*/ 	.word	0x000199f0
        /*0ab4*/ 	.word	0x00000003
        /*0ab8*/ 	.word	0x00016840
        /*0abc*/ 	.short	0x010a
        /*0abe*/ 	.byte	0x3f
	.zero		1


	//   ....[65]....
        /*0ac0*/ 	.word	0x00019bd0
        /*0ac4*/ 	.word	0x00000002
        /*0ac8*/ 	.word	0x00000060
        /*0acc*/ 	.short	0x010a
        /*0ace*/ 	.byte	0x3f
	.zero		1


	//   ....[66]....
        /*0ad0*/ 	.word	0x0001a070
        /*0ad4*/ 	.word	0x00000003
        /*0ad8*/ 	.word	0x00016840
        /*0adc*/ 	.short	0x010a
        /*0ade*/ 	.byte	0x3f
	.zero		1


	//   ....[67]....
        /*0ae0*/ 	.word	0x0001a250
        /*0ae4*/ 	.word	0x00000003
        /*0ae8*/ 	.word	0x00000060
        /*0aec*/ 	.short	0x010a
        /*0aee*/ 	.byte	0x3f
	.zero		1


	//   ....[68]....
        /*0af0*/ 	.word	0x0001a620
        /*0af4*/ 	.word	0x00000002
        /*0af8*/ 	.word	0x00016840
        /*0afc*/ 	.short	0x010a
        /*0afe*/ 	.byte	0x3f
	.zero		1


	//   ....[69]....
        /*0b00*/ 	.word	0x0001a810
        /*0b04*/ 	.word	0x00000002
        /*0b08*/ 	.word	0x00000060
        /*0b0c*/ 	.short	0x010a
        /*0b0e*/ 	.byte	0x3f
	.zero		1


	//   ....[70]....
        /*0b10*/ 	.word	0x0001ab50
        /*0b14*/ 	.word	0x00000003
        /*0b18*/ 	.word	0x00016860
        /*0b1c*/ 	.short	0x010a
        /*0b1e*/ 	.byte	0x3f
	.zero		1


	//   ....[71]....
        /*0b20*/ 	.word	0x0001b9d0
        /*0b24*/ 	.word	0x00000009
        /*0b28*/ 	.word	0x00016820
        /*0b2c*/ 	.short	0x010a
        /*0b2e*/ 	.byte	0x3f
	.zero		1


	//   ....[72]....
        /*0b30*/ 	.word	0x0001bb60
        /*0b34*/ 	.word	0x00000007
        /*0b38*/ 	.word	0x00000000
        /*0b3c*/ 	.short	0x010a
        /*0b3e*/ 	.byte	0x3f
	.zero		1


	//   ....[73]....
        /*0b40*/ 	.word	0x0001bbd0
        /*0b44*/ 	.word	0x00000003
        /*0b48*/ 	.word	0x00000000
        /*0b4c*/ 	.short	0x010a
        /*0b4e*/ 	.byte	0x3f
	.zero		1


	//   ....[74]....
        /*0b50*/ 	.word	0x0001bc30
        /*0b54*/ 	.word	0x00000005
        /*0b58*/ 	.word	0x00000000
        /*0b5c*/ 	.short	0x010a
        /*0b5e*/ 	.byte	0x3f
	.zero		1


	//   ....[75]....
        /*0b60*/ 	.word	0x0001bc60
        /*0b64*/ 	.word	0x00000003
        /*0b68*/ 	.word	0x00000000
        /*0b6c*/ 	.short	0x010a
        /*0b6e*/ 	.byte	0x3f
	.zero		1


	//   ....[76]....
        /*0b70*/ 	.word	0x0001bcc0
        /*0b74*/ 	.word	0x00000055
        /*0b78*/ 	.word	0x00016890
        /*0b7c*/ 	.short	0x010a
        /*0b7e*/ 	.byte	0x3f
	.zero		1


	//   ....[77]....
        /*0b80*/ 	.word	0x0001bd10
        /*0b84*/ 	.word	0x00000055
        /*0b88*/ 	.word	0x00016890
        /*0b8c*/ 	.short	0x010a
        /*0b8e*/ 	.byte	0x3f
	.zero		1


	//   ....[78]....
        /*0b90*/ 	.word	0x0001bd60
        /*0b94*/ 	.word	0x00000055
        /*0b98*/ 	.word	0x00016890
        /*0b9c*/ 	.short	0x010a
        /*0b9e*/ 	.byte	0x3f
	.zero		1


	//   ....[79]....
        /*0ba0*/ 	.word	0x0001bdb0
        /*0ba4*/ 	.word	0x00000055
        /*0ba8*/ 	.word	0x000168b0
        /*0bac*/ 	.short	0x010a
        /*0bae*/ 	.byte	0x3f
	.zero		1


	//   ....[80]....
        /*0bb0*/ 	.word	0x0001c3b0
        /*0bb4*/ 	.word	0x00000002
        /*0bb8*/ 	.word	0x00016800
        /*0bbc*/ 	.short	0x010a
        /*0bbe*/ 	.byte	0x3f
	.zero		1


	//   ....[81]....
        /*0bc0*/ 	.word	0x0001c900
        /*0bc4*/ 	.word	0x00000002
        /*0bc8*/ 	.word	0x00016800
        /*0bcc*/ 	.short	0x010a
        /*0bce*/ 	.byte	0x3f
	.zero		1


	//   ....[82]....
        /*0bd0*/ 	.word	0x0001c950
        /*0bd4*/ 	.word	0x00000007
        /*0bd8*/ 	.word	0x00016830
        /*0bdc*/ 	.short	0x010a
        /*0bde*/ 	.byte	0x3f
	.zero		1


	//   ....[83]....
        /*0be0*/ 	.word	0x0001c9a0
        /*0be4*/ 	.word	0x0000000d
        /*0be8*/ 	.word	0x00016830
        /*0bec*/ 	.short	0x010a
        /*0bee*/ 	.byte	0x3f
	.zero		1


	//   ....[84]....
        /*0bf0*/ 	.word	0x0001c9f0
        /*0bf4*/ 	.word	0x0000000d
        /*0bf8*/ 	.word	0x00016850
        /*0bfc*/ 	.short	0x010a
        /*0bfe*/ 	.byte	0x3f
	.zero		1


	//   ....[85]....
        /*0c00*/ 	.word	0x0001ca40
        /*0c04*/ 	.word	0x00000000
        /*0c08*/ 	.word	0x00016830
        /*0c0c*/ 	.short	0x010a
        /*0c0e*/ 	.byte	0x3f
	.zero		1


	//   ....[86]....
        /*0c10*/ 	.word	0x0001ca90
        /*0c14*/ 	.word	0x00000003
        /*0c18*/ 	.word	0x00016850
        /*0c1c*/ 	.short	0x010a
        /*0c1e*/ 	.byte	0x3f
	.zero		1


	//   ....[87]....
        /*0c20*/ 	.word	0x0001cae0
        /*0c24*/ 	.word	0x00000000
        /*0c28*/ 	.word	0x00016830
        /*0c2c*/ 	.short	0x010a
        /*0c2e*/ 	.byte	0x3f
	.zero		1


	//   ....[88]....
        /*0c30*/ 	.word	0x0001cb30
        /*0c34*/ 	.word	0x00000003
        /*0c38*/ 	.word	0x00016850
        /*0c3c*/ 	.short	0x010a
        /*0c3e*/ 	.byte	0x3f
	.zero		1


	//   ....[89]....
        /*0c40*/ 	.word	0x0001cb80
        /*0c44*/ 	.word	0x0000000b
        /*0c48*/ 	.word	0x00016850
        /*0c4c*/ 	.short	0x010a
        /*0c4e*/ 	.byte	0x3f
	.zero		1


	//   ....[90]....
        /*0c50*/ 	.word	0x0001cd10
        /*0c54*/ 	.word	0x00000008
        /*0c58*/ 	.word	0x00016820
        /*0c5c*/ 	.short	0x010a
        /*0c5e*/ 	.byte	0x3f
	.zero		1


	//   ....[91]....
        /*0c60*/ 	.word	0x0001cd60
        /*0c64*/ 	.word	0x00000009
        /*0c68*/ 	.word	0x000168a0
        /*0c6c*/ 	.short	0x010a
        /*0c6e*/ 	.byte	0x3f
	.zero		1


	//   ....[92]....
        /*0c70*/ 	.word	0x0001cdb0
        /*0c74*/ 	.word	0x00000009
        /*0c78*/ 	.word	0x000168c0
        /*0c7c*/ 	.short	0x010a
        /*0c7e*/ 	.byte	0x3f
	.zero		1


	//   ....[93]....
        /*0c80*/ 	.word	0x0001ce00
        /*0c84*/ 	.word	0x0000000c
        /*0c88*/ 	.word	0x000168a0
        /*0c8c*/ 	.short	0x010a
        /*0c8e*/ 	.byte	0x3f
	.zero		1


	//   ....[94]....
        /*0c90*/ 	.word	0x0001ce50
        /*0c94*/ 	.word	0x0000000c
        /*0c98*/ 	.word	0x000168c0
        /*0c9c*/ 	.short	0x010a
        /*0c9e*/ 	.byte	0x3f
	.zero		1


	//   ....[95]....
        /*0ca0*/ 	.word	0x0001cff0
        /*0ca4*/ 	.word	0x00000005
        /*0ca8*/ 	.word	0x00016840
        /*0cac*/ 	.short	0x010a
        /*0cae*/ 	.byte	0x3f
	.zero		1


	//   ....[96]....
        /*0cb0*/ 	.word	0x0001d040
        /*0cb4*/ 	.word	0x0000001b
        /*0cb8*/ 	.word	0x00016820
        /*0cbc*/ 	.short	0x010a
        /*0cbe*/ 	.byte	0x3f
	.zero		1


	//   ....[97]....
        /*0cc0*/ 	.word	0x0001d090
        /*0cc4*/ 	.word	0x00000003
        /*0cc8*/ 	.word	0x00016840
        /*0ccc*/ 	.short	0x010a
        /*0cce*/ 	.byte	0x3f
	.zero		1


	//   ....[98]....
        /*0cd0*/ 	.word	0x0001d0e0
        /*0cd4*/ 	.word	0x00000002
        /*0cd8*/ 	.word	0x00000060
        /*0cdc*/ 	.short	0x010a
        /*0cde*/ 	.byte	0x3f
	.zero		1


	//   ....[99]....
        /*0ce0*/ 	.word	0x0001d130
        /*0ce4*/ 	.word	0x00000003
        /*0ce8*/ 	.word	0x00016840
        /*0cec*/ 	.short	0x010a
        /*0cee*/ 	.byte	0x3f
	.zero		1


	//   ....[100]....
        /*0cf0*/ 	.word	0x0001d180
        /*0cf4*/ 	.word	0x00000003
        /*0cf8*/ 	.word	0x00000060
        /*0cfc*/ 	.short	0x010a
        /*0cfe*/ 	.byte	0x3f
	.zero		1


	//   ....[101]....
        /*0d00*/ 	.word	0x0001d1d0
        /*0d04*/ 	.word	0x00000002
        /*0d08*/ 	.word	0x00016840
        /*0d0c*/ 	.short	0x010a
        /*0d0e*/ 	.byte	0x3f
	.zero		1


	//   ....[102]....
        /*0d10*/ 	.word	0x0001d220
        /*0d14*/ 	.word	0x00000002
        /*0d18*/ 	.word	0x00000060
        /*0d1c*/ 	.short	0x010a
        /*0d1e*/ 	.byte	0x3f
	.zero		1


	//   ....[103]....
        /*0d20*/ 	.word	0x0001d270
        /*0d24*/ 	.word	0x00000003
        /*0d28*/ 	.word	0x00016860
        /*0d2c*/ 	.short	0x010a
        /*0d2e*/ 	.byte	0x3f
	.zero		1


	//   ....[104]....
        /*0d30*/ 	.word	0x0001dc20
        /*0d34*/ 	.word	0x00000009
        /*0d38*/ 	.word	0x00016820
        /*0d3c*/ 	.short	0x010a
        /*0d3e*/ 	.byte	0x3f
	.zero		1


	//   ....[105]....
        /*0d40*/ 	.word	0x0001ddc0
        /*0d44*/ 	.word	0x00000007
        /*0d48*/ 	.word	0x00000000
        /*0d4c*/ 	.short	0x010a
        /*0d4e*/ 	.byte	0x3f
	.zero		1


	//   ....[106]....
        /*0d50*/ 	.word	0x0001de10
        /*0d54*/ 	.word	0x00000003
        /*0d58*/ 	.word	0x00000000
        /*0d5c*/ 	.short	0x010a
        /*0d5e*/ 	.byte	0x3f
	.zero		1


	//   ....[107]....
        /*0d60*/ 	.word	0x0001de60
        /*0d64*/ 	.word	0x00000005
        /*0d68*/ 	.word	0x00000000
        /*0d6c*/ 	.short	0x010a
        /*0d6e*/ 	.byte	0x3f
	.zero		1


	//----- nvinfo : EIATTR_NUM_MBARRIERS
	.align		4
.L_1639:
        /*0d70*/ 	.byte	0x03, 0x38
        /*0d72*/ 	.short	0x0016


	//----- nvinfo : EIATTR_EXIT_INSTR_OFFSETS
	.align		4
        /*0d74*/ 	.byte	0x04, 0x1c
        /*0d76*/ 	.short	(.L_1641 - .L_1640)


	//   ....[0]....
.L_1640:
        /*0d78*/ 	.word	0x0001bcb0


	//----- nvinfo : EIATTR_MAX_THREADS
	.align		4
.L_1641:
        /*0d7c*/ 	.byte	0x04, 0x05
        /*0d7e*/ 	.short	(.L_1643 - .L_1642)
.L_1642:
        /*0d80*/ 	.word	0x00000200
        /*0d84*/ 	.word	0x00000001
        /*0d88*/ 	.word	0x00000001


	//----- nvinfo : EIATTR_CRS_STACK_SIZE
	.align		4
.L_1643:
        /*0d8c*/ 	.byte	0x04, 0x1e
        /*0d8e*/ 	.short	(.L_1645 - .L_1644)
.L_1644:
        /*0d90*/ 	.word	0x00000000


	//----- nvinfo : EIATTR_CBANK_PARAM_SIZE
	.align		4
.L_1645:
        /*0d94*/ 	.byte	0x03, 0x19
        /*0d96*/ 	.short	0x0a70


	//----- nvinfo : EIATTR_PARAM_CBANK
	.align		4
        /*0d98*/ 	.byte	0x04, 0x0a
        /*0d9a*/ 	.short	(.L_1647 - .L_1646)
	.align		4
.L_1646:
        /*0d9c*/ 	.word	index@(.nv.constant0._ZN7cutlass13device_kernelIN5flash11enable_sm90INS1_16FlashAttnFwdSm90INS1_25CollectiveMainloopFwdSm90ILi2EN4cute5tupleIJNS5_1CILi1EEES8_S8_EEENS6_IJNS7_ILi192EEENS7_ILi128EEENS7_ILi64EEEEEELi64ENS_6half_tEfNS_4arch4Sm90ELb0ELb1ELb0ELb1ELb0ELb1ELb0ELb1ELb1ELb0ELb0ELb0EEENS1_21CollectiveEpilogueFwdINS6_IJSA_SC_SB_EEES9_SE_SG_Li384ELb1ELb0ELb0ELb0EEENS1_36VarlenDynamicPersistentTileSchedulerILi192ELi128ELi384ELi32ELb0ELb0ELb1ELb1ELb0ELb1EEEEEEEEEvNT_6ParamsE)
        /*0da0*/ 	.short	0x0210
        /*0da2*/ 	.short	0x0a70


	//----- nvinfo : EIATTR_SW_WAR
	.align		4
.L_1647:
        /*0da4*/ 	.byte	0x04, 0x36
        /*0da6*/ 	.short	(.L_1649 - .L_1648)
.L_1648:
        /*0da8*/ 	.word	0x00000008
.L_1649:


//--------------------- .nv.info._ZN7cutlass13device_kernelIN5flash11enable_sm90INS1_16FlashAttnFwdSm90INS1_25CollectiveMainloopFwdSm90ILi2EN4cute5tupleIJNS5_1CILi1EEES8_S8_EEENS6_IJNS7_ILi192EEENS7_ILi128EEENS7_ILi64EEEEEELi64ENS_6half_tEfNS_4arch4Sm90ELb1ELb0ELb0ELb0ELb0ELb0ELb0ELb1ELb1ELb0ELb0ELb0EEENS1_21CollectiveEpilogueFwdINS6_IJSA_SC_SB_EEES9_SE_SG_Li384ELb0ELb0ELb0ELb0EEENS1_30DynamicPersistentTileSchedulerILi384ELi32ELb0ELb0ELb1EEEEEEEEEvNT_6ParamsE --------------------------
	.section	.nv.info._ZN7cutlass13device_kernelIN5flash11enable_sm90INS1_16FlashAttnFwdSm90INS1_25CollectiveMainloopFwdSm90ILi2EN4cute5tupleIJNS5_1CILi1EEES8_S8_EEENS6_IJNS7_ILi192EEENS7_ILi128EEENS7_ILi64EEEEEELi64ENS_6half_tEfNS_4arch4Sm90ELb1ELb0ELb0ELb0ELb0ELb0ELb0ELb1ELb1ELb0ELb0ELb0EEENS1_21CollectiveEpilogueFwdINS6_IJSA_SC_SB_EEES9_SE_SG_Li384ELb0ELb0ELb0ELb0EEENS1_30DynamicPersistentTileSchedulerILi384ELi32ELb0ELb0ELb1EEEEEEEEEvNT_6ParamsE,"",@"SHT_CUDA_INFO"
	.sectionflags	@""
	.align	4


	//----- nvinfo : EIATTR_CUDA_API_VERSION
	.align		4
        /*0000*/ 	.byte	0x04, 0x37
        /*0002*/ 	.short	(.L_1651 - .L_1650)
.L_1650:
        /*0004*/ 	.word	0x00000082


	//----- nvinfo : EIATTR_KPARAM_INFO
	.align		4
.L_1651:
        /*0008*/ 	.byte	0x04, 0x17
        /*000a*/ 	.short	(.L_1653 - .L_1652)
.L_1652:
        /*000c*/ 	.word	0x00000000
        /*0010*/ 	.short	0x0000
        /*0012*/ 	.short	0x0070
        /*0014*/ 	.byte	0x00, 0xf0, 0x01, 0x2e


	//----- nvinfo : EIATTR_SPARSE_MMA_MASK
	.align		4
.L_1653:
        /*0018*/ 	.byte	0x03, 0x50
        /*001a*/ 	.short	0x0000


	//----- nvinfo : EIATTR_MAXREG_COUNT
	.align		4
        /*001c*/ 	.byte	0x03, 0x1b
        /*001e*/ 	.short	0x0080


	//----- nvinfo : EIATTR_NUM_BARRIERS
	.align		4
        /*0020*/ 	.byte	0x02, 0x4c
        /*0022*/ 	.byte	0x10
	.zero		1


	//----- nvinfo : EIATTR_EXTERNS
	.align		4
        /*0024*/ 	.byte	0x04, 0x0f
        /*0026*/ 	.short	(.L_1655 - .L_1654)


	//   ....[0]....
	.align		4
.L_1654:
        /*0028*/ 	.word	index@(__assertfail)


	//----- nvinfo : EIATTR_MERCURY_ISA_VERSION
	.align		4
.L_1655:
        /*002c*/ 	.byte	0x03, 0x5f
        /*002e*/ 	.short	0x0101


	//----- nvinfo : EIATTR_INT_WARP_WIDE_INSTR_OFFSETS
	.align		4
        /*0030*/ 	.byte	0x04, 0x31
        /*0032*/ 	.short	(.L_1657 - .L_1656)


	//   ....[0]....
.L_1656:
        /*0034*/ 	.word	0x00000180


	//   ....[1]....
        /*0038*/ 	.word	0x000001b0


	//   ....[2]....
        /*003c*/ 	.word	0x000001c0


	//   ....[3]....
        /*0040*/ 	.word	0x000096c0


	//   ....[4]....
        /*0044*/ 	.word	0x00009750


	//   ....[5]....
        /*0048*/ 	.word	0x00009c00


	//   ....[6]....
        /*004c*/ 	.word	0x0000b320


	//   ....[7]....
        /*0050*/ 	.word	0x0000b3b0


	//----- nvinfo : EIATTR_COOP_GROUP_MASK_REGIDS
	.align		4
.L_1657:
        /*0054*/ 	.byte	0x04, 0x29
        /*0056*/ 	.short	(.L_1659 - .L_1658)


	//   ....[0]....
.L_1658:
        /*0058*/ 	.word	0xffffffff


	//   ....[1]....
        /*005c*/ 	.word	0xffffffff


	//   ....[2]....
        /*0060*/ 	.word	0xffffffff


	//   ....[3]....
        /*0064*/ 	.word	0xffffffff


	//   ....[4]....
        /*0068*/ 	.word	0xffffffff


	//   ....[5]....
        /*006c*/ 	.word	0xffffffff


	//   ....[6]....
        /*0070*/ 	.word	0xffffffff


	//   ....[7]....
        /*0074*/ 	.word	0xffffffff


	//   ....[8]....
        /*0078*/ 	.word	0xffffffff


	//   ....[9]....
        /*007c*/ 	.word	0xffffffff


	//   ....[10]....
        /*0080*/ 	.word	0xffffffff


	//   ....[11]....
        /*0084*/ 	.word	0xffffffff


	//   ....[12]....
        /*0088*/ 	.word	0xffffffff


	//   ....[13]....
        /*008c*/ 	.word	0xffffffff


	//   ....[14]....
        /*0090*/ 	.word	0xffffffff


	//   ....[15]....
        /*0094*/ 	.word	0xffffffff


	//   ....[16]....
        /*0098*/ 	.word	0xffffffff


	//   ....[17]....
        /*009c*/ 	.word	0xffffffff


	//   ....[18]....
        /*00a0*/ 	.word	0xffffffff


	//   ....[19]....
        /*00a4*/ 	.word	0xffffffff


	//   ....[20]....
        /*00a8*/ 	.word	0xffffffff


	//   ....[21]....
        /*00ac*/ 	.word	0xffffffff


	//   ....[22]....
        /*00b0*/ 	.word	0xffffffff


	//   ....[23]....
        /*00b4*/ 	.word	0xffffffff


	//   ....[24]....
        /*00b8*/ 	.word	0xffffffff


	//   ....[25]....
        /*00bc*/ 	.word	0xffffffff


	//   ....[26]....
        /*00c0*/ 	.word	0xffffffff


	//   ....[27]....
        /*00c4*/ 	.word	0xffffffff


	//   ....[28]....
        /*00c8*/ 	.word	0x0500000f


	//   ....[29]....
        /*00cc*/ 	.word	0x0500000f


	//----- nvinfo : EIATTR_COOP_GROUP_INSTR_OFFSETS
	.align		4
.L_1659:
        /*00d0*/ 	.byte	0x04, 0x28
        /*00d2*/ 	.short	(.L_1661 - .L_1660)


	//   ....[0]....
.L_1660:
        /*00d4*/ 	.word	0x00000060


	//   ....[1]....
        /*00d8*/ 	.word	0x00000190


	//   ....[2]....
        /*00dc*/ 	.word	0x000001e0


	//   ....[3]....
        /*00e0*/ 	.word	0x000003d0


	//   ....[4]....
        /*00e4*/ 	.word	0x00000530


	//   ....[5]....
        /*00e8*/ 	.word	0x00000650


	//   ....[6]....
        /*00ec*/ 	.word	0x000007b0


	//   ....[7]....
        /*00f0*/ 	.word	0x00001300


	//   ....[8]....
        /*00f4*/ 	.word	0x000020b0


	//   ....[9]....
        /*00f8*/ 	.word	0x000020f0


	//   ....[10]....
        /*00fc*/ 	.word	0x00002b80


	//   ....[11]....
        /*0100*/ 	.word	0x00002bf0


	//   ....[12]....
        /*0104*/ 	.word	0x00004430


	//   ....[13]....
        /*0108*/ 	.word	0x00004500


	//   ....[14]....
        /*010c*/ 	.word	0x00004e40


	//   ....[15]....
        /*0110*/ 	.word	0x00004eb0


	//   ....[16]....
        /*0114*/ 	.word	0x00006490


	//   ....[17]....
        /*0118*/ 	.word	0x000064c0


	//   ....[18]....
        /*011c*/ 	.word	0x00006a40


	//   ....[19]....
        /*0120*/ 	.word	0x00006aa0


	//   ....[20]....
        /*0124*/ 	.word	0x00007b80


	//   ....[21]....
        /*0128*/ 	.word	0x00007bc0


	//   ....[22]....
        /*012c*/ 	.word	0x00007cb0


	//   ....[23]....
        /*0130*/ 	.word	0x00007cc0


	//   ....[24]....
        /*0134*/ 	.word	0x000087d0


	//   ....[25]....
        /*0138*/ 	.word	0x00009160


	//   ....[26]....
        /*013c*/ 	.word	0x0000b650


	//   ....[27]....
        /*0140*/ 	.word	0x0000b7d0


	//   ....[28]....
        /*0144*/ 	.word	0x0000bd10


	//   ....[29]....
        /*0148*/ 	.word	0x0000c100


	//----- nvinfo : EIATTR_REG_RECONFIG
	.align		4
.L_1661:
        /*014c*/ 	.byte	0x01, 0x54
	.zero		2


	//----- nvinfo : EIATTR_SYSCALL_OFFSETS
	.align		4
        /*0150*/ 	.byte	0x04, 0x46
        /*0152*/ 	.short	(.L_1663 - .L_1662)


	//   ....[0]....
.L_1662:
        /*0154*/ 	.word	0x000014b0


	//   ....[1]....
        /*0158*/ 	.word	0x000098e0


	//   ....[2]....
        /*015c*/ 	.word	0x00009a20


	//   ....[3]....
        /*0160*/ 	.word	0x00009b10


	//----- nvinfo : EIATTR_MBARRIER_INSTR_OFFSETS
	.align		4
.L_1663:
        /*0164*/ 	.byte	0x04, 0x39
        /*0166*/ 	.short	(.L_1665 - .L_1664)


	//   ....[0]....
.L_1664:
        /*0168*/ 	.word	0x00000280
        /*016c*/ 	.word	0x000000ff
        /*0170*/ 	.word	0x00016800
        /*0174*/ 	.short	0x0100
        /*0176*/ 	.byte	0x06
	.zero		1


	//   ....[1]....
        /*0178*/ 	.word	0x00000290
        /*017c*/ 	.word	0x000000ff
        /*0180*/ 	.word	0x00016820
        /*0184*/ 	.short	0x0100
        /*0186*/ 	.byte	0x06
	.zero		1


	//   ....[2]....
        /*0188*/ 	.word	0x00000380
        /*018c*/ 	.word	0x000000ff
        /*0190*/ 	.word	0x00016830
        /*0194*/ 	.short	0x0100
        /*0196*/ 	.byte	0x08
	.zero		1


	//   ....[3]....
        /*0198*/ 	.word	0x00000390
        /*019c*/ 	.word	0x000000ff
        /*01a0*/ 	.word	0x00016840
        /*01a4*/ 	.short	0x0100
        /*01a6*/ 	.byte	0x08
	.zero		1


	//   ....[4]....
        /*01a8*/ 	.word	0x000003a0
        /*01ac*/ 	.word	0x000000ff
        /*01b0*/ 	.word	0x00016838
        /*01b4*/ 	.short	0x0100
        /*01b6*/ 	.byte	0x08
	.zero		1


	//   ....[5]....
        /*01b8*/ 	.word	0x000003b0
        /*01bc*/ 	.word	0x000000ff
        /*01c0*/ 	.word	0x00016848
        /*01c4*/ 	.short	0x0100
        /*01c6*/ 	.byte	0x08
	.zero		1


	//   ....[6]....
        /*01c8*/ 	.word	0x000004e0
        /*01cc*/ 	.word	0x000000ff
        /*01d0*/ 	.word	0x00016850
        /*01d4*/ 	.short	0x0100
        /*01d6*/ 	.byte	0x08
	.zero		1


	//   ....[7]....
        /*01d8*/ 	.word	0x000004f0
        /*01dc*/ 	.word	0x000000ff
        /*01e0*/ 	.word	0x00016860
        /*01e4*/ 	.short	0x0100
        /*01e6*/ 	.byte	0x08
	.zero		1


	//   ....[8]....
        /*01e8*/ 	.word	0x00000500
        /*01ec*/ 	.word	0x000000ff
        /*01f0*/ 	.word	0x00016858
        /*01f4*/ 	.short	0x0100
        /*01f6*/ 	.byte	0x08
	.zero		1


	//   ....[9]....
        /*01f8*/ 	.word	0x00000510
        /*01fc*/ 	.word	0x000000ff
        /*0200*/ 	.word	0x00016868
        /*0204*/ 	.short	0x0100
        /*0206*/ 	.byte	0x08
	.zero		1


	//   ....[10]....
        /*0208*/ 	.word	0x00000600
        /*020c*/ 	.word	0x000000ff
        /*0210*/ 	.word	0x00016870
        /*0214*/ 	.short	0x0100
        /*0216*/ 	.byte	0x06
	.zero		1


	//   ....[11]....
        /*0218*/ 	.word	0x00000610
        /*021c*/ 	.word	0x000000ff
        /*0220*/ 	.word	0x00016880
        /*0224*/ 	.short	0x0100
        /*0226*/ 	.byte	0x06
	.zero		1


	//   ....[12]....
        /*0228*/ 	.word	0x00000620
        /*022c*/ 	.word	0x000000ff
        /*0230*/ 	.word	0x00016878
        /*0234*/ 	.short	0x0100
        /*0236*/ 	.byte	0x06
	.zero		1


	//   ....[13]....
        /*0238*/ 	.word	0x00000630
        /*023c*/ 	.word	0x000000ff
        /*0240*/ 	.word	0x00016888
        /*0244*/ 	.short	0x0100
        /*0246*/ 	.byte	0x06
	.zero		1


	//   ....[14]....
        /*0248*/ 	.word	0x00000760
        /*024c*/ 	.word	0x000000ff
        /*0250*/ 	.word	0x00016890
        /*0254*/ 	.short	0x0100
        /*0256*/ 	.byte	0x08
	.zero		1


	//   ....[15]....
        /*0258*/ 	.word	0x00000770
        /*025c*/ 	.word	0x000000ff
        /*0260*/ 	.word	0x000168a0
        /*0264*/ 	.short	0x0100
        /*0266*/ 	.byte	0x08
	.zero		1


	//   ....[16]....
        /*0268*/ 	.word	0x00000780
        /*026c*/ 	.word	0x000000ff
        /*0270*/ 	.word	0x00016898
        /*0274*/ 	.short	0x0100
        /*0276*/ 	.byte	0x08
	.zero		1


	//   ....[17]....
        /*0278*/ 	.word	0x00000790
        /*027c*/ 	.word	0x000000ff
        /*0280*/ 	.word	0x000168a8
        /*0284*/ 	.short	0x0100
        /*0286*/ 	.byte	0x08
	.zero		1


	//   ....[18]....
        /*0288*/ 	.word	0x000008c0
        /*028c*/ 	.word	0x000000ff
        /*0290*/ 	.word	0x000168b0
        /*0294*/ 	.short	0x0100
        /*0296*/ 	.byte	0x08
	.zero		1


	//   ....[19]....
        /*0298*/ 	.word	0x000008d0
        /*029c*/ 	.word	0x000000ff
        /*02a0*/ 	.word	0x000168c0
        /*02a4*/ 	.short	0x0100
        /*02a6*/ 	.byte	0x08
	.zero		1


	//   ....[20]....
        /*02a8*/ 	.word	0x000008e0
        /*02ac*/ 	.word	0x000000ff
        /*02b0*/ 	.word	0x000168b8
        /*02b4*/ 	.short	0x0100
        /*02b6*/ 	.byte	0x08
	.zero		1


	//   ....[21]....
        /*02b8*/ 	.word	0x000008f0
        /*02bc*/ 	.word	0x000000ff
        /*02c0*/ 	.word	0x000168c8
        /*02c4*/ 	.short	0x0100
        /*02c6*/ 	.byte	0x08
	.zero		1


	//   ....[22]....
        /*02c8*/ 	.word	0x00001530
        /*02cc*/ 	.word	0x000000ff
        /*02d0*/ 	.word	0x00016800
        /*02d4*/ 	.short	0x010a
        /*02d6*/ 	.byte	0x28
	.zero		1


	//   ....[23]....
        /*02d8*/ 	.word	0x000015b0
        /*02dc*/ 	.word	0x00000003
        /*02e0*/ 	.word	0x00016830
        /*02e4*/ 	.short	0x010a
        /*02e6*/ 	.byte	0x3f
	.zero		1


	//   ....[24]....
        /*02e8*/ 	.word	0x00001610
        /*02ec*/ 	.word	0x00000003
        /*02f0*/ 	.word	0x00016830
        /*02f4*/ 	.short	0x010a
        /*02f6*/ 	.byte	0x3f
	.zero		1


	//   ....[25]....
        /*02f8*/ 	.word	0x00001af0
        /*02fc*/ 	.word	0x00000003
        /*0300*/ 	.word	0x00000000
        /*0304*/ 	.short	0x0101
        /*0306*/ 	.byte	0x3f
	.zero		1


	//   ....[26]....
        /*0308*/ 	.word	0x000038f0
        /*030c*/ 	.word	0x000000ff
        /*0310*/ 	.word	0x00016830
        /*0314*/ 	.short	0x010a
        /*0316*/ 	.byte	0x06
	.zero		1


	//   ....[27]....
        /*0318*/ 	.word	0x00003930
        /*031c*/ 	.word	0x000000ff
        /*0320*/ 	.word	0x00016830
        /*0324*/ 	.short	0x010a
        /*0326*/ 	.byte	0x06
	.zero		1


	//   ....[28]....
        /*0328*/ 	.word	0x00003b10
        /*032c*/ 	.word	0x000000ff
        /*0330*/ 	.word	0x00016850
        /*0334*/ 	.short	0x010a
        /*0336*/ 	.byte	0x06
	.zero		1


	//   ....[29]....
        /*0338*/ 	.word	0x00003b50
        /*033c*/ 	.word	0x000000ff
        /*0340*/ 	.word	0x00016850
        /*0344*/ 	.short	0x010a
        /*0346*/ 	.byte	0x06
	.zero		1


	//   ....[30]....
        /*0348*/ 	.word	0x00005460
        /*034c*/ 	.word	0x00000025
        /*0350*/ 	.word	0x00000000
        /*0354*/ 	.short	0x0101
        /*0356*/ 	.byte	0x3f
	.zero		1


	//   ....[31]....
        /*0358*/ 	.word	0x000055b0
        /*035c*/ 	.word	0x00000004
        /*0360*/ 	.word	0x00000000
        /*0364*/ 	.short	0x0101
        /*0366*/ 	.byte	0x3f
	.zero		1


	//   ....[32]....
        /*0368*/ 	.word	0x00005ee0
        /*036c*/ 	.word	0x000000ff
        /*0370*/ 	.word	0x00016830
        /*0374*/ 	.short	0x010a
        /*0376*/ 	.byte	0x06
	.zero		1


	//   ....[33]....
        /*0378*/ 	.word	0x00005f20
        /*037c*/ 	.word	0x000000ff
        /*0380*/ 	.word	0x00016830
        /*0384*/ 	.short	0x010a
        /*0386*/ 	.byte	0x06
	.zero		1


	//   ....[34]....
        /*0388*/ 	.word	0x00006100
        /*038c*/ 	.word	0x000000ff
        /*0390*/ 	.word	0x00016850
        /*0394*/ 	.short	0x010a
        /*0396*/ 	.byte	0x06
	.zero		1


	//   ....[35]....
        /*0398*/ 	.word	0x00006140
        /*039c*/ 	.word	0x000000ff
        /*03a0*/ 	.word	0x00016850
        /*03a4*/ 	.short	0x010a
        /*03a6*/ 	.byte	0x06
	.zero		1


	//   ....[36]....
        /*03a8*/ 	.word	0x000076d0
        /*03ac*/ 	.word	0x00000023
        /*03b0*/ 	.word	0x00000000
        /*03b4*/ 	.short	0x0101
        /*03b6*/ 	.byte	0x3f
	.zero		1


	//   ....[37]....
        /*03b8*/ 	.word	0x000078a0
        /*03bc*/ 	.word	0x0000001f
        /*03c0*/ 	.word	0x00000000
        /*03c4*/ 	.short	0x0101
        /*03c6*/ 	.byte	0x3f
	.zero		1


	//   ....[38]....
        /*03c8*/ 	.word	0x00007af0
        /*03cc*/ 	.word	0x000000ff
        /*03d0*/ 	.word	0x00016850
        /*03d4*/ 	.short	0x010a
        /*03d6*/ 	.byte	0x05
	.zero		1


	//   ....[39]....
        /*03d8*/ 	.word	0x00007b30
        /*03dc*/ 	.word	0x000000ff
        /*03e0*/ 	.word	0x00016850
        /*03e4*/ 	.short	0x010a
        /*03e6*/ 	.byte	0x05
	.zero		1


	//   ....[40]....
        /*03e8*/ 	.word	0x00008130
        /*03ec*/ 	.word	0x00000000
        /*03f0*/ 	.word	0x00000000
        /*03f4*/ 	.short	0x0101
        /*03f6*/ 	.byte	0x3f
	.zero		1


	//   ....[41]....
        /*03f8*/ 	.word	0x00008930
        /*03fc*/ 	.word	0x000000ff
        /*0400*/ 	.word	0x00000000
        /*0404*/ 	.short	0x0101
        /*0406*/ 	.byte	0x05
	.zero		1


	//   ....[42]....
        /*0408*/ 	.word	0x00009ea0
        /*040c*/ 	.word	0x0000000d
        /*0410*/ 	.word	0x00016840
        /*0414*/ 	.short	0x010a
        /*0416*/ 	.byte	0x3f
	.zero		1


	//   ....[43]....
        /*0418*/ 	.word	0x0000a190
        /*041c*/ 	.word	0x000000ff
        /*0420*/ 	.word	0x00016820
        /*0424*/ 	.short	0x010a
        /*0426*/ 	.byte	0x27
	.zero		1


	//   ....[44]....
        /*0428*/ 	.word	0x0000a460
        /*042c*/ 	.word	0x00000003
        /*0430*/ 	.word	0x00016840
        /*0434*/ 	.short	0x010a
        /*0436*/ 	.byte	0x3f
	.zero		1


	//   ....[45]....
        /*0438*/ 	.word	0x0000a600
        /*043c*/ 	.word	0x00000002
        /*0440*/ 	.word	0x00000060
        /*0444*/ 	.short	0x010a
        /*0446*/ 	.byte	0x3f
	.zero		1


	//   ....[46]....
        /*0448*/ 	.word	0x0000aa30
        /*044c*/ 	.word	0x00000004
        /*0450*/ 	.word	0x00016840
        /*0454*/ 	.short	0x010a
        /*0456*/ 	.byte	0x3f
	.zero		1


	//   ....[47]....
        /*0458*/ 	.word	0x0000abd0
        /*045c*/ 	.word	0x00000004
        /*0460*/ 	.word	0x00000060
        /*0464*/ 	.short	0x010a
        /*0466*/ 	.byte	0x3f
	.zero		1


	//   ....[48]....
        /*0468*/ 	.word	0x0000af60
        /*046c*/ 	.word	0x00000003
        /*0470*/ 	.word	0x00016840
        /*0474*/ 	.short	0x010a
        /*0476*/ 	.byte	0x3f
	.zero		1


	//   ....[49]....
        /*0478*/ 	.word	0x0000b100
        /*047c*/ 	.word	0x00000003
        /*0480*/ 	.word	0x00000060
        /*0484*/ 	.short	0x010a
        /*0486*/ 	.byte	0x3f
	.zero		1


	//   ....[50]....
        /*0488*/ 	.word	0x0000b430
        /*048c*/ 	.word	0x00000003
        /*0490*/ 	.word	0x00016860
        /*0494*/ 	.short	0x010a
        /*0496*/ 	.byte	0x3f
	.zero		1


	//   ....[51]....
        /*0498*/ 	.word	0x0000b7b0
        /*049c*/ 	.word	0x00000007
        /*04a0*/ 	.word	0x00016820
        /*04a4*/ 	.short	0x010a
        /*04a6*/ 	.byte	0x3f
	.zero		1


	//   ....[52]....
        /*04a8*/ 	.word	0x0000b8d0
        /*04ac*/ 	.word	0x00000005
        /*04b0*/ 	.word	0x00000000
        /*04b4*/ 	.short	0x010a
        /*04b6*/ 	.byte	0x3f
	.zero		1


	//   ....[53]....
        /*04b8*/ 	.word	0x0000b940
        /*04bc*/ 	.word	0x00000003
        /*04c0*/ 	.word	0x00000000
        /*04c4*/ 	.short	0x010a
        /*04c6*/ 	.byte	0x3f
	.zero		1


	//   ....[54]....
        /*04c8*/ 	.word	0x0000b9a0
        /*04cc*/ 	.word	0x00000005
        /*04d0*/ 	.word	0x00000000
        /*04d4*/ 	.short	0x010a
        /*04d6*/ 	.byte	0x3f
	.zero		1


	//   ....[55]....
        /*04d8*/ 	.word	0x0000b9d0
        /*04dc*/ 	.word	0x00000003
        /*04e0*/ 	.word	0x00000000
        /*04e4*/ 	.short	0x010a
        /*04e6*/ 	.byte	0x3f
	.zero		1


	//   ....[56]....
        /*04e8*/ 	.word	0x0000ba40
        /*04ec*/ 	.word	0x00000003
        /*04f0*/ 	.word	0x00016800
        /*04f4*/ 	.short	0x010a
        /*04f6*/ 	.byte	0x3f
	.zero		1


	//   ....[57]....
        /*04f8*/ 	.word	0x0000ba90
        /*04fc*/ 	.word	0x00000003
        /*0500*/ 	.word	0x00016830
        /*0504*/ 	.short	0x010a
        /*0506*/ 	.byte	0x3f
	.zero		1


	//   ....[58]....
        /*0508*/ 	.word	0x0000baf0
        /*050c*/ 	.word	0x00000005
        /*0510*/ 	.word	0x00016830
        /*0514*/ 	.short	0x010a
        /*0516*/ 	.byte	0x3f
	.zero		1


	//   ....[59]....
        /*0518*/ 	.word	0x0000bb50
        /*051c*/ 	.word	0x00000005
        /*0520*/ 	.word	0x00016850
        /*0524*/ 	.short	0x010a
        /*0526*/ 	.byte	0x3f
	.zero		1


	//   ....[60]....
        /*0528*/ 	.word	0x0000bbb0
        /*052c*/ 	.word	0x00000005
        /*0530*/ 	.word	0x00016830
        /*0534*/ 	.short	0x010a
        /*0536*/ 	.byte	0x3f
	.zero		1


	//   ....[61]....
        /*0538*/ 	.word	0x0000bc10
        /*053c*/ 	.word	0x00000005
        /*0540*/ 	.word	0x00016850
        /*0544*/ 	.short	0x010a
        /*0546*/ 	.byte	0x3f
	.zero		1


	//   ....[62]....
        /*0548*/ 	.word	0x0000bc70
        /*054c*/ 	.word	0x00000007
        /*0550*/ 	.word	0x00016850
        /*0554*/ 	.short	0x010a
        /*0556*/ 	.byte	0x3f
	.zero		1


	//   ....[63]....
        /*0558*/ 	.word	0x0000bdd0
        /*055c*/ 	.word	0x0000000d
        /*0560*/ 	.word	0x00016840
        /*0564*/ 	.short	0x010a
        /*0566*/ 	.byte	0x3f
	.zero		1


	//   ....[64]....
        /*0568*/ 	.word	0x0000be30
        /*056c*/ 	.word	0x00000005
        /*0570*/ 	.word	0x00016820
        /*0574*/ 	.short	0x010a
        /*0576*/ 	.byte	0x3f
	.zero		1


	//   ....[65]....
        /*0578*/ 	.word	0x0000be80
        /*057c*/ 	.word	0x00000003
        /*0580*/ 	.word	0x00016840
        /*0584*/ 	.short	0x010a
        /*0586*/ 	.byte	0x3f
	.zero		1


	//   ....[66]....
        /*0588*/ 	.word	0x0000bed0
        /*058c*/ 	.word	0x00000002
        /*0590*/ 	.word	0x00000060
        /*0594*/ 	.short	0x010a
        /*0596*/ 	.byte	0x3f
	.zero		1


	//   ....[67]....
        /*0598*/ 	.word	0x0000bf20
        /*059c*/ 	.word	0x00000004
        /*05a0*/ 	.word	0x00016840
        /*05a4*/ 	.short	0x010a
        /*05a6*/ 	.byte	0x3f
	.zero		1


	//   ....[68]....
        /*05a8*/ 	.word	0x0000bf70
        /*05ac*/ 	.word	0x00000004
        /*05b0*/ 	.word	0x00000060
        /*05b4*/ 	.short	0x010a
        /*05b6*/ 	.byte	0x3f
	.zero		1


	//   ....[69]....
        /*05b8*/ 	.word	0x0000bfc0
        /*05bc*/ 	.word	0x00000003
        /*05c0*/ 	.word	0x00016840
        /*05c4*/ 	.short	0x010a
        /*05c6*/ 	.byte	0x3f
	.zero		1


	//   ....[70]....
        /*05c8*/ 	.word	0x0000c010
        /*05cc*/ 	.word	0x00000003
        /*05d0*/ 	.word	0x00000060
        /*05d4*/ 	.short	0x010a
        /*05d6*/ 	.byte	0x3f
	.zero		1


	//   ....[71]....
        /*05d8*/ 	.word	0x0000c060
        /*05dc*/ 	.word	0x00000003
        /*05e0*/ 	.word	0x00016860
        /*05e4*/ 	.short	0x010a
        /*05e6*/ 	.byte	0x3f
	.zero		1


	//   ....[72]....
        /*05e8*/ 	.word	0x0000c140
        /*05ec*/ 	.word	0x00000007
        /*05f0*/ 	.word	0x00016820
        /*05f4*/ 	.short	0x010a
        /*05f6*/ 	.byte	0x3f
	.zero		1


	//   ....[73]....
        /*05f8*/ 	.word	0x0000c190
        /*05fc*/ 	.word	0x00000005
        /*0600*/ 	.word	0x00000000
        /*0604*/ 	.short	0x010a
        /*0606*/ 	.byte	0x3f
	.zero		1


	//   ....[74]....
        /*0608*/ 	.word	0x0000c1e0
        /*060c*/ 	.word	0x00000003
        /*0610*/ 	.word	0x00000000
        /*0614*/ 	.short	0x010a
        /*0616*/ 	.byte	0x3f
	.zero		1


	//   ....[75]....
        /*0618*/ 	.word	0x0000c230
        /*061c*/ 	.word	0x00000005
        /*0620*/ 	.word	0x00000000
        /*0624*/ 	.short	0x010a
        /*0626*/ 	.byte	0x3f
	.zero		1


	//----- nvinfo : EIATTR_NUM_MBARRIERS
	.align		4
.L_1665:
        /*0628*/ 	.byte	0x03, 0x38
        /*062a*/ 	.short	0x0016


	//----- nvinfo : EIATTR_EXIT_INSTR_OFFSETS
	.align		4
        /*062c*/ 	.byte	0x04, 0x1c
        /*062e*/ 	.short	(.L_1667 - .L_1666)


	//   ....[0]....
.L_1666:
        /*0630*/ 	.word	0x00000a50


	//   ....[1]....
        /*0634*/ 	.word	0x00009120


	//   ....[2]....
        /*0638*/ 	.word	0x00009180


	//   ....[3]....
        /*063c*/ 	.word	0x0000b7f0


	//   ....[4]....
        /*0640*/ 	.word	0x0000ba20


	//----- nvinfo : EIATTR_MAX_THREADS
	.align		4
.L_1667:
        /*0644*/ 	.byte	0x04, 0x05
        /*0646*/ 	.short	(.L_1669 - .L_1668)
.L_1668:
        /*0648*/ 	.word	0x00000200
        /*064c*/ 	.word	0x00000001
        /*0650*/ 	.word	0x00000001


	//----- nvinfo : EIATTR_CRS_STACK_SIZE
	.align		4
.L_1669:
        /*0654*/ 	.byte	0x04, 0x1e
        /*0656*/ 	.short	(.L_1671 - .L_1670)
.L_1670:
        /*0658*/ 	.word	0x00000000


	//----- nvinfo : EIATTR_CBANK_PARAM_SIZE
	.align		4
.L_1671:
        /*065c*/ 	.byte	0x03, 0x19
        /*065e*/ 	.short	0x0bf0


	//----- nvinfo : EIATTR_PARAM_CBANK
	.align		4
        /*0660*/ 	.byte	0x04, 0x0a
        /*0662*/ 	.short	(.L_1673 - .L_1672)
	.align		4
.L_1672:
        /*0664*/ 	.word	index@(.nv.constant0._ZN7cutlass13device_kernelIN5flash11enable_sm90INS1_16FlashAttnFwdSm90INS1_25CollectiveMainloopFwdSm90ILi2EN4cute5tupleIJNS5_1CILi1EEES8_S8_EEENS6_IJNS7_ILi192EEENS7_ILi128EEENS7_ILi64EEEEEELi64ENS_6half_tEfNS_4arch4Sm90ELb1ELb0ELb0ELb0ELb0ELb0ELb0ELb1ELb1ELb0ELb0ELb0EEENS1_21CollectiveEpilogueFwdINS6_IJSA_SC_SB_EEES9_SE_SG_Li384ELb0ELb0ELb0ELb0EEENS1_30DynamicPersistentTileSchedulerILi384ELi32ELb0ELb0ELb1EEEEEEEEEvNT_6ParamsE)
        /*0668*/ 	.short	0x0210
        /*066a*/ 	.short	0x0bf0


	//----- nvinfo : EIATTR_SW_WAR
	.align		4
.L_1673:
        /*066c*/ 	.byte	0x04, 0x36
        /*066e*/ 	.short	(.L_1675 - .L_1674)
.L_1674:
        /*0670*/ 	.word	0x00000008
.L_1675:


//--------------------- .nv.info._ZN7cutlass13device_kernelIN5flash11enable_sm90INS1_16FlashAttnFwdSm90INS1_25CollectiveMainloopFwdSm90ILi2EN4cute5tupleIJNS5_1CILi1EEES8_S8_EEENS6_IJNS7_ILi192EEENS7_ILi128EEENS7_ILi64EEEEEELi64ENS_6half_tEfNS_4arch4Sm90ELb1ELb0ELb0ELb1ELb0ELb0ELb0ELb1ELb1ELb0ELb0ELb0EEENS1_21CollectiveEpilogueFwdINS6_IJSA_SC_SB_EEES9_SE_SG_Li384ELb1ELb0ELb0ELb0EEENS1_36VarlenDynamicPersistentTileSchedulerILi192ELi128ELi384ELi32ELb0ELb0ELb1ELb1ELb1ELb1EEEEEEEEEvNT_6ParamsE --------------------------
	.section	.nv.info._ZN7cutlass13device_kernelIN5flash11enable_sm90INS1_16FlashAttnFwdSm90INS1_25CollectiveMainloopFwdSm90ILi2EN4cute5tupleIJNS5_1CILi1EEES8_S8_EEENS6_IJNS7_ILi192EEENS7_ILi128EEENS7_ILi64EEEEEELi64ENS_6half_tEfNS_4arch4Sm90ELb1ELb0ELb0ELb1ELb0ELb0ELb0ELb1ELb1ELb0ELb0ELb0EEENS1_21CollectiveEpilogueFwdINS6_IJSA_SC_SB_EEES9_SE_SG_Li384ELb1ELb0ELb0ELb0EEENS1_36VarlenDynamicPersistentTileSchedulerILi192ELi128ELi384ELi32ELb0ELb0ELb1ELb1ELb1ELb1EEEEEEEEEvNT_6ParamsE,"",@"SHT_CUDA_INFO"
	.sectionflags	@""
	.align	4


	//----- nvinfo : EIATTR_CUDA_API_VERSION
	.align		4
        /*0000*/ 	.byte	0x04, 0x37
        /*0002*/ 	.short	(.L_1677 - .L_1676)
.L_1676:
        /*0004*/ 	.word	0x00000082


	//----- nvinfo : EIATTR_KPARAM_INFO
	.align		4
.L_1677:
        /*0008*/ 	.byte	0x04, 0x17
        /*000a*/ 	.short	(.L_1679 - .L_1678)
.L_1678:
        /*000c*/ 	.word	0x00000000
        /*0010*/ 	.short	0x0000
        /*0012*/ 	.short	0x0070
        /*0014*/ 	.byte	0x00, 0xf0, 0x01, 0x28


	//----- nvinfo : EIATTR_SPARSE_MMA_MASK
	.align		4
.L_1679:
        /*0018*/ 	.byte	0x03, 0x50
        /*001a*/ 	.short	0x0000


	//----- nvinfo : EIATTR_MAXREG_COUNT
	.align		4
        /*001c*/ 	.byte	0x03, 0x1b
        /*001e*/ 	.short	0x0080


	//----- nvinfo : EIATTR_NUM_BARRIERS
	.align		4
        /*0020*/ 	.byte	0x02, 0x4c
        /*0022*/ 	.byte	0x10
	.zero		1


	//----- nvinfo : EIATTR_EXTERNS
	.align		4
        /*0024*/ 	.byte	0x04, 0x0f
        /*0026*/ 	.short	(.L_1681 - .L_1680)


	//   ....[0]....
	.align		4
.L_1680:
        /*0028*/ 	.word	index@(__assertfail)


	//----- nvinfo : EIATTR_ANNOTATIONS
	.align		4
.L_1681:
        /*002c*/ 	.byte	0x04, 0x55
        /*002e*/ 	.short	(.L_1683 - .L_1682)


	//   ....[0]....
.L_1682:
        /*0030*/ 	.word	0x00000001
        /*0034*/ 	.byte	0x90, 0xa8, 0x00, 0x00, 0x01, 0x00, 0x00, 0x00, 0x30, 0xa9, 0x00, 0x00, 0x01, 0x00, 0x00, 0x00
        /*0044*/ 	.byte	0xb0, 0xaa, 0x00, 0x00, 0x01, 0x00, 0x00, 0x00, 0x80, 0xab, 0x00, 0x00, 0x01, 0x00, 0x00, 0x00
        /*0054*/ 	.byte	0xf0, 0xb2, 0x00, 0x00, 0x01, 0x00, 0x00, 0x00, 0x20, 0xb3, 0x00, 0x00, 0x01, 0x00, 0x00, 0x00
        /*0064*/ 	.byte	0x40, 0xb9, 0x00, 0x00, 0x01, 0x00, 0x00, 0x00, 0x90, 0xba, 0x00, 0x00, 0x01, 0x00, 0x00, 0x00
        /*0074*/ 	.byte	0x80, 0xdc, 0x00, 0x00


	//----- nvinfo : EIATTR_MERCURY_ISA_VERSION
	.align		4
.L_1683:
        /*0078*/ 	.byte	0x03, 0x5f
        /*007a*/ 	.short	0x0101


	//----- nvinfo : EIATTR_UNUSED_LOAD_BYTE_OFFSET
	.align		4
        /*007c*/ 	.byte	0x04, 0x44
        /*007e*/ 	.short	(.L_1685 - .L_1684)


	//   ....[0]....
.L_1684:
        /*0080*/ 	.word	0x00000a70
        /*0084*/ 	.word	0x0000fff0


	//   ....[1]....
        /*0088*/ 	.word	0x000083e0
        /*008c*/ 	.word	0x0000fff0


	//----- nvinfo : EIATTR_INT_WARP_WIDE_INSTR_OFFSETS
	.align		4
.L_1685:
        /*0090*/ 	.byte	0x04, 0x31
        /*0092*/ 	.short	(.L_1687 - .L_1686)


	//   ....[0]....
.L_1686:
        /*0094*/ 	.word	0x00000160


	//   ....[1]....
        /*0098*/ 	.word	0x000001a0


	//   ....[2]....
        /*009c*/ 	.word	0x00000210


	//   ....[3]....
        /*00a0*/ 	.word	0x0000aea0


	//   ....[4]....
        /*00a4*/ 	.word	0x0000af30


	//   ....[5]....
        /*00a8*/ 	.word	0x0000b380


	//   ....[6]....
        /*00ac*/ 	.word	0x0000b3b0


	//   ....[7]....
        /*00b0*/ 	.word	0x0000cdb0


	//   ....[8]....
        /*00b4*/ 	.word	0x0000ce40


	//----- nvinfo : EIATTR_COOP_GROUP_MASK_REGIDS
	.align		4
.L_1687:
        /*00b8*/ 	.byte	0x04, 0x29
        /*00ba*/ 	.short	(.L_1689 - .L_1688)


	//   ....[0]....
.L_1688:
        /*00bc*/ 	.word	0xffffffff


	//   ....[1]....
        /*00c0*/ 	.word	0xffffffff


	//   ....[2]....
        /*00c4*/ 	.word	0xffffffff


	//   ....[3]....
        /*00c8*/ 	.word	0xffffffff


	//   ....[4]....
        /*00cc*/ 	.word	0xffffffff


	//   ....[5]....
        /*00d0*/ 	.word	0xffffffff


	//   ....[6]....
        /*00d4*/ 	.word	0xffffffff


	//   ....[7]....
        /*00d8*/ 	.word	0xffffffff


	//   ....[8]....
        /*00dc*/ 	.word	0xffffffff


	//   ....[9]....
        /*00e0*/ 	.word	0xffffffff


	//   ....[10]....
        /*00e4*/ 	.word	0xffffffff


	//   ....[11]....
        /*00e8*/ 	.word	0xffffffff


	//   ....[12]....
        /*00ec*/ 	.word	0xffffffff


	//   ....[13]....
        /*00f0*/ 	.word	0xffffffff


	//   ....[14]....
        /*00f4*/ 	.word	0xffffffff


	//   ....[15]....
        /*00f8*/ 	.word	0xffffffff


	//   ....[16]....
        /*00fc*/ 	.word	0xffffffff


	//   ....[17]....
        /*0100*/ 	.word	0xffffffff


	//   ....[18]....
        /*0104*/ 	.word	0xffffffff


	//   ....[19]....
        /*0108*/ 	.word	0xffffffff


	//   ....[20]....
        /*010c*/ 	.word	0xffffffff


	//   ....[21]....
        /*0110*/ 	.word	0xffffffff


	//   ....[22]....
        /*0114*/ 	.word	0xffffffff


	//   ....[23]....
        /*0118*/ 	.word	0xffffffff


	//   ....[24]....
        /*011c*/ 	.word	0xffffffff


	//   ....[25]....
        /*0120*/ 	.word	0xffffffff


	//   ....[26]....
        /*0124*/ 	.word	0xffffffff


	//   ....[27]....
        /*0128*/ 	.word	0xffffffff


	//   ....[28]....
        /*012c*/ 	.word	0xffffffff


	//   ....[29]....
        /*0130*/ 	.word	0xffffffff


	//   ....[30]....
        /*0134*/ 	.word	0xffffffff


	//   ....[31]....
        /*0138*/ 	.word	0xffffffff


	//   ....[32]....
        /*013c*/ 	.word	0xffffffff


	//   ....[33]....
        /*0140*/ 	.word	0xffffffff


	//   ....[34]....
        /*0144*/ 	.word	0xffffffff


	//   ....[35]....
        /*0148*/ 	.word	0xffffffff


	//   ....[36]....
        /*014c*/ 	.word	0xffffffff


	//   ....[37]....
        /*0150*/ 	.word	0xffffffff


	//   ....[38]....
        /*0154*/ 	.word	0xffffffff


	//   ....[39]....
        /*0158*/ 	.word	0xffffffff


	//   ....[40]....
        /*015c*/ 	.word	0xffffffff


	//   ....[41]....
        /*0160*/ 	.word	0xffffffff


	//   ....[42]....
        /*0164*/ 	.word	0xffffffff


	//   ....[43]....
        /*0168*/ 	.word	0xffffffff


	//   ....[44]....
        /*016c*/ 	.word	0xffffffff


	//   ....[45]....
        /*0170*/ 	.word	0xffffffff


	//   ....[46]....
        /*0174*/ 	.word	0xffffffff


	//   ....[47]....
        /*0178*/ 	.word	0xffffffff


	//   ....[48]....
        /*017c*/ 	.word	0xffffffff


	//   ....[49]....
        /*0180*/ 	.word	0xffffffff


	//   ....[50]....
        /*0184*/ 	.word	0xffffffff


	//   ....[51]....
        /*0188*/ 	.word	0xffffffff


	//   ....[52]....
        /*018c*/ 	.word	0xffffffff


	//   ....[53]....
        /*0190*/ 	.word	0xffffffff


	//   ....[54]....
        /*0194*/ 	.word	0xffffffff


	//   ....[55]....
        /*0198*/ 	.word	0xffffffff


	//   ....[56]....
        /*019c*/ 	.word	0xffffffff


	//   ....[57]....
        /*01a0*/ 	.word	0xffffffff


	//   ....[58]....
        /*01a4*/ 	.word	0x0500000f


	//   ....[59]....
        /*01a8*/ 	.word	0x0500000f


	//   ....[60]....
        /*01ac*/ 	.word	0x0500000f


	//   ....[61]....
        /*01b0*/ 	.word	0x0500000f


	//   ....[62]....
        /*01b4*/ 	.word	0x0500000f


	//   ....[63]....
        /*01b8*/ 	.word	0x0500000f


	//   ....[64]....
        /*01bc*/ 	.word	0x0500000f


	//   ....[65]....
        /*01c0*/ 	.word	0x0500000f


	//   ....[66]....
        /*01c4*/ 	.word	0x0500000f


	//   ....[67]....
        /*01c8*/ 	.word	0x0500000f


	//   ....[68]....
        /*01cc*/ 	.word	0x0500000f


	//   ....[69]....
        /*01d0*/ 	.word	0x0500000f


	//   ....[70]....
        /*01d4*/ 	.word	0x0500000f


	//   ....[71]....
        /*01d8*/ 	.word	0x0500000f


	//   ....[72]....
        /*01dc*/ 	.word	0x0500000f


	//   ....[73]....
        /*01e0*/ 	.word	0x0500000f


	//   ....[74]....
        /*01e4*/ 	.word	0x0500000f


	//   ....[75]....
        /*01e8*/ 	.word	0x0500000f


	//   ....[76]....
        /*01ec*/ 	.word	0x0500000f


	//----- nvinfo : EIATTR_COOP_GROUP_INSTR_OFFSETS
	.align		4
.L_1689:
        /*01f0*/ 	.byte	0x04, 0x28
        /*01f2*/ 	.short	(.L_1691 - .L_1690)


	//   ....[0]....
.L_1690:
        /*01f4*/ 	.word	0x00000070


	//   ....[1]....
        /*01f8*/ 	.word	0x00000170


	//   ....[2]....
        /*01fc*/ 	.word	0x000001c0


	//   ....[3]....
        /*0200*/ 	.word	0x000003f0


	//   ....[4]....
        /*0204*/ 	.word	0x00000550


	//   ....[5]....
        /*0208*/ 	.word	0x00000670


	//   ....[6]....
        /*020c*/ 	.word	0x000007d0


	//   ....[7]....
        /*0210*/ 	.word	0x00001460


	//   ....[8]....
        /*0214*/ 	.word	0x00002300


	//   ....[9]....
        /*0218*/ 	.word	0x00002360


	//   ....[10]....
        /*021c*/ 	.word	0x00002cd0


	//   ....[11]....
        /*0220*/ 	.word	0x00002d40


	//   ....[12]....
        /*0224*/ 	.word	0x000044e0


	//   ....[13]....
        /*0228*/ 	.word	0x000045f0


	//   ....[14]....
        /*022c*/ 	.word	0x00004ee0


	//   ....[15]....
        /*0230*/ 	.word	0x00004f50


	//   ....[16]....
        /*0234*/ 	.word	0x00006580


	//   ....[17]....
        /*0238*/ 	.word	0x000065a0


	//   ....[18]....
        /*023c*/ 	.word	0x00006b70


	//   ....[19]....
        /*0240*/ 	.word	0x00006c00


	//   ....[20]....
        /*0244*/ 	.word	0x00007ca0


	//   ....[21]....
        /*0248*/ 	.word	0x00007ce0


	//   ....[22]....
        /*024c*/ 	.word	0x00007dc0


	//   ....[23]....
        /*0250*/ 	.word	0x00007de0


	//   ....[24]....
        /*0254*/ 	.word	0x00009d40


	//   ....[25]....
        /*0258*/ 	.word	0x00009ed0


	//   ....[26]....
        /*025c*/ 	.word	0x00009f00


	//   ....[27]....
        /*0260*/ 	.word	0x00009f40


	//   ....[28]....
        /*0264*/ 	.word	0x00009fa0


	//   ....[29]....
        /*0268*/ 	.word	0x0000a000


	//   ....[30]....
        /*026c*/ 	.word	0x0000a040


	//   ....[31]....
        /*0270*/ 	.word	0x0000a1d0


	//   ....[32]....
        /*0274*/ 	.word	0x0000a230


	//   ....[33]....
        /*0278*/ 	.word	0x0000a270


	//   ....[34]....
        /*027c*/ 	.word	0x0000a2b0


	//   ....[35]....
        /*0280*/ 	.word	0x0000a2e0


	//   ....[36]....
        /*0284*/ 	.word	0x0000a310


	//   ....[37]....
        /*0288*/ 	.word	0x0000a3a0


	//   ....[38]....
        /*028c*/ 	.word	0x0000a400


	//   ....[39]....
        /*0290*/ 	.word	0x0000a490


	//   ....[40]....
        /*0294*/ 	.word	0x0000d100


	//   ....[41]....
        /*0298*/ 	.word	0x0000d110


	//   ....[42]....
        /*029c*/ 	.word	0x0000d200


	//   ....[43]....
        /*02a0*/ 	.word	0x0000d260


	//   ....[44]....
        /*02a4*/ 	.word	0x0000d2a0


	//   ....[45]....
        /*02a8*/ 	.word	0x0000d2e0


	//   ....[46]....
        /*02ac*/ 	.word	0x0000d310


	//   ....[47]....
        /*02b0*/ 	.word	0x0000d340


	//   ....[48]....
        /*02b4*/ 	.word	0x0000d4b0


	//   ....[49]....
        /*02b8*/ 	.word	0x0000d510


	//   ....[50]....
        /*02bc*/ 	.word	0x0000d550


	//   ....[51]....
        /*02c0*/ 	.word	0x0000d590


	//   ....[52]....
        /*02c4*/ 	.word	0x0000d5c0


	//   ....[53]....
        /*02c8*/ 	.word	0x0000d5f0


	//   ....[54]....
        /*02cc*/ 	.word	0x0000d6b0


	//   ....[55]....
        /*02d0*/ 	.word	0x0000d6d0


	//   ....[56]....
        /*02d4*/ 	.word	0x0000d740


	//   ....[57]....
        /*02d8*/ 	.word	0x0000dda0


	//   ....[58]....
        /*02dc*/ 	.word	0x0000e340


	//   ....[59]....
        /*02e0*/ 	.word	0x0000e730


	//   ....[60]....
        /*02e4*/ 	.word	0x0000e7c0


	//   ....[61]....
        /*02e8*/ 	.word	0x0000e860


	//   ....[62]....
        /*02ec*/ 	.word	0x0000e910


	//   ....[63]....
        /*02f0*/ 	.word	0x0000e990


	//   ....[64]....
        /*02f4*/ 	.word	0x0000ea10


	//   ....[65]....
        /*02f8*/ 	.word	0x0000ea90


	//   ....[66]....
        /*02fc*/ 	.word	0x0000eb10


	//   ....[67]....
        /*0300*/ 	.word	0x0000eba0


	//   ....[68]....
        /*0304*/ 	.word	0x0000ec50


	//   ....[69]....
        /*0308*/ 	.word	0x0000ecd0


	//   ....[70]....
        /*030c*/ 	.word	0x0000ed50


	//   ....[71]....
        /*0310*/ 	.word	0x0000edd0


	//   ....[72]....
        /*0314*/ 	.word	0x0000ee50


	//   ....[73]....
        /*0318*/ 	.word	0x0000eec0


	//   ....[74]....
        /*031c*/ 	.word	0x0000ef60


	//   ....[75]....
        /*0320*/ 	.word	0x0000eff0


	//   ....[76]....
        /*0324*/ 	.word	0x0000f110


	//----- nvinfo : EIATTR_REG_RECONFIG
	.align		4
.L_1691:
        /*0328*/ 	.byte	0x01, 0x54
	.zero		2


	//----- nvinfo : EIATTR_SYSCALL_OFFSETS
	.align		4
        /*032c*/ 	.byte	0x04, 0x46
        /*032e*/ 	.short	(.L_1693 - .L_1692)


	//   ....[0]....
.L_1692:
        /*0330*/ 	.word	0x00001640


	//   ....[1]....
        /*0334*/ 	.word	0x0000b0b0


	//   ....[2]....
        /*0338*/ 	.word	0x0000b1e0


	//   ....[3]....
        /*033c*/ 	.word	0x0000b2e0


	//----- nvinfo : EIATTR_MBARRIER_INSTR_OFFSETS
	.align		4
.L_1693:
        /*0340*/ 	.byte	0x04, 0x39
        /*0342*/ 	.short	(.L_1695 - .L_1694)


	//   ....[0]....
.L_1694:
        /*0344*/ 	.word	0x000002a0
        /*0348*/ 	.word	0x000000ff
        /*034c*/ 	.word	0x00016800
        /*0350*/ 	.short	0x0100
        /*0352*/ 	.byte	0x08
	.zero		1


	//   ....[1]....
        /*0354*/ 	.word	0x000002b0
        /*0358*/ 	.word	0x000000ff
        /*035c*/ 	.word	0x00016820
        /*0360*/ 	.short	0x0100
        /*0362*/ 	.byte	0x08
	.zero		1


	//   ....[2]....
        /*0364*/ 	.word	0x000003a0
        /*0368*/ 	.word	0x000000ff
        /*036c*/ 	.word	0x00016830
        /*0370*/ 	.short	0x0100
        /*0372*/ 	.byte	0x08
	.zero		1


	//   ....[3]....
        /*0374*/ 	.word	0x000003b0
        /*0378*/ 	.word	0x000000ff
        /*037c*/ 	.word	0x00016840
        /*0380*/ 	.short	0x0100
        /*0382*/ 	.byte	0x08
	.zero		1


	//   ....[4]....
        /*0384*/ 	.word	0x000003c0
        /*0388*/ 	.word	0x000000ff
        /*038c*/ 	.word	0x00016838
        /*0390*/ 	.short	0x0100
        /*0392*/ 	.byte	0x08
	.zero		1


	//   ....[5]....
        /*0394*/ 	.word	0x000003d0
        /*0398*/ 	.word	0x000000ff
        /*039c*/ 	.word	0x00016848
        /*03a0*/ 	.short	0x0100
        /*03a2*/ 	.byte	0x08
	.zero		1


	//   ....[6]....
        /*03a4*/ 	.word	0x00000500
        /*03a8*/ 	.word	0x000000ff
        /*03ac*/ 	.word	0x00016850
        /*03b0*/ 	.short	0x0100
        /*03b2*/ 	.byte	0x08
	.zero		1


	//   ....[7]....
        /*03b4*/ 	.word	0x00000510
        /*03b8*/ 	.word	0x000000ff
        /*03bc*/ 	.word	0x00016860
        /*03c0*/ 	.short	0x0100
        /*03c2*/ 	.byte	0x08
	.zero		1


	//   ....[8]....
        /*03c4*/ 	.word	0x00000520
        /*03c8*/ 	.word	0x000000ff
        /*03cc*/ 	.word	0x00016858
        /*03d0*/ 	.short	0x0100
        /*03d2*/ 	.byte	0x08
	.zero		1


	//   ....[9]....
        /*03d4*/ 	.word	0x00000530
        /*03d8*/ 	.word	0x000000ff
        /*03dc*/ 	.word	0x00016868
        /*03e0*/ 	.short	0x0100
        /*03e2*/ 	.byte	0x08
	.zero		1


	//   ....[10]....
        /*03e4*/ 	.word	0x00000620
        /*03e8*/ 	.word	0x000000ff
        /*03ec*/ 	.word	0x00016870
        /*03f0*/ 	.short	0x0100
        /*03f2*/ 	.byte	0x06
	.zero		1


	//   ....[11]....
        /*03f4*/ 	.word	0x00000630
        /*03f8*/ 	.word	0x000000ff
        /*03fc*/ 	.word	0x00016880
        /*0400*/ 	.short	0x0100
        /*0402*/ 	.byte	0x06
	.zero		1


	//   ....[12]....
        /*0404*/ 	.word	0x00000640
        /*0408*/ 	.word	0x000000ff
        /*040c*/ 	.word	0x00016878
        /*0410*/ 	.short	0x0100
        /*0412*/ 	.byte	0x06
	.zero		1


	//   ....[13]....
        /*0414*/ 	.word	0x00000650
        /*0418*/ 	.word	0x000000ff
        /*041c*/ 	.word	0x00016888
        /*0420*/ 	.short	0x0100
        /*0422*/ 	.byte	0x06
	.zero		1


	//   ....[14]....
        /*0424*/ 	.word	0x00000780
        /*0428*/ 	.word	0x000000ff
        /*042c*/ 	.word	0x00016890
        /*0430*/ 	.short	0x0100
        /*0432*/ 	.byte	0x08
	.zero		1


	//   ....[15]....
        /*0434*/ 	.word	0x00000790
        /*0438*/ 	.word	0x000000ff
        /*043c*/ 	.word	0x000168a0
        /*0440*/ 	.short	0x0100
        /*0442*/ 	.byte	0x08
	.zero		1


	//   ....[16]....
        /*0444*/ 	.word	0x000007a0
        /*0448*/ 	.word	0x000000ff
        /*044c*/ 	.word	0x00016898
        /*0450*/ 	.short	0x0100
        /*0452*/ 	.byte	0x08
	.zero		1


	//   ....[17]....
        /*0454*/ 	.word	0x000007b0
        /*0458*/ 	.word	0x000000ff
        /*045c*/ 	.word	0x000168a8
        /*0460*/ 	.short	0x0100
        /*0462*/ 	.byte	0x08
	.zero		1


	//   ....[18]....
        /*0464*/ 	.word	0x000008e0
        /*0468*/ 	.word	0x000000ff
        /*046c*/ 	.word	0x000168b0
        /*0470*/ 	.short	0x0100
        /*0472*/ 	.byte	0x08
	.zero		1


	//   ....[19]....
        /*0474*/ 	.word	0x000008f0
        /*0478*/ 	.word	0x000000ff
        /*047c*/ 	.word	0x000168c0
        /*0480*/ 	.short	0x0100
        /*0482*/ 	.byte	0x08
	.zero		1


	//   ....[20]....
        /*0484*/ 	.word	0x00000900
        /*0488*/ 	.word	0x000000ff
        /*048c*/ 	.word	0x000168b8
        /*0490*/ 	.short	0x0100
        /*0492*/ 	.byte	0x08
	.zero		1


	//   ....[21]....
        /*0494*/ 	.word	0x00000910
        /*0498*/ 	.word	0x000000ff
        /*049c*/ 	.word	0x000168c8
        /*04a0*/ 	.short	0x0100
        /*04a2*/ 	.byte	0x08
	.zero		1


	//   ....[22]....
        /*04a4*/ 	.word	0x000016c0
        /*04a8*/ 	.word	0x000000ff
        /*04ac*/ 	.word	0x00016800
        /*04b0*/ 	.short	0x010a
        /*04b2*/ 	.byte	0x29
	.zero		1


	//   ....[23]....
        /*04b4*/ 	.word	0x00001740
        /*04b8*/ 	.word	0x00000002
        /*04bc*/ 	.word	0x00016830
        /*04c0*/ 	.short	0x010a
        /*04c2*/ 	.byte	0x3f
	.zero		1


	//   ....[24]....
        /*04c4*/ 	.word	0x000017b0
        /*04c8*/ 	.word	0x00000002
        /*04cc*/ 	.word	0x00016830
        /*04d0*/ 	.short	0x010a
        /*04d2*/ 	.byte	0x3f
	.zero		1


	//   ....[25]....
        /*04d4*/ 	.word	0x00001d10
        /*04d8*/ 	.word	0x00000002
        /*04dc*/ 	.word	0x00000000
        /*04e0*/ 	.short	0x0101
        /*04e2*/ 	.byte	0x3f
	.zero		1


	//   ....[26]....
        /*04e4*/ 	.word	0x00003a40
        /*04e8*/ 	.word	0x000000ff
        /*04ec*/ 	.word	0x00016830
        /*04f0*/ 	.short	0x010a
        /*04f2*/ 	.byte	0x06
	.zero		1


	//   ....[27]....
        /*04f4*/ 	.word	0x00003a80
        /*04f8*/ 	.word	0x000000ff
        /*04fc*/ 	.word	0x00016830
        /*0500*/ 	.short	0x010a
        /*0502*/ 	.byte	0x06
	.zero		1


	//   ....[28]....
        /*0504*/ 	.word	0x00003c60
        /*0508*/ 	.word	0x000000ff
        /*050c*/ 	.word	0x00016850
        /*0510*/ 	.short	0x010a
        /*0512*/ 	.byte	0x06
	.zero		1


	//   ....[29]....
        /*0514*/ 	.word	0x00003ca0
        /*0518*/ 	.word	0x000000ff
        /*051c*/ 	.word	0x00016850
        /*0520*/ 	.short	0x010a
        /*0522*/ 	.byte	0x06
	.zero		1


	//   ....[30]....
        /*0524*/ 	.word	0x00005630
        /*0528*/ 	.word	0x00000005
        /*052c*/ 	.word	0x00000000
        /*0530*/ 	.short	0x0101
        /*0532*/ 	.byte	0x3f
	.zero		1


	//   ....[31]....
        /*0534*/ 	.word	0x000056e0
        /*0538*/ 	.word	0x0000001b
        /*053c*/ 	.word	0x00000000
        /*0540*/ 	.short	0x0101
        /*0542*/ 	.byte	0x3f
	.zero		1


	//   ....[32]....
        /*0544*/ 	.word	0x00006000
        /*0548*/ 	.word	0x000000ff
        /*054c*/ 	.word	0x00016830
        /*0550*/ 	.short	0x010a
        /*0552*/ 	.byte	0x06
	.zero		1


	//   ....[33]....
        /*0554*/ 	.word	0x00006040
        /*0558*/ 	.word	0x000000ff
        /*055c*/ 	.word	0x00016830
        /*0560*/ 	.short	0x010a
        /*0562*/ 	.byte	0x06
	.zero		1


	//   ....[34]....
        /*0564*/ 	.word	0x00006220
        /*0568*/ 	.word	0x000000ff
        /*056c*/ 	.word	0x00016850
        /*0570*/ 	.short	0x010a
        /*0572*/ 	.byte	0x06
	.zero		1


	//   ....[35]....
        /*0574*/ 	.word	0x00006260
        /*0578*/ 	.word	0x000000ff
        /*057c*/ 	.word	0x00016850
        /*0580*/ 	.short	0x010a
        /*0582*/ 	.byte	0x06
	.zero		1


	//   ....[36]....
        /*0584*/ 	.word	0x00007540
        /*0588*/ 	.word	0x0000001f
        /*058c*/ 	.word	0x00000000
        /*0590*/ 	.short	0x0101
        /*0592*/ 	.byte	0x3f
	.zero		1


	//   ....[37]....
        /*0594*/ 	.word	0x000076f0
        /*0598*/ 	.word	0x0000001f
        /*059c*/ 	.word	0x00000000
        /*05a0*/ 	.short	0x0101
        /*05a2*/ 	.byte	0x3f
	.zero		1


	//   ....[38]....
        /*05a4*/ 	.word	0x00007c10
        /*05a8*/ 	.word	0x000000ff
        /*05ac*/ 	.word	0x00016850
        /*05b0*/ 	.short	0x010a
        /*05b2*/ 	.byte	0x05
	.zero		1


	//   ....[39]....
        /*05b4*/ 	.word	0x00007c50
        /*05b8*/ 	.word	0x000000ff
        /*05bc*/ 	.word	0x00016850
        /*05c0*/ 	.short	0x010a
        /*05c2*/ 	.byte	0x05
	.zero		1


	//   ....[40]....
        /*05c4*/ 	.word	0x00008270
        /*05c8*/ 	.word	0x00000007
        /*05cc*/ 	.word	0x00000000
        /*05d0*/ 	.short	0x0101
        /*05d2*/ 	.byte	0x3f
	.zero		1


	//   ....[41]....
        /*05d4*/ 	.word	0x00008ef0
        /*05d8*/ 	.word	0x00000000
        /*05dc*/ 	.word	0x00000000
        /*05e0*/ 	.short	0x0101
        /*05e2*/ 	.byte	0x3f
	.zero		1


	//   ....[42]....
        /*05e4*/ 	.word	0x0000b780
        /*05e8*/ 	.word	0x00000005
        /*05ec*/ 	.word	0x00016840
        /*05f0*/ 	.short	0x010a
        /*05f2*/ 	.byte	0x3f
	.zero		1


	//   ....[43]....
        /*05f4*/ 	.word	0x0000bad0
        /*05f8*/ 	.word	0x00000019
        /*05fc*/ 	.word	0x00016820
        /*0600*/ 	.short	0x010a
        /*0602*/ 	.byte	0x3f
	.zero		1


	//   ....[44]....
        /*0604*/ 	.word	0x0000bd90
        /*0608*/ 	.word	0x00000003
        /*060c*/ 	.word	0x00016840
        /*0610*/ 	.short	0x010a
        /*0612*/ 	.byte	0x3f
	.zero		1


	//   ....[45]....
        /*0614*/ 	.word	0x0000bf70
        /*0618*/ 	.word	0x00000002
        /*061c*/ 	.word	0x00000060
        /*0620*/ 	.short	0x010a
        /*0622*/ 	.byte	0x3f
	.zero		1


	//   ....[46]....
        /*0624*/ 	.word	0x0000c3d0
        /*0628*/ 	.word	0x00000003
        /*062c*/ 	.word	0x00016840
        /*0630*/ 	.short	0x010a
        /*0632*/ 	.byte	0x3f
	.zero		1


	//   ....[47]....
        /*0634*/ 	.word	0x0000c5b0
        /*0638*/ 	.word	0x00000003
        /*063c*/ 	.word	0x00000060
        /*0640*/ 	.short	0x010a
        /*0642*/ 	.byte	0x3f
	.zero		1


	//   ....[48]....
        /*0644*/ 	.word	0x0000c970
        /*0648*/ 	.word	0x00000002
        /*064c*/ 	.word	0x00016840
        /*0650*/ 	.short	0x010a
        /*0652*/ 	.byte	0x3f
	.zero		1


	//   ....[49]....
        /*0654*/ 	.word	0x0000cb60
        /*0658*/ 	.word	0x00000002
        /*065c*/ 	.word	0x00000060
        /*0660*/ 	.short	0x010a
        /*0662*/ 	.byte	0x3f
	.zero		1


	//   ....[50]....
        /*0664*/ 	.word	0x0000ceb0
        /*0668*/ 	.word	0x00000003
        /*066c*/ 	.word	0x00016860
        /*0670*/ 	.short	0x010a
        /*0672*/ 	.byte	0x3f
	.zero		1


	//   ....[51]....
        /*0674*/ 	.word	0x0000dd20
        /*0678*/ 	.word	0x00000009
        /*067c*/ 	.word	0x00016820
        /*0680*/ 	.short	0x010a
        /*0682*/ 	.byte	0x3f
	.zero		1


	//   ....[52]....
        /*0684*/ 	.word	0x0000dec0
        /*0688*/ 	.word	0x00000007
        /*068c*/ 	.word	0x00000000
        /*0690*/ 	.short	0x010a
        /*0692*/ 	.byte	0x3f
	.zero		1


	//   ....[53]....
        /*0694*/ 	.word	0x0000df30
        /*0698*/ 	.word	0x00000003
        /*069c*/ 	.word	0x00000000
        /*06a0*/ 	.short	0x010a
        /*06a2*/ 	.byte	0x3f
	.zero		1


	//   ....[54]....
        /*06a4*/ 	.word	0x0000df90
        /*06a8*/ 	.word	0x00000005
        /*06ac*/ 	.word	0x00000000
        /*06b0*/ 	.short	0x010a
        /*06b2*/ 	.byte	0x3f
	.zero		1


	//   ....[55]....
        /*06b4*/ 	.word	0x0000dfc0
        /*06b8*/ 	.word	0x00000003
        /*06bc*/ 	.word	0x00000000
        /*06c0*/ 	.short	0x010a
        /*06c2*/ 	.byte	0x3f
	.zero		1


	//   ....[56]....
        /*06c4*/ 	.word	0x0000e030
        /*06c8*/ 	.word	0x00000003
        /*06cc*/ 	.word	0x00016800
        /*06d0*/ 	.short	0x010a
        /*06d2*/ 	.byte	0x3f
	.zero		1


	//   ....[57]....
        /*06d4*/ 	.word	0x0000e080
        /*06d8*/ 	.word	0x00000002
        /*06dc*/ 	.word	0x00016830
        /*06e0*/ 	.short	0x010a
        /*06e2*/ 	.byte	0x3f
	.zero		1


	//   ....[58]....
        /*06e4*/ 	.word	0x0000e0e0
        /*06e8*/ 	.word	0x00000007
        /*06ec*/ 	.word	0x00016830
        /*06f0*/ 	.short	0x010a
        /*06f2*/ 	.byte	0x3f
	.zero		1


	//   ....[59]....
        /*06f4*/ 	.word	0x0000e140
        /*06f8*/ 	.word	0x00000007
        /*06fc*/ 	.word	0x00016850
        /*0700*/ 	.short	0x010a
        /*0702*/ 	.byte	0x3f
	.zero		1


	//   ....[60]....
        /*0704*/ 	.word	0x0000e1a0
        /*0708*/ 	.word	0x00000009
        /*070c*/ 	.word	0x00016830
        /*0710*/ 	.short	0x010a
        /*0712*/ 	.byte	0x3f
	.zero		1


	//   ....[61]....
        /*0714*/ 	.word	0x0000e200
        /*0718*/ 	.word	0x00000009
        /*071c*/ 	.word	0x00016850
        /*0720*/ 	.short	0x010a
        /*0722*/ 	.byte	0x3f
	.zero		1


	//   ....[62]....
        /*0724*/ 	.word	0x0000e260
        /*0728*/ 	.word	0x00000005
        /*072c*/ 	.word	0x00016850
        /*0730*/ 	.short	0x010a
        /*0732*/ 	.byte	0x3f
	.zero		1


	//   ....[63]....
        /*0734*/ 	.word	0x0000e400
        /*0738*/ 	.word	0x00000005
        /*073c*/ 	.word	0x00016840
        /*0740*/ 	.short	0x010a
        /*0742*/ 	.byte	0x3f
	.zero		1


	//   ....[64]....
        /*0744*/ 	.word	0x0000e450
        /*0748*/ 	.word	0x00000019
        /*074c*/ 	.word	0x00016820
        /*0750*/ 	.short	0x010a
        /*0752*/ 	.byte	0x3f
	.zero		1


	//   ....[65]....
        /*0754*/ 	.word	0x0000e4a0
        /*0758*/ 	.word	0x00000003
        /*075c*/ 	.word	0x00016840
        /*0760*/ 	.short	0x010a
        /*0762*/ 	.byte	0x3f
	.zero		1


	//   ....[66]....
        /*0764*/ 	.word	0x0000e4f0
        /*0768*/ 	.word	0x00000002
        /*076c*/ 	.word	0x00000060
        /*0770*/ 	.short	0x010a
        /*0772*/ 	.byte	0x3f
	.zero		1


	//   ....[67]....
        /*0774*/ 	.word	0x0000e540
        /*0778*/ 	.word	0x00000003
        /*077c*/ 	.word	0x00016840
        /*0780*/ 	.short	0x010a
        /*0782*/ 	.byte	0x3f
	.zero		1


	//   ....[68]....
        /*0784*/ 	.word	0x0000e590
        /*0788*/ 	.word	0x00000003
        /*078c*/ 	.word	0x00000060
        /*0790*/ 	.short	0x010a
        /*0792*/ 	.byte	0x3f
	.zero		1


	//   ....[69]....
        /*0794*/ 	.word	0x0000e5e0
        /*0798*/ 	.word	0x00000002
        /*079c*/ 	.word	0x00016840
        /*07a0*/ 	.short	0x010a
        /*07a2*/ 	.byte	0x3f
	.zero		1


	//   ....[70]....
        /*07a4*/ 	.word	0x0000e630
        /*07a8*/ 	.word	0x00000002
        /*07ac*/ 	.word	0x00000060
        /*07b0*/ 	.short	0x010a
        /*07b2*/ 	.byte	0x3f
	.zero		1


	//   ....[71]....
        /*07b4*/ 	.word	0x0000e680
        /*07b8*/ 	.word	0x00000003
        /*07bc*/ 	.word	0x00016860
        /*07c0*/ 	.short	0x010a
        /*07c2*/ 	.byte	0x3f
	.zero		1


	//   ....[72]....
        /*07c4*/ 	.word	0x0000f030
        /*07c8*/ 	.word	0x00000009
        /*07cc*/ 	.word	0x00016820
        /*07d0*/ 	.short	0x010a
        /*07d2*/ 	.byte	0x3f
	.zero		1


	//   ....[73]....
        /*07d4*/ 	.word	0x0000f1d0
        /*07d8*/ 	.word	0x00000007
        /*07dc*/ 	.word	0x00000000
        /*07e0*/ 	.short	0x010a
        /*07e2*/ 	.byte	0x3f
	.zero		1


	//   ....[74]....
        /*07e4*/ 	.word	0x0000f220
        /*07e8*/ 	.word	0x00000003
        /*07ec*/ 	.word	0x00000000
        /*07f0*/ 	.short	0x010a
        /*07f2*/ 	.byte	0x3f
	.zero		1


	//   ....[75]....
        /*07f4*/ 	.word	0x0000f270
        /*07f8*/ 	.word	0x00000005
        /*07fc*/ 	.word	0x00000000
        /*0800*/ 	.short	0x010a
        /*0802*/ 	.byte	0x3f
	.zero		1


	//----- nvinfo : EIATTR_NUM_MBARRIERS
	.align		4
.L_1695:
        /*0804*/ 	.byte	0x03, 0x38
        /*0806*/ 	.short	0x0016


	//----- nvinfo : EIATTR_EXIT_INSTR_OFFSETS
	.align		4
        /*0808*/ 	.byte	0x04, 0x1c
        /*080a*/ 	.short	(.L_1697 - .L_1696)


	//   ....[0]....
.L_1696:
        /*080c*/ 	.word	0x00000ab0


	//   ....[1]....
        /*0810*/ 	.word	0x00009d00


	//   ....[2]....
        /*0814*/ 	.word	0x00009d60


	//   ....[3]....
        /*0818*/ 	.word	0x0000e010


	//----- nvinfo : EIATTR_MAX_THREADS
	.align		4
.L_1697:
        /*081c*/ 	.byte	0x04, 0x05
        /*081e*/ 	.short	(.L_1699 - .L_1698)
.L_1698:
        /*0820*/ 	.word	0x00000200
        /*0824*/ 	.word	0x00000001
        /*0828*/ 	.word	0x00000001


	//----- nvinfo : EIATTR_CRS_STACK_SIZE
	.align		4
.L_1699:
        /*082c*/ 	.byte	0x04, 0x1e
        /*082e*/ 	.short	(.L_1701 - .L_1700)
.L_1700:
        /*0830*/ 	.word	0x00000000


	//----- nvinfo : EIATTR_CBANK_PARAM_SIZE
	.align		4
.L_1701:
        /*0834*/ 	.byte	0x03, 0x19
        /*0836*/ 	.short	0x0a70


	//----- nvinfo : EIATTR_PARAM_CBANK
	.align		4
        /*0838*/ 	.byte	0x04, 0x0a
        /*083a*/ 	.short	(.L_1703 - .L_1702)
	.align		4
.L_1702:
        /*083c*/ 	.word	index@(.nv.constant0._ZN7cutlass13device_kernelIN5flash11enable_sm90INS1_16FlashAttnFwdSm90INS1_25CollectiveMainloopFwdSm90ILi2EN4cute5tupleIJNS5_1CILi1EEES8_S8_EEENS6_IJNS7_ILi192EEENS7_ILi128EEENS7_ILi64EEEEEELi64ENS_6half_tEfNS_4arch4Sm90ELb1ELb0ELb0ELb1ELb0ELb0ELb0ELb1ELb1ELb0ELb0ELb0EEENS1_21CollectiveEpilogueFwdINS6_IJSA_SC_SB_EEES9_SE_SG_Li384ELb1ELb0ELb0ELb0EEENS1_36VarlenDynamicPersistentTileSchedulerILi192ELi128ELi384ELi32ELb0ELb0ELb1ELb1ELb1ELb1EEEEEEEEEvNT_6ParamsE)
        /*0840*/ 	.short	0x0210
        /*0842*/ 	.short	0x0a70


	//----- nvinfo : EIATTR_SW_WAR
	.align		4
.L_1703:
        /*0844*/ 	.byte	0x04, 0x36
        /*0846*/ 	.short	(.L_1705 - .L_1704)
.L_1704:
        /*0848*/ 	.word	0x00000008
.L_1705:


//--------------------- .nv.info._ZN7cutlass13device_kernelIN5flash11enable_sm90INS1_16FlashAttnFwdSm90INS1_25CollectiveMainloopFwdSm90ILi2EN4cute5tupleIJNS5_1CILi1EEES8_S8_EEENS6_IJNS7_ILi192EEENS7_ILi128EEENS7_ILi64EEEEEELi64ENS_6half_tEfNS_4arch4Sm90ELb1ELb0ELb0ELb1ELb0ELb1ELb0ELb1ELb1ELb0ELb0ELb0EEENS1_21CollectiveEpilogueFwdINS6_IJSA_SC_SB_EEES9_SE_SG_Li384ELb1ELb0ELb0ELb0EEENS1_36VarlenDynamicPersistentTileSchedulerILi192ELi128ELi384ELi32ELb0ELb0ELb1ELb1ELb1ELb1EEEEEEEEEvNT_6ParamsE --------------------------
	.section	.nv.info._ZN7cutlass13device_kernelIN5flash11enable_sm90INS1_16FlashAttnFwdSm90INS1_25CollectiveMainloopFwdSm90ILi2EN4cute5tupleIJNS5_1CILi1EEES8_S8_EEENS6_IJNS7_ILi192EEENS7_ILi128EEENS7_ILi64EEEEEELi64ENS_6half_tEfNS_4arch4Sm90ELb1ELb0ELb0ELb1ELb0ELb1ELb0ELb1ELb1ELb0ELb0ELb0EEENS1_21CollectiveEpilogueFwdINS6_IJSA_SC_SB_EEES9_SE_SG_Li384ELb1ELb0ELb0ELb0EEENS1_36VarlenDynamicPersistentTileSchedulerILi192ELi128ELi384ELi32ELb0ELb0ELb1ELb1ELb1ELb1EEEEEEEEEvNT_6ParamsE,"",@"SHT_CUDA_INFO"
	.sectionflags	@""
	.align	4


	//----- nvinfo : EIATTR_CUDA_API_VERSION
	.align		4
        /*0000*/ 	.byte	0x04, 0x37
        /*0002*/ 	.short	(.L_1707 - .L_1706)
.L_1706:
        /*0004*/ 	.word	0x00000082


	//----- nvinfo : EIATTR_KPARAM_INFO
	.align		4
.L_1707:
        /*0008*/ 	.byte	0x04, 0x17
        /*000a*/ 	.short	(.L_1709 - .L_1708)
.L_1708:
        /*000c*/ 	.word	0x00000000
        /*0010*/ 	.short	0x0000
        /*0012*/ 	.short	0x0070
        /*0014*/ 	.byte	0x00, 0xf0, 0x01, 0x28


	//----- nvinfo : EIATTR_SPARSE_MMA_MASK
	.align		4
.L_1709:
        /*0018*/ 	.byte	0x03, 0x50
        /*001a*/ 	.short	0x0000


	//----- nvinfo : EIATTR_MAXREG_COUNT
	.align		4
        /*001c*/ 	.byte	0x03, 0x1b
        /*001e*/ 	.short	0x0080


	//----- nvinfo : EIATTR_NUM_BARRIERS
	.align		4
        /*0020*/ 	.byte	0x02, 0x4c
        /*0022*/ 	.byte	0x10
	.zero		1


	//----- nvinfo : EIATTR_EXTERNS
	.align		4
        /*0024*/ 	.byte	0x04, 0x0f
        /*0026*/ 	.short	(.L_1711 - .L_1710)


	//   ....[0]....
	.align		4
.L_1710:
        /*0028*/ 	.word	index@(__assertfail)


	//----- nvinfo : EIATTR_ANNOTATIONS
	.align		4
.L_1711:
        /*002c*/ 	.byte	0x04, 0x55
        /*002e*/ 	.short	(.L_1713 - .L_1712)


	//   ....[0]....
.L_1712:
        /* <DEDUP_REMOVED lines=44> */


	//----- nvinfo : EIATTR_MERCURY_ISA_VERSION
	.align		4
.L_1713:
        /*02e0*/ 	.byte	0x03, 0x5f
        /*02e2*/ 	.short	0x0101


	//----- nvinfo : EIATTR_UNUSED_LOAD_BYTE_OFFSET
	.align		4
        /*02e4*/ 	.byte	0x04, 0x44
        /*02e6*/ 	.short	(.L_1715 - .L_1714)


	//   ....[0]....
.L_1714:
        /*02e8*/ 	.word	0x00000b00
        /*02ec*/ 	.word	0x0000fff0


	//   ....[1]....
        /*02f0*/ 	.word	0x00010030
        /*02f4*/ 	.word	0x0000fff0


	//----- nvinfo : EIATTR_INT_WARP_WIDE_INSTR_OFFSETS
	.align		4
.L_1715:
        /*02f8*/ 	.byte	0x04, 0x31
        /*02fa*/ 	.short	(.L_1717 - .L_1716)


	//   ....[0]....
.L_1716:
        /*02fc*/ 	.word	0x000001b0


	//   ....[1]....
        /*0300*/ 	.word	0x00000250


	//   ....[2]....
        /*0304*/ 	.word	0x000002c0


	//   ....[3]....
        /*0308*/ 	.word	0x000135f0


	//   ....[4]....
        /*030c*/ 	.word	0x00013680


	//   ....[5]....
        /*0310*/ 	.word	0x00013ad0


	//   ....[6]....
        /*0314*/ 	.word	0x00013b00


	//   ....[7]....
        /*0318*/ 	.word	0x00015530


	//   ....[8]....
        /*031c*/ 	.word	0x000155c0


	//----- nvinfo : EIATTR_COOP_GROUP_MASK_REGIDS
	.align		4
.L_1717:
        /*0320*/ 	.byte	0x04, 0x29
        /*0322*/ 	.short	(.L_1719 - .L_1718)


	//   ....[0]....
.L_1718:
        /*0324*/ 	.word	0xffffffff


	//   ....[1]....
        /*0328*/ 	.word	0xffffffff


	//   ....[2]....
        /*032c*/ 	.word	0xffffffff


	//   ....[3]....
        /*0330*/ 	.word	0xffffffff


	//   ....[4]....
        /*0334*/ 	.word	0xffffffff


	//   ....[5]....
        /*0338*/ 	.word	0xffffffff


	//   ....[6]....
        /*033c*/ 	.word	0xffffffff


	//   ....[7]....
        /*0340*/ 	.word	0xffffffff


	//   ....[8]....
        /*0344*/ 	.word	0xffffffff


	//   ....[9]....
        /*0348*/ 	.word	0xffffffff


	//   ....[10]....
        /*034c*/ 	.word	0xffffffff


	//   ....[11]....
        /*0350*/ 	.word	0xffffffff


	//   ....[12]....
        /*0354*/ 	.word	0xffffffff


	//   ....[13]....
        /*0358*/ 	.word	0xffffffff


	//   ....[14]....
        /*035c*/ 	.word	0xffffffff


	//   ....[15]....
        /*0360*/ 	.word	0xffffffff


	//   ....[16]....
        /*0364*/ 	.word	0xffffffff


	//   ....[17]....
        /*0368*/ 	.word	0xffffffff


	//   ....[18]....
        /*036c*/ 	.word	0xffffffff


	//   ....[19]....
        /*0370*/ 	.word	0xffffffff


	//   ....[20]....
        /*0374*/ 	.word	0xffffffff


	//   ....[21]....
        /*0378*/ 	.word	0xffffffff


	//   ....[22]....
        /*037c*/ 	.word	0xffffffff


	//   ....[23]....
        /*0380*/ 	.word	0xffffffff


	//   ....[24]....
        /*0384*/ 	.word	0xffffffff


	//   ....[25]....
        /*0388*/ 	.word	0xffffffff


	//   ....[26]....
        /*038c*/ 	.word	0xffffffff


	//   ....[27]....
        /*0390*/ 	.word	0xffffffff


	//   ....[28]....
        /*0394*/ 	.word	0xffffffff


	//   ....[29]....
        /*0398*/ 	.word	0xffffffff


	//   ....[30]....
        /*039c*/ 	.word	0xffffffff


	//   ....[31]....
        /*03a0*/ 	.word	0xffffffff


	//   ....[32]....
        /*03a4*/ 	.word	0xffffffff


	//   ....[33]....
        /*03a8*/ 	.word	0xffffffff


	//   ....[34]....
        /*03ac*/ 	.word	0xffffffff


	//   ....[35]....
        /*03b0*/ 	.word	0xffffffff


	//   ....[36]....
        /*03b4*/ 	.word	0xffffffff


	//   ....[37]....
        /*03b8*/ 	.word	0xffffffff


	//   ....[38]....
        /*03bc*/ 	.word	0xffffffff


	//   ....[39]....
        /*03c0*/ 	.word	0xffffffff


	//   ....[40]....
        /*03c4*/ 	.word	0xffffffff


	//   ....[41]....
        /*03c8*/ 	.word	0xffffffff


	//   ....[42]....
        /*03cc*/ 	.word	0xffffffff


	//   ....[43]....
        /*03d0*/ 	.word	0xffffffff


	//   ....[44]....
        /*03d4*/ 	.word	0xffffffff


	//   ....[45]....
        /*03d8*/ 	.word	0xffffffff


	//   ....[46]....
        /*03dc*/ 	.word	0xffffffff


	//   ....[47]....
        /*03e0*/ 	.word	0xffffffff


	//   ....[48]....
        /*03e4*/ 	.word	0xffffffff


	//   ....[49]....
        /*03e8*/ 	.word	0xffffffff


	//   ....[50]....
        /*03ec*/ 	.word	0xffffffff


	//   ....[51]....
        /*03f0*/ 	.word	0xffffffff


	//   ....[52]....
        /*03f4*/ 	.word	0xffffffff


	//   ....[53]....
        /*03f8*/ 	.word	0xffffffff


	//   ....[54]....
        /*03fc*/ 	.word	0xffffffff


	//   ....[55]....
        /*0400*/ 	.word	0xffffffff


	//   ....[56]....
        /*0404*/ 	.word	0xffffffff


	//   ....[57]....
        /*0408*/ 	.word	0xffffffff


	//   ....[58]....
        /*040c*/ 	.word	0x0500000f


	//   ....[59]....
        /*0410*/ 	.word	0x0500000f


	//   ....[60]....
        /*0414*/ 	.word	0x0500000f


	//   ....[61]....
        /*0418*/ 	.word	0x0500000f


	//   ....[62]....
        /*041c*/ 	.word	0x0500000f


	//   ....[63]....
        /*0420*/ 	.word	0x0500000f


	//   ....[64]....
        /*0424*/ 	.word	0x0500000f


	//   ....[65]....
        /*0428*/ 	.word	0x0500000f


	//   ....[66]....
        /*042c*/ 	.word	0x0500000f


	//   ....[67]....
        /*0430*/ 	.word	0x0500000f


	//   ....[68]....
        /*0434*/ 	.word	0x0500000f


	//   ....[69]....
        /*0438*/ 	.word	0x0500000f


	//   ....[70]....
        /*043c*/ 	.word	0x0500000f


	//   ....[71]....
        /*0440*/ 	.word	0x0500000f


	//   ....[72]....
        /*0444*/ 	.word	0x0500000f


	//   ....[73]....
        /*0448*/ 	.word	0x0500000f


	//   ....[74]....
        /*044c*/ 	.word	0x0500000f


	//   ....[75]....
        /*0450*/ 	.word	0x0500000f


	//   ....[76]....
        /*0454*/ 	.word	0x0500000f


	//   ....[77]....
        /*0458*/ 	.word	0x0500000f


	//   ....[78]....
        /*045c*/ 	.word	0x0500000f


	//   ....[79]....
        /*0460*/ 	.word	0x0500000f


	//   ....[80]....
        /*0464*/ 	.word	0x0500000f


	//   ....[81]....
        /*0468*/ 	.word	0x0500000f


	//   ....[82]....
        /*046c*/ 	.word	0x0500000f


	//   ....[83]....
        /*0470*/ 	.word	0x0500000f


	//   ....[84]....
        /*0474*/ 	.word	0x0500000f


	//   ....[85]....
        /*0478*/ 	.word	0x0500000f


	//   ....[86]....
        /*047c*/ 	.word	0x0500000f


	//   ....[87]....
        /*0480*/ 	.word	0x0500000f


	//   ....[88]....
        /*0484*/ 	.word	0x0500000f


	//   ....[89]....
        /*0488*/ 	.word	0x0500000f


	//   ....[90]....
        /*048c*/ 	.word	0x0500000f


	//   ....[91]....
        /*0490*/ 	.word	0x0500000f


	//   ....[92]....
        /*0494*/ 	.word	0x0500000f


	//   ....[93]....
        /*0498*/ 	.word	0x0500000f


	//   ....[94]....
        /*049c*/ 	.word	0x0500000f


	//----- nvinfo : EIATTR_COOP_GROUP_INSTR_OFFSETS
	.align		4
.L_1719:
        /*04a0*/ 	.byte	0x04, 0x28
        /*04a2*/ 	.short	(.L_1721 - .L_1720)


	//   ....[0]....
.L_1720:
        /*04a4*/ 	.word	0x00000060


	//   ....[1]....
        /*04a8*/ 	.word	0x000001c0


	//   ....[2]....
        /*04ac*/ 	.word	0x00000270


	//   ....[3]....
        /*04b0*/ 	.word	0x00000430


	//   ....[4]....
        /*04b4*/ 	.word	0x00000590


	//   ....[5]....
        /*04b8*/ 	.word	0x000006b0


	//   ....[6]....
        /*04bc*/ 	.word	0x00000810


	//   ....[7]....
        /*04c0*/ 	.word	0x00005820


	//   ....[8]....
        /*04c4*/ 	.word	0x00009690


	//   ....[9]....
        /*04c8*/ 	.word	0x000096b0


	//   ....[10]....
        /*04cc*/ 	.word	0x00009e80


	//   ....[11]....
        /*04d0*/ 	.word	0x00009ec0


	//   ....[12]....
        /*04d4*/ 	.word	0x0000bda0


	//   ....[13]....
        /*04d8*/ 	.word	0x0000bea0


	//   ....[14]....
        /*04dc*/ 	.word	0x0000c700


	//   ....[15]....
        /*04e0*/ 	.word	0x0000c7a0


	//   ....[16]....
        /*04e4*/ 	.word	0x0000dff0


	//   ....[17]....
        /*04e8*/ 	.word	0x0000e010


	//   ....[18]....
        /*04ec*/ 	.word	0x0000e500


	//   ....[19]....
        /*04f0*/ 	.word	0x0000e640


	//   ....[20]....
        /*04f4*/ 	.word	0x0000f810


	//   ....[21]....
        /*04f8*/ 	.word	0x0000fb50


	//   ....[22]....
        /*04fc*/ 	.word	0x0000fbe0


	//   ....[23]....
        /*0500*/ 	.word	0x0000fbf0


	//   ....[24]....
        /*0504*/ 	.word	0x00011880


	//   ....[25]....
        /*0508*/ 	.word	0x00011a20


	//   ....[26]....
        /*050c*/ 	.word	0x00011a50


	//   ....[27]....
        /*0510*/ 	.word	0x00011a80


	//   ....[28]....
        /*0514*/ 	.word	0x00011ac0


	//   ....[29]....
        /*0518*/ 	.word	0x00011b10


	//   ....[30]....
        /*051c*/ 	.word	0x00011b70


	//   ....[31]....
        /*0520*/ 	.word	0x00011d30


	//   ....[32]....
        /*0524*/ 	.word	0x00011d90


	//   ....[33]....
        /*0528*/ 	.word	0x00011dd0


	//   ....[34]....
        /*052c*/ 	.word	0x00011e10


	//   ....[35]....
        /*0530*/ 	.word	0x00011e40


	//   ....[36]....
        /*0534*/ 	.word	0x00011e70


	//   ....[37]....
        /*0538*/ 	.word	0x00011f10


	//   ....[38]....
        /*053c*/ 	.word	0x00011f70


	//   ....[39]....
        /*0540*/ 	.word	0x00012010


	//   ....[40]....
        /*0544*/ 	.word	0x00015880


	//   ....[41]....
        /*0548*/ 	.word	0x00015890


	//   ....[42]....
        /*054c*/ 	.word	0x00015980


	//   ....[43]....
        /*0550*/ 	.word	0x000159e0


	//   ....[44]....
        /*0554*/ 	.word	0x00015a20


	//   ....[45]....
        /*0558*/ 	.word	0x00015a60


	//   ....[46]....
        /*055c*/ 	.word	0x00015a90


	//   ....[47]....
        /*0560*/ 	.word	0x00015ac0


	//   ....[48]....
        /*0564*/ 	.word	0x00015c30


	//   ....[49]....
        /*0568*/ 	.word	0x00015c90


	//   ....[50]....
        /*056c*/ 	.word	0x00015cd0


	//   ....[51]....
        /*0570*/ 	.word	0x00015d10


	//   ....[52]....
        /*0574*/ 	.word	0x00015d40


	//   ....[53]....
        /*0578*/ 	.word	0x00015d70


	//   ....[54]....
        /*057c*/ 	.word	0x00015e30


	//   ....[55]....
        /*0580*/ 	.word	0x00015e50


	//   ....[56]....
        /*0584*/ 	.word	0x00015ec0


	//   ....[57]....
        /*0588*/ 	.word	0x00016530


	//   ....[58]....
        /*058c*/ 	.word	0x00016930


	//   ....[59]....
        /*0590*/ 	.word	0x000169e0


	//   ....[60]....
        /*0594*/ 	.word	0x00016a80


	//   ....[61]....
        /*0598*/ 	.word	0x00016b20


	//   ....[62]....
        /*059c*/ 	.word	0x00016bc0


	//   ....[63]....
        /*05a0*/ 	.word	0x00016c60


	//   ....[64]....
        /*05a4*/ 	.word	0x00016d00


	//   ....[65]....
        /*05a8*/ 	.word	0x00016da0


	//   ....[66]....
        /*05ac*/ 	.word	0x00016e40


	//   ....[67]....
        /*05b0*/ 	.word	0x00016f30


	//   ....[68]....
        /*05b4*/ 	.word	0x00016fd0


	//   ....[69]....
        /*05b8*/ 	.word	0x00017070


	//   ....[70]....
        /*05bc*/ 	.word	0x00017110


	//   ....[71]....
        /*05c0*/ 	.word	0x000171b0


	//   ....[72]....
        /*05c4*/ 	.word	0x00017250


	//   ....[73]....
        /*05c8*/ 	.word	0x000172f0


	//   ....[74]....
        /*05cc*/ 	.word	0x00017390


	//   ....[75]....
        /*05d0*/ 	.word	0x00017690


	//   ....[76]....
        /*05d4*/ 	.word	0x00017970


	//   ....[77]....
        /*05d8*/ 	.word	0x00017d60


	//   ....[78]....
        /*05dc*/ 	.word	0x00017df0


	//   ....[79]....
        /*05e0*/ 	.word	0x00017e90


	//   ....[80]....
        /*05e4*/ 	.word	0x00017f40


	//   ....[81]....
        /*05e8*/ 	.word	0x00017fc0


	//   ....[82]....
        /*05ec*/ 	.word	0x00018040


	//   ....[83]....
        /*05f0*/ 	.word	0x000180c0


	//   ....[84]....
        /*05f4*/ 	.word	0x00018140


	//   ....[85]....
        /*05f8*/ 	.word	0x000181d0


	//   ....[86]....
        /*05fc*/ 	.word	0x00018280


	//   ....[87]....
        /*0600*/ 	.word	0x00018300


	//   ....[88]....
        /*0604*/ 	.word	0x00018380


	//   ....[89]....
        /*0608*/ 	.word	0x00018400


	//   ....[90]....
        /*060c*/ 	.word	0x00018480


	//   ....[91]....
        /*0610*/ 	.word	0x000184f0


	//   ....[92]....
        /*0614*/ 	.word	0x00018590


	//   ....[93]....
        /*0618*/ 	.word	0x00018620


	//   ....[94]....
        /*061c*/ 	.word	0x00018740


	//----- nvinfo : EIATTR_REG_RECONFIG
	.align		4
.L_1721:
        /*0620*/ 	.byte	0x01, 0x54
	.zero		2


	//----- nvinfo : EIATTR_SYSCALL_OFFSETS
	.align		4
        /*0624*/ 	.byte	0x04, 0x46
        /*0626*/ 	.short	(.L_1723 - .L_1722)


	//   ....[0]....
.L_1722:
        /*0628*/ 	.word	0x00001810


	//   ....[1]....
        /*062c*/ 	.word	0x00001960


	//   ....[2]....
        /*0630*/ 	.word	0x00005a00


	//   ....[3]....
        /*0634*/ 	.word	0x00005ee0


	//   ....[4]....
        /*0638*/ 	.word	0x00013800


	//   ....[5]....
        /*063c*/ 	.word	0x00013930


	//   ....[6]....
        /*0640*/ 	.word	0x00013a30


	//----- nvinfo : EIATTR_MBARRIER_INSTR_OFFSETS
	.align		4
.L_1723:
        /*0644*/ 	.byte	0x04, 0x39
        /*0646*/ 	.short	(.L_1725 - .L_1724)


	//   ....[0]....
.L_1724:
        /*0648*/ 	.word	0x000002e0
        /*064c*/ 	.word	0x000000ff
        /*0650*/ 	.word	0x00016800
        /*0654*/ 	.short	0x0100
        /*0656*/ 	.byte	0x08
	.zero		1


	//   ....[1]....
        /*0658*/ 	.word	0x000002f0
        /*065c*/ 	.word	0x000000ff
        /*0660*/ 	.word	0x00016820
        /*0664*/ 	.short	0x0100
        /*0666*/ 	.byte	0x08
	.zero		1


	//   ....[2]....
        /*0668*/ 	.word	0x000003e0
        /*066c*/ 	.word	0x000000ff
        /*0670*/ 	.word	0x00016830
        /*0674*/ 	.short	0x0100
        /*0676*/ 	.byte	0x08
	.zero		1


	//   ....[3]....
        /*0678*/ 	.word	0x000003f0
        /*067c*/ 	.word	0x000000ff
        /*0680*/ 	.word	0x00016840
        /*0684*/ 	.short	0x0100
        /*0686*/ 	.byte	0x08
	.zero		1


	//   ....[4]....
        /*0688*/ 	.word	0x00000400
        /*068c*/ 	.word	0x000000ff
        /*0690*/ 	.word	0x00016838
        /*0694*/ 	.short	0x0100
        /*0696*/ 	.byte	0x08
	.zero		1


	//   ....[5]....
        /*0698*/ 	.word	0x00000410
        /*069c*/ 	.word	0x000000ff
        /*06a0*/ 	.word	0x00016848
        /*06a4*/ 	.short	0x0100
        /*06a6*/ 	.byte	0x08
	.zero		1


	//   ....[6]....
        /*06a8*/ 	.word	0x00000540
        /*06ac*/ 	.word	0x000000ff
        /*06b0*/ 	.word	0x00016850
        /*06b4*/ 	.short	0x0100
        /*06b6*/ 	.byte	0x08
	.zero		1


	//   ....[7]....
        /*06b8*/ 	.word	0x00000550
        /*06bc*/ 	.word	0x000000ff
        /*06c0*/ 	.word	0x00016860
        /*06c4*/ 	.short	0x0100
        /*06c6*/ 	.byte	0x08
	.zero		1


	//   ....[8]....
        /*06c8*/ 	.word	0x00000560
        /*06cc*/ 	.word	0x000000ff
        /*06d0*/ 	.word	0x00016858
        /*06d4*/ 	.short	0x0100
        /*06d6*/ 	.byte	0x08
	.zero		1


	//   ....[9]....
        /*06d8*/ 	.word	0x00000570
        /*06dc*/ 	.word	0x000000ff
        /*06e0*/ 	.word	0x00016868
        /*06e4*/ 	.short	0x0100
        /*06e6*/ 	.byte	0x08
	.zero		1


	//   ....[10]....
        /*06e8*/ 	.word	0x00000660
        /*06ec*/ 	.word	0x000000ff
        /*06f0*/ 	.word	0x00016870
        /*06f4*/ 	.short	0x0100
        /*06f6*/ 	.byte	0x06
	.zero		1


	//   ....[11]....
        /*06f8*/ 	.word	0x00000670
        /*06fc*/ 	.word	0x000000ff
        /*0700*/ 	.word	0x00016880
        /*0704*/ 	.short	0x0100
        /*0706*/ 	.byte	0x06
	.zero		1


	//   ....[12]....
        /*0708*/ 	.word	0x00000680
        /*070c*/ 	.word	0x000000ff
        /*0710*/ 	.word	0x00016878
        /*0714*/ 	.short	0x0100
        /*0716*/ 	.byte	0x06
	.zero		1


	//   ....[13]....
        /*0718*/ 	.word	0x00000690
        /*071c*/ 	.word	0x000000ff
        /*0720*/ 	.word	0x00016888
        /*0724*/ 	.short	0x0100
        /*0726*/ 	.byte	0x06
	.zero		1


	//   ....[14]....
        /*0728*/ 	.word	0x000007c0
        /*072c*/ 	.word	0x000000ff
        /*0730*/ 	.word	0x00016890
        /*0734*/ 	.short	0x0100
        /*0736*/ 	.byte	0x08
	.zero		1


	//   ....[15]....
        /*0738*/ 	.word	0x000007d0
        /*073c*/ 	.word	0x000000ff
        /*0740*/ 	.word	0x000168a0
        /*0744*/ 	.short	0x0100
        /*0746*/ 	.byte	0x08
	.zero		1


	//   ....[16]....
        /*0748*/ 	.word	0x000007e0
        /*074c*/ 	.word	0x000000ff
        /*0750*/ 	.word	0x00016898
        /*0754*/ 	.short	0x0100
        /*0756*/ 	.byte	0x08
	.zero		1


	//   ....[17]....
        /*0758*/ 	.word	0x000007f0
        /*075c*/ 	.word	0x000000ff
        /*0760*/ 	.word	0x000168a8
        /*0764*/ 	.short	0x0100
        /*0766*/ 	.byte	0x08
	.zero		1


	//   ....[18]....
        /*0768*/ 	.word	0x00000920
        /*076c*/ 	.word	0x000000ff
        /*0770*/ 	.word	0x000168b0
        /*0774*/ 	.short	0x0100
        /*0776*/ 	.byte	0x08
	.zero		1


	//   ....[19]....
        /*0778*/ 	.word	0x00000930
        /*077c*/ 	.word	0x000000ff
        /*0780*/ 	.word	0x000168c0
        /*0784*/ 	.short	0x0100
        /*0786*/ 	.byte	0x08
	.zero		1


	//   ....[20]....
        /*0788*/ 	.word	0x00000940
        /*078c*/ 	.word	0x000000ff
        /*0790*/ 	.word	0x000168b8
        /*0794*/ 	.short	0x0100
        /*0796*/ 	.byte	0x08
	.zero		1


	//   ....[21]....
        /*0798*/ 	.word	0x00000950
        /*079c*/ 	.word	0x000000ff
        /*07a0*/ 	.word	0x000168c8
        /*07a4*/ 	.short	0x0100
        /*07a6*/ 	.byte	0x08
	.zero		1


	//   ....[22]....
        /*07a8*/ 	.word	0x00002c00
        /*07ac*/ 	.word	0x0000004f
        /*07b0*/ 	.word	0x00016890
        /*07b4*/ 	.short	0x010a
        /*07b6*/ 	.byte	0x3f
	.zero		1


	//   ....[23]....
        /*07b8*/ 	.word	0x00003e20
        /*07bc*/ 	.word	0x0000004f
        /*07c0*/ 	.word	0x00016890
        /*07c4*/ 	.short	0x010a
        /*07c6*/ 	.byte	0x3f
	.zero		1


	//   ....[24]....
        /*07c8*/ 	.word	0x00004f20
        /*07cc*/ 	.word	0x0000004f
        /*07d0*/ 	.word	0x00016890
        /*07d4*/ 	.short	0x010a
        /*07d6*/ 	.byte	0x3f
	.zero		1


	//   ....[25]....
        /*07d8*/ 	.word	0x00005140
        /*07dc*/ 	.word	0x0000000c
        /*07e0*/ 	.word	0x00000000
        /*07e4*/ 	.short	0x0101
        /*07e6*/ 	.byte	0x3f
	.zero		1


	//   ....[26]....
        /*07e8*/ 	.word	0x00005180
        /*07ec*/ 	.word	0x0000004f
        /*07f0*/ 	.word	0x000168b0
        /*07f4*/ 	.short	0x010a
        /*07f6*/ 	.byte	0x3f
	.zero		1


	//   ....[27]....
        /*07f8*/ 	.word	0x00005560
        /*07fc*/ 	.word	0x0000004f
        /*0800*/ 	.word	0x00000000
        /*0804*/ 	.short	0x0101
        /*0806*/ 	.byte	0x3f
	.zero		1


	//   ....[28]....
        /*0808*/ 	.word	0x00005aa0
        /*080c*/ 	.word	0x00000002
        /*0810*/ 	.word	0x00016800
        /*0814*/ 	.short	0x010a
        /*0816*/ 	.byte	0x3f
	.zero		1


	//   ....[29]....
        /*0818*/ 	.word	0x00005af0
        /*081c*/ 	.word	0x00000002
        /*0820*/ 	.word	0x00016800
        /*0824*/ 	.short	0x010a
        /*0826*/ 	.byte	0x3f
	.zero		1


	//   ....[30]....
        /*0828*/ 	.word	0x00006820
        /*082c*/ 	.word	0x00000002
        /*0830*/ 	.word	0x00016800
        /*0834*/ 	.short	0x010a
        /*0836*/ 	.byte	0x3f
	.zero		1


	//   ....[31]....
        /*0838*/ 	.word	0x00007c80
        /*083c*/ 	.word	0x00000002
        /*0840*/ 	.word	0x00016800
        /*0844*/ 	.short	0x010a
        /*0846*/ 	.byte	0x3f
	.zero		1


	//   ....[32]....
        /*0848*/ 	.word	0x00008c20
        /*084c*/ 	.word	0x00000004
        /*0850*/ 	.word	0x00016830
        /*0854*/ 	.short	0x010a
        /*0856*/ 	.byte	0x3f
	.zero		1


	//   ....[33]....
        /*0858*/ 	.word	0x00008cd0
        /*085c*/ 	.word	0x00000004
        /*0860*/ 	.word	0x00016830
        /*0864*/ 	.short	0x010a
        /*0866*/ 	.byte	0x3f
	.zero		1


	//   ....[34]....
        /*0868*/ 	.word	0x0000a470
        /*086c*/ 	.word	0x00000004
        /*0870*/ 	.word	0x00000000
        /*0874*/ 	.short	0x0101
        /*0876*/ 	.byte	0x3f
	.zero		1


	//   ....[35]....
        /*0878*/ 	.word	0x0000b060
        /*087c*/ 	.word	0x00000000
        /*0880*/ 	.word	0x00016830
        /*0884*/ 	.short	0x010a
        /*0886*/ 	.byte	0x3f
	.zero		1


	//   ....[36]....
        /*0888*/ 	.word	0x0000b0b0
        /*088c*/ 	.word	0x00000000
        /*0890*/ 	.word	0x00016830
        /*0894*/ 	.short	0x010a
        /*0896*/ 	.byte	0x3f
	.zero		1


	//   ....[37]....
        /*0898*/ 	.word	0x0000b3d0
        /*089c*/ 	.word	0x00000003
        /*08a0*/ 	.word	0x00016850
        /*08a4*/ 	.short	0x010a
        /*08a6*/ 	.byte	0x3f
	.zero		1


	//   ....[38]....
        /*08a8*/ 	.word	0x0000b410
        /*08ac*/ 	.word	0x00000003
        /*08b0*/ 	.word	0x00016850
        /*08b4*/ 	.short	0x010a
        /*08b6*/ 	.byte	0x3f
	.zero		1


	//   ....[39]....
        /*08b8*/ 	.word	0x0000ce20
        /*08bc*/ 	.word	0x0000001b
        /*08c0*/ 	.word	0x00000000
        /*08c4*/ 	.short	0x0101
        /*08c6*/ 	.byte	0x3f
	.zero		1


	//   ....[40]....
        /*08c8*/ 	.word	0x0000cf20
        /*08cc*/ 	.word	0x0000002b
        /*08d0*/ 	.word	0x00000000
        /*08d4*/ 	.short	0x0101
        /*08d6*/ 	.byte	0x3f
	.zero		1


	//   ....[41]....
        /*08d8*/ 	.word	0x0000d8a0
        /*08dc*/ 	.word	0x00000000
        /*08e0*/ 	.word	0x00016830
        /*08e4*/ 	.short	0x010a
        /*08e6*/ 	.byte	0x3f
	.zero		1


	//   ....[42]....
        /*08e8*/ 	.word	0x0000d8f0
        /*08ec*/ 	.word	0x00000000
        /*08f0*/ 	.word	0x00016830
        /*08f4*/ 	.short	0x010a
        /*08f6*/ 	.byte	0x3f
	.zero		1


	//   ....[43]....
        /*08f8*/ 	.word	0x0000dc10
        /*08fc*/ 	.word	0x00000003
        /*0900*/ 	.word	0x00016850
        /*0904*/ 	.short	0x010a
        /*0906*/ 	.byte	0x3f
	.zero		1


	//   ....[44]....
        /*0908*/ 	.word	0x0000dc50
        /*090c*/ 	.word	0x00000003
        /*0910*/ 	.word	0x00016850
        /*0914*/ 	.short	0x010a
        /*0916*/ 	.byte	0x3f
	.zero		1


	//   ....[45]....
        /*0918*/ 	.word	0x0000ed80
        /*091c*/ 	.word	0x0000002f
        /*0920*/ 	.word	0x00000000
        /*0924*/ 	.short	0x0101
        /*0926*/ 	.byte	0x3f
	.zero		1


	//   ....[46]....
        /*0928*/ 	.word	0x0000eed0
        /*092c*/ 	.word	0x0000002f
        /*0930*/ 	.word	0x00000000
        /*0934*/ 	.short	0x0101
        /*0936*/ 	.byte	0x3f
	.zero		1


	//   ....[47]....
        /*0938*/ 	.word	0x0000f700
        /*093c*/ 	.word	0x0000000d
        /*0940*/ 	.word	0x00016850
        /*0944*/ 	.short	0x010a
        /*0946*/ 	.byte	0x3f
	.zero		1


	//   ....[48]....
        /*0948*/ 	.word	0x0000f770
        /*094c*/ 	.word	0x0000000d
        /*0950*/ 	.word	0x00016850
        /*0954*/ 	.short	0x010a
        /*0956*/ 	.byte	0x3f
	.zero		1


	//   ....[49]....
        /*0958*/ 	.word	0x0000fd40
        /*095c*/ 	.word	0x00000008
        /*0960*/ 	.word	0x00000000
        /*0964*/ 	.short	0x0101
        /*0966*/ 	.byte	0x3f
	.zero		1


	//   ....[50]....
        /*0968*/ 	.word	0x00010b20
        /*096c*/ 	.word	0x00000000
        /*0970*/ 	.word	0x00000000
        /*0974*/ 	.short	0x0101
        /*0976*/ 	.byte	0x3f
	.zero		1


	//   ....[51]....
        /*0978*/ 	.word	0x00012d20
        /*097c*/ 	.word	0x00000006
        /*0980*/ 	.word	0x00016820
        /*0984*/ 	.short	0x010a
        /*0986*/ 	.byte	0x3f
	.zero		1


	//   ....[52]....
        /*0988*/ 	.word	0x00012d90
        /*098c*/ 	.word	0x00000005
        /*0990*/ 	.word	0x000168a0
        /*0994*/ 	.short	0x010a
        /*0996*/ 	.byte	0x3f
	.zero		1


	//   ....[53]....
        /*0998*/ 	.word	0x00012f40
        /*099c*/ 	.word	0x00000005
        /*09a0*/ 	.word	0x000168c0
        /*09a4*/ 	.short	0x010a
        /*09a6*/ 	.byte	0x3f
	.zero		1


	//   ....[54]....
        /*09a8*/ 	.word	0x000131b0
        /*09ac*/ 	.word	0x0000000a
        /*09b0*/ 	.word	0x000168a0
        /*09b4*/ 	.short	0x010a
        /*09b6*/ 	.byte	0x3f
	.zero		1


	//   ....[55]....
        /*09b8*/ 	.word	0x00013350
        /*09bc*/ 	.word	0x0000000a
        /*09c0*/ 	.word	0x000168c0
        /*09c4*/ 	.short	0x010a
        /*09c6*/ 	.byte	0x3f
	.zero		1


	//   ....[56]....
        /*09c8*/ 	.word	0x00013ee0
        /*09cc*/ 	.word	0x00000005
        /*09d0*/ 	.word	0x00016840
        /*09d4*/ 	.short	0x010a
        /*09d6*/ 	.byte	0x3f
	.zero		1


	//   ....[57]....
        /*09d8*/ 	.word	0x00014230
        /*09dc*/ 	.word	0x0000001b
        /*09e0*/ 	.word	0x00016820
        /*09e4*/ 	.short	0x010a
        /*09e6*/ 	.byte	0x3f
	.zero		1


	//   ....[58]....
        /*09e8*/ 	.word	0x00014500
        /*09ec*/ 	.word	0x00000003
        /*09f0*/ 	.word	0x00016840
        /*09f4*/ 	.short	0x010a
        /*09f6*/ 	.byte	0x3f
	.zero		1


	//   ....[59]....
        /*09f8*/ 	.word	0x000146e0
        /*09fc*/ 	.word	0x00000002
        /*0a00*/ 	.word	0x00000060
        /*0a04*/ 	.short	0x010a
        /*0a06*/ 	.byte	0x3f
	.zero		1


	//   ....[60]....
        /*0a08*/ 	.word	0x00014b50
        /*0a0c*/ 	.word	0x00000003
        /*0a10*/ 	.word	0x00016840
        /*0a14*/ 	.short	0x010a
        /*0a16*/ 	.byte	0x3f
	.zero		1


	//   ....[61]....
        /*0a18*/ 	.word	0x00014d30
        /*0a1c*/ 	.word	0x00000003
        /*0a20*/ 	.word	0x00000060
        /*0a24*/ 	.short	0x010a
        /*0a26*/ 	.byte	0x3f
	.zero		1


	//   ....[62]....
        /*0a28*/ 	.word	0x000150f0
        /*0a2c*/ 	.word	0x00000002
        /*0a30*/ 	.word	0x00016840
        /*0a34*/ 	.short	0x010a
        /*0a36*/ 	.byte	0x3f
	.zero		1


	//   ....[63]....
        /*0a38*/ 	.word	0x000152e0
        /*0a3c*/ 	.word	0x00000002
        /*0a40*/ 	.word	0x00000060
        /*0a44*/ 	.short	0x010a
        /*0a46*/ 	.byte	0x3f
	.zero		1


	//   ....[64]....
        /*0a48*/ 	.word	0x00015630
        /*0a4c*/ 	.word	0x00000003
        /*0a50*/ 	.word	0x00016860
        /*0a54*/ 	.short	0x010a
        /*0a56*/ 	.byte	0x3f
	.zero		1


	//   ....[65]....
        /*0a58*/ 	.word	0x000164b0
        /*0a5c*/ 	.word	0x00000009
        /*0a60*/ 	.word	0x00016820
        /*0a64*/ 	.short	0x010a
        /*0a66*/ 	.byte	0x3f
	.zero		1


	//   ....[66]....
        /*0a68*/ 	.word	0x00016640
        /*0a6c*/ 	.word	0x00000007
        /*0a70*/ 	.word	0x00000000
        /*0a74*/ 	.short	0x010a
        /*0a76*/ 	.byte	0x3f
	.zero		1


	//   ....[67]....
        /*0a78*/ 	.word	0x000166b0
        /*0a7c*/ 	.word	0x00000003
        /*0a80*/ 	.word	0x00000000
        /*0a84*/ 	.short	0x010a
        /*0a86*/ 	.byte	0x3f
	.zero		1


	//   ....[68]....
        /*0a88*/ 	.word	0x00016710
        /*0a8c*/ 	.word	0x00000005
        /*0a90*/ 	.word	0x00000000
        /*0a94*/ 	.short	0x010a
        /*0a96*/ 	.byte	0x3f
	.zero		1


	//   ....[69]....
        /*0a98*/ 	.word	0x00016740
        /*0a9c*/ 	.word	0x00000003
        /*0aa0*/ 	.word	0x00000000
        /*0aa4*/ 	.short	0x010a
        /*0aa6*/ 	.byte	0x3f
	.zero		1


	//   ....[70]....
        /*0aa8*/ 	.word	0x000167a0
        /*0aac*/ 	.word	0x0000004f
        /*0ab0*/ 	.word	0x00016890
        /*0ab4*/ 	.short	0x010a
        /*0ab6*/ 	.byte	0x3f
	.zero		1


	//   ....[71]....
        /*0ab8*/ 	.word	0x000167f0
        /*0abc*/ 	.word	0x0000004f
        /*0ac0*/ 	.word	0x00016890
        /*0ac4*/ 	.short	0x010a
        /*0ac6*/ 	.byte	0x3f
	.zero		1


	//   ....[72]....
        /*0ac8*/ 	.word	0x00016840
        /*0acc*/ 	.word	0x0000004f
        /*0ad0*/ 	.word	0x00016890
        /*0ad4*/ 	.short	0x010a
        /*0ad6*/ 	.byte	0x3f
	.zero		1


	//   ....[73]....
        /*0ad8*/ 	.word	0x00016890
        /*0adc*/ 	.word	0x0000004f
        /*0ae0*/ 	.word	0x000168b0
        /*0ae4*/ 	.short	0x010a
        /*0ae6*/ 	.byte	0x3f
	.zero		1


	//   ....[74]....
        /*0ae8*/ 	.word	0x00016e80
        /*0aec*/ 	.word	0x00000002
        /*0af0*/ 	.word	0x00016800
        /*0af4*/ 	.short	0x010a
        /*0af6*/ 	.byte	0x3f
	.zero		1


	//   ....[75]....
        /*0af8*/ 	.word	0x000173d0
        /*0afc*/ 	.word	0x00000002
        /*0b00*/ 	.word	0x00016800
        /*0b04*/ 	.short	0x010a
        /*0b06*/ 	.byte	0x3f
	.zero		1


	//   ....[76]....
        /*0b08*/ 	.word	0x00017420
        /*0b0c*/ 	.word	0x00000004
        /*0b10*/ 	.word	0x00016830
        /*0b14*/ 	.short	0x010a
        /*0b16*/ 	.byte	0x3f
	.zero		1


	//   ....[77]....
        /*0b18*/ 	.word	0x00017470
        /*0b1c*/ 	.word	0x00000000
        /*0b20*/ 	.word	0x00016830
        /*0b24*/ 	.short	0x010a
        /*0b26*/ 	.byte	0x3f
	.zero		1


	//   ....[78]....
        /*0b28*/ 	.word	0x000174c0
        /*0b2c*/ 	.word	0x00000003
        /*0b30*/ 	.word	0x00016850
        /*0b34*/ 	.short	0x010a
        /*0b36*/ 	.byte	0x3f
	.zero		1


	//   ....[79]....
        /*0b38*/ 	.word	0x00017510
        /*0b3c*/ 	.word	0x00000000
        /*0b40*/ 	.word	0x00016830
        /*0b44*/ 	.short	0x010a
        /*0b46*/ 	.byte	0x3f
	.zero		1


	//   ....[80]....
        /*0b48*/ 	.word	0x00017560
        /*0b4c*/ 	.word	0x00000003
        /*0b50*/ 	.word	0x00016850
        /*0b54*/ 	.short	0x010a
        /*0b56*/ 	.byte	0x3f
	.zero		1


	//   ....[81]....
        /*0b58*/ 	.word	0x000175b0
        /*0b5c*/ 	.word	0x0000000d
        /*0b60*/ 	.word	0x00016850
        /*0b64*/ 	.short	0x010a
        /*0b66*/ 	.byte	0x3f
	.zero		1


	//   ....[82]....
        /*0b68*/ 	.word	0x00017750
        /*0b6c*/ 	.word	0x00000006
        /*0b70*/ 	.word	0x00016820
        /*0b74*/ 	.short	0x010a
        /*0b76*/ 	.byte	0x3f
	.zero		1


	//   ....[83]....
        /*0b78*/ 	.word	0x000177a0
        /*0b7c*/ 	.word	0x00000005
        /*0b80*/ 	.word	0x000168a0
        /*0b84*/ 	.short	0x010a
        /*0b86*/ 	.byte	0x3f
	.zero		1


	//   ....[84]....
        /*0b88*/ 	.word	0x000177f0
        /*0b8c*/ 	.word	0x00000005
        /*0b90*/ 	.word	0x000168c0
        /*0b94*/ 	.short	0x010a
        /*0b96*/ 	.byte	0x3f
	.zero		1


	//   ....[85]....
        /*0b98*/ 	.word	0x00017840
        /*0b9c*/ 	.word	0x0000000a
        /*0ba0*/ 	.word	0x000168a0
        /*0ba4*/ 	.short	0x010a
        /*0ba6*/ 	.byte	0x3f
	.zero		1


	//   ....[86]....
        /*0ba8*/ 	.word	0x00017890
        /*0bac*/ 	.word	0x0000000a
        /*0bb0*/ 	.word	0x000168c0
        /*0bb4*/ 	.short	0x010a
        /*0bb6*/ 	.byte	0x3f
	.zero		1


	//   ....[87]....
        /*0bb8*/ 	.word	0x00017a30
        /*0bbc*/ 	.word	0x00000005
        /*0bc0*/ 	.word	0x00016840
        /*0bc4*/ 	.short	0x010a
        /*0bc6*/ 	.byte	0x3f
	.zero		1


	//   ....[88]....
        /*0bc8*/ 	.word	0x00017a80
        /*0bcc*/ 	.word	0x0000001b
        /*0bd0*/ 	.word	0x00016820
        /*0bd4*/ 	.short	0x010a
        /*0bd6*/ 	.byte	0x3f
	.zero		1


	//   ....[89]....
        /*0bd8*/ 	.word	0x00017ad0
        /*0bdc*/ 	.word	0x00000003
        /*0be0*/ 	.word	0x00016840
        /*0be4*/ 	.short	0x010a
        /*0be6*/ 	.byte	0x3f
	.zero		1


	//   ....[90]....
        /*0be8*/ 	.word	0x00017b20
        /*0bec*/ 	.word	0x00000002
        /*0bf0*/ 	.word	0x00000060
        /*0bf4*/ 	.short	0x010a
        /*0bf6*/ 	.byte	0x3f
	.zero		1


	//   ....[91]....
        /*0bf8*/ 	.word	0x00017b70
        /*0bfc*/ 	.word	0x00000003
        /*0c00*/ 	.word	0x00016840
        /*0c04*/ 	.short	0x010a
        /*0c06*/ 	.byte	0x3f
	.zero		1


	//   ....[92]....
        /*0c08*/ 	.word	0x00017bc0
        /*0c0c*/ 	.word	0x00000003
        /*0c10*/ 	.word	0x00000060
        /*0c14*/ 	.short	0x010a
        /*0c16*/ 	.byte	0x3f
	.zero		1


	//   ....[93]....
        /*0c18*/ 	.word	0x00017c10
        /*0c1c*/ 	.word	0x00000002
        /*0c20*/ 	.word	0x00016840
        /*0c24*/ 	.short	0x010a
        /*0c26*/ 	.byte	0x3f
	.zero		1


	//   ....[94]....
        /*0c28*/ 	.word	0x00017c60
        /*0c2c*/ 	.word	0x00000002
        /*0c30*/ 	.word	0x00000060
        /*0c34*/ 	.short	0x010a
        /*0c36*/ 	.byte	0x3f
	.zero		1


	//   ....[95]....
        /*0c38*/ 	.word	0x00017cb0
        /*0c3c*/ 	.word	0x00000003
        /*0c40*/ 	.word	0x00016860
        /*0c44*/ 	.short	0x010a
        /*0c46*/ 	.byte	0x3f
	.zero		1


	//   ....[96]....
        /*0c48*/ 	.word	0x00018660
        /*0c4c*/ 	.word	0x00000009
        /*0c50*/ 	.word	0x00016820
        /*0c54*/ 	.short	0x010a
        /*0c56*/ 	.byte	0x3f
	.zero		1


	//   ....[97]....
        /*0c58*/ 	.word	0x00018800
        /*0c5c*/ 	.word	0x00000007
        /*0c60*/ 	.word	0x00000000
        /*0c64*/ 	.short	0x010a
        /*0c66*/ 	.byte	0x3f
	.zero		1


	//   ....[98]....
        /*0c68*/ 	.word	0x00018850
        /*0c6c*/ 	.word	0x00000003
        /*0c70*/ 	.word	0x00000000
        /*0c74*/ 	.short	0x010a
        /*0c76*/ 	.byte	0x3f
	.zero		1


	//   ....[99]....
        /*0c78*/ 	.word	0x000188a0
        /*0c7c*/ 	.word	0x00000005
        /*0c80*/ 	.word	0x00000000
        /*0c84*/ 	.short	0x010a
        /*0c86*/ 	.byte	0x3f
	.zero		1


	//----- nvinfo : EIATTR_NUM_MBARRIERS
	.align		4
.L_1725:
        /*0c88*/ 	.byte	0x03, 0x38
        /*0c8a*/ 	.short	0x0016


	//----- nvinfo : EIATTR_EXIT_INSTR_OFFSETS
	.align		4
        /*0c8c*/ 	.byte	0x04, 0x1c
        /*0c8e*/ 	.short	(.L_1727 - .L_1726)


	//   ....[0]....
.L_1726:
        /*0c90*/ 	.word	0x00016790


	//----- nvinfo : EIATTR_MAX_THREADS
	.align		4
.L_1727:
        /*0c94*/ 	.byte	0x04, 0x05
        /*0c96*/ 	.short	(.L_1729 - .L_1728)
.L_1728:
        /*0c98*/ 	.word	0x00000200
        /*0c9c*/ 	.word	0x00000001
        /*0ca0*/ 	.word	0x00000001


	//----- nvinfo : EIATTR_CRS_STACK_SIZE
	.align		4
.L_1729:
        /*0ca4*/ 	.byte	0x04, 0x1e
        /*0ca6*/ 	.short	(.L_1731 - .L_1730)
.L_1730:
        /*0ca8*/ 	.word	0x00000000


	//----- nvinfo : EIATTR_CBANK_PARAM_SIZE
	.align		4
.L_1731:
        /*0cac*/ 	.byte	0x03, 0x19
        /*0cae*/ 	.short	0x0a70


	//----- nvinfo : EIATTR_PARAM_CBANK
	.align		4
        /*0cb0*/ 	.byte	0x04, 0x0a
        /*0cb2*/ 	.short	(.L_1733 - .L_1732)
	.align		4
.L_1732:
        /*0cb4*/ 	.word	index@(.nv.constant0._ZN7cutlass13device_kernelIN5flash11enable_sm90INS1_16FlashAttnFwdSm90INS1_25CollectiveMainloopFwdSm90ILi2EN4cute5tupleIJNS5_1CILi1EEES8_S8_EEENS6_IJNS7_ILi192EEENS7_ILi128EEENS7_ILi64EEEEEELi64ENS_6half_tEfNS_4arch4Sm90ELb1ELb0ELb0ELb1ELb0ELb1ELb0ELb1ELb1ELb0ELb0ELb0EEENS1_21CollectiveEpilogueFwdINS6_IJSA_SC_SB_EEES9_SE_SG_Li384ELb1ELb0ELb0ELb0EEENS1_36VarlenDynamicPersistentTileSchedulerILi192ELi128ELi384ELi32ELb0ELb0ELb1ELb1ELb1ELb1EEEEEEEEEvNT_6ParamsE)
        /*0cb8*/ 	.short	0x0210
        /*0cba*/ 	.short	0x0a70


	//----- nvinfo : EIATTR_SW_WAR
	.align		4
.L_1733:
        /*0cbc*/ 	.byte	0x04, 0x36
        /*0cbe*/ 	.short	(.L_1735 - .L_1734)
.L_1734:
        /*0cc0*/ 	.word	0x00000008
.L_1735:


//--------------------- .nv.callgraph             --------------------------
	.section	.nv.callgraph,"",@"SHT_CUDA_CALLGRAPH"
	.align	4
	.sectionentsize	8
	.align		4
        /*0000*/ 	.word	0x00000000
	.align		4
        /*0004*/ 	.word	0xffffffff
	.align		4
        /*0008*/ 	.word	index@(_ZN7cutlass13device_kernelIN5flash11enable_sm90INS1_16FlashAttnFwdSm90INS1_25CollectiveMainloopFwdSm90ILi2EN4cute5tupleIJNS5_1CILi1EEES8_S8_EEENS6_IJNS7_ILi128EEENS7_ILi80EEENS7_ILi256EEEEEELi256ENS_6half_tEfNS_4arch4Sm90ELb0ELb0ELb0ELb0ELb0ELb0ELb0ELb1ELb1ELb0ELb0ELb0EEENS1_21CollectiveEpilogueFwdINS6_IJSA_SC_SB_EEES9_SE_SG_Li256ELb0ELb0ELb0ELb0EEENS1_29StaticPersistentTileSchedulerILb0EEEEEEEEEvNT_6ParamsE)
	.align		4
        /*000c*/ 	.word	index@(__assertfail)
	.align		4
        /*0010*/ 	.word	index@(_ZN7cutlass13device_kernelIN5flash11enable_sm90INS1_16FlashAttnFwdSm90INS1_25CollectiveMainloopFwdSm90ILi2EN4cute5tupleIJNS5_1CILi2EEENS7_ILi1EEES9_EEENS6_IJNS7_ILi128EEENS7_ILi80EEENS7_ILi256EEEEEELi256ENS_6half_tEfNS_4arch4Sm90ELb0ELb0ELb0ELb0ELb0ELb0ELb0ELb1ELb1ELb0ELb0ELb0EEENS1_21CollectiveEpilogueFwdINS6_IJSB_SD_SC_EEESA_SF_SH_Li256ELb0ELb0ELb0ELb0EEENS1_29StaticPersistentTileSchedulerILb0EEEEEEEEEvNT_6ParamsE)
	.align		4
        /*0014*/ 	.word	index@(__assertfail)
	.align		4
        /*0018*/ 	.word	index@(_ZN7cutlass13device_kernelIN5flash11enable_sm90INS1_16FlashAttnFwdSm90INS1_25CollectiveMainloopFwdSm90ILi2EN4cute5tupleIJNS5_1CILi1EEES8_S8_EEENS6_IJNS7_ILi128EEENS7_ILi80EEENS7_ILi256EEEEEELi256ENS_6half_tEfNS_4arch4Sm90ELb0ELb0ELb0ELb1ELb0ELb0ELb0ELb1ELb1ELb0ELb0ELb0EEENS1_21CollectiveEpilogueFwdINS6_IJSA_SC_SB_EEES9_SE_SG_Li256ELb1ELb0ELb0ELb0EEENS1_36VarlenDynamicPersistentTileSchedulerILi128ELi80ELi256ELi32ELb0ELb0ELb1ELb0ELb1ELb1EEEEEEEEEvNT_6ParamsE)
	.align		4
        /*001c*/ 	.word	index@(__assertfail)
	.align		4
        /*0020*/ 	.word	index@(_ZN7cutlass13device_kernelIN5flash11enable_sm90INS1_16FlashAttnFwdSm90INS1_25CollectiveMainloopFwdSm90ILi2EN4cute5tupleIJNS5_1CILi1EEES8_S8_EEENS6_IJNS7_ILi128EEENS7_ILi80EEENS7_ILi256EEEEEELi256ENS_6half_tEfNS_4arch4Sm90ELb0ELb0ELb0ELb1ELb0ELb1ELb0ELb1ELb1ELb0ELb0ELb0EEENS1_21CollectiveEpilogueFwdINS6_IJSA_SC_SB_EEES9_SE_SG_Li256ELb1ELb0ELb0ELb0EEENS1_36VarlenDynamicPersistentTileSchedulerILi128ELi80ELi256ELi32ELb0ELb0ELb1ELb0ELb1ELb1EEEEEEEEEvNT_6ParamsE)
	.align		4
        /*0024*/ 	.word	index@(__assertfail)
	.align		4
        /*0028*/ 	.word	index@(_ZN7cutlass13device_kernelIN5flash11enable_sm90INS1_16FlashAttnFwdSm90INS1_25CollectiveMainloopFwdSm90ILi2EN4cute5tupleIJNS5_1CILi1EEES8_S8_EEENS6_IJNS7_ILi128EEENS7_ILi64EEENS7_ILi256EEEEEELi256ENS_6half_tEfNS_4arch4Sm90ELb0ELb1ELb0ELb0ELb0ELb0ELb0ELb1ELb1ELb0ELb0ELb0EEENS1_21CollectiveEpilogueFwdINS6_IJSA_SC_SB_EEES9_SE_SG_Li256ELb0ELb0ELb0ELb0EEENS1_30DynamicPersistentTileSchedulerILi256ELi32ELb0ELb0ELb1EEEEEEEEEvNT_6ParamsE)
	.align		4
        /*002c*/ 	.word	index@(__assertfail)
	.align		4
        /*0030*/ 	.word	index@(_ZN7cutlass13device_kernelIN5flash11enable_sm90INS1_16FlashAttnFwdSm90INS1_25CollectiveMainloopFwdSm90ILi2EN4cute5tupleIJNS5_1CILi1EEES8_S8_EEENS6_IJNS7_ILi128EEENS7_ILi64EEENS7_ILi256EEEEEELi256ENS_6half_tEfNS_4arch4Sm90ELb0ELb1ELb0ELb1ELb0ELb0ELb0ELb1ELb1ELb0ELb0ELb0EEENS1_21CollectiveEpilogueFwdINS6_IJSA_SC_SB_EEES9_SE_SG_Li256ELb1ELb0ELb0ELb0EEENS1_36VarlenDynamicPersistentTileSchedulerILi128ELi64ELi256ELi32ELb0ELb0ELb1ELb1ELb0ELb1EEEEEEEEEvNT_6ParamsE)
	.align		4
        /*0034*/ 	.word	index@(__assertfail)
	.align		4
        /*0038*/ 	.word	index@(_ZN7cutlass13device_kernelIN5flash11enable_sm90INS1_16FlashAttnFwdSm90INS1_25CollectiveMainloopFwdSm90ILi2EN4cute5tupleIJNS5_1CILi1EEES8_S8_EEENS6_IJNS7_ILi128EEENS7_ILi64EEENS7_ILi256EEEEEELi256ENS_6half_tEfNS_4arch4Sm90ELb0ELb1ELb0ELb1ELb0ELb1ELb0ELb1ELb1ELb0ELb0ELb0EEENS1_21CollectiveEpilogueFwdINS6_IJSA_SC_SB_EEES9_SE_SG_Li256ELb1ELb0ELb0ELb0EEENS1_36VarlenDynamicPersistentTileSchedulerILi128ELi64ELi256ELi32ELb0ELb0ELb1ELb1ELb0ELb1EEEEEEEEEvNT_6ParamsE)
	.align		4
        /*003c*/ 	.word	index@(__assertfail)
	.align		4
        /*0040*/ 	.word	index@(_ZN7cutlass13device_kernelIN5flash11enable_sm90INS1_16FlashAttnFwdSm90INS1_25CollectiveMainloopFwdSm90ILi2EN4cute5tupleIJNS5_1CILi1EEES8_S8_EEENS6_IJNS7_ILi128EEENS7_ILi80EEENS7_ILi256EEEEEELi256ENS_6half_tEfNS_4arch4Sm90ELb1ELb0ELb0ELb0ELb0ELb0ELb0ELb1ELb1ELb0ELb0ELb0EEENS1_21CollectiveEpilogueFwdINS6_IJSA_SC_SB_EEES9_SE_SG_Li256ELb0ELb0ELb0ELb0EEENS1_30DynamicPersistentTileSchedulerILi256ELi32ELb0ELb0ELb1EEEEEEEEEvNT_6ParamsE)
	.align		4
        /*0044*/ 	.word	index@(__assertfail)
	.align		4
        /*0048*/ 	.word	index@(_ZN7cutlass13device_kernelIN5flash11enable_sm90INS1_16FlashAttnFwdSm90INS1_25CollectiveMainloopFwdSm90ILi2EN4cute5tupleIJNS5_1CILi1EEES8_S8_EEENS6_IJNS7_ILi128EEENS7_ILi80EEENS7_ILi256EEEEEELi256ENS_6half_tEfNS_4arch4Sm90ELb1ELb0ELb0ELb1ELb0ELb0ELb0ELb1ELb1ELb0ELb0ELb0EEENS1_21CollectiveEpilogueFwdINS6_IJSA_SC_SB_EEES9_SE_SG_Li256ELb1ELb0ELb0ELb0EEENS1_36VarlenDynamicPersistentTileSchedulerILi128ELi80ELi256ELi32ELb0ELb0ELb1ELb1ELb1ELb1EEEEEEEEEvNT_6ParamsE)
	.align		4
        /*004c*/ 	.word	index@(__assertfail)
	.align		4
        /*0050*/ 	.word	index@(_ZN7cutlass13device_kernelIN5flash11enable_sm90INS1_16FlashAttnFwdSm90INS1_25CollectiveMainloopFwdSm90ILi2EN4cute5tupleIJNS5_1CILi1EEES8_S8_EEENS6_IJNS7_ILi128EEENS7_ILi80EEENS7_ILi256EEEEEELi256ENS_6half_tEfNS_4arch4Sm90ELb1ELb0ELb0ELb1ELb0ELb1ELb0ELb1ELb1ELb0ELb0ELb0EEENS1_21CollectiveEpilogueFwdINS6_IJSA_SC_SB_EEES9_SE_SG_Li256ELb1ELb0ELb0ELb0EEENS1_36VarlenDynamicPersistentTileSchedulerILi128ELi80ELi256ELi32ELb0ELb0ELb1ELb1ELb1ELb1EEEEEEEEEvNT_6ParamsE)
	.align		4
        /*0054*/ 	.word	index@(__assertfail)
	.align		4
        /*0058*/ 	.word	index@(_ZN7cutlass13device_kernelIN5flash11enable_sm90INS1_16FlashAttnFwdSm90INS1_25CollectiveMainloopFwdSm90ILi2EN4cute5tupleIJNS5_1CILi1EEES8_S8_EEENS6_IJNS7_ILi128EEENS7_ILi112EEENS7_ILi192EEEEEELi192ENS_6half_tEfNS_4arch4Sm90ELb0ELb0ELb0ELb0ELb0ELb0ELb0ELb1ELb1ELb0ELb0ELb0EEENS1_21CollectiveEpilogueFwdINS6_IJSA_SC_SB_EEES9_SE_SG_Li256ELb0ELb0ELb0ELb0EEENS1_29StaticPersistentTileSchedulerILb0EEEEEEEEEvNT_6ParamsE)
	.align		4
        /*005c*/ 	.word	index@(__assertfail)
	.align		4
        /*0060*/ 	.word	index@(_ZN7cutlass13device_kernelIN5flash11enable_sm90INS1_16FlashAttnFwdSm90INS1_25CollectiveMainloopFwdSm90ILi2EN4cute5tupleIJNS5_1CILi2EEENS7_ILi1EEES9_EEENS6_IJNS7_ILi128EEENS7_ILi112EEENS7_ILi192EEEEEELi192ENS_6half_tEfNS_4arch4Sm90ELb0ELb0ELb0ELb0ELb0ELb0ELb0ELb1ELb1ELb0ELb0ELb0EEENS1_21CollectiveEpilogueFwdINS6_IJSB_SD_SC_EEESA_SF_SH_Li256ELb0ELb0ELb0ELb0EEENS1_29StaticPersistentTileSchedulerILb0EEEEEEEEEvNT_6ParamsE)
	.align		4
        /*0064*/ 	.word	index@(__assertfail)
	.align		4
        /*0068*/ 	.word	index@(_ZN7cutlass13device_kernelIN5flash11enable_sm90INS1_16FlashAttnFwdSm90INS1_25CollectiveMainloopFwdSm90ILi2EN4cute5tupleIJNS5_1CILi1EEES8_S8_EEENS6_IJNS7_ILi128EEENS7_ILi112EEENS7_ILi192EEEEEELi192ENS_6half_tEfNS_4arch4Sm90ELb0ELb0ELb0ELb1ELb0ELb0ELb0ELb1ELb1ELb0ELb0ELb0EEENS1_21CollectiveEpilogueFwdINS6_IJSA_SC_SB_EEES9_SE_SG_Li256ELb1ELb0ELb0ELb0EEENS1_36VarlenDynamicPersistentTileSchedulerILi128ELi112ELi256ELi32ELb0ELb0ELb1ELb0ELb1ELb1EEEEEEEEEvNT_6ParamsE)
	.align		4
        /*006c*/ 	.word	index@(__assertfail)
	.align		4
        /*0070*/ 	.word	index@(_ZN7cutlass13device_kernelIN5flash11enable_sm90INS1_16FlashAttnFwdSm90INS1_25CollectiveMainloopFwdSm90ILi2EN4cute5tupleIJNS5_1CILi1EEES8_S8_EEENS6_IJNS7_ILi128EEENS7_ILi112EEENS7_ILi192EEEEEELi192ENS_6half_tEfNS_4arch4Sm90ELb0ELb0ELb0ELb1ELb0ELb1ELb0ELb1ELb1ELb0ELb0ELb0EEENS1_21CollectiveEpilogueFwdINS6_IJSA_SC_SB_EEES9_SE_SG_Li256ELb1ELb0ELb0ELb0EEENS1_36VarlenDynamicPersistentTileSchedulerILi128ELi112ELi256ELi32ELb0ELb0ELb1ELb0ELb1ELb1EEEEEEEEEvNT_6ParamsE)
	.align		4
        /*0074*/ 	.word	index@(__assertfail)
	.align		4
        /*0078*/ 	.word	index@(_ZN7cutlass13device_kernelIN5flash11enable_sm90INS1_16FlashAttnFwdSm90INS1_25CollectiveMainloopFwdSm90ILi2EN4cute5tupleIJNS5_1CILi1EEES8_S8_EEENS6_IJNS7_ILi128EEENS7_ILi96EEENS7_ILi192EEEEEELi192ENS_6half_tEfNS_4arch4Sm90ELb0ELb1ELb0ELb0ELb0ELb0ELb0ELb1ELb1ELb0ELb0ELb0EEENS1_21CollectiveEpilogueFwdINS6_IJSA_SC_SB_EEES9_SE_SG_Li256ELb0ELb0ELb0ELb0EEENS1_30DynamicPersistentTileSchedulerILi256ELi32ELb0ELb0ELb1EEEEEEEEEvNT_6ParamsE)
	.align		4
        /*007c*/ 	.word	index@(__assertfail)
	.align		4
        /*0080*/ 	.word	index@(_ZN7cutlass13device_kernelIN5flash11enable_sm90INS1_16FlashAttnFwdSm90INS1_25CollectiveMainloopFwdSm90ILi2EN4cute5tupleIJNS5_1CILi1EEES8_S8_EEENS6_IJNS7_ILi128EEENS7_ILi96EEENS7_ILi192EEEEEELi192ENS_6half_tEfNS_4arch4Sm90ELb0ELb1ELb0ELb1ELb0ELb0ELb0ELb1ELb1ELb0ELb0ELb0EEENS1_21CollectiveEpilogueFwdINS6_IJSA_SC_SB_EEES9_SE_SG_Li256ELb1ELb0ELb0ELb0EEENS1_36VarlenDynamicPersistentTileSchedulerILi128ELi96ELi256ELi32ELb0ELb0ELb1ELb1ELb0ELb1EEEEEEEEEvNT_6ParamsE)
	.align		4
        /*0084*/ 	.word	index@(__assertfail)
	.align		4
        /*0088*/ 	.word	index@(_ZN7cutlass13device_kernelIN5flash11enable_sm90INS1_16FlashAttnFwdSm90INS1_25CollectiveMainloopFwdSm90ILi2EN4cute5tupleIJNS5_1CILi1EEES8_S8_EEENS6_IJNS7_ILi128EEENS7_ILi96EEENS7_ILi192EEEEEELi192ENS_6half_tEfNS_4arch4Sm90ELb0ELb1ELb0ELb1ELb0ELb1ELb0ELb1ELb1ELb0ELb0ELb0EEENS1_21CollectiveEpilogueFwdINS6_IJSA_SC_SB_EEES9_SE_SG_Li256ELb1ELb0ELb0ELb0EEENS1_36VarlenDynamicPersistentTileSchedulerILi128ELi96ELi256ELi32ELb0ELb0ELb1ELb1ELb0ELb1EEEEEEEEEvNT_6ParamsE)
	.align		4
        /*008c*/ 	.word	index@(__assertfail)
	.align		4
        /*0090*/ 	.word	index@(_ZN7cutlass13device_kernelIN5flash11enable_sm90INS1_16FlashAttnFwdSm90INS1_25CollectiveMainloopFwdSm90ILi2EN4cute5tupleIJNS5_1CILi1EEES8_S8_EEENS6_IJNS7_ILi128EEENS7_ILi112EEENS7_ILi192EEEEEELi192ENS_6half_tEfNS_4arch4Sm90ELb1ELb0ELb0ELb0ELb0ELb0ELb0ELb1ELb1ELb0ELb0ELb0EEENS1_21CollectiveEpilogueFwdINS6_IJSA_SC_SB_EEES9_SE_SG_Li256ELb0ELb0ELb0ELb0EEENS1_30DynamicPersistentTileSchedulerILi256ELi32ELb0ELb0ELb1EEEEEEEEEvNT_6ParamsE)
	.align		4
        /*0094*/ 	.word	index@(__assertfail)
	.align		4
        /*0098*/ 	.word	index@(_ZN7cutlass13device_kernelIN5flash11enable_sm90INS1_16FlashAttnFwdSm90INS1_25CollectiveMainloopFwdSm90ILi2EN4cute5tupleIJNS5_1CILi1EEES8_S8_EEENS6_IJNS7_ILi128EEENS7_ILi112EEENS7_ILi192EEEEEELi192ENS_6half_tEfNS_4arch4Sm90ELb1ELb0ELb0ELb1ELb0ELb0ELb0ELb1ELb1ELb0ELb0ELb0EEENS1_21CollectiveEpilogueFwdINS6_IJSA_SC_SB_EEES9_SE_SG_Li256ELb1ELb0ELb0ELb0EEENS1_36VarlenDynamicPersistentTileSchedulerILi128ELi112ELi256ELi32ELb0ELb0ELb1ELb1ELb1ELb1EEEEEEEEEvNT_6ParamsE)
	.align		4
        /*009c*/ 	.word	index@(__assertfail)
	.align		4
        /*00a0*/ 	.word	index@(_ZN7cutlass13device_kernelIN5flash11enable_sm90INS1_16FlashAttnFwdSm90INS1_25CollectiveMainloopFwdSm90ILi2EN4cute5tupleIJNS5_1CILi1EEES8_S8_EEENS6_IJNS7_ILi128EEENS7_ILi112EEENS7_ILi192EEEEEELi192ENS_6half_tEfNS_4arch4Sm90ELb1ELb0ELb0ELb1ELb0ELb1ELb0ELb1ELb1ELb0ELb0ELb0EEENS1_21CollectiveEpilogueFwdINS6_IJSA_SC_SB_EEES9_SE_SG_Li256ELb1ELb0ELb0ELb0EEENS1_36VarlenDynamicPersistentTileSchedulerILi128ELi112ELi256ELi32ELb0ELb0ELb1ELb1ELb1ELb1EEEEEEEEEvNT_6ParamsE)
	.align		4
        /*00a4*/ 	.word	index@(__assertfail)
	.align		4
        /*00a8*/ 	.word	index@(_ZN7cutlass13device_kernelIN5flash11enable_sm90INS1_16FlashAttnFwdSm90INS1_25CollectiveMainloopFwdSm90ILi2EN4cute5tupleIJNS5_1CILi1EEES8_S8_EEENS6_IJNS7_ILi128EEENS7_ILi176EEESA_EEELi128ENS_6half_tEfNS_4arch4Sm90ELb0ELb0ELb0ELb0ELb0ELb0ELb0ELb1ELb1ELb0ELb0ELb0EEENS1_21CollectiveEpilogueFwdINS6_IJSA_SA_SB_EEES9_SD_SF_Li256ELb0ELb0ELb0ELb0EEENS1_29StaticPersistentTileSchedulerILb0EEEEEEEEEvNT_6ParamsE)
	.align		4
        /*00ac*/ 	.word	index@(__assertfail)
	.align		4
        /*00b0*/ 	.word	index@(_ZN7cutlass13device_kernelIN5flash11enable_sm90INS1_16FlashAttnFwdSm90INS1_25CollectiveMainloopFwdSm90ILi2EN4cute5tupleIJNS5_1CILi2EEENS7_ILi1EEES9_EEENS6_IJNS7_ILi128EEENS7_ILi176EEESB_EEELi128ENS_6half_tEfNS_4arch4Sm90ELb0ELb0ELb0ELb0ELb0ELb0ELb0ELb1ELb1ELb0ELb0ELb0EEENS1_21CollectiveEpilogueFwdINS6_IJSB_SB_SC_EEESA_SE_SG_Li256ELb0ELb0ELb0ELb0EEENS1_29StaticPersistentTileSchedulerILb0EEEEEEEEEvNT_6ParamsE)
	.align		4
        /*00b4*/ 	.word	index@(__assertfail)
	.align		4
        /*00b8*/ 	.word	index@(_ZN7cutlass13device_kernelIN5flash11enable_sm90INS1_16FlashAttnFwdSm90INS1_25CollectiveMainloopFwdSm90ILi2EN4cute5tupleIJNS5_1CILi1EEES8_S8_EEENS6_IJNS7_ILi128EEENS7_ILi176EEESA_EEELi128ENS_6half_tEfNS_4arch4Sm90ELb0ELb0ELb0ELb1ELb0ELb0ELb0ELb1ELb1ELb0ELb0ELb0EEENS1_21CollectiveEpilogueFwdINS6_IJSA_SA_SB_EEES9_SD_SF_Li256ELb1ELb0ELb0ELb0EEENS1_36VarlenDynamicPersistentTileSchedulerILi128ELi176ELi256ELi32ELb0ELb0ELb1ELb0ELb1ELb1EEEEEEEEEvNT_6ParamsE)
	.align		4
        /*00bc*/ 	.word	index@(__assertfail)
	.align		4
        /*00c0*/ 	.word	index@(_ZN7cutlass13device_kernelIN5flash11enable_sm90INS1_16FlashAttnFwdSm90INS1_25CollectiveMainloopFwdSm90ILi2EN4cute5tupleIJNS5_1CILi1EEES8_S8_EEENS6_IJNS7_ILi128EEENS7_ILi176EEESA_EEELi128ENS_6half_tEfNS_4arch4Sm90ELb0ELb0ELb0ELb1ELb0ELb1ELb0ELb1ELb1ELb0ELb0ELb0EEENS1_21CollectiveEpilogueFwdINS6_IJSA_SA_SB_EEES9_SD_SF_Li256ELb1ELb0ELb0ELb0EEENS1_36VarlenDynamicPersistentTileSchedulerILi128ELi176ELi256ELi32ELb0ELb0ELb1ELb0ELb1ELb1EEEEEEEEEvNT_6ParamsE)
	.align		4
        /*00c4*/ 	.word	index@(__assertfail)
	.align		4
        /*00c8*/ 	.word	index@(_ZN7cutlass13device_kernelIN5flash11enable_sm90INS1_16FlashAttnFwdSm90INS1_25CollectiveMainloopFwdSm90ILi2EN4cute5tupleIJNS5_1CILi1EEES8_S8_EEENS6_IJNS7_ILi128EEESA_SA_EEELi128ENS_6half_tEfNS_4arch4Sm90ELb0ELb1ELb0ELb0ELb0ELb0ELb0ELb1ELb1ELb0ELb0ELb0EEENS1_21CollectiveEpilogueFwdISB_S9_SC_SE_Li256ELb0ELb0ELb0ELb0EEENS1_30DynamicPersistentTileSchedulerILi256ELi32ELb0ELb0ELb1EEEEEEEEEvNT_6ParamsE)
	.align		4
        /*00cc*/ 	.word	index@(__assertfail)
	.align		4
        /*00d0*/ 	.word	index@(_ZN7cutlass13device_kernelIN5flash11enable_sm90INS1_16FlashAttnFwdSm90INS1_25CollectiveMainloopFwdSm90ILi2EN4cute5tupleIJNS5_1CILi1EEES8_S8_EEENS6_IJNS7_ILi128EEESA_SA_EEELi128ENS_6half_tEfNS_4arch4Sm90ELb0ELb1ELb0ELb1ELb0ELb0ELb0ELb1ELb1ELb0ELb0ELb0EEENS1_21CollectiveEpilogueFwdISB_S9_SC_SE_Li256ELb1ELb0ELb0ELb0EEENS1_36VarlenDynamicPersistentTileSchedulerILi128ELi128ELi256ELi32ELb0ELb0ELb1ELb1ELb0ELb1EEEEEEEEEvNT_6ParamsE)
	.align		4
        /*00d4*/ 	.word	index@(__assertfail)
	.align		4
        /*00d8*/ 	.word	index@(_ZN7cutlass13device_kernelIN5flash11enable_sm90INS1_16FlashAttnFwdSm90INS1_25CollectiveMainloopFwdSm90ILi2EN4cute5tupleIJNS5_1CILi1EEES8_S8_EEENS6_IJNS7_ILi128EEESA_SA_EEELi128ENS_6half_tEfNS_4arch4Sm90ELb0ELb1ELb0ELb1ELb0ELb1ELb0ELb1ELb1ELb0ELb0ELb0EEENS1_21CollectiveEpilogueFwdISB_S9_SC_SE_Li256ELb1ELb0ELb0ELb0EEENS1_36VarlenDynamicPersistentTileSchedulerILi128ELi128ELi256ELi32ELb0ELb0ELb1ELb1ELb0ELb1EEEEEEEEEvNT_6ParamsE)
	.align		4
        /*00dc*/ 	.word	index@(__assertfail)
	.align		4
        /*00e0*/ 	.word	index@(_ZN7cutlass13device_kernelIN5flash11enable_sm90INS1_16FlashAttnFwdSm90INS1_25CollectiveMainloopFwdSm90ILi2EN4cute5tupleIJNS5_1CILi1EEES8_S8_EEENS6_IJNS7_ILi128EEESA_SA_EEELi128ENS_6half_tEfNS_4arch4Sm90ELb1ELb0ELb0ELb0ELb0ELb0ELb0ELb1ELb1ELb0ELb0ELb0EEENS1_21CollectiveEpilogueFwdISB_S9_SC_SE_Li256ELb0ELb0ELb0ELb0EEENS1_30DynamicPersistentTileSchedulerILi256ELi32ELb0ELb0ELb1EEEEEEEEEvNT_6ParamsE)
	.align		4
        /*00e4*/ 	.word	index@(__assertfail)
	.align		4
        /*00e8*/ 	.word	index@(_ZN7cutlass13device_kernelIN5flash11enable_sm90INS1_16FlashAttnFwdSm90INS1_25CollectiveMainloopFwdSm90ILi2EN4cute5tupleIJNS5_1CILi1EEES8_S8_EEENS6_IJNS7_ILi128EEESA_SA_EEELi128ENS_6half_tEfNS_4arch4Sm90ELb1ELb0ELb0ELb1ELb0ELb0ELb0ELb1ELb1ELb0ELb0ELb0EEENS1_21CollectiveEpilogueFwdISB_S9_SC_SE_Li256ELb1ELb0ELb0ELb0EEENS1_36VarlenDynamicPersistentTileSchedulerILi128ELi128ELi256ELi32ELb0ELb0ELb1ELb1ELb1ELb1EEEEEEEEEvNT_6ParamsE)
	.align		4
        /*00ec*/ 	.word	index@(__assertfail)
	.align		4
        /*00f0*/ 	.word	index@(_ZN7cutlass13device_kernelIN5flash11enable_sm90INS1_16FlashAttnFwdSm90INS1_25CollectiveMainloopFwdSm90ILi2EN4cute5tupleIJNS5_1CILi1EEES8_S8_EEENS6_IJNS7_ILi128EEESA_SA_EEELi128ENS_6half_tEfNS_4arch4Sm90ELb1ELb0ELb0ELb1ELb0ELb1ELb0ELb1ELb1ELb0ELb0ELb0EEENS1_21CollectiveEpilogueFwdISB_S9_SC_SE_Li256ELb1ELb0ELb0ELb0EEENS1_36VarlenDynamicPersistentTileSchedulerILi128ELi128ELi256ELi32ELb0ELb0ELb1ELb1ELb1ELb1EEEEEEEEEvNT_6ParamsE)
	.align		4
        /*00f4*/ 	.word	index@(__assertfail)
	.align		4
        /*00f8*/ 	.word	index@(_ZN7cutlass13device_kernelIN5flash11enable_sm90INS1_16FlashAttnFwdSm90INS1_25CollectiveMainloopFwdSm90ILi2EN4cute5tupleIJNS5_1CILi1EEES8_S8_EEENS6_IJNS7_ILi192EEENS7_ILi144EEENS7_ILi96EEEEEELi96ENS_6half_tEfNS_4arch4Sm90ELb0ELb0ELb0ELb0ELb0ELb0ELb0ELb0ELb1ELb0ELb0ELb0EEENS1_21CollectiveEpilogueFwdINS6_IJSA_SC_SB_EEES9_SE_SG_Li384ELb0ELb0ELb0ELb0EEENS1_29StaticPersistentTileSchedulerILb0EEEEEEEEEvNT_6ParamsE)
	.align		4
        /*00fc*/ 	.word	index@(__assertfail)
	.align		4
        /*0100*/ 	.word	index@(_ZN7cutlass13device_kernelIN5flash11enable_sm90INS1_16FlashAttnFwdSm90INS1_25CollectiveMainloopFwdSm90ILi2EN4cute5tupleIJNS5_1CILi1EEES8_S8_EEENS6_IJNS7_ILi192EEENS7_ILi144EEENS7_ILi96EEEEEELi96ENS_6half_tEfNS_4arch4Sm90ELb0ELb0ELb0ELb1ELb0ELb0ELb0ELb0ELb1ELb0ELb0ELb0EEENS1_21CollectiveEpilogueFwdINS6_IJSA_SC_SB_EEES9_SE_SG_Li384ELb1ELb0ELb0ELb0EEENS1_36VarlenDynamicPersistentTileSchedulerILi192ELi144ELi384ELi32ELb0ELb0ELb1ELb0ELb1ELb1EEEEEEEEEvNT_6ParamsE)
	.align		4
        /*0104*/ 	.word	index@(__assertfail)
	.align		4
        /*0108*/ 	.word	index@(_ZN7cutlass13device_kernelIN5flash11enable_sm90INS1_16FlashAttnFwdSm90INS1_25CollectiveMainloopFwdSm90ILi2EN4cute5tupleIJNS5_1CILi1EEES8_S8_EEENS6_IJNS7_ILi192EEENS7_ILi144EEENS7_ILi96EEEEEELi96ENS_6half_tEfNS_4arch4Sm90ELb0ELb0ELb0ELb1ELb0ELb1ELb0ELb0ELb1ELb0ELb0ELb0EEENS1_21CollectiveEpilogueFwdINS6_IJSA_SC_SB_EEES9_SE_SG_Li384ELb1ELb0ELb0ELb0EEENS1_36VarlenDynamicPersistentTileSchedulerILi192ELi144ELi384ELi32ELb0ELb0ELb1ELb0ELb1ELb1EEEEEEEEEvNT_6ParamsE)
	.align		4
        /*010c*/ 	.word	index@(__assertfail)
	.align		4
        /*0110*/ 	.word	index@(_ZN7cutlass13device_kernelIN5flash11enable_sm90INS1_16FlashAttnFwdSm90INS1_25CollectiveMainloopFwdSm90ILi2EN4cute5tupleIJNS5_1CILi1EEES8_S8_EEENS6_IJNS7_ILi192EEENS7_ILi128EEENS7_ILi96EEEEEELi96ENS_6half_tEfNS_4arch4Sm90ELb0ELb1ELb0ELb0ELb0ELb0ELb0ELb0ELb1ELb0ELb0ELb0EEENS1_21CollectiveEpilogueFwdINS6_IJSA_SC_SB_EEES9_SE_SG_Li384ELb0ELb0ELb0ELb0EEENS1_30DynamicPersistentTileSchedulerILi384ELi32ELb0ELb0ELb1EEEEEEEEEvNT_6ParamsE)
	.align		4
        /*0114*/ 	.word	index@(__assertfail)
	.align		4
        /*0118*/ 	.word	index@(_ZN7cutlass13device_kernelIN5flash11enable_sm90INS1_16FlashAttnFwdSm90INS1_25CollectiveMainloopFwdSm90ILi2EN4cute5tupleIJNS5_1CILi1EEES8_S8_EEENS6_IJNS7_ILi192EEENS7_ILi128EEENS7_ILi96EEEEEELi96ENS_6half_tEfNS_4arch4Sm90ELb0ELb1ELb0ELb1ELb0ELb0ELb0ELb0ELb1ELb0ELb0ELb0EEENS1_21CollectiveEpilogueFwdINS6_IJSA_SC_SB_EEES9_SE_SG_Li384ELb1ELb0ELb0ELb0EEENS1_36VarlenDynamicPersistentTileSchedulerILi192ELi128ELi384ELi32ELb0ELb0ELb1ELb1ELb0ELb1EEEEEEEEEvNT_6ParamsE)
	.align		4
        /*011c*/ 	.word	index@(__assertfail)
	.align		4
        /*0120*/ 	.word	index@(_ZN7cutlass13device_kernelIN5flash11enable_sm90INS1_16FlashAttnFwdSm90INS1_25CollectiveMainloopFwdSm90ILi2EN4cute5tupleIJNS5_1CILi1EEES8_S8_EEENS6_IJNS7_ILi192EEENS7_ILi128EEENS7_ILi96EEEEEELi96ENS_6half_tEfNS_4arch4Sm90ELb0ELb1ELb0ELb1ELb0ELb1ELb0ELb0ELb1ELb0ELb0ELb0EEENS1_21CollectiveEpilogueFwdINS6_IJSA_SC_SB_EEES9_SE_SG_Li384ELb1ELb0ELb0ELb0EEENS1_36VarlenDynamicPersistentTileSchedulerILi192ELi128ELi384ELi32ELb0ELb0ELb1ELb1ELb0ELb1EEEEEEEEEvNT_6ParamsE)
	.align		4
        /*0124*/ 	.word	index@(__assertfail)
	.align		4
        /*0128*/ 	.word	index@(_ZN7cutlass13device_kernelIN5flash11enable_sm90INS1_16FlashAttnFwdSm90INS1_25CollectiveMainloopFwdSm90ILi2EN4cute5tupleIJNS5_1CILi1EEES8_S8_EEENS6_IJNS7_ILi192EEENS7_ILi144EEENS7_ILi96EEEEEELi96ENS_6half_tEfNS_4arch4Sm90ELb1ELb0ELb0ELb0ELb0ELb0ELb0ELb0ELb1ELb0ELb0ELb0EEENS1_21CollectiveEpilogueFwdINS6_IJSA_SC_SB_EEES9_SE_SG_Li384ELb0ELb0ELb0ELb0EEENS1_30DynamicPersistentTileSchedulerILi384ELi32ELb0ELb0ELb1EEEEEEEEEvNT_6ParamsE)
	.align		4
        /*012c*/ 	.word	index@(__assertfail)
	.align		4
        /*0130*/ 	.word	index@(_ZN7cutlass13device_kernelIN5flash11enable_sm90INS1_16FlashAttnFwdSm90INS1_25CollectiveMainloopFwdSm90ILi2EN4cute5tupleIJNS5_1CILi1EEES8_S8_EEENS6_IJNS7_ILi192EEENS7_ILi144EEENS7_ILi96EEEEEELi96ENS_6half_tEfNS_4arch4Sm90ELb1ELb0ELb0ELb1ELb0ELb0ELb0ELb0ELb1ELb0ELb0ELb0EEENS1_21CollectiveEpilogueFwdINS6_IJSA_SC_SB_EEES9_SE_SG_Li384ELb1ELb0ELb0ELb0EEENS1_36VarlenDynamicPersistentTileSchedulerILi192ELi144ELi384ELi32ELb0ELb0ELb1ELb1ELb1ELb1EEEEEEEEEvNT_6ParamsE)
	.align		4
        /*0134*/ 	.word	index@(__assertfail)
	.align		4
        /*0138*/ 	.word	index@(_ZN7cutlass13device_kernelIN5flash11enable_sm90INS1_16FlashAttnFwdSm90INS1_25CollectiveMainloopFwdSm90ILi2EN4cute5tupleIJNS5_1CILi1EEES8_S8_EEENS6_IJNS7_ILi192EEENS7_ILi144EEENS7_ILi96EEEEEELi96ENS_6half_tEfNS_4arch4Sm90ELb1ELb0ELb0ELb1ELb0ELb1ELb0ELb0ELb1ELb0ELb0ELb0EEENS1_21CollectiveEpilogueFwdINS6_IJSA_SC_SB_EEES9_SE_SG_Li384ELb1ELb0ELb0ELb0EEENS1_36VarlenDynamicPersistentTileSchedulerILi192ELi144ELi384ELi32ELb0ELb0ELb1ELb1ELb1ELb1EEEEEEEEEvNT_6ParamsE)
	.align		4
        /*013c*/ 	.word	index@(__assertfail)
	.align		4
        /*0140*/ 	.word	index@(_ZN7cutlass13device_kernelIN5flash11enable_sm90INS1_16FlashAttnFwdSm90INS1_25CollectiveMainloopFwdSm90ILi2EN4cute5tupleIJNS5_1CILi1EEES8_S8_EEENS6_IJNS7_ILi192EEESA_NS7_ILi64EEEEEELi64ENS_6half_tEfNS_4arch4Sm90ELb0ELb0ELb0ELb0ELb0ELb0ELb0ELb0ELb1ELb0ELb0ELb0EEENS1_21CollectiveEpilogueFwdINS6_IJSA_SB_SA_EEES9_SD_SF_Li384ELb0ELb0ELb0ELb0EEENS1_29StaticPersistentTileSchedulerILb0EEEEEEEEEvNT_6ParamsE)
	.align		4
        /*0144*/ 	.word	index@(__assertfail)
	.align		4
        /*0148*/ 	.word	index@(_ZN7cutlass13device_kernelIN5flash11enable_sm90INS1_16FlashAttnFwdSm90INS1_25CollectiveMainloopFwdSm90ILi2EN4cute5tupleIJNS5_1CILi1EEES8_S8_EEENS6_IJNS7_ILi192EEESA_NS7_ILi64EEEEEELi64ENS_6half_tEfNS_4arch4Sm90ELb0ELb0ELb0ELb1ELb0ELb0ELb0ELb0ELb1ELb0ELb0ELb0EEENS1_21CollectiveEpilogueFwdINS6_IJSA_SB_SA_EEES9_SD_SF_Li384ELb1ELb0ELb0ELb0EEENS1_36VarlenDynamicPersistentTileSchedulerILi192ELi192ELi384ELi32ELb0ELb0ELb1ELb0ELb1ELb1EEEEEEEEEvNT_6ParamsE)
	.align		4
        /*014c*/ 	.word	index@(__assertfail)
	.align		4
        /*0150*/ 	.word	index@(_ZN7cutlass13device_kernelIN5flash11enable_sm90INS1_16FlashAttnFwdSm90INS1_25CollectiveMainloopFwdSm90ILi2EN4cute5tupleIJNS5_1CILi1EEES8_S8_EEENS6_IJNS7_ILi192EEESA_NS7_ILi64EEEEEELi64ENS_6half_tEfNS_4arch4Sm90ELb0ELb0ELb0ELb1ELb0ELb1ELb0ELb0ELb1ELb0ELb0ELb0EEENS1_21CollectiveEpilogueFwdINS6_IJSA_SB_SA_EEES9_SD_SF_Li384ELb1ELb0ELb0ELb0EEENS1_36VarlenDynamicPersistentTileSchedulerILi192ELi192ELi384ELi32ELb0ELb0ELb1ELb0ELb1ELb1EEEEEEEEEvNT_6ParamsE)
	.align		4
        /*0154*/ 	.word	index@(__assertfail)
	.align		4
        /*0158*/ 	.word	index@(_ZN7cutlass13device_kernelIN5flash11enable_sm90INS1_16FlashAttnFwdSm90INS1_25CollectiveMainloopFwdSm90ILi2EN4cute5tupleIJNS5_1CILi1EEES8_S8_EEENS6_IJNS7_ILi192EEENS7_ILi128EEENS7_ILi64EEEEEELi64ENS_6half_tEfNS_4arch4Sm90ELb0ELb1ELb0ELb0ELb0ELb0ELb0ELb1ELb1ELb0ELb0ELb0EEENS1_21CollectiveEpilogueFwdINS6_IJSA_SC_SB_EEES9_SE_SG_Li384ELb0ELb0ELb0ELb0EEENS1_30DynamicPersistentTileSchedulerILi384ELi32ELb0ELb0ELb1EEEEEEEEEvNT_6ParamsE)
	.align		4
        /*015c*/ 	.word	index@(__assertfail)
	.align		4
        /*0160*/ 	.word	index@(_ZN7cutlass13device_kernelIN5flash11enable_sm90INS1_16FlashAttnFwdSm90INS1_25CollectiveMainloopFwdSm90ILi2EN4cute5tupleIJNS5_1CILi1EEES8_S8_EEENS6_IJNS7_ILi192EEENS7_ILi128EEENS7_ILi64EEEEEELi64ENS_6half_tEfNS_4arch4Sm90ELb0ELb1ELb0ELb1ELb0ELb0ELb0ELb1ELb1ELb0ELb0ELb0EEENS1_21CollectiveEpilogueFwdINS6_IJSA_SC_SB_EEES9_SE_SG_Li384ELb1ELb0ELb0ELb0EEENS1_36VarlenDynamicPersistentTileSchedulerILi192ELi128ELi384ELi32ELb0ELb0ELb1ELb1ELb0ELb1EEEEEEEEEvNT_6ParamsE)
	.align		4
        /*0164*/ 	.word	index@(__assertfail)
	.align		4
        /*0168*/ 	.word	index@(_ZN7cutlass13device_kernelIN5flash11enable_sm90INS1_16FlashAttnFwdSm90INS1_25CollectiveMainloopFwdSm90ILi2EN4cute5tupleIJNS5_1CILi1EEES8_S8_EEENS6_IJNS7_ILi192EEENS7_ILi128EEENS7_ILi64EEEEEELi64ENS_6half_tEfNS_4arch4Sm90ELb0ELb1ELb0ELb1ELb0ELb1ELb0ELb1ELb1ELb0ELb0ELb0EEENS1_21CollectiveEpilogueFwdINS6_IJSA_SC_SB_EEES9_SE_SG_Li384ELb1ELb0ELb0ELb0EEENS1_36VarlenDynamicPersistentTileSchedulerILi192ELi128ELi384ELi32ELb0ELb0ELb1ELb1ELb0ELb1EEEEEEEEEvNT_6ParamsE)
	.align		4
        /*016c*/ 	.word	index@(__assertfail)
	.align		4
        /*0170*/ 	.word	index@(_ZN7cutlass13device_kernelIN5flash11enable_sm90INS1_16FlashAttnFwdSm90INS1_25CollectiveMainloopFwdSm90ILi2EN4cute5tupleIJNS5_1CILi1EEES8_S8_EEENS6_IJNS7_ILi192EEENS7_ILi128EEENS7_ILi64EEEEEELi64ENS_6half_tEfNS_4arch4Sm90ELb1ELb0ELb0ELb0ELb0ELb0ELb0ELb1ELb1ELb0ELb0ELb0EEENS1_21CollectiveEpilogueFwdINS6_IJSA_SC_SB_EEES9_SE_SG_Li384ELb0ELb0ELb0ELb0EEENS1_30DynamicPersistentTileSchedulerILi384ELi32ELb0ELb0ELb1EEEEEEEEEvNT_6ParamsE)
	.align		4
        /*0174*/ 	.word	index@(__assertfail)
	.align		4
        /*0178*/ 	.word	index@(_ZN7cutlass13device_kernelIN5flash11enable_sm90INS1_16FlashAttnFwdSm90INS1_25CollectiveMainloopFwdSm90ILi2EN4cute5tupleIJNS5_1CILi1EEES8_S8_EEENS6_IJNS7_ILi192EEENS7_ILi128EEENS7_ILi64EEEEEELi64ENS_6half_tEfNS_4arch4Sm90ELb1ELb0ELb0ELb1ELb0ELb0ELb0ELb1ELb1ELb0ELb0ELb0EEENS1_21CollectiveEpilogueFwdINS6_IJSA_SC_SB_EEES9_SE_SG_Li384ELb1ELb0ELb0ELb0EEENS1_36VarlenDynamicPersistentTileSchedulerILi192ELi128ELi384ELi32ELb0ELb0ELb1ELb1ELb1ELb1EEEEEEEEEvNT_6ParamsE)
	.align		4
        /*017c*/ 	.word	index@(__assertfail)
	.align		4
        /*0180*/ 	.word	index@(_ZN7cutlass13device_kernelIN5flash11enable_sm90INS1_16FlashAttnFwdSm90INS1_25CollectiveMainloopFwdSm90ILi2EN4cute5tupleIJNS5_1CILi1EEES8_S8_EEENS6_IJNS7_ILi192EEENS7_ILi128EEENS7_ILi64EEEEEELi64ENS_6half_tEfNS_4arch4Sm90ELb1ELb0ELb0ELb1ELb0ELb1ELb0ELb1ELb1ELb0ELb0ELb0EEENS1_21CollectiveEpilogueFwdINS6_IJSA_SC_SB_EEES9_SE_SG_Li384ELb1ELb0ELb0ELb0EEENS1_36VarlenDynamicPersistentTileSchedulerILi192ELi128ELi384ELi32ELb0ELb0ELb1ELb1ELb1ELb1EEEEEEEEEvNT_6ParamsE)
	.align		4
        /*0184*/ 	.word	index@(__assertfail)
	.align		4
        /*0188*/ 	.word	0x00000000
	.align		4
        /*018c*/ 	.word	0xfffffffe
	.align		4
        /*0190*/ 	.word	0x00000000
	.align		4
        /*0194*/ 	.word	0xfffffffd
	.align		4
        /*0198*/ 	.word	0x00000000
	.align		4
        /*019c*/ 	.word	0xfffffffc


//--------------------- .nv.constant4             --------------------------
	.section	.nv.constant4,"a",@progbits
	.align	8
	.align		8
.nv.constant4:
        /*0000*/ 	.dword	__assertfail
	.align		8
        /*0008*/ 	.dword	__unnamed_1
	.align		8
        /*0010*/ 	.dword	__unnamed_2
	.align		8
        /*0018*/ 	.dword	__unnamed_3
	.align		8
        /*0020*/ 	.dword	__unnamed_4
	.align		8
        /*0028*/ 	.dword	__unnamed_5
	.align		8
        /*0030*/ 	.dword	__unnamed_6
	.align		8
        /*0038*/ 	.dword	__unnamed_7
	.align		8
        /*0040*/ 	.dword	__unnamed_8
	.align		8
        /*0048*/ 	.dword	__unnamed_9
	.align		8
        /*0050*/ 	.dword	__unnamed_10
	.align		8
        /*0058*/ 	.dword	__unnamed_11
	.align		8
        /*0060*/ 	.dword	__unnamed_12
	.align		8
        /*0068*/ 	.dword	__unnamed_13
	.align		8
        /*0070*/ 	.dword	__unnamed_14
	.align		8
        /*0078*/ 	.dword	__unnamed_15
	.align		8
        /*0080*/ 	.dword	__unnamed_16
	.align		8
        /*0088*/ 	.dword	__unnamed_17
	.align		8
        /*0090*/ 	.dword	__unnamed_18
	.align		8
        /*0098*/ 	.dword	__unnamed_19
	.align		8
        /*00a0*/ 	.dword	__unnamed_20
	.align		8
        /*00a8*/ 	.dword	__unnamed_21
	.align		8
        /*00b0*/ 	.dword	__unnamed_22
	.align		8
        /*00b8*/ 	.dword	__unnamed_23
	.align		8
        /*00c0*/ 	.dword	__unnamed_24
	.align		8
        /*00c8*/ 	.dword	__unnamed_25
	.align		8
        /*00d0*/ 	.dword	__unnamed_26
	.align		8
        /*00d8*/ 	.dword	__unnamed_27
	.align		8
        /*00e0*/ 	.dword	__unnamed_28
	.align		8
        /*00e8*/ 	.dword	__unnamed_29
	.align		8
        /*00f0*/ 	.dword	__unnamed_30
	.align		8
        /*00f8*/ 	.dword	__unnamed_31
	.align		8
        /*0100*/ 	.dword	__unnamed_32
	.align		8
        /*0108*/ 	.dword	__unnamed_33
	.align		8
        /*0110*/ 	.dword	__unnamed_34
	.align		8
        /*0118*/ 	.dword	__unnamed_35
	.align		8
        /*0120*/ 	.dword	__unnamed_36
	.align		8
        /*0128*/ 	.dword	__unnamed_37
	.align		8
        /*0130*/ 	.dword	__unnamed_38
	.align		8
        /*0138*/ 	.dword	__unnamed_39
	.align		8
        /*0140*/ 	.dword	__unnamed_40
	.align		8
        /*0148*/ 	.dword	__unnamed_41
	.align		8
        /*0150*/ 	.dword	__unnamed_42
	.align		8
        /*0158*/ 	.dword	__unnamed_43
	.align		8
        /*0160*/ 	.dword	_ZN66_INTERNAL_aec521c8_30_flash_fwd_hdimall_fp16_sm90_cu_d53ad458_42644cuda3std3__45__cpo5beginE
	.align		8
        /*0168*/ 	.dword	_ZN66_INTERNAL_aec521c8_30_flash_fwd_hdimall_fp16_sm90_cu_d53ad458_42644cuda3std3__45__cpo3endE
	.align		8
        /*0170*/ 	.dword	_ZN66_INTERNAL_aec521c8_30_flash_fwd_hdimall_fp16_sm90_cu_d53ad458_42644cuda3std3__45__cpo6cbeginE
	.align		8
        /*0178*/ 	.dword	_ZN66_INTERNAL_aec521c8_30_flash_fwd_hdimall_fp16_sm90_cu_d53ad458_42644cuda3std3__45__cpo4cendE
	.align		8
        /*0180*/ 	.dword	_ZN66_INTERNAL_aec521c8_30_flash_fwd_hdimall_fp16_sm90_cu_d53ad458_42644cuda3std3__468_GLOBAL__N__aec521c8_30_flash_fwd_hdimall_fp16_sm90_cu_d53ad458_42646ignoreE
	.align		8
        /*0188*/ 	.dword	_ZN66_INTERNAL_aec521c8_30_flash_fwd_hdimall_fp16_sm90_cu_d53ad458_42644cuda3std3__419piecewise_constructE
	.align		8
        /*0190*/ 	.dword	_ZN66_INTERNAL_aec521c8_30_flash_fwd_hdimall_fp16_sm90_cu_d53ad458_42644cuda3std3__48in_placeE
	.align		8
        /*0198*/ 	.dword	_ZN66_INTERNAL_aec521c8_30_flash_fwd_hdimall_fp16_sm90_cu_d53ad458_42644cuda3std6ranges3__45__cpo4swapE
	.align		8
        /*01a0*/ 	.dword	_ZN66_INTERNAL_aec521c8_30_flash_fwd_hdimall_fp16_sm90_cu_d53ad458_42644cuda3std6ranges3__45__cpo9iter_moveE
	.align		8
        /*01a8*/ 	.dword	_ZN66_INTERNAL_aec521c8_30_flash_fwd_hdimall_fp16_sm90_cu_d53ad458_42644cute7productE
	.align		8
        /*01b0*/ 	.dword	_ZN66_INTERNAL_aec521c8_30_flash_fwd_hdimall_fp16_sm90_cu_d53ad458_42644cute1_E
	.align		8
        /*01b8*/ 	.dword	$str$23
	.align		8
        /*01c0*/ 	.dword	$str$24


//--------------------- .text._ZN7cutlass13device_kernelIN5flash11enable_sm90INS1_16FlashAttnFwdSm90INS1_25CollectiveMainloopFwdSm90ILi2EN4cute5tupleIJNS5_1CILi1EEES8_S8_EEENS6_IJNS7_ILi128EEENS7_ILi80EEENS7_ILi256EEEEEELi256ENS_6half_tEfNS_4arch4Sm90ELb0ELb0ELb0ELb0ELb0ELb0ELb0ELb1ELb1ELb0ELb0ELb0EEENS1_21CollectiveEpilogueFwdINS6_IJSA_SC_SB_EEES9_SE_SG_Li256ELb0ELb0ELb0ELb0EEENS1_29StaticPersistentTileSchedulerILb0EEEEEEEEEvNT_6ParamsE --------------------------
	.section	.text._ZN7cutlass13device_kernelIN5flash11enable_sm90INS1_16FlashAttnFwdSm90INS1_25CollectiveMainloopFwdSm90ILi2EN4cute5tupleIJNS5_1CILi1EEES8_S8_EEENS6_IJNS7_ILi128EEENS7_ILi80EEENS7_ILi256EEEEEELi256ENS_6half_tEfNS_4arch4Sm90ELb0ELb0ELb0ELb0ELb0ELb0ELb0ELb1ELb1ELb0ELb0ELb0EEENS1_21CollectiveEpilogueFwdINS6_IJSA_SC_SB_EEES9_SE_SG_Li256ELb0ELb0ELb0ELb0EEENS1_29StaticPersistentTileSchedulerILb0EEEEEEEEEvNT_6ParamsE,"ax",@progbits
	.align	128
.text._ZN7cutlass13device_kernelIN5flash11enable_sm90INS1_16FlashAttnFwdSm90INS1_25CollectiveMainloopFwdSm90ILi2EN4cute5tupleIJNS5_1CILi1EEES8_S8_EEENS6_IJNS7_ILi128EEENS7_ILi80EEENS7_ILi256EEEEEELi256ENS_6half_tEfNS_4arch4Sm90ELb0ELb0ELb0ELb0ELb0ELb0ELb0ELb1ELb1ELb0ELb0ELb0EEENS1_21CollectiveEpilogueFwdINS6_IJSA_SC_SB_EEES9_SE_SG_Li256ELb0ELb0ELb0ELb0EEENS1_29StaticPersistentTileSchedulerILb0EEEEEEEEEvNT_6ParamsE:
        .type           _ZN7cutlass13device_kernelIN5flash11enable_sm90INS1_16FlashAttnFwdSm90INS1_25CollectiveMainloopFwdSm90ILi2EN4cute5tupleIJNS5_1CILi1EEES8_S8_EEENS6_IJNS7_ILi128EEENS7_ILi80EEENS7_ILi256EEEEEELi256ENS_6half_tEfNS_4arch4Sm90ELb0ELb0ELb0ELb0ELb0ELb0ELb0ELb1ELb1ELb0ELb0ELb0EEENS1_21CollectiveEpilogueFwdINS6_IJSA_SC_SB_EEES9_SE_SG_Li256ELb0ELb0ELb0ELb0EEENS1_29StaticPersistentTileSchedulerILb0EEEEEEEEEvNT_6ParamsE,@function
        .size           _ZN7cutlass13device_kernelIN5flash11enable_sm90INS1_16FlashAttnFwdSm90INS1_25CollectiveMainloopFwdSm90ILi2EN4cute5tupleIJNS5_1CILi1EEES8_S8_EEENS6_IJNS7_ILi128EEENS7_ILi80EEENS7_ILi256EEEEEELi256ENS_6half_tEfNS_4arch4Sm90ELb0ELb0ELb0ELb0ELb0ELb0ELb0ELb1ELb1ELb0ELb0ELb0EEENS1_21CollectiveEpilogueFwdINS6_IJSA_SC_SB_EEES9_SE_SG_Li256ELb0ELb0ELb0ELb0EEENS1_29StaticPersistentTileSchedulerILb0EEEEEEEEEvNT_6ParamsE,(.L_x_12749 - _ZN7cutlass13device_kernelIN5flash11enable_sm90INS1_16FlashAttnFwdSm90INS1_25CollectiveMainloopFwdSm90ILi2EN4cute5tupleIJNS5_1CILi1EEES8_S8_EEENS6_IJNS7_ILi128EEENS7_ILi80EEENS7_ILi256EEEEEELi256ENS_6half_tEfNS_4arch4Sm90ELb0ELb0ELb0ELb0ELb0ELb0ELb0ELb1ELb1ELb0ELb0ELb0EEENS1_21CollectiveEpilogueFwdINS6_IJSA_SC_SB_EEES9_SE_SG_Li256ELb0ELb0ELb0ELb0EEENS1_29StaticPersistentTileSchedulerILb0EEEEEEEEEvNT_6ParamsE)
        .other          _ZN7cutlass13device_kernelIN5flash11enable_sm90INS1_16FlashAttnFwdSm90INS1_25CollectiveMainloopFwdSm90ILi2EN4cute5tupleIJNS5_1CILi1EEES8_S8_EEENS6_IJNS7_ILi128EEENS7_ILi80EEENS7_ILi256EEEEEELi256ENS_6half_tEfNS_4arch4Sm90ELb0ELb0ELb0ELb0ELb0ELb0ELb0ELb1ELb1ELb0ELb0ELb0EEENS1_21CollectiveEpilogueFwdINS6_IJSA_SC_SB_EEES9_SE_SG_Li256ELb0ELb0ELb0ELb0EEENS1_29StaticPersistentTileSchedulerILb0EEEEEEEEEvNT_6ParamsE,@"STO_CUDA_ENTRY STV_DEFAULT"
_ZN7cutlass13device_kernelIN5flash11enable_sm90INS1_16FlashAttnFwdSm90INS1_25CollectiveMainloopFwdSm90ILi2EN4cute5tupleIJNS5_1CILi1EEES8_S8_EEENS6_IJNS7_ILi128EEENS7_ILi80EEENS7_ILi256EEEEEELi256ENS_6half_tEfNS_4arch4Sm90ELb0ELb0ELb0ELb0ELb0ELb0ELb0ELb1ELb1ELb0ELb0ELb0EEENS1_21CollectiveEpilogueFwdINS6_IJSA_SC_SB_EEES9_SE_SG_Li256ELb0ELb0ELb0ELb0EEENS1_29StaticPersistentTileSchedulerILb0EEEEEEEEEvNT_6ParamsE:
[----:B------:R-:W1:Y:S02]  /*0000*/  LDC R1, c[0x0][0x28] ;  /* 0x00000a00ff017b82 */ /* 0x000e640000000800 */
[----:B-1----:R-:W-:Y:S01]  /*0010*/  VIADD R1, R1, 0xffffffe0 ;  /* 0xffffffe001017836 */ /* 0x002fe20000000000 */
[----:B------:R-:W1:Y:S01]  /*0020*/  S2R R3, SR_TID.X ;  /* 0x0000000000037919 */ /* 0x000e620000002100 */
[----:B------:R-:W-:Y:S01]  /*0030*/  ELECT P0, URZ, PT ;  /* 0x00000000003f782f */ /* 0x000fe20003800000 */
[----:B------:R-:W-:Y:S01]  /*0040*/  BSSY B0, `(.L_x_0) ;  /* 0x0000013000007945 */ /* 0x000fe20003800000 */
[----:B-1----:R-:W-:-:S05]  /*0050*/  SHF.R.U32.HI R0, RZ, 0x5, R3 ;  /* 0x00000005ff007819 */ /* 0x002fca0000011603 */
[----:B------:R-:W1:Y:S02]  /*0060*/  SHFL.IDX PT, R2, R0, RZ, 0x1f ;  /* 0x00001fff00027589 */ /* 0x000e6400000e0000 */
[----:B-1----:R-:W-:-:S13]  /*0070*/  ISETP.EQ.AND P0, PT, R2, RZ, P0 ;  /* 0x000000ff0200720c */ /* 0x002fda0000702270 */
[----:B------:R-:W-:Y:S05]  /*0080*/  @!P0 BRA `(.L_x_1) ;  /* 0x0000000000388947 */ /* 0x000fea0003800000 */
[----:B------:R-:W-:Y:S02]  /*0090*/  ULDC.64 UR4, c[0x0][0x198] ;  /* 0x0000660000047ab9 */ /* 0x000fe40000000a00 */
[----:B------:R-:W-:Y:S02]  /*00a0*/  UIADD3 UR6, UP0, UR4, 0x270, URZ ;  /* 0x0000027004067890 */ /* 0x000fe4000ff1e03f */
[----:B------:R-:W-:Y:S02]  /*00b0*/  UIADD3 UR8, UP1, UR4, 0x370, URZ ;  /* 0x0000037004087890 */ /* 0x000fe4000ff3e03f */
[----:B------:R-:W-:Y:S02]  /*00c0*/  UIADD3 UR10, UP2, UR4, 0x470, URZ ;  /* 0x00000470040a7890 */ /* 0x000fe4000ff5e03f */
[----:B------:R-:W-:Y:S02]  /*00d0*/  UIADD3 UR4, UP3, UR4, 0x9f0, URZ ;  /* 0x000009f004047890 */ /* 0x000fe4000ff7e03f */
[----:B------:R-:W-:-:S02]  /*00e0*/  UIADD3.X UR7, URZ, UR5, URZ, UP0, !UPT ;  /* 0x000000053f077290 */ /* 0x000fc400087fe43f */
[----:B------:R-:W-:Y:S02]  /*00f0*/  UIADD3.X UR9, URZ, UR5, URZ, UP1, !UPT ;  /* 0x000000053f097290 */ /* 0x000fe40008ffe43f */
[----:B------:R-:W-:Y:S02]  /*0100*/  UIADD3.X UR11, URZ, UR5, URZ, UP2, !UPT ;  /* 0x000000053f0b7290 */ /* 0x000fe400097fe43f */
[----:B------:R-:W-:-:S03]  /*0110*/  UIADD3.X UR5, URZ, UR5, URZ, UP3, !UPT ;  /* 0x000000053f057290 */ /* 0x000fc60009ffe43f */
[----:B------:R1:W-:Y:S02]  /*0120*/  UTMACCTL.PF [UR6] ;  /* 0x00000000060079b9 */ /* 0x0003e40008040000 */
[----:B------:R1:W-:Y:S02]  /*0130*/  UTMACCTL.PF [UR8] ;  /* 0x00000000080079b9 */ /* 0x0003e40008040000 */
[----:B------:R1:W-:Y:S02]  /*0140*/  UTMACCTL.PF [UR10] ;  /* 0x000000000a0079b9 */ /* 0x0003e40008040000 */
[----:B------:R1:W-:Y:S02]  /*0150*/  UTMACCTL.PF [UR4] ;  /* 0x00000000040079b9 */ /* 0x0003e40008040000 */
[----:B-1----:R-:W-:Y:S01]  /*0160*/  NOP ;  /* 0x0000000000007918 */ /* 0x002fe20000000000 */
.L_x_1:
[----:B------:R-:W-:Y:S05]  /*0170*/  BSYNC B0 ;  /* 0x0000000000007941 */ /* 0x000fea0003800000 */
.L_x_0:
[----:B------:R-:W-:Y:S01]  /*0180*/  VOTEU.ANY UP0, P0 ;  /* 0x00000000003f7886 */ /* 0x000fe20000000100 */
[----:B------:R-:W1:Y:S01]  /*0190*/  SHFL.IDX PT, R2, R0, RZ, 0x1f ;  /* 0x00001fff00027589 */ /* 0x000e6200000e0000 */
[----:B------:R-:W-:Y:S01]  /*01a0*/  UMOV UR4, 0x1 ;  /* 0x0000000100047882 */ /* 0x000fe20000000000 */
[----:B------:R-:W-:Y:S02]  /*01b0*/  VOTEU.ANY UP1, P0 ;  /* 0x00000000003f7886 */ /* 0x000fe40000020100 */
[----:B------:R-:W2:Y:S01]  /*01c0*/  @UP0 S2UR UR7, SR_CgaCtaId ;  /* 0x00000000000709c3 */ /* 0x000ea20000008800 */
[----:B------:R-:W-:Y:S01]  /*01d0*/  @UP0 UMOV UR6, 0x400 ;  /* 0x0000040000060882 */ /* 0x000fe20000000000 */
[----:B------:R-:W-:-:S04]  /*01e0*/  @UP0 UIADD3 UR4, -UR4, 0x100000, URZ ;  /* 0x0010000004040890 */ /* 0x000fc8000fffe13f */
[----:B------:R-:W-:Y:S02]  /*01f0*/  @UP0 USHF.L.U32 UR5, UR4, 0xb, URZ ;  /* 0x0000000b04050899 */ /* 0x000fe4000800063f */
[----:B------:R-:W-:Y:S01]  /*0200*/  @UP0 USHF.L.U32 UR4, UR4, 0x1, URZ ;  /* 0x0000000104040899 */ /* 0x000fe2000800063f */
[----:B-1----:R-:W-:Y:S02]  /*0210*/  ISETP.NE.AND P1, PT, R2, RZ, PT ;  /* 0x000000ff0200720c */ /* 0x002fe40003f25270 */
[----:B------:R-:W-:Y:S01]  /*0220*/  SHF.R.U32.HI R2, RZ, 0x7, R3 ;  /* 0x00000007ff027819 */ /* 0x000fe20000011603 */
[----:B--2---:R-:W-:Y:S01]  /*0230*/  @UP0 ULEA UR6, UR7, UR6, 0x18 ;  /* 0x0000000607060291 */ /* 0x004fe2000f8ec03f */
[----:B------:R-:W-:-:S04]  /*0240*/  VOTEU.ANY UP0, P0 ;  /* 0x00000000003f7886 */ /* 0x000fc80000000100 */
[----:B------:R-:W1:Y:S04]  /*0250*/  SHFL.IDX PT, R2, R2, RZ, 0x1f ;  /* 0x00001fff02027589 */ /* 0x000e6800000e0000 */
[----:B------:R-:W2:Y:S03]  /*0260*/  FENCE.VIEW.ASYNC.S ;  /* 0x00000000000073c6 */ /* 0x000ea60000000000 */
[----:B--2---:R2:W3:Y:S01]  /*0270*/  @UP0 SYNCS.EXCH.64 URZ, [UR6+0x38800], UR4 ;  /* 0x03880004063f05b2 */ /* 0x0044e20008000100 */
[----:B------:R2:W4:Y:S01]  /*0280*/  @UP1 SYNCS.EXCH.64 URZ, [UR6+0x38820], UR4 ;  /* 0x03882004063f15b2 */ /* 0x0005220008000100 */
[----:B------:R-:W-:Y:S05]  /*0290*/  @P1 BRA `(.L_x_2) ;  /* 0x0000000000481947 */ /* 0x000fea0003800000 */
[----:B--2---:R-:W2:Y:S01]  /*02a0*/  S2UR UR5, SR_CgaCtaId ;  /* 0x00000000000579c3 */ /* 0x004ea20000008800 */
[----:B------:R-:W-:Y:S01]  /*02b0*/  UMOV UR4, 0x400 ;  /* 0x0000040000047882 */ /* 0x000fe20000000000 */
[----:B------:R-:W-:Y:S01]  /*02c0*/  UMOV UR6, 0x1 ;  /* 0x0000000100067882 */ /* 0x000fe20000000000 */
[----:B------:R-:W-:Y:S01]  /*02d0*/  UMOV UR9, 0x2 ;  /* 0x0000000200097882 */ /* 0x000fe20000000000 */
[----:B------:R-:W-:-:S04]  /*02e0*/  UIADD3 UR6, -UR6, 0x100000, URZ ;  /* 0x0010000006067890 */ /* 0x000fc8000fffe13f */
[----:B------:R-:W-:Y:S02]  /*02f0*/  USHF.L.U32 UR7, UR6, 0xb, URZ ;  /* 0x0000000b06077899 */ /* 0x000fe4000800063f */
[----:B------:R-:W-:Y:S01]  /*0300*/  USHF.L.U32 UR6, UR6, 0x1, URZ ;  /* 0x0000000106067899 */ /* 0x000fe2000800063f */
[----:B------:R-:W-:Y:S01]  /*0310*/  ELECT P0, URZ, PT ;  /* 0x00000000003f782f */ /* 0x000fe20003800000 */
[----:B--2---:R-:W-:Y:S02]  /*0320*/  ULEA UR8, UR5, UR4, 0x18 ;  /* 0x0000000405087291 */ /* 0x004fe4000f8ec03f */
[----:B------:R-:W-:-:S04]  /*0330*/  UIADD3 UR4, -UR9, 0x100000, URZ ;  /* 0x0010000009047890 */ /* 0x000fc8000fffe13f */
[----:B------:R-:W-:Y:S02]  /*0340*/  USHF.L.U32 UR5, UR4, 0xb, URZ ;  /* 0x0000000b04057899 */ /* 0x000fe4000800063f */
[----:B------:R-:W-:Y:S01]  /*0350*/  USHF.L.U32 UR4, UR4, 0x1, URZ ;  /* 0x0000000104047899 */ /* 0x000fe2000800063f */
[----:B------:R-:W2:Y:S03]  /*0360*/  FENCE.VIEW.ASYNC.S ;  /* 0x00000000000073c6 */ /* 0x000ea60000000000 */
[----:B--2---:R2:W1:Y:S08]  /*0370*/  SYNCS.EXCH.64 URZ, [UR8+0x38830], UR6 ;  /* 0x03883006083f75b2 */ /* 0x0044700008000100 */
[----:B------:R2:W1:Y:S01]  /*0380*/  SYNCS.EXCH.64 URZ, [UR8+0x38840], UR4 ;  /* 0x03884004083f75b2 */ /* 0x0004620008000100 */
[----:B------:R2:W1:Y:S01]  /*0390*/  SYNCS.EXCH.64 URZ, [UR8+0x38838], UR6 ;  /* 0x03883806083f75b2 */ /* 0x0004620008000100 */
[----:B------:R2:W1:Y:S01]  /*03a0*/  SYNCS.EXCH.64 URZ, [UR8+0x38848], UR4 ;  /* 0x03884804083f75b2 */ /* 0x0004620008000100 */
[----:B------:R-:W-:Y:S01]  /*03b0*/  NOP ;  /* 0x0000000000007918 */ /* 0x000fe20000000000 */
.L_x_2:
[----:B------:R-:W5:Y:S01]  /*03c0*/  SHFL.IDX PT, R4, R0, RZ, 0x1f ;  /* 0x00001fff00047589 */ /* 0x000f6200000e0000 */
[----:B------:R-:W-:Y:S01]  /*03d0*/  NOP ;  /* 0x0000000000007918 */ /* 0x000fe20000000000 */
[----:B-----5:R-:W-:-:S13]  /*03e0*/  ISETP.NE.AND P0, PT, R4, RZ, PT ;  /* 0x000000ff0400720c */ /* 0x020fda0003f05270 */
[----:B------:R-:W-:Y:S05]  /*03f0*/  @P0 BRA `(.L_x_3) ;  /* 0x0000000000480947 */ /* 0x000fea0003800000 */
[----:B--2---:R-:W2:Y:S01]  /*0400*/  S2UR UR5, SR_CgaCtaId ;  /* 0x00000000000579c3 */ /* 0x004ea20000008800 */
[----:B------:R-:W-:Y:S01]  /*0410*/  UMOV UR4, 0x400 ;  /* 0x0000040000047882 */ /* 0x000fe20000000000 */
[----:B------:R-:W-:Y:S01]  /*0420*/  UMOV UR6, 0x1 ;  /* 0x0000000100067882 */ /* 0x000fe20000000000 */
[----:B------:R-:W-:Y:S01]  /*0430*/  UMOV UR7, 0x2 ;  /* 0x0000000200077882 */ /* 0x000fe20000000000 */
[----:B------:R-:W-:Y:S01]  /*0440*/  ELECT P0, URZ, PT ;  /* 0x00000000003f782f */ /* 0x000fe20003800000 */
[----:B--2---:R-:W-:Y:S02]  /*0450*/  ULEA UR8, UR5, UR4, 0x18 ;  /* 0x0000000405087291 */ /* 0x004fe4000f8ec03f */
[----:B------:R-:W-:-:S04]  /*0460*/  UIADD3 UR4, -UR6, 0x100000, URZ ;  /* 0x0010000006047890 */ /* 0x000fc8000fffe13f */
[----:B------:R-:W-:Y:S02]  /*0470*/  USHF.L.U32 UR5, UR4, 0xb, URZ ;  /* 0x0000000b04057899 */ /* 0x000fe4000800063f */
[----:B------:R-:W-:Y:S02]  /*0480*/  USHF.L.U32 UR4, UR4, 0x1, URZ ;  /* 0x0000000104047899 */ /* 0x000fe4000800063f */
        /* <DEDUP_REMOVED lines=9> */
.L_x_3:
[----:B------:R-:W5:Y:S01]  /*0520*/  SHFL.IDX PT, R4, R0, RZ, 0x1f ;  /* 0x00001fff00047589 */ /* 0x000f6200000e0000 */
[----:B------:R-:W-:Y:S01]  /*0530*/  NOP ;  /* 0x0000000000007918 */ /* 0x000fe20000000000 */
[----:B-----5:R-:W-:-:S13]  /*0540*/  ISETP.NE.AND P0, PT, R4, RZ, PT ;  /* 0x000000ff0400720c */ /* 0x020fda0003f05270 */
[----:B------:R-:W-:Y:S05]  /*0550*/  @P0 BRA `(.L_x_4) ;  /* 0x0000000000380947 */ /* 0x000fea0003800000 */
[----:B--2---:R-:W2:Y:S01]  /*0560*/  S2UR UR5, SR_CgaCtaId ;  /* 0x00000000000579c3 */ /* 0x004ea20000008800 */
[----:B------:R-:W-:Y:S01]  /*0570*/  UMOV UR4, 0x400 ;  /* 0x0000040000047882 */ /* 0x000fe20000000000 */
[----:B------:R-:W-:Y:S01]  /*0580*/  UMOV UR7, 0x1 ;  /* 0x0000000100077882 */ /* 0x000fe20000000000 */
[----:B------:R-:W-:Y:S01]  /*0590*/  ELECT P0, URZ, PT ;  /* 0x00000000003f782f */ /* 0x000fe20003800000 */
[----:B--2---:R-:W-:Y:S02]  /*05a0*/  ULEA UR6, UR5, UR4, 0x18 ;  /* 0x0000000405067291 */ /* 0x004fe4000f8ec03f */
[----:B------:R-:W-:-:S04]  /*05b0*/  UIADD3 UR4, -UR7, 0x100000, URZ ;  /* 0x0010000007047890 */ /* 0x000fc8000fffe13f */
[----:B------:R-:W-:Y:S02]  /*05c0*/  USHF.L.U32 UR5, UR4, 0xb, URZ ;  /* 0x0000000b04057899 */ /* 0x000fe4000800063f */
[----:B------:R-:W-:Y:S01]  /*05d0*/  USHF.L.U32 UR4, UR4, 0x1, URZ ;  /* 0x0000000104047899 */ /* 0x000fe2000800063f */
[----:B------:R-:W2:Y:S11]  /*05e0*/  FENCE.VIEW.ASYNC.S ;  /* 0x00000000000073c6 */ /* 0x000eb60000000000 */
[----:B--2---:R2:W1:Y:S01]  /*05f0*/  SYNCS.EXCH.64 URZ, [UR6+0x38870], UR4 ;  /* 0x03887004063f75b2 */ /* 0x0044620008000100 */
[----:B------:R2:W1:Y:S01]  /*0600*/  SYNCS.EXCH.64 URZ, [UR6+0x38880], UR4 ;  /* 0x03888004063f75b2 */ /* 0x0004620008000100 */
[----:B------:R2:W1:Y:S01]  /*0610*/  SYNCS.EXCH.64 URZ, [UR6+0x38878], UR4 ;  /* 0x03887804063f75b2 */ /* 0x0004620008000100 */
[----:B------:R2:W1:Y:S01]  /*0620*/  SYNCS.EXCH.64 URZ, [UR6+0x38888], UR4 ;  /* 0x03888804063f75b2 */ /* 0x0004620008000100 */
[----:B------:R-:W-:Y:S01]  /*0630*/  NOP ;  /* 0x0000000000007918 */ /* 0x000fe20000000000 */
.L_x_4:
        /* <DEDUP_REMOVED lines=22> */
.L_x_5:
        /* <DEDUP_REMOVED lines=22> */
.L_x_6:
[----:B-1----:R-:W-:Y:S01]  /*0900*/  ISETP.NE.AND P0, PT, R2, RZ, PT ;  /* 0x000000ff0200720c */ /* 0x002fe20003f05270 */
[----:B------:R-:W-:Y:S01]  /*0910*/  IMAD.MOV.U32 R2, RZ, RZ, 0x1 ;  /* 0x00000001ff027424 */ /* 0x000fe200078e00ff */
[----:B------:R-:W-:-:S04]  /*0920*/  NOP ;  /* 0x0000000000007918 */ /* 0x000fc80000000000 */
[----:B------:R-:W-:-:S05]  /*0930*/  SEL R2, R2, 0x2, !P0 ;  /* 0x0000000202027807 */ /* 0x000fca0004000000 */
[----:B------:R1:W-:Y:S01]  /*0940*/  STL [R1+0x1c], R2 ;  /* 0x00001c0201007387 */ /* 0x0003e20000100800 */
[----:B---34-:R-:W-:Y:S06]  /*0950*/  BAR.SYNC.DEFER_BLOCKING 0x0 ;  /* 0x0000000000007b1d */ /* 0x018fec0000010000 */
[----:B------:R-:W-:Y:S05]  /*0960*/  @!P0 BRA `(.L_x_7) ;  /* 0x000000a4008c8947 */ /* 0x000fea0003800000 */
.L_x_8:
[----:B------:R-:W-:-:S08]  /*0970*/  NOP ;  /* 0x0000000000007918 */ /* 0x000fd00000000000 */
[----:B------:R-:W3:Y:S02]  /*0980*/  USETMAXREG.TRY_ALLOC.CTAPOOL UP0, 0xf0 ;  /* 0x000000f0000079c8 */ /* 0x000ee40008000600 */
[----:B---3--:R-:W-:-:S13]  /*0990*/  PLOP3.LUT P0, PT, PT, PT, UP0, 0x80, 0x0 ;  /* 0x000000000000781c */ /* 0x008fda0003f0f008 */
[----:B------:R-:W-:Y:S05]  /*09a0*/  @!P0 BRA `(.L_x_8) ;  /* 0xfffffffc00f08947 */ /* 0x000fea000383ffff */
[----:B--2---:R-:W2:Y:S08]  /*09b0*/  S2UR UR7, SR_CTAID.X ;  /* 0x00000000000779c3 */ /* 0x004eb00000002500 */
[----:B------:R-:W-:Y:S08]  /*09c0*/  BAR.ARV 0x8, 0x120 ;  /* 0x0204800000007b1d */ /* 0x000ff00000002000 */
[----:B------:R-:W2:Y:S02]  /*09d0*/  LDC R0, c[0x0][0xda4] ;  /* 0x00036900ff007b82 */ /* 0x000ea40000000800 */
[----:B--2---:R-:W-:-:S13]  /*09e0*/  ISETP.LE.AND P0, PT, R0, UR7, PT ;  /* 0x0000000700007c0c */ /* 0x004fda000bf03270 */
[----:B------:R-:W-:Y:S05]  /*09f0*/  @P0 EXIT ;  /* 0x000000000000094d */ /* 0x000fea0003800000 */
[----:B------:R-:W2:Y:S01]  /*0a00*/  LDL.LU R10, [R1+0x1c] ;  /* 0x00001c00010a7983 */ /* 0x000ea20000300800 */
[----:B------:R-:W-:Y:S01]  /*0a10*/  VIADD R0, R3, 0xffffff80 ;  /* 0xffffff8003007836 */ /* 0x000fe20000000000 */
[----:B------:R-:W3:Y:S01]  /*0a20*/  S2UR UR4, SR_CgaCtaId ;  /* 0x00000000000479c3 */ /* 0x000ee20000008800 */
[----:B------:R-:W-:Y:S01]  /*0a30*/  UMOV UR61, 0x400 ;  /* 0x00000400003d7882 */ /* 0x000fe20000000000 */
[----:B------:R-:W-:Y:S01]  /*0a40*/  IMAD.MOV.U32 R219, RZ, RZ, -0x2 ;  /* 0xfffffffeffdb7424 */ /* 0x000fe200078e00ff */
[----:B------:R-:W-:Y:S01]  /*0a50*/  UMOV UR38, URZ ;  /* 0x0000003f00267c82 */ /* 0x000fe20008000000 */
[----:B------:R-:W-:Y:S01]  /*0a60*/  SHF.R.S32.HI R3, RZ, 0x1f, R0 ;  /* 0x0000001fff037819 */ /* 0x000fe20000011400 */
[----:B------:R-:W-:Y:S02]  /*0a70*/  IMAD.U32 R23, RZ, RZ, UR7 ;  /* 0x00000007ff177e24 */ /* 0x000fe4000f8e00ff */
[----:B------:R-:W-:Y:S01]  /*0a80*/  IMAD.MOV.U32 R212, RZ, RZ, RZ ;  /* 0x000000ffffd47224 */ /* 0x000fe200078e00ff */
[CC--:B------:R-:W-:Y:S01]  /*0a90*/  LEA.HI R5, R3.reuse, R0.reuse, RZ, 0x7 ;  /* 0x0000000003057211 */ /* 0x0c0fe200078f38ff */
[----:B------:R-:W4:Y:S01]  /*0aa0*/  S2UR UR6, SR_SWINHI ;  /* 0x00000000000679c3 */ /* 0x000f220000002f00 */
[----:B------:R-:W-:-:S02]  /*0ab0*/  LEA.HI R6, R3, R0, RZ, 0x4 ;  /* 0x0000000003067211 */ /* 0x000fc400078f20ff */
[----:B------:R-:W-:Y:S02]  /*0ac0*/  LOP3.LUT R213, R5, 0xffffff80, RZ, 0xc0, !PT ;  /* 0xffffff8005d57812 */ /* 0x000fe400078ec0ff */
[----:B------:R-:W-:Y:S02]  /*0ad0*/  SHF.R.S32.HI R9, RZ, 0x4, R6 ;  /* 0x00000004ff097819 */ /* 0x000fe40000011406 */
[----:B------:R-:W-:Y:S02]  /*0ae0*/  IADD3 R213, R0, -R213, RZ ;  /* 0x800000d500d57210 */ /* 0x000fe40007ffe0ff */
[----:B------:R-:W-:Y:S02]  /*0af0*/  LOP3.LUT R7, R6, 0x3fffff0, RZ, 0xc0, !PT ;  /* 0x03fffff006077812 */ /* 0x000fe400078ec0ff */
[----:B-1----:R-:W-:Y:S02]  /*0b00*/  SHF.R.S32.HI R2, RZ, 0x1f, R213 ;  /* 0x0000001fff027819 */ /* 0x002fe400000114d5 */
[----:B------:R-:W-:Y:S01]  /*0b10*/  LEA.HI R217, R3, R0, RZ, 0x5 ;  /* 0x0000000003d97211 */ /* 0x000fe200078f28ff */
[----:B------:R-:W-:Y:S01]  /*0b20*/  IMAD.IADD R0, R0, 0x1, -R7 ;  /* 0x0000000100007824 */ /* 0x000fe200078e0a07 */
[----:B------:R-:W-:Y:S01]  /*0b30*/  LEA.HI R4, R2, R213, RZ, 0x2 ;  /* 0x000000d502047211 */ /* 0x000fe200078f10ff */
[----:B---3--:R-:W-:Y:S01]  /*0b40*/  ULEA UR61, UR4, UR61, 0x18 ;  /* 0x0000003d043d7291 */ /* 0x008fe2000f8ec03f */
[----:B------:R-:W-:-:S02]  /*0b50*/  LEA.HI R6, R6, R9, RZ, 0x1 ;  /* 0x0000000906067211 */ /* 0x000fc400078f08ff */
[--C-:B------:R-:W-:Y:S02]  /*0b60*/  SHF.R.S32.HI R3, RZ, 0x2, R4.reuse ;  /* 0x00000002ff037819 */ /* 0x100fe40000011404 */
[----:B------:R-:W-:Y:S02]  /*0b70*/  SHF.R.S32.HI R8, RZ, 0x1f, R4 ;  /* 0x0000001fff087819 */ /* 0x000fe40000011404 */
[----:B------:R-:W-:Y:S01]  /*0b80*/  LOP3.LUT R6, R6, 0x1ffffffe, RZ, 0xc0, !PT ;  /* 0x1ffffffe06067812 */ /* 0x000fe200078ec0ff */
[----:B------:R-:W-:Y:S01]  /*0b90*/  UMOV UR4, UR61 ;  /* 0x0000003d00047c82 */ /* 0x000fe20008000000 */
[----:B----4-:R-:W-:Y:S01]  /*0ba0*/  UMOV UR5, UR6 ;  /* 0x0000000600057c82 */ /* 0x010fe20008000000 */
[----:B------:R-:W-:Y:S01]  /*0bb0*/  SHF.R.S32.HI R217, RZ, 0x5, R217 ;  /* 0x00000005ffd97819 */ /* 0x000fe200000114d9 */
[----:B------:R-:W-:Y:S01]  /*0bc0*/  IMAD.U32 R16, RZ, RZ, UR4 ;  /* 0x00000004ff107e24 */ /* 0x000fe2000f8e00ff */
[----:B------:R-:W-:Y:S01]  /*0bd0*/  LEA.HI R8, R8, R3, RZ, 0x3 ;  /* 0x0000000308087211 */ /* 0x000fe200078f18ff */
[----:B------:R-:W-:Y:S01]  /*0be0*/  IMAD.IADD R6, R9, 0x1, -R6 ;  /* 0x0000000109067824 */ /* 0x000fe200078e0a06 */
[----:B------:R-:W-:Y:S01]  /*0bf0*/  SHF.R.S32.HI R216, RZ, 0x7, R5 ;  /* 0x00000007ffd87819 */ /* 0x000fe20000011405 */
[----:B------:R-:W-:Y:S01]  /*0c00*/  IMAD R7, R217, 0x10, R0 ;  /* 0x00000010d9077824 */ /* 0x000fe200078e0200 */
[----:B------:R-:W-:Y:S01]  /*0c10*/  LOP3.LUT R8, R8, 0xfffffff8, RZ, 0xc0, !PT ;  /* 0xfffffff808087812 */ /* 0x000fe200078ec0ff */
[----:B------:R-:W-:Y:S01]  /*0c20*/  UMOV UR4, URZ ;  /* 0x0000003f00047c82 */ /* 0x000fe20008000000 */
[----:B------:R-:W-:-:S02]  /*0c30*/  LEA.HI R2, R2, R213, RZ, 0x5 ;  /* 0x000000d502027211 */ /* 0x000fc400078f28ff */
[----:B------:R-:W-:Y:S02]  /*0c40*/  LEA.HI R5, R5, R216, RZ, 0x1 ;  /* 0x000000d805057211 */ /* 0x000fe400078f08ff */
[----:B------:R-:W-:Y:S01]  /*0c50*/  LEA R6, R7, R6, 0x3 ;  /* 0x0000000607067211 */ /* 0x000fe200078e18ff */
[----:B------:R-:W-:Y:S01]  /*0c60*/  IMAD.IADD R7, R3, 0x1, -R8 ;  /* 0x0000000103077824 */ /* 0x000fe200078e0a08 */
[----:B------:R-:W-:Y:S02]  /*0c70*/  LOP3.LUT R4, R4, 0x7ffffffc, RZ, 0xc0, !PT ;  /* 0x7ffffffc04047812 */ /* 0x000fe400078ec0ff */
[----:B------:R-:W-:Y:S01]  /*0c80*/  SHF.R.S32.HI R2, RZ, 0x5, R2 ;  /* 0x00000005ff027819 */ /* 0x000fe20000011402 */
[----:B------:R-:W-:Y:S01]  /*0c90*/  IMAD.SHL.U32 R3, R6, 0x8, RZ ;  /* 0x0000000806037824 */ /* 0x000fe200078e00ff */
[----:B------:R-:W-:Y:S01]  /*0ca0*/  LOP3.LUT R5, R5, 0x3fffffe, RZ, 0xc0, !PT ;  /* 0x03fffffe05057812 */ /* 0x000fe200078ec0ff */
[----:B------:R-:W-:Y:S01]  /*0cb0*/  IMAD.IADD R4, R213, 0x1, -R4 ;  /* 0x00000001d5047824 */ /* 0x000fe200078e0a04 */
[----:B------:R-:W-:Y:S01]  /*0cc0*/  MOV R17, UR5 ;  /* 0x0000000500117c02 */ /* 0x000fe20008000f00 */
[----:B------:R-:W-:Y:S01]  /*0cd0*/  IMAD R2, R2, 0x10, R7 ;  /* 0x0000001002027824 */ /* 0x000fe200078e0207 */
[----:B------:R-:W-:Y:S01]  /*0ce0*/  IADD3 R5, R216, -R5, RZ ;  /* 0x80000005d8057210 */ /* 0x000fe20007ffe0ff */
[----:B------:R-:W-:Y:S01]  /*0cf0*/  IMAD R219, R4, R219, 0x50 ;  /* 0x0000005004db7424 */ /* 0x000fe200078e02db */
[----:B------:R-:W-:Y:S01]  /*0d00*/  MOV R18, UR4 ;  /* 0x0000000400127c02 */ /* 0x000fe20008000f00 */
[----:B------:R-:W-:-:S04]  /*0d10*/  IMAD.WIDE R16, R3, 0x2, R16 ;  /* 0x0000000203107825 */ /* 0x000fc800078e0210 */
[----:B------:R-:W-:Y:S01]  /*0d20*/  IMAD R218, R5, 0x40, R2 ;  /* 0x0000004005da7824 */ /* 0x000fe200078e0202 */
[----:B--2---:R-:W-:-:S07]  /*0d30*/  LOP3.LUT R22, R10, 0x1, RZ, 0xfc, !PT ;  /* 0x000000010a167812 */ /* 0x004fce00078efcff */
.L_x_31:
[----:B------:R-:W1:Y:S01]  /*0d40*/  SHFL.IDX PT, R0, R216, RZ, 0x1f ;  /* 0x00001fffd8007589 */ /* 0x000e6200000e0000 */
[----:B------:R-:W2:Y:S01]  /*0d50*/  LDC R64, c[0x0][0x2e0] ;  /* 0x0000b800ff407b82 */ /* 0x000ea20000000800 */
[----:B------:R-:W-:Y:S01]  /*0d60*/  ULDC UR4, c[0x0][0xda8] ;  /* 0x00036a0000047ab9 */ /* 0x000fe20000000800 */
[----:B------:R-:W-:Y:S01]  /*0d70*/  ULDC.64 UR8, c[0x0][0x3f8] ;  /* 0x0000fe0000087ab9 */ /* 0x000fe20000000a00 */
[----:B------:R-:W-:Y:S01]  /*0d80*/  R2UR UR10, R23 ;  /* 0x00000000170a72ca */ /* 0x000fe200000e0000 */
[----:B------:R-:W-:Y:S02]  /*0d90*/  UISETP.NE.AND UP1, UPT, UR4, 0x1, UPT ;  /* 0x000000010400788c */ /* 0x000fe4000bf25270 */
[----:B------:R-:W-:Y:S01]  /*0da0*/  UISETP.NE.U32.AND UP0, UPT, UR8, URZ, UPT ;  /* 0x0000003f0800728c */ /* 0x000fe2000bf05070 */
[----:B------:R-:W-:Y:S01]  /*0db0*/  ULDC UR5, c[0x0][0xdb4] ;  /* 0x00036d0000057ab9 */ /* 0x000fe20000000800 */
[----:B------:R-:W-:Y:S02]  /*0dc0*/  ULDC UR6, c[0x0][0x404] ;  /* 0x0001010000067ab9 */ /* 0x000fe40000000800 */
[----:B------:R-:W-:-:S02]  /*0dd0*/  UISETP.NE.AND.EX UP0, UPT, UR9, URZ, UPT, UP0 ;  /* 0x0000003f0900728c */ /* 0x000fc4000bf05300 */
[----:B------:R-:W-:Y:S02]  /*0de0*/  UIADD3 UR9, UR61, 0x14400, URZ ;  /* 0x000144003d097890 */ /* 0x000fe4000fffe03f */
[----:B------:R-:W-:Y:S02]  /*0df0*/  UISETP.NE.AND UP2, UPT, UR5, 0x1, UPT ;  /* 0x000000010500788c */ /* 0x000fe4000bf45270 */
[----:B------:R-:W-:Y:S01]  /*0e00*/  USEL UR6, UR6, 0x1, UP0 ;  /* 0x0000000106067887 */ /* 0x000fe20008000000 */
[----:B------:R-:W-:Y:S01]  /*0e10*/  @UP1 ULDC UR5, c[0x0][0xdac] ;  /* 0x00036b0000051ab9 */ /* 0x000fe20000000800 */
[----:B------:R-:W-:Y:S01]  /*0e20*/  ULOP3.LUT UP0, URZ, UR9, 0x9f, URZ, 0xc0, !UPT ;  /* 0x0000009f093f7892 */ /* 0x000fe2000f80c03f */
[----:B------:R-:W-:Y:S01]  /*0e30*/  UMOV UR11, UR10 ;  /* 0x0000000a000b7c82 */ /* 0x000fe20008000000 */
[----:B-1----:R-:W-:Y:S02]  /*0e40*/  R2UR UR7, R0 ;  /* 0x00000000000772ca */ /* 0x002fe400000e0000 */
[----:B--2---:R-:W-:Y:S01]  /*0e50*/  IMAD R64, R64, UR6, RZ ;  /* 0x0000000640407c24 */ /* 0x004fe2000f8e02ff */
[----:B------:R-:W-:Y:S01]  /*0e60*/  @UP1 ULDC UR6, c[0x0][0xdb0] ;  /* 0x00036c0000061ab9 */ /* 0x000fe20000000800 */
[----:B------:R-:W-:-:S02]  /*0e70*/  PLOP3.LUT P0, PT, PT, PT, UP0, 0x80, 0x0 ;  /* 0x000000000000781c */ /* 0x000fc40003f0f008 */
[----:B------:R-:W-:-:S04]  /*0e80*/  VIADD R0, R64, 0x4f ;  /* 0x0000004f40007836 */ /* 0x000fc80000000000 */
[----:B------:R-:W-:-:S03]  /*0e90*/  IMAD.HI R0, R0, 0x66666667, RZ ;  /* 0x6666666700007827 */ /* 0x000fc600078e02ff */
[----:B------:R-:W-:Y:S02]  /*0ea0*/  ULEA.HI UR4, UR7, UR7, URZ, 0x1 ;  /* 0x0000000707047291 */ /* 0x000fe4000f8f083f */
[----:B------:R-:W-:Y:S02]  /*0eb0*/  SHF.R.U32.HI R3, RZ, 0x1f, R0 ;  /* 0x0000001fff037819 */ /* 0x000fe40000011600 */
[----:B------:R-:W-:Y:S02]  /*0ec0*/  ULOP3.LUT UR8, UR4, 0x1e, URZ, 0xc0, !UPT ;  /* 0x0000001e04087892 */ /* 0x000fe4000f8ec03f */
[----:B------:R-:W-:Y:S01]  /*0ed0*/  LEA.HI.SX32 R152, R0, R3, 0x1b ;  /* 0x0000000300987211 */ /* 0x000fe200078fdaff */
[----:B------:R-:W-:Y:S02]  /*0ee0*/  UIMAD.WIDE.U32 UR4, UR10, UR5, URZ ;  /* 0x000000050a0472a5 */ /* 0x000fe4000f8e003f */
[----:B------:R-:W-:Y:S02]  /*0ef0*/  UIADD3 UR8, UR7, -UR8, URZ ;  /* 0x8000000807087290 */ /* 0x000fe4000fffe03f */
[----:B------:R-:W-:-:S02]  /*0f00*/  @UP1 USHF.R.U32.HI UR11, URZ, UR6, UR5 ;  /* 0x000000063f0b1299 */ /* 0x000fc40008011605 */
[----:B------:R-:W-:Y:S01]  /*0f10*/  ULEA UR8, UR8, UR9, 0xd ;  /* 0x0000000908087291 */ /* 0x000fe2000f8e683f */
[----:B------:R-:W-:Y:S02]  /*0f20*/  @UP2 ULDC.64 UR6, c[0x0][0xdb8] ;  /* 0x00036e0000062ab9 */ /* 0x000fe40000000a00 */
[----:B------:R-:W-:Y:S02]  /*0f30*/  UIMAD.WIDE.U32 UR4, UR11, UR6, URZ ;  /* 0x000000060b0472a5 */ /* 0x000fe4000f8e003f */
[----:B------:R-:W-:Y:S01]  /*0f40*/  IMAD.U32 R215, RZ, RZ, UR11 ;  /* 0x0000000bffd77e24 */ /* 0x000fe2000f8e00ff */
[----:B------:R-:W-:Y:S01]  /*0f50*/  USHF.R.U32.HI UR8, URZ, 0x4, UR8 ;  /* 0x000000043f087899 */ /* 0x000fe20008011608 */
[----:B------:R-:W-:Y:S01]  /*0f60*/  UMOV UR36, UR11 ;  /* 0x0000000b00247c82 */ /* 0x000fe20008000000 */
[----:B------:R-:W-:Y:S02]  /*0f70*/  @UP2 USHF.R.U32.HI UR36, URZ, UR7, UR5 ;  /* 0x000000073f242299 */ /* 0x000fe40008011605 */
[----:B------:R-:W-:Y:S01]  /*0f80*/  UMOV UR4, UR10 ;  /* 0x0000000a00047c82 */ /* 0x000fe20008000000 */
[----:B------:R-:W-:Y:S01]  /*0f90*/  ULOP3.LUT UR37, UR8, 0x3fff, URZ, 0xc0, !UPT ;  /* 0x00003fff08257892 */ /* 0x000fe2000f8ec03f */
[----:B------:R-:W-:Y:S01]  /*0fa0*/  IMAD.U32 R214, RZ, RZ, UR4 ;  /* 0x00000004ffd67e24 */ /* 0x000fe2000f8e00ff */
[----:B------:R-:W-:Y:S10]  /*0fb0*/  @!P0 BRA `(.L_x_9) ;  /* 0x0000000000408947 */ /* 0x000ff40003800000 */
[----:B------:R-:W-:Y:S01]  /*0fc0*/  MOV R0, 0x0 ;  /* 0x0000000000007802 */ /* 0x000fe20000000f00 */
[----:B------:R-:W-:Y:S01]  /*0fd0*/  ULDC.64 UR4, c[0x4][0x1b8] ;  /* 0x01006e0000047ab9 */ /* 0x000fe20000000a00 */
[----:B------:R-:W-:Y:S01]  /*0fe0*/  ULDC.64 UR6, c[0x4][0x130] ;  /* 0x01004c0000067ab9 */ /* 0x000fe20000000a00 */
[----:B------:R-:W-:Y:S01]  /*0ff0*/  MOV R4, UR4 ;  /* 0x0000000400047c02 */ /* 0x000fe20008000f00 */
[----:B------:R1:W2:Y:S01]  /*1000*/  LDC.64 R2, c[0x4][R0] ;  /* 0x0100000000027b82 */ /* 0x0002a20000000a00 */
[----:B------:R-:W-:Y:S01]  /*1010*/  IMAD.U32 R5, RZ, RZ, UR5 ;  /* 0x00000005ff057e24 */ /* 0x000fe2000f8e00ff */
[----:B------:R-:W-:Y:S01]  /*1020*/  ULDC.64 UR4, c[0x4][0x1c0] ;  /* 0x0100700000047ab9 */ /* 0x000fe20000000a00 */
[----:B------:R-:W-:Y:S01]  /*1030*/  MOV R10, UR6 ;  /* 0x00000006000a7c02 */ /* 0x000fe20008000f00 */
[----:B------:R-:W-:Y:S01]  /*1040*/  IMAD.U32 R6, RZ, RZ, UR4 ;  /* 0x00000004ff067e24 */ /* 0x000fe2000f8e00ff */
[----:B------:R-:W-:Y:S01]  /*1050*/  MOV R13, RZ ;  /* 0x000000ff000d7202 */ /* 0x000fe20000000f00 */
[----:B------:R-:W-:-:S02]  /*1060*/  IMAD.U32 R7, RZ, RZ, UR5 ;  /* 0x00000005ff077e24 */ /* 0x000fc4000f8e00ff */
[----:B------:R-:W-:Y:S02]  /*1070*/  IMAD.U32 R11, RZ, RZ, UR7 ;  /* 0x00000007ff0b7e24 */ /* 0x000fe4000f8e00ff */
[----:B------:R-:W-:Y:S02]  /*1080*/  IMAD.MOV.U32 R8, RZ, RZ, 0x70 ;  /* 0x00000070ff087424 */ /* 0x000fe400078e00ff */
[----:B-1----:R-:W-:-:S07]  /*1090*/  IMAD.MOV.U32 R12, RZ, RZ, 0x1 ;  /* 0x00000001ff0c7424 */ /* 0x002fce00078e00ff */
[----:B------:R-:W-:-:S07]  /*10a0*/  LEPC R20, `(.L_x_9) ;  /* 0x000000001014794e */ /* 0x000fce0000000000 */
[----:B--2---:R-:W-:Y:S05]  /*10b0*/  CALL.ABS.NOINC R2 ;  /* 0x0000000002007343 */ /* 0x004fea0003c00000 */
.L_x_9:
[----:B------:R-:W-:Y:S02]  /*10c0*/  LOP3.LUT R0, R212, 0x1, RZ, 0xc0, !PT ;  /* 0x00000001d4007812 */ /* 0x000fe400078ec0ff */
[----:B------:R-:W-:Y:S02]  /*10d0*/  ISETP.NE.AND P0, PT, R22, 0x3, PT ;  /* 0x000000031600780c */ /* 0x000fe40003f05270 */
[----:B------:R-:W-:-:S04]  /*10e0*/  SHF.L.U32 R0, R0, 0x1f, RZ ;  /* 0x0000001f00007819 */ /* 0x000fc800000006ff */
[----:B------:R-:W1:Y:S02]  /*10f0*/  SYNCS.PHASECHK.TRANS64.TRYWAIT P1, [UR61+0x38800], R0 ;  /* 0x03880000ff0075a7 */ /* 0x000e64000802017d */
[----:B-1----:R-:W-:Y:S05]  /*1100*/  @!P1 BRA `(.L_x_10) ;  /* 0x000000d400409947 */ /* 0x002fea0003800000 */
.L_x_90:
[----:B------:R-:W-:Y:S05]  /*1110*/  @!P0 BRA `(.L_x_11) ;  /* 0x0000000000048947 */ /* 0x000fea0003800000 */
[----:B------:R-:W-:Y:S01]  /*1120*/  BPT.TRAP 0x1 ;  /* 0x000000040000795c */ /* 0x000fe20000300000 */
.L_x_11:
[----:B------:R-:W-:Y:S01]  /*1130*/  R2UR UR4, R18 ;  /* 0x00000000120472ca */ /* 0x000fe200000e0000 */
[----:B-1----:R-:W-:-:S05]  /*1140*/  IMAD.U32 R0, RZ, RZ, UR38 ;  /* 0x00000026ff007e24 */ /* 0x002fca000f8e00ff */
[----:B------:R-:W-:-:S07]  /*1150*/  LEA R0, R0, UR61, 0x3 ;  /* 0x0000003d00007c11 */ /* 0x000fce000f8e18ff */
[----:B------:R-:W-:-:S05]  /*1160*/  IMAD.U32 R3, RZ, RZ, UR4 ;  /* 0x00000004ff037e24 */ /* 0x000fca000f8e00ff */
[----:B------:R-:W-:-:S04]  /*1170*/  SHF.L.U32 R3, R3, 0x1f, RZ ;  /* 0x0000001f03037819 */ /* 0x000fc800000006ff */
[----:B------:R1:W2:Y:S01]  /*1180*/  SYNCS.PHASECHK.TRANS64.TRYWAIT P2, [R0+URZ+0x38830], R3 ;  /* 0x03883003000075a7 */ /* 0x0002a2000804017f */
[----:B------:R-:W-:Y:S05]  /*1190*/  @!P0 BRA `(.L_x_12) ;  /* 0x0000000000048947 */ /* 0x000fea0003800000 */
[----:B------:R-:W-:Y:S01]  /*11a0*/  BPT.TRAP 0x1 ;  /* 0x000000040000795c */ /* 0x000fe20000300000 */
.L_x_12:
[----:B------:R-:W3:Y:S01]  /*11b0*/  S2R R2, SR_TID.X ;  /* 0x0000000000027919 */ /* 0x000ee20000002100 */
[----:B------:R-:W-:Y:S01]  /*11c0*/  IMAD.MOV.U32 R151, RZ, RZ, RZ ;  /* 0x000000ffff977224 */ /* 0x000fe200078e00ff */
[----:B---3--:R-:W-:-:S04]  /*11d0*/  LOP3.LUT R2, R2, 0x7f, RZ, 0xc0, !PT ;  /* 0x0000007f02027812 */ /* 0x008fc800078ec0ff */
[----:B------:R-:W-:Y:S01]  /*11e0*/  ISETP.NE.AND P1, PT, R2, RZ, PT ;  /* 0x000000ff0200720c */ /* 0x000fe20003f25270 */
[----:B--2---:R-:W-:-:S12]  /*11f0*/  @P2 BRA `(.L_x_13) ;  /* 0x0000000000082947 */ /* 0x004fd80003800000 */
[----:B------:R-:W2:Y:S02]  /*1200*/  SYNCS.PHASECHK.TRANS64.TRYWAIT P2, [R0+URZ+0x38830], R3 ;  /* 0x03883003000075a7 */ /* 0x000ea4000804017f */
[----:B--2---:R-:W-:Y:S05]  /*1210*/  @!P2 BRA `(.L_x_14) ;  /* 0x000000d40014a947 */ /* 0x004fea0003800000 */
.L_x_13:
[----:B------:R-:W-:Y:S05]  /*1220*/  WARPSYNC.ALL ;  /* 0x0000000000007948 */ /* 0x000fea0003800000 */
[----:B------:R-:W-:Y:S01]  /*1230*/  UIADD3 UR4, UR61, 0x24400, URZ ;  /* 0x000244003d047890 */ /* 0x000fe2000fffe03f */
[----:B------:R-:W-:Y:S01]  /*1240*/  WARPGROUP.ARRIVE ;  /* 0x00000000000079c5 */ /* 0x000fe20000000000 */
[----:B------:R-:W-:Y:S01]  /*1250*/  ULOP3.LUT UR5, UR37, 0x10000, URZ, 0xfc, !UPT ;  /* 0x0001000025057892 */ /* 0x000fe2000f8efc3f */
[----:B-12---:R-:W-:Y:S01]  /*1260*/  IMAD.IADD R3, R219, 0x1, R64 ;  /* 0x00000001db037824 */ /* 0x006fe200078e0240 */
[----:B------:R-:W-:Y:S01]  /*1270*/  USHF.R.U32.HI UR4, URZ, 0x4, UR4 ;  /* 0x000000043f047899 */ /* 0x000fe20008011604 */
[----:B------:R-:W-:Y:S01]  /*1280*/  P2R R66, PR, RZ, 0x1 ;  /* 0x00000001ff427803 */ /* 0x000fe20000000000 */
[----:B------:R-:W-:Y:S01]  /*1290*/  UMOV UR9, 0x40000040 ;  /* 0x4000004000097882 */ /* 0x000fe20000000000 */
[----:B------:R-:W-:Y:S01]  /*12a0*/  UMOV UR11, 0x40000040 ;  /* 0x40000040000b7882 */ /* 0x000fe20000000000 */
[----:B------:R-:W-:Y:S01]  /*12b0*/  ULOP3.LUT UR4, UR4, 0x3fff, URZ, 0xc0, !UPT ;  /* 0x00003fff04047892 */ /* 0x000fe2000f8ec03f */
[----:B------:R-:W-:Y:S01]  /*12c0*/  IMAD.U32 R15, RZ, RZ, UR9 ;  /* 0x00000009ff0f7e24 */ /* 0x000fe2000f8e00ff */
[----:B------:R-:W-:Y:S01]  /*12d0*/  UMOV UR8, UR5 ;  /* 0x0000000500087c82 */ /* 0x000fe20008000000 */
[----:B------:R-:W-:Y:S01]  /*12e0*/  UMOV UR15, UR9 ;  /* 0x00000009000f7c82 */ /* 0x000fe20008000000 */
[----:B------:R-:W-:Y:S01]  /*12f0*/  ULOP3.LUT UR6, UR4, 0x10000, URZ, 0xfc, !UPT ;  /* 0x0001000004067892 */ /* 0x000fe2000f8efc3f */
[----:B------:R-:W-:Y:S01]  /*1300*/  IMAD.U32 R14, RZ, RZ, UR8 ;  /* 0x00000008ff0e7e24 */ /* 0x000fe2000f8e00ff */
[----:B------:R-:W-:Y:S01]  /*1310*/  UMOV UR14, UR8 ;  /* 0x00000008000e7c82 */ /* 0x000fe20008000000 */
[----:B------:R-:W-:Y:S01]  /*1320*/  UIADD3 UR7, UR5, 0x2, URZ ;  /* 0x0000000205077890 */ /* 0x000fe2000fffe03f */
[----:B------:R-:W-:Y:S01]  /*1330*/  IMAD R3, R152, -0x50, R3 ;  /* 0xffffffb098037824 */ /* 0x000fe200078e0203 */
[----:B------:R-:W-:-:S02]  /*1340*/  UIMAD UR4, UR38, 0xa00, UR6 ;  /* 0x00000a00260478a4 */ /* 0x000fc4000f8e0206 */
[----:B------:R-:W-:Y:S01]  /*1350*/  MOV R21, UR6 ;  /* 0x0000000600157c02 */ /* 0x000fe20008000f00 */
[----:B------:R-:W-:Y:S01]  /*1360*/  UMOV UR17, 0x40000040 ;  /* 0x4000004000117882 */ /* 0x000fe20000000000 */
[----:B------:R-:W-:Y:S01]  /*1370*/  UMOV UR19, 0x40000040 ;  /* 0x4000004000137882 */ /* 0x000fe20000000000 */
[----:B------:R-:W-:Y:S01]  /*1380*/  UIADD3 UR6, UR4, 0x200, URZ ;  /* 0x0000020004067890 */ /* 0x000fe2000fffe03f */
[----:B------:R-:W-:Y:S01]  /*1390*/  MOV R13, UR17 ;  /* 0x00000011000d7c02 */ /* 0x000fe20008000f00 */
[----:B------:R-:W-:Y:S01]  /*13a0*/  UIADD3 UR12, UR4, 0x2, URZ ;  /* 0x00000002040c7890 */ /* 0x000fe2000fffe03f */
[C---:B------:R-:W-:Y:S01]  /*13b0*/  ISETP.GT.AND P6, PT, R3.reuse, RZ, PT ;  /* 0x000000ff0300720c */ /* 0x040fe20003fc4270 */
[----:B------:R-:W-:Y:S01]  /*13c0*/  UMOV UR10, UR4 ;  /* 0x00000004000a7c82 */ /* 0x000fe20008000000 */
[----:B------:R-:W-:Y:S01]  /*13d0*/  UMOV UR16, UR7 ;  /* 0x0000000700107c82 */ /* 0x000fe20008000000 */
[----:B------:R-:W-:Y:S01]  /*13e0*/  HGMMA.64x16x16.F32 R56, gdesc[UR8], RZ, !UPT, gsb0 ;  /* 0x00200000083879f0 */ /* 0x000fe2000c0008ff */
[----:B------:R-:W-:Y:S01]  /*13f0*/  UIADD3 UR10, UR4, 0x80, URZ ;  /* 0x00000080040a7890 */ /* 0x000fe2000fffe03f */
[----:B------:R-:W-:Y:S01]  /*1400*/  IMAD.U32 R12, RZ, RZ, UR16 ;  /* 0x00000010ff0c7e24 */ /* 0x000fe2000f8e00ff */
[----:B------:R-:W-:Y:S01]  /*1410*/  UMOV UR8, UR14 ;  /* 0x0000000e00087c82 */ /* 0x000fe20008000000 */
[----:B------:R-:W-:Y:S01]  /*1420*/  UMOV UR9, UR15 ;  /* 0x0000000f00097c82 */ /* 0x000fe20008000000 */
[----:B------:R-:W-:Y:S01]  /*1430*/  UMOV UR11, 0x40000040 ;  /* 0x40000040000b7882 */ /* 0x000fe20000000000 */
[----:B------:R-:W-:Y:S01]  /*1440*/  UMOV UR18, UR12 ;  /* 0x0000000c00127c82 */ /* 0x000fe20008000000 */
[----:B------:R-:W-:Y:S01]  /*1450*/  UIADD3 UR7, UR5, 0x4, URZ ;  /* 0x0000000405077890 */ /* 0x000fe2000fffe03f */
[C---:B------:R-:W-:Y:S01]  /*1460*/  ISETP.GT.AND P5, PT, R3.reuse, 0x1, PT ;  /* 0x000000010300780c */ /* 0x040fe20003fa4270 */
[----:B------:R-:W-:Y:S01]  /*1470*/  UIADD3 UR12, UR4, 0x4, URZ ;  /* 0x00000004040c7890 */ /* 0x000fe2000fffe03f */
[C---:B------:R-:W-:Y:S01]  /*1480*/  ISETP.GT.AND P4, PT, R3.reuse, 0x8, PT ;  /* 0x000000080300780c */ /* 0x040fe20003f84270 */
[----:B------:R-:W-:Y:S01]  /*1490*/  UMOV UR13, 0x40000040 ;  /* 0x40000040000d7882 */ /* 0x000fe20000000000 */
[----:B------:R-:W-:Y:S01]  /*14a0*/  UIADD3 UR20, UR5, 0x406, URZ ;  /* 0x0000040605147890 */ /* 0x000fe2000fffe03f */
[C---:B------:R-:W-:Y:S01]  /*14b0*/  ISETP.GT.AND P3, PT, R3.reuse, 0x9, PT ;  /* 0x000000090300780c */ /* 0x040fe20003f64270 */
[----:B------:R-:W-:Y:S01]  /*14c0*/  UIADD3 UR22, UR4, 0x286, URZ ;  /* 0x0000028604167890 */ /* 0x000fe2000fffe03f */
[----:B------:R-:W-:Y:S01]  /*14d0*/  ISETP.GT.AND P2, PT, R3, 0x10, PT ;  /* 0x000000100300780c */ /* 0x000fe20003f44270 */
[----:B------:R-:W-:Y:S01]  /*14e0*/  UMOV UR21, 0x40000040 ;  /* 0x4000004000157882 */ /* 0x000fe20000000000 */
[----:B------:R-:W-:Y:S01]  /*14f0*/  UMOV UR23, 0x40000040 ;  /* 0x4000004000177882 */ /* 0x000fe20000000000 */
[----:B------:R-:W-:Y:S01]  /*1500*/  UIADD3 UR24, UR5, 0x800, URZ ;  /* 0x0000080005187890 */ /* 0x000fe2000fffe03f */
[----:B------:R-:W-:Y:S01]  /*1510*/  @!P1 VIADD R0, R0, 0x38840 ;  /* 0x0003884000009836 */ /* 0x000fe20000000000 */
[----:B------:R-:W-:Y:S01]  /*1520*/  UIADD3 UR26, UR4, 0x500, URZ ;  /* 0x00000500041a7890 */ /* 0x000fe2000fffe03f */
[-C--:B------:R-:W-:Y:S01]  /*1530*/  MOV R150, R151.reuse ;  /* 0x0000009700967202 */ /* 0x080fe20000000f00 */
[----:B------:R-:W-:Y:S01]  /*1540*/  UMOV UR25, 0x40000040 ;  /* 0x4000004000197882 */ /* 0x000fe20000000000 */
[----:B------:R-:W-:Y:S01]  /*1550*/  UMOV UR27, 0x40000040 ;  /* 0x40000040001b7882 */ /* 0x000fe20000000000 */
[----:B------:R-:W-:Y:S01]  /*1560*/  UIADD3 UR28, UR5, 0x802, URZ ;  /* 0x00000802051c7890 */ /* 0x000fe2000fffe03f */
[----:B------:R-:W-:Y:S01]  /*1570*/  @!P1 PRMT R0, RZ, 0x654, R0 ;  /* 0x00000654ff009816 */ /* 0x000fe20000000000 */
[----:B------:R-:W-:Y:S01]  /*1580*/  UIADD3 UR30, UR4, 0x502, URZ ;  /* 0x00000502041e7890 */ /* 0x000fe2000fffe03f */
[--C-:B------:R-:W-:Y:S01]  /*1590*/  IMAD.MOV.U32 R149, RZ, RZ, R151.reuse ;  /* 0x000000ffff957224 */ /* 0x100fe200078e0097 */
[----:B------:R-:W-:Y:S01]  /*15a0*/  UMOV UR29, 0x40000040 ;  /* 0x40000040001d7882 */ /* 0x000fe20000000000 */
[----:B------:R-:W-:Y:S01]  /*15b0*/  UMOV UR31, 0x40000040 ;  /* 0x40000040001f7882 */ /* 0x000fe20000000000 */
[----:B------:R-:W-:Y:S01]  /*15c0*/  UIADD3 UR32, UR5, 0x804, URZ ;  /* 0x0000080405207890 */ /* 0x000fe2000fffe03f */
[--C-:B------:R-:W-:Y:S01]  /*15d0*/  IMAD.MOV.U32 R148, RZ, RZ, R151.reuse ;  /* 0x000000ffff947224 */ /* 0x100fe200078e0097 */
[----:B------:R-:W-:Y:S01]  /*15e0*/  UIADD3 UR34, UR4, 0x504, URZ ;  /* 0x0000050404227890 */ /* 0x000fe2000fffe03f */
[--C-:B------:R-:W-:Y:S01]  /*15f0*/  IMAD.MOV.U32 R147, RZ, RZ, R151.reuse ;  /* 0x000000ffff937224 */ /* 0x100fe200078e0097 */
[----:B------:R-:W-:Y:S01]  /*1600*/  UMOV UR33, 0x40000040 ;  /* 0x4000004000217882 */ /* 0x000fe20000000000 */
[----:B------:R-:W-:Y:S01]  /*1610*/  UMOV UR35, 0x40000040 ;  /* 0x4000004000237882 */ /* 0x000fe20000000000 */
[----:B------:R-:W-:Y:S01]  /*1620*/  UIADD3 UR40, UR5, 0x806, URZ ;  /* 0x0000080605287890 */ /* 0x000fe2000fffe03f */
[-C--:B------:R-:W-:Y:S01]  /*1630*/  MOV R146, R151.reuse ;  /* 0x0000009700927202 */ /* 0x080fe20000000f00 */
        /* <DEDUP_REMOVED lines=11> */
[----:B------:R-:W-:Y:S01]  /*16f0*/  MOV R142, R151 ;  /* 0x00000097008e7202 */ /* 0x000fe20000000f00 */
[----:B------:R-:W-:Y:S01]  /*1700*/  UIADD3 UR50, UR4, 0x782, URZ ;  /* 0x0000078204327890 */ /* 0x000fe2000fffe03f */
[----:B------:R-:W-:Y:S01]  /*1710*/  IMAD.MOV.U32 R141, RZ, RZ, R151 ;  /* 0x000000ffff8d7224 */ /* 0x000fe200078e0097 */
[----:B------:R-:W-:-:S02]  /*1720*/  WARPGROUP.DEPBAR.LE gsb0, 0x0 ;  /* 0x00008000000079c5 */ /* 0x000fc40000010000 */
[----:B------:R-:W-:Y:S01]  /*1730*/  WARPGROUP.ARRIVE ;  /* 0x00000000000079c5 */ /* 0x000fe20000000000 */
[----:B------:R-:W-:Y:S01]  /*1740*/  UMOV UR49, 0x40000040 ;  /* 0x4000004000317882 */ /* 0x000fe20000000000 */
[----:B------:R-:W-:Y:S01]  /*1750*/  UMOV UR51, 0x40000040 ;  /* 0x4000004000337882 */ /* 0x000fe20000000000 */
[----:B------:R-:W-:Y:S01]  /*1760*/  UIADD3 UR52, UR5, 0xc04, URZ ;  /* 0x00000c0405347890 */ /* 0x000fe2000fffe03f */
[--C-:B------:R-:W-:Y:S01]  /*1770*/  IMAD.MOV.U32 R140, RZ, RZ, R151.reuse ;  /* 0x000000ffff8c7224 */ /* 0x100fe200078e0097 */
[----:B------:R-:W-:Y:S01]  /*1780*/  UIADD3 UR54, UR4, 0x784, URZ ;  /* 0x0000078404367890 */ /* 0x000fe2000fffe03f */
[----:B------:R-:W-:Y:S01]  /*1790*/  HGMMA.64x16x16.F32 R48, gdesc[UR8], RZ, !UPT, gsb0 ;  /* 0x00200000083079f0 */ /* 0x000fe2000c0008ff */
[----:B------:R-:W-:Y:S01]  /*17a0*/  UIADD3 UR10, UR4, 0x100, URZ ;  /* 0x00000100040a7890 */ /* 0x000fe2000fffe03f */
[--C-:B------:R-:W-:Y:S01]  /*17b0*/  IMAD.MOV.U32 R139, RZ, RZ, R151.reuse ;  /* 0x000000ffff8b7224 */ /* 0x100fe200078e0097 */
[----:B------:R-:W-:Y:S01]  /*17c0*/  UMOV UR8, UR14 ;  /* 0x0000000e00087c82 */ /* 0x000fe20008000000 */
[----:B------:R-:W-:Y:S01]  /*17d0*/  UMOV UR9, UR15 ;  /* 0x0000000f00097c82 */ /* 0x000fe20008000000 */
[----:B------:R-:W-:Y:S01]  /*17e0*/  UMOV UR11, 0x40000040 ;  /* 0x40000040000b7882 */ /* 0x000fe20000000000 */
[----:B------:R-:W-:Y:S01]  /*17f0*/  UMOV UR53, 0x40000040 ;  /* 0x4000004000357882 */ /* 0x000fe20000000000 */
[----:B------:R-:W-:Y:S01]  /*1800*/  UMOV UR55, 0x40000040 ;  /* 0x4000004000377882 */ /* 0x000fe20000000000 */
[----:B------:R-:W-:Y:S01]  /*1810*/  UMOV UR57, 0x40000040 ;  /* 0x4000004000397882 */ /* 0x000fe20000000000 */
[----:B------:R-:W-:Y:S01]  /*1820*/  UMOV UR59, 0x40000040 ;  /* 0x40000040003b7882 */ /* 0x000fe20000000000 */
[----:B------:R-:W-:Y:S01]  /*1830*/  IMAD.U32 R7, RZ, RZ, UR57 ;  /* 0x00000039ff077e24 */ /* 0x000fe2000f8e00ff */
[-C--:B------:R-:W-:Y:S01]  /*1840*/  MOV R138, R151.reuse ;  /* 0x00000097008a7202 */ /* 0x080fe20000000f00 */
[--C-:B------:R-:W-:Y:S01]  /*1850*/  IMAD.MOV.U32 R137, RZ, RZ, R151.reuse ;  /* 0x000000ffff897224 */ /* 0x100fe200078e0097 */
        /* <DEDUP_REMOVED lines=34> */
[----:B------:R-:W-:Y:S01]  /*1a80*/  MOV R68, R151 ;  /* 0x0000009700447202 */ /* 0x000fe20000000f00 */
[----:B------:R-:W-:-:S02]  /*1a90*/  IMAD.MOV.U32 R111, RZ, RZ, R151 ;  /* 0x000000ffff6f7224 */ /* 0x000fc400078e0097 */
[--C-:B------:R-:W-:Y:S01]  /*1aa0*/  IMAD.MOV.U32 R109, RZ, RZ, R151.reuse ;  /* 0x000000ffff6d7224 */ /* 0x100fe200078e0097 */
[----:B------:R-:W-:Y:S02]  /*1ab0*/  WARPGROUP.DEPBAR.LE gsb0, 0x0 ;  /* 0x00008000000079c5 */ /* 0x000fe40000010000 */
[----:B------:R-:W-:Y:S01]  /*1ac0*/  WARPGROUP.ARRIVE ;  /* 0x00000000000079c5 */ /* 0x000fe20000000000 */
[--C-:B------:R-:W-:Y:S02]  /*1ad0*/  IMAD.MOV.U32 R108, RZ, RZ, R151.reuse ;  /* 0x000000ffff6c7224 */ /* 0x100fe400078e0097 */
[--C-:B------:R-:W-:Y:S02]  /*1ae0*/  IMAD.MOV.U32 R106, RZ, RZ, R151.reuse ;  /* 0x000000ffff6a7224 */ /* 0x100fe400078e0097 */
[--C-:B------:R-:W-:Y:S01]  /*1af0*/  IMAD.MOV.U32 R105, RZ, RZ, R151.reuse ;  /* 0x000000ffff697224 */ /* 0x100fe200078e0097 */
[----:B------:R-:W-:Y:S01]  /*1b00*/  HGMMA.64x16x16.F32 R40, gdesc[UR8], RZ, !UPT, gsb0 ;  /* 0x00200000082879f0 */ /* 0x000fe2000c0008ff */
[----:B------:R-:W-:Y:S01]  /*1b10*/  UIADD3 UR10, UR4, 0x180, URZ ;  /* 0x00000180040a7890 */ /* 0x000fe2000fffe03f */
[--C-:B------:R-:W-:Y:S01]  /*1b20*/  IMAD.MOV.U32 R103, RZ, RZ, R151.reuse ;  /* 0x000000ffff677224 */ /* 0x100fe200078e0097 */
[----:B------:R-:W-:Y:S01]  /*1b30*/  UMOV UR8, UR14 ;  /* 0x0000000e00087c82 */ /* 0x000fe20008000000 */
[----:B------:R-:W-:Y:S01]  /*1b40*/  UMOV UR9, UR15 ;  /* 0x0000000f00097c82 */ /* 0x000fe20008000000 */
[----:B------:R-:W-:Y:S01]  /*1b50*/  UMOV UR11, 0x40000040 ;  /* 0x40000040000b7882 */ /* 0x000fe20000000000 */
[----:B------:R-:W-:-:S02]  /*1b60*/  IMAD.MOV.U32 R102, RZ, RZ, R151 ;  /* 0x000000ffff667224 */ /* 0x000fc400078e0097 */
[--C-:B------:R-:W-:Y:S02]  /*1b70*/  IMAD.MOV.U32 R100, RZ, RZ, R151.reuse ;  /* 0x000000ffff647224 */ /* 0x100fe400078e0097 */
[--C-:B------:R-:W-:Y:S02]  /*1b80*/  IMAD.MOV.U32 R96, RZ, RZ, R151.reuse ;  /* 0x000000ffff607224 */ /* 0x100fe400078e0097 */
[--C-:B------:R-:W-:Y:S02]  /*1b90*/  IMAD.MOV.U32 R94, RZ, RZ, R151.reuse ;  /* 0x000000ffff5e7224 */ /* 0x100fe400078e0097 */
[--C-:B------:R-:W-:Y:S02]  /*1ba0*/  IMAD.MOV.U32 R90, RZ, RZ, R151.reuse ;  /* 0x000000ffff5a7224 */ /* 0x100fe400078e0097 */
[--C-:B------:R-:W-:Y:S02]  /*1bb0*/  IMAD.MOV.U32 R88, RZ, RZ, R151.reuse ;  /* 0x000000ffff587224 */ /* 0x100fe400078e0097 */
[----:B------:R-:W-:-:S02]  /*1bc0*/  IMAD.MOV.U32 R84, RZ, RZ, R151 ;  /* 0x000000ffff547224 */ /* 0x000fc400078e0097 */
[--C-:B------:R-:W-:Y:S02]  /*1bd0*/  IMAD.MOV.U32 R82, RZ, RZ, R151.reuse ;  /* 0x000000ffff527224 */ /* 0x100fe400078e0097 */
[--C-:B------:R-:W-:Y:S02]  /*1be0*/  IMAD.MOV.U32 R78, RZ, RZ, R151.reuse ;  /* 0x000000ffff4e7224 */ /* 0x100fe400078e0097 */
[--C-:B------:R-:W-:Y:S02]  /*1bf0*/  IMAD.MOV.U32 R76, RZ, RZ, R151.reuse ;  /* 0x000000ffff4c7224 */ /* 0x100fe400078e0097 */
[--C-:B------:R-:W-:Y:S02]  /*1c00*/  IMAD.MOV.U32 R72, RZ, RZ, R151.reuse ;  /* 0x000000ffff487224 */ /* 0x100fe400078e0097 */
[----:B------:R-:W-:Y:S01]  /*1c10*/  IMAD.MOV.U32 R70, RZ, RZ, R151 ;  /* 0x000000ffff467224 */ /* 0x000fe200078e0097 */
[----:B------:R-:W-:Y:S02]  /*1c20*/  WARPGROUP.DEPBAR.LE gsb0, 0x0 ;  /* 0x00008000000079c5 */ /* 0x000fe40000010000 */
[----:B------:R-:W-:-:S06]  /*1c30*/  WARPGROUP.ARRIVE ;  /* 0x00000000000079c5 */ /* 0x000fcc0000000000 */
[----:B------:R-:W-:Y:S01]  /*1c40*/  HGMMA.64x16x16.F32 R32, gdesc[UR8], RZ, !UPT, gsb0 ;  /* 0x00200000082079f0 */ /* 0x000fe2000c0008ff */
[----:B------:R-:W-:Y:S01]  /*1c50*/  UMOV UR8, UR14 ;  /* 0x0000000e00087c82 */ /* 0x000fe20008000000 */
[----:B------:R-:W-:Y:S01]  /*1c60*/  UMOV UR9, UR15 ;  /* 0x0000000f00097c82 */ /* 0x000fe20008000000 */
[----:B------:R-:W-:Y:S01]  /*1c70*/  UMOV UR10, UR6 ;  /* 0x00000006000a7c82 */ /* 0x000fe20008000000 */
[----:B------:R-:W-:Y:S01]  /*1c80*/  UMOV UR11, 0x40000040 ;  /* 0x40000040000b7882 */ /* 0x000fe20000000000 */
[----:B------:R-:W-:Y:S01]  /*1c90*/  UMOV UR14, UR16 ;  /* 0x00000010000e7c82 */ /* 0x000fe20008000000 */
[----:B------:R-:W-:Y:S01]  /*1ca0*/  UMOV UR15, UR17 ;  /* 0x00000011000f7c82 */ /* 0x000fe20008000000 */
[----:B------:R-:W-:Y:S01]  /*1cb0*/  UIADD3 UR6, UR4, 0x202, URZ ;  /* 0x0000020204067890 */ /* 0x000fe2000fffe03f */
[----:B------:R-:W-:Y:S02]  /*1cc0*/  WARPGROUP.DEPBAR.LE gsb0, 0x0 ;  /* 0x00008000000079c5 */ /* 0x000fe40000010000 */
[----:B------:R-:W-:-:S06]  /*1cd0*/  WARPGROUP.ARRIVE ;  /* 0x00000000000079c5 */ /* 0x000fcc0000000000 */
[----:B------:R-:W-:Y:S01]  /*1ce0*/  HGMMA.64x16x16.F32 R24, gdesc[UR8], RZ, !UPT, gsb0 ;  /* 0x00200000081879f0 */ /* 0x000fe2000c0008ff */
[----:B------:R-:W-:Y:S01]  /*1cf0*/  UIADD3 UR10, UR4, 0x82, URZ ;  /* 0x00000082040a7890 */ /* 0x000fe2000fffe03f */
[----:B------:R-:W-:Y:S01]  /*1d00*/  UMOV UR8, UR14 ;  /* 0x0000000e00087c82 */ /* 0x000fe20008000000 */
[----:B------:R-:W-:Y:S01]  /*1d10*/  UMOV UR9, UR15 ;  /* 0x0000000f00097c82 */ /* 0x000fe20008000000 */
[----:B------:R-:W-:Y:S01]  /*1d20*/  UMOV UR11, 0x40000040 ;  /* 0x40000040000b7882 */ /* 0x000fe20000000000 */
[----:B------:R-:W-:Y:S02]  /*1d30*/  WARPGROUP.DEPBAR.LE gsb0, 0x0 ;  /* 0x00008000000079c5 */ /* 0x000fe40000010000 */
[----:B------:R-:W-:-:S06]  /*1d40*/  WARPGROUP.ARRIVE ;  /* 0x00000000000079c5 */ /* 0x000fcc0000000000 */
[----:B------:R-:W-:Y:S01]  /*1d50*/  HGMMA.64x16x16.F32 R56, gdesc[UR16], R56, gsb0 ;  /* 0x00200000103879f0 */ /* 0x000fe20008000838 */
[----:B------:R-:W-:Y:S01]  /*1d60*/  UMOV UR16, UR7 ;  /* 0x0000000700107c82 */ /* 0x000fe20008000000 */
[----:B------:R-:W-:Y:S01]  /*1d70*/  UMOV UR17, 0x40000040 ;  /* 0x4000004000117882 */ /* 0x000fe20000000000 */
[----:B------:R-:W-:Y:S01]  /*1d80*/  UMOV UR18, UR12 ;  /* 0x0000000c00127c82 */ /* 0x000fe20008000000 */
[----:B------:R-:W-:Y:S01]  /*1d90*/  UMOV UR19, 0x40000040 ;  /* 0x4000004000137882 */ /* 0x000fe20000000000 */
[----:B------:R-:W-:Y:S01]  /*1da0*/  UIADD3 UR7, UR5, 0x6, URZ ;  /* 0x0000000605077890 */ /* 0x000fe2000fffe03f */
[----:B------:R-:W-:Y:S01]  /*1db0*/  IMAD.U32 R10, RZ, RZ, UR16 ;  /* 0x00000010ff0a7e24 */ /* 0x000fe2000f8e00ff */
[----:B------:R-:W-:Y:S01]  /*1dc0*/  UIADD3 UR12, UR4, 0x6, URZ ;  /* 0x00000006040c7890 */ /* 0x000fe2000fffe03f */
[----:B------:R-:W-:Y:S01]  /*1dd0*/  IMAD.U32 R11, RZ, RZ, UR17 ;  /* 0x00000011ff0b7e24 */ /* 0x000fe2000f8e00ff */
[----:B------:R-:W-:Y:S02]  /*1de0*/  WARPGROUP.DEPBAR.LE gsb0, 0x0 ;  /* 0x00008000000079c5 */ /* 0x000fe40000010000 */
[----:B------:R-:W-:-:S06]  /*1df0*/  WARPGROUP.ARRIVE ;  /* 0x00000000000079c5 */ /* 0x000fcc0000000000 */
[----:B------:R-:W-:Y:S01]  /*1e00*/  HGMMA.64x16x16.F32 R48, gdesc[UR8], R48, gsb0 ;  /* 0x00200000083079f0 */ /* 0x000fe20008000830 */
[----:B------:R-:W-:Y:S01]  /*1e10*/  UIADD3 UR10, UR4, 0x102, URZ ;  /* 0x00000102040a7890 */ /* 0x000fe2000fffe03f */
[----:B------:R-:W-:Y:S01]  /*1e20*/  UMOV UR8, UR14 ;  /* 0x0000000e00087c82 */ /* 0x000fe20008000000 */
[----:B------:R-:W-:Y:S01]  /*1e30*/  UMOV UR9, UR15 ;  /* 0x0000000f00097c82 */ /* 0x000fe20008000000 */
[----:B------:R-:W-:Y:S01]  /*1e40*/  UMOV UR11, 0x40000040 ;  /* 0x40000040000b7882 */ /* 0x000fe20000000000 */
        /* <DEDUP_REMOVED lines=34> */
[----:B------:R-:W-:Y:S01]  /*2070*/  MOV R9, UR17 ;  /* 0x0000001100097c02 */ /* 0x000fe20008000f00 */
        /* <DEDUP_REMOVED lines=34> */
[----:B------:R-:W-:Y:S02]  /*22a0*/  UIADD3 UR16, UR5, 0x404, URZ ;  /* 0x0000040405107890 */ /* 0x000fe4000fffe03f */
[----:B------:R-:W-:Y:S01]  /*22b0*/  UIADD3 UR18, UR4, 0x284, URZ ;  /* 0x0000028404127890 */ /* 0x000fe2000fffe03f */
[----:B------:R-:W-:Y:S01]  /*22c0*/  UMOV UR17, 0x40000040 ;  /* 0x4000004000117882 */ /* 0x000fe20000000000 */
        /* <DEDUP_REMOVED lines=22> */
[----:B------:R-:W-:Y:S02]  /*2430*/  UIADD3 UR6, UR4, 0x480, URZ ;  /* 0x0000048004067890 */ /* 0x000fe4000fffe03f */
[----:B------:R-:W-:Y:S01]  /*2440*/  UIADD3 UR14, UR4, 0x282, URZ ;  /* 0x00000282040e7890 */ /* 0x000fe2000fffe03f */
        /* <DEDUP_REMOVED lines=8> */
[----:B------:R-:W-:Y:S02]  /*24d0*/  UIADD3 UR12, UR5, 0x402, URZ ;  /* 0x00000402050c7890 */ /* 0x000fe4000fffe03f */
[----:B------:R-:W-:-:S07]  /*24e0*/  UIADD3 UR7, UR4, 0x786, URZ ;  /* 0x0000078604077890 */ /* 0x000fce000fffe03f */
[----:B------:R-:W-:Y:S01]  /*24f0*/  UMOV UR58, UR7 ;  /* 0x00000007003a7c82 */ /* 0x000fe20008000000 */
[----:B------:R-:W-:Y:S01]  /*2500*/  UMOV UR7, 0x40000040 ;  /* 0x4000004000077882 */ /* 0x000fe20000000000 */
[----:B------:R-:W-:Y:S02]  /*2510*/  WARPGROUP.DEPBAR.LE gsb0, 0x0 ;  /* 0x00008000000079c5 */ /* 0x000fe40000010000 */
[----:B------:R-:W-:-:S06]  /*2520*/  WARPGROUP.ARRIVE ;  /* 0x00000000000079c5 */ /* 0x000fcc0000000000 */
[----:B------:R-:W-:Y:S01]  /*2530*/  HGMMA.64x16x16.F32 R56, gdesc[UR8], R56, gsb0 ;  /* 0x00200000083879f0 */ /* 0x000fe20008000838 */
[----:B------:R-:W-:Y:S01]  /*2540*/  UIADD3 UR10, UR4, 0x300, URZ ;  /* 0x00000300040a7890 */ /* 0x000fe2000fffe03f */
        /* <DEDUP_REMOVED lines=14> */
[----:B------:R-:W-:Y:S01]  /*2630*/  UMOV UR10, UR6 ;  /* 0x00000006000a7c82 */ /* 0x000fe20008000000 */
[----:B------:R-:W-:Y:S01]  /*2640*/  UMOV UR11, 0x40000040 ;  /* 0x40000040000b7882 */ /* 0x000fe20000000000 */
[----:B------:R-:W-:Y:S01]  /*2650*/  UIADD3 UR6, UR4, 0x482, URZ ;  /* 0x0000048204067890 */ /* 0x000fe2000fffe03f */
[----:B------:R-:W-:Y:S02]  /*2660*/  WARPGROUP.DEPBAR.LE gsb0, 0x0 ;  /* 0x00008000000079c5 */ /* 0x000fe40000010000 */
[----:B------:R-:W-:-:S06]  /*2670*/  WARPGROUP.ARRIVE ;  /* 0x00000000000079c5 */ /* 0x000fcc0000000000 */
[----:B------:R-:W-:Y:S01]  /*2680*/  HGMMA.64x16x16.F32 R24, gdesc[UR8], R24, gsb0 ;  /* 0x00200000081879f0 */ /* 0x000fe20008000818 */
[----:B------:R-:W-:Y:S02]  /*2690*/  UMOV UR11, UR57 ;  /* 0x00000039000b7c82 */ /* 0x000fe40008000000 */
        /* <DEDUP_REMOVED lines=23> */
[----:B------:R-:W-:Y:S03]  /*2810*/  HGMMA.64x16x16.F32 R24, gdesc[UR12], R24, gsb0 ;  /* 0x002000000c1879f0 */ /* 0x000fe60008000818 */
        /* <DEDUP_REMOVED lines=188> */
[----:B------:R-:W-:Y:S02]  /*33e0*/  UIADD3 UR6, UR5, 0xc06, URZ ;  /* 0x00000c0605067890 */ /* 0x000fe4000fffe03f */
[----:B------:R-:W-:-:S05]  /*33f0*/  UIADD3 UR5, UR4, 0x984, URZ ;  /* 0x0000098404057890 */ /* 0x000fca000fffe03f */
[----:B------:R-:W-:Y:S01]  /*3400*/  UMOV UR56, UR6 ;  /* 0x0000000600387c82 */ /* 0x000fe20008000000 */
[----:B------:R-:W-:Y:S01]  /*3410*/  UIADD3 UR6, UR4, 0x986, URZ ;  /* 0x0000098604067890 */ /* 0x000fe2000fffe03f */
[----:B------:R-:W-:Y:S01]  /*3420*/  IMAD.U32 R6, RZ, RZ, UR56 ;  /* 0x00000038ff067e24 */ /* 0x000fe2000f8e00ff */
[----:B------:R-:W-:Y:S01]  /*3430*/  UMOV UR10, UR56 ;  /* 0x00000038000a7c82 */ /* 0x000fe20008000000 */
        /* <DEDUP_REMOVED lines=35> */
[----:B------:R-:W-:Y:S01]  /*3670*/  WARPGROUP.ARRIVE ;  /* 0x00000000000079c5 */ /* 0x000fe20000000000 */
[----:B------:R-:W-:Y:S02]  /*3680*/  FSEL R65, R56, -INF , P6 ;  /* 0xff80000038417808 */ /* 0x000fe40003000000 */
[----:B------:R-:W-:-:S02]  /*3690*/  FSEL R57, R57, -INF , P5 ;  /* 0xff80000039397808 */ /* 0x000fc40002800000 */
[----:B------:R-:W-:Y:S01]  /*36a0*/  FSEL R67, R60, -INF , P4 ;  /* 0xff8000003c437808 */ /* 0x000fe20002000000 */
[----:B------:R-:W-:Y:S01]  /*36b0*/  HGMMA.64x16x16.F32 R48, gdesc[UR56], R48, gsb0 ;  /* 0x00200000383079f0 */ /* 0x000fe20008000830 */
[----:B------:R-:W-:Y:S01]  /*36c0*/  UIADD3 UR58, UR4, 0x886, URZ ;  /* 0x00000886043a7890 */ /* 0x000fe2000fffe03f */
[----:B------:R-:W-:Y:S01]  /*36d0*/  FMNMX.FTZ R2, R65, R57, !PT ;  /* 0x0000003941027209 */ /* 0x000fe20007810000 */
[----:B------:R-:W-:Y:S01]  /*36e0*/  UMOV UR56, UR10 ;  /* 0x0000000a00387c82 */ /* 0x000fe20008000000 */
[----:B------:R-:W-:Y:S01]  /*36f0*/  UMOV UR57, UR11 ;  /* 0x0000000b00397c82 */ /* 0x000fe20008000000 */
[----:B------:R-:W-:Y:S01]  /*3700*/  UMOV UR59, 0x40000040 ;  /* 0x40000040003b7882 */ /* 0x000fe20000000000 */
[----:B------:R-:W-:Y:S01]  /*3710*/  FSEL R61, R61, -INF , P3 ;  /* 0xff8000003d3d7808 */ /* 0x000fe20001800000 */
[--C-:B------:R-:W-:Y:S01]  /*3720*/  IMAD.MOV.U32 R60, RZ, RZ, R151.reuse ;  /* 0x000000ffff3c7224 */ /* 0x100fe200078e0097 */
[----:B------:R-:W-:Y:S02]  /*3730*/  FMNMX.FTZ R2, R67, R2, !PT ;  /* 0x0000000243027209 */ /* 0x000fe40007810000 */
[----:B------:R-:W-:Y:S01]  /*3740*/  FSEL R19, R58, -INF , P6 ;  /* 0xff8000003a137808 */ /* 0x000fe20003000000 */
[----:B------:R-:W-:Y:S01]  /*3750*/  IMAD.MOV.U32 R58, RZ, RZ, R151 ;  /* 0x000000ffff3a7224 */ /* 0x000fe200078e0097 */
[----:B------:R-:W-:-:S02]  /*3760*/  ISETP.GT.AND P6, PT, R3, 0x11, PT ;  /* 0x000000110300780c */ /* 0x000fc40003fc4270 */
[----:B------:R-:W-:Y:S02]  /*3770*/  FMNMX.FTZ R2, R61, R2, !PT ;  /* 0x000000023d027209 */ /* 0x000fe40007810000 */
[----:B------:R-:W-:Y:S02]  /*3780*/  FSEL R59, R59, -INF , P5 ;  /* 0xff8000003b3b7808 */ /* 0x000fe40002800000 */
[----:B------:R-:W-:Y:S02]  /*3790*/  ISETP.GT.AND P5, PT, R3, 0x18, PT ;  /* 0x000000180300780c */ /* 0x000fe40003fa4270 */
[----:B------:R-:W-:Y:S02]  /*37a0*/  FSEL R63, R63, -INF , P3 ;  /* 0xff8000003f3f7808 */ /* 0x000fe40001800000 */
[----:B------:R-:W-:Y:S02]  /*37b0*/  ISETP.GT.AND P3, PT, R3, 0x20, PT ;  /* 0x000000200300780c */ /* 0x000fe40003f64270 */
[----:B------:R-:W-:Y:S01]  /*37c0*/  MOV R56, R151 ;  /* 0x0000009700387202 */ /* 0x000fe20000000f00 */
[----:B------:R-:W-:-:S02]  /*37d0*/  WARPGROUP.DEPBAR.LE gsb0, 0x0 ;  /* 0x00008000000079c5 */ /* 0x000fc40000010000 */
[----:B------:R-:W-:Y:S01]  /*37e0*/  WARPGROUP.ARRIVE ;  /* 0x00000000000079c5 */ /* 0x000fe20000000000 */
[----:B------:R-:W-:Y:S01]  /*37f0*/  FSEL R69, R48, -INF , P2 ;  /* 0xff80000030457808 */ /* 0x000fe20001000000 */
[----:B------:R-:W-:Y:S01]  /*3800*/  IMAD.MOV.U32 R48, RZ, RZ, R151 ;  /* 0x000000ffff307224 */ /* 0x000fe200078e0097 */
[----:B------:R-:W-:Y:S02]  /*3810*/  FSEL R71, R49, -INF , P6 ;  /* 0xff80000031477808 */ /* 0x000fe40003000000 */
[----:B------:R-:W-:Y:S01]  /*3820*/  FMNMX.FTZ R2, R69, R2, !PT ;  /* 0x0000000245027209 */ /* 0x000fe20007810000 */
[----:B------:R-:W-:Y:S01]  /*3830*/  HGMMA.64x16x16.F32 R40, gdesc[UR56], R40, gsb0 ;  /* 0x00200000382879f0 */ /* 0x000fe20008000828 */
[----:B------:R-:W-:Y:S01]  /*3840*/  UIADD3 UR58, UR4, 0x906, URZ ;  /* 0x00000906043a7890 */ /* 0x000fe2000fffe03f */
[----:B------:R-:W-:Y:S01]  /*3850*/  FSEL R49, R62, -INF , P4 ;  /* 0xff8000003e317808 */ /* 0x000fe20002000000 */
[----:B------:R-:W-:Y:S01]  /*3860*/  UMOV UR56, UR10 ;  /* 0x0000000a00387c82 */ /* 0x000fe20008000000 */
[----:B------:R-:W-:Y:S01]  /*3870*/  UMOV UR57, UR11 ;  /* 0x0000000b00397c82 */ /* 0x000fe20008000000 */
[----:B------:R-:W-:Y:S01]  /*3880*/  UMOV UR59, 0x40000040 ;  /* 0x40000040003b7882 */ /* 0x000fe20000000000 */
[----:B------:R-:W-:Y:S01]  /*3890*/  UMOV UR4, UR10 ;  /* 0x0000000a00047c82 */ /* 0x000fe20008000000 */
[----:B------:R-:W-:-:S02]  /*38a0*/  ISETP.GT.AND P4, PT, R3, 0x19, PT ;  /* 0x000000190300780c */ /* 0x000fc40003f84270 */
[----:B------:R-:W-:Y:S01]  /*38b0*/  FSEL R73, R52, -INF , P5 ;  /* 0xff80000034497808 */ /* 0x000fe20002800000 */
[----:B------:R-:W-:Y:S01]  /*38c0*/  IMAD.MOV.U32 R52, RZ, RZ, R151 ;  /* 0x000000ffff347224 */ /* 0x000fe200078e0097 */
[----:B------:R-:W-:Y:S02]  /*38d0*/  FMNMX.FTZ R2, R71, R2, !PT ;  /* 0x0000000247027209 */ /* 0x000fe40007810000 */
[----:B------:R-:W-:Y:S02]  /*38e0*/  FSEL R75, R53, -INF , P4 ;  /* 0xff800000354b7808 */ /* 0x000fe40002000000 */
[----:B------:R-:W-:Y:S02]  /*38f0*/  FMNMX.FTZ R2, R73, R2, !PT ;  /* 0x0000000249027209 */ /* 0x000fe40007810000 */
[----:B------:R-:W-:Y:S02]  /*3900*/  FSEL R53, R50, -INF , P2 ;  /* 0xff80000032357808 */ /* 0x000fe40001000000 */
[----:B------:R-:W-:-:S02]  /*3910*/  ISETP.GT.AND P2, PT, R3, 0x21, PT ;  /* 0x000000210300780c */ /* 0x000fc40003f44270 */
[----:B------:R-:W-:Y:S02]  /*3920*/  FMNMX.FTZ R2, R75, R2, !PT ;  /* 0x000000024b027209 */ /* 0x000fe40007810000 */
[----:B------:R-:W-:Y:S02]  /*3930*/  FSEL R51, R51, -INF , P6 ;  /* 0xff80000033337808 */ /* 0x000fe40003000000 */
[----:B------:R-:W-:Y:S02]  /*3940*/  ISETP.GT.AND P6, PT, R3, 0x28, PT ;  /* 0x000000280300780c */ /* 0x000fe40003fc4270 */
[----:B------:R-:W-:Y:S02]  /*3950*/  FSEL R55, R55, -INF , P4 ;  /* 0xff80000037377808 */ /* 0x000fe40002000000 */
[----:B------:R-:W-:Y:S02]  /*3960*/  ISETP.GT.AND P4, PT, R3, 0x30, PT ;  /* 0x000000300300780c */ /* 0x000fe40003f84270 */
[----:B------:R-:W-:-:S02]  /*3970*/  MOV R62, R151 ;  /* 0x00000097003e7202 */ /* 0x000fc40000000f00 */
[----:B------:R-:W-:Y:S01]  /*3980*/  MOV R50, R151 ;  /* 0x0000009700327202 */ /* 0x000fe20000000f00 */
[----:B------:R-:W-:Y:S02]  /*3990*/  WARPGROUP.DEPBAR.LE gsb0, 0x0 ;  /* 0x00008000000079c5 */ /* 0x000fe40000010000 */
[----:B------:R-:W-:Y:S01]  /*39a0*/  WARPGROUP.ARRIVE ;  /* 0x00000000000079c5 */ /* 0x000fe20000000000 */
[----:B------:R-:W-:Y:S02]  /*39b0*/  FSEL R77, R40, -INF , P3 ;  /* 0xff800000284d7808 */ /* 0x000fe40001800000 */
[----:B------:R-:W-:Y:S02]  /*39c0*/  FSEL R79, R41, -INF , P2 ;  /* 0xff800000294f7808 */ /* 0x000fe40001000000 */
[----:B------:R-:W-:Y:S01]  /*39d0*/  FMNMX.FTZ R2, R77, R2, !PT ;  /* 0x000000024d027209 */ /* 0x000fe20007810000 */
[----:B------:R-:W-:Y:S01]  /*39e0*/  HGMMA.64x16x16.F32 R32, gdesc[UR56], R32, gsb0 ;  /* 0x00200000382079f0 */ /* 0x000fe20008000820 */
[----:B------:R-:W-:Y:S01]  /*39f0*/  FSEL R41, R54, -INF , P5 ;  /* 0xff80000036297808 */ /* 0x000fe20002800000 */
[----:B------:R-:W-:Y:S01]  /*3a00*/  IMAD.MOV.U32 R54, RZ, RZ, R151 ;  /* 0x000000ffff367224 */ /* 0x000fe200078e0097 */
[----:B------:R-:W-:-:S02]  /*3a10*/  ISETP.GT.AND P5, PT, R3, 0x29, PT ;  /* 0x000000290300780c */ /* 0x000fc40003fa4270 */
[----:B------:R-:W-:Y:S02]  /*3a20*/  FSEL R81, R44, -INF , P6 ;  /* 0xff8000002c517808 */ /* 0x000fe40003000000 */
        /* <DEDUP_REMOVED lines=9> */
[----:B------:R-:W-:Y:S01]  /*3ac0*/  ISETP.GT.AND P5, PT, R3, 0x40, PT ;  /* 0x000000400300780c */ /* 0x000fe20003fa4270 */
[----:B------:R-:W-:Y:S02]  /*3ad0*/  WARPGROUP.DEPBAR.LE gsb0, 0x0 ;  /* 0x00008000000079c5 */ /* 0x000fe40000010000 */
[----:B------:R-:W-:Y:S01]  /*3ae0*/  WARPGROUP.ARRIVE ;  /* 0x00000000000079c5 */ /* 0x000fe20000000000 */
[----:B------:R-:W-:-:S02]  /*3af0*/  FSEL R85, R32, -INF , P4 ;  /* 0xff80000020557808 */ /* 0x000fc40002000000 */
[----:B------:R-:W-:Y:S02]  /*3b00*/  FSEL R87, R33, -INF , P3 ;  /* 0xff80000021577808 */ /* 0x000fe40001800000 */
[----:B------:R-:W-:Y:S01]  /*3b10*/  FMNMX.FTZ R2, R85, R2, !PT ;  /* 0x0000000255027209 */ /* 0x000fe20007810000 */
[----:B------:R-:W-:Y:S01]  /*3b20*/  HGMMA.64x16x16.F32 R24, gdesc[UR4], R24, gsb0 ;  /* 0x00200000041879f0 */ /* 0x000fe20008000818 */
[----:B------:R-:W-:Y:S01]  /*3b30*/  FSEL R33, R46, -INF , P6 ;  /* 0xff8000002e217808 */ /* 0x000fe20003000000 */
[----:B------:R-:W-:Y:S01]  /*3b40*/  ULDC UR4, c[0x0][0x988] ;  /* 0x0002620000047ab9 */ /* 0x000fe20000000800 */
[----:B------:R-:W-:Y:S01]  /*3b50*/  ISETP.GT.AND P6, PT, R3, 0x39, PT ;  /* 0x000000390300780c */ /* 0x000fe20003fc4270 */
[----:B------:R-:W-:Y:S01]  /*3b60*/  IMAD.MOV.U32 R46, RZ, RZ, R151 ;  /* 0x000000ffff2e7224 */ /* 0x000fe200078e0097 */
[----:B------:R-:W-:Y:S02]  /*3b70*/  FSEL R89, R36, -INF , P2 ;  /* 0xff80000024597808 */ /* 0x000fe40001000000 */
[----:B------:R-:W-:-:S02]  /*3b80*/  FMNMX.FTZ R2, R87, R2, !PT ;  /* 0x0000000257027209 */ /* 0x000fc40007810000 */
[----:B------:R-:W-:Y:S02]  /*3b90*/  FSEL R91, R37, -INF , P6 ;  /* 0xff800000255b7808 */ /* 0x000fe40003000000 */
[----:B------:R-:W-:Y:S02]  /*3ba0*/  FMNMX.FTZ R2, R89, R2, !PT ;  /* 0x0000000259027209 */ /* 0x000fe40007810000 */
[----:B------:R-:W-:Y:S02]  /*3bb0*/  FSEL R37, R34, -INF , P4 ;  /* 0xff80000022257808 */ /* 0x000fe40002000000 */
[----:B------:R-:W-:Y:S02]  /*3bc0*/  ISETP.GT.AND P4, PT, R3, 0x41, PT ;  /* 0x000000410300780c */ /* 0x000fe40003f84270 */
[----:B------:R-:W-:Y:S02]  /*3bd0*/  FMNMX.FTZ R2, R91, R2, !PT ;  /* 0x000000025b027209 */ /* 0x000fe40007810000 */
[----:B------:R-:W-:-:S02]  /*3be0*/  FSEL R35, R35, -INF , P3 ;  /* 0xff80000023237808 */ /* 0x000fc40001800000 */
[----:B------:R-:W-:Y:S02]  /*3bf0*/  ISETP.GT.AND P3, PT, R3, 0x48, PT ;  /* 0x000000480300780c */ /* 0x000fe40003f64270 */
[----:B------:R-:W-:Y:S01]  /*3c00*/  FSEL R39, R39, -INF , P6 ;  /* 0xff80000027277808 */ /* 0x000fe20003000000 */
[----:B------:R-:W-:Y:S02]  /*3c10*/  WARPGROUP.DEPBAR.LE gsb0, 0x0 ;  /* 0x00008000000079c5 */ /* 0x000fe40000010000 */
[----:B------:R-:W-:Y:S01]  /*3c20*/  FSEL R93, R24, -INF , P5 ;  /* 0xff800000185d7808 */ /* 0x000fe20002800000 */
[----:B------:R1:W-:Y:S01]  /*3c30*/  @!P1 SYNCS.ARRIVE.TRANS64.RED.A1T0 RZ, [R0+URZ], RZ ;  /* 0x000000ff00ff99a7 */ /* 0x0003e2000810043f */
[----:B------:R-:W-:Y:S02]  /*3c40*/  FSEL R95, R25, -INF , P4 ;  /* 0xff800000195f7808 */ /* 0x000fe40002000000 */
[----:B------:R-:W-:Y:S02]  /*3c50*/  FMNMX.FTZ R2, R93, R2, !PT ;  /* 0x000000025d027209 */ /* 0x000fe40007810000 */
[----:B------:R-:W-:-:S02]  /*3c60*/  FSEL R25, R38, -INF , P2 ;  /* 0xff80000026197808 */ /* 0x000fc40001000000 */
[----:B------:R-:W-:Y:S02]  /*3c70*/  ISETP.GT.AND P2, PT, R3, 0x49, PT ;  /* 0x000000490300780c */ /* 0x000fe40003f44270 */
[----:B------:R-:W-:Y:S02]  /*3c80*/  FSEL R97, R28, -INF , P3 ;  /* 0xff8000001c617808 */ /* 0x000fe40001800000 */
[----:B------:R-:W-:Y:S02]  /*3c90*/  FMNMX.FTZ R2, R95, R2, !PT ;  /* 0x000000025f027209 */ /* 0x000fe40007810000 */
[----:B------:R-:W-:Y:S02]  /*3ca0*/  FSEL R99, R29, -INF , P2 ;  /* 0xff8000001d637808 */ /* 0x000fe40001000000 */
[----:B------:R-:W-:Y:S02]  /*3cb0*/  FMNMX.FTZ R2, R97, R2, !PT ;  /* 0x0000000261027209 */ /* 0x000fe40007810000 */
[----:B------:R-:W-:-:S02]  /*3cc0*/  FSEL R27, R27, -INF , P4 ;  /* 0xff8000001b1b7808 */ /* 0x000fc40002000000 */
[----:B------:R-:W-:Y:S02]  /*3cd0*/  FMNMX.FTZ R3, R99, R2, !PT ;  /* 0x0000000263037209 */ /* 0x000fe40007810000 */
[----:B------:R-:W-:Y:S02]  /*3ce0*/  FSEL R29, R30, -INF , P3 ;  /* 0xff8000001e1d7808 */ /* 0x000fe40001800000 */
[----:B------:R-:W-:Y:S01]  /*3cf0*/  FSEL R31, R31, -INF , P2 ;  /* 0xff8000001f1f7808 */ /* 0x000fe20001000000 */
[----:B------:R-:W2:Y:S02]  /*3d00*/  SHFL.BFLY PT, R2, R3, 0x2, 0x1f ;  /* 0x0c401f0003027f89 */ /* 0x000ea400000e0000 */
[----:B--2---:R-:W-:Y:S02]  /*3d10*/  FMNMX.FTZ R20, R3, R2, !PT ;  /* 0x0000000203147209 */ /* 0x004fe40007810000 */
[----:B------:R-:W-:Y:S02]  /*3d20*/  MOV R2, UR4 ;  /* 0x0000000400027c02 */ /* 0x000fe40008000f00 */
[----:B------:R-:W-:Y:S01]  /*3d30*/  FSEL R3, R26, -INF , P5 ;  /* 0xff8000001a037808 */ /* 0x000fe20002800000 */
[----:B------:R-:W2:Y:S02]  /*3d40*/  SHFL.BFLY PT, R5, R20, 0x1, 0x1f ;  /* 0x0c201f0014057f89 */ /* 0x000ea400000e0000 */
[----:B--2---:R-:W-:-:S04]  /*3d50*/  FMNMX.FTZ R5, R20, R5, !PT ;  /* 0x0000000514057209 */ /* 0x004fc80007810000 */
[C---:B------:R-:W-:Y:S01]  /*3d60*/  FSETP.NEU.FTZ.AND P0, PT, R5.reuse, -INF , PT ;  /* 0xff8000000500780b */ /* 0x040fe20003f1d000 */
[----:B------:R-:W-:-:S05]  /*3d70*/  FMUL.FTZ R4, R5, R2 ;  /* 0x0000000205047220 */ /* 0x000fca0000410000 */
[----:B------:R-:W-:Y:S02]  /*3d80*/  FSEL R24, R4, RZ, P0 ;  /* 0x000000ff04187208 */ /* 0x000fe40000000000 */
[----:B------:R-:W-:Y:S02]  /*3d90*/  FMNMX.FTZ R4, R19, R59, !PT ;  /* 0x0000003b13047209 */ /* 0x000fe40007810000 */
[----:B------:R-:W-:Y:S01]  /*3da0*/  ISETP.NE.AND P0, PT, R66, RZ, PT ;  /* 0x000000ff4200720c */ /* 0x000fe20003f05270 */
[--C-:B------:R-:W-:Y:S01]  /*3db0*/  FFMA.FTZ R57, R57, R2, -R24.reuse ;  /* 0x0000000239397223 */ /* 0x100fe20000010818 */
[----:B------:R-:W-:Y:S01]  /*3dc0*/  FMNMX.FTZ R4, R49, R4, !PT ;  /* 0x0000000431047209 */ /* 0x000fe20007810000 */
[-CC-:B------:R-:W-:Y:S01]  /*3dd0*/  FFMA.FTZ R65, R65, R2.reuse, -R24.reuse ;  /* 0x0000000241417223 */ /* 0x180fe20000010818 */
[--C-:B------:R-:W-:Y:S01]  /*3de0*/  FFMA.FTZ R67, R67, R2, -R24.reuse ;  /* 0x0000000243437223 */ /* 0x100fe20000010818 */
[----:B------:R-:W-:Y:S01]  /*3df0*/  MUFU.EX2 R208, R57 ;  /* 0x0000003900d07308 */ /* 0x000fe20000000800 */
[----:B------:R-:W-:Y:S01]  /*3e00*/  FMNMX.FTZ R4, R63, R4, !PT ;  /* 0x000000043f047209 */ /* 0x000fe20007810000 */
[-CC-:B------:R-:W-:Y:S01]  /*3e10*/  FFMA.FTZ R61, R61, R2.reuse, -R24.reuse ;  /* 0x000000023d3d7223 */ /* 0x180fe20000010818 */
[-CC-:B------:R-:W-:Y:S01]  /*3e20*/  FFMA.FTZ R69, R69, R2.reuse, -R24.reuse ;  /* 0x0000000245457223 */ /* 0x180fe20000010818 */
[--C-:B------:R-:W-:Y:S01]  /*3e30*/  FFMA.FTZ R71, R71, R2, -R24.reuse ;  /* 0x0000000247477223 */ /* 0x100fe20000010818 */
[----:B------:R-:W-:Y:S01]  /*3e40*/  FMNMX.FTZ R4, R53, R4, !PT ;  /* 0x0000000435047209 */ /* 0x000fe20007810000 */
[-CC-:B------:R-:W-:Y:S01]  /*3e50*/  FFMA.FTZ R73, R73, R2.reuse, -R24.reuse ;  /* 0x0000000249497223 */ /* 0x180fe20000010818 */
[--C-:B------:R-:W-:Y:S01]  /*3e60*/  FFMA.FTZ R75, R75, R2, -R24.reuse ;  /* 0x000000024b4b7223 */ /* 0x100fe20000010818 */
[----:B------:R-:W2:Y:S01]  /*3e70*/  MUFU.EX2 R65, R65 ;  /* 0x0000004100417308 */ /* 0x000ea20000000800 */
[----:B------:R-:W-:Y:S01]  /*3e80*/  FMNMX.FTZ R4, R51, R4, !PT ;  /* 0x0000000433047209 */ /* 0x000fe20007810000 */
[-CC-:B------:R-:W-:Y:S01]  /*3e90*/  FFMA.FTZ R77, R77, R2.reuse, -R24.reuse ;  /* 0x000000024d4d7223 */ /* 0x180fe20000010818 */
[-CC-:B------:R-:W-:Y:S01]  /*3ea0*/  FFMA.FTZ R79, R79, R2.reuse, -R24.reuse ;  /* 0x000000024f4f7223 */ /* 0x180fe20000010818 */
        /* <DEDUP_REMOVED lines=11> */
[----:B------:R-:W-:Y:S01]  /*3f60*/  FFMA.FTZ R95, R95, R2, -R24 ;  /* 0x000000025f5f7223 */ /* 0x000fe20000010818 */
[----:B------:R3:W-:Y:S01]  /*3f70*/  MUFU.EX2 R210, R61 ;  /* 0x0000003d00d27308 */ /* 0x0007e20000000800 */
[----:B------:R-:W-:Y:S01]  /*3f80*/  FMNMX.FTZ R4, R43, R4, !PT ;  /* 0x000000042b047209 */ /* 0x000fe20007810000 */
[----:B--2---:R-:W-:Y:S01]  /*3f90*/  FADD.FTZ R36, R65, R208 ;  /* 0x000000d041247221 */ /* 0x004fe20000010000 */
[-CC-:B------:R-:W-:Y:S01]  /*3fa0*/  FFMA.FTZ R97, R97, R2.reuse, -R24.reuse ;  /* 0x0000000261617223 */ /* 0x180fe20000010818 */
[----:B------:R-:W-:Y:S01]  /*3fb0*/  FFMA.FTZ R24, R99, R2, -R24 ;  /* 0x0000000263187223 */ /* 0x000fe20000010818 */
[----:B------:R-:W-:Y:S01]  /*3fc0*/  FMNMX.FTZ R4, R33, R4, !PT ;  /* 0x0000000421047209 */ /* 0x000fe20007810000 */
[--C-:B------:R-:W-:Y:S01]  /*3fd0*/  IMAD.MOV.U32 R99, RZ, RZ, R151.reuse ;  /* 0x000000ffff637224 */ /* 0x100fe200078e0097 */
[----:B------:R-:W-:Y:S01]  /*3fe0*/  F2FP.F16.F32.PACK_AB R208, R208, R65 ;  /* 0x00000041d0d0723e */ /* 0x000fe200000000ff */
[----:B------:R-:W-:Y:S01]  /*3ff0*/  MUFU.EX2 R69, R69 ;  /* 0x0000004500457308 */ /* 0x000fe20000000800 */
[----:B------:R-:W-:Y:S01]  /*4000*/  FMNMX.FTZ R4, R47, R4, !PT ;  /* 0x000000042f047209 */ /* 0x000fe20007810000 */
[--C-:B------:R-:W-:Y:S01]  /*4010*/  IMAD.MOV.U32 R66, RZ, RZ, R151.reuse ;  /* 0x000000ffff427224 */ /* 0x100fe200078e0097 */
[----:B------:R-:W-:Y:S01]  /*4020*/  MOV R65, R151 ;  /* 0x0000009700417202 */ /* 0x000fe20000000f00 */
[----:B---3--:R-:W-:Y:S01]  /*4030*/  IMAD.MOV.U32 R61, RZ, RZ, R151 ;  /* 0x000000ffff3d7224 */ /* 0x008fe200078e0097 */
[----:B------:R-:W-:-:S03]  /*4040*/  FMNMX.FTZ R4, R37, R4, !PT ;  /* 0x0000000425047209 */ /* 0x000fc60007810000 */
[----:B------:R2:W-:Y:S01]  /*4050*/  MUFU.EX2 R204, R71 ;  /* 0x0000004700cc7308 */ /* 0x0005e20000000800 */
[----:B------:R-:W-:-:S04]  /*4060*/  FMNMX.FTZ R4, R35, R4, !PT ;  /* 0x0000000423047209 */ /* 0x000fc80007810000 */
[----:B------:R-:W-:-:S03]  /*4070*/  FMNMX.FTZ R4, R25, R4, !PT ;  /* 0x0000000419047209 */ /* 0x000fc60007810000 */
[----:B------:R-:W-:Y:S01]  /*4080*/  MUFU.EX2 R73, R73 ;  /* 0x0000004900497308 */ /* 0x000fe20000000800 */
[----:B------:R-:W-:Y:S02]  /*4090*/  FMNMX.FTZ R4, R39, R4, !PT ;  /* 0x0000000427047209 */ /* 0x000fe40007810000 */
[----:B--2---:R-:W-:Y:S02]  /*40a0*/  MOV R71, R151 ;  /* 0x0000009700477202 */ /* 0x004fe40000000f00 */
[----:B------:R-:W-:-:S03]  /*40b0*/  FMNMX.FTZ R4, R3, R4, !PT ;  /* 0x0000000403047209 */ /* 0x000fc60007810000 */
[----:B------:R2:W-:Y:S01]  /*40c0*/  MUFU.EX2 R206, R75 ;  /* 0x0000004b00ce7308 */ /* 0x0005e20000000800 */
[----:B------:R-:W-:-:S04]  /*40d0*/  FMNMX.FTZ R4, R27, R4, !PT ;  /* 0x000000041b047209 */ /* 0x000fc80007810000 */
[----:B------:R-:W-:-:S03]  /*40e0*/  FMNMX.FTZ R4, R29, R4, !PT ;  /* 0x000000041d047209 */ /* 0x000fc60007810000 */
[----:B------:R-:W-:Y:S01]  /*40f0*/  MUFU.EX2 R77, R77 ;  /* 0x0000004d004d7308 */ /* 0x000fe20000000800 */
[----:B------:R-:W-:Y:S01]  /*4100*/  FMNMX.FTZ R4, R31, R4, !PT ;  /* 0x000000041f047209 */ /* 0x000fe20007810000 */
[----:B--2---:R-:W-:-:S04]  /*4110*/  IMAD.MOV.U32 R75, RZ, RZ, R151 ;  /* 0x000000ffff4b7224 */ /* 0x004fc800078e0097 */
[----:B------:R-:W2:Y:S02]  /*4120*/  SHFL.BFLY PT, R57, R4, 0x2, 0x1f ;  /* 0x0c401f0004397f89 */ /* 0x000ea400000e0000 */
[----:B------:R3:W-:Y:S08]  /*4130*/  MUFU.EX2 R200, R79 ;  /* 0x0000004f00c87308 */ /* 0x0007f00000000800 */
[----:B------:R-:W-:Y:S01]  /*4140*/  MUFU.EX2 R81, R81 ;  /* 0x0000005100517308 */ /* 0x000fe20000000800 */
[----:B---3--:R-:W-:-:S07]  /*4150*/  IMAD.MOV.U32 R79, RZ, RZ, R151 ;  /* 0x000000ffff4f7224 */ /* 0x008fce00078e0097 */
[----:B------:R3:W-:Y:S01]  /*4160*/  MUFU.EX2 R202, R83 ;  /* 0x0000005300ca7308 */ /* 0x0007e20000000800 */
[----:B--2---:R-:W-:-:S07]  /*4170*/  FMNMX.FTZ R57, R4, R57, !PT ;  /* 0x0000003904397209 */ /* 0x004fce0007810000 */
[----:B------:R-:W-:Y:S01]  /*4180*/  MUFU.EX2 R85, R85 ;  /* 0x0000005500557308 */ /* 0x000fe20000000800 */
[----:B---3--:R-:W-:Y:S01]  /*4190*/  MOV R83, R151 ;  /* 0x0000009700537202 */ /* 0x008fe20000000f00 */
[----:B------:R-:W2:Y:S06]  /*41a0*/  SHFL.BFLY PT, R4, R57, 0x1, 0x1f ;  /* 0x0c201f0039047f89 */ /* 0x000eac00000e0000 */
[----:B------:R3:W-:Y:S08]  /*41b0*/  MUFU.EX2 R196, R87 ;  /* 0x0000005700c47308 */ /* 0x0007f00000000800 */
[----:B------:R-:W-:Y:S01]  /*41c0*/  MUFU.EX2 R89, R89 ;  /* 0x0000005900597308 */ /* 0x000fe20000000800 */
[----:B---3--:R-:W-:-:S07]  /*41d0*/  IMAD.MOV.U32 R87, RZ, RZ, R151 ;  /* 0x000000ffff577224 */ /* 0x008fce00078e0097 */
[----:B------:R3:W-:Y:S01]  /*41e0*/  MUFU.EX2 R198, R91 ;  /* 0x0000005b00c67308 */ /* 0x0007e20000000800 */
[----:B--2---:R-:W-:Y:S01]  /*41f0*/  FMNMX.FTZ R4, R57, R4, !PT ;  /* 0x0000000439047209 */ /* 0x004fe20007810000 */
[----:B------:R-:W-:-:S03]  /*4200*/  IMAD.MOV.U32 R57, RZ, RZ, R151 ;  /* 0x000000ffff397224 */ /* 0x000fc600078e0097 */
[C---:B------:R-:W-:Y:S01]  /*4210*/  FSETP.NEU.FTZ.AND P2, PT, R4.reuse, -INF , PT ;  /* 0xff8000000400780b */ /* 0x040fe20003f5d000 */
[-C--:B------:R-:W-:Y:S02]  /*4220*/  FMUL.FTZ R20, R4, R2.reuse ;  /* 0x0000000204147220 */ /* 0x080fe40000410000 */
[----:B------:R-:W-:Y:S01]  /*4230*/  MUFU.EX2 R93, R93 ;  /* 0x0000005d005d7308 */ /* 0x000fe20000000800 */
[--C-:B---3--:R-:W-:Y:S02]  /*4240*/  IMAD.MOV.U32 R91, RZ, RZ, R151.reuse ;  /* 0x000000ffff5b7224 */ /* 0x108fe400078e0097 */
[----:B------:R-:W-:Y:S02]  /*4250*/  FSEL R20, R20, RZ, P2 ;  /* 0x000000ff14147208 */ /* 0x000fe40001000000 */
[----:B------:R-:W-:Y:S01]  /*4260*/  ISETP.GE.AND P2, PT, R64, 0x51, PT ;  /* 0x000000514000780c */ /* 0x000fe20003f46270 */
[----:B------:R-:W-:Y:S02]  /*4270*/  IMAD.MOV.U32 R64, RZ, RZ, R151 ;  /* 0x000000ffff407224 */ /* 0x000fe400078e0097 */
[----:B------:R2:W-:Y:S01]  /*4280*/  MUFU.EX2 R192, R95 ;  /* 0x0000005f00c07308 */ /* 0x0005e20000000800 */
[-CC-:B------:R-:W-:Y:S01]  /*4290*/  FFMA.FTZ R19, R19, R2.reuse, -R20.reuse ;  /* 0x0000000213137223 */ /* 0x180fe20000010814 */
[-CC-:B------:R-:W-:Y:S01]  /*42a0*/  FFMA.FTZ R59, R59, R2.reuse, -R20.reuse ;  /* 0x000000023b3b7223 */ /* 0x180fe20000010814 */
[-CC-:B------:R-:W-:Y:S01]  /*42b0*/  FFMA.FTZ R49, R49, R2.reuse, -R20.reuse ;  /* 0x0000000231317223 */ /* 0x180fe20000010814 */
[-CC-:B------:R-:W-:Y:S01]  /*42c0*/  FFMA.FTZ R51, R51, R2.reuse, -R20.reuse ;  /* 0x0000000233337223 */ /* 0x180fe20000010814 */
[-CC-:B------:R-:W-:Y:S01]  /*42d0*/  FFMA.FTZ R63, R63, R2.reuse, -R20.reuse ;  /* 0x000000023f3f7223 */ /* 0x180fe20000010814 */
[-CC-:B------:R-:W-:Y:S01]  /*42e0*/  FFMA.FTZ R53, R53, R2.reuse, -R20.reuse ;  /* 0x0000000235357223 */ /* 0x180fe20000010814 */
[-CC-:B------:R-:W-:Y:S01]  /*42f0*/  FFMA.FTZ R41, R41, R2.reuse, -R20.reuse ;  /* 0x0000000229297223 */ /* 0x180fe20000010814 */
[----:B------:R-:W-:Y:S01]  /*4300*/  MUFU.EX2 R19, R19 ;  /* 0x0000001300137308 */ /* 0x000fe20000000800 */
[-CC-:B------:R-:W-:Y:S01]  /*4310*/  FFMA.FTZ R43, R43, R2.reuse, -R20.reuse ;  /* 0x000000022b2b7223 */ /* 0x180fe20000010814 */
[-CC-:B------:R-:W-:Y:S01]  /*4320*/  FFMA.FTZ R55, R55, R2.reuse, -R20.reuse ;  /* 0x0000000237377223 */ /* 0x180fe20000010814 */
[-CC-:B------:R-:W-:Y:S01]  /*4330*/  FFMA.FTZ R45, R45, R2.reuse, -R20.reuse ;  /* 0x000000022d2d7223 */ /* 0x180fe20000010814 */
[-CC-:B------:R-:W-:Y:S01]  /*4340*/  FFMA.FTZ R47, R47, R2.reuse, -R20.reuse ;  /* 0x000000022f2f7223 */ /* 0x180fe20000010814 */
[-CC-:B------:R-:W-:Y:S01]  /*4350*/  FFMA.FTZ R33, R33, R2.reuse, -R20.reuse ;  /* 0x0000000221217223 */ /* 0x180fe20000010814 */
[-CC-:B------:R-:W-:Y:S01]  /*4360*/  FFMA.FTZ R35, R35, R2.reuse, -R20.reuse ;  /* 0x0000000223237223 */ /* 0x180fe20000010814 */
[-CC-:B------:R-:W-:Y:S01]  /*4370*/  FFMA.FTZ R37, R37, R2.reuse, -R20.reuse ;  /* 0x0000000225257223 */ /* 0x180fe20000010814 */
[----:B------:R3:W4:Y:S01]  /*4380*/  MUFU.EX2 R26, R59 ;  /* 0x0000003b001a7308 */ /* 0x0007220000000800 */
[-CC-:B------:R-:W-:Y:S01]  /*4390*/  FFMA.FTZ R25, R25, R2.reuse, -R20.reuse ;  /* 0x0000000219197223 */ /* 0x180fe20000010814 */
[-CC-:B------:R-:W-:Y:S01]  /*43a0*/  FFMA.FTZ R39, R39, R2.reuse, -R20.reuse ;  /* 0x0000000227277223 */ /* 0x180fe20000010814 */
[-CC-:B------:R-:W-:Y:S01]  /*43b0*/  FFMA.FTZ R3, R3, R2.reuse, -R20.reuse ;  /* 0x0000000203037223 */ /* 0x180fe20000010814 */
[-CC-:B------:R-:W-:Y:S01]  /*43c0*/  FFMA.FTZ R27, R27, R2.reuse, -R20.reuse ;  /* 0x000000021b1b7223 */ /* 0x180fe20000010814 */
[-CC-:B------:R-:W-:Y:S01]  /*43d0*/  FFMA.FTZ R29, R29, R2.reuse, -R20.reuse ;  /* 0x000000021d1d7223 */ /* 0x180fe20000010814 */
[----:B------:R-:W-:Y:S01]  /*43e0*/  FFMA.FTZ R31, R31, R2, -R20 ;  /* 0x000000021f1f7223 */ /* 0x000fe20000010814 */
[-C--:B--2---:R-:W-:Y:S01]  /*43f0*/  MOV R95, R151.reuse ;  /* 0x00000097005f7202 */ /* 0x084fe20000000f00 */
[----:B------:R-:W-:Y:S01]  /*4400*/  MUFU.EX2 R49, R49 ;  /* 0x0000003100317308 */ /* 0x000fe20000000800 */
[----:B---3--:R-:W-:-:S07]  /*4410*/  MOV R59, R151 ;  /* 0x00000097003b7202 */ /* 0x008fce0000000f00 */
[----:B------:R2:W-:Y:S01]  /*4420*/  MUFU.EX2 R30, R51 ;  /* 0x00000033001e7308 */ /* 0x0005e20000000800 */
[----:B----4-:R-:W-:-:S07]  /*4430*/  F2FP.F16.F32.PACK_AB R209, R26, R19 ;  /* 0x000000131ad1723e */ /* 0x010fce00000000ff */
[----:B------:R3:W4:Y:S01]  /*4440*/  MUFU.EX2 R28, R63 ;  /* 0x0000003f001c7308 */ /* 0x0007220000000800 */
[----:B--2---:R-:W-:-:S04]  /*4450*/  FADD.FTZ R51, R67, R36 ;  /* 0x0000002443337221 */ /* 0x004fc80000010000 */
[C---:B------:R-:W-:Y:S01]  /*4460*/  FADD.FTZ R38, R210.reuse, R51 ;  /* 0x00000033d2267221 */ /* 0x040fe20000010000 */
[----:B------:R-:W-:Y:S01]  /*4470*/  F2FP.F16.F32.PACK_AB R210, R210, R67 ;  /* 0x00000043d2d2723e */ /* 0x000fe200000000ff */
[--C-:B------:R-:W-:Y:S01]  /*4480*/  IMAD.MOV.U32 R67, RZ, RZ, R151.reuse ;  /* 0x000000ffff437224 */ /* 0x100fe200078e0097 */
[----:B------:R-:W2:Y:S01]  /*4490*/  MUFU.EX2 R53, R53 ;  /* 0x0000003500357308 */ /* 0x000ea20000000800 */
[----:B------:R-:W-:Y:S01]  /*44a0*/  FADD.FTZ R51, R69, R38 ;  /* 0x0000002645337221 */ /* 0x000fe20000010000 */
[----:B------:R-:W-:Y:S01]  /*44b0*/  FADD.FTZ R38, R19, R26 ;  /* 0x0000001a13267221 */ /* 0x000fe20000010000 */
[----:B---3--:R-:W-:Y:S01]  /*44c0*/  IMAD.MOV.U32 R63, RZ, RZ, R151 ;  /* 0x000000ffff3f7224 */ /* 0x008fe200078e0097 */
[----:B------:R-:W-:Y:S01]  /*44d0*/  MOV R26, R151 ;  /* 0x00000097001a7202 */ /* 0x000fe20000000f00 */
[C---:B------:R-:W-:Y:S01]  /*44e0*/  FADD.FTZ R40, R204.reuse, R51 ;  /* 0x00000033cc287221 */ /* 0x040fe20000010000 */
[----:B------:R-:W-:Y:S01]  /*44f0*/  F2FP.F16.F32.PACK_AB R204, R204, R69 ;  /* 0x00000045cccc723e */ /* 0x000fe200000000ff */
[----:B------:R-:W-:Y:S01]  /*4500*/  IMAD.MOV.U32 R69, RZ, RZ, R151 ;  /* 0x000000ffff457224 */ /* 0x000fe200078e0097 */
[----:B------:R-:W-:Y:S01]  /*4510*/  MUFU.EX2 R41, R41 ;  /* 0x0000002900297308 */ /* 0x000fe20000000800 */
[----:B------:R-:W-:Y:S01]  /*4520*/  FADD.FTZ R51, R73, R40 ;  /* 0x0000002849337221 */ /* 0x000fe20000010000 */
[----:B----4-:R-:W-:-:S03]  /*4530*/  F2FP.F16.F32.PACK_AB R211, R28, R49 ;  /* 0x000000311cd3723e */ /* 0x010fc600000000ff */
[C---:B------:R-:W-:Y:S01]  /*4540*/  FADD.FTZ R42, R206.reuse, R51 ;  /* 0x00000033ce2a7221 */ /* 0x040fe20000010000 */
[----:B------:R-:W-:Y:S01]  /*4550*/  F2FP.F16.F32.PACK_AB R206, R206, R73 ;  /* 0x00000049cece723e */ /* 0x000fe200000000ff */
[--C-:B------:R-:W-:Y:S01]  /*4560*/  IMAD.MOV.U32 R73, RZ, RZ, R151.reuse ;  /* 0x000000ffff497224 */ /* 0x100fe200078e0097 */
[----:B------:R3:W-:Y:S01]  /*4570*/  MUFU.EX2 R34, R43 ;  /* 0x0000002b00227308 */ /* 0x0007e20000000800 */
[----:B--2---:R-:W-:Y:S01]  /*4580*/  F2FP.F16.F32.PACK_AB R205, R30, R53 ;  /* 0x000000351ecd723e */ /* 0x004fe200000000ff */
[----:B------:R-:W-:-:S06]  /*4590*/  IMAD.MOV.U32 R51, RZ, RZ, R151 ;  /* 0x000000ffff337224 */ /* 0x000fcc00078e0097 */
[----:B------:R2:W4:Y:S01]  /*45a0*/  MUFU.EX2 R32, R55 ;  /* 0x0000003700207308 */ /* 0x0005220000000800 */
[----:B---3--:R-:W-:Y:S01]  /*45b0*/  FADD.FTZ R43, R49, R38 ;  /* 0x00000026312b7221 */ /* 0x008fe20000010000 */
[----:B------:R-:W-:-:S03]  /*45c0*/  IMAD.MOV.U32 R49, RZ, RZ, R151 ;  /* 0x000000ffff317224 */ /* 0x000fc600078e0097 */
[----:B------:R-:W-:Y:S01]  /*45d0*/  FADD.FTZ R40, R28, R43 ;  /* 0x0000002b1c287221 */ /* 0x000fe20000010000 */
[--C-:B------:R-:W-:Y:S02]  /*45e0*/  IMAD.MOV.U32 R28, RZ, RZ, R151.reuse ;  /* 0x000000ffff1c7224 */ /* 0x100fe400078e0097 */
[----:B------:R-:W3:Y:S01]  /*45f0*/  MUFU.EX2 R45, R45 ;  /* 0x0000002d002d7308 */ /* 0x000ee20000000800 */
[----:B------:R-:W-:Y:S01]  /*4600*/  FADD.FTZ R43, R53, R40 ;  /* 0x00000028352b7221 */ /* 0x000fe20000010000 */
[----:B--2---:R-:W-:Y:S01]  /*4610*/  IMAD.MOV.U32 R55, RZ, RZ, R151 ;  /* 0x000000ffff377224 */ /* 0x004fe200078e0097 */
[----:B------:R-:W-:Y:S02]  /*4620*/  MOV R53, R151 ;  /* 0x0000009700357202 */ /* 0x000fe40000000f00 */
[----:B------:R-:W-:Y:S01]  /*4630*/  FADD.FTZ R40, R30, R43 ;  /* 0x0000002b1e287221 */ /* 0x000fe20000010000 */
[----:B------:R-:W-:Y:S02]  /*4640*/  IMAD.MOV.U32 R30, RZ, RZ, R151 ;  /* 0x000000ffff1e7224 */ /* 0x000fe400078e0097 */
[----:B------:R2:W-:Y:S01]  /*4650*/  MUFU.EX2 R36, R47 ;  /* 0x0000002f00247308 */ /* 0x0005e20000000800 */
[----:B----4-:R-:W-:-:S07]  /*4660*/  F2FP.F16.F32.PACK_AB R207, R32, R41 ;  /* 0x0000002920cf723e */ /* 0x010fce00000000ff */
[----:B------:R-:W4:Y:S01]  /*4670*/  MUFU.EX2 R33, R33 ;  /* 0x0000002100217308 */ /* 0x000f220000000800 */
[----:B--2---:R-:W-:Y:S01]  /*4680*/  FADD.FTZ R47, R77, R42 ;  /* 0x0000002a4d2f7221 */ /* 0x004fe20000010000 */
[----:B---3--:R-:W-:-:S03]  /*4690*/  F2FP.F16.F32.PACK_AB R201, R34, R45 ;  /* 0x0000002d22c9723e */ /* 0x008fc600000000ff */
[C---:B------:R-:W-:Y:S01]  /*46a0*/  FADD.FTZ R42, R200.reuse, R47 ;  /* 0x0000002fc82a7221 */ /* 0x040fe20000010000 */
[----:B------:R-:W-:Y:S02]  /*46b0*/  F2FP.F16.F32.PACK_AB R200, R200, R77 ;  /* 0x0000004dc8c8723e */ /* 0x000fe400000000ff */
[----:B------:R2:W-:Y:S01]  /*46c0*/  MUFU.EX2 R38, R35 ;  /* 0x0000002300267308 */ /* 0x0005e20000000800 */
[----:B------:R-:W-:Y:S01]  /*46d0*/  FADD.FTZ R43, R81, R42 ;  /* 0x0000002a512b7221 */ /* 0x000fe20000010000 */
[-C--:B------:R-:W-:Y:S02]  /*46e0*/  MOV R77, R151.reuse ;  /* 0x00000097004d7202 */ /* 0x080fe40000000f00 */
[----:B------:R-:W-:Y:S01]  /*46f0*/  MOV R47, R151 ;  /* 0x00000097002f7202 */ /* 0x000fe20000000f00 */
[C---:B------:R-:W-:Y:S01]  /*4700*/  FADD.FTZ R42, R202.reuse, R43 ;  /* 0x0000002bca2a7221 */ /* 0x040fe20000010000 */
[----:B------:R-:W-:Y:S01]  /*4710*/  F2FP.F16.F32.PACK_AB R202, R202, R81 ;  /* 0x00000051caca723e */ /* 0x000fe200000000ff */
[----:B------:R-:W-:Y:S01]  /*4720*/  IMAD.MOV.U32 R81, RZ, RZ, R151 ;  /* 0x000000ffff517224 */ /* 0x000fe200078e0097 */
[----:B------:R-:W3:Y:S01]  /*4730*/  MUFU.EX2 R37, R37 ;  /* 0x0000002500257308 */ /* 0x000ee20000000800 */
[----:B--2---:R-:W-:Y:S01]  /*4740*/  FADD.FTZ R35, R41, R40 ;  /* 0x0000002829237221 */ /* 0x004fe20000010000 */
[----:B------:R-:W-:Y:S01]  /*4750*/  FADD.FTZ R43, R85, R42 ;  /* 0x0000002a552b7221 */ /* 0x000fe20000010000 */
[----:B----4-:R-:W-:-:S02]  /*4760*/  F2FP.F16.F32.PACK_AB R203, R36, R33 ;  /* 0x0000002124cb723e */ /* 0x010fc400000000ff */
[----:B------:R-:W-:Y:S01]  /*4770*/  FADD.FTZ R40, R32, R35 ;  /* 0x0000002320287221 */ /* 0x000fe20000010000 */
[C---:B------:R-:W-:Y:S01]  /*4780*/  FADD.FTZ R20, R196.reuse, R43 ;  /* 0x0000002bc4147221 */ /* 0x040fe20000010000 */
[----:B------:R-:W-:Y:S01]  /*4790*/  F2FP.F16.F32.PACK_AB R196, R196, R85 ;  /* 0x00000055c4c4723e */ /* 0x000fe200000000ff */
[----:B------:R-:W-:Y:S01]  /*47a0*/  MUFU.EX2 R25, R25 ;  /* 0x0000001900197308 */ /* 0x000fe20000000800 */
[----:B------:R-:W-:Y:S01]  /*47b0*/  FADD.FTZ R35, R45, R40 ;  /* 0x000000282d237221 */ /* 0x000fe20000010000 */
[--C-:B------:R-:W-:Y:S01]  /*47c0*/  IMAD.MOV.U32 R85, RZ, RZ, R151.reuse ;  /* 0x000000ffff557224 */ /* 0x100fe200078e0097 */
[-C--:B------:R-:W-:Y:S01]  /*47d0*/  MOV R41, R151.reuse ;  /* 0x0000009700297202 */ /* 0x080fe20000000f00 */
[----:B------:R-:W-:Y:S02]  /*47e0*/  IMAD.MOV.U32 R45, RZ, RZ, R151 ;  /* 0x000000ffff2d7224 */ /* 0x000fe400078e0097 */
[----:B------:R-:W-:Y:S01]  /*47f0*/  FADD.FTZ R40, R34, R35 ;  /* 0x0000002322287221 */ /* 0x000fe20000010000 */
[--C-:B------:R-:W-:Y:S01]  /*4800*/  IMAD.MOV.U32 R43, RZ, RZ, R151.reuse ;  /* 0x000000ffff2b7224 */ /* 0x100fe200078e0097 */
[----:B------:R-:W-:Y:S01]  /*4810*/  MOV R32, R151 ;  /* 0x0000009700207202 */ /* 0x000fe20000000f00 */
[----:B-1----:R1:W2:Y:S01]  /*4820*/  MUFU.EX2 R0, R39 ;  /* 0x0000002700007308 */ /* 0x0022a20000000800 */
[----:B------:R-:W-:Y:S01]  /*4830*/  FADD.FTZ R35, R33, R40 ;  /* 0x0000002821237221 */ /* 0x000fe20000010000 */
[----:B---3--:R-:W-:Y:S01]  /*4840*/  F2FP.F16.F32.PACK_AB R197, R38, R37 ;  /* 0x0000002526c5723e */ /* 0x008fe200000000ff */
[----:B------:R-:W-:-:S02]  /*4850*/  IMAD.MOV.U32 R34, RZ, RZ, R151 ;  /* 0x000000ffff227224 */ /* 0x000fc400078e0097 */
[----:B------:R-:W-:-:S03]  /*4860*/  IMAD.MOV.U32 R33, RZ, RZ, R151 ;  /* 0x000000ffff217224 */ /* 0x000fc600078e0097 */
[----:B------:R-:W3:Y:S01]  /*4870*/  MUFU.EX2 R97, R97 ;  /* 0x0000006100617308 */ /* 0x000ee20000000800 */
[----:B-1----:R-:W-:Y:S01]  /*4880*/  FADD.FTZ R39, R89, R20 ;  /* 0x0000001459277221 */ /* 0x002fe20000010000 */
[----:B------:R-:W-:Y:S01]  /*4890*/  FADD.FTZ R20, R36, R35 ;  /* 0x0000002324147221 */ /* 0x000fe20000010000 */
[----:B------:R-:W-:Y:S02]  /*48a0*/  IMAD.MOV.U32 R36, RZ, RZ, R151 ;  /* 0x000000ffff247224 */ /* 0x000fe400078e0097 */
[C---:B------:R-:W-:Y:S01]  /*48b0*/  FADD.FTZ R42, R198.reuse, R39 ;  /* 0x00000027c62a7221 */ /* 0x040fe20000010000 */
[----:B------:R-:W-:Y:S01]  /*48c0*/  FADD.FTZ R35, R37, R20 ;  /* 0x0000001425237221 */ /* 0x000fe20000010000 */
[----:B------:R-:W-:Y:S01]  /*48d0*/  F2FP.F16.F32.PACK_AB R198, R198, R89 ;  /* 0x00000059c6c6723e */ /* 0x000fe200000000ff */
[----:B------:R-:W-:Y:S01]  /*48e0*/  MUFU.EX2 R3, R3 ;  /* 0x0000000300037308 */ /* 0x000fe20000000800 */
[----:B------:R-:W-:Y:S01]  /*48f0*/  FADD.FTZ R39, R93, R42 ;  /* 0x0000002a5d277221 */ /* 0x000fe20000010000 */
[----:B------:R-:W-:Y:S01]  /*4900*/  FADD.FTZ R20, R38, R35 ;  /* 0x0000002326147221 */ /* 0x000fe20000010000 */
[----:B--2---:R-:W-:Y:S01]  /*4910*/  F2FP.F16.F32.PACK_AB R199, R0, R25 ;  /* 0x0000001900c7723e */ /* 0x004fe200000000ff */
[----:B------:R-:W-:-:S02]  /*4920*/  IMAD.MOV.U32 R37, RZ, RZ, R151 ;  /* 0x000000ffff257224 */ /* 0x000fc400078e0097 */
[C---:B------:R-:W-:Y:S01]  /*4930*/  FADD.FTZ R42, R192.reuse, R39 ;  /* 0x00000027c02a7221 */ /* 0x040fe20000010000 */
[----:B------:R-:W-:Y:S01]  /*4940*/  F2FP.F16.F32.PACK_AB R192, R192, R93 ;  /* 0x0000005dc0c0723e */ /* 0x000fe200000000ff */
[--C-:B------:R-:W-:Y:S01]  /*4950*/  IMAD.MOV.U32 R93, RZ, RZ, R151.reuse ;  /* 0x000000ffff5d7224 */ /* 0x100fe200078e0097 */
[----:B------:R-:W1:Y:S01]  /*4960*/  MUFU.EX2 R24, R24 ;  /* 0x0000001800187308 */ /* 0x000e620000000800 */
[----:B---3--:R-:W-:Y:S01]  /*4970*/  FADD.FTZ R35, R97, R42 ;  /* 0x0000002a61237221 */ /* 0x008fe20000010000 */
[-C--:B------:R-:W-:Y:S01]  /*4980*/  MOV R89, R151.reuse ;  /* 0x0000009700597202 */ /* 0x080fe20000000f00 */
[----:B------:R-:W-:Y:S01]  /*4990*/  IMAD.MOV.U32 R39, RZ, RZ, R151 ;  /* 0x000000ffff277224 */ /* 0x000fe200078e0097 */
[----:B------:R-:W-:-:S04]  /*49a0*/  MOV R38, R151 ;  /* 0x0000009700267202 */ /* 0x000fc80000000f00 */
[----:B------:R2:W3:Y:S08]  /*49b0*/  MUFU.EX2 R40, R27 ;  /* 0x0000001b00287308 */ /* 0x0004f00000000800 */
[----:B------:R-:W4:Y:S01]  /*49c0*/  MUFU.EX2 R29, R29 ;  /* 0x0000001d001d7308 */ /* 0x000f220000000800 */
[----:B--2---:R-:W-:Y:S01]  /*49d0*/  FADD.FTZ R27, R25, R20 ;  /* 0x00000014191b7221 */ /* 0x004fe20000010000 */
[C---:B-1----:R-:W-:Y:S01]  /*49e0*/  FADD.FTZ R20, R24.reuse, R35 ;  /* 0x0000002318147221 */ /* 0x042fe20000010000 */
[----:B------:R-:W-:Y:S01]  /*49f0*/  F2FP.F16.F32.PACK_AB R194, R24, R97 ;  /* 0x0000006118c2723e */ /* 0x000fe200000000ff */
[----:B------:R-:W-:-:S02]  /*4a00*/  IMAD.MOV.U32 R97, RZ, RZ, R151 ;  /* 0x000000ffff617224 */ /* 0x000fc400078e0097 */
[----:B------:R-:W-:Y:S01]  /*4a10*/  FADD.FTZ R44, R0, R27 ;  /* 0x0000001b002c7221 */ /* 0x000fe20000010000 */
[----:B------:R-:W-:Y:S01]  /*4a20*/  IMAD.MOV.U32 R0, RZ, RZ, 0x3f800000 ;  /* 0x3f800000ff007424 */ /* 0x000fe200078e00ff */
[----:B------:R-:W-:Y:S01]  /*4a30*/  MOV R35, R151 ;  /* 0x0000009700237202 */ /* 0x000fe20000000f00 */
[----:B------:R1:W2:Y:S01]  /*4a40*/  MUFU.EX2 R42, R31 ;  /* 0x0000001f002a7308 */ /* 0x0002a20000000800 */
[----:B------:R-:W-:Y:S01]  /*4a50*/  FADD.FTZ R27, R3, R44 ;  /* 0x0000002c031b7221 */ /* 0x000fe20000010000 */
[C---:B---3--:R-:W-:Y:S01]  /*4a60*/  F2FP.F16.F32.PACK_AB R193, R40.reuse, R3 ;  /* 0x0000000328c1723e */ /* 0x048fe200000000ff */
[----:B------:R-:W-:Y:S01]  /*4a70*/  IMAD.MOV.U32 R3, RZ, RZ, 0x3f800000 ;  /* 0x3f800000ff037424 */ /* 0x000fe200078e00ff */
[----:B------:R-:W-:Y:S01]  /*4a80*/  MOV R44, R151 ;  /* 0x00000097002c7202 */ /* 0x000fe20000000f00 */
[----:B------:R-:W-:Y:S01]  /*4a90*/  FADD.FTZ R24, R40, R27 ;  /* 0x0000001b28187221 */ /* 0x000fe20000010000 */
[--C-:B------:R-:W-:Y:S02]  /*4aa0*/  IMAD.MOV.U32 R40, RZ, RZ, R151.reuse ;  /* 0x000000ffff287224 */ /* 0x100fe400078e0097 */
[----:B------:R-:W-:-:S02]  /*4ab0*/  IMAD.MOV.U32 R27, RZ, RZ, R151 ;  /* 0x000000ffff1b7224 */ /* 0x000fc400078e0097 */
[----:B----4-:R-:W-:Y:S01]  /*4ac0*/  FADD.FTZ R19, R29, R24 ;  /* 0x000000181d137221 */ /* 0x010fe20000010000 */
[--C-:B-1----:R-:W-:Y:S02]  /*4ad0*/  IMAD.MOV.U32 R31, RZ, RZ, R151.reuse ;  /* 0x000000ffff1f7224 */ /* 0x102fe400078e0097 */
[--C-:B------:R-:W-:Y:S02]  /*4ae0*/  IMAD.MOV.U32 R25, RZ, RZ, R151.reuse ;  /* 0x000000ffff197224 */ /* 0x100fe400078e0097 */
[----:B------:R-:W-:Y:S02]  /*4af0*/  IMAD.MOV.U32 R24, RZ, RZ, R151 ;  /* 0x000000ffff187224 */ /* 0x000fe400078e0097 */
[C---:B--2---:R-:W-:Y:S01]  /*4b00*/  FADD.FTZ R19, R42.reuse, R19 ;  /* 0x000000132a137221 */ /* 0x044fe20000010000 */
[----:B------:R-:W-:Y:S01]  /*4b10*/  F2FP.F16.F32.PACK_AB R195, R42, R29 ;  /* 0x0000001d2ac3723e */ /* 0x000fe200000000ff */
[----:B------:R-:W-:Y:S01]  /*4b20*/  IMAD.MOV.U32 R42, RZ, RZ, R151 ;  /* 0x000000ffff2a7224 */ /* 0x000fe200078e0097 */
[----:B------:R-:W-:Y:S01]  /*4b30*/  MOV R29, R151 ;  /* 0x00000097001d7202 */ /* 0x000fe20000000f00 */
[----:B------:R-:W-:Y:S06]  /*4b40*/  @!P2 BRA `(.L_x_15) ;  /* 0x0000003c0098a947 */ /* 0x000fec0003800000 */
[----:B------:R-:W-:Y:S01]  /*4b50*/  R2UR UR60, R18 ;  /* 0x00000000123c72ca */ /* 0x000fe200000e0000 */
[----:B------:R-:W-:Y:S01]  /*4b60*/  IMAD.MOV.U32 R221, RZ, RZ, R4 ;  /* 0x000000ffffdd7224 */ /* 0x000fe200078e0004 */
[----:B------:R-:W-:Y:S01]  /*4b70*/  IADD3 R220, R152, -0x2, RZ ;  /* 0xfffffffe98dc7810 */ /* 0x000fe20007ffe0ff */
[----:B------:R-:W-:Y:S01]  /*4b80*/  IMAD.MOV.U32 R222, RZ, RZ, R5 ;  /* 0x000000ffffde7224 */ /* 0x000fe200078e0005 */
[----:B------:R-:W-:Y:S02]  /*4b90*/  MOV R0, 0x3f800000 ;  /* 0x3f80000000007802 */ /* 0x000fe40000000f00 */
[----:B------:R-:W-:Y:S02]  /*4ba0*/  CS2R R150, SRZ ;  /* 0x0000000000967805 */ /* 0x000fe4000001ff00 */
[----:B------:R-:W-:Y:S02]  /*4bb0*/  CS2R R146, SRZ ;  /* 0x0000000000927805 */ /* 0x000fe4000001ff00 */
[----:B------:R-:W-:-:S02]  /*4bc0*/  CS2R R142, SRZ ;  /* 0x00000000008e7805 */ /* 0x000fc4000001ff00 */
[----:B------:R-:W-:Y:S02]  /*4bd0*/  CS2R R138, SRZ ;  /* 0x00000000008a7805 */ /* 0x000fe4000001ff00 */
[----:B------:R-:W-:Y:S02]  /*4be0*/  CS2R R134, SRZ ;  /* 0x0000000000867805 */ /* 0x000fe4000001ff00 */
[----:B------:R-:W-:Y:S02]  /*4bf0*/  CS2R R130, SRZ ;  /* 0x0000000000827805 */ /* 0x000fe4000001ff00 */
        /* <DEDUP_REMOVED lines=57> */
[----:B------:R-:W-:Y:S01]  /*4f90*/  CS2R R24, SRZ ;  /* 0x0000000000187805 */ /* 0x000fe2000001ff00 */
[----:B------:R-:W-:-:S06]  /*4fa0*/  UMOV UR37, UR38 ;  /* 0x0000002600257c82 */ /* 0x000fcc0008000000 */
.L_x_24:
[----:B------:R-:W-:-:S04]  /*4fb0*/  UIADD3 UR4, UR37, 0x1, URZ ;  /* 0x0000000125047890 */ /* 0x000fc8000fffe03f */
[----:B------:R-:W-:-:S04]  /*4fc0*/  UISETP.NE.AND UP0, UPT, UR4, 0x2, UPT ;  /* 0x000000020400788c */ /* 0x000fc8000bf05270 */
[----:B------:R-:W-:Y:S02]  /*4fd0*/  USEL UR5, URZ, 0x1, UP0 ;  /* 0x000000013f057887 */ /* 0x000fe40008000000 */
[----:B------:R-:W-:Y:S02]  /*4fe0*/  USEL UR38, UR4, URZ, UP0 ;  /* 0x0000003f04267287 */ /* 0x000fe40008000000 */
[----:B------:R-:W-:-:S06]  /*4ff0*/  ULOP3.LUT UR4, UR60, UR5, URZ, 0x3c, !UPT ;  /* 0x000000053c047292 */ /* 0x000fcc000f8e3c3f */
[----:B------:R-:W-:Y:S01]  /*5000*/  IMAD.U32 R18, RZ, RZ, UR4 ;  /* 0x00000004ff127e24 */ /* 0x000fe2000f8e00ff */
[----:B------:R-:W-:Y:S06]  /*5010*/  @!P0 BRA `(.L_x_16) ;  /* 0x0000000000048947 */ /* 0x000fec0003800000 */
[----:B------:R-:W-:Y:S01]  /*5020*/  BPT.TRAP 0x1 ;  /* 0x000000040000795c */ /* 0x000fe20000300000 */
.L_x_16:
[----:B------:R-:W-:Y:S01]  /*5030*/  R2UR UR4, R18 ;  /* 0x00000000120472ca */ /* 0x000fe200000e0000 */
[----:B------:R-:W-:-:S12]  /*5040*/  ULEA UR39, UR38, UR61, 0x3 ;  /* 0x0000003d26277291 */ /* 0x000fd8000f8e183f */
[----:B------:R-:W-:-:S05]  /*5050*/  IMAD.U32 R2, RZ, RZ, UR4 ;  /* 0x00000004ff027e24 */ /* 0x000fca000f8e00ff */
[----:B------:R-:W-:-:S04]  /*5060*/  SHF.L.U32 R2, R2, 0x1f, RZ ;  /* 0x0000001f02027819 */ /* 0x000fc800000006ff */
[----:B------:R1:W2:Y:S01]  /*5070*/  SYNCS.PHASECHK.TRANS64.TRYWAIT P2, [UR39+0x38830], R2 ;  /* 0x03883002ff0075a7 */ /* 0x0002a20008040167 */
[----:B------:R-:W-:Y:S05]  /*5080*/  @!P0 BRA `(.L_x_17) ;  /* 0x0000000000048947 */ /* 0x000fea0003800000 */
[----:B------:R-:W-:Y:S01]  /*5090*/  BPT.TRAP 0x1 ;  /* 0x000000040000795c */ /* 0x000fe20000300000 */
.L_x_17:
[----:B--2---:R-:W-:Y:S05]  /*50a0*/  @P2 BRA `(.L_x_18) ;  /* 0x0000000000082947 */ /* 0x004fea0003800000 */
[----:B------:R-:W2:Y:S02]  /*50b0*/  SYNCS.PHASECHK.TRANS64.TRYWAIT P2, [UR39+0x38830], R2 ;  /* 0x03883002ff0075a7 */ /* 0x000ea40008040167 */
[----:B--2---:R-:W-:Y:S05]  /*50c0*/  @!P2 BRA `(.L_x_19) ;  /* 0x00000094007ca947 */ /* 0x004fea0003800000 */
.L_x_18:
[----:B------:R-:W-:Y:S01]  /*50d0*/  R2UR UR4, R21 ;  /* 0x00000000150472ca */ /* 0x000fe200000e0000 */
[----:B------:R-:W-:Y:S01]  /*50e0*/  WARPGROUP.ARRIVE ;  /* 0x00000000000079c5 */ /* 0x000fe20000000000 */
[----:B------:R-:W-:Y:S01]  /*50f0*/  R2UR UR10, R14 ;  /* 0x000000000e0a72ca */ /* 0x000fe200000e0000 */
[----:B------:R-:W-:Y:S01]  /*5100*/  UMOV UR59, 0x40000040 ;  /* 0x40000040003b7882 */ /* 0x000fe20000000000 */
        /* <DEDUP_REMOVED lines=9> */
[----:B------:R-:W-:Y:S01]  /*51a0*/  UIMAD UR4, UR38, 0xa00, UR4 ;  /* 0x00000a00260478a4 */ /* 0x000fe2000f8e0204 */
[-C--:B------:R-:W-:Y:S01]  /*51b0*/  FMUL.FTZ R24, R24, R3.reuse ;  /* 0x0000000318187220 */ /* 0x080fe20000410000 */
[----:B------:R-:W-:Y:S01]  /*51c0*/  UMOV UR56, UR10 ;  /* 0x0000000a00387c82 */ /* 0x000fe20008000000 */
[----:B------:R-:W-:Y:S01]  /*51d0*/  UMOV UR43, 0x40000040 ;  /* 0x40000040002b7882 */ /* 0x000fe20000000000 */
[----:B------:R-:W-:Y:S01]  /*51e0*/  UMOV UR57, UR11 ;  /* 0x0000000b00397c82 */ /* 0x000fe20008000000 */
[----:B------:R-:W-:Y:S01]  /*51f0*/  UIADD3 UR5, UR4, 0x80, URZ ;  /* 0x0000008004057890 */ /* 0x000fe2000fffe03f */
[-C--:B------:R-:W-:Y:S01]  /*5200*/  FMUL.FTZ R25, R25, R3.reuse ;  /* 0x0000000319197220 */ /* 0x080fe20000410000 */
[----:B------:R-:W-:Y:S01]  /*5210*/  UMOV UR58, UR4 ;  /* 0x00000004003a7c82 */ /* 0x000fe20008000000 */
[----:B------:R-:W-:Y:S01]  /*5220*/  UIADD3 UR6, UR4, 0x100, URZ ;  /* 0x0000010004067890 */ /* 0x000fe2000fffe03f */
[----:B------:R-:W-:Y:S01]  /*5230*/  HGMMA.64x16x16.F32 R184, gdesc[UR56], RZ, !UPT, gsb0 ;  /* 0x0020000038b879f0 */ /* 0x000fe2000c0008ff */
[----:B------:R-:W-:Y:S01]  /*5240*/  UMOV UR56, UR10 ;  /* 0x0000000a00387c82 */ /* 0x000fe20008000000 */
[----:B------:R-:W-:Y:S01]  /*5250*/  UMOV UR57, UR11 ;  /* 0x0000000b00397c82 */ /* 0x000fe20008000000 */
[----:B------:R-:W-:Y:S01]  /*5260*/  UMOV UR58, UR5 ;  /* 0x00000005003a7c82 */ /* 0x000fe20008000000 */
[----:B------:R-:W-:Y:S01]  /*5270*/  UMOV UR59, 0x40000040 ;  /* 0x40000040003b7882 */ /* 0x000fe20000000000 */
[----:B------:R-:W-:Y:S01]  /*5280*/  UIADD3 UR5, UR4, 0x180, URZ ;  /* 0x0000018004057890 */ /* 0x000fe2000fffe03f */
[-C--:B------:R-:W-:Y:S01]  /*5290*/  FMUL.FTZ R28, R28, R3.reuse ;  /* 0x000000031c1c7220 */ /* 0x080fe20000410000 */
        /* <DEDUP_REMOVED lines=12> */
[----:B------:R-:W-:Y:S01]  /*5360*/  UMOV UR47, 0x40000040 ;  /* 0x40000040002f7882 */ /* 0x000fe20000000000 */
[----:B------:R-:W-:Y:S01]  /*5370*/  UIADD3 UR50, UR4, 0x782, URZ ;  /* 0x0000078204327890 */ /* 0x000fe2000fffe03f */
[-C--:B------:R-:W-:Y:S01]  /*5380*/  FMUL.FTZ R41, R41, R3.reuse ;  /* 0x0000000329297220 */ /* 0x080fe20000410000 */
[----:B------:R-:W-:Y:S01]  /*5390*/  UMOV UR51, 0x40000040 ;  /* 0x4000004000337882 */ /* 0x000fe20000000000 */
[----:B------:R-:W-:Y:S01]  /*53a0*/  UIADD3 UR54, UR4, 0x784, URZ ;  /* 0x0000078404367890 */ /* 0x000fe2000fffe03f */
[-C--:B------:R-:W-:Y:S01]  /*53b0*/  FMUL.FTZ R44, R44, R3.reuse ;  /* 0x000000032c2c7220 */ /* 0x080fe20000410000 */
[----:B------:R-:W-:Y:S01]  /*53c0*/  UMOV UR55, 0x40000040 ;  /* 0x4000004000377882 */ /* 0x000fe20000000000 */
[----:B------:R-:W-:Y:S01]  /*53d0*/  UMOV UR7, 0x40000040 ;  /* 0x4000004000077882 */ /* 0x000fe20000000000 */
[-C--:B------:R-:W-:Y:S01]  /*53e0*/  FMUL.FTZ R45, R45, R3.reuse ;  /* 0x000000032d2d7220 */ /* 0x080fe20000410000 */
        /* <DEDUP_REMOVED lines=23> */
[----:B------:R-:W-:Y:S01]  /*5560*/  FMUL.FTZ R93, R93, R3 ;  /* 0x000000035d5d7220 */ /* 0x000fe20000410000 */
[----:B------:R-:W-:-:S02]  /*5570*/  WARPGROUP.DEPBAR.LE gsb0, 0x0 ;  /* 0x00008000000079c5 */ /* 0x000fc40000010000 */
[----:B------:R-:W-:Y:S01]  /*5580*/  WARPGROUP.ARRIVE ;  /* 0x00000000000079c5 */ /* 0x000fe20000000000 */
[-C--:B------:R-:W-:Y:S01]  /*5590*/  FMUL.FTZ R96, R96, R3.reuse ;  /* 0x0000000360607220 */ /* 0x080fe20000410000 */
[-C--:B------:R-:W-:Y:S01]  /*55a0*/  FMUL.FTZ R97, R97, R3.reuse ;  /* 0x0000000361617220 */ /* 0x080fe20000410000 */
[-C--:B------:R-:W-:Y:S01]  /*55b0*/  FMUL.FTZ R100, R100, R3.reuse ;  /* 0x0000000364647220 */ /* 0x080fe20000410000 */
[-C--:B------:R-:W-:Y:S01]  /*55c0*/  FMUL.FTZ R101, R101, R3.reuse ;  /* 0x0000000365657220 */ /* 0x080fe20000410000 */
[-C--:B------:R-:W-:Y:S01]  /*55d0*/  FMUL.FTZ R104, R104, R3.reuse ;  /* 0x0000000368687220 */ /* 0x080fe20000410000 */
[----:B------:R-:W-:Y:S01]  /*55e0*/  HGMMA.64x16x16.F32 R176, gdesc[UR56], RZ, !UPT, gsb0 ;  /* 0x0020000038b079f0 */ /* 0x000fe2000c0008ff */
[----:B------:R-:W-:Y:S01]  /*55f0*/  UMOV UR56, UR10 ;  /* 0x0000000a00387c82 */ /* 0x000fe20008000000 */
[----:B------:R-:W-:Y:S01]  /*5600*/  UMOV UR57, UR11 ;  /* 0x0000000b00397c82 */ /* 0x000fe20008000000 */
[----:B------:R-:W-:Y:S01]  /*5610*/  UMOV UR58, UR6 ;  /* 0x00000006003a7c82 */ /* 0x000fe20008000000 */
[----:B------:R-:W-:Y:S01]  /*5620*/  UMOV UR59, 0x40000040 ;  /* 0x40000040003b7882 */ /* 0x000fe20000000000 */
[----:B------:R-:W-:Y:S01]  /*5630*/  UIADD3 UR6, UR4, 0x200, URZ ;  /* 0x0000020004067890 */ /* 0x000fe2000fffe03f */
        /* <DEDUP_REMOVED lines=96> */
[----:B------:R-:W-:-:S06]  /*5c40*/  WARPGROUP.ARRIVE ;  /* 0x00000000000079c5 */ /* 0x000fcc0000000000 */
[----:B------:R-:W-:Y:S01]  /*5c50*/  HGMMA.64x16x16.F32 R160, gdesc[UR56], RZ, !UPT, gsb0 ;  /* 0x0020000038a079f0 */ /* 0x000fe2000c0008ff */
[----:B------:R-:W-:Y:S01]  /*5c60*/  UMOV UR56, UR10 ;  /* 0x0000000a00387c82 */ /* 0x000fe20008000000 */
[----:B------:R-:W-:Y:S01]  /*5c70*/  UMOV UR57, UR11 ;  /* 0x0000000b00397c82 */ /* 0x000fe20008000000 */
[----:B------:R-:W-:Y:S01]  /*5c80*/  UMOV UR58, UR6 ;  /* 0x00000006003a7c82 */ /* 0x000fe20008000000 */
[----:B------:R-:W-:Y:S01]  /*5c90*/  UMOV UR59, 0x40000040 ;  /* 0x40000040003b7882 */ /* 0x000fe20000000000 */
[----:B------:R-:W-:Y:S01]  /*5ca0*/  UIADD3 UR6, UR4, 0x102, URZ ;  /* 0x0000010204067890 */ /* 0x000fe2000fffe03f */
[----:B------:R-:W-:Y:S02]  /*5cb0*/  R2UR UR10, R8 ;  /* 0x00000000080a72ca */ /* 0x000fe400000e0000 */
[----:B------:R-:W-:Y:S01]  /*5cc0*/  R2UR UR11, R9 ;  /* 0x00000000090b72ca */ /* 0x000fe200000e0000 */
        /* <DEDUP_REMOVED lines=14> */
[----:B------:R-:W-:Y:S01]  /*5db0*/  UIADD3 UR5, UR4, 0x182, URZ ;  /* 0x0000018204057890 */ /* 0x000fe2000fffe03f */
        /* <DEDUP_REMOVED lines=106> */
[----:B------:R-:W-:Y:S01]  /*6460*/  UMOV UR11, 0x40000040 ;  /* 0x40000040000b7882 */ /* 0x000fe20000000000 */
[----:B------:R-:W-:Y:S01]  /*6470*/  UIADD3 UR6, UR4, 0x380, URZ ;  /* 0x0000038004067890 */ /* 0x000fe2000fffe03f */
        /* <DEDUP_REMOVED lines=32> */
[----:B------:R-:W-:Y:S02]  /*6680*/  UIADD3 UR10, UR4, 0x906, URZ ;  /* 0x00000906040a7890 */ /* 0x000fe4000fffe03f */
        /* <DEDUP_REMOVED lines=28> */
[----:B------:R-:W-:Y:S02]  /*6850*/  R2UR UR14, R6 ;  /* 0x00000000060e72ca */ /* 0x000fe400000e0000 */
[----:B------:R-:W-:-:S11]  /*6860*/  R2UR UR15, R7 ;  /* 0x00000000070f72ca */ /* 0x000fd600000e0000 */
[----:B------:R-:W-:Y:S02]  /*6870*/  UMOV UR56, UR14 ;  /* 0x0000000e00387c82 */ /* 0x000fe40008000000 */
[----:B------:R-:W-:Y:S01]  /*6880*/  UMOV UR57, UR15 ;  /* 0x0000000f00397c82 */ /* 0x000fe20008000000 */
        /* <DEDUP_REMOVED lines=239> */
[----:B------:R-:W-:-:S03]  /*7780*/  UIADD3 UR6, UR4, 0x886, URZ ;  /* 0x0000088604067890 */ /* 0x000fc6000fffe03f */
[----:B------:R-:W-:Y:S01]  /*7790*/  UMOV UR4, UR14 ;  /* 0x0000000e00047c82 */ /* 0x000fe20008000000 */
[----:B------:R-:W-:Y:S02]  /*77a0*/  WARPGROUP.DEPBAR.LE gsb0, 0x0 ;  /* 0x00008000000079c5 */ /* 0x000fe40000010000 */
[----:B------:R-:W-:-:S06]  /*77b0*/  WARPGROUP.ARRIVE ;  /* 0x00000000000079c5 */ /* 0x000fcc0000000000 */
[----:B------:R-:W-:Y:S03]  /*77c0*/  HGMMA.64x16x16.F32 R152, gdesc[UR52], R152, gsb0 ;  /* 0x00200000349879f0 */ /* 0x000fe60008000898 */
        /* <DEDUP_REMOVED lines=26> */
[----:B------:R-:W-:Y:S02]  /*7970*/  WARPGROUP.DEPBAR.LE gsb0, 0x0 ;  /* 0x00008000000079c5 */ /* 0x000fe40000010000 */
[----:B------:R-:W-:-:S06]  /*7980*/  WARPGROUP.ARRIVE ;  /* 0x00000000000079c5 */ /* 0x000fcc0000000000 */
[----:B------:R-:W-:Y:S03]  /*7990*/  HGMMA.64x16x16.F32 R152, gdesc[UR4], R152, gsb0 ;  /* 0x00200000049879f0 */ /* 0x000fe60008000898 */
[----:B------:R-:W-:Y:S02]  /*79a0*/  WARPGROUP.DEPBAR.LE gsb0, 0x0 ;  /* 0x00008000000079c5 */ /* 0x000fe40000010000 */
[----:B------:R-:W-:Y:S05]  /*79b0*/  @!P0 BRA `(.L_x_20) ;  /* 0x0000000000048947 */ /* 0x000fea0003800000 */
[----:B------:R-:W-:Y:S01]  /*79c0*/  BPT.TRAP 0x1 ;  /* 0x000000040000795c */ /* 0x000fe20000300000 */
.L_x_20:
[----:B------:R-:W-:Y:S01]  /*79d0*/  ULEA UR5, UR37, UR61, 0x3 ;  /* 0x0000003d25057291 */ /* 0x000fe2000f8e183f */
[----:B------:R-:W-:-:S04]  /*79e0*/  MOV R0, UR60 ;  /* 0x0000003c00007c02 */ /* 0x000fc80008000f00 */
[----:B------:R-:W-:-:S04]  /*79f0*/  SHF.L.U32 R0, R0, 0x1f, RZ ;  /* 0x0000001f00007819 */ /* 0x000fc800000006ff */
[----:B------:R3:W4:Y:S01]  /*7a00*/  SYNCS.PHASECHK.TRANS64.TRYWAIT P2, [UR5+0x38850], R0 ;  /* 0x03885000ff0075a7 */ /* 0x0007220008040145 */
[----:B------:R-:W-:Y:S05]  /*7a10*/  @!P0 BRA `(.L_x_21) ;  /* 0x0000000000048947 */ /* 0x000fea0003800000 */
[----:B------:R-:W-:Y:S01]  /*7a20*/  BPT.TRAP 0x1 ;  /* 0x000000040000795c */ /* 0x000fe20000300000 */
.L_x_21:
[----:B----4-:R-:W-:Y:S05]  /*7a30*/  @P2 BRA `(.L_x_22) ;  /* 0x0000000000082947 */ /* 0x010fea0003800000 */
[----:B------:R-:W4:Y:S02]  /*7a40*/  SYNCS.PHASECHK.TRANS64.TRYWAIT P2, [UR5+0x38850], R0 ;  /* 0x03885000ff0075a7 */ /* 0x000f240008040145 */
[----:B----4-:R-:W-:Y:S05]  /*7a50*/  @!P2 BRA `(.L_x_23) ;  /* 0x0000006c0030a947 */ /* 0x010fea0003800000 */
.L_x_22:
[----:B------:R-:W-:Y:S01]  /*7a60*/  UIADD3 UR4, UR61, 0x400, URZ ;  /* 0x000004003d047890 */ /* 0x000fe2000fffe03f */
[----:B------:R-:W-:Y:S01]  /*7a70*/  WARPGROUP.ARRIVE ;  /* 0x00000000000079c5 */ /* 0x000fe20000000000 */
[----:B------:R-:W-:Y:S01]  /*7a80*/  UMOV UR7, 0x40000040 ;  /* 0x4000004000077882 */ /* 0x000fe20000000000 */
[----:B---34-:R-:W-:Y:S01]  /*7a90*/  FMNMX.FTZ R0, R184, R222, !PT ;  /* 0x000000deb8007209 */ /* 0x018fe20007810000 */
[----:B------:R-:W-:Y:S01]  /*7aa0*/  USHF.R.U32.HI UR4, URZ, 0x4, UR4 ;  /* 0x000000043f047899 */ /* 0x000fe20008011604 */
[----:B-12---:R-:W1:Y:S01]  /*7ab0*/  LDC R2, c[0x0][0x988] ;  /* 0x00026200ff027b82 */ /* 0x006e620000000800 */
[C---:B------:R-:W-:Y:S01]  /*7ac0*/  ISETP.GT.AND P2, PT, R220.reuse, RZ, PT ;  /* 0x000000ffdc00720c */ /* 0x040fe20003f44270 */
[----:B------:R-:W-:Y:S01]  /*7ad0*/  VIADD R220, R220, 0xffffffff ;  /* 0xffffffffdcdc7836 */ /* 0x000fe20000000000 */
[----:B------:R-:W-:Y:S01]  /*7ae0*/  ULOP3.LUT UR4, UR4, 0x3fff, URZ, 0xc0, !UPT ;  /* 0x00003fff04047892 */ /* 0x000fe2000f8ec03f */
[----:B------:R-:W-:Y:S02]  /*7af0*/  FMNMX.FTZ R3, R185, R0, !PT ;  /* 0x00000000b9037209 */ /* 0x000fe40007810000 */
[----:B------:R-:W-:Y:S01]  /*7b00*/  R2UR UR60, R18 ;  /* 0x00000000123c72ca */ /* 0x000fe200000e0000 */
[----:B------:R-:W-:Y:S01]  /*7b10*/  ULOP3.LUT UR4, UR4, 0x2800000, URZ, 0xfc, !UPT ;  /* 0x0280000004047892 */ /* 0x000fe2000f8efc3f */
[----:B------:R-:W-:-:S03]  /*7b20*/  FMNMX.FTZ R0, R188, R3, !PT ;  /* 0x00000003bc007209 */ /* 0x000fc60007810000 */
[----:B------:R-:W-:Y:S01]  /*7b30*/  UIMAD UR4, UR37, 0xa00, UR4 ;  /* 0x00000a00250478a4 */ /* 0x000fe2000f8e0204 */
[----:B------:R-:W-:Y:S02]  /*7b40*/  FMNMX.FTZ R3, R189, R0, !PT ;  /* 0x00000000bd037209 */ /* 0x000fe40007810000 */
[----:B------:R-:W-:Y:S02]  /*7b50*/  UMOV UR37, UR38 ;  /* 0x0000002600257c82 */ /* 0x000fe40008000000 */
[----:B------:R-:W-:Y:S02]  /*7b60*/  FMNMX.FTZ R0, R176, R3, !PT ;  /* 0x00000003b0007209 */ /* 0x000fe40007810000 */
[----:B------:R-:W-:Y:S02]  /*7b70*/  UMOV UR6, UR4 ;  /* 0x0000000400067c82 */ /* 0x000fe40008000000 */
[----:B------:R-:W-:Y:S01]  /*7b80*/  HGMMA.64x256x16.F32 R24, R208, gdesc[UR4].tnspB, R24, gsb0 ;  /* 0x43e00004d0187df0 */ /* 0x000fe20008000818 */
[----:B------:R-:W-:Y:S01]  /*7b90*/  UIADD3 UR6, UR4, 0x80, URZ ;  /* 0x0000008004067890 */ /* 0x000fe2000fffe03f */
[----:B------:R-:W-:Y:S01]  /*7ba0*/  FMNMX.FTZ R3, R177, R0, !PT ;  /* 0x00000000b1037209 */ /* 0x000fe20007810000 */
[----:B------:R-:W-:-:S03]  /*7bb0*/  UMOV UR7, 0x40000040 ;  /* 0x4000004000077882 */ /* 0x000fc60000000000 */
[----:B------:R-:W-:-:S04]  /*7bc0*/  FMNMX.FTZ R0, R180, R3, !PT ;  /* 0x00000003b4007209 */ /* 0x000fc80007810000 */
        /* <DEDUP_REMOVED lines=12> */
[----:B------:R-:W-:Y:S02]  /*7c90*/  FMNMX.FTZ R4, R157, R0, !PT ;  /* 0x000000009d047209 */ /* 0x000fe40007810000 */
[----:B------:R-:W-:-:S03]  /*7ca0*/  FMNMX.FTZ R0, R186, R221, !PT ;  /* 0x000000ddba007209 */ /* 0x000fc60007810000 */
[----:B------:R-:W2:Y:S01]  /*7cb0*/  SHFL.BFLY PT, R3, R4, 0x2, 0x1f ;  /* 0x0c401f0004037f89 */ /* 0x000ea200000e0000 */
[----:B------:R-:W-:Y:S02]  /*7cc0*/  WARPGROUP.DEPBAR.LE gsb0, 0x0 ;  /* 0x00008000000079c5 */ /* 0x000fe40000010000 */
[----:B------:R-:W-:-:S06]  /*7cd0*/  WARPGROUP.ARRIVE ;  /* 0x00000000000079c5 */ /* 0x000fcc0000000000 */
[----:B------:R-:W-:Y:S01]  /*7ce0*/  HGMMA.64x256x16.F32 R24, R204, gdesc[UR4].tnspB, R24, gsb0 ;  /* 0x43e00004cc187df0 */ /* 0x000fe20008000818 */
[----:B------:R-:W-:Y:S01]  /*7cf0*/  UIADD3 UR6, UR4, 0x100, URZ ;  /* 0x0000010004067890 */ /* 0x000fe2000fffe03f */
[----:B------:R-:W-:Y:S01]  /*7d00*/  UMOV UR7, 0x40000040 ;  /* 0x4000004000077882 */ /* 0x000fe20000000000 */
[----:B------:R-:W-:Y:S02]  /*7d10*/  WARPGROUP.DEPBAR.LE gsb0, 0x0 ;  /* 0x00008000000079c5 */ /* 0x000fe40000010000 */
[----:B------:R-:W-:-:S15]  /*7d20*/  WARPGROUP.ARRIVE ;  /* 0x00000000000079c5 */ /* 0x000fde0000000000 */
[----:B------:R-:W-:-:S08]  /*7d30*/  NOP ;  /* 0x0000000000007918 */ /* 0x000fd00000000000 */
[----:B------:R-:W-:Y:S01]  /*7d40*/  HGMMA.64x256x16.F32 R24, R200, gdesc[UR4].tnspB, R24, gsb0 ;  /* 0x43e00004c8187df0 */ /* 0x000fe20008000818 */
[----:B------:R-:W-:Y:S01]  /*7d50*/  UIADD3 UR6, UR4, 0x180, URZ ;  /* 0x0000018004067890 */ /* 0x000fe2000fffe03f */
[----:B------:R-:W-:Y:S01]  /*7d60*/  UMOV UR7, 0x40000040 ;  /* 0x4000004000077882 */ /* 0x000fe20000000000 */
[----:B------:R-:W-:Y:S01]  /*7d70*/  UIADD3 UR4, UR4, 0x200, URZ ;  /* 0x0000020004047890 */ /* 0x000fe2000fffe03f */
[----:B------:R-:W-:Y:S02]  /*7d80*/  WARPGROUP.DEPBAR.LE gsb0, 0x0 ;  /* 0x00008000000079c5 */ /* 0x000fe40000010000 */
[----:B------:R-:W-:Y:S01]  /*7d90*/  WARPGROUP.ARRIVE ;  /* 0x00000000000079c5 */ /* 0x000fe20000000000 */
[----:B--2---:R-:W-:Y:S02]  /*7da0*/  FMNMX.FTZ R200, R4, R3, !PT ;  /* 0x0000000304c87209 */ /* 0x004fe40007810000 */
[----:B------:R-:W-:-:S15]  /*7db0*/  FMNMX.FTZ R3, R187, R0, !PT ;  /* 0x00000000bb037209 */ /* 0x000fde0007810000 */
[----:B------:R-:W-:-:S04]  /*7dc0*/  NOP ;  /* 0x0000000000007918 */ /* 0x000fc80000000000 */
[----:B------:R-:W-:Y:S01]  /*7dd0*/  HGMMA.64x256x16.F32 R24, R196, gdesc[UR4].tnspB, R24, gsb0 ;  /* 0x43e00004c4187df0 */ /* 0x000fe20008000818 */
[----:B------:R-:W2:Y:S01]  /*7de0*/  SHFL.BFLY PT, R5, R200, 0x1, 0x1f ;  /* 0x0c201f00c8057f89 */ /* 0x000ea200000e0000 */
[----:B------:R-:W-:Y:S01]  /*7df0*/  UMOV UR6, UR4 ;  /* 0x0000000400067c82 */ /* 0x000fe20008000000 */
[----:B------:R-:W-:Y:S01]  /*7e00*/  UMOV UR7, 0x40000040 ;  /* 0x4000004000077882 */ /* 0x000fe20000000000 */
[----:B------:R-:W-:Y:S02]  /*7e10*/  FMNMX.FTZ R0, R190, R3, !PT ;  /* 0x00000003be007209 */ /* 0x000fe40007810000 */
[----:B--2---:R-:W-:Y:S01]  /*7e20*/  FMNMX.FTZ R5, R200, R5, !PT ;  /* 0x00000005c8057209 */ /* 0x004fe20007810000 */
[----:B------:R-:W-:Y:S02]  /*7e30*/  WARPGROUP.DEPBAR.LE gsb0, 0x0 ;  /* 0x00008000000079c5 */ /* 0x000fe40000010000 */
[----:B------:R-:W-:Y:S02]  /*7e40*/  WARPGROUP.ARRIVE ;  /* 0x00000000000079c5 */ /* 0x000fe40000000000 */
[C---:B------:R-:W-:Y:S01]  /*7e50*/  FADD.FTZ R197, -R5.reuse, R222 ;  /* 0x000000de05c57221 */ /* 0x040fe20000010100 */
[----:B-1----:R-:W-:Y:S01]  /*7e60*/  FMUL.FTZ R199, R5, R2 ;  /* 0x0000000205c77220 */ /* 0x002fe20000410000 */
[----:B------:R-:W-:-:S02]  /*7e70*/  IMAD.MOV.U32 R222, RZ, RZ, R5 ;  /* 0x000000ffffde7224 */ /* 0x000fc400078e0005 */
[----:B------:R-:W-:-:S13]  /*7e80*/  FMUL.FTZ R4, R197, R2 ;  /* 0x00000002c5047220 */ /* 0x000fda0000410000 */
[----:B------:R-:W-:Y:S01]  /*7e90*/  HGMMA.64x256x16.F32 R24, R192, gdesc[UR4].tnspB, R24, gsb0 ;  /* 0x43e00004c0187df0 */ /* 0x000fe20008000818 */
[----:B------:R-:W-:Y:S01]  /*7ea0*/  FMNMX.FTZ R197, R191, R0, !PT ;  /* 0x00000000bfc57209 */ /* 0x000fe20007810000 */
[-CC-:B------:R-:W-:Y:S01]  /*7eb0*/  FFMA.FTZ R196, R160, R2.reuse, -R199.reuse ;  /* 0x00000002a0c47223 */ /* 0x180fe200000108c7 */
[----:B------:R1:W-:Y:S01]  /*7ec0*/  MUFU.EX2 R3, R4 ;  /* 0x0000000400037308 */ /* 0x0003e20000000800 */
[-CC-:B------:R-:W-:Y:S01]  /*7ed0*/  FFMA.FTZ R160, R161, R2.reuse, -R199.reuse ;  /* 0x00000002a1a07223 */ /* 0x180fe200000108c7 */
[----:B------:R-:W-:Y:S01]  /*7ee0*/  FMNMX.FTZ R0, R178, R197, !PT ;  /* 0x000000c5b2007209 */ /* 0x000fe20007810000 */
[-CC-:B------:R-:W-:Y:S01]  /*7ef0*/  FFMA.FTZ R161, R165, R2.reuse, -R199.reuse ;  /* 0x00000002a5a17223 */ /* 0x180fe200000108c7 */
[-CC-:B------:R-:W-:Y:S01]  /*7f00*/  FFMA.FTZ R208, R184, R2.reuse, -R199.reuse ;  /* 0x00000002b8d07223 */ /* 0x180fe200000108c7 */
[--C-:B------:R-:W-:Y:S01]  /*7f10*/  FFMA.FTZ R185, R185, R2, -R199.reuse ;  /* 0x00000002b9b97223 */ /* 0x100fe200000108c7 */
[----:B------:R-:W-:Y:S01]  /*7f20*/  FMNMX.FTZ R197, R179, R0, !PT ;  /* 0x00000000b3c57209 */ /* 0x000fe20007810000 */
[-CC-:B------:R-:W-:Y:S01]  /*7f30*/  FFMA.FTZ R210, R188, R2.reuse, -R199.reuse ;  /* 0x00000002bcd27223 */ /* 0x180fe200000108c7 */
[-CC-:B------:R-:W-:Y:S01]  /*7f40*/  FFMA.FTZ R189, R189, R2.reuse, -R199.reuse ;  /* 0x00000002bdbd7223 */ /* 0x180fe200000108c7 */
[-CC-:B-1----:R-:W-:Y:S01]  /*7f50*/  FFMA.FTZ R4, R177, R2.reuse, -R199.reuse ;  /* 0x00000002b1047223 */ /* 0x182fe200000108c7 */
[----:B------:R-:W-:Y:S01]  /*7f60*/  FMNMX.FTZ R0, R182, R197, !PT ;  /* 0x000000c5b6007209 */ /* 0x000fe20007810000 */
[----:B------:R-:W1:Y:S01]  /*7f70*/  MUFU.EX2 R208, R208 ;  /* 0x000000d000d07308 */ /* 0x000e620000000800 */
[-CC-:B------:R-:W-:Y:S01]  /*7f80*/  FFMA.FTZ R198, R164, R2.reuse, -R199.reuse ;  /* 0x00000002a4c67223 */ /* 0x180fe200000108c7 */
[--C-:B------:R-:W-:Y:S01]  /*7f90*/  FFMA.FTZ R204, R176, R2, -R199.reuse ;  /* 0x00000002b0cc7223 */ /* 0x100fe200000108c7 */
[----:B------:R-:W-:Y:S01]  /*7fa0*/  FMNMX.FTZ R197, R183, R0, !PT ;  /* 0x00000000b7c57209 */ /* 0x000fe20007810000 */
[-CC-:B------:R-:W-:Y:S01]  /*7fb0*/  FFMA.FTZ R200, R168, R2.reuse, -R199.reuse ;  /* 0x00000002a8c87223 */ /* 0x180fe200000108c7 */
[-CC-:B------:R-:W-:Y:S01]  /*7fc0*/  FFMA.FTZ R206, R180, R2.reuse, -R199.reuse ;  /* 0x00000002b4ce7223 */ /* 0x180fe200000108c7 */
[-CC-:B------:R-:W-:Y:S01]  /*7fd0*/  FFMA.FTZ R181, R181, R2.reuse, -R199.reuse ;  /* 0x00000002b5b57223 */ /* 0x180fe200000108c7 */
[----:B------:R-:W-:Y:S01]  /*7fe0*/  FMNMX.FTZ R0, R170, R197, !PT ;  /* 0x000000c5aa007209 */ /* 0x000fe20007810000 */
[----:B------:R-:W2:Y:S01]  /*7ff0*/  MUFU.EX2 R185, R185 ;  /* 0x000000b900b97308 */ /* 0x000ea20000000800 */
[-CC-:B------:R-:W-:Y:S01]  /*8000*/  FFMA.FTZ R202, R172, R2.reuse, -R199.reuse ;  /* 0x00000002acca7223 */ /* 0x180fe200000108c7 */
[--C-:B------:R-:W-:Y:S01]  /*8010*/  FFMA.FTZ R169, R169, R2, -R199.reuse ;  /* 0x00000002a9a97223 */ /* 0x100fe200000108c7 */
[----:B------:R-:W-:Y:S01]  /*8020*/  FMNMX.FTZ R197, R171, R0, !PT ;  /* 0x00000000abc57209 */ /* 0x000fe20007810000 */
[-CC-:B------:R-:W-:Y:S01]  /*8030*/  FFMA.FTZ R173, R173, R2.reuse, -R199.reuse ;  /* 0x00000002adad7223 */ /* 0x180fe200000108c7 */
[-CC-:B------:R-:W-:Y:S01]  /*8040*/  FFMA.FTZ R152, R152, R2.reuse, -R199.reuse ;  /* 0x0000000298987223 */ /* 0x180fe200000108c7 */
[--C-:B------:R-:W-:Y:S01]  /*8050*/  FFMA.FTZ R153, R153, R2, -R199.reuse ;  /* 0x0000000299997223 */ /* 0x100fe200000108c7 */
[----:B------:R-:W-:Y:S01]  /*8060*/  FMNMX.FTZ R0, R174, R197, !PT ;  /* 0x000000c5ae007209 */ /* 0x000fe20007810000 */
[----:B------:R-:W-:Y:S01]  /*8070*/  MUFU.EX2 R210, R210 ;  /* 0x000000d200d27308 */ /* 0x000fe20000000800 */
[----:B-1----:R-:W-:Y:S01]  /*8080*/  FFMA.FTZ R20, R3, R20, R208 ;  /* 0x0000001403147223 */ /* 0x002fe200000100d0 */
[--C-:B------:R-:W-:Y:S01]  /*8090*/  FFMA.FTZ R156, R156, R2, -R199.reuse ;  /* 0x000000029c9c7223 */ /* 0x100fe200000108c7 */
[----:B------:R-:W-:Y:S01]  /*80a0*/  FMNMX.FTZ R197, R175, R0, !PT ;  /* 0x00000000afc57209 */ /* 0x000fe20007810000 */
[----:B------:R-:W-:-:S03]  /*80b0*/  FFMA.FTZ R157, R157, R2, -R199 ;  /* 0x000000029d9d7223 */ /* 0x000fc600000108c7 */
[----:B------:R-:W-:Y:S01]  /*80c0*/  FMNMX.FTZ R0, R162, R197, !PT ;  /* 0x000000c5a2007209 */ /* 0x000fe20007810000 */
[----:B------:R-:W-:Y:S01]  /*80d0*/  MUFU.EX2 R189, R189 ;  /* 0x000000bd00bd7308 */ /* 0x000fe20000000800 */
[----:B--2---:R-:W-:Y:S02]  /*80e0*/  F2FP.F16.F32.PACK_AB R208, R185, R208 ;  /* 0x000000d0b9d0723e */ /* 0x004fe400000000ff */
[----:B------:R-:W-:-:S04]  /*80f0*/  FMNMX.FTZ R197, R163, R0, !PT ;  /* 0x00000000a3c57209 */ /* 0x000fc80007810000 */
[----:B------:R-:W-:Y:S01]  /*8100*/  FMNMX.FTZ R0, R166, R197, !PT ;  /* 0x000000c5a6007209 */ /* 0x000fe20007810000 */
[----:B------:R-:W-:Y:S03]  /*8110*/  MUFU.EX2 R204, R204 ;  /* 0x000000cc00cc7308 */ /* 0x000fe60000000800 */
[----:B------:R-:W-:-:S04]  /*8120*/  FMNMX.FTZ R177, R167, R0, !PT ;  /* 0x00000000a7b17209 */ /* 0x000fc80007810000 */
[----:B------:R-:W-:Y:S01]  /*8130*/  FMNMX.FTZ R0, R154, R177, !PT ;  /* 0x000000b19a007209 */ /* 0x000fe20007810000 */
[----:B------:R1:W-:Y:S03]  /*8140*/  MUFU.EX2 R197, R4 ;  /* 0x0000000400c57308 */ /* 0x0003e60000000800 */
[----:B------:R-:W-:-:S04]  /*8150*/  FMNMX.FTZ R177, R155, R0, !PT ;  /* 0x000000009bb17209 */ /* 0x000fc80007810000 */
[----:B------:R-:W-:Y:S01]  /*8160*/  FMNMX.FTZ R0, R158, R177, !PT ;  /* 0x000000b19e007209 */ /* 0x000fe20007810000 */
[----:B------:R-:W-:Y:S03]  /*8170*/  MUFU.EX2 R206, R206 ;  /* 0x000000ce00ce7308 */ /* 0x000fe60000000800 */
[----:B------:R-:W-:-:S05]  /*8180*/  FMNMX.FTZ R0, R159, R0, !PT ;  /* 0x000000009f007209 */ /* 0x000fca0007810000 */
[----:B------:R-:W1:Y:S01]  /*8190*/  SHFL.BFLY PT, R177, R0, 0x2, 0x1f ;  /* 0x0c401f0000b17f89 */ /* 0x000e6200000e0000 */
[----:B------:R-:W-:Y:S08]  /*81a0*/  MUFU.EX2 R181, R181 ;  /* 0x000000b500b57308 */ /* 0x000ff00000000800 */
[----:B------:R-:W-:Y:S08]  /*81b0*/  MUFU.EX2 R200, R200 ;  /* 0x000000c800c87308 */ /* 0x000ff00000000800 */
[----:B------:R-:W-:Y:S01]  /*81c0*/  MUFU.EX2 R169, R169 ;  /* 0x000000a900a97308 */ /* 0x000fe20000000800 */
[----:B-1----:R-:W-:-:S07]  /*81d0*/  FMNMX.FTZ R4, R0, R177, !PT ;  /* 0x000000b100047209 */ /* 0x002fce0007810000 */
[----:B------:R-:W-:Y:S01]  /*81e0*/  MUFU.EX2 R202, R202 ;  /* 0x000000ca00ca7308 */ /* 0x000fe20000000800 */
[----:B------:R-:W1:Y:S07]  /*81f0*/  SHFL.BFLY PT, R201, R4, 0x1, 0x1f ;  /* 0x0c201f0004c97f89 */ /* 0x000e6e00000e0000 */
[----:B------:R2:W-:Y:S08]  /*8200*/  MUFU.EX2 R177, R160 ;  /* 0x000000a000b17308 */ /* 0x0005f00000000800 */
[----:B------:R-:W-:Y:S08]  /*8210*/  MUFU.EX2 R173, R173 ;  /* 0x000000ad00ad7308 */ /* 0x000ff00000000800 */
[----:B------:R-:W-:Y:S01]  /*8220*/  MUFU.EX2 R196, R196 ;  /* 0x000000c400c47308 */ /* 0x000fe20000000800 */
[----:B-1----:R-:W-:-:S07]  /*8230*/  FMNMX.FTZ R4, R4, R201, !PT ;  /* 0x000000c904047209 */ /* 0x002fce0007810000 */
[----:B------:R-:W-:Y:S01]  /*8240*/  MUFU.EX2 R198, R198 ;  /* 0x000000c600c67308 */ /* 0x000fe20000000800 */
[----:B------:R-:W-:Y:S01]  /*8250*/  FADD.FTZ R165, -R4, R221 ;  /* 0x000000dd04a57221 */ /* 0x000fe20000010100 */
[----:B------:R-:W-:-:S03]  /*8260*/  MOV R221, R4 ;  /* 0x0000000400dd7202 */ /* 0x000fc60000000f00 */
[-C--:B------:R-:W-:Y:S01]  /*8270*/  FMUL.FTZ R0, R165, R2.reuse ;  /* 0x00000002a5007220 */ /* 0x080fe20000410000 */
[-C--:B------:R-:W-:Y:S02]  /*8280*/  FMUL.FTZ R165, R4, R2.reuse ;  /* 0x0000000204a57220 */ /* 0x080fe40000410000 */
[----:B------:R-:W-:Y:S02]  /*8290*/  MUFU.EX2 R161, R161 ;  /* 0x000000a100a17308 */ /* 0x000fe40000000800 */
[-CC-:B------:R-:W-:Y:S01]  /*82a0*/  FFMA.FTZ R209, R186, R2.reuse, -R165.reuse ;  /* 0x00000002bad17223 */ /* 0x180fe200000108a5 */
[-CC-:B--2---:R-:W-:Y:S01]  /*82b0*/  FFMA.FTZ R160, R187, R2.reuse, -R165.reuse ;  /* 0x00000002bba07223 */ /* 0x184fe200000108a5 */
[-CC-:B------:R-:W-:Y:S01]  /*82c0*/  FFMA.FTZ R201, R170, R2.reuse, -R165.reuse ;  /* 0x00000002aac97223 */ /* 0x180fe200000108a5 */
[-CC-:B------:R-:W-:Y:S01]  /*82d0*/  FFMA.FTZ R211, R190, R2.reuse, -R165.reuse ;  /* 0x00000002bed37223 */ /* 0x180fe200000108a5 */
[-CC-:B------:R-:W-:Y:S01]  /*82e0*/  FFMA.FTZ R170, R171, R2.reuse, -R165.reuse ;  /* 0x00000002abaa7223 */ /* 0x180fe200000108a5 */
[----:B------:R-:W-:Y:S01]  /*82f0*/  IMAD.U32 R171, RZ, RZ, UR39 ;  /* 0x00000027ffab7e24 */ /* 0x000fe2000f8e00ff */
[----:B------:R-:W-:Y:S01]  /*8300*/  MUFU.EX2 R0, R0 ;  /* 0x0000000000007308 */ /* 0x000fe20000000800 */
[-CC-:B------:R-:W-:Y:S01]  /*8310*/  FFMA.FTZ R164, R191, R2.reuse, -R165.reuse ;  /* 0x00000002bfa47223 */ /* 0x180fe200000108a5 */
[----:B------:R-:W-:Y:S01]  /*8320*/  FFMA.FTZ R203, R174, R2, -R165 ;  /* 0x00000002aecb7223 */ /* 0x000fe200000108a5 */
[----:B------:R-:W-:-:S02]  /*8330*/  @!P1 VIADD R171, R171, 0x38840 ;  /* 0x00038840abab9836 */ /* 0x000fc40000000000 */
[-CC-:B------:R-:W-:Y:S01]  /*8340*/  FFMA.FTZ R174, R175, R2.reuse, -R165.reuse ;  /* 0x00000002afae7223 */ /* 0x180fe200000108a5 */
[----:B------:R-:W-:Y:S01]  /*8350*/  MOV R175, UR5 ;  /* 0x0000000500af7c02 */ /* 0x000fe20008000f00 */
[-CC-:B------:R-:W-:Y:S01]  /*8360*/  FFMA.FTZ R205, R178, R2.reuse, -R165.reuse ;  /* 0x00000002b2cd7223 */ /* 0x180fe200000108a5 */
[-C--:B------:R-:W-:Y:S01]  /*8370*/  FFMA.FTZ R168, R179, R2.reuse, -R165 ;  /* 0x00000002b3a87223 */ /* 0x080fe200000108a5 */
[----:B------:R-:W1:Y:S01]  /*8380*/  MUFU.EX2 R209, R209 ;  /* 0x000000d100d17308 */ /* 0x000e620000000800 */
[----:B------:R-:W-:Y:S01]  /*8390*/  @!P1 PRMT R171, RZ, 0x654, R171 ;  /* 0x00000654ffab9816 */ /* 0x000fe200000000ab */
[----:B------:R-:W-:Y:S02]  /*83a0*/  @!P1 VIADD R175, R175, 0x38860 ;  /* 0x00038860afaf9836 */ /* 0x000fe40000000000 */
[-CC-:B------:R-:W-:Y:S01]  /*83b0*/  FFMA.FTZ R207, R182, R2.reuse, -R165.reuse ;  /* 0x00000002b6cf7223 */ /* 0x180fe200000108a5 */
[-CC-:B------:R-:W-:Y:S01]  /*83c0*/  FFMA.FTZ R172, R183, R2.reuse, -R165.reuse ;  /* 0x00000002b7ac7223 */ /* 0x180fe200000108a5 */
[-CC-:B------:R-:W-:Y:S01]  /*83d0*/  FFMA.FTZ R162, R162, R2.reuse, -R165.reuse ;  /* 0x00000002a2a27223 */ /* 0x180fe200000108a5 */
[-C--:B------:R-:W-:Y:S01]  /*83e0*/  FFMA.FTZ R199, R166, R2.reuse, -R165 ;  /* 0x00000002a6c77223 */ /* 0x080fe200000108a5 */
[----:B------:R-:W-:Y:S01]  /*83f0*/  @!P1 PRMT R178, RZ, 0x654, R175 ;  /* 0x00000654ffb29816 */ /* 0x000fe200000000af */
[----:B------:R-:W2:Y:S01]  /*8400*/  MUFU.EX2 R160, R160 ;  /* 0x000000a000a07308 */ /* 0x000ea20000000800 */
[----:B------:R-:W-:Y:S01]  /*8410*/  FADD.FTZ R175, R185, R20 ;  /* 0x00000014b9af7221 */ /* 0x000fe20000010000 */
[-CC-:B------:R-:W-:Y:S01]  /*8420*/  FFMA.FTZ R20, R163, R2.reuse, -R165.reuse ;  /* 0x00000002a3147223 */ /* 0x180fe200000108a5 */
[-CC-:B------:R-:W-:Y:S01]  /*8430*/  FFMA.FTZ R167, R167, R2.reuse, -R165.reuse ;  /* 0x00000002a7a77223 */ /* 0x180fe200000108a5 */
[-CC-:B------:R-:W-:Y:S01]  /*8440*/  FFMA.FTZ R154, R154, R2.reuse, -R165.reuse ;  /* 0x000000029a9a7223 */ /* 0x180fe200000108a5 */
[-CC-:B------:R-:W-:Y:S01]  /*8450*/  FFMA.FTZ R155, R155, R2.reuse, -R165.reuse ;  /* 0x000000029b9b7223 */ /* 0x180fe200000108a5 */
[-CC-:B------:R-:W-:Y:S01]  /*8460*/  FFMA.FTZ R158, R158, R2.reuse, -R165.reuse ;  /* 0x000000029e9e7223 */ /* 0x180fe200000108a5 */
[----:B------:R-:W-:Y:S01]  /*8470*/  FFMA.FTZ R159, R159, R2, -R165 ;  /* 0x000000029f9f7223 */ /* 0x000fe200000108a5 */
[----:B------:R-:W3:Y:S08]  /*8480*/  MUFU.EX2 R211, R211 ;  /* 0x000000d300d37308 */ /* 0x000ef00000000800 */
[----:B------:R-:W4:Y:S08]  /*8490*/  MUFU.EX2 R164, R164 ;  /* 0x000000a400a47308 */ /* 0x000f300000000800 */
[----:B------:R-:W5:Y:S08]  /*84a0*/  MUFU.EX2 R205, R205 ;  /* 0x000000cd00cd7308 */ /* 0x000f700000000800 */
[----:B------:R-:W5:Y:S08]  /*84b0*/  MUFU.EX2 R168, R168 ;  /* 0x000000a800a87308 */ /* 0x000f700000000800 */
[----:B------:R-:W-:Y:S08]  /*84c0*/  MUFU.EX2 R207, R207 ;  /* 0x000000cf00cf7308 */ /* 0x000ff00000000800 */
[----:B------:R-:W-:Y:S08]  /*84d0*/  MUFU.EX2 R172, R172 ;  /* 0x000000ac00ac7308 */ /* 0x000ff00000000800 */
[----:B------:R-:W-:Y:S08]  /*84e0*/  MUFU.EX2 R201, R201 ;  /* 0x000000c900c97308 */ /* 0x000ff00000000800 */
[----:B------:R-:W-:Y:S08]  /*84f0*/  MUFU.EX2 R170, R170 ;  /* 0x000000aa00aa7308 */ /* 0x000ff00000000800 */
[----:B------:R-:W-:Y:S08]  /*8500*/  MUFU.EX2 R203, R203 ;  /* 0x000000cb00cb7308 */ /* 0x000ff00000000800 */
[----:B------:R-:W-:Y:S08]  /*8510*/  MUFU.EX2 R174, R174 ;  /* 0x000000ae00ae7308 */ /* 0x000ff00000000800 */
[----:B------:R-:W-:Y:S08]  /*8520*/  MUFU.EX2 R20, R20 ;  /* 0x0000001400147308 */ /* 0x000ff00000000800 */
[----:B------:R-:W-:Y:S08]  /*8530*/  MUFU.EX2 R199, R199 ;  /* 0x000000c700c77308 */ /* 0x000ff00000000800 */
[----:B------:R-:W-:Y:S01]  /*8540*/  MUFU.EX2 R167, R167 ;  /* 0x000000a700a77308 */ /* 0x000fe20000000800 */
[----:B------:R-:W-:-:S02]  /*8550*/  WARPGROUP.DEPBAR.LE gsb0, 0x0 ;  /* 0x00008000000079c5 */ /* 0x000fc40000010000 */
[----:B------:R1:W-:Y:S05]  /*8560*/  @!P1 SYNCS.ARRIVE.TRANS64.RED.A1T0 RZ, [R171+URZ], RZ ;  /* 0x000000ffabff99a7 */ /* 0x0003ea000810043f */
[----:B------:R-:W-:Y:S01]  /*8570*/  MUFU.EX2 R193, R154 ;  /* 0x0000009a00c17308 */ /* 0x000fe20000000800 */
[----:B-1----:R-:W-:Y:S01]  /*8580*/  FFMA.FTZ R171, R0, R19, R209 ;  /* 0x0000001300ab7223 */ /* 0x002fe200000100d1 */
[----:B------:R1:W-:Y:S06]  /*8590*/  @!P1 SYNCS.ARRIVE.TRANS64.RED.A1T0 RZ, [R178+URZ], RZ ;  /* 0x000000ffb2ff99a7 */ /* 0x0003ec000810043f */
[----:B------:R5:W5:Y:S01]  /*85a0*/  MUFU.EX2 R19, R162 ;  /* 0x000000a200137308 */ /* 0x000b620000000800 */
[C---:B--2---:R-:W-:Y:S01]  /*85b0*/  F2FP.F16.F32.PACK_AB R209, R160.reuse, R209 ;  /* 0x000000d1a0d1723e */ /* 0x044fe200000000ff */
[----:B------:R-:W-:-:S04]  /*85c0*/  FADD.FTZ R176, R160, R171 ;  /* 0x000000aba0b07221 */ /* 0x000fc80000010000 */
[----:B---3--:R-:W-:Y:S01]  /*85d0*/  FADD.FTZ R163, R211, R176 ;  /* 0x000000b0d3a37221 */ /* 0x008fe20000010000 */
[----:B-1----:R-:W-:Y:S01]  /*85e0*/  FADD.FTZ R178, R210, R175 ;  /* 0x000000afd2b27221 */ /* 0x002fe20000010000 */
[----:B------:R-:W1:Y:S01]  /*85f0*/  MUFU.EX2 R152, R152 ;  /* 0x0000009800987308 */ /* 0x000e620000000800 */
[C---:B------:R-:W-:Y:S01]  /*8600*/  F2FP.F16.F32.PACK_AB R210, R189.reuse, R210 ;  /* 0x000000d2bdd2723e */ /* 0x040fe200000000ff */
[C---:B----4-:R-:W-:Y:S01]  /*8610*/  FADD.FTZ R166, R164.reuse, R163 ;  /* 0x000000a3a4a67221 */ /* 0x050fe20000010000 */
[----:B------:R-:W-:Y:S01]  /*8620*/  FADD.FTZ R171, R189, R178 ;  /* 0x000000b2bdab7221 */ /* 0x000fe20000010000 */
[----:B------:R-:W-:Y:S02]  /*8630*/  F2FP.F16.F32.PACK_AB R211, R164, R211 ;  /* 0x000000d3a4d3723e */ /* 0x000fe400000000ff */
[----:B-----5:R-:W-:Y:S01]  /*8640*/  FADD.FTZ R163, R205, R166 ;  /* 0x000000a6cda37221 */ /* 0x020fe20000010000 */
[----:B------:R-:W-:Y:S01]  /*8650*/  FADD.FTZ R162, R204, R171 ;  /* 0x000000abcca27221 */ /* 0x000fe20000010000 */
[----:B------:R-:W2:Y:S01]  /*8660*/  MUFU.EX2 R153, R153 ;  /* 0x0000009900997308 */ /* 0x000ea20000000800 */
[----:B------:R-:W-:-:S02]  /*8670*/  F2FP.F16.F32.PACK_AB R204, R197, R204 ;  /* 0x000000ccc5cc723e */ /* 0x000fc400000000ff */
[----:B------:R-:W-:Y:S01]  /*8680*/  FADD.FTZ R171, R197, R162 ;  /* 0x000000a2c5ab7221 */ /* 0x000fe20000010000 */
[----:B------:R-:W-:Y:S01]  /*8690*/  FADD.FTZ R162, R168, R163 ;  /* 0x000000a3a8a27221 */ /* 0x000fe20000010000 */
[----:B------:R-:W-:Y:S02]  /*86a0*/  F2FP.F16.F32.PACK_AB R197, R20, R19 ;  /* 0x0000001314c5723e */ /* 0x000fe400000000ff */
[----:B------:R-:W-:Y:S01]  /*86b0*/  FADD.FTZ R166, R206, R171 ;  /* 0x000000abcea67221 */ /* 0x000fe20000010000 */
[----:B------:R-:W-:Y:S01]  /*86c0*/  FADD.FTZ R163, R207, R162 ;  /* 0x000000a2cfa37221 */ /* 0x000fe20000010000 */
[----:B------:R-:W-:Y:S01]  /*86d0*/  MUFU.EX2 R156, R156 ;  /* 0x0000009c009c7308 */ /* 0x000fe20000000800 */
[----:B------:R-:W-:Y:S01]  /*86e0*/  F2FP.F16.F32.PACK_AB R205, R168, R205 ;  /* 0x000000cda8cd723e */ /* 0x000fe200000000ff */
[C---:B------:R-:W-:Y:S01]  /*86f0*/  FADD.FTZ R165, R181.reuse, R166 ;  /* 0x000000a6b5a57221 */ /* 0x040fe20000010000 */
[----:B------:R-:W-:Y:S01]  /*8700*/  FADD.FTZ R162, R172, R163 ;  /* 0x000000a3aca27221 */ /* 0x000fe20000010000 */
[----:B------:R-:W-:-:S02]  /*8710*/  F2FP.F16.F32.PACK_AB R206, R181, R206 ;  /* 0x000000ceb5ce723e */ /* 0x000fc400000000ff */
[----:B------:R-:W-:Y:S01]  /*8720*/  FADD.FTZ R166, R200, R165 ;  /* 0x000000a5c8a67221 */ /* 0x000fe20000010000 */
[----:B------:R-:W-:Y:S01]  /*8730*/  FADD.FTZ R163, R201, R162 ;  /* 0x000000a2c9a37221 */ /* 0x000fe20000010000 */
[----:B------:R-:W-:Y:S01]  /*8740*/  MUFU.EX2 R195, R158 ;  /* 0x0000009e00c37308 */ /* 0x000fe20000000800 */
[----:B------:R-:W-:Y:S01]  /*8750*/  F2FP.F16.F32.PACK_AB R207, R172, R207 ;  /* 0x000000cfaccf723e */ /* 0x000fe200000000ff */
[C---:B------:R-:W-:Y:S01]  /*8760*/  FADD.FTZ R165, R169.reuse, R166 ;  /* 0x000000a6a9a57221 */ /* 0x040fe20000010000 */
        /* <DEDUP_REMOVED lines=11> */
[----:B------:R3:W4:Y:S01]  /*8820*/  MUFU.EX2 R162, R155 ;  /* 0x0000009b00a27308 */ /* 0x0007220000000800 */
[----:B------:R-:W-:Y:S01]  /*8830*/  F2FP.F16.F32.PACK_AB R203, R174, R203 ;  /* 0x000000cbaecb723e */ /* 0x000fe200000000ff */
[C---:B------:R-:W-:Y:S01]  /*8840*/  FADD.FTZ R165, R177.reuse, R154 ;  /* 0x0000009ab1a57221 */ /* 0x040fe20000010000 */
[----:B------:R-:W-:Y:S01]  /*8850*/  FADD.FTZ R154, R20, R163 ;  /* 0x000000a3149a7221 */ /* 0x000fe20000010000 */
[----:B------:R-:W-:Y:S02]  /*8860*/  F2FP.F16.F32.PACK_AB R196, R177, R196 ;  /* 0x000000c4b1c4723e */ /* 0x000fe400000000ff */
[----:B------:R-:W-:Y:S01]  /*8870*/  FADD.FTZ R160, R198, R165 ;  /* 0x000000a5c6a07221 */ /* 0x000fe20000010000 */
[----:B------:R-:W-:Y:S01]  /*8880*/  FADD.FTZ R154, R199, R154 ;  /* 0x0000009ac79a7221 */ /* 0x000fe20000010000 */
[----:B------:R-:W5:Y:S01]  /*8890*/  MUFU.EX2 R159, R159 ;  /* 0x0000009f009f7308 */ /* 0x000f620000000800 */
[C---:B------:R-:W-:Y:S01]  /*88a0*/  F2FP.F16.F32.PACK_AB R198, R161.reuse, R198 ;  /* 0x000000c6a1c6723e */ /* 0x040fe200000000ff */
[----:B---3--:R-:W-:Y:S01]  /*88b0*/  FADD.FTZ R155, R161, R160 ;  /* 0x000000a0a19b7221 */ /* 0x008fe20000010000 */
[C---:B------:R-:W-:Y:S01]  /*88c0*/  FADD.FTZ R154, R167.reuse, R154 ;  /* 0x0000009aa79a7221 */ /* 0x040fe20000010000 */
[----:B------:R-:W-:-:S02]  /*88d0*/  F2FP.F16.F32.PACK_AB R199, R167, R199 ;  /* 0x000000c7a7c7723e */ /* 0x000fc400000000ff */
[----:B-1----:R-:W-:Y:S01]  /*88e0*/  FADD.FTZ R20, R152, R155 ;  /* 0x0000009b98147221 */ /* 0x002fe20000010000 */
[----:B------:R-:W-:Y:S01]  /*88f0*/  FADD.FTZ R154, R193, R154 ;  /* 0x0000009ac19a7221 */ /* 0x000fe20000010000 */
[C---:B--2---:R-:W-:Y:S02]  /*8900*/  F2FP.F16.F32.PACK_AB R192, R153.reuse, R152 ;  /* 0x0000009899c0723e */ /* 0x044fe400000000ff */
[----:B------:R-:W-:Y:S01]  /*8910*/  FADD.FTZ R19, R153, R20 ;  /* 0x0000001499137221 */ /* 0x000fe20000010000 */
[C---:B----4-:R-:W-:Y:S01]  /*8920*/  FADD.FTZ R154, R162.reuse, R154 ;  /* 0x0000009aa29a7221 */ /* 0x050fe20000010000 */
[----:B------:R-:W-:Y:S02]  /*8930*/  F2FP.F16.F32.PACK_AB R193, R162, R193 ;  /* 0x000000c1a2c1723e */ /* 0x000fe400000000ff */
[----:B------:R-:W-:Y:S01]  /*8940*/  FADD.FTZ R20, R156, R19 ;  /* 0x000000139c147221 */ /* 0x000fe20000010000 */
[----:B------:R-:W-:Y:S01]  /*8950*/  FADD.FTZ R154, R195, R154 ;  /* 0x0000009ac39a7221 */ /* 0x000fe20000010000 */
[----:B------:R-:W-:-:S02]  /*8960*/  F2FP.F16.F32.PACK_AB R194, R157, R156 ;  /* 0x0000009c9dc2723e */ /* 0x000fc400000000ff */
[----:B------:R-:W-:Y:S01]  /*8970*/  FADD.FTZ R20, R157, R20 ;  /* 0x000000149d147221 */ /* 0x000fe20000010000 */
[C---:B-----5:R-:W-:Y:S01]  /*8980*/  FADD.FTZ R19, R159.reuse, R154 ;  /* 0x0000009a9f137221 */ /* 0x060fe20000010000 */
[----:B------:R-:W-:Y:S01]  /*8990*/  F2FP.F16.F32.PACK_AB R195, R159, R195 ;  /* 0x000000c39fc3723e */ /* 0x000fe200000000ff */
[----:B------:R-:W-:Y:S06]  /*89a0*/  @P2 BRA `(.L_x_24) ;  /* 0xffffffc400802947 */ /* 0x000fec000383ffff */
.L_x_15:
[----:B------:R-:W-:Y:S06]  /*89b0*/  BAR.ARV 0x8, 0x120 ;  /* 0x0204800000007b1d */ /* 0x000fec0000002000 */
        /* <DEDUP_REMOVED lines=128> */
[----:B------:R-:W-:Y:S06]  /*91c0*/  @!P0 BRA `(.L_x_25) ;  /* 0x0000000000048947 */ /* 0x000fec0003800000 */
[----:B------:R-:W-:Y:S01]  /*91d0*/  BPT.TRAP 0x1 ;  /* 0x000000040000795c */ /* 0x000fe20000300000 */
.L_x_25:
[----:B------:R-:W-:Y:S01]  /*91e0*/  R2UR UR4, R18 ;  /* 0x00000000120472ca */ /* 0x000fe200000e0000 */
[----:B------:R-:W-:-:S12]  /*91f0*/  ULEA UR7, UR38, UR61, 0x3 ;  /* 0x0000003d26077291 */ /* 0x000fd8000f8e183f */
[----:B------:R-:W-:-:S05]  /*9200*/  IMAD.U32 R0, RZ, RZ, UR4 ;  /* 0x00000004ff007e24 */ /* 0x000fca000f8e00ff */
[----:B------:R-:W-:-:S04]  /*9210*/  SHF.L.U32 R0, R0, 0x1f, RZ ;  /* 0x0000001f00007819 */ /* 0x000fc800000006ff */
[----:B------:R1:W2:Y:S01]  /*9220*/  SYNCS.PHASECHK.TRANS64.TRYWAIT P2, [UR7+0x38850], R0 ;  /* 0x03885000ff0075a7 */ /* 0x0002a20008040147 */
[----:B------:R-:W-:Y:S05]  /*9230*/  @!P0 BRA `(.L_x_26) ;  /* 0x0000000000048947 */ /* 0x000fea0003800000 */
[----:B------:R-:W-:Y:S01]  /*9240*/  BPT.TRAP 0x1 ;  /* 0x000000040000795c */ /* 0x000fe20000300000 */
.L_x_26:
[----:B--2---:R-:W-:Y:S05]  /*9250*/  @P2 BRA `(.L_x_27) ;  /* 0x0000000000082947 */ /* 0x004fea0003800000 */
[----:B------:R-:W2:Y:S02]  /*9260*/  SYNCS.PHASECHK.TRANS64.TRYWAIT P0, [UR7+0x38850], R0 ;  /* 0x03885000ff0075a7 */ /* 0x000ea40008000147 */
[----:B--2---:R-:W-:Y:S05]  /*9270*/  @!P0 BRA `(.L_x_28) ;  /* 0x0000005400408947 */ /* 0x004fea0003800000 */
.L_x_27:
[----:B------:R-:W-:Y:S01]  /*9280*/  UIADD3 UR4, UR61, 0x400, URZ ;  /* 0x000004003d047890 */ /* 0x000fe2000fffe03f */
[----:B------:R-:W-:Y:S01]  /*9290*/  WARPGROUP.ARRIVE ;  /* 0x00000000000079c5 */ /* 0x000fe20000000000 */
[----:B------:R-:W-:Y:S01]  /*92a0*/  UMOV UR11, 0x40000040 ;  /* 0x40000040000b7882 */ /* 0x000fe20000000000 */
[----:B--2---:R-:W2:Y:S01]  /*92b0*/  SHFL.BFLY PT, R3, R20, 0x2, 0x1f ;  /* 0x0c401f0014037f89 */ /* 0x004ea200000e0000 */
[----:B------:R-:W-:Y:S01]  /*92c0*/  USHF.R.U32.HI UR4, URZ, 0x4, UR4 ;  /* 0x000000043f047899 */ /* 0x000fe20008011604 */
[C---:B------:R-:W-:Y:S01]  /*92d0*/  IADD3 R11, P3, R16.reuse, 0x60, RZ ;  /* 0x00000060100b7810 */ /* 0x040fe20007f7e0ff */
[----:B------:R-:W-:Y:S01]  /*92e0*/  UIADD3 UR35, -UR36, URZ, URZ ;  /* 0x0000003f24237290 */ /* 0x000fe2000fffe13f */
[----:B------:R-:W3:Y:S01]  /*92f0*/  SHFL.BFLY PT, R152, R19, 0x2, 0x1f ;  /* 0x0c401f0013987f89 */ /* 0x000ee200000e0000 */
[----:B------:R-:W-:Y:S01]  /*9300*/  ULOP3.LUT UR4, UR4, 0x3fff, URZ, 0xc0, !UPT ;  /* 0x00003fff04047892 */ /* 0x000fe2000f8ec03f */
[----:B------:R-:W-:Y:S01]  /*9310*/  LOP3.LUT R10, R11, 0x380, RZ, 0xc0, !PT ;  /* 0x000003800b0a7812 */ /* 0x000fe200078ec0ff */
[----:B------:R-:W-:Y:S01]  /*9320*/  ULDC.64 UR8, c[0x0][0xb70] ;  /* 0x0002dc0000087ab9 */ /* 0x000fe20000000a00 */
[----:B------:R-:W-:Y:S01]  /*9330*/  IADD3 R9, P4, R16, 0x4000, RZ ;  /* 0x0000400010097810 */ /* 0x000fe20007f9e0ff */
[----:B------:R-:W-:Y:S01]  /*9340*/  ULOP3.LUT UR4, UR4, 0x2800000, URZ, 0xfc, !UPT ;  /* 0x0280000004047892 */ /* 0x000fe2000f8efc3f */
[----:B------:R-:W-:-:S02]  /*9350*/  SHF.R.U64 R10, R10, 0x3, RZ ;  /* 0x000000030a0a7819 */ /* 0x000fc400000012ff */
[----:B------:R-:W-:Y:S01]  /*9360*/  IADD3 R7, P2, R16, 0x40, RZ ;  /* 0x0000004010077810 */ /* 0x000fe20007f5e0ff */
[----:B------:R-:W-:Y:S01]  /*9370*/  UIMAD UR4, UR38, 0xa00, UR4 ;  /* 0x00000a00260478a4 */ /* 0x000fe2000f8e0204 */
[----:B------:R-:W-:Y:S01]  /*9380*/  LOP3.LUT R10, R10, R11, RZ, 0x3c, !PT ;  /* 0x0000000b0a0a7212 */ /* 0x000fe200078e3cff */
[----:B------:R-:W-:Y:S01]  /*9390*/  IMAD.X R11, RZ, RZ, R17, P3 ;  /* 0x000000ffff0b7224 */ /* 0x000fe200018e0611 */
[----:B------:R-:W-:Y:S01]  /*93a0*/  LOP3.LUT R8, R9, 0x380, RZ, 0xc0, !PT ;  /* 0x0000038009087812 */ /* 0x000fe200078ec0ff */
[----:B------:R-:W-:Y:S01]  /*93b0*/  UIADD3 UR6, UR4, 0x80, URZ ;  /* 0x0000008004067890 */ /* 0x000fe2000fffe03f */
[----:B------:R-:W-:Y:S02]  /*93c0*/  IADD3 R13, P5, R16, 0x4020, RZ ;  /* 0x00004020100d7810 */ /* 0x000fe40007fbe0ff */
[----:B------:R-:W-:Y:S01]  /*93d0*/  UMOV UR10, UR4 ;  /* 0x00000004000a7c82 */ /* 0x000fe20008000000 */
[----:B------:R-:W-:Y:S01]  /*93e0*/  MOV R163, R10 ;  /* 0x0000000a00a37202 */ /* 0x000fe20000000f00 */
[----:B------:R-:W-:Y:S01]  /*93f0*/  HGMMA.64x256x16.F32 R24, R208, gdesc[UR8].tnspB, R24, gsb0 ;  /* 0x43e00008d0187df0 */ /* 0x000fe20008000818 */
[----:B------:R-:W-:Y:S01]  /*9400*/  UMOV UR11, 0x40000040 ;  /* 0x40000040000b7882 */ /* 0x000fe20000000000 */
[----:B------:R-:W-:Y:S01]  /*9410*/  UMOV UR10, UR6 ;  /* 0x00000006000a7c82 */ /* 0x000fe20008000000 */
[----:B------:R-:W-:Y:S01]  /*9420*/  UIADD3 UR6, UR4, 0x100, URZ ;  /* 0x0000010004067890 */ /* 0x000fe2000fffe03f */
[----:B--2---:R-:W-:Y:S01]  /*9430*/  FADD.FTZ R3, R3, R20 ;  /* 0x0000001403037221 */ /* 0x004fe20000010000 */
[----:B------:R-:W-:Y:S01]  /*9440*/  LOP3.LUT R6, R7, 0x380, RZ, 0xc0, !PT ;  /* 0x0000038007067812 */ /* 0x000fe200078ec0ff */
[----:B---3--:R-:W-:Y:S01]  /*9450*/  FADD.FTZ R19, R152, R19 ;  /* 0x0000001398137221 */ /* 0x008fe20000010000 */
[----:B------:R-:W-:-:S02]  /*9460*/  SHF.R.U64 R8, R8, 0x3, RZ ;  /* 0x0000000308087819 */ /* 0x000fc400000012ff */
[----:B-1----:R-:W1:Y:S01]  /*9470*/  SHFL.BFLY PT, R0, R3, 0x1, 0x1f ;  /* 0x0c201f0003007f89 */ /* 0x002e6200000e0000 */
[----:B------:R-:W-:Y:S02]  /*9480*/  IADD3 R161, P0, R16, 0x20, RZ ;  /* 0x0000002010a17810 */ /* 0x000fe40007f1e0ff */
[----:B------:R-:W-:Y:S01]  /*9490*/  LOP3.LUT R12, R13, 0x380, RZ, 0xc0, !PT ;  /* 0x000003800d0c7812 */ /* 0x000fe200078ec0ff */
[----:B------:R-:W2:Y:S01]  /*94a0*/  SHFL.BFLY PT, R10, R19, 0x1, 0x1f ;  /* 0x0c201f00130a7f89 */ /* 0x000ea200000e0000 */
[----:B------:R-:W-:Y:S02]  /*94b0*/  SHF.R.U64 R6, R6, 0x3, RZ ;  /* 0x0000000306067819 */ /* 0x000fe400000012ff */
[----:B------:R-:W-:Y:S02]  /*94c0*/  LOP3.LUT R8, R8, R9, RZ, 0x3c, !PT ;  /* 0x0000000908087212 */ /* 0x000fe400078e3cff */
[----:B------:R-:W-:Y:S02]  /*94d0*/  IADD3.X R9, RZ, R17, RZ, P4, !PT ;  /* 0x00000011ff097210 */ /* 0x000fe400027fe4ff */
[----:B------:R-:W-:-:S02]  /*94e0*/  LOP3.LUT R160, R161, 0x380, RZ, 0xc0, !PT ;  /* 0x00000380a1a07812 */ /* 0x000fc400078ec0ff */
[----:B------:R-:W-:Y:S02]  /*94f0*/  SHF.R.U64 R12, R12, 0x3, RZ ;  /* 0x000000030c0c7819 */ /* 0x000fe400000012ff */
[----:B------:R-:W-:Y:S02]  /*9500*/  IADD3 R169, P4, R16, 0x8040, RZ ;  /* 0x0000804010a97810 */ /* 0x000fe40007f9e0ff */
[----:B------:R-:W-:Y:S01]  /*9510*/  LOP3.LUT R6, R6, R7, RZ, 0x3c, !PT ;  /* 0x0000000706067212 */ /* 0x000fe200078e3cff */
[--C-:B------:R-:W-:Y:S01]  /*9520*/  IMAD.X R7, RZ, RZ, R17.reuse, P2 ;  /* 0x000000ffff077224 */ /* 0x100fe200010e0611 */
[----:B------:R-:W-:Y:S02]  /*9530*/  SHF.R.U64 R160, R160, 0x3, RZ ;  /* 0x00000003a0a07819 */ /* 0x000fe400000012ff */
[----:B------:R-:W-:Y:S01]  /*9540*/  LOP3.LUT R12, R12, R13, RZ, 0x3c, !PT ;  /* 0x0000000d0c0c7212 */ /* 0x000fe200078e3cff */
[----:B------:R-:W-:Y:S01]  /*9550*/  IMAD.X R13, RZ, RZ, R17, P5 ;  /* 0x000000ffff0d7224 */ /* 0x000fe200028e0611 */
[----:B------:R-:W-:-:S02]  /*9560*/  LOP3.LUT R168, R169, 0x380, RZ, 0xc0, !PT ;  /* 0x00000380a9a87812 */ /* 0x000fc400078ec0ff */
[----:B------:R-:W-:Y:S02]  /*9570*/  IADD3 R173, P5, R16, 0x8060, RZ ;  /* 0x0000806010ad7810 */ /* 0x000fe40007fbe0ff */
[----:B------:R-:W-:Y:S02]  /*9580*/  LOP3.LUT R160, R160, R161, RZ, 0x3c, !PT ;  /* 0x000000a1a0a07212 */ /* 0x000fe400078e3cff */
[----:B------:R-:W-:Y:S02]  /*9590*/  SHF.R.U64 R168, R168, 0x3, RZ ;  /* 0x00000003a8a87819 */ /* 0x000fe400000012ff */
[----:B------:R-:W-:Y:S01]  /*95a0*/  MOV R164, R6 ;  /* 0x0000000600a47202 */ /* 0x000fe20000000f00 */
[----:B-1----:R-:W-:Y:S01]  /*95b0*/  FADD.FTZ R7, R3, R0 ;  /* 0x0000000003077221 */ /* 0x002fe20000010000 */
[----:B------:R-:W-:Y:S01]  /*95c0*/  IADD3.X R161, RZ, R17, RZ, P0, !PT ;  /* 0x00000011ffa17210 */ /* 0x000fe200007fe4ff */
[----:B------:R-:W-:Y:S01]  /*95d0*/  IMAD.MOV.U32 R6, RZ, RZ, RZ ;  /* 0x000000ffff067224 */ /* 0x000fe200078e00ff */
[----:B------:R-:W-:-:S02]  /*95e0*/  LOP3.LUT R172, R173, 0x380, RZ, 0xc0, !PT ;  /* 0x00000380adac7812 */ /* 0x000fc400078ec0ff */
[----:B------:R-:W-:Y:S01]  /*95f0*/  LOP3.LUT R168, R168, R169, RZ, 0x3c, !PT ;  /* 0x000000a9a8a87212 */ /* 0x000fe200078e3cff */
[----:B------:R-:W-:Y:S01]  /*9600*/  IMAD.X R169, RZ, RZ, R17, P4 ;  /* 0x000000ffffa97224 */ /* 0x000fe200020e0611 */
[----:B------:R-:W-:Y:S02]  /*9610*/  MOV R160, R160 ;  /* 0x000000a000a07202 */ /* 0x000fe40000000f00 */
[----:B------:R-:W-:Y:S02]  /*9620*/  SHF.R.U64 R172, R172, 0x3, RZ ;  /* 0x00000003acac7819 */ /* 0x000fe400000012ff */
[----:B------:R-:W-:Y:S01]  /*9630*/  MOV R161, R12 ;  /* 0x0000000c00a17202 */ /* 0x000fe20000000f00 */
[----:B--2---:R-:W-:Y:S01]  /*9640*/  FADD.FTZ R12, R19, R10 ;  /* 0x0000000a130c7221 */ /* 0x004fe20000010000 */
[----:B------:R-:W-:Y:S02]  /*9650*/  FSETP.NE.FTZ.AND P4, PT, R7, RZ, PT ;  /* 0x000000ff0700720b */ /* 0x000fe40003f95000 */
[----:B------:R-:W-:-:S02]  /*9660*/  IADD3 R167, P3, R16, 0x8020, RZ ;  /* 0x0000802010a77810 */ /* 0x000fc40007f7e0ff */
[----:B------:R-:W-:Y:S01]  /*9670*/  LOP3.LUT R172, R172, R173, RZ, 0x3c, !PT ;  /* 0x000000adacac7212 */ /* 0x000fe200078e3cff */
[----:B------:R-:W-:Y:S01]  /*9680*/  IMAD.X R173, RZ, RZ, R17, P5 ;  /* 0x000000ffffad7224 */ /* 0x000fe200028e0611 */
[----:B------:R-:W-:Y:S02]  /*9690*/  LOP3.LUT R166, R167, 0x380, RZ, 0xc0, !PT ;  /* 0x00000380a7a67812 */ /* 0x000fe400078ec0ff */
[----:B------:R-:W-:Y:S02]  /*96a0*/  FSETP.NE.FTZ.AND P5, PT, R12, RZ, PT ;  /* 0x000000ff0c00720b */ /* 0x000fe40003fb5000 */
[----:B------:R-:W-:Y:S02]  /*96b0*/  R2UR UR5, R215 ;  /* 0x00000000d70572ca */ /* 0x000fe400000e0000 */
[----:B------:R-:W-:Y:S01]  /*96c0*/  SHF.R.U64 R166, R166, 0x3, RZ ;  /* 0x00000003a6a67819 */ /* 0x000fe200000012ff */
[----:B------:R-:W1:Y:S01]  /*96d0*/  @P4 MUFU.LG2 R3, R7 ;  /* 0x0000000700034308 */ /* 0x000e620000000c00 */
[----:B------:R-:W-:-:S02]  /*96e0*/  IADD3 R155, P6, R16, 0x4040, RZ ;  /* 0x00004040109b7810 */ /* 0x000fc40007fde0ff */
[----:B------:R-:W-:Y:S02]  /*96f0*/  R2UR UR12, R214 ;  /* 0x00000000d60c72ca */ /* 0x000fe400000e0000 */
[C---:B------:R-:W-:Y:S02]  /*9700*/  IADD3 R15, P0, R16.reuse, 0x4060, RZ ;  /* 0x00004060100f7810 */ /* 0x040fe40007f1e0ff */
[----:B------:R-:W-:Y:S01]  /*9710*/  IADD3 R157, P2, R16, 0x8000, RZ ;  /* 0x00008000109d7810 */ /* 0x000fe20007f5e0ff */
[----:B------:R1:W-:Y:S01]  /*9720*/  @P4 MUFU.RCP R6, R7 ;  /* 0x0000000700064308 */ /* 0x0003e20000001000 */
[----:B------:R-:W-:Y:S01]  /*9730*/  LOP3.LUT R166, R166, R167, RZ, 0x3c, !PT ;  /* 0x000000a7a6a67212 */ /* 0x000fe200078e3cff */
[----:B------:R-:W-:Y:S01]  /*9740*/  IMAD.X R167, RZ, RZ, R17, P3 ;  /* 0x000000ffffa77224 */ /* 0x000fe200018e0611 */
[----:B------:R-:W-:Y:S01]  /*9750*/  LOP3.LUT R154, R155, 0x380, RZ, 0xc0, !PT ;  /* 0x000003809b9a7812 */ /* 0x000fe200078ec0ff */
[----:B------:R-:W-:Y:S01]  /*9760*/  UIADD3 UR34, -UR5, URZ, URZ ;  /* 0x0000003f05227290 */ /* 0x000fe2000fffe13f */
[----:B------:R-:W-:-:S02]  /*9770*/  LOP3.LUT R14, R15, 0x380, RZ, 0xc0, !PT ;  /* 0x000003800f0e7812 */ /* 0x000fc400078ec0ff */
[----:B------:R-:W-:Y:S02]  /*9780*/  IADD3 R159, P3, R16, 0xc060, RZ ;  /* 0x0000c060109f7810 */ /* 0x000fe40007f7e0ff */
[----:B------:R-:W-:Y:S01]  /*9790*/  MOV R13, UR7 ;  /* 0x00000007000d7c02 */ /* 0x000fe20008000f00 */
[----:B-1----:R-:W-:Y:S01]  /*97a0*/  @P4 FMUL.FTZ R7, R3, 0.69314718246459960938 ;  /* 0x3f31721803074820 */ /* 0x002fe20000410000 */
[----:B------:R-:W-:Y:S01]  /*97b0*/  LOP3.LUT R156, R157, 0x380, RZ, 0xc0, !PT ;  /* 0x000003809d9c7812 */ /* 0x000fe200078ec0ff */
[----:B------:R-:W-:Y:S01]  /*97c0*/  ULDC UR7, c[0x0][0xa88] ;  /* 0x0002a20000077ab9 */ /* 0x000fe20000000800 */
[----:B------:R-:W-:Y:S01]  /*97d0*/  MOV R162, R8 ;  /* 0x0000000800a27202 */ /* 0x000fe20000000f00 */
[----:B------:R-:W-:Y:S01]  /*97e0*/  IMAD.MOV.U32 R8, RZ, RZ, RZ ;  /* 0x000000ffff087224 */ /* 0x000fe200078e00ff */
[----:B------:R-:W-:Y:S01]  /*97f0*/  SHF.R.U64 R154, R154, 0x3, RZ ;  /* 0x000000039a9a7819 */ /* 0x000fe200000012ff */
[----:B------:R-:W1:Y:S01]  /*9800*/  @P5 MUFU.LG2 R9, R12 ;  /* 0x0000000c00095308 */ /* 0x000e620000000c00 */
[----:B------:R-:W-:-:S02]  /*9810*/  SHF.R.U64 R14, R14, 0x3, RZ ;  /* 0x000000030e0e7819 */ /* 0x000fc400000012ff */
[----:B------:R-:W-:Y:S02]  /*9820*/  LOP3.LUT R158, R159, 0x380, RZ, 0xc0, !PT ;  /* 0x000003809f9e7812 */ /* 0x000fe400078ec0ff */
[----:B------:R-:W-:Y:S02]  /*9830*/  @!P1 IADD3 R13, R13, 0x38860, RZ ;  /* 0x000388600d0d9810 */ /* 0x000fe40007ffe0ff */
[----:B------:R-:W-:Y:S01]  /*9840*/  SHF.R.U64 R156, R156, 0x3, RZ ;  /* 0x000000039c9c7819 */ /* 0x000fe200000012ff */
[----:B------:R2:W3:Y:S01]  /*9850*/  @P5 MUFU.RCP R8, R12 ;  /* 0x0000000c00085308 */ /* 0x0004e20000001000 */
[----:B------:R-:W-:Y:S01]  /*9860*/  LOP3.LUT R154, R154, R155, RZ, 0x3c, !PT ;  /* 0x0000009b9a9a7212 */ /* 0x000fe200078e3cff */
[----:B------:R-:W-:Y:S01]  /*9870*/  IMAD.X R155, RZ, RZ, R17, P6 ;  /* 0x000000ffff9b7224 */ /* 0x000fe200030e0611 */
[----:B------:R-:W-:Y:S02]  /*9880*/  LOP3.LUT R14, R14, R15, RZ, 0x3c, !PT ;  /* 0x0000000f0e0e7212 */ /* 0x000fe400078e3cff */
[----:B------:R-:W-:-:S02]  /*9890*/  SHF.R.U64 R158, R158, 0x3, RZ ;  /* 0x000000039e9e7819 */ /* 0x000fc400000012ff */
[----:B------:R-:W-:Y:S02]  /*98a0*/  @!P1 PRMT R13, RZ, 0x654, R13 ;  /* 0x00000654ff0d9816 */ /* 0x000fe4000000000d */
[----:B------:R-:W-:Y:S01]  /*98b0*/  IADD3 R171, P6, R16, 0xc000, RZ ;  /* 0x0000c00010ab7810 */ /* 0x000fe20007fde0ff */
[C---:B--2---:R-:W-:Y:S01]  /*98c0*/  @P4 FMUL.FTZ R12, R2.reuse, 0.69314718246459960938 ;  /* 0x3f317218020c4820 */ /* 0x044fe20000410000 */
[----:B------:R-:W-:Y:S01]  /*98d0*/  IADD3.X R15, RZ, R17, RZ, P0, !PT ;  /* 0x00000011ff0f7210 */ /* 0x000fe200007fe4ff */
[----:B------:R-:W-:Y:S01]  /*98e0*/  @P5 FMUL.FTZ R2, R2, 0.69314718246459960938 ;  /* 0x3f31721802025820 */ /* 0x000fe20000410000 */
[----:B------:R-:W-:Y:S01]  /*98f0*/  LOP3.LUT R156, R156, R157, RZ, 0x3c, !PT ;  /* 0x0000009d9c9c7212 */ /* 0x000fe200078e3cff */
[----:B------:R-:W-:Y:S01]  /*9900*/  IMAD.X R157, RZ, RZ, R17, P2 ;  /* 0x000000ffff9d7224 */ /* 0x000fe200010e0611 */
[C---:B------:R-:W-:Y:S01]  /*9910*/  IADD3 R177, P0, R16.reuse, 0xc020, RZ ;  /* 0x0000c02010b17810 */ /* 0x040fe20007f1e0ff */
[----:B-1----:R-:W-:Y:S01]  /*9920*/  @P5 FMUL.FTZ R9, R9, 0.69314718246459960938 ;  /* 0x3f31721809095820 */ /* 0x002fe20000410000 */
[----:B------:R-:W-:-:S02]  /*9930*/  LOP3.LUT R21, R16, 0x380, RZ, 0xc0, !PT ;  /* 0x0000038010157812 */ /* 0x000fc400078ec0ff */
[----:B------:R-:W-:Y:S01]  /*9940*/  LOP3.LUT R158, R158, R159, RZ, 0x3c, !PT ;  /* 0x0000009f9e9e7212 */ /* 0x000fe200078e3cff */
[----:B------:R-:W-:Y:S01]  /*9950*/  IMAD.X R159, RZ, RZ, R17, P3 ;  /* 0x000000ffff9f7224 */ /* 0x000fe200018e0611 */
[----:B------:R-:W-:Y:S02]  /*9960*/  LOP3.LUT R170, R171, 0x380, RZ, 0xc0, !PT ;  /* 0x00000380abaa7812 */ /* 0x000fe400078ec0ff */
[----:B------:R-:W-:Y:S02]  /*9970*/  IADD3 R175, P2, R16, 0xc040, RZ ;  /* 0x0000c04010af7810 */ /* 0x000fe40007f5e0ff */
[----:B------:R-:W-:Y:S02]  /*9980*/  LOP3.LUT R176, R177, 0x380, RZ, 0xc0, !PT ;  /* 0x00000380b1b07812 */ /* 0x000fe400078ec0ff */
[----:B------:R-:W-:Y:S02]  /*9990*/  SHF.R.U64 R21, R21, 0x3, RZ ;  /* 0x0000000315157819 */ /* 0x000fe400000012ff */
[----:B------:R-:W-:Y:S01]  /*99a0*/  MOV R156, R156 ;  /* 0x0000009c009c7202 */ /* 0x000fe20000000f00 */
[----:B------:R-:W-:Y:S01]  /*99b0*/  IMAD.MOV.U32 R157, RZ, RZ, -0x800000 ;  /* 0xff800000ff9d7424 */ /* 0x000fe200078e00ff */
[----:B------:R-:W-:Y:S01]  /*99c0*/  SHF.R.U64 R170, R170, 0x3, RZ ;  /* 0x00000003aaaa7819 */ /* 0x000fe200000012ff */
[----:B------:R-:W-:Y:S01]  /*99d0*/  @P4 FFMA.FTZ R157, R12, R5, R7 ;  /* 0x000000050c9d4223 */ /* 0x000fe20000010007 */
[----:B------:R-:W-:-:S02]  /*99e0*/  LOP3.LUT R174, R175, 0x380, RZ, 0xc0, !PT ;  /* 0x00000380afae7812 */ /* 0x000fc400078ec0ff */
[----:B------:R-:W-:Y:S02]  /*99f0*/  SHF.R.U64 R176, R176, 0x3, RZ ;  /* 0x00000003b0b07819 */ /* 0x000fe400000012ff */
[----:B------:R-:W-:Y:S02]  /*9a00*/  MOV R158, R158 ;  /* 0x0000009e009e7202 */ /* 0x000fe40000000f00 */
[----:B------:R-:W-:Y:S02]  /*9a10*/  LOP3.LUT R20, R21, R16, RZ, 0x3c, !PT ;  /* 0x0000001015147212 */ /* 0x000fe400078e3cff */
[----:B------:R-:W-:Y:S02]  /*9a20*/  MOV R21, R17 ;  /* 0x0000001100157202 */ /* 0x000fe40000000f00 */
[----:B------:R-:W-:Y:S02]  /*9a30*/  LOP3.LUT R170, R170, R171, RZ, 0x3c, !PT ;  /* 0x000000abaaaa7212 */ /* 0x000fe400078e3cff */
[----:B------:R-:W-:-:S02]  /*9a40*/  SHF.R.U64 R174, R174, 0x3, RZ ;  /* 0x00000003aeae7819 */ /* 0x000fc400000012ff */
[----:B------:R-:W-:Y:S01]  /*9a50*/  LOP3.LUT R176, R176, R177, RZ, 0x3c, !PT ;  /* 0x000000b1b0b07212 */ /* 0x000fe200078e3cff */
[----:B------:R-:W-:Y:S01]  /*9a60*/  IMAD.X R177, RZ, RZ, R17, P0 ;  /* 0x000000ffffb17224 */ /* 0x000fe200000e0611 */
[----:B------:R-:W-:Y:S02]  /*9a70*/  IADD3.X R171, RZ, R17, RZ, P6, !PT ;  /* 0x00000011ffab7210 */ /* 0x000fe400037fe4ff */
[----:B------:R-:W-:Y:S02]  /*9a80*/  MOV R165, R20 ;  /* 0x0000001400a57202 */ /* 0x000fe40000000f00 */
[----:B------:R-:W-:Y:S02]  /*9a90*/  LOP3.LUT P0, RZ, R213, 0x3, RZ, 0xc0, !PT ;  /* 0x00000003d5ff7812 */ /* 0x000fe4000780c0ff */
[----:B------:R-:W-:Y:S02]  /*9aa0*/  MOV R154, R154 ;  /* 0x0000009a009a7202 */ /* 0x000fe40000000f00 */
[----:B------:R-:W-:-:S02]  /*9ab0*/  MOV R20, R168 ;  /* 0x000000a800147202 */ /* 0x000fc40000000f00 */
[----:B------:R-:W-:Y:S02]  /*9ac0*/  LOP3.LUT R174, R174, R175, RZ, 0x3c, !PT ;  /* 0x000000afaeae7212 */ /* 0x000fe400078e3cff */
[----:B------:R-:W-:Y:S02]  /*9ad0*/  MOV R155, R166 ;  /* 0x000000a6009b7202 */ /* 0x000fe40000000f00 */
[----:B------:R-:W-:Y:S02]  /*9ae0*/  MOV R152, R172 ;  /* 0x000000ac00987202 */ /* 0x000fe40000000f00 */
[----:B------:R-:W-:Y:S02]  /*9af0*/  MOV R21, R170 ;  /* 0x000000aa00157202 */ /* 0x000fe40000000f00 */
[----:B------:R-:W-:Y:S02]  /*9b00*/  IADD3.X R175, RZ, R17, RZ, P2, !PT ;  /* 0x00000011ffaf7210 */ /* 0x000fe400017fe4ff */
[----:B------:R-:W-:-:S02]  /*9b10*/  MOV R153, R14 ;  /* 0x0000000e00997202 */ /* 0x000fc40000000f00 */
[----:B------:R-:W-:Y:S02]  /*9b20*/  MOV R0, R176 ;  /* 0x000000b000007202 */ /* 0x000fe40000000f00 */
[----:B------:R-:W-:Y:S01]  /*9b30*/  MOV R19, R174 ;  /* 0x000000ae00137202 */ /* 0x000fe20000000f00 */
[----:B------:R-:W-:Y:S02]  /*9b40*/  WARPGROUP.DEPBAR.LE gsb0, 0x0 ;  /* 0x00008000000079c5 */ /* 0x000fe40000010000 */
[----:B------:R-:W-:-:S06]  /*9b50*/  WARPGROUP.ARRIVE ;  /* 0x00000000000079c5 */ /* 0x000fcc0000000000 */
[----:B------:R-:W-:Y:S01]  /*9b60*/  HGMMA.64x256x16.F32 R24, R204, gdesc[UR8].tnspB, R24, gsb0 ;  /* 0x43e00008cc187df0 */ /* 0x000fe20008000818 */
[----:B------:R-:W-:Y:S01]  /*9b70*/  UMOV UR10, UR6 ;  /* 0x00000006000a7c82 */ /* 0x000fe20008000000 */
[----:B------:R-:W-:Y:S01]  /*9b80*/  UMOV UR11, 0x40000040 ;  /* 0x40000040000b7882 */ /* 0x000fe20000000000 */
[----:B------:R-:W-:Y:S02]  /*9b90*/  UIADD3 UR6, UR4, 0x180, URZ ;  /* 0x0000018004067890 */ /* 0x000fe4000fffe03f */
[----:B------:R-:W-:Y:S01]  /*9ba0*/  UIADD3 UR4, UR4, 0x200, URZ ;  /* 0x0000020004047890 */ /* 0x000fe2000fffe03f */
[----:B------:R-:W-:Y:S02]  /*9bb0*/  WARPGROUP.DEPBAR.LE gsb0, 0x0 ;  /* 0x00008000000079c5 */ /* 0x000fe40000010000 */
[----:B------:R-:W-:-:S15]  /*9bc0*/  WARPGROUP.ARRIVE ;  /* 0x00000000000079c5 */ /* 0x000fde0000000000 */
[----:B------:R-:W-:-:S05]  /*9bd0*/  NOP ;  /* 0x0000000000007918 */ /* 0x000fca0000000000 */
[----:B------:R-:W-:Y:S01]  /*9be0*/  HGMMA.64x256x16.F32 R24, R200, gdesc[UR8].tnspB, R24, gsb0 ;  /* 0x43e00008c8187df0 */ /* 0x000fe20008000818 */
[----:B------:R-:W-:Y:S01]  /*9bf0*/  UMOV UR10, UR6 ;  /* 0x00000006000a7c82 */ /* 0x000fe20008000000 */
[----:B------:R-:W-:Y:S01]  /*9c00*/  UMOV UR11, 0x40000040 ;  /* 0x40000040000b7882 */ /* 0x000fe20000000000 */
[----:B------:R-:W-:Y:S02]  /*9c10*/  WARPGROUP.DEPBAR.LE gsb0, 0x0 ;  /* 0x00008000000079c5 */ /* 0x000fe40000010000 */
[----:B------:R-:W-:-:S15]  /*9c20*/  WARPGROUP.ARRIVE ;  /* 0x00000000000079c5 */ /* 0x000fde0000000000 */
[----:B------:R-:W-:-:S08]  /*9c30*/  NOP ;  /* 0x0000000000007918 */ /* 0x000fd00000000000 */
[----:B------:R-:W-:Y:S01]  /*9c40*/  HGMMA.64x256x16.F32 R24, R196, gdesc[UR8].tnspB, R24, gsb0 ;  /* 0x43e00008c4187df0 */ /* 0x000fe20008000818 */
[----:B------:R-:W-:Y:S01]  /*9c50*/  UMOV UR10, UR4 ;  /* 0x00000004000a7c82 */ /* 0x000fe20008000000 */
[----:B------:R-:W-:Y:S01]  /*9c60*/  UMOV UR11, 0x40000040 ;  /* 0x40000040000b7882 */ /* 0x000fe20000000000 */
[----:B------:R-:W-:Y:S02]  /*9c70*/  ULDC UR4, c[0x0][0xdb4] ;  /* 0x00036d0000047ab9 */ /* 0x000fe40000000800 */
[----:B------:R-:W-:-:S03]  /*9c80*/  UIMAD UR35, UR4, UR35, UR5 ;  /* 0x00000023042372a4 */ /* 0x000fc6000f8e0205 */
[----:B------:R-:W-:Y:S01]  /*9c90*/  ULDC UR5, c[0x0][0xda8] ;  /* 0x00036a0000057ab9 */ /* 0x000fe20000000800 */
[----:B------:R-:W-:Y:S02]  /*9ca0*/  USHF.R.S32.HI UR4, URZ, 0x1f, UR35 ;  /* 0x0000001f3f047899 */ /* 0x000fe40008011423 */
[----:B------:R-:W-:Y:S02]  /*9cb0*/  UIMAD UR34, UR5, UR34, UR12 ;  /* 0x00000022052272a4 */ /* 0x000fe4000f8e020c */
[----:B------:R-:W-:Y:S02]  /*9cc0*/  UIMAD UR6, UR4, UR8, URZ ;  /* 0x00000008040672a4 */ /* 0x000fe4000f8e023f */
[----:B------:R-:W-:Y:S02]  /*9cd0*/  USHF.L.U32 UR34, UR34, 0x7, URZ ;  /* 0x0000000722227899 */ /* 0x000fe4000800063f */
[----:B------:R-:W-:Y:S02]  /*9ce0*/  UIMAD.WIDE.U32 UR4, UR35, UR8, URZ ;  /* 0x00000008230472a5 */ /* 0x000fe4000f8e003f */
[----:B------:R-:W-:-:S02]  /*9cf0*/  UIMAD UR6, UR35, UR9, UR6 ;  /* 0x00000009230672a4 */ /* 0x000fc4000f8e0206 */
[----:B------:R-:W-:Y:S01]  /*9d00*/  VIADD R159, R218, UR34 ;  /* 0x00000022da9f7c36 */ /* 0x000fe20008000000 */
[----:B------:R-:W-:Y:S01]  /*9d10*/  ULDC.64 UR12, c[0x0][0x208] ;  /* 0x00008200000c7ab9 */ /* 0x000fe20000000a00 */
[----:B------:R-:W-:Y:S01]  /*9d20*/  MOV R11, UR5 ;  /* 0x00000005000b7c02 */ /* 0x000fe20008000f00 */
[----:B------:R-:W-:Y:S01]  /*9d30*/  IMAD.U32 R10, RZ, RZ, UR4 ;  /* 0x00000004ff0a7e24 */ /* 0x000fe2000f8e00ff */
[----:B------:R-:W-:Y:S01]  /*9d40*/  UIADD3 UR4, UR5, UR6, URZ ;  /* 0x0000000605047290 */ /* 0x000fe2000fffe03f */
[----:B------:R-:W-:-:S05]  /*9d50*/  VIADD R11, R159, 0x8 ;  /* 0x000000089f0b7836 */ /* 0x000fca0000000000 */
[----:B------:R-:W-:Y:S01]  /*9d60*/  ISETP.GE.OR P2, PT, R11, UR7, P0 ;  /* 0x000000070b007c0c */ /* 0x000fe20008746670 */
[----:B------:R-:W-:Y:S01]  /*9d70*/  IMAD.U32 R3, RZ, RZ, UR4 ;  /* 0x00000004ff037e24 */ /* 0x000fe2000f8e00ff */
[----:B------:R-:W-:Y:S01]  /*9d80*/  USHF.R.S32.HI UR4, URZ, 0x1f, UR36 ;  /* 0x0000001f3f047899 */ /* 0x000fe20008011424 */
[----:B------:R-:W-:Y:S01]  /*9d90*/  ISETP.GE.OR P0, PT, R159, UR7, P0 ;  /* 0x000000079f007c0c */ /* 0x000fe20008706670 */
[----:B------:R-:W-:Y:S02]  /*9da0*/  WARPGROUP.DEPBAR.LE gsb0, 0x0 ;  /* 0x00008000000079c5 */ /* 0x000fe40000010000 */
[----:B------:R-:W-:-:S06]  /*9db0*/  WARPGROUP.ARRIVE ;  /* 0x00000000000079c5 */ /* 0x000fcc0000000000 */
[----:B------:R-:W-:Y:S01]  /*9dc0*/  HGMMA.64x256x16.F32 R24, R192, gdesc[UR8].tnspB, R24, gsb0 ;  /* 0x43e00008c0187df0 */ /* 0x000fe20008000818 */
[----:B------:R-:W-:Y:S01]  /*9dd0*/  R2UR UR10, R23 ;  /* 0x00000000170a72ca */ /* 0x000fe200000e0000 */
[----:B------:R-:W-:Y:S02]  /*9de0*/  IMAD.MOV.U32 R23, RZ, RZ, -0x800000 ;  /* 0xff800000ff177424 */ /* 0x000fe400078e00ff */
[----:B------:R-:W-:Y:S01]  /*9df0*/  @P5 FFMA.FTZ R23, R2, R4, R9 ;  /* 0x0000000402175223 */ /* 0x000fe20000010009 */
[----:B------:R-:W-:Y:S01]  /*9e00*/  MOV R2, R10 ;  /* 0x0000000a00027202 */ /* 0x000fe20000000f00 */
[----:B------:R-:W-:Y:S02]  /*9e10*/  WARPGROUP.DEPBAR.LE gsb0, 0x0 ;  /* 0x00008000000079c5 */ /* 0x000fe40000010000 */
[----:B------:R1:W-:Y:S01]  /*9e20*/  @!P1 SYNCS.ARRIVE.TRANS64.RED.A1T0 RZ, [R13+URZ], RZ ;  /* 0x000000ff0dff99a7 */ /* 0x0003e2000810043f */
[-C--:B------:R-:W-:Y:S01]  /*9e30*/  FMUL.FTZ R12, R41, R6.reuse ;  /* 0x00000006290c7220 */ /* 0x080fe20000410000 */
[-C--:B------:R-:W-:Y:S01]  /*9e40*/  FMUL.FTZ R4, R25, R6.reuse ;  /* 0x0000000619047220 */ /* 0x080fe20000410000 */
[----:B------:R-:W-:Y:S01]  /*9e50*/  FMUL.FTZ R5, R24, R6 ;  /* 0x0000000618057220 */ /* 0x000fe20000410000 */
[-C--:B---3--:R-:W-:Y:S01]  /*9e60*/  FMUL.FTZ R7, R27, R8.reuse ;  /* 0x000000081b077220 */ /* 0x088fe20000410000 */
[----:B------:R-:W-:Y:S01]  /*9e70*/  FMUL.FTZ R168, R26, R8 ;  /* 0x000000081aa87220 */ /* 0x000fe20000410000 */
[-C--:B------:R-:W-:Y:S01]  /*9e80*/  FMUL.FTZ R167, R29, R6.reuse ;  /* 0x000000061da77220 */ /* 0x080fe20000410000 */
[-C--:B------:R-:W-:Y:S01]  /*9e90*/  FMUL.FTZ R170, R28, R6.reuse ;  /* 0x000000061caa7220 */ /* 0x080fe20000410000 */
[----:B-1----:R-:W-:Y:S01]  /*9ea0*/  FMUL.FTZ R13, R40, R6 ;  /* 0x00000006280d7220 */ /* 0x002fe20000410000 */
[-C--:B------:R-:W-:Y:S01]  /*9eb0*/  FMUL.FTZ R169, R31, R8.reuse ;  /* 0x000000081fa97220 */ /* 0x080fe20000410000 */
[----:B------:R-:W1:Y:S01]  /*9ec0*/  LDC.64 R40, c[0x0][0xb78] ;  /* 0x0002de00ff287b82 */ /* 0x000e620000000a00 */
[----:B------:R-:W-:Y:S01]  /*9ed0*/  FMUL.FTZ R172, R30, R8 ;  /* 0x000000081eac7220 */ /* 0x000fe20000410000 */
[-C--:B------:R-:W-:Y:S01]  /*9ee0*/  FMUL.FTZ R9, R33, R6.reuse ;  /* 0x0000000621097220 */ /* 0x080fe20000410000 */
[-C--:B------:R-:W-:Y:S01]  /*9ef0*/  FMUL.FTZ R166, R32, R6.reuse ;  /* 0x0000000620a67220 */ /* 0x080fe20000410000 */
[-C--:B------:R-:W-:Y:S01]  /*9f00*/  FMUL.FTZ R10, R37, R6.reuse ;  /* 0x00000006250a7220 */ /* 0x080fe20000410000 */
[-C--:B------:R-:W-:Y:S01]  /*9f10*/  FMUL.FTZ R11, R36, R6.reuse ;  /* 0x00000006240b7220 */ /* 0x080fe20000410000 */
[-C--:B------:R-:W-:Y:S01]  /*9f20*/  FMUL.FTZ R14, R45, R6.reuse ;  /* 0x000000062d0e7220 */ /* 0x080fe20000410000 */
[----:B------:R-:W-:Y:S01]  /*9f30*/  FMUL.FTZ R15, R44, R6 ;  /* 0x000000062c0f7220 */ /* 0x000fe20000410000 */
[----:B------:R-:W-:Y:S01]  /*9f40*/  F2FP.F16.F32.PACK_AB R4, R4, R5 ;  /* 0x000000050404723e */ /* 0x000fe200000000ff */
        /* <DEDUP_REMOVED lines=61> */
[----:B------:R-:W-:Y:S01]  /*a320*/  F2FP.F16.F32.PACK_AB R6, R167, R170 ;  /* 0x000000aaa706723e */ /* 0x000fe200000000ff */
[----:B------:R-:W-:Y:S01]  /*a330*/  FMUL.FTZ R51, R51, R8 ;  /* 0x0000000833337220 */ /* 0x000fe20000410000 */
[----:B------:R-:W-:Y:S01]  /*a340*/  F2FP.F16.F32.PACK_AB R7, R169, R172 ;  /* 0x000000aca907723e */ /* 0x000fe200000000ff */
[----:B------:R-:W-:Y:S01]  /*a350*/  BAR.SYNC.DEFER_BLOCKING 0x1, 0x100 ;  /* 0x0044000000007b1d */ /* 0x000fe20000010000 */
        /* <DEDUP_REMOVED lines=52> */
[----:B------:R2:W-:Y:S01]  /*a6a0*/  STSM.16.M88.4 [R165], R4 ;  /* 0x00000004a5007844 */ /* 0x0005e20000000200 */
[----:B------:R-:W-:Y:S01]  /*a6b0*/  F2FP.F16.F32.PACK_AB R10, R10, R11 ;  /* 0x0000000b0a0a723e */ /* 0x000fe200000000ff */
[----:B-1----:R-:W-:Y:S01]  /*a6c0*/  IMAD.WIDE.U32 R2, R40, UR36, R2 ;  /* 0x0000002428027c25 */ /* 0x002fe2000f8e0002 */
[----:B------:R-:W-:-:S02]  /*a6d0*/  F2FP.F16.F32.PACK_AB R9, R35, R34 ;  /* 0x000000222309723e */ /* 0x000fc400000000ff */
[----:B------:R-:W-:Y:S02]  /*a6e0*/  F2FP.F16.F32.PACK_AB R11, R39, R38 ;  /* 0x00000026270b723e */ /* 0x000fe400000000ff */
[----:B------:R-:W-:Y:S02]  /*a6f0*/  F2FP.F16.F32.PACK_AB R12, R12, R13 ;  /* 0x0000000d0c0c723e */ /* 0x000fe400000000ff */
[----:B------:R-:W-:Y:S01]  /*a700*/  F2FP.F16.F32.PACK_AB R14, R14, R15 ;  /* 0x0000000f0e0e723e */ /* 0x000fe200000000ff */
[----:B------:R-:W-:Y:S01]  /*a710*/  STSM.16.M88.4 [R160], R8 ;  /* 0x00000008a0007844 */ /* 0x000fe20000000200 */
[----:B------:R-:W-:Y:S02]  /*a720*/  F2FP.F16.F32.PACK_AB R13, R43, R42 ;  /* 0x0000002a2b0d723e */ /* 0x000fe400000000ff */
[----:B------:R-:W-:Y:S02]  /*a730*/  F2FP.F16.F32.PACK_AB R15, R47, R46 ;  /* 0x0000002e2f0f723e */ /* 0x000fe400000000ff */
[----:B------:R-:W-:-:S02]  /*a740*/  F2FP.F16.F32.PACK_AB R24, R24, R25 ;  /* 0x000000191818723e */ /* 0x000fc400000000ff */
[----:B------:R-:W-:Y:S01]  /*a750*/  F2FP.F16.F32.PACK_AB R26, R26, R27 ;  /* 0x0000001b1a1a723e */ /* 0x000fe200000000ff */
[----:B------:R-:W-:Y:S01]  /*a760*/  STSM.16.M88.4 [R164], R12 ;  /* 0x0000000ca4007844 */ /* 0x000fe20000000200 */
[----:B------:R-:W-:Y:S02]  /*a770*/  F2FP.F16.F32.PACK_AB R25, R51, R50 ;  /* 0x000000323319723e */ /* 0x000fe400000000ff */
[----:B------:R-:W-:Y:S02]  /*a780*/  F2FP.F16.F32.PACK_AB R27, R55, R54 ;  /* 0x00000036371b723e */ /* 0x000fe400000000ff */
[----:B--2---:R-:W-:Y:S02]  /*a790*/  F2FP.F16.F32.PACK_AB R4, R57, R56 ;  /* 0x000000383904723e */ /* 0x004fe400000000ff */
[----:B------:R-:W-:Y:S01]  /*a7a0*/  F2FP.F16.F32.PACK_AB R5, R59, R58 ;  /* 0x0000003a3b05723e */ /* 0x000fe200000000ff */
[----:B------:R-:W-:Y:S01]  /*a7b0*/  STSM.16.M88.4 [R163], R24 ;  /* 0x00000018a3007844 */ /* 0x000fe20000000200 */
[----:B------:R-:W-:-:S02]  /*a7c0*/  F2FP.F16.F32.PACK_AB R6, R61, R60 ;  /* 0x0000003c3d06723e */ /* 0x000fc400000000ff */
[----:B------:R-:W-:Y:S02]  /*a7d0*/  F2FP.F16.F32.PACK_AB R7, R63, R62 ;  /* 0x0000003e3f07723e */ /* 0x000fe400000000ff */
[----:B------:R-:W-:Y:S02]  /*a7e0*/  F2FP.F16.F32.PACK_AB R28, R28, R29 ;  /* 0x0000001d1c1c723e */ /* 0x000fe400000000ff */
[----:B------:R-:W-:Y:S01]  /*a7f0*/  F2FP.F16.F32.PACK_AB R30, R30, R31 ;  /* 0x0000001f1e1e723e */ /* 0x000fe200000000ff */
[----:B------:R1:W-:Y:S01]  /*a800*/  STSM.16.M88.4 [R162], R4 ;  /* 0x00000004a2007844 */ /* 0x0003e20000000200 */
[----:B------:R-:W-:Y:S02]  /*a810*/  F2FP.F16.F32.PACK_AB R29, R67, R66 ;  /* 0x00000042431d723e */ /* 0x000fe400000000ff */
[----:B------:R-:W-:Y:S02]  /*a820*/  F2FP.F16.F32.PACK_AB R31, R71, R70 ;  /* 0x00000046471f723e */ /* 0x000fe400000000ff */
[----:B------:R-:W-:-:S02]  /*a830*/  F2FP.F16.F32.PACK_AB R32, R32, R33 ;  /* 0x000000212020723e */ /* 0x000fc400000000ff */
[----:B------:R-:W-:Y:S01]  /*a840*/  F2FP.F16.F32.PACK_AB R33, R75, R74 ;  /* 0x0000004a4b21723e */ /* 0x000fe200000000ff */
[----:B------:R-:W-:Y:S01]  /*a850*/  STSM.16.M88.4 [R161], R28 ;  /* 0x0000001ca1007844 */ /* 0x000fe20000000200 */
[----:B------:R-:W-:Y:S02]  /*a860*/  F2FP.F16.F32.PACK_AB R34, R77, R76 ;  /* 0x0000004c4d22723e */ /* 0x000fe400000000ff */
[----:B------:R-:W-:Y:S02]  /*a870*/  F2FP.F16.F32.PACK_AB R35, R79, R78 ;  /* 0x0000004e4f23723e */ /* 0x000fe400000000ff */
[----:B------:R-:W-:Y:S02]  /*a880*/  F2FP.F16.F32.PACK_AB R36, R36, R37 ;  /* 0x000000252424723e */ /* 0x000fe400000000ff */
[----:B------:R-:W-:Y:S01]  /*a890*/  F2FP.F16.F32.PACK_AB R37, R83, R82 ;  /* 0x000000525325723e */ /* 0x000fe200000000ff */
[----:B-1----:R-:W-:Y:S01]  /*a8a0*/  IMAD R4, R40, UR4, RZ ;  /* 0x0000000428047c24 */ /* 0x002fe2000f8e02ff */
[----:B------:R-:W-:Y:S01]  /*a8b0*/  F2FP.F16.F32.PACK_AB R38, R85, R84 ;  /* 0x000000545526723e */ /* 0x000fe200000000ff */
[----:B------:R-:W-:Y:S01]  /*a8c0*/  STSM.16.M88.4 [R154], R32 ;  /* 0x000000209a007844 */ /* 0x000fe20000000200 */
[----:B------:R-:W-:Y:S01]  /*a8d0*/  F2FP.F16.F32.PACK_AB R39, R87, R86 ;  /* 0x000000565727723e */ /* 0x000fe200000000ff */
[----:B------:R-:W-:Y:S01]  /*a8e0*/  IMAD R4, R41, UR36, R4 ;  /* 0x0000002429047c24 */ /* 0x000fe2000f8e0204 */
[----:B------:R-:W-:Y:S01]  /*a8f0*/  F2FP.F16.F32.PACK_AB R96, R97, R96 ;  /* 0x000000606160723e */ /* 0x000fe200000000ff */
[----:B------:R-:W-:Y:S01]  /*a900*/  ULDC.64 UR4, c[0x0][0xb40] ;  /* 0x0002d00000047ab9 */ /* 0x000fe20000000a00 */
[----:B------:R-:W-:Y:S01]  /*a910*/  F2FP.F16.F32.PACK_AB R8, R89, R88 ;  /* 0x000000585908723e */ /* 0x000fe200000000ff */
[----:B------:R-:W-:Y:S01]  /*a920*/  STSM.16.M88.4 [R153], R36 ;  /* 0x0000002499007844 */ /* 0x000fe20000000200 */
[----:B------:R-:W-:-:S02]  /*a930*/  F2FP.F16.F32.PACK_AB R9, R91, R90 ;  /* 0x0000005a5b09723e */ /* 0x000fc400000000ff */
[----:B------:R-:W-:Y:S02]  /*a940*/  F2FP.F16.F32.PACK_AB R10, R93, R92 ;  /* 0x0000005c5d0a723e */ /* 0x000fe400000000ff */
[----:B------:R-:W-:Y:S02]  /*a950*/  F2FP.F16.F32.PACK_AB R11, R95, R94 ;  /* 0x0000005e5f0b723e */ /* 0x000fe400000000ff */
[----:B------:R-:W-:Y:S02]  /*a960*/  F2FP.F16.F32.PACK_AB R97, R99, R98 ;  /* 0x000000626361723e */ /* 0x000fe400000000ff */
[----:B------:R-:W-:Y:S01]  /*a970*/  F2FP.F16.F32.PACK_AB R104, R105, R104 ;  /* 0x000000686968723e */ /* 0x000fe200000000ff */
[----:B------:R-:W-:Y:S01]  /*a980*/  STSM.16.M88.4 [R156], R8 ;  /* 0x000000089c007844 */ /* 0x000fe20000000200 */
[----:B------:R-:W-:Y:S02]  /*a990*/  F2FP.F16.F32.PACK_AB R98, R101, R100 ;  /* 0x000000646562723e */ /* 0x000fe400000000ff */
[----:B------:R-:W-:-:S02]  /*a9a0*/  F2FP.F16.F32.PACK_AB R99, R103, R102 ;  /* 0x000000666763723e */ /* 0x000fc400000000ff */
[----:B------:R-:W-:Y:S02]  /*a9b0*/  F2FP.F16.F32.PACK_AB R105, R107, R106 ;  /* 0x0000006a6b69723e */ /* 0x000fe400000000ff */
[----:B------:R-:W-:Y:S01]  /*a9c0*/  F2FP.F16.F32.PACK_AB R112, R113, R112 ;  /* 0x000000707170723e */ /* 0x000fe200000000ff */
[----:B------:R-:W-:Y:S01]  /*a9d0*/  STSM.16.M88.4 [R155], R96 ;  /* 0x000000609b007844 */ /* 0x000fe20000000200 */
[----:B------:R-:W-:Y:S02]  /*a9e0*/  F2FP.F16.F32.PACK_AB R106, R109, R108 ;  /* 0x0000006c6d6a723e */ /* 0x000fe400000000ff */
[----:B------:R-:W-:Y:S02]  /*a9f0*/  F2FP.F16.F32.PACK_AB R107, R111, R110 ;  /* 0x0000006e6f6b723e */ /* 0x000fe400000000ff */
[----:B------:R-:W-:Y:S02]  /*aa00*/  F2FP.F16.F32.PACK_AB R113, R115, R114 ;  /* 0x000000727371723e */ /* 0x000fe400000000ff */
[----:B------:R-:W-:Y:S01]  /*aa10*/  F2FP.F16.F32.PACK_AB R120, R121, R120 ;  /* 0x000000787978723e */ /* 0x000fe200000000ff */
[----:B------:R-:W-:Y:S01]  /*aa20*/  STSM.16.M88.4 [R20], R104 ;  /* 0x0000006814007844 */ /* 0x000fe20000000200 */
[----:B------:R-:W-:-:S02]  /*aa30*/  F2FP.F16.F32.PACK_AB R114, R117, R116 ;  /* 0x000000747572723e */ /* 0x000fc400000000ff */
[----:B------:R-:W-:Y:S02]  /*aa40*/  F2FP.F16.F32.PACK_AB R115, R119, R118 ;  /* 0x000000767773723e */ /* 0x000fe400000000ff */
[----:B------:R-:W-:Y:S02]  /*aa50*/  F2FP.F16.F32.PACK_AB R121, R123, R122 ;  /* 0x0000007a7b79723e */ /* 0x000fe400000000ff */
[----:B------:R-:W-:Y:S01]  /*aa60*/  F2FP.F16.F32.PACK_AB R128, R129, R128 ;  /* 0x000000808180723e */ /* 0x000fe200000000ff */
[----:B------:R-:W-:Y:S01]  /*aa70*/  STSM.16.M88.4 [R152], R112 ;  /* 0x0000007098007844 */ /* 0x000fe20000000200 */
[----:B------:R-:W-:Y:S02]  /*aa80*/  F2FP.F16.F32.PACK_AB R122, R125, R124 ;  /* 0x0000007c7d7a723e */ /* 0x000fe400000000ff */
[----:B------:R-:W-:Y:S02]  /*aa90*/  F2FP.F16.F32.PACK_AB R123, R127, R126 ;  /* 0x0000007e7f7b723e */ /* 0x000fe400000000ff */
[----:B------:R-:W-:-:S02]  /*aaa0*/  SHF.R.S32.HI R5, RZ, 0x1f, R159 ;  /* 0x0000001fff057819 */ /* 0x000fc4000001149f */
[----:B------:R-:W-:Y:S01]  /*aab0*/  F2FP.F16.F32.PACK_AB R129, R131, R130 ;  /* 0x000000828381723e */ /* 0x000fe200000000ff */
[----:B------:R-:W-:Y:S01]  /*aac0*/  STSM.16.M88.4 [R21], R120 ;  /* 0x0000007815007844 */ /* 0x000fe20000000200 */
[----:B------:R-:W-:Y:S02]  /*aad0*/  F2FP.F16.F32.PACK_AB R136, R137, R136 ;  /* 0x000000888988723e */ /* 0x000fe400000000ff */
[----:B------:R-:W-:Y:S02]  /*aae0*/  IADD3 R159, P1, R159, R2, RZ ;  /* 0x000000029f9f7210 */ /* 0x000fe40007f3e0ff */
        /* <DEDUP_REMOVED lines=11> */
[----:B------:R-:W-:Y:S02]  /*aba0*/  IADD3.X R4, R5, R3, R4, P1, !PT ;  /* 0x0000000305047210 */ /* 0x000fe40000ffe404 */
[C---:B------:R-:W-:Y:S01]  /*abb0*/  LEA R2, P1, R159.reuse, UR4, 0x2 ;  /* 0x000000049f027c11 */ /* 0x040fe2000f8210ff */
[----:B------:R-:W-:Y:S01]  /*abc0*/  STSM.16.M88.4 [R158], R144 ;  /* 0x000000909e007844 */ /* 0x000fe20000000200 */
[----:B------:R-:W-:Y:S02]  /*abd0*/  ULDC UR4, c[0x0][0xc] ;  /* 0x0000030000047ab9 */ /* 0x000fe40000000800 */
[----:B------:R-:W-:Y:S01]  /*abe0*/  LEA.HI.X R3, R159, UR5, R4, 0x2, P1 ;  /* 0x000000059f037c11 */ /* 0x000fe200088f1404 */
[----:B------:R-:W-:Y:S01]  /*abf0*/  @!PT LDS RZ, [RZ] ;  /* 0x00000000fffff984 */ /* 0x000fe20000000800 */
[----:B------:R-:W-:Y:S01]  /*ac00*/  @!PT LDS RZ, [RZ] ;  /* 0x00000000fffff984 */ /* 0x000fe20000000800 */
[----:B------:R-:W-:Y:S01]  /*ac10*/  @!PT LDS RZ, [RZ] ;  /* 0x00000000fffff984 */ /* 0x000fe20000000800 */
[----:B------:R-:W-:Y:S01]  /*ac20*/  @!PT LDS RZ, [RZ] ;  /* 0x00000000fffff984 */ /* 0x000fe20000000800 */
[----:B------:R1:W-:Y:S06]  /*ac30*/  MEMBAR.ALL.CTA ;  /* 0x0000000000007992 */ /* 0x0003ec0000008000 */
[----:B-1----:R-:W1:Y:S01]  /*ac40*/  FENCE.VIEW.ASYNC.S ;  /* 0x00000000000073c6 */ /* 0x002e620000000000 */
[----:B------:R-:W-:-:S03]  /*ac50*/  UIADD3 UR10, UR4, UR10, URZ ;  /* 0x0000000a040a7290 */ /* 0x000fc6000fffe03f */
[----:B-1----:R-:W1:Y:S01]  /*ac60*/  SHFL.IDX PT, R4, R217, RZ, 0x1f ;  /* 0x00001fffd9047589 */ /* 0x002e6200000e0000 */
[----:B------:R-:W-:Y:S06]  /*ac70*/  BAR.ARV 0x1, 0x120 ;  /* 0x0044800000007b1d */ /* 0x000fec0000002000 */
[----:B------:R-:W-:Y:S01]  /*ac80*/  @!P0 STG.E desc[UR12][R2.64], R157 ;  /* 0x0000009d02008986 */ /* 0x000fe2000c10190c */
[----:B-1----:R-:W-:-:S03]  /*ac90*/  ISETP.NE.AND P0, PT, R4, 0x7, PT ;  /* 0x000000070400780c */ /* 0x002fc60003f05270 */
[----:B------:R1:W-:Y:S02]  /*aca0*/  @!P2 STG.E desc[UR12][R2.64+0x20], R23 ;  /* 0x000020170200a986 */ /* 0x0003e4000c10190c */
[----:B-1----:R-:W-:-:S08]  /*acb0*/  IMAD.U32 R23, RZ, RZ, UR10 ;  /* 0x0000000aff177e24 */ /* 0x002fd0000f8e00ff */
[----:B------:R-:W-:Y:S05]  /*acc0*/  @P0 BRA `(.L_x_29) ;  /* 0x0000000000800947 */ /* 0x000fea0003800000 */
[----:B------:R-:W-:Y:S01]  /*acd0*/  BAR.SYNC.DEFER_BLOCKING 0x1, 0x120 ;  /* 0x0044800000007b1d */ /* 0x000fe20000010000 */
[----:B------:R-:W-:-:S05]  /*ace0*/  ELECT P0, URZ, PT ;  /* 0x00000000003f782f */ /* 0x000fca0003800000 */
[----:B------:R-:W-:Y:S08]  /*acf0*/  BSSY B0, `(.L_x_29) ;  /* 0x000001d000007945 */ /* 0x000ff00003800000 */
[----:B------:R-:W-:Y:S05]  /*ad00*/  @!P0 BRA `(.L_x_30) ;  /* 0x00000000006c8947 */ /* 0x000fea0003800000 */
[----:B------:R-:W-:Y:S01]  /*ad10*/  ULDC.64 UR10, c[0x0][0x198] ;  /* 0x00006600000a7ab9 */ /* 0x000fe20000000a00 */
[----:B------:R-:W-:Y:S02]  /*ad20*/  UIADD3 UR6, UR61, 0x4000, URZ ;  /* 0x000040003d067890 */ /* 0x000fe4000fffe03f */
[----:B------:R-:W-:Y:S02]  /*ad30*/  UIADD3 UR4, UP0, UR10, 0x9f0, URZ ;  /* 0x000009f00a047890 */ /* 0x000fe4000ff1e03f */
[----:B------:R-:W-:Y:S02]  /*ad40*/  UIADD3 UR8, UR61, 0x8000, URZ ;  /* 0x000080003d087890 */ /* 0x000fe4000fffe03f */
[----:B------:R-:W-:Y:S01]  /*ad50*/  UIADD3.X UR5, URZ, UR11, URZ, UP0, !UPT ;  /* 0x0000000b3f057290 */ /* 0x000fe200087fe43f */
[----:B------:R-:W-:Y:S01]  /*ad60*/  UMOV UR33, URZ ;  /* 0x0000003f00217c82 */ /* 0x000fe20008000000 */
[----:B------:R-:W-:Y:S01]  /*ad70*/  UMOV UR37, URZ ;  /* 0x0000003f00257c82 */ /* 0x000fe20008000000 */
[----:B------:R-:W-:Y:S01]  /*ad80*/  UMOV UR32, UR61 ;  /* 0x0000003d00207c82 */ /* 0x000fe20008000000 */
[----:B------:R-:W-:Y:S01]  /*ad90*/  UMOV UR7, 0x40 ;  /* 0x0000004000077882 */ /* 0x000fe20000000000 */
[----:B------:R-:W-:-:S04]  /*ada0*/  UIADD3 UR9, UR61, 0xc000, URZ ;  /* 0x0000c0003d097890 */ /* 0x000fc8000fffe03f */
[----:B------:R1:W-:Y:S02]  /*adb0*/  UTMASTG.5D [UR32], [UR4] ;  /* 0x00000020040073b5 */ /* 0x0003e40008020000 */
[----:B-1----:R-:W-:Y:S01]  /*adc0*/  UMOV UR32, UR6 ;  /* 0x0000000600207c82 */ /* 0x002fe20008000000 */
[----:B------:R-:W-:Y:S01]  /*add0*/  UMOV UR33, UR7 ;  /* 0x0000000700217c82 */ /* 0x000fe20008000000 */
[----:B------:R-:W-:Y:S01]  /*ade0*/  UMOV UR6, 0x80 ;  /* 0x0000008000067882 */ /* 0x000fe20000000000 */
[----:B------:R1:W-:Y:S02]  /*adf0*/  UTMASTG.5D [UR32], [UR4] ;  /* 0x00000020040073b5 */ /* 0x0003e40008020000 */
[----:B-1----:R-:W-:Y:S01]  /*ae00*/  UMOV UR32, UR8 ;  /* 0x0000000800207c82 */ /* 0x002fe20008000000 */
[----:B------:R-:W-:Y:S01]  /*ae10*/  UMOV UR33, UR6 ;  /* 0x0000000600217c82 */ /* 0x000fe20008000000 */
[----:B------:R-:W-:Y:S01]  /*ae20*/  UMOV UR6, 0xc0 ;  /* 0x000000c000067882 */ /* 0x000fe20000000000 */
[----:B------:R1:W-:Y:S02]  /*ae30*/  UTMASTG.5D [UR32], [UR4] ;  /* 0x00000020040073b5 */ /* 0x0003e40008020000 */
[----:B-1----:R-:W-:Y:S01]  /*ae40*/  UMOV UR32, UR9 ;  /* 0x0000000900207c82 */ /* 0x002fe20008000000 */
[----:B------:R-:W-:Y:S01]  /*ae50*/  UMOV UR33, UR6 ;  /* 0x0000000600217c82 */ /* 0x000fe20008000000 */
[----:B------:R-:W-:Y:S01]  /*ae60*/  UIADD3 UR6, UR61, 0x38820, URZ ;  /* 0x000388203d067890 */ /* 0x000fe2000fffe03f */
[----:B------:R1:W-:Y:S03]  /*ae70*/  UTMASTG.5D [UR32], [UR4] ;  /* 0x00000020040073b5 */ /* 0x0003e60008020000 */
[----:B------:R-:W-:Y:S01]  /*ae80*/  UPRMT UR6, URZ, 0x654, UR6 ;  /* 0x000006543f067896 */ /* 0x000fe20008000006 */
[----:B------:R0:W-:Y:S01]  /*ae90*/  UTMACMDFLUSH ;  /* 0x00000000000079b7 */ /* 0x0001e20000000000 */
[----:B------:R-:W-:-:S07]  /*aea0*/  DEPBAR.LE SB0, 0x0 ;  /* 0x000080000000791a */ /* 0x000fce0000000000 */
[----:B-1----:R-:W-:Y:S03]  /*aeb0*/  SYNCS.ARRIVE.TRANS64.RED.A1T0 RZ, [UR6], RZ ;  /* 0x000000ffffff79a7 */ /* 0x002fe60008100406 */
.L_x_30:
[----:B------:R-:W-:Y:S05]  /*aec0*/  BSYNC B0 ;  /* 0x0000000000007941 */ /* 0x000fea0003800000 */
.L_x_29:
[----:B------:R-:W1:Y:S01]  /*aed0*/  LDC R0, c[0x0][0xda4] ;  /* 0x00036900ff007b82 */ /* 0x000e620000000800 */
[----:B------:R-:W-:Y:S01]  /*aee0*/  R2UR UR6, R23 ;  /* 0x00000000170672ca */ /* 0x000fe200000e0000 */
[----:B------:R-:W-:Y:S01]  /*aef0*/  UIADD3 UR38, UR38, 0x1, URZ ;  /* 0x0000000126267890 */ /* 0x000fe2000fffe03f */
[----:B------:R-:W-:Y:S01]  /*af00*/  R2UR UR5, R18 ;  /* 0x00000000120572ca */ /* 0x000fe200000e0000 */
[----:B------:R-:W-:Y:S02]  /*af10*/  VIADD R212, R212, 0x1 ;  /* 0x00000001d4d47836 */ /* 0x000fe40000000000 */
[----:B------:R-:W-:-:S04]  /*af20*/  UISETP.NE.AND UP0, UPT, UR38, 0x2, UPT ;  /* 0x000000022600788c */ /* 0x000fc8000bf05270 */
[----:B------:R-:W-:Y:S02]  /*af30*/  USEL UR4, URZ, 0x1, UP0 ;  /* 0x000000013f047887 */ /* 0x000fe40008000000 */
[----:B------:R-:W-:-:S04]  /*af40*/  USEL UR38, UR38, URZ, UP0 ;  /* 0x0000003f26267287 */ /* 0x000fc80008000000 */
[----:B------:R-:W-:-:S06]  /*af50*/  ULOP3.LUT UR5, UR5, UR4, URZ, 0x3c, !UPT ;  /* 0x0000000405057292 */ /* 0x000fcc000f8e3c3f */
[----:B------:R-:W-:Y:S02]  /*af60*/  MOV R18, UR5 ;  /* 0x0000000500127c02 */ /* 0x000fe40008000f00 */
[----:B-1----:R-:W-:-:S13]  /*af70*/  ISETP.LE.AND P0, PT, R0, UR6, PT ;  /* 0x0000000600007c0c */ /* 0x002fda000bf03270 */
[----:B------:R-:W-:Y:S05]  /*af80*/  @!P0 BRA `(.L_x_31) ;  /* 0xffffff5c006c8947 */ /* 0x000fea000383ffff */
[----:B------:R-:W-:Y:S05]  /*af90*/  EXIT ;  /* 0x000000000000794d */ /* 0x000fea0003800000 */
.L_x_7:
[----:B------:R-:W-:-:S08]  /*afa0*/  NOP ;  /* 0x0000000000007918 */ /* 0x000fd00000000000 */
[----:B-1----:R-:W1:-:S00]  /*afb0*/  USETMAXREG.DEALLOC.CTAPOOL 0x18 ;  /* 0x00000018000079c8 */ /* 0x002e4000080e0500 */
[----:B-1----:R-:W-:-:S06]  /*afc0*/  LOP3.LUT R0, R0, 0x3, RZ, 0xc0, !PT ;  /* 0x0000000300007812 */ /* 0x002fcc00078ec0ff */
[----:B------:R-:W1:Y:S02]  /*afd0*/  SHFL.IDX PT, R0, R0, RZ, 0x1f ;  /* 0x00001fff00007589 */ /* 0x000e6400000e0000 */
[----:B-1----:R-:W-:-:S13]  /*afe0*/  ISETP.NE.AND P0, PT, R0, RZ, PT ;  /* 0x000000ff0000720c */ /* 0x002fda0003f05270 */
[----:B--2---:R-:W-:Y:S05]  /*aff0*/  @P0 EXIT ;  /* 0x000000000000094d */ /* 0x004fea0003800000 */
[----:B------:R-:W1:Y:S01]  /*b000*/  S2UR UR4, SR_CTAID.X ;  /* 0x00000000000479c3 */ /* 0x000e620000002500 */
[----:B------:R-:W-:Y:S01]  /*b010*/  IMAD.MOV.U32 R16, RZ, RZ, RZ ;  /* 0x000000ffff107224 */ /* 0x000fe200078e00ff */
[----:B------:R-:W-:Y:S01]  /*b020*/  MOV R19, 0x1 ;  /* 0x0000000100137802 */ /* 0x000fe20000000f00 */
[----:B------:R-:W-:-:S05]  /*b030*/  IMAD.MOV.U32 R2, RZ, RZ, 0x1 ;  /* 0x00000001ff027424 */ /* 0x000fca00078e00ff */
[----:B------:R-:W1:Y:S02]  /*b040*/  LDC R0, c[0x0][0xda4] ;  /* 0x00036900ff007b82 */ /* 0x000e640000000800 */
[----:B-1----:R-:W-:-:S13]  /*b050*/  ISETP.LE.AND P0, PT, R0, UR4, PT ;  /* 0x0000000400007c0c */ /* 0x002fda000bf03270 */
[----:B------:R-:W-:Y:S05]  /*b060*/  @P0 BRA `(.L_x_32) ;  /* 0x0000003000940947 */ /* 0x000fea0003800000 */
[----:B------:R-:W-:Y:S01]  /*b070*/  IMAD.U32 R0, RZ, RZ, UR4 ;  /* 0x00000004ff007e24 */ /* 0x000fe2000f8e00ff */
[----:B------:R-:W-:Y:S01]  /*b080*/  MOV R19, 0x1 ;  /* 0x0000000100137802 */ /* 0x000fe20000000f00 */
[----:B------:R-:W-:Y:S01]  /*b090*/  IMAD.MOV.U32 R16, RZ, RZ, RZ ;  /* 0x000000ffff107224 */ /* 0x000fe200078e00ff */
[----:B------:R-:W-:Y:S01]  /*b0a0*/  ULDC.64 UR36, c[0x0][0x198] ;  /* 0x0000660000247ab9 */ /* 0x000fe20000000a00 */
[----:B------:R-:W-:Y:S01]  /*b0b0*/  ULDC UR38, c[0x0][0xc] ;  /* 0x0000030000267ab9 */ /* 0x000fe20000000800 */
[----:B------:R1:W-:Y:S04]  /*b0c0*/  STL [R1+0x10], R0 ;  /* 0x0000100001007387 */ /* 0x0003e80000100800 */
[----:B------:R1:W-:Y:S02]  /*b0d0*/  STL [R1+0x18], RZ ;  /* 0x000018ff01007387 */ /* 0x0003e40000100800 */
.L_x_77:
[----:B------:R-:W2:Y:S01]  /*b0e0*/  LDL R2, [R1+0x10] ;  /* 0x0000100001027983 */ /* 0x000ea20000100800 */
[----:B-1----:R-:W1:Y:S01]  /*b0f0*/  LDC R0, c[0x0][0xda8] ;  /* 0x00036a00ff007b82 */ /* 0x002e620000000800 */
[----:B------:R-:W-:Y:S05]  /*b100*/  YIELD ;  /* 0x0000000000007946 */ /* 0x000fea0003800000 */
[----:B------:R-:W3:Y:S01]  /*b110*/  S2R R5, SR_CgaCtaId ;  /* 0x0000000000057919 */ /* 0x000ee20000008800 */
[----:B------:R-:W-:Y:S01]  /*b120*/  ULDC.64 UR4, c[0x0][0x3f8] ;  /* 0x0000fe0000047ab9 */ /* 0x000fe20000000a00 */
[----:B------:R-:W4:Y:S01]  /*b130*/  LDC R18, c[0x0][0xdb4] ;  /* 0x00036d00ff127b82 */ /* 0x000f220000000800 */
[----:B------:R-:W-:-:S03]  /*b140*/  UISETP.NE.U32.AND UP0, UPT, UR4, URZ, UPT ;  /* 0x0000003f0400728c */ /* 0x000fc6000bf05070 */
[----:B------:R-:W-:Y:S01]  /*b150*/  ULDC UR4, c[0x0][0x404] ;  /* 0x0001010000047ab9 */ /* 0x000fe20000000800 */
[----:B------:R-:W-:-:S04]  /*b160*/  UISETP.NE.AND.EX UP0, UPT, UR5, URZ, UPT, UP0 ;  /* 0x0000003f0500728c */ /* 0x000fc8000bf05300 */
[----:B------:R-:W-:Y:S01]  /*b170*/  USEL UR4, UR4, 0x1, UP0 ;  /* 0x0000000104047887 */ /* 0x000fe20008000000 */
[----:B-1----:R-:W-:Y:S02]  /*b180*/  ISETP.NE.AND P0, PT, R0, 0x1, PT ;  /* 0x000000010000780c */ /* 0x002fe40003f05270 */
[----:B----4-:R-:W-:-:S11]  /*b190*/  ISETP.NE.AND P1, PT, R18, 0x1, PT ;  /* 0x000000011200780c */ /* 0x010fd60003f25270 */
[----:B------:R-:W2:Y:S08]  /*b1a0*/  @P0 LDC R0, c[0x0][0xdac] ;  /* 0x00036b00ff000b82 */ /* 0x000eb00000000800 */
[----:B------:R-:W1:Y:S01]  /*b1b0*/  @P0 LDC R3, c[0x0][0xdb0] ;  /* 0x00036c00ff030b82 */ /* 0x000e620000000800 */
[----:B--2---:R-:W-:-:S04]  /*b1c0*/  @P0 IMAD.HI.U32 R0, R2, R0, RZ ;  /* 0x0000000002000227 */ /* 0x004fc800078e00ff */
[----:B------:R-:W-:Y:S01]  /*b1d0*/  IMAD.MOV.U32 R4, RZ, RZ, R2 ;  /* 0x000000ffff047224 */ /* 0x000fe200078e0002 */
[----:B-1----:R-:W-:Y:S02]  /*b1e0*/  @P0 SHF.R.U32.HI R4, RZ, R3, R0 ;  /* 0x00000003ff040219 */ /* 0x002fe40000011600 */
[----:B------:R-:W1:Y:S03]  /*b1f0*/  LDC R0, c[0x0][0x2e0] ;  /* 0x0000b800ff007b82 */ /* 0x000e660000000800 */
[----:B------:R-:W-:Y:S01]  /*b200*/  IMAD.MOV.U32 R17, RZ, RZ, R4 ;  /* 0x000000ffff117224 */ /* 0x000fe200078e0004 */
[----:B------:R2:W-:Y:S04]  /*b210*/  STL [R1+0x8], R4 ;  /* 0x0000080401007387 */ /* 0x0005e80000100800 */
[----:B------:R-:W4:Y:S01]  /*b220*/  @P1 LDC.64 R2, c[0x0][0xdb8] ;  /* 0x00036e00ff021b82 */ /* 0x000f220000000a00 */
[----:B-1----:R-:W-:Y:S01]  /*b230*/  IMAD R7, R0, UR4, RZ ;  /* 0x0000000400077c24 */ /* 0x002fe2000f8e02ff */
[----:B------:R-:W-:-:S04]  /*b240*/  MOV R0, 0x400 ;  /* 0x0000040000007802 */ /* 0x000fc80000000f00 */
[----:B---3--:R-:W-:Y:S01]  /*b250*/  LEA R6, R5, R0, 0x18 ;  /* 0x0000000005067211 */ /* 0x008fe200078ec0ff */
[----:B------:R2:W-:Y:S01]  /*b260*/  STL [R1+0x14], R7 ;  /* 0x0000140701007387 */ /* 0x0005e20000100800 */
[----:B------:R-:W-:Y:S01]  /*b270*/  IADD3 R0, R7, 0x4f, RZ ;  /* 0x0000004f07007810 */ /* 0x000fe20007ffe0ff */
[----:B----4-:R-:W-:Y:S02]  /*b280*/  @P1 IMAD.HI.U32 R2, R4, R2, RZ ;  /* 0x0000000204021227 */ /* 0x010fe400078e00ff */
[----:B------:R2:W-:Y:S02]  /*b290*/  STL [R1+0x4], R6 ;  /* 0x0000040601007387 */ /* 0x0005e40000100800 */
[----:B------:R-:W-:Y:S01]  /*b2a0*/  IMAD.HI R0, R0, 0x66666667, RZ ;  /* 0x6666666700007827 */ /* 0x000fe200078e02ff */
[----:B------:R-:W-:-:S03]  /*b2b0*/  @P1 SHF.R.U32.HI R17, RZ, R3, R2 ;  /* 0x00000003ff111219 */ /* 0x000fc60000011602 */
[----:B------:R-:W-:Y:S02]  /*b2c0*/  VIADD R2, R6, 0x24400 ;  /* 0x0002440006027836 */ /* 0x000fe40000000000 */
[----:B------:R-:W-:-:S03]  /*b2d0*/  IMAD.MOV R3, RZ, RZ, -R17 ;  /* 0x000000ffff037224 */ /* 0x000fc600078e0a11 */
[----:B------:R-:W-:Y:S01]  /*b2e0*/  LOP3.LUT P0, RZ, R2, 0x3ff, RZ, 0xc0, !PT ;  /* 0x000003ff02ff7812 */ /* 0x000fe2000780c0ff */
[----:B------:R-:W-:Y:S01]  /*b2f0*/  IMAD R18, R18, R3, R4 ;  /* 0x0000000312127224 */ /* 0x000fe200078e0204 */
[----:B------:R-:W-:-:S04]  /*b300*/  SHF.R.U32.HI R3, RZ, 0x1f, R0 ;  /* 0x0000001fff037819 */ /* 0x000fc80000011600 */
[----:B------:R-:W-:-:S05]  /*b310*/  LEA.HI.SX32 R0, R0, R3, 0x1b ;  /* 0x0000000300007211 */ /* 0x000fca00078fdaff */
[----:B------:R2:W-:Y:S02]  /*b320*/  STL [R1+0xc], R0 ;  /* 0x00000c0001007387 */ /* 0x0005e40000100800 */
[----:B------:R-:W-:Y:S05]  /*b330*/  @!P0 BRA `(.L_x_33) ;  /* 0x0000000000408947 */ /* 0x000fea0003800000 */
[----:B------:R-:W-:Y:S01]  /*b340*/  MOV R2, 0x0 ;  /* 0x0000000000027802 */ /* 0x000fe20000000f00 */
[----:B------:R-:W-:Y:S01]  /*b350*/  ULDC.64 UR6, c[0x4][0x1b8] ;  /* 0x01006e0000067ab9 */ /* 0x000fe20000000a00 */
[----:B------:R-:W-:Y:S01]  /*b360*/  ULDC.64 UR8, c[0x4][0x1c0] ;  /* 0x0100700000087ab9 */ /* 0x000fe20000000a00 */
[----:B------:R-:W-:Y:S01]  /*b370*/  ULDC.64 UR4, c[0x4][0x118] ;  /* 0x0100460000047ab9 */ /* 0x000fe20000000a00 */
[----:B--2---:R-:W-:Y:S01]  /*b380*/  MOV R4, UR6 ;  /* 0x0000000600047c02 */ /* 0x004fe20008000f00 */
[----:B------:R-:W-:Y:S01]  /*b390*/  IMAD.U32 R5, RZ, RZ, UR7 ;  /* 0x00000007ff057e24 */ /* 0x000fe2000f8e00ff */
[----:B------:R-:W1:Y:S01]  /*b3a0*/  LDC.64 R2, c[0x4][R2] ;  /* 0x0100000002027b82 */ /* 0x000e620000000a00 */
[----:B------:R-:W-:Y:S01]  /*b3b0*/  IMAD.U32 R6, RZ, RZ, UR8 ;  /* 0x00000008ff067e24 */ /* 0x000fe2000f8e00ff */
[----:B------:R-:W-:Y:S01]  /*b3c0*/  MOV R7, UR9 ;  /* 0x0000000900077c02 */ /* 0x000fe20008000f00 */
[----:B------:R-:W-:Y:S01]  /*b3d0*/  IMAD.U32 R10, RZ, RZ, UR4 ;  /* 0x00000004ff0a7e24 */ /* 0x000fe2000f8e00ff */
[----:B------:R-:W-:Y:S01]  /*b3e0*/  MOV R8, 0x70 ;  /* 0x0000007000087802 */ /* 0x000fe20000000f00 */
[----:B------:R-:W-:-:S02]  /*b3f0*/  IMAD.U32 R11, RZ, RZ, UR5 ;  /* 0x00000005ff0b7e24 */ /* 0x000fc4000f8e00ff */
[----:B------:R-:W-:Y:S02]  /*b400*/  IMAD.MOV.U32 R12, RZ, RZ, 0x1 ;  /* 0x00000001ff0c7424 */ /* 0x000fe400078e00ff */
[----:B------:R-:W-:-:S07]  /*b410*/  IMAD.MOV.U32 R13, RZ, RZ, RZ ;  /* 0x000000ffff0d7224 */ /* 0x000fce00078e00ff */
[----:B------:R-:W-:-:S07]  /*b420*/  LEPC R20, `(.L_x_33) ;  /* 0x000000001014794e */ /* 0x000fce0000000000 */
[----:B-1----:R-:W-:Y:S05]  /*b430*/  CALL.ABS.NOINC R2 ;  /* 0x0000000002007343 */ /* 0x002fea0003c00000 */
.L_x_33:
[----:B------:R-:W2:Y:S02]  /*b440*/  LDL R2, [R1+0x4] ;  /* 0x0000040001027983 */ /* 0x000ea40000100800 */
[----:B--2---:R-:W-:-:S04]  /*b450*/  IADD3 R0, R2, 0x400, RZ ;  /* 0x0000040002007810 */ /* 0x004fc80007ffe0ff */
[----:B------:R-:W-:-:S13]  /*b460*/  LOP3.LUT P0, RZ, R0, 0x3ff, RZ, 0xc0, !PT ;  /* 0x000003ff00ff7812 */ /* 0x000fda000780c0ff */
[----:B------:R-:W-:Y:S05]  /*b470*/  @!P0 BRA `(.L_x_34) ;  /* 0x0000000000808947 */ /* 0x000fea0003800000 */
[----:B------:R-:W-:Y:S01]  /*b480*/  MOV R0, 0x0 ;  /* 0x0000000000007802 */ /* 0x000fe20000000f00 */
[----:B------:R-:W-:Y:S01]  /*b490*/  ULDC.64 UR6, c[0x4][0x1b8] ;  /* 0x01006e0000067ab9 */ /* 0x000fe20000000a00 */
[----:B------:R-:W-:Y:S01]  /*b4a0*/  ULDC.64 UR8, c[0x4][0x1c0] ;  /* 0x0100700000087ab9 */ /* 0x000fe20000000a00 */
[----:B------:R-:W-:Y:S01]  /*b4b0*/  ULDC.64 UR4, c[0x4][0x120] ;  /* 0x0100480000047ab9 */ /* 0x000fe20000000a00 */
[----:B------:R1:W2:Y:S01]  /*b4c0*/  LDC.64 R2, c[0x4][R0] ;  /* 0x0100000000027b82 */ /* 0x0002a20000000a00 */
[----:B------:R-:W-:Y:S01]  /*b4d0*/  IMAD.U32 R4, RZ, RZ, UR6 ;  /* 0x00000006ff047e24 */ /* 0x000fe2000f8e00ff */
[----:B------:R-:W-:Y:S01]  /*b4e0*/  MOV R6, UR8 ;  /* 0x0000000800067c02 */ /* 0x000fe20008000f00 */
[----:B------:R-:W-:Y:S01]  /*b4f0*/  IMAD.U32 R5, RZ, RZ, UR7 ;  /* 0x00000007ff057e24 */ /* 0x000fe2000f8e00ff */
[----:B------:R-:W-:Y:S01]  /*b500*/  MOV R11, UR5 ;  /* 0x00000005000b7c02 */ /* 0x000fe20008000f00 */
[----:B------:R-:W-:Y:S01]  /*b510*/  IMAD.U32 R7, RZ, RZ, UR9 ;  /* 0x00000009ff077e24 */ /* 0x000fe2000f8e00ff */
[----:B------:R-:W-:Y:S01]  /*b520*/  MOV R13, RZ ;  /* 0x000000ff000d7202 */ /* 0x000fe20000000f00 */
[----:B------:R-:W-:-:S02]  /*b530*/  IMAD.U32 R10, RZ, RZ, UR4 ;  /* 0x00000004ff0a7e24 */ /* 0x000fc4000f8e00ff */
[----:B------:R-:W-:Y:S02]  /*b540*/  IMAD.MOV.U32 R8, RZ, RZ, 0x70 ;  /* 0x00000070ff087424 */ /* 0x000fe400078e00ff */
[----:B-1----:R-:W-:-:S07]  /*b550*/  IMAD.MOV.U32 R12, RZ, RZ, 0x1 ;  /* 0x00000001ff0c7424 */ /* 0x002fce00078e00ff */
[----:B------:R-:W-:-:S07]  /*b560*/  LEPC R20, `(.L_x_35) ;  /* 0x000000001014794e */ /* 0x000fce0000000000 */
[----:B--2---:R-:W-:Y:S05]  /*b570*/  CALL.ABS.NOINC R2 ;  /* 0x0000000002007343 */ /* 0x004fea0003c00000 */
.L_x_35:
[----:B------:R-:W-:Y:S01]  /*b580*/  MOV R2, 0x0 ;  /* 0x0000000000027802 */ /* 0x000fe20000000f00 */
[----:B------:R-:W-:Y:S01]  /*b590*/  ULDC.64 UR6, c[0x4][0x1b8] ;  /* 0x01006e0000067ab9 */ /* 0x000fe20000000a00 */
[----:B------:R-:W-:Y:S01]  /*b5a0*/  ULDC.64 UR8, c[0x4][0x1c0] ;  /* 0x0100700000087ab9 */ /* 0x000fe20000000a00 */
[----:B------:R-:W-:Y:S01]  /*b5b0*/  ULDC.64 UR4, c[0x4][0x128] ;  /* 0x01004a0000047ab9 */ /* 0x000fe20000000a00 */
[----:B------:R-:W-:Y:S01]  /*b5c0*/  IMAD.U32 R4, RZ, RZ, UR6 ;  /* 0x00000006ff047e24 */ /* 0x000fe2000f8e00ff */
[----:B------:R-:W-:Y:S01]  /*b5d0*/  MOV R6, UR8 ;  /* 0x0000000800067c02 */ /* 0x000fe20008000f00 */
[----:B------:R-:W1:Y:S01]  /*b5e0*/  LDC.64 R2, c[0x4][R2] ;  /* 0x0100000002027b82 */ /* 0x000e620000000a00 */
[----:B------:R-:W-:Y:S01]  /*b5f0*/  IMAD.U32 R5, RZ, RZ, UR7 ;  /* 0x00000007ff057e24 */ /* 0x000fe2000f8e00ff */
[----:B------:R-:W-:Y:S01]  /*b600*/  MOV R11, UR5 ;  /* 0x00000005000b7c02 */ /* 0x000fe20008000f00 */
[----:B------:R-:W-:Y:S01]  /*b610*/  IMAD.U32 R7, RZ, RZ, UR9 ;  /* 0x00000009ff077e24 */ /* 0x000fe2000f8e00ff */
[----:B------:R-:W-:Y:S01]  /*b620*/  MOV R13, RZ ;  /* 0x000000ff000d7202 */ /* 0x000fe20000000f00 */
[----:B------:R-:W-:-:S02]  /*b630*/  IMAD.U32 R10, RZ, RZ, UR4 ;  /* 0x00000004ff0a7e24 */ /* 0x000fc4000f8e00ff */
[----:B------:R-:W-:Y:S02]  /*b640*/  IMAD.MOV.U32 R8, RZ, RZ, 0x70 ;  /* 0x00000070ff087424 */ /* 0x000fe400078e00ff */
[----:B------:R-:W-:-:S07]  /*b650*/  IMAD.MOV.U32 R12, RZ, RZ, 0x1 ;  /* 0x00000001ff0c7424 */ /* 0x000fce00078e00ff */
[----:B------:R-:W-:-:S07]  /*b660*/  LEPC R20, `(.L_x_34) ;  /* 0x000000001014794e */ /* 0x000fce0000000000 */
[----:B-1----:R-:W-:Y:S05]  /*b670*/  CALL.ABS.NOINC R2 ;  /* 0x0000000002007343 */ /* 0x002fea0003c00000 */
.L_x_34:
[----:B------:R-:W1:Y:S01]  /*b680*/  LDC R0, c[0x0][0x428] ;  /* 0x00010a00ff007b82 */ /* 0x000e620000000800 */
[----:B------:R-:W-:Y:S01]  /*b690*/  ULDC.64 UR4, c[0x0][0x9f8] ;  /* 0x00027e0000047ab9 */ /* 0x000fe20000000a00 */
[----:B------:R-:W2:Y:S01]  /*b6a0*/  LDL.LU R7, [R1+0x8] ;  /* 0x0000080001077983 */ /* 0x000ea20000300800 */
[----:B------:R-:W-:Y:S01]  /*b6b0*/  ISETP.NE.U32.AND P0, PT, RZ, UR4, PT ;  /* 0x00000004ff007c0c */ /* 0x000fe2000bf05070 */
[----:B------:R-:W-:Y:S01]  /*b6c0*/  IMAD.MOV.U32 R4, RZ, RZ, R18 ;  /* 0x000000ffff047224 */ /* 0x000fe200078e0012 */
[----:B------:R-:W-:Y:S01]  /*b6d0*/  ULDC.64 UR6, c[0x0][0x208] ;  /* 0x0000820000067ab9 */ /* 0x000fe20000000a00 */
[----:B------:R-:W3:Y:S01]  /*b6e0*/  LDL R6, [R1+0x10] ;  /* 0x0000100001067983 */ /* 0x000ee20000100800 */
[----:B------:R-:W-:Y:S01]  /*b6f0*/  ISETP.NE.AND.EX P0, PT, RZ, UR5, PT, P0 ;  /* 0x00000005ff007c0c */ /* 0x000fe2000bf05300 */
[----:B------:R-:W-:Y:S01]  /*b700*/  ULDC UR4, c[0x0][0xda8] ;  /* 0x00036a0000047ab9 */ /* 0x000fe20000000800 */
[----:B------:R-:W4:Y:S01]  /*b710*/  S2R R8, SR_TID.X ;  /* 0x0000000000087919 */ /* 0x000f220000002100 */
[----:B-1----:R-:W-:-:S13]  /*b720*/  ISETP.NE.AND P1, PT, R0, 0x1, PT ;  /* 0x000000010000780c */ /* 0x002fda0003f25270 */
[----:B------:R-:W1:Y:S01]  /*b730*/  @P1 LDC R3, c[0x0][0x42c] ;  /* 0x00010b00ff031b82 */ /* 0x000e620000000800 */
[----:B----4-:R-:W-:-:S07]  /*b740*/  LOP3.LUT R8, R8, 0x1f, RZ, 0xc0, !PT ;  /* 0x0000001f08087812 */ /* 0x010fce00078ec0ff */
[----:B------:R-:W4:Y:S01]  /*b750*/  @P1 LDC R5, c[0x0][0x430] ;  /* 0x00010c00ff051b82 */ /* 0x000f220000000800 */
[----:B-1----:R-:W-:-:S07]  /*b760*/  @P1 IMAD.HI.U32 R0, R18, R3, RZ ;  /* 0x0000000312001227 */ /* 0x002fce00078e00ff */
[----:B------:R-:W1:Y:S01]  /*b770*/  @P0 LDC.64 R2, c[0x0][0x9f8] ;  /* 0x00027e00ff020b82 */ /* 0x000e620000000a00 */
[----:B----4-:R-:W-:Y:S01]  /*b780*/  @P1 SHF.R.U32.HI R4, RZ, R5, R0 ;  /* 0x00000005ff041219 */ /* 0x010fe20000011600 */
[----:B------:R-:W-:Y:S02]  /*b790*/  IMAD.MOV.U32 R0, RZ, RZ, R17 ;  /* 0x000000ffff007224 */ /* 0x000fe400078e0011 */
[----:B-1----:R-:W-:-:S05]  /*b7a0*/  @P0 IMAD.WIDE R2, R17, 0x4, R2 ;  /* 0x0000000411020825 */ /* 0x002fca00078e0202 */
[----:B------:R1:W5:Y:S01]  /*b7b0*/  @P0 LDG.E R0, desc[UR6][R2.64] ;  /* 0x0000000602000981 */ /* 0x000362000c1e1900 */
[----:B------:R-:W-:-:S04]  /*b7c0*/  ISETP.NE.AND P1, PT, R8, RZ, PT ;  /* 0x000000ff0800720c */ /* 0x000fc80003f25270 */
[----:B------:R-:W-:-:S09]  /*b7d0*/  PLOP3.LUT P2, PT, P1, PT, PT, 0x8, 0x0 ;  /* 0x000000000000781c */ /* 0x000fd20000f4e170 */
[----:B------:R-:W-:-:S05]  /*b7e0*/  VOTEU.ALL UP1, P1 ;  /* 0x00000000003f7886 */ /* 0x000fca0000820000 */
[----:B------:R-:W-:-:S04]  /*b7f0*/  @!UP1 UIADD3 UR8, UP0, UR36, 0x270, URZ ;  /* 0x0000027024089890 */ /* 0x000fc8000ff1e03f */
[----:B------:R-:W-:-:S03]  /*b800*/  @!UP1 UIADD3.X UR9, URZ, UR37, URZ, UP0, !UPT ;  /* 0x000000253f099290 */ /* 0x000fc600087fe43f */
[----:B------:R-:W-:Y:S01]  /*b810*/  VOTEU.ALL UP0, P1 ;  /* 0x00000000003f7886 */ /* 0x000fe20000800000 */
[----:B--2---:R-:W-:-:S05]  /*b820*/  IADD3 R8, -R7, RZ, RZ ;  /* 0x000000ff07087210 */ /* 0x004fca0007ffe1ff */
[----:B---3--:R-:W-:-:S04]  /*b830*/  IMAD R8, R8, UR4, R6 ;  /* 0x0000000408087c24 */ /* 0x008fc8000f8e0206 */
[----:B-1----:R-:W-:-:S07]  /*b840*/  IMAD.SHL.U32 R8, R8, 0x80, RZ ;  /* 0x0000008008087824 */ /* 0x002fce00078e00ff */
.L_x_36:
[----:B------:R-:W-:Y:S02]  /*b850*/  PLOP3.LUT P0, PT, P0, P2, PT, 0xa2, 0x0 ;  /* 0x000000000000781c */ /* 0x000fe40000705472 */
[----:B------:R-:W-:Y:S01]  /*b860*/  @P2 R2UR P0, UR7, R17 ;  /* 0x00000000110722ca */ /* 0x000fe20000000000 */
[----:B------:R-:W-:-:S07]  /*b870*/  UMOV UR4, URZ ;  /* 0x0000003f00047c82 */ /* 0x000fce0008000000 */
[----:B------:R-:W-:Y:S02]  /*b880*/  PLOP3.LUT P0, PT, P0, P2, PT, 0xa2, 0x0 ;  /* 0x000000000000781c */ /* 0x000fe40000705472 */
[----:B------:R-:W-:-:S08]  /*b890*/  @P2 R2UR.OR P0, UR6, R18 ;  /* 0x00000000120622ca */ /* 0x000fd00000100000 */
[----:B------:R-:W-:Y:S02]  /*b8a0*/  PLOP3.LUT P0, PT, P0, P2, PT, 0xa2, 0x0 ;  /* 0x000000000000781c */ /* 0x000fe40000705472 */
[----:B------:R-:W-:-:S08]  /*b8b0*/  @P2 R2UR.OR P0, UR5, R8 ;  /* 0x00000000080522ca */ /* 0x000fd00000100000 */
[----:B------:R-:W-:-:S05]  /*b8c0*/  @P2 PLOP3.LUT P2, PT, P0, PT, PT, 0x80, 0x0 ;  /* 0x000000000000281c */ /* 0x000fca000074f070 */
[----:B------:R1:W-:Y:S08]  /*b8d0*/  @!UP0 UTMAPF.L2.4D [UR4], [UR8] ;  /* 0x00000004080085b8 */ /* 0x0003f00008018000 */
[----:B-1----:R-:W-:Y:S05]  /*b8e0*/  @P2 BRA.U.ANY `(.L_x_36) ;  /* 0xfffffffd00d82947 */ /* 0x002fea000393ffff */
[----:B------:R-:W-:Y:S01]  /*b8f0*/  PLOP3.LUT P2, PT, P1, PT, PT, 0x8, 0x0 ;  /* 0x000000000000781c */ /* 0x000fe20000f4e170 */
[----:B------:R-:W-:Y:S01]  /*b900*/  VOTEU.ALL UP0, P1 ;  /* 0x00000000003f7886 */ /* 0x000fe20000800000 */
[----:B------:R-:W-:-:S11]  /*b910*/  UMOV UR4, 0x40 ;  /* 0x0000004000047882 */ /* 0x000fd60000000000 */
.L_x_37:
[----:B------:R-:W-:Y:S02]  /*b920*/  PLOP3.LUT P0, PT, P0, P2, PT, 0xa2, 0x0 ;  /* 0x000000000000781c */ /* 0x000fe40000705472 */
[----:B------:R-:W-:-:S08]  /*b930*/  @P2 R2UR P0, UR7, R17 ;  /* 0x00000000110722ca */ /* 0x000fd00000000000 */
        /* <DEDUP_REMOVED lines=10> */
.L_x_38:
        /* <DEDUP_REMOVED lines=12> */
.L_x_39:
        /* <DEDUP_REMOVED lines=9> */
[----:B------:R-:W1:Y:S01]  /*bb30*/  LDC.64 R2, c[0x0][0x3f8] ;  /* 0x0000fe00ff027b82 */ /* 0x000e620000000a00 */
[----:B------:R-:W-:Y:S01]  /*bb40*/  UMOV UR4, 0xffffffff ;  /* 0xffffffff00047882 */ /* 0x000fe20000000000 */
[----:B-1----:R-:W-:-:S04]  /*bb50*/  ISETP.NE.U32.AND P0, PT, R2, RZ, PT ;  /* 0x000000ff0200720c */ /* 0x002fc80003f05070 */
[----:B------:R-:W-:-:S04]  /*bb60*/  ISETP.NE.AND.EX P0, PT, R3, RZ, PT, P0 ;  /* 0x000000ff0300720c */ /* 0x000fc80003f05300 */
[----:B-----5:R-:W-:Y:S01]  /*bb70*/  SEL R5, R0, RZ, !P0 ;  /* 0x000000ff00057207 */ /* 0x020fe20004000000 */
[----:B------:R-:W-:Y:S08]  /*bb80*/  BRA.DIV UR4, `(.L_x_40) ;  /* 0x0000002e04147947 */ /* 0x000ff0000b800000 */
.L_x_93:
[----:B------:R-:W2:Y:S01]  /*bb90*/  LDL R6, [R1+0xc] ;  /* 0x00000c0001067983 */ /* 0x000ea20000100800 */
[----:B------:R-:W-:Y:S01]  /*bba0*/  UMOV UR4, 0xffffffff ;  /* 0xffffffff00047882 */ /* 0x000fe20000000000 */
[----:B------:R-:W-:Y:S01]  /*bbb0*/  SHF.R.S32.HI R11, RZ, 0x1f, R0 ;  /* 0x0000001fff0b7819 */ /* 0x000fe20000011400 */
[----:B--2---:R-:W-:Y:S01]  /*bbc0*/  VIADD R10, R6, 0xffffffff ;  /* 0xffffffff060a7836 */ /* 0x004fe20000000000 */
[----:B------:R-:W-:Y:S06]  /*bbd0*/  BRA.DIV UR4, `(.L_x_41) ;  /* 0x0000002e04347947 */ /* 0x000fec000b800000 */
[----:B------:R-:W-:-:S13]  /*bbe0*/  ELECT P6, URZ, PT ;  /* 0x00000000003f782f */ /* 0x000fda00038c0000 */
.L_x_96:
[----:B------:R-:W-:Y:S05]  /*bbf0*/  @!P6 BRA `(.L_x_42) ;  /* 0x000000040030e947 */ /* 0x000fea0003800000 */
[----:B------:R1:W-:Y:S01]  /*bc00*/  STL [R1], R10 ;  /* 0x0000000a01007387 */ /* 0x0003e20000100800 */
[----:B------:R-:W-:Y:S01]  /*bc10*/  MOV R5, R0 ;  /* 0x0000000000057202 */ /* 0x000fe20000000f00 */
[----:B------:R-:W-:Y:S06]  /*bc20*/  @!P0 BRA `(.L_x_43) ;  /* 0x0000000000508947 */ /* 0x000fec0003800000 */
[----:B------:R-:W2:Y:S01]  /*bc30*/  LDC R9, c[0x0][0x41c] ;  /* 0x00010700ff097b82 */ /* 0x000ea20000000800 */
[----:B------:R-:W-:Y:S01]  /*bc40*/  IMAD.MOV.U32 R5, RZ, RZ, R10 ;  /* 0x000000ffff057224 */ /* 0x000fe200078e000a */
[----:B------:R-:W-:Y:S01]  /*bc50*/  ULDC.64 UR4, c[0x0][0x408] ;  /* 0x0001020000047ab9 */ /* 0x000fe20000000a00 */
[----:B------:R-:W-:Y:S01]  /*bc60*/  ULDC.64 UR6, c[0x0][0x208] ;  /* 0x0000820000067ab9 */ /* 0x000fe20000000a00 */
[----:B--2---:R-:W-:-:S13]  /*bc70*/  ISETP.NE.AND P1, PT, R9, 0x1, PT ;  /* 0x000000010900780c */ /* 0x004fda0003f25270 */
[----:B------:R-:W2:Y:S02]  /*bc80*/  @P1 LDC.64 R6, c[0x0][0x420] ;  /* 0x00010800ff061b82 */ /* 0x000ea40000000a00 */
[----:B--2---:R-:W-:-:S05]  /*bc90*/  @P1 IMAD.HI.U32 R6, R10, R6, RZ ;  /* 0x000000060a061227 */ /* 0x004fca00078e00ff */
[----:B------:R-:W-:-:S05]  /*bca0*/  @P1 SHF.R.U32.HI R5, RZ, R7, R6 ;  /* 0x00000007ff051219 */ /* 0x000fca0000011606 */
[----:B------:R-:W-:-:S04]  /*bcb0*/  IMAD.MOV R6, RZ, RZ, -R5 ;  /* 0x000000ffff067224 */ /* 0x000fc800078e0a05 */
[----:B------:R-:W-:Y:S02]  /*bcc0*/  IMAD R7, R9, R6, R10 ;  /* 0x0000000609077224 */ /* 0x000fe400078e020a */
[----:B------:R-:W-:-:S03]  /*bcd0*/  IMAD R6, R11, UR4, RZ ;  /* 0x000000040b067c24 */ /* 0x000fc6000f8e02ff */
[----:B------:R2:W-:Y:S01]  /*bce0*/  STL [R1], R7 ;  /* 0x0000000701007387 */ /* 0x0005e20000100800 */
[----:B------:R-:W-:Y:S01]  /*bcf0*/  IMAD R9, R0, UR5, R6 ;  /* 0x0000000500097c24 */ /* 0x000fe2000f8e0206 */
[----:B------:R-:W-:Y:S02]  /*bd00*/  MOV R6, R5 ;  /* 0x0000000500067202 */ /* 0x000fe40000000f00 */
[----:B--2---:R-:W-:-:S03]  /*bd10*/  SHF.R.S32.HI R7, RZ, 0x1f, R5 ;  /* 0x0000001fff077819 */ /* 0x004fc60000011405 */
[----:B------:R-:W-:-:S04]  /*bd20*/  IMAD.WIDE.U32 R6, R0, UR4, R6 ;  /* 0x0000000400067c25 */ /* 0x000fc8000f8e0006 */
[----:B------:R-:W-:Y:S01]  /*bd30*/  IMAD.IADD R5, R7, 0x1, R9 ;  /* 0x0000000107057824 */ /* 0x000fe200078e0209 */
[----:B------:R-:W-:-:S04]  /*bd40*/  LEA R12, P1, R6, R2, 0x2 ;  /* 0x00000002060c7211 */ /* 0x000fc800078210ff */
[----:B------:R-:W-:-:S05]  /*bd50*/  LEA.HI.X R13, R6, R3, R5, 0x2, P1 ;  /* 0x00000003060d7211 */ /* 0x000fca00008f1405 */
[----:B------:R2:W5:Y:S04]  /*bd60*/  LDG.E R5, desc[UR6][R12.64] ;  /* 0x000000060c057981 */ /* 0x000568000c1e1900 */
.L_x_43:
[----:B------:R-:W3:Y:S01]  /*bd70*/  S2R R7, SR_CgaCtaId ;  /* 0x0000000000077919 */ /* 0x000ee20000008800 */
[----:B------:R-:W-:-:S04]  /*bd80*/  MOV R6, 0x400 ;  /* 0x0000040000067802 */ /* 0x000fc80000000f00 */
[----:B---3--:R-:W-:Y:S02]  /*bd90*/  LEA R6, R7, R6, 0x18 ;  /* 0x0000000607067211 */ /* 0x008fe400078ec0ff */
[----:B------:R-:W-:-:S03]  /*bda0*/  SHF.L.U32 R7, R19, 0x1f, RZ ;  /* 0x0000001f13077819 */ /* 0x000fc600000006ff */
[----:B------:R-:W-:-:S04]  /*bdb0*/  IMAD R6, R16, 0x8, R6 ;  /* 0x0000000810067824 */ /* 0x000fc800078e0206 */
[----:B------:R-:W3:Y:S02]  /*bdc0*/  SYNCS.PHASECHK.TRANS64.TRYWAIT P1, [R6+URZ+0x38840], R7 ;  /* 0x03884007060075a7 */ /* 0x000ee4000802017f */
[----:B---3--:R-:W-:Y:S05]  /*bdd0*/  @!P1 BRA `(.L_x_44) ;  /* 0x0000002800d49947 */ /* 0x008fea0003800000 */
.L_x_97:
[----:B------:R-:W4:Y:S02]  /*bde0*/  S2R R9, SR_TID.X ;  /* 0x0000000000097919 */ /* 0x000f240000002100 */
[----:B----4-:R-:W-:-:S04]  /*bdf0*/  LOP3.LUT R9, R9, 0x7f, RZ, 0xc0, !PT ;  /* 0x0000007f09097812 */ /* 0x010fc800078ec0ff */
[----:B------:R-:W-:-:S13]  /*be00*/  ISETP.NE.AND P1, PT, R9, RZ, PT ;  /* 0x000000ff0900720c */ /* 0x000fda0003f25270 */
[----:B------:R-:W-:Y:S05]  /*be10*/  @P1 BRA `(.L_x_45) ;  /* 0x00000000001c1947 */ /* 0x000fea0003800000 */
[----:B------:R-:W4:Y:S01]  /*be20*/  S2R R9, SR_TID.X ;  /* 0x0000000000097919 */ /* 0x000f220000002100 */
[----:B---3--:R-:W-:-:S04]  /*be30*/  MOV R7, 0xa000 ;  /* 0x0000a00000077802 */ /* 0x008fc80000000f00 */
[----:B------:R3:W-:Y:S01]  /*be40*/  SYNCS.ARRIVE.TRANS64 RZ, [R6+URZ+0x38830], R7 ;  /* 0x0388300706ff79a7 */ /* 0x0007e2000800003f */
[----:B----4-:R-:W-:-:S04]  /*be50*/  LOP3.LUT R9, R9, 0x1f, RZ, 0xc0, !PT ;  /* 0x0000001f09097812 */ /* 0x010fc800078ec0ff */
[----:B------:R-:W-:-:S13]  /*be60*/  ISETP.NE.AND P1, PT, R9, RZ, PT ;  /* 0x000000ff0900720c */ /* 0x000fda0003f25270 */
[----:B---3--:R-:W-:Y:S05]  /*be70*/  @!P1 BRA `(.L_x_45) ;  /* 0x0000000000049947 */ /* 0x008fea0003800000 */
[----:B------:R-:W-:Y:S01]  /*be80*/  BPT.TRAP 0x1 ;  /* 0x000000040000795c */ /* 0x000fe20000300000 */
.L_x_45:
[----:B---3--:R-:W3:Y:S01]  /*be90*/  LDL R7, [R1] ;  /* 0x0000000001077983 */ /* 0x008ee20000100800 */
[----:B------:R-:W-:Y:S01]  /*bea0*/  MOV R9, 0x400 ;  /* 0x0000040000097802 */ /* 0x000fe20000000f00 */
[----:B--2---:R-:W2:Y:S01]  /*beb0*/  S2R R12, SR_CgaCtaId ;  /* 0x00000000000c7919 */ /* 0x004ea20000008800 */
[----:B------:R-:W-:Y:S01]  /*bec0*/  R2UR UR9, R6 ;  /* 0x00000000060972ca */ /* 0x000fe200000e0000 */
[----:B------:R-:W-:Y:S01]  /*bed0*/  UIADD3 UR4, UP0, UR36, 0x370, URZ ;  /* 0x0000037024047890 */ /* 0x000fe2000ff1e03f */
[----:B------:R-:W-:Y:S02]  /*bee0*/  R2UR UR12, R4 ;  /* 0x00000000040c72ca */ /* 0x000fe400000e0000 */
[----:B-----5:R-:W-:Y:S01]  /*bef0*/  R2UR UR13, R5 ;  /* 0x00000000050d72ca */ /* 0x020fe200000e0000 */
[----:B------:R-:W-:Y:S01]  /*bf00*/  UIADD3.X UR5, URZ, UR37, URZ, UP0, !UPT ;  /* 0x000000253f057290 */ /* 0x000fe200087fe43f */
[----:B--2---:R-:W-:-:S05]  /*bf10*/  LEA R9, R12, R9, 0x18 ;  /* 0x000000090c097211 */ /* 0x004fca00078ec0ff */
[----:B------:R-:W-:-:S05]  /*bf20*/  IMAD R6, R16, 0xa000, R9 ;  /* 0x0000a00010067824 */ /* 0x000fca00078e0209 */
[----:B------:R-:W-:Y:S01]  /*bf30*/  R2UR UR14, R6 ;  /* 0x00000000060e72ca */ /* 0x000fe200000e0000 */
[----:B------:R-:W-:Y:S01]  /*bf40*/  UIADD3 UR9, UR9, 0x38830, URZ ;  /* 0x0003883009097890 */ /* 0x000fe2000fffe03f */
[----:B------:R-:W-:Y:S01]  /*bf50*/  UMOV UR10, URZ ;  /* 0x0000003f000a7c82 */ /* 0x000fe20008000000 */
[----:B------:R-:W-:Y:S01]  /*bf60*/  UMOV UR6, 0x0 ;  /* 0x0000000000067882 */ /* 0x000fe20000000000 */
[----:B------:R-:W-:-:S09]  /*bf70*/  UMOV UR7, 0x14f00000 ;  /* 0x14f0000000077882 */ /* 0x000fd20000000000 */
[----:B------:R-:W-:Y:S02]  /*bf80*/  UIADD3 UR8, UR14, 0x24400, URZ ;  /* 0x000244000e087890 */ /* 0x000fe4000fffe03f */
[----:B------:R-:W-:Y:S02]  /*bf90*/  UIADD3 UR15, UR14, 0x26c00, URZ ;  /* 0x00026c000e0f7890 */ /* 0x000fe4000fffe03f */
[----:B------:R-:W-:Y:S01]  /*bfa0*/  UIADD3 UR17, UR14, 0x29400, URZ ;  /* 0x000294000e117890 */ /* 0x000fe2000fffe03f */
[----:B------:R-:W-:Y:S01]  /*bfb0*/  UMOV UR16, 0x40 ;  /* 0x0000004000107882 */ /* 0x000fe20000000000 */
[----:B------:R-:W-:-:S03]  /*bfc0*/  UIADD3 UR18, UR14, 0x2bc00, URZ ;  /* 0x0002bc000e127890 */ /* 0x000fc6000fffe03f */
[----:B------:R-:W-:Y:S01]  /*bfd0*/  UMOV UR14, 0x80 ;  /* 0x00000080000e7882 */ /* 0x000fe20000000000 */
[----:B---3--:R-:W-:-:S13]  /*bfe0*/  R2UR UR11, R7 ;  /* 0x00000000070b72ca */ /* 0x008fda00000e0000 */
[----:B------:R-:W-:-:S09]  /*bff0*/  UIMAD UR11, UR11, 0x50, URZ ;  /* 0x000000500b0b78a4 */ /* 0x000fd2000f8e023f */
[----:B------:R2:W-:Y:S02]  /*c000*/  UTMALDG.4D [UR8], [UR4], desc[UR6] ;  /* 0x00000608040075b4 */ /* 0x0005e40008019000 */
[----:B--2---:R-:W-:Y:S01]  /*c010*/  UMOV UR8, UR15 ;  /* 0x0000000f00087c82 */ /* 0x004fe20008000000 */
[----:B------:R-:W-:Y:S02]  /*c020*/  UMOV UR10, UR16 ;  /* 0x00000010000a7c82 */ /* 0x000fe40008000000 */
[----:B------:R2:W-:Y:S02]  /*c030*/  UTMALDG.4D [UR8], [UR4], desc[UR6] ;  /* 0x00000608040075b4 */ /* 0x0005e40008019000 */
[----:B--2---:R-:W-:Y:S01]  /*c040*/  UMOV UR8, UR17 ;  /* 0x0000001100087c82 */ /* 0x004fe20008000000 */
[----:B------:R-:W-:Y:S01]  /*c050*/  UMOV UR10, UR14 ;  /* 0x0000000e000a7c82 */ /* 0x000fe20008000000 */
[----:B------:R-:W-:Y:S01]  /*c060*/  UMOV UR14, 0xc0 ;  /* 0x000000c0000e7882 */ /* 0x000fe20000000000 */
[----:B------:R2:W-:Y:S02]  /*c070*/  UTMALDG.4D [UR8], [UR4], desc[UR6] ;  /* 0x00000608040075b4 */ /* 0x0005e40008019000 */
[----:B--2---:R-:W-:Y:S01]  /*c080*/  UMOV UR8, UR18 ;  /* 0x0000001200087c82 */ /* 0x004fe20008000000 */
[----:B------:R-:W-:-:S02]  /*c090*/  UMOV UR10, UR14 ;  /* 0x0000000e000a7c82 */ /* 0x000fc40008000000 */
[----:B------:R2:W-:Y:S02]  /*c0a0*/  UTMALDG.4D [UR8], [UR4], desc[UR6] ;  /* 0x00000608040075b4 */ /* 0x0005e40008019000 */
[----:B--2---:R-:W-:Y:S01]  /*c0b0*/  NOP ;  /* 0x0000000000007918 */ /* 0x004fe20000000000 */
.L_x_42:
[----:B------:R-:W2:Y:S01]  /*c0c0*/  LDL R13, [R1+0x18] ;  /* 0x00001800010d7983 */ /* 0x000ea20000100800 */
[----:B------:R-:W-:-:S03]  /*c0d0*/  MOV R9, 0x400 ;  /* 0x0000040000097802 */ /* 0x000fc60000000f00 */
[----:B------:R-:W3:Y:S01]  /*c0e0*/  LDL.LU R7, [R1+0x14] ;  /* 0x0000140001077983 */ /* 0x000ee20000300800 */
[----:B------:R-:W4:Y:S01]  /*c0f0*/  S2R R12, SR_CgaCtaId ;  /* 0x00000000000c7919 */ /* 0x000f220000008800 */
[----:B------:R-:W-:Y:S05]  /*c100*/  WARPSYNC.ALL ;  /* 0x0000000000007948 */ /* 0x000fea0003800000 */
[----:B------:R-:W-:-:S13]  /*c110*/  ELECT P1, URZ, PT ;  /* 0x00000000003f782f */ /* 0x000fda0003820000 */
[----:B------:R-:W-:Y:S01]  /*c120*/  @P1 R2UR UR13, R17 ;  /* 0x00000000110d12ca */ /* 0x000fe200000e0000 */
[----:B------:R-:W-:Y:S01]  /*c130*/  UIADD3 UR4, UP0, UR36, 0x270, URZ ;  /* 0x0000027024047890 */ /* 0x000fe2000ff1e03f */
[----:B------:R-:W-:Y:S02]  /*c140*/  @P1 R2UR UR12, R18 ;  /* 0x00000000120c12ca */ /* 0x000fe400000e0000 */
[----:B------:R-:W-:Y:S01]  /*c150*/  @P1 R2UR UR11, R8 ;  /* 0x00000000080b12ca */ /* 0x000fe200000e0000 */
[----:B------:R-:W-:Y:S01]  /*c160*/  UIADD3.X UR5, URZ, UR37, URZ, UP0, !UPT ;  /* 0x000000253f057290 */ /* 0x000fe200087fe43f */
[----:B----4-:R-:W-:-:S04]  /*c170*/  LEA R9, R12, R9, 0x18 ;  /* 0x000000090c097211 */ /* 0x010fc800078ec0ff */
[----:B------:R-:W-:Y:S01]  /*c180*/  R2UR UR30, R9 ;  /* 0x00000000091e72ca */ /* 0x000fe200000e0000 */
[----:B------:R-:W-:Y:S01]  /*c190*/  @P1 IMAD.MOV.U32 R6, RZ, RZ, 0x10000 ;  /* 0x00010000ff061424 */ /* 0x000fe200078e00ff */
[----:B------:R-:W-:Y:S01]  /*c1a0*/  BAR.SYNC.DEFER_BLOCKING 0x8, 0x120 ;  /* 0x0204800000007b1d */ /* 0x000fe20000010000 */
[----:B------:R-:W-:Y:S02]  /*c1b0*/  @P1 R2UR UR29, R17 ;  /* 0x00000000111d12ca */ /* 0x000fe400000e0000 */
[----:B------:R-:W-:-:S08]  /*c1c0*/  @P1 R2UR UR28, R18 ;  /* 0x00000000121c12ca */ /* 0x000fd000000e0000 */
[----:B------:R-:W-:Y:S02]  /*c1d0*/  UIADD3 UR8, UR30, 0x14400, URZ ;  /* 0x000144001e087890 */ /* 0x000fe4000fffe03f */
[----:B------:R-:W-:Y:S01]  /*c1e0*/  UIADD3 UR9, UR30, 0x38800, URZ ;  /* 0x000388001e097890 */ /* 0x000fe2000fffe03f */
[----:B------:R-:W-:Y:S01]  /*c1f0*/  @P1 R2UR UR27, R8 ;  /* 0x00000000081b12ca */ /* 0x000fe200000e0000 */
[----:B------:R-:W-:Y:S01]  /*c200*/  UMOV UR6, 0x0 ;  /* 0x0000000000067882 */ /* 0x000fe20000000000 */
[----:B------:R-:W-:Y:S01]  /*c210*/  UMOV UR7, 0x12f00000 ;  /* 0x12f0000000077882 */ /* 0x000fe20000000000 */
[----:B------:R-:W-:Y:S01]  /*c220*/  UMOV UR10, URZ ;  /* 0x0000003f000a7c82 */ /* 0x000fe20008000000 */
[----:B------:R-:W-:Y:S02]  /*c230*/  @P1 R2UR UR21, R17 ;  /* 0x00000000111512ca */ /* 0x000fe400000e0000 */
[----:B------:R-:W-:Y:S02]  /*c240*/  @P1 R2UR UR20, R18 ;  /* 0x00000000121412ca */ /* 0x000fe400000e0000 */
[----:B------:R-:W-:Y:S01]  /*c250*/  @P1 R2UR UR19, R8 ;  /* 0x00000000081312ca */ /* 0x000fe200000e0000 */
[----:B------:R2:W-:Y:S01]  /*c260*/  @P1 SYNCS.ARRIVE.TRANS64 RZ, [R9+URZ+0x38800], R6 ;  /* 0x0388000609ff19a7 */ /* 0x0005e2000800003f */
[----:B------:R4:W-:Y:S01]  /*c270*/  UTMALDG.4D [UR8], [UR4], desc[UR6] ;  /* 0x00000608040075b4 */ /* 0x0009e20008019000 */
[----:B------:R-:W-:-:S02]  /*c280*/  UIADD3 UR24, UR30, 0x18400, URZ ;  /* 0x000184001e187890 */ /* 0x000fc4000fffe03f */
[----:B------:R-:W-:Y:S01]  /*c290*/  UIADD3 UR16, UR30, 0x1c400, URZ ;  /* 0x0001c4001e107890 */ /* 0x000fe2000fffe03f */
[----:B------:R-:W-:Y:S01]  /*c2a0*/  UMOV UR14, 0x0 ;  /* 0x00000000000e7882 */ /* 0x000fe20000000000 */
[----:B------:R-:W-:Y:S01]  /*c2b0*/  UMOV UR15, 0x12f00000 ;  /* 0x12f00000000f7882 */ /* 0x000fe20000000000 */
[----:B------:R-:W-:Y:S01]  /*c2c0*/  UMOV UR26, 0x40 ;  /* 0x00000040001a7882 */ /* 0x000fe20000000000 */
[----:B------:R-:W-:Y:S01]  /*c2d0*/  UMOV UR25, UR9 ;  /* 0x0000000900197c82 */ /* 0x000fe20008000000 */
[----:B------:R-:W-:Y:S01]  /*c2e0*/  UMOV UR22, 0x0 ;  /* 0x0000000000167882 */ /* 0x000fe20000000000 */
[----:B------:R-:W-:Y:S01]  /*c2f0*/  UMOV UR23, 0x12f00000 ;  /* 0x12f0000000177882 */ /* 0x000fe20000000000 */
[----:B------:R-:W-:Y:S01]  /*c300*/  UMOV UR18, 0x80 ;  /* 0x0000008000127882 */ /* 0x000fe20000000000 */
[----:B------:R-:W-:Y:S01]  /*c310*/  UMOV UR17, UR9 ;  /* 0x0000000900117c82 */ /* 0x000fe20008000000 */
[----:B------:R1:W-:Y:S01]  /*c320*/  UTMALDG.4D [UR24], [UR4], desc[UR14] ;  /* 0x00000e18040075b4 */ /* 0x0003e20008019000 */
[----:B------:R1:W-:Y:S01]  /*c330*/  UTMALDG.4D [UR16], [UR4], desc[UR22] ;  /* 0x00001610040075b4 */ /* 0x0003e20008019000 */
[----:B----4-:R-:W-:-:S02]  /*c340*/  @P1 R2UR UR13, R17 ;  /* 0x00000000110d12ca */ /* 0x010fc400000e0000 */
[----:B------:R-:W-:Y:S02]  /*c350*/  @P1 R2UR UR12, R18 ;  /* 0x00000000120c12ca */ /* 0x000fe400000e0000 */
[----:B------:R-:W-:Y:S01]  /*c360*/  @P1 R2UR UR11, R8 ;  /* 0x00000000080b12ca */ /* 0x000fe200000e0000 */
[----:B------:R-:W-:Y:S01]  /*c370*/  UIADD3 UR8, UR30, 0x20400, URZ ;  /* 0x000204001e087890 */ /* 0x000fe2000fffe03f */
[----:B------:R-:W-:Y:S01]  /*c380*/  UMOV UR6, 0x0 ;  /* 0x0000000000067882 */ /* 0x000fe20000000000 */
[----:B------:R-:W-:Y:S01]  /*c390*/  UMOV UR7, 0x12f00000 ;  /* 0x12f0000000077882 */ /* 0x000fe20000000000 */
[----:B------:R-:W-:-:S09]  /*c3a0*/  UMOV UR10, 0xc0 ;  /* 0x000000c0000a7882 */ /* 0x000fd20000000000 */
[----:B------:R1:W-:Y:S01]  /*c3b0*/  UTMALDG.4D [UR8], [UR4], desc[UR6] ;  /* 0x00000608040075b4 */ /* 0x0003e20008019000 */
[----:B------:R-:W-:Y:S01]  /*c3c0*/  BSSY B0, `(.L_x_46) ;  /* 0x0000006000007945 */ /* 0x000fe20003800000 */
[----:B--2---:R-:W-:-:S04]  /*c3d0*/  LOP3.LUT R6, R13, 0x1, RZ, 0xc, !PT ;  /* 0x000000010d067812 */ /* 0x004fc800078e0cff */
[----:B------:R-:W-:-:S04]  /*c3e0*/  SHF.L.U32 R6, R6, 0x1f, RZ ;  /* 0x0000001f06067819 */ /* 0x000fc800000006ff */
[----:B------:R-:W2:Y:S01]  /*c3f0*/  SYNCS.PHASECHK.TRANS64.TRYWAIT P1, [R9+URZ+0x38820], R6 ;  /* 0x03882006090075a7 */ /* 0x000ea2000802017f */
[----:B---3--:R-:W-:Y:S01]  /*c400*/  ISETP.GE.AND P2, PT, R7, 0x51, PT ;  /* 0x000000510700780c */ /* 0x008fe20003f46270 */
[----:B-12---:R-:W-:-:S12]  /*c410*/  @!P1 BRA `(.L_x_47) ;  /* 0x0000002400589947 */ /* 0x006fd80003800000 */
.L_x_98:
[----:B------:R-:W-:Y:S05]  /*c420*/  BSYNC B0 ;  /* 0x0000000000007941 */ /* 0x000fea0003800000 */
.L_x_46:
[----:B------:R-:W-:Y:S05]  /*c430*/  @!P2 BRA `(.L_x_48) ;  /* 0x000000180084a947 */ /* 0x000fea0003800000 */
[----:B-1----:R-:W2:Y:S01]  /*c440*/  LDL R7, [R1+0xc] ;  /* 0x00000c0001077983 */ /* 0x002ea20000100800 */
[----:B------:R-:W-:Y:S01]  /*c450*/  MOV R6, 0x1 ;  /* 0x0000000100067802 */ /* 0x000fe20000000f00 */
[----:B--2---:R-:W-:-:S05]  /*c460*/  IMAD.MOV R13, RZ, RZ, -R7 ;  /* 0x000000ffff0d7224 */ /* 0x004fca00078e0a07 */
[----:B------:R-:W-:-:S05]  /*c470*/  VIADDMNMX R13, R13, R6, 0xffffffff, !PT ;  /* 0xffffffff0d0d7446 */ /* 0x000fca0007800106 */
[----:B------:R-:W-:-:S05]  /*c480*/  IMAD.IADD R6, R7, 0x1, R13 ;  /* 0x0000000107067824 */ /* 0x000fca00078e020d */
[----:B------:R-:W-:-:S04]  /*c490*/  LOP3.LUT R6, R6, 0x1, RZ, 0xc0, !PT ;  /* 0x0000000106067812 */ /* 0x000fc800078ec0ff */
[----:B------:R-:W-:Y:S01]  /*c4a0*/  ISETP.NE.U32.AND P1, PT, R6, 0x1, PT ;  /* 0x000000010600780c */ /* 0x000fe20003f25070 */
[----:B------:R-:W-:-:S12]  /*c4b0*/  VIADD R6, R7, 0xfffffffe ;  /* 0xfffffffe07067836 */ /* 0x000fd80000000000 */
[----:B------:R-:W-:Y:S05]  /*c4c0*/  @P1 BRA `(.L_x_49) ;  /* 0x0000000800281947 */ /* 0x000fea0003800000 */
[----:B------:R-:W-:Y:S01]  /*c4d0*/  IADD3 R7, R16, 0x1, RZ ;  /* 0x0000000110077810 */ /* 0x000fe20007ffe0ff */
[----:B------:R-:W-:Y:S03]  /*c4e0*/  BSSY B0, `(.L_x_50) ;  /* 0x0000084000007945 */ /* 0x000fe60003800000 */
[----:B------:R-:W-:-:S04]  /*c4f0*/  ISETP.NE.AND P1, PT, R7, 0x2, PT ;  /* 0x000000020700780c */ /* 0x000fc80003f25270 */
[----:B------:R-:W-:Y:S02]  /*c500*/  SEL R12, RZ, 0x1, P1 ;  /* 0x00000001ff0c7807 */ /* 0x000fe40000800000 */
[----:B------:R-:W-:Y:S02]  /*c510*/  SEL R7, R7, RZ, P1 ;  /* 0x000000ff07077207 */ /* 0x000fe40000800000 */
[----:B------:R-:W-:Y:S01]  /*c520*/  LOP3.LUT R12, R19, R12, RZ, 0x3c, !PT ;  /* 0x0000000c130c7212 */ /* 0x000fe200078e3cff */
[----:B------:R-:W-:Y:S06]  /*c530*/  @!P6 BRA `(.L_x_51) ;  /* 0x0000000400f8e947 */ /* 0x000fec0003800000 */
[----:B------:R-:W-:Y:S01]  /*c540*/  IMAD.MOV.U32 R8, RZ, RZ, R5 ;  /* 0x000000ffff087224 */ /* 0x000fe200078e0005 */
[----:B------:R-:W-:Y:S06]  /*c550*/  @!P0 BRA `(.L_x_52) ;  /* 0x0000000000488947 */ /* 0x000fec0003800000 */
[----:B------:R-:W1:Y:S01]  /*c560*/  LDC R15, c[0x0][0x41c] ;  /* 0x00010700ff0f7b82 */ /* 0x000e620000000800 */
[----:B------:R-:W-:Y:S01]  /*c570*/  ULDC.64 UR4, c[0x0][0x408] ;  /* 0x0001020000047ab9 */ /* 0x000fe20000000a00 */
[----:B------:R-:W-:Y:S01]  /*c580*/  ULDC.64 UR6, c[0x0][0x208] ;  /* 0x0000820000067ab9 */ /* 0x000fe20000000a00 */
[----:B-1----:R-:W-:-:S13]  /*c590*/  ISETP.NE.AND P1, PT, R15, 0x1, PT ;  /* 0x000000010f00780c */ /* 0x002fda0003f25270 */
[----:B------:R-:W1:Y:S02]  /*c5a0*/  @P1 LDC.64 R8, c[0x0][0x420] ;  /* 0x00010800ff081b82 */ /* 0x000e640000000a00 */
[----:B-1----:R-:W-:-:S04]  /*c5b0*/  @P1 IMAD.HI.U32 R14, R6, R8, RZ ;  /* 0x00000008060e1227 */ /* 0x002fc800078e00ff */
[----:B------:R-:W-:Y:S01]  /*c5c0*/  IMAD.MOV.U32 R8, RZ, RZ, R6 ;  /* 0x000000ffff087224 */ /* 0x000fe200078e0006 */
[----:B------:R-:W-:Y:S01]  /*c5d0*/  @P1 SHF.R.U32.HI R8, RZ, R9, R14 ;  /* 0x00000009ff081219 */ /* 0x000fe2000001160e */
[----:B------:R-:W-:-:S03]  /*c5e0*/  IMAD R14, R11, UR4, RZ ;  /* 0x000000040b0e7c24 */ /* 0x000fc6000f8e02ff */
[----:B------:R-:W-:Y:S01]  /*c5f0*/  IADD3 R9, -R8, RZ, RZ ;  /* 0x000000ff08097210 */ /* 0x000fe20007ffe1ff */
[----:B------:R-:W-:-:S04]  /*c600*/  IMAD R14, R0, UR5, R14 ;  /* 0x00000005000e7c24 */ /* 0x000fc8000f8e020e */
[----:B------:R-:W-:Y:S01]  /*c610*/  IMAD R6, R15, R9, R6 ;  /* 0x000000090f067224 */ /* 0x000fe200078e0206 */
[----:B------:R-:W-:-:S03]  /*c620*/  SHF.R.S32.HI R9, RZ, 0x1f, R8 ;  /* 0x0000001fff097819 */ /* 0x000fc60000011408 */
[----:B------:R-:W-:-:S04]  /*c630*/  IMAD.WIDE.U32 R8, R0, UR4, R8 ;  /* 0x0000000400087c25 */ /* 0x000fc8000f8e0008 */
[----:B------:R-:W-:Y:S01]  /*c640*/  IMAD.IADD R9, R14, 0x1, R9 ;  /* 0x000000010e097824 */ /* 0x000fe200078e0209 */
[----:B------:R-:W-:-:S04]  /*c650*/  LEA R2, P1, R8, R2, 0x2 ;  /* 0x0000000208027211 */ /* 0x000fc800078210ff */
[----:B------:R-:W-:-:S05]  /*c660*/  LEA.HI.X R3, R8, R3, R9, 0x2, P1 ;  /* 0x0000000308037211 */ /* 0x000fca00008f1409 */
[----:B------:R1:W5:Y:S04]  /*c670*/  LDG.E R8, desc[UR6][R2.64] ;  /* 0x0000000602087981 */ /* 0x000368000c1e1900 */
.L_x_52:
[----:B-1----:R-:W1:Y:S01]  /*c680*/  S2R R3, SR_CgaCtaId ;  /* 0x0000000000037919 */ /* 0x002e620000008800 */
[----:B------:R-:W-:-:S04]  /*c690*/  MOV R2, 0x400 ;  /* 0x0000040000027802 */ /* 0x000fc80000000f00 */
[----:B-1----:R-:W-:Y:S02]  /*c6a0*/  LEA R2, R3, R2, 0x18 ;  /* 0x0000000203027211 */ /* 0x002fe400078ec0ff */
[----:B------:R-:W-:-:S03]  /*c6b0*/  SHF.L.U32 R3, R12, 0x1f, RZ ;  /* 0x0000001f0c037819 */ /* 0x000fc600000006ff */
[----:B------:R-:W-:-:S04]  /*c6c0*/  IMAD R2, R7, 0x8, R2 ;  /* 0x0000000807027824 */ /* 0x000fc800078e0202 */
[----:B------:R-:W1:Y:S02]  /*c6d0*/  SYNCS.PHASECHK.TRANS64.TRYWAIT P1, [R2+URZ+0x38840], R3 ;  /* 0x03884003020075a7 */ /* 0x000e64000802017f */
[----:B-1----:R-:W-:Y:S05]  /*c6e0*/  @!P1 BRA `(.L_x_53) ;  /* 0x0000002000c49947 */ /* 0x002fea0003800000 */
.L_x_99:
[----:B------:R-:W2:Y:S02]  /*c6f0*/  S2R R9, SR_TID.X ;  /* 0x0000000000097919 */ /* 0x000ea40000002100 */
[----:B--2---:R-:W-:-:S04]  /*c700*/  LOP3.LUT R9, R9, 0x7f, RZ, 0xc0, !PT ;  /* 0x0000007f09097812 */ /* 0x004fc800078ec0ff */
[----:B------:R-:W-:-:S13]  /*c710*/  ISETP.NE.AND P2, PT, R9, RZ, PT ;  /* 0x000000ff0900720c */ /* 0x000fda0003f45270 */
[----:B------:R-:W-:Y:S05]  /*c720*/  @P2 BRA `(.L_x_54) ;  /* 0x00000000001c2947 */ /* 0x000fea0003800000 */
[----:B------:R-:W2:Y:S01]  /*c730*/  S2R R9, SR_TID.X ;  /* 0x0000000000097919 */ /* 0x000ea20000002100 */
[----:B-1----:R-:W-:-:S04]  /*c740*/  MOV R3, 0xa000 ;  /* 0x0000a00000037802 */ /* 0x002fc80000000f00 */
[----:B------:R3:W-:Y:S01]  /*c750*/  SYNCS.ARRIVE.TRANS64 RZ, [R2+URZ+0x38830], R3 ;  /* 0x0388300302ff79a7 */ /* 0x0007e2000800003f */
[----:B--2---:R-:W-:-:S04]  /*c760*/  LOP3.LUT R9, R9, 0x1f, RZ, 0xc0, !PT ;  /* 0x0000001f09097812 */ /* 0x004fc800078ec0ff */
[----:B------:R-:W-:-:S13]  /*c770*/  ISETP.NE.AND P1, PT, R9, RZ, PT ;  /* 0x000000ff0900720c */ /* 0x000fda0003f25270 */
[----:B---3--:R-:W-:Y:S05]  /*c780*/  @!P1 BRA `(.L_x_54) ;  /* 0x0000000000049947 */ /* 0x008fea0003800000 */
[----:B------:R-:W-:Y:S01]  /*c790*/  BPT.TRAP 0x1 ;  /* 0x000000040000795c */ /* 0x000fe20000300000 */
.L_x_54:
[----:B------:R-:W2:Y:S01]  /*c7a0*/  S2R R14, SR_CgaCtaId ;  /* 0x00000000000e7919 */ /* 0x000ea20000008800 */
[----:B------:R-:W-:Y:S01]  /*c7b0*/  MOV R9, 0x400 ;  /* 0x0000040000097802 */ /* 0x000fe20000000f00 */
[----:B------:R-:W-:Y:S01]  /*c7c0*/  UIADD3 UR4, UP0, UR36, 0x370, URZ ;  /* 0x0000037024047890 */ /* 0x000fe2000ff1e03f */
[----:B------:R-:W-:Y:S01]  /*c7d0*/  R2UR UR9, R2 ;  /* 0x00000000020972ca */ /* 0x000fe200000e0000 */
[----:B------:R-:W-:Y:S01]  /*c7e0*/  UMOV UR10, URZ ;  /* 0x0000003f000a7c82 */ /* 0x000fe20008000000 */
[----:B------:R-:W-:Y:S01]  /*c7f0*/  R2UR UR11, R6 ;  /* 0x00000000060b72ca */ /* 0x000fe200000e0000 */
[----:B------:R-:W-:Y:S01]  /*c800*/  UIADD3.X UR5, URZ, UR37, URZ, UP0, !UPT ;  /* 0x000000253f057290 */ /* 0x000fe200087fe43f */
[----:B------:R-:W-:Y:S01]  /*c810*/  R2UR UR12, R4 ;  /* 0x00000000040c72ca */ /* 0x000fe200000e0000 */
[----:B------:R-:W-:Y:S01]  /*c820*/  UMOV UR6, 0x0 ;  /* 0x0000000000067882 */ /* 0x000fe20000000000 */
[----:B-----5:R-:W-:Y:S01]  /*c830*/  R2UR UR13, R8 ;  /* 0x00000000080d72ca */ /* 0x020fe200000e0000 */
[----:B------:R-:W-:Y:S01]  /*c840*/  UMOV UR7, 0x14f00000 ;  /* 0x14f0000000077882 */ /* 0x000fe20000000000 */
[----:B------:R-:W-:Y:S01]  /*c850*/  UMOV UR17, 0x40 ;  /* 0x0000004000117882 */ /* 0x000fe20000000000 */
[----:B------:R-:W-:Y:S01]  /*c860*/  UMOV UR18, 0x80 ;  /* 0x0000008000127882 */ /* 0x000fe20000000000 */
[----:B------:R-:W-:Y:S01]  /*c870*/  UMOV UR19, 0xc0 ;  /* 0x000000c000137882 */ /* 0x000fe20000000000 */
[----:B-1----:R-:W-:-:S02]  /*c880*/  SHF.L.U32 R3, R19, 0x1f, RZ ;  /* 0x0000001f13037819 */ /* 0x002fc400000006ff */
[----:B------:R-:W-:Y:S02]  /*c890*/  UIADD3 UR9, UR9, 0x38830, URZ ;  /* 0x0003883009097890 */ /* 0x000fe4000fffe03f */
[----:B------:R-:W-:Y:S01]  /*c8a0*/  UIMAD UR11, UR11, 0x50, URZ ;  /* 0x000000500b0b78a4 */ /* 0x000fe2000f8e023f */
[----:B--2---:R-:W-:-:S05]  /*c8b0*/  LEA R9, R14, R9, 0x18 ;  /* 0x000000090e097211 */ /* 0x004fca00078ec0ff */
[----:B------:R-:W-:-:S05]  /*c8c0*/  IMAD R2, R7, 0xa000, R9 ;  /* 0x0000a00007027824 */ /* 0x000fca00078e0209 */
[----:B------:R-:W-:Y:S01]  /*c8d0*/  R2UR UR14, R2 ;  /* 0x00000000020e72ca */ /* 0x000fe200000e0000 */
[----:B------:R-:W-:-:S04]  /*c8e0*/  VIADD R2, R9, 0x38800 ;  /* 0x0003880009027836 */ /* 0x000fc80000000000 */
[----:B------:R-:W-:-:S08]  /*c8f0*/  IMAD R2, R16, 0x8, R2 ;  /* 0x0000000810027824 */ /* 0x000fd000078e0202 */
[----:B------:R-:W-:Y:S02]  /*c900*/  UIADD3 UR8, UR14, 0x24400, URZ ;  /* 0x000244000e087890 */ /* 0x000fe4000fffe03f */
[----:B------:R-:W-:Y:S02]  /*c910*/  UIADD3 UR15, UR14, 0x26c00, URZ ;  /* 0x00026c000e0f7890 */ /* 0x000fe4000fffe03f */
[----:B------:R-:W-:Y:S02]  /*c920*/  UIADD3 UR16, UR14, 0x29400, URZ ;  /* 0x000294000e107890 */ /* 0x000fe4000fffe03f */
[----:B------:R-:W-:-:S03]  /*c930*/  UIADD3 UR14, UR14, 0x2bc00, URZ ;  /* 0x0002bc000e0e7890 */ /* 0x000fc6000fffe03f */
[----:B------:R1:W-:Y:S02]  /*c940*/  UTMALDG.4D [UR8], [UR4], desc[UR6] ;  /* 0x00000608040075b4 */ /* 0x0003e40008019000 */
[----:B-1----:R-:W-:Y:S01]  /*c950*/  UMOV UR8, UR15 ;  /* 0x0000000f00087c82 */ /* 0x002fe20008000000 */
[----:B------:R-:W-:Y:S02]  /*c960*/  UMOV UR10, UR17 ;  /* 0x00000011000a7c82 */ /* 0x000fe40008000000 */
[----:B------:R1:W-:Y:S02]  /*c970*/  UTMALDG.4D [UR8], [UR4], desc[UR6] ;  /* 0x00000608040075b4 */ /* 0x0003e40008019000 */
[----:B-1----:R-:W-:Y:S01]  /*c980*/  UMOV UR8, UR16 ;  /* 0x0000001000087c82 */ /* 0x002fe20008000000 */
[----:B------:R-:W-:Y:S02]  /*c990*/  UMOV UR10, UR18 ;  /* 0x00000012000a7c82 */ /* 0x000fe40008000000 */
[----:B------:R1:W-:Y:S02]  /*c9a0*/  UTMALDG.4D [UR8], [UR4], desc[UR6] ;  /* 0x00000608040075b4 */ /* 0x0003e40008019000 */
[----:B-1----:R-:W-:Y:S01]  /*c9b0*/  UMOV UR8, UR14 ;  /* 0x0000000e00087c82 */ /* 0x002fe20008000000 */
[----:B------:R-:W-:-:S02]  /*c9c0*/  UMOV UR10, UR19 ;  /* 0x00000013000a7c82 */ /* 0x000fc40008000000 */
[----:B------:R1:W-:Y:S01]  /*c9d0*/  UTMALDG.4D [UR8], [UR4], desc[UR6] ;  /* 0x00000608040075b4 */ /* 0x0003e20008019000 */
[----:B------:R-:W2:Y:S02]  /*c9e0*/  SYNCS.PHASECHK.TRANS64.TRYWAIT P1, [R2+URZ+0x60], R3 ;  /* 0x00006003020075a7 */ /* 0x000ea4000802017f */
[----:B-12---:R-:W-:Y:S05]  /*c9f0*/  @!P1 BRA `(.L_x_55) ;  /* 0x0000002000149947 */ /* 0x006fea0003800000 */
.L_x_100:
[----:B------:R-:W-:Y:S05]  /*ca00*/  @P2 BRA `(.L_x_56) ;  /* 0x00000000002c2947 */ /* 0x000fea0003800000 */
[----:B------:R-:W2:Y:S01]  /*ca10*/  S2R R9, SR_TID.X ;  /* 0x0000000000097919 */ /* 0x000ea20000002100 */
[----:B------:R-:W-:Y:S01]  /*ca20*/  MOV R14, 0x400 ;  /* 0x00000400000e7802 */ /* 0x000fe20000000f00 */
[----:B-1----:R-:W-:Y:S01]  /*ca30*/  IMAD.MOV.U32 R3, RZ, RZ, 0xa000 ;  /* 0x0000a000ff037424 */ /* 0x002fe200078e00ff */
[----:B------:R-:W1:Y:S01]  /*ca40*/  S2R R15, SR_CgaCtaId ;  /* 0x00000000000f7919 */ /* 0x000e620000008800 */
[----:B--2---:R-:W-:-:S04]  /*ca50*/  LOP3.LUT R9, R9, 0x1f, RZ, 0xc0, !PT ;  /* 0x0000001f09097812 */ /* 0x004fc800078ec0ff */
[----:B------:R-:W-:Y:S02]  /*ca60*/  ISETP.NE.AND P1, PT, R9, RZ, PT ;  /* 0x000000ff0900720c */ /* 0x000fe40003f25270 */
[----:B-1----:R-:W-:-:S04]  /*ca70*/  LEA R14, R15, R14, 0x18 ;  /* 0x0000000e0f0e7211 */ /* 0x002fc800078ec0ff */
[----:B------:R-:W-:-:S04]  /*ca80*/  LEA R2, R16, R14, 0x3 ;  /* 0x0000000e10027211 */ /* 0x000fc800078e18ff */
[----:B------:R2:W-:Y:S03]  /*ca90*/  SYNCS.ARRIVE.TRANS64 RZ, [R2+URZ+0x38850], R3 ;  /* 0x0388500302ff79a7 */ /* 0x0005e6000800003f */
[----:B------:R-:W-:Y:S05]  /*caa0*/  @!P1 BRA `(.L_x_56) ;  /* 0x0000000000049947 */ /* 0x000fea0003800000 */
[----:B------:R-:W-:Y:S01]  /*cab0*/  BPT.TRAP 0x1 ;  /* 0x000000040000795c */ /* 0x000fe20000300000 */
.L_x_56:
[----:B-12---:R-:W2:Y:S01]  /*cac0*/  LDL.LU R3, [R1] ;  /* 0x0000000001037983 */ /* 0x006ea20000300800 */
[----:B------:R-:W-:Y:S01]  /*cad0*/  MOV R9, 0x400 ;  /* 0x0000040000097802 */ /* 0x000fe20000000f00 */
[----:B------:R-:W1:Y:S01]  /*cae0*/  S2R R14, SR_CgaCtaId ;  /* 0x00000000000e7919 */ /* 0x000e620000008800 */
[----:B------:R-:W-:Y:S01]  /*caf0*/  R2UR UR13, R5 ;  /* 0x00000000050d72ca */ /* 0x000fe200000e0000 */
[----:B------:R-:W-:Y:S01]  /*cb00*/  UIADD3 UR4, UP0, UR36, 0x470, URZ ;  /* 0x0000047024047890 */ /* 0x000fe2000ff1e03f */
[----:B------:R-:W-:Y:S02]  /*cb10*/  R2UR UR12, R4 ;  /* 0x00000000040c72ca */ /* 0x000fe400000e0000 */
[----:B-1----:R-:W-:-:S05]  /*cb20*/  LEA R9, R14, R9, 0x18 ;  /* 0x000000090e097211 */ /* 0x002fca00078ec0ff */
[----:B------:R-:W-:-:S05]  /*cb30*/  IMAD R2, R16, 0x8, R9 ;  /* 0x0000000810027824 */ /* 0x000fca00078e0209 */
[----:B------:R-:W-:Y:S01]  /*cb40*/  R2UR UR9, R2 ;  /* 0x00000000020972ca */ /* 0x000fe200000e0000 */
[----:B------:R-:W-:-:S05]  /*cb50*/  IMAD R2, R16, 0xa000, R9 ;  /* 0x0000a00010027824 */ /* 0x000fca00078e0209 */
[----:B------:R-:W-:Y:S01]  /*cb60*/  R2UR UR16, R2 ;  /* 0x00000000021072ca */ /* 0x000fe200000e0000 */
[----:B------:R-:W-:-:S06]  /*cb70*/  UIADD3.X UR5, URZ, UR37, URZ, UP0, !UPT ;  /* 0x000000253f057290 */ /* 0x000fcc00087fe43f */
[----:B------:R-:W-:-:S06]  /*cb80*/  UIADD3 UR9, UR9, 0x38850, URZ ;  /* 0x0003885009097890 */ /* 0x000fcc000fffe03f */
[----:B------:R-:W-:Y:S02]  /*cb90*/  UIADD3 UR8, UR16, 0x400, URZ ;  /* 0x0000040010087890 */ /* 0x000fe4000fffe03f */
[----:B------:R-:W-:Y:S02]  /*cba0*/  UIADD3 UR14, UR16, 0x2c00, URZ ;  /* 0x00002c00100e7890 */ /* 0x000fe4000fffe03f */
[----:B------:R-:W-:Y:S01]  /*cbb0*/  UIADD3 UR15, UR16, 0x5400, URZ ;  /* 0x00005400100f7890 */ /* 0x000fe2000fffe03f */
[----:B------:R-:W-:Y:S01]  /*cbc0*/  UMOV UR10, URZ ;  /* 0x0000003f000a7c82 */ /* 0x000fe20008000000 */
[----:B------:R-:W-:Y:S01]  /*cbd0*/  UMOV UR6, 0x0 ;  /* 0x0000000000067882 */ /* 0x000fe20000000000 */
[----:B------:R-:W-:Y:S01]  /*cbe0*/  UMOV UR7, 0x14f00000 ;  /* 0x14f0000000077882 */ /* 0x000fe20000000000 */
[----:B------:R-:W-:Y:S01]  /*cbf0*/  UMOV UR17, 0x40 ;  /* 0x0000004000117882 */ /* 0x000fe20000000000 */
[----:B------:R-:W-:Y:S01]  /*cc00*/  UIADD3 UR16, UR16, 0x7c00, URZ ;  /* 0x00007c0010107890 */ /* 0x000fe2000fffe03f */
[----:B------:R1:W-:Y:S01]  /*cc10*/  STL [R1], R6 ;  /* 0x0000000601007387 */ /* 0x0003e20000100800 */
[----:B------:R-:W-:-:S02]  /*cc20*/  MOV R5, R8 ;  /* 0x0000000800057202 */ /* 0x000fc40000000f00 */
[----:B--2---:R-:W-:-:S13]  /*cc30*/  R2UR UR11, R3 ;  /* 0x00000000030b72ca */ /* 0x004fda00000e0000 */
[----:B------:R-:W-:-:S09]  /*cc40*/  UIMAD UR11, UR11, 0x50, URZ ;  /* 0x000000500b0b78a4 */ /* 0x000fd2000f8e023f */
[----:B------:R2:W-:Y:S02]  /*cc50*/  UTMALDG.4D [UR8], [UR4], desc[UR6] ;  /* 0x00000608040075b4 */ /* 0x0005e40008019000 */
[----:B--2---:R-:W-:Y:S01]  /*cc60*/  UMOV UR8, UR14 ;  /* 0x0000000e00087c82 */ /* 0x004fe20008000000 */
[----:B------:R-:W-:Y:S01]  /*cc70*/  UMOV UR10, UR17 ;  /* 0x00000011000a7c82 */ /* 0x000fe20008000000 */
[----:B------:R-:W-:Y:S01]  /*cc80*/  UMOV UR14, 0x80 ;  /* 0x00000080000e7882 */ /* 0x000fe20000000000 */
        /* <DEDUP_REMOVED lines=8> */
[----:B-1----:R-:W-:Y:S01]  /*cd10*/  NOP ;  /* 0x0000000000007918 */ /* 0x002fe20000000000 */
.L_x_51:
[----:B------:R-:W-:Y:S05]  /*cd20*/  BSYNC B0 ;  /* 0x0000000000007941 */ /* 0x000fea0003800000 */
.L_x_50:
[----:B------:R-:W2:Y:S01]  /*cd30*/  LDL.LU R2, [R1+0xc] ;  /* 0x00000c0001027983 */ /* 0x000ea20000300800 */
[----:B------:R-:W-:Y:S01]  /*cd40*/  IMAD.MOV.U32 R16, RZ, RZ, R7 ;  /* 0x000000ffff107224 */ /* 0x000fe200078e0007 */
[----:B------:R-:W-:Y:S01]  /*cd50*/  MOV R19, R12 ;  /* 0x0000000c00137202 */ /* 0x000fe20000000f00 */
[----:B--2---:R-:W-:-:S07]  /*cd60*/  VIADD R6, R2, 0xfffffffd ;  /* 0xfffffffd02067836 */ /* 0x004fce0000000000 */
.L_x_49:
[----:B------:R-:W-:Y:S01]  /*cd70*/  IMAD.MOV R13, RZ, RZ, -R13 ;  /* 0x000000ffff0d7224 */ /* 0x000fe200078e0a0d */
[----:B------:R-:W-:Y:S04]  /*cd80*/  BSSY B0, `(.L_x_48) ;  /* 0x000010c000007945 */ /* 0x000fe80003800000 */
[----:B------:R-:W-:-:S13]  /*cd90*/  ISETP.NE.AND P1, PT, R10, R13, PT ;  /* 0x0000000d0a00720c */ /* 0x000fda0003f25270 */
[----:B------:R-:W-:Y:S05]  /*cda0*/  @!P1 BRA `(.L_x_57) ;  /* 0x0000001000249947 */ /* 0x000fea0003800000 */
[----:B------:R-:W-:-:S07]  /*cdb0*/  IMAD.MOV.U32 R8, RZ, RZ, R5 ;  /* 0x000000ffff087224 */ /* 0x000fce00078e0005 */
.L_x_72:
        /* <DEDUP_REMOVED lines=12> */
[----:B------:R-:W-:-:S04]  /*ce80*/  IMAD R13, R11, UR4, RZ ;  /* 0x000000040b0d7c24 */ /* 0x000fc8000f8e02ff */
[----:B------:R-:W-:Y:S01]  /*ce90*/  IMAD R13, R0, UR5, R13 ;  /* 0x00000005000d7c24 */ /* 0x000fe2000f8e020d */
[----:B-1----:R-:W-:-:S13]  /*cea0*/  ISETP.NE.AND P1, PT, R9, 0x1, PT ;  /* 0x000000010900780c */ /* 0x002fda0003f25270 */
[----:B------:R-:W1:Y:S02]  /*ceb0*/  @P1 LDC.64 R2, c[0x0][0x420] ;  /* 0x00010800ff021b82 */ /* 0x000e640000000a00 */
[----:B-1----:R-:W-:-:S04]  /*cec0*/  @P1 IMAD.HI.U32 R8, R6, R2, RZ ;  /* 0x0000000206081227 */ /* 0x002fc800078e00ff */
[----:B------:R-:W-:Y:S01]  /*ced0*/  IMAD.MOV.U32 R2, RZ, RZ, R6 ;  /* 0x000000ffff027224 */ /* 0x000fe200078e0006 */
[----:B------:R-:W-:-:S04]  /*cee0*/  @P1 SHF.R.U32.HI R2, RZ, R3, R8 ;  /* 0x00000003ff021219 */ /* 0x000fc80000011608 */
[----:B------:R-:W-:Y:S02]  /*cef0*/  IADD3 R12, -R2, RZ, RZ ;  /* 0x000000ff020c7210 */ /* 0x000fe40007ffe1ff */
[----:B------:R-:W-:-:S03]  /*cf00*/  SHF.R.S32.HI R3, RZ, 0x1f, R2 ;  /* 0x0000001fff037819 */ /* 0x000fc60000011402 */
[----:B------:R-:W-:Y:S02]  /*cf10*/  IMAD R12, R9, R12, R6 ;  /* 0x0000000c090c7224 */ /* 0x000fe400078e0206 */
[----:B------:R-:W1:Y:S01]  /*cf20*/  LDC.64 R8, c[0x0][0x3f8] ;  /* 0x0000fe00ff087b82 */ /* 0x000e620000000a00 */
[----:B------:R-:W-:-:S04]  /*cf30*/  IMAD.WIDE.U32 R2, R0, UR4, R2 ;  /* 0x0000000400027c25 */ /* 0x000fc8000f8e0002 */
[----:B------:R-:W-:Y:S01]  /*cf40*/  IMAD.IADD R13, R13, 0x1, R3 ;  /* 0x000000010d0d7824 */ /* 0x000fe200078e0203 */
[----:B-1----:R-:W-:-:S04]  /*cf50*/  LEA R8, P1, R2, R8, 0x2 ;  /* 0x0000000802087211 */ /* 0x002fc800078210ff */
[----:B------:R-:W-:-:S05]  /*cf60*/  LEA.HI.X R9, R2, R9, R13, 0x2, P1 ;  /* 0x0000000902097211 */ /* 0x000fca00008f140d */
[----:B------:R1:W5:Y:S04]  /*cf70*/  LDG.E R8, desc[UR6][R8.64] ;  /* 0x0000000608087981 */ /* 0x000368000c1e1900 */
.L_x_60:
[----:B------:R-:W2:Y:S01]  /*cf80*/  S2R R3, SR_CgaCtaId ;  /* 0x0000000000037919 */ /* 0x000ea20000008800 */
[----:B------:R-:W-:-:S04]  /*cf90*/  MOV R2, 0x400 ;  /* 0x0000040000027802 */ /* 0x000fc80000000f00 */
[----:B--2---:R-:W-:Y:S02]  /*cfa0*/  LEA R2, R3, R2, 0x18 ;  /* 0x0000000203027211 */ /* 0x004fe400078ec0ff */
[----:B------:R-:W-:-:S03]  /*cfb0*/  SHF.L.U32 R3, R10, 0x1f, RZ ;  /* 0x0000001f0a037819 */ /* 0x000fc600000006ff */
[----:B------:R-:W-:-:S04]  /*cfc0*/  IMAD R2, R7, 0x8, R2 ;  /* 0x0000000807027824 */ /* 0x000fc800078e0202 */
[----:B------:R-:W2:Y:S02]  /*cfd0*/  SYNCS.PHASECHK.TRANS64.TRYWAIT P1, [R2+URZ+0x38840], R3 ;  /* 0x03884003020075a7 */ /* 0x000ea4000802017f */
[----:B--2---:R-:W-:Y:S05]  /*cfe0*/  @!P1 BRA `(.L_x_61) ;  /* 0x0000001800ac9947 */ /* 0x004fea0003800000 */
.L_x_101:
[----:B-1----:R-:W1:Y:S02]  /*cff0*/  S2R R9, SR_TID.X ;  /* 0x0000000000097919 */ /* 0x002e640000002100 */
[----:B-1----:R-:W-:-:S04]  /*d000*/  LOP3.LUT R9, R9, 0x7f, RZ, 0xc0, !PT ;  /* 0x0000007f09097812 */ /* 0x002fc800078ec0ff */
[----:B------:R-:W-:-:S13]  /*d010*/  ISETP.NE.AND P2, PT, R9, RZ, PT ;  /* 0x000000ff0900720c */ /* 0x000fda0003f45270 */
[----:B------:R-:W-:Y:S05]  /*d020*/  @P2 BRA `(.L_x_62) ;  /* 0x00000000001c2947 */ /* 0x000fea0003800000 */
[----:B------:R-:W1:Y:S01]  /*d030*/  S2R R9, SR_TID.X ;  /* 0x0000000000097919 */ /* 0x000e620000002100 */
[----:B--2---:R-:W-:-:S04]  /*d040*/  MOV R3, 0xa000 ;  /* 0x0000a00000037802 */ /* 0x004fc80000000f00 */
[----:B------:R3:W-:Y:S01]  /*d050*/  SYNCS.ARRIVE.TRANS64 RZ, [R2+URZ+0x38830], R3 ;  /* 0x0388300302ff79a7 */ /* 0x0007e2000800003f */
[----:B-1----:R-:W-:-:S04]  /*d060*/  LOP3.LUT R9, R9, 0x1f, RZ, 0xc0, !PT ;  /* 0x0000001f09097812 */ /* 0x002fc800078ec0ff */
[----:B------:R-:W-:-:S13]  /*d070*/  ISETP.NE.AND P1, PT, R9, RZ, PT ;  /* 0x000000ff0900720c */ /* 0x000fda0003f25270 */
[----:B---3--:R-:W-:Y:S05]  /*d080*/  @!P1 BRA `(.L_x_62) ;  /* 0x0000000000049947 */ /* 0x008fea0003800000 */
[----:B------:R-:W-:Y:S01]  /*d090*/  BPT.TRAP 0x1 ;  /* 0x000000040000795c */ /* 0x000fe20000300000 */
.L_x_62:
[----:B------:R-:W1:Y:S01]  /*d0a0*/  S2R R9, SR_CgaCtaId ;  /* 0x0000000000097919 */ /* 0x000e620000008800 */
[----:B--2---:R-:W-:Y:S01]  /*d0b0*/  MOV R3, 0x400 ;  /* 0x0000040000037802 */ /* 0x004fe20000000f00 */
        /* <DEDUP_REMOVED lines=12> */
[----:B------:R-:W-:-:S02]  /*d180*/  SHF.L.U32 R19, R19, 0x1f, RZ ;  /* 0x0000001f13137819 */ /* 0x000fc400000006ff */
[----:B------:R-:W-:Y:S02]  /*d190*/  UIADD3 UR9, UR9, 0x38830, URZ ;  /* 0x0003883009097890 */ /* 0x000fe4000fffe03f */
[----:B------:R-:W-:Y:S01]  /*d1a0*/  UIMAD UR11, UR11, 0x50, URZ ;  /* 0x000000500b0b78a4 */ /* 0x000fe2000f8e023f */
[----:B-1----:R-:W-:-:S05]  /*d1b0*/  LEA R3, R9, R3, 0x18 ;  /* 0x0000000309037211 */ /* 0x002fca00078ec0ff */
[----:B------:R-:W-:Y:S02]  /*d1c0*/  IMAD R2, R7, 0xa000, R3 ;  /* 0x0000a00007027824 */ /* 0x000fe400078e0203 */
[----:B------:R-:W-:-:S03]  /*d1d0*/  VIADD R3, R3, 0x38800 ;  /* 0x0003880003037836 */ /* 0x000fc60000000000 */
[----:B------:R-:W-:Y:S01]  /*d1e0*/  R2UR UR14, R2 ;  /* 0x00000000020e72ca */ /* 0x000fe200000e0000 */
[----:B------:R-:W-:-:S12]  /*d1f0*/  IMAD R2, R16, 0x8, R3 ;  /* 0x0000000810027824 */ /* 0x000fd800078e0203 */
        /* <DEDUP_REMOVED lines=16> */
.L_x_102:
[----:B------:R-:W-:Y:S05]  /*d300*/  @P2 BRA `(.L_x_64) ;  /* 0x00000000001c2947 */ /* 0x000fea0003800000 */
[----:B------:R-:W2:Y:S01]  /*d310*/  S2R R9, SR_TID.X ;  /* 0x0000000000097919 */ /* 0x000ea20000002100 */
[----:B------:R-:W-:-:S04]  /*d320*/  MOV R3, 0xa000 ;  /* 0x0000a00000037802 */ /* 0x000fc80000000f00 */
[----:B------:R3:W-:Y:S01]  /*d330*/  SYNCS.ARRIVE.TRANS64 RZ, [R2+URZ+0x50], R3 ;  /* 0x0000500302ff79a7 */ /* 0x0007e2000800003f */
[----:B--2---:R-:W-:-:S04]  /*d340*/  LOP3.LUT R9, R9, 0x1f, RZ, 0xc0, !PT ;  /* 0x0000001f09097812 */ /* 0x004fc800078ec0ff */
[----:B------:R-:W-:-:S13]  /*d350*/  ISETP.NE.AND P1, PT, R9, RZ, PT ;  /* 0x000000ff0900720c */ /* 0x000fda0003f25270 */
[----:B---3--:R-:W-:Y:S05]  /*d360*/  @!P1 BRA `(.L_x_64) ;  /* 0x0000000000049947 */ /* 0x008fea0003800000 */
[----:B------:R-:W-:Y:S01]  /*d370*/  BPT.TRAP 0x1 ;  /* 0x000000040000795c */ /* 0x000fe20000300000 */
.L_x_64:
[----:B------:R-:W2:Y:S01]  /*d380*/  LDL.LU R3, [R1] ;  /* 0x0000000001037983 */ /* 0x000ea20000300800 */
[----:B------:R-:W-:Y:S01]  /*d390*/  MOV R9, 0x400 ;  /* 0x0000040000097802 */ /* 0x000fe20000000f00 */
[----:B------:R-:W3:Y:S01]  /*d3a0*/  S2R R13, SR_CgaCtaId ;  /* 0x00000000000d7919 */ /* 0x000ee20000008800 */
[----:B------:R-:W-:Y:S01]  /*d3b0*/  R2UR UR9, R2 ;  /* 0x00000000020972ca */ /* 0x000fe200000e0000 */
[----:B------:R-:W-:Y:S01]  /*d3c0*/  UIADD3 UR4, UP0, UR36, 0x470, URZ ;  /* 0x0000047024047890 */ /* 0x000fe2000ff1e03f */
[----:B------:R-:W-:Y:S02]  /*d3d0*/  R2UR UR13, R5 ;  /* 0x00000000050d72ca */ /* 0x000fe400000e0000 */
[----:B------:R-:W-:Y:S01]  /*d3e0*/  R2UR UR12, R4 ;  /* 0x00000000040c72ca */ /* 0x000fe200000e0000 */
[----:B------:R-:W-:Y:S01]  /*d3f0*/  UIADD3.X UR5, URZ, UR37, URZ, UP0, !UPT ;  /* 0x000000253f057290 */ /* 0x000fe200087fe43f */
[----:B---3--:R-:W-:-:S05]  /*d400*/  LEA R9, R13, R9, 0x18 ;  /* 0x000000090d097211 */ /* 0x008fca00078ec0ff */
        /* <DEDUP_REMOVED lines=10> */
[----:B------:R-:W-:Y:S01]  /*d4b0*/  UIADD3 UR14, UR14, 0x7c00, URZ ;  /* 0x00007c000e0e7890 */ /* 0x000fe2000fffe03f */
[----:B------:R3:W-:Y:S01]  /*d4c0*/  STL [R1], R12 ;  /* 0x0000000c01007387 */ /* 0x0007e20000100800 */
[----:B------:R-:W-:Y:S01]  /*d4d0*/  IMAD.MOV.U32 R5, RZ, RZ, R8 ;  /* 0x000000ffff057224 */ /* 0x000fe200078e0008 */
        /* <DEDUP_REMOVED lines=14> */
[----:B---3--:R-:W-:Y:S01]  /*d5c0*/  NOP ;  /* 0x0000000000007918 */ /* 0x008fe20000000000 */
.L_x_59:
[----:B------:R-:W-:Y:S05]  /*d5d0*/  BSYNC B1 ;  /* 0x0000000000017941 */ /* 0x000fea0003800000 */
.L_x_58:
[----:B------:R-:W-:Y:S01]  /*d5e0*/  VIADD R16, R7, 0x1 ;  /* 0x0000000107107836 */ /* 0x000fe20000000000 */
[----:B------:R-:W-:Y:S04]  /*d5f0*/  BSSY B1, `(.L_x_65) ;  /* 0x0000081000017945 */ /* 0x000fe80003800000 */
[----:B------:R-:W-:-:S04]  /*d600*/  ISETP.NE.AND P1, PT, R16, 0x2, PT ;  /* 0x000000021000780c */ /* 0x000fc80003f25270 */
[----:B-1----:R-:W-:Y:S02]  /*d610*/  SEL R19, RZ, 0x1, P1 ;  /* 0x00000001ff137807 */ /* 0x002fe40000800000 */
[----:B------:R-:W-:Y:S02]  /*d620*/  SEL R16, R16, RZ, P1 ;  /* 0x000000ff10107207 */ /* 0x000fe40000800000 */
[----:B------:R-:W-:Y:S01]  /*d630*/  LOP3.LUT R19, R10, R19, RZ, 0x3c, !PT ;  /* 0x000000130a137212 */ /* 0x000fe200078e3cff */
[----:B------:R-:W-:Y:S06]  /*d640*/  @!P6 BRA `(.L_x_66) ;  /* 0x0000000400ece947 */ /* 0x000fec0003800000 */
[----:B------:R-:W-:Y:S01]  /*d650*/  IADD3 R12, R6, -0x1, RZ ;  /* 0xffffffff060c7810 */ /* 0x000fe20007ffe0ff */
        /* <DEDUP_REMOVED lines=10> */
[----:B------:R-:W-:-:S05]  /*d700*/  @P1 SHF.R.U32.HI R2, RZ, R3, R9 ;  /* 0x00000003ff021219 */ /* 0x000fca0000011609 */
[----:B------:R-:W-:-:S04]  /*d710*/  IMAD.MOV R3, RZ, RZ, -R2 ;  /* 0x000000ffff037224 */ /* 0x000fc800078e0a02 */
[----:B------:R-:W-:Y:S01]  /*d720*/  IMAD R12, R8, R3, R12 ;  /* 0x00000003080c7224 */ /* 0x000fe200078e020c */
[--C-:B------:R-:W-:Y:S01]  /*d730*/  SHF.R.S32.HI R3, RZ, 0x1f, R2.reuse ;  /* 0x0000001fff037819 */ /* 0x100fe20000011402 */
[----:B------:R-:W1:Y:S02]  /*d740*/  LDC.64 R8, c[0x0][0x3f8] ;  /* 0x0000fe00ff087b82 */ /* 0x000e640000000a00 */
[----:B------:R-:W-:-:S05]  /*d750*/  IMAD.WIDE.U32 R2, R0, UR4, R2 ;  /* 0x0000000400027c25 */ /* 0x000fca000f8e0002 */
[----:B------:R-:W-:Y:S02]  /*d760*/  IADD3 R13, R13, R3, RZ ;  /* 0x000000030d0d7210 */ /* 0x000fe40007ffe0ff */
[----:B-1----:R-:W-:-:S04]  /*d770*/  LEA R8, P1, R2, R8, 0x2 ;  /* 0x0000000802087211 */ /* 0x002fc800078210ff */
[----:B------:R-:W-:-:S05]  /*d780*/  LEA.HI.X R9, R2, R9, R13, 0x2, P1 ;  /* 0x0000000902097211 */ /* 0x000fca00008f140d */
[----:B------:R1:W5:Y:S04]  /*d790*/  LDG.E R8, desc[UR6][R8.64] ;  /* 0x0000000608087981 */ /* 0x000368000c1e1900 */
.L_x_67:
[----:B------:R-:W2:Y:S01]  /*d7a0*/  S2R R3, SR_CgaCtaId ;  /* 0x0000000000037919 */ /* 0x000ea20000008800 */
[----:B------:R-:W-:-:S04]  /*d7b0*/  MOV R2, 0x400 ;  /* 0x0000040000027802 */ /* 0x000fc80000000f00 */
[----:B--2---:R-:W-:Y:S02]  /*d7c0*/  LEA R2, R3, R2, 0x18 ;  /* 0x0000000203027211 */ /* 0x004fe400078ec0ff */
[----:B------:R-:W-:-:S03]  /*d7d0*/  SHF.L.U32 R3, R19, 0x1f, RZ ;  /* 0x0000001f13037819 */ /* 0x000fc600000006ff */
[----:B------:R-:W-:-:S04]  /*d7e0*/  IMAD R2, R16, 0x8, R2 ;  /* 0x0000000810027824 */ /* 0x000fc800078e0202 */
[----:B------:R-:W2:Y:S02]  /*d7f0*/  SYNCS.PHASECHK.TRANS64.TRYWAIT P1, [R2+URZ+0x38840], R3 ;  /* 0x03884003020075a7 */ /* 0x000ea4000802017f */
[----:B--2---:R-:W-:Y:S05]  /*d800*/  @!P1 BRA `(.L_x_68) ;  /* 0x0000001000cc9947 */ /* 0x004fea0003800000 */
.L_x_103:
[----:B-1----:R-:W1:Y:S02]  /*d810*/  S2R R9, SR_TID.X ;  /* 0x0000000000097919 */ /* 0x002e640000002100 */
[----:B-1----:R-:W-:-:S04]  /*d820*/  LOP3.LUT R9, R9, 0x7f, RZ, 0xc0, !PT ;  /* 0x0000007f09097812 */ /* 0x002fc800078ec0ff */
[----:B------:R-:W-:-:S13]  /*d830*/  ISETP.NE.AND P2, PT, R9, RZ, PT ;  /* 0x000000ff0900720c */ /* 0x000fda0003f45270 */
[----:B------:R-:W-:Y:S05]  /*d840*/  @P2 BRA `(.L_x_69) ;  /* 0x00000000001c2947 */ /* 0x000fea0003800000 */
[----:B------:R-:W1:Y:S01]  /*d850*/  S2R R9, SR_TID.X ;  /* 0x0000000000097919 */ /* 0x000e620000002100 */
[----:B--2---:R-:W-:-:S04]  /*d860*/  IMAD.MOV.U32 R3, RZ, RZ, 0xa000 ;  /* 0x0000a000ff037424 */ /* 0x004fc800078e00ff */
[----:B------:R3:W-:Y:S01]  /*d870*/  SYNCS.ARRIVE.TRANS64 RZ, [R2+URZ+0x38830], R3 ;  /* 0x0388300302ff79a7 */ /* 0x0007e2000800003f */
[----:B-1----:R-:W-:-:S04]  /*d880*/  LOP3.LUT R9, R9, 0x1f, RZ, 0xc0, !PT ;  /* 0x0000001f09097812 */ /* 0x002fc800078ec0ff */
[----:B------:R-:W-:-:S13]  /*d890*/  ISETP.NE.AND P1, PT, R9, RZ, PT ;  /* 0x000000ff0900720c */ /* 0x000fda0003f25270 */
[----:B---3--:R-:W-:Y:S05]  /*d8a0*/  @!P1 BRA `(.L_x_69) ;  /* 0x0000000000049947 */ /* 0x008fea0003800000 */
[----:B------:R-:W-:Y:S01]  /*d8b0*/  BPT.TRAP 0x1 ;  /* 0x000000040000795c */ /* 0x000fe20000300000 */
.L_x_69:
[----:B------:R-:W1:Y:S01]  /*d8c0*/  S2R R13, SR_CgaCtaId ;  /* 0x00000000000d7919 */ /* 0x000e620000008800 */
[----:B------:R-:W-:Y:S01]  /*d8d0*/  MOV R9, 0x400 ;  /* 0x0000040000097802 */ /* 0x000fe20000000f00 */
[----:B------:R-:W-:Y:S01]  /*d8e0*/  UIADD3 UR4, UP0, UR36, 0x370, URZ ;  /* 0x0000037024047890 */ /* 0x000fe2000ff1e03f */
[----:B------:R-:W-:Y:S01]  /*d8f0*/  R2UR UR11, R12 ;  /* 0x000000000c0b72ca */ /* 0x000fe200000e0000 */
[----:B------:R-:W-:Y:S01]  /*d900*/  UMOV UR10, URZ ;  /* 0x0000003f000a7c82 */ /* 0x000fe20008000000 */
[----:B------:R-:W-:Y:S01]  /*d910*/  R2UR UR12, R4 ;  /* 0x00000000040c72ca */ /* 0x000fe200000e0000 */
[----:B------:R-:W-:Y:S01]  /*d920*/  UIADD3.X UR5, URZ, UR37, URZ, UP0, !UPT ;  /* 0x000000253f057290 */ /* 0x000fe200087fe43f */
[----:B-----5:R-:W-:Y:S01]  /*d930*/  R2UR UR13, R8 ;  /* 0x00000000080d72ca */ /* 0x020fe200000e0000 */
[----:B------:R-:W-:Y:S01]  /*d940*/  UMOV UR6, 0x0 ;  /* 0x0000000000067882 */ /* 0x000fe20000000000 */
[----:B------:R-:W-:Y:S01]  /*d950*/  UMOV UR7, 0x14f00000 ;  /* 0x14f0000000077882 */ /* 0x000fe20000000000 */
[----:B------:R-:W-:Y:S01]  /*d960*/  UMOV UR17, 0x40 ;  /* 0x0000004000117882 */ /* 0x000fe20000000000 */
[----:B------:R-:W-:Y:S01]  /*d970*/  UMOV UR18, 0x80 ;  /* 0x0000008000127882 */ /* 0x000fe20000000000 */
[----:B------:R-:W-:-:S04]  /*d980*/  UMOV UR19, 0xc0 ;  /* 0x000000c000137882 */ /* 0x000fc80000000000 */
[----:B------:R-:W-:Y:S01]  /*d990*/  UIMAD UR11, UR11, 0x50, URZ ;  /* 0x000000500b0b78a4 */ /* 0x000fe2000f8e023f */
[----:B-1----:R-:W-:-:S04]  /*d9a0*/  LEA R9, R13, R9, 0x18 ;  /* 0x000000090d097211 */ /* 0x002fc800078ec0ff */
[----:B--2---:R-:W-:-:S05]  /*d9b0*/  IADD3 R2, R9, 0x38800, RZ ;  /* 0x0003880009027810 */ /* 0x004fca0007ffe0ff */
[--C-:B------:R-:W-:Y:S02]  /*d9c0*/  IMAD R3, R16, 0x8, R2.reuse ;  /* 0x0000000810037824 */ /* 0x100fe400078e0202 */
[----:B------:R-:W-:-:S03]  /*d9d0*/  IMAD R2, R7, 0x8, R2 ;  /* 0x0000000807027824 */ /* 0x000fc600078e0202 */
[----:B------:R-:W-:Y:S01]  /*d9e0*/  R2UR UR9, R3 ;  /* 0x00000000030972ca */ /* 0x000fe200000e0000 */
[----:B------:R-:W-:-:S05]  /*d9f0*/  IMAD R3, R16, 0xa000, R9 ;  /* 0x0000a00010037824 */ /* 0x000fca00078e0209 */
[----:B------:R-:W-:Y:S02]  /*da00*/  R2UR UR14, R3 ;  /* 0x00000000030e72ca */ /* 0x000fe400000e0000 */
[----:B------:R-:W-:-:S05]  /*da10*/  SHF.L.U32 R3, R10, 0x1f, RZ ;  /* 0x0000001f0a037819 */ /* 0x000fca00000006ff */
[----:B------:R-:W-:-:S06]  /*da20*/  UIADD3 UR9, UR9, 0x30, URZ ;  /* 0x0000003009097890 */ /* 0x000fcc000fffe03f */
        /* <DEDUP_REMOVED lines=16> */
.L_x_104:
        /* <DEDUP_REMOVED lines=8> */
.L_x_71:
[----:B-1----:R-:W2:Y:S01]  /*dbb0*/  LDL.LU R3, [R1] ;  /* 0x0000000001037983 */ /* 0x002ea20000300800 */
[----:B------:R-:W-:Y:S01]  /*dbc0*/  MOV R9, 0x400 ;  /* 0x0000040000097802 */ /* 0x000fe20000000f00 */
[----:B------:R-:W1:Y:S01]  /*dbd0*/  S2R R10, SR_CgaCtaId ;  /* 0x00000000000a7919 */ /* 0x000e620000008800 */
[----:B------:R-:W-:Y:S01]  /*dbe0*/  R2UR UR9, R2 ;  /* 0x00000000020972ca */ /* 0x000fe200000e0000 */
[----:B------:R-:W-:Y:S01]  /*dbf0*/  UIADD3 UR4, UP0, UR36, 0x470, URZ ;  /* 0x0000047024047890 */ /* 0x000fe2000ff1e03f */
[----:B------:R-:W-:Y:S02]  /*dc00*/  R2UR UR13, R5 ;  /* 0x00000000050d72ca */ /* 0x000fe400000e0000 */
[----:B------:R-:W-:Y:S01]  /*dc10*/  R2UR UR12, R4 ;  /* 0x00000000040c72ca */ /* 0x000fe200000e0000 */
[----:B------:R-:W-:Y:S01]  /*dc20*/  UIADD3.X UR5, URZ, UR37, URZ, UP0, !UPT ;  /* 0x000000253f057290 */ /* 0x000fe200087fe43f */
[----:B-1----:R-:W-:-:S05]  /*dc30*/  LEA R9, R10, R9, 0x18 ;  /* 0x000000090a097211 */ /* 0x002fca00078ec0ff */
        /* <DEDUP_REMOVED lines=28> */
.L_x_66:
[----:B------:R-:W-:Y:S05]  /*de00*/  BSYNC B1 ;  /* 0x0000000000017941 */ /* 0x000fea0003800000 */
.L_x_65:
[C---:B------:R-:W-:Y:S01]  /*de10*/  ISETP.GT.AND P1, PT, R6.reuse, 0x1, PT ;  /* 0x000000010600780c */ /* 0x040fe20003f24270 */
[----:B------:R-:W-:-:S12]  /*de20*/  VIADD R6, R6, 0xfffffffe ;  /* 0xfffffffe06067836 */ /* 0x000fd80000000000 */
[----:B------:R-:W-:Y:S05]  /*de30*/  @P1 BRA `(.L_x_72) ;  /* 0xffffffec00e01947 */ /* 0x000fea000383ffff */
.L_x_57:
[----:B------:R-:W-:Y:S05]  /*de40*/  BSYNC B0 ;  /* 0x0000000000007941 */ /* 0x000fea0003800000 */
.L_x_48:
[----:B------:R-:W-:Y:S04]  /*de50*/  BSSY B0, `(.L_x_73) ;  /* 0x0000037000007945 */ /* 0x000fe80003800000 */
[----:B------:R-:W-:Y:S05]  /*de60*/  @!P6 BRA `(.L_x_74) ;  /* 0x0000000000d4e947 */ /* 0x000fea0003800000 */
[----:B------:R-:W2:Y:S01]  /*de70*/  S2R R3, SR_CgaCtaId ;  /* 0x0000000000037919 */ /* 0x000ea20000008800 */
[----:B------:R-:W-:Y:S01]  /*de80*/  MOV R0, 0x400 ;  /* 0x0000040000007802 */ /* 0x000fe20000000f00 */
[----:B------:R-:W3:Y:S03]  /*de90*/  S2R R2, SR_TID.X ;  /* 0x0000000000027919 */ /* 0x000ee60000002100 */
[----:B--2---:R-:W-:-:S04]  /*dea0*/  LEA R0, R3, R0, 0x18 ;  /* 0x0000000003007211 */ /* 0x004fc800078ec0ff */
[----:B------:R-:W-:Y:S02]  /*deb0*/  LEA R3, R16, R0, 0x3 ;  /* 0x0000000010037211 */ /* 0x000fe400078e18ff */
[----:B------:R-:W-:Y:S02]  /*dec0*/  SHF.L.U32 R0, R19, 0x1f, RZ ;  /* 0x0000001f13007819 */ /* 0x000fe400000006ff */
[----:B---3--:R-:W-:Y:S02]  /*ded0*/  LOP3.LUT R2, R2, 0x7f, RZ, 0xc0, !PT ;  /* 0x0000007f02027812 */ /* 0x008fe400078ec0ff */
[----:B------:R-:W2:Y:S02]  /*dee0*/  SYNCS.PHASECHK.TRANS64.TRYWAIT P0, [R3+URZ+0x38860], R0 ;  /* 0x03886000030075a7 */ /* 0x000ea4000800017f */
[----:B------:R-:W-:Y:S01]  /*def0*/  ISETP.NE.AND P1, PT, R2, RZ, PT ;  /* 0x000000ff0200720c */ /* 0x000fe20003f25270 */
[----:B--2---:R-:W-:-:S12]  /*df00*/  @!P0 BRA `(.L_x_75) ;  /* 0x0000000c00348947 */ /* 0x004fd80003800000 */
.L_x_105:
[----:B------:R-:W-:Y:S05]  /*df10*/  @P1 BRA `(.L_x_76) ;  /* 0x00000000001c1947 */ /* 0x000fea0003800000 */
[----:B------:R-:W3:Y:S01]  /*df20*/  S2R R2, SR_TID.X ;  /* 0x0000000000027919 */ /* 0x000ee20000002100 */
[----:B--2---:R-:W-:-:S04]  /*df30*/  IMAD.MOV.U32 R0, RZ, RZ, 0xa000 ;  /* 0x0000a000ff007424 */ /* 0x004fc800078e00ff */
[----:B------:R4:W-:Y:S01]  /*df40*/  SYNCS.ARRIVE.TRANS64 RZ, [R3+URZ+0x38850], R0 ;  /* 0x0388500003ff79a7 */ /* 0x0009e2000800003f */
[----:B---3--:R-:W-:-:S04]  /*df50*/  LOP3.LUT R2, R2, 0x1f, RZ, 0xc0, !PT ;  /* 0x0000001f02027812 */ /* 0x008fc800078ec0ff */
[----:B------:R-:W-:-:S13]  /*df60*/  ISETP.NE.AND P0, PT, R2, RZ, PT ;  /* 0x000000ff0200720c */ /* 0x000fda0003f05270 */
[----:B----4-:R-:W-:Y:S05]  /*df70*/  @!P0 BRA `(.L_x_76) ;  /* 0x0000000000048947 */ /* 0x010fea0003800000 */
[----:B------:R-:W-:Y:S01]  /*df80*/  BPT.TRAP 0x1 ;  /* 0x000000040000795c */ /* 0x000fe20000300000 */
.L_x_76:
[----:B------:R-:W3:Y:S01]  /*df90*/  LDL R2, [R1] ;  /* 0x0000000001027983 */ /* 0x000ee20000100800 */
[----:B--2---:R-:W-:Y:S01]  /*dfa0*/  MOV R0, 0x400 ;  /* 0x0000040000007802 */ /* 0x004fe20000000f00 */
[----:B-1----:R-:W1:Y:S01]  /*dfb0*/  S2R R6, SR_CgaCtaId ;  /* 0x0000000000067919 */ /* 0x002e620000008800 */
        /* <DEDUP_REMOVED lines=17> */
[----:B---3--:R-:W-:-:S13]  /*e0d0*/  R2UR UR11, R2 ;  /* 0x00000000020b72ca */ /* 0x008fda00000e0000 */
[----:B------:R-:W-:-:S09]  /*e0e0*/  UIMAD UR11, UR11, 0x50, URZ ;  /* 0x000000500b0b78a4 */ /* 0x000fd2000f8e023f */
[----:B------:R1:W-:Y:S02]  /*e0f0*/  UTMALDG.4D [UR8], [UR4], desc[UR6] ;  /* 0x00000608040075b4 */ /* 0x0003e40008019000 */
[----:B-1----:R-:W-:Y:S01]  /*e100*/  UMOV UR8, UR15 ;  /* 0x0000000f00087c82 */ /* 0x002fe20008000000 */
[----:B------:R-:W-:Y:S01]  /*e110*/  UMOV UR10, UR17 ;  /* 0x00000011000a7c82 */ /* 0x000fe20008000000 */
[----:B------:R-:W-:Y:S01]  /*e120*/  UMOV UR15, 0x80 ;  /* 0x00000080000f7882 */ /* 0x000fe20000000000 */
[----:B------:R1:W-:Y:S02]  /*e130*/  UTMALDG.4D [UR8], [UR4], desc[UR6] ;  /* 0x00000608040075b4 */ /* 0x0003e40008019000 */
[----:B-1----:R-:W-:Y:S01]  /*e140*/  UMOV UR8, UR16 ;  /* 0x0000001000087c82 */ /* 0x002fe20008000000 */
[----:B------:R-:W-:Y:S01]  /*e150*/  UMOV UR10, UR15 ;  /* 0x0000000f000a7c82 */ /* 0x000fe20008000000 */
[----:B------:R-:W-:Y:S01]  /*e160*/  UMOV UR15, 0xc0 ;  /* 0x000000c0000f7882 */ /* 0x000fe20000000000 */
[----:B------:R1:W-:Y:S02]  /*e170*/  UTMALDG.4D [UR8], [UR4], desc[UR6] ;  /* 0x00000608040075b4 */ /* 0x0003e40008019000 */
[----:B-1----:R-:W-:Y:S01]  /*e180*/  UMOV UR8, UR14 ;  /* 0x0000000e00087c82 */ /* 0x002fe20008000000 */
[----:B------:R-:W-:-:S02]  /*e190*/  UMOV UR10, UR15 ;  /* 0x0000000f000a7c82 */ /* 0x000fc40008000000 */
[----:B------:R2:W-:Y:S02]  /*e1a0*/  UTMALDG.4D [UR8], [UR4], desc[UR6] ;  /* 0x00000608040075b4 */ /* 0x0005e40008019000 */
[----:B--2---:R-:W-:Y:S01]  /*e1b0*/  NOP ;  /* 0x0000000000007918 */ /* 0x004fe20000000000 */
.L_x_74:
[----:B------:R-:W-:Y:S05]  /*e1c0*/  BSYNC B0 ;  /* 0x0000000000007941 */ /* 0x000fea0003800000 */
.L_x_73:
[----:B------:R-:W2:Y:S01]  /*e1d0*/  LDL.LU R0, [R1+0x10] ;  /* 0x0000100001007983 */ /* 0x000ea20000300800 */
[----:B------:R-:W-:-:S03]  /*e1e0*/  ULDC UR4, c[0x0][0xda4] ;  /* 0x0003690000047ab9 */ /* 0x000fc60000000800 */
[----:B------:R-:W3:Y:S01]  /*e1f0*/  LDL.LU R2, [R1+0x18] ;  /* 0x0000180001027983 */ /* 0x000ee20000300800 */
[----:B------:R-:W-:-:S05]  /*e200*/  VIADD R16, R16, 0x1 ;  /* 0x0000000110107836 */ /* 0x000fca0000000000 */
[----:B------:R-:W-:-:S04]  /*e210*/  ISETP.NE.AND P0, PT, R16, 0x2, PT ;  /* 0x000000021000780c */ /* 0x000fc80003f05270 */
[----:B------:R-:W-:Y:S02]  /*e220*/  SEL R16, R16, RZ, P0 ;  /* 0x000000ff10107207 */ /* 0x000fe40000000000 */
[----:B--2---:R-:W-:Y:S01]  /*e230*/  IADD3 R0, R0, UR38, RZ ;  /* 0x0000002600007c10 */ /* 0x004fe2000fffe0ff */
[----:B---3--:R-:W-:-:S04]  /*e240*/  VIADD R2, R2, 0x1 ;  /* 0x0000000102027836 */ /* 0x008fc80000000000 */
[----:B------:R2:W-:Y:S01]  /*e250*/  STL [R1+0x10], R0 ;  /* 0x0000100001007387 */ /* 0x0005e20000100800 */
[----:B------:R-:W-:-:S03]  /*e260*/  ISETP.GE.AND P1, PT, R0, UR4, PT ;  /* 0x0000000400007c0c */ /* 0x000fc6000bf26270 */
[----:B------:R3:W-:Y:S01]  /*e270*/  STL [R1+0x18], R2 ;  /* 0x0000180201007387 */ /* 0x0007e20000100800 */
[----:B--2---:R-:W-:-:S04]  /*e280*/  SEL R0, RZ, 0x1, P0 ;  /* 0x00000001ff007807 */ /* 0x004fc80000000000 */
[----:B------:R-:W-:-:S05]  /*e290*/  LOP3.LUT R19, R19, R0, RZ, 0x3c, !PT ;  /* 0x0000000013137212 */ /* 0x000fca00078e3cff */
[----:B---3--:R-:W-:Y:S05]  /*e2a0*/  @!P1 BRA `(.L_x_77) ;  /* 0xffffffcc008c9947 */ /* 0x008fea000383ffff */
[----:B------:R-:W-:-:S07]  /*e2b0*/  LOP3.LUT R2, R2, 0x1, RZ, 0xc, !PT ;  /* 0x0000000102027812 */ /* 0x000fce00078e0cff */
.L_x_32:
[----:B------:R-:W2:Y:S01]  /*e2c0*/  S2R R3, SR_CgaCtaId ;  /* 0x0000000000037919 */ /* 0x000ea20000008800 */
[----:B------:R-:W-:Y:S01]  /*e2d0*/  MOV R0, 0x400 ;  /* 0x0000040000007802 */ /* 0x000fe20000000f00 */
[----:B------:R-:W-:Y:S03]  /*e2e0*/  BSSY B0, `(.L_x_78) ;  /* 0x0000005000007945 */ /* 0x000fe60003800000 */
[----:B--2---:R-:W-:Y:S02]  /*e2f0*/  LEA R0, R3, R0, 0x18 ;  /* 0x0000000003007211 */ /* 0x004fe400078ec0ff */
[----:B------:R-:W-:-:S04]  /*e300*/  SHF.L.U32 R3, R2, 0x1f, RZ ;  /* 0x0000001f02037819 */ /* 0x000fc800000006ff */
[----:B------:R-:W2:Y:S02]  /*e310*/  SYNCS.PHASECHK.TRANS64.TRYWAIT P0, [R0+URZ+0x38820], R3 ;  /* 0x03882003000075a7 */ /* 0x000ea4000800017f */
[----:B--2---:R-:W-:Y:S05]  /*e320*/  @!P0 BRA `(.L_x_79) ;  /* 0x0000000800408947 */ /* 0x004fea0003800000 */
.L_x_106:
[----:B------:R-:W-:Y:S05]  /*e330*/  BSYNC B0 ;  /* 0x0000000000007941 */ /* 0x000fea0003800000 */
.L_x_78:
[----:B------:R-:W-:-:S03]  /*e340*/  UMOV UR4, 0xffffffff ;  /* 0xffffffff00047882 */ /* 0x000fc60000000000 */
[----:B------:R-:W-:Y:S05]  /*e350*/  BRA.DIV UR4, `(.L_x_80) ;  /* 0x0000000a04487947 */ /* 0x000fea000b800000 */
[----:B------:R-:W3:Y:S02]  /*e360*/  S2R R2, SR_TID.X ;  /* 0x0000000000027919 */ /* 0x000ee40000002100 */
[----:B---3--:R-:W-:-:S04]  /*e370*/  SHF.R.U32.HI R2, RZ, 0x5, R2 ;  /* 0x00000005ff027819 */ /* 0x008fc80000011602 */
[----:B------:R-:W-:-:S05]  /*e380*/  LOP3.LUT R2, R2, 0x3, RZ, 0xc0, !PT ;  /* 0x0000000302027812 */ /* 0x000fca00078ec0ff */
[----:B------:R3:W4:Y:S02]  /*e390*/  SHFL.IDX PT, R14, R2, RZ, 0x1f ;  /* 0x00001fff020e7589 */ /* 0x00072400000e0000 */
.L_x_109:
[----:B----4-:R-:W-:Y:S01]  /*e3a0*/  ISETP.NE.AND P0, PT, R14, RZ, PT ;  /* 0x000000ff0e00720c */ /* 0x010fe20003f05270 */
[----:B------:R-:W-:-:S12]  /*e3b0*/  BSSY B0, `(.L_x_81) ;  /* 0x0000024000007945 */ /* 0x000fd80003800000 */
[----:B------:R-:W-:Y:S05]  /*e3c0*/  @P0 BRA `(.L_x_82) ;  /* 0x0000000000880947 */ /* 0x000fea0003800000 */
[----:B------:R-:W-:-:S03]  /*e3d0*/  UMOV UR4, 0xffffffff ;  /* 0xffffffff00047882 */ /* 0x000fc60000000000 */
[----:B------:R-:W-:Y:S05]  /*e3e0*/  BRA.DIV UR4, `(.L_x_83) ;  /* 0x0000000a04587947 */ /* 0x000fea000b800000 */
[----:B------:R-:W-:-:S13]  /*e3f0*/  ELECT P6, URZ, PT ;  /* 0x00000000003f782f */ /* 0x000fda00038c0000 */
.L_x_112:
[----:B------:R-:W-:Y:S05]  /*e400*/  @!P6 BRA `(.L_x_82) ;  /* 0x000000000078e947 */ /* 0x000fea0003800000 */
[----:B---3--:R-:W3:Y:S02]  /*e410*/  LDL.LU R2, [R1+0x1c] ;  /* 0x00001c0001027983 */ /* 0x008ee40000300800 */
[----:B---3--:R-:W-:-:S04]  /*e420*/  LOP3.LUT R2, R2, 0x2, RZ, 0xfc, !PT ;  /* 0x0000000202027812 */ /* 0x008fc800078efcff */
[----:B------:R-:W-:-:S13]  /*e430*/  ISETP.NE.AND P2, PT, R2, 0x3, PT ;  /* 0x000000030200780c */ /* 0x000fda0003f45270 */
[----:B------:R-:W-:Y:S05]  /*e440*/  @!P2 BRA `(.L_x_84) ;  /* 0x000000000004a947 */ /* 0x000fea0003800000 */
[----:B------:R-:W-:Y:S01]  /*e450*/  BPT.TRAP 0x1 ;  /* 0x000000040000795c */ /* 0x000fe20000300000 */
.L_x_84:
[----:B--2---:R-:W-:Y:S01]  /*e460*/  VIADD R3, R0, 0x38840 ;  /* 0x0003884000037836 */ /* 0x004fe20000000000 */
[----:B------:R-:W-:Y:S01]  /*e470*/  SHF.L.U32 R5, R19, 0x1f, RZ ;  /* 0x0000001f13057819 */ /* 0x000fe200000006ff */
[----:B------:R-:W-:-:S03]  /*e480*/  VIADD R2, R16, 0x1 ;  /* 0x0000000110027836 */ /* 0x000fc60000000000 */
[----:B-1----:R-:W-:Y:S02]  /*e490*/  LEA R6, R16, R3, 0x3 ;  /* 0x0000000310067211 */ /* 0x002fe400078e18ff */
[----:B------:R-:W-:Y:S02]  /*e4a0*/  ISETP.NE.AND P1, PT, R2, 0x2, PT ;  /* 0x000000020200780c */ /* 0x000fe40003f25270 */
[----:B------:R-:W1:Y:S02]  /*e4b0*/  SYNCS.PHASECHK.TRANS64.TRYWAIT P0, [R6+URZ], R5 ;  /* 0x00000005060075a7 */ /* 0x000e64000800017f */
[----:B------:R-:W-:-:S04]  /*e4c0*/  SEL R4, RZ, 0x1, P1 ;  /* 0x00000001ff047807 */ /* 0x000fc80000800000 */
[----:B------:R-:W-:Y:S02]  /*e4d0*/  LOP3.LUT R19, R19, R4, RZ, 0x3c, !PT ;  /* 0x0000000413137212 */ /* 0x000fe400078e3cff */
[----:B------:R-:W-:Y:S02]  /*e4e0*/  SEL R4, R2, RZ, P1 ;  /* 0x000000ff02047207 */ /* 0x000fe40000800000 */
[----:B------:R-:W-:-:S03]  /*e4f0*/  SHF.L.U32 R2, R19, 0x1f, RZ ;  /* 0x0000001f13027819 */ /* 0x000fc600000006ff */
[----:B------:R-:W-:Y:S01]  /*e500*/  IMAD R3, R4, 0x8, R3 ;  /* 0x0000000804037824 */ /* 0x000fe200078e0203 */
[----:B-1----:R-:W-:Y:S06]  /*e510*/  @!P0 BRA `(.L_x_85) ;  /* 0x00000008002c8947 */ /* 0x002fec0003800000 */
.L_x_113:
[----:B------:R-:W2:Y:S02]  /*e520*/  SYNCS.PHASECHK.TRANS64.TRYWAIT P0, [R3+URZ], R2 ;  /* 0x00000002030075a7 */ /* 0x000ea4000800017f */
[----:B--2---:R-:W-:Y:S05]  /*e530*/  @!P0 BRA `(.L_x_86) ;  /* 0x0000000800388947 */ /* 0x004fea0003800000 */
.L_x_114:
[----:B------:R-:W-:Y:S05]  /*e540*/  @!P2 BRA `(.L_x_87) ;  /* 0x000000000004a947 */ /* 0x000fea0003800000 */
[----:B------:R-:W-:Y:S01]  /*e550*/  BPT.TRAP 0x1 ;  /* 0x000000040000795c */ /* 0x000fe20000300000 */
.L_x_87:
[----:B--2---:R-:W-:-:S05]  /*e560*/  IADD3 R3, R0, 0x38860, RZ ;  /* 0x0003886000037810 */ /* 0x004fca0007ffe0ff */
[----:B------:R-:W-:-:S04]  /*e570*/  IMAD R16, R16, 0x8, R3 ;  /* 0x0000000810107824 */ /* 0x000fc800078e0203 */
[----:B------:R-:W2:Y:S02]  /*e580*/  SYNCS.PHASECHK.TRANS64.TRYWAIT P0, [R16+URZ], R5 ;  /* 0x00000005100075a7 */ /* 0x000ea4000800017f */
[----:B--2---:R-:W-:Y:S05]  /*e590*/  @!P0 BRA `(.L_x_88) ;  /* 0x0000000800348947 */ /* 0x004fea0003800000 */
.L_x_115:
[----:B------:R-:W-:-:S07]  /*e5a0*/  IMAD R3, R4, 0x8, R3 ;  /* 0x0000000804037824 */ /* 0x000fce00078e0203 */
.L_x_89:
[----:B---3--:R3:W4:Y:S02]  /*e5b0*/  SYNCS.PHASECHK.TRANS64.TRYWAIT P0, [R3+URZ], R2 ;  /* 0x00000002030075a7 */ /* 0x008724000800017f */
[----:B----4-:R-:W-:Y:S05]  /*e5c0*/  @!P0 NANOSLEEP.SYNCS 0x989680 ;  /* 0x009896800000895d */ /* 0x010fea0003900000 */
[----:B------:R-:W4:Y:S02]  /*e5d0*/  @!P0 SYNCS.PHASECHK.TRANS64 P0, [R3+URZ], R2 ;  /* 0x00000002030085a7 */ /* 0x000f24000800007f */
[----:B----4-:R-:W-:Y:S05]  /*e5e0*/  @!P0 BRA `(.L_x_89) ;  /* 0xfffffffc00f08947 */ /* 0x010fea000383ffff */
.L_x_82:
[----:B------:R-:W-:Y:S05]  /*e5f0*/  BSYNC B0 ;  /* 0x0000000000007941 */ /* 0x000fea0003800000 */
.L_x_81:
[----:B------:R-:W-:Y:S05]  /*e600*/  EXIT ;  /* 0x000000000000794d */ /* 0x000fea0003800000 */
.L_x_10:
[----:B-1----:R-:W-:-:S04]  /*e610*/  MOV R3, UR61 ;  /* 0x0000003d00037c02 */ /* 0x002fc80008000f00 */
[----:B------:R1:W2:Y:S03]  /*e620*/  SYNCS.PHASECHK.TRANS64.TRYWAIT P1, [R3+URZ+0x38800], R0 ;  /* 0x03880000030075a7 */ /* 0x0002a6000802017f */
[----:B--2---:R-:W-:Y:S05]  /*e630*/  @!P1 NANOSLEEP.SYNCS 0x989680 ;  /* 0x009896800000995d */ /* 0x004fea0003900000 */
[----:B------:R-:W2:Y:S02]  /*e640*/  @!P1 SYNCS.PHASECHK.TRANS64 P1, [R3+URZ+0x38800], R0 ;  /* 0x03880000030095a7 */ /* 0x000ea4000802007f */
[----:B--2---:R-:W-:Y:S05]  /*e650*/  @!P1 BRA `(.L_x_10) ;  /* 0xfffffffc00ec9947 */ /* 0x004fea000383ffff */
[----:B------:R-:W-:Y:S05]  /*e660*/  BRA `(.L_x_90) ;  /* 0xffffff2800a87947 */ /* 0x000fea000383ffff */
.L_x_14:
[----:B--2---:R2:W3:Y:S02]  /*e670*/  SYNCS.PHASECHK.TRANS64.TRYWAIT P2, [R0+URZ+0x38830], R3 ;  /* 0x03883003000075a7 */ /* 0x0044e4000804017f */
[----:B---3--:R-:W-:Y:S05]  /*e680*/  @!P2 NANOSLEEP.SYNCS 0x989680 ;  /* 0x009896800000a95d */ /* 0x008fea0003900000 */
[----:B------:R-:W3:Y:S02]  /*e690*/  @!P2 SYNCS.PHASECHK.TRANS64 P2, [R0+URZ+0x38830], R3 ;  /* 0x038830030000a5a7 */ /* 0x000ee4000804007f */
[----:B---3--:R-:W-:Y:S05]  /*e6a0*/  @!P2 BRA `(.L_x_14) ;  /* 0xfffffffc00f0a947 */ /* 0x008fea000383ffff */
[----:B------:R-:W-:Y:S05]  /*e6b0*/  BRA `(.L_x_13) ;  /* 0xffffff2800d87947 */ /* 0x000fea000383ffff */
.L_x_19:
[----:B--2---:R-:W-:-:S04]  /*e6c0*/  IMAD.U32 R5, RZ, RZ, UR39 ;  /* 0x00000027ff057e24 */ /* 0x004fc8000f8e00ff */
[----:B------:R2:W3:Y:S03]  /*e6d0*/  SYNCS.PHASECHK.TRANS64.TRYWAIT P2, [R5+URZ+0x38830], R2 ;  /* 0x03883002050075a7 */ /* 0x0004e6000804017f */
[----:B---3--:R-:W-:Y:S05]  /*e6e0*/  @!P2 NANOSLEEP.SYNCS 0x989680 ;  /* 0x009896800000a95d */ /* 0x008fea0003900000 */
[----:B------:R-:W3:Y:S02]  /*e6f0*/  @!P2 SYNCS.PHASECHK.TRANS64 P2, [R5+URZ+0x38830], R2 ;  /* 0x038830020500a5a7 */ /* 0x000ee4000804007f */
[----:B---3--:R-:W-:Y:S05]  /*e700*/  @!P2 BRA `(.L_x_19) ;  /* 0xfffffffc00eca947 */ /* 0x008fea000383ffff */
[----:B------:R-:W-:Y:S05]  /*e710*/  BRA `(.L_x_18) ;  /* 0xffffff68006c7947 */ /* 0x000fea000383ffff */
.L_x_23:
[----:B----4-:R-:W-:-:S04]  /*e720*/  IMAD.U32 R3, RZ, RZ, UR5 ;  /* 0x00000005ff037e24 */ /* 0x010fc8000f8e00ff */
[----:B------:R4:W1:Y:S03]  /*e730*/  SYNCS.PHASECHK.TRANS64.TRYWAIT P2, [R3+URZ+0x38850], R0 ;  /* 0x03885000030075a7 */ /* 0x000866000804017f */
[----:B-1----:R-:W-:Y:S05]  /*e740*/  @!P2 NANOSLEEP.SYNCS 0x989680 ;  /* 0x009896800000a95d */ /* 0x002fea0003900000 */
[----:B------:R-:W1:Y:S02]  /*e750*/  @!P2 SYNCS.PHASECHK.TRANS64 P2, [R3+URZ+0x38850], R0 ;  /* 0x038850000300a5a7 */ /* 0x000e64000804007f */
[----:B-1----:R-:W-:Y:S05]  /*e760*/  @!P2 BRA `(.L_x_23) ;  /* 0xfffffffc00eca947 */ /* 0x002fea000383ffff */
[----:B------:R-:W-:Y:S05]  /*e770*/  BRA `(.L_x_22) ;  /* 0xffffff9000b87947 */ /* 0x000fea000383ffff */
.L_x_28:
[----:B--2---:R-:W-:-:S04]  /*e780*/  MOV R3, UR7 ;  /* 0x0000000700037c02 */ /* 0x004fc80008000f00 */
[----:B------:R2:W3:Y:S03]  /*e790*/  SYNCS.PHASECHK.TRANS64.TRYWAIT P0, [R3+URZ+0x38850], R0 ;  /* 0x03885000030075a7 */ /* 0x0004e6000800017f */
[----:B---3--:R-:W-:Y:S05]  /*e7a0*/  @!P0 NANOSLEEP.SYNCS 0x989680 ;  /* 0x009896800000895d */ /* 0x008fea0003900000 */
[----:B------:R-:W3:Y:S02]  /*e7b0*/  @!P0 SYNCS.PHASECHK.TRANS64 P0, [R3+URZ+0x38850], R0 ;  /* 0x03885000030085a7 */ /* 0x000ee4000800007f */
[----:B---3--:R-:W-:Y:S05]  /*e7c0*/  @!P0 BRA `(.L_x_28) ;  /* 0xfffffffc00ec8947 */ /* 0x008fea000383ffff */
[----:B------:R-:W-:Y:S05]  /*e7d0*/  BRA `(.L_x_27) ;  /* 0xffffffa800a87947 */ /* 0x000fea000383ffff */
.L_x_40:
[----:B------:R-:W1:Y:S01]  /*e7e0*/  S2R R6, SR_TID.X ;  /* 0x0000000000067919 */ /* 0x000e620000002100 */
[----:B------:R-:W-:Y:S01]  /*e7f0*/  BSSY B0, `(.L_x_91) ;  /* 0x000000a000007945 */ /* 0x000fe20003800000 */
[----:B------:R-:W-:Y:S01]  /*e800*/  IMAD.MOV.U32 R12, RZ, RZ, RZ ;  /* 0x000000ffff0c7224 */ /* 0x000fe200078e00ff */
[----:B------:R-:W-:Y:S01]  /*e810*/  MOV R11, 0x1f ;  /* 0x0000001f000b7802 */ /* 0x000fe20000000f00 */
[----:B------:R-:W-:Y:S01]  /*e820*/  IMAD.MOV.U32 R15, RZ, RZ, -0x1 ;  /* 0xffffffffff0f7424 */ /* 0x000fe200078e00ff */
[----:B-1----:R-:W-:-:S04]  /*e830*/  SHF.R.U32.HI R6, RZ, 0x5, R6 ;  /* 0x00000005ff067819 */ /* 0x002fc80000011606 */
[----:B------:R-:W-:-:S05]  /*e840*/  LOP3.LUT R6, R6, 0x3, RZ, 0xc0, !PT ;  /* 0x0000000306067812 */ /* 0x000fca00078ec0ff */
[----:B------:R-:W-:-:S07]  /*e850*/  IMAD.MOV.U32 R13, RZ, RZ, R6 ;  /* 0x000000ffff0d7224 */ /* 0x000fce00078e0006 */
[----:B------:R-:W-:Y:S05]  /*e860*/  WARPSYNC.COLLECTIVE R15, `(.L_x_92) ;  /* 0x000000000f087348 */ /* 0x000fea0003c00000 */
[----:B------:R1:W2:Y:S02]  /*e870*/  SHFL.IDX P6, R14, R13, R12, R11 ;  /* 0x0000000c0d0e7389 */ /* 0x0002a400000c000b */
[----:B-12---:R-:W-:Y:S01]  /*e880*/  ENDCOLLECTIVE ;  /* 0x000000000000791b */ /* 0x006fe20003800000 */
.L_x_92:
[----:B------:R-:W-:Y:S05]  /*e890*/  BSYNC B0 ;  /* 0x0000000000007941 */ /* 0x000fea0003800000 */
.L_x_91:
[----:B------:R-:W-:Y:S05]  /*e8a0*/  BRA `(.L_x_93) ;  /* 0xffffffd000b87947 */ /* 0x000fea000383ffff */
.L_x_41:
[----:B------:R-:W-:Y:S01]  /*e8b0*/  BSSY B0, `(.L_x_94) ;  /* 0x0000006000007945 */ /* 0x000fe20003800000 */
[----:B------:R-:W-:-:S07]  /*e8c0*/  IMAD.MOV.U32 R15, RZ, RZ, -0x1 ;  /* 0xffffffffff0f7424 */ /* 0x000fce00078e00ff */
[----:B------:R-:W-:Y:S05]  /*e8d0*/  WARPSYNC.COLLECTIVE R15, `(.L_x_95) ;  /* 0x000000000f0c7348 */ /* 0x000fea0003c00000 */
[----:B------:R-:W-:Y:S02]  /*e8e0*/  ELECT P6, UR62, PT ;  /* 0x00000000003e782f */ /* 0x000fe400038c0000 */
[----:B------:R-:W-:Y:S01]  /*e8f0*/  MOV R14, UR62 ;  /* 0x0000003e000e7c02 */ /* 0x000fe20008000f00 */
[----:B------:R-:W-:Y:S10]  /*e900*/  ENDCOLLECTIVE ;  /* 0x000000000000791b */ /* 0x000ff40003800000 */
.L_x_95:
[----:B------:R-:W-:Y:S05]  /*e910*/  BSYNC B0 ;  /* 0x0000000000007941 */ /* 0x000fea0003800000 */
.L_x_94:
[----:B------:R-:W-:Y:S05]  /*e920*/  BRA `(.L_x_96) ;  /* 0xffffffd000b07947 */ /* 0x000fea000383ffff */
.L_x_44:
[----:B---3--:R3:W4:Y:S02]  /*e930*/  SYNCS.PHASECHK.TRANS64.TRYWAIT P1, [R6+URZ+0x38840], R7 ;  /* 0x03884007060075a7 */ /* 0x008724000802017f */
[----:B----4-:R-:W-:Y:S05]  /*e940*/  @!P1 NANOSLEEP.SYNCS 0x989680 ;  /* 0x009896800000995d */ /* 0x010fea0003900000 */
[----:B------:R-:W4:Y:S02]  /*e950*/  @!P1 SYNCS.PHASECHK.TRANS64 P1, [R6+URZ+0x38840], R7 ;  /* 0x03884007060095a7 */ /* 0x000f24000802007f */
[----:B----4-:R-:W-:Y:S05]  /*e960*/  @!P1 BRA `(.L_x_44) ;  /* 0xfffffffc00f09947 */ /* 0x010fea000383ffff */
[----:B------:R-:W-:Y:S05]  /*e970*/  BRA `(.L_x_97) ;  /* 0xffffffd400187947 */ /* 0x000fea000383ffff */
.L_x_47:
[----:B-1----:R-:W1:Y:S01]  /*e980*/  S2R R8, SR_CgaCtaId ;  /* 0x0000000000087919 */ /* 0x002e620000008800 */
[----:B------:R-:W-:-:S04]  /*e990*/  MOV R7, 0x400 ;  /* 0x0000040000077802 */ /* 0x000fc80000000f00 */
[----:B-1----:R-:W-:-:S04]  /*e9a0*/  LEA R7, R8, R7, 0x18 ;  /* 0x0000000708077211 */ /* 0x002fc800078ec0ff */
[----:B------:R1:W2:Y:S03]  /*e9b0*/  SYNCS.PHASECHK.TRANS64.TRYWAIT P1, [R7+URZ+0x38820], R6 ;  /* 0x03882006070075a7 */ /* 0x0002a6000802017f */
[----:B--2---:R-:W-:Y:S05]  /*e9c0*/  @!P1 NANOSLEEP.SYNCS 0x989680 ;  /* 0x009896800000995d */ /* 0x004fea0003900000 */
[----:B------:R-:W2:Y:S02]  /*e9d0*/  @!P1 SYNCS.PHASECHK.TRANS64 P1, [R7+URZ+0x38820], R6 ;  /* 0x03882006070095a7 */ /* 0x000ea4000802007f */
[----:B--2---:R-:W-:Y:S05]  /*e9e0*/  @!P1 BRA `(.L_x_47) ;  /* 0xfffffffc00e49947 */ /* 0x004fea000383ffff */
[----:B------:R-:W-:Y:S05]  /*e9f0*/  BRA `(.L_x_98) ;  /* 0xffffffd800887947 */ /* 0x000fea000383ffff */
.L_x_53:
[----:B-1----:R1:W2:Y:S02]  /*ea00*/  SYNCS.PHASECHK.TRANS64.TRYWAIT P1, [R2+URZ+0x38840], R3 ;  /* 0x03884003020075a7 */ /* 0x0022a4000802017f */
[----:B--2---:R-:W-:Y:S05]  /*ea10*/  @!P1 NANOSLEEP.SYNCS 0x989680 ;  /* 0x009896800000995d */ /* 0x004fea0003900000 */
[----:B------:R-:W2:Y:S02]  /*ea20*/  @!P1 SYNCS.PHASECHK.TRANS64 P1, [R2+URZ+0x38840], R3 ;  /* 0x03884003020095a7 */ /* 0x000ea4000802007f */
[----:B--2---:R-:W-:Y:S05]  /*ea30*/  @!P1 BRA `(.L_x_53) ;  /* 0xfffffffc00f09947 */ /* 0x004fea000383ffff */
[----:B------:R-:W-:Y:S05]  /*ea40*/  BRA `(.L_x_99) ;  /* 0xffffffdc00287947 */ /* 0x000fea000383ffff */
.L_x_55:
[----:B-1----:R1:W2:Y:S02]  /*ea50*/  SYNCS.PHASECHK.TRANS64.TRYWAIT P1, [R2+URZ+0x60], R3 ;  /* 0x00006003020075a7 */ /* 0x0022a4000802017f */
[----:B--2---:R-:W-:Y:S05]  /*ea60*/  @!P1 NANOSLEEP.SYNCS 0x989680 ;  /* 0x009896800000995d */ /* 0x004fea0003900000 */
[----:B------:R-:W2:Y:S02]  /*ea70*/  @!P1 SYNCS.PHASECHK.TRANS64 P1, [R2+URZ+0x60], R3 ;  /* 0x00006003020095a7 */ /* 0x000ea4000802007f */
[----:B--2---:R-:W-:Y:S05]  /*ea80*/  @!P1 BRA `(.L_x_55) ;  /* 0xfffffffc00f09947 */ /* 0x004fea000383ffff */
[----:B------:R-:W-:Y:S05]  /*ea90*/  BRA `(.L_x_100) ;  /* 0xffffffdc00d87947 */ /* 0x000fea000383ffff */
.L_x_61:
[----:B--2---:R2:W3:Y:S02]  /*eaa0*/  SYNCS.PHASECHK.TRANS64.TRYWAIT P1, [R2+URZ+0x38840], R3 ;  /* 0x03884003020075a7 */ /* 0x0044e4000802017f */
[----:B---3--:R-:W-:Y:S05]  /*eab0*/  @!P1 NANOSLEEP.SYNCS 0x989680 ;  /* 0x009896800000995d */ /* 0x008fea0003900000 */
[----:B------:R-:W3:Y:S02]  /*eac0*/  @!P1 SYNCS.PHASECHK.TRANS64 P1, [R2+URZ+0x38840], R3 ;  /* 0x03884003020095a7 */ /* 0x000ee4000802007f */
[----:B---3--:R-:W-:Y:S05]  /*ead0*/  @!P1 BRA `(.L_x_61) ;  /* 0xfffffffc00f09947 */ /* 0x008fea000383ffff */
[----:B------:R-:W-:Y:S05]  /*eae0*/  BRA `(.L_x_101) ;  /* 0xffffffe400407947 */ /* 0x000fea000383ffff */
.L_x_63:
[----:B-1----:R1:W2:Y:S02]  /*eaf0*/  SYNCS.PHASECHK.TRANS64.TRYWAIT P1, [R2+URZ+0x60], R19 ;  /* 0x00006013020075a7 */ /* 0x0022a4000802017f */
[----:B--2---:R-:W-:Y:S05]  /*eb00*/  @!P1 NANOSLEEP.SYNCS 0x989680 ;  /* 0x009896800000995d */ /* 0x004fea0003900000 */
[----:B------:R-:W2:Y:S02]  /*eb10*/  @!P1 SYNCS.PHASECHK.TRANS64 P1, [R2+URZ+0x60], R19 ;  /* 0x00006013020095a7 */ /* 0x000ea4000802007f */
[----:B--2---:R-:W-:Y:S05]  /*eb20*/  @!P1 BRA `(.L_x_63) ;  /* 0xfffffffc00f09947 */ /* 0x004fea000383ffff */
[----:B------:R-:W-:Y:S05]  /*eb30*/  BRA `(.L_x_102) ;  /* 0xffffffe400f07947 */ /* 0x000fea000383ffff */
.L_x_68:
[----:B--2---:R2:W3:Y:S02]  /*eb40*/  SYNCS.PHASECHK.TRANS64.TRYWAIT P1, [R2+URZ+0x38840], R3 ;  /* 0x03884003020075a7 */ /* 0x0044e4000802017f */
[----:B---3--:R-:W-:Y:S05]  /*eb50*/  @!P1 NANOSLEEP.SYNCS 0x989680 ;  /* 0x009896800000995d */ /* 0x008fea0003900000 */
[----:B------:R-:W3:Y:S02]  /*eb60*/  @!P1 SYNCS.PHASECHK.TRANS64 P1, [R2+URZ+0x38840], R3 ;  /* 0x03884003020095a7 */ /* 0x000ee4000802007f */
[----:B---3--:R-:W-:Y:S05]  /*eb70*/  @!P1 BRA `(.L_x_68) ;  /* 0xfffffffc00f09947 */ /* 0x008fea000383ffff */
[----:B------:R-:W-:Y:S05]  /*eb80*/  BRA `(.L_x_103) ;  /* 0xffffffec00207947 */ /* 0x000fea000383ffff */
.L_x_70:
[----:B-1----:R1:W2:Y:S02]  /*eb90*/  SYNCS.PHASECHK.TRANS64.TRYWAIT P1, [R2+URZ+0x60], R3 ;  /* 0x00006003020075a7 */ /* 0x0022a4000802017f */
[----:B--2---:R-:W-:Y:S05]  /*eba0*/  @!P1 NANOSLEEP.SYNCS 0x989680 ;  /* 0x009896800000995d */ /* 0x004fea0003900000 */
[----:B------:R-:W2:Y:S02]  /*ebb0*/  @!P1 SYNCS.PHASECHK.TRANS64 P1, [R2+URZ+0x60], R3 ;  /* 0x00006003020095a7 */ /* 0x000ea4000802007f */
[----:B--2---:R-:W-:Y:S05]  /*ebc0*/  @!P1 BRA `(.L_x_70) ;  /* 0xfffffffc00f09947 */ /* 0x004fea000383ffff */
[----:B------:R-:W-:Y:S05]  /*ebd0*/  BRA `(.L_x_104) ;  /* 0xffffffec00d47947 */ /* 0x000fea000383ffff */
.L_x_75:
[----:B--2---:R2:W3:Y:S02]  /*ebe0*/  SYNCS.PHASECHK.TRANS64.TRYWAIT P0, [R3+URZ+0x38860], R0 ;  /* 0x03886000030075a7 */ /* 0x0044e4000800017f */
[----:B---3--:R-:W-:Y:S05]  /*ebf0*/  @!P0 NANOSLEEP.SYNCS 0x989680 ;  /* 0x009896800000895d */ /* 0x008fea0003900000 */
[----:B------:R-:W3:Y:S02]  /*ec00*/  @!P0 SYNCS.PHASECHK.TRANS64 P0, [R3+URZ+0x38860], R0 ;  /* 0x03886000030085a7 */ /* 0x000ee4000800007f */
[----:B---3--:R-:W-:Y:S05]  /*ec10*/  @!P0 BRA `(.L_x_75) ;  /* 0xfffffffc00f08947 */ /* 0x008fea000383ffff */
[----:B------:R-:W-:Y:S05]  /*ec20*/  BRA `(.L_x_105) ;  /* 0xfffffff000b87947 */ /* 0x000fea000383ffff */
.L_x_79:
[----:B--2---:R2:W3:Y:S02]  /*ec30*/  SYNCS.PHASECHK.TRANS64.TRYWAIT P0, [R0+URZ+0x38820], R3 ;  /* 0x03882003000075a7 */ /* 0x0044e4000800017f */
[----:B---3--:R-:W-:Y:S05]  /*ec40*/  @!P0 NANOSLEEP.SYNCS 0x989680 ;  /* 0x009896800000895d */ /* 0x008fea0003900000 */
[----:B------:R-:W3:Y:S02]  /*ec50*/  @!P0 SYNCS.PHASECHK.TRANS64 P0, [R0+URZ+0x38820], R3 ;  /* 0x03882003000085a7 */ /* 0x000ee4000800007f */
[----:B---3--:R-:W-:Y:S05]  /*ec60*/  @!P0 BRA `(.L_x_79) ;  /* 0xfffffffc00f08947 */ /* 0x008fea000383ffff */
[----:B------:R-:W-:Y:S05]  /*ec70*/  BRA `(.L_x_106) ;  /* 0xfffffff400ac7947 */ /* 0x000fea000383ffff */
.L_x_80:
[----:B------:R-:W3:Y:S01]  /*ec80*/  S2R R2, SR_TID.X ;  /* 0x0000000000027919 */ /* 0x000ee20000002100 */
[----:B------:R-:W-:Y:S01]  /*ec90*/  BSSY B0, `(.L_x_107) ;  /* 0x000000a000007945 */ /* 0x000fe20003800000 */
[----:B------:R-:W-:Y:S01]  /*eca0*/  IMAD.MOV.U32 R12, RZ, RZ, RZ ;  /* 0x000000ffff0c7224 */ /* 0x000fe200078e00ff */
[----:B------:R-:W-:Y:S01]  /*ecb0*/  MOV R15, 0xffffffff ;  /* 0xffffffff000f7802 */ /* 0x000fe20000000f00 */
[----:B------:R-:W-:Y:S01]  /*ecc0*/  IMAD.MOV.U32 R11, RZ, RZ, 0x1f ;  /* 0x0000001fff0b7424 */ /* 0x000fe200078e00ff */
[----:B---3--:R-:W-:-:S04]  /*ecd0*/  SHF.R.U32.HI R2, RZ, 0x5, R2 ;  /* 0x00000005ff027819 */ /* 0x008fc80000011602 */
[----:B------:R-:W-:-:S04]  /*ece0*/  LOP3.LUT R2, R2, 0x3, RZ, 0xc0, !PT ;  /* 0x0000000302027812 */ /* 0x000fc800078ec0ff */
[----:B------:R-:W-:-:S07]  /*ecf0*/  MOV R13, R2 ;  /* 0x00000002000d7202 */ /* 0x000fce0000000f00 */
[----:B-12---:R-:W-:Y:S05]  /*ed00*/  WARPSYNC.COLLECTIVE R15, `(.L_x_108) ;  /* 0x000000000f087348 */ /* 0x006fea0003c00000 */
[----:B------:R3:W4:Y:S02]  /*ed10*/  SHFL.IDX P6, R14, R13, R12, R11 ;  /* 0x0000000c0d0e7389 */ /* 0x00072400000c000b */
[----:B-1234-:R-:W-:Y:S01]  /*ed20*/  ENDCOLLECTIVE ;  /* 0x000000000000791b */ /* 0x01efe20003800000 */
.L_x_108:
[----:B------:R-:W-:Y:S05]  /*ed30*/  BSYNC B0 ;  /* 0x0000000000007941 */ /* 0x000fea0003800000 */
.L_x_107:
[----:B------:R-:W-:Y:S05]  /*ed40*/  BRA `(.L_x_109) ;  /* 0xfffffff400947947 */ /* 0x000fea000383ffff */
.L_x_83:
[----:B------:R-:W-:Y:S01]  /*ed50*/  BSSY B1, `(.L_x_110) ;  /* 0x0000006000017945 */ /* 0x000fe20003800000 */
[----:B------:R-:W-:-:S07]  /*ed60*/  IMAD.MOV.U32 R15, RZ, RZ, -0x1 ;  /* 0xffffffffff0f7424 */ /* 0x000fce00078e00ff */
[----:B-123--:R-:W-:Y:S05]  /*ed70*/  WARPSYNC.COLLECTIVE R15, `(.L_x_111) ;  /* 0x000000000f0c7348 */ /* 0x00efea0003c00000 */
[----:B------:R-:W-:Y:S02]  /*ed80*/  ELECT P6, UR62, PT ;  /* 0x00000000003e782f */ /* 0x000fe400038c0000 */
[----:B------:R-:W-:Y:S01]  /*ed90*/  MOV R14, UR62 ;  /* 0x0000003e000e7c02 */ /* 0x000fe20008000f00 */
[----:B-123--:R-:W-:Y:S10]  /*eda0*/  ENDCOLLECTIVE ;  /* 0x000000000000791b */ /* 0x00eff40003800000 */
.L_x_111:
[----:B------:R-:W-:Y:S05]  /*edb0*/  BSYNC B1 ;  /* 0x0000000000017941 */ /* 0x000fea0003800000 */
.L_x_110:
[----:B------:R-:W-:Y:S05]  /*edc0*/  BRA `(.L_x_112) ;  /* 0xfffffff4008c7947 */ /* 0x000fea000383ffff */
.L_x_85:
[----:B-1----:R1:W2:Y:S02]  /*edd0*/  SYNCS.PHASECHK.TRANS64.TRYWAIT P0, [R6+URZ], R5 ;  /* 0x00000005060075a7 */ /* 0x0022a4000800017f */
[----:B--2---:R-:W-:Y:S05]  /*ede0*/  @!P0 NANOSLEEP.SYNCS 0x989680 ;  /* 0x009896800000895d */ /* 0x004fea0003900000 */
[----:B------:R-:W2:Y:S02]  /*edf0*/  @!P0 SYNCS.PHASECHK.TRANS64 P0, [R6+URZ], R5 ;  /* 0x00000005060085a7 */ /* 0x000ea4000800007f */
[----:B--2---:R-:W-:Y:S05]  /*ee00*/  @!P0 BRA `(.L_x_85) ;  /* 0xfffffffc00f08947 */ /* 0x004fea000383ffff */
[----:B------:R-:W-:Y:S05]  /*ee10*/  BRA `(.L_x_113) ;  /* 0xfffffff400c07947 */ /* 0x000fea000383ffff */
.L_x_86:
[----:B--2---:R2:W3:Y:S02]  /*ee20*/  SYNCS.PHASECHK.TRANS64.TRYWAIT P0, [R3+URZ], R2 ;  /* 0x00000002030075a7 */ /* 0x0044e4000800017f */
[----:B---3--:R-:W-:Y:S05]  /*ee30*/  @!P0 NANOSLEEP.SYNCS 0x989680 ;  /* 0x009896800000895d */ /* 0x008fea0003900000 */
[----:B------:R-:W3:Y:S02]  /*ee40*/  @!P0 SYNCS.PHASECHK.TRANS64 P0, [R3+URZ], R2 ;  /* 0x00000002030085a7 */ /* 0x000ee4000800007f */
[----:B---3--:R-:W-:Y:S05]  /*ee50*/  @!P0 BRA `(.L_x_86) ;  /* 0xfffffffc00f08947 */ /* 0x008fea000383ffff */
[----:B------:R-:W-:Y:S05]  /*ee60*/  BRA `(.L_x_114) ;  /* 0xfffffff400b47947 */ /* 0x000fea000383ffff */
.L_x_88:
[----:B--2---:R2:W3:Y:S02]  /*ee70*/  SYNCS.PHASECHK.TRANS64.TRYWAIT P0, [R16+URZ], R5 ;  /* 0x00000005100075a7 */ /* 0x0044e4000800017f */
[----:B---3--:R-:W-:Y:S05]  /*ee80*/  @!P0 NANOSLEEP.SYNCS 0x989680 ;  /* 0x009896800000895d */ /* 0x008fea0003900000 */
[----:B------:R-:W3:Y:S02]  /*ee90*/  @!P0 SYNCS.PHASECHK.TRANS64 P0, [R16+URZ], R5 ;  /* 0x00000005100085a7 */ /* 0x000ee4000800007f */
[----:B---3--:R-:W-:Y:S05]  /*eea0*/  @!P0 BRA `(.L_x_88) ;  /* 0xfffffffc00f08947 */ /* 0x008fea000383ffff */
[----:B------:R-:W-:Y:S05]  /*eeb0*/  BRA `(.L_x_115) ;  /* 0xfffffff400b87947 */ /* 0x000fea000383ffff */
.L_x_116:
[----:B------:R-:W-:-:S00]  /*eec0*/  BRA `(.L_x_116) ;  /* 0xfffffffc00fc7947 */ /* 0x000fc0000383ffff */
[----:B------:R-:W-:-:S00]  /*eed0*/  NOP ;  /* 0x0000000000007918 */ /* 0x000fc00000000000 */
        /* <DEDUP_REMOVED lines=10> */
.L_x_12749:


//--------------------- .text._ZN7cutlass13device_kernelIN5flash11enable_sm90INS1_16FlashAttnFwdSm90INS1_25CollectiveMainloopFwdSm90ILi2EN4cute5tupleIJNS5_1CILi2EEENS7_ILi1EEES9_EEENS6_IJNS7_ILi128EEENS7_ILi80EEENS7_ILi256EEEEEELi256ENS_6half_tEfNS_4arch4Sm90ELb0ELb0ELb0ELb0ELb0ELb0ELb0ELb1ELb1ELb0ELb0ELb0EEENS1_21CollectiveEpilogueFwdINS6_IJSB_SD_SC_EEESA_SF_SH_Li256ELb0ELb0ELb0ELb0EEENS1_29StaticPersistentTileSchedulerILb0EEEEEEEEEvNT_6ParamsE --------------------------
	.section	.text._ZN7cutlass13device_kernelIN5flash11enable_sm90INS1_16FlashAttnFwdSm90INS1_25CollectiveMainloopFwdSm90ILi2EN4cute5tupleIJNS5_1CILi2EEENS7_ILi1EEES9_EEENS6_IJNS7_ILi128EEENS7_ILi80EEENS7_ILi256EEEEEELi256ENS_6half_tEfNS_4arch4Sm90ELb0ELb0ELb0ELb0ELb0ELb0ELb0ELb1ELb1ELb0ELb0ELb0EEENS1_21CollectiveEpilogueFwdINS6_IJSB_SD_SC_EEESA_SF_SH_Li256ELb0ELb0ELb0ELb0EEENS1_29StaticPersistentTileSchedulerILb0EEEEEEEEEvNT_6ParamsE,"ax",@progbits
	.align	128
.text._ZN7cutlass13device_kernelIN5flash11enable_sm90INS1_16FlashAttnFwdSm90INS1_25CollectiveMainloopFwdSm90ILi2EN4cute5tupleIJNS5_1CILi2EEENS7_ILi1EEES9_EEENS6_IJNS7_ILi128EEENS7_ILi80EEENS7_ILi256EEEEEELi256ENS_6half_tEfNS_4arch4Sm90ELb0ELb0ELb0ELb0ELb0ELb0ELb0ELb1ELb1ELb0ELb0ELb0EEENS1_21CollectiveEpilogueFwdINS6_IJSB_SD_SC_EEESA_SF_SH_Li256ELb0ELb0ELb0ELb0EEENS1_29StaticPersistentTileSchedulerILb0EEEEEEEEEvNT_6ParamsE:
        .type           _ZN7cutlass13device_kernelIN5flash11enable_sm90INS1_16FlashAttnFwdSm90INS1_25CollectiveMainloopFwdSm90ILi2EN4cute5tupleIJNS5_1CILi2EEENS7_ILi1EEES9_EEENS6_IJNS7_ILi128EEENS7_ILi80EEENS7_ILi256EEEEEELi256ENS_6half_tEfNS_4arch4Sm90ELb0ELb0ELb0ELb0ELb0ELb0ELb0ELb1ELb1ELb0ELb0ELb0EEENS1_21CollectiveEpilogueFwdINS6_IJSB_SD_SC_EEESA_SF_SH_Li256ELb0ELb0ELb0ELb0EEENS1_29StaticPersistentTileSchedulerILb0EEEEEEEEEvNT_6ParamsE,@function
        .size           _ZN7cutlass13device_kernelIN5flash11enable_sm90INS1_16FlashAttnFwdSm90INS1_25CollectiveMainloopFwdSm90ILi2EN4cute5tupleIJNS5_1CILi2EEENS7_ILi1EEES9_EEENS6_IJNS7_ILi128EEENS7_ILi80EEENS7_ILi256EEEEEELi256ENS_6half_tEfNS_4arch4Sm90ELb0ELb0ELb0ELb0ELb0ELb0ELb0ELb1ELb1ELb0ELb0ELb0EEENS1_21CollectiveEpilogueFwdINS6_IJSB_SD_SC_EEESA_SF_SH_Li256ELb0ELb0ELb0ELb0EEENS1_29StaticPersistentTileSchedulerILb0EEEEEEEEEvNT_6ParamsE,(.L_x_12750 - _ZN7cutlass13device_kernelIN5flash11enable_sm90INS1_16FlashAttnFwdSm90INS1_25CollectiveMainloopFwdSm90ILi2EN4cute5tupleIJNS5_1CILi2EEENS7_ILi1EEES9_EEENS6_IJNS7_ILi128EEENS7_ILi80EEENS7_ILi256EEEEEELi256ENS_6half_tEfNS_4arch4Sm90ELb0ELb0ELb0ELb0ELb0ELb0ELb0ELb1ELb1ELb0ELb0ELb0EEENS1_21CollectiveEpilogueFwdINS6_IJSB_SD_SC_EEESA_SF_SH_Li256ELb0ELb0ELb0ELb0EEENS1_29StaticPersistentTileSchedulerILb0EEEEEEEEEvNT_6ParamsE)
        .other          _ZN7cutlass13device_kernelIN5flash11enable_sm90INS1_16FlashAttnFwdSm90INS1_25CollectiveMainloopFwdSm90ILi2EN4cute5tupleIJNS5_1CILi2EEENS7_ILi1EEES9_EEENS6_IJNS7_ILi128EEENS7_ILi80EEENS7_ILi256EEEEEELi256ENS_6half_tEfNS_4arch4Sm90ELb0ELb0ELb0ELb0ELb0ELb0ELb0ELb1ELb1ELb0ELb0ELb0EEENS1_21CollectiveEpilogueFwdINS6_IJSB_SD_SC_EEESA_SF_SH_Li256ELb0ELb0ELb0ELb0EEENS1_29StaticPersistentTileSchedulerILb0EEEEEEEEEvNT_6ParamsE,@"STO_CUDA_ENTRY STV_DEFAULT"
_ZN7cutlass13device_kernelIN5flash11enable_sm90INS1_16FlashAttnFwdSm90INS1_25CollectiveMainloopFwdSm90ILi2EN4cute5tupleIJNS5_1CILi2EEENS7_ILi1EEES9_EEENS6_IJNS7_ILi128EEENS7_ILi80EEENS7_ILi256EEEEEELi256ENS_6half_tEfNS_4arch4Sm90ELb0ELb0ELb0ELb0ELb0ELb0ELb0ELb1ELb1ELb0ELb0ELb0EEENS1_21CollectiveEpilogueFwdINS6_IJSB_SD_SC_EEESA_SF_SH_Li256ELb0ELb0ELb0ELb0EEENS1_29StaticPersistentTileSchedulerILb0EEEEEEEEEvNT_6ParamsE:
[----:B------:R-:W1:Y:S02]  /*0000*/  LDC R1, c[0x0][0x28] ;  /* 0x00000a00ff017b82 */ /* 0x000e640000000800 */
[----:B-1----:R-:W-:Y:S01]  /*0010*/  VIADD R1, R1, 0xffffffd8 ;  /* 0xffffffd801017836 */ /* 0x002fe20000000000 */
[----:B------:R-:W1:Y:S01]  /*0020*/  S2R R8, SR_TID.X ;  /* 0x0000000000087919 */ /* 0x000e620000002100 */
[----:B------:R-:W-:Y:S01]  /*0030*/  ELECT P0, URZ, PT ;  /* 0x00000000003f782f */ /* 0x000fe20003800000 */
[----:B------:R-:W-:Y:S01]  /*0040*/  BSSY B0, `(.L_x_117) ;  /* 0x0000014000007945 */ /* 0x000fe20003800000 */
[----:B-1----:R-:W-:-:S05]  /*0050*/  SHF.R.U32.HI R0, RZ, 0x5, R8 ;  /* 0x00000005ff007819 */ /* 0x002fca0000011608 */
[----:B------:R-:W1:Y:S02]  /*0060*/  SHFL.IDX PT, R2, R0, RZ, 0x1f ;  /* 0x00001fff00027589 */ /* 0x000e6400000e0000 */
[----:B-1----:R-:W-:Y:S02]  /*0070*/  ISETP.EQ.AND P0, PT, R2, RZ, P0 ;  /* 0x000000ff0200720c */ /* 0x002fe40000702270 */
[----:B------:R-:W-:-:S11]  /*0080*/  SHF.R.U32.HI R2, RZ, 0x7, R8 ;  /* 0x00000007ff027819 */ /* 0x000fd60000011608 */
        /* <DEDUP_REMOVED lines=15> */
.L_x_118:
[----:B------:R-:W-:Y:S05]  /*0180*/  BSYNC B0 ;  /* 0x0000000000007941 */ /* 0x000fea0003800000 */
.L_x_117:
[----:B------:R-:W-:Y:S01]  /*0190*/  VOTEU.ANY UP0, P0 ;  /* 0x00000000003f7886 */ /* 0x000fe20000000100 */
[----:B------:R-:W1:Y:S01]  /*01a0*/  SHFL.IDX PT, R2, R2, RZ, 0x1f ;  /* 0x00001fff02027589 */ /* 0x000e6200000e0000 */
[----:B------:R-:W-:Y:S01]  /*01b0*/  UMOV UR4, 0x1 ;  /* 0x0000000100047882 */ /* 0x000fe20000000000 */
[----:B------:R-:W-:Y:S01]  /*01c0*/  UMOV UR7, 0x2 ;  /* 0x0000000200077882 */ /* 0x000fe20000000000 */
[----:B------:R-:W-:Y:S01]  /*01d0*/  VOTEU.ANY UP1, P0 ;  /* 0x00000000003f7886 */ /* 0x000fe20000020100 */
[----:B------:R-:W2:Y:S01]  /*01e0*/  @UP0 S2UR UR8, SR_CgaCtaId ;  /* 0x00000000000809c3 */ /* 0x000ea20000008800 */
[----:B------:R-:W3:Y:S01]  /*01f0*/  SHFL.IDX PT, R3, R0, RZ, 0x1f ;  /* 0x00001fff00037589 */ /* 0x000ee200000e0000 */
[----:B------:R-:W-:Y:S01]  /*0200*/  @UP0 UMOV UR6, 0x400 ;  /* 0x0000040000060882 */ /* 0x000fe20000000000 */
[----:B------:R-:W-:-:S04]  /*0210*/  @UP0 UIADD3 UR4, -UR4, 0x100000, URZ ;  /* 0x0010000004040890 */ /* 0x000fc8000fffe13f */
[----:B------:R-:W-:Y:S02]  /*0220*/  @UP0 USHF.L.U32 UR5, UR4, 0xb, URZ ;  /* 0x0000000b04050899 */ /* 0x000fe4000800063f */
[----:B------:R-:W-:Y:S01]  /*0230*/  @UP0 USHF.L.U32 UR4, UR4, 0x1, URZ ;  /* 0x0000000104040899 */ /* 0x000fe2000800063f */
[----:B------:R-:W-:Y:S01]  /*0240*/  VOTEU.ANY UP2, P0 ;  /* 0x00000000003f7886 */ /* 0x000fe20000040100 */
[----:B-1----:R-:W-:Y:S01]  /*0250*/  R2UR UR9, R2 ;  /* 0x00000000020972ca */ /* 0x002fe200000e0000 */
[----:B--2---:R-:W-:Y:S01]  /*0260*/  @UP0 ULEA UR8, UR8, UR6, 0x18 ;  /* 0x0000000608080291 */ /* 0x004fe2000f8ec03f */
[----:B---3--:R-:W-:Y:S01]  /*0270*/  ISETP.NE.AND P1, PT, R3, RZ, PT ;  /* 0x000000ff0300720c */ /* 0x008fe20003f25270 */
[----:B------:R-:W-:-:S04]  /*0280*/  @UP0 UIADD3 UR6, -UR7, 0x100000, URZ ;  /* 0x0010000007060890 */ /* 0x000fc8000fffe13f */
[----:B------:R-:W-:Y:S02]  /*0290*/  @UP0 USHF.L.U32 UR7, UR6, 0xb, URZ ;  /* 0x0000000b06070899 */ /* 0x000fe4000800063f */
[----:B------:R-:W-:-:S04]  /*02a0*/  @UP0 USHF.L.U32 UR6, UR6, 0x1, URZ ;  /* 0x0000000106060899 */ /* 0x000fc8000800063f */
[----:B------:R-:W-:Y:S01]  /*02b0*/  UISETP.NE.AND UP0, UPT, UR9, URZ, UPT ;  /* 0x0000003f0900728c */ /* 0x000fe2000bf05270 */
[----:B------:R-:W1:Y:S02]  /*02c0*/  FENCE.VIEW.ASYNC.S ;  /* 0x00000000000073c6 */ /* 0x000e640000000000 */
[----:B-1----:R1:W2:Y:S05]  /*02d0*/  @UP1 SYNCS.EXCH.64 URZ, [UR8+0x38800], UR4 ;  /* 0x03880004083f15b2 */ /* 0x0022aa0008000100 */
[----:B------:R1:W3:Y:S01]  /*02e0*/  @UP2 SYNCS.EXCH.64 URZ, [UR8+0x38820], UR6 ;  /* 0x03882006083f25b2 */ /* 0x0002e20008000100 */
[----:B------:R-:W-:Y:S05]  /*02f0*/  @P1 BRA `(.L_x_119) ;  /* 0x0000000000481947 */ /* 0x000fea0003800000 */
[----:B-1----:R-:W1:Y:S01]  /*0300*/  S2UR UR5, SR_CgaCtaId ;  /* 0x00000000000579c3 */ /* 0x002e620000008800 */
[----:B------:R-:W-:Y:S01]  /*0310*/  UMOV UR4, 0x400 ;  /* 0x0000040000047882 */ /* 0x000fe20000000000 */
[----:B------:R-:W-:Y:S01]  /*0320*/  UMOV UR6, 0x1 ;  /* 0x0000000100067882 */ /* 0x000fe20000000000 */
[----:B------:R-:W-:Y:S01]  /*0330*/  UMOV UR9, 0x4 ;  /* 0x0000000400097882 */ /* 0x000fe20000000000 */
[----:B------:R-:W-:-:S04]  /*0340*/  UIADD3 UR6, -UR6, 0x100000, URZ ;  /* 0x0010000006067890 */ /* 0x000fc8000fffe13f */
[----:B------:R-:W-:Y:S02]  /*0350*/  USHF.L.U32 UR7, UR6, 0xb, URZ ;  /* 0x0000000b06077899 */ /* 0x000fe4000800063f */
[----:B------:R-:W-:Y:S01]  /*0360*/  USHF.L.U32 UR6, UR6, 0x1, URZ ;  /* 0x0000000106067899 */ /* 0x000fe2000800063f */
[----:B------:R-:W-:Y:S01]  /*0370*/  ELECT P0, URZ, PT ;  /* 0x00000000003f782f */ /* 0x000fe20003800000 */
[----:B-1----:R-:W-:Y:S02]  /*0380*/  ULEA UR8, UR5, UR4, 0x18 ;  /* 0x0000000405087291 */ /* 0x002fe4000f8ec03f */
[----:B------:R-:W-:-:S04]  /*0390*/  UIADD3 UR4, -UR9, 0x100000, URZ ;  /* 0x0010000009047890 */ /* 0x000fc8000fffe13f */
[----:B------:R-:W-:Y:S02]  /*03a0*/  USHF.L.U32 UR5, UR4, 0xb, URZ ;  /* 0x0000000b04057899 */ /* 0x000fe4000800063f */
[----:B------:R-:W-:Y:S01]  /*03b0*/  USHF.L.U32 UR4, UR4, 0x1, URZ ;  /* 0x0000000104047899 */ /* 0x000fe2000800063f */
[----:B------:R-:W1:Y:S03]  /*03c0*/  FENCE.VIEW.ASYNC.S ;  /* 0x00000000000073c6 */ /* 0x000e660000000000 */
[----:B-1----:R4:W1:Y:S08]  /*03d0*/  SYNCS.EXCH.64 URZ, [UR8+0x38830], UR6 ;  /* 0x03883006083f75b2 */ /* 0x0028700008000100 */
[----:B------:R4:W1:Y:S01]  /*03e0*/  SYNCS.EXCH.64 URZ, [UR8+0x38840], UR4 ;  /* 0x03884004083f75b2 */ /* 0x0008620008000100 */
[----:B------:R4:W1:Y:S01]  /*03f0*/  SYNCS.EXCH.64 URZ, [UR8+0x38838], UR6 ;  /* 0x03883806083f75b2 */ /* 0x0008620008000100 */
[----:B------:R4:W1:Y:S02]  /*0400*/  SYNCS.EXCH.64 URZ, [UR8+0x38848], UR4 ;  /* 0x03884804083f75b2 */ /* 0x0008640008000100 */
[----:B----4-:R-:W-:Y:S01]  /*0410*/  NOP ;  /* 0x0000000000007918 */ /* 0x010fe20000000000 */
.L_x_119:
[----:B-1----:R-:W1:Y:S01]  /*0420*/  S2UR UR4, SR_CTAID.Y ;  /* 0x00000000000479c3 */ /* 0x002e620000002600 */
[----:B------:R-:W4:Y:S01]  /*0430*/  SHFL.IDX PT, R7, R0, RZ, 0x1f ;  /* 0x00001fff00077589 */ /* 0x000f2200000e0000 */
[----:B------:R-:W-:Y:S01]  /*0440*/  ULDC UR5, c[0x0][0x154] ;  /* 0x0000550000057ab9 */ /* 0x000fe20000000800 */
[----:B------:R-:W-:-:S05]  /*0450*/  NOP ;  /* 0x0000000000007918 */ /* 0x000fca0000000000 */
[----:B------:R-:W5:Y:S08]  /*0460*/  S2UR UR6, SR_CTAID.X ;  /* 0x00000000000679c3 */ /* 0x000f700000002500 */
[----:B------:R-:W2:Y:S01]  /*0470*/  LDC R6, c[0x0][0x148] ;  /* 0x00005200ff067b82 */ /* 0x000ea20000000800 */
[----:B-1----:R-:W-:Y:S02]  /*0480*/  I2FP.F32.U32 R2, UR4 ;  /* 0x0000000400027c45 */ /* 0x002fe40008201000 */
[----:B----4-:R-:W-:-:S03]  /*0490*/  ISETP.NE.AND P0, PT, R7, RZ, PT ;  /* 0x000000ff0700720c */ /* 0x010fc60003f05270 */
[----:B------:R-:W-:Y:S01]  /*04a0*/  FMUL R5, R2, UR5 ;  /* 0x0000000502057c20 */ /* 0x000fe20008400000 */
[----:B------:R-:W-:Y:S02]  /*04b0*/  SHF.R.S32.HI R2, RZ, 0x1f, R8 ;  /* 0x0000001fff027819 */ /* 0x000fe40000011408 */
[----:B-----5:R-:W-:Y:S02]  /*04c0*/  I2FP.F32.U32 R4, UR6 ;  /* 0x0000000600047c45 */ /* 0x020fe40008201000 */
[----:B------:R-:W-:Y:S01]  /*04d0*/  LEA.HI R2, R2, R8, RZ, 0x7 ;  /* 0x0000000802027211 */ /* 0x000fe200078f38ff */
[----:B------:R-:W1:Y:S02]  /*04e0*/  F2I.U32.TRUNC.NTZ R5, R5 ;  /* 0x0000000500057305 */ /* 0x000e64000020f000 */
[----:B-1----:R-:W-:-:S04]  /*04f0*/  IMAD.MOV R11, RZ, RZ, -R5 ;  /* 0x000000ffff0b7224 */ /* 0x002fc800078e0a05 */
[----:B--2---:R-:W-:Y:S01]  /*0500*/  IMAD R11, R6, R11, UR4 ;  /* 0x00000004060b7e24 */ /* 0x004fe2000f8e020b */
[----:B------:R-:W-:Y:S02]  /*0510*/  ULDC UR4, c[0x0][0x150] ;  /* 0x0000540000047ab9 */ /* 0x000fe40000000800 */
[----:B------:R-:W-:Y:S01]  /*0520*/  FMUL R9, R4, UR4 ;  /* 0x0000000404097c20 */ /* 0x000fe20008400000 */
[----:B------:R-:W-:Y:S06]  /*0530*/  @P0 BRA `(.L_x_120) ;  /* 0x0000000000480947 */ /* 0x000fec0003800000 */
[----:B------:R-:W1:Y:S01]  /*0540*/  S2UR UR5, SR_CgaCtaId ;  /* 0x00000000000579c3 */ /* 0x000e620000008800 */
[----:B------:R-:W-:Y:S01]  /*0550*/  UMOV UR4, 0x400 ;  /* 0x0000040000047882 */ /* 0x000fe20000000000 */
[----:B------:R-:W-:Y:S01]  /*0560*/  UMOV UR6, 0x1 ;  /* 0x0000000100067882 */ /* 0x000fe20000000000 */
[----:B------:R-:W-:Y:S01]  /*0570*/  UMOV UR7, 0x4 ;  /* 0x0000000400077882 */ /* 0x000fe20000000000 */
[----:B------:R-:W-:Y:S01]  /*0580*/  ELECT P0, URZ, PT ;  /* 0x00000000003f782f */ /* 0x000fe20003800000 */
[----:B-1----:R-:W-:Y:S02]  /*0590*/  ULEA UR8, UR5, UR4, 0x18 ;  /* 0x0000000405087291 */ /* 0x002fe4000f8ec03f */
[----:B------:R-:W-:-:S04]  /*05a0*/  UIADD3 UR4, -UR6, 0x100000, URZ ;  /* 0x0010000006047890 */ /* 0x000fc8000fffe13f */
[----:B------:R-:W-:Y:S02]  /*05b0*/  USHF.L.U32 UR5, UR4, 0xb, URZ ;  /* 0x0000000b04057899 */ /* 0x000fe4000800063f */
[----:B------:R-:W-:Y:S02]  /*05c0*/  USHF.L.U32 UR4, UR4, 0x1, URZ ;  /* 0x0000000104047899 */ /* 0x000fe4000800063f */
[----:B------:R-:W-:-:S04]  /*05d0*/  UIADD3 UR6, -UR7, 0x100000, URZ ;  /* 0x0010000007067890 */ /* 0x000fc8000fffe13f */
[----:B------:R-:W-:Y:S02]  /*05e0*/  USHF.L.U32 UR7, UR6, 0xb, URZ ;  /* 0x0000000b06077899 */ /* 0x000fe4000800063f */
[----:B------:R-:W-:Y:S01]  /*05f0*/  USHF.L.U32 UR6, UR6, 0x1, URZ ;  /* 0x0000000106067899 */ /* 0x000fe2000800063f */
[----:B------:R-:W1:Y:S03]  /*0600*/  FENCE.VIEW.ASYNC.S ;  /* 0x00000000000073c6 */ /* 0x000e660000000000 */
[----:B-1----:R1:W2:Y:S08]  /*0610*/  SYNCS.EXCH.64 URZ, [UR8+0x38850], UR4 ;  /* 0x03885004083f75b2 */ /* 0x0022b00008000100 */
[----:B------:R1:W4:Y:S01]  /*0620*/  SYNCS.EXCH.64 URZ, [UR8+0x38860], UR6 ;  /* 0x03886006083f75b2 */ /* 0x0003220008000100 */
[----:B------:R1:W1:Y:S01]  /*0630*/  SYNCS.EXCH.64 URZ, [UR8+0x38858], UR4 ;  /* 0x03885804083f75b2 */ /* 0x0002620008000100 */
[----:B------:R1:W1:Y:S01]  /*0640*/  SYNCS.EXCH.64 URZ, [UR8+0x38868], UR6 ;  /* 0x03886806083f75b2 */ /* 0x0002620008000100 */
[----:B------:R-:W-:Y:S01]  /*0650*/  NOP ;  /* 0x0000000000007918 */ /* 0x000fe20000000000 */
.L_x_120:
[----:B------:R-:W5:Y:S01]  /*0660*/  SHFL.IDX PT, R6, R0, RZ, 0x1f ;  /* 0x00001fff00067589 */ /* 0x000f6200000e0000 */
[----:B------:R-:W-:Y:S01]  /*0670*/  LOP3.LUT R2, R2, 0xffffff80, RZ, 0xc0, !PT ;  /* 0xffffff8002027812 */ /* 0x000fe200078ec0ff */
[----:B------:R-:W1:Y:S01]  /*0680*/  LDC R10, c[0x0][0x144] ;  /* 0x00005100ff0a7b82 */ /* 0x000e620000000800 */
[----:B------:R-:W1:Y:S01]  /*0690*/  F2I.U32.TRUNC.NTZ R9, R9 ;  /* 0x0000000900097305 */ /* 0x000e62000020f000 */
[----:B------:R-:W-:Y:S02]  /*06a0*/  NOP ;  /* 0x0000000000007918 */ /* 0x000fe40000000000 */
[----:B------:R-:W-:Y:S01]  /*06b0*/  IMAD.IADD R2, R8, 0x1, -R2 ;  /* 0x0000000108027824 */ /* 0x000fe200078e0a02 */
[----:B------:R-:W-:-:S04]  /*06c0*/  SHF.R.S32.HI R8, RZ, 0x1f, R7 ;  /* 0x0000001fff087819 */ /* 0x000fc80000011407 */
[----:B------:R-:W-:-:S04]  /*06d0*/  SHF.R.S32.HI R5, RZ, 0x1f, R2 ;  /* 0x0000001fff057819 */ /* 0x000fc80000011402 */
[----:B------:R-:W-:-:S04]  /*06e0*/  LEA.HI R5, R5, R2, RZ, 0x3 ;  /* 0x0000000205057211 */ /* 0x000fc800078f18ff */
[--C-:B------:R-:W-:Y:S02]  /*06f0*/  SHF.R.S32.HI R4, RZ, 0x3, R5.reuse ;  /* 0x00000003ff047819 */ /* 0x100fe40000011405 */
[----:B------:R-:W-:Y:S02]  /*0700*/  SHF.R.S32.HI R5, RZ, 0x1f, R5 ;  /* 0x0000001fff057819 */ /* 0x000fe40000011405 */
[----:B-----5:R-:W-:Y:S02]  /*0710*/  ISETP.NE.AND P0, PT, R6, RZ, PT ;  /* 0x000000ff0600720c */ /* 0x020fe40003f05270 */
[----:B------:R-:W-:Y:S02]  /*0720*/  LEA.HI R5, R5, R4, RZ, 0x2 ;  /* 0x0000000405057211 */ /* 0x000fe400078f10ff */
[----:B------:R-:W-:Y:S02]  /*0730*/  SHF.R.S32.HI R6, RZ, 0x1f, R3 ;  /* 0x0000001fff067819 */ /* 0x000fe40000011403 */
[----:B------:R-:W-:-:S02]  /*0740*/  LOP3.LUT R5, R5, 0xfffffffc, RZ, 0xc0, !PT ;  /* 0xfffffffc05057812 */ /* 0x000fc400078ec0ff */
[----:B------:R-:W-:-:S05]  /*0750*/  LEA.HI R6, R6, R3, RZ, 0x2 ;  /* 0x0000000306067211 */ /* 0x000fca00078f10ff */
[----:B------:R-:W-:Y:S05]  /*0760*/  @P0 BRA `(.L_x_121) ;  /* 0x0000000000480947 */ /* 0x000fea0003800000 */
[----:B-1----:R-:W1:Y:S01]  /*0770*/  S2UR UR5, SR_CgaCtaId ;  /* 0x00000000000579c3 */ /* 0x002e620000008800 */
        /* <DEDUP_REMOVED lines=12> */
[----:B-1----:R1:W1:Y:S08]  /*0840*/  SYNCS.EXCH.64 URZ, [UR8+0x38870], UR4 ;  /* 0x03887004083f75b2 */ /* 0x0022700008000100 */
[----:B------:R1:W1:Y:S01]  /*0850*/  SYNCS.EXCH.64 URZ, [UR8+0x38880], UR6 ;  /* 0x03888006083f75b2 */ /* 0x0002620008000100 */
[----:B------:R1:W1:Y:S01]  /*0860*/  SYNCS.EXCH.64 URZ, [UR8+0x38878], UR4 ;  /* 0x03887804083f75b2 */ /* 0x0002620008000100 */
[----:B------:R1:W1:Y:S01]  /*0870*/  SYNCS.EXCH.64 URZ, [UR8+0x38888], UR6 ;  /* 0x03888806083f75b2 */ /* 0x0002620008000100 */
[----:B------:R-:W-:Y:S01]  /*0880*/  NOP ;  /* 0x0000000000007918 */ /* 0x000fe20000000000 */
.L_x_121:
[----:B------:R-:W5:Y:S01]  /*0890*/  SHFL.IDX PT, R12, R0, RZ, 0x1f ;  /* 0x00001fff000c7589 */ /* 0x000f6200000e0000 */
[----:B-1----:R-:W1:Y:S01]  /*08a0*/  S2UR UR4, SR_CTAID.X ;  /* 0x00000000000479c3 */ /* 0x002e620000002500 */
[----:B------:R-:W-:Y:S01]  /*08b0*/  LOP3.LUT R6, R6, 0x3ffffffc, RZ, 0xc0, !PT ;  /* 0x3ffffffc06067812 */ /* 0x000fe200078ec0ff */
[----:B------:R-:W-:Y:S01]  /*08c0*/  IMAD.IADD R5, R4, 0x1, -R5 ;  /* 0x0000000104057824 */ /* 0x000fe200078e0a05 */
[----:B------:R-:W-:Y:S01]  /*08d0*/  LEA.HI R8, R8, R7, RZ, 0x2 ;  /* 0x0000000708087211 */ /* 0x000fe200078f10ff */
[----:B------:R-:W-:Y:S01]  /*08e0*/  IMAD.MOV R9, RZ, RZ, -R9 ;  /* 0x000000ffff097224 */ /* 0x000fe200078e0a09 */
[----:B------:R-:W-:Y:S01]  /*08f0*/  NOP ;  /* 0x0000000000007918 */ /* 0x000fe20000000000 */
[----:B------:R-:W-:Y:S01]  /*0900*/  IMAD.IADD R6, R3, 0x1, -R6 ;  /* 0x0000000103067824 */ /* 0x000fe200078e0a06 */
[----:B------:R-:W-:-:S03]  /*0910*/  LOP3.LUT R8, R8, 0x3ffffffc, RZ, 0xc0, !PT ;  /* 0x3ffffffc08087812 */ /* 0x000fc600078ec0ff */
[--C-:B------:R-:W-:Y:S02]  /*0920*/  IMAD R6, R6, 0x4, R5.reuse ;  /* 0x0000000406067824 */ /* 0x100fe400078e0205 */
[----:B------:R-:W-:Y:S02]  /*0930*/  IMAD.IADD R8, R7, 0x1, -R8 ;  /* 0x0000000107087824 */ /* 0x000fe400078e0a08 */
[----:B------:R-:W2:Y:S01]  /*0940*/  LDC R7, c[0x0][0x140] ;  /* 0x00005000ff077b82 */ /* 0x000ea20000000800 */
[----:B------:R-:W-:Y:S01]  /*0950*/  LEA.HI R3, R6, R6, RZ, 0x1 ;  /* 0x0000000606037211 */ /* 0x000fe200078f08ff */
[----:B------:R-:W-:-:S03]  /*0960*/  IMAD R8, R8, 0x4, R5 ;  /* 0x0000000408087824 */ /* 0x000fc600078e0205 */
[----:B------:R-:W-:Y:S02]  /*0970*/  LOP3.LUT R3, R3, 0xfffffffe, RZ, 0xc0, !PT ;  /* 0xfffffffe03037812 */ /* 0x000fe400078ec0ff */
[----:B------:R-:W-:Y:S02]  /*0980*/  LEA.HI R4, R8, R8, RZ, 0x1 ;  /* 0x0000000808047211 */ /* 0x000fe400078f08ff */
[----:B-----5:R-:W-:Y:S01]  /*0990*/  ISETP.NE.AND P0, PT, R12, RZ, PT ;  /* 0x000000ff0c00720c */ /* 0x020fe20003f05270 */
[----:B-1----:R-:W-:Y:S01]  /*09a0*/  IMAD R10, R10, R9, UR4 ;  /* 0x000000040a0a7e24 */ /* 0x002fe2000f8e0209 */
[----:B------:R-:W-:-:S04]  /*09b0*/  IADD3 R3, R6, -R3, RZ ;  /* 0x8000000306037210 */ /* 0x000fc80007ffe0ff */
[----:B------:R-:W-:Y:S02]  /*09c0*/  ISETP.NE.AND P6, PT, R3, R10, PT ;  /* 0x0000000a0300720c */ /* 0x000fe40003fc5270 */
[----:B------:R-:W-:-:S05]  /*09d0*/  LOP3.LUT R3, R4, 0xfffffffe, RZ, 0xc0, !PT ;  /* 0xfffffffe04037812 */ /* 0x000fca00078ec0ff */
[----:B------:R-:W-:Y:S01]  /*09e0*/  IMAD.IADD R3, R8, 0x1, -R3 ;  /* 0x0000000108037824 */ /* 0x000fe200078e0a03 */
        /* <DEDUP_REMOVED lines=19> */
.L_x_122:
[----:B------:R-:W5:Y:S01]  /*0b20*/  SHFL.IDX PT, R9, R0, RZ, 0x1f ;  /* 0x00001fff00097589 */ /* 0x000f6200000e0000 */
[----:B------:R-:W-:Y:S01]  /*0b30*/  ISETP.NE.AND P4, PT, R3, R10, PT ;  /* 0x0000000a0300720c */ /* 0x000fe20003f85270 */
[----:B------:R-:W-:Y:S01]  /*0b40*/  IMAD.SHL.U32 R3, R6, 0x4, RZ ;  /* 0x0000000406037824 */ /* 0x000fe200078e00ff */
[----:B------:R-:W-:Y:S01]  /*0b50*/  LOP3.LUT P0, RZ, R2, 0x7, RZ, 0xc0, !PT ;  /* 0x0000000702ff7812 */ /* 0x000fe2000780c0ff */
[----:B------:R-:W-:Y:S01]  /*0b60*/  IMAD.SHL.U32 R5, R8, 0x4, RZ ;  /* 0x0000000408057824 */ /* 0x000fe200078e00ff */
[----:B--2---:R-:W-:Y:S01]  /*0b70*/  ISETP.EQ.U32.AND P1, PT, R7, 0x1, PT ;  /* 0x000000010700780c */ /* 0x004fe20003f22070 */
[----:B------:R-:W-:Y:S01]  /*0b80*/  IMAD.MOV.U32 R23, RZ, RZ, 0x1 ;  /* 0x00000001ff177424 */ /* 0x000fe200078e00ff */
[----:B------:R-:W-:Y:S01]  /*0b90*/  LOP3.LUT R13, R6, 0xc, R3, 0x78, !PT ;  /* 0x0000000c060d7812 */ /* 0x000fe200078e7803 */
[----:B------:R-:W-:Y:S01]  /*0ba0*/  IMAD.MOV.U32 R22, RZ, RZ, 0x1 ;  /* 0x00000001ff167424 */ /* 0x000fe200078e00ff */
[----:B------:R-:W-:Y:S01]  /*0bb0*/  LOP3.LUT R12, R8, 0xc, R5, 0x78, !PT ;  /* 0x0000000c080c7812 */ /* 0x000fe200078e7805 */
[----:B------:R-:W-:Y:S01]  /*0bc0*/  NOP ;  /* 0x0000000000007918 */ /* 0x000fe20000000000 */
[C---:B------:R-:W-:Y:S01]  /*0bd0*/  ISETP.LT.U32.AND P2, PT, R13.reuse, 0x2, !P0 ;  /* 0x000000020d00780c */ /* 0x040fe20004741070 */
[----:B------:R2:W-:Y:S01]  /*0be0*/  STL [R1+0x4], R13 ;  /* 0x0000040d01007387 */ /* 0x0005e20000100800 */
[----:B------:R-:W-:-:S02]  /*0bf0*/  @P6 LEA.HI R3, R13, R13, RZ, 0x1 ;  /* 0x0000000d0d036211 */ /* 0x000fc400078f08ff */
[----:B------:R-:W-:Y:S01]  /*0c00*/  SEL R2, RZ, 0x1, !P2 ;  /* 0x00000001ff027807 */ /* 0x000fe20005000000 */
[----:B------:R2:W-:Y:S01]  /*0c10*/  STL [R1], R12 ;  /* 0x0000000c01007387 */ /* 0x0005e20000100800 */
[----:B------:R-:W-:Y:S02]  /*0c20*/  @P4 LEA.HI R4, R12, R12, RZ, 0x1 ;  /* 0x0000000c0c044211 */ /* 0x000fe400078f08ff */
[----:B------:R-:W-:Y:S02]  /*0c30*/  @P6 SHF.R.S32.HI R3, RZ, 0x1, R3 ;  /* 0x00000001ff036819 */ /* 0x000fe40000011403 */
[----:B------:R-:W-:Y:S02]  /*0c40*/  @P4 SHF.R.S32.HI R4, RZ, 0x1, R4 ;  /* 0x00000001ff044819 */ /* 0x000fe40000011404 */
[----:B------:R-:W-:Y:S02]  /*0c50*/  @P6 ISETP.NE.AND P5, PT, R3, R11, PT ;  /* 0x0000000b0300620c */ /* 0x000fe40003fa5270 */
[----:B-----5:R-:W-:-:S02]  /*0c60*/  ISETP.NE.AND P2, PT, R9, RZ, PT ;  /* 0x000000ff0900720c */ /* 0x020fc40003f45270 */
[----:B------:R-:W-:Y:S02]  /*0c70*/  @P4 ISETP.NE.AND P3, PT, R4, R11, PT ;  /* 0x0000000b0400420c */ /* 0x000fe40003f65270 */
[----:B------:R-:W-:Y:S02]  /*0c80*/  ISETP.LT.U32.AND P0, PT, R12, 0x2, !P0 ;  /* 0x000000020c00780c */ /* 0x000fe40004701070 */
[----:B------:R-:W-:Y:S02]  /*0c90*/  @P6 SEL R23, RZ, 0x1, P5 ;  /* 0x00000001ff176807 */ /* 0x000fe40002800000 */
[----:B------:R-:W-:Y:S02]  /*0ca0*/  SEL R3, RZ, 0x1, !P0 ;  /* 0x00000001ff037807 */ /* 0x000fe40004000000 */
[----:B------:R-:W-:-:S03]  /*0cb0*/  @P4 SEL R22, RZ, 0x1, P3 ;  /* 0x00000001ff164807 */ /* 0x000fc60001800000 */
[----:B--2---:R-:W-:Y:S05]  /*0cc0*/  @P2 BRA `(.L_x_123) ;  /* 0x0000000000482947 */ /* 0x004fea0003800000 */
        /* <DEDUP_REMOVED lines=17> */
[----:B--2---:R-:W-:Y:S01]  /*0de0*/  NOP ;  /* 0x0000000000007918 */ /* 0x004fe20000000000 */
.L_x_123:
[----:B------:R-:W-:Y:S01]  /*0df0*/  LOP3.LUT R23, R23, R2, RZ, 0xc0, !PT ;  /* 0x0000000217177212 */ /* 0x000fe200078ec0ff */
[----:B------:R-:W-:Y:S01]  /*0e00*/  NOP ;  /* 0x0000000000007918 */ /* 0x000fe20000000000 */
[----:B------:R-:W-:Y:S01]  /*0e10*/  LOP3.LUT R22, R22, R3, RZ, 0xc0, !PT ;  /* 0x0000000316167212 */ /* 0x000fe200078ec0ff */
[----:B------:R-:W-:Y:S06]  /*0e20*/  @!P1 BRA `(.L_x_124) ;  /* 0x0000000000089947 */ /* 0x000fec0003800000 */
[----:B-1-34-:R-:W-:Y:S01]  /*0e30*/  UCGABAR_ARV ;  /* 0x00000000000079c7 */ /* 0x01afe20008000000 */
[----:B------:R-:W-:Y:S05]  /*0e40*/  BRA `(.L_x_125) ;  /* 0x0000000000047947 */ /* 0x000fea0003800000 */
.L_x_124:
[----:B-1-34-:R-:W-:Y:S01]  /*0e50*/  NOP ;  /* 0x0000000000007918 */ /* 0x01afe20000000000 */
.L_x_125:
[----:B------:R-:W-:Y:S05]  /*0e60*/  @!P1 BRA `(.L_x_126) ;  /* 0x00000000000c9947 */ /* 0x000fea0003800000 */
[----:B------:R-:W-:Y:S01]  /*0e70*/  UCGABAR_WAIT ;  /* 0x0000000000007dc7 */ /* 0x000fe20008000000 */
[----:B------:R-:W-:Y:S01]  /*0e80*/  CCTL.IVALL ;  /* 0x00000000ff00798f */ /* 0x000fe20002000000 */
[----:B------:R-:W-:Y:S05]  /*0e90*/  BRA `(.L_x_127) ;  /* 0x0000000000047947 */ /* 0x000fea0003800000 */
.L_x_126:
[----:B------:R-:W-:Y:S06]  /*0ea0*/  BAR.SYNC.DEFER_BLOCKING 0x0 ;  /* 0x0000000000007b1d */ /* 0x000fec0000010000 */
.L_x_127:
[----:B------:R-:W-:Y:S01]  /*0eb0*/  UMOV UR4, 0x1 ;  /* 0x0000000100047882 */ /* 0x000fe20000000000 */
[----:B------:R-:W-:Y:S01]  /*0ec0*/  PLOP3.LUT P0, PT, PT, PT, UP0, 0x80, 0x0 ;  /* 0x000000000000781c */ /* 0x000fe20003f0f008 */
[----:B------:R-:W-:-:S06]  /*0ed0*/  USEL UR4, UR4, 0x2, !UP0 ;  /* 0x0000000204047887 */ /* 0x000fcc000c000000 */
[----:B------:R-:W-:-:S05]  /*0ee0*/  IMAD.U32 R2, RZ, RZ, UR4 ;  /* 0x00000004ff027e24 */ /* 0x000fca000f8e00ff */
[----:B------:R1:W-:Y:S01]  /*0ef0*/  STL [R1+0x24], R2 ;  /* 0x0000240201007387 */ /* 0x0003e20000100800 */
[----:B------:R-:W-:Y:S05]  /*0f00*/  @!P0 BRA `(.L_x_128) ;  /* 0x0000009c00b88947 */ /* 0x000fea0003800000 */
.L_x_129:
[----:B------:R-:W-:-:S08]  /*0f10*/  NOP ;  /* 0x0000000000007918 */ /* 0x000fd00000000000 */
[----:B------:R-:W2:Y:S02]  /*0f20*/  USETMAXREG.TRY_ALLOC.CTAPOOL UP0, 0xf0 ;  /* 0x000000f0000079c8 */ /* 0x000ea40008000600 */
[----:B--2---:R-:W-:-:S13]  /*0f30*/  PLOP3.LUT P0, PT, PT, PT, UP0, 0x80, 0x0 ;  /* 0x000000000000781c */ /* 0x004fda0003f0f008 */
[----:B------:R-:W-:Y:S05]  /*0f40*/  @!P0 BRA `(.L_x_129) ;  /* 0xfffffffc00f08947 */ /* 0x000fea000383ffff */
[----:B------:R-:W2:Y:S08]  /*0f50*/  S2UR UR7, SR_CTAID.X ;  /* 0x00000000000779c3 */ /* 0x000eb00000002500 */
[----:B------:R-:W-:Y:S08]  /*0f60*/  BAR.ARV 0x8, 0x120 ;  /* 0x0204800000007b1d */ /* 0x000ff00000002000 */
[----:B------:R-:W2:Y:S02]  /*0f70*/  LDC R0, c[0x0][0xda4] ;  /* 0x00036900ff007b82 */ /* 0x000ea40000000800 */
[----:B--2---:R-:W-:-:S13]  /*0f80*/  ISETP.LE.AND P0, PT, R0, UR7, PT ;  /* 0x0000000700007c0c */ /* 0x004fda000bf03270 */
[----:B------:R-:W-:Y:S05]  /*0f90*/  @P0 EXIT ;  /* 0x000000000000094d */ /* 0x000fea0003800000 */
[----:B------:R-:W2:Y:S01]  /*0fa0*/  LDL R3, [R1+0x24] ;  /* 0x0000240001037983 */ /* 0x000ea20000100800 */
[----:B------:R-:W3:Y:S01]  /*0fb0*/  S2UR UR5, SR_CgaCtaId ;  /* 0x00000000000579c3 */ /* 0x000ee20000008800 */
[----:B------:R-:W-:Y:S01]  /*0fc0*/  UMOV UR4, 0x400 ;  /* 0x0000040000047882 */ /* 0x000fe20000000000 */
[----:B------:R-:W-:Y:S01]  /*0fd0*/  IMAD.MOV.U32 R220, RZ, RZ, -0x2 ;  /* 0xfffffffeffdc7424 */ /* 0x000fe200078e00ff */
[----:B-1----:R-:W1:Y:S01]  /*0fe0*/  S2R R2, SR_TID.X ;  /* 0x0000000000027919 */ /* 0x002e620000002100 */
[----:B------:R-:W-:Y:S01]  /*0ff0*/  IMAD.U32 R212, RZ, RZ, UR7 ;  /* 0x00000007ffd47e24 */ /* 0x000fe2000f8e00ff */
[----:B------:R-:W-:-:S03]  /*1000*/  UMOV UR38, URZ ;  /* 0x0000003f00267c82 */ /* 0x000fc60008000000 */
[----:B------:R-:W4:Y:S01]  /*1010*/  S2UR UR6, SR_SWINHI ;  /* 0x00000000000679c3 */ /* 0x000f220000002f00 */
[----:B---3--:R-:W-:-:S06]  /*1020*/  ULEA UR9, UR5, UR4, 0x18 ;  /* 0x0000000405097291 */ /* 0x008fcc000f8ec03f */
[----:B------:R-:W-:Y:S01]  /*1030*/  IMAD.U32 R18, RZ, RZ, UR9 ;  /* 0x00000009ff127e24 */ /* 0x000fe2000f8e00ff */
[----:B------:R-:W-:Y:S01]  /*1040*/  UMOV UR4, UR9 ;  /* 0x0000000900047c82 */ /* 0x000fe20008000000 */
[----:B----4-:R-:W-:Y:S01]  /*1050*/  UMOV UR5, UR6 ;  /* 0x0000000600057c82 */ /* 0x010fe20008000000 */
[----:B------:R-:W-:Y:S02]  /*1060*/  IMAD.U32 R16, RZ, RZ, UR4 ;  /* 0x00000004ff107e24 */ /* 0x000fe4000f8e00ff */
[----:B-1----:R-:W-:Y:S02]  /*1070*/  VIADD R0, R2, 0xffffff80 ;  /* 0xffffff8002007836 */ /* 0x002fe40000000000 */
[----:B------:R-:W-:Y:S01]  /*1080*/  IMAD.U32 R17, RZ, RZ, UR5 ;  /* 0x00000005ff117e24 */ /* 0x000fe2000f8e00ff */
[----:B------:R-:W-:Y:S02]  /*1090*/  UMOV UR5, URZ ;  /* 0x0000003f00057c82 */ /* 0x000fe40008000000 */
[----:B------:R-:W-:Y:S01]  /*10a0*/  IMAD.U32 R213, RZ, RZ, UR5 ;  /* 0x00000005ffd57e24 */ /* 0x000fe2000f8e00ff */
[----:B--2---:R-:W-:-:S02]  /*10b0*/  R2UR UR8, R3 ;  /* 0x00000000030872ca */ /* 0x004fc400000e0000 */
[----:B------:R-:W-:-:S04]  /*10c0*/  SHF.R.S32.HI R3, RZ, 0x1f, R0 ;  /* 0x0000001fff037819 */ /* 0x000fc80000011400 */
[CC--:B------:R-:W-:Y:S02]  /*10d0*/  LEA.HI R2, R3.reuse, R0.reuse, RZ, 0x7 ;  /* 0x0000000003027211 */ /* 0x0c0fe400078f38ff */
[CC--:B------:R-:W-:Y:S02]  /*10e0*/  LEA.HI R6, R3.reuse, R0.reuse, RZ, 0x4 ;  /* 0x0000000003067211 */ /* 0x0c0fe400078f20ff */
[----:B------:R-:W-:Y:S02]  /*10f0*/  LOP3.LUT R5, R2, 0xffffff80, RZ, 0xc0, !PT ;  /* 0xffffff8002057812 */ /* 0x000fe400078ec0ff */
[----:B------:R-:W-:Y:S01]  /*1100*/  SHF.R.S32.HI R7, RZ, 0x4, R6 ;  /* 0x00000004ff077819 */ /* 0x000fe20000011406 */
[----:B------:R-:W-:Y:S01]  /*1110*/  ULOP3.LUT UR4, UR8, 0x1, URZ, 0xfc, !UPT ;  /* 0x0000000108047892 */ /* 0x000fe2000f8efc3f */
[----:B------:R-:W-:Y:S01]  /*1120*/  LEA.HI R218, R3, R0, RZ, 0x5 ;  /* 0x0000000003da7211 */ /* 0x000fe200078f28ff */
[----:B------:R-:W-:Y:S01]  /*1130*/  IMAD.IADD R214, R0, 0x1, -R5 ;  /* 0x0000000100d67824 */ /* 0x000fe200078e0a05 */
[----:B------:R-:W-:-:S02]  /*1140*/  LEA.HI R8, R6, R7, RZ, 0x1 ;  /* 0x0000000706087211 */ /* 0x000fc400078f08ff */
[----:B------:R-:W-:Y:S01]  /*1150*/  LOP3.LUT R3, R6, 0x3fffff0, RZ, 0xc0, !PT ;  /* 0x03fffff006037812 */ /* 0x000fe200078ec0ff */
[----:B------:R-:W-:Y:S01]  /*1160*/  IMAD.U32 R221, RZ, RZ, UR4 ;  /* 0x00000004ffdd7e24 */ /* 0x000fe2000f8e00ff */
[----:B------:R-:W-:Y:S01]  /*1170*/  SHF.R.S32.HI R5, RZ, 0x1f, R214 ;  /* 0x0000001fff057819 */ /* 0x000fe200000114d6 */
[----:B------:R-:W-:Y:S01]  /*1180*/  UMOV UR4, URZ ;  /* 0x0000003f00047c82 */ /* 0x000fe20008000000 */
[----:B------:R-:W-:Y:S01]  /*1190*/  LOP3.LUT R8, R8, 0x1ffffffe, RZ, 0xc0, !PT ;  /* 0x1ffffffe08087812 */ /* 0x000fe200078ec0ff */
[----:B------:R-:W-:Y:S01]  /*11a0*/  IMAD.IADD R3, R0, 0x1, -R3 ;  /* 0x0000000100037824 */ /* 0x000fe200078e0a03 */
[----:B------:R-:W-:Y:S01]  /*11b0*/  LEA.HI R4, R5, R214, RZ, 0x2 ;  /* 0x000000d605047211 */ /* 0x000fe200078f10ff */
[----:B------:R-:W-:Y:S01]  /*11c0*/  IMAD.U32 R19, RZ, RZ, UR4 ;  /* 0x00000004ff137e24 */ /* 0x000fe2000f8e00ff */
[----:B------:R-:W-:Y:S02]  /*11d0*/  SHF.R.S32.HI R218, RZ, 0x5, R218 ;  /* 0x00000005ffda7819 */ /* 0x000fe400000114da */
[----:B------:R-:W-:-:S02]  /*11e0*/  SHF.R.S32.HI R6, RZ, 0x2, R4 ;  /* 0x00000002ff067819 */ /* 0x000fc40000011404 */
[----:B------:R-:W-:Y:S01]  /*11f0*/  SHF.R.S32.HI R9, RZ, 0x1f, R4 ;  /* 0x0000001fff097819 */ /* 0x000fe20000011404 */
[----:B------:R-:W-:Y:S01]  /*1200*/  IMAD R3, R218, 0x10, R3 ;  /* 0x00000010da037824 */ /* 0x000fe200078e0203 */
[----:B------:R-:W-:Y:S02]  /*1210*/  SHF.R.S32.HI R217, RZ, 0x7, R2 ;  /* 0x00000007ffd97819 */ /* 0x000fe40000011402 */
[----:B------:R-:W-:Y:S02]  /*1220*/  LEA.HI R9, R9, R6, RZ, 0x3 ;  /* 0x0000000609097211 */ /* 0x000fe400078f18ff */
[----:B------:R-:W-:Y:S02]  /*1230*/  IADD3 R8, R7, -R8, RZ ;  /* 0x8000000807087210 */ /* 0x000fe40007ffe0ff */
[----:B------:R-:W-:Y:S02]  /*1240*/  LOP3.LUT R9, R9, 0xfffffff8, RZ, 0xc0, !PT ;  /* 0xfffffff809097812 */ /* 0x000fe400078ec0ff */
[----:B------:R-:W-:Y:S01]  /*1250*/  LEA.HI R2, R2, R217, RZ, 0x1 ;  /* 0x000000d902027211 */ /* 0x000fe200078f08ff */
[----:B------:R-:W-:Y:S01]  /*1260*/  IMAD R8, R3, 0x8, R8 ;  /* 0x0000000803087824 */ /* 0x000fe200078e0208 */
[----:B------:R-:W-:Y:S01]  /*1270*/  LEA.HI R5, R5, R214, RZ, 0x5 ;  /* 0x000000d605057211 */ /* 0x000fe200078f28ff */
[----:B------:R-:W-:Y:S01]  /*1280*/  IMAD.IADD R9, R6, 0x1, -R9 ;  /* 0x0000000106097824 */ /* 0x000fe200078e0a09 */
[----:B------:R-:W-:-:S02]  /*1290*/  LOP3.LUT R3, R4, 0x7ffffffc, RZ, 0xc0, !PT ;  /* 0x7ffffffc04037812 */ /* 0x000fc400078ec0ff */
[----:B------:R-:W-:Y:S02]  /*12a0*/  LOP3.LUT R2, R2, 0x3fffffe, RZ, 0xc0, !PT ;  /* 0x03fffffe02027812 */ /* 0x000fe400078ec0ff */
[----:B------:R-:W-:Y:S01]  /*12b0*/  SHF.R.S32.HI R0, RZ, 0x5, R5 ;  /* 0x00000005ff007819 */ /* 0x000fe20000011405 */
[----:B------:R-:W-:Y:S02]  /*12c0*/  IMAD.IADD R3, R214, 0x1, -R3 ;  /* 0x00000001d6037824 */ /* 0x000fe400078e0a03 */
[----:B------:R-:W-:Y:S01]  /*12d0*/  IMAD.SHL.U32 R5, R8, 0x8, RZ ;  /* 0x0000000808057824 */ /* 0x000fe200078e00ff */
[----:B------:R-:W-:Y:S01]  /*12e0*/  LEA R9, R0, R9, 0x4 ;  /* 0x0000000900097211 */ /* 0x000fe200078e20ff */
[----:B------:R-:W-:Y:S02]  /*12f0*/  IMAD.IADD R2, R217, 0x1, -R2 ;  /* 0x00000001d9027824 */ /* 0x000fe400078e0a02 */
[----:B------:R-:W-:Y:S02]  /*1300*/  IMAD R220, R3, R220, 0x50 ;  /* 0x0000005003dc7424 */ /* 0x000fe400078e02dc */
[----:B------:R-:W-:-:S04]  /*1310*/  IMAD.WIDE R16, R5, 0x2, R16 ;  /* 0x0000000205107825 */ /* 0x000fc800078e0210 */
[----:B------:R-:W-:-:S07]  /*1320*/  IMAD R219, R2, 0x40, R9 ;  /* 0x0000004002db7824 */ /* 0x000fce00078e0209 */
.L_x_156:
[----:B------:R-:W1:Y:S01]  /*1330*/  SHFL.IDX PT, R0, R217, RZ, 0x1f ;  /* 0x00001fffd9007589 */ /* 0x000e6200000e0000 */
[----:B------:R-:W-:Y:S01]  /*1340*/  R2UR UR5, R18 ;  /* 0x00000000120572ca */ /* 0x000fe200000e0000 */
[----:B------:R-:W-:Y:S01]  /*1350*/  ULDC.64 UR6, c[0x0][0x3f8] ;  /* 0x0000fe0000067ab9 */ /* 0x000fe20000000a00 */
[----:B------:R-:W-:Y:S01]  /*1360*/  ULDC UR4, c[0x0][0xda8] ;  /* 0x00036a0000047ab9 */ /* 0x000fe20000000800 */
[----:B------:R-:W-:Y:S01]  /*1370*/  UISETP.NE.U32.AND UP0, UPT, UR6, URZ, UPT ;  /* 0x0000003f0600728c */ /* 0x000fe2000bf05070 */
[----:B------:R-:W-:Y:S01]  /*1380*/  R2UR UR13, R212 ;  /* 0x00000000d40d72ca */ /* 0x000fe200000e0000 */
[----:B------:R-:W-:Y:S02]  /*1390*/  UISETP.NE.AND UP1, UPT, UR4, 0x1, UPT ;  /* 0x000000010400788c */ /* 0x000fe4000bf25270 */
[----:B------:R-:W-:Y:S01]  /*13a0*/  UISETP.NE.AND.EX UP0, UPT, UR7, URZ, UPT, UP0 ;  /* 0x0000003f0700728c */ /* 0x000fe2000bf05300 */
[----:B------:R-:W-:Y:S01]  /*13b0*/  ULDC UR4, c[0x0][0xdb4] ;  /* 0x00036d0000047ab9 */ /* 0x000fe20000000800 */
[----:B------:R-:W-:Y:S01]  /*13c0*/  ULDC UR37, c[0x0][0x404] ;  /* 0x0001010000257ab9 */ /* 0x000fe20000000800 */
[----:B------:R-:W-:-:S03]  /*13d0*/  UISETP.NE.AND UP2, UPT, UR4, 0x1, UPT ;  /* 0x000000010400788c */ /* 0x000fc6000bf45270 */
[----:B------:R-:W-:Y:S02]  /*13e0*/  UIADD3 UR11, UR5, 0x14400, URZ ;  /* 0x00014400050b7890 */ /* 0x000fe4000fffe03f */
[----:B------:R-:W-:Y:S01]  /*13f0*/  USEL UR37, UR37, 0x1, UP0 ;  /* 0x0000000125257887 */ /* 0x000fe20008000000 */
[----:B------:R-:W-:Y:S01]  /*1400*/  ULDC UR10, c[0x0][0x2e0] ;  /* 0x0000b800000a7ab9 */ /* 0x000fe20000000800 */
[----:B------:R-:W-:Y:S02]  /*1410*/  ULOP3.LUT UP0, URZ, UR11, 0x9f, URZ, 0xc0, !UPT ;  /* 0x0000009f0b3f7892 */ /* 0x000fe4000f80c03f */
[----:B------:R-:W-:Y:S01]  /*1420*/  UIMAD UR37, UR37, UR10, URZ ;  /* 0x0000000a252572a4 */ /* 0x000fe2000f8e023f */
[----:B------:R-:W-:Y:S01]  /*1430*/  @UP1 ULDC UR6, c[0x0][0xdac] ;  /* 0x00036b0000061ab9 */ /* 0x000fe20000000800 */
[----:B-1----:R-:W-:Y:S01]  /*1440*/  R2UR UR8, R0 ;  /* 0x00000000000872ca */ /* 0x002fe200000e0000 */
[----:B------:R-:W-:Y:S01]  /*1450*/  UIMAD.WIDE.U32 UR6, UR13, UR6, URZ ;  /* 0x000000060d0672a5 */ /* 0x000fe2000f8e003f */
[----:B------:R-:W-:Y:S01]  /*1460*/  PLOP3.LUT P0, PT, PT, PT, UP0, 0x80, 0x0 ;  /* 0x000000000000781c */ /* 0x000fe20003f0f008 */
[----:B------:R-:W-:Y:S01]  /*1470*/  @UP1 ULDC UR12, c[0x0][0xdb0] ;  /* 0x00036c00000c1ab9 */ /* 0x000fe20000000800 */
[----:B------:R-:W-:Y:S01]  /*1480*/  UMOV UR14, UR13 ;  /* 0x0000000d000e7c82 */ /* 0x000fe20008000000 */
[----:B------:R-:W-:-:S06]  /*1490*/  @UP1 USHF.R.U32.HI UR14, URZ, UR12, UR7 ;  /* 0x0000000c3f0e1299 */ /* 0x000fcc0008011607 */
[----:B------:R-:W-:Y:S01]  /*14a0*/  IMAD.U32 R216, RZ, RZ, UR14 ;  /* 0x0000000effd87e24 */ /* 0x000fe2000f8e00ff */
[----:B------:R-:W-:Y:S01]  /*14b0*/  UMOV UR36, UR14 ;  /* 0x0000000e00247c82 */ /* 0x000fe20008000000 */
[----:B------:R-:W-:-:S04]  /*14c0*/  ULEA.HI UR4, UR8, UR8, URZ, 0x1 ;  /* 0x0000000808047291 */ /* 0x000fc8000f8f083f */
[----:B------:R-:W-:-:S03]  /*14d0*/  ULOP3.LUT UR9, UR4, 0x1e, URZ, 0xc0, !UPT ;  /* 0x0000001e04097892 */ /* 0x000fc6000f8ec03f */
[----:B------:R-:W-:Y:S01]  /*14e0*/  @UP2 ULDC.64 UR4, c[0x0][0xdb8] ;  /* 0x00036e0000042ab9 */ /* 0x000fe20000000a00 */
[----:B------:R-:W-:Y:S02]  /*14f0*/  UIADD3 UR9, UR8, -UR9, URZ ;  /* 0x8000000908097290 */ /* 0x000fe4000fffe03f */
[----:B------:R-:W-:Y:S02]  /*1500*/  UIADD3 UR8, UR37, 0x4f, URZ ;  /* 0x0000004f25087890 */ /* 0x000fe4000fffe03f */
[----:B------:R-:W-:Y:S02]  /*1510*/  ULEA UR10, UR9, UR11, 0xd ;  /* 0x0000000b090a7291 */ /* 0x000fe4000f8e683f */
[----:B------:R-:W-:Y:S02]  /*1520*/  UIMAD.WIDE UR8, UR8, 0x66666667, URZ ;  /* 0x66666667080878a5 */ /* 0x000fe4000f8e023f */
[----:B------:R-:W-:Y:S02]  /*1530*/  UIMAD.WIDE.U32 UR6, UR14, UR4, URZ ;  /* 0x000000040e0672a5 */ /* 0x000fe4000f8e003f */
[----:B------:R-:W-:-:S02]  /*1540*/  USHF.R.U32.HI UR10, URZ, 0x4, UR10 ;  /* 0x000000043f0a7899 */ /* 0x000fc4000801160a */
[----:B------:R-:W-:Y:S01]  /*1550*/  USHF.R.U32.HI UR61, URZ, 0x1f, UR9 ;  /* 0x0000001f3f3d7899 */ /* 0x000fe20008011609 */
[----:B------:R-:W-:Y:S01]  /*1560*/  UMOV UR4, UR13 ;  /* 0x0000000d00047c82 */ /* 0x000fe20008000000 */
[----:B------:R-:W-:Y:S01]  /*1570*/  ULOP3.LUT UR39, UR10, 0x3fff, URZ, 0xc0, !UPT ;  /* 0x00003fff0a277892 */ /* 0x000fe2000f8ec03f */
[----:B------:R-:W-:Y:S01]  /*1580*/  IMAD.U32 R215, RZ, RZ, UR4 ;  /* 0x00000004ffd77e24 */ /* 0x000fe2000f8e00ff */
[----:B------:R-:W-:Y:S02]  /*1590*/  @UP2 USHF.R.U32.HI UR36, URZ, UR5, UR7 ;  /* 0x000000053f242299 */ /* 0x000fe40008011607 */
[----:B------:R-:W-:Y:S01]  /*15a0*/  ULEA.HI.SX32 UR61, UR9, UR61, 0x1b ;  /* 0x0000003d093d7291 */ /* 0x000fe2000f8fda3f */
[----:B------:R-:W-:Y:S11]  /*15b0*/  @!P0 BRA `(.L_x_130) ;  /* 0x0000000000408947 */ /* 0x000ff60003800000 */
[----:B------:R-:W-:Y:S01]  /*15c0*/  MOV R0, 0x0 ;  /* 0x0000000000007802 */ /* 0x000fe20000000f00 */
[----:B------:R-:W-:Y:S01]  /*15d0*/  ULDC.64 UR4, c[0x4][0x1b8] ;  /* 0x01006e0000047ab9 */ /* 0x000fe20000000a00 */
[----:B------:R-:W-:Y:S01]  /*15e0*/  ULDC.64 UR6, c[0x4][0x130] ;  /* 0x01004c0000067ab9 */ /* 0x000fe20000000a00 */
[----:B------:R-:W-:Y:S01]  /*15f0*/  IMAD.U32 R4, RZ, RZ, UR4 ;  /* 0x00000004ff047e24 */ /* 0x000fe2000f8e00ff */
[----:B------:R1:W2:Y:S01]  /*1600*/  LDC.64 R2, c[0x4][R0] ;  /* 0x0100000000027b82 */ /* 0x0002a20000000a00 */
[----:B------:R-:W-:Y:S01]  /*1610*/  MOV R5, UR5 ;  /* 0x0000000500057c02 */ /* 0x000fe20008000f00 */
[----:B------:R-:W-:Y:S01]  /*1620*/  ULDC.64 UR4, c[0x4][0x1c0] ;  /* 0x0100700000047ab9 */ /* 0x000fe20000000a00 */
[----:B------:R-:W-:Y:S02]  /*1630*/  IMAD.U32 R10, RZ, RZ, UR6 ;  /* 0x00000006ff0a7e24 */ /* 0x000fe4000f8e00ff */
[----:B------:R-:W-:Y:S02]  /*1640*/  IMAD.U32 R6, RZ, RZ, UR4 ;  /* 0x00000004ff067e24 */ /* 0x000fe4000f8e00ff */
[----:B------:R-:W-:-:S02]  /*1650*/  IMAD.U32 R7, RZ, RZ, UR5 ;  /* 0x00000005ff077e24 */ /* 0x000fc4000f8e00ff */
[----:B------:R-:W-:Y:S02]  /*1660*/  IMAD.U32 R11, RZ, RZ, UR7 ;  /* 0x00000007ff0b7e24 */ /* 0x000fe4000f8e00ff */
[----:B------:R-:W-:Y:S02]  /*1670*/  IMAD.MOV.U32 R8, RZ, RZ, 0x70 ;  /* 0x00000070ff087424 */ /* 0x000fe400078e00ff */
[----:B------:R-:W-:Y:S02]  /*1680*/  IMAD.MOV.U32 R12, RZ, RZ, 0x1 ;  /* 0x00000001ff0c7424 */ /* 0x000fe400078e00ff */
[----:B-1----:R-:W-:-:S07]  /*1690*/  IMAD.MOV.U32 R13, RZ, RZ, RZ ;  /* 0x000000ffff0d7224 */ /* 0x002fce00078e00ff */
[----:B------:R-:W-:-:S07]  /*16a0*/  LEPC R20, `(.L_x_130) ;  /* 0x000000001014794e */ /* 0x000fce0000000000 */
[----:B--2---:R-:W-:Y:S05]  /*16b0*/  CALL.ABS.NOINC R2 ;  /* 0x0000000002007343 */ /* 0x004fea0003c00000 */
.L_x_130:
[----:B------:R-:W-:Y:S02]  /*16c0*/  R2UR UR4, R213 ;  /* 0x00000000d50472ca */ /* 0x000fe400000e0000 */
[----:B------:R-:W-:Y:S02]  /*16d0*/  R2UR UR6, R18 ;  /* 0x00000000120672ca */ /* 0x000fe400000e0000 */
[----:B------:R-:W-:-:S09]  /*16e0*/  R2UR UR5, R221 ;  /* 0x00000000dd0572ca */ /* 0x000fd200000e0000 */
[----:B------:R-:W-:-:S04]  /*16f0*/  ULOP3.LUT UR4, UR4, 0x1, URZ, 0xc0, !UPT ;  /* 0x0000000104047892 */ /* 0x000fc8000f8ec03f */
[----:B------:R-:W-:Y:S02]  /*1700*/  MOV R2, UR5 ;  /* 0x0000000500027c02 */ /* 0x000fe40008000f00 */
[----:B------:R-:W-:Y:S02]  /*1710*/  IMAD.U32 R0, RZ, RZ, UR4 ;  /* 0x00000004ff007e24 */ /* 0x000fe4000f8e00ff */
[----:B------:R-:W-:-:S03]  /*1720*/  ISETP.NE.AND P0, PT, R2, 0x3, PT ;  /* 0x000000030200780c */ /* 0x000fc60003f05270 */
[----:B------:R-:W-:-:S04]  /*1730*/  SHF.L.U32 R0, R0, 0x1f, RZ ;  /* 0x0000001f00007819 */ /* 0x000fc800000006ff */
[----:B------:R-:W1:Y:S02]  /*1740*/  SYNCS.PHASECHK.TRANS64.TRYWAIT P1, [UR6+0x38800], R0 ;  /* 0x03880000ff0075a7 */ /* 0x000e640008020146 */
[----:B-1----:R-:W-:Y:S05]  /*1750*/  @!P1 BRA `(.L_x_131) ;  /* 0x000000d000049947 */ /* 0x002fea0003800000 */
.L_x_223:
[----:B------:R-:W-:Y:S05]  /*1760*/  @!P0 BRA `(.L_x_132) ;  /* 0x0000000000048947 */ /* 0x000fea0003800000 */
[----:B------:R-:W-:Y:S01]  /*1770*/  BPT.TRAP 0x1 ;  /* 0x000000040000795c */ /* 0x000fe20000300000 */
.L_x_132:
[----:B------:R-:W-:Y:S01]  /*1780*/  R2UR UR5, R19 ;  /* 0x00000000130572ca */ /* 0x000fe200000e0000 */
[----:B-1----:R-:W-:Y:S01]  /*1790*/  IMAD.U32 R0, RZ, RZ, UR38 ;  /* 0x00000026ff007e24 */ /* 0x002fe2000f8e00ff */
[----:B------:R-:W-:-:S11]  /*17a0*/  R2UR UR4, R18 ;  /* 0x00000000120472ca */ /* 0x000fd600000e0000 */
[----:B------:R-:W-:Y:S02]  /*17b0*/  IMAD.U32 R3, RZ, RZ, UR5 ;  /* 0x00000005ff037e24 */ /* 0x000fe4000f8e00ff */
[----:B------:R-:W-:-:S03]  /*17c0*/  LEA R0, R0, UR4, 0x3 ;  /* 0x0000000400007c11 */ /* 0x000fc6000f8e18ff */
[----:B------:R-:W-:-:S04]  /*17d0*/  SHF.L.U32 R3, R3, 0x1f, RZ ;  /* 0x0000001f03037819 */ /* 0x000fc800000006ff */
[----:B------:R1:W2:Y:S01]  /*17e0*/  SYNCS.PHASECHK.TRANS64.TRYWAIT P1, [R0+URZ+0x38830], R3 ;  /* 0x03883003000075a7 */ /* 0x0002a2000802017f */
[----:B------:R-:W-:Y:S05]  /*17f0*/  @!P0 BRA `(.L_x_133) ;  /* 0x0000000000048947 */ /* 0x000fea0003800000 */
[----:B------:R-:W-:Y:S01]  /*1800*/  BPT.TRAP 0x1 ;  /* 0x000000040000795c */ /* 0x000fe20000300000 */
.L_x_133:
[----:B--2---:R-:W-:Y:S05]  /*1810*/  @P1 BRA `(.L_x_134) ;  /* 0x0000000000081947 */ /* 0x004fea0003800000 */
[----:B------:R-:W2:Y:S02]  /*1820*/  SYNCS.PHASECHK.TRANS64.TRYWAIT P1, [R0+URZ+0x38830], R3 ;  /* 0x03883003000075a7 */ /* 0x000ea4000802017f */
[----:B--2---:R-:W-:Y:S05]  /*1830*/  @!P1 BRA `(.L_x_135) ;  /* 0x000000cc00e89947 */ /* 0x004fea0003800000 */
.L_x_134:
[----:B------:R-:W-:Y:S05]  /*1840*/  WARPSYNC.ALL ;  /* 0x0000000000007948 */ /* 0x000fea0003800000 */
[----:B------:R-:W-:Y:S01]  /*1850*/  R2UR UR4, R18 ;  /* 0x00000000120472ca */ /* 0x000fe200000e0000 */
[----:B------:R-:W-:Y:S01]  /*1860*/  ULOP3.LUT UR5, UR39, 0x10000, URZ, 0xfc, !UPT ;  /* 0x0001000027057892 */ /* 0x000fe2000f8efc3f */
[----:B------:R-:W-:Y:S01]  /*1870*/  WARPGROUP.ARRIVE ;  /* 0x00000000000079c5 */ /* 0x000fe20000000000 */
[----:B------:R-:W-:Y:S01]  /*1880*/  UMOV UR17, 0x40000040 ;  /* 0x4000004000117882 */ /* 0x000fe20000000000 */
[----:B------:R-:W-:Y:S01]  /*1890*/  UMOV UR19, 0x40000040 ;  /* 0x4000004000137882 */ /* 0x000fe20000000000 */
[----:B------:R-:W-:Y:S01]  /*18a0*/  UMOV UR9, UR17 ;  /* 0x0000001100097c82 */ /* 0x000fe20008000000 */
[----:B------:R-:W-:Y:S01]  /*18b0*/  UMOV UR11, 0x40000040 ;  /* 0x40000040000b7882 */ /* 0x000fe20000000000 */
[----:B------:R-:W-:Y:S01]  /*18c0*/  UMOV UR13, UR17 ;  /* 0x00000011000d7c82 */ /* 0x000fe20008000000 */
[----:B------:R-:W-:Y:S01]  /*18d0*/  UMOV UR16, UR5 ;  /* 0x0000000500107c82 */ /* 0x000fe20008000000 */
[----:B------:R-:W-:Y:S01]  /*18e0*/  UMOV UR15, 0x40000040 ;  /* 0x40000040000f7882 */ /* 0x000fe20000000000 */
[----:B------:R-:W-:Y:S01]  /*18f0*/  UMOV UR8, UR16 ;  /* 0x0000001000087c82 */ /* 0x000fe20008000000 */
[----:B------:R-:W-:Y:S01]  /*1900*/  UMOV UR12, UR16 ;  /* 0x00000010000c7c82 */ /* 0x000fe20008000000 */
[----:B------:R-:W-:Y:S01]  /*1910*/  IMAD.U32 R14, RZ, RZ, UR16 ;  /* 0x00000010ff0e7e24 */ /* 0x000fe2000f8e00ff */
[----:B------:R-:W-:Y:S01]  /*1920*/  UIADD3 UR4, UR4, 0x24400, URZ ;  /* 0x0002440004047890 */ /* 0x000fe2000fffe03f */
[----:B------:R-:W-:Y:S01]  /*1930*/  IMAD.U32 R15, RZ, RZ, UR17 ;  /* 0x00000011ff0f7e24 */ /* 0x000fe2000f8e00ff */
[----:B------:R-:W-:Y:S01]  /*1940*/  UMOV UR23, 0x40000040 ;  /* 0x4000004000177882 */ /* 0x000fe20000000000 */
[----:B------:R-:W-:Y:S01]  /*1950*/  UMOV UR27, 0x40000040 ;  /* 0x40000040001b7882 */ /* 0x000fe20000000000 */
[----:B------:R-:W-:Y:S01]  /*1960*/  USHF.R.U32.HI UR4, URZ, 0x4, UR4 ;  /* 0x000000043f047899 */ /* 0x000fe20008011604 */
[----:B------:R-:W-:Y:S01]  /*1970*/  MOV R4, UR38 ;  /* 0x0000002600047c02 */ /* 0x000fe20008000f00 */
[----:B------:R-:W-:Y:S01]  /*1980*/  UMOV UR31, 0x40000040 ;  /* 0x40000040001f7882 */ /* 0x000fe20000000000 */
[----:B------:R-:W-:Y:S01]  /*1990*/  UMOV UR35, 0x40000040 ;  /* 0x4000004000237882 */ /* 0x000fe20000000000 */
[----:B------:R-:W-:Y:S01]  /*19a0*/  ULOP3.LUT UR4, UR4, 0x3fff, URZ, 0xc0, !UPT ;  /* 0x00003fff04047892 */ /* 0x000fe2000f8ec03f */
[----:B------:R-:W-:Y:S01]  /*19b0*/  MOV R5, UR37 ;  /* 0x0000002500057c02 */ /* 0x000fe20008000f00 */
[----:B------:R-:W-:Y:S01]  /*19c0*/  UMOV UR43, 0x40000040 ;  /* 0x40000040002b7882 */ /* 0x000fe20000000000 */
[----:B------:R-:W-:Y:S01]  /*19d0*/  UMOV UR47, 0x40000040 ;  /* 0x40000040002f7882 */ /* 0x000fe20000000000 */
[----:B------:R-:W-:Y:S01]  /*19e0*/  ULOP3.LUT UR6, UR4, 0x10000, URZ, 0xfc, !UPT ;  /* 0x0001000004067892 */ /* 0x000fe2000f8efc3f */
[----:B------:R-:W-:Y:S01]  /*19f0*/  MOV R20, UR36 ;  /* 0x0000002400147c02 */ /* 0x000fe20008000f00 */
[----:B------:R-:W-:Y:S01]  /*1a00*/  UMOV UR51, 0x40000040 ;  /* 0x4000004000337882 */ /* 0x000fe20000000000 */
[----:B------:R-:W-:Y:S01]  /*1a10*/  UMOV UR55, 0x40000040 ;  /* 0x4000004000377882 */ /* 0x000fe20000000000 */
[----:B------:R-:W-:-:S02]  /*1a20*/  UIMAD UR4, UR38, 0xa00, UR6 ;  /* 0x00000a00260478a4 */ /* 0x000fc4000f8e0206 */
[----:B------:R-:W-:Y:S01]  /*1a30*/  IMAD.U32 R21, RZ, RZ, UR6 ;  /* 0x00000006ff157e24 */ /* 0x000fe2000f8e00ff */
[----:B------:R-:W-:Y:S01]  /*1a40*/  UMOV UR59, 0x40000040 ;  /* 0x40000040003b7882 */ /* 0x000fe20000000000 */
[----:B------:R-:W-:Y:S02]  /*1a50*/  UIADD3 UR10, UR4, 0x80, URZ ;  /* 0x00000080040a7890 */ /* 0x000fe4000fffe03f */
[----:B------:R-:W-:Y:S02]  /*1a60*/  UIADD3 UR14, UR4, 0x100, URZ ;  /* 0x00000100040e7890 */ /* 0x000fe4000fffe03f */
[----:B------:R-:W-:Y:S01]  /*1a70*/  UMOV UR18, UR4 ;  /* 0x0000000400127c82 */ /* 0x000fe20008000000 */
[----:B------:R-:W-:Y:S01]  /*1a80*/  UIADD3 UR6, UR4, 0x200, URZ ;  /* 0x0000020004067890 */ /* 0x000fe2000fffe03f */
[----:B------:R-:W-:Y:S01]  /*1a90*/  HGMMA.64x16x16.F32 R56, gdesc[UR16], RZ, !UPT, gsb0 ;  /* 0x00200000103879f0 */ /* 0x000fe2000c0008ff */
[----:B------:R-:W-:Y:S01]  /*1aa0*/  UIADD3 UR7, UR4, 0x2, URZ ;  /* 0x0000000204077890 */ /* 0x000fe2000fffe03f */
[----:B------:R-:W-:Y:S01]  /*1ab0*/  UMOV UR19, 0x40000040 ;  /* 0x4000004000137882 */ /* 0x000fe20000000000 */
[----:B------:R-:W-:-:S02]  /*1ac0*/  UIADD3 UR22, UR4, 0x384, URZ ;  /* 0x0000038404167890 */ /* 0x000fc4000fffe03f */
[----:B------:R-:W-:-:S03]  /*1ad0*/  UIADD3 UR26, UR4, 0x386, URZ ;  /* 0x00000386041a7890 */ /* 0x000fc6000fffe03f */
[----:B------:R-:W-:Y:S01]  /*1ae0*/  UMOV UR18, UR7 ;  /* 0x0000000700127c82 */ /* 0x000fe20008000000 */
[----:B------:R-:W-:Y:S02]  /*1af0*/  UIADD3 UR7, UR4, 0x4, URZ ;  /* 0x0000000404077890 */ /* 0x000fe4000fffe03f */
[----:B------:R-:W-:Y:S02]  /*1b00*/  UIADD3 UR30, UR4, 0x600, URZ ;  /* 0x00000600041e7890 */ /* 0x000fe4000fffe03f */
[----:B------:R-:W-:Y:S02]  /*1b10*/  UIADD3 UR34, UR4, 0x602, URZ ;  /* 0x0000060204227890 */ /* 0x000fe4000fffe03f */
[----:B------:R-:W-:Y:S02]  /*1b20*/  UIADD3 UR42, UR4, 0x584, URZ ;  /* 0x00000584042a7890 */ /* 0x000fe4000fffe03f */
[----:B------:R-:W-:Y:S02]  /*1b30*/  UIADD3 UR46, UR4, 0x586, URZ ;  /* 0x00000586042e7890 */ /* 0x000fe4000fffe03f */
[----:B------:R-:W-:-:S02]  /*1b40*/  UIADD3 UR50, UR4, 0x800, URZ ;  /* 0x0000080004327890 */ /* 0x000fc4000fffe03f */
[----:B------:R-:W-:Y:S02]  /*1b50*/  UIADD3 UR54, UR4, 0x802, URZ ;  /* 0x0000080204367890 */ /* 0x000fe4000fffe03f */
[----:B------:R-:W-:Y:S01]  /*1b60*/  UIADD3 UR58, UR4, 0x804, URZ ;  /* 0x00000804043a7890 */ /* 0x000fe2000fffe03f */
[----:B------:R-:W-:Y:S01]  /*1b70*/  UMOV UR39, 0x40000040 ;  /* 0x4000004000277882 */ /* 0x000fe20000000000 */
        /* <DEDUP_REMOVED lines=9> */
[----:B------:R-:W-:Y:S01]  /*1c10*/  HGMMA.64x16x16.F32 R40, gdesc[UR12], RZ, !UPT, gsb0 ;  /* 0x002000000c2879f0 */ /* 0x000fe2000c0008ff */
[----:B------:R-:W-:Y:S01]  /*1c20*/  UIADD3 UR14, UR4, 0x102, URZ ;  /* 0x00000102040e7890 */ /* 0x000fe2000fffe03f */
[----:B------:R-:W-:Y:S01]  /*1c30*/  UMOV UR15, 0x40000040 ;  /* 0x40000040000f7882 */ /* 0x000fe20000000000 */
[----:B------:R-:W-:Y:S02]  /*1c40*/  WARPGROUP.DEPBAR.LE gsb0, 0x0 ;  /* 0x00008000000079c5 */ /* 0x000fe40000010000 */
[----:B------:R-:W-:-:S06]  /*1c50*/  WARPGROUP.ARRIVE ;  /* 0x00000000000079c5 */ /* 0x000fcc0000000000 */
[----:B------:R-:W-:Y:S01]  /*1c60*/  HGMMA.64x16x16.F32 R32, gdesc[UR8], RZ, !UPT, gsb0 ;  /* 0x00200000082079f0 */ /* 0x000fe2000c0008ff */
[----:B------:R-:W-:Y:S01]  /*1c70*/  UMOV UR8, UR16 ;  /* 0x0000001000087c82 */ /* 0x000fe20008000000 */
[----:B------:R-:W-:Y:S01]  /*1c80*/  UMOV UR9, UR17 ;  /* 0x0000001100097c82 */ /* 0x000fe20008000000 */
[----:B------:R-:W-:Y:S01]  /*1c90*/  UMOV UR10, UR6 ;  /* 0x00000006000a7c82 */ /* 0x000fe20008000000 */
[----:B------:R-:W-:Y:S01]  /*1ca0*/  UMOV UR11, 0x40000040 ;  /* 0x40000040000b7882 */ /* 0x000fe20000000000 */
[----:B------:R-:W-:Y:S01]  /*1cb0*/  UIADD3 UR6, UR5, 0x2, URZ ;  /* 0x0000000205067890 */ /* 0x000fe2000fffe03f */
[----:B------:R-:W-:Y:S02]  /*1cc0*/  UMOV UR17, 0x40000040 ;  /* 0x4000004000117882 */ /* 0x000fe40000000000 */
[----:B------:R-:W-:Y:S01]  /*1cd0*/  UMOV UR13, UR17 ;  /* 0x00000011000d7c82 */ /* 0x000fe20008000000 */
[----:B------:R-:W-:-:S03]  /*1ce0*/  IMAD.U32 R13, RZ, RZ, UR17 ;  /* 0x00000011ff0d7e24 */ /* 0x000fc6000f8e00ff */
[----:B------:R-:W-:Y:S01]  /*1cf0*/  UMOV UR16, UR6 ;  /* 0x0000000600107c82 */ /* 0x000fe20008000000 */
[----:B------:R-:W-:Y:S01]  /*1d00*/  UIADD3 UR6, UR4, 0x202, URZ ;  /* 0x0000020204067890 */ /* 0x000fe2000fffe03f */
[----:B------:R-:W-:Y:S01]  /*1d10*/  IMAD.U32 R12, RZ, RZ, UR16 ;  /* 0x00000010ff0c7e24 */ /* 0x000fe2000f8e00ff */
[----:B------:R-:W-:Y:S01]  /*1d20*/  UMOV UR12, UR16 ;  /* 0x00000010000c7c82 */ /* 0x000fe20008000000 */
        /* <DEDUP_REMOVED lines=33> */
[----:B------:R-:W-:Y:S02]  /*1f40*/  UMOV UR17, 0x40000040 ;  /* 0x4000004000117882 */ /* 0x000fe40000000000 */
[----:B------:R-:W-:Y:S01]  /*1f50*/  UMOV UR13, UR17 ;  /* 0x00000011000d7c82 */ /* 0x000fe20008000000 */
[----:B------:R-:W-:-:S03]  /*1f60*/  MOV R11, UR17 ;  /* 0x00000011000b7c02 */ /* 0x000fc60008000f00 */
[----:B------:R-:W-:Y:S01]  /*1f70*/  UMOV UR16, UR6 ;  /* 0x0000000600107c82 */ /* 0x000fe20008000000 */
[----:B------:R-:W-:Y:S01]  /*1f80*/  UIADD3 UR6, UR4, 0x204, URZ ;  /* 0x0000020404067890 */ /* 0x000fe2000fffe03f */
[----:B------:R-:W-:Y:S01]  /*1f90*/  IMAD.U32 R10, RZ, RZ, UR16 ;  /* 0x00000010ff0a7e24 */ /* 0x000fe2000f8e00ff */
[----:B------:R-:W-:Y:S01]  /*1fa0*/  UMOV UR12, UR16 ;  /* 0x00000010000c7c82 */ /* 0x000fe20008000000 */
        /* <DEDUP_REMOVED lines=77> */
[----:B------:R-:W-:Y:S01]  /*2480*/  UMOV UR9, 0x40000040 ;  /* 0x4000004000097882 */ /* 0x000fe20000000000 */
[----:B------:R-:W-:Y:S01]  /*2490*/  UMOV UR11, 0x40000040 ;  /* 0x40000040000b7882 */ /* 0x000fe20000000000 */
[----:B------:R-:W-:Y:S02]  /*24a0*/  UMOV UR13, UR9 ;  /* 0x00000009000d7c82 */ /* 0x000fe40008000000 */
[----:B------:R-:W-:Y:S01]  /*24b0*/  UMOV UR12, UR8 ;  /* 0x00000008000c7c82 */ /* 0x000fe20008000000 */
[----:B------:R-:W-:Y:S02]  /*24c0*/  MOV R2, UR9 ;  /* 0x0000000900027c02 */ /* 0x000fe40008000f00 */
[----:B-12---:R-:W-:Y:S01]  /*24d0*/  MOV R3, UR8 ;  /* 0x0000000800037c02 */ /* 0x006fe20008000f00 */
[----:B------:R-:W-:-:S02]  /*24e0*/  WARPGROUP.DEPBAR.LE gsb0, 0x0 ;  /* 0x00008000000079c5 */ /* 0x000fc40000010000 */
        /* <DEDUP_REMOVED lines=28> */
[----:B------:R-:W-:Y:S01]  /*26b0*/  UMOV UR9, 0x40000040 ;  /* 0x4000004000097882 */ /* 0x000fe20000000000 */
[----:B------:R-:W-:Y:S01]  /*26c0*/  UMOV UR11, 0x40000040 ;  /* 0x40000040000b7882 */ /* 0x000fe20000000000 */
[----:B------:R-:W-:Y:S01]  /*26d0*/  UMOV UR37, UR9 ;  /* 0x0000000900257c82 */ /* 0x000fe20008000000 */
[----:B------:R-:W-:Y:S01]  /*26e0*/  IMAD.U32 R7, RZ, RZ, UR9 ;  /* 0x00000009ff077e24 */ /* 0x000fe2000f8e00ff */
        /* <DEDUP_REMOVED lines=247> */
[----:B------:R-:W-:-:S07]  /*3660*/  UIADD3 UR5, UR5, 0xc06, URZ ;  /* 0x00000c0605057890 */ /* 0x000fce000fffe03f */
[----:B------:R-:W-:Y:S01]  /*3670*/  UMOV UR8, UR5 ;  /* 0x0000000500087c82 */ /* 0x000fe20008000000 */
[----:B------:R-:W-:Y:S01]  /*3680*/  UIADD3 UR5, UR4, 0x806, URZ ;  /* 0x0000080604057890 */ /* 0x000fe2000fffe03f */
[----:B------:R-:W-:Y:S01]  /*3690*/  IMAD.U32 R6, RZ, RZ, UR8 ;  /* 0x00000008ff067e24 */ /* 0x000fe2000f8e00ff */
[----:B------:R-:W-:Y:S01]  /*36a0*/  UMOV UR36, UR8 ;  /* 0x0000000800247c82 */ /* 0x000fe20008000000 */
[----:B------:R-:W-:-:S04]  /*36b0*/  UMOV UR14, UR8 ;  /* 0x00000008000e7c82 */ /* 0x000fc80008000000 */
[----:B------:R-:W-:Y:S01]  /*36c0*/  UMOV UR38, UR5 ;  /* 0x0000000500267c82 */ /* 0x000fe20008000000 */
        /* <DEDUP_REMOVED lines=33> */
[----:B------:R-:W-:Y:S01]  /*38e0*/  UMOV UR7, 0x40000040 ;  /* 0x4000004000077882 */ /* 0x000fe20000000000 */
[----:B------:R-:W-:Y:S02]  /*38f0*/  WARPGROUP.DEPBAR.LE gsb0, 0x0 ;  /* 0x00008000000079c5 */ /* 0x000fe40000010000 */
[----:B------:R-:W-:-:S06]  /*3900*/  WARPGROUP.ARRIVE ;  /* 0x00000000000079c5 */ /* 0x000fcc0000000000 */
[----:B------:R-:W-:Y:S01]  /*3910*/  HGMMA.64x16x16.F32 R32, gdesc[UR52], R32, gsb0 ;  /* 0x00200000342079f0 */ /* 0x000fe20008000820 */
[----:B------:R-:W-:Y:S01]  /*3920*/  UMOV UR54, UR6 ;  /* 0x0000000600367c82 */ /* 0x000fe20008000000 */
[----:B------:R-:W-:Y:S01]  /*3930*/  UMOV UR55, 0x40000040 ;  /* 0x4000004000377882 */ /* 0x000fe20000000000 */
[----:B------:R-:W-:-:S07]  /*3940*/  UIADD3 UR6, UR4, 0x786, URZ ;  /* 0x0000078604067890 */ /* 0x000fce000fffe03f */
[----:B------:R-:W-:Y:S01]  /*3950*/  UMOV UR10, UR6 ;  /* 0x00000006000a7c82 */ /* 0x000fe20008000000 */
        /* <DEDUP_REMOVED lines=8> */
[----:B------:R-:W-:Y:S02]  /*39e0*/  R2UR UR9, R2 ;  /* 0x00000000020972ca */ /* 0x000fe400000e0000 */
[----:B------:R-:W-:Y:S01]  /*39f0*/  UMOV UR4, UR14 ;  /* 0x0000000e00047c82 */ /* 0x000fe20008000000 */
[----:B------:R-:W-:Y:S01]  /*3a00*/  R2UR UR8, R3 ;  /* 0x00000000030872ca */ /* 0x000fe200000e0000 */
[----:B------:R-:W-:Y:S02]  /*3a10*/  WARPGROUP.DEPBAR.LE gsb0, 0x0 ;  /* 0x00008000000079c5 */ /* 0x000fe40000010000 */
[----:B------:R-:W-:-:S06]  /*3a20*/  WARPGROUP.ARRIVE ;  /* 0x00000000000079c5 */ /* 0x000fcc0000000000 */
[----:B------:R-:W-:Y:S01]  /*3a30*/  HGMMA.64x16x16.F32 R48, gdesc[UR36], R48, gsb0 ;  /* 0x00200000243079f0 */ /* 0x000fe20008000830 */
[----:B------:R-:W-:Y:S02]  /*3a40*/  R2UR UR38, R4 ;  /* 0x00000000042672ca */ /* 0x000fe400000e0000 */
[----:B------:R-:W-:Y:S02]  /*3a50*/  R2UR UR37, R5 ;  /* 0x00000000052572ca */ /* 0x000fe400000e0000 */
[----:B------:R-:W-:Y:S01]  /*3a60*/  R2UR UR36, R20 ;  /* 0x00000000142472ca */ /* 0x000fe200000e0000 */
        /* <DEDUP_REMOVED lines=16> */
.L_x_136:
[----:B------:R-:W-:Y:S01]  /*3b70*/  VIADD R2, R220, UR37 ;  /* 0x00000025dc027c36 */ /* 0x000fe20008000000 */
[----:B------:R-:W2:Y:S01]  /*3b80*/  LDL R66, [R1+0x4] ;  /* 0x0000040001427983 */ /* 0x000ea20000100800 */
[----:B------:R-:W-:Y:S01]  /*3b90*/  IMAD.U32 R3, RZ, RZ, UR61 ;  /* 0x0000003dff037e24 */ /* 0x000fe2000f8e00ff */
[----:B------:R-:W-:Y:S01]  /*3ba0*/  ULDC UR5, c[0x0][0x988] ;  /* 0x0002620000057ab9 */ /* 0x000fe20000000800 */
[----:B------:R-:W-:Y:S01]  /*3bb0*/  P2R R65, PR, RZ, 0x1 ;  /* 0x00000001ff417803 */ /* 0x000fe20000000000 */
[----:B------:R-:W-:Y:S01]  /*3bc0*/  UISETP.GE.AND UP0, UPT, UR37, 0x51, UPT ;  /* 0x000000512500788c */ /* 0x000fe2000bf06270 */
[----:B------:R-:W-:Y:S01]  /*3bd0*/  IMAD R2, R3, -0x50, R2 ;  /* 0xffffffb003027824 */ /* 0x000fe200078e0202 */
[----:B------:R-:W-:Y:S02]  /*3be0*/  CS2R R150, SRZ ;  /* 0x0000000000967805 */ /* 0x000fe4000001ff00 */
[----:B------:R-:W-:Y:S02]  /*3bf0*/  CS2R R148, SRZ ;  /* 0x0000000000947805 */ /* 0x000fe4000001ff00 */
[----:B------:R-:W-:-:S02]  /*3c00*/  CS2R R146, SRZ ;  /* 0x0000000000927805 */ /* 0x000fc4000001ff00 */
[----:B------:R-:W-:Y:S02]  /*3c10*/  CS2R R144, SRZ ;  /* 0x0000000000907805 */ /* 0x000fe4000001ff00 */
[C---:B------:R-:W-:Y:S02]  /*3c20*/  ISETP.GT.AND P2, PT, R2.reuse, RZ, PT ;  /* 0x000000ff0200720c */ /* 0x040fe40003f44270 */
[----:B------:R-:W-:Y:S02]  /*3c30*/  CS2R R142, SRZ ;  /* 0x00000000008e7805 */ /* 0x000fe4000001ff00 */
[C---:B------:R-:W-:Y:S02]  /*3c40*/  ISETP.GT.AND P1, PT, R2.reuse, 0x1, PT ;  /* 0x000000010200780c */ /* 0x040fe40003f24270 */
[----:B------:R-:W-:Y:S02]  /*3c50*/  CS2R R140, SRZ ;  /* 0x00000000008c7805 */ /* 0x000fe4000001ff00 */
[----:B------:R-:W-:-:S02]  /*3c60*/  ISETP.GT.AND P6, PT, R2, 0x8, PT ;  /* 0x000000080200780c */ /* 0x000fc40003fc4270 */
[----:B------:R-:W-:Y:S02]  /*3c70*/  CS2R R138, SRZ ;  /* 0x00000000008a7805 */ /* 0x000fe4000001ff00 */
[----:B------:R-:W-:Y:S02]  /*3c80*/  FSEL R56, R56, -INF , P2 ;  /* 0xff80000038387808 */ /* 0x000fe40001000000 */
[----:B------:R-:W-:Y:S02]  /*3c90*/  CS2R R136, SRZ ;  /* 0x0000000000887805 */ /* 0x000fe4000001ff00 */
[----:B------:R-:W-:Y:S02]  /*3ca0*/  FSEL R57, R57, -INF , P1 ;  /* 0xff80000039397808 */ /* 0x000fe40000800000 */
[----:B------:R-:W-:Y:S02]  /*3cb0*/  CS2R R134, SRZ ;  /* 0x0000000000867805 */ /* 0x000fe4000001ff00 */
[----:B------:R-:W-:-:S02]  /*3cc0*/  ISETP.GT.AND P5, PT, R2, 0x9, PT ;  /* 0x000000090200780c */ /* 0x000fc40003fa4270 */
[----:B------:R-:W-:Y:S02]  /*3cd0*/  CS2R R132, SRZ ;  /* 0x0000000000847805 */ /* 0x000fe4000001ff00 */
[----:B------:R-:W-:Y:S02]  /*3ce0*/  FSEL R60, R60, -INF , P6 ;  /* 0xff8000003c3c7808 */ /* 0x000fe40003000000 */
[----:B------:R-:W-:Y:S02]  /*3cf0*/  CS2R R130, SRZ ;  /* 0x0000000000827805 */ /* 0x000fe4000001ff00 */
[----:B------:R-:W-:Y:S02]  /*3d00*/  FMNMX.FTZ R3, R56, R57, !PT ;  /* 0x0000003938037209 */ /* 0x000fe40007810000 */
        /* <DEDUP_REMOVED lines=13> */
[----:B------:R-:W-:-:S02]  /*3de0*/  FSEL R58, R58, -INF , P2 ;  /* 0xff8000003a3a7808 */ /* 0x000fc40001000000 */
[----:B------:R-:W-:Y:S02]  /*3df0*/  CS2R R114, SRZ ;  /* 0x0000000000727805 */ /* 0x000fe4000001ff00 */
[----:B------:R-:W-:Y:S02]  /*3e00*/  ISETP.GT.AND P2, PT, R2, 0x18, PT ;  /* 0x000000180200780c */ /* 0x000fe40003f44270 */
[----:B------:R-:W-:Y:S02]  /*3e10*/  CS2R R112, SRZ ;  /* 0x0000000000707805 */ /* 0x000fe4000001ff00 */
[----:B------:R-:W-:Y:S02]  /*3e20*/  FSEL R49, R49, -INF , P3 ;  /* 0xff80000031317808 */ /* 0x000fe40001800000 */
[----:B------:R-:W-:Y:S02]  /*3e30*/  CS2R R110, SRZ ;  /* 0x00000000006e7805 */ /* 0x000fe4000001ff00 */
[----:B------:R-:W-:-:S02]  /*3e40*/  FMNMX.FTZ R4, R48, R3, !PT ;  /* 0x0000000330047209 */ /* 0x000fc40007810000 */
[----:B------:R-:W-:Y:S02]  /*3e50*/  CS2R R108, SRZ ;  /* 0x00000000006c7805 */ /* 0x000fe4000001ff00 */
[----:B------:R-:W-:Y:S02]  /*3e60*/  FSEL R59, R59, -INF , P1 ;  /* 0xff8000003b3b7808 */ /* 0x000fe40000800000 */
[----:B------:R-:W-:Y:S02]  /*3e70*/  CS2R R106, SRZ ;  /* 0x00000000006a7805 */ /* 0x000fe4000001ff00 */
[----:B------:R-:W-:Y:S02]  /*3e80*/  ISETP.GT.AND P1, PT, R2, 0x19, PT ;  /* 0x000000190200780c */ /* 0x000fe40003f24270 */
[----:B------:R-:W-:Y:S02]  /*3e90*/  CS2R R104, SRZ ;  /* 0x0000000000687805 */ /* 0x000fe4000001ff00 */
[----:B------:R-:W-:-:S02]  /*3ea0*/  FSEL R52, R52, -INF , P2 ;  /* 0xff80000034347808 */ /* 0x000fc40001000000 */
[----:B------:R-:W-:Y:S02]  /*3eb0*/  CS2R R102, SRZ ;  /* 0x0000000000667805 */ /* 0x000fe4000001ff00 */
[----:B------:R-:W-:Y:S02]  /*3ec0*/  FMNMX.FTZ R3, R49, R4, !PT ;  /* 0x0000000431037209 */ /* 0x000fe40007810000 */
        /* <DEDUP_REMOVED lines=34> */
[----:B------:R-:W-:Y:S02]  /*40f0*/  ISETP.GT.AND P2, PT, R2, 0x30, PT ;  /* 0x000000300200780c */ /* 0x000fe40003f44270 */
[----:B------:R-:W-:Y:S02]  /*4100*/  FSEL R45, R45, -INF , P3 ;  /* 0xff8000002d2d7808 */ /* 0x000fe40001800000 */
[----:B------:R-:W-:Y:S02]  /*4110*/  FMNMX.FTZ R4, R44, R3, !PT ;  /* 0x000000032c047209 */ /* 0x000fe40007810000 */
[----:B------:R-:W-:Y:S02]  /*4120*/  FSEL R55, R55, -INF , P1 ;  /* 0xff80000037377808 */ /* 0x000fe40000800000 */
[----:B------:R-:W-:Y:S02]  /*4130*/  ISETP.GT.AND P1, PT, R2, 0x31, PT ;  /* 0x000000310200780c */ /* 0x000fe40003f24270 */
[----:B------:R-:W-:-:S02]  /*4140*/  FSEL R32, R32, -INF , P2 ;  /* 0xff80000020207808 */ /* 0x000fc40001000000 */
[----:B------:R-:W-:Y:S02]  /*4150*/  FMNMX.FTZ R3, R45, R4, !PT ;  /* 0x000000042d037209 */ /* 0x000fe40007810000 */
[----:B------:R-:W-:Y:S02]  /*4160*/  FSEL R42, R42, -INF , P6 ;  /* 0xff8000002a2a7808 */ /* 0x000fe40003000000 */
[----:B------:R-:W-:Y:S02]  /*4170*/  ISETP.GT.AND P6, PT, R2, 0x38, PT ;  /* 0x000000380200780c */ /* 0x000fe40003fc4270 */
[----:B------:R-:W-:Y:S02]  /*4180*/  FSEL R33, R33, -INF , P1 ;  /* 0xff80000021217808 */ /* 0x000fe40000800000 */
[----:B------:R-:W-:Y:S02]  /*4190*/  FMNMX.FTZ R4, R32, R3, !PT ;  /* 0x0000000320047209 */ /* 0x000fe40007810000 */
        /* <DEDUP_REMOVED lines=21> */
[----:B------:R-:W-:Y:S02]  /*42f0*/  FMNMX.FTZ R2, R28, R3, !PT ;  /* 0x000000031c027209 */ /* 0x000fe40007810000 */
[----:B------:R-:W-:Y:S02]  /*4300*/  FSEL R38, R38, -INF , P6 ;  /* 0xff80000026267808 */ /* 0x000fe40003000000 */
[----:B------:R-:W-:Y:S02]  /*4310*/  FMNMX.FTZ R5, R29, R2, !PT ;  /* 0x000000021d057209 */ /* 0x000fe40007810000 */
[----:B------:R-:W-:-:S02]  /*4320*/  FSEL R39, R39, -INF , P5 ;  /* 0xff80000027277808 */ /* 0x000fc40002800000 */
[----:B------:R-:W-:Y:S01]  /*4330*/  FSEL R26, R26, -INF , P4 ;  /* 0xff8000001a1a7808 */ /* 0x000fe20002000000 */
[----:B------:R-:W1:Y:S01]  /*4340*/  SHFL.BFLY PT, R2, R5, 0x2, 0x1f ;  /* 0x0c401f0005027f89 */ /* 0x000e6200000e0000 */
[----:B------:R-:W-:Y:S02]  /*4350*/  FSEL R27, R27, -INF , P3 ;  /* 0xff8000001b1b7808 */ /* 0x000fe40001800000 */
[----:B------:R-:W-:Y:S02]  /*4360*/  FSEL R30, R30, -INF , P2 ;  /* 0xff8000001e1e7808 */ /* 0x000fe40001000000 */
[----:B------:R-:W-:Y:S02]  /*4370*/  FSEL R31, R31, -INF , P1 ;  /* 0xff8000001f1f7808 */ /* 0x000fe40000800000 */
[----:B-1----:R-:W-:-:S05]  /*4380*/  FMNMX.FTZ R20, R5, R2, !PT ;  /* 0x0000000205147209 */ /* 0x002fca0007810000 */
[----:B------:R-:W1:Y:S02]  /*4390*/  SHFL.BFLY PT, R3, R20, 0x1, 0x1f ;  /* 0x0c201f0014037f89 */ /* 0x000e6400000e0000 */
[----:B-1----:R-:W-:Y:S02]  /*43a0*/  FMNMX.FTZ R4, R20, R3, !PT ;  /* 0x0000000314047209 */ /* 0x002fe40007810000 */
[----:B------:R-:W-:Y:S02]  /*43b0*/  FMNMX.FTZ R3, R58, R59, !PT ;  /* 0x0000003b3a037209 */ /* 0x000fe40007810000 */
[C---:B------:R-:W-:Y:S01]  /*43c0*/  FSETP.NEU.FTZ.AND P0, PT, R4.reuse, -INF , PT ;  /* 0xff8000000400780b */ /* 0x040fe20003f1d000 */
[----:B------:R-:W-:-:S05]  /*43d0*/  FMUL.FTZ R2, R4, UR5 ;  /* 0x0000000504027c20 */ /* 0x000fca0008410000 */
[----:B------:R-:W-:Y:S02]  /*43e0*/  FSEL R64, R2, RZ, P0 ;  /* 0x000000ff02407208 */ /* 0x000fe40000000000 */
[----:B------:R-:W-:Y:S02]  /*43f0*/  FMNMX.FTZ R2, R62, R3, !PT ;  /* 0x000000033e027209 */ /* 0x000fe40007810000 */
[----:B------:R-:W-:Y:S01]  /*4400*/  ISETP.NE.AND P0, PT, R65, RZ, PT ;  /* 0x000000ff4100720c */ /* 0x000fe20003f05270 */
[--C-:B------:R-:W-:Y:S01]  /*4410*/  FFMA.FTZ R56, R56, UR5, -R64.reuse ;  /* 0x0000000538387c23 */ /* 0x100fe20008010840 */
[----:B------:R-:W-:Y:S01]  /*4420*/  FMNMX.FTZ R3, R63, R2, !PT ;  /* 0x000000023f037209 */ /* 0x000fe20007810000 */
[--C-:B------:R-:W-:Y:S01]  /*4430*/  FFMA.FTZ R57, R57, UR5, -R64.reuse ;  /* 0x0000000539397c23 */ /* 0x100fe20008010840 */
[--C-:B------:R-:W-:Y:S01]  /*4440*/  FFMA.FTZ R60, R60, UR5, -R64.reuse ;  /* 0x000000053c3c7c23 */ /* 0x100fe20008010840 */
[--C-:B------:R-:W-:Y:S01]  /*4450*/  FFMA.FTZ R61, R61, UR5, -R64.reuse ;  /* 0x000000053d3d7c23 */ /* 0x100fe20008010840 */
[----:B------:R-:W-:Y:S01]  /*4460*/  FMNMX.FTZ R2, R50, R3, !PT ;  /* 0x0000000332027209 */ /* 0x000fe20007810000 */
[----:B------:R-:W-:Y:S01]  /*4470*/  MUFU.EX2 R56, R56 ;  /* 0x0000003800387308 */ /* 0x000fe20000000800 */
[--C-:B------:R-:W-:Y:S01]  /*4480*/  FFMA.FTZ R48, R48, UR5, -R64.reuse ;  /* 0x0000000530307c23 */ /* 0x100fe20008010840 */
[--C-:B------:R-:W-:Y:S01]  /*4490*/  FFMA.FTZ R49, R49, UR5, -R64.reuse ;  /* 0x0000000531317c23 */ /* 0x100fe20008010840 */
[----:B------:R-:W-:Y:S01]  /*44a0*/  FMNMX.FTZ R3, R51, R2, !PT ;  /* 0x0000000233037209 */ /* 0x000fe20007810000 */
[--C-:B------:R-:W-:Y:S01]  /*44b0*/  FFMA.FTZ R52, R52, UR5, -R64.reuse ;  /* 0x0000000534347c23 */ /* 0x100fe20008010840 */
[--C-:B------:R-:W-:Y:S01]  /*44c0*/  FFMA.FTZ R53, R53, UR5, -R64.reuse ;  /* 0x0000000535357c23 */ /* 0x100fe20008010840 */
[--C-:B------:R-:W-:Y:S01]  /*44d0*/  FFMA.FTZ R40, R40, UR5, -R64.reuse ;  /* 0x0000000528287c23 */ /* 0x100fe20008010840 */
[----:B------:R-:W-:Y:S01]  /*44e0*/  FMNMX.FTZ R2, R54, R3, !PT ;  /* 0x0000000336027209 */ /* 0x000fe20007810000 */
[----:B------:R-:W1:Y:S01]  /*44f0*/  MUFU.EX2 R57, R57 ;  /* 0x0000003900397308 */ /* 0x000e620000000800 */
[--C-:B------:R-:W-:Y:S01]  /*4500*/  FFMA.FTZ R41, R41, UR5, -R64.reuse ;  /* 0x0000000529297c23 */ /* 0x100fe20008010840 */
        /* <DEDUP_REMOVED lines=14> */
[----:B------:R-:W3:Y:S01]  /*45f0*/  MUFU.EX2 R61, R61 ;  /* 0x0000003d003d7308 */ /* 0x000ee20000000800 */
[----:B------:R-:W-:Y:S01]  /*4600*/  FFMA.FTZ R29, R29, UR5, -R64 ;  /* 0x000000051d1d7c23 */ /* 0x000fe20008010840 */
[----:B-1----:R-:W-:-:S02]  /*4610*/  F2FP.F16.F32.PACK_AB R208, R57, R56 ;  /* 0x0000003839d0723e */ /* 0x002fc400000000ff */
[----:B------:R-:W-:-:S04]  /*4620*/  FMNMX.FTZ R3, R47, R2, !PT ;  /* 0x000000022f037209 */ /* 0x000fc80007810000 */
[----:B------:R-:W-:Y:S01]  /*4630*/  FMNMX.FTZ R2, R34, R3, !PT ;  /* 0x0000000322027209 */ /* 0x000fe20007810000 */
[----:B------:R-:W-:Y:S03]  /*4640*/  MUFU.EX2 R48, R48 ;  /* 0x0000003000307308 */ /* 0x000fe60000000800 */
[----:B------:R-:W-:-:S04]  /*4650*/  FMNMX.FTZ R3, R35, R2, !PT ;  /* 0x0000000223037209 */ /* 0x000fc80007810000 */
[----:B------:R-:W-:Y:S01]  /*4660*/  FMNMX.FTZ R2, R38, R3, !PT ;  /* 0x0000000326027209 */ /* 0x000fe20007810000 */
[----:B------:R-:W1:Y:S01]  /*4670*/  MUFU.EX2 R49, R49 ;  /* 0x0000003100317308 */ /* 0x000e620000000800 */
[----:B---3--:R-:W-:Y:S02]  /*4680*/  F2FP.F16.F32.PACK_AB R210, R61, R60 ;  /* 0x0000003c3dd2723e */ /* 0x008fe400000000ff */
[----:B------:R-:W-:-:S04]  /*4690*/  FMNMX.FTZ R3, R39, R2, !PT ;  /* 0x0000000227037209 */ /* 0x000fc80007810000 */
[----:B------:R-:W-:Y:S01]  /*46a0*/  FMNMX.FTZ R2, R26, R3, !PT ;  /* 0x000000031a027209 */ /* 0x000fe20007810000 */
[----:B------:R-:W-:Y:S03]  /*46b0*/  MUFU.EX2 R52, R52 ;  /* 0x0000003400347308 */ /* 0x000fe60000000800 */
[----:B------:R-:W-:-:S04]  /*46c0*/  FMNMX.FTZ R3, R27, R2, !PT ;  /* 0x000000021b037209 */ /* 0x000fc80007810000 */
[----:B------:R-:W-:Y:S01]  /*46d0*/  FMNMX.FTZ R2, R30, R3, !PT ;  /* 0x000000031e027209 */ /* 0x000fe20007810000 */
[----:B------:R-:W3:Y:S01]  /*46e0*/  MUFU.EX2 R53, R53 ;  /* 0x0000003500357308 */ /* 0x000ee20000000800 */
[----:B-1----:R-:W-:Y:S02]  /*46f0*/  F2FP.F16.F32.PACK_AB R204, R49, R48 ;  /* 0x0000003031cc723e */ /* 0x002fe400000000ff */
[----:B------:R-:W-:-:S05]  /*4700*/  FMNMX.FTZ R2, R31, R2, !PT ;  /* 0x000000021f027209 */ /* 0x000fca0007810000 */
[----:B------:R-:W1:Y:S01]  /*4710*/  SHFL.BFLY PT, R3, R2, 0x2, 0x1f ;  /* 0x0c401f0002037f89 */ /* 0x000e6200000e0000 */
[----:B------:R-:W-:Y:S08]  /*4720*/  MUFU.EX2 R40, R40 ;  /* 0x0000002800287308 */ /* 0x000ff00000000800 */
[----:B------:R-:W4:Y:S01]  /*4730*/  MUFU.EX2 R41, R41 ;  /* 0x0000002900297308 */ /* 0x000f220000000800 */
[----:B---3--:R-:W-:-:S07]  /*4740*/  F2FP.F16.F32.PACK_AB R206, R53, R52 ;  /* 0x0000003435ce723e */ /* 0x008fce00000000ff */
[----:B------:R-:W-:Y:S01]  /*4750*/  MUFU.EX2 R44, R44 ;  /* 0x0000002c002c7308 */ /* 0x000fe20000000800 */
[----:B-1----:R-:W-:-:S07]  /*4760*/  FMNMX.FTZ R5, R2, R3, !PT ;  /* 0x0000000302057209 */ /* 0x002fce0007810000 */
[----:B------:R-:W1:Y:S01]  /*4770*/  MUFU.EX2 R45, R45 ;  /* 0x0000002d002d7308 */ /* 0x000e620000000800 */
[----:B----4-:R-:W-:Y:S01]  /*4780*/  F2FP.F16.F32.PACK_AB R200, R41, R40 ;  /* 0x0000002829c8723e */ /* 0x010fe200000000ff */
[----:B------:R-:W3:Y:S06]  /*4790*/  SHFL.BFLY PT, R2, R5, 0x1, 0x1f ;  /* 0x0c201f0005027f89 */ /* 0x000eec00000e0000 */
[----:B------:R-:W-:Y:S08]  /*47a0*/  MUFU.EX2 R32, R32 ;  /* 0x0000002000207308 */ /* 0x000ff00000000800 */
[----:B------:R-:W4:Y:S01]  /*47b0*/  MUFU.EX2 R33, R33 ;  /* 0x0000002100217308 */ /* 0x000f220000000800 */
[----:B-1----:R-:W-:-:S07]  /*47c0*/  F2FP.F16.F32.PACK_AB R202, R45, R44 ;  /* 0x0000002c2dca723e */ /* 0x002fce00000000ff */
[----:B------:R-:W-:Y:S01]  /*47d0*/  MUFU.EX2 R36, R36 ;  /* 0x0000002400247308 */ /* 0x000fe20000000800 */
[----:B---3--:R-:W-:Y:S01]  /*47e0*/  FMNMX.FTZ R3, R5, R2, !PT ;  /* 0x0000000205037209 */ /* 0x008fe20007810000 */
[----:B------:R-:W-:Y:S01]  /*47f0*/  FADD.FTZ R5, R56, R57 ;  /* 0x0000003938057221 */ /* 0x000fe20000010000 */
[----:B------:R-:W-:Y:S02]  /*4800*/  CS2R R56, SRZ ;  /* 0x0000000000387805 */ /* 0x000fe4000001ff00 */
[C---:B------:R-:W-:Y:S01]  /*4810*/  FSETP.NEU.FTZ.AND P1, PT, R3.reuse, -INF , PT ;  /* 0xff8000000300780b */ /* 0x040fe20003f3d000 */
[----:B------:R-:W-:Y:S01]  /*4820*/  FMUL.FTZ R2, R3, UR5 ;  /* 0x0000000503027c20 */ /* 0x000fe20008410000 */
[----:B------:R-:W-:Y:S01]  /*4830*/  FADD.FTZ R20, R60, R5 ;  /* 0x000000053c147221 */ /* 0x000fe20000010000 */
[----:B------:R-:W-:Y:S01]  /*4840*/  MUFU.EX2 R37, R37 ;  /* 0x0000002500257308 */ /* 0x000fe20000000800 */
[----:B----4-:R-:W-:Y:S02]  /*4850*/  F2FP.F16.F32.PACK_AB R196, R33, R32 ;  /* 0x0000002021c4723e */ /* 0x010fe400000000ff */
[----:B------:R-:W-:Y:S01]  /*4860*/  FSEL R2, R2, RZ, P1 ;  /* 0x000000ff02027208 */ /* 0x000fe20000800000 */
[----:B------:R-:W-:Y:S01]  /*4870*/  FADD.FTZ R5, R61, R20 ;  /* 0x000000143d057221 */ /* 0x000fe20000010000 */
[----:B------:R-:W-:-:S02]  /*4880*/  ISETP.NE.AND P1, PT, R23, RZ, PT ;  /* 0x000000ff1700720c */ /* 0x000fc40003f25270 */
[----:B------:R-:W-:Y:S01]  /*4890*/  CS2R R60, SRZ ;  /* 0x00000000003c7805 */ /* 0x000fe2000001ff00 */
[--C-:B------:R-:W-:Y:S01]  /*48a0*/  FFMA.FTZ R58, R58, UR5, -R2.reuse ;  /* 0x000000053a3a7c23 */ /* 0x100fe20008010802 */
[--C-:B------:R-:W-:Y:S01]  /*48b0*/  FFMA.FTZ R59, R59, UR5, -R2.reuse ;  /* 0x000000053b3b7c23 */ /* 0x100fe20008010802 */
[--C-:B------:R-:W-:Y:S01]  /*48c0*/  FFMA.FTZ R62, R62, UR5, -R2.reuse ;  /* 0x000000053e3e7c23 */ /* 0x100fe20008010802 */
[--C-:B------:R-:W-:Y:S01]  /*48d0*/  FFMA.FTZ R63, R63, UR5, -R2.reuse ;  /* 0x000000053f3f7c23 */ /* 0x100fe20008010802 */
[--C-:B------:R-:W-:Y:S01]  /*48e0*/  FFMA.FTZ R50, R50, UR5, -R2.reuse ;  /* 0x0000000532327c23 */ /* 0x100fe20008010802 */
[--C-:B------:R-:W-:Y:S01]  /*48f0*/  FFMA.FTZ R51, R51, UR5, -R2.reuse ;  /* 0x0000000533337c23 */ /* 0x100fe20008010802 */
[----:B------:R-:W-:Y:S01]  /*4900*/  MUFU.EX2 R58, R58 ;  /* 0x0000003a003a7308 */ /* 0x000fe20000000800 */
[--C-:B------:R-:W-:Y:S01]  /*4910*/  FFMA.FTZ R54, R54, UR5, -R2.reuse ;  /* 0x0000000536367c23 */ /* 0x100fe20008010802 */
[----:B------:R-:W-:Y:S01]  /*4920*/  FADD.FTZ R20, R48, R5 ;  /* 0x0000000530147221 */ /* 0x000fe20000010000 */
[--C-:B------:R-:W-:Y:S01]  /*4930*/  FFMA.FTZ R55, R55, UR5, -R2.reuse ;  /* 0x0000000537377c23 */ /* 0x100fe20008010802 */
[--C-:B------:R-:W-:Y:S01]  /*4940*/  FFMA.FTZ R42, R42, UR5, -R2.reuse ;  /* 0x000000052a2a7c23 */ /* 0x100fe20008010802 */
[----:B------:R-:W-:Y:S01]  /*4950*/  FFMA.FTZ R43, R43, UR5, -R2 ;  /* 0x000000052b2b7c23 */ /* 0x000fe20008010802 */
[----:B------:R-:W-:Y:S01]  /*4960*/  FADD.FTZ R65, R49, R20 ;  /* 0x0000001431417221 */ /* 0x000fe20000010000 */
[----:B------:R-:W-:Y:S01]  /*4970*/  FFMA.FTZ R46, R46, UR5, -R2 ;  /* 0x000000052e2e7c23 */ /* 0x000fe20008010802 */
[----:B------:R-:W1:Y:S01]  /*4980*/  MUFU.EX2 R59, R59 ;  /* 0x0000003b003b7308 */ /* 0x000e620000000800 */
[----:B------:R-:W-:-:S02]  /*4990*/  @P1 VIADD R0, R0, 0x38840 ;  /* 0x0003884000001836 */ /* 0x000fc40000000000 */
[----:B------:R-:W-:Y:S01]  /*49a0*/  FADD.FTZ R64, R52, R65 ;  /* 0x0000004134407221 */ /* 0x000fe20000010000 */
[--C-:B------:R-:W-:Y:S01]  /*49b0*/  FFMA.FTZ R47, R47, UR5, -R2.reuse ;  /* 0x000000052f2f7c23 */ /* 0x100fe20008010802 */
[--C-:B------:R-:W-:Y:S01]  /*49c0*/  FFMA.FTZ R34, R34, UR5, -R2.reuse ;  /* 0x0000000522227c23 */ /* 0x100fe20008010802 */
[----:B------:R-:W-:Y:S01]  /*49d0*/  FFMA.FTZ R35, R35, UR5, -R2 ;  /* 0x0000000523237c23 */ /* 0x000fe20008010802 */
[----:B------:R-:W-:Y:S01]  /*49e0*/  FADD.FTZ R65, R53, R64 ;  /* 0x0000004035417221 */ /* 0x000fe20000010000 */
[----:B--2---:R-:W-:Y:S01]  /*49f0*/  @P1 PRMT R0, R66, 0x654, R0 ;  /* 0x0000065442001816 */ /* 0x004fe20000000000 */
[----:B------:R-:W2:Y:S01]  /*4a00*/  MUFU.EX2 R62, R62 ;  /* 0x0000003e003e7308 */ /* 0x000ea20000000800 */
[--C-:B------:R-:W-:Y:S01]  /*4a10*/  FFMA.FTZ R38, R38, UR5, -R2.reuse ;  /* 0x0000000526267c23 */ /* 0x100fe20008010802 */
[----:B------:R-:W-:Y:S01]  /*4a20*/  FADD.FTZ R64, R40, R65 ;  /* 0x0000004128407221 */ /* 0x000fe20000010000 */
[----:B------:R3:W-:Y:S01]  /*4a30*/  @P1 SYNCS.ARRIVE.TRANS64.RED.A1T0 RZ, [R0+URZ], RZ ;  /* 0x000000ff00ff19a7 */ /* 0x0007e2000810043f */
[--C-:B------:R-:W-:Y:S01]  /*4a40*/  FFMA.FTZ R39, R39, UR5, -R2.reuse ;  /* 0x0000000527277c23 */ /* 0x100fe20008010802 */
[----:B------:R-:W-:Y:S01]  /*4a50*/  FFMA.FTZ R26, R26, UR5, -R2 ;  /* 0x000000051a1a7c23 */ /* 0x000fe20008010802 */
[----:B------:R-:W-:Y:S01]  /*4a60*/  FADD.FTZ R65, R41, R64 ;  /* 0x0000004029417221 */ /* 0x000fe20000010000 */
[--C-:B------:R-:W-:Y:S01]  /*4a70*/  FFMA.FTZ R27, R27, UR5, -R2.reuse ;  /* 0x000000051b1b7c23 */ /* 0x100fe20008010802 */
[----:B------:R-:W4:Y:S01]  /*4a80*/  MUFU.EX2 R63, R63 ;  /* 0x0000003f003f7308 */ /* 0x000f220000000800 */
[----:B-1----:R-:W-:Y:S01]  /*4a90*/  FADD.FTZ R5, R58, R59 ;  /* 0x0000003b3a057221 */ /* 0x002fe20000010000 */
[--C-:B------:R-:W-:Y:S01]  /*4aa0*/  FFMA.FTZ R30, R30, UR5, -R2.reuse ;  /* 0x000000051e1e7c23 */ /* 0x100fe20008010802 */
[----:B---3--:R-:W-:Y:S01]  /*4ab0*/  FADD.FTZ R0, R44, R65 ;  /* 0x000000412c007221 */ /* 0x008fe20000010000 */
[----:B------:R-:W-:Y:S01]  /*4ac0*/  FFMA.FTZ R2, R31, UR5, -R2 ;  /* 0x000000051f027c23 */ /* 0x000fe20008010802 */
[----:B------:R-:W-:-:S02]  /*4ad0*/  PLOP3.LUT P1, PT, PT, PT, UP0, 0x80, 0x0 ;  /* 0x000000000000781c */ /* 0x000fc40003f2f008 */
[----:B------:R-:W-:Y:S01]  /*4ae0*/  CS2R R66, SRZ ;  /* 0x0000000000427805 */ /* 0x000fe2000001ff00 */
[----:B------:R-:W-:Y:S01]  /*4af0*/  FADD.FTZ R65, R45, R0 ;  /* 0x000000002d417221 */ /* 0x000fe20000010000 */
[----:B------:R-:W1:Y:S01]  /*4b00*/  MUFU.EX2 R50, R50 ;  /* 0x0000003200327308 */ /* 0x000e620000000800 */
[----:B--2---:R-:W-:Y:S01]  /*4b10*/  FADD.FTZ R20, R62, R5 ;  /* 0x000000053e147221 */ /* 0x004fe20000010000 */
[----:B------:R-:W-:Y:S02]  /*4b20*/  F2FP.F16.F32.PACK_AB R198, R37, R36 ;  /* 0x0000002425c6723e */ /* 0x000fe400000000ff */
[----:B------:R-:W-:Y:S02]  /*4b30*/  CS2R R52, SRZ ;  /* 0x0000000000347805 */ /* 0x000fe4000001ff00 */
[----:B------:R-:W-:Y:S02]  /*4b40*/  F2FP.F16.F32.PACK_AB R209, R59, R58 ;  /* 0x0000003a3bd1723e */ /* 0x000fe400000000ff */
[----:B------:R-:W-:-:S02]  /*4b50*/  CS2R R58, SRZ ;  /* 0x00000000003a7805 */ /* 0x000fc4000001ff00 */
[----:B------:R-:W-:Y:S02]  /*4b60*/  CS2R R48, SRZ ;  /* 0x0000000000307805 */ /* 0x000fe4000001ff00 */
[----:B------:R-:W-:Y:S01]  /*4b70*/  CS2R R44, SRZ ;  /* 0x00000000002c7805 */ /* 0x000fe2000001ff00 */
[----:B------:R-:W2:Y:S01]  /*4b80*/  MUFU.EX2 R51, R51 ;  /* 0x0000003300337308 */ /* 0x000ea20000000800 */
[C---:B----4-:R-:W-:Y:S01]  /*4b90*/  FADD.FTZ R5, R63.reuse, R20 ;  /* 0x000000143f057221 */ /* 0x050fe20000010000 */
[----:B------:R-:W-:Y:S02]  /*4ba0*/  F2FP.F16.F32.PACK_AB R211, R63, R62 ;  /* 0x0000003e3fd3723e */ /* 0x000fe400000000ff */
[----:B------:R-:W-:Y:S02]  /*4bb0*/  CS2R R62, SRZ ;  /* 0x00000000003e7805 */ /* 0x000fe4000001ff00 */
[----:B------:R-:W-:Y:S02]  /*4bc0*/  CS2R R40, SRZ ;  /* 0x0000000000287805 */ /* 0x000fe4000001ff00 */
[----:B------:R-:W3:Y:S01]  /*4bd0*/  MUFU.EX2 R54, R54 ;  /* 0x0000003600367308 */ /* 0x000ee20000000800 */
[----:B-1----:R-:W-:-:S07]  /*4be0*/  FADD.FTZ R20, R50, R5 ;  /* 0x0000000532147221 */ /* 0x002fce0000010000 */
[----:B------:R-:W1:Y:S01]  /*4bf0*/  MUFU.EX2 R55, R55 ;  /* 0x0000003700377308 */ /* 0x000e620000000800 */
[C---:B--2---:R-:W-:Y:S01]  /*4c00*/  FADD.FTZ R5, R51.reuse, R20 ;  /* 0x0000001433057221 */ /* 0x044fe20000010000 */
[----:B------:R-:W-:Y:S02]  /*4c10*/  F2FP.F16.F32.PACK_AB R205, R51, R50 ;  /* 0x0000003233cd723e */ /* 0x000fe400000000ff */
[----:B------:R-:W-:-:S04]  /*4c20*/  CS2R R50, SRZ ;  /* 0x0000000000327805 */ /* 0x000fc8000001ff00 */
[----:B------:R-:W2:Y:S01]  /*4c30*/  MUFU.EX2 R42, R42 ;  /* 0x0000002a002a7308 */ /* 0x000ea20000000800 */
[----:B---3--:R-:W-:-:S07]  /*4c40*/  FADD.FTZ R20, R54, R5 ;  /* 0x0000000536147221 */ /* 0x008fce0000010000 */
[----:B------:R-:W3:Y:S01]  /*4c50*/  MUFU.EX2 R43, R43 ;  /* 0x0000002b002b7308 */ /* 0x000ee20000000800 */
[C---:B-1----:R-:W-:Y:S01]  /*4c60*/  FADD.FTZ R5, R55.reuse, R20 ;  /* 0x0000001437057221 */ /* 0x042fe20000010000 */
[----:B------:R-:W-:Y:S01]  /*4c70*/  FADD.FTZ R20, R32, R65 ;  /* 0x0000004120147221 */ /* 0x000fe20000010000 */
[----:B------:R-:W-:Y:S02]  /*4c80*/  F2FP.F16.F32.PACK_AB R207, R55, R54 ;  /* 0x0000003637cf723e */ /* 0x000fe400000000ff */
[----:B------:R-:W-:Y:S02]  /*4c90*/  CS2R R64, SRZ ;  /* 0x0000000000407805 */ /* 0x000fe4000001ff00 */
[----:B------:R-:W-:Y:S01]  /*4ca0*/  CS2R R54, SRZ ;  /* 0x0000000000367805 */ /* 0x000fe2000001ff00 */
[----:B------:R-:W-:Y:S01]  /*4cb0*/  FADD.FTZ R31, R33, R20 ;  /* 0x00000014211f7221 */ /* 0x000fe20000010000 */
[----:B------:R-:W-:Y:S01]  /*4cc0*/  CS2R R32, SRZ ;  /* 0x0000000000207805 */ /* 0x000fe2000001ff00 */
[----:B------:R-:W1:Y:S01]  /*4cd0*/  MUFU.EX2 R46, R46 ;  /* 0x0000002e002e7308 */ /* 0x000e620000000800 */
[----:B--2---:R-:W-:Y:S01]  /*4ce0*/  FADD.FTZ R0, R42, R5 ;  /* 0x000000052a007221 */ /* 0x004fe20000010000 */
[----:B------:R-:W-:-:S04]  /*4cf0*/  FADD.FTZ R20, R36, R31 ;  /* 0x0000001f24147221 */ /* 0x000fc80000010000 */
[----:B------:R-:W-:Y:S01]  /*4d00*/  FADD.FTZ R31, R37, R20 ;  /* 0x00000014251f7221 */ /* 0x000fe20000010000 */
[----:B------:R-:W-:Y:S01]  /*4d10*/  CS2R R36, SRZ ;  /* 0x0000000000247805 */ /* 0x000fe2000001ff00 */
[----:B------:R-:W2:Y:S01]  /*4d20*/  MUFU.EX2 R47, R47 ;  /* 0x0000002f002f7308 */ /* 0x000ea20000000800 */
[C---:B---3--:R-:W-:Y:S01]  /*4d30*/  FADD.FTZ R5, R43.reuse, R0 ;  /* 0x000000002b057221 */ /* 0x048fe20000010000 */
[----:B------:R-:W-:Y:S02]  /*4d40*/  F2FP.F16.F32.PACK_AB R201, R43, R42 ;  /* 0x0000002a2bc9723e */ /* 0x000fe400000000ff */
[----:B------:R-:W-:-:S04]  /*4d50*/  CS2R R42, SRZ ;  /* 0x00000000002a7805 */ /* 0x000fc8000001ff00 */
        /* <DEDUP_REMOVED lines=10> */
[----:B------:R-:W-:Y:S02]  /*4e00*/  F2FP.F16.F32.PACK_AB R197, R35, R34 ;  /* 0x0000002223c5723e */ /* 0x000fe400000000ff */
[----:B------:R-:W-:-:S04]  /*4e10*/  CS2R R34, SRZ ;  /* 0x0000000000227805 */ /* 0x000fc8000001ff00 */
[----:B------:R-:W1:Y:S01]  /*4e20*/  MUFU.EX2 R26, R26 ;  /* 0x0000001a001a7308 */ /* 0x000e620000000800 */
[----:B--2---:R-:W-:-:S07]  /*4e30*/  FADD.FTZ R0, R38, R5 ;  /* 0x0000000526007221 */ /* 0x004fce0000010000 */
[----:B------:R-:W2:Y:S01]  /*4e40*/  MUFU.EX2 R24, R24 ;  /* 0x0000001800187308 */ /* 0x000ea20000000800 */
[C---:B---3--:R-:W-:Y:S01]  /*4e50*/  FADD.FTZ R5, R39.reuse, R0 ;  /* 0x0000000027057221 */ /* 0x048fe20000010000 */
[----:B------:R-:W-:Y:S02]  /*4e60*/  F2FP.F16.F32.PACK_AB R199, R39, R38 ;  /* 0x0000002627c7723e */ /* 0x000fe400000000ff */
[----:B------:R-:W-:-:S04]  /*4e70*/  CS2R R38, SRZ ;  /* 0x0000000000267805 */ /* 0x000fc8000001ff00 */
[----:B------:R-:W3:Y:S01]  /*4e80*/  MUFU.EX2 R27, R27 ;  /* 0x0000001b001b7308 */ /* 0x000ee20000000800 */
[----:B-1----:R-:W-:-:S07]  /*4e90*/  FADD.FTZ R0, R26, R5 ;  /* 0x000000051a007221 */ /* 0x002fce0000010000 */
[----:B------:R-:W1:Y:S01]  /*4ea0*/  MUFU.EX2 R25, R25 ;  /* 0x0000001900197308 */ /* 0x000e620000000800 */
[----:B--2---:R-:W-:-:S07]  /*4eb0*/  FADD.FTZ R20, R24, R31 ;  /* 0x0000001f18147221 */ /* 0x004fce0000010000 */
[----:B------:R-:W2:Y:S01]  /*4ec0*/  MUFU.EX2 R30, R30 ;  /* 0x0000001e001e7308 */ /* 0x000ea20000000800 */
[C---:B---3--:R-:W-:Y:S01]  /*4ed0*/  FADD.FTZ R5, R27.reuse, R0 ;  /* 0x000000001b057221 */ /* 0x048fe20000010000 */
[----:B------:R-:W-:Y:S02]  /*4ee0*/  F2FP.F16.F32.PACK_AB R193, R27, R26 ;  /* 0x0000001a1bc1723e */ /* 0x000fe400000000ff */
[----:B------:R-:W-:-:S04]  /*4ef0*/  CS2R R26, SRZ ;  /* 0x00000000001a7805 */ /* 0x000fc8000001ff00 */
[----:B------:R-:W3:Y:S01]  /*4f00*/  MUFU.EX2 R28, R28 ;  /* 0x0000001c001c7308 */ /* 0x000ee20000000800 */
[C---:B-1----:R-:W-:Y:S01]  /*4f10*/  FADD.FTZ R31, R25.reuse, R20 ;  /* 0x00000014191f7221 */ /* 0x042fe20000010000 */
[----:B------:R-:W-:Y:S02]  /*4f20*/  F2FP.F16.F32.PACK_AB R192, R25, R24 ;  /* 0x0000001819c0723e */ /* 0x000fe400000000ff */
[----:B------:R-:W-:-:S04]  /*4f30*/  CS2R R24, SRZ ;  /* 0x0000000000187805 */ /* 0x000fc8000001ff00 */
[----:B------:R1:W4:Y:S01]  /*4f40*/  MUFU.EX2 R195, R2 ;  /* 0x0000000200c37308 */ /* 0x0003220000000800 */
[----:B--2---:R-:W-:-:S07]  /*4f50*/  FADD.FTZ R0, R30, R5 ;  /* 0x000000051e007221 */ /* 0x004fce0000010000 */
[----:B------:R-:W2:Y:S01]  /*4f60*/  MUFU.EX2 R29, R29 ;  /* 0x0000001d001d7308 */ /* 0x000ea20000000800 */
[----:B---3--:R-:W-:Y:S01]  /*4f70*/  FADD.FTZ R20, R28, R31 ;  /* 0x0000001f1c147221 */ /* 0x008fe20000010000 */
[----:B-1----:R-:W-:Y:S01]  /*4f80*/  MOV R2, 0x3f800000 ;  /* 0x3f80000000027802 */ /* 0x002fe20000000f00 */
[C---:B----4-:R-:W-:Y:S01]  /*4f90*/  FADD.FTZ R5, R195.reuse, R0 ;  /* 0x00000000c3057221 */ /* 0x050fe20000010000 */
[----:B------:R-:W-:Y:S01]  /*4fa0*/  F2FP.F16.F32.PACK_AB R195, R195, R30 ;  /* 0x0000001ec3c3723e */ /* 0x000fe200000000ff */
[----:B------:R-:W-:Y:S01]  /*4fb0*/  IMAD.MOV.U32 R0, RZ, RZ, 0x3f800000 ;  /* 0x3f800000ff007424 */ /* 0x000fe200078e00ff */
[----:B------:R-:W-:Y:S01]  /*4fc0*/  CS2R R30, SRZ ;  /* 0x00000000001e7805 */ /* 0x000fe2000001ff00 */
[C---:B--2---:R-:W-:Y:S01]  /*4fd0*/  FADD.FTZ R20, R29.reuse, R20 ;  /* 0x000000141d147221 */ /* 0x044fe20000010000 */
[----:B------:R-:W-:Y:S02]  /*4fe0*/  F2FP.F16.F32.PACK_AB R194, R29, R28 ;  /* 0x0000001c1dc2723e */ /* 0x000fe400000000ff */
[----:B------:R-:W-:Y:S01]  /*4ff0*/  CS2R R28, SRZ ;  /* 0x00000000001c7805 */ /* 0x000fe2000001ff00 */
[----:B------:R-:W-:Y:S06]  /*5000*/  @!P1 BRA `(.L_x_137) ;  /* 0x0000003400d09947 */ /* 0x000fec0003800000 */
[----:B------:R-:W-:Y:S01]  /*5010*/  R2UR UR60, R19 ;  /* 0x00000000133c72ca */ /* 0x000fe200000e0000 */
[----:B------:R-:W-:Y:S01]  /*5020*/  IMAD.MOV.U32 R222, RZ, RZ, R3 ;  /* 0x000000ffffde7224 */ /* 0x000fe200078e0003 */
[----:B------:R-:W-:Y:S01]  /*5030*/  UIADD3 UR61, UR61, -0x2, URZ ;  /* 0xfffffffe3d3d7890 */ /* 0x000fe2000fffe03f */
[----:B------:R-:W-:Y:S01]  /*5040*/  IMAD.MOV.U32 R223, RZ, RZ, R4 ;  /* 0x000000ffffdf7224 */ /* 0x000fe200078e0004 */
[----:B------:R-:W-:Y:S01]  /*5050*/  UMOV UR37, UR38 ;  /* 0x0000002600257c82 */ /* 0x000fe20008000000 */
[----:B------:R-:W-:Y:S02]  /*5060*/  IMAD.MOV.U32 R0, RZ, RZ, 0x3f800000 ;  /* 0x3f800000ff007424 */ /* 0x000fe400078e00ff */
[----:B------:R-:W-:-:S08]  /*5070*/  IMAD.MOV.U32 R151, RZ, RZ, RZ ;  /* 0x000000ffff977224 */ /* 0x000fd000078e00ff */
.L_x_148:
        /* <DEDUP_REMOVED lines=8> */
.L_x_138:
[----:B------:R-:W-:Y:S02]  /*5100*/  R2UR UR5, R18 ;  /* 0x00000000120572ca */ /* 0x000fe400000e0000 */
[----:B------:R-:W-:-:S11]  /*5110*/  R2UR UR4, R19 ;  /* 0x00000000130472ca */ /* 0x000fd600000e0000 */
[----:B------:R-:W-:Y:S02]  /*5120*/  ULEA UR39, UR38, UR5, 0x3 ;  /* 0x0000000526277291 */ /* 0x000fe4000f8e183f */
[----:B------:R-:W-:-:S05]  /*5130*/  IMAD.U32 R3, RZ, RZ, UR4 ;  /* 0x00000004ff037e24 */ /* 0x000fca000f8e00ff */
[----:B------:R-:W-:-:S04]  /*5140*/  SHF.L.U32 R3, R3, 0x1f, RZ ;  /* 0x0000001f03037819 */ /* 0x000fc800000006ff */
[----:B------:R1:W2:Y:S01]  /*5150*/  SYNCS.PHASECHK.TRANS64.TRYWAIT P1, [UR39+0x38830], R3 ;  /* 0x03883003ff0075a7 */ /* 0x0002a20008020167 */
[----:B------:R-:W-:Y:S05]  /*5160*/  @!P0 BRA `(.L_x_139) ;  /* 0x0000000000048947 */ /* 0x000fea0003800000 */
[----:B------:R-:W-:Y:S01]  /*5170*/  BPT.TRAP 0x1 ;  /* 0x000000040000795c */ /* 0x000fe20000300000 */
.L_x_139:
[----:B--2---:R-:W-:Y:S05]  /*5180*/  @P1 BRA `(.L_x_140) ;  /* 0x0000000000081947 */ /* 0x004fea0003800000 */
[----:B------:R-:W2:Y:S02]  /*5190*/  SYNCS.PHASECHK.TRANS64.TRYWAIT P1, [UR39+0x38830], R3 ;  /* 0x03883003ff0075a7 */ /* 0x000ea40008020167 */
[----:B--2---:R-:W-:Y:S05]  /*51a0*/  @!P1 BRA `(.L_x_141) ;  /* 0x0000009400a09947 */ /* 0x004fea0003800000 */
.L_x_140:
        /* <DEDUP_REMOVED lines=23> */
[----:B------:R-:W-:Y:S01]  /*5320*/  UIADD3 UR58, UR4, 0x80, URZ ;  /* 0x00000080043a7890 */ /* 0x000fe2000fffe03f */
[-C--:B------:R-:W-:Y:S01]  /*5330*/  FMUL.FTZ R28, R28, R2.reuse ;  /* 0x000000021c1c7220 */ /* 0x080fe20000410000 */
        /* <DEDUP_REMOVED lines=57> */
[----:B------:R-:W-:Y:S01]  /*56d0*/  UIADD3 UR58, UR4, 0x100, URZ ;  /* 0x00000100043a7890 */ /* 0x000fe2000fffe03f */
[-C--:B------:R-:W-:Y:S01]  /*56e0*/  FMUL.FTZ R109, R109, R2.reuse ;  /* 0x000000026d6d7220 */ /* 0x080fe20000410000 */
[----:B------:R-:W-:Y:S01]  /*56f0*/  UMOV UR56, UR6 ;  /* 0x0000000600387c82 */ /* 0x000fe20008000000 */
[----:B------:R-:W-:Y:S01]  /*5700*/  UMOV UR57, UR7 ;  /* 0x0000000700397c82 */ /* 0x000fe20008000000 */
        /* <DEDUP_REMOVED lines=95> */
[----:B------:R-:W-:Y:S01]  /*5d00*/  UIADD3 UR58, UR4, 0x200, URZ ;  /* 0x00000200043a7890 */ /* 0x000fe2000fffe03f */
[----:B------:R-:W-:Y:S01]  /*5d10*/  UMOV UR56, UR6 ;  /* 0x0000000600387c82 */ /* 0x000fe20008000000 */
[----:B------:R-:W-:Y:S01]  /*5d20*/  UMOV UR57, UR7 ;  /* 0x0000000700397c82 */ /* 0x000fe20008000000 */
[----:B------:R-:W-:Y:S01]  /*5d30*/  UMOV UR59, 0x40000040 ;  /* 0x40000040003b7882 */ /* 0x000fe20000000000 */
        /* <DEDUP_REMOVED lines=165> */
[----:B------:R-:W-:Y:S02]  /*6790*/  R2UR UR14, R6 ;  /* 0x00000000060e72ca */ /* 0x000fe400000e0000 */
[----:B------:R-:W-:-:S11]  /*67a0*/  R2UR UR15, R7 ;  /* 0x00000000070f72ca */ /* 0x000fd600000e0000 */
[----:B------:R-:W-:Y:S02]  /*67b0*/  UMOV UR56, UR14 ;  /* 0x0000000e00387c82 */ /* 0x000fe40008000000 */
[----:B------:R-:W-:Y:S01]  /*67c0*/  UMOV UR57, UR15 ;  /* 0x0000000f00397c82 */ /* 0x000fe20008000000 */
[----:B------:R-:W-:Y:S01]  /*67d0*/  UMOV UR5, UR15 ;  /* 0x0000000f00057c82 */ /* 0x000fe20008000000 */
        /* <DEDUP_REMOVED lines=238> */
.L_x_142:
[----:B------:R-:W-:Y:S01]  /*76c0*/  R2UR UR4, R18 ;  /* 0x00000000120472ca */ /* 0x000fe200000e0000 */
[----:B------:R-:W-:-:S05]  /*76d0*/  IMAD.U32 R0, RZ, RZ, UR60 ;  /* 0x0000003cff007e24 */ /* 0x000fca000f8e00ff */
[----:B------:R-:W-:-:S07]  /*76e0*/  SHF.L.U32 R0, R0, 0x1f, RZ ;  /* 0x0000001f00007819 */ /* 0x000fce00000006ff */
[----:B------:R-:W-:-:S09]  /*76f0*/  ULEA UR4, UR37, UR4, 0x3 ;  /* 0x0000000425047291 */ /* 0x000fd2000f8e183f */
[----:B------:R3:W4:Y:S01]  /*7700*/  SYNCS.PHASECHK.TRANS64.TRYWAIT P1, [UR4+0x38850], R0 ;  /* 0x03885000ff0075a7 */ /* 0x0007220008020144 */
[----:B------:R-:W-:Y:S05]  /*7710*/  @!P0 BRA `(.L_x_143) ;  /* 0x0000000000048947 */ /* 0x000fea0003800000 */
[----:B------:R-:W-:Y:S01]  /*7720*/  BPT.TRAP 0x1 ;  /* 0x000000040000795c */ /* 0x000fe20000300000 */
.L_x_143:
[----:B----4-:R-:W-:Y:S05]  /*7730*/  @P1 BRA `(.L_x_144) ;  /* 0x0000000000081947 */ /* 0x010fea0003800000 */
[----:B------:R-:W4:Y:S02]  /*7740*/  SYNCS.PHASECHK.TRANS64.TRYWAIT P1, [UR4+0x38850], R0 ;  /* 0x03885000ff0075a7 */ /* 0x000f240008020144 */
[----:B----4-:R-:W-:Y:S05]  /*7750*/  @!P1 BRA `(.L_x_145) ;  /* 0x00000070004c9947 */ /* 0x010fea0003800000 */
.L_x_144:
[----:B------:R-:W-:Y:S01]  /*7760*/  R2UR UR5, R18 ;  /* 0x00000000120572ca */ /* 0x000fe200000e0000 */
[----:B------:R-:W-:Y:S01]  /*7770*/  WARPGROUP.ARRIVE ;  /* 0x00000000000079c5 */ /* 0x000fe20000000000 */
[----:B------:R-:W-:-:S11]  /*7780*/  UMOV UR7, 0x40000040 ;  /* 0x4000004000077882 */ /* 0x000fd60000000000 */
[----:B------:R-:W-:-:S04]  /*7790*/  UIADD3 UR5, UR5, 0x400, URZ ;  /* 0x0000040005057890 */ /* 0x000fc8000fffe03f */
[----:B------:R-:W-:-:S04]  /*77a0*/  USHF.R.U32.HI UR5, URZ, 0x4, UR5 ;  /* 0x000000043f057899 */ /* 0x000fc80008011605 */
[----:B------:R-:W-:-:S04]  /*77b0*/  ULOP3.LUT UR5, UR5, 0x3fff, URZ, 0xc0, !UPT ;  /* 0x00003fff05057892 */ /* 0x000fc8000f8ec03f */
[----:B------:R-:W-:-:S04]  /*77c0*/  ULOP3.LUT UR5, UR5, 0x2800000, URZ, 0xfc, !UPT ;  /* 0x0280000005057892 */ /* 0x000fc8000f8efc3f */
[----:B------:R-:W-:-:S07]  /*77d0*/  UIMAD UR5, UR37, 0xa00, UR5 ;  /* 0x00000a00250578a4 */ /* 0x000fce000f8e0205 */
[----:B------:R-:W-:Y:S02]  /*77e0*/  UMOV UR6, UR5 ;  /* 0x0000000500067c82 */ /* 0x000fe40008000000 */
        /* <DEDUP_REMOVED lines=24> */
[----:B------:R-:W-:Y:S03]  /*7970*/  HGMMA.64x256x16.F32 R24, R192, gdesc[UR4].tnspB, R24, gsb0 ;  /* 0x43e00004c0187df0 */ /* 0x000fe60008000818 */
[----:B------:R-:W-:Y:S02]  /*7980*/  WARPGROUP.DEPBAR.LE gsb0, 0x0 ;  /* 0x00008000000079c5 */ /* 0x000fe40000010000 */
[----:B------:R-:W-:Y:S05]  /*7990*/  @!P0 BRA `(.L_x_146) ;  /* 0x0000000000048947 */ /* 0x000fea0003800000 */
[----:B------:R-:W-:Y:S01]  /*79a0*/  BPT.TRAP 0x1 ;  /* 0x000000040000795c */ /* 0x000fe20000300000 */
.L_x_146:
[----:B------:R-:W4:Y:S01]  /*79b0*/  LDL R224, [R1+0x4] ;  /* 0x0000040001e07983 */ /* 0x000f220000100800 */
[----:B-1-3--:R-:W-:Y:S01]  /*79c0*/  FMNMX.FTZ R0, R184, R223, !PT ;  /* 0x000000dfb8007209 */ /* 0x00afe20007810000 */
[----:B------:R-:W-:Y:S01]  /*79d0*/  ULDC UR5, c[0x0][0x988] ;  /* 0x0002620000057ab9 */ /* 0x000fe20000000800 */
[----:B------:R-:W-:Y:S02]  /*79e0*/  FMNMX.FTZ R2, R186, R222, !PT ;  /* 0x000000deba027209 */ /* 0x000fe40007810000 */
[----:B--2---:R-:W-:Y:S02]  /*79f0*/  FMNMX.FTZ R3, R185, R0, !PT ;  /* 0x00000000b9037209 */ /* 0x004fe40007810000 */
[----:B------:R-:W-:Y:S02]  /*7a00*/  FMNMX.FTZ R193, R187, R2, !PT ;  /* 0x00000002bbc17209 */ /* 0x000fe40007810000 */
[----:B------:R-:W-:Y:S02]  /*7a10*/  FMNMX.FTZ R0, R188, R3, !PT ;  /* 0x00000003bc007209 */ /* 0x000fe40007810000 */
[----:B------:R-:W-:-:S02]  /*7a20*/  FMNMX.FTZ R2, R190, R193, !PT ;  /* 0x000000c1be027209 */ /* 0x000fc40007810000 */
[----:B------:R-:W-:Y:S02]  /*7a30*/  FMNMX.FTZ R3, R189, R0, !PT ;  /* 0x00000000bd037209 */ /* 0x000fe40007810000 */
[----:B------:R-:W-:Y:S02]  /*7a40*/  FMNMX.FTZ R193, R191, R2, !PT ;  /* 0x00000002bfc17209 */ /* 0x000fe40007810000 */
[----:B------:R-:W-:Y:S02]  /*7a50*/  FMNMX.FTZ R0, R176, R3, !PT ;  /* 0x00000003b0007209 */ /* 0x000fe40007810000 */
        /* <DEDUP_REMOVED lines=31> */
[----:B------:R-:W-:Y:S01]  /*7c50*/  ISETP.NE.AND P1, PT, R23, RZ, PT ;  /* 0x000000ff1700720c */ /* 0x000fe20003f25270 */
[----:B------:R-:W1:Y:S04]  /*7c60*/  SHFL.BFLY PT, R3, R0, 0x2, 0x1f ;  /* 0x0c401f0000037f89 */ /* 0x000e6800000e0000 */
[----:B------:R-:W2:Y:S01]  /*7c70*/  SHFL.BFLY PT, R193, R2, 0x2, 0x1f ;  /* 0x0c401f0002c17f89 */ /* 0x000ea200000e0000 */
[----:B-1----:R-:W-:-:S02]  /*7c80*/  FMNMX.FTZ R192, R0, R3, !PT ;  /* 0x0000000300c07209 */ /* 0x002fc40007810000 */
[----:B--2---:R-:W-:-:S03]  /*7c90*/  FMNMX.FTZ R193, R2, R193, !PT ;  /* 0x000000c102c17209 */ /* 0x004fc60007810000 */
[----:B------:R-:W1:Y:S04]  /*7ca0*/  SHFL.BFLY PT, R3, R192, 0x1, 0x1f ;  /* 0x0c201f00c0037f89 */ /* 0x000e6800000e0000 */
[----:B------:R-:W2:Y:S01]  /*7cb0*/  SHFL.BFLY PT, R194, R193, 0x1, 0x1f ;  /* 0x0c201f00c1c27f89 */ /* 0x000ea200000e0000 */
[----:B-1----:R-:W-:Y:S02]  /*7cc0*/  FMNMX.FTZ R4, R192, R3, !PT ;  /* 0x00000003c0047209 */ /* 0x002fe40007810000 */
[----:B--2---:R-:W-:-:S03]  /*7cd0*/  FMNMX.FTZ R3, R193, R194, !PT ;  /* 0x000000c2c1037209 */ /* 0x004fc60007810000 */
[C---:B------:R-:W-:Y:S01]  /*7ce0*/  FMUL.FTZ R195, R4.reuse, UR5 ;  /* 0x0000000504c37c20 */ /* 0x040fe20008410000 */
[----:B------:R-:W-:-:S03]  /*7cf0*/  FADD.FTZ R194, -R4, R223 ;  /* 0x000000df04c27221 */ /* 0x000fc60000010100 */
[--C-:B------:R-:W-:Y:S01]  /*7d00*/  FFMA.FTZ R192, R152, UR5, -R195.reuse ;  /* 0x0000000598c07c23 */ /* 0x100fe200080108c3 */
[C---:B------:R-:W-:Y:S01]  /*7d10*/  FADD.FTZ R0, -R3.reuse, R222 ;  /* 0x000000de03007221 */ /* 0x040fe20000010100 */
[----:B------:R-:W-:Y:S01]  /*7d20*/  FMUL.FTZ R152, R3, UR5 ;  /* 0x0000000503987c20 */ /* 0x000fe20008410000 */
[----:B------:R-:W-:Y:S01]  /*7d30*/  FMUL.FTZ R194, R194, UR5 ;  /* 0x00000005c2c27c20 */ /* 0x000fe20008410000 */
[--C-:B------:R-:W-:Y:S01]  /*7d40*/  FFMA.FTZ R193, R184, UR5, -R195.reuse ;  /* 0x00000005b8c17c23 */ /* 0x100fe200080108c3 */
[----:B------:R-:W-:Y:S01]  /*7d50*/  FMUL.FTZ R0, R0, UR5 ;  /* 0x0000000500007c20 */ /* 0x000fe20008410000 */
[--C-:B------:R-:W-:Y:S01]  /*7d60*/  FFMA.FTZ R209, R186, UR5, -R152.reuse ;  /* 0x00000005bad17c23 */ /* 0x100fe20008010898 */
[----:B------:R1:W-:Y:S01]  /*7d70*/  MUFU.EX2 R2, R194 ;  /* 0x000000c200027308 */ /* 0x0003e20000000800 */
[--C-:B------:R-:W-:Y:S01]  /*7d80*/  FFMA.FTZ R208, R185, UR5, -R195.reuse ;  /* 0x00000005b9d07c23 */ /* 0x100fe200080108c3 */
[--C-:B------:R-:W-:Y:S01]  /*7d90*/  FFMA.FTZ R210, R188, UR5, -R195.reuse ;  /* 0x00000005bcd27c23 */ /* 0x100fe200080108c3 */
[--C-:B------:R-:W-:Y:S01]  /*7da0*/  FFMA.FTZ R211, R190, UR5, -R152.reuse ;  /* 0x00000005bed37c23 */ /* 0x100fe20008010898 */
[--C-:B------:R-:W-:Y:S01]  /*7db0*/  FFMA.FTZ R189, R189, UR5, -R195.reuse ;  /* 0x00000005bdbd7c23 */ /* 0x100fe200080108c3 */
[--C-:B------:R-:W-:Y:S01]  /*7dc0*/  FFMA.FTZ R196, R160, UR5, -R195.reuse ;  /* 0x00000005a0c47c23 */ /* 0x100fe200080108c3 */
[--C-:B------:R-:W-:Y:S01]  /*7dd0*/  FFMA.FTZ R160, R191, UR5, -R152.reuse ;  /* 0x00000005bfa07c23 */ /* 0x100fe20008010898 */
[--C-:B------:R-:W-:Y:S01]  /*7de0*/  FFMA.FTZ R204, R176, UR5, -R195.reuse ;  /* 0x00000005b0cc7c23 */ /* 0x100fe200080108c3 */
[----:B------:R-:W2:Y:S01]  /*7df0*/  MUFU.EX2 R193, R193 ;  /* 0x000000c100c17308 */ /* 0x000ea20000000800 */
[--C-:B-1----:R-:W-:Y:S01]  /*7e00*/  FFMA.FTZ R194, R156, UR5, -R195.reuse ;  /* 0x000000059cc27c23 */ /* 0x102fe200080108c3 */
        /* <DEDUP_REMOVED lines=8> */
[--C-:B------:R-:W-:Y:S01]  /*7e90*/  FFMA.FTZ R161, R165, UR5, -R195.reuse ;  /* 0x00000005a5a17c23 */ /* 0x100fe200080108c3 */
[--C-:B------:R-:W-:Y:S01]  /*7ea0*/  FFMA.FTZ R206, R180, UR5, -R195.reuse ;  /* 0x00000005b4ce7c23 */ /* 0x100fe200080108c3 */
[--C-:B------:R-:W-:Y:S01]  /*7eb0*/  FFMA.FTZ R207, R182, UR5, -R152.reuse ;  /* 0x00000005b6cf7c23 */ /* 0x100fe20008010898 */
[--C-:B------:R-:W-:Y:S01]  /*7ec0*/  FFMA.FTZ R181, R181, UR5, -R195.reuse ;  /* 0x00000005b5b57c23 */ /* 0x100fe200080108c3 */
[----:B------:R-:W-:Y:S01]  /*7ed0*/  FFMA.FTZ R200, R168, UR5, -R195 ;  /* 0x00000005a8c87c23 */ /* 0x000fe200080108c3 */
[--C-:B------:R-:W-:Y:S01]  /*7ee0*/  FFMA.FTZ R168, R183, UR5, -R152.reuse ;  /* 0x00000005b7a87c23 */ /* 0x100fe20008010898 */
[----:B------:R-:W1:Y:S01]  /*7ef0*/  MUFU.EX2 R209, R209 ;  /* 0x000000d100d17308 */ /* 0x000e620000000800 */
[----:B--2---:R-:W-:Y:S01]  /*7f00*/  FFMA.FTZ R165, R2, R20, R193 ;  /* 0x0000001402a57223 */ /* 0x004fe200000100c1 */
[--C-:B------:R-:W-:Y:S01]  /*7f10*/  FFMA.FTZ R203, R174, UR5, -R152.reuse ;  /* 0x00000005aecb7c23 */ /* 0x100fe20008010898 */
[--C-:B------:R-:W-:Y:S01]  /*7f20*/  FFMA.FTZ R201, R170, UR5, -R152.reuse ;  /* 0x00000005aac97c23 */ /* 0x100fe20008010898 */
[--C-:B------:R-:W-:Y:S01]  /*7f30*/  FFMA.FTZ R197, R162, UR5, -R152.reuse ;  /* 0x00000005a2c57c23 */ /* 0x100fe20008010898 */
[--C-:B------:R-:W-:Y:S01]  /*7f40*/  FFMA.FTZ R162, R163, UR5, -R152.reuse ;  /* 0x00000005a3a27c23 */ /* 0x100fe20008010898 */
[--C-:B------:R-:W-:Y:S01]  /*7f50*/  FFMA.FTZ R170, R171, UR5, -R152.reuse ;  /* 0x00000005abaa7c23 */ /* 0x100fe20008010898 */
[--C-:B------:R-:W-:Y:S01]  /*7f60*/  FFMA.FTZ R199, R166, UR5, -R152.reuse ;  /* 0x00000005a6c77c23 */ /* 0x100fe20008010898 */
[----:B------:R-:W2:Y:S01]  /*7f70*/  MUFU.EX2 R208, R208 ;  /* 0x000000d000d07308 */ /* 0x000ea20000000800 */
[--C-:B------:R-:W-:Y:S01]  /*7f80*/  FFMA.FTZ R202, R172, UR5, -R195.reuse ;  /* 0x00000005acca7c23 */ /* 0x100fe200080108c3 */
[--C-:B------:R-:W-:Y:S01]  /*7f90*/  FFMA.FTZ R173, R173, UR5, -R195.reuse ;  /* 0x00000005adad7c23 */ /* 0x100fe200080108c3 */
[--C-:B------:R-:W-:Y:S01]  /*7fa0*/  FFMA.FTZ R172, R175, UR5, -R152.reuse ;  /* 0x00000005afac7c23 */ /* 0x100fe20008010898 */
[--C-:B------:R-:W-:Y:S01]  /*7fb0*/  FFMA.FTZ R154, R154, UR5, -R152.reuse ;  /* 0x000000059a9a7c23 */ /* 0x100fe20008010898 */
[--C-:B------:R-:W-:Y:S01]  /*7fc0*/  FFMA.FTZ R153, R153, UR5, -R195.reuse ;  /* 0x0000000599997c23 */ /* 0x100fe200080108c3 */
[----:B------:R-:W-:Y:S01]  /*7fd0*/  FFMA.FTZ R157, R157, UR5, -R195 ;  /* 0x000000059d9d7c23 */ /* 0x000fe200080108c3 */
[--C-:B------:R-:W-:Y:S01]  /*7fe0*/  FFMA.FTZ R155, R155, UR5, -R152.reuse ;  /* 0x000000059b9b7c23 */ /* 0x100fe20008010898 */
[----:B------:R-:W3:Y:S01]  /*7ff0*/  MUFU.EX2 R156, R156 ;  /* 0x0000009c009c7308 */ /* 0x000ee20000000800 */
[----:B-1----:R-:W-:Y:S01]  /*8000*/  FFMA.FTZ R5, R0, R5, R209 ;  /* 0x0000000500057223 */ /* 0x002fe200000100d1 */
[----:B------:R-:W-:-:S06]  /*8010*/  FFMA.FTZ R195, R158, UR5, -R152 ;  /* 0x000000059ec37c23 */ /* 0x000fcc0008010898 */
[----:B------:R-:W1:Y:S01]  /*8020*/  MUFU.EX2 R210, R210 ;  /* 0x000000d200d27308 */ /* 0x000e620000000800 */
[----:B--2---:R-:W-:-:S07]  /*8030*/  FADD.FTZ R165, R208, R165 ;  /* 0x000000a5d0a57221 */ /* 0x004fce0000010000 */
[----:B------:R-:W2:Y:S01]  /*8040*/  MUFU.EX2 R211, R211 ;  /* 0x000000d300d37308 */ /* 0x000ea20000000800 */
[----:B---3--:R-:W-:-:S07]  /*8050*/  FADD.FTZ R20, R156, R5 ;  /* 0x000000059c147221 */ /* 0x008fce0000010000 */
[----:B------:R-:W3:Y:S01]  /*8060*/  MUFU.EX2 R189, R189 ;  /* 0x000000bd00bd7308 */ /* 0x000ee20000000800 */
[----:B-1----:R-:W-:-:S07]  /*8070*/  FADD.FTZ R174, R210, R165 ;  /* 0x000000a5d2ae7221 */ /* 0x002fce0000010000 */
        /* <DEDUP_REMOVED lines=11> */
[----:B-1----:R-:W-:Y:S01]  /*8130*/  FADD.FTZ R163, R185, R166 ;  /* 0x000000a6b9a37221 */ /* 0x002fe20000010000 */
[--C-:B------:R-:W-:Y:S01]  /*8140*/  FFMA.FTZ R166, R167, UR5, -R152.reuse ;  /* 0x00000005a7a67c23 */ /* 0x100fe20008010898 */
[----:B------:R-:W-:-:S05]  /*8150*/  FFMA.FTZ R152, R159, UR5, -R152 ;  /* 0x000000059f987c23 */ /* 0x000fca0008010898 */
        /* <DEDUP_REMOVED lines=25> */
[----:B--2---:R-:W-:Y:S01]  /*82f0*/  FADD.FTZ R20, R172, R5 ;  /* 0x00000005ac147221 */ /* 0x004fe20000010000 */
[----:B------:R-:W-:-:S05]  /*8300*/  IMAD.U32 R5, RZ, RZ, UR39 ;  /* 0x00000027ff057e24 */ /* 0x000fca000f8e00ff */
[----:B------:R-:W-:Y:S01]  /*8310*/  @P1 IADD3 R5, R5, 0x38840, RZ ;  /* 0x0003884005051810 */ /* 0x000fe20007ffe0ff */
[----:B------:R-:W2:Y:S01]  /*8320*/  MUFU.EX2 R169, R169 ;  /* 0x000000a900a97308 */ /* 0x000ea20000000800 */
[----:B---3--:R-:W-:Y:S02]  /*8330*/  FADD.FTZ R158, R196, R163 ;  /* 0x000000a3c49e7221 */ /* 0x008fe40000010000 */
[----:B----4-:R-:W-:-:S04]  /*8340*/  @P1 PRMT R5, R224, 0x654, R5 ;  /* 0x00000654e0051816 */ /* 0x010fc80000000005 */
[----:B------:R3:W-:Y:S01]  /*8350*/  @P1 SYNCS.ARRIVE.TRANS64.RED.A1T0 RZ, [R5+URZ], RZ ;  /* 0x000000ff05ff19a7 */ /* 0x0007e2000810043f */
[----:B------:R-:W4:Y:S01]  /*8360*/  MUFU.EX2 R162, R162 ;  /* 0x000000a200a27308 */ /* 0x000f220000000800 */
[----:B-1----:R-:W-:-:S07]  /*8370*/  FADD.FTZ R163, R197, R20 ;  /* 0x00000014c5a37221 */ /* 0x002fce0000010000 */
[----:B------:R-:W1:Y:S01]  /*8380*/  MUFU.EX2 R198, R198 ;  /* 0x000000c600c67308 */ /* 0x000e620000000800 */
[----:B--2---:R-:W-:-:S07]  /*8390*/  FADD.FTZ R165, R169, R158 ;  /* 0x0000009ea9a57221 */ /* 0x004fce0000010000 */
[----:B------:R-:W2:Y:S01]  /*83a0*/  MUFU.EX2 R199, R199 ;  /* 0x000000c700c77308 */ /* 0x000ea20000000800 */
[----:B----4-:R-:W-:-:S07]  /*83b0*/  FADD.FTZ R20, R162, R163 ;  /* 0x000000a3a2147221 */ /* 0x010fce0000010000 */
        /* <DEDUP_REMOVED lines=20> */
[----:B--2---:R-:W-:-:S03]  /*8500*/  FADD.FTZ R20, R157, R20 ;  /* 0x000000149d147221 */ /* 0x004fc60000010000 */
[----:B---3--:R-:W-:Y:S01]  /*8510*/  FADD.FTZ R5, R163, R158 ;  /* 0x0000009ea3057221 */ /* 0x008fe20000010000 */
[----:B------:R-:W-:Y:S06]  /*8520*/  @!P0 BRA `(.L_x_147) ;  /* 0x0000000000048947 */ /* 0x000fec0003800000 */
[----:B------:R-:W-:Y:S01]  /*8530*/  BPT.TRAP 0x1 ;  /* 0x000000040000795c */ /* 0x000fe20000300000 */
.L_x_147:
[----:B------:R-:W2:Y:S01]  /*8540*/  LDL R158, [R1] ;  /* 0x00000000019e7983 */ /* 0x000ea20000100800 */
[----:B------:R-:W-:Y:S01]  /*8550*/  ISETP.NE.AND P1, PT, R22, RZ, PT ;  /* 0x000000ff1600720c */ /* 0x000fe20003f25270 */
[----:B------:R-:W-:Y:S01]  /*8560*/  IMAD.U32 R152, RZ, RZ, UR4 ;  /* 0x00000004ff987e24 */ /* 0x000fe2000f8e00ff */
[----:B------:R-:W-:Y:S01]  /*8570*/  R2UR UR60, R19 ;  /* 0x00000000133c72ca */ /* 0x000fe200000e0000 */
[----:B------:R-:W-:Y:S01]  /*8580*/  UMOV UR37, UR38 ;  /* 0x0000002600257c82 */ /* 0x000fe20008000000 */
[----:B------:R-:W-:Y:S01]  /*8590*/  F2FP.F16.F32.PACK_AB R208, R208, R193 ;  /* 0x000000c1d0d0723e */ /* 0x000fe200000000ff */
[----:B------:R-:W-:Y:S01]  /*85a0*/  IMAD.MOV.U32 R222, RZ, RZ, R3 ;  /* 0x000000ffffde7224 */ /* 0x000fe200078e0003 */
[----:B------:R-:W-:Y:S01]  /*85b0*/  F2FP.F16.F32.PACK_AB R209, R156, R209 ;  /* 0x000000d19cd1723e */ /* 0x000fe200000000ff */
[----:B------:R-:W-:Y:S01]  /*85c0*/  IMAD.MOV.U32 R223, RZ, RZ, R4 ;  /* 0x000000ffffdf7224 */ /* 0x000fe200078e0004 */
[----:B------:R-:W-:Y:S02]  /*85d0*/  F2FP.F16.F32.PACK_AB R210, R189, R210 ;  /* 0x000000d2bdd2723e */ /* 0x000fe400000000ff */
[----:B------:R-:W-:-:S02]  /*85e0*/  F2FP.F16.F32.PACK_AB R211, R160, R211 ;  /* 0x000000d3a0d3723e */ /* 0x000fc400000000ff */
[----:B------:R-:W-:Y:S01]  /*85f0*/  F2FP.F16.F32.PACK_AB R204, R185, R204 ;  /* 0x000000ccb9cc723e */ /* 0x000fe200000000ff */
[----:B------:R-:W-:Y:S01]  /*8600*/  @P1 VIADD R152, R152, 0x38860 ;  /* 0x0003886098981836 */ /* 0x000fe20000000000 */
[----:B------:R-:W-:Y:S02]  /*8610*/  F2FP.F16.F32.PACK_AB R205, R164, R205 ;  /* 0x000000cda4cd723e */ /* 0x000fe400000000ff */
[----:B------:R-:W-:Y:S02]  /*8620*/  F2FP.F16.F32.PACK_AB R206, R181, R206 ;  /* 0x000000ceb5ce723e */ /* 0x000fe400000000ff */
[----:B------:R-:W-:Y:S02]  /*8630*/  F2FP.F16.F32.PACK_AB R207, R168, R207 ;  /* 0x000000cfa8cf723e */ /* 0x000fe400000000ff */
[----:B------:R-:W-:Y:S02]  /*8640*/  F2FP.F16.F32.PACK_AB R200, R177, R200 ;  /* 0x000000c8b1c8723e */ /* 0x000fe400000000ff */
[----:B------:R-:W-:-:S02]  /*8650*/  F2FP.F16.F32.PACK_AB R201, R170, R201 ;  /* 0x000000c9aac9723e */ /* 0x000fc400000000ff */
[----:B------:R-:W-:Y:S02]  /*8660*/  F2FP.F16.F32.PACK_AB R202, R173, R202 ;  /* 0x000000caadca723e */ /* 0x000fe400000000ff */
        /* <DEDUP_REMOVED lines=9> */
[----:B--2---:R-:W-:-:S04]  /*8700*/  @P1 PRMT R152, R158, 0x654, R152 ;  /* 0x000006549e981816 */ /* 0x004fc80000000098 */
[----:B------:R1:W-:Y:S01]  /*8710*/  @P1 SYNCS.ARRIVE.TRANS64.RED.A1T0 RZ, [R152+URZ], RZ ;  /* 0x000000ff98ff19a7 */ /* 0x0003e2000810043f */
[----:B------:R-:W-:Y:S01]  /*8720*/  ISETP.LT.AND P1, PT, RZ, UR61, PT ;  /* 0x0000003dff007c0c */ /* 0x000fe2000bf21270 */
[----:B------:R-:W-:-:S12]  /*8730*/  UIADD3 UR61, UR61, -0x1, URZ ;  /* 0xffffffff3d3d7890 */ /* 0x000fd8000fffe03f */
[----:B-1----:R-:W-:Y:S05]  /*8740*/  @P1 BRA `(.L_x_148) ;  /* 0xffffffc8004c1947 */ /* 0x002fea000383ffff */
.L_x_137:
        /* <DEDUP_REMOVED lines=131> */
.L_x_149:
        /* <DEDUP_REMOVED lines=8> */
.L_x_150:
[----:B--2---:R-:W-:Y:S05]  /*9000*/  @P1 BRA `(.L_x_151) ;  /* 0x0000000000081947 */ /* 0x004fea0003800000 */
[----:B------:R-:W2:Y:S02]  /*9010*/  SYNCS.PHASECHK.TRANS64.TRYWAIT P1, [UR8+0x38850], R0 ;  /* 0x03885000ff0075a7 */ /* 0x000ea40008020148 */
[----:B--2---:R-:W-:Y:S05]  /*9020*/  @!P1 BRA `(.L_x_152) ;  /* 0x0000005800309947 */ /* 0x004fea0003800000 */
.L_x_151:
[----:B------:R-:W-:Y:S01]  /*9030*/  R2UR UR4, R18 ;  /* 0x00000000120472ca */ /* 0x000fe200000e0000 */
[----:B------:R-:W-:Y:S01]  /*9040*/  WARPGROUP.ARRIVE ;  /* 0x00000000000079c5 */ /* 0x000fe20000000000 */
[----:B------:R-:W-:Y:S01]  /*9050*/  UMOV UR7, 0x40000040 ;  /* 0x4000004000077882 */ /* 0x000fe20000000000 */
[----:B--2---:R-:W2:Y:S04]  /*9060*/  SHFL.BFLY PT, R7, R20, 0x2, 0x1f ;  /* 0x0c401f0014077f89 */ /* 0x004ea800000e0000 */
[----:B-1----:R-:W1:Y:S06]  /*9070*/  SHFL.BFLY PT, R0, R5, 0x2, 0x1f ;  /* 0x0c401f0005007f89 */ /* 0x002e6c00000e0000 */
[----:B------:R-:W-:-:S04]  /*9080*/  UIADD3 UR4, UR4, 0x400, URZ ;  /* 0x0000040004047890 */ /* 0x000fc8000fffe03f */
[----:B------:R-:W-:-:S04]  /*9090*/  USHF.R.U32.HI UR4, URZ, 0x4, UR4 ;  /* 0x000000043f047899 */ /* 0x000fc80008011604 */
[----:B------:R-:W-:-:S04]  /*90a0*/  ULOP3.LUT UR4, UR4, 0x3fff, URZ, 0xc0, !UPT ;  /* 0x00003fff04047892 */ /* 0x000fc8000f8ec03f */
[----:B------:R-:W-:Y:S01]  /*90b0*/  ULOP3.LUT UR4, UR4, 0x2800000, URZ, 0xfc, !UPT ;  /* 0x0280000004047892 */ /* 0x000fe2000f8efc3f */
[----:B--2---:R-:W-:Y:S01]  /*90c0*/  FADD.FTZ R7, R7, R20 ;  /* 0x0000001407077221 */ /* 0x004fe20000010000 */
[----:B------:R-:W-:Y:S02]  /*90d0*/  IMAD.MOV.U32 R20, RZ, RZ, RZ ;  /* 0x000000ffff147224 */ /* 0x000fe400078e00ff */
[----:B------:R-:W-:Y:S01]  /*90e0*/  UIMAD UR4, UR38, 0xa00, UR4 ;  /* 0x00000a00260478a4 */ /* 0x000fe2000f8e0204 */
[----:B-1----:R-:W-:Y:S01]  /*90f0*/  FADD.FTZ R2, R0, R5 ;  /* 0x0000000500027221 */ /* 0x002fe20000010000 */
[----:B------:R-:W-:Y:S01]  /*9100*/  IMAD.U32 R5, RZ, RZ, UR5 ;  /* 0x00000005ff057e24 */ /* 0x000fe2000f8e00ff */
[----:B------:R-:W1:Y:S04]  /*9110*/  SHFL.BFLY PT, R0, R7, 0x1, 0x1f ;  /* 0x0c201f0007007f89 */ /* 0x000e6800000e0000 */
[----:B------:R-:W-:Y:S01]  /*9120*/  UMOV UR6, UR4 ;  /* 0x0000000400067c82 */ /* 0x000fe20008000000 */
[----:B------:R-:W2:Y:S01]  /*9130*/  SHFL.BFLY PT, R9, R2, 0x1, 0x1f ;  /* 0x0c201f0002097f89 */ /* 0x000ea200000e0000 */
[----:B------:R-:W-:Y:S01]  /*9140*/  HGMMA.64x256x16.F32 R24, R208, gdesc[UR4].tnspB, R24, gsb0 ;  /* 0x43e00004d0187df0 */ /* 0x000fe20008000818 */
[----:B------:R-:W-:Y:S01]  /*9150*/  UIADD3 UR6, UR4, 0x80, URZ ;  /* 0x0000008004067890 */ /* 0x000fe2000fffe03f */
[----:B------:R-:W-:Y:S01]  /*9160*/  UMOV UR7, 0x40000040 ;  /* 0x4000004000077882 */ /* 0x000fe20000000000 */
[----:B-1----:R-:W-:Y:S01]  /*9170*/  FADD.FTZ R10, R7, R0 ;  /* 0x00000000070a7221 */ /* 0x002fe20000010000 */
[----:B------:R-:W-:Y:S01]  /*9180*/  MOV R7, UR5 ;  /* 0x0000000500077c02 */ /* 0x000fe20008000f00 */
[----:B------:R-:W-:-:S02]  /*9190*/  IMAD.MOV.U32 R0, RZ, RZ, -0x800000 ;  /* 0xff800000ff007424 */ /* 0x000fc400078e00ff */
[----:B--2---:R-:W-:Y:S01]  /*91a0*/  FADD.FTZ R11, R2, R9 ;  /* 0x00000009020b7221 */ /* 0x004fe20000010000 */
[----:B------:R-:W-:Y:S01]  /*91b0*/  FSETP.NE.FTZ.AND P1, PT, R10, RZ, PT ;  /* 0x000000ff0a00720b */ /* 0x000fe20003f35000 */
[----:B------:R-:W-:Y:S02]  /*91c0*/  IMAD.MOV.U32 R9, RZ, RZ, RZ ;  /* 0x000000ffff097224 */ /* 0x000fe400078e00ff */
[----:B------:R-:W-:Y:S01]  /*91d0*/  IMAD.MOV.U32 R2, RZ, RZ, -0x800000 ;  /* 0xff800000ff027424 */ /* 0x000fe200078e00ff */
[----:B------:R-:W-:-:S09]  /*91e0*/  FSETP.NE.FTZ.AND P2, PT, R11, RZ, PT ;  /* 0x000000ff0b00720b */ /* 0x000fd20003f55000 */
[----:B------:R-:W1:Y:S01]  /*91f0*/  @P1 MUFU.LG2 R6, R10 ;  /* 0x0000000a00061308 */ /* 0x000e620000000c00 */
[----:B------:R-:W-:-:S03]  /*9200*/  @P1 FMUL.FTZ R5, R5, 0.69314718246459960938 ;  /* 0x3f31721805051820 */ /* 0x000fc60000410000 */
[----:B------:R-:W-:-:S04]  /*9210*/  @P2 FMUL.FTZ R7, R7, 0.69314718246459960938 ;  /* 0x3f31721807072820 */ /* 0x000fc80000410000 */
[----:B------:R-:W2:Y:S08]  /*9220*/  @P2 MUFU.LG2 R8, R11 ;  /* 0x0000000b00082308 */ /* 0x000eb00000000c00 */
[----:B------:R3:W4:Y:S01]  /*9230*/  @P1 MUFU.RCP R20, R10 ;  /* 0x0000000a00141308 */ /* 0x0007220000001000 */
[----:B-1----:R-:W-:-:S04]  /*9240*/  @P1 FMUL.FTZ R6, R6, 0.69314718246459960938 ;  /* 0x3f31721806061820 */ /* 0x002fc80000410000 */
[----:B------:R-:W-:-:S03]  /*9250*/  @P1 FFMA.FTZ R2, R5, R4, R6 ;  /* 0x0000000405021223 */ /* 0x000fc60000010006 */
[----:B------:R3:W1:Y:S01]  /*9260*/  @P2 MUFU.RCP R9, R11 ;  /* 0x0000000b00092308 */ /* 0x0006620000001000 */
[----:B--2---:R-:W-:-:S04]  /*9270*/  @P2 FMUL.FTZ R8, R8, 0.69314718246459960938 ;  /* 0x3f31721808082820 */ /* 0x004fc80000410000 */
[----:B------:R-:W-:Y:S01]  /*9280*/  @P2 FFMA.FTZ R0, R7, R3, R8 ;  /* 0x0000000307002223 */ /* 0x000fe20000010008 */
        /* <DEDUP_REMOVED lines=13> */
[----:B------:R-:W-:-:S15]  /*9360*/  WARPGROUP.ARRIVE ;  /* 0x00000000000079c5 */ /* 0x000fde0000000000 */
[----:B------:R-:W-:-:S07]  /*9370*/  NOP ;  /* 0x0000000000007918 */ /* 0x000fce0000000000 */
[----:B------:R-:W-:Y:S01]  /*9380*/  HGMMA.64x256x16.F32 R24, R196, gdesc[UR4].tnspB, R24, gsb0 ;  /* 0x43e00004c4187df0 */ /* 0x000fe20008000818 */
[----:B------:R-:W-:Y:S01]  /*9390*/  UMOV UR6, UR4 ;  /* 0x0000000400067c82 */ /* 0x000fe20008000000 */
[----:B------:R-:W-:Y:S01]  /*93a0*/  UMOV UR7, 0x40000040 ;  /* 0x4000004000077882 */ /* 0x000fe20000000000 */
[----:B------:R-:W-:Y:S02]  /*93b0*/  WARPGROUP.DEPBAR.LE gsb0, 0x0 ;  /* 0x00008000000079c5 */ /* 0x000fe40000010000 */
[----:B------:R-:W-:-:S15]  /*93c0*/  WARPGROUP.ARRIVE ;  /* 0x00000000000079c5 */ /* 0x000fde0000000000 */
[----:B------:R-:W-:-:S08]  /*93d0*/  NOP ;  /* 0x0000000000007918 */ /* 0x000fd00000000000 */
[----:B------:R-:W-:Y:S03]  /*93e0*/  HGMMA.64x256x16.F32 R24, R192, gdesc[UR4].tnspB, R24, gsb0 ;  /* 0x43e00004c0187df0 */ /* 0x000fe60008000818 */
[----:B------:R-:W-:Y:S02]  /*93f0*/  WARPGROUP.DEPBAR.LE gsb0, 0x0 ;  /* 0x00008000000079c5 */ /* 0x000fe40000010000 */
[----:B-1-34-:R-:W-:Y:S05]  /*9400*/  @!P0 BRA `(.L_x_153) ;  /* 0x0000000000048947 */ /* 0x01afea0003800000 */
[----:B------:R-:W-:Y:S01]  /*9410*/  BPT.TRAP 0x1 ;  /* 0x000000040000795c */ /* 0x000fe20000300000 */
.L_x_153:
[----:B------:R-:W2:Y:S01]  /*9420*/  LDL R21, [R1] ;  /* 0x0000000001157983 */ /* 0x000ea20000100800 */
[----:B------:R-:W-:Y:S01]  /*9430*/  ISETP.NE.AND P0, PT, R22, RZ, PT ;  /* 0x000000ff1600720c */ /* 0x000fe20003f05270 */
        /* <DEDUP_REMOVED lines=64> */
[----:B------:R-:W-:Y:S01]  /*9840*/  IMAD.U32 R20, RZ, RZ, UR8 ;  /* 0x00000008ff147e24 */ /* 0x000fe2000f8e00ff */
[----:B------:R-:W-:Y:S01]  /*9850*/  IADD3 R29, P4, R16, 0x60, RZ ;  /* 0x00000060101d7810 */ /* 0x000fe20007f9e0ff */
[-C--:B------:R-:W-:Y:S01]  /*9860*/  FMUL.FTZ R156, R35, R9.reuse ;  /* 0x00000009239c7220 */ /* 0x080fe20000410000 */
[----:B------:R-:W-:Y:S01]  /*9870*/  R2UR UR5, R216 ;  /* 0x00000000d80572ca */ /* 0x000fe200000e0000 */
[----:B------:R-:W-:Y:S01]  /*9880*/  @P0 VIADD R20, R20, 0x38860 ;  /* 0x0003886014140836 */ /* 0x000fe20000000000 */
[----:B------:R-:W-:Y:S01]  /*9890*/  LOP3.LUT R28, R29, 0x380, RZ, 0xc0, !PT ;  /* 0x000003801d1c7812 */ /* 0x000fe200078ec0ff */
[-C--:B------:R-:W-:Y:S01]  /*98a0*/  FMUL.FTZ R49, R27, R9.reuse ;  /* 0x000000091b317220 */ /* 0x080fe20000410000 */
[-C--:B------:R-:W-:Y:S01]  /*98b0*/  FMUL.FTZ R25, R39, R9.reuse ;  /* 0x0000000927197220 */ /* 0x080fe20000410000 */
[----:B------:R-:W-:Y:S01]  /*98c0*/  IADD3 R35, P6, R16, 0x4020, RZ ;  /* 0x0000402010237810 */ /* 0x000fe20007fde0ff */
[-C--:B------:R-:W-:Y:S01]  /*98d0*/  FMUL.FTZ R56, R26, R9.reuse ;  /* 0x000000091a387220 */ /* 0x080fe20000410000 */
[----:B------:R-:W-:Y:S01]  /*98e0*/  SHF.R.U64 R28, R28, 0x3, RZ ;  /* 0x000000031c1c7819 */ /* 0x000fe200000012ff */
[-C--:B------:R-:W-:Y:S01]  /*98f0*/  FMUL.FTZ R53, R31, R9.reuse ;  /* 0x000000091f357220 */ /* 0x080fe20000410000 */
[----:B------:R-:W-:Y:S01]  /*9900*/  R2UR UR6, R215 ;  /* 0x00000000d70672ca */ /* 0x000fe200000e0000 */
[----:B------:R-:W-:Y:S01]  /*9910*/  FMUL.FTZ R164, R30, R9 ;  /* 0x000000091ea47220 */ /* 0x000fe20000410000 */
[----:B------:R-:W-:Y:S01]  /*9920*/  LOP3.LUT R28, R28, R29, RZ, 0x3c, !PT ;  /* 0x0000001d1c1c7212 */ /* 0x000fe200078e3cff */
        /* <DEDUP_REMOVED lines=58> */
[C---:B------:R-:W-:Y:S01]  /*9cd0*/  IADD3 R39, P5, R16.reuse, 0x4040, RZ ;  /* 0x0000404010277810 */ /* 0x040fe20007fbe0ff */
[--C-:B------:R-:W-:Y:S01]  /*9ce0*/  IMAD.X R29, RZ, RZ, R17.reuse, P4 ;  /* 0x000000ffff1d7224 */ /* 0x100fe200020e0611 */
[C---:B------:R-:W-:Y:S01]  /*9cf0*/  IADD3 R9, P4, R16.reuse, 0x8040, RZ ;  /* 0x0000804010097810 */ /* 0x040fe20007f9e0ff */
[----:B------:R-:W-:Y:S01]  /*9d00*/  UIADD3 UR34, -UR5, URZ, URZ ;  /* 0x0000003f05227290 */ /* 0x000fe2000fffe13f */
[----:B------:R-:W-:Y:S01]  /*9d10*/  LOP3.LUT R34, R35, 0x380, RZ, 0xc0, !PT ;  /* 0x0000038023227812 */ /* 0x000fe200078ec0ff */
[----:B------:R-:W-:Y:S01]  /*9d20*/  ULDC UR4, c[0x0][0xda8] ;  /* 0x00036a0000047ab9 */ /* 0x000fe20000000800 */
[C---:B------:R-:W-:Y:S01]  /*9d30*/  LOP3.LUT R55, R16.reuse, 0x380, RZ, 0xc0, !PT ;  /* 0x0000038010377812 */ /* 0x040fe200078ec0ff */
[----:B------:R-:W-:Y:S01]  /*9d40*/  UIMAD UR34, UR4, UR34, UR6 ;  /* 0x00000022042272a4 */ /* 0x000fe2000f8e0206 */
[----:B------:R-:W-:Y:S01]  /*9d50*/  IADD3 R31, P3, R16, 0x4000, RZ ;  /* 0x00004000101f7810 */ /* 0x000fe20007f7e0ff */
[----:B------:R-:W-:Y:S01]  /*9d60*/  UIADD3 UR35, -UR36, URZ, URZ ;  /* 0x0000003f24237290 */ /* 0x000fe2000fffe13f */
[----:B------:R-:W-:Y:S01]  /*9d70*/  LOP3.LUT R38, R39, 0x380, RZ, 0xc0, !PT ;  /* 0x0000038027267812 */ /* 0x000fe200078ec0ff */
[----:B------:R-:W-:Y:S01]  /*9d80*/  ULDC UR4, c[0x0][0xdb4] ;  /* 0x00036d0000047ab9 */ /* 0x000fe20000000800 */
[----:B------:R-:W-:Y:S01]  /*9d90*/  LOP3.LUT R48, R9, 0x380, RZ, 0xc0, !PT ;  /* 0x0000038009307812 */ /* 0x000fe200078ec0ff */
[----:B------:R-:W-:Y:S01]  /*9da0*/  USHF.L.U32 UR34, UR34, 0x7, URZ ;  /* 0x0000000722227899 */ /* 0x000fe2000800063f */
[----:B------:R-:W-:Y:S01]  /*9db0*/  SHF.R.U64 R34, R34, 0x3, RZ ;  /* 0x0000000322227819 */ /* 0x000fe200000012ff */
[----:B------:R-:W-:Y:S01]  /*9dc0*/  UIMAD UR35, UR4, UR35, UR5 ;  /* 0x00000023042372a4 */ /* 0x000fe2000f8e0205 */
[----:B------:R-:W-:Y:S01]  /*9dd0*/  SHF.R.U64 R55, R55, 0x3, RZ ;  /* 0x0000000337377819 */ /* 0x000fe200000012ff */
[----:B------:R-:W-:Y:S01]  /*9de0*/  ULDC.64 UR8, c[0x0][0xb70] ;  /* 0x0002dc0000087ab9 */ /* 0x000fe20000000a00 */
[----:B------:R-:W-:Y:S01]  /*9df0*/  LOP3.LUT R30, R31, 0x380, RZ, 0xc0, !PT ;  /* 0x000003801f1e7812 */ /* 0x000fe200078ec0ff */
[----:B------:R-:W-:Y:S01]  /*9e00*/  USHF.R.S32.HI UR4, URZ, 0x1f, UR35 ;  /* 0x0000001f3f047899 */ /* 0x000fe20008011423 */
[----:B------:R-:W-:Y:S01]  /*9e10*/  SHF.R.U64 R38, R38, 0x3, RZ ;  /* 0x0000000326267819 */ /* 0x000fe200000012ff */
[----:B------:R-:W-:Y:S01]  /*9e20*/  ULDC UR7, c[0x0][0xa88] ;  /* 0x0002a20000077ab9 */ /* 0x000fe20000000800 */
[----:B------:R-:W-:Y:S01]  /*9e30*/  SHF.R.U64 R48, R48, 0x3, RZ ;  /* 0x0000000330307819 */ /* 0x000fe200000012ff */
[----:B------:R-:W-:Y:S01]  /*9e40*/  UIMAD UR6, UR4, UR8, URZ ;  /* 0x00000008040672a4 */ /* 0x000fe2000f8e023f */
[----:B------:R-:W-:Y:S01]  /*9e50*/  LOP3.LUT R34, R34, R35, RZ, 0x3c, !PT ;  /* 0x0000002322227212 */ /* 0x000fe200078e3cff */
[----:B------:R-:W-:Y:S01]  /*9e60*/  UIMAD.WIDE.U32 UR4, UR35, UR8, URZ ;  /* 0x00000008230472a5 */ /* 0x000fe2000f8e003f */
[----:B------:R-:W-:Y:S01]  /*9e70*/  LOP3.LUT R54, R55, R16, RZ, 0x3c, !PT ;  /* 0x0000001037367212 */ /* 0x000fe200078e3cff */
[----:B------:R-:W-:Y:S01]  /*9e80*/  IMAD.MOV.U32 R55, RZ, RZ, R17 ;  /* 0x000000ffff377224 */ /* 0x000fe200078e0011 */
[----:B------:R-:W-:Y:S01]  /*9e90*/  SHF.R.U64 R30, R30, 0x3, RZ ;  /* 0x000000031e1e7819 */ /* 0x000fe200000012ff */
[----:B------:R-:W-:Y:S01]  /*9ea0*/  UIMAD UR6, UR35, UR9, UR6 ;  /* 0x00000009230672a4 */ /* 0x000fe2000f8e0206 */
[----:B------:R-:W-:Y:S01]  /*9eb0*/  LOP3.LUT R38, R38, R39, RZ, 0x3c, !PT ;  /* 0x0000002726267212 */ /* 0x000fe200078e3cff */
[----:B------:R-:W-:Y:S01]  /*9ec0*/  ULDC.64 UR12, c[0x0][0x208] ;  /* 0x00008200000c7ab9 */ /* 0x000fe20000000a00 */
[----:B------:R-:W-:Y:S01]  /*9ed0*/  IADD3.X R35, RZ, R17, RZ, P6, !PT ;  /* 0x00000011ff237210 */ /* 0x000fe200037fe4ff */
[----:B------:R-:W-:Y:S01]  /*9ee0*/  UIADD3 UR6, UR5, UR6, URZ ;  /* 0x0000000605067290 */ /* 0x000fe2000fffe03f */
[----:B------:R-:W-:-:S02]  /*9ef0*/  IADD3 R43, P2, R16, 0x4060, RZ ;  /* 0x00004060102b7810 */ /* 0x000fc40007f5e0ff */
[----:B------:R-:W-:Y:S02]  /*9f00*/  IADD3 R39, P6, R16, 0xc000, RZ ;  /* 0x0000c00010277810 */ /* 0x000fe40007fde0ff */
[----:B------:R-:W-:Y:S02]  /*9f10*/  LOP3.LUT R48, R48, R9, RZ, 0x3c, !PT ;  /* 0x0000000930307212 */ /* 0x000fe400078e3cff */
[----:B------:R-:W-:Y:S01]  /*9f20*/  LOP3.LUT R30, R30, R31, RZ, 0x3c, !PT ;  /* 0x0000001f1e1e7212 */ /* 0x000fe200078e3cff */
[----:B------:R-:W-:Y:S01]  /*9f30*/  IMAD.X R31, RZ, RZ, R17, P3 ;  /* 0x000000ffff1f7224 */ /* 0x000fe200018e0611 */
[----:B------:R-:W-:Y:S02]  /*9f40*/  LOP3.LUT R42, R43, 0x380, RZ, 0xc0, !PT ;  /* 0x000003802b2a7812 */ /* 0x000fe400078ec0ff */
[----:B------:R-:W-:Y:S02]  /*9f50*/  LOP3.LUT R52, R39, 0x380, RZ, 0xc0, !PT ;  /* 0x0000038027347812 */ /* 0x000fe400078ec0ff */
[----:B------:R-:W-:-:S02]  /*9f60*/  MOV R55, R54 ;  /* 0x0000003600377202 */ /* 0x000fc40000000f00 */
[----:B------:R-:W-:Y:S02]  /*9f70*/  F2FP.F16.F32.PACK_AB R6, R6, R7 ;  /* 0x000000070606723e */ /* 0x000fe400000000ff */
[----:B------:R-:W-:Y:S01]  /*9f80*/  F2FP.F16.F32.PACK_AB R7, R53, R164 ;  /* 0x000000a43507723e */ /* 0x000fe200000000ff */
[----:B------:R-:W-:Y:S01]  /*9f90*/  IMAD.X R53, RZ, RZ, R17, P6 ;  /* 0x000000ffff357224 */ /* 0x000fe200030e0611 */
[----:B------:R-:W-:Y:S02]  /*9fa0*/  MOV R164, R28 ;  /* 0x0000001c00a47202 */ /* 0x000fe40000000f00 */
[----:B------:R-:W1:Y:S01]  /*9fb0*/  LDC.64 R28, c[0x0][0xb78] ;  /* 0x0002de00ff1c7b82 */ /* 0x000e620000000a00 */
[----:B------:R-:W-:Y:S02]  /*9fc0*/  SHF.R.U64 R42, R42, 0x3, RZ ;  /* 0x000000032a2a7819 */ /* 0x000fe400000012ff */
[----:B------:R-:W-:Y:S02]  /*9fd0*/  SHF.R.U64 R52, R52, 0x3, RZ ;  /* 0x0000000334347819 */ /* 0x000fe400000012ff */
[----:B------:R-:W-:Y:S01]  /*9fe0*/  MOV R30, R30 ;  /* 0x0000001e001e7202 */ /* 0x000fe20000000f00 */
[----:B------:R-:W-:Y:S01]  /*9ff0*/  VIADD R31, R219, UR34 ;  /* 0x00000022db1f7c36 */ /* 0x000fe20008000000 */
[----:B------:R-:W-:-:S02]  /*a000*/  F2FP.F16.F32.PACK_AB R4, R4, R5 ;  /* 0x000000050404723e */ /* 0x000fc400000000ff */
[----:B------:R-:W-:Y:S02]  /*a010*/  IADD3 R51, P3, R16, 0x8060, RZ ;  /* 0x0000806010337810 */ /* 0x000fe40007f7e0ff */
[----:B------:R-:W-:Y:S01]  /*a020*/  F2FP.F16.F32.PACK_AB R5, R49, R56 ;  /* 0x000000383105723e */ /* 0x000fe200000000ff */
[--C-:B------:R-:W-:Y:S01]  /*a030*/  IMAD.X R49, RZ, RZ, R17.reuse, P4 ;  /* 0x000000ffff317224 */ /* 0x100fe200020e0611 */
[----:B------:R-:W-:Y:S01]  /*a040*/  LOP3.LUT R42, R42, R43, RZ, 0x3c, !PT ;  /* 0x0000002b2a2a7212 */ /* 0x000fe200078e3cff */
[--C-:B------:R-:W-:Y:S01]  /*a050*/  IMAD.X R43, RZ, RZ, R17.reuse, P2 ;  /* 0x000000ffff2b7224 */ /* 0x100fe200010e0611 */
[----:B------:R-:W-:Y:S01]  /*a060*/  LOP3.LUT R52, R52, R39, RZ, 0x3c, !PT ;  /* 0x0000002734347212 */ /* 0x000fe200078e3cff */
[----:B------:R-:W-:Y:S01]  /*a070*/  IMAD.X R39, RZ, RZ, R17, P5 ;  /* 0x000000ffff277224 */ /* 0x000fe200028e0611 */
[C---:B------:R-:W-:Y:S02]  /*a080*/  IADD3 R57, P5, R16.reuse, 0xc020, RZ ;  /* 0x0000c02010397810 */ /* 0x040fe40007fbe0ff */
[----:B------:R-:W-:-:S02]  /*a090*/  IADD3 R59, P2, R16, 0xc040, RZ ;  /* 0x0000c040103b7810 */ /* 0x000fc40007f5e0ff */
[----:B------:R-:W-:Y:S02]  /*a0a0*/  LOP3.LUT R50, R51, 0x380, RZ, 0xc0, !PT ;  /* 0x0000038033327812 */ /* 0x000fe400078ec0ff */
[----:B------:R-:W-:Y:S02]  /*a0b0*/  LOP3.LUT R56, R57, 0x380, RZ, 0xc0, !PT ;  /* 0x0000038039387812 */ /* 0x000fe400078ec0ff */
[----:B------:R-:W-:Y:S02]  /*a0c0*/  LOP3.LUT R58, R59, 0x380, RZ, 0xc0, !PT ;  /* 0x000003803b3a7812 */ /* 0x000fe400078ec0ff */
[----:B------:R-:W-:Y:S02]  /*a0d0*/  SHF.R.U64 R50, R50, 0x3, RZ ;  /* 0x0000000332327819 */ /* 0x000fe400000012ff */
[----:B------:R-:W-:Y:S02]  /*a0e0*/  F2FP.F16.F32.PACK_AB R10, R10, R11 ;  /* 0x0000000b0a0a723e */ /* 0x000fe400000000ff */
[----:B------:R-:W-:-:S02]  /*a0f0*/  F2FP.F16.F32.PACK_AB R8, R41, R8 ;  /* 0x000000082908723e */ /* 0x000fc400000000ff */
[----:B------:R-:W-:Y:S02]  /*a100*/  F2FP.F16.F32.PACK_AB R11, R40, R163 ;  /* 0x000000a3280b723e */ /* 0x000fe400000000ff */
[----:B------:R-:W-:Y:S02]  /*a110*/  F2FP.F16.F32.PACK_AB R12, R12, R13 ;  /* 0x0000000d0c0c723e */ /* 0x000fe400000000ff */
[----:B------:R-:W-:Y:S02]  /*a120*/  F2FP.F16.F32.PACK_AB R14, R14, R15 ;  /* 0x0000000f0e0e723e */ /* 0x000fe400000000ff */
[----:B------:R-:W-:Y:S02]  /*a130*/  F2FP.F16.F32.PACK_AB R13, R153, R160 ;  /* 0x000000a0990d723e */ /* 0x000fe400000000ff */
[----:B------:R-:W-:Y:S02]  /*a140*/  F2FP.F16.F32.PACK_AB R15, R154, R161 ;  /* 0x000000a19a0f723e */ /* 0x000fe400000000ff */
[----:B------:R-:W-:-:S02]  /*a150*/  SHF.R.U64 R56, R56, 0x3, RZ ;  /* 0x0000000338387819 */ /* 0x000fc400000012ff */
[----:B------:R-:W-:Y:S02]  /*a160*/  SHF.R.U64 R58, R58, 0x3, RZ ;  /* 0x000000033a3a7819 */ /* 0x000fe400000012ff */
[----:B------:R-:W-:Y:S02]  /*a170*/  F2FP.F16.F32.PACK_AB R24, R24, R3 ;  /* 0x000000031818723e */ /* 0x000fe400000000ff */
[----:B------:R-:W-:Y:S02]  /*a180*/  F2FP.F16.F32.PACK_AB R72, R73, R72 ;  /* 0x000000484948723e */ /* 0x000fe400000000ff */
[----:B------:R-:W-:Y:S01]  /*a190*/  LOP3.LUT R50, R50, R51, RZ, 0x3c, !PT ;  /* 0x0000003332327212 */ /* 0x000fe200078e3cff */
[----:B------:R-:W-:Y:S01]  /*a1a0*/  IMAD.X R51, RZ, RZ, R17, P3 ;  /* 0x000000ffff337224 */ /* 0x000fe200018e0611 */
[----:B------:R-:W-:Y:S02]  /*a1b0*/  MOV R34, R34 ;  /* 0x0000002200227202 */ /* 0x000fe40000000f00 */
[----:B------:R-:W-:-:S02]  /*a1c0*/  F2FP.F16.F32.PACK_AB R73, R75, R74 ;  /* 0x0000004a4b49723e */ /* 0x000fc400000000ff */
[----:B------:R-:W-:Y:S02]  /*a1d0*/  F2FP.F16.F32.PACK_AB R80, R81, R80 ;  /* 0x000000505150723e */ /* 0x000fe400000000ff */
[----:B------:R-:W-:Y:S02]  /*a1e0*/  MOV R38, R38 ;  /* 0x0000002600267202 */ /* 0x000fe40000000f00 */
[----:B------:R-:W-:Y:S02]  /*a1f0*/  F2FP.F16.F32.PACK_AB R74, R77, R76 ;  /* 0x0000004c4d4a723e */ /* 0x000fe400000000ff */
[----:B------:R-:W-:Y:S02]  /*a200*/  F2FP.F16.F32.PACK_AB R75, R79, R78 ;  /* 0x0000004e4f4b723e */ /* 0x000fe400000000ff */
[----:B------:R-:W-:Y:S02]  /*a210*/  F2FP.F16.F32.PACK_AB R81, R83, R82 ;  /* 0x000000525351723e */ /* 0x000fe400000000ff */
[----:B------:R-:W-:-:S02]  /*a220*/  F2FP.F16.F32.PACK_AB R88, R89, R88 ;  /* 0x000000585958723e */ /* 0x000fc400000000ff */
[----:B------:R-:W-:Y:S02]  /*a230*/  MOV R42, R42 ;  /* 0x0000002a002a7202 */ /* 0x000fe40000000f00 */
[----:B------:R-:W-:Y:S02]  /*a240*/  F2FP.F16.F32.PACK_AB R82, R85, R84 ;  /* 0x000000545552723e */ /* 0x000fe400000000ff */
[----:B------:R-:W-:Y:S02]  /*a250*/  F2FP.F16.F32.PACK_AB R83, R87, R86 ;  /* 0x000000565753723e */ /* 0x000fe400000000ff */
[----:B------:R-:W-:Y:S02]  /*a260*/  F2FP.F16.F32.PACK_AB R89, R91, R90 ;  /* 0x0000005a5b59723e */ /* 0x000fe400000000ff */
[----:B------:R-:W-:Y:S02]  /*a270*/  F2FP.F16.F32.PACK_AB R96, R97, R96 ;  /* 0x000000606160723e */ /* 0x000fe400000000ff */
[----:B------:R-:W-:-:S02]  /*a280*/  LOP3.LUT R56, R56, R57, RZ, 0x3c, !PT ;  /* 0x0000003938387212 */ /* 0x000fc400078e3cff */
[----:B------:R-:W-:Y:S01]  /*a290*/  LOP3.LUT R58, R58, R59, RZ, 0x3c, !PT ;  /* 0x0000003b3a3a7212 */ /* 0x000fe200078e3cff */
[----:B------:R-:W-:Y:S01]  /*a2a0*/  IMAD.X R59, RZ, RZ, R17, P2 ;  /* 0x000000ffff3b7224 */ /* 0x000fe200010e0611 */
[----:B------:R-:W-:Y:S02]  /*a2b0*/  F2FP.F16.F32.PACK_AB R90, R93, R92 ;  /* 0x0000005c5d5a723e */ /* 0x000fe400000000ff */
[----:B------:R-:W-:Y:S02]  /*a2c0*/  F2FP.F16.F32.PACK_AB R91, R95, R94 ;  /* 0x0000005e5f5b723e */ /* 0x000fe400000000ff */
[----:B------:R-:W-:Y:S02]  /*a2d0*/  F2FP.F16.F32.PACK_AB R97, R99, R98 ;  /* 0x000000626361723e */ /* 0x000fe400000000ff */
[----:B------:R-:W-:Y:S02]  /*a2e0*/  F2FP.F16.F32.PACK_AB R104, R105, R104 ;  /* 0x000000686968723e */ /* 0x000fe400000000ff */
[----:B------:R-:W-:-:S02]  /*a2f0*/  IADD3.X R57, RZ, R17, RZ, P5, !PT ;  /* 0x00000011ff397210 */ /* 0x000fc40002ffe4ff */
[----:B------:R-:W-:Y:S02]  /*a300*/  F2FP.F16.F32.PACK_AB R98, R101, R100 ;  /* 0x000000646562723e */ /* 0x000fe400000000ff */
[----:B------:R-:W-:Y:S02]  /*a310*/  F2FP.F16.F32.PACK_AB R99, R103, R102 ;  /* 0x000000666763723e */ /* 0x000fe400000000ff */
[----:B------:R-:W-:Y:S02]  /*a320*/  F2FP.F16.F32.PACK_AB R105, R107, R106 ;  /* 0x0000006a6b69723e */ /* 0x000fe400000000ff */
[----:B------:R-:W-:Y:S02]  /*a330*/  F2FP.F16.F32.PACK_AB R112, R113, R112 ;  /* 0x000000707170723e */ /* 0x000fe400000000ff */
[----:B------:R-:W-:Y:S02]  /*a340*/  MOV R48, R48 ;  /* 0x0000003000307202 */ /* 0x000fe40000000f00 */
[----:B------:R-:W-:-:S02]  /*a350*/  F2FP.F16.F32.PACK_AB R106, R109, R108 ;  /* 0x0000006c6d6a723e */ /* 0x000fc400000000ff */
[----:B------:R-:W-:Y:S02]  /*a360*/  F2FP.F16.F32.PACK_AB R107, R111, R110 ;  /* 0x0000006e6f6b723e */ /* 0x000fe400000000ff */
[----:B--2---:R-:W-:Y:S02]  /*a370*/  @P0 PRMT R20, R21, 0x654, R20 ;  /* 0x0000065415140816 */ /* 0x004fe40000000014 */
[C---:B------:R-:W-:Y:S02]  /*a380*/  IADD3 R21, P1, R16.reuse, 0x20, RZ ;  /* 0x0000002010157810 */ /* 0x040fe40007f3e0ff */
[----:B------:R2:W-:Y:S01]  /*a390*/  @P0 SYNCS.ARRIVE.TRANS64.RED.A1T0 RZ, [R20+URZ], RZ ;  /* 0x000000ff14ff09a7 */ /* 0x0005e2000810043f */
[----:B------:R-:W-:Y:S01]  /*a3a0*/  IADD3 R27, P0, R16, 0x40, RZ ;  /* 0x00000040101b7810 */ /* 0x000fe20007f1e0ff */
[----:B------:R-:W-:Y:S01]  /*a3b0*/  BAR.SYNC.DEFER_BLOCKING 0x1, 0x100 ;  /* 0x0044000000007b1d */ /* 0x000fe20000010000 */
[----:B------:R-:W-:Y:S02]  /*a3c0*/  F2FP.F16.F32.PACK_AB R113, R115, R114 ;  /* 0x000000727371723e */ /* 0x000fe400000000ff */
[----:B------:R-:W-:-:S02]  /*a3d0*/  LOP3.LUT R26, R27, 0x380, RZ, 0xc0, !PT ;  /* 0x000003801b1a7812 */ /* 0x000fc400078ec0ff */
[----:B------:R-:W-:Y:S02]  /*a3e0*/  F2FP.F16.F32.PACK_AB R120, R121, R120 ;  /* 0x000000787978723e */ /* 0x000fe400000000ff */
[----:B--2---:R-:W-:Y:S02]  /*a3f0*/  LOP3.LUT R20, R21, 0x380, RZ, 0xc0, !PT ;  /* 0x0000038015147812 */ /* 0x004fe400078ec0ff */
[----:B------:R-:W-:Y:S02]  /*a400*/  SHF.R.U64 R26, R26, 0x3, RZ ;  /* 0x000000031a1a7819 */ /* 0x000fe400000012ff */
[----:B------:R-:W-:Y:S02]  /*a410*/  SHF.R.U64 R20, R20, 0x3, RZ ;  /* 0x0000000314147819 */ /* 0x000fe400000012ff */
[----:B------:R-:W-:Y:S01]  /*a420*/  LOP3.LUT R26, R26, R27, RZ, 0x3c, !PT ;  /* 0x0000001b1a1a7212 */ /* 0x000fe200078e3cff */
[--C-:B------:R-:W-:Y:S01]  /*a430*/  IMAD.X R27, RZ, RZ, R17.reuse, P0 ;  /* 0x000000ffff1b7224 */ /* 0x100fe200000e0611 */
[----:B------:R-:W-:Y:S01]  /*a440*/  LOP3.LUT R20, R20, R21, RZ, 0x3c, !PT ;  /* 0x0000001514147212 */ /* 0x000fe200078e3cff */
[----:B------:R-:W-:Y:S01]  /*a450*/  IMAD.X R21, RZ, RZ, R17, P1 ;  /* 0x000000ffff157224 */ /* 0x000fe200008e0611 */
[----:B------:R-:W-:-:S02]  /*a460*/  IADD3 R45, P1, R16, 0x8000, RZ ;  /* 0x00008000102d7810 */ /* 0x000fc40007f3e0ff */
[----:B------:R-:W-:Y:S02]  /*a470*/  IADD3 R47, P0, R16, 0x8020, RZ ;  /* 0x00008020102f7810 */ /* 0x000fe40007f1e0ff */
[----:B------:R-:W-:Y:S02]  /*a480*/  LOP3.LUT R44, R45, 0x380, RZ, 0xc0, !PT ;  /* 0x000003802d2c7812 */ /* 0x000fe400078ec0ff */
[----:B------:R-:W-:Y:S01]  /*a490*/  LOP3.LUT R46, R47, 0x380, RZ, 0xc0, !PT ;  /* 0x000003802f2e7812 */ /* 0x000fe200078ec0ff */
[----:B------:R2:W-:Y:S01]  /*a4a0*/  STSM.16.M88.4 [R55], R4 ;  /* 0x0000000437007844 */ /* 0x0005e20000000200 */
[----:B------:R-:W-:Y:S02]  /*a4b0*/  SHF.R.U64 R44, R44, 0x3, RZ ;  /* 0x000000032c2c7819 */ /* 0x000fe400000012ff */
[----:B------:R-:W-:Y:S02]  /*a4c0*/  SHF.R.U64 R46, R46, 0x3, RZ ;  /* 0x000000032e2e7819 */ /* 0x000fe400000012ff */
[----:B------:R-:W-:Y:S01]  /*a4d0*/  LOP3.LUT R44, R44, R45, RZ, 0x3c, !PT ;  /* 0x0000002d2c2c7212 */ /* 0x000fe200078e3cff */
[----:B------:R-:W-:Y:S01]  /*a4e0*/  IMAD.X R45, RZ, RZ, R17, P1 ;  /* 0x000000ffff2d7224 */ /* 0x000fe200008e0611 */
[----:B------:R-:W-:-:S02]  /*a4f0*/  IADD3 R9, P1, R16, 0xc060, RZ ;  /* 0x0000c06010097810 */ /* 0x000fc40007f3e0ff */
[----:B------:R-:W-:Y:S01]  /*a500*/  LOP3.LUT R46, R46, R47, RZ, 0x3c, !PT ;  /* 0x0000002f2e2e7212 */ /* 0x000fe200078e3cff */
[--C-:B------:R-:W-:Y:S01]  /*a510*/  IMAD.X R47, RZ, RZ, R17.reuse, P0 ;  /* 0x000000ffff2f7224 */ /* 0x100fe200000e0611 */
[----:B------:R-:W-:Y:S02]  /*a520*/  LOP3.LUT R54, R9, 0x380, RZ, 0xc0, !PT ;  /* 0x0000038009367812 */ /* 0x000fe400078ec0ff */
[----:B------:R-:W-:Y:S02]  /*a530*/  LOP3.LUT P0, RZ, R214, 0x3, RZ, 0xc0, !PT ;  /* 0x00000003d6ff7812 */ /* 0x000fe4000780c0ff */
[----:B------:R-:W-:Y:S01]  /*a540*/  SHF.R.U64 R54, R54, 0x3, RZ ;  /* 0x0000000336367819 */ /* 0x000fe200000012ff */
[----:B--2---:R-:W-:Y:S01]  /*a550*/  IMAD.X R55, RZ, RZ, R17, P1 ;  /* 0x000000ffff377224 */ /* 0x004fe200008e0611 */
[----:B------:R-:W-:Y:S01]  /*a560*/  MOV R20, R20 ;  /* 0x0000001400147202 */ /* 0x000fe20000000f00 */
[----:B------:R-:W-:Y:S01]  /*a570*/  IMAD.U32 R21, RZ, RZ, UR5 ;  /* 0x00000005ff157e24 */ /* 0x000fe2000f8e00ff */
[----:B------:R-:W-:Y:S01]  /*a580*/  LOP3.LUT R54, R54, R9, RZ, 0x3c, !PT ;  /* 0x0000000936367212 */ /* 0x000fe200078e3cff */
[----:B------:R-:W-:Y:S01]  /*a590*/  VIADD R9, R31, 0x8 ;  /* 0x000000081f097836 */ /* 0x000fe20000000000 */
[----:B------:R-:W-:Y:S01]  /*a5a0*/  F2FP.F16.F32.PACK_AB R4, R33, R32 ;  /* 0x000000202104723e */ /* 0x000fe200000000ff */
[----:B------:R-:W-:Y:S01]  /*a5b0*/  IMAD.U32 R21, RZ, RZ, UR6 ;  /* 0x00000006ff157e24 */ /* 0x000fe2000f8e00ff */
[----:B------:R-:W-:-:S02]  /*a5c0*/  F2FP.F16.F32.PACK_AB R5, R156, R157 ;  /* 0x0000009d9c05723e */ /* 0x000fc400000000ff */
[----:B------:R-:W-:Y:S02]  /*a5d0*/  F2FP.F16.F32.PACK_AB R6, R37, R36 ;  /* 0x000000242506723e */ /* 0x000fe400000000ff */
[----:B------:R-:W-:Y:S02]  /*a5e0*/  F2FP.F16.F32.PACK_AB R7, R25, R158 ;  /* 0x0000009e1907723e */ /* 0x000fe400000000ff */
[----:B------:R-:W-:Y:S02]  /*a5f0*/  ISETP.GE.OR P1, PT, R9, UR7, P0 ;  /* 0x0000000709007c0c */ /* 0x000fe40008726670 */
[----:B------:R-:W-:Y:S01]  /*a600*/  MOV R165, R26 ;  /* 0x0000001a00a57202 */ /* 0x000fe20000000f00 */
[----:B------:R2:W-:Y:S01]  /*a610*/  STSM.16.M88.4 [R20], R4 ;  /* 0x0000000414007844 */ /* 0x0005e20000000200 */
[----:B------:R-:W-:Y:S02]  /*a620*/  F2FP.F16.F32.PACK_AB R9, R155, R162 ;  /* 0x000000a29b09723e */ /* 0x000fe400000000ff */
[----:B------:R-:W-:-:S02]  /*a630*/  F2FP.F16.F32.PACK_AB R25, R152, R159 ;  /* 0x0000009f9819723e */ /* 0x000fc400000000ff */
[----:B------:R-:W-:Y:S01]  /*a640*/  F2FP.F16.F32.PACK_AB R26, R61, R60 ;  /* 0x0000003c3d1a723e */ /* 0x000fe200000000ff */
[----:B------:R-:W-:Y:S01]  /*a650*/  STSM.16.M88.4 [R165], R8 ;  /* 0x00000008a5007844 */ /* 0x000fe20000000200 */
[----:B------:R-:W-:Y:S02]  /*a660*/  F2FP.F16.F32.PACK_AB R27, R63, R62 ;  /* 0x0000003e3f1b723e */ /* 0x000fe400000000ff */
[----:B------:R-:W-:Y:S01]  /*a670*/  MOV R44, R44 ;  /* 0x0000002c002c7202 */ /* 0x000fe20000000f00 */
[----:B------:R-:W-:Y:S01]  /*a680*/  STSM.16.M88.4 [R164], R12 ;  /* 0x0000000ca4007844 */ /* 0x000fe20000000200 */
[----:B------:R-:W-:Y:S02]  /*a690*/  MOV R46, R46 ;  /* 0x0000002e002e7202 */ /* 0x000fe40000000f00 */
[----:B------:R-:W-:Y:S01]  /*a6a0*/  MOV R50, R50 ;  /* 0x0000003200327202 */ /* 0x000fe20000000f00 */
[----:B------:R-:W-:Y:S01]  /*a6b0*/  STSM.16.M88.4 [R30], R24 ;  /* 0x000000181e007844 */ /* 0x000fe20000000200 */
[----:B------:R-:W-:Y:S01]  /*a6c0*/  F2FP.F16.F32.PACK_AB R114, R117, R116 ;  /* 0x000000747572723e */ /* 0x000fe200000000ff */
[----:B--2---:R-:W-:Y:S01]  /*a6d0*/  IMAD.U32 R20, RZ, RZ, UR4 ;  /* 0x00000004ff147e24 */ /* 0x004fe2000f8e00ff */
[----:B------:R-:W-:Y:S01]  /*a6e0*/  F2FP.F16.F32.PACK_AB R4, R65, R64 ;  /* 0x000000404104723e */ /* 0x000fe200000000ff */
[----:B------:R-:W-:Y:S01]  /*a6f0*/  USHF.R.S32.HI UR4, URZ, 0x1f, UR36 ;  /* 0x0000001f3f047899 */ /* 0x000fe20008011424 */
[----:B------:R-:W-:Y:S01]  /*a700*/  F2FP.F16.F32.PACK_AB R5, R67, R66 ;  /* 0x000000424305723e */ /* 0x000fe200000000ff */
[----:B-1----:R-:W-:Y:S01]  /*a710*/  IMAD.WIDE.U32 R20, R28, UR36, R20 ;  /* 0x000000241c147c25 */ /* 0x002fe2000f8e0014 */
[----:B------:R-:W-:-:S02]  /*a720*/  F2FP.F16.F32.PACK_AB R6, R69, R68 ;  /* 0x000000444506723e */ /* 0x000fc400000000ff */
[----:B------:R-:W-:Y:S02]  /*a730*/  F2FP.F16.F32.PACK_AB R7, R71, R70 ;  /* 0x000000464707723e */ /* 0x000fe400000000ff */
[----:B------:R-:W-:Y:S02]  /*a740*/  F2FP.F16.F32.PACK_AB R115, R119, R118 ;  /* 0x000000767773723e */ /* 0x000fe400000000ff */
[----:B------:R-:W-:Y:S01]  /*a750*/  F2FP.F16.F32.PACK_AB R121, R123, R122 ;  /* 0x0000007a7b79723e */ /* 0x000fe200000000ff */
[----:B------:R1:W-:Y:S01]  /*a760*/  STSM.16.M88.4 [R34], R4 ;  /* 0x0000000422007844 */ /* 0x0003e20000000200 */
[----:B------:R-:W-:Y:S02]  /*a770*/  F2FP.F16.F32.PACK_AB R128, R129, R128 ;  /* 0x000000808180723e */ /* 0x000fe400000000ff */
[----:B------:R-:W-:Y:S01]  /*a780*/  MOV R52, R52 ;  /* 0x0000003400347202 */ /* 0x000fe20000000f00 */
[----:B------:R-:W-:Y:S01]  /*a790*/  STSM.16.M88.4 [R38], R72 ;  /* 0x0000004826007844 */ /* 0x000fe20000000200 */
[----:B------:R-:W-:-:S02]  /*a7a0*/  F2FP.F16.F32.PACK_AB R122, R125, R124 ;  /* 0x0000007c7d7a723e */ /* 0x000fc400000000ff */
[----:B------:R-:W-:Y:S01]  /*a7b0*/  F2FP.F16.F32.PACK_AB R123, R127, R126 ;  /* 0x0000007e7f7b723e */ /* 0x000fe200000000ff */
[----:B------:R-:W-:Y:S01]  /*a7c0*/  STSM.16.M88.4 [R42], R80 ;  /* 0x000000502a007844 */ /* 0x000fe20000000200 */
[----:B------:R-:W-:Y:S02]  /*a7d0*/  F2FP.F16.F32.PACK_AB R129, R131, R130 ;  /* 0x000000828381723e */ /* 0x000fe400000000ff */
[----:B------:R-:W-:Y:S01]  /*a7e0*/  F2FP.F16.F32.PACK_AB R136, R137, R136 ;  /* 0x000000888988723e */ /* 0x000fe200000000ff */
[----:B------:R-:W-:Y:S01]  /*a7f0*/  STSM.16.M88.4 [R44], R88 ;  /* 0x000000582c007844 */ /* 0x000fe20000000200 */
[----:B------:R-:W-:Y:S02]  /*a800*/  MOV R56, R56 ;  /* 0x0000003800387202 */ /* 0x000fe40000000f00 */
[----:B------:R-:W-:Y:S01]  /*a810*/  F2FP.F16.F32.PACK_AB R130, R133, R132 ;  /* 0x000000848582723e */ /* 0x000fe200000000ff */
[----:B-1----:R-:W-:Y:S01]  /*a820*/  IMAD R4, R28, UR4, RZ ;  /* 0x000000041c047c24 */ /* 0x002fe2000f8e02ff */
[----:B------:R-:W-:Y:S01]  /*a830*/  F2FP.F16.F32.PACK_AB R131, R135, R134 ;  /* 0x000000868783723e */ /* 0x000fe200000000ff */
[----:B------:R-:W-:Y:S01]  /*a840*/  STSM.16.M88.4 [R46], R96 ;  /* 0x000000602e007844 */ /* 0x000fe20000000200 */
[----:B------:R-:W-:Y:S01]  /*a850*/  F2FP.F16.F32.PACK_AB R137, R139, R138 ;  /* 0x0000008a8b89723e */ /* 0x000fe200000000ff */
[----:B------:R-:W-:Y:S01]  /*a860*/  IMAD R4, R29, UR36, R4 ;  /* 0x000000241d047c24 */ /* 0x000fe2000f8e0204 */
[----:B------:R-:W-:Y:S01]  /*a870*/  F2FP.F16.F32.PACK_AB R144, R145, R144 ;  /* 0x000000909190723e */ /* 0x000fe200000000ff */
[----:B------:R-:W-:Y:S01]  /*a880*/  STSM.16.M88.4 [R48], R104 ;  /* 0x0000006830007844 */ /* 0x000fe20000000200 */
[----:B------:R-:W-:Y:S01]  /*a890*/  MOV R58, R58 ;  /* 0x0000003a003a7202 */ /* 0x000fe20000000f00 */
[----:B------:R-:W-:Y:S01]  /*a8a0*/  ULDC.64 UR4, c[0x0][0xb40] ;  /* 0x0002d00000047ab9 */ /* 0x000fe20000000a00 */
[----:B------:R-:W-:Y:S01]  /*a8b0*/  F2FP.F16.F32.PACK_AB R138, R141, R140 ;  /* 0x0000008c8d8a723e */ /* 0x000fe200000000ff */
[----:B------:R-:W-:Y:S01]  /*a8c0*/  STSM.16.M88.4 [R50], R112 ;  /* 0x0000007032007844 */ /* 0x000fe20000000200 */
[----:B------:R-:W-:-:S02]  /*a8d0*/  F2FP.F16.F32.PACK_AB R139, R143, R142 ;  /* 0x0000008e8f8b723e */ /* 0x000fc400000000ff */
[----:B------:R-:W-:Y:S01]  /*a8e0*/  F2FP.F16.F32.PACK_AB R145, R147, R146 ;  /* 0x000000929391723e */ /* 0x000fe200000000ff */
[----:B------:R-:W-:Y:S01]  /*a8f0*/  STSM.16.M88.4 [R52], R120 ;  /* 0x0000007834007844 */ /* 0x000fe20000000200 */
[----:B------:R-:W-:Y:S02]  /*a900*/  MOV R54, R54 ;  /* 0x0000003600367202 */ /* 0x000fe40000000f00 */
[----:B------:R-:W-:Y:S01]  /*a910*/  F2FP.F16.F32.PACK_AB R146, R149, R148 ;  /* 0x000000949592723e */ /* 0x000fe200000000ff */
[----:B------:R-:W-:Y:S01]  /*a920*/  STSM.16.M88.4 [R56], R128 ;  /* 0x0000008038007844 */ /* 0x000fe20000000200 */
[----:B------:R-:W-:Y:S02]  /*a930*/  F2FP.F16.F32.PACK_AB R147, R151, R150 ;  /* 0x000000969793723e */ /* 0x000fe400000000ff */
[----:B------:R-:W-:Y:S01]  /*a940*/  SHF.R.S32.HI R3, RZ, 0x1f, R31 ;  /* 0x0000001fff037819 */ /* 0x000fe2000001141f */
[----:B------:R-:W-:Y:S01]  /*a950*/  STSM.16.M88.4 [R58], R136 ;  /* 0x000000883a007844 */ /* 0x000fe20000000200 */
[----:B------:R-:W-:-:S02]  /*a960*/  IADD3 R5, P2, R31, R20, RZ ;  /* 0x000000141f057210 */ /* 0x000fc40007f5e0ff */
[----:B------:R-:W-:Y:S01]  /*a970*/  ISETP.GE.OR P0, PT, R31, UR7, P0 ;  /* 0x000000071f007c0c */ /* 0x000fe20008706670 */
[----:B------:R-:W-:Y:S01]  /*a980*/  STSM.16.M88.4 [R54], R144 ;  /* 0x0000009036007844 */ /* 0x000fe20000000200 */
[----:B------:R-:W-:Y:S02]  /*a990*/  IADD3.X R20, R3, R21, R4, P2, !PT ;  /* 0x0000001503147210 */ /* 0x000fe400017fe404 */
[C---:B------:R-:W-:Y:S01]  /*a9a0*/  LEA R4, P2, R5.reuse, UR4, 0x2 ;  /* 0x0000000405047c11 */ /* 0x040fe2000f8410ff */
[----:B------:R-:W-:Y:S01]  /*a9b0*/  @!PT LDS RZ, [RZ] ;  /* 0x00000000fffff984 */ /* 0x000fe20000000800 */
[----:B------:R-:W-:Y:S01]  /*a9c0*/  @!PT LDS RZ, [RZ] ;  /* 0x00000000fffff984 */ /* 0x000fe20000000800 */
[----:B------:R-:W-:Y:S01]  /*a9d0*/  @!PT LDS RZ, [RZ] ;  /* 0x00000000fffff984 */ /* 0x000fe20000000800 */
[----:B------:R-:W-:Y:S01]  /*a9e0*/  @!PT LDS RZ, [RZ] ;  /* 0x00000000fffff984 */ /* 0x000fe20000000800 */
[----:B------:R1:W-:Y:S06]  /*a9f0*/  MEMBAR.ALL.CTA ;  /* 0x0000000000007992 */ /* 0x0003ec0000008000 */
[----:B-1----:R-:W1:Y:S01]  /*aa00*/  FENCE.VIEW.ASYNC.S ;  /* 0x00000000000073c6 */ /* 0x002e620000000000 */
[----:B------:R-:W-:Y:S01]  /*aa10*/  R2UR UR10, R212 ;  /* 0x00000000d40a72ca */ /* 0x000fe200000e0000 */
[----:B------:R-:W-:Y:S01]  /*aa20*/  ULDC UR4, c[0x0][0xc] ;  /* 0x0000030000047ab9 */ /* 0x000fe20000000800 */
[----:B------:R-:W-:Y:S01]  /*aa30*/  LEA.HI.X R5, R5, UR5, R20, 0x2, P2 ;  /* 0x0000000505057c11 */ /* 0x000fe200090f1414 */
[----:B-1----:R-:W1:Y:S10]  /*aa40*/  SHFL.IDX PT, R3, R218, RZ, 0x1f ;  /* 0x00001fffda037589 */ /* 0x002e7400000e0000 */
[----:B------:R-:W-:-:S06]  /*aa50*/  UIADD3 UR10, UR4, UR10, URZ ;  /* 0x0000000a040a7290 */ /* 0x000fcc000fffe03f */
[----:B------:R-:W-:Y:S01]  /*aa60*/  IMAD.U32 R212, RZ, RZ, UR10 ;  /* 0x0000000affd47e24 */ /* 0x000fe2000f8e00ff */
[----:B------:R-:W-:Y:S06]  /*aa70*/  BAR.ARV 0x1, 0x120 ;  /* 0x0044800000007b1d */ /* 0x000fec0000002000 */
[----:B------:R2:W-:Y:S01]  /*aa80*/  @!P0 STG.E desc[UR12][R4.64], R2 ;  /* 0x0000000204008986 */ /* 0x0005e2000c10190c */
[----:B-1----:R-:W-:-:S03]  /*aa90*/  ISETP.NE.AND P0, PT, R3, 0x7, PT ;  /* 0x000000070300780c */ /* 0x002fc60003f05270 */
[----:B------:R2:W-:Y:S10]  /*aaa0*/  @!P1 STG.E desc[UR12][R4.64+0x20], R0 ;  /* 0x0000200004009986 */ /* 0x0005f4000c10190c */
[----:B------:R-:W-:Y:S05]  /*aab0*/  @P0 BRA `(.L_x_154) ;  /* 0x0000000000900947 */ /* 0x000fea0003800000 */
[----:B------:R-:W-:Y:S01]  /*aac0*/  BAR.SYNC.DEFER_BLOCKING 0x1, 0x120 ;  /* 0x0044800000007b1d */ /* 0x000fe20000010000 */
[----:B------:R-:W-:-:S05]  /*aad0*/  ELECT P0, URZ, PT ;  /* 0x00000000003f782f */ /* 0x000fca0003800000 */
[----:B------:R-:W-:Y:S08]  /*aae0*/  BSSY B0, `(.L_x_154) ;  /* 0x0000021000007945 */ /* 0x000ff00003800000 */
[----:B------:R-:W-:Y:S05]  /*aaf0*/  @!P0 BRA `(.L_x_155) ;  /* 0x00000000007c8947 */ /* 0x000fea0003800000 */
[----:B------:R-:W-:Y:S01]  /*ab00*/  R2UR UR10, R18 ;  /* 0x00000000120a72ca */ /* 0x000fe200000e0000 */
[----:B------:R-:W-:Y:S01]  /*ab10*/  ULDC.64 UR12, c[0x0][0x198] ;  /* 0x00006600000c7ab9 */ /* 0x000fe20000000a00 */
[----:B------:R-:W-:Y:S01]  /*ab20*/  UMOV UR33, URZ ;  /* 0x0000003f00217c82 */ /* 0x000fe20008000000 */
[----:B------:R-:W-:Y:S01]  /*ab30*/  UIADD3 UR4, UP0, UR12, 0x9f0, URZ ;  /* 0x000009f00c047890 */ /* 0x000fe2000ff1e03f */
[----:B------:R-:W-:Y:S01]  /*ab40*/  UMOV UR37, URZ ;  /* 0x0000003f00257c82 */ /* 0x000fe20008000000 */
[----:B------:R-:W-:Y:S02]  /*ab50*/  UMOV UR7, 0x40 ;  /* 0x0000004000077882 */ /* 0x000fe40000000000 */
[----:B------:R-:W-:-:S06]  /*ab60*/  UIADD3.X UR5, URZ, UR13, URZ, UP0, !UPT ;  /* 0x0000000d3f057290 */ /* 0x000fcc00087fe43f */
[----:B------:R-:W-:Y:S02]  /*ab70*/  UIADD3 UR6, UR10, 0x4000, URZ ;  /* 0x000040000a067890 */ /* 0x000fe4000fffe03f */
[----:B------:R-:W-:Y:S02]  /*ab80*/  UIADD3 UR8, UR10, 0x8000, URZ ;  /* 0x000080000a087890 */ /* 0x000fe4000fffe03f */
[----:B------:R-:W-:Y:S01]  /*ab90*/  UMOV UR32, UR10 ;  /* 0x0000000a00207c82 */ /* 0x000fe20008000000 */
[----:B------:R-:W-:Y:S01]  /*aba0*/  UIADD3 UR9, UR10, 0xc000, URZ ;  /* 0x0000c0000a097890 */ /* 0x000fe2000fffe03f */
        /* <DEDUP_REMOVED lines=8> */
[----:B------:R1:W-:Y:S01]  /*ac30*/  UTMASTG.5D [UR32], [UR4] ;  /* 0x00000020040073b5 */ /* 0x0003e20008020000 */
[----:B------:R-:W-:Y:S01]  /*ac40*/  UMOV UR8, 0x1 ;  /* 0x0000000100087882 */ /* 0x000fe20000000000 */
[----:B-1----:R-:W-:Y:S01]  /*ac50*/  UMOV UR32, UR9 ;  /* 0x0000000900207c82 */ /* 0x002fe20008000000 */
[----:B------:R-:W-:Y:S01]  /*ac60*/  UMOV UR33, UR6 ;  /* 0x0000000600217c82 */ /* 0x000fe20008000000 */
[----:B------:R-:W-:Y:S01]  /*ac70*/  UIADD3 UR6, UR10, 0x38820, URZ ;  /* 0x000388200a067890 */ /* 0x000fe2000fffe03f */
[----:B------:R1:W-:Y:S03]  /*ac80*/  UTMASTG.5D [UR32], [UR4] ;  /* 0x00000020040073b5 */ /* 0x0003e60008020000 */
[----:B------:R-:W-:-:S02]  /*ac90*/  UPRMT UR7, URZ, 0x654, UR6 ;  /* 0x000006543f077896 */ /* 0x000fc40008000006 */
[----:B------:R-:W-:Y:S01]  /*aca0*/  UPRMT UR6, UR8, 0x654, UR6 ;  /* 0x0000065408067896 */ /* 0x000fe20008000006 */
[----:B------:R0:W-:Y:S01]  /*acb0*/  UTMACMDFLUSH ;  /* 0x00000000000079b7 */ /* 0x0001e20000000000 */
[----:B------:R-:W-:-:S05]  /*acc0*/  DEPBAR.LE SB0, 0x0 ;  /* 0x000080000000791a */ /* 0x000fca0000000000 */
[----:B------:R-:W-:Y:S02]  /*acd0*/  SYNCS.ARRIVE.TRANS64.RED.A1T0 RZ, [UR7], RZ ;  /* 0x000000ffffff79a7 */ /* 0x000fe40008100407 */
[----:B-1----:R-:W-:Y:S03]  /*ace0*/  SYNCS.ARRIVE.TRANS64.RED.A1T0 RZ, [UR6], RZ ;  /* 0x000000ffffff79a7 */ /* 0x002fe60008100406 */
.L_x_155:
[----:B------:R-:W-:Y:S05]  /*acf0*/  BSYNC B0 ;  /* 0x0000000000007941 */ /* 0x000fea0003800000 */
.L_x_154:
[----:B--2---:R-:W1:Y:S01]  /*ad00*/  LDC R0, c[0x0][0xda4] ;  /* 0x00036900ff007b82 */ /* 0x004e620000000800 */
[----:B------:R-:W-:Y:S01]  /*ad10*/  R2UR UR4, R213 ;  /* 0x00000000d50472ca */ /* 0x000fe200000e0000 */
[----:B------:R-:W-:Y:S01]  /*ad20*/  UIADD3 UR38, UR38, 0x1, URZ ;  /* 0x0000000126267890 */ /* 0x000fe2000fffe03f */
[----:B------:R-:W-:Y:S02]  /*ad30*/  R2UR UR6, R212 ;  /* 0x00000000d40672ca */ /* 0x000fe400000e0000 */
[----:B------:R-:W-:Y:S01]  /*ad40*/  R2UR UR5, R19 ;  /* 0x00000000130572ca */ /* 0x000fe200000e0000 */
[----:B------:R-:W-:-:S04]  /*ad50*/  UISETP.NE.AND UP0, UPT, UR38, 0x2, UPT ;  /* 0x000000022600788c */ /* 0x000fc8000bf05270 */
[----:B------:R-:W-:-:S04]  /*ad60*/  USEL UR38, UR38, URZ, UP0 ;  /* 0x0000003f26267287 */ /* 0x000fc80008000000 */
[----:B------:R-:W-:-:S06]  /*ad70*/  UIADD3 UR4, UR4, 0x1, URZ ;  /* 0x0000000104047890 */ /* 0x000fcc000fffe03f */
[----:B------:R-:W-:Y:S01]  /*ad80*/  MOV R213, UR4 ;  /* 0x0000000400d57c02 */ /* 0x000fe20008000f00 */
[----:B------:R-:W-:Y:S01]  /*ad90*/  USEL UR4, URZ, 0x1, UP0 ;  /* 0x000000013f047887 */ /* 0x000fe20008000000 */
[----:B-1----:R-:W-:-:S03]  /*ada0*/  ISETP.LE.AND P0, PT, R0, UR6, PT ;  /* 0x0000000600007c0c */ /* 0x002fc6000bf03270 */
[----:B------:R-:W-:-:S06]  /*adb0*/  ULOP3.LUT UR5, UR5, UR4, URZ, 0x3c, !UPT ;  /* 0x0000000405057292 */ /* 0x000fcc000f8e3c3f */
[----:B------:R-:W-:-:S04]  /*adc0*/  IMAD.U32 R19, RZ, RZ, UR5 ;  /* 0x00000005ff137e24 */ /* 0x000fc8000f8e00ff */
[----:B------:R-:W-:Y:S05]  /*add0*/  @!P0 BRA `(.L_x_156) ;  /* 0xffffff6400548947 */ /* 0x000fea000383ffff */
[----:B------:R-:W-:Y:S05]  /*ade0*/  EXIT ;  /* 0x000000000000794d */ /* 0x000fea0003800000 */
.L_x_128:
[----:B------:R-:W-:-:S08]  /*adf0*/  NOP ;  /* 0x0000000000007918 */ /* 0x000fd00000000000 */
[----:B-1----:R-:W1:-:S00]  /*ae00*/  USETMAXREG.DEALLOC.CTAPOOL 0x18 ;  /* 0x00000018000079c8 */ /* 0x002e4000080e0500 */
[----:B-1----:R-:W-:-:S06]  /*ae10*/  LOP3.LUT R0, R0, 0x3, RZ, 0xc0, !PT ;  /* 0x0000000300007812 */ /* 0x002fcc00078ec0ff */
[----:B------:R-:W1:Y:S02]  /*ae20*/  SHFL.IDX PT, R0, R0, RZ, 0x1f ;  /* 0x00001fff00007589 */ /* 0x000e6400000e0000 */
[----:B-1----:R-:W-:-:S13]  /*ae30*/  ISETP.NE.AND P0, PT, R0, RZ, PT ;  /* 0x000000ff0000720c */ /* 0x002fda0003f05270 */
[----:B------:R-:W-:Y:S05]  /*ae40*/  @P0 EXIT ;  /* 0x000000000000094d */ /* 0x000fea0003800000 */
[----:B------:R-:W1:Y:S01]  /*ae50*/  S2UR UR4, SR_CTAID.X ;  /* 0x00000000000479c3 */ /* 0x000e620000002500 */
[----:B------:R-:W-:Y:S02]  /*ae60*/  IMAD.MOV.U32 R16, RZ, RZ, RZ ;  /* 0x000000ffff107224 */ /* 0x000fe400078e00ff */
[----:B------:R-:W-:Y:S02]  /*ae70*/  IMAD.MOV.U32 R2, RZ, RZ, 0x1 ;  /* 0x00000001ff027424 */ /* 0x000fe400078e00ff */
[----:B------:R-:W-:-:S03]  /*ae80*/  IMAD.MOV.U32 R19, RZ, RZ, 0x1 ;  /* 0x00000001ff137424 */ /* 0x000fc600078e00ff */
[----:B------:R-:W1:Y:S02]  /*ae90*/  LDC R0, c[0x0][0xda4] ;  /* 0x00036900ff007b82 */ /* 0x000e640000000800 */
[----:B-1----:R-:W-:-:S13]  /*aea0*/  ISETP.LE.AND P0, PT, R0, UR4, PT ;  /* 0x0000000400007c0c */ /* 0x002fda000bf03270 */
[----:B------:R-:W-:Y:S05]  /*aeb0*/  @P0 BRA `(.L_x_157) ;  /* 0x0000003400500947 */ /* 0x000fea0003800000 */
[----:B------:R-:W2:Y:S01]  /*aec0*/  LDL R4, [R1+0x24] ;  /* 0x0000240001047983 */ /* 0x000ea20000100800 */
[----:B------:R-:W1:Y:S01]  /*aed0*/  S2UR UR4, SR_CTAID.X ;  /* 0x00000000000479c3 */ /* 0x000e620000002500 */
[----:B------:R-:W-:Y:S01]  /*aee0*/  IMAD.MOV.U32 R16, RZ, RZ, RZ ;  /* 0x000000ffff107224 */ /* 0x000fe200078e00ff */
[----:B------:R-:W-:Y:S01]  /*aef0*/  ULDC.64 UR36, c[0x0][0x198] ;  /* 0x0000660000247ab9 */ /* 0x000fe20000000a00 */
[----:B------:R-:W3:Y:S01]  /*af00*/  S2R R3, SR_TID.X ;  /* 0x0000000000037919 */ /* 0x000ee20000002100 */
[----:B------:R-:W-:Y:S01]  /*af10*/  IMAD.MOV.U32 R19, RZ, RZ, 0x1 ;  /* 0x00000001ff137424 */ /* 0x000fe200078e00ff */
[----:B------:R-:W-:Y:S01]  /*af20*/  ULDC UR39, c[0x0][0xc] ;  /* 0x0000030000277ab9 */ /* 0x000fe20000000800 */
[C---:B---3--:R-:W-:Y:S02]  /*af30*/  LOP3.LUT P1, RZ, R3.reuse, 0x7f, RZ, 0xc0, !PT ;  /* 0x0000007f03ff7812 */ /* 0x048fe4000782c0ff */
[----:B------:R-:W-:-:S04]  /*af40*/  LOP3.LUT P0, R0, R3, 0x1f, RZ, 0xc0, !PT ;  /* 0x0000001f03007812 */ /* 0x000fc8000780c0ff */
[----:B------:R-:W-:Y:S01]  /*af50*/  PLOP3.LUT P0, PT, P0, P1, PT, 0x8a, 0x0 ;  /* 0x000000000000781c */ /* 0x000fe20000703172 */
[----:B------:R1:W-:Y:S03]  /*af60*/  STL [R1+0x20], R0 ;  /* 0x0000200001007387 */ /* 0x0003e60000100800 */
[----:B------:R-:W-:-:S05]  /*af70*/  P2R R2, PR, RZ, 0x1 ;  /* 0x00000001ff027803 */ /* 0x000fca0000000000 */
[----:B------:R3:W-:Y:S01]  /*af80*/  STL [R1+0x4], R2 ;  /* 0x0000040201007387 */ /* 0x0007e20000100800 */
[----:B-1----:R-:W-:-:S05]  /*af90*/  IMAD.U32 R0, RZ, RZ, UR4 ;  /* 0x00000004ff007e24 */ /* 0x002fca000f8e00ff */
[----:B------:R3:W-:Y:S04]  /*afa0*/  STL [R1+0x14], R0 ;  /* 0x0000140001007387 */ /* 0x0007e80000100800 */
[----:B------:R3:W-:Y:S01]  /*afb0*/  STL [R1+0x1c], RZ ;  /* 0x00001cff01007387 */ /* 0x0007e20000100800 */
[----:B--2---:R-:W-:-:S13]  /*afc0*/  R2UR UR5, R4 ;  /* 0x00000000040572ca */ /* 0x004fda00000e0000 */
[----:B---3--:R-:W-:-:S12]  /*afd0*/  ULOP3.LUT UR38, UR5, 0x2, URZ, 0xfc, !UPT ;  /* 0x0000000205267892 */ /* 0x008fd8000f8efc3f */
.L_x_210:
[----:B--2---:R-:W2:Y:S01]  /*afe0*/  LDL R2, [R1+0x14] ;  /* 0x0000140001027983 */ /* 0x004ea20000100800 */
        /* <DEDUP_REMOVED lines=16> */
[----:B------:R-:W1:Y:S02]  /*b0f0*/  @P1 LDC.64 R2, c[0x0][0xdb8] ;  /* 0x00036e00ff021b82 */ /* 0x000e640000000a00 */
[----:B------:R-:W-:Y:S01]  /*b100*/  MOV R17, R4 ;  /* 0x0000000400117202 */ /* 0x000fe20000000f00 */
[----:B------:R2:W-:Y:S05]  /*b110*/  STL [R1+0xc], R4 ;  /* 0x00000c0401007387 */ /* 0x0005ea0000100800 */
[----:B------:R-:W4:Y:S01]  /*b120*/  LDC R0, c[0x0][0x2e0] ;  /* 0x0000b800ff007b82 */ /* 0x000f220000000800 */
[----:B-1----:R-:W-:-:S05]  /*b130*/  @P1 IMAD.HI.U32 R2, R4, R2, RZ ;  /* 0x0000000204021227 */ /* 0x002fca00078e00ff */
[----:B------:R-:W-:Y:S01]  /*b140*/  @P1 SHF.R.U32.HI R17, RZ, R3, R2 ;  /* 0x00000003ff111219 */ /* 0x000fe20000011602 */
[----:B----4-:R-:W-:Y:S01]  /*b150*/  IMAD R7, R0, UR4, RZ ;  /* 0x0000000400077c24 */ /* 0x010fe2000f8e02ff */
[----:B------:R-:W-:-:S03]  /*b160*/  MOV R0, 0x400 ;  /* 0x0000040000007802 */ /* 0x000fc60000000f00 */
[----:B------:R-:W-:Y:S01]  /*b170*/  IMAD.MOV R3, RZ, RZ, -R17 ;  /* 0x000000ffff037224 */ /* 0x000fe200078e0a11 */
[----:B---3--:R-:W-:Y:S01]  /*b180*/  LEA R6, R5, R0, 0x18 ;  /* 0x0000000005067211 */ /* 0x008fe200078ec0ff */
[----:B------:R-:W-:Y:S01]  /*b190*/  VIADD R0, R7, 0x4f ;  /* 0x0000004f07007836 */ /* 0x000fe20000000000 */
[----:B------:R2:W-:Y:S01]  /*b1a0*/  STL [R1+0x18], R7 ;  /* 0x0000180701007387 */ /* 0x0005e20000100800 */
[----:B------:R-:W-:Y:S02]  /*b1b0*/  IMAD R18, R18, R3, R4 ;  /* 0x0000000312127224 */ /* 0x000fe400078e0204 */
[----:B------:R-:W-:Y:S01]  /*b1c0*/  IMAD.HI R0, R0, 0x66666667, RZ ;  /* 0x6666666700007827 */ /* 0x000fe200078e02ff */
[----:B------:R2:W-:Y:S03]  /*b1d0*/  STL [R1+0x8], R6 ;  /* 0x0000080601007387 */ /* 0x0005e60000100800 */
[----:B------:R-:W-:Y:S01]  /*b1e0*/  VIADD R2, R6, 0x24400 ;  /* 0x0002440006027836 */ /* 0x000fe20000000000 */
[----:B------:R-:W-:-:S04]  /*b1f0*/  SHF.R.U32.HI R3, RZ, 0x1f, R0 ;  /* 0x0000001fff037819 */ /* 0x000fc80000011600 */
[----:B------:R-:W-:Y:S02]  /*b200*/  LEA.HI.SX32 R0, R0, R3, 0x1b ;  /* 0x0000000300007211 */ /* 0x000fe400078fdaff */
[----:B------:R-:W-:-:S03]  /*b210*/  LOP3.LUT P0, RZ, R2, 0x3ff, RZ, 0xc0, !PT ;  /* 0x000003ff02ff7812 */ /* 0x000fc6000780c0ff */
[----:B------:R2:W-:Y:S10]  /*b220*/  STL [R1+0x10], R0 ;  /* 0x0000100001007387 */ /* 0x0005f40000100800 */
[----:B--2---:R-:W-:Y:S05]  /*b230*/  @!P0 BRA `(.L_x_158) ;  /* 0x0000000000408947 */ /* 0x004fea0003800000 */
[----:B------:R-:W-:Y:S01]  /*b240*/  MOV R2, 0x0 ;  /* 0x0000000000027802 */ /* 0x000fe20000000f00 */
[----:B------:R-:W-:Y:S01]  /*b250*/  ULDC.64 UR6, c[0x4][0x1b8] ;  /* 0x01006e0000067ab9 */ /* 0x000fe20000000a00 */
[----:B------:R-:W-:Y:S01]  /*b260*/  ULDC.64 UR8, c[0x4][0x1c0] ;  /* 0x0100700000087ab9 */ /* 0x000fe20000000a00 */
[----:B------:R-:W-:Y:S01]  /*b270*/  ULDC.64 UR4, c[0x4][0x118] ;  /* 0x0100460000047ab9 */ /* 0x000fe20000000a00 */
[----:B------:R-:W-:Y:S01]  /*b280*/  IMAD.U32 R4, RZ, RZ, UR6 ;  /* 0x00000006ff047e24 */ /* 0x000fe2000f8e00ff */
[----:B------:R-:W-:Y:S01]  /*b290*/  MOV R11, UR5 ;  /* 0x00000005000b7c02 */ /* 0x000fe20008000f00 */
[----:B------:R-:W1:Y:S01]  /*b2a0*/  LDC.64 R2, c[0x4][R2] ;  /* 0x0100000002027b82 */ /* 0x000e620000000a00 */
[----:B------:R-:W-:Y:S02]  /*b2b0*/  IMAD.U32 R5, RZ, RZ, UR7 ;  /* 0x00000007ff057e24 */ /* 0x000fe4000f8e00ff */
[----:B------:R-:W-:Y:S02]  /*b2c0*/  IMAD.U32 R6, RZ, RZ, UR8 ;  /* 0x00000008ff067e24 */ /* 0x000fe4000f8e00ff */
[----:B------:R-:W-:-:S02]  /*b2d0*/  IMAD.U32 R7, RZ, RZ, UR9 ;  /* 0x00000009ff077e24 */ /* 0x000fc4000f8e00ff */
[----:B------:R-:W-:Y:S02]  /*b2e0*/  IMAD.U32 R10, RZ, RZ, UR4 ;  /* 0x00000004ff0a7e24 */ /* 0x000fe4000f8e00ff */
[----:B------:R-:W-:Y:S02]  /*b2f0*/  IMAD.MOV.U32 R8, RZ, RZ, 0x70 ;  /* 0x00000070ff087424 */ /* 0x000fe400078e00ff */
[----:B------:R-:W-:Y:S02]  /*b300*/  IMAD.MOV.U32 R12, RZ, RZ, 0x1 ;  /* 0x00000001ff0c7424 */ /* 0x000fe400078e00ff */
[----:B------:R-:W-:-:S07]  /*b310*/  IMAD.MOV.U32 R13, RZ, RZ, RZ ;  /* 0x000000ffff0d7224 */ /* 0x000fce00078e00ff */
[----:B------:R-:W-:-:S07]  /*b320*/  LEPC R20, `(.L_x_158) ;  /* 0x000000001014794e */ /* 0x000fce0000000000 */
[----:B-1----:R-:W-:Y:S05]  /*b330*/  CALL.ABS.NOINC R2 ;  /* 0x0000000002007343 */ /* 0x002fea0003c00000 */
.L_x_158:
[----:B------:R-:W2:Y:S02]  /*b340*/  LDL R2, [R1+0x8] ;  /* 0x0000080001027983 */ /* 0x000ea40000100800 */
[----:B--2---:R-:W-:-:S05]  /*b350*/  VIADD R0, R2, 0x400 ;  /* 0x0000040002007836 */ /* 0x004fca0000000000 */
        /* <DEDUP_REMOVED lines=18> */
.L_x_160:
        /* <DEDUP_REMOVED lines=16> */
.L_x_159:
[----:B------:R-:W-:Y:S01]  /*b580*/  ULDC.64 UR4, c[0x0][0x9f8] ;  /* 0x00027e0000047ab9 */ /* 0x000fe20000000a00 */
[----:B------:R-:W2:Y:S01]  /*b590*/  LDL R9, [R1+0x20] ;  /* 0x0000200001097983 */ /* 0x000ea20000100800 */
[----:B------:R-:W-:Y:S01]  /*b5a0*/  ISETP.NE.U32.AND P0, PT, RZ, UR4, PT ;  /* 0x00000004ff007c0c */ /* 0x000fe2000bf05070 */
[----:B------:R-:W-:Y:S01]  /*b5b0*/  IMAD.MOV.U32 R7, RZ, RZ, R17 ;  /* 0x000000ffff077224 */ /* 0x000fe200078e0011 */
[----:B------:R-:W-:Y:S01]  /*b5c0*/  ULDC.64 UR6, c[0x0][0x208] ;  /* 0x0000820000067ab9 */ /* 0x000fe20000000a00 */
[----:B------:R-:W3:Y:S01]  /*b5d0*/  LDL.LU R6, [R1+0xc] ;  /* 0x00000c0001067983 */ /* 0x000ee20000300800 */
[----:B------:R-:W-:Y:S01]  /*b5e0*/  ISETP.NE.AND.EX P0, PT, RZ, UR5, PT, P0 ;  /* 0x00000005ff007c0c */ /* 0x000fe2000bf05300 */
[----:B------:R-:W1:Y:S01]  /*b5f0*/  LDC R0, c[0x0][0x428] ;  /* 0x00010a00ff007b82 */ /* 0x000e620000000800 */
[----:B------:R-:W-:Y:S01]  /*b600*/  ULDC UR4, c[0x0][0xda8] ;  /* 0x00036a0000047ab9 */ /* 0x000fe20000000800 */
[----:B------:R-:W4:Y:S10]  /*b610*/  LDL R8, [R1+0x14] ;  /* 0x0000140001087983 */ /* 0x000f340000100800 */
[----:B------:R-:W1:Y:S02]  /*b620*/  @P0 LDC.64 R2, c[0x0][0x9f8] ;  /* 0x00027e00ff020b82 */ /* 0x000e640000000a00 */
[----:B-1----:R-:W-:Y:S01]  /*b630*/  ISETP.NE.AND P1, PT, R0, 0x1, PT ;  /* 0x000000010000780c */ /* 0x002fe20003f25270 */
[----:B------:R-:W-:-:S02]  /*b640*/  IMAD.MOV.U32 R0, RZ, RZ, R18 ;  /* 0x000000ffff007224 */ /* 0x000fc400078e0012 */
[----:B------:R-:W-:-:S10]  /*b650*/  @P0 IMAD.WIDE R2, R17, 0x4, R2 ;  /* 0x0000000411020825 */ /* 0x000fd400078e0202 */
[----:B------:R-:W1:Y:S01]  /*b660*/  @P1 LDC R5, c[0x0][0x42c] ;  /* 0x00010b00ff051b82 */ /* 0x000e620000000800 */
[----:B------:R1:W5:Y:S07]  /*b670*/  @P0 LDG.E R7, desc[UR6][R2.64] ;  /* 0x0000000602070981 */ /* 0x00036e000c1e1900 */
[----:B------:R-:W1:Y:S02]  /*b680*/  @P1 LDC R4, c[0x0][0x430] ;  /* 0x00010c00ff041b82 */ /* 0x000e640000000800 */
[----:B-1----:R-:W-:-:S05]  /*b690*/  @P1 IMAD.HI.U32 R5, R18, R5, RZ ;  /* 0x0000000512051227 */ /* 0x002fca00078e00ff */
[----:B------:R-:W-:Y:S02]  /*b6a0*/  @P1 SHF.R.U32.HI R0, RZ, R4, R5 ;  /* 0x00000004ff001219 */ /* 0x000fe40000011605 */
[----:B------:R-:W1:Y:S01]  /*b6b0*/  S2R R4, SR_CgaCtaId ;  /* 0x0000000000047919 */ /* 0x000e620000008800 */
[----:B--2---:R-:W-:Y:S01]  /*b6c0*/  ISETP.NE.AND P1, PT, R9, RZ, PT ;  /* 0x000000ff0900720c */ /* 0x004fe20003f25270 */
[----:B---3--:R-:W-:-:S04]  /*b6d0*/  IMAD.MOV R6, RZ, RZ, -R6 ;  /* 0x000000ffff067224 */ /* 0x008fc800078e0a06 */
[----:B----4-:R-:W-:-:S08]  /*b6e0*/  IMAD R6, R6, UR4, R8 ;  /* 0x0000000406067c24 */ /* 0x010fd0000f8e0208 */
[----:B------:R-:W-:Y:S01]  /*b6f0*/  VOTEU.ALL UP1, P1 ;  /* 0x00000000003f7886 */ /* 0x000fe20000820000 */
[----:B------:R-:W-:-:S04]  /*b700*/  PLOP3.LUT P2, PT, P1, PT, PT, 0x8, 0x0 ;  /* 0x000000000000781c */ /* 0x000fc80000f4e170 */
[----:B------:R-:W-:Y:S01]  /*b710*/  @!UP1 UIADD3 UR8, UP0, UR36, 0x270, URZ ;  /* 0x0000027024089890 */ /* 0x000fe2000ff1e03f */
[----:B------:R-:W-:-:S03]  /*b720*/  IMAD.SHL.U32 R6, R6, 0x80, RZ ;  /* 0x0000008006067824 */ /* 0x000fc600078e00ff */
[----:B------:R-:W-:-:S03]  /*b730*/  @!UP1 UIADD3.X UR9, URZ, UR37, URZ, UP0, !UPT ;  /* 0x000000253f099290 */ /* 0x000fc600087fe43f */
[----:B-1----:R-:W-:-:S09]  /*b740*/  VOTEU.ALL UP0, P1 ;  /* 0x00000000003f7886 */ /* 0x002fd20000800000 */
.L_x_161:
        /* <DEDUP_REMOVED lines=13> */
.L_x_162:
        /* <DEDUP_REMOVED lines=12> */
.L_x_163:
        /* <DEDUP_REMOVED lines=12> */
.L_x_164:
        /* <DEDUP_REMOVED lines=10> */
[----:B------:R-:W-:Y:S01]  /*ba40*/  LOP3.LUT R4, R4, 0x1, RZ, 0xc0, !PT ;  /* 0x0000000104047812 */ /* 0x000fe200078ec0ff */
[----:B------:R-:W-:-:S04]  /*ba50*/  UMOV UR4, 0xffffffff ;  /* 0xffffffff00047882 */ /* 0x000fc80000000000 */
[C---:B------:R-:W-:Y:S02]  /*ba60*/  IMAD R20, R4.reuse, 0x28, RZ ;  /* 0x0000002804147824 */ /* 0x040fe400078e02ff */
[----:B------:R-:W-:Y:S01]  /*ba70*/  IMAD R21, R4, 0xa00, RZ ;  /* 0x00000a0004157824 */ /* 0x000fe200078e02ff */
[----:B-1----:R-:W-:-:S04]  /*ba80*/  ISETP.NE.U32.AND P0, PT, R2, RZ, PT ;  /* 0x000000ff0200720c */ /* 0x002fc80003f05070 */
[----:B------:R-:W-:-:S04]  /*ba90*/  ISETP.NE.AND.EX P0, PT, R3, RZ, PT, P0 ;  /* 0x000000ff0300720c */ /* 0x000fc80003f05300 */
[----:B-----5:R-:W-:Y:S01]  /*baa0*/  SEL R4, R7, RZ, !P0 ;  /* 0x000000ff07047207 */ /* 0x020fe20004000000 */
[----:B------:R-:W-:Y:S08]  /*bab0*/  BRA.DIV UR4, `(.L_x_165) ;  /* 0x0000002e04a47947 */ /* 0x000ff0000b800000 */
.L_x_226:
[----:B------:R-:W2:Y:S01]  /*bac0*/  LDL R8, [R1+0x10] ;  /* 0x0000100001087983 */ /* 0x000ea20000100800 */
[----:B------:R-:W-:Y:S01]  /*bad0*/  UMOV UR4, 0xffffffff ;  /* 0xffffffff00047882 */ /* 0x000fe20000000000 */
[----:B------:R-:W-:Y:S02]  /*bae0*/  SHF.R.S32.HI R12, RZ, 0x1f, R7 ;  /* 0x0000001fff0c7819 */ /* 0x000fe40000011407 */
[----:B------:R-:W-:Y:S01]  /*baf0*/  MOV R5, R7 ;  /* 0x0000000700057202 */ /* 0x000fe20000000f00 */
[----:B--2---:R-:W-:Y:S01]  /*bb00*/  VIADD R8, R8, 0xffffffff ;  /* 0xffffffff08087836 */ /* 0x004fe20000000000 */
[----:B------:R-:W-:Y:S06]  /*bb10*/  BRA.DIV UR4, `(.L_x_166) ;  /* 0x0000002e04c07947 */ /* 0x000fec000b800000 */
[----:B------:R-:W-:-:S13]  /*bb20*/  ELECT P6, URZ, PT ;  /* 0x00000000003f782f */ /* 0x000fda00038c0000 */
.L_x_229:
[----:B------:R-:W-:Y:S05]  /*bb30*/  @!P6 BRA `(.L_x_167) ;  /* 0x000000040044e947 */ /* 0x000fea0003800000 */
[----:B------:R1:W-:Y:S01]  /*bb40*/  STL [R1], R8 ;  /* 0x0000000801007387 */ /* 0x0003e20000100800 */
[----:B------:R-:W-:Y:S05]  /*bb50*/  @!P0 BRA `(.L_x_168) ;  /* 0x0000000000508947 */ /* 0x000fea0003800000 */
[----:B------:R-:W2:Y:S01]  /*bb60*/  LDC R13, c[0x0][0x41c] ;  /* 0x00010700ff0d7b82 */ /* 0x000ea20000000800 */
[----:B------:R-:W-:Y:S01]  /*bb70*/  IMAD.MOV.U32 R4, RZ, RZ, R8 ;  /* 0x000000ffff047224 */ /* 0x000fe200078e0008 */
[----:B------:R-:W-:Y:S01]  /*bb80*/  ULDC.64 UR4, c[0x0][0x408] ;  /* 0x0001020000047ab9 */ /* 0x000fe20000000a00 */
[----:B------:R-:W-:Y:S01]  /*bb90*/  ULDC.64 UR6, c[0x0][0x208] ;  /* 0x0000820000067ab9 */ /* 0x000fe20000000a00 */
[----:B--2---:R-:W-:-:S13]  /*bba0*/  ISETP.NE.AND P1, PT, R13, 0x1, PT ;  /* 0x000000010d00780c */ /* 0x004fda0003f25270 */
[----:B------:R-:W2:Y:S02]  /*bbb0*/  @P1 LDC.64 R10, c[0x0][0x420] ;  /* 0x00010800ff0a1b82 */ /* 0x000ea40000000a00 */
[----:B--2---:R-:W-:-:S05]  /*bbc0*/  @P1 IMAD.HI.U32 R10, R8, R10, RZ ;  /* 0x0000000a080a1227 */ /* 0x004fca00078e00ff */
[----:B------:R-:W-:-:S04]  /*bbd0*/  @P1 SHF.R.U32.HI R4, RZ, R11, R10 ;  /* 0x0000000bff041219 */ /* 0x000fc8000001160a */
[--C-:B------:R-:W-:Y:S01]  /*bbe0*/  SHF.R.S32.HI R11, RZ, 0x1f, R4.reuse ;  /* 0x0000001fff0b7819 */ /* 0x100fe20000011404 */
[--C-:B------:R-:W-:Y:S02]  /*bbf0*/  IMAD.MOV R9, RZ, RZ, -R4.reuse ;  /* 0x000000ffff097224 */ /* 0x100fe400078e0a04 */
[----:B------:R-:W-:Y:S02]  /*bc00*/  IMAD.MOV.U32 R10, RZ, RZ, R4 ;  /* 0x000000ffff0a7224 */ /* 0x000fe400078e0004 */
[----:B------:R-:W-:Y:S02]  /*bc10*/  IMAD R9, R13, R9, R8 ;  /* 0x000000090d097224 */ /* 0x000fe400078e0208 */
[----:B------:R-:W-:-:S03]  /*bc20*/  IMAD.WIDE.U32 R10, R7, UR4, R10 ;  /* 0x00000004070a7c25 */ /* 0x000fc6000f8e000a */
[----:B------:R2:W-:Y:S01]  /*bc30*/  STL [R1], R9 ;  /* 0x0000000901007387 */ /* 0x0005e20000100800 */
[----:B------:R-:W-:Y:S01]  /*bc40*/  LEA R14, P1, R10, R2, 0x2 ;  /* 0x000000020a0e7211 */ /* 0x000fe200078210ff */
[----:B--2---:R-:W-:-:S04]  /*bc50*/  IMAD R9, R12, UR4, RZ ;  /* 0x000000040c097c24 */ /* 0x004fc8000f8e02ff */
[----:B------:R-:W-:-:S04]  /*bc60*/  IMAD R4, R7, UR5, R9 ;  /* 0x0000000507047c24 */ /* 0x000fc8000f8e0209 */
[----:B------:R-:W-:-:S05]  /*bc70*/  IMAD.IADD R4, R11, 0x1, R4 ;  /* 0x000000010b047824 */ /* 0x000fca00078e0204 */
[----:B------:R-:W-:-:S05]  /*bc80*/  LEA.HI.X R15, R10, R3, R4, 0x2, P1 ;  /* 0x000000030a0f7211 */ /* 0x000fca00008f1404 */
[----:B------:R2:W5:Y:S02]  /*bc90*/  LDG.E R7, desc[UR6][R14.64] ;  /* 0x000000060e077981 */ /* 0x000564000c1e1900 */
.L_x_168:
[----:B------:R-:W3:Y:S01]  /*bca0*/  S2R R9, SR_CgaCtaId ;  /* 0x0000000000097919 */ /* 0x000ee20000008800 */
[----:B------:R-:W-:-:S04]  /*bcb0*/  MOV R4, 0x400 ;  /* 0x0000040000047802 */ /* 0x000fc80000000f00 */
[----:B---3--:R-:W-:Y:S02]  /*bcc0*/  LEA R4, R9, R4, 0x18 ;  /* 0x0000000409047211 */ /* 0x008fe400078ec0ff */
[----:B------:R-:W-:-:S03]  /*bcd0*/  SHF.L.U32 R9, R19, 0x1f, RZ ;  /* 0x0000001f13097819 */ /* 0x000fc600000006ff */
[----:B------:R-:W-:-:S04]  /*bce0*/  IMAD R4, R16, 0x8, R4 ;  /* 0x0000000810047824 */ /* 0x000fc800078e0204 */
[----:B------:R-:W3:Y:S02]  /*bcf0*/  SYNCS.PHASECHK.TRANS64.TRYWAIT P1, [R4+URZ+0x38840], R9 ;  /* 0x03884009040075a7 */ /* 0x000ee4000802017f */
[----:B---3--:R-:W-:Y:S05]  /*bd00*/  @!P1 BRA `(.L_x_169) ;  /* 0x0000002c00649947 */ /* 0x008fea0003800000 */
.L_x_230:
[----:B------:R-:W4:Y:S01]  /*bd10*/  S2R R10, SR_TID.X ;  /* 0x00000000000a7919 */ /* 0x000f220000002100 */
[----:B------:R-:W-:-:S04]  /*bd20*/  UPRMT UR4, UR38, 0x9910, URZ ;  /* 0x0000991026047896 */ /* 0x000fc8000800003f */
[----:B------:R-:W-:Y:S01]  /*bd30*/  UISETP.NE.AND UP0, UPT, UR4, 0x2, UPT ;  /* 0x000000020400788c */ /* 0x000fe2000bf05270 */
[----:B----4-:R-:W-:-:S13]  /*bd40*/  LOP3.LUT P1, RZ, R10, 0x7f, RZ, 0xc0, !PT ;  /* 0x0000007f0aff7812 */ /* 0x010fda000782c0ff */
[----:B---3--:R-:W-:-:S04]  /*bd50*/  @!P1 IMAD.MOV.U32 R9, RZ, RZ, 0xa000 ;  /* 0x0000a000ff099424 */ /* 0x008fc800078e00ff */
[----:B------:R3:W-:Y:S01]  /*bd60*/  @!P1 SYNCS.ARRIVE.TRANS64 RZ, [R4+URZ+0x38830], R9 ;  /* 0x0388300904ff99a7 */ /* 0x0007e2000800003f */
[----:B------:R-:W-:-:S13]  /*bd70*/  PLOP3.LUT P1, PT, PT, PT, UP0, 0x80, 0x0 ;  /* 0x000000000000781c */ /* 0x000fda0003f2f008 */
[----:B---3--:R-:W-:Y:S05]  /*bd80*/  @P1 BRA `(.L_x_170) ;  /* 0x0000000000041947 */ /* 0x008fea0003800000 */
[----:B------:R-:W-:Y:S01]  /*bd90*/  BPT.TRAP 0x1 ;  /* 0x000000040000795c */ /* 0x000fe20000300000 */
.L_x_170:
[----:B------:R-:W3:Y:S02]  /*bda0*/  LDL R9, [R1+0x4] ;  /* 0x0000040001097983 */ /* 0x000ee40000100800 */
[----:B---3--:R-:W-:-:S13]  /*bdb0*/  ISETP.NE.AND P1, PT, R9, RZ, PT ;  /* 0x000000ff0900720c */ /* 0x008fda0003f25270 */
[----:B------:R-:W-:Y:S05]  /*bdc0*/  @P1 BRA `(.L_x_171) ;  /* 0x0000000000041947 */ /* 0x000fea0003800000 */
[----:B------:R-:W-:Y:S01]  /*bdd0*/  BPT.TRAP 0x1 ;  /* 0x000000040000795c */ /* 0x000fe20000300000 */
.L_x_171:
[----:B------:R-:W3:Y:S01]  /*bde0*/  LDL R9, [R1] ;  /* 0x0000000001097983 */ /* 0x000ee20000100800 */
[----:B------:R-:W-:Y:S01]  /*bdf0*/  MOV R10, 0x400 ;  /* 0x00000400000a7802 */ /* 0x000fe20000000f00 */
[----:B------:R-:W4:Y:S01]  /*be00*/  S2R R11, SR_CgaCtaId ;  /* 0x00000000000b7919 */ /* 0x000f220000008800 */
[----:B------:R-:W-:Y:S01]  /*be10*/  R2UR UR9, R4 ;  /* 0x00000000040972ca */ /* 0x000fe200000e0000 */
[----:B------:R-:W-:Y:S01]  /*be20*/  IMAD R4, R16, 0x5000, R21 ;  /* 0x0000500010047824 */ /* 0x000fe200078e0215 */
[----:B------:R-:W-:Y:S01]  /*be30*/  R2UR UR5, R20 ;  /* 0x00000000140572ca */ /* 0x000fe200000e0000 */
[----:B------:R-:W-:Y:S01]  /*be40*/  UIADD3 UR4, UP0, UR36, 0x370, URZ ;  /* 0x0000037024047890 */ /* 0x000fe2000ff1e03f */
[----:B------:R-:W-:Y:S02]  /*be50*/  R2UR UR12, R0 ;  /* 0x00000000000c72ca */ /* 0x000fe400000e0000 */
[----:B-----5:R-:W-:Y:S02]  /*be60*/  R2UR UR13, R7 ;  /* 0x00000000070d72ca */ /* 0x020fe400000e0000 */
[----:B----4-:R-:W-:-:S05]  /*be70*/  LEA R10, R11, R10, 0x18 ;  /* 0x0000000a0b0a7211 */ /* 0x010fca00078ec0ff */
[----:B------:R-:W-:-:S05]  /*be80*/  IMAD R4, R4, 0x2, R10 ;  /* 0x0000000204047824 */ /* 0x000fca00078e020a */
[----:B------:R-:W-:Y:S01]  /*be90*/  R2UR UR14, R4 ;  /* 0x00000000040e72ca */ /* 0x000fe200000e0000 */
[----:B------:R-:W-:Y:S01]  /*bea0*/  UIADD3 UR9, UR9, 0x38830, URZ ;  /* 0x0003883009097890 */ /* 0x000fe2000fffe03f */
[----:B------:R-:W-:Y:S01]  /*beb0*/  UMOV UR10, URZ ;  /* 0x0000003f000a7c82 */ /* 0x000fe20008000000 */
[----:B------:R-:W-:Y:S01]  /*bec0*/  UMOV UR19, 0x30000 ;  /* 0x0003000000137882 */ /* 0x000fe20000000000 */
[----:B------:R-:W-:Y:S01]  /*bed0*/  UMOV UR6, 0x0 ;  /* 0x0000000000067882 */ /* 0x000fe20000000000 */
[----:B------:R-:W-:-:S08]  /*bee0*/  UMOV UR7, 0x14f00000 ;  /* 0x14f0000000077882 */ /* 0x000fd00000000000 */
[----:B------:R-:W-:Y:S02]  /*bef0*/  UIADD3 UR8, UR14, 0x24400, URZ ;  /* 0x000244000e087890 */ /* 0x000fe4000fffe03f */
[----:B------:R-:W-:Y:S02]  /*bf00*/  UIADD3 UR15, UR14, 0x26c00, URZ ;  /* 0x00026c000e0f7890 */ /* 0x000fe4000fffe03f */
[----:B------:R-:W-:Y:S01]  /*bf10*/  UIADD3 UR17, UR14, 0x29400, URZ ;  /* 0x000294000e117890 */ /* 0x000fe2000fffe03f */
[----:B------:R-:W-:Y:S01]  /*bf20*/  UMOV UR16, 0x40 ;  /* 0x0000004000107882 */ /* 0x000fe20000000000 */
[----:B------:R-:W-:-:S03]  /*bf30*/  UIADD3 UR18, UR14, 0x2bc00, URZ ;  /* 0x0002bc000e127890 */ /* 0x000fc6000fffe03f */
[----:B------:R-:W-:Y:S01]  /*bf40*/  UMOV UR14, 0x80 ;  /* 0x00000080000e7882 */ /* 0x000fe20000000000 */
[----:B------:R-:W-:Y:S02]  /*bf50*/  MOV R4, R7 ;  /* 0x0000000700047202 */ /* 0x000fe40000000f00 */
[----:B---3--:R-:W-:-:S13]  /*bf60*/  R2UR UR11, R9 ;  /* 0x00000000090b72ca */ /* 0x008fda00000e0000 */
[----:B------:R-:W-:Y:S02]  /*bf70*/  UIMAD UR11, UR11, 0x50, UR5 ;  /* 0x000000500b0b78a4 */ /* 0x000fe4000f8e0205 */
[----:B------:R-:W-:-:S09]  /*bf80*/  UIADD3.X UR5, URZ, UR37, URZ, UP0, !UPT ;  /* 0x000000253f057290 */ /* 0x000fd200087fe43f */
[----:B------:R3:W-:Y:S02]  /*bf90*/  UTMALDG.4D.MULTICAST [UR8], [UR4], UR19, desc[UR6] ;  /* 0x00000608040073b4 */ /* 0x0007e40008019813 */
[----:B---3--:R-:W-:Y:S01]  /*bfa0*/  UMOV UR8, UR15 ;  /* 0x0000000f00087c82 */ /* 0x008fe20008000000 */
[----:B------:R-:W-:Y:S02]  /*bfb0*/  UMOV UR10, UR16 ;  /* 0x00000010000a7c82 */ /* 0x000fe40008000000 */
[----:B------:R3:W-:Y:S02]  /*bfc0*/  UTMALDG.4D.MULTICAST [UR8], [UR4], UR19, desc[UR6] ;  /* 0x00000608040073b4 */ /* 0x0007e40008019813 */
[----:B---3--:R-:W-:Y:S01]  /*bfd0*/  UMOV UR8, UR17 ;  /* 0x0000001100087c82 */ /* 0x008fe20008000000 */
[----:B------:R-:W-:Y:S01]  /*bfe0*/  UMOV UR10, UR14 ;  /* 0x0000000e000a7c82 */ /* 0x000fe20008000000 */
[----:B------:R-:W-:Y:S01]  /*bff0*/  UMOV UR14, 0xc0 ;  /* 0x000000c0000e7882 */ /* 0x000fe20000000000 */
[----:B------:R3:W-:Y:S02]  /*c000*/  UTMALDG.4D.MULTICAST [UR8], [UR4], UR19, desc[UR6] ;  /* 0x00000608040073b4 */ /* 0x0007e40008019813 */
[----:B---3--:R-:W-:Y:S01]  /*c010*/  UMOV UR8, UR18 ;  /* 0x0000001200087c82 */ /* 0x008fe20008000000 */
[----:B------:R-:W-:-:S02]  /*c020*/  UMOV UR10, UR14 ;  /* 0x0000000e000a7c82 */ /* 0x000fc40008000000 */
[----:B------:R3:W-:Y:S02]  /*c030*/  UTMALDG.4D.MULTICAST [UR8], [UR4], UR19, desc[UR6] ;  /* 0x00000608040073b4 */ /* 0x0007e40008019813 */
[----:B---3--:R-:W-:Y:S01]  /*c040*/  NOP ;  /* 0x0000000000007918 */ /* 0x008fe20000000000 */
.L_x_167:
[----:B------:R-:W3:Y:S01]  /*c050*/  LDL R13, [R1+0x1c] ;  /* 0x00001c00010d7983 */ /* 0x000ee20000100800 */
[----:B------:R-:W-:-:S03]  /*c060*/  MOV R10, 0x400 ;  /* 0x00000400000a7802 */ /* 0x000fc60000000f00 */
[----:B------:R-:W4:Y:S01]  /*c070*/  LDL.LU R9, [R1+0x18] ;  /* 0x0000180001097983 */ /* 0x000f220000300800 */
[----:B------:R-:W5:Y:S01]  /*c080*/  S2R R11, SR_CgaCtaId ;  /* 0x00000000000b7919 */ /* 0x000f620000008800 */
[----:B------:R-:W-:Y:S05]  /*c090*/  WARPSYNC.ALL ;  /* 0x0000000000007948 */ /* 0x000fea0003800000 */
[----:B------:R-:W-:-:S13]  /*c0a0*/  ELECT P1, URZ, PT ;  /* 0x00000000003f782f */ /* 0x000fda0003820000 */
[----:B------:R-:W-:Y:S01]  /*c0b0*/  @P1 R2UR UR13, R17 ;  /* 0x00000000110d12ca */ /* 0x000fe200000e0000 */
[----:B------:R-:W-:Y:S01]  /*c0c0*/  UIADD3 UR4, UP0, UR36, 0x270, URZ ;  /* 0x0000027024047890 */ /* 0x000fe2000ff1e03f */
[----:B------:R-:W-:Y:S02]  /*c0d0*/  @P1 R2UR UR12, R18 ;  /* 0x00000000120c12ca */ /* 0x000fe400000e0000 */
[----:B------:R-:W-:Y:S01]  /*c0e0*/  @P1 R2UR UR11, R6 ;  /* 0x00000000060b12ca */ /* 0x000fe200000e0000 */
[----:B------:R-:W-:Y:S01]  /*c0f0*/  UIADD3.X UR5, URZ, UR37, URZ, UP0, !UPT ;  /* 0x000000253f057290 */ /* 0x000fe200087fe43f */
[----:B-----5:R-:W-:-:S04]  /*c100*/  LEA R10, R11, R10, 0x18 ;  /* 0x0000000a0b0a7211 */ /* 0x020fc800078ec0ff */
        /* <DEDUP_REMOVED lines=28> */
[----:B-----5:R-:W-:-:S02]  /*c2d0*/  @P1 R2UR UR13, R17 ;  /* 0x00000000110d12ca */ /* 0x020fc400000e0000 */
        /* <DEDUP_REMOVED lines=8> */
[----:B---3--:R-:W-:-:S04]  /*c360*/  LOP3.LUT R6, R13, 0x1, RZ, 0xc, !PT ;  /* 0x000000010d067812 */ /* 0x008fc800078e0cff */
[----:B------:R-:W-:-:S04]  /*c370*/  SHF.L.U32 R6, R6, 0x1f, RZ ;  /* 0x0000001f06067819 */ /* 0x000fc800000006ff */
[----:B------:R-:W3:Y:S01]  /*c380*/  SYNCS.PHASECHK.TRANS64.TRYWAIT P1, [R10+URZ+0x38820], R6 ;  /* 0x038820060a0075a7 */ /* 0x000ee2000802017f */
[----:B----4-:R-:W-:Y:S01]  /*c390*/  ISETP.GE.AND P2, PT, R9, 0x51, PT ;  /* 0x000000510900780c */ /* 0x010fe20003f46270 */
[----:B-1-3--:R-:W-:-:S12]  /*c3a0*/  @!P1 BRA `(.L_x_173) ;  /* 0x0000002400d09947 */ /* 0x00afd80003800000 */
.L_x_231:
[----:B------:R-:W-:Y:S05]  /*c3b0*/  BSYNC B0 ;  /* 0x0000000000007941 */ /* 0x000fea0003800000 */
.L_x_172:
[----:B------:R-:W-:Y:S05]  /*c3c0*/  @!P2 BRA `(.L_x_174) ;  /* 0x0000001800dca947 */ /* 0x000fea0003800000 */
[----:B-1----:R-:W2:Y:S01]  /*c3d0*/  LDL R7, [R1+0x10] ;  /* 0x0000100001077983 */ /* 0x002ea20000100800 */
[----:B------:R-:W-:Y:S02]  /*c3e0*/  IMAD.MOV.U32 R6, RZ, RZ, 0x1 ;  /* 0x00000001ff067424 */ /* 0x000fe400078e00ff */
[----:B--2---:R-:W-:-:S05]  /*c3f0*/  IMAD.MOV R14, RZ, RZ, -R7 ;  /* 0x000000ffff0e7224 */ /* 0x004fca00078e0a07 */
[----:B------:R-:W-:-:S05]  /*c400*/  VIADDMNMX R14, R14, R6, 0xffffffff, !PT ;  /* 0xffffffff0e0e7446 */ /* 0x000fca0007800106 */
[----:B------:R-:W-:-:S05]  /*c410*/  IMAD.IADD R6, R7, 0x1, R14 ;  /* 0x0000000107067824 */ /* 0x000fca00078e020e */
[----:B------:R-:W-:-:S04]  /*c420*/  LOP3.LUT R6, R6, 0x1, RZ, 0xc0, !PT ;  /* 0x0000000106067812 */ /* 0x000fc800078ec0ff */
[----:B------:R-:W-:Y:S01]  /*c430*/  ISETP.NE.U32.AND P1, PT, R6, 0x1, PT ;  /* 0x000000010600780c */ /* 0x000fe20003f25070 */
[----:B------:R-:W-:-:S12]  /*c440*/  VIADD R6, R7, 0xfffffffe ;  /* 0xfffffffe07067836 */ /* 0x000fd80000000000 */
[----:B------:R-:W-:Y:S05]  /*c450*/  @P1 BRA `(.L_x_175) ;  /* 0x00000008003c1947 */ /* 0x000fea0003800000 */
[----:B------:R-:W-:Y:S01]  /*c460*/  VIADD R9, R16, 0x1 ;  /* 0x0000000110097836 */ /* 0x000fe20000000000 */
[----:B------:R-:W-:Y:S04]  /*c470*/  BSSY B0, `(.L_x_176) ;  /* 0x0000089000007945 */ /* 0x000fe80003800000 */
        /* <DEDUP_REMOVED lines=8> */
[----:B------:R-:W-:Y:S01]  /*c500*/  IMAD.MOV.U32 R7, RZ, RZ, R6 ;  /* 0x000000ffff077224 */ /* 0x000fe200078e0006 */
[----:B------:R-:W-:Y:S01]  /*c510*/  ULDC.64 UR4, c[0x0][0x408] ;  /* 0x0001020000047ab9 */ /* 0x000fe20000000a00 */
[----:B------:R-:W-:Y:S01]  /*c520*/  ULDC.64 UR6, c[0x0][0x208] ;  /* 0x0000820000067ab9 */ /* 0x000fe20000000a00 */
[----:B-1----:R-:W-:-:S13]  /*c530*/  ISETP.NE.AND P1, PT, R15, 0x1, PT ;  /* 0x000000010f00780c */ /* 0x002fda0003f25270 */
[----:B------:R-:W1:Y:S02]  /*c540*/  @P1 LDC.64 R10, c[0x0][0x420] ;  /* 0x00010800ff0a1b82 */ /* 0x000e640000000a00 */
[----:B-1----:R-:W-:-:S05]  /*c550*/  @P1 IMAD.HI.U32 R10, R6, R10, RZ ;  /* 0x0000000a060a1227 */ /* 0x002fca00078e00ff */
[----:B------:R-:W-:-:S04]  /*c560*/  @P1 SHF.R.U32.HI R7, RZ, R11, R10 ;  /* 0x0000000bff071219 */ /* 0x000fc8000001160a */
[----:B------:R-:W-:Y:S02]  /*c570*/  IADD3 R10, -R7, RZ, RZ ;  /* 0x000000ff070a7210 */ /* 0x000fe40007ffe1ff */
[----:B------:R-:W-:-:S03]  /*c580*/  SHF.R.S32.HI R11, RZ, 0x1f, R7 ;  /* 0x0000001fff0b7819 */ /* 0x000fc60000011407 */
[----:B------:R-:W-:Y:S02]  /*c590*/  IMAD R6, R15, R10, R6 ;  /* 0x0000000a0f067224 */ /* 0x000fe400078e0206 */
[----:B------:R-:W-:Y:S02]  /*c5a0*/  IMAD R15, R12, UR4, RZ ;  /* 0x000000040c0f7c24 */ /* 0x000fe4000f8e02ff */
[----:B------:R-:W-:Y:S02]  /*c5b0*/  IMAD.MOV.U32 R10, RZ, RZ, R7 ;  /* 0x000000ffff0a7224 */ /* 0x000fe400078e0007 */
[C---:B------:R-:W-:Y:S02]  /*c5c0*/  IMAD R7, R5.reuse, UR5, R15 ;  /* 0x0000000505077c24 */ /* 0x040fe4000f8e020f */
[----:B------:R-:W-:-:S04]  /*c5d0*/  IMAD.WIDE.U32 R10, R5, UR4, R10 ;  /* 0x00000004050a7c25 */ /* 0x000fc8000f8e000a */
[----:B------:R-:W-:Y:S01]  /*c5e0*/  IMAD.IADD R7, R7, 0x1, R11 ;  /* 0x0000000107077824 */ /* 0x000fe200078e020b */
[----:B------:R-:W-:-:S04]  /*c5f0*/  LEA R2, P1, R10, R2, 0x2 ;  /* 0x000000020a027211 */ /* 0x000fc800078210ff */
[----:B------:R-:W-:-:S05]  /*c600*/  LEA.HI.X R3, R10, R3, R7, 0x2, P1 ;  /* 0x000000030a037211 */ /* 0x000fca00008f1407 */
[----:B------:R1:W5:Y:S04]  /*c610*/  LDG.E R7, desc[UR6][R2.64] ;  /* 0x0000000602077981 */ /* 0x000368000c1e1900 */
.L_x_178:
[----:B-1----:R-:W1:Y:S01]  /*c620*/  S2R R3, SR_CgaCtaId ;  /* 0x0000000000037919 */ /* 0x002e620000008800 */
[----:B------:R-:W-:-:S04]  /*c630*/  MOV R2, 0x400 ;  /* 0x0000040000027802 */ /* 0x000fc80000000f00 */
[----:B-1----:R-:W-:Y:S02]  /*c640*/  LEA R2, R3, R2, 0x18 ;  /* 0x0000000203027211 */ /* 0x002fe400078ec0ff */
[----:B------:R-:W-:-:S03]  /*c650*/  SHF.L.U32 R3, R13, 0x1f, RZ ;  /* 0x0000001f0d037819 */ /* 0x000fc600000006ff */
[----:B------:R-:W-:-:S04]  /*c660*/  IMAD R2, R9, 0x8, R2 ;  /* 0x0000000809027824 */ /* 0x000fc800078e0202 */
[----:B------:R-:W1:Y:S02]  /*c670*/  SYNCS.PHASECHK.TRANS64.TRYWAIT P1, [R2+URZ+0x38840], R3 ;  /* 0x03884003020075a7 */ /* 0x000e64000802017f */
[----:B-1----:R-:W-:Y:S05]  /*c680*/  @!P1 BRA `(.L_x_179) ;  /* 0x0000002400389947 */ /* 0x002fea0003800000 */
.L_x_232:
[----:B------:R-:W2:Y:S01]  /*c690*/  S2R R10, SR_TID.X ;  /* 0x00000000000a7919 */ /* 0x000ea20000002100 */
[----:B------:R-:W-:Y:S01]  /*c6a0*/  UPRMT UR4, UR38, 0x9910, URZ ;  /* 0x0000991026047896 */ /* 0x000fe2000800003f */
[----:B--2---:R-:W-:-:S13]  /*c6b0*/  LOP3.LUT P1, RZ, R10, 0x7f, RZ, 0xc0, !PT ;  /* 0x0000007f0aff7812 */ /* 0x004fda000782c0ff */
[----:B-1----:R-:W-:-:S04]  /*c6c0*/  @!P1 IMAD.MOV.U32 R3, RZ, RZ, 0xa000 ;  /* 0x0000a000ff039424 */ /* 0x002fc800078e00ff */
[----:B------:R1:W-:Y:S02]  /*c6d0*/  @!P1 SYNCS.ARRIVE.TRANS64 RZ, [R2+URZ+0x38830], R3 ;  /* 0x0388300302ff99a7 */ /* 0x0003e4000800003f */
[----:B-1----:R-:W-:-:S05]  /*c6e0*/  IMAD.U32 R3, RZ, RZ, UR4 ;  /* 0x00000004ff037e24 */ /* 0x002fca000f8e00ff */
[----:B------:R-:W-:-:S13]  /*c6f0*/  ISETP.NE.AND P2, PT, R3, 0x2, PT ;  /* 0x000000020300780c */ /* 0x000fda0003f45270 */
[----:B------:R-:W-:Y:S05]  /*c700*/  @P2 BRA `(.L_x_180) ;  /* 0x0000000000042947 */ /* 0x000fea0003800000 */
[----:B------:R-:W-:Y:S01]  /*c710*/  BPT.TRAP 0x1 ;  /* 0x000000040000795c */ /* 0x000fe20000300000 */
.L_x_180:
[----:B------:R-:W2:Y:S02]  /*c720*/  LDL R3, [R1+0x4] ;  /* 0x0000040001037983 */ /* 0x000ea40000100800 */
[----:B--2---:R-:W-:-:S13]  /*c730*/  ISETP.NE.AND P1, PT, R3, RZ, PT ;  /* 0x000000ff0300720c */ /* 0x004fda0003f25270 */
[----:B------:R-:W-:Y:S05]  /*c740*/  @P1 BRA `(.L_x_181) ;  /* 0x0000000000041947 */ /* 0x000fea0003800000 */
[----:B------:R-:W-:Y:S01]  /*c750*/  BPT.TRAP 0x1 ;  /* 0x000000040000795c */ /* 0x000fe20000300000 */
.L_x_181:
[----:B------:R-:W1:Y:S01]  /*c760*/  S2R R11, SR_CgaCtaId ;  /* 0x00000000000b7919 */ /* 0x000e620000008800 */
[----:B------:R-:W-:Y:S01]  /*c770*/  MOV R10, 0x400 ;  /* 0x00000400000a7802 */ /* 0x000fe20000000f00 */
[----:B------:R-:W-:Y:S01]  /*c780*/  UIADD3 UR4, UP0, UR36, 0x370, URZ ;  /* 0x0000037024047890 */ /* 0x000fe2000ff1e03f */
[----:B------:R-:W-:Y:S01]  /*c790*/  R2UR UR9, R2 ;  /* 0x00000000020972ca */ /* 0x000fe200000e0000 */
[----:B------:R-:W-:Y:S01]  /*c7a0*/  IMAD R2, R9, 0x5000, R21 ;  /* 0x0000500009027824 */ /* 0x000fe200078e0215 */
[----:B------:R-:W-:Y:S01]  /*c7b0*/  R2UR UR11, R6 ;  /* 0x00000000060b72ca */ /* 0x000fe200000e0000 */
[----:B------:R-:W-:Y:S01]  /*c7c0*/  UMOV UR10, URZ ;  /* 0x0000003f000a7c82 */ /* 0x000fe20008000000 */
[----:B------:R-:W-:Y:S01]  /*c7d0*/  R2UR UR5, R20 ;  /* 0x00000000140572ca */ /* 0x000fe200000e0000 */
[----:B------:R-:W-:Y:S01]  /*c7e0*/  UMOV UR19, 0x30000 ;  /* 0x0003000000137882 */ /* 0x000fe20000000000 */
[----:B------:R-:W-:Y:S01]  /*c7f0*/  R2UR UR12, R0 ;  /* 0x00000000000c72ca */ /* 0x000fe200000e0000 */
[----:B------:R-:W-:Y:S01]  /*c800*/  UMOV UR6, 0x0 ;  /* 0x0000000000067882 */ /* 0x000fe20000000000 */
[----:B-----5:R-:W-:Y:S01]  /*c810*/  R2UR UR13, R7 ;  /* 0x00000000070d72ca */ /* 0x020fe200000e0000 */
[----:B------:R-:W-:Y:S01]  /*c820*/  UMOV UR7, 0x14f00000 ;  /* 0x14f0000000077882 */ /* 0x000fe20000000000 */
[----:B------:R-:W-:Y:S01]  /*c830*/  UMOV UR17, 0x40 ;  /* 0x0000004000117882 */ /* 0x000fe20000000000 */
[----:B------:R-:W-:Y:S01]  /*c840*/  UMOV UR18, 0x80 ;  /* 0x0000008000127882 */ /* 0x000fe20000000000 */
[----:B------:R-:W-:Y:S01]  /*c850*/  SHF.L.U32 R3, R19, 0x1f, RZ ;  /* 0x0000001f13037819 */ /* 0x000fe200000006ff */
[----:B------:R-:W-:-:S04]  /*c860*/  UIADD3 UR9, UR9, 0x38830, URZ ;  /* 0x0003883009097890 */ /* 0x000fc8000fffe03f */
[----:B------:R-:W-:Y:S02]  /*c870*/  UIMAD UR11, UR11, 0x50, UR5 ;  /* 0x000000500b0b78a4 */ /* 0x000fe4000f8e0205 */
[----:B------:R-:W-:Y:S01]  /*c880*/  UIADD3.X UR5, URZ, UR37, URZ, UP0, !UPT ;  /* 0x000000253f057290 */ /* 0x000fe200087fe43f */
[----:B-1----:R-:W-:-:S05]  /*c890*/  LEA R10, R11, R10, 0x18 ;  /* 0x0000000a0b0a7211 */ /* 0x002fca00078ec0ff */
[----:B------:R-:W-:-:S05]  /*c8a0*/  IMAD R2, R2, 0x2, R10 ;  /* 0x0000000202027824 */ /* 0x000fca00078e020a */
[----:B------:R-:W-:Y:S01]  /*c8b0*/  R2UR UR14, R2 ;  /* 0x00000000020e72ca */ /* 0x000fe200000e0000 */
[----:B------:R-:W-:-:S12]  /*c8c0*/  IMAD R2, R16, 0x8, R10 ;  /* 0x0000000810027824 */ /* 0x000fd800078e020a */
[----:B------:R-:W-:Y:S02]  /*c8d0*/  UIADD3 UR8, UR14, 0x24400, URZ ;  /* 0x000244000e087890 */ /* 0x000fe4000fffe03f */
[----:B------:R-:W-:Y:S02]  /*c8e0*/  UIADD3 UR15, UR14, 0x26c00, URZ ;  /* 0x00026c000e0f7890 */ /* 0x000fe4000fffe03f */
[----:B------:R-:W-:Y:S02]  /*c8f0*/  UIADD3 UR16, UR14, 0x29400, URZ ;  /* 0x000294000e107890 */ /* 0x000fe4000fffe03f */
[----:B------:R-:W-:-:S03]  /*c900*/  UIADD3 UR14, UR14, 0x2bc00, URZ ;  /* 0x0002bc000e0e7890 */ /* 0x000fc6000fffe03f */
[----:B------:R1:W-:Y:S02]  /*c910*/  UTMALDG.4D.MULTICAST [UR8], [UR4], UR19, desc[UR6] ;  /* 0x00000608040073b4 */ /* 0x0003e40008019813 */
[----:B-1----:R-:W-:Y:S01]  /*c920*/  UMOV UR8, UR15 ;  /* 0x0000000f00087c82 */ /* 0x002fe20008000000 */
[----:B------:R-:W-:Y:S01]  /*c930*/  UMOV UR10, UR17 ;  /* 0x00000011000a7c82 */ /* 0x000fe20008000000 */
[----:B------:R-:W-:Y:S01]  /*c940*/  UMOV UR15, 0xc0 ;  /* 0x000000c0000f7882 */ /* 0x000fe20000000000 */
[----:B------:R1:W-:Y:S02]  /*c950*/  UTMALDG.4D.MULTICAST [UR8], [UR4], UR19, desc[UR6] ;  /* 0x00000608040073b4 */ /* 0x0003e40008019813 */
[----:B-1----:R-:W-:Y:S01]  /*c960*/  UMOV UR8, UR16 ;  /* 0x0000001000087c82 */ /* 0x002fe20008000000 */
[----:B------:R-:W-:Y:S02]  /*c970*/  UMOV UR10, UR18 ;  /* 0x00000012000a7c82 */ /* 0x000fe40008000000 */
[----:B------:R1:W-:Y:S02]  /*c980*/  UTMALDG.4D.MULTICAST [UR8], [UR4], UR19, desc[UR6] ;  /* 0x00000608040073b4 */ /* 0x0003e40008019813 */
[----:B-1----:R-:W-:Y:S01]  /*c990*/  UMOV UR8, UR14 ;  /* 0x0000000e00087c82 */ /* 0x002fe20008000000 */
[----:B------:R-:W-:-:S02]  /*c9a0*/  UMOV UR10, UR15 ;  /* 0x0000000f000a7c82 */ /* 0x000fc40008000000 */
[----:B------:R1:W-:Y:S01]  /*c9b0*/  UTMALDG.4D.MULTICAST [UR8], [UR4], UR19, desc[UR6] ;  /* 0x00000608040073b4 */ /* 0x0003e20008019813 */
[----:B------:R-:W2:Y:S02]  /*c9c0*/  SYNCS.PHASECHK.TRANS64.TRYWAIT P1, [R2+URZ+0x38860], R3 ;  /* 0x03886003020075a7 */ /* 0x000ea4000802017f */
[----:B-12---:R-:W-:Y:S05]  /*c9d0*/  @!P1 BRA `(.L_x_182) ;  /* 0x0000002000789947 */ /* 0x006fea0003800000 */
.L_x_233:
[----:B------:R-:W2:Y:S02]  /*c9e0*/  S2R R10, SR_TID.X ;  /* 0x00000000000a7919 */ /* 0x000ea40000002100 */
[----:B--2---:R-:W-:-:S13]  /*c9f0*/  LOP3.LUT P1, RZ, R10, 0x7f, RZ, 0xc0, !PT ;  /* 0x0000007f0aff7812 */ /* 0x004fda000782c0ff */
[----:B-1----:R-:W-:-:S04]  /*ca00*/  @!P1 IMAD.MOV.U32 R3, RZ, RZ, 0xa000 ;  /* 0x0000a000ff039424 */ /* 0x002fc800078e00ff */
[----:B------:R1:W-:Y:S01]  /*ca10*/  @!P1 SYNCS.ARRIVE.TRANS64 RZ, [R2+URZ+0x38850], R3 ;  /* 0x0388500302ff99a7 */ /* 0x0003e2000800003f */
[----:B------:R-:W-:Y:S05]  /*ca20*/  @P2 BRA `(.L_x_183) ;  /* 0x0000000000042947 */ /* 0x000fea0003800000 */
[----:B------:R-:W-:Y:S01]  /*ca30*/  BPT.TRAP 0x1 ;  /* 0x000000040000795c */ /* 0x000fe20000300000 */
.L_x_183:
[----:B-1----:R-:W2:Y:S02]  /*ca40*/  LDL R3, [R1+0x4] ;  /* 0x0000040001037983 */ /* 0x002ea40000100800 */
[----:B--2---:R-:W-:-:S13]  /*ca50*/  ISETP.NE.AND P1, PT, R3, RZ, PT ;  /* 0x000000ff0300720c */ /* 0x004fda0003f25270 */
[----:B------:R-:W-:Y:S05]  /*ca60*/  @P1 BRA `(.L_x_184) ;  /* 0x0000000000041947 */ /* 0x000fea0003800000 */
[----:B------:R-:W-:Y:S01]  /*ca70*/  BPT.TRAP 0x1 ;  /* 0x000000040000795c */ /* 0x000fe20000300000 */
.L_x_184:
[----:B------:R-:W2:Y:S01]  /*ca80*/  LDL.LU R3, [R1] ;  /* 0x0000000001037983 */ /* 0x000ea20000300800 */
[----:B------:R-:W-:Y:S01]  /*ca90*/  MOV R10, 0x400 ;  /* 0x00000400000a7802 */ /* 0x000fe20000000f00 */
[----:B------:R-:W-:Y:S01]  /*caa0*/  UIADD3 UR4, UP0, UR36, 0x470, URZ ;  /* 0x0000047024047890 */ /* 0x000fe2000ff1e03f */
[----:B------:R-:W-:Y:S01]  /*cab0*/  R2UR UR5, R20 ;  /* 0x00000000140572ca */ /* 0x000fe200000e0000 */
[----:B------:R-:W1:Y:S01]  /*cac0*/  S2R R11, SR_CgaCtaId ;  /* 0x00000000000b7919 */ /* 0x000e620000008800 */
[----:B------:R-:W-:Y:S01]  /*cad0*/  R2UR UR9, R2 ;  /* 0x00000000020972ca */ /* 0x000fe200000e0000 */
[----:B------:R-:W-:Y:S01]  /*cae0*/  UMOV UR10, URZ ;  /* 0x0000003f000a7c82 */ /* 0x000fe20008000000 */
[----:B------:R-:W-:Y:S01]  /*caf0*/  R2UR UR13, R4 ;  /* 0x00000000040d72ca */ /* 0x000fe200000e0000 */
[----:B------:R-:W-:Y:S01]  /*cb00*/  UMOV UR18, 0x30000 ;  /* 0x0003000000127882 */ /* 0x000fe20000000000 */
[----:B------:R-:W-:Y:S01]  /*cb10*/  R2UR UR12, R0 ;  /* 0x00000000000c72ca */ /* 0x000fe200000e0000 */
[----:B------:R-:W-:Y:S01]  /*cb20*/  UMOV UR6, 0x0 ;  /* 0x0000000000067882 */ /* 0x000fe20000000000 */
[----:B------:R-:W-:Y:S01]  /*cb30*/  UMOV UR7, 0x14f00000 ;  /* 0x14f0000000077882 */ /* 0x000fe20000000000 */
[----:B------:R-:W-:Y:S01]  /*cb40*/  UMOV UR17, 0x40 ;  /* 0x0000004000117882 */ /* 0x000fe20000000000 */
[----:B------:R3:W-:Y:S01]  /*cb50*/  STL [R1], R6 ;  /* 0x0000000601007387 */ /* 0x0007e20000100800 */
[----:B------:R-:W-:-:S04]  /*cb60*/  IMAD.MOV.U32 R4, RZ, RZ, R7 ;  /* 0x000000ffff047224 */ /* 0x000fc800078e0007 */
[----:B------:R-:W-:Y:S01]  /*cb70*/  UIADD3 UR9, UR9, 0x38850, URZ ;  /* 0x0003885009097890 */ /* 0x000fe2000fffe03f */
[----:B-1----:R-:W-:Y:S02]  /*cb80*/  LEA R10, R11, R10, 0x18 ;  /* 0x0000000a0b0a7211 */ /* 0x002fe400078ec0ff */
[----:B--2---:R-:W-:Y:S01]  /*cb90*/  R2UR UR11, R3 ;  /* 0x00000000030b72ca */ /* 0x004fe200000e0000 */
[----:B------:R-:W-:-:S05]  /*cba0*/  IMAD R3, R16, 0x5000, R21 ;  /* 0x0000500010037824 */ /* 0x000fca00078e0215 */
[----:B------:R-:W-:-:S04]  /*cbb0*/  LEA R3, R3, R10, 0x1 ;  /* 0x0000000a03037211 */ /* 0x000fc800078e08ff */
[----:B------:R-:W-:-:S03]  /*cbc0*/  R2UR UR16, R3 ;  /* 0x00000000031072ca */ /* 0x000fc600000e0000 */
[----:B------:R-:W-:Y:S02]  /*cbd0*/  UIMAD UR11, UR11, 0x50, UR5 ;  /* 0x000000500b0b78a4 */ /* 0x000fe4000f8e0205 */
[----:B------:R-:W-:-:S08]  /*cbe0*/  UIADD3.X UR5, URZ, UR37, URZ, UP0, !UPT ;  /* 0x000000253f057290 */ /* 0x000fd000087fe43f */
        /* <DEDUP_REMOVED lines=10> */
[----:B------:R-:W-:Y:S01]  /*cc90*/  UMOV UR10, UR14 ;  /* 0x0000000e000a7c82 */ /* 0x000fe20008000000 */
[----:B------:R-:W-:Y:S01]  /*cca0*/  UMOV UR14, 0xc0 ;  /* 0x000000c0000e7882 */ /* 0x000fe20000000000 */
[----:B------:R1:W-:Y:S02]  /*ccb0*/  UTMALDG.4D.MULTICAST [UR8], [UR4], UR18, desc[UR6] ;  /* 0x00000608040073b4 */ /* 0x0003e40008019812 */
[----:B-1----:R-:W-:Y:S01]  /*ccc0*/  UMOV UR8, UR16 ;  /* 0x0000001000087c82 */ /* 0x002fe20008000000 */
[----:B------:R-:W-:-:S02]  /*ccd0*/  UMOV UR10, UR14 ;  /* 0x0000000e000a7c82 */ /* 0x000fc40008000000 */
[----:B------:R3:W-:Y:S02]  /*cce0*/  UTMALDG.4D.MULTICAST [UR8], [UR4], UR18, desc[UR6] ;  /* 0x00000608040073b4 */ /* 0x0007e40008019812 */
[----:B---3--:R-:W-:Y:S01]  /*ccf0*/  NOP ;  /* 0x0000000000007918 */ /* 0x008fe20000000000 */
.L_x_177:
[----:B------:R-:W-:Y:S05]  /*cd00*/  BSYNC B0 ;  /* 0x0000000000007941 */ /* 0x000fea0003800000 */
.L_x_176:
[----:B------:R-:W2:Y:S01]  /*cd10*/  LDL.LU R2, [R1+0x10] ;  /* 0x0000100001027983 */ /* 0x000ea20000300800 */
[----:B------:R-:W-:Y:S02]  /*cd20*/  IMAD.MOV.U32 R16, RZ, RZ, R9 ;  /* 0x000000ffff107224 */ /* 0x000fe400078e0009 */
[----:B------:R-:W-:Y:S02]  /*cd30*/  IMAD.MOV.U32 R19, RZ, RZ, R13 ;  /* 0x000000ffff137224 */ /* 0x000fe400078e000d */
[----:B--2---:R-:W-:-:S07]  /*cd40*/  VIADD R6, R2, 0xfffffffd ;  /* 0xfffffffd02067836 */ /* 0x004fce0000000000 */
.L_x_175:
[----:B------:R-:W-:Y:S01]  /*cd50*/  IMAD.MOV R3, RZ, RZ, -R14 ;  /* 0x000000ffff037224 */ /* 0x000fe200078e0a0e */
[----:B------:R-:W-:Y:S04]  /*cd60*/  BSSY B0, `(.L_x_174) ;  /* 0x000011d000007945 */ /* 0x000fe80003800000 */
[----:B------:R-:W-:-:S13]  /*cd70*/  ISETP.NE.AND P1, PT, R8, R3, PT ;  /* 0x000000030800720c */ /* 0x000fda0003f25270 */
[----:B------:R-:W-:Y:S05]  /*cd80*/  @!P1 BRA `(.L_x_185) ;  /* 0x0000001000689947 */ /* 0x000fea0003800000 */
[----:B------:R-:W-:-:S07]  /*cd90*/  IMAD.MOV.U32 R8, RZ, RZ, R4 ;  /* 0x000000ffff087224 */ /* 0x000fce00078e0004 */
.L_x_204:
        /* <DEDUP_REMOVED lines=16> */
[----:B-1----:R-:W-:Y:S01]  /*cea0*/  @P1 IMAD.HI.U32 R8, R6, R2, RZ ;  /* 0x0000000206081227 */ /* 0x002fe200078e00ff */
[----:B------:R-:W-:-:S04]  /*ceb0*/  MOV R2, R6 ;  /* 0x0000000600027202 */ /* 0x000fc80000000f00 */
[----:B------:R-:W-:Y:S02]  /*cec0*/  @P1 SHF.R.U32.HI R2, RZ, R3, R8 ;  /* 0x00000003ff021219 */ /* 0x000fe40000011608 */
[----:B------:R-:W1:Y:S03]  /*ced0*/  LDC.64 R8, c[0x0][0x3f8] ;  /* 0x0000fe00ff087b82 */ /* 0x000e660000000a00 */
[----:B------:R-:W-:-:S04]  /*cee0*/  IMAD.MOV R3, RZ, RZ, -R2 ;  /* 0x000000ffff037224 */ /* 0x000fc800078e0a02 */
[----:B------:R-:W-:Y:S01]  /*cef0*/  IMAD R11, R11, R3, R6 ;  /* 0x000000030b0b7224 */ /* 0x000fe200078e0206 */
[----:B------:R-:W-:-:S03]  /*cf00*/  SHF.R.S32.HI R3, RZ, 0x1f, R2 ;  /* 0x0000001fff037819 */ /* 0x000fc60000011402 */
[----:B------:R-:W-:-:S04]  /*cf10*/  IMAD.WIDE.U32 R2, R5, UR4, R2 ;  /* 0x0000000405027c25 */ /* 0x000fc8000f8e0002 */
[----:B------:R-:W-:Y:S01]  /*cf20*/  IMAD.IADD R13, R13, 0x1, R3 ;  /* 0x000000010d0d7824 */ /* 0x000fe200078e0203 */
[----:B-1----:R-:W-:-:S04]  /*cf30*/  LEA R8, P1, R2, R8, 0x2 ;  /* 0x0000000802087211 */ /* 0x002fc800078210ff */
[----:B------:R-:W-:-:S05]  /*cf40*/  LEA.HI.X R9, R2, R9, R13, 0x2, P1 ;  /* 0x0000000902097211 */ /* 0x000fca00008f140d */
[----:B------:R1:W5:Y:S04]  /*cf50*/  LDG.E R8, desc[UR6][R8.64] ;  /* 0x0000000608087981 */ /* 0x000368000c1e1900 */
.L_x_188:
[----:B------:R-:W2:Y:S01]  /*cf60*/  S2R R3, SR_CgaCtaId ;  /* 0x0000000000037919 */ /* 0x000ea20000008800 */
[----:B------:R-:W-:-:S04]  /*cf70*/  MOV R2, 0x400 ;  /* 0x0000040000027802 */ /* 0x000fc80000000f00 */
[----:B--2---:R-:W-:Y:S02]  /*cf80*/  LEA R2, R3, R2, 0x18 ;  /* 0x0000000203027211 */ /* 0x004fe400078ec0ff */
[----:B------:R-:W-:-:S03]  /*cf90*/  SHF.L.U32 R3, R10, 0x1f, RZ ;  /* 0x0000001f0a037819 */ /* 0x000fc600000006ff */
[----:B------:R-:W-:-:S04]  /*cfa0*/  IMAD R2, R7, 0x8, R2 ;  /* 0x0000000807027824 */ /* 0x000fc800078e0202 */
[----:B------:R-:W2:Y:S02]  /*cfb0*/  SYNCS.PHASECHK.TRANS64.TRYWAIT P1, [R2+URZ+0x38840], R3 ;  /* 0x03884003020075a7 */ /* 0x000ea4000802017f */
[----:B--2---:R-:W-:Y:S05]  /*cfc0*/  @!P1 BRA `(.L_x_189) ;  /* 0x0000001c00109947 */ /* 0x004fea0003800000 */
.L_x_234:
[----:B-1----:R-:W1:Y:S01]  /*cfd0*/  S2R R9, SR_TID.X ;  /* 0x0000000000097919 */ /* 0x002e620000002100 */
[----:B------:R-:W-:Y:S01]  /*cfe0*/  UPRMT UR4, UR38, 0x9910, URZ ;  /* 0x0000991026047896 */ /* 0x000fe2000800003f */
[----:B-1----:R-:W-:-:S13]  /*cff0*/  LOP3.LUT P1, RZ, R9, 0x7f, RZ, 0xc0, !PT ;  /* 0x0000007f09ff7812 */ /* 0x002fda000782c0ff */
[----:B--2---:R-:W-:-:S04]  /*d000*/  @!P1 IMAD.MOV.U32 R3, RZ, RZ, 0xa000 ;  /* 0x0000a000ff039424 */ /* 0x004fc800078e00ff */
[----:B------:R1:W-:Y:S02]  /*d010*/  @!P1 SYNCS.ARRIVE.TRANS64 RZ, [R2+URZ+0x38830], R3 ;  /* 0x0388300302ff99a7 */ /* 0x0003e4000800003f */
[----:B-1----:R-:W-:-:S05]  /*d020*/  IMAD.U32 R3, RZ, RZ, UR4 ;  /* 0x00000004ff037e24 */ /* 0x002fca000f8e00ff */
[----:B------:R-:W-:-:S13]  /*d030*/  ISETP.NE.AND P2, PT, R3, 0x2, PT ;  /* 0x000000020300780c */ /* 0x000fda0003f45270 */
[----:B------:R-:W-:Y:S05]  /*d040*/  @P2 BRA `(.L_x_190) ;  /* 0x0000000000042947 */ /* 0x000fea0003800000 */
[----:B------:R-:W-:Y:S01]  /*d050*/  BPT.TRAP 0x1 ;  /* 0x000000040000795c */ /* 0x000fe20000300000 */
.L_x_190:
[----:B------:R-:W2:Y:S02]  /*d060*/  LDL R3, [R1+0x4] ;  /* 0x0000040001037983 */ /* 0x000ea40000100800 */
[----:B--2---:R-:W-:-:S13]  /*d070*/  ISETP.NE.AND P1, PT, R3, RZ, PT ;  /* 0x000000ff0300720c */ /* 0x004fda0003f25270 */
[----:B------:R-:W-:Y:S05]  /*d080*/  @P1 BRA `(.L_x_191) ;  /* 0x0000000000041947 */ /* 0x000fea0003800000 */
[----:B------:R-:W-:Y:S01]  /*d090*/  BPT.TRAP 0x1 ;  /* 0x000000040000795c */ /* 0x000fe20000300000 */
.L_x_191:
        /* <DEDUP_REMOVED lines=40> */
.L_x_235:
[----:B------:R-:W2:Y:S02]  /*d320*/  S2R R3, SR_TID.X ;  /* 0x0000000000037919 */ /* 0x000ea40000002100 */
[----:B--2---:R-:W-:-:S13]  /*d330*/  LOP3.LUT P1, RZ, R3, 0x7f, RZ, 0xc0, !PT ;  /* 0x0000007f03ff7812 */ /* 0x004fda000782c0ff */
[----:B------:R-:W-:-:S04]  /*d340*/  @!P1 IMAD.MOV.U32 R3, RZ, RZ, 0xa000 ;  /* 0x0000a000ff039424 */ /* 0x000fc800078e00ff */
[----:B------:R2:W-:Y:S01]  /*d350*/  @!P1 SYNCS.ARRIVE.TRANS64 RZ, [R2+URZ+0x38850], R3 ;  /* 0x0388500302ff99a7 */ /* 0x0005e2000800003f */
[----:B------:R-:W-:Y:S05]  /*d360*/  @P2 BRA `(.L_x_193) ;  /* 0x0000000000042947 */ /* 0x000fea0003800000 */
[----:B------:R-:W-:Y:S01]  /*d370*/  BPT.TRAP 0x1 ;  /* 0x000000040000795c */ /* 0x000fe20000300000 */
.L_x_193:
[----:B--2---:R-:W2:Y:S02]  /*d380*/  LDL R3, [R1+0x4] ;  /* 0x0000040001037983 */ /* 0x004ea40000100800 */
[----:B--2---:R-:W-:-:S13]  /*d390*/  ISETP.NE.AND P1, PT, R3, RZ, PT ;  /* 0x000000ff0300720c */ /* 0x004fda0003f25270 */
[----:B------:R-:W-:Y:S05]  /*d3a0*/  @P1 BRA `(.L_x_194) ;  /* 0x0000000000041947 */ /* 0x000fea0003800000 */
[----:B------:R-:W-:Y:S01]  /*d3b0*/  BPT.TRAP 0x1 ;  /* 0x000000040000795c */ /* 0x000fe20000300000 */
.L_x_194:
[----:B------:R-:W2:Y:S01]  /*d3c0*/  LDL.LU R13, [R1] ;  /* 0x00000000010d7983 */ /* 0x000ea20000300800 */
[----:B------:R-:W-:Y:S01]  /*d3d0*/  MOV R3, 0x400 ;  /* 0x0000040000037802 */ /* 0x000fe20000000f00 */
[----:B------:R-:W-:Y:S01]  /*d3e0*/  IMAD R16, R16, 0x5000, R21 ;  /* 0x0000500010107824 */ /* 0x000fe200078e0215 */
[----:B------:R-:W-:Y:S01]  /*d3f0*/  R2UR UR5, R20 ;  /* 0x00000000140572ca */ /* 0x000fe200000e0000 */
[----:B------:R-:W3:Y:S01]  /*d400*/  S2R R9, SR_CgaCtaId ;  /* 0x0000000000097919 */ /* 0x000ee20000008800 */
[----:B------:R-:W-:Y:S01]  /*d410*/  R2UR UR9, R2 ;  /* 0x00000000020972ca */ /* 0x000fe200000e0000 */
[----:B------:R-:W-:Y:S01]  /*d420*/  UIADD3 UR4, UP0, UR36, 0x470, URZ ;  /* 0x0000047024047890 */ /* 0x000fe2000ff1e03f */
[----:B------:R-:W-:Y:S01]  /*d430*/  R2UR UR13, R4 ;  /* 0x00000000040d72ca */ /* 0x000fe200000e0000 */
[----:B------:R-:W-:Y:S01]  /*d440*/  UMOV UR10, URZ ;  /* 0x0000003f000a7c82 */ /* 0x000fe20008000000 */
[----:B------:R-:W-:Y:S01]  /*d450*/  R2UR UR12, R0 ;  /* 0x00000000000c72ca */ /* 0x000fe200000e0000 */
[----:B------:R-:W-:Y:S01]  /*d460*/  UMOV UR18, 0x30000 ;  /* 0x0003000000127882 */ /* 0x000fe20000000000 */
[----:B------:R-:W-:Y:S01]  /*d470*/  UMOV UR6, 0x0 ;  /* 0x0000000000067882 */ /* 0x000fe20000000000 */
[----:B------:R-:W-:Y:S01]  /*d480*/  UMOV UR7, 0x14f00000 ;  /* 0x14f0000000077882 */ /* 0x000fe20000000000 */
[----:B------:R-:W-:Y:S01]  /*d490*/  UMOV UR17, 0x40 ;  /* 0x0000004000117882 */ /* 0x000fe20000000000 */
[----:B------:R4:W-:Y:S01]  /*d4a0*/  STL [R1], R11 ;  /* 0x0000000b01007387 */ /* 0x0009e20000100800 */
[----:B------:R-:W-:-:S03]  /*d4b0*/  IMAD.MOV.U32 R4, RZ, RZ, R8 ;  /* 0x000000ffff047224 */ /* 0x000fc600078e0008 */
[----:B------:R-:W-:Y:S01]  /*d4c0*/  UIADD3 UR9, UR9, 0x38850, URZ ;  /* 0x0003885009097890 */ /* 0x000fe2000fffe03f */
[----:B---3--:R-:W-:-:S04]  /*d4d0*/  LEA R3, R9, R3, 0x18 ;  /* 0x0000000309037211 */ /* 0x008fc800078ec0ff */
[----:B------:R-:W-:-:S04]  /*d4e0*/  LEA R16, R16, R3, 0x1 ;  /* 0x0000000310107211 */ /* 0x000fc800078e08ff */
[----:B------:R-:W-:-:S13]  /*d4f0*/  R2UR UR14, R16 ;  /* 0x00000000100e72ca */ /* 0x000fda00000e0000 */
[----:B------:R-:W-:Y:S02]  /*d500*/  UIADD3 UR8, UR14, 0x400, URZ ;  /* 0x000004000e087890 */ /* 0x000fe4000fffe03f */
[----:B------:R-:W-:Y:S02]  /*d510*/  UIADD3 UR15, UR14, 0x2c00, URZ ;  /* 0x00002c000e0f7890 */ /* 0x000fe4000fffe03f */
[----:B------:R-:W-:Y:S02]  /*d520*/  UIADD3 UR16, UR14, 0x5400, URZ ;  /* 0x000054000e107890 */ /* 0x000fe4000fffe03f */
[----:B------:R-:W-:Y:S01]  /*d530*/  UIADD3 UR14, UR14, 0x7c00, URZ ;  /* 0x00007c000e0e7890 */ /* 0x000fe2000fffe03f */
[----:B--2---:R-:W-:-:S13]  /*d540*/  R2UR UR11, R13 ;  /* 0x000000000d0b72ca */ /* 0x004fda00000e0000 */
[----:B------:R-:W-:Y:S02]  /*d550*/  UIMAD UR11, UR11, 0x50, UR5 ;  /* 0x000000500b0b78a4 */ /* 0x000fe4000f8e0205 */
[----:B------:R-:W-:-:S09]  /*d560*/  UIADD3.X UR5, URZ, UR37, URZ, UP0, !UPT ;  /* 0x000000253f057290 */ /* 0x000fd200087fe43f */
[----:B------:R2:W-:Y:S02]  /*d570*/  UTMALDG.4D.MULTICAST [UR8], [UR4], UR18, desc[UR6] ;  /* 0x00000608040073b4 */ /* 0x0005e40008019812 */
[----:B--2---:R-:W-:Y:S01]  /*d580*/  UMOV UR8, UR15 ;  /* 0x0000000f00087c82 */ /* 0x004fe20008000000 */
[----:B------:R-:W-:Y:S01]  /*d590*/  UMOV UR10, UR17 ;  /* 0x00000011000a7c82 */ /* 0x000fe20008000000 */
[----:B------:R-:W-:Y:S01]  /*d5a0*/  UMOV UR15, 0x80 ;  /* 0x00000080000f7882 */ /* 0x000fe20000000000 */
[----:B------:R2:W-:Y:S02]  /*d5b0*/  UTMALDG.4D.MULTICAST [UR8], [UR4], UR18, desc[UR6] ;  /* 0x00000608040073b4 */ /* 0x0005e40008019812 */
[----:B--2---:R-:W-:Y:S01]  /*d5c0*/  UMOV UR8, UR16 ;  /* 0x0000001000087c82 */ /* 0x004fe20008000000 */
[----:B------:R-:W-:Y:S01]  /*d5d0*/  UMOV UR10, UR15 ;  /* 0x0000000f000a7c82 */ /* 0x000fe20008000000 */
[----:B------:R-:W-:Y:S01]  /*d5e0*/  UMOV UR15, 0xc0 ;  /* 0x000000c0000f7882 */ /* 0x000fe20000000000 */
[----:B------:R2:W-:Y:S02]  /*d5f0*/  UTMALDG.4D.MULTICAST [UR8], [UR4], UR18, desc[UR6] ;  /* 0x00000608040073b4 */ /* 0x0005e40008019812 */
[----:B--2---:R-:W-:Y:S01]  /*d600*/  UMOV UR8, UR14 ;  /* 0x0000000e00087c82 */ /* 0x004fe20008000000 */
[----:B------:R-:W-:-:S02]  /*d610*/  UMOV UR10, UR15 ;  /* 0x0000000f000a7c82 */ /* 0x000fc40008000000 */
[----:B------:R4:W-:Y:S02]  /*d620*/  UTMALDG.4D.MULTICAST [UR8], [UR4], UR18, desc[UR6] ;  /* 0x00000608040073b4 */ /* 0x0009e40008019812 */
[----:B----4-:R-:W-:Y:S01]  /*d630*/  NOP ;  /* 0x0000000000007918 */ /* 0x010fe20000000000 */
.L_x_187:
[----:B------:R-:W-:Y:S05]  /*d640*/  BSYNC B1 ;  /* 0x0000000000017941 */ /* 0x000fea0003800000 */
.L_x_186:
[----:B------:R-:W-:Y:S01]  /*d650*/  VIADD R16, R7, 0x1 ;  /* 0x0000000107107836 */ /* 0x000fe20000000000 */
[----:B------:R-:W-:Y:S04]  /*d660*/  BSSY B1, `(.L_x_195) ;  /* 0x0000089000017945 */ /* 0x000fe80003800000 */
[----:B------:R-:W-:-:S04]  /*d670*/  ISETP.NE.AND P1, PT, R16, 0x2, PT ;  /* 0x000000021000780c */ /* 0x000fc80003f25270 */
[----:B-1----:R-:W-:Y:S02]  /*d680*/  SEL R19, RZ, 0x1, P1 ;  /* 0x00000001ff137807 */ /* 0x002fe40000800000 */
[----:B------:R-:W-:Y:S02]  /*d690*/  SEL R16, R16, RZ, P1 ;  /* 0x000000ff10107207 */ /* 0x000fe40000800000 */
[----:B------:R-:W-:Y:S01]  /*d6a0*/  LOP3.LUT R19, R10, R19, RZ, 0x3c, !PT ;  /* 0x000000130a137212 */ /* 0x000fe200078e3cff */
[----:B------:R-:W-:Y:S06]  /*d6b0*/  @!P6 BRA `(.L_x_196) ;  /* 0x00000008000ce947 */ /* 0x000fec0003800000 */
[----:B------:R-:W-:Y:S01]  /*d6c0*/  VIADD R11, R6, 0xffffffff ;  /* 0xffffffff060b7836 */ /* 0x000fe20000000000 */
        /* <DEDUP_REMOVED lines=15> */
[----:B------:R-:W-:-:S04]  /*d7c0*/  IMAD.WIDE.U32 R2, R5, UR4, R2 ;  /* 0x0000000405027c25 */ /* 0x000fc8000f8e0002 */
[----:B------:R-:W-:Y:S01]  /*d7d0*/  IMAD.IADD R13, R13, 0x1, R3 ;  /* 0x000000010d0d7824 */ /* 0x000fe200078e0203 */
[----:B-1----:R-:W-:-:S04]  /*d7e0*/  LEA R8, P1, R2, R8, 0x2 ;  /* 0x0000000802087211 */ /* 0x002fc800078210ff */
[----:B------:R-:W-:-:S05]  /*d7f0*/  LEA.HI.X R9, R2, R9, R13, 0x2, P1 ;  /* 0x0000000902097211 */ /* 0x000fca00008f140d */
[----:B------:R1:W5:Y:S04]  /*d800*/  LDG.E R8, desc[UR6][R8.64] ;  /* 0x0000000608087981 */ /* 0x000368000c1e1900 */
.L_x_197:
[----:B------:R-:W2:Y:S01]  /*d810*/  S2R R3, SR_CgaCtaId ;  /* 0x0000000000037919 */ /* 0x000ea20000008800 */
[----:B------:R-:W-:-:S04]  /*d820*/  MOV R2, 0x400 ;  /* 0x0000040000027802 */ /* 0x000fc80000000f00 */
[----:B--2---:R-:W-:Y:S02]  /*d830*/  LEA R2, R3, R2, 0x18 ;  /* 0x0000000203027211 */ /* 0x004fe400078ec0ff */
[----:B------:R-:W-:-:S03]  /*d840*/  SHF.L.U32 R3, R19, 0x1f, RZ ;  /* 0x0000001f13037819 */ /* 0x000fc600000006ff */
[----:B------:R-:W-:-:S04]  /*d850*/  IMAD R2, R16, 0x8, R2 ;  /* 0x0000000810027824 */ /* 0x000fc800078e0202 */
[----:B------:R-:W2:Y:S02]  /*d860*/  SYNCS.PHASECHK.TRANS64.TRYWAIT P1, [R2+URZ+0x38840], R3 ;  /* 0x03884003020075a7 */ /* 0x000ea4000802017f */
[----:B--2---:R-:W-:Y:S05]  /*d870*/  @!P1 BRA `(.L_x_198) ;  /* 0x00000014000c9947 */ /* 0x004fea0003800000 */
.L_x_236:
[----:B-1----:R-:W1:Y:S01]  /*d880*/  S2R R9, SR_TID.X ;  /* 0x0000000000097919 */ /* 0x002e620000002100 */
[----:B------:R-:W-:Y:S01]  /*d890*/  UPRMT UR4, UR38, 0x9910, URZ ;  /* 0x0000991026047896 */ /* 0x000fe2000800003f */
[----:B-1----:R-:W-:-:S13]  /*d8a0*/  LOP3.LUT P1, RZ, R9, 0x7f, RZ, 0xc0, !PT ;  /* 0x0000007f09ff7812 */ /* 0x002fda000782c0ff */
[----:B--2---:R-:W-:-:S04]  /*d8b0*/  @!P1 IMAD.MOV.U32 R3, RZ, RZ, 0xa000 ;  /* 0x0000a000ff039424 */ /* 0x004fc800078e00ff */
[----:B------:R1:W-:Y:S02]  /*d8c0*/  @!P1 SYNCS.ARRIVE.TRANS64 RZ, [R2+URZ+0x38830], R3 ;  /* 0x0388300302ff99a7 */ /* 0x0003e4000800003f */
[----:B-1----:R-:W-:-:S04]  /*d8d0*/  MOV R3, UR4 ;  /* 0x0000000400037c02 */ /* 0x002fc80008000f00 */
[----:B------:R-:W-:-:S13]  /*d8e0*/  ISETP.NE.AND P2, PT, R3, 0x2, PT ;  /* 0x000000020300780c */ /* 0x000fda0003f45270 */
[----:B------:R-:W-:Y:S05]  /*d8f0*/  @P2 BRA `(.L_x_199) ;  /* 0x0000000000042947 */ /* 0x000fea0003800000 */
[----:B------:R-:W-:Y:S01]  /*d900*/  BPT.TRAP 0x1 ;  /* 0x000000040000795c */ /* 0x000fe20000300000 */
.L_x_199:
[----:B------:R-:W2:Y:S02]  /*d910*/  LDL R3, [R1+0x4] ;  /* 0x0000040001037983 */ /* 0x000ea40000100800 */
[----:B--2---:R-:W-:-:S13]  /*d920*/  ISETP.NE.AND P1, PT, R3, RZ, PT ;  /* 0x000000ff0300720c */ /* 0x004fda0003f25270 */
[----:B------:R-:W-:Y:S05]  /*d930*/  @P1 BRA `(.L_x_200) ;  /* 0x0000000000041947 */ /* 0x000fea0003800000 */
[----:B------:R-:W-:Y:S01]  /*d940*/  BPT.TRAP 0x1 ;  /* 0x000000040000795c */ /* 0x000fe20000300000 */
.L_x_200:
        /* <DEDUP_REMOVED lines=40> */
.L_x_237:
[----:B------:R-:W2:Y:S02]  /*dbd0*/  S2R R3, SR_TID.X ;  /* 0x0000000000037919 */ /* 0x000ea40000002100 */
[----:B--2---:R-:W-:-:S13]  /*dbe0*/  LOP3.LUT P1, RZ, R3, 0x7f, RZ, 0xc0, !PT ;  /* 0x0000007f03ff7812 */ /* 0x004fda000782c0ff */
[----:B------:R-:W-:-:S04]  /*dbf0*/  @!P1 IMAD.MOV.U32 R3, RZ, RZ, 0xa000 ;  /* 0x0000a000ff039424 */ /* 0x000fc800078e00ff */
[----:B------:R2:W-:Y:S01]  /*dc00*/  @!P1 SYNCS.ARRIVE.TRANS64 RZ, [R2+URZ+0x38850], R3 ;  /* 0x0388500302ff99a7 */ /* 0x0005e2000800003f */
[----:B------:R-:W-:Y:S05]  /*dc10*/  @P2 BRA `(.L_x_202) ;  /* 0x0000000000042947 */ /* 0x000fea0003800000 */
[----:B------:R-:W-:Y:S01]  /*dc20*/  BPT.TRAP 0x1 ;  /* 0x000000040000795c */ /* 0x000fe20000300000 */
.L_x_202:
[----:B--2---:R-:W2:Y:S02]  /*dc30*/  LDL R3, [R1+0x4] ;  /* 0x0000040001037983 */ /* 0x004ea40000100800 */
[----:B--2---:R-:W-:-:S13]  /*dc40*/  ISETP.NE.AND P1, PT, R3, RZ, PT ;  /* 0x000000ff0300720c */ /* 0x004fda0003f25270 */
[----:B------:R-:W-:Y:S05]  /*dc50*/  @P1 BRA `(.L_x_203) ;  /* 0x0000000000041947 */ /* 0x000fea0003800000 */
[----:B------:R-:W-:Y:S01]  /*dc60*/  BPT.TRAP 0x1 ;  /* 0x000000040000795c */ /* 0x000fe20000300000 */
.L_x_203:
[----:B-1----:R-:W2:Y:S01]  /*dc70*/  LDL.LU R10, [R1] ;  /* 0x00000000010a7983 */ /* 0x002ea20000300800 */
[----:B------:R-:W-:Y:S01]  /*dc80*/  MOV R3, 0x400 ;  /* 0x0000040000037802 */ /* 0x000fe20000000f00 */
[----:B------:R-:W-:Y:S01]  /*dc90*/  IMAD R7, R7, 0x5000, R21 ;  /* 0x0000500007077824 */ /* 0x000fe200078e0215 */
[----:B------:R-:W-:Y:S01]  /*dca0*/  R2UR UR5, R20 ;  /* 0x00000000140572ca */ /* 0x000fe200000e0000 */
[----:B------:R-:W1:Y:S01]  /*dcb0*/  S2R R9, SR_CgaCtaId ;  /* 0x0000000000097919 */ /* 0x000e620000008800 */
        /* <DEDUP_REMOVED lines=12> */
[----:B-1----:R-:W-:-:S05]  /*dd80*/  LEA R3, R9, R3, 0x18 ;  /* 0x0000000309037211 */ /* 0x002fca00078ec0ff */
[----:B------:R-:W-:-:S05]  /*dd90*/  IMAD R7, R7, 0x2, R3 ;  /* 0x0000000207077824 */ /* 0x000fca00078e0203 */
        /* <DEDUP_REMOVED lines=21> */
.L_x_196:
[----:B------:R-:W-:Y:S05]  /*def0*/  BSYNC B1 ;  /* 0x0000000000017941 */ /* 0x000fea0003800000 */
.L_x_195:
[C---:B------:R-:W-:Y:S01]  /*df00*/  ISETP.GT.AND P1, PT, R6.reuse, 0x1, PT ;  /* 0x000000010600780c */ /* 0x040fe20003f24270 */
[----:B------:R-:W-:-:S12]  /*df10*/  VIADD R6, R6, 0xfffffffe ;  /* 0xfffffffe06067836 */ /* 0x000fd80000000000 */
[----:B------:R-:W-:Y:S05]  /*df20*/  @P1 BRA `(.L_x_204) ;  /* 0xffffffec009c1947 */ /* 0x000fea000383ffff */
.L_x_185:
[----:B------:R-:W-:Y:S05]  /*df30*/  BSYNC B0 ;  /* 0x0000000000007941 */ /* 0x000fea0003800000 */
.L_x_174:
[----:B------:R-:W-:Y:S04]  /*df40*/  BSSY B0, `(.L_x_205) ;  /* 0x000003c000007945 */ /* 0x000fe80003800000 */
[----:B------:R-:W-:Y:S05]  /*df50*/  @!P6 BRA `(.L_x_206) ;  /* 0x0000000000e8e947 */ /* 0x000fea0003800000 */
[----:B------:R-:W3:Y:S01]  /*df60*/  S2R R3, SR_CgaCtaId ;  /* 0x0000000000037919 */ /* 0x000ee20000008800 */
[----:B------:R-:W-:-:S04]  /*df70*/  MOV R2, 0x400 ;  /* 0x0000040000027802 */ /* 0x000fc80000000f00 */
[----:B---3--:R-:W-:-:S05]  /*df80*/  LEA R2, R3, R2, 0x18 ;  /* 0x0000000203027211 */ /* 0x008fca00078ec0ff */
[----:B------:R-:W-:Y:S01]  /*df90*/  IMAD R3, R16, 0x8, R2 ;  /* 0x0000000810037824 */ /* 0x000fe200078e0202 */
[----:B------:R-:W-:-:S04]  /*dfa0*/  SHF.L.U32 R2, R19, 0x1f, RZ ;  /* 0x0000001f13027819 */ /* 0x000fc800000006ff */
[----:B------:R-:W3:Y:S02]  /*dfb0*/  SYNCS.PHASECHK.TRANS64.TRYWAIT P0, [R3+URZ+0x38860], R2 ;  /* 0x03886002030075a7 */ /* 0x000ee4000800017f */
[----:B---3--:R-:W-:Y:S05]  /*dfc0*/  @!P0 BRA `(.L_x_207) ;  /* 0x0000000c00608947 */ /* 0x008fea0003800000 */
.L_x_238:
        /* <DEDUP_REMOVED lines=9> */
.L_x_208:
[----:B------:R-:W3:Y:S02]  /*e060*/  LDL R2, [R1+0x4] ;  /* 0x0000040001027983 */ /* 0x000ee40000100800 */
[----:B---3--:R-:W-:-:S13]  /*e070*/  ISETP.NE.AND P0, PT, R2, RZ, PT ;  /* 0x000000ff0200720c */ /* 0x008fda0003f05270 */
[----:B------:R-:W-:Y:S05]  /*e080*/  @P0 BRA `(.L_x_209) ;  /* 0x0000000000040947 */ /* 0x000fea0003800000 */
[----:B------:R-:W-:Y:S01]  /*e090*/  BPT.TRAP 0x1 ;  /* 0x000000040000795c */ /* 0x000fe20000300000 */
.L_x_209:
[----:B------:R-:W3:Y:S01]  /*e0a0*/  LDL R2, [R1] ;  /* 0x0000000001027983 */ /* 0x000ee20000100800 */
[----:B------:R-:W-:Y:S01]  /*e0b0*/  MOV R5, 0x400 ;  /* 0x0000040000057802 */ /* 0x000fe20000000f00 */
[----:B-1----:R-:W1:Y:S01]  /*e0c0*/  S2R R6, SR_CgaCtaId ;  /* 0x0000000000067919 */ /* 0x002e620000008800 */
[----:B------:R-:W-:Y:S01]  /*e0d0*/  IMAD R21, R16, 0x5000, R21 ;  /* 0x0000500010157824 */ /* 0x000fe200078e0215 */
[----:B------:R-:W-:Y:S02]  /*e0e0*/  R2UR UR5, R20 ;  /* 0x00000000140572ca */ /* 0x000fe400000e0000 */
[----:B------:R-:W-:Y:S01]  /*e0f0*/  R2UR UR9, R3 ;  /* 0x00000000030972ca */ /* 0x000fe200000e0000 */
[----:B------:R-:W-:Y:S01]  /*e100*/  UIADD3 UR4, UP0, UR36, 0x470, URZ ;  /* 0x0000047024047890 */ /* 0x000fe2000ff1e03f */
[----:B------:R-:W-:Y:S02]  /*e110*/  R2UR UR12, R0 ;  /* 0x00000000000c72ca */ /* 0x000fe400000e0000 */
[----:B------:R-:W-:-:S02]  /*e120*/  R2UR UR13, R4 ;  /* 0x00000000040d72ca */ /* 0x000fc400000e0000 */
[----:B-1----:R-:W-:-:S04]  /*e130*/  LEA R5, R6, R5, 0x18 ;  /* 0x0000000506057211 */ /* 0x002fc800078ec0ff */
[----:B------:R-:W-:-:S04]  /*e140*/  LEA R21, R21, R5, 0x1 ;  /* 0x0000000515157211 */ /* 0x000fc800078e08ff */
        /* <DEDUP_REMOVED lines=10> */
[----:B------:R-:W-:Y:S01]  /*e1f0*/  UIADD3 UR14, UR14, 0x7c00, URZ ;  /* 0x00007c000e0e7890 */ /* 0x000fe2000fffe03f */
[----:B---3--:R-:W-:-:S13]  /*e200*/  R2UR UR11, R2 ;  /* 0x00000000020b72ca */ /* 0x008fda00000e0000 */
        /* <DEDUP_REMOVED lines=15> */
.L_x_206:
[----:B------:R-:W-:Y:S05]  /*e300*/  BSYNC B0 ;  /* 0x0000000000007941 */ /* 0x000fea0003800000 */
.L_x_205:
[----:B------:R-:W3:Y:S01]  /*e310*/  LDL.LU R0, [R1+0x14] ;  /* 0x0000140001007983 */ /* 0x000ee20000300800 */
[----:B------:R-:W-:-:S03]  /*e320*/  ULDC UR4, c[0x0][0xda4] ;  /* 0x0003690000047ab9 */ /* 0x000fc60000000800 */
[----:B------:R-:W4:Y:S01]  /*e330*/  LDL.LU R2, [R1+0x1c] ;  /* 0x00001c0001027983 */ /* 0x000f220000300800 */
[----:B------:R-:W-:-:S05]  /*e340*/  VIADD R16, R16, 0x1 ;  /* 0x0000000110107836 */ /* 0x000fca0000000000 */
[----:B------:R-:W-:-:S04]  /*e350*/  ISETP.NE.AND P0, PT, R16, 0x2, PT ;  /* 0x000000021000780c */ /* 0x000fc80003f05270 */
[----:B------:R-:W-:Y:S01]  /*e360*/  SEL R16, R16, RZ, P0 ;  /* 0x000000ff10107207 */ /* 0x000fe20000000000 */
[----:B---3--:R-:W-:Y:S02]  /*e370*/  VIADD R0, R0, UR39 ;  /* 0x0000002700007c36 */ /* 0x008fe40008000000 */
[----:B----4-:R-:W-:-:S03]  /*e380*/  VIADD R2, R2, 0x1 ;  /* 0x0000000102027836 */ /* 0x010fc60000000000 */
[----:B------:R3:W-:Y:S01]  /*e390*/  STL [R1+0x14], R0 ;  /* 0x0000140001007387 */ /* 0x0007e20000100800 */
[----:B------:R-:W-:-:S03]  /*e3a0*/  ISETP.GE.AND P1, PT, R0, UR4, PT ;  /* 0x0000000400007c0c */ /* 0x000fc6000bf26270 */
[----:B------:R4:W-:Y:S01]  /*e3b0*/  STL [R1+0x1c], R2 ;  /* 0x00001c0201007387 */ /* 0x0009e20000100800 */
[----:B---3--:R-:W-:-:S04]  /*e3c0*/  SEL R0, RZ, 0x1, P0 ;  /* 0x00000001ff007807 */ /* 0x008fc80000000000 */
[----:B------:R-:W-:-:S05]  /*e3d0*/  LOP3.LUT R19, R19, R0, RZ, 0x3c, !PT ;  /* 0x0000000013137212 */ /* 0x000fca00078e3cff */
[----:B----4-:R-:W-:Y:S05]  /*e3e0*/  @!P1 BRA `(.L_x_210) ;  /* 0xffffffc800fc9947 */ /* 0x010fea000383ffff */
[----:B------:R-:W-:-:S07]  /*e3f0*/  LOP3.LUT R2, R2, 0x1, RZ, 0xc, !PT ;  /* 0x0000000102027812 */ /* 0x000fce00078e0cff */
.L_x_157:
[----:B------:R-:W3:Y:S01]  /*e400*/  S2R R3, SR_CgaCtaId ;  /* 0x0000000000037919 */ /* 0x000ee20000008800 */
[----:B------:R-:W-:Y:S01]  /*e410*/  MOV R0, 0x400 ;  /* 0x0000040000007802 */ /* 0x000fe20000000f00 */
[----:B------:R-:W-:Y:S03]  /*e420*/  BSSY B0, `(.L_x_211) ;  /* 0x0000005000007945 */ /* 0x000fe60003800000 */
[----:B---3--:R-:W-:Y:S02]  /*e430*/  LEA R0, R3, R0, 0x18 ;  /* 0x0000000003007211 */ /* 0x008fe400078ec0ff */
[----:B------:R-:W-:-:S04]  /*e440*/  SHF.L.U32 R3, R2, 0x1f, RZ ;  /* 0x0000001f02037819 */ /* 0x000fc800000006ff */
[----:B------:R-:W3:Y:S02]  /*e450*/  SYNCS.PHASECHK.TRANS64.TRYWAIT P0, [R0+URZ+0x38820], R3 ;  /* 0x03882003000075a7 */ /* 0x000ee4000800017f */
[----:B---3--:R-:W-:Y:S05]  /*e460*/  @!P0 BRA `(.L_x_212) ;  /* 0x00000008004c8947 */ /* 0x008fea0003800000 */
.L_x_239:
[----:B------:R-:W-:Y:S05]  /*e470*/  BSYNC B0 ;  /* 0x0000000000007941 */ /* 0x000fea0003800000 */
.L_x_211:
[----:B------:R-:W-:-:S03]  /*e480*/  UMOV UR4, 0xffffffff ;  /* 0xffffffff00047882 */ /* 0x000fc60000000000 */
[----:B------:R-:W-:Y:S05]  /*e490*/  BRA.DIV UR4, `(.L_x_213) ;  /* 0x0000000a04547947 */ /* 0x000fea000b800000 */
[----:B------:R-:W4:Y:S02]  /*e4a0*/  S2R R2, SR_TID.X ;  /* 0x0000000000027919 */ /* 0x000f240000002100 */
[----:B----4-:R-:W-:-:S04]  /*e4b0*/  SHF.R.U32.HI R2, RZ, 0x5, R2 ;  /* 0x00000005ff027819 */ /* 0x010fc80000011602 */
[----:B------:R-:W-:-:S05]  /*e4c0*/  LOP3.LUT R2, R2, 0x3, RZ, 0xc0, !PT ;  /* 0x0000000302027812 */ /* 0x000fca00078ec0ff */
[----:B--2---:R2:W4:Y:S02]  /*e4d0*/  SHFL.IDX PT, R14, R2, RZ, 0x1f ;  /* 0x00001fff020e7589 */ /* 0x00452400000e0000 */
.L_x_242:
[----:B----4-:R-:W-:Y:S01]  /*e4e0*/  ISETP.NE.AND P0, PT, R14, RZ, PT ;  /* 0x000000ff0e00720c */ /* 0x010fe20003f05270 */
[----:B------:R-:W-:-:S12]  /*e4f0*/  BSSY B0, `(.L_x_214) ;  /* 0x0000026000007945 */ /* 0x000fd80003800000 */
[----:B------:R-:W-:Y:S05]  /*e500*/  @P0 BRA `(.L_x_215) ;  /* 0x0000000000900947 */ /* 0x000fea0003800000 */
[----:B------:R-:W-:-:S03]  /*e510*/  UMOV UR4, 0xffffffff ;  /* 0xffffffff00047882 */ /* 0x000fc60000000000 */
[----:B------:R-:W-:Y:S05]  /*e520*/  BRA.DIV UR4, `(.L_x_216) ;  /* 0x0000000a04647947 */ /* 0x000fea000b800000 */
[----:B------:R-:W-:-:S13]  /*e530*/  ELECT P6, URZ, PT ;  /* 0x00000000003f782f */ /* 0x000fda00038c0000 */
.L_x_245:
[----:B------:R-:W-:Y:S05]  /*e540*/  @!P6 BRA `(.L_x_215) ;  /* 0x000000000080e947 */ /* 0x000fea0003800000 */
[----:B--2---:R-:W2:Y:S02]  /*e550*/  LDL R2, [R1+0x24] ;  /* 0x0000240001027983 */ /* 0x004ea40000100800 */
[----:B--2---:R-:W-:-:S13]  /*e560*/  R2UR UR4, R2 ;  /* 0x00000000020472ca */ /* 0x004fda00000e0000 */
[----:B------:R-:W-:-:S06]  /*e570*/  ULOP3.LUT UR4, UR4, 0x2, URZ, 0xfc, !UPT ;  /* 0x0000000204047892 */ /* 0x000fcc000f8efc3f */
[----:B------:R-:W-:-:S05]  /*e580*/  IMAD.U32 R2, RZ, RZ, UR4 ;  /* 0x00000004ff027e24 */ /* 0x000fca000f8e00ff */
[----:B------:R-:W-:-:S13]  /*e590*/  ISETP.NE.AND P2, PT, R2, 0x3, PT ;  /* 0x000000030200780c */ /* 0x000fda0003f45270 */
[----:B------:R-:W-:Y:S05]  /*e5a0*/  @!P2 BRA `(.L_x_217) ;  /* 0x000000000004a947 */ /* 0x000fea0003800000 */
[----:B------:R-:W-:Y:S01]  /*e5b0*/  BPT.TRAP 0x1 ;  /* 0x000000040000795c */ /* 0x000fe20000300000 */
.L_x_217:
[----:B---3--:R-:W-:Y:S01]  /*e5c0*/  VIADD R3, R0, 0x38840 ;  /* 0x0003884000037836 */ /* 0x008fe20000000000 */
[----:B------:R-:W-:Y:S01]  /*e5d0*/  SHF.L.U32 R5, R19, 0x1f, RZ ;  /* 0x0000001f13057819 */ /* 0x000fe200000006ff */
[C---:B------:R-:W-:Y:S02]  /*e5e0*/  VIADD R2, R16.reuse, 0x1 ;  /* 0x0000000110027836 */ /* 0x040fe40000000000 */
[----:B-1----:R-:W-:-:S03]  /*e5f0*/  IMAD R6, R16, 0x8, R3 ;  /* 0x0000000810067824 */ /* 0x002fc600078e0203 */
[----:B------:R-:W-:Y:S01]  /*e600*/  ISETP.NE.AND P1, PT, R2, 0x2, PT ;  /* 0x000000020200780c */ /* 0x000fe20003f25270 */
[----:B------:R-:W1:Y:S03]  /*e610*/  SYNCS.PHASECHK.TRANS64.TRYWAIT P0, [R6+URZ], R5 ;  /* 0x00000005060075a7 */ /* 0x000e66000800017f */
[----:B------:R-:W-:-:S04]  /*e620*/  SEL R4, RZ, 0x1, P1 ;  /* 0x00000001ff047807 */ /* 0x000fc80000800000 */
[----:B------:R-:W-:Y:S02]  /*e630*/  LOP3.LUT R19, R19, R4, RZ, 0x3c, !PT ;  /* 0x0000000413137212 */ /* 0x000fe400078e3cff */
[----:B------:R-:W-:Y:S02]  /*e640*/  SEL R4, R2, RZ, P1 ;  /* 0x000000ff02047207 */ /* 0x000fe40000800000 */
[----:B------:R-:W-:-:S03]  /*e650*/  SHF.L.U32 R2, R19, 0x1f, RZ ;  /* 0x0000001f13027819 */ /* 0x000fc600000006ff */
[----:B------:R-:W-:Y:S01]  /*e660*/  IMAD R3, R4, 0x8, R3 ;  /* 0x0000000804037824 */ /* 0x000fe200078e0203 */
[----:B-1----:R-:W-:Y:S06]  /*e670*/  @!P0 BRA `(.L_x_218) ;  /* 0x0000000800308947 */ /* 0x002fec0003800000 */
.L_x_246:
[----:B------:R-:W2:Y:S02]  /*e680*/  SYNCS.PHASECHK.TRANS64.TRYWAIT P0, [R3+URZ], R2 ;  /* 0x00000002030075a7 */ /* 0x000ea4000800017f */
[----:B--2---:R-:W-:Y:S05]  /*e690*/  @!P0 BRA `(.L_x_219) ;  /* 0x00000008003c8947 */ /* 0x004fea0003800000 */
.L_x_247:
[----:B------:R-:W-:Y:S05]  /*e6a0*/  @!P2 BRA `(.L_x_220) ;  /* 0x000000000004a947 */ /* 0x000fea0003800000 */
[----:B------:R-:W-:Y:S01]  /*e6b0*/  BPT.TRAP 0x1 ;  /* 0x000000040000795c */ /* 0x000fe20000300000 */
.L_x_220:
[----:B--2---:R-:W-:-:S05]  /*e6c0*/  IADD3 R3, R0, 0x38860, RZ ;  /* 0x0003886000037810 */ /* 0x004fca0007ffe0ff */
[----:B------:R-:W-:-:S04]  /*e6d0*/  IMAD R16, R16, 0x8, R3 ;  /* 0x0000000810107824 */ /* 0x000fc800078e0203 */
[----:B------:R-:W2:Y:S02]  /*e6e0*/  SYNCS.PHASECHK.TRANS64.TRYWAIT P0, [R16+URZ], R5 ;  /* 0x00000005100075a7 */ /* 0x000ea4000800017f */
[----:B--2---:R-:W-:Y:S05]  /*e6f0*/  @!P0 BRA `(.L_x_221) ;  /* 0x0000000800388947 */ /* 0x004fea0003800000 */
.L_x_248:
[----:B------:R-:W-:-:S07]  /*e700*/  IMAD R3, R4, 0x8, R3 ;  /* 0x0000000804037824 */ /* 0x000fce00078e0203 */
.L_x_222:
[----:B---3--:R3:W4:Y:S02]  /*e710*/  SYNCS.PHASECHK.TRANS64.TRYWAIT P0, [R3+URZ], R2 ;  /* 0x00000002030075a7 */ /* 0x008724000800017f */
[----:B----4-:R-:W-:Y:S05]  /*e720*/  @!P0 NANOSLEEP.SYNCS 0x989680 ;  /* 0x009896800000895d */ /* 0x010fea0003900000 */
[----:B------:R-:W4:Y:S02]  /*e730*/  @!P0 SYNCS.PHASECHK.TRANS64 P0, [R3+URZ], R2 ;  /* 0x00000002030085a7 */ /* 0x000f24000800007f */
[----:B----4-:R-:W-:Y:S05]  /*e740*/  @!P0 BRA `(.L_x_222) ;  /* 0xfffffffc00f08947 */ /* 0x010fea000383ffff */
.L_x_215:
[----:B------:R-:W-:Y:S05]  /*e750*/  BSYNC B0 ;  /* 0x0000000000007941 */ /* 0x000fea0003800000 */
.L_x_214:
[----:B------:R-:W-:Y:S05]  /*e760*/  EXIT ;  /* 0x000000000000794d */ /* 0x000fea0003800000 */
.L_x_131:
[----:B------:R-:W-:-:S13]  /*e770*/  R2UR UR4, R18 ;  /* 0x00000000120472ca */ /* 0x000fda00000e0000 */
[----:B-1----:R-:W-:-:S04]  /*e780*/  IMAD.U32 R3, RZ, RZ, UR4 ;  /* 0x00000004ff037e24 */ /* 0x002fc8000f8e00ff */
[----:B------:R1:W2:Y:S03]  /*e790*/  SYNCS.PHASECHK.TRANS64.TRYWAIT P1, [R3+URZ+0x38800], R0 ;  /* 0x03880000030075a7 */ /* 0x0002a6000802017f */
[----:B--2---:R-:W-:Y:S05]  /*e7a0*/  @!P1 NANOSLEEP.SYNCS 0x989680 ;  /* 0x009896800000995d */ /* 0x004fea0003900000 */
[----:B------:R-:W2:Y:S02]  /*e7b0*/  @!P1 SYNCS.PHASECHK.TRANS64 P1, [R3+URZ+0x38800], R0 ;  /* 0x03880000030095a7 */ /* 0x000ea4000802007f */
[----:B--2---:R-:W-:Y:S05]  /*e7c0*/  @!P1 BRA `(.L_x_131) ;  /* 0xfffffffc00e89947 */ /* 0x004fea000383ffff */
[----:B------:R-:W-:Y:S05]  /*e7d0*/  BRA `(.L_x_223) ;  /* 0xffffff2c00e07947 */ /* 0x000fea000383ffff */
.L_x_135:
[----:B--2---:R2:W3:Y:S02]  /*e7e0*/  SYNCS.PHASECHK.TRANS64.TRYWAIT P1, [R0+URZ+0x38830], R3 ;  /* 0x03883003000075a7 */ /* 0x0044e4000802017f */
[----:B---3--:R-:W-:Y:S05]  /*e7f0*/  @!P1 NANOSLEEP.SYNCS 0x989680 ;  /* 0x009896800000995d */ /* 0x008fea0003900000 */
[----:B------:R-:W3:Y:S02]  /*e800*/  @!P1 SYNCS.PHASECHK.TRANS64 P1, [R0+URZ+0x38830], R3 ;  /* 0x03883003000095a7 */ /* 0x000ee4000802007f */
[----:B---3--:R-:W-:Y:S05]  /*e810*/  @!P1 BRA `(.L_x_135) ;  /* 0xfffffffc00f09947 */ /* 0x008fea000383ffff */
[----:B------:R-:W-:Y:S05]  /*e820*/  BRA `(.L_x_134) ;  /* 0xffffff3000047947 */ /* 0x000fea000383ffff */
.L_x_141:
[----:B--2---:R-:W-:-:S04]  /*e830*/  IMAD.U32 R4, RZ, RZ, UR39 ;  /* 0x00000027ff047e24 */ /* 0x004fc8000f8e00ff */
[----:B------:R2:W3:Y:S03]  /*e840*/  SYNCS.PHASECHK.TRANS64.TRYWAIT P1, [R4+URZ+0x38830], R3 ;  /* 0x03883003040075a7 */ /* 0x0004e6000802017f */
[----:B---3--:R-:W-:Y:S05]  /*e850*/  @!P1 NANOSLEEP.SYNCS 0x989680 ;  /* 0x009896800000995d */ /* 0x008fea0003900000 */
[----:B------:R-:W3:Y:S02]  /*e860*/  @!P1 SYNCS.PHASECHK.TRANS64 P1, [R4+URZ+0x38830], R3 ;  /* 0x03883003040095a7 */ /* 0x000ee4000802007f */
[----:B---3--:R-:W-:Y:S05]  /*e870*/  @!P1 BRA `(.L_x_141) ;  /* 0xfffffffc00ec9947 */ /* 0x008fea000383ffff */
[----:B------:R-:W-:Y:S05]  /*e880*/  BRA `(.L_x_140) ;  /* 0xffffff6800487947 */ /* 0x000fea000383ffff */
.L_x_145:
[----:B-12---:R-:W-:-:S04]  /*e890*/  IMAD.U32 R3, RZ, RZ, UR4 ;  /* 0x00000004ff037e24 */ /* 0x006fc8000f8e00ff */
[----:B------:R1:W2:Y:S03]  /*e8a0*/  SYNCS.PHASECHK.TRANS64.TRYWAIT P1, [R3+URZ+0x38850], R0 ;  /* 0x03885000030075a7 */ /* 0x0002a6000802017f */
[----:B--2---:R-:W-:Y:S05]  /*e8b0*/  @!P1 NANOSLEEP.SYNCS 0x989680 ;  /* 0x009896800000995d */ /* 0x004fea0003900000 */
[----:B------:R-:W2:Y:S02]  /*e8c0*/  @!P1 SYNCS.PHASECHK.TRANS64 P1, [R3+URZ+0x38850], R0 ;  /* 0x03885000030095a7 */ /* 0x000ea4000802007f */
[----:B--2---:R-:W-:Y:S05]  /*e8d0*/  @!P1 BRA `(.L_x_145) ;  /* 0xfffffffc00ec9947 */ /* 0x004fea000383ffff */
[----:B------:R-:W-:Y:S05]  /*e8e0*/  BRA `(.L_x_144) ;  /* 0xffffff8c009c7947 */ /* 0x000fea000383ffff */
.L_x_152:
[----:B--2---:R-:W-:-:S04]  /*e8f0*/  IMAD.U32 R7, RZ, RZ, UR8 ;  /* 0x00000008ff077e24 */ /* 0x004fc8000f8e00ff */
[----:B------:R2:W3:Y:S03]  /*e900*/  SYNCS.PHASECHK.TRANS64.TRYWAIT P1, [R7+URZ+0x38850], R0 ;  /* 0x03885000070075a7 */ /* 0x0004e6000802017f */
[----:B---3--:R-:W-:Y:S05]  /*e910*/  @!P1 NANOSLEEP.SYNCS 0x989680 ;  /* 0x009896800000995d */ /* 0x008fea0003900000 */
[----:B------:R-:W3:Y:S02]  /*e920*/  @!P1 SYNCS.PHASECHK.TRANS64 P1, [R7+URZ+0x38850], R0 ;  /* 0x03885000070095a7 */ /* 0x000ee4000802007f */
[----:B---3--:R-:W-:Y:S05]  /*e930*/  @!P1 BRA `(.L_x_152) ;  /* 0xfffffffc00ec9947 */ /* 0x008fea000383ffff */
[----:B------:R-:W-:Y:S05]  /*e940*/  BRA `(.L_x_151) ;  /* 0xffffffa400b87947 */ /* 0x000fea000383ffff */
.L_x_165:
        /* <DEDUP_REMOVED lines=11> */
.L_x_225:
[----:B------:R-:W-:Y:S05]  /*ea00*/  BSYNC B0 ;  /* 0x0000000000007941 */ /* 0x000fea0003800000 */
.L_x_224:
[----:B------:R-:W-:Y:S05]  /*ea10*/  BRA `(.L_x_226) ;  /* 0xffffffd000287947 */ /* 0x000fea000383ffff */
.L_x_166:
[----:B------:R-:W-:Y:S01]  /*ea20*/  BSSY B0, `(.L_x_227) ;  /* 0x0000006000007945 */ /* 0x000fe20003800000 */
[----:B------:R-:W-:-:S07]  /*ea30*/  IMAD.MOV.U32 R15, RZ, RZ, -0x1 ;  /* 0xffffffffff0f7424 */ /* 0x000fce00078e00ff */
[----:B------:R-:W-:Y:S05]  /*ea40*/  WARPSYNC.COLLECTIVE R15, `(.L_x_228) ;  /* 0x000000000f0c7348 */ /* 0x000fea0003c00000 */
[----:B------:R-:W-:Y:S02]  /*ea50*/  ELECT P6, UR62, PT ;  /* 0x00000000003e782f */ /* 0x000fe400038c0000 */
[----:B------:R-:W-:Y:S01]  /*ea60*/  MOV R14, UR62 ;  /* 0x0000003e000e7c02 */ /* 0x000fe20008000f00 */
[----:B------:R-:W-:Y:S10]  /*ea70*/  ENDCOLLECTIVE ;  /* 0x000000000000791b */ /* 0x000ff40003800000 */
.L_x_228:
[----:B------:R-:W-:Y:S05]  /*ea80*/  BSYNC B0 ;  /* 0x0000000000007941 */ /* 0x000fea0003800000 */
.L_x_227:
[----:B------:R-:W-:Y:S05]  /*ea90*/  BRA `(.L_x_229) ;  /* 0xffffffd000247947 */ /* 0x000fea000383ffff */
.L_x_169:
[----:B---3--:R3:W4:Y:S02]  /*eaa0*/  SYNCS.PHASECHK.TRANS64.TRYWAIT P1, [R4+URZ+0x38840], R9 ;  /* 0x03884009040075a7 */ /* 0x008724000802017f */
[----:B----4-:R-:W-:Y:S05]  /*eab0*/  @!P1 NANOSLEEP.SYNCS 0x989680 ;  /* 0x009896800000995d */ /* 0x010fea0003900000 */
[----:B------:R-:W4:Y:S02]  /*eac0*/  @!P1 SYNCS.PHASECHK.TRANS64 P1, [R4+URZ+0x38840], R9 ;  /* 0x03884009040095a7 */ /* 0x000f24000802007f */
[----:B----4-:R-:W-:Y:S05]  /*ead0*/  @!P1 BRA `(.L_x_169) ;  /* 0xfffffffc00f09947 */ /* 0x010fea000383ffff */
[----:B------:R-:W-:Y:S05]  /*eae0*/  BRA `(.L_x_230) ;  /* 0xffffffd000887947 */ /* 0x000fea000383ffff */
.L_x_173:
[----:B-1----:R-:W1:Y:S01]  /*eaf0*/  S2R R9, SR_CgaCtaId ;  /* 0x0000000000097919 */ /* 0x002e620000008800 */
[----:B------:R-:W-:-:S04]  /*eb00*/  MOV R7, 0x400 ;  /* 0x0000040000077802 */ /* 0x000fc80000000f00 */
[----:B-1----:R-:W-:-:S04]  /*eb10*/  LEA R7, R9, R7, 0x18 ;  /* 0x0000000709077211 */ /* 0x002fc800078ec0ff */
[----:B------:R1:W3:Y:S03]  /*eb20*/  SYNCS.PHASECHK.TRANS64.TRYWAIT P1, [R7+URZ+0x38820], R6 ;  /* 0x03882006070075a7 */ /* 0x0002e6000802017f */
[----:B---3--:R-:W-:Y:S05]  /*eb30*/  @!P1 NANOSLEEP.SYNCS 0x989680 ;  /* 0x009896800000995d */ /* 0x008fea0003900000 */
[----:B------:R-:W3:Y:S02]  /*eb40*/  @!P1 SYNCS.PHASECHK.TRANS64 P1, [R7+URZ+0x38820], R6 ;  /* 0x03882006070095a7 */ /* 0x000ee4000802007f */
[----:B---3--:R-:W-:Y:S05]  /*eb50*/  @!P1 BRA `(.L_x_173) ;  /* 0xfffffffc00e49947 */ /* 0x008fea000383ffff */
[----:B------:R-:W-:Y:S05]  /*eb60*/  BRA `(.L_x_231) ;  /* 0xffffffd800107947 */ /* 0x000fea000383ffff */
.L_x_179:
[----:B-1----:R1:W2:Y:S02]  /*eb70*/  SYNCS.PHASECHK.TRANS64.TRYWAIT P1, [R2+URZ+0x38840], R3 ;  /* 0x03884003020075a7 */ /* 0x0022a4000802017f */
[----:B--2---:R-:W-:Y:S05]  /*eb80*/  @!P1 NANOSLEEP.SYNCS 0x989680 ;  /* 0x009896800000995d */ /* 0x004fea0003900000 */
[----:B------:R-:W2:Y:S02]  /*eb90*/  @!P1 SYNCS.PHASECHK.TRANS64 P1, [R2+URZ+0x38840], R3 ;  /* 0x03884003020095a7 */ /* 0x000ea4000802007f */
[----:B--2---:R-:W-:Y:S05]  /*eba0*/  @!P1 BRA `(.L_x_179) ;  /* 0xfffffffc00f09947 */ /* 0x004fea000383ffff */
[----:B------:R-:W-:Y:S05]  /*ebb0*/  BRA `(.L_x_232) ;  /* 0xffffffd800b47947 */ /* 0x000fea000383ffff */
.L_x_182:
[----:B-1----:R1:W2:Y:S02]  /*ebc0*/  SYNCS.PHASECHK.TRANS64.TRYWAIT P1, [R2+URZ+0x38860], R3 ;  /* 0x03886003020075a7 */ /* 0x0022a4000802017f */
[----:B--2---:R-:W-:Y:S05]  /*ebd0*/  @!P1 NANOSLEEP.SYNCS 0x989680 ;  /* 0x009896800000995d */ /* 0x004fea0003900000 */
[----:B------:R-:W2:Y:S02]  /*ebe0*/  @!P1 SYNCS.PHASECHK.TRANS64 P1, [R2+URZ+0x38860], R3 ;  /* 0x03886003020095a7 */ /* 0x000ea4000802007f */
[----:B--2---:R-:W-:Y:S05]  /*ebf0*/  @!P1 BRA `(.L_x_182) ;  /* 0xfffffffc00f09947 */ /* 0x004fea000383ffff */
[----:B------:R-:W-:Y:S05]  /*ec00*/  BRA `(.L_x_233) ;  /* 0xffffffdc00747947 */ /* 0x000fea000383ffff */
.L_x_189:
[----:B--2---:R2:W3:Y:S02]  /*ec10*/  SYNCS.PHASECHK.TRANS64.TRYWAIT P1, [R2+URZ+0x38840], R3 ;  /* 0x03884003020075a7 */ /* 0x0044e4000802017f */
[----:B---3--:R-:W-:Y:S05]  /*ec20*/  @!P1 NANOSLEEP.SYNCS 0x989680 ;  /* 0x009896800000995d */ /* 0x008fea0003900000 */
[----:B------:R-:W3:Y:S02]  /*ec30*/  @!P1 SYNCS.PHASECHK.TRANS64 P1, [R2+URZ+0x38840], R3 ;  /* 0x03884003020095a7 */ /* 0x000ee4000802007f */
[----:B---3--:R-:W-:Y:S05]  /*ec40*/  @!P1 BRA `(.L_x_189) ;  /* 0xfffffffc00f09947 */ /* 0x008fea000383ffff */
[----:B------:R-:W-:Y:S05]  /*ec50*/  BRA `(.L_x_234) ;  /* 0xffffffe000dc7947 */ /* 0x000fea000383ffff */
.L_x_192:
[----:B-1----:R1:W2:Y:S02]  /*ec60*/  SYNCS.PHASECHK.TRANS64.TRYWAIT P1, [R2+URZ+0x38860], R19 ;  /* 0x03886013020075a7 */ /* 0x0022a4000802017f */
[----:B--2---:R-:W-:Y:S05]  /*ec70*/  @!P1 NANOSLEEP.SYNCS 0x989680 ;  /* 0x009896800000995d */ /* 0x004fea0003900000 */
[----:B------:R-:W2:Y:S02]  /*ec80*/  @!P1 SYNCS.PHASECHK.TRANS64 P1, [R2+URZ+0x38860], R19 ;  /* 0x03886013020095a7 */ /* 0x000ea4000802007f */
[----:B--2---:R-:W-:Y:S05]  /*ec90*/  @!P1 BRA `(.L_x_192) ;  /* 0xfffffffc00f09947 */ /* 0x004fea000383ffff */
[----:B------:R-:W-:Y:S05]  /*eca0*/  BRA `(.L_x_235) ;  /* 0xffffffe4009c7947 */ /* 0x000fea000383ffff */
.L_x_198:
[----:B--2---:R2:W3:Y:S02]  /*ecb0*/  SYNCS.PHASECHK.TRANS64.TRYWAIT P1, [R2+URZ+0x38840], R3 ;  /* 0x03884003020075a7 */ /* 0x0044e4000802017f */
[----:B---3--:R-:W-:Y:S05]  /*ecc0*/  @!P1 NANOSLEEP.SYNCS 0x989680 ;  /* 0x009896800000995d */ /* 0x008fea0003900000 */
[----:B------:R-:W3:Y:S02]  /*ecd0*/  @!P1 SYNCS.PHASECHK.TRANS64 P1, [R2+URZ+0x38840], R3 ;  /* 0x03884003020095a7 */ /* 0x000ee4000802007f */
[----:B---3--:R-:W-:Y:S05]  /*ece0*/  @!P1 BRA `(.L_x_198) ;  /* 0xfffffffc00f09947 */ /* 0x008fea000383ffff */
[----:B------:R-:W-:Y:S05]  /*ecf0*/  BRA `(.L_x_236) ;  /* 0xffffffe800e07947 */ /* 0x000fea000383ffff */
.L_x_201:
[----:B-1----:R1:W2:Y:S02]  /*ed00*/  SYNCS.PHASECHK.TRANS64.TRYWAIT P1, [R2+URZ+0x38860], R10 ;  /* 0x0388600a020075a7 */ /* 0x0022a4000802017f */
[----:B--2---:R-:W-:Y:S05]  /*ed10*/  @!P1 NANOSLEEP.SYNCS 0x989680 ;  /* 0x009896800000995d */ /* 0x004fea0003900000 */
[----:B------:R-:W2:Y:S02]  /*ed20*/  @!P1 SYNCS.PHASECHK.TRANS64 P1, [R2+URZ+0x38860], R10 ;  /* 0x0388600a020095a7 */ /* 0x000ea4000802007f */
[----:B--2---:R-:W-:Y:S05]  /*ed30*/  @!P1 BRA `(.L_x_201) ;  /* 0xfffffffc00f09947 */ /* 0x004fea000383ffff */
[----:B------:R-:W-:Y:S05]  /*ed40*/  BRA `(.L_x_237) ;  /* 0xffffffec00a07947 */ /* 0x000fea000383ffff */
.L_x_207:
[----:B---3--:R3:W4:Y:S02]  /*ed50*/  SYNCS.PHASECHK.TRANS64.TRYWAIT P0, [R3+URZ+0x38860], R2 ;  /* 0x03886002030075a7 */ /* 0x008724000800017f */
[----:B----4-:R-:W-:Y:S05]  /*ed60*/  @!P0 NANOSLEEP.SYNCS 0x989680 ;  /* 0x009896800000895d */ /* 0x010fea0003900000 */
[----:B------:R-:W4:Y:S02]  /*ed70*/  @!P0 SYNCS.PHASECHK.TRANS64 P0, [R3+URZ+0x38860], R2 ;  /* 0x03886002030085a7 */ /* 0x000f24000800007f */
[----:B----4-:R-:W-:Y:S05]  /*ed80*/  @!P0 BRA `(.L_x_207) ;  /* 0xfffffffc00f08947 */ /* 0x010fea000383ffff */
[----:B------:R-:W-:Y:S05]  /*ed90*/  BRA `(.L_x_238) ;  /* 0xfffffff0008c7947 */ /* 0x000fea000383ffff */
.L_x_212:
[----:B---3--:R3:W4:Y:S02]  /*eda0*/  SYNCS.PHASECHK.TRANS64.TRYWAIT P0, [R0+URZ+0x38820], R3 ;  /* 0x03882003000075a7 */ /* 0x008724000800017f */
[----:B----4-:R-:W-:Y:S05]  /*edb0*/  @!P0 NANOSLEEP.SYNCS 0x989680 ;  /* 0x009896800000895d */ /* 0x010fea0003900000 */
[----:B------:R-:W4:Y:S02]  /*edc0*/  @!P0 SYNCS.PHASECHK.TRANS64 P0, [R0+URZ+0x38820], R3 ;  /* 0x03882003000085a7 */ /* 0x000f24000800007f */
[----:B----4-:R-:W-:Y:S05]  /*edd0*/  @!P0 BRA `(.L_x_212) ;  /* 0xfffffffc00f08947 */ /* 0x010fea000383ffff */
[----:B------:R-:W-:Y:S05]  /*ede0*/  BRA `(.L_x_239) ;  /* 0xfffffff400a07947 */ /* 0x000fea000383ffff */
.L_x_213:
[----:B------:R-:W4:Y:S01]  /*edf0*/  S2R R2, SR_TID.X ;  /* 0x0000000000027919 */ /* 0x000f220000002100 */
[----:B------:R-:W-:Y:S01]  /*ee00*/  BSSY B0, `(.L_x_240) ;  /* 0x000000a000007945 */ /* 0x000fe20003800000 */
[----:B------:R-:W-:Y:S02]  /*ee10*/  IMAD.MOV.U32 R12, RZ, RZ, RZ ;  /* 0x000000ffff0c7224 */ /* 0x000fe400078e00ff */
[----:B------:R-:W-:Y:S02]  /*ee20*/  IMAD.MOV.U32 R11, RZ, RZ, 0x1f ;  /* 0x0000001fff0b7424 */ /* 0x000fe400078e00ff */
[----:B--2---:R-:W-:Y:S01]  /*ee30*/  IMAD.MOV.U32 R15, RZ, RZ, -0x1 ;  /* 0xffffffffff0f7424 */ /* 0x004fe200078e00ff */
[----:B----4-:R-:W-:-:S04]  /*ee40*/  SHF.R.U32.HI R2, RZ, 0x5, R2 ;  /* 0x00000005ff027819 */ /* 0x010fc80000011602 */
[----:B------:R-:W-:-:S05]  /*ee50*/  LOP3.LUT R2, R2, 0x3, RZ, 0xc0, !PT ;  /* 0x0000000302027812 */ /* 0x000fca00078ec0ff */
[----:B------:R-:W-:-:S07]  /*ee60*/  IMAD.MOV.U32 R13, RZ, RZ, R2 ;  /* 0x000000ffff0d7224 */ /* 0x000fce00078e0002 */
[----:B-1-3--:R-:W-:Y:S05]  /*ee70*/  WARPSYNC.COLLECTIVE R15, `(.L_x_241) ;  /* 0x000000000f087348 */ /* 0x00afea0003c00000 */
[----:B------:R2:W4:Y:S02]  /*ee80*/  SHFL.IDX P6, R14, R13, R12, R11 ;  /* 0x0000000c0d0e7389 */ /* 0x00052400000c000b */
[----:B-1234-:R-:W-:Y:S01]  /*ee90*/  ENDCOLLECTIVE ;  /* 0x000000000000791b */ /* 0x01efe20003800000 */
.L_x_241:
[----:B------:R-:W-:Y:S05]  /*eea0*/  BSYNC B0 ;  /* 0x0000000000007941 */ /* 0x000fea0003800000 */
.L_x_240:
[----:B------:R-:W-:Y:S05]  /*eeb0*/  BRA `(.L_x_242) ;  /* 0xfffffff400887947 */ /* 0x000fea000383ffff */
.L_x_216:
[----:B------:R-:W-:Y:S01]  /*eec0*/  BSSY B1, `(.L_x_243) ;  /* 0x0000006000017945 */ /* 0x000fe20003800000 */
[----:B------:R-:W-:-:S07]  /*eed0*/  IMAD.MOV.U32 R15, RZ, RZ, -0x1 ;  /* 0xffffffffff0f7424 */ /* 0x000fce00078e00ff */
[----:B-123--:R-:W-:Y:S05]  /*eee0*/  WARPSYNC.COLLECTIVE R15, `(.L_x_244) ;  /* 0x000000000f0c7348 */ /* 0x00efea0003c00000 */
[----:B------:R-:W-:Y:S02]  /*eef0*/  ELECT P6, UR62, PT ;  /* 0x00000000003e782f */ /* 0x000fe400038c0000 */
[----:B------:R-:W-:Y:S01]  /*ef00*/  MOV R14, UR62 ;  /* 0x0000003e000e7c02 */ /* 0x000fe20008000f00 */
[----:B-123--:R-:W-:Y:S10]  /*ef10*/  ENDCOLLECTIVE ;  /* 0x000000000000791b */ /* 0x00eff40003800000 */
.L_x_244:
[----:B------:R-:W-:Y:S05]  /*ef20*/  BSYNC B1 ;  /* 0x0000000000017941 */ /* 0x000fea0003800000 */
.L_x_243:
[----:B------:R-:W-:Y:S05]  /*ef30*/  BRA `(.L_x_245) ;  /* 0xfffffff400807947 */ /* 0x000fea000383ffff */
.L_x_218:
[----:B-1----:R1:W2:Y:S02]  /*ef40*/  SYNCS.PHASECHK.TRANS64.TRYWAIT P0, [R6+URZ], R5 ;  /* 0x00000005060075a7 */ /* 0x0022a4000800017f */
[----:B--2---:R-:W-:Y:S05]  /*ef50*/  @!P0 NANOSLEEP.SYNCS 0x989680 ;  /* 0x009896800000895d */ /* 0x004fea0003900000 */
[----:B------:R-:W2:Y:S02]  /*ef60*/  @!P0 SYNCS.PHASECHK.TRANS64 P0, [R6+URZ], R5 ;  /* 0x00000005060085a7 */ /* 0x000ea4000800007f */
[----:B--2---:R-:W-:Y:S05]  /*ef70*/  @!P0 BRA `(.L_x_218) ;  /* 0xfffffffc00f08947 */ /* 0x004fea000383ffff */
[----:B------:R-:W-:Y:S05]  /*ef80*/  BRA `(.L_x_246) ;  /* 0xfffffff400bc7947 */ /* 0x000fea000383ffff */
.L_x_219:
[----:B--2---:R2:W3:Y:S02]  /*ef90*/  SYNCS.PHASECHK.TRANS64.TRYWAIT P0, [R3+URZ], R2 ;  /* 0x00000002030075a7 */ /* 0x0044e4000800017f */
[----:B---3--:R-:W-:Y:S05]  /*efa0*/  @!P0 NANOSLEEP.SYNCS 0x989680 ;  /* 0x009896800000895d */ /* 0x008fea0003900000 */
[----:B------:R-:W3:Y:S02]  /*efb0*/  @!P0 SYNCS.PHASECHK.TRANS64 P0, [R3+URZ], R2 ;  /* 0x00000002030085a7 */ /* 0x000ee4000800007f */
[----:B---3--:R-:W-:Y:S05]  /*efc0*/  @!P0 BRA `(.L_x_219) ;  /* 0xfffffffc00f08947 */ /* 0x008fea000383ffff */
[----:B------:R-:W-:Y:S05]  /*efd0*/  BRA `(.L_x_247) ;  /* 0xfffffff400b07947 */ /* 0x000fea000383ffff */
.L_x_221:
[----:B--2---:R2:W3:Y:S02]  /*efe0*/  SYNCS.PHASECHK.TRANS64.TRYWAIT P0, [R16+URZ], R5 ;  /* 0x00000005100075a7 */ /* 0x0044e4000800017f */
[----:B---3--:R-:W-:Y:S05]  /*eff0*/  @!P0 NANOSLEEP.SYNCS 0x989680 ;  /* 0x009896800000895d */ /* 0x008fea0003900000 */
[----:B------:R-:W3:Y:S02]  /*f000*/  @!P0 SYNCS.PHASECHK.TRANS64 P0, [R16+URZ], R5 ;  /* 0x00000005100085a7 */ /* 0x000ee4000800007f */
[----:B---3--:R-:W-:Y:S05]  /*f010*/  @!P0 BRA `(.L_x_221) ;  /* 0xfffffffc00f08947 */ /* 0x008fea000383ffff */
[----:B------:R-:W-:Y:S05]  /*f020*/  BRA `(.L_x_248) ;  /* 0xfffffff400b47947 */ /* 0x000fea000383ffff */
.L_x_249:
        /* <DEDUP_REMOVED lines=13> */
.L_x_12750:


//--------------------- .text._ZN7cutlass13device_kernelIN5flash11enable_sm90INS1_16FlashAttnFwdSm90INS1_25CollectiveMainloopFwdSm90ILi2EN4cute5tupleIJNS5_1CILi1EEES8_S8_EEENS6_IJNS7_ILi128EEENS7_ILi80EEENS7_ILi256EEEEEELi256ENS_6half_tEfNS_4arch4Sm90ELb0ELb0ELb0ELb1ELb0ELb0ELb0ELb1ELb1ELb0ELb0ELb0EEENS1_21CollectiveEpilogueFwdINS6_IJSA_SC_SB_EEES9_SE_SG_Li256ELb1ELb0ELb0ELb0EEENS1_36VarlenDynamicPersistentTileSchedulerILi128ELi80ELi256ELi32ELb0ELb0ELb1ELb0ELb1ELb1EEEEEEEEEvNT_6ParamsE --------------------------
	.section	.text._ZN7cutlass13device_kernelIN5flash11enable_sm90INS1_16FlashAttnFwdSm90INS1_25CollectiveMainloopFwdSm90ILi2EN4cute5tupleIJNS5_1CILi1EEES8_S8_EEENS6_IJNS7_ILi128EEENS7_ILi80EEENS7_ILi256EEEEEELi256ENS_6half_tEfNS_4arch4Sm90ELb0ELb0ELb0ELb1ELb0ELb0ELb0ELb1ELb1ELb0ELb0ELb0EEENS1_21CollectiveEpilogueFwdINS6_IJSA_SC_SB_EEES9_SE_SG_Li256ELb1ELb0ELb0ELb0EEENS1_36VarlenDynamicPersistentTileSchedulerILi128ELi80ELi256ELi32ELb0ELb0ELb1ELb0ELb1ELb1EEEEEEEEEvNT_6ParamsE,"ax",@progbits
	.align	128
.text._ZN7cutlass13device_kernelIN5flash11enable_sm90INS1_16FlashAttnFwdSm90INS1_25CollectiveMainloopFwdSm90ILi2EN4cute5tupleIJNS5_1CILi1EEES8_S8_EEENS6_IJNS7_ILi128EEENS7_ILi80EEENS7_ILi256EEEEEELi256ENS_6half_tEfNS_4arch4Sm90ELb0ELb0ELb0ELb1ELb0ELb0ELb0ELb1ELb1ELb0ELb0ELb0EEENS1_21CollectiveEpilogueFwdINS6_IJSA_SC_SB_EEES9_SE_SG_Li256ELb1ELb0ELb0ELb0EEENS1_36VarlenDynamicPersistentTileSchedulerILi128ELi80ELi256ELi32ELb0ELb0ELb1ELb0ELb1ELb1EEEEEEEEEvNT_6ParamsE:
        .type           _ZN7cutlass13device_kernelIN5flash11enable_sm90INS1_16FlashAttnFwdSm90INS1_25CollectiveMainloopFwdSm90ILi2EN4cute5tupleIJNS5_1CILi1EEES8_S8_EEENS6_IJNS7_ILi128EEENS7_ILi80EEENS7_ILi256EEEEEELi256ENS_6half_tEfNS_4arch4Sm90ELb0ELb0ELb0ELb1ELb0ELb0ELb0ELb1ELb1ELb0ELb0ELb0EEENS1_21CollectiveEpilogueFwdINS6_IJSA_SC_SB_EEES9_SE_SG_Li256ELb1ELb0ELb0ELb0EEENS1_36VarlenDynamicPersistentTileSchedulerILi128ELi80ELi256ELi32ELb0ELb0ELb1ELb0ELb1ELb1EEEEEEEEEvNT_6ParamsE,@function
        .size           _ZN7cutlass13device_kernelIN5flash11enable_sm90INS1_16FlashAttnFwdSm90INS1_25CollectiveMainloopFwdSm90ILi2EN4cute5tupleIJNS5_1CILi1EEES8_S8_EEENS6_IJNS7_ILi128EEENS7_ILi80EEENS7_ILi256EEEEEELi256ENS_6half_tEfNS_4arch4Sm90ELb0ELb0ELb0ELb1ELb0ELb0ELb0ELb1ELb1ELb0ELb0ELb0EEENS1_21CollectiveEpilogueFwdINS6_IJSA_SC_SB_EEES9_SE_SG_Li256ELb1ELb0ELb0ELb0EEENS1_36VarlenDynamicPersistentTileSchedulerILi128ELi80ELi256ELi32ELb0ELb0ELb1ELb0ELb1ELb1EEEEEEEEEvNT_6ParamsE,(.L_x_12751 - _ZN7cutlass13device_kernelIN5flash11enable_sm90INS1_16FlashAttnFwdSm90INS1_25CollectiveMainloopFwdSm90ILi2EN4cute5tupleIJNS5_1CILi1EEES8_S8_EEENS6_IJNS7_ILi128EEENS7_ILi80EEENS7_ILi256EEEEEELi256ENS_6half_tEfNS_4arch4Sm90ELb0ELb0ELb0ELb1ELb0ELb0ELb0ELb1ELb1ELb0ELb0ELb0EEENS1_21CollectiveEpilogueFwdINS6_IJSA_SC_SB_EEES9_SE_SG_Li256ELb1ELb0ELb0ELb0EEENS1_36VarlenDynamicPersistentTileSchedulerILi128ELi80ELi256ELi32ELb0ELb0ELb1ELb0ELb1ELb1EEEEEEEEEvNT_6ParamsE)
        .other          _ZN7cutlass13device_kernelIN5flash11enable_sm90INS1_16FlashAttnFwdSm90INS1_25CollectiveMainloopFwdSm90ILi2EN4cute5tupleIJNS5_1CILi1EEES8_S8_EEENS6_IJNS7_ILi128EEENS7_ILi80EEENS7_ILi256EEEEEELi256ENS_6half_tEfNS_4arch4Sm90ELb0ELb0ELb0ELb1ELb0ELb0ELb0ELb1ELb1ELb0ELb0ELb0EEENS1_21CollectiveEpilogueFwdINS6_IJSA_SC_SB_EEES9_SE_SG_Li256ELb1ELb0ELb0ELb0EEENS1_36VarlenDynamicPersistentTileSchedulerILi128ELi80ELi256ELi32ELb0ELb0ELb1ELb0ELb1ELb1EEEEEEEEEvNT_6ParamsE,@"STO_CUDA_ENTRY STV_DEFAULT"
_ZN7cutlass13device_kernelIN5flash11enable_sm90INS1_16FlashAttnFwdSm90INS1_25CollectiveMainloopFwdSm90ILi2EN4cute5tupleIJNS5_1CILi1EEES8_S8_EEENS6_IJNS7_ILi128EEENS7_ILi80EEENS7_ILi256EEEEEELi256ENS_6half_tEfNS_4arch4Sm90ELb0ELb0ELb0ELb1ELb0ELb0ELb0ELb1ELb1ELb0ELb0ELb0EEENS1_21CollectiveEpilogueFwdINS6_IJSA_SC_SB_EEES9_SE_SG_Li256ELb1ELb0ELb0ELb0EEENS1_36VarlenDynamicPersistentTileSchedulerILi128ELi80ELi256ELi32ELb0ELb0ELb1ELb0ELb1ELb1EEEEEEEEEvNT_6ParamsE:
[----:B------:R-:W0:Y:S02]  /*0000*/  LDC R1, c[0x0][0x28] ;  /* 0x00000a00ff017b82 */ /* 0x000e240000000800 */
[----:B0-----:R-:W-:Y:S01]  /*0010*/  VIADD R1, R1, 0xffffffc8 ;  /* 0xffffffc801017836 */ /* 0x001fe20000000000 */
[----:B------:R-:W0:Y:S01]  /*0020*/  S2R R3, SR_TID.X ;  /* 0x0000000000037919 */ /* 0x000e220000002100 */
[----:B------:R-:W-:Y:S01]  /*0030*/  ELECT P0, URZ, PT ;  /* 0x00000000003f782f */ /* 0x000fe20003800000 */
[----:B------:R-:W-:Y:S01]  /*0040*/  BSSY B0, `(.L_x_250) ;  /* 0x0000011000007945 */ /* 0x000fe20003800000 */
[----:B0-----:R-:W-:-:S05]  /*0050*/  SHF.R.U32.HI R0, RZ, 0x5, R3 ;  /* 0x00000005ff007819 */ /* 0x001fca0000011603 */
[----:B------:R-:W0:Y:S02]  /*0060*/  SHFL.IDX PT, R2, R0, RZ, 0x1f ;  /* 0x00001fff00027589 */ /* 0x000e2400000e0000 */
[----:B0-----:R-:W-:Y:S02]  /*0070*/  ISETP.EQ.AND P0, PT, R2, RZ, P0 ;  /* 0x000000ff0200720c */ /* 0x001fe40000702270 */
[----:B------:R-:W-:-:S11]  /*0080*/  SHF.R.U32.HI R2, RZ, 0x7, R3 ;  /* 0x00000007ff027819 */ /* 0x000fd60000011603 */
[----:B------:R-:W-:Y:S05]  /*0090*/  @!P0 BRA `(.L_x_251) ;  /* 0x00000000002c8947 */ /* 0x000fea0003800000 */
[----:B------:R-:W-:Y:S02]  /*00a0*/  ULDC.64 UR4, c[0x0][0x198] ;  /* 0x0000660000047ab9 */ /* 0x000fe40000000a00 */
[----:B------:R-:W-:Y:S02]  /*00b0*/  UIADD3 UR6, UP0, UR4, 0x270, URZ ;  /* 0x0000027004067890 */ /* 0x000fe4000ff1e03f */
[----:B------:R-:W-:Y:S02]  /*00c0*/  UIADD3 UR8, UP1, UR4, 0x370, URZ ;  /* 0x0000037004087890 */ /* 0x000fe4000ff3e03f */
[----:B------:R-:W-:Y:S02]  /*00d0*/  UIADD3 UR4, UP2, UR4, 0x470, URZ ;  /* 0x0000047004047890 */ /* 0x000fe4000ff5e03f */
[----:B------:R-:W-:Y:S02]  /*00e0*/  UIADD3.X UR7, URZ, UR5, URZ, UP0, !UPT ;  /* 0x000000053f077290 */ /* 0x000fe400087fe43f */
[----:B------:R-:W-:-:S02]  /*00f0*/  UIADD3.X UR9, URZ, UR5, URZ, UP1, !UPT ;  /* 0x000000053f097290 */ /* 0x000fc40008ffe43f */
[----:B------:R-:W-:-:S05]  /*0100*/  UIADD3.X UR5, URZ, UR5, URZ, UP2, !UPT ;  /* 0x000000053f057290 */ /* 0x000fca00097fe43f */
[----:B------:R0:W-:Y:S02]  /*0110*/  UTMACCTL.PF [UR6] ;  /* 0x00000000060079b9 */ /* 0x0001e40008040000 */
[----:B------:R0:W-:Y:S02]  /*0120*/  UTMACCTL.PF [UR8] ;  /* 0x00000000080079b9 */ /* 0x0001e40008040000 */
[----:B------:R0:W-:Y:S02]  /*0130*/  UTMACCTL.PF [UR4] ;  /* 0x00000000040079b9 */ /* 0x0001e40008040000 */
[----:B0-----:R-:W-:Y:S01]  /*0140*/  NOP ;  /* 0x0000000000007918 */ /* 0x001fe20000000000 */
.L_x_251:
[----:B------:R-:W-:Y:S05]  /*0150*/  BSYNC B0 ;  /* 0x0000000000007941 */ /* 0x000fea0003800000 */
.L_x_250:
[----:B------:R-:W-:Y:S01]  /*0160*/  VOTEU.ANY UP0, P0 ;  /* 0x00000000003f7886 */ /* 0x000fe20000000100 */
[----:B------:R-:W0:Y:S01]  /*0170*/  SHFL.IDX PT, R2, R2, RZ, 0x1f ;  /* 0x00001fff02027589 */ /* 0x000e2200000e0000 */
[----:B------:R-:W-:Y:S01]  /*0180*/  UMOV UR4, 0x1 ;  /* 0x0000000100047882 */ /* 0x000fe20000000000 */
[----:B------:R-:W-:Y:S01]  /*0190*/  UMOV UR7, 0x100 ;  /* 0x0000010000077882 */ /* 0x000fe20000000000 */
[----:B------:R-:W-:Y:S01]  /*01a0*/  VOTEU.ANY UP1, P0 ;  /* 0x00000000003f7886 */ /* 0x000fe20000020100 */
[----:B------:R-:W1:Y:S01]  /*01b0*/  @UP0 S2UR UR8, SR_CgaCtaId ;  /* 0x00000000000809c3 */ /* 0x000e620000008800 */
[----:B------:R-:W2:Y:S01]  /*01c0*/  SHFL.IDX PT, R3, R0, RZ, 0x1f ;  /* 0x00001fff00037589 */ /* 0x000ea200000e0000 */
[----:B------:R-:W-:Y:S01]  /*01d0*/  @UP0 UMOV UR6, 0x400 ;  /* 0x0000040000060882 */ /* 0x000fe20000000000 */
[----:B------:R-:W-:-:S04]  /*01e0*/  @UP0 UIADD3 UR4, -UR4, 0x100000, URZ ;  /* 0x0010000004040890 */ /* 0x000fc8000fffe13f */
[----:B------:R-:W-:Y:S02]  /*01f0*/  @UP0 USHF.L.U32 UR5, UR4, 0xb, URZ ;  /* 0x0000000b04050899 */ /* 0x000fe4000800063f */
[----:B------:R-:W-:Y:S01]  /*0200*/  @UP0 USHF.L.U32 UR4, UR4, 0x1, URZ ;  /* 0x0000000104040899 */ /* 0x000fe2000800063f */
[----:B------:R-:W-:Y:S01]  /*0210*/  VOTEU.ANY UP2, P0 ;  /* 0x00000000003f7886 */ /* 0x000fe20000040100 */
[----:B0-----:R-:W-:Y:S01]  /*0220*/  R2UR UR9, R2 ;  /* 0x00000000020972ca */ /* 0x001fe200000e0000 */
[----:B-1----:R-:W-:Y:S01]  /*0230*/  @UP0 ULEA UR8, UR8, UR6, 0x18 ;  /* 0x0000000608080291 */ /* 0x002fe2000f8ec03f */
[----:B--2---:R-:W-:Y:S01]  /*0240*/  ISETP.NE.AND P1, PT, R3, RZ, PT ;  /* 0x000000ff0300720c */ /* 0x004fe20003f25270 */
[----:B------:R-:W-:-:S04]  /*0250*/  @UP0 UIADD3 UR6, -UR7, 0x100000, URZ ;  /* 0x0010000007060890 */ /* 0x000fc8000fffe13f */
[----:B------:R-:W-:Y:S02]  /*0260*/  @UP0 USHF.L.U32 UR7, UR6, 0xb, URZ ;  /* 0x0000000b06070899 */ /* 0x000fe4000800063f */
[----:B------:R-:W-:-:S04]  /*0270*/  @UP0 USHF.L.U32 UR6, UR6, 0x1, URZ ;  /* 0x0000000106060899 */ /* 0x000fc8000800063f */
[----:B------:R-:W-:Y:S01]  /*0280*/  UISETP.NE.AND UP0, UPT, UR9, URZ, UPT ;  /* 0x0000003f0900728c */ /* 0x000fe2000bf05270 */
[----:B------:R-:W0:Y:S02]  /*0290*/  FENCE.VIEW.ASYNC.S ;  /* 0x00000000000073c6 */ /* 0x000e240000000000 */
[----:B0-----:R0:W1:Y:S05]  /*02a0*/  @UP1 SYNCS.EXCH.64 URZ, [UR8+0x38800], UR4 ;  /* 0x03880004083f15b2 */ /* 0x00106a0008000100 */
[----:B------:R0:W2:Y:S01]  /*02b0*/  @UP2 SYNCS.EXCH.64 URZ, [UR8+0x38820], UR6 ;  /* 0x03882006083f25b2 */ /* 0x0000a20008000100 */
[----:B------:R-:W-:Y:S05]  /*02c0*/  @P1 BRA `(.L_x_252) ;  /* 0x0000000000481947 */ /* 0x000fea0003800000 */
[----:B0-----:R-:W0:Y:S01]  /*02d0*/  S2UR UR5, SR_CgaCtaId ;  /* 0x00000000000579c3 */ /* 0x001e220000008800 */
[----:B------:R-:W-:Y:S01]  /*02e0*/  UMOV UR4, 0x400 ;  /* 0x0000040000047882 */ /* 0x000fe20000000000 */
[----:B------:R-:W-:Y:S01]  /*02f0*/  UMOV UR6, 0x1 ;  /* 0x0000000100067882 */ /* 0x000fe20000000000 */
[----:B------:R-:W-:Y:S01]  /*0300*/  UMOV UR9, 0x2 ;  /* 0x0000000200097882 */ /* 0x000fe20000000000 */
[----:B------:R-:W-:-:S04]  /*0310*/  UIADD3 UR6, -UR6, 0x100000, URZ ;  /* 0x0010000006067890 */ /* 0x000fc8000fffe13f */
[----:B------:R-:W-:Y:S02]  /*0320*/  USHF.L.U32 UR7, UR6, 0xb, URZ ;  /* 0x0000000b06077899 */ /* 0x000fe4000800063f */
[----:B------:R-:W-:Y:S01]  /*0330*/  USHF.L.U32 UR6, UR6, 0x1, URZ ;  /* 0x0000000106067899 */ /* 0x000fe2000800063f */
[----:B------:R-:W-:Y:S01]  /*0340*/  ELECT P0, URZ, PT ;  /* 0x00000000003f782f */ /* 0x000fe20003800000 */
[----:B0-----:R-:W-:Y:S02]  /*0350*/  ULEA UR8, UR5, UR4, 0x18 ;  /* 0x0000000405087291 */ /* 0x001fe4000f8ec03f */
[----:B------:R-:W-:-:S04]  /*0360*/  UIADD3 UR4, -UR9, 0x100000, URZ ;  /* 0x0010000009047890 */ /* 0x000fc8000fffe13f */
[----:B------:R-:W-:Y:S02]  /*0370*/  USHF.L.U32 UR5, UR4, 0xb, URZ ;  /* 0x0000000b04057899 */ /* 0x000fe4000800063f */
[----:B------:R-:W-:Y:S01]  /*0380*/  USHF.L.U32 UR4, UR4, 0x1, URZ ;  /* 0x0000000104047899 */ /* 0x000fe2000800063f */
[----:B------:R-:W0:Y:S03]  /*0390*/  FENCE.VIEW.ASYNC.S ;  /* 0x00000000000073c6 */ /* 0x000e260000000000 */
[----:B0-----:R3:W4:Y:S08]  /*03a0*/  SYNCS.EXCH.64 URZ, [UR8+0x38830], UR6 ;  /* 0x03883006083f75b2 */ /* 0x0017300008000100 */
[----:B------:R3:W0:Y:S01]  /*03b0*/  SYNCS.EXCH.64 URZ, [UR8+0x38840], UR4 ;  /* 0x03884004083f75b2 */ /* 0x0006220008000100 */
[----:B------:R3:W0:Y:S01]  /*03c0*/  SYNCS.EXCH.64 URZ, [UR8+0x38838], UR6 ;  /* 0x03883806083f75b2 */ /* 0x0006220008000100 */
[----:B------:R3:W0:Y:S02]  /*03d0*/  SYNCS.EXCH.64 URZ, [UR8+0x38848], UR4 ;  /* 0x03884804083f75b2 */ /* 0x0006240008000100 */
[----:B---3--:R-:W-:Y:S01]  /*03e0*/  NOP ;  /* 0x0000000000007918 */ /* 0x008fe20000000000 */
.L_x_252:
[----:B------:R-:W3:Y:S01]  /*03f0*/  SHFL.IDX PT, R2, R0, RZ, 0x1f ;  /* 0x00001fff00027589 */ /* 0x000ee200000e0000 */
[----:B------:R-:W-:Y:S01]  /*0400*/  NOP ;  /* 0x0000000000007918 */ /* 0x000fe20000000000 */
[----:B---3--:R-:W-:-:S13]  /*0410*/  ISETP.NE.AND P0, PT, R2, RZ, PT ;  /* 0x000000ff0200720c */ /* 0x008fda0003f05270 */
[----:B------:R-:W-:Y:S05]  /*0420*/  @P0 BRA `(.L_x_253) ;  /* 0x0000000000480947 */ /* 0x000fea0003800000 */
[----:B0-----:R-:W0:Y:S01]  /*0430*/  S2UR UR5, SR_CgaCtaId ;  /* 0x00000000000579c3 */ /* 0x001e220000008800 */
[----:B------:R-:W-:Y:S01]  /*0440*/  UMOV UR4, 0x400 ;  /* 0x0000040000047882 */ /* 0x000fe20000000000 */
[----:B------:R-:W-:Y:S01]  /*0450*/  UMOV UR6, 0x1 ;  /* 0x0000000100067882 */ /* 0x000fe20000000000 */
[----:B------:R-:W-:Y:S01]  /*0460*/  UMOV UR7, 0x2 ;  /* 0x0000000200077882 */ /* 0x000fe20000000000 */
[----:B------:R-:W-:Y:S01]  /*0470*/  ELECT P0, URZ, PT ;  /* 0x00000000003f782f */ /* 0x000fe20003800000 */
[----:B0-----:R-:W-:Y:S02]  /*0480*/  ULEA UR8, UR5, UR4, 0x18 ;  /* 0x0000000405087291 */ /* 0x001fe4000f8ec03f */
[----:B------:R-:W-:-:S04]  /*0490*/  UIADD3 UR4, -UR6, 0x100000, URZ ;  /* 0x0010000006047890 */ /* 0x000fc8000fffe13f */
[----:B------:R-:W-:Y:S02]  /*04a0*/  USHF.L.U32 UR5, UR4, 0xb, URZ ;  /* 0x0000000b04057899 */ /* 0x000fe4000800063f */
[----:B------:R-:W-:Y:S02]  /*04b0*/  USHF.L.U32 UR4, UR4, 0x1, URZ ;  /* 0x0000000104047899 */ /* 0x000fe4000800063f */
[----:B------:R-:W-:-:S04]  /*04c0*/  UIADD3 UR6, -UR7, 0x100000, URZ ;  /* 0x0010000007067890 */ /* 0x000fc8000fffe13f */
[----:B------:R-:W-:Y:S02]  /*04d0*/  USHF.L.U32 UR7, UR6, 0xb, URZ ;  /* 0x0000000b06077899 */ /* 0x000fe4000800063f */
[----:B------:R-:W-:Y:S01]  /*04e0*/  USHF.L.U32 UR6, UR6, 0x1, URZ ;  /* 0x0000000106067899 */ /* 0x000fe2000800063f */
[----:B------:R-:W0:Y:S03]  /*04f0*/  FENCE.VIEW.ASYNC.S ;  /* 0x00000000000073c6 */ /* 0x000e260000000000 */
[----:B0-----:R3:W0:Y:S08]  /*0500*/  SYNCS.EXCH.64 URZ, [UR8+0x38850], UR4 ;  /* 0x03885004083f75b2 */ /* 0x0016300008000100 */
[----:B------:R3:W0:Y:S01]  /*0510*/  SYNCS.EXCH.64 URZ, [UR8+0x38860], UR6 ;  /* 0x03886006083f75b2 */ /* 0x0006220008000100 */
[----:B------:R3:W0:Y:S01]  /*0520*/  SYNCS.EXCH.64 URZ, [UR8+0x38858], UR4 ;  /* 0x03885804083f75b2 */ /* 0x0006220008000100 */
[----:B------:R3:W0:Y:S02]  /*0530*/  SYNCS.EXCH.64 URZ, [UR8+0x38868], UR6 ;  /* 0x03886806083f75b2 */ /* 0x0006240008000100 */
[----:B---3--:R-:W-:Y:S01]  /*0540*/  NOP ;  /* 0x0000000000007918 */ /* 0x008fe20000000000 */
.L_x_253:
[----:B------:R-:W3:Y:S01]  /*0550*/  SHFL.IDX PT, R2, R0, RZ, 0x1f ;  /* 0x00001fff00027589 */ /* 0x000ee200000e0000 */
[----:B------:R-:W-:Y:S01]  /*0560*/  NOP ;  /* 0x0000000000007918 */ /* 0x000fe20000000000 */
[----:B---3--:R-:W-:-:S13]  /*0570*/  ISETP.NE.AND P0, PT, R2, RZ, PT ;  /* 0x000000ff0200720c */ /* 0x008fda0003f05270 */
[----:B------:R-:W-:Y:S05]  /*0580*/  @P0 BRA `(.L_x_254) ;  /* 0x0000000000380947 */ /* 0x000fea0003800000 */
[----:B0-----:R-:W0:Y:S01]  /*0590*/  S2UR UR5, SR_CgaCtaId ;  /* 0x00000000000579c3 */ /* 0x001e220000008800 */
[----:B------:R-:W-:Y:S01]  /*05a0*/  UMOV UR4, 0x400 ;  /* 0x0000040000047882 */ /* 0x000fe20000000000 */
[----:B------:R-:W-:Y:S01]  /*05b0*/  UMOV UR7, 0x1 ;  /* 0x0000000100077882 */ /* 0x000fe20000000000 */
[----:B------:R-:W-:Y:S01]  /*05c0*/  ELECT P0, URZ, PT ;  /* 0x00000000003f782f */ /* 0x000fe20003800000 */
[----:B0-----:R-:W-:Y:S02]  /*05d0*/  ULEA UR6, UR5, UR4, 0x18 ;  /* 0x0000000405067291 */ /* 0x001fe4000f8ec03f */
[----:B------:R-:W-:-:S04]  /*05e0*/  UIADD3 UR4, -UR7, 0x100000, URZ ;  /* 0x0010000007047890 */ /* 0x000fc8000fffe13f */
[----:B------:R-:W-:Y:S02]  /*05f0*/  USHF.L.U32 UR5, UR4, 0xb, URZ ;  /* 0x0000000b04057899 */ /* 0x000fe4000800063f */
[----:B------:R-:W-:Y:S01]  /*0600*/  USHF.L.U32 UR4, UR4, 0x1, URZ ;  /* 0x0000000104047899 */ /* 0x000fe2000800063f */
[----:B------:R-:W0:Y:S11]  /*0610*/  FENCE.VIEW.ASYNC.S ;  /* 0x00000000000073c6 */ /* 0x000e360000000000 */
[----:B0-----:R3:W0:Y:S01]  /*0620*/  SYNCS.EXCH.64 URZ, [UR6+0x38870], UR4 ;  /* 0x03887004063f75b2 */ /* 0x0016220008000100 */
[----:B------:R3:W0:Y:S01]  /*0630*/  SYNCS.EXCH.64 URZ, [UR6+0x38880], UR4 ;  /* 0x03888004063f75b2 */ /* 0x0006220008000100 */
[----:B------:R3:W0:Y:S01]  /*0640*/  SYNCS.EXCH.64 URZ, [UR6+0x38878], UR4 ;  /* 0x03887804063f75b2 */ /* 0x0006220008000100 */
[----:B------:R3:W0:Y:S02]  /*0650*/  SYNCS.EXCH.64 URZ, [UR6+0x38888], UR4 ;  /* 0x03888804063f75b2 */ /* 0x0006240008000100 */
[----:B---3--:R-:W-:Y:S01]  /*0660*/  NOP ;  /* 0x0000000000007918 */ /* 0x008fe20000000000 */
.L_x_254:
        /* <DEDUP_REMOVED lines=22> */
.L_x_255:
        /* <DEDUP_REMOVED lines=22> */
.L_x_256:
[----:B0-----:R-:W-:Y:S01]  /*0930*/  UMOV UR4, 0x1 ;  /* 0x0000000100047882 */ /* 0x001fe20000000000 */
[----:B------:R-:W-:Y:S01]  /*0940*/  PLOP3.LUT P0, PT, PT, PT, UP0, 0x80, 0x0 ;  /* 0x000000000000781c */ /* 0x000fe20003f0f008 */
[----:B------:R-:W-:Y:S01]  /*0950*/  USEL UR4, UR4, 0x2, !UP0 ;  /* 0x0000000204047887 */ /* 0x000fe2000c000000 */
[----:B------:R-:W-:-:S05]  /*0960*/  NOP ;  /* 0x0000000000007918 */ /* 0x000fca0000000000 */
[----:B------:R-:W-:-:S05]  /*0970*/  IMAD.U32 R2, RZ, RZ, UR4 ;  /* 0x00000004ff027e24 */ /* 0x000fca000f8e00ff */
[----:B------:R0:W-:Y:S01]  /*0980*/  STL [R1+0x30], R2 ;  /* 0x0000300201007387 */ /* 0x0001e20000100800 */
[----:B-12-4-:R-:W-:Y:S06]  /*0990*/  BAR.SYNC.DEFER_BLOCKING 0x0 ;  /* 0x0000000000007b1d */ /* 0x016fec0000010000 */
[----:B------:R-:W-:Y:S05]  /*09a0*/  @!P0 BRA `(.L_x_257) ;  /* 0x000000c800248947 */ /* 0x000fea0003800000 */
.L_x_258:
[----:B------:R-:W-:-:S08]  /*09b0*/  NOP ;  /* 0x0000000000007918 */ /* 0x000fd00000000000 */
[----:B------:R-:W1:Y:S02]  /*09c0*/  USETMAXREG.TRY_ALLOC.CTAPOOL UP0, 0xf0 ;  /* 0x000000f0000079c8 */ /* 0x000e640008000600 */
[----:B-1----:R-:W-:-:S13]  /*09d0*/  PLOP3.LUT P0, PT, PT, PT, UP0, 0x80, 0x0 ;  /* 0x000000000000781c */ /* 0x002fda0003f0f008 */
[----:B------:R-:W-:Y:S05]  /*09e0*/  @!P0 BRA `(.L_x_258) ;  /* 0xfffffffc00f08947 */ /* 0x000fea000383ffff */
[----:B------:R-:W1:Y:S08]  /*09f0*/  S2UR UR5, SR_CgaCtaId ;  /* 0x00000000000579c3 */ /* 0x000e700000008800 */
[----:B------:R-:W-:Y:S06]  /*0a00*/  BAR.ARV 0x8, 0x120 ;  /* 0x0204800000007b1d */ /* 0x000fec0000002000 */
[----:B------:R-:W-:-:S02]  /*0a10*/  UMOV UR4, 0x400 ;  /* 0x0000040000047882 */ /* 0x000fc40000000000 */
[----:B------:R-:W-:Y:S01]  /*0a20*/  BAR.SYNC.DEFER_BLOCKING 0x5, 0x120 ;  /* 0x0144800000007b1d */ /* 0x000fe20000010000 */
[----:B-1----:R-:W-:-:S09]  /*0a30*/  ULEA UR4, UR5, UR4, 0x18 ;  /* 0x0000000405047291 */ /* 0x002fd2000f8ec03f */
[----:B------:R-:W1:Y:S01]  /*0a40*/  LDS.128 R12, [UR4+0x388d0] ;  /* 0x0388d004ff0c7984 */ /* 0x000e620008000c00 */
[----:B------:R-:W-:Y:S01]  /*0a50*/  ULDC UR4, c[0x0][0xc14] ;  /* 0x0003050000047ab9 */ /* 0x000fe20000000800 */
[----:B------:R-:W-:Y:S06]  /*0a60*/  BAR.ARV 0x4, 0x120 ;  /* 0x0104800000007b1d */ /* 0x000fec0000002000 */
[----:B-1----:R-:W-:-:S13]  /*0a70*/  ISETP.GE.AND P0, PT, R15, UR4, PT ;  /* 0x000000040f007c0c */ /* 0x002fda000bf06270 */
[----:B------:R-:W-:Y:S05]  /*0a80*/  @P0 EXIT ;  /* 0x000000000000094d */ /* 0x000fea0003800000 */
[----:B0-----:R-:W2:Y:S01]  /*0a90*/  LDL R2, [R1+0x30] ;  /* 0x0000300001027983 */ /* 0x001ea20000100800 */
[----:B------:R-:W-:Y:S01]  /*0aa0*/  R2UR UR5, R14 ;  /* 0x000000000e0572ca */ /* 0x000fe200000e0000 */
[----:B------:R-:W-:Y:S01]  /*0ab0*/  IMAD.MOV.U32 R219, RZ, RZ, -0x2 ;  /* 0xfffffffeffdb7424 */ /* 0x000fe200078e00ff */
[----:B------:R-:W-:Y:S01]  /*0ac0*/  CS2R R16, SRZ ;  /* 0x0000000000107805 */ /* 0x000fe2000001ff00 */
[----:B------:R-:W0:Y:S01]  /*0ad0*/  S2R R0, SR_TID.X ;  /* 0x0000000000007919 */ /* 0x000e220000002100 */
[----:B------:R-:W-:Y:S02]  /*0ae0*/  IMAD.MOV.U32 R216, RZ, RZ, RZ ;  /* 0x000000ffffd87224 */ /* 0x000fe400078e00ff */
[----:B0-----:R-:W-:-:S05]  /*0af0*/  VIADD R223, R0, 0xffffff80 ;  /* 0xffffff8000df7836 */ /* 0x001fca0000000000 */
[----:B------:R-:W-:-:S04]  /*0b00*/  SHF.R.S32.HI R0, RZ, 0x1f, R223 ;  /* 0x0000001fff007819 */ /* 0x000fc800000114df */
[CC--:B------:R-:W-:Y:S02]  /*0b10*/  LEA.HI R3, R0.reuse, R223.reuse, RZ, 0x7 ;  /* 0x000000df00037211 */ /* 0x0c0fe400078f38ff */
[----:B------:R-:W-:Y:S02]  /*0b20*/  LEA.HI R4, R0, R223, RZ, 0x5 ;  /* 0x000000df00047211 */ /* 0x000fe400078f28ff */
[----:B------:R-:W-:-:S03]  /*0b30*/  SHF.R.S32.HI R218, RZ, 0x7, R3 ;  /* 0x00000007ffda7819 */ /* 0x000fc60000011403 */
[----:B------:R-:W-:-:S05]  /*0b40*/  IMAD.SHL.U32 R6, R4, 0x20, RZ ;  /* 0x0000002004067824 */ /* 0x000fca00078e00ff */
[----:B------:R-:W-:Y:S02]  /*0b50*/  LOP3.LUT R7, R6, 0xfffffc00, RZ, 0xc0, !PT ;  /* 0xfffffc0006077812 */ /* 0x000fe400078ec0ff */
[----:B--2---:R-:W-:Y:S02]  /*0b60*/  R2UR UR4, R2 ;  /* 0x00000000020472ca */ /* 0x004fe400000e0000 */
[C---:B------:R-:W-:Y:S02]  /*0b70*/  LOP3.LUT R2, R3.reuse, 0xffffff80, RZ, 0xc0, !PT ;  /* 0xffffff8003027812 */ /* 0x040fe400078ec0ff */
[----:B------:R-:W-:-:S03]  /*0b80*/  LEA.HI R3, R3, R218, RZ, 0x1 ;  /* 0x000000da03037211 */ /* 0x000fc600078f08ff */
[----:B------:R-:W-:Y:S01]  /*0b90*/  IMAD.IADD R217, R223, 0x1, -R2 ;  /* 0x00000001dfd97824 */ /* 0x000fe200078e0a02 */
[CC--:B------:R-:W-:Y:S02]  /*0ba0*/  LEA.HI R2, R0.reuse, R223.reuse, RZ, 0x4 ;  /* 0x000000df00027211 */ /* 0x0c0fe400078f20ff */
[----:B------:R-:W-:Y:S02]  /*0bb0*/  LEA.HI R0, R0, R223, RZ, 0x3 ;  /* 0x000000df00007211 */ /* 0x000fe400078f18ff */
[----:B------:R-:W-:Y:S01]  /*0bc0*/  SHF.R.S32.HI R8, RZ, 0x1f, R217 ;  /* 0x0000001fff087819 */ /* 0x000fe200000114d9 */
[----:B------:R-:W-:Y:S01]  /*0bd0*/  ULOP3.LUT UR4, UR4, 0x1, URZ, 0xfc, !UPT ;  /* 0x0000000104047892 */ /* 0x000fe2000f8efc3f */
[----:B------:R-:W-:Y:S02]  /*0be0*/  SHF.R.S32.HI R5, RZ, 0x4, R2 ;  /* 0x00000004ff057819 */ /* 0x000fe40000011402 */
[----:B------:R-:W-:Y:S02]  /*0bf0*/  LEA.HI R9, R8, R217, RZ, 0x2 ;  /* 0x000000d908097211 */ /* 0x000fe400078f10ff */
[C---:B------:R-:W-:Y:S01]  /*0c00*/  LOP3.LUT R4, R2.reuse, 0x3fffff0, RZ, 0xc0, !PT ;  /* 0x03fffff002047812 */ /* 0x040fe200078ec0ff */
[----:B------:R-:W-:Y:S01]  /*0c10*/  IMAD.U32 R222, RZ, RZ, UR4 ;  /* 0x00000004ffde7e24 */ /* 0x000fe2000f8e00ff */
[----:B------:R-:W-:-:S02]  /*0c20*/  LEA.HI R2, R2, R5, RZ, 0x1 ;  /* 0x0000000502027211 */ /* 0x000fc400078f08ff */
[--C-:B------:R-:W-:Y:S01]  /*0c30*/  SHF.R.S32.HI R6, RZ, 0x2, R9.reuse ;  /* 0x00000002ff067819 */ /* 0x100fe20000011409 */
[----:B------:R-:W-:Y:S01]  /*0c40*/  IMAD.IADD R4, R223, 0x1, -R4 ;  /* 0x00000001df047824 */ /* 0x000fe200078e0a04 */
[----:B------:R-:W-:Y:S02]  /*0c50*/  SHF.R.S32.HI R11, RZ, 0x1f, R9 ;  /* 0x0000001fff0b7819 */ /* 0x000fe40000011409 */
[----:B------:R-:W-:Y:S01]  /*0c60*/  LOP3.LUT R2, R2, 0x1ffffffe, RZ, 0xc0, !PT ;  /* 0x1ffffffe02027812 */ /* 0x000fe200078ec0ff */
[----:B------:R-:W-:Y:S01]  /*0c70*/  IMAD R7, R4, 0x40, R7 ;  /* 0x0000004004077824 */ /* 0x000fe200078e0207 */
[----:B------:R-:W-:Y:S02]  /*0c80*/  LEA.HI R11, R11, R6, RZ, 0x3 ;  /* 0x000000060b0b7211 */ /* 0x000fe400078f18ff */
[----:B------:R-:W-:Y:S01]  /*0c90*/  LEA.HI R8, R8, R217, RZ, 0x5 ;  /* 0x000000d908087211 */ /* 0x000fe200078f28ff */
[----:B------:R-:W-:Y:S01]  /*0ca0*/  IMAD.IADD R2, R5, 0x1, -R2 ;  /* 0x0000000105027824 */ /* 0x000fe200078e0a02 */
[----:B------:R-:W-:Y:S01]  /*0cb0*/  LOP3.LUT R11, R11, 0xfffffff8, RZ, 0xc0, !PT ;  /* 0xfffffff80b0b7812 */ /* 0x000fe200078ec0ff */
[----:B------:R-:W-:Y:S01]  /*0cc0*/  IMAD.MOV.U32 R5, RZ, RZ, R13 ;  /* 0x000000ffff057224 */ /* 0x000fe200078e000d */
[----:B------:R-:W-:Y:S01]  /*0cd0*/  LOP3.LUT R4, R9, 0x7ffffffc, RZ, 0xc0, !PT ;  /* 0x7ffffffc09047812 */ /* 0x000fe200078ec0ff */
[----:B------:R-:W-:Y:S01]  /*0ce0*/  IMAD R221, R2, 0x8, R7 ;  /* 0x0000000802dd7824 */ /* 0x000fe200078e0207 */
[----:B------:R-:W-:Y:S01]  /*0cf0*/  SHF.R.S32.HI R8, RZ, 0x5, R8 ;  /* 0x00000005ff087819 */ /* 0x000fe20000011408 */
[----:B------:R-:W-:Y:S01]  /*0d00*/  IMAD.IADD R11, R6, 0x1, -R11 ;  /* 0x00000001060b7824 */ /* 0x000fe200078e0a0b */
[----:B------:R-:W-:Y:S01]  /*0d10*/  LOP3.LUT R3, R3, 0x3fffffe, RZ, 0xc0, !PT ;  /* 0x03fffffe03037812 */ /* 0x000fe200078ec0ff */
[----:B------:R-:W-:Y:S01]  /*0d20*/  IMAD.MOV.U32 R7, RZ, RZ, R15 ;  /* 0x000000ffff077224 */ /* 0x000fe200078e000f */
[----:B------:R-:W-:Y:S01]  /*0d30*/  LOP3.LUT R2, R0, 0x1ffffff8, RZ, 0xc0, !PT ;  /* 0x1ffffff800027812 */ /* 0x000fe200078ec0ff */
[----:B------:R-:W-:Y:S01]  /*0d40*/  IMAD R8, R8, 0x10, R11 ;  /* 0x0000001008087824 */ /* 0x000fe200078e020b */
[----:B------:R-:W-:Y:S01]  /*0d50*/  IADD3 R4, R217, -R4, RZ ;  /* 0x80000004d9047210 */ /* 0x000fe20007ffe0ff */
[----:B------:R-:W-:Y:S01]  /*0d60*/  IMAD.IADD R3, R218, 0x1, -R3 ;  /* 0x00000001da037824 */ /* 0x000fe200078e0a03 */
[----:B------:R-:W-:Y:S01]  /*0d70*/  SHF.R.S32.HI R22, RZ, 0x3, R0 ;  /* 0x00000003ff167819 */ /* 0x000fe20000011400 */
[----:B------:R-:W-:-:S02]  /*0d80*/  IMAD.IADD R2, R223, 0x1, -R2 ;  /* 0x00000001df027824 */ /* 0x000fc400078e0a02 */
[----:B------:R-:W-:Y:S02]  /*0d90*/  IMAD R219, R4, R219, 0x50 ;  /* 0x0000005004db7424 */ /* 0x000fe400078e02db */
[----:B------:R-:W-:Y:S02]  /*0da0*/  IMAD R220, R3, 0x40, R8 ;  /* 0x0000004003dc7824 */ /* 0x000fe400078e0208 */
[----:B------:R-:W-:-:S07]  /*0db0*/  IMAD.SHL.U32 R18, R2, 0x8, RZ ;  /* 0x0000000802127824 */ /* 0x000fce00078e00ff */
.L_x_301:
[----:B0-----:R-:W0:Y:S01]  /*0dc0*/  LDC.64 R2, c[0x0][0xc60] ;  /* 0x00031800ff027b82 */ /* 0x001e220000000a00 */
[----:B------:R-:W-:Y:S01]  /*0dd0*/  ULDC.64 UR10, c[0x0][0x208] ;  /* 0x00008200000a7ab9 */ /* 0x000fe20000000a00 */
[----:B------:R-:W-:Y:S01]  /*0de0*/  ULDC.64 UR6, c[0x0][0xa28] ;  /* 0x00028a0000067ab9 */ /* 0x000fe20000000a00 */
[----:B------:R-:W-:Y:S01]  /*0df0*/  ULDC.64 UR8, c[0x0][0xa20] ;  /* 0x0002880000087ab9 */ /* 0x000fe20000000a00 */
[----:B0-----:R-:W-:-:S06]  /*0e00*/  IMAD.WIDE R2, R7, 0x4, R2 ;  /* 0x0000000407027825 */ /* 0x001fcc00078e0202 */
[----:B--2---:R-:W2:Y:S01]  /*0e10*/  LDG.E R2, desc[UR10][R2.64] ;  /* 0x0000000a02027981 */ /* 0x004ea2000c1e1900 */
[----:B------:R-:W-:Y:S02]  /*0e20*/  UISETP.NE.U32.AND UP0, UPT, UR6, URZ, UPT ;  /* 0x0000003f0600728c */ /* 0x000fe4000bf05070 */
[----:B------:R-:W-:Y:S02]  /*0e30*/  UISETP.NE.U32.AND UP1, UPT, UR8, URZ, UPT ;  /* 0x0000003f0800728c */ /* 0x000fe4000bf25070 */
[----:B------:R-:W-:Y:S02]  /*0e40*/  UISETP.NE.AND.EX UP0, UPT, UR7, URZ, UPT, UP0 ;  /* 0x0000003f0700728c */ /* 0x000fe4000bf05300 */
[----:B------:R-:W-:-:S04]  /*0e50*/  UISETP.NE.AND.EX UP1, UPT, UR9, URZ, UPT, UP1 ;  /* 0x0000003f0900728c */ /* 0x000fc8000bf25310 */
[----:B------:R-:W-:Y:S02]  /*0e60*/  PLOP3.LUT P0, PT, PT, PT, UP0, 0x80, 0x0 ;  /* 0x000000000000781c */ /* 0x000fe40003f0f008 */
[----:B------:R-:W-:Y:S02]  /*0e70*/  PLOP3.LUT P1, PT, PT, PT, UP1, 0x80, 0x0 ;  /* 0x000000000000781c */ /* 0x000fe40003f2f018 */
[----:B--2---:R-:W-:-:S13]  /*0e80*/  R2UR UR4, R2 ;  /* 0x00000000020472ca */ /* 0x004fda00000e0000 */
[----:B------:R-:W-:Y:S02]  /*0e90*/  USHF.R.S32.HI UR12, URZ, 0x1f, UR4 ;  /* 0x0000001f3f0c7899 */ /* 0x000fe40008011404 */
[----:B------:R-:W-:Y:S01]  /*0ea0*/  MOV R214, UR4 ;  /* 0x0000000400d67c02 */ /* 0x000fe20008000f00 */
[----:B------:R-:W-:Y:S02]  /*0eb0*/  @UP0 ULEA UR6, UP2, UR4, UR6, 0x2 ;  /* 0x0000000604060291 */ /* 0x000fe4000f84103f */
[----:B------:R-:W-:Y:S02]  /*0ec0*/  @UP1 ULEA UR8, UP3, UR4, UR8, 0x2 ;  /* 0x0000000804081291 */ /* 0x000fe4000f86103f */
[----:B------:R-:W-:Y:S02]  /*0ed0*/  @UP0 ULEA.HI.X UR7, UR4, UR7, UR12, 0x2, UP2 ;  /* 0x0000000704070291 */ /* 0x000fe400090f140c */
[----:B------:R-:W-:Y:S01]  /*0ee0*/  IMAD.U32 R215, RZ, RZ, UR12 ;  /* 0x0000000cffd77e24 */ /* 0x000fe2000f8e00ff */
[----:B------:R-:W-:Y:S01]  /*0ef0*/  @UP1 ULEA.HI.X UR9, UR4, UR9, UR12, 0x2, UP3 ;  /* 0x0000000904091291 */ /* 0x000fe200098f140c */
[----:B------:R-:W-:-:S02]  /*0f00*/  IMAD.U32 R2, RZ, RZ, UR6 ;  /* 0x00000006ff027e24 */ /* 0x000fc4000f8e00ff */
[----:B------:R-:W-:Y:S01]  /*0f10*/  IMAD.U32 R6, RZ, RZ, UR8 ;  /* 0x00000008ff067e24 */ /* 0x000fe2000f8e00ff */
[----:B------:R-:W-:Y:S01]  /*0f20*/  ULDC UR4, c[0x0][0x404] ;  /* 0x0001010000047ab9 */ /* 0x000fe20000000800 */
[----:B------:R-:W-:Y:S01]  /*0f30*/  IMAD.U32 R3, RZ, RZ, UR7 ;  /* 0x00000007ff037e24 */ /* 0x000fe2000f8e00ff */
[----:B------:R-:W-:Y:S01]  /*0f40*/  ULDC.64 UR6, c[0x0][0x3f8] ;  /* 0x0000fe0000067ab9 */ /* 0x000fe20000000a00 */
[----:B------:R-:W-:-:S03]  /*0f50*/  IMAD.U32 R7, RZ, RZ, UR9 ;  /* 0x00000009ff077e24 */ /* 0x000fc6000f8e00ff */
[----:B------:R-:W2:Y:S04]  /*0f60*/  @P0 LDG.E R2, desc[UR10][R2.64] ;  /* 0x0000000a02020981 */ /* 0x000ea8000c1e1900 */
[----:B---3--:R-:W3:Y:S01]  /*0f70*/  @P1 LDG.E R6, desc[UR10][R6.64] ;  /* 0x0000000a06061981 */ /* 0x008ee2000c1e1900 */
[----:B------:R-:W-:Y:S01]  /*0f80*/  UISETP.NE.U32.AND UP0, UPT, UR6, URZ, UPT ;  /* 0x0000003f0600728c */ /* 0x000fe2000bf05070 */
[----:B------:R-:W-:Y:S01]  /*0f90*/  IMAD.MOV.U32 R212, RZ, RZ, R5 ;  /* 0x000000ffffd47224 */ /* 0x000fe200078e0005 */
[----:B------:R-:W-:Y:S01]  /*0fa0*/  UMOV UR60, URZ ;  /* 0x0000003f003c7c82 */ /* 0x000fe20008000000 */
[----:B------:R-:W-:Y:S01]  /*0fb0*/  ULDC UR6, c[0x0][0x2e0] ;  /* 0x0000b80000067ab9 */ /* 0x000fe20000000800 */
[----:B------:R-:W-:Y:S01]  /*0fc0*/  UISETP.NE.AND.EX UP0, UPT, UR7, URZ, UPT, UP0 ;  /* 0x0000003f0700728c */ /* 0x000fe2000bf05300 */
[----:B------:R-:W-:Y:S01]  /*0fd0*/  IMAD.MOV.U32 R0, RZ, RZ, RZ ;  /* 0x000000ffff007224 */ /* 0x000fe200078e00ff */
[----:B------:R-:W-:-:S02]  /*0fe0*/  CS2R R150, SRZ ;  /* 0x0000000000967805 */ /* 0x000fc4000001ff00 */
[----:B------:R-:W-:Y:S01]  /*0ff0*/  CS2R R148, SRZ ;  /* 0x0000000000947805 */ /* 0x000fe2000001ff00 */
[----:B------:R-:W-:Y:S01]  /*1000*/  USEL UR4, UR4, 0x1, UP0 ;  /* 0x0000000104047887 */ /* 0x000fe20008000000 */
[----:B------:R-:W-:Y:S02]  /*1010*/  CS2R R146, SRZ ;  /* 0x0000000000927805 */ /* 0x000fe4000001ff00 */
[----:B------:R-:W-:Y:S02]  /*1020*/  CS2R R144, SRZ ;  /* 0x0000000000907805 */ /* 0x000fe4000001ff00 */
[----:B------:R-:W-:Y:S01]  /*1030*/  CS2R R142, SRZ ;  /* 0x00000000008e7805 */ /* 0x000fe2000001ff00 */
[----:B------:R-:W-:Y:S01]  /*1040*/  UIMAD UR4, UR4, UR6, URZ ;  /* 0x00000006040472a4 */ /* 0x000fe2000f8e023f */
        /* <DEDUP_REMOVED lines=15> */
[----:B------:R-:W-:Y:S01]  /*1140*/  IMAD.MOV.U32 R172, RZ, RZ, RZ ;  /* 0x000000ffffac7224 */ /* 0x000fe200078e00ff */
        /* <DEDUP_REMOVED lines=12> */
[----:B-1----:R-:W-:Y:S02]  /*1210*/  CS2R R82, SRZ ;  /* 0x0000000000527805 */ /* 0x002fe4000001ff00 */
[----:B------:R-:W-:Y:S02]  /*1220*/  CS2R R84, SRZ ;  /* 0x0000000000547805 */ /* 0x000fe4000001ff00 */
[----:B------:R-:W-:Y:S01]  /*1230*/  CS2R R80, SRZ ;  /* 0x0000000000507805 */ /* 0x000fe2000001ff00 */
[----:B------:R-:W-:Y:S01]  /*1240*/  IMAD.MOV.U32 R19, RZ, RZ, RZ ;  /* 0x000000ffff137224 */ /* 0x000fe200078e00ff */
[----:B-----5:R-:W-:Y:S02]  /*1250*/  CS2R R74, SRZ ;  /* 0x00000000004a7805 */ /* 0x020fe4000001ff00 */
        /* <DEDUP_REMOVED lines=16> */
[----:B----4-:R-:W-:Y:S01]  /*1360*/  CS2R R44, SRZ ;  /* 0x00000000002c7805 */ /* 0x010fe2000001ff00 */
[----:B------:R-:W-:Y:S01]  /*1370*/  IMAD.MOV.U32 R160, RZ, RZ, RZ ;  /* 0x000000ffffa07224 */ /* 0x000fe200078e00ff */
[----:B------:R-:W-:Y:S01]  /*1380*/  MOV R41, RZ ;  /* 0x000000ff00297202 */ /* 0x000fe20000000f00 */
[----:B------:R-:W-:Y:S01]  /*1390*/  IMAD.U32 R213, RZ, RZ, UR5 ;  /* 0x00000005ffd57e24 */ /* 0x000fe2000f8e00ff */
[----:B--2---:R-:W-:-:S02]  /*13a0*/  @P0 R2UR UR60, R2 ;  /* 0x00000000023c02ca */ /* 0x004fc400000e0000 */
[----:B------:R-:W-:Y:S02]  /*13b0*/  CS2R R2, SRZ ;  /* 0x0000000000027805 */ /* 0x000fe4000001ff00 */
[----:B------:R-:W-:Y:S02]  /*13c0*/  PLOP3.LUT P0, PT, PT, PT, PT, 0x80, 0x0 ;  /* 0x000000000000781c */ /* 0x000fe40003f0f070 */
[----:B---3--:R-:W-:Y:S01]  /*13d0*/  @P1 R2UR UR4, R6 ;  /* 0x00000000060412ca */ /* 0x008fe200000e0000 */
[----:B------:R-:W-:-:S14]  /*13e0*/  @P1 BRA `(.L_x_259) ;  /* 0x00000000003c1947 */ /* 0x000fdc0003800000 */
[----:B------:R-:W-:Y:S02]  /*13f0*/  ULDC.64 UR6, c[0x0][0xa08] ;  /* 0x0002820000067ab9 */ /* 0x000fe40000000a00 */
[----:B------:R-:W-:-:S04]  /*1400*/  ISETP.NE.U32.AND P1, PT, RZ, UR6, PT ;  /* 0x00000006ff007c0c */ /* 0x000fc8000bf25070 */
[----:B------:R-:W-:-:S13]  /*1410*/  ISETP.NE.AND.EX P1, PT, RZ, UR7, PT, P1 ;  /* 0x00000007ff007c0c */ /* 0x000fda000bf25310 */
[----:B------:R-:W-:Y:S05]  /*1420*/  @!P1 BRA `(.L_x_259) ;  /* 0x00000000002c9947 */ /* 0x000fea0003800000 */
[----:B------:R-:W-:Y:S01]  /*1430*/  R2UR UR8, R214 ;  /* 0x00000000d60872ca */ /* 0x000fe200000e0000 */
[----:B------:R-:W-:Y:S01]  /*1440*/  ULDC.64 UR4, c[0x0][0xa08] ;  /* 0x0002820000047ab9 */ /* 0x000fe20000000a00 */
[----:B------:R-:W-:-:S11]  /*1450*/  ULDC.64 UR6, c[0x0][0x208] ;  /* 0x0000820000067ab9 */ /* 0x000fd60000000a00 */
[----:B------:R-:W-:-:S06]  /*1460*/  UIMAD.WIDE UR4, UR8, 0x4, UR4 ;  /* 0x00000004080478a5 */ /* 0x000fcc000f8e0204 */
[----:B------:R-:W-:Y:S02]  /*1470*/  IMAD.U32 R4, RZ, RZ, UR4 ;  /* 0x00000004ff047e24 */ /* 0x000fe4000f8e00ff */
[----:B------:R-:W-:-:S05]  /*1480*/  IMAD.U32 R5, RZ, RZ, UR5 ;  /* 0x00000005ff057e24 */ /* 0x000fca000f8e00ff */
[----:B------:R-:W2:Y:S04]  /*1490*/  LDG.E R7, desc[UR6][R4.64] ;  /* 0x0000000604077981 */ /* 0x000ea8000c1e1900 */
[----:B------:R-:W3:Y:S01]  /*14a0*/  LDG.E R6, desc[UR6][R4.64+0x4] ;  /* 0x0000040604067981 */ /* 0x000ee2000c1e1900 */
[----:B--2---:R-:W-:Y:S02]  /*14b0*/  R2UR UR4, R7 ;  /* 0x00000000070472ca */ /* 0x004fe400000e0000 */
[----:B---3--:R-:W-:-:S13]  /*14c0*/  R2UR UR5, R6 ;  /* 0x00000000060572ca */ /* 0x008fda00000e0000 */
[----:B------:R-:W-:-:S12]  /*14d0*/  UIADD3 UR4, -UR4, UR5, URZ ;  /* 0x0000000504047290 */ /* 0x000fd8000fffe13f */
.L_x_259:
[----:B------:R-:W-:Y:S01]  /*14e0*/  UIADD3 UR60, -UR60, UR4, URZ ;  /* 0x000000043c3c7290 */ /* 0x000fe2000fffe13f */
[----:B------:R-:W-:Y:S01]  /*14f0*/  IMAD.MOV.U32 R40, RZ, RZ, RZ ;  /* 0x000000ffff287224 */ /* 0x000fe200078e00ff */
[----:B------:R-:W-:Y:S01]  /*1500*/  CS2R R34, SRZ ;  /* 0x0000000000227805 */ /* 0x000fe2000001ff00 */
[----:B------:R-:W-:Y:S01]  /*1510*/  IMAD.MOV.U32 R161, RZ, RZ, RZ ;  /* 0x000000ffffa17224 */ /* 0x000fe200078e00ff */
[----:B------:R-:W-:Y:S01]  /*1520*/  UISETP.GE.AND UP0, UPT, UR60, 0x1, UPT ;  /* 0x000000013c00788c */ /* 0x000fe2000bf06270 */
[----:B------:R-:W-:Y:S01]  /*1530*/  CS2R R36, SRZ ;  /* 0x0000000000247805 */ /* 0x000fe2000001ff00 */
[----:B------:R-:W-:Y:S01]  /*1540*/  UIADD3 UR4, UR60, 0x4f, URZ ;  /* 0x0000004f3c047890 */ /* 0x000fe2000fffe03f */
[----:B------:R-:W-:Y:S02]  /*1550*/  CS2R R162, SRZ ;  /* 0x0000000000a27805 */ /* 0x000fe4000001ff00 */
[----:B------:R-:W-:Y:S01]  /*1560*/  CS2R R32, SRZ ;  /* 0x0000000000207805 */ /* 0x000fe2000001ff00 */
[----:B------:R-:W-:Y:S01]  /*1570*/  IMAD.MOV.U32 R10, RZ, RZ, RZ ;  /* 0x000000ffff0a7224 */ /* 0x000fe200078e00ff */
[----:B------:R-:W-:Y:S01]  /*1580*/  PLOP3.LUT P1, PT, PT, PT, UP0, 0x80, 0x0 ;  /* 0x000000000000781c */ /* 0x000fe20003f2f008 */
[----:B------:R-:W-:Y:S01]  /*1590*/  UIMAD.WIDE UR4, UR4, 0x66666667, URZ ;  /* 0x66666667040478a5 */ /* 0x000fe2000f8e023f */
[----:B------:R-:W-:-:S02]  /*15a0*/  CS2R R26, SRZ ;  /* 0x00000000001a7805 */ /* 0x000fc4000001ff00 */
[----:B------:R-:W-:Y:S02]  /*15b0*/  CS2R R28, SRZ ;  /* 0x00000000001c7805 */ /* 0x000fe4000001ff00 */
[----:B------:R-:W-:Y:S01]  /*15c0*/  CS2R R24, SRZ ;  /* 0x0000000000187805 */ /* 0x000fe2000001ff00 */
[----:B------:R-:W-:-:S04]  /*15d0*/  USHF.R.U32.HI UR61, URZ, 0x1f, UR5 ;  /* 0x0000001f3f3d7899 */ /* 0x000fc80008011605 */
[----:B------:R-:W-:Y:S02]  /*15e0*/  ULEA.HI.SX32 UR61, UR5, UR61, 0x1b ;  /* 0x0000003d053d7291 */ /* 0x000fe4000f8fda3f */
[----:B------:R-:W-:Y:S10]  /*15f0*/  @!P1 BRA `(.L_x_260) ;  /* 0x0000008c00f89947 */ /* 0x000ff40003800000 */
[----:B------:R-:W0:Y:S01]  /*1600*/  SHFL.IDX PT, R0, R218, RZ, 0x1f ;  /* 0x00001fffda007589 */ /* 0x000e2200000e0000 */
[----:B------:R-:W1:Y:S01]  /*1610*/  S2UR UR7, SR_CgaCtaId ;  /* 0x00000000000779c3 */ /* 0x000e620000008800 */
[----:B------:R-:W-:Y:S01]  /*1620*/  UMOV UR6, 0x400 ;  /* 0x0000040000067882 */ /* 0x000fe20000000000 */
[----:B0-----:R-:W-:Y:S01]  /*1630*/  R2UR UR4, R0 ;  /* 0x00000000000472ca */ /* 0x001fe200000e0000 */
[----:B-1----:R-:W-:-:S04]  /*1640*/  ULEA UR6, UR7, UR6, 0x18 ;  /* 0x0000000607067291 */ /* 0x002fc8000f8ec03f */
[----:B------:R-:W-:-:S04]  /*1650*/  UIADD3 UR6, UR6, 0x14400, URZ ;  /* 0x0001440006067890 */ /* 0x000fc8000fffe03f */
[----:B------:R-:W-:-:S04]  /*1660*/  ULOP3.LUT UP0, URZ, UR6, 0x9f, URZ, 0xc0, !UPT ;  /* 0x0000009f063f7892 */ /* 0x000fc8000f80c03f */
[----:B------:R-:W-:Y:S02]  /*1670*/  ULEA.HI UR5, UR4, UR4, URZ, 0x1 ;  /* 0x0000000404057291 */ /* 0x000fe4000f8f083f */
[----:B------:R-:W-:Y:S02]  /*1680*/  PLOP3.LUT P0, PT, PT, PT, UP0, 0x80, 0x0 ;  /* 0x000000000000781c */ /* 0x000fe40003f0f008 */
[----:B------:R-:W-:-:S04]  /*1690*/  ULOP3.LUT UR5, UR5, 0x1e, URZ, 0xc0, !UPT ;  /* 0x0000001e05057892 */ /* 0x000fc8000f8ec03f */
[----:B------:R-:W-:-:S04]  /*16a0*/  UIADD3 UR5, UR4, -UR5, URZ ;  /* 0x8000000504057290 */ /* 0x000fc8000fffe03f */
[----:B------:R-:W-:-:S04]  /*16b0*/  ULEA UR5, UR5, UR6, 0xd ;  /* 0x0000000605057291 */ /* 0x000fc8000f8e683f */
[----:B------:R-:W-:-:S04]  /*16c0*/  USHF.R.U32.HI UR5, URZ, 0x4, UR5 ;  /* 0x000000043f057899 */ /* 0x000fc80008011605 */
[----:B------:R-:W-:Y:S01]  /*16d0*/  ULOP3.LUT UR36, UR5, 0x3fff, URZ, 0xc0, !UPT ;  /* 0x00003fff05247892 */ /* 0x000fe2000f8ec03f */
[----:B------:R-:W-:Y:S11]  /*16e0*/  @!P0 BRA `(.L_x_261) ;  /* 0x0000000000408947 */ /* 0x000ff60003800000 */
[----:B------:R-:W-:Y:S01]  /*16f0*/  MOV R0, 0x0 ;  /* 0x0000000000007802 */ /* 0x000fe20000000f00 */
[----:B------:R-:W-:Y:S01]  /*1700*/  ULDC.64 UR4, c[0x4][0x1b8] ;  /* 0x01006e0000047ab9 */ /* 0x000fe20000000a00 */
[----:B------:R-:W-:Y:S01]  /*1710*/  ULDC.64 UR6, c[0x4][0x130] ;  /* 0x01004c0000067ab9 */ /* 0x000fe20000000a00 */
[----:B------:R-:W-:Y:S01]  /*1720*/  IMAD.U32 R4, RZ, RZ, UR4 ;  /* 0x00000004ff047e24 */ /* 0x000fe2000f8e00ff */
[----:B------:R0:W1:Y:S01]  /*1730*/  LDC.64 R2, c[0x4][R0] ;  /* 0x0100000000027b82 */ /* 0x0000620000000a00 */
[----:B------:R-:W-:Y:S01]  /*1740*/  IMAD.U32 R5, RZ, RZ, UR5 ;  /* 0x00000005ff057e24 */ /* 0x000fe2000f8e00ff */
[----:B------:R-:W-:Y:S01]  /*1750*/  ULDC.64 UR4, c[0x4][0x1c0] ;  /* 0x0100700000047ab9 */ /* 0x000fe20000000a00 */
[----:B------:R-:W-:Y:S01]  /*1760*/  MOV R10, UR6 ;  /* 0x00000006000a7c02 */ /* 0x000fe20008000f00 */
[----:B------:R-:W-:Y:S02]  /*1770*/  IMAD.U32 R6, RZ, RZ, UR4 ;  /* 0x00000004ff067e24 */ /* 0x000fe4000f8e00ff */
[----:B------:R-:W-:-:S02]  /*1780*/  IMAD.U32 R7, RZ, RZ, UR5 ;  /* 0x00000005ff077e24 */ /* 0x000fc4000f8e00ff */
[----:B------:R-:W-:Y:S02]  /*1790*/  IMAD.U32 R11, RZ, RZ, UR7 ;  /* 0x00000007ff0b7e24 */ /* 0x000fe4000f8e00ff */
[----:B------:R-:W-:Y:S02]  /*17a0*/  IMAD.MOV.U32 R8, RZ, RZ, 0x70 ;  /* 0x00000070ff087424 */ /* 0x000fe400078e00ff */
[----:B------:R-:W-:Y:S02]  /*17b0*/  IMAD.MOV.U32 R12, RZ, RZ, 0x1 ;  /* 0x00000001ff0c7424 */ /* 0x000fe400078e00ff */
[----:B0-----:R-:W-:-:S07]  /*17c0*/  IMAD.MOV.U32 R13, RZ, RZ, RZ ;  /* 0x000000ffff0d7224 */ /* 0x001fce00078e00ff */
[----:B------:R-:W-:-:S07]  /*17d0*/  LEPC R20, `(.L_x_261) ;  /* 0x000000001014794e */ /* 0x000fce0000000000 */
[----:B-1----:R-:W-:Y:S05]  /*17e0*/  CALL.ABS.NOINC R2 ;  /* 0x0000000002007343 */ /* 0x002fea0003c00000 */
.L_x_261:
[----:B------:R-:W0:Y:S01]  /*17f0*/  S2UR UR5, SR_CgaCtaId ;  /* 0x00000000000579c3 */ /* 0x000e220000008800 */
[----:B------:R-:W-:Y:S01]  /*1800*/  LEA.HI R0, R216, R216, RZ, 0x1 ;  /* 0x000000d8d8007211 */ /* 0x000fe200078f08ff */
[----:B------:R-:W-:Y:S01]  /*1810*/  UMOV UR4, 0x400 ;  /* 0x0000040000047882 */ /* 0x000fe20000000000 */
[----:B------:R-:W-:Y:S01]  /*1820*/  R2UR UR6, R222 ;  /* 0x00000000de0672ca */ /* 0x000fe200000e0000 */
[----:B------:R-:W-:Y:S01]  /*1830*/  BSSY B0, `(.L_x_262) ;  /* 0x000000a000007945 */ /* 0x000fe20003800000 */
[----:B------:R-:W-:-:S05]  /*1840*/  LOP3.LUT R3, R0, 0xfffffffe, RZ, 0xc0, !PT ;  /* 0xfffffffe00037812 */ /* 0x000fca00078ec0ff */
[----:B------:R-:W-:-:S05]  /*1850*/  IMAD.IADD R0, R216, 0x1, -R3 ;  /* 0x00000001d8007824 */ /* 0x000fca00078e0a03 */
[----:B------:R-:W-:Y:S01]  /*1860*/  SHF.L.U32 R0, R0, 0x1f, RZ ;  /* 0x0000001f00007819 */ /* 0x000fe200000006ff */
[----:B------:R-:W-:-:S05]  /*1870*/  IMAD.U32 R2, RZ, RZ, UR6 ;  /* 0x00000006ff027e24 */ /* 0x000fca000f8e00ff */
[----:B------:R-:W-:Y:S01]  /*1880*/  ISETP.NE.AND P0, PT, R2, 0x3, PT ;  /* 0x000000030200780c */ /* 0x000fe20003f05270 */
[----:B0-----:R-:W-:-:S06]  /*1890*/  ULEA UR4, UR5, UR4, 0x18 ;  /* 0x0000000405047291 */ /* 0x001fcc000f8ec03f */
[----:B------:R-:W-:-:S04]  /*18a0*/  IMAD.U32 R5, RZ, RZ, UR4 ;  /* 0x00000004ff057e24 */ /* 0x000fc8000f8e00ff */
[----:B------:R-:W0:Y:S02]  /*18b0*/  SYNCS.PHASECHK.TRANS64.TRYWAIT P1, [R5+URZ+0x38800], R0 ;  /* 0x03880000050075a7 */ /* 0x000e24000802017f */
[----:B0-----:R-:W-:Y:S05]  /*18c0*/  @!P1 BRA `(.L_x_263) ;  /* 0x0000010800fc9947 */ /* 0x001fea0003800000 */
.L_x_388:
[----:B------:R-:W-:Y:S05]  /*18d0*/  BSYNC B0 ;  /* 0x0000000000007941 */ /* 0x000fea0003800000 */
.L_x_262:
[----:B------:R-:W-:Y:S05]  /*18e0*/  @!P0 BRA `(.L_x_264) ;  /* 0x0000000000048947 */ /* 0x000fea0003800000 */
[----:B------:R-:W-:Y:S01]  /*18f0*/  BPT.TRAP 0x1 ;  /* 0x000000040000795c */ /* 0x000fe20000300000 */
.L_x_264:
[----:B0-----:R-:W-:Y:S01]  /*1900*/  IMAD R0, R16, 0x8, R5 ;  /* 0x0000000810007824 */ /* 0x001fe200078e0205 */
[----:B------:R-:W-:-:S04]  /*1910*/  SHF.L.U32 R3, R17, 0x1f, RZ ;  /* 0x0000001f11037819 */ /* 0x000fc800000006ff */
[----:B------:R0:W1:Y:S01]  /*1920*/  SYNCS.PHASECHK.TRANS64.TRYWAIT P2, [R0+URZ+0x38830], R3 ;  /* 0x03883003000075a7 */ /* 0x000062000804017f */
[----:B------:R-:W-:Y:S05]  /*1930*/  @!P0 BRA `(.L_x_265) ;  /* 0x0000000000048947 */ /* 0x000fea0003800000 */
[----:B------:R-:W-:Y:S01]  /*1940*/  BPT.TRAP 0x1 ;  /* 0x000000040000795c */ /* 0x000fe20000300000 */
.L_x_265:
[----:B------:R-:W2:Y:S01]  /*1950*/  S2R R2, SR_TID.X ;  /* 0x0000000000027919 */ /* 0x000ea20000002100 */
[----:B------:R-:W-:Y:S01]  /*1960*/  IMAD.MOV.U32 R151, RZ, RZ, RZ ;  /* 0x000000ffff977224 */ /* 0x000fe200078e00ff */
[----:B--2---:R-:W-:Y:S01]  /*1970*/  LOP3.LUT P1, RZ, R2, 0x7f, RZ, 0xc0, !PT ;  /* 0x0000007f02ff7812 */ /* 0x004fe2000782c0ff */
[----:B-1----:R-:W-:-:S12]  /*1980*/  @P2 BRA `(.L_x_266) ;  /* 0x0000000000082947 */ /* 0x002fd80003800000 */
[----:B------:R-:W1:Y:S02]  /*1990*/  SYNCS.PHASECHK.TRANS64.TRYWAIT P2, [R0+URZ+0x38830], R3 ;  /* 0x03883003000075a7 */ /* 0x000e64000804017f */
[----:B-1----:R-:W-:Y:S05]  /*19a0*/  @!P2 BRA `(.L_x_267) ;  /* 0x0000010800d8a947 */ /* 0x002fea0003800000 */
.L_x_266:
[----:B------:R-:W-:Y:S05]  /*19b0*/  WARPSYNC.ALL ;  /* 0x0000000000007948 */ /* 0x000fea0003800000 */
[----:B------:R-:W-:Y:S01]  /*19c0*/  R2UR UR4, R5 ;  /* 0x00000000050472ca */ /* 0x000fe200000e0000 */
[----:B------:R-:W-:Y:S01]  /*19d0*/  ULOP3.LUT UR5, UR36, 0x10000, URZ, 0xfc, !UPT ;  /* 0x0001000024057892 */ /* 0x000fe2000f8efc3f */
[----:B------:R-:W-:Y:S01]  /*19e0*/  R2UR UR6, R16 ;  /* 0x00000000100672ca */ /* 0x000fe200000e0000 */
[----:B------:R-:W-:Y:S01]  /*19f0*/  WARPGROUP.ARRIVE ;  /* 0x00000000000079c5 */ /* 0x000fe20000000000 */
[----:B------:R-:W-:Y:S01]  /*1a00*/  UMOV UR9, 0x40000040 ;  /* 0x4000004000097882 */ /* 0x000fe20000000000 */
[----:B------:R-:W-:Y:S01]  /*1a10*/  UMOV UR11, 0x40000040 ;  /* 0x40000040000b7882 */ /* 0x000fe20000000000 */
[----:B------:R-:W-:Y:S01]  /*1a20*/  UMOV UR15, UR9 ;  /* 0x00000009000f7c82 */ /* 0x000fe20008000000 */
[----:B------:R-:W-:Y:S01]  /*1a30*/  IMAD.U32 R13, RZ, RZ, UR9 ;  /* 0x00000009ff0d7e24 */ /* 0x000fe2000f8e00ff */
[----:B------:R-:W-:Y:S01]  /*1a40*/  UMOV UR8, UR5 ;  /* 0x0000000500087c82 */ /* 0x000fe20008000000 */
[----:B------:R-:W-:Y:S01]  /*1a50*/  UMOV UR17, 0x40000040 ;  /* 0x4000004000117882 */ /* 0x000fe20000000000 */
[----:B------:R-:W-:Y:S01]  /*1a60*/  UMOV UR14, UR8 ;  /* 0x00000008000e7c82 */ /* 0x000fe20008000000 */
[----:B------:R-:W-:Y:S01]  /*1a70*/  MOV R12, UR8 ;  /* 0x00000008000c7c02 */ /* 0x000fe20008000f00 */
[----:B------:R-:W-:Y:S01]  /*1a80*/  UMOV UR19, 0x40000040 ;  /* 0x4000004000137882 */ /* 0x000fe20000000000 */
[----:B------:R-:W-:Y:S01]  /*1a90*/  UIADD3 UR4, UR4, 0x24400, URZ ;  /* 0x0002440004047890 */ /* 0x000fe2000fffe03f */
[----:B------:R-:W-:Y:S01]  /*1aa0*/  IMAD.U32 R11, RZ, RZ, UR17 ;  /* 0x00000011ff0b7e24 */ /* 0x000fe2000f8e00ff */
[----:B------:R-:W-:Y:S01]  /*1ab0*/  UMOV UR13, 0x40000040 ;  /* 0x40000040000d7882 */ /* 0x000fe20000000000 */
[----:B------:R-:W-:Y:S01]  /*1ac0*/  UIADD3 UR20, UR5, 0x404, URZ ;  /* 0x0000040405147890 */ /* 0x000fe2000fffe03f */
[----:B------:R-:W-:Y:S01]  /*1ad0*/  VIADD R2, R219, UR60 ;  /* 0x0000003cdb027c36 */ /* 0x000fe20008000000 */
[----:B------:R-:W-:Y:S01]  /*1ae0*/  USHF.R.U32.HI UR4, URZ, 0x4, UR4 ;  /* 0x000000043f047899 */ /* 0x000fe20008011604 */
[----:B01----:R-:W-:Y:S01]  /*1af0*/  IMAD.U32 R3, RZ, RZ, UR61 ;  /* 0x0000003dff037e24 */ /* 0x003fe2000f8e00ff */
[----:B------:R-:W-:Y:S01]  /*1b00*/  UMOV UR21, 0x40000040 ;  /* 0x4000004000157882 */ /* 0x000fe20000000000 */
[----:B------:R-:W-:Y:S01]  /*1b10*/  UMOV UR23, 0x40000040 ;  /* 0x4000004000177882 */ /* 0x000fe20000000000 */
[----:B------:R-:W-:Y:S01]  /*1b20*/  ULOP3.LUT UR4, UR4, 0x3fff, URZ, 0xc0, !UPT ;  /* 0x00003fff04047892 */ /* 0x000fe2000f8ec03f */
[----:B------:R-:W-:Y:S01]  /*1b30*/  IMAD R2, R3, -0x50, R2 ;  /* 0xffffffb003027824 */ /* 0x000fe200078e0202 */
[----:B------:R-:W-:Y:S01]  /*1b40*/  UIADD3 UR24, UR5, 0x406, URZ ;  /* 0x0000040605187890 */ /* 0x000fe2000fffe03f */
[----:B------:R-:W-:Y:S01]  /*1b50*/  P2R R21, PR, RZ, 0x1 ;  /* 0x00000001ff157803 */ /* 0x000fe20000000000 */
[----:B------:R-:W-:Y:S01]  /*1b60*/  ULOP3.LUT UR7, UR4, 0x10000, URZ, 0xfc, !UPT ;  /* 0x0001000004077892 */ /* 0x000fe2000f8efc3f */
[----:B------:R-:W-:Y:S01]  /*1b70*/  @!P1 VIADD R0, R0, 0x38840 ;  /* 0x0003884000009836 */ /* 0x000fe20000000000 */
[----:B------:R-:W-:Y:S01]  /*1b80*/  UMOV UR25, 0x40000040 ;  /* 0x4000004000197882 */ /* 0x000fe20000000000 */
[----:B------:R-:W-:Y:S01]  /*1b90*/  UMOV UR27, 0x40000040 ;  /* 0x40000040001b7882 */ /* 0x000fe20000000000 */
[----:B------:R-:W-:Y:S01]  /*1ba0*/  UIMAD UR4, UR6, 0xa00, UR7 ;  /* 0x00000a00060478a4 */ /* 0x000fe2000f8e0207 */
[C---:B------:R-:W-:Y:S01]  /*1bb0*/  ISETP.GT.AND P6, PT, R2.reuse, RZ, PT ;  /* 0x000000ff0200720c */ /* 0x040fe20003fc4270 */
[----:B------:R-:W-:Y:S01]  /*1bc0*/  IMAD.U32 R19, RZ, RZ, UR7 ;  /* 0x00000007ff137e24 */ /* 0x000fe2000f8e00ff */
[----:B------:R-:W-:Y:S01]  /*1bd0*/  UIADD3 UR7, UR5, 0x2, URZ ;  /* 0x0000000205077890 */ /* 0x000fe2000fffe03f */
[C---:B------:R-:W-:Y:S01]  /*1be0*/  ISETP.GT.AND P5, PT, R2.reuse, 0x1, PT ;  /* 0x000000010200780c */ /* 0x040fe20003fa4270 */
[----:B------:R-:W-:Y:S01]  /*1bf0*/  UIADD3 UR6, UR4, 0x200, URZ ;  /* 0x0000020004067890 */ /* 0x000fe2000fffe03f */
[C---:B------:R-:W-:Y:S01]  /*1c00*/  ISETP.GT.AND P4, PT, R2.reuse, 0x8, PT ;  /* 0x000000080200780c */ /* 0x040fe20003f84270 */
[----:B------:R-:W-:Y:S01]  /*1c10*/  UMOV UR10, UR4 ;  /* 0x00000004000a7c82 */ /* 0x000fe20008000000 */
[----:B------:R-:W-:Y:S01]  /*1c20*/  UIADD3 UR12, UR4, 0x2, URZ ;  /* 0x00000002040c7890 */ /* 0x000fe2000fffe03f */
[----:B------:R-:W-:Y:S01]  /*1c30*/  HGMMA.64x16x16.F32 R56, gdesc[UR8], RZ, !UPT, gsb0 ;  /* 0x00200000083879f0 */ /* 0x000fe2000c0008ff */
[----:B------:R-:W-:Y:S01]  /*1c40*/  UIADD3 UR10, UR4, 0x80, URZ ;  /* 0x00000080040a7890 */ /* 0x000fe2000fffe03f */
[C---:B------:R-:W-:Y:S01]  /*1c50*/  ISETP.GT.AND P3, PT, R2.reuse, 0x9, PT ;  /* 0x000000090200780c */ /* 0x040fe20003f64270 */
[----:B------:R-:W-:Y:S01]  /*1c60*/  UMOV UR8, UR14 ;  /* 0x0000000e00087c82 */ /* 0x000fe20008000000 */
[----:B------:R-:W-:Y:S01]  /*1c70*/  UMOV UR9, UR15 ;  /* 0x0000000f00097c82 */ /* 0x000fe20008000000 */
[----:B------:R-:W-:Y:S01]  /*1c80*/  UMOV UR11, 0x40000040 ;  /* 0x40000040000b7882 */ /* 0x000fe20000000000 */
[----:B------:R-:W-:Y:S01]  /*1c90*/  UMOV UR16, UR7 ;  /* 0x0000000700107c82 */ /* 0x000fe20008000000 */
[----:B------:R-:W-:Y:S01]  /*1ca0*/  UMOV UR18, UR12 ;  /* 0x0000000c00127c82 */ /* 0x000fe20008000000 */
[----:B------:R-:W-:Y:S01]  /*1cb0*/  UIADD3 UR7, UR5, 0x4, URZ ;  /* 0x0000000405077890 */ /* 0x000fe2000fffe03f */
[----:B------:R-:W-:Y:S01]  /*1cc0*/  IMAD.U32 R10, RZ, RZ, UR16 ;  /* 0x00000010ff0a7e24 */ /* 0x000fe2000f8e00ff */
[----:B------:R-:W-:Y:S01]  /*1cd0*/  UIADD3 UR12, UR4, 0x4, URZ ;  /* 0x00000004040c7890 */ /* 0x000fe2000fffe03f */
[----:B------:R-:W-:Y:S01]  /*1ce0*/  ISETP.GT.AND P2, PT, R2, 0x10, PT ;  /* 0x000000100200780c */ /* 0x000fe20003f44270 */
[----:B------:R-:W-:Y:S01]  /*1cf0*/  UIADD3 UR22, UR4, 0x284, URZ ;  /* 0x0000028404167890 */ /* 0x000fe2000fffe03f */
[----:B------:R-:W-:Y:S01]  /*1d00*/  @!P1 PRMT R0, RZ, 0x654, R0 ;  /* 0x00000654ff009816 */ /* 0x000fe20000000000 */
[----:B------:R-:W-:Y:S01]  /*1d10*/  UIADD3 UR26, UR4, 0x286, URZ ;  /* 0x00000286041a7890 */ /* 0x000fe2000fffe03f */
[--C-:B------:R-:W-:Y:S01]  /*1d20*/  IMAD.MOV.U32 R150, RZ, RZ, R151.reuse ;  /* 0x000000ffff967224 */ /* 0x100fe200078e0097 */
[----:B------:R-:W-:Y:S01]  /*1d30*/  UIADD3 UR28, UR5, 0x800, URZ ;  /* 0x00000800051c7890 */ /* 0x000fe2000fffe03f */
[--C-:B------:R-:W-:Y:S01]  /*1d40*/  IMAD.MOV.U32 R149, RZ, RZ, R151.reuse ;  /* 0x000000ffff957224 */ /* 0x100fe200078e0097 */
        /* <DEDUP_REMOVED lines=25> */
[--C-:B------:R-:W-:Y:S01]  /*1ee0*/  IMAD.MOV.U32 R140, RZ, RZ, R151.reuse ;  /* 0x000000ffff8c7224 */ /* 0x100fe200078e0097 */
[----:B------:R-:W-:Y:S01]  /*1ef0*/  UMOV UR45, 0x40000040 ;  /* 0x40000040002d7882 */ /* 0x000fe20000000000 */
[----:B------:R-:W-:Y:S01]  /*1f00*/  UMOV UR47, 0x40000040 ;  /* 0x40000040002f7882 */ /* 0x000fe20000000000 */
[----:B------:R-:W-:Y:S01]  /*1f10*/  UIADD3 UR48, UR5, 0xc02, URZ ;  /* 0x00000c0205307890 */ /* 0x000fe2000fffe03f */
[--C-:B------:R-:W-:Y:S01]  /*1f20*/  IMAD.MOV.U32 R139, RZ, RZ, R151.reuse ;  /* 0x000000ffff8b7224 */ /* 0x100fe200078e0097 */
[----:B------:R-:W-:Y:S01]  /*1f30*/  UIADD3 UR50, UR4, 0x782, URZ ;  /* 0x0000078204327890 */ /* 0x000fe2000fffe03f */
[----:B------:R-:W-:Y:S01]  /*1f40*/  IMAD.MOV.U32 R138, RZ, RZ, R151 ;  /* 0x000000ffff8a7224 */ /* 0x000fe200078e0097 */
[----:B------:R-:W-:Y:S01]  /*1f50*/  UMOV UR49, 0x40000040 ;  /* 0x4000004000317882 */ /* 0x000fe20000000000 */
[----:B------:R-:W-:Y:S01]  /*1f60*/  UMOV UR51, 0x40000040 ;  /* 0x4000004000337882 */ /* 0x000fe20000000000 */
[----:B------:R-:W-:-:S02]  /*1f70*/  WARPGROUP.DEPBAR.LE gsb0, 0x0 ;  /* 0x00008000000079c5 */ /* 0x000fc40000010000 */
[----:B------:R-:W-:Y:S01]  /*1f80*/  WARPGROUP.ARRIVE ;  /* 0x00000000000079c5 */ /* 0x000fe20000000000 */
[----:B------:R-:W-:Y:S01]  /*1f90*/  UIADD3 UR52, UR5, 0xc04, URZ ;  /* 0x00000c0405347890 */ /* 0x000fe2000fffe03f */
[--C-:B------:R-:W-:Y:S01]  /*1fa0*/  IMAD.MOV.U32 R137, RZ, RZ, R151.reuse ;  /* 0x000000ffff897224 */ /* 0x100fe200078e0097 */
[----:B------:R-:W-:Y:S01]  /*1fb0*/  UIADD3 UR54, UR4, 0x784, URZ ;  /* 0x0000078404367890 */ /* 0x000fe2000fffe03f */
[--C-:B------:R-:W-:Y:S01]  /*1fc0*/  IMAD.MOV.U32 R136, RZ, RZ, R151.reuse ;  /* 0x000000ffff887224 */ /* 0x100fe200078e0097 */
[----:B------:R-:W-:Y:S01]  /*1fd0*/  UMOV UR53, 0x40000040 ;  /* 0x4000004000357882 */ /* 0x000fe20000000000 */
        /* <DEDUP_REMOVED lines=9> */
[----:B------:R-:W-:Y:S01]  /*2070*/  IMAD.U32 R7, RZ, RZ, UR57 ;  /* 0x00000039ff077e24 */ /* 0x000fe2000f8e00ff */
[----:B------:R-:W-:Y:S01]  /*2080*/  UISETP.GE.AND UP0, UPT, UR60, 0x51, UPT ;  /* 0x000000513c00788c */ /* 0x000fe2000bf06270 */
        /* <DEDUP_REMOVED lines=25> */
[--C-:B------:R-:W-:Y:S02]  /*2220*/  IMAD.MOV.U32 R114, RZ, RZ, R151.reuse ;  /* 0x000000ffff727224 */ /* 0x100fe400078e0097 */
        /* <DEDUP_REMOVED lines=35> */
[--C-:B------:R-:W-:Y:S01]  /*2460*/  IMAD.MOV.U32 R82, RZ, RZ, R151.reuse ;  /* 0x000000ffff527224 */ /* 0x100fe200078e0097 */
[----:B------:R-:W-:Y:S02]  /*2470*/  WARPGROUP.DEPBAR.LE gsb0, 0x0 ;  /* 0x00008000000079c5 */ /* 0x000fe40000010000 */
[----:B------:R-:W-:Y:S01]  /*2480*/  WARPGROUP.ARRIVE ;  /* 0x00000000000079c5 */ /* 0x000fe20000000000 */
[----:B------:R-:W-:-:S02]  /*2490*/  IMAD.MOV.U32 R81, RZ, RZ, R151 ;  /* 0x000000ffff517224 */ /* 0x000fc400078e0097 */
[--C-:B------:R-:W-:Y:S02]  /*24a0*/  IMAD.MOV.U32 R80, RZ, RZ, R151.reuse ;  /* 0x000000ffff507224 */ /* 0x100fe400078e0097 */
[--C-:B------:R-:W-:Y:S01]  /*24b0*/  IMAD.MOV.U32 R79, RZ, RZ, R151.reuse ;  /* 0x000000ffff4f7224 */ /* 0x100fe200078e0097 */
        /* <DEDUP_REMOVED lines=20> */
[----:B------:R-:W-:Y:S01]  /*2600*/  IMAD.MOV.U32 R65, RZ, RZ, R151 ;  /* 0x000000ffff417224 */ /* 0x000fe200078e0097 */
[----:B------:R-:W-:-:S02]  /*2610*/  WARPGROUP.DEPBAR.LE gsb0, 0x0 ;  /* 0x00008000000079c5 */ /* 0x000fc40000010000 */
        /* <DEDUP_REMOVED lines=402> */
[----:B------:R-:W-:Y:S02]  /*3f40*/  FSEL R61, R61, -INF , P3 ;  /* 0xff8000003d3d7808 */ /* 0x000fe40001800000 */
[----:B------:R-:W-:Y:S02]  /*3f50*/  FMNMX.FTZ R4, R60, R3, !PT ;  /* 0x000000033c047209 */ /* 0x000fe40007810000 */
[----:B------:R-:W-:-:S02]  /*3f60*/  FSEL R58, R58, -INF , P6 ;  /* 0xff8000003a3a7808 */ /* 0x000fc40003000000 */
[C---:B------:R-:W-:Y:S02]  /*3f70*/  ISETP.GT.AND P6, PT, R2.reuse, 0x11, PT ;  /* 0x000000110200780c */ /* 0x040fe40003fc4270 */
[----:B------:R-:W-:Y:S02]  /*3f80*/  FMNMX.FTZ R3, R61, R4, !PT ;  /* 0x000000043d037209 */ /* 0x000fe40007810000 */
[----:B------:R-:W-:Y:S02]  /*3f90*/  FSEL R59, R59, -INF , P5 ;  /* 0xff8000003b3b7808 */ /* 0x000fe40002800000 */
[----:B------:R-:W-:Y:S02]  /*3fa0*/  ISETP.GT.AND P5, PT, R2, 0x18, PT ;  /* 0x000000180200780c */ /* 0x000fe40003fa4270 */
[----:B------:R-:W-:Y:S02]  /*3fb0*/  FSEL R62, R62, -INF , P4 ;  /* 0xff8000003e3e7808 */ /* 0x000fe40002000000 */
[----:B------:R-:W-:-:S02]  /*3fc0*/  ISETP.GT.AND P4, PT, R2, 0x19, PT ;  /* 0x000000190200780c */ /* 0x000fc40003f84270 */
[----:B------:R-:W-:Y:S02]  /*3fd0*/  FSEL R63, R63, -INF , P3 ;  /* 0xff8000003f3f7808 */ /* 0x000fe40001800000 */
[----:B------:R-:W-:Y:S01]  /*3fe0*/  ISETP.GT.AND P3, PT, R2, 0x20, PT ;  /* 0x000000200200780c */ /* 0x000fe20003f64270 */
[----:B------:R-:W-:Y:S02]  /*3ff0*/  WARPGROUP.DEPBAR.LE gsb0, 0x0 ;  /* 0x00008000000079c5 */ /* 0x000fe40000010000 */
[----:B------:R-:W-:Y:S01]  /*4000*/  WARPGROUP.ARRIVE ;  /* 0x00000000000079c5 */ /* 0x000fe20000000000 */
[----:B------:R-:W-:Y:S02]  /*4010*/  FSEL R48, R48, -INF , P2 ;  /* 0xff80000030307808 */ /* 0x000fe40001000000 */
        /* <DEDUP_REMOVED lines=17> */
[----:B------:R-:W-:Y:S02]  /*4130*/  FSEL R54, R54, -INF , P5 ;  /* 0xff80000036367808 */ /* 0x000fe40002800000 */
[C---:B------:R-:W-:Y:S02]  /*4140*/  ISETP.GT.AND P5, PT, R2.reuse, 0x29, PT ;  /* 0x000000290200780c */ /* 0x040fe40003fa4270 */
        /* <DEDUP_REMOVED lines=8> */
[----:B------:R-:W-:Y:S02]  /*41d0*/  FSEL R44, R44, -INF , P6 ;  /* 0xff8000002c2c7808 */ /* 0x000fe40003000000 */
[----:B------:R-:W-:Y:S02]  /*41e0*/  FMNMX.FTZ R3, R41, R4, !PT ;  /* 0x0000000429037209 */ /* 0x000fe40007810000 */
[----:B------:R-:W-:Y:S02]  /*41f0*/  FSEL R45, R45, -INF , P5 ;  /* 0xff8000002d2d7808 */ /* 0x000fe40002800000 */
[----:B------:R-:W-:-:S02]  /*4200*/  FMNMX.FTZ R4, R44, R3, !PT ;  /* 0x000000032c047209 */ /* 0x000fc40007810000 */
[----:B------:R-:W-:Y:S02]  /*4210*/  FSEL R42, R42, -INF , P3 ;  /* 0xff8000002a2a7808 */ /* 0x000fe40001800000 */
[C---:B------:R-:W-:Y:S02]  /*4220*/  ISETP.GT.AND P3, PT, R2.reuse, 0x31, PT ;  /* 0x000000310200780c */ /* 0x040fe40003f64270 */
[----:B------:R-:W-:Y:S02]  /*4230*/  FMNMX.FTZ R3, R45, R4, !PT ;  /* 0x000000042d037209 */ /* 0x000fe40007810000 */
[----:B------:R-:W-:Y:S02]  /*4240*/  FSEL R43, R43, -INF , P2 ;  /* 0xff8000002b2b7808 */ /* 0x000fe40001000000 */
[----:B------:R-:W-:Y:S02]  /*4250*/  ISETP.GT.AND P2, PT, R2, 0x38, PT ;  /* 0x000000380200780c */ /* 0x000fe40003f44270 */
[----:B------:R-:W-:-:S02]  /*4260*/  FSEL R46, R46, -INF , P6 ;  /* 0xff8000002e2e7808 */ /* 0x000fc40003000000 */
[C---:B------:R-:W-:Y:S02]  /*4270*/  ISETP.GT.AND P6, PT, R2.reuse, 0x39, PT ;  /* 0x000000390200780c */ /* 0x040fe40003fc4270 */
[----:B------:R-:W-:Y:S02]  /*4280*/  FSEL R47, R47, -INF , P5 ;  /* 0xff8000002f2f7808 */ /* 0x000fe40002800000 */
[----:B------:R-:W-:Y:S01]  /*4290*/  ISETP.GT.AND P5, PT, R2, 0x40, PT ;  /* 0x000000400200780c */ /* 0x000fe20003fa4270 */
[----:B------:R-:W-:Y:S02]  /*42a0*/  WARPGROUP.DEPBAR.LE gsb0, 0x0 ;  /* 0x00008000000079c5 */ /* 0x000fe40000010000 */
[----:B------:R-:W-:Y:S01]  /*42b0*/  WARPGROUP.ARRIVE ;  /* 0x00000000000079c5 */ /* 0x000fe20000000000 */
[----:B------:R-:W-:Y:S02]  /*42c0*/  FSEL R32, R32, -INF , P4 ;  /* 0xff80000020207808 */ /* 0x000fe40002000000 */
[----:B------:R-:W-:-:S02]  /*42d0*/  FSEL R33, R33, -INF , P3 ;  /* 0xff80000021217808 */ /* 0x000fc40001800000 */
[----:B------:R-:W-:Y:S01]  /*42e0*/  FMNMX.FTZ R4, R32, R3, !PT ;  /* 0x0000000320047209 */ /* 0x000fe20007810000 */
[----:B------:R-:W-:Y:S01]  /*42f0*/  HGMMA.64x16x16.F32 R24, gdesc[UR4], R24, gsb0 ;  /* 0x00200000041879f0 */ /* 0x000fe20008000818 */
[----:B------:R-:W-:Y:S01]  /*4300*/  FSEL R36, R36, -INF , P2 ;  /* 0xff80000024247808 */ /* 0x000fe20001000000 */
[----:B------:R-:W-:Y:S01]  /*4310*/  ULDC UR5, c[0x0][0x988] ;  /* 0x0002620000057ab9 */ /* 0x000fe20000000800 */
[----:B------:R-:W-:Y:S02]  /*4320*/  FMNMX.FTZ R3, R33, R4, !PT ;  /* 0x0000000421037209 */ /* 0x000fe40007810000 */
        /* <DEDUP_REMOVED lines=9> */
[----:B------:R-:W-:Y:S01]  /*43c0*/  FSEL R39, R39, -INF , P6 ;  /* 0xff80000027277808 */ /* 0x000fe20003000000 */
[----:B------:R-:W-:Y:S02]  /*43d0*/  WARPGROUP.DEPBAR.LE gsb0, 0x0 ;  /* 0x00008000000079c5 */ /* 0x000fe40000010000 */
[----:B------:R-:W-:Y:S01]  /*43e0*/  FSEL R24, R24, -INF , P5 ;  /* 0xff80000018187808 */ /* 0x000fe20002800000 */
[----:B------:R0:W-:Y:S01]  /*43f0*/  @!P1 SYNCS.ARRIVE.TRANS64.RED.A1T0 RZ, [R0+URZ], RZ ;  /* 0x000000ff00ff99a7 */ /* 0x0001e2000810043f */
[----:B------:R-:W-:Y:S02]  /*4400*/  FSEL R25, R25, -INF , P4 ;  /* 0xff80000019197808 */ /* 0x000fe40002000000 */
[----:B------:R-:W-:Y:S02]  /*4410*/  FMNMX.FTZ R4, R24, R3, !PT ;  /* 0x0000000318047209 */ /* 0x000fe40007810000 */
[----:B------:R-:W-:Y:S02]  /*4420*/  FSEL R28, R28, -INF , P3 ;  /* 0xff8000001c1c7808 */ /* 0x000fe40001800000 */
[----:B------:R-:W-:-:S02]  /*4430*/  FMNMX.FTZ R3, R25, R4, !PT ;  /* 0x0000000419037209 */ /* 0x000fc40007810000 */
[----:B------:R-:W-:Y:S02]  /*4440*/  FSEL R29, R29, -INF , P2 ;  /* 0xff8000001d1d7808 */ /* 0x000fe40001000000 */
[----:B------:R-:W-:Y:S02]  /*4450*/  FMNMX.FTZ R2, R28, R3, !PT ;  /* 0x000000031c027209 */ /* 0x000fe40007810000 */
[----:B------:R-:W-:Y:S02]  /*4460*/  FSEL R26, R26, -INF , P5 ;  /* 0xff8000001a1a7808 */ /* 0x000fe40002800000 */
[----:B------:R-:W-:Y:S02]  /*4470*/  FMNMX.FTZ R14, R29, R2, !PT ;  /* 0x000000021d0e7209 */ /* 0x000fe40007810000 */
[----:B------:R-:W-:Y:S02]  /*4480*/  FSEL R27, R27, -INF , P4 ;  /* 0xff8000001b1b7808 */ /* 0x000fe40002000000 */
[----:B------:R-:W-:Y:S01]  /*4490*/  FSEL R30, R30, -INF , P3 ;  /* 0xff8000001e1e7808 */ /* 0x000fe20001800000 */
[----:B------:R-:W1:Y:S01]  /*44a0*/  SHFL.BFLY PT, R3, R14, 0x2, 0x1f ;  /* 0x0c401f000e037f89 */ /* 0x000e6200000e0000 */
[----:B------:R-:W-:-:S02]  /*44b0*/  FSEL R31, R31, -INF , P2 ;  /* 0xff8000001f1f7808 */ /* 0x000fc40001000000 */
[----:B-1----:R-:W-:Y:S02]  /*44c0*/  FMNMX.FTZ R15, R14, R3, !PT ;  /* 0x000000030e0f7209 */ /* 0x002fe40007810000 */
[----:B------:R-:W-:-:S03]  /*44d0*/  FMNMX.FTZ R3, R58, R59, !PT ;  /* 0x0000003b3a037209 */ /* 0x000fc60007810000 */
[----:B------:R-:W1:Y:S02]  /*44e0*/  SHFL.BFLY PT, R4, R15, 0x1, 0x1f ;  /* 0x0c201f000f047f89 */ /* 0x000e6400000e0000 */
[----:B-1----:R-:W-:-:S04]  /*44f0*/  FMNMX.FTZ R4, R15, R4, !PT ;  /* 0x000000040f047209 */ /* 0x002fc80007810000 */
        /* <DEDUP_REMOVED lines=35> */
[----:B------:R-:W2:Y:S01]  /*4730*/  MUFU.EX2 R61, R61 ;  /* 0x0000003d003d7308 */ /* 0x000ea20000000800 */
[----:B-1----:R-:W-:Y:S01]  /*4740*/  FADD.FTZ R15, R56, R57 ;  /* 0x00000039380f7221 */ /* 0x002fe20000010000 */
[----:B------:R-:W-:Y:S01]  /*4750*/  FFMA.FTZ R20, R29, UR5, -R20 ;  /* 0x000000051d147c23 */ /* 0x000fe20008010814 */
[----:B------:R-:W-:-:S02]  /*4760*/  FMNMX.FTZ R3, R47, R2, !PT ;  /* 0x000000022f037209 */ /* 0x000fc40007810000 */
[----:B------:R-:W-:Y:S01]  /*4770*/  F2FP.F16.F32.PACK_AB R208, R57, R56 ;  /* 0x0000003839d0723e */ /* 0x000fe200000000ff */
[--C-:B------:R-:W-:Y:S01]  /*4780*/  IMAD.MOV.U32 R57, RZ, RZ, R151.reuse ;  /* 0x000000ffff397224 */ /* 0x100fe200078e0097 */
[----:B------:R-:W-:Y:S01]  /*4790*/  FMNMX.FTZ R2, R34, R3, !PT ;  /* 0x0000000322027209 */ /* 0x000fe20007810000 */
[----:B------:R-:W-:Y:S01]  /*47a0*/  MUFU.EX2 R48, R48 ;  /* 0x0000003000307308 */ /* 0x000fe20000000800 */
[----:B------:R-:W-:Y:S02]  /*47b0*/  IMAD.MOV.U32 R56, RZ, RZ, R151 ;  /* 0x000000ffff387224 */ /* 0x000fe400078e0097 */
[----:B------:R-:W-:-:S04]  /*47c0*/  FMNMX.FTZ R3, R35, R2, !PT ;  /* 0x0000000223037209 */ /* 0x000fc80007810000 */
[----:B------:R-:W-:Y:S01]  /*47d0*/  FMNMX.FTZ R2, R38, R3, !PT ;  /* 0x0000000326027209 */ /* 0x000fe20007810000 */
[----:B------:R-:W1:Y:S01]  /*47e0*/  MUFU.EX2 R49, R49 ;  /* 0x0000003100317308 */ /* 0x000e620000000800 */
[----:B--2---:R-:W-:Y:S02]  /*47f0*/  F2FP.F16.F32.PACK_AB R210, R61, R60 ;  /* 0x0000003c3dd2723e */ /* 0x004fe400000000ff */
[----:B------:R-:W-:-:S04]  /*4800*/  FMNMX.FTZ R3, R39, R2, !PT ;  /* 0x0000000227037209 */ /* 0x000fc80007810000 */
[----:B------:R-:W-:Y:S01]  /*4810*/  FMNMX.FTZ R2, R26, R3, !PT ;  /* 0x000000031a027209 */ /* 0x000fe20007810000 */
[----:B------:R-:W-:Y:S03]  /*4820*/  MUFU.EX2 R52, R52 ;  /* 0x0000003400347308 */ /* 0x000fe60000000800 */
[----:B------:R-:W-:-:S04]  /*4830*/  FMNMX.FTZ R3, R27, R2, !PT ;  /* 0x000000021b037209 */ /* 0x000fc80007810000 */
[----:B------:R-:W-:Y:S01]  /*4840*/  FMNMX.FTZ R2, R30, R3, !PT ;  /* 0x000000031e027209 */ /* 0x000fe20007810000 */
[----:B------:R-:W2:Y:S01]  /*4850*/  MUFU.EX2 R53, R53 ;  /* 0x0000003500357308 */ /* 0x000ea20000000800 */
[----:B-1----:R-:W-:Y:S02]  /*4860*/  F2FP.F16.F32.PACK_AB R204, R49, R48 ;  /* 0x0000003031cc723e */ /* 0x002fe400000000ff */
[----:B------:R-:W-:-:S05]  /*4870*/  FMNMX.FTZ R2, R31, R2, !PT ;  /* 0x000000021f027209 */ /* 0x000fca0007810000 */
[----:B------:R-:W1:Y:S01]  /*4880*/  SHFL.BFLY PT, R3, R2, 0x2, 0x1f ;  /* 0x0c401f0002037f89 */ /* 0x000e6200000e0000 */
[----:B------:R-:W-:Y:S08]  /*4890*/  MUFU.EX2 R40, R40 ;  /* 0x0000002800287308 */ /* 0x000ff00000000800 */
[----:B------:R-:W3:Y:S01]  /*48a0*/  MUFU.EX2 R41, R41 ;  /* 0x0000002900297308 */ /* 0x000ee20000000800 */
[----:B--2---:R-:W-:-:S07]  /*48b0*/  F2FP.F16.F32.PACK_AB R206, R53, R52 ;  /* 0x0000003435ce723e */ /* 0x004fce00000000ff */
[----:B------:R-:W-:Y:S01]  /*48c0*/  MUFU.EX2 R44, R44 ;  /* 0x0000002c002c7308 */ /* 0x000fe20000000800 */
[----:B-1----:R-:W-:-:S07]  /*48d0*/  FMNMX.FTZ R14, R2, R3, !PT ;  /* 0x00000003020e7209 */ /* 0x002fce0007810000 */
[----:B------:R-:W-:Y:S01]  /*48e0*/  MUFU.EX2 R21, R20 ;  /* 0x0000001400157308 */ /* 0x000fe20000000800 */
[----:B---3--:R-:W-:Y:S01]  /*48f0*/  F2FP.F16.F32.PACK_AB R200, R41, R40 ;  /* 0x0000002829c8723e */ /* 0x008fe200000000ff */
[----:B------:R-:W1:Y:S06]  /*4900*/  SHFL.BFLY PT, R3, R14, 0x1, 0x1f ;  /* 0x0c201f000e037f89 */ /* 0x000e6c00000e0000 */
[----:B------:R-:W2:Y:S08]  /*4910*/  MUFU.EX2 R45, R45 ;  /* 0x0000002d002d7308 */ /* 0x000eb00000000800 */
[----:B------:R-:W-:Y:S08]  /*4920*/  MUFU.EX2 R32, R32 ;  /* 0x0000002000207308 */ /* 0x000ff00000000800 */
[----:B------:R-:W3:Y:S01]  /*4930*/  MUFU.EX2 R33, R33 ;  /* 0x0000002100217308 */ /* 0x000ee20000000800 */
[----:B--2---:R-:W-:-:S02]  /*4940*/  F2FP.F16.F32.PACK_AB R202, R45, R44 ;  /* 0x0000002c2dca723e */ /* 0x004fc400000000ff */
[----:B-1----:R-:W-:Y:S01]  /*4950*/  FMNMX.FTZ R3, R14, R3, !PT ;  /* 0x000000030e037209 */ /* 0x002fe20007810000 */
[----:B------:R-:W-:Y:S01]  /*4960*/  FADD.FTZ R14, R60, R15 ;  /* 0x0000000f3c0e7221 */ /* 0x000fe20000010000 */
[--C-:B------:R-:W-:Y:S02]  /*4970*/  IMAD.MOV.U32 R60, RZ, RZ, R151.reuse ;  /* 0x000000ffff3c7224 */ /* 0x100fe400078e0097 */
[C---:B------:R-:W-:Y:S01]  /*4980*/  FSETP.NEU.FTZ.AND P2, PT, R3.reuse, -INF , PT ;  /* 0xff8000000300780b */ /* 0x040fe20003f5d000 */
[----:B------:R-:W-:Y:S01]  /*4990*/  FMUL.FTZ R2, R3, UR5 ;  /* 0x0000000503027c20 */ /* 0x000fe20008410000 */
[----:B------:R-:W-:Y:S01]  /*49a0*/  FADD.FTZ R15, R61, R14 ;  /* 0x0000000e3d0f7221 */ /* 0x000fe20000010000 */
[----:B------:R-:W-:Y:S01]  /*49b0*/  MUFU.EX2 R36, R36 ;  /* 0x0000002400247308 */ /* 0x000fe20000000800 */
[----:B------:R-:W-:Y:S02]  /*49c0*/  IMAD.MOV.U32 R61, RZ, RZ, R151 ;  /* 0x000000ffff3d7224 */ /* 0x000fe400078e0097 */
[----:B------:R-:W-:Y:S01]  /*49d0*/  FSEL R2, R2, RZ, P2 ;  /* 0x000000ff02027208 */ /* 0x000fe20001000000 */
[----:B------:R-:W-:Y:S01]  /*49e0*/  FADD.FTZ R14, R48, R15 ;  /* 0x0000000f300e7221 */ /* 0x000fe20000010000 */
[----:B------:R-:W-:Y:S01]  /*49f0*/  PLOP3.LUT P2, PT, PT, PT, UP0, 0x80, 0x0 ;  /* 0x000000000000781c */ /* 0x000fe20003f4f008 */
[----:B------:R-:W-:Y:S01]  /*4a00*/  IMAD.MOV.U32 R48, RZ, RZ, R151 ;  /* 0x000000ffff307224 */ /* 0x000fe200078e0097 */
[----:B---3--:R-:W-:Y:S01]  /*4a10*/  F2FP.F16.F32.PACK_AB R196, R33, R32 ;  /* 0x0000002021c4723e */ /* 0x008fe200000000ff */
        /* <DEDUP_REMOVED lines=8> */
[----:B------:R-:W-:Y:S01]  /*4aa0*/  FFMA.FTZ R55, R55, UR5, -R2 ;  /* 0x0000000537377c23 */ /* 0x000fe20008010802 */
[----:B------:R-:W-:Y:S01]  /*4ab0*/  FADD.FTZ R29, R49, R14 ;  /* 0x0000000e311d7221 */ /* 0x000fe20000010000 */
[--C-:B------:R-:W-:Y:S01]  /*4ac0*/  FFMA.FTZ R42, R42, UR5, -R2.reuse ;  /* 0x000000052a2a7c23 */ /* 0x100fe20008010802 */
[--C-:B------:R-:W-:Y:S01]  /*4ad0*/  FFMA.FTZ R43, R43, UR5, -R2.reuse ;  /* 0x000000052b2b7c23 */ /* 0x100fe20008010802 */
[--C-:B------:R-:W-:Y:S01]  /*4ae0*/  FFMA.FTZ R46, R46, UR5, -R2.reuse ;  /* 0x000000052e2e7c23 */ /* 0x100fe20008010802 */
[----:B------:R-:W-:Y:S01]  /*4af0*/  FADD.FTZ R20, R52, R29 ;  /* 0x0000001d34147221 */ /* 0x000fe20000010000 */
[----:B------:R-:W1:Y:S01]  /*4b00*/  MUFU.EX2 R59, R59 ;  /* 0x0000003b003b7308 */ /* 0x000e620000000800 */
[--C-:B------:R-:W-:Y:S01]  /*4b10*/  FFMA.FTZ R47, R47, UR5, -R2.reuse ;  /* 0x000000052f2f7c23 */ /* 0x100fe20008010802 */
[----:B------:R-:W-:Y:S01]  /*4b20*/  FFMA.FTZ R34, R34, UR5, -R2 ;  /* 0x0000000522227c23 */ /* 0x000fe20008010802 */
[----:B------:R-:W-:Y:S01]  /*4b30*/  FADD.FTZ R29, R53, R20 ;  /* 0x00000014351d7221 */ /* 0x000fe20000010000 */
[--C-:B------:R-:W-:Y:S01]  /*4b40*/  FFMA.FTZ R35, R35, UR5, -R2.reuse ;  /* 0x0000000523237c23 */ /* 0x100fe20008010802 */
[--C-:B------:R-:W-:Y:S01]  /*4b50*/  FFMA.FTZ R38, R38, UR5, -R2.reuse ;  /* 0x0000000526267c23 */ /* 0x100fe20008010802 */
[--C-:B------:R-:W-:Y:S01]  /*4b60*/  FFMA.FTZ R39, R39, UR5, -R2.reuse ;  /* 0x0000000527277c23 */ /* 0x100fe20008010802 */
[----:B------:R-:W-:Y:S01]  /*4b70*/  FADD.FTZ R20, R40, R29 ;  /* 0x0000001d28147221 */ /* 0x000fe20000010000 */
[----:B------:R-:W2:Y:S01]  /*4b80*/  MUFU.EX2 R62, R62 ;  /* 0x0000003e003e7308 */ /* 0x000ea20000000800 */
[--C-:B------:R-:W-:Y:S01]  /*4b90*/  FFMA.FTZ R26, R26, UR5, -R2.reuse ;  /* 0x000000051a1a7c23 */ /* 0x100fe20008010802 */
[----:B------:R-:W-:Y:S01]  /*4ba0*/  FFMA.FTZ R27, R27, UR5, -R2 ;  /* 0x000000051b1b7c23 */ /* 0x000fe20008010802 */
[----:B------:R-:W-:Y:S01]  /*4bb0*/  FADD.FTZ R29, R41, R20 ;  /* 0x00000014291d7221 */ /* 0x000fe20000010000 */
[--C-:B------:R-:W-:Y:S01]  /*4bc0*/  FFMA.FTZ R30, R30, UR5, -R2.reuse ;  /* 0x000000051e1e7c23 */ /* 0x100fe20008010802 */
[----:B------:R-:W-:Y:S01]  /*4bd0*/  FFMA.FTZ R2, R31, UR5, -R2 ;  /* 0x000000051f027c23 */ /* 0x000fe20008010802 */
[-C--:B------:R-:W-:Y:S01]  /*4be0*/  MOV R53, R151.reuse ;  /* 0x0000009700357202 */ /* 0x080fe20000000f00 */
[----:B0-----:R-:W-:Y:S01]  /*4bf0*/  FADD.FTZ R0, R44, R29 ;  /* 0x0000001d2c007221 */ /* 0x001fe20000010000 */
[----:B------:R-:W0:Y:S01]  /*4c00*/  MUFU.EX2 R63, R63 ;  /* 0x0000003f003f7308 */ /* 0x000e220000000800 */
[----:B-1----:R-:W-:Y:S01]  /*4c10*/  FADD.FTZ R15, R58, R59 ;  /* 0x0000003b3a0f7221 */ /* 0x002fe20000010000 */
[----:B------:R-:W-:Y:S01]  /*4c20*/  F2FP.F16.F32.PACK_AB R209, R59, R58 ;  /* 0x0000003a3bd1723e */ /* 0x000fe200000000ff */
[----:B------:R-:W-:Y:S01]  /*4c30*/  FADD.FTZ R29, R45, R0 ;  /* 0x000000002d1d7221 */ /* 0x000fe20000010000 */
[--C-:B------:R-:W-:Y:S01]  /*4c40*/  IMAD.MOV.U32 R59, RZ, RZ, R151.reuse ;  /* 0x000000ffff3b7224 */ /* 0x100fe200078e0097 */
[----:B------:R-:W-:Y:S01]  /*4c50*/  MOV R31, R151 ;  /* 0x00000097001f7202 */ /* 0x000fe20000000f00 */
[----:B------:R-:W-:-:S02]  /*4c60*/  IMAD.MOV.U32 R58, RZ, RZ, R151 ;  /* 0x000000ffff3a7224 */ /* 0x000fc400078e0097 */
[----:B------:R-:W1:Y:S01]  /*4c70*/  MUFU.EX2 R50, R50 ;  /* 0x0000003200327308 */ /* 0x000e620000000800 */
[----:B--2---:R-:W-:Y:S01]  /*4c80*/  FADD.FTZ R14, R62, R15 ;  /* 0x0000000f3e0e7221 */ /* 0x004fe20000010000 */
[--C-:B------:R-:W-:Y:S02]  /*4c90*/  IMAD.MOV.U32 R52, RZ, RZ, R151.reuse ;  /* 0x000000ffff347224 */ /* 0x100fe400078e0097 */
[--C-:B------:R-:W-:Y:S02]  /*4ca0*/  IMAD.MOV.U32 R49, RZ, RZ, R151.reuse ;  /* 0x000000ffff317224 */ /* 0x100fe400078e0097 */
[--C-:B------:R-:W-:Y:S02]  /*4cb0*/  IMAD.MOV.U32 R45, RZ, RZ, R151.reuse ;  /* 0x000000ffff2d7224 */ /* 0x100fe400078e0097 */
[----:B------:R-:W2:Y:S01]  /*4cc0*/  MUFU.EX2 R51, R51 ;  /* 0x0000003300337308 */ /* 0x000ea20000000800 */
[C---:B0-----:R-:W-:Y:S01]  /*4cd0*/  FADD.FTZ R15, R63.reuse, R14 ;  /* 0x0000000e3f0f7221 */ /* 0x041fe20000010000 */
[----:B------:R-:W-:Y:S01]  /*4ce0*/  F2FP.F16.F32.PACK_AB R211, R63, R62 ;  /* 0x0000003e3fd3723e */ /* 0x000fe200000000ff */
[----:B------:R-:W-:-:S02]  /*4cf0*/  IMAD.MOV.U32 R63, RZ, RZ, R151 ;  /* 0x000000ffff3f7224 */ /* 0x000fc400078e0097 */
[--C-:B------:R-:W-:Y:S02]  /*4d00*/  IMAD.MOV.U32 R62, RZ, RZ, R151.reuse ;  /* 0x000000ffff3e7224 */ /* 0x100fe400078e0097 */
[----:B------:R-:W-:Y:S01]  /*4d10*/  IMAD.MOV.U32 R44, RZ, RZ, R151 ;  /* 0x000000ffff2c7224 */ /* 0x000fe200078e0097 */
[----:B------:R-:W0:Y:S01]  /*4d20*/  MUFU.EX2 R54, R54 ;  /* 0x0000003600367308 */ /* 0x000e220000000800 */
[----:B-1----:R-:W-:Y:S01]  /*4d30*/  FADD.FTZ R14, R50, R15 ;  /* 0x0000000f320e7221 */ /* 0x002fe20000010000 */
[--C-:B------:R-:W-:Y:S02]  /*4d40*/  IMAD.MOV.U32 R41, RZ, RZ, R151.reuse ;  /* 0x000000ffff297224 */ /* 0x100fe400078e0097 */
[----:B------:R-:W-:-:S04]  /*4d50*/  IMAD.MOV.U32 R40, RZ, RZ, R151 ;  /* 0x000000ffff287224 */ /* 0x000fc800078e0097 */
[----:B------:R-:W1:Y:S01]  /*4d60*/  MUFU.EX2 R55, R55 ;  /* 0x0000003700377308 */ /* 0x000e620000000800 */
[C---:B--2---:R-:W-:Y:S01]  /*4d70*/  FADD.FTZ R15, R51.reuse, R14 ;  /* 0x0000000e330f7221 */ /* 0x044fe20000010000 */
[----:B------:R-:W-:Y:S01]  /*4d80*/  F2FP.F16.F32.PACK_AB R205, R51, R50 ;  /* 0x0000003233cd723e */ /* 0x000fe200000000ff */
[--C-:B------:R-:W-:Y:S02]  /*4d90*/  IMAD.MOV.U32 R51, RZ, RZ, R151.reuse ;  /* 0x000000ffff337224 */ /* 0x100fe400078e0097 */
[----:B------:R-:W-:-:S03]  /*4da0*/  IMAD.MOV.U32 R50, RZ, RZ, R151 ;  /* 0x000000ffff327224 */ /* 0x000fc600078e0097 */
[----:B------:R-:W2:Y:S01]  /*4db0*/  MUFU.EX2 R42, R42 ;  /* 0x0000002a002a7308 */ /* 0x000ea20000000800 */
[----:B0-----:R-:W-:-:S07]  /*4dc0*/  FADD.FTZ R14, R54, R15 ;  /* 0x0000000f360e7221 */ /* 0x001fce0000010000 */
[----:B------:R-:W0:Y:S01]  /*4dd0*/  MUFU.EX2 R43, R43 ;  /* 0x0000002b002b7308 */ /* 0x000e220000000800 */
[C---:B-1----:R-:W-:Y:S01]  /*4de0*/  FADD.FTZ R15, R55.reuse, R14 ;  /* 0x0000000e370f7221 */ /* 0x042fe20000010000 */
[----:B------:R-:W-:Y:S01]  /*4df0*/  FADD.FTZ R14, R32, R29 ;  /* 0x0000001d200e7221 */ /* 0x000fe20000010000 */
[----:B------:R-:W-:Y:S01]  /*4e00*/  F2FP.F16.F32.PACK_AB R207, R55, R54 ;  /* 0x0000003637cf723e */ /* 0x000fe200000000ff */
[--C-:B------:R-:W-:Y:S02]  /*4e10*/  IMAD.MOV.U32 R55, RZ, RZ, R151.reuse ;  /* 0x000000ffff377224 */ /* 0x100fe400078e0097 */
[----:B------:R-:W-:Y:S01]  /*4e20*/  FADD.FTZ R29, R33, R14 ;  /* 0x0000000e211d7221 */ /* 0x000fe20000010000 */
[----:B------:R-:W-:Y:S01]  /*4e30*/  IMAD.MOV.U32 R54, RZ, RZ, R151 ;  /* 0x000000ffff367224 */ /* 0x000fe200078e0097 */
[----:B------:R-:W1:Y:S01]  /*4e40*/  MUFU.EX2 R46, R46 ;  /* 0x0000002e002e7308 */ /* 0x000e620000000800 */
[----:B--2---:R-:W-:Y:S01]  /*4e50*/  FADD.FTZ R0, R42, R15 ;  /* 0x0000000f2a007221 */ /* 0x004fe20000010000 */
[----:B------:R-:W-:Y:S01]  /*4e60*/  FADD.FTZ R14, R36, R29 ;  /* 0x0000001d240e7221 */ /* 0x000fe20000010000 */
[----:B------:R-:W-:-:S02]  /*4e70*/  IMAD.MOV.U32 R33, RZ, RZ, R151 ;  /* 0x000000ffff217224 */ /* 0x000fc400078e0097 */
[----:B------:R-:W-:-:S03]  /*4e80*/  IMAD.MOV.U32 R32, RZ, RZ, R151 ;  /* 0x000000ffff207224 */ /* 0x000fc600078e0097 */
[----:B------:R-:W2:Y:S01]  /*4e90*/  MUFU.EX2 R47, R47 ;  /* 0x0000002f002f7308 */ /* 0x000ea20000000800 */
[C---:B0-----:R-:W-:Y:S01]  /*4ea0*/  FADD.FTZ R15, R43.reuse, R0 ;  /* 0x000000002b0f7221 */ /* 0x041fe20000010000 */
[----:B------:R-:W-:Y:S01]  /*4eb0*/  F2FP.F16.F32.PACK_AB R201, R43, R42 ;  /* 0x0000002a2bc9723e */ /* 0x000fe200000000ff */
[----:B------:R-:W-:Y:S01]  /*4ec0*/  IMAD.MOV.U32 R43, RZ, RZ, R151 ;  /* 0x000000ffff2b7224 */ /* 0x000fe200078e0097 */
[----:B------:R-:W-:-:S04]  /*4ed0*/  MOV R42, R151 ;  /* 0x00000097002a7202 */ /* 0x000fc80000000f00 */
[----:B------:R-:W0:Y:S01]  /*4ee0*/  MUFU.EX2 R37, R37 ;  /* 0x0000002500257308 */ /* 0x000e220000000800 */
[----:B-1----:R-:W-:-:S07]  /*4ef0*/  FADD.FTZ R0, R46, R15 ;  /* 0x0000000f2e007221 */ /* 0x002fce0000010000 */
[----:B------:R-:W1:Y:S01]  /*4f00*/  MUFU.EX2 R34, R34 ;  /* 0x0000002200227308 */ /* 0x000e620000000800 */
[C---:B--2---:R-:W-:Y:S01]  /*4f10*/  FADD.FTZ R15, R47.reuse, R0 ;  /* 0x000000002f0f7221 */ /* 0x044fe20000010000 */
[----:B------:R-:W-:Y:S01]  /*4f20*/  F2FP.F16.F32.PACK_AB R203, R47, R46 ;  /* 0x0000002e2fcb723e */ /* 0x000fe200000000ff */
[--C-:B------:R-:W-:Y:S02]  /*4f30*/  IMAD.MOV.U32 R47, RZ, RZ, R151.reuse ;  /* 0x000000ffff2f7224 */ /* 0x100fe400078e0097 */
[----:B------:R-:W-:-:S03]  /*4f40*/  IMAD.MOV.U32 R46, RZ, RZ, R151 ;  /* 0x000000ffff2e7224 */ /* 0x000fc600078e0097 */
[----:B------:R-:W2:Y:S01]  /*4f50*/  MUFU.EX2 R24, R24 ;  /* 0x0000001800187308 */ /* 0x000ea20000000800 */
[C---:B0-----:R-:W-:Y:S01]  /*4f60*/  FADD.FTZ R29, R37.reuse, R14 ;  /* 0x0000000e251d7221 */ /* 0x041fe20000010000 */
[----:B------:R-:W-:Y:S01]  /*4f70*/  F2FP.F16.F32.PACK_AB R198, R37, R36 ;  /* 0x0000002425c6723e */ /* 0x000fe200000000ff */
[--C-:B------:R-:W-:Y:S02]  /*4f80*/  IMAD.MOV.U32 R37, RZ, RZ, R151.reuse ;  /* 0x000000ffff257224 */ /* 0x100fe400078e0097 */
[----:B------:R-:W-:-:S03]  /*4f90*/  IMAD.MOV.U32 R36, RZ, RZ, R151 ;  /* 0x000000ffff247224 */ /* 0x000fc600078e0097 */
[----:B------:R-:W0:Y:S01]  /*4fa0*/  MUFU.EX2 R35, R35 ;  /* 0x0000002300237308 */ /* 0x000e220000000800 */
[----:B-1----:R-:W-:-:S07]  /*4fb0*/  FADD.FTZ R0, R34, R15 ;  /* 0x0000000f22007221 */ /* 0x002fce0000010000 */
[----:B------:R-:W1:Y:S01]  /*4fc0*/  MUFU.EX2 R25, R25 ;  /* 0x0000001900197308 */ /* 0x000e620000000800 */
[----:B--2---:R-:W-:-:S07]  /*4fd0*/  FADD.FTZ R14, R24, R29 ;  /* 0x0000001d180e7221 */ /* 0x004fce0000010000 */
[----:B------:R-:W2:Y:S01]  /*4fe0*/  MUFU.EX2 R38, R38 ;  /* 0x0000002600267308 */ /* 0x000ea20000000800 */
[C---:B0-----:R-:W-:Y:S01]  /*4ff0*/  FADD.FTZ R15, R35.reuse, R0 ;  /* 0x00000000230f7221 */ /* 0x041fe20000010000 */
[----:B------:R-:W-:Y:S01]  /*5000*/  F2FP.F16.F32.PACK_AB R197, R35, R34 ;  /* 0x0000002223c5723e */ /* 0x000fe200000000ff */
[--C-:B------:R-:W-:Y:S02]  /*5010*/  IMAD.MOV.U32 R35, RZ, RZ, R151.reuse ;  /* 0x000000ffff237224 */ /* 0x100fe400078e0097 */
[----:B------:R-:W-:-:S03]  /*5020*/  IMAD.MOV.U32 R34, RZ, RZ, R151 ;  /* 0x000000ffff227224 */ /* 0x000fc600078e0097 */
[----:B------:R-:W0:Y:S01]  /*5030*/  MUFU.EX2 R28, R28 ;  /* 0x0000001c001c7308 */ /* 0x000e220000000800 */
[C---:B-1----:R-:W-:Y:S01]  /*5040*/  FADD.FTZ R29, R25.reuse, R14 ;  /* 0x0000000e191d7221 */ /* 0x042fe20000010000 */
[----:B------:R-:W-:Y:S01]  /*5050*/  F2FP.F16.F32.PACK_AB R192, R25, R24 ;  /* 0x0000001819c0723e */ /* 0x000fe200000000ff */
[--C-:B------:R-:W-:Y:S02]  /*5060*/  IMAD.MOV.U32 R25, RZ, RZ, R151.reuse ;  /* 0x000000ffff197224 */ /* 0x100fe400078e0097 */
[----:B------:R-:W-:-:S03]  /*5070*/  IMAD.MOV.U32 R24, RZ, RZ, R151 ;  /* 0x000000ffff187224 */ /* 0x000fc600078e0097 */
[----:B------:R-:W1:Y:S01]  /*5080*/  MUFU.EX2 R39, R39 ;  /* 0x0000002700277308 */ /* 0x000e620000000800 */
[----:B--2---:R-:W-:-:S07]  /*5090*/  FADD.FTZ R0, R38, R15 ;  /* 0x0000000f26007221 */ /* 0x004fce0000010000 */
[----:B------:R-:W2:Y:S01]  /*50a0*/  MUFU.EX2 R26, R26 ;  /* 0x0000001a001a7308 */ /* 0x000ea20000000800 */
[----:B0-----:R-:W-:Y:S01]  /*50b0*/  FADD.FTZ R14, R28, R29 ;  /* 0x0000001d1c0e7221 */ /* 0x001fe20000010000 */
[C---:B------:R-:W-:Y:S01]  /*50c0*/  F2FP.F16.F32.PACK_AB R194, R21.reuse, R28 ;  /* 0x0000001c15c2723e */ /* 0x040fe200000000ff */
[----:B------:R-:W-:Y:S02]  /*50d0*/  IMAD.MOV.U32 R28, RZ, RZ, R151 ;  /* 0x000000ffff1c7224 */ /* 0x000fe400078e0097 */
[----:B------:R-:W-:-:S03]  /*50e0*/  FADD.FTZ R15, R21, R14 ;  /* 0x0000000e150f7221 */ /* 0x000fc60000010000 */
[----:B------:R-:W0:Y:S01]  /*50f0*/  MUFU.EX2 R27, R27 ;  /* 0x0000001b001b7308 */ /* 0x000e220000000800 */
[C---:B-1----:R-:W-:Y:S01]  /*5100*/  FADD.FTZ R29, R39.reuse, R0 ;  /* 0x00000000271d7221 */ /* 0x042fe20000010000 */
[----:B------:R-:W-:Y:S01]  /*5110*/  F2FP.F16.F32.PACK_AB R199, R39, R38 ;  /* 0x0000002627c7723e */ /* 0x000fe200000000ff */
[--C-:B------:R-:W-:Y:S02]  /*5120*/  IMAD.MOV.U32 R39, RZ, RZ, R151.reuse ;  /* 0x000000ffff277224 */ /* 0x100fe400078e0097 */
[----:B------:R-:W-:-:S03]  /*5130*/  IMAD.MOV.U32 R38, RZ, RZ, R151 ;  /* 0x000000ffff267224 */ /* 0x000fc600078e0097 */
[----:B------:R-:W1:Y:S01]  /*5140*/  MUFU.EX2 R30, R30 ;  /* 0x0000001e001e7308 */ /* 0x000e620000000800 */
[----:B--2---:R-:W-:Y:S01]  /*5150*/  FADD.FTZ R0, R26, R29 ;  /* 0x0000001d1a007221 */ /* 0x004fe20000010000 */
[----:B------:R-:W-:-:S06]  /*5160*/  IMAD.MOV.U32 R29, RZ, RZ, R151 ;  /* 0x000000ffff1d7224 */ /* 0x000fcc00078e0097 */
[----:B------:R2:W3:Y:S01]  /*5170*/  MUFU.EX2 R195, R2 ;  /* 0x0000000200c37308 */ /* 0x0004e20000000800 */
[C---:B0-----:R-:W-:Y:S01]  /*5180*/  FADD.FTZ R21, R27.reuse, R0 ;  /* 0x000000001b157221 */ /* 0x041fe20000010000 */
[----:B------:R-:W-:Y:S01]  /*5190*/  F2FP.F16.F32.PACK_AB R193, R27, R26 ;  /* 0x0000001a1bc1723e */ /* 0x000fe200000000ff */
[--C-:B------:R-:W-:Y:S01]  /*51a0*/  IMAD.MOV.U32 R27, RZ, RZ, R151.reuse ;  /* 0x000000ffff1b7224 */ /* 0x100fe200078e0097 */
[----:B------:R-:W-:Y:S01]  /*51b0*/  MOV R0, 0x3f800000 ;  /* 0x3f80000000007802 */ /* 0x000fe20000000f00 */
[----:B------:R-:W-:Y:S02]  /*51c0*/  IMAD.MOV.U32 R26, RZ, RZ, R151 ;  /* 0x000000ffff1a7224 */ /* 0x000fe400078e0097 */
[----:B-1----:R-:W-:Y:S01]  /*51d0*/  FADD.FTZ R14, R30, R21 ;  /* 0x000000151e0e7221 */ /* 0x002fe20000010000 */
[----:B--2---:R-:W-:-:S03]  /*51e0*/  IMAD.MOV.U32 R2, RZ, RZ, 0x3f800000 ;  /* 0x3f800000ff027424 */ /* 0x004fc600078e00ff */
[C---:B---3--:R-:W-:Y:S01]  /*51f0*/  FADD.FTZ R14, R195.reuse, R14 ;  /* 0x0000000ec30e7221 */ /* 0x048fe20000010000 */
[----:B------:R-:W-:Y:S01]  /*5200*/  F2FP.F16.F32.PACK_AB R195, R195, R30 ;  /* 0x0000001ec3c3723e */ /* 0x000fe200000000ff */
[----:B------:R-:W-:Y:S01]  /*5210*/  IMAD.MOV.U32 R30, RZ, RZ, R151 ;  /* 0x000000ffff1e7224 */ /* 0x000fe200078e0097 */
[----:B------:R-:W-:Y:S06]  /*5220*/  @!P2 BRA `(.L_x_268) ;  /* 0x0000003c0088a947 */ /* 0x000fec0003800000 */
[----:B------:R-:W-:Y:S01]  /*5230*/  R2UR UR60, R16 ;  /* 0x00000000103c72ca */ /* 0x000fe200000e0000 */
[----:B------:R-:W-:Y:S01]  /*5240*/  UIADD3 UR4, UR61, -0x2, URZ ;  /* 0xfffffffe3d047890 */ /* 0x000fe2000fffe03f */
[----:B------:R-:W-:Y:S01]  /*5250*/  IMAD.MOV.U32 R20, RZ, RZ, R3 ;  /* 0x000000ffff147224 */ /* 0x000fe200078e0003 */
[----:B------:R-:W-:Y:S01]  /*5260*/  MOV R224, R17 ;  /* 0x0000001100e07202 */ /* 0x000fe20000000f00 */
[----:B------:R-:W-:Y:S01]  /*5270*/  IMAD.MOV.U32 R21, RZ, RZ, R4 ;  /* 0x000000ffff157224 */ /* 0x000fe200078e0004 */
[----:B------:R-:W-:Y:S01]  /*5280*/  CS2R R150, SRZ ;  /* 0x0000000000967805 */ /* 0x000fe2000001ff00 */
[----:B------:R-:W-:Y:S01]  /*5290*/  IMAD.MOV.U32 R0, RZ, RZ, 0x3f800000 ;  /* 0x3f800000ff007424 */ /* 0x000fe200078e00ff */
[----:B------:R-:W-:Y:S01]  /*52a0*/  CS2R R146, SRZ ;  /* 0x0000000000927805 */ /* 0x000fe2000001ff00 */
[----:B------:R-:W-:Y:S01]  /*52b0*/  IMAD.U32 R225, RZ, RZ, UR4 ;  /* 0x00000004ffe17e24 */ /* 0x000fe2000f8e00ff */
        /* <DEDUP_REMOVED lines=61> */
[----:B------:R-:W-:-:S07]  /*5690*/  CS2R R24, SRZ ;  /* 0x0000000000187805 */ /* 0x000fce000001ff00 */
.L_x_277:
[----:B------:R-:W-:-:S04]  /*56a0*/  UIADD3 UR4, UR60, 0x1, URZ ;  /* 0x000000013c047890 */ /* 0x000fc8000fffe03f */
[----:B------:R-:W-:-:S04]  /*56b0*/  UISETP.NE.AND UP0, UPT, UR4, 0x2, UPT ;  /* 0x000000020400788c */ /* 0x000fc8000bf05270 */
[----:B------:R-:W-:Y:S02]  /*56c0*/  USEL UR5, URZ, 0x1, UP0 ;  /* 0x000000013f057887 */ /* 0x000fe40008000000 */
[----:B------:R-:W-:-:S04]  /*56d0*/  USEL UR4, UR4, URZ, UP0 ;  /* 0x0000003f04047287 */ /* 0x000fc80008000000 */
[----:B------:R-:W-:Y:S02]  /*56e0*/  LOP3.LUT R17, R224, UR5, RZ, 0x3c, !PT ;  /* 0x00000005e0117c12 */ /* 0x000fe4000f8e3cff */
[----:B------:R-:W-:Y:S01]  /*56f0*/  IMAD.U32 R16, RZ, RZ, UR4 ;  /* 0x00000004ff107e24 */ /* 0x000fe2000f8e00ff */
[----:B------:R-:W-:Y:S06]  /*5700*/  @!P0 BRA `(.L_x_269) ;  /* 0x0000000000048947 */ /* 0x000fec0003800000 */
[----:B------:R-:W-:Y:S01]  /*5710*/  BPT.TRAP 0x1 ;  /* 0x000000040000795c */ /* 0x000fe20000300000 */
.L_x_269:
[----:B------:R-:W0:Y:S01]  /*5720*/  S2UR UR6, SR_CgaCtaId ;  /* 0x00000000000679c3 */ /* 0x000e220000008800 */
[----:B------:R-:W-:Y:S01]  /*5730*/  UMOV UR5, 0x400 ;  /* 0x0000040000057882 */ /* 0x000fe20000000000 */
[----:B------:R-:W-:Y:S01]  /*5740*/  SHF.L.U32 R3, R17, 0x1f, RZ ;  /* 0x0000001f11037819 */ /* 0x000fe200000006ff */
[----:B0-----:R-:W-:-:S06]  /*5750*/  ULEA UR5, UR6, UR5, 0x18 ;  /* 0x0000000506057291 */ /* 0x001fcc000f8ec03f */
[----:B------:R-:W-:-:S05]  /*5760*/  IMAD.U32 R5, RZ, RZ, UR5 ;  /* 0x00000005ff057e24 */ /* 0x000fca000f8e00ff */
[----:B------:R-:W-:-:S13]  /*5770*/  R2UR UR61, R5 ;  /* 0x00000000053d72ca */ /* 0x000fda00000e0000 */
[----:B------:R-:W-:-:S09]  /*5780*/  ULEA UR61, UR4, UR61, 0x3 ;  /* 0x0000003d043d7291 */ /* 0x000fd2000f8e183f */
[----:B------:R0:W1:Y:S01]  /*5790*/  SYNCS.PHASECHK.TRANS64.TRYWAIT P2, [UR61+0x38830], R3 ;  /* 0x03883003ff0075a7 */ /* 0x000062000804017d */
[----:B------:R-:W-:Y:S05]  /*57a0*/  @!P0 BRA `(.L_x_270) ;  /* 0x0000000000048947 */ /* 0x000fea0003800000 */
[----:B------:R-:W-:Y:S01]  /*57b0*/  BPT.TRAP 0x1 ;  /* 0x000000040000795c */ /* 0x000fe20000300000 */
.L_x_270:
[----:B-1----:R-:W-:Y:S05]  /*57c0*/  @P2 BRA `(.L_x_271) ;  /* 0x0000000000082947 */ /* 0x002fea0003800000 */
[----:B------:R-:W1:Y:S02]  /*57d0*/  SYNCS.PHASECHK.TRANS64.TRYWAIT P2, [UR61+0x38830], R3 ;  /* 0x03883003ff0075a7 */ /* 0x000e64000804017d */
[----:B-1----:R-:W-:Y:S05]  /*57e0*/  @!P2 BRA `(.L_x_272) ;  /* 0x000000cc005ca947 */ /* 0x002fea0003800000 */
.L_x_271:
        /* <DEDUP_REMOVED lines=645> */
.L_x_273:
[----:B------:R-:W-:Y:S02]  /*8040*/  R2UR UR4, R5 ;  /* 0x00000000050472ca */ /* 0x000fe400000e0000 */
[----:B------:R-:W-:-:S11]  /*8050*/  SHF.L.U32 R0, R224, 0x1f, RZ ;  /* 0x0000001fe0007819 */ /* 0x000fd600000006ff */
[----:B------:R-:W-:-:S09]  /*8060*/  ULEA UR4, UR60, UR4, 0x3 ;  /* 0x000000043c047291 */ /* 0x000fd2000f8e183f */
[----:B------:R2:W3:Y:S01]  /*8070*/  SYNCS.PHASECHK.TRANS64.TRYWAIT P2, [UR4+0x38850], R0 ;  /* 0x03885000ff0075a7 */ /* 0x0004e20008040144 */
[----:B------:R-:W-:Y:S05]  /*8080*/  @!P0 BRA `(.L_x_274) ;  /* 0x0000000000048947 */ /* 0x000fea0003800000 */
[----:B------:R-:W-:Y:S01]  /*8090*/  BPT.TRAP 0x1 ;  /* 0x000000040000795c */ /* 0x000fe20000300000 */
.L_x_274:
[----:B---3--:R-:W-:Y:S05]  /*80a0*/  @P2 BRA `(.L_x_275) ;  /* 0x0000000000082947 */ /* 0x008fea0003800000 */
[----:B------:R-:W3:Y:S02]  /*80b0*/  SYNCS.PHASECHK.TRANS64.TRYWAIT P2, [UR4+0x38850], R0 ;  /* 0x03885000ff0075a7 */ /* 0x000ee40008040144 */
[----:B---3--:R-:W-:Y:S05]  /*80c0*/  @!P2 BRA `(.L_x_276) ;  /* 0x000000a4003ca947 */ /* 0x008fea0003800000 */
.L_x_275:
[----:B------:R-:W-:Y:S01]  /*80d0*/  R2UR UR5, R5 ;  /* 0x00000000050572ca */ /* 0x000fe200000e0000 */
[----:B------:R-:W-:Y:S01]  /*80e0*/  WARPGROUP.ARRIVE ;  /* 0x00000000000079c5 */ /* 0x000fe20000000000 */
[----:B------:R-:W-:Y:S01]  /*80f0*/  UMOV UR7, 0x40000040 ;  /* 0x4000004000077882 */ /* 0x000fe20000000000 */
[----:B0-2---:R-:W-:Y:S01]  /*8100*/  FMNMX.FTZ R0, R184, R21, !PT ;  /* 0x00000015b8007209 */ /* 0x005fe20007810000 */
[----:B------:R-:W-:Y:S01]  /*8110*/  ULDC UR10, c[0x0][0x988] ;  /* 0x00026200000a7ab9 */ /* 0x000fe20000000800 */
[----:B------:R-:W-:Y:S01]  /*8120*/  VOTEU.ALL UP0, P1 ;  /* 0x00000000003f7886 */ /* 0x000fe20000800000 */
[----:B------:R-:W-:Y:S01]  /*8130*/  IMAD.MOV.U32 R224, RZ, RZ, R17 ;  /* 0x000000ffffe07224 */ /* 0x000fe200078e0011 */
[----:B-1----:R-:W-:-:S03]  /*8140*/  FMNMX.FTZ R3, R185, R0, !PT ;  /* 0x00000000b9037209 */ /* 0x002fc60007810000 */
[----:B------:R-:W-:Y:S01]  /*8150*/  @!UP0 UIADD3 UR61, UR61, 0x38840, URZ ;  /* 0x000388403d3d8890 */ /* 0x000fe2000fffe03f */
[----:B------:R-:W-:Y:S01]  /*8160*/  FMNMX.FTZ R0, R188, R3, !PT ;  /* 0x00000003bc007209 */ /* 0x000fe20007810000 */
[----:B------:R-:W-:Y:S02]  /*8170*/  @!UP0 UIADD3 UR4, UR4, 0x38860, URZ ;  /* 0x0003886004048890 */ /* 0x000fe4000fffe03f */
[----:B------:R-:W-:Y:S01]  /*8180*/  UIADD3 UR5, UR5, 0x400, URZ ;  /* 0x0000040005057890 */ /* 0x000fe2000fffe03f */
[----:B------:R-:W-:Y:S01]  /*8190*/  FMNMX.FTZ R3, R189, R0, !PT ;  /* 0x00000000bd037209 */ /* 0x000fe20007810000 */
[----:B------:R-:W-:Y:S02]  /*81a0*/  @!UP0 UPRMT UR61, URZ, 0x654, UR61 ;  /* 0x000006543f3d8896 */ /* 0x000fe4000800003d */
[----:B------:R-:W-:Y:S01]  /*81b0*/  USHF.R.U32.HI UR5, URZ, 0x4, UR5 ;  /* 0x000000043f057899 */ /* 0x000fe20008011605 */
[----:B------:R-:W-:Y:S01]  /*81c0*/  FMNMX.FTZ R0, R176, R3, !PT ;  /* 0x00000003b0007209 */ /* 0x000fe20007810000 */
[----:B------:R-:W-:-:S02]  /*81d0*/  @!UP0 UPRMT UR4, URZ, 0x654, UR4 ;  /* 0x000006543f048896 */ /* 0x000fc40008000004 */
[----:B------:R-:W-:Y:S01]  /*81e0*/  ULOP3.LUT UR5, UR5, 0x3fff, URZ, 0xc0, !UPT ;  /* 0x00003fff05057892 */ /* 0x000fe2000f8ec03f */
[----:B------:R-:W-:-:S03]  /*81f0*/  FMNMX.FTZ R3, R177, R0, !PT ;  /* 0x00000000b1037209 */ /* 0x000fc60007810000 */
[----:B------:R-:W-:Y:S01]  /*8200*/  ULOP3.LUT UR5, UR5, 0x2800000, URZ, 0xfc, !UPT ;  /* 0x0280000005057892 */ /* 0x000fe2000f8efc3f */
[----:B------:R-:W-:-:S03]  /*8210*/  FMNMX.FTZ R0, R180, R3, !PT ;  /* 0x00000003b4007209 */ /* 0x000fc60007810000 */
[----:B------:R-:W-:Y:S01]  /*8220*/  UIMAD UR60, UR60, 0xa00, UR5 ;  /* 0x00000a003c3c78a4 */ /* 0x000fe2000f8e0205 */
[----:B------:R-:W-:Y:S02]  /*8230*/  FMNMX.FTZ R3, R181, R0, !PT ;  /* 0x00000000b5037209 */ /* 0x000fe40007810000 */
[----:B------:R-:W-:Y:S01]  /*8240*/  UMOV UR5, UR10 ;  /* 0x0000000a00057c82 */ /* 0x000fe20008000000 */
[----:B------:R-:W-:Y:S02]  /*8250*/  R2UR UR10, R225 ;  /* 0x00000000e10a72ca */ /* 0x000fe400000e0000 */
[----:B------:R-:W-:Y:S01]  /*8260*/  FMNMX.FTZ R0, R168, R3, !PT ;  /* 0x00000003a8007209 */ /* 0x000fe20007810000 */
[----:B------:R-:W-:Y:S02]  /*8270*/  UMOV UR6, UR60 ;  /* 0x0000003c00067c82 */ /* 0x000fe40008000000 */
[----:B------:R-:W-:Y:S01]  /*8280*/  HGMMA.64x256x16.F32 R24, R208, gdesc[UR4].tnspB, R24, gsb0 ;  /* 0x43e00004d0187df0 */ /* 0x000fe20008000818 */
[----:B------:R-:W-:Y:S01]  /*8290*/  UIADD3 UR6, UR60, 0x80, URZ ;  /* 0x000000803c067890 */ /* 0x000fe2000fffe03f */
[----:B------:R-:W-:Y:S01]  /*82a0*/  FMNMX.FTZ R3, R169, R0, !PT ;  /* 0x00000000a9037209 */ /* 0x000fe20007810000 */
[----:B------:R-:W-:-:S03]  /*82b0*/  UMOV UR7, 0x40000040 ;  /* 0x4000004000077882 */ /* 0x000fc60000000000 */
[----:B------:R-:W-:Y:S02]  /*82c0*/  FMNMX.FTZ R0, R172, R3, !PT ;  /* 0x00000003ac007209 */ /* 0x000fe40007810000 */
[----:B------:R-:W-:Y:S02]  /*82d0*/  ISETP.LT.AND P2, PT, RZ, UR10, PT ;  /* 0x0000000aff007c0c */ /* 0x000fe4000bf41270 */
        /* <DEDUP_REMOVED lines=10> */
[----:B------:R-:W0:Y:S01]  /*8380*/  SHFL.BFLY PT, R3, R2, 0x2, 0x1f ;  /* 0x0c401f0002037f89 */ /* 0x000e2200000e0000 */
        /* <DEDUP_REMOVED lines=14> */
[----:B0-----:R-:W-:-:S15]  /*8470*/  FMNMX.FTZ R200, R2, R3, !PT ;  /* 0x0000000302c87209 */ /* 0x001fde0007810000 */
[----:B------:R-:W-:-:S06]  /*8480*/  NOP ;  /* 0x0000000000007918 */ /* 0x000fcc0000000000 */
[----:B------:R-:W-:Y:S01]  /*8490*/  HGMMA.64x256x16.F32 R24, R196, gdesc[UR4].tnspB, R24, gsb0 ;  /* 0x43e00004c4187df0 */ /* 0x000fe20008000818 */
[----:B------:R-:W0:Y:S01]  /*84a0*/  SHFL.BFLY PT, R3, R200, 0x1, 0x1f ;  /* 0x0c201f00c8037f89 */ /* 0x000e2200000e0000 */
[----:B------:R-:W-:Y:S01]  /*84b0*/  UMOV UR6, UR60 ;  /* 0x0000003c00067c82 */ /* 0x000fe20008000000 */
[----:B------:R-:W-:Y:S01]  /*84c0*/  UMOV UR7, 0x40000040 ;  /* 0x4000004000077882 */ /* 0x000fe20000000000 */
[----:B------:R-:W-:Y:S02]  /*84d0*/  R2UR UR60, R16 ;  /* 0x00000000103c72ca */ /* 0x000fe400000e0000 */
[----:B0-----:R-:W-:Y:S02]  /*84e0*/  FMNMX.FTZ R4, R200, R3, !PT ;  /* 0x00000003c8047209 */ /* 0x001fe40007810000 */
[----:B------:R-:W-:-:S03]  /*84f0*/  FMNMX.FTZ R3, R187, R0, !PT ;  /* 0x00000000bb037209 */ /* 0x000fc60007810000 */
[C---:B------:R-:W-:Y:S01]  /*8500*/  FMUL.FTZ R0, R4.reuse, UR5 ;  /* 0x0000000504007c20 */ /* 0x040fe20008410000 */
[----:B------:R-:W-:-:S03]  /*8510*/  FADD.FTZ R21, -R4, R21 ;  /* 0x0000001504157221 */ /* 0x000fc60000010100 */
[--C-:B------:R-:W-:Y:S01]  /*8520*/  FFMA.FTZ R204, R176, UR5, -R0.reuse ;  /* 0x00000005b0cc7c23 */ /* 0x100fe20008010800 */
[----:B------:R-:W-:Y:S01]  /*8530*/  FMUL.FTZ R21, R21, UR5 ;  /* 0x0000000515157c20 */ /* 0x000fe20008410000 */
[--C-:B------:R-:W-:Y:S01]  /*8540*/  FFMA.FTZ R208, R185, UR5, -R0.reuse ;  /* 0x00000005b9d07c23 */ /* 0x100fe20008010800 */
[--C-:B------:R-:W-:Y:S01]  /*8550*/  FFMA.FTZ R185, R181, UR5, -R0.reuse ;  /* 0x00000005b5b97c23 */ /* 0x100fe20008010800 */
        /* <DEDUP_REMOVED lines=9> */
[--C-:B------:R-:W-:Y:S01]  /*85f0*/  FFMA.FTZ R173, R173, UR5, -R0.reuse ;  /* 0x00000005adad7c23 */ /* 0x100fe20008010800 */
[--C-:B0-----:R-:W-:Y:S01]  /*8600*/  FFMA.FTZ R21, R152, UR5, -R0.reuse ;  /* 0x0000000598157c23 */ /* 0x101fe20008010800 */
[--C-:B------:R-:W-:Y:S01]  /*8610*/  FFMA.FTZ R152, R153, UR5, -R0.reuse ;  /* 0x0000000599987c23 */ /* 0x100fe20008010800 */
[--C-:B------:R-:W-:Y:S01]  /*8620*/  FFMA.FTZ R161, R165, UR5, -R0.reuse ;  /* 0x00000005a5a17c23 */ /* 0x100fe20008010800 */
[--C-:B------:R-:W-:Y:S01]  /*8630*/  FFMA.FTZ R153, R156, UR5, -R0.reuse ;  /* 0x000000059c997c23 */ /* 0x100fe20008010800 */
[----:B------:R-:W-:Y:S01]  /*8640*/  FFMA.FTZ R157, R157, UR5, -R0 ;  /* 0x000000059d9d7c23 */ /* 0x000fe20008010800 */
        /* <DEDUP_REMOVED lines=17> */
[----:B------:R-:W-:Y:S01]  /*8760*/  FMNMX.FTZ R196, R190, R3, !PT ;  /* 0x00000003bec47209 */ /* 0x000fe20007810000 */
[--C-:B------:R-:W-:Y:S01]  /*8770*/  FFMA.FTZ R197, R184, UR5, -R0.reuse ;  /* 0x00000005b8c57c23 */ /* 0x100fe20008010800 */
[----:B------:R-:W-:Y:S01]  /*8780*/  WARPGROUP.ARRIVE ;  /* 0x00000000000079c5 */ /* 0x000fe20000000000 */
[--C-:B------:R-:W-:Y:S01]  /*8790*/  FFMA.FTZ R198, R164, UR5, -R0.reuse ;  /* 0x00000005a4c67c23 */ /* 0x100fe20008010800 */
[----:B------:R-:W-:Y:S01]  /*87a0*/  FMNMX.FTZ R3, R191, R196, !PT ;  /* 0x000000c4bf037209 */ /* 0x000fe20007810000 */
[----:B------:R-:W-:Y:S02]  /*87b0*/  FFMA.FTZ R196, R160, UR5, -R0 ;  /* 0x00000005a0c47c23 */ /* 0x000fe40008010800 */
[----:B------:R-:W0:Y:S01]  /*87c0*/  MUFU.EX2 R197, R197 ;  /* 0x000000c500c57308 */ /* 0x000e220000000800 */
[----:B------:R-:W-:Y:S01]  /*87d0*/  FMNMX.FTZ R184, R178, R3, !PT ;  /* 0x00000003b2b87209 */ /* 0x000fe20007810000 */
[----:B------:R-:W-:Y:S03]  /*87e0*/  HGMMA.64x256x16.F32 R24, R192, gdesc[UR4].tnspB, R24, gsb0 ;  /* 0x43e00004c0187df0 */ /* 0x000fe60008000818 */
[----:B------:R-:W-:-:S03]  /*87f0*/  FMNMX.FTZ R3, R179, R184, !PT ;  /* 0x000000b8b3037209 */ /* 0x000fc60007810000 */
[----:B------:R-:W-:Y:S01]  /*8800*/  MUFU.EX2 R196, R196 ;  /* 0x000000c400c47308 */ /* 0x000fe20000000800 */
[----:B------:R-:W-:-:S04]  /*8810*/  FMNMX.FTZ R184, R182, R3, !PT ;  /* 0x00000003b6b87209 */ /* 0x000fc80007810000 */
[----:B------:R-:W-:-:S03]  /*8820*/  FMNMX.FTZ R3, R183, R184, !PT ;  /* 0x000000b8b7037209 */ /* 0x000fc60007810000 */
[----:B------:R-:W-:Y:S01]  /*8830*/  MUFU.EX2 R198, R198 ;  /* 0x000000c600c67308 */ /* 0x000fe20000000800 */
[----:B------:R-:W-:Y:S01]  /*8840*/  FMNMX.FTZ R184, R170, R3, !PT ;  /* 0x00000003aab87209 */ /* 0x000fe20007810000 */
[----:B0-----:R-:W-:-:S03]  /*8850*/  FFMA.FTZ R15, R2, R15, R197 ;  /* 0x0000000f020f7223 */ /* 0x001fc600000100c5 */
[----:B------:R-:W-:Y:S01]  /*8860*/  FMNMX.FTZ R3, R171, R184, !PT ;  /* 0x000000b8ab037209 */ /* 0x000fe20007810000 */
[C---:B------:R-:W-:Y:S01]  /*8870*/  FADD.FTZ R15, R208.reuse, R15 ;  /* 0x0000000fd00f7221 */ /* 0x040fe20000010000 */
[----:B------:R-:W-:Y:S02]  /*8880*/  F2FP.F16.F32.PACK_AB R208, R208, R197 ;  /* 0x000000c5d0d0723e */ /* 0x000fe400000000ff */
        /* <DEDUP_REMOVED lines=9> */
[----:B------:R-:W-:-:S05]  /*8920*/  FMNMX.FTZ R176, R159, R176, !PT ;  /* 0x000000b09fb07209 */ /* 0x000fca0007810000 */
[----:B------:R-:W0:Y:S02]  /*8930*/  SHFL.BFLY PT, R3, R176, 0x2, 0x1f ;  /* 0x0c401f00b0037f89 */ /* 0x000e2400000e0000 */
[----:B0-----:R-:W-:-:S05]  /*8940*/  FMNMX.FTZ R3, R176, R3, !PT ;  /* 0x00000003b0037209 */ /* 0x001fca0007810000 */
[----:B------:R-:W0:Y:S02]  /*8950*/  SHFL.BFLY PT, R160, R3, 0x1, 0x1f ;  /* 0x0c201f0003a07f89 */ /* 0x000e2400000e0000 */
[----:B0-----:R-:W-:-:S05]  /*8960*/  FMNMX.FTZ R3, R3, R160, !PT ;  /* 0x000000a003037209 */ /* 0x001fca0007810000 */
[C---:B------:R-:W-:Y:S01]  /*8970*/  FADD.FTZ R0, -R3.reuse, R20 ;  /* 0x0000001403007221 */ /* 0x040fe20000010100 */
[----:B------:R-:W-:Y:S01]  /*8980*/  FMUL.FTZ R156, R3, UR5 ;  /* 0x00000005039c7c20 */ /* 0x000fe20008410000 */
[----:B------:R0:W-:Y:S02]  /*8990*/  MUFU.EX2 R20, R157 ;  /* 0x0000009d00147308 */ /* 0x0001e40000000800 */
[----:B------:R-:W-:Y:S01]  /*89a0*/  FMUL.FTZ R0, R0, UR5 ;  /* 0x0000000500007c20 */ /* 0x000fe20008410000 */
        /* <DEDUP_REMOVED lines=11> */
[----:B------:R-:W-:Y:S01]  /*8a60*/  FADD.FTZ R174, R210, R15 ;  /* 0x0000000fd2ae7221 */ /* 0x000fe20000010000 */
[--C-:B------:R-:W-:Y:S01]  /*8a70*/  FFMA.FTZ R201, R170, UR5, -R156.reuse ;  /* 0x00000005aac97c23 */ /* 0x100fe2000801089c */
[----:B------:R-:W1:Y:S01]  /*8a80*/  MUFU.EX2 R209, R209 ;  /* 0x000000d100d17308 */ /* 0x000e620000000800 */
[--C-:B------:R-:W-:Y:S01]  /*8a90*/  FFMA.FTZ R170, R171, UR5, -R156.reuse ;  /* 0x00000005abaa7c23 */ /* 0x100fe2000801089c */
[----:B0-----:R-:W-:Y:S01]  /*8aa0*/  FFMA.FTZ R157, R162, UR5, -R156 ;  /* 0x00000005a29d7c23 */ /* 0x001fe2000801089c */
[----:B------:R-:W-:Y:S01]  /*8ab0*/  FADD.FTZ R171, R189, R174 ;  /* 0x000000aebdab7221 */ /* 0x000fe20000010000 */
[--C-:B------:R-:W-:Y:S01]  /*8ac0*/  FFMA.FTZ R175, R175, UR5, -R156.reuse ;  /* 0x00000005afaf7c23 */ /* 0x100fe2000801089c */
[--C-:B------:R-:W-:Y:S01]  /*8ad0*/  FFMA.FTZ R163, R163, UR5, -R156.reuse ;  /* 0x00000005a3a37c23 */ /* 0x100fe2000801089c */
[--C-:B------:R-:W-:Y:S01]  /*8ae0*/  FFMA.FTZ R167, R167, UR5, -R156.reuse ;  /* 0x00000005a7a77c23 */ /* 0x100fe2000801089c */
[----:B------:R-:W-:Y:S01]  /*8af0*/  FADD.FTZ R174, R204, R171 ;  /* 0x000000abccae7221 */ /* 0x000fe20000010000 */
[----:B------:R-:W0:Y:S01]  /*8b00*/  MUFU.EX2 R160, R160 ;  /* 0x000000a000a07308 */ /* 0x000e220000000800 */
[--C-:B------:R-:W-:Y:S01]  /*8b10*/  FFMA.FTZ R154, R154, UR5, -R156.reuse ;  /* 0x000000059a9a7c23 */ /* 0x100fe2000801089c */
[--C-:B------:R-:W-:Y:S01]  /*8b20*/  FFMA.FTZ R155, R155, UR5, -R156.reuse ;  /* 0x000000059b9b7c23 */ /* 0x100fe2000801089c */
[--C-:B------:R-:W-:Y:S01]  /*8b30*/  FFMA.FTZ R158, R158, UR5, -R156.reuse ;  /* 0x000000059e9e7c23 */ /* 0x100fe2000801089c */
[----:B------:R-:W-:Y:S01]  /*8b40*/  FFMA.FTZ R156, R159, UR5, -R156 ;  /* 0x000000059f9c7c23 */ /* 0x000fe2000801089c */
[----:B------:R-:W-:Y:S01]  /*8b50*/  FADD.FTZ R159, R177, R174 ;  /* 0x000000aeb19f7221 */ /* 0x000fe20000010000 */
[----:B------:R-:W-:-:S02]  /*8b60*/  F2FP.F16.F32.PACK_AB R210, R189, R210 ;  /* 0x000000d2bdd2723e */ /* 0x000fc400000000ff */
[----:B------:R-:W2:Y:S01]  /*8b70*/  MUFU.EX2 R211, R211 ;  /* 0x000000d300d37308 */ /* 0x000ea20000000800 */
[----:B-1----:R-:W-:Y:S01]  /*8b80*/  FFMA.FTZ R165, R0, R14, R209 ;  /* 0x0000000e00a57223 */ /* 0x002fe200000100d1 */
[----:B------:R-:W-:-:S06]  /*8b90*/  F2FP.F16.F32.PACK_AB R204, R177, R204 ;  /* 0x000000ccb1cc723e */ /* 0x000fcc00000000ff */
[----:B------:R-:W1:Y:S01]  /*8ba0*/  MUFU.EX2 R164, R164 ;  /* 0x000000a400a47308 */ /* 0x000e620000000800 */
[C---:B0-----:R-:W-:Y:S01]  /*8bb0*/  FADD.FTZ R166, R160.reuse, R165 ;  /* 0x000000a5a0a67221 */ /* 0x041fe20000010000 */
[----:B------:R-:W-:-:S06]  /*8bc0*/  F2FP.F16.F32.PACK_AB R209, R160, R209 ;  /* 0x000000d1a0d1723e */ /* 0x000fcc00000000ff */
[----:B------:R-:W0:Y:S01]  /*8bd0*/  MUFU.EX2 R205, R205 ;  /* 0x000000cd00cd7308 */ /* 0x000e220000000800 */
[----:B--2---:R-:W-:-:S07]  /*8be0*/  FADD.FTZ R165, R211, R166 ;  /* 0x000000a6d3a57221 */ /* 0x004fce0000010000 */
[----:B------:R-:W2:Y:S01]  /*8bf0*/  MUFU.EX2 R168, R168 ;  /* 0x000000a800a87308 */ /* 0x000ea20000000800 */
[C---:B-1----:R-:W-:Y:S01]  /*8c00*/  FADD.FTZ R166, R164.reuse, R165 ;  /* 0x000000a5a4a67221 */ /* 0x042fe20000010000 */
[----:B------:R-:W-:-:S06]  /*8c10*/  F2FP.F16.F32.PACK_AB R211, R164, R211 ;  /* 0x000000d3a4d3723e */ /* 0x000fcc00000000ff */
[----:B------:R-:W1:Y:S08]  /*8c20*/  MUFU.EX2 R207, R207 ;  /* 0x000000cf00cf7308 */ /* 0x000e700000000800 */
[----:B------:R-:W3:Y:S08]  /*8c30*/  MUFU.EX2 R172, R172 ;  /* 0x000000ac00ac7308 */ /* 0x000ef00000000800 */
[----:B------:R-:W4:Y:S08]  /*8c40*/  MUFU.EX2 R201, R201 ;  /* 0x000000c900c97308 */ /* 0x000f300000000800 */
[----:B------:R0:W-:Y:S08]  /*8c50*/  MUFU.EX2 R14, R157 ;  /* 0x0000009d000e7308 */ /* 0x0001f00000000800 */
[----:B------:R-:W5:Y:S01]  /*8c60*/  MUFU.EX2 R170, R170 ;  /* 0x000000aa00aa7308 */ /* 0x000f620000000800 */
[----:B0-----:R-:W-:Y:S01]  /*8c70*/  FADD.FTZ R157, R205, R166 ;  /* 0x000000a6cd9d7221 */ /* 0x001fe20000010000 */
[----:B------:R-:W-:Y:S01]  /*8c80*/  FADD.FTZ R166, R206, R159 ;  /* 0x0000009fcea67221 */ /* 0x000fe20000010000 */
[----:B--2---:R-:W-:-:S02]  /*8c90*/  F2FP.F16.F32.PACK_AB R205, R168, R205 ;  /* 0x000000cda8cd723e */ /* 0x004fc400000000ff */
[----:B------:R-:W-:Y:S01]  /*8ca0*/  FADD.FTZ R160, R168, R157 ;  /* 0x0000009da8a07221 */ /* 0x000fe20000010000 */
[C---:B------:R-:W-:Y:S01]  /*8cb0*/  FADD.FTZ R159, R185.reuse, R166 ;  /* 0x000000a6b99f7221 */ /* 0x040fe20000010000 */
[----:B------:R-:W-:Y:S01]  /*8cc0*/  F2FP.F16.F32.PACK_AB R206, R185, R206 ;  /* 0x000000ceb9ce723e */ /* 0x000fe200000000ff */
[----:B------:R-:W0:Y:S01]  /*8cd0*/  MUFU.EX2 R203, R203 ;  /* 0x000000cb00cb7308 */ /* 0x000e220000000800 */
[----:B-1----:R-:W-:Y:S01]  /*8ce0*/  FADD.FTZ R157, R207, R160 ;  /* 0x000000a0cf9d7221 */ /* 0x002fe20000010000 */
[----:B------:R-:W-:Y:S01]  /*8cf0*/  FADD.FTZ R164, R200, R159 ;  /* 0x0000009fc8a47221 */ /* 0x000fe20000010000 */
[C---:B---3--:R-:W-:Y:S02]  /*8d00*/  F2FP.F16.F32.PACK_AB R207, R172.reuse, R207 ;  /* 0x000000cfaccf723e */ /* 0x048fe400000000ff */
[----:B------:R-:W-:Y:S01]  /*8d10*/  FADD.FTZ R160, R172, R157 ;  /* 0x0000009daca07221 */ /* 0x000fe20000010000 */
[C---:B------:R-:W-:Y:S01]  /*8d20*/  FADD.FTZ R159, R169.reuse, R164 ;  /* 0x000000a4a99f7221 */ /* 0x040fe20000010000 */
[----:B------:R-:W-:Y:S01]  /*8d30*/  F2FP.F16.F32.PACK_AB R200, R169, R200 ;  /* 0x000000c8a9c8723e */ /* 0x000fe200000000ff */
[----:B------:R-:W1:Y:S01]  /*8d40*/  MUFU.EX2 R162, R175 ;  /* 0x000000af00a27308 */ /* 0x000e620000000800 */
[----:B----4-:R-:W-:Y:S01]  /*8d50*/  FADD.FTZ R157, R201, R160 ;  /* 0x000000a0c99d7221 */ /* 0x010fe20000010000 */
[----:B------:R-:W-:Y:S01]  /*8d60*/  FADD.FTZ R164, R202, R159 ;  /* 0x0000009fcaa47221 */ /* 0x000fe20000010000 */
[----:B-----5:R-:W-:-:S02]  /*8d70*/  F2FP.F16.F32.PACK_AB R201, R170, R201 ;  /* 0x000000c9aac9723e */ /* 0x020fc400000000ff */
[----:B------:R-:W-:Y:S01]  /*8d80*/  FADD.FTZ R160, R170, R157 ;  /* 0x0000009daaa07221 */ /* 0x000fe20000010000 */
[C---:B------:R-:W-:Y:S01]  /*8d90*/  FADD.FTZ R159, R173.reuse, R164 ;  /* 0x000000a4ad9f7221 */ /* 0x040fe20000010000 */
[----:B------:R-:W-:Y:S01]  /*8da0*/  F2FP.F16.F32.PACK_AB R202, R173, R202 ;  /* 0x000000caadca723e */ /* 0x000fe200000000ff */
[----:B------:R-:W2:Y:S01]  /*8db0*/  MUFU.EX2 R15, R163 ;  /* 0x000000a3000f7308 */ /* 0x000ea20000000800 */
[----:B0-----:R-:W-:-:S07]  /*8dc0*/  FADD.FTZ R157, R203, R160 ;  /* 0x000000a0cb9d7221 */ /* 0x001fce0000010000 */
[----:B------:R-:W0:Y:S01]  /*8dd0*/  MUFU.EX2 R199, R199 ;  /* 0x000000c700c77308 */ /* 0x000e220000000800 */
[C---:B-1----:R-:W-:Y:S01]  /*8de0*/  FADD.FTZ R157, R162.reuse, R157 ;  /* 0x0000009da29d7221 */ /* 0x042fe20000010000 */
[----:B------:R-:W-:-:S03]  /*8df0*/  F2FP.F16.F32.PACK_AB R203, R162, R203 ;  /* 0x000000cba2cb723e */ /* 0x000fc600000000ff */
[----:B------:R-:W-:-:S03]  /*8e00*/  FADD.FTZ R160, R14, R157 ;  /* 0x0000009d0ea07221 */ /* 0x000fc60000010000 */
[----:B------:R-:W1:Y:S01]  /*8e10*/  MUFU.EX2 R167, R167 ;  /* 0x000000a700a77308 */ /* 0x000e620000000800 */
[C---:B--2---:R-:W-:Y:S01]  /*8e20*/  FADD.FTZ R160, R15.reuse, R160 ;  /* 0x000000a00fa07221 */ /* 0x044fe20000010000 */
[----:B------:R-:W-:-:S06]  /*8e30*/  F2FP.F16.F32.PACK_AB R197, R15, R14 ;  /* 0x0000000e0fc5723e */ /* 0x000fcc00000000ff */
[----:B------:R-:W-:Y:S01]  /*8e40*/  MUFU.EX2 R155, R155 ;  /* 0x0000009b009b7308 */ /* 0x000fe20000000800 */
[----:B0-----:R-:W-:Y:S01]  /*8e50*/  FADD.FTZ R160, R199, R160 ;  /* 0x000000a0c7a07221 */ /* 0x001fe20000010000 */
[----:B------:R-:W-:Y:S02]  /*8e60*/  WARPGROUP.DEPBAR.LE gsb0, 0x0 ;  /* 0x00008000000079c5 */ /* 0x000fe40000010000 */
[----:B------:R-:W-:Y:S01]  /*8e70*/  @!P1 SYNCS.ARRIVE.TRANS64.RED.A1T0 RZ, [UR61], RZ ;  /* 0x000000ffffff99a7 */ /* 0x000fe2000810043d */
[----:B------:R-:W-:Y:S02]  /*8e80*/  F2FP.F16.F32.PACK_AB R192, R152, R21 ;  /* 0x0000001598c0723e */ /* 0x000fe400000000ff */
[----:B------:R-:W-:Y:S01]  /*8e90*/  F2FP.F16.F32.PACK_AB R194, R20, R153 ;  /* 0x0000009914c2723e */ /* 0x000fe200000000ff */
[----:B------:R0:W2:Y:S01]  /*8ea0*/  MUFU.EX2 R193, R154 ;  /* 0x0000009a00c17308 */ /* 0x0000a20000000800 */
[C---:B-1----:R-:W-:Y:S01]  /*8eb0*/  FADD.FTZ R160, R167.reuse, R160 ;  /* 0x000000a0a7a07221 */ /* 0x042fe20000010000 */
[----:B------:R-:W-:Y:S01]  /*8ec0*/  F2FP.F16.F32.PACK_AB R199, R167, R199 ;  /* 0x000000c7a7c7723e */ /* 0x000fe200000000ff */
[----:B------:R-:W-:Y:S01]  /*8ed0*/  @!P1 SYNCS.ARRIVE.TRANS64.RED.A1T0 RZ, [UR4], RZ ;  /* 0x000000ffffff99a7 */ /* 0x000fe20008100404 */
[----:B------:R-:W-:-:S04]  /*8ee0*/  UIADD3 UR4, UR10, -0x1, URZ ;  /* 0xffffffff0a047890 */ /* 0x000fc8000fffe03f */
[----:B------:R-:W1:Y:S01]  /*8ef0*/  MUFU.EX2 R195, R158 ;  /* 0x0000009e00c37308 */ /* 0x000e620000000800 */
[----:B0-----:R-:W-:Y:S01]  /*8f00*/  FADD.FTZ R154, R196, R159 ;  /* 0x0000009fc49a7221 */ /* 0x001fe20000010000 */
[C---:B------:R-:W-:Y:S01]  /*8f10*/  F2FP.F16.F32.PACK_AB R196, R181.reuse, R196 ;  /* 0x000000c4b5c4723e */ /* 0x040fe200000000ff */
[----:B------:R-:W-:Y:S02]  /*8f20*/  IMAD.U32 R225, RZ, RZ, UR4 ;  /* 0x00000004ffe17e24 */ /* 0x000fe4000f8e00ff */
[----:B------:R-:W-:-:S03]  /*8f30*/  FADD.FTZ R157, R181, R154 ;  /* 0x0000009ab59d7221 */ /* 0x000fc60000010000 */
[----:B------:R-:W0:Y:S01]  /*8f40*/  MUFU.EX2 R156, R156 ;  /* 0x0000009c009c7308 */ /* 0x000e220000000800 */
[----:B------:R-:W-:Y:S01]  /*8f50*/  FADD.FTZ R154, R198, R157 ;  /* 0x0000009dc69a7221 */ /* 0x000fe20000010000 */
[----:B--2---:R-:W-:Y:S01]  /*8f60*/  FADD.FTZ R160, R193, R160 ;  /* 0x000000a0c1a07221 */ /* 0x004fe20000010000 */
[C---:B------:R-:W-:Y:S02]  /*8f70*/  F2FP.F16.F32.PACK_AB R198, R161.reuse, R198 ;  /* 0x000000c6a1c6723e */ /* 0x040fe400000000ff */
[----:B------:R-:W-:Y:S01]  /*8f80*/  FADD.FTZ R154, R161, R154 ;  /* 0x0000009aa19a7221 */ /* 0x000fe20000010000 */
[C---:B------:R-:W-:Y:S01]  /*8f90*/  FADD.FTZ R160, R155.reuse, R160 ;  /* 0x000000a09ba07221 */ /* 0x040fe20000010000 */
[----:B------:R-:W-:Y:S02]  /*8fa0*/  F2FP.F16.F32.PACK_AB R193, R155, R193 ;  /* 0x000000c19bc1723e */ /* 0x000fe400000000ff */
[----:B------:R-:W-:Y:S01]  /*8fb0*/  FADD.FTZ R15, R21, R154 ;  /* 0x0000009a150f7221 */ /* 0x000fe20000010000 */
[----:B-1----:R-:W-:Y:S01]  /*8fc0*/  FADD.FTZ R160, R195, R160 ;  /* 0x000000a0c3a07221 */ /* 0x002fe20000010000 */
[----:B------:R-:W-:-:S02]  /*8fd0*/  IMAD.MOV.U32 R21, RZ, RZ, R4 ;  /* 0x000000ffff157224 */ /* 0x000fc400078e0004 */
[----:B------:R-:W-:-:S04]  /*8fe0*/  FADD.FTZ R14, R152, R15 ;  /* 0x0000000f980e7221 */ /* 0x000fc80000010000 */
[----:B------:R-:W-:Y:S01]  /*8ff0*/  FADD.FTZ R15, R153, R14 ;  /* 0x0000000e990f7221 */ /* 0x000fe20000010000 */
[C---:B0-----:R-:W-:Y:S01]  /*9000*/  FADD.FTZ R14, R156.reuse, R160 ;  /* 0x000000a09c0e7221 */ /* 0x041fe20000010000 */
[----:B------:R-:W-:Y:S02]  /*9010*/  F2FP.F16.F32.PACK_AB R195, R156, R195 ;  /* 0x000000c39cc3723e */ /* 0x000fe400000000ff */
[----:B------:R-:W-:Y:S01]  /*9020*/  FADD.FTZ R15, R20, R15 ;  /* 0x0000000f140f7221 */ /* 0x000fe20000010000 */
[----:B------:R-:W-:Y:S01]  /*9030*/  IMAD.MOV.U32 R20, RZ, RZ, R3 ;  /* 0x000000ffff147224 */ /* 0x000fe200078e0003 */
[----:B------:R-:W-:Y:S06]  /*9040*/  @P2 BRA `(.L_x_277) ;  /* 0xffffffc400942947 */ /* 0x000fec000383ffff */
.L_x_268:
        /* <DEDUP_REMOVED lines=131> */
.L_x_278:
[----:B------:R-:W-:Y:S01]  /*9880*/  IMAD R11, R16, 0x8, R5 ;  /* 0x00000008100b7824 */ /* 0x000fe200078e0205 */
[----:B------:R-:W-:-:S04]  /*9890*/  SHF.L.U32 R0, R17, 0x1f, RZ ;  /* 0x0000001f11007819 */ /* 0x000fc800000006ff */
[----:B------:R0:W1:Y:S01]  /*98a0*/  SYNCS.PHASECHK.TRANS64.TRYWAIT P2, [R11+URZ+0x38850], R0 ;  /* 0x038850000b0075a7 */ /* 0x000062000804017f */
[----:B------:R-:W-:Y:S05]  /*98b0*/  @!P0 BRA `(.L_x_279) ;  /* 0x0000000000048947 */ /* 0x000fea0003800000 */
[----:B------:R-:W-:Y:S01]  /*98c0*/  BPT.TRAP 0x1 ;  /* 0x000000040000795c */ /* 0x000fe20000300000 */
.L_x_279:
[----:B-1----:R-:W-:Y:S05]  /*98d0*/  @P2 BRA `(.L_x_280) ;  /* 0x0000000000082947 */ /* 0x002fea0003800000 */
[----:B------:R-:W1:Y:S02]  /*98e0*/  SYNCS.PHASECHK.TRANS64.TRYWAIT P0, [R11+URZ+0x38850], R0 ;  /* 0x038850000b0075a7 */ /* 0x000e64000800017f */
[----:B-1----:R-:W-:Y:S05]  /*98f0*/  @!P0 BRA `(.L_x_281) ;  /* 0x0000008c00488947 */ /* 0x002fea0003800000 */
.L_x_280:
[----:B------:R-:W-:Y:S05]  /*9900*/  WARPSYNC.ALL ;  /* 0x0000000000007948 */ /* 0x000fea0003800000 */
[----:B------:R-:W-:Y:S01]  /*9910*/  VIADD R5, R5, 0x400 ;  /* 0x0000040005057836 */ /* 0x000fe20000000000 */
[----:B------:R-:W-:Y:S01]  /*9920*/  WARPGROUP.ARRIVE ;  /* 0x00000000000079c5 */ /* 0x000fe20000000000 */
[----:B------:R-:W-:Y:S01]  /*9930*/  IMAD.MOV.U32 R7, RZ, RZ, 0x40000040 ;  /* 0x40000040ff077424 */ /* 0x000fe200078e00ff */
[----:B01----:R-:W0:Y:S01]  /*9940*/  SHFL.BFLY PT, R0, R15, 0x2, 0x1f ;  /* 0x0c401f000f007f89 */ /* 0x003e2200000e0000 */
[----:B------:R-:W-:Y:S01]  /*9950*/  IMAD.MOV.U32 R9, RZ, RZ, 0x40000040 ;  /* 0x40000040ff097424 */ /* 0x000fe200078e00ff */
[----:B------:R-:W-:Y:S01]  /*9960*/  SHF.R.U32.HI R5, RZ, 0x4, R5 ;  /* 0x00000004ff057819 */ /* 0x000fe20000011605 */
[----:B------:R-:W-:Y:S01]  /*9970*/  @!P1 VIADD R11, R11, 0x38860 ;  /* 0x000388600b0b9836 */ /* 0x000fe20000000000 */
[----:B------:R-:W-:Y:S01]  /*9980*/  R2UR UR7, R7 ;  /* 0x00000000070772ca */ /* 0x000fe200000e0000 */
[----:B------:R-:W-:Y:S01]  /*9990*/  IMAD.MOV.U32 R7, RZ, RZ, 0x40000040 ;  /* 0x40000040ff077424 */ /* 0x000fe200078e00ff */
[----:B------:R-:W-:Y:S01]  /*99a0*/  LOP3.LUT R5, R5, 0x3fff, RZ, 0xc0, !PT ;  /* 0x00003fff05057812 */ /* 0x000fe200078ec0ff */
[----:B------:R-:W-:Y:S01]  /*99b0*/  IMAD.U32 R13, RZ, RZ, UR5 ;  /* 0x00000005ff0d7e24 */ /* 0x000fe2000f8e00ff */
[----:B------:R-:W-:Y:S01]  /*99c0*/  @!P1 PRMT R11, RZ, 0x654, R11 ;  /* 0x00000654ff0b9816 */ /* 0x000fe2000000000b */
[----:B------:R-:W-:Y:S01]  /*99d0*/  VIADD R216, R216, 0x1 ;  /* 0x00000001d8d87836 */ /* 0x000fe20000000000 */
[----:B------:R-:W-:-:S05]  /*99e0*/  LOP3.LUT R5, R5, 0x2800000, RZ, 0xfc, !PT ;  /* 0x0280000005057812 */ /* 0x000fca00078efcff */
[C---:B------:R-:W-:Y:S02]  /*99f0*/  IMAD R6, R16.reuse, 0xa00, R5 ;  /* 0x00000a0010067824 */ /* 0x040fe400078e0205 */
[----:B------:R-:W1:Y:S01]  /*9a00*/  SHFL.BFLY PT, R5, R14, 0x2, 0x1f ;  /* 0x0c401f000e057f89 */ /* 0x000e6200000e0000 */
[----:B------:R-:W-:Y:S02]  /*9a10*/  VIADD R16, R16, 0x1 ;  /* 0x0000000110107836 */ /* 0x000fe40000000000 */
[C---:B------:R-:W-:Y:S02]  /*9a20*/  R2UR UR6, R6.reuse ;  /* 0x00000000060672ca */ /* 0x040fe400000e0000 */
[----:B------:R-:W-:Y:S01]  /*9a30*/  IADD3 R8, R6, 0x80, RZ ;  /* 0x0000008006087810 */ /* 0x000fe20007ffe0ff */
[----:B0-----:R-:W-:Y:S01]  /*9a40*/  FADD.FTZ R0, R0, R15 ;  /* 0x0000000f00007221 */ /* 0x001fe20000010000 */
[----:B------:R-:W-:-:S04]  /*9a50*/  ISETP.NE.AND P2, PT, R16, 0x2, PT ;  /* 0x000000021000780c */ /* 0x000fc80003f45270 */
[----:B------:R-:W-:-:S05]  /*9a60*/  SEL R16, R16, RZ, P2 ;  /* 0x000000ff10107207 */ /* 0x000fca0001000000 */
[----:B------:R-:W-:Y:S01]  /*9a70*/  HGMMA.64x256x16.F32 R24, R208, gdesc[UR4].tnspB, R24, gsb0 ;  /* 0x43e00004d0187df0 */ /* 0x000fe20008000818 */
[----:B------:R-:W-:Y:S01]  /*9a80*/  R2UR UR6, R8 ;  /* 0x00000000080672ca */ /* 0x000fe200000e0000 */
[----:B------:R-:W-:Y:S01]  /*9a90*/  VIADD R8, R6, 0x100 ;  /* 0x0000010006087836 */ /* 0x000fe20000000000 */
[----:B------:R-:W-:Y:S01]  /*9aa0*/  R2UR UR7, R9 ;  /* 0x00000000090772ca */ /* 0x000fe200000e0000 */
[----:B------:R-:W-:Y:S02]  /*9ab0*/  IMAD.MOV.U32 R9, RZ, RZ, 0x40000040 ;  /* 0x40000040ff097424 */ /* 0x000fe400078e00ff */
[----:B-1----:R-:W-:Y:S02]  /*9ac0*/  FADD.FTZ R2, R5, R14 ;  /* 0x0000000e05027221 */ /* 0x002fe40000010000 */
[----:B------:R-:W0:Y:S02]  /*9ad0*/  SHFL.BFLY PT, R5, R0, 0x1, 0x1f ;  /* 0x0c201f0000057f89 */ /* 0x000e2400000e0000 */
[----:B0-----:R-:W-:Y:S01]  /*9ae0*/  FADD.FTZ R10, R0, R5 ;  /* 0x00000005000a7221 */ /* 0x001fe20000010000 */
[----:B------:R-:W-:Y:S01]  /*9af0*/  IMAD.MOV.U32 R5, RZ, RZ, RZ ;  /* 0x000000ffff057224 */ /* 0x000fe200078e00ff */
[----:B------:R-:W-:-:S03]  /*9b00*/  SEL R0, RZ, 0x1, P2 ;  /* 0x00000001ff007807 */ /* 0x000fc60001000000 */
[----:B------:R-:W-:Y:S02]  /*9b10*/  FSETP.NE.FTZ.AND P0, PT, R10, RZ, PT ;  /* 0x000000ff0a00720b */ /* 0x000fe40003f15000 */
[----:B------:R-:W-:Y:S01]  /*9b20*/  LOP3.LUT R17, R17, R0, RZ, 0x3c, !PT ;  /* 0x0000000011117212 */ /* 0x000fe200078e3cff */
[----:B------:R-:W-:Y:S01]  /*9b30*/  IMAD.MOV.U32 R0, RZ, RZ, -0x800000 ;  /* 0xff800000ff007424 */ /* 0x000fe200078e00ff */
[----:B------:R-:W-:Y:S02]  /*9b40*/  WARPGROUP.DEPBAR.LE gsb0, 0x0 ;  /* 0x00008000000079c5 */ /* 0x000fe40000010000 */
[----:B------:R-:W-:-:S07]  /*9b50*/  WARPGROUP.ARRIVE ;  /* 0x00000000000079c5 */ /* 0x000fce0000000000 */
[----:B------:R-:W-:Y:S01]  /*9b60*/  HGMMA.64x256x16.F32 R24, R204, gdesc[UR4].tnspB, R24, gsb0 ;  /* 0x43e00004cc187df0 */ /* 0x000fe20008000818 */
[----:B------:R-:W-:Y:S01]  /*9b70*/  R2UR UR6, R8 ;  /* 0x00000000080672ca */ /* 0x000fe200000e0000 */
[C---:B------:R-:W-:Y:S01]  /*9b80*/  VIADD R8, R6.reuse, 0x180 ;  /* 0x0000018006087836 */ /* 0x040fe20000000000 */
[----:B------:R-:W-:Y:S01]  /*9b90*/  R2UR UR7, R9 ;  /* 0x00000000090772ca */ /* 0x000fe200000e0000 */
[----:B------:R-:W-:Y:S02]  /*9ba0*/  IMAD.MOV.U32 R9, RZ, RZ, 0x40000040 ;  /* 0x40000040ff097424 */ /* 0x000fe400078e00ff */
[----:B------:R-:W-:Y:S01]  /*9bb0*/  VIADD R6, R6, 0x200 ;  /* 0x0000020006067836 */ /* 0x000fe20000000000 */
[----:B------:R-:W-:Y:S02]  /*9bc0*/  WARPGROUP.DEPBAR.LE gsb0, 0x0 ;  /* 0x00008000000079c5 */ /* 0x000fe40000010000 */
[----:B------:R-:W-:-:S15]  /*9bd0*/  WARPGROUP.ARRIVE ;  /* 0x00000000000079c5 */ /* 0x000fde0000000000 */
[----:B------:R-:W-:-:S04]  /*9be0*/  NOP ;  /* 0x0000000000007918 */ /* 0x000fc80000000000 */
[----:B------:R-:W-:Y:S01]  /*9bf0*/  HGMMA.64x256x16.F32 R24, R200, gdesc[UR4].tnspB, R24, gsb0 ;  /* 0x43e00004c8187df0 */ /* 0x000fe20008000818 */
[----:B------:R-:W-:Y:S02]  /*9c00*/  R2UR UR6, R8 ;  /* 0x00000000080672ca */ /* 0x000fe400000e0000 */
[----:B------:R-:W-:Y:S01]  /*9c10*/  R2UR UR7, R9 ;  /* 0x00000000090772ca */ /* 0x000fe200000e0000 */
[----:B------:R-:W0:Y:S02]  /*9c20*/  @P0 MUFU.LG2 R8, R10 ;  /* 0x0000000a00080308 */ /* 0x000e240000000c00 */
[----:B0-----:R-:W-:Y:S01]  /*9c30*/  @P0 FMUL.FTZ R8, R8, 0.69314718246459960938 ;  /* 0x3f31721808080820 */ /* 0x001fe20000410000 */
[----:B------:R-:W-:Y:S02]  /*9c40*/  WARPGROUP.DEPBAR.LE gsb0, 0x0 ;  /* 0x00008000000079c5 */ /* 0x000fe40000010000 */
[----:B------:R-:W-:-:S15]  /*9c50*/  WARPGROUP.ARRIVE ;  /* 0x00000000000079c5 */ /* 0x000fde0000000000 */
[----:B------:R-:W-:-:S04]  /*9c60*/  NOP ;  /* 0x0000000000007918 */ /* 0x000fc80000000000 */
[----:B------:R-:W-:Y:S01]  /*9c70*/  HGMMA.64x256x16.F32 R24, R196, gdesc[UR4].tnspB, R24, gsb0 ;  /* 0x43e00004c4187df0 */ /* 0x000fe20008000818 */
[----:B------:R-:W-:Y:S01]  /*9c80*/  R2UR UR6, R6 ;  /* 0x00000000060672ca */ /* 0x000fe200000e0000 */
[----:B------:R-:W-:Y:S01]  /*9c90*/  IMAD.MOV.U32 R6, RZ, RZ, RZ ;  /* 0x000000ffff067224 */ /* 0x000fe200078e00ff */
[----:B------:R-:W-:Y:S02]  /*9ca0*/  R2UR UR7, R7 ;  /* 0x00000000070772ca */ /* 0x000fe400000e0000 */
[----:B------:R-:W0:Y:S03]  /*9cb0*/  SHFL.BFLY PT, R7, R2, 0x1, 0x1f ;  /* 0x0c201f0002077f89 */ /* 0x000e2600000e0000 */
[----:B------:R-:W-:Y:S01]  /*9cc0*/  @P0 MUFU.RCP R6, R10 ;  /* 0x0000000a00060308 */ /* 0x000fe20000001000 */
[----:B0-----:R-:W-:Y:S01]  /*9cd0*/  FADD.FTZ R12, R2, R7 ;  /* 0x00000007020c7221 */ /* 0x001fe20000010000 */
[----:B------:R-:W-:Y:S01]  /*9ce0*/  MOV R7, UR5 ;  /* 0x0000000500077c02 */ /* 0x000fe20008000f00 */
[----:B------:R-:W-:-:S03]  /*9cf0*/  IMAD.MOV.U32 R2, RZ, RZ, -0x800000 ;  /* 0xff800000ff027424 */ /* 0x000fc600078e00ff */
[----:B------:R-:W-:Y:S01]  /*9d00*/  FSETP.NE.FTZ.AND P3, PT, R12, RZ, PT ;  /* 0x000000ff0c00720b */ /* 0x000fe20003f75000 */
[----:B------:R-:W-:-:S04]  /*9d10*/  @P0 FMUL.FTZ R7, R7, 0.69314718246459960938 ;  /* 0x3f31721807070820 */ /* 0x000fc80000410000 */
[----:B------:R-:W-:Y:S01]  /*9d20*/  @P0 FFMA.FTZ R2, R7, R4, R8 ;  /* 0x0000000407020223 */ /* 0x000fe20000010008 */
[----:B------:R-:W-:-:S07]  /*9d30*/  PLOP3.LUT P0, PT, PT, PT, PT, 0x8, 0x0 ;  /* 0x000000000000781c */ /* 0x000fce0003f0e170 */
[----:B------:R-:W0:Y:S01]  /*9d40*/  @P3 MUFU.LG2 R9, R12 ;  /* 0x0000000c00093308 */ /* 0x000e220000000c00 */
[----:B------:R-:W-:-:S07]  /*9d50*/  @P3 FMUL.FTZ R13, R13, 0.69314718246459960938 ;  /* 0x3f3172180d0d3820 */ /* 0x000fce0000410000 */
[----:B------:R-:W1:Y:S01]  /*9d60*/  @P3 MUFU.RCP R5, R12 ;  /* 0x0000000c00053308 */ /* 0x000e620000001000 */
[----:B0-----:R-:W-:-:S04]  /*9d70*/  @P3 FMUL.FTZ R10, R9, 0.69314718246459960938 ;  /* 0x3f317218090a3820 */ /* 0x001fc80000410000 */
[----:B------:R-:W-:Y:S01]  /*9d80*/  @P3 FFMA.FTZ R0, R13, R3, R10 ;  /* 0x000000030d003223 */ /* 0x000fe2000001000a */
[----:B------:R-:W-:Y:S02]  /*9d90*/  WARPGROUP.DEPBAR.LE gsb0, 0x0 ;  /* 0x00008000000079c5 */ /* 0x000fe40000010000 */
[----:B------:R-:W-:-:S06]  /*9da0*/  WARPGROUP.ARRIVE ;  /* 0x00000000000079c5 */ /* 0x000fcc0000000000 */
[----:B------:R-:W-:Y:S03]  /*9db0*/  HGMMA.64x256x16.F32 R24, R192, gdesc[UR4].tnspB, R24, gsb0 ;  /* 0x43e00004c0187df0 */ /* 0x000fe60008000818 */
[----:B------:R-:W-:Y:S02]  /*9dc0*/  WARPGROUP.DEPBAR.LE gsb0, 0x0 ;  /* 0x00008000000079c5 */ /* 0x000fe40000010000 */
[----:B------:R0:W-:Y:S01]  /*9dd0*/  @!P1 SYNCS.ARRIVE.TRANS64.RED.A1T0 RZ, [R11+URZ], RZ ;  /* 0x000000ff0bff99a7 */ /* 0x0001e2000810043f */
[-C--:B-1----:R-:W-:Y:S01]  /*9de0*/  FMUL.FTZ R3, R83, R5.reuse ;  /* 0x0000000553037220 */ /* 0x082fe20000410000 */
        /* <DEDUP_REMOVED lines=126> */
[----:B0-----:R-:W-:-:S07]  /*a5d0*/  FMUL.FTZ R151, R151, R5 ;  /* 0x0000000597977220 */ /* 0x001fce0000410000 */
.L_x_260:
[----:B------:R-:W0:Y:S01]  /*a5e0*/  S2R R4, SR_CgaCtaId ;  /* 0x0000000000047919 */ /* 0x000e220000008800 */
[----:B------:R-:W-:Y:S01]  /*a5f0*/  MOV R173, 0x400 ;  /* 0x0000040000ad7802 */ /* 0x000fe20000000f00 */
[----:B------:R-:W-:Y:S01]  /*a600*/  BSSY B0, `(.L_x_282) ;  /* 0x00002bf000007945 */ /* 0x000fe20003800000 */
[----:B------:R-:W-:Y:S02]  /*a610*/  BAR.SYNC.DEFER_BLOCKING 0x5, 0x120 ;  /* 0x0144800000007b1d */ /* 0x000fe40000010000 */
[----:B0-----:R-:W-:-:S05]  /*a620*/  LEA R173, R4, R173, 0x18 ;  /* 0x000000ad04ad7211 */ /* 0x001fca00078ec0ff */
[----:B------:R-:W0:Y:S02]  /*a630*/  LDS.128 R4, [R173+0x388d0] ;  /* 0x0388d000ad047984 */ /* 0x000e240000000c00 */
[----:B0-----:R-:W-:Y:S01]  /*a640*/  R2UR UR5, R6 ;  /* 0x00000000060572ca */ /* 0x001fe200000e0000 */
[----:B------:R-:W-:Y:S06]  /*a650*/  BAR.ARV 0x4, 0x120 ;  /* 0x0104800000007b1d */ /* 0x000fec0000002000 */
[----:B------:R-:W-:Y:S08]  /*a660*/  @P0 BRA `(.L_x_283) ;  /* 0x0000001c00a80947 */ /* 0x000ff00003800000 */
[----:B------:R-:W0:Y:S01]  /*a670*/  S2R R4, SR_SWINHI ;  /* 0x0000000000047919 */ /* 0x000e220000002f00 */
[----:B------:R-:W-:Y:S01]  /*a680*/  F2FP.F16.F32.PACK_AB R24, R25, R24 ;  /* 0x000000181918723e */ /* 0x000fe200000000ff */
[----:B------:R-:W-:Y:S01]  /*a690*/  ULDC.64 UR10, c[0x0][0x208] ;  /* 0x00008200000a7ab9 */ /* 0x000fe20000000a00 */
[----:B------:R-:W-:Y:S01]  /*a6a0*/  F2FP.F16.F32.PACK_AB R25, R163, R26 ;  /* 0x0000001aa319723e */ /* 0x000fe200000000ff */
[----:B------:R-:W-:Y:S01]  /*a6b0*/  BAR.SYNC.DEFER_BLOCKING 0x1, 0x100 ;  /* 0x0044000000007b1d */ /* 0x000fe20000010000 */
        /* <DEDUP_REMOVED lines=14> */
[----:B------:R-:W-:Y:S02]  /*a7a0*/  MOV R8, R173 ;  /* 0x000000ad00087202 */ /* 0x000fe40000000f00 */
[----:B0-----:R-:W-:-:S02]  /*a7b0*/  MOV R9, R4 ;  /* 0x0000000400097202 */ /* 0x001fc40000000f00 */
[----:B------:R-:W-:Y:S02]  /*a7c0*/  F2FP.F16.F32.PACK_AB R51, R157, R51 ;  /* 0x000000339d33723e */ /* 0x000fe400000000ff */
[----:B------:R-:W-:Y:S01]  /*a7d0*/  F2FP.F16.F32.PACK_AB R57, R156, R58 ;  /* 0x0000003a9c39723e */ /* 0x000fe200000000ff */
[----:B------:R-:W-:Y:S01]  /*a7e0*/  IMAD.WIDE R110, R221, 0x2, R8 ;  /* 0x00000002dd6e7825 */ /* 0x000fe200078e0208 */
[----:B------:R-:W-:Y:S02]  /*a7f0*/  F2FP.F16.F32.PACK_AB R64, R65, R64 ;  /* 0x000000404140723e */ /* 0x000fe400000000ff */
[----:B------:R-:W-:Y:S02]  /*a800*/  F2FP.F16.F32.PACK_AB R58, R61, R60 ;  /* 0x0000003c3d3a723e */ /* 0x000fe400000000ff */
[C---:B------:R-:W-:Y:S02]  /*a810*/  IADD3 R175, P1, R110.reuse, 0x20, RZ ;  /* 0x000000206eaf7810 */ /* 0x040fe40007f3e0ff */
[----:B------:R-:W-:-:S02]  /*a820*/  IADD3 R177, P0, R110, 0x40, RZ ;  /* 0x000000406eb17810 */ /* 0x000fc40007f1e0ff */
[C---:B------:R-:W-:Y:S01]  /*a830*/  IADD3 R179, P4, R110.reuse, 0x60, RZ ;  /* 0x000000606eb37810 */ /* 0x040fe20007f9e0ff */
[--C-:B------:R-:W-:Y:S01]  /*a840*/  IMAD.X R13, RZ, RZ, R111.reuse, P1 ;  /* 0x000000ffff0d7224 */ /* 0x100fe200008e066f */
[C---:B------:R-:W-:Y:S01]  /*a850*/  LOP3.LUT R11, R110.reuse, 0x380, RZ, 0xc0, !PT ;  /* 0x000003806e0b7812 */ /* 0x040fe200078ec0ff */
[--C-:B------:R-:W-:Y:S01]  /*a860*/  IMAD.X R15, RZ, RZ, R111.reuse, P0 ;  /* 0x000000ffff0f7224 */ /* 0x100fe200000e066f */
[C---:B------:R-:W-:Y:S01]  /*a870*/  IADD3 R181, P3, R110.reuse, 0x4000, RZ ;  /* 0x000040006eb57810 */ /* 0x040fe20007f7e0ff */
[--C-:B------:R-:W-:Y:S01]  /*a880*/  IMAD.X R21, RZ, RZ, R111.reuse, P4 ;  /* 0x000000ffff157224 */ /* 0x100fe200020e066f */
[C---:B------:R-:W-:Y:S02]  /*a890*/  IADD3 R183, P6, R110.reuse, 0x4020, RZ ;  /* 0x000040206eb77810 */ /* 0x040fe40007fde0ff */
[C---:B------:R-:W-:Y:S01]  /*a8a0*/  IADD3 R187, P2, R110.reuse, 0x4060, RZ ;  /* 0x000040606ebb7810 */ /* 0x040fe20007f5e0ff */
[--C-:B------:R-:W-:Y:S01]  /*a8b0*/  IMAD.X R31, RZ, RZ, R111.reuse, P3 ;  /* 0x000000ffff1f7224 */ /* 0x100fe200018e066f */
[C---:B------:R-:W-:Y:S01]  /*a8c0*/  IADD3 R189, P1, R110.reuse, 0x8000, RZ ;  /* 0x000080006ebd7810 */ /* 0x040fe20007f3e0ff */
[--C-:B------:R-:W-:Y:S01]  /*a8d0*/  IMAD.X R39, RZ, RZ, R111.reuse, P6 ;  /* 0x000000ffff277224 */ /* 0x100fe200030e066f */
[----:B------:R-:W-:Y:S01]  /*a8e0*/  LOP3.LUT R12, R175, 0x380, RZ, 0xc0, !PT ;  /* 0x00000380af0c7812 */ /* 0x000fe200078ec0ff */
[--C-:B------:R-:W-:Y:S01]  /*a8f0*/  IMAD.X R55, RZ, RZ, R111.reuse, P2 ;  /* 0x000000ffff377224 */ /* 0x100fe200010e066f */
[----:B------:R-:W-:Y:S01]  /*a900*/  IADD3 R185, P5, R110, 0x4040, RZ ;  /* 0x000040406eb97810 */ /* 0x000fe20007fbe0ff */
[----:B------:R-:W-:Y:S01]  /*a910*/  IMAD.X R63, RZ, RZ, R111, P1 ;  /* 0x000000ffff3f7224 */ /* 0x000fe200008e066f */
[----:B------:R-:W-:-:S02]  /*a920*/  LOP3.LUT R14, R177, 0x380, RZ, 0xc0, !PT ;  /* 0x00000380b10e7812 */ /* 0x000fc400078ec0ff */
[----:B------:R-:W-:Y:S02]  /*a930*/  LOP3.LUT R20, R179, 0x380, RZ, 0xc0, !PT ;  /* 0x00000380b3147812 */ /* 0x000fe400078ec0ff */
[----:B------:R-:W-:Y:S02]  /*a940*/  SHF.R.U64 R11, R11, 0x3, RZ ;  /* 0x000000030b0b7819 */ /* 0x000fe400000012ff */
[----:B------:R-:W-:Y:S02]  /*a950*/  LOP3.LUT R30, R181, 0x380, RZ, 0xc0, !PT ;  /* 0x00000380b51e7812 */ /* 0x000fe400078ec0ff */
[----:B------:R-:W-:Y:S02]  /*a960*/  IADD3 R191, P0, R110, 0x8020, RZ ;  /* 0x000080206ebf7810 */ /* 0x000fe40007f1e0ff */
[----:B------:R-:W-:Y:S02]  /*a970*/  SHF.R.U64 R12, R12, 0x3, RZ ;  /* 0x000000030c0c7819 */ /* 0x000fe400000012ff */
[----:B------:R-:W-:Y:S01]  /*a980*/  LOP3.LUT R38, R183, 0x380, RZ, 0xc0, !PT ;  /* 0x00000380b7267812 */ /* 0x000fe200078ec0ff */
[----:B------:R-:W-:Y:S01]  /*a990*/  IMAD.X R71, RZ, RZ, R111, P0 ;  /* 0x000000ffff477224 */ /* 0x000fe200000e066f */
[----:B------:R-:W-:-:S02]  /*a9a0*/  IADD3 R193, P4, R110, 0x8040, RZ ;  /* 0x000080406ec17810 */ /* 0x000fc40007f9e0ff */
[----:B------:R-:W-:Y:S02]  /*a9b0*/  IADD3.X R47, RZ, R111, RZ, P5, !PT ;  /* 0x0000006fff2f7210 */ /* 0x000fe40002ffe4ff */
[----:B------:R-:W-:Y:S01]  /*a9c0*/  SHF.R.U64 R14, R14, 0x3, RZ ;  /* 0x000000030e0e7819 */ /* 0x000fe200000012ff */
[--C-:B------:R-:W-:Y:S01]  /*a9d0*/  IMAD.X R79, RZ, RZ, R111.reuse, P4 ;  /* 0x000000ffff4f7224 */ /* 0x100fe200020e066f */
[----:B------:R-:W-:Y:S02]  /*a9e0*/  LOP3.LUT R46, R185, 0x380, RZ, 0xc0, !PT ;  /* 0x00000380b92e7812 */ /* 0x000fe400078ec0ff */
[C---:B------:R-:W-:Y:S02]  /*a9f0*/  IADD3 R195, P3, R110.reuse, 0x8060, RZ ;  /* 0x000080606ec37810 */ /* 0x040fe40007f7e0ff */
[C---:B------:R-:W-:Y:S02]  /*aa00*/  IADD3 R197, P6, R110.reuse, 0xc000, RZ ;  /* 0x0000c0006ec57810 */ /* 0x040fe40007fde0ff */
[C---:B------:R-:W-:Y:S01]  /*aa10*/  IADD3 R4, P5, R110.reuse, 0xc020, RZ ;  /* 0x0000c0206e047810 */ /* 0x040fe20007fbe0ff */
[--C-:B------:R-:W-:Y:S01]  /*aa20*/  IMAD.X R95, RZ, RZ, R111.reuse, P3 ;  /* 0x000000ffff5f7224 */ /* 0x100fe200018e066f */
[C---:B------:R-:W-:Y:S01]  /*aa30*/  IADD3 R106, P2, R110.reuse, 0xc040, RZ ;  /* 0x0000c0406e6a7810 */ /* 0x040fe20007f5e0ff */
[--C-:B------:R-:W-:Y:S01]  /*aa40*/  IMAD.X R99, RZ, RZ, R111.reuse, P6 ;  /* 0x000000ffff637224 */ /* 0x100fe200030e066f */
[----:B------:R-:W-:Y:S01]  /*aa50*/  IADD3 R6, P1, R110, 0xc060, RZ ;  /* 0x0000c0606e067810 */ /* 0x000fe20007f3e0ff */
[--C-:B------:R-:W-:Y:S01]  /*aa60*/  IMAD.X R103, RZ, RZ, R111.reuse, P5 ;  /* 0x000000ffff677224 */ /* 0x100fe200028e066f */
[----:B------:R-:W-:Y:S01]  /*aa70*/  SHF.R.U64 R20, R20, 0x3, RZ ;  /* 0x0000000314147819 */ /* 0x000fe200000012ff */
[----:B------:R-:W-:Y:S01]  /*aa80*/  IMAD.X R107, RZ, RZ, R111, P2 ;  /* 0x000000ffff6b7224 */ /* 0x000fe200010e066f */
[----:B------:R-:W-:-:S02]  /*aa90*/  LOP3.LUT R54, R187, 0x380, RZ, 0xc0, !PT ;  /* 0x00000380bb367812 */ /* 0x000fc400078ec0ff */
[----:B------:R-:W-:Y:S01]  /*aaa0*/  LOP3.LUT R110, R11, R110, RZ, 0x3c, !PT ;  /* 0x0000006e0b6e7212 */ /* 0x000fe200078e3cff */
[----:B------:R-:W-:Y:S01]  /*aab0*/  IMAD.X R11, RZ, RZ, R111, P1 ;  /* 0x000000ffff0b7224 */ /* 0x000fe200008e066f */
[----:B------:R-:W-:Y:S02]  /*aac0*/  SHF.R.U64 R30, R30, 0x3, RZ ;  /* 0x000000031e1e7819 */ /* 0x000fe400000012ff */
[----:B------:R-:W-:Y:S02]  /*aad0*/  LOP3.LUT R62, R189, 0x380, RZ, 0xc0, !PT ;  /* 0x00000380bd3e7812 */ /* 0x000fe400078ec0ff */
[----:B------:R-:W-:Y:S02]  /*aae0*/  LOP3.LUT R12, R12, R175, RZ, 0x3c, !PT ;  /* 0x000000af0c0c7212 */ /* 0x000fe400078e3cff */
[----:B------:R-:W-:Y:S02]  /*aaf0*/  SHF.R.U64 R38, R38, 0x3, RZ ;  /* 0x0000000326267819 */ /* 0x000fe400000012ff */
[----:B------:R-:W-:-:S02]  /*ab00*/  LOP3.LUT R70, R191, 0x380, RZ, 0xc0, !PT ;  /* 0x00000380bf467812 */ /* 0x000fc400078ec0ff */
[----:B------:R-:W-:Y:S02]  /*ab10*/  LOP3.LUT R14, R14, R177, RZ, 0x3c, !PT ;  /* 0x000000b10e0e7212 */ /* 0x000fe400078e3cff */
        /* <DEDUP_REMOVED lines=8> */
[----:B------:R-:W-:Y:S02]  /*aba0*/  MOV R110, R110 ;  /* 0x0000006e006e7202 */ /* 0x000fe40000000f00 */
[----:B------:R-:W-:Y:S02]  /*abb0*/  LOP3.LUT R38, R38, R183, RZ, 0x3c, !PT ;  /* 0x000000b726267212 */ /* 0x000fe400078e3cff */
[----:B------:R-:W-:Y:S01]  /*abc0*/  SHF.R.U64 R70, R70, 0x3, RZ ;  /* 0x0000000346467819 */ /* 0x000fe200000012ff */
[----:B------:R-:W-:Y:S01]  /*abd0*/  STSM.16.M88.4 [R110], R24 ;  /* 0x000000186e007844 */ /* 0x000fe20000000200 */
[----:B------:R-:W-:-:S02]  /*abe0*/  LOP3.LUT R102, R4, 0x380, RZ, 0xc0, !PT ;  /* 0x0000038004667812 */ /* 0x000fc400078ec0ff */
[----:B------:R-:W-:Y:S02]  /*abf0*/  MOV R12, R12 ;  /* 0x0000000c000c7202 */ /* 0x000fe40000000f00 */
[----:B------:R-:W-:Y:S02]  /*ac00*/  LOP3.LUT R46, R46, R185, RZ, 0x3c, !PT ;  /* 0x000000b92e2e7212 */ /* 0x000fe400078e3cff */
[----:B------:R-:W-:Y:S01]  /*ac10*/  SHF.R.U64 R78, R78, 0x3, RZ ;  /* 0x000000034e4e7819 */ /* 0x000fe200000012ff */
[----:B------:R-:W-:Y:S01]  /*ac20*/  STSM.16.M88.4 [R12], R32 ;  /* 0x000000200c007844 */ /* 0x000fe20000000200 */
[----:B------:R-:W-:Y:S02]  /*ac30*/  LOP3.LUT R111, R106, 0x380, RZ, 0xc0, !PT ;  /* 0x000003806a6f7812 */ /* 0x000fe400078ec0ff */
[----:B------:R-:W-:Y:S02]  /*ac40*/  MOV R14, R14 ;  /* 0x0000000e000e7202 */ /* 0x000fe40000000f00 */
[----:B------:R-:W-:-:S02]  /*ac50*/  LOP3.LUT R54, R54, R187, RZ, 0x3c, !PT ;  /* 0x000000bb36367212 */ /* 0x000fc400078e3cff */
[----:B------:R-:W-:Y:S01]  /*ac60*/  SHF.R.U64 R94, R94, 0x3, RZ ;  /* 0x000000035e5e7819 */ /* 0x000fe200000012ff */
[----:B------:R-:W-:Y:S01]  /*ac70*/  STSM.16.M88.4 [R14], R40 ;  /* 0x000000280e007844 */ /* 0x000fe20000000200 */
[----:B------:R-:W-:Y:S02]  /*ac80*/  LOP3.LUT R163, R6, 0x380, RZ, 0xc0, !PT ;  /* 0x0000038006a37812 */ /* 0x000fe400078ec0ff */
[----:B------:R-:W-:Y:S02]  /*ac90*/  MOV R20, R20 ;  /* 0x0000001400147202 */ /* 0x000fe40000000f00 */
[----:B------:R-:W-:Y:S02]  /*aca0*/  LOP3.LUT R62, R62, R189, RZ, 0x3c, !PT ;  /* 0x000000bd3e3e7212 */ /* 0x000fe400078e3cff */
[----:B------:R-:W-:Y:S01]  /*acb0*/  SHF.R.U64 R98, R98, 0x3, RZ ;  /* 0x0000000362627819 */ /* 0x000fe200000012ff */
[----:B------:R-:W-:Y:S01]  /*acc0*/  STSM.16.M88.4 [R20], R48 ;  /* 0x0000003014007844 */ /* 0x000fe20000000200 */
[----:B------:R-:W-:-:S02]  /*acd0*/  MOV R30, R30 ;  /* 0x0000001e001e7202 */ /* 0x000fc40000000f00 */
[----:B------:R-:W-:Y:S02]  /*ace0*/  F2FP.F16.F32.PACK_AB R59, R155, R59 ;  /* 0x0000003b9b3b723e */ /* 0x000fe400000000ff */
[----:B------:R-:W-:Y:S02]  /*acf0*/  F2FP.F16.F32.PACK_AB R65, R154, R66 ;  /* 0x000000429a41723e */ /* 0x000fe400000000ff */
[----:B------:R-:W-:Y:S01]  /*ad00*/  F2FP.F16.F32.PACK_AB R72, R73, R72 ;  /* 0x000000484948723e */ /* 0x000fe200000000ff */
[----:B------:R-:W-:Y:S01]  /*ad10*/  STSM.16.M88.4 [R30], R56 ;  /* 0x000000381e007844 */ /* 0x000fe20000000200 */
[----:B------:R-:W-:Y:S02]  /*ad20*/  LOP3.LUT R70, R70, R191, RZ, 0x3c, !PT ;  /* 0x000000bf46467212 */ /* 0x000fe400078e3cff */
[----:B------:R-:W-:Y:S02]  /*ad30*/  SHF.R.U64 R29, R102, 0x3, RZ ;  /* 0x00000003661d7819 */ /* 0x000fe400000012ff */
[----:B------:R-:W-:-:S02]  /*ad40*/  MOV R38, R38 ;  /* 0x0000002600267202 */ /* 0x000fc40000000f00 */
[----:B------:R-:W-:Y:S02]  /*ad50*/  F2FP.F16.F32.PACK_AB R66, R69, R68 ;  /* 0x000000444542723e */ /* 0x000fe400000000ff */
[----:B------:R-:W-:Y:S02]  /*ad60*/  F2FP.F16.F32.PACK_AB R67, R153, R67 ;  /* 0x000000439943723e */ /* 0x000fe400000000ff */
[----:B------:R-:W-:Y:S02]  /*ad70*/  F2FP.F16.F32.PACK_AB R73, R152, R74 ;  /* 0x0000004a9849723e */ /* 0x000fe400000000ff */
[----:B------:R-:W-:Y:S01]  /*ad80*/  F2FP.F16.F32.PACK_AB R80, R81, R80 ;  /* 0x000000505150723e */ /* 0x000fe200000000ff */
[----:B------:R-:W-:Y:S01]  /*ad90*/  STSM.16.M88.4 [R38], R64 ;  /* 0x0000004026007844 */ /* 0x000fe20000000200 */
[----:B------:R-:W-:Y:S02]  /*ada0*/  R2UR UR6, R215 ;  /* 0x00000000d70672ca */ /* 0x000fe400000e0000 */
[----:B------:R-:W-:-:S02]  /*adb0*/  R2UR UR4, R214 ;  /* 0x00000000d60472ca */ /* 0x000fc400000e0000 */
[----:B------:R-:W-:Y:S02]  /*adc0*/  LOP3.LUT R78, R78, R193, RZ, 0x3c, !PT ;  /* 0x000000c14e4e7212 */ /* 0x000fe400078e3cff */
[----:B------:R-:W-:Y:S02]  /*add0*/  SHF.R.U64 R111, R111, 0x3, RZ ;  /* 0x000000036f6f7819 */ /* 0x000fe400000012ff */
[----:B------:R-:W-:Y:S02]  /*ade0*/  MOV R46, R46 ;  /* 0x0000002e002e7202 */ /* 0x000fe40000000f00 */
[----:B------:R-:W-:Y:S02]  /*adf0*/  F2FP.F16.F32.PACK_AB R74, R77, R76 ;  /* 0x0000004c4d4a723e */ /* 0x000fe400000000ff */
[----:B------:R-:W-:Y:S02]  /*ae00*/  F2FP.F16.F32.PACK_AB R75, R19, R75 ;  /* 0x0000004b134b723e */ /* 0x000fe400000000ff */
[----:B------:R-:W-:Y:S01]  /*ae10*/  F2FP.F16.F32.PACK_AB R81, R3, R82 ;  /* 0x000000520351723e */ /* 0x000fe200000000ff */
[----:B------:R-:W-:Y:S01]  /*ae20*/  USHF.L.U64.HI UR9, UR4, 0x2, UR6 ;  /* 0x0000000204097899 */ /* 0x000fe20008010206 */
[----:B------:R-:W-:Y:S01]  /*ae30*/  LOP3.LUT R94, R94, R195, RZ, 0x3c, !PT ;  /* 0x000000c35e5e7212 */ /* 0x000fe200078e3cff */
[----:B------:R-:W-:Y:S01]  /*ae40*/  STSM.16.M88.4 [R46], R72 ;  /* 0x000000482e007844 */ /* 0x000fe20000000200 */
[----:B------:R-:W-:Y:S01]  /*ae50*/  SHF.R.U64 R163, R163, 0x3, RZ ;  /* 0x00000003a3a37819 */ /* 0x000fe200000012ff */
[----:B------:R-:W-:Y:S01]  /*ae60*/  ULDC.64 UR6, c[0x0][0xbd8] ;  /* 0x0002f60000067ab9 */ /* 0x000fe20000000a00 */
[----:B------:R-:W-:Y:S01]  /*ae70*/  MOV R54, R54 ;  /* 0x0000003600367202 */ /* 0x000fe20000000f00 */
[----:B------:R-:W-:Y:S01]  /*ae80*/  UISETP.NE.U32.AND UP0, UPT, UR6, URZ, UPT ;  /* 0x0000003f0600728c */ /* 0x000fe2000bf05070 */
[----:B------:R-:W-:Y:S01]  /*ae90*/  F2FP.F16.F32.PACK_AB R82, R85, R84 ;  /* 0x000000545552723e */ /* 0x000fe200000000ff */
[----:B------:R-:W-:Y:S01]  /*aea0*/  USHF.L.U32 UR8, UR4, 0x2, URZ ;  /* 0x0000000204087899 */ /* 0x000fe2000800063f */
[----:B------:R-:W-:Y:S01]  /*aeb0*/  F2FP.F16.F32.PACK_AB R83, R83, R86 ;  /* 0x000000565353723e */ /* 0x000fe200000000ff */
[----:B------:R-:W-:Y:S01]  /*aec0*/  UISETP.NE.AND.EX UP0, UPT, UR7, URZ, UPT, UP0 ;  /* 0x0000003f0700728c */ /* 0x000fe2000bf05300 */
[----:B------:R-:W-:Y:S01]  /*aed0*/  LOP3.LUT R98, R98, R197, RZ, 0x3c, !PT ;  /* 0x000000c562627212 */ /* 0x000fe200078e3cff */
[----:B------:R-:W-:Y:S01]  /*aee0*/  UIADD3 UR4, UP1, UR8, UR6, URZ ;  /* 0x0000000608047290 */ /* 0x000fe2000ff3e03f */
[----:B------:R-:W-:Y:S01]  /*aef0*/  MOV R62, R62 ;  /* 0x0000003e003e7202 */ /* 0x000fe20000000f00 */
[----:B------:R0:W-:Y:S01]  /*af00*/  STSM.16.M88.4 [R54], R80 ;  /* 0x0000005036007844 */ /* 0x0001e20000000200 */
[----:B------:R-:W-:Y:S01]  /*af10*/  F2FP.F16.F32.PACK_AB R84, R89, R88 ;  /* 0x000000585954723e */ /* 0x000fe200000000ff */
[----:B------:R-:W-:Y:S01]  /*af20*/  UIADD3.X UR6, UR9, UR7, URZ, UP1, !UPT ;  /* 0x0000000709067290 */ /* 0x000fe20008ffe43f */
[----:B------:R-:W-:-:S02]  /*af30*/  F2FP.F16.F32.PACK_AB R85, R91, R90 ;  /* 0x0000005a5b55723e */ /* 0x000fc400000000ff */
[----:B------:R-:W-:Y:S02]  /*af40*/  F2FP.F16.F32.PACK_AB R86, R93, R92 ;  /* 0x0000005c5d56723e */ /* 0x000fe400000000ff */
[----:B------:R-:W-:Y:S02]  /*af50*/  F2FP.F16.F32.PACK_AB R87, R164, R87 ;  /* 0x00000057a457723e */ /* 0x000fe400000000ff */
[----:B------:R-:W-:Y:S02]  /*af60*/  F2FP.F16.F32.PACK_AB R165, R166, R165 ;  /* 0x000000a5a6a5723e */ /* 0x000fe400000000ff */
[----:B------:R-:W-:Y:S01]  /*af70*/  LOP3.LUT R102, R29, R4, RZ, 0x3c, !PT ;  /* 0x000000041d667212 */ /* 0x000fe200078e3cff */
[----:B------:R1:W-:Y:S01]  /*af80*/  STSM.16.M88.4 [R62], R84 ;  /* 0x000000543e007844 */ /* 0x0003e20000000200 */
[----:B------:R-:W-:Y:S02]  /*af90*/  MOV R70, R70 ;  /* 0x0000004600467202 */ /* 0x000fe40000000f00 */
[----:B------:R-:W-:-:S02]  /*afa0*/  F2FP.F16.F32.PACK_AB R164, R97, R96 ;  /* 0x0000006061a4723e */ /* 0x000fc400000000ff */
[----:B------:R-:W-:Y:S02]  /*afb0*/  F2FP.F16.F32.PACK_AB R166, R101, R100 ;  /* 0x0000006465a6723e */ /* 0x000fe400000000ff */
[----:B------:R-:W-:Y:S02]  /*afc0*/  F2FP.F16.F32.PACK_AB R167, R168, R167 ;  /* 0x000000a7a8a7723e */ /* 0x000fe400000000ff */
[----:B------:R-:W-:Y:S02]  /*afd0*/  F2FP.F16.F32.PACK_AB R169, R170, R169 ;  /* 0x000000a9aaa9723e */ /* 0x000fe400000000ff */
[----:B------:R-:W-:Y:S01]  /*afe0*/  F2FP.F16.F32.PACK_AB R112, R113, R112 ;  /* 0x000000707170723e */ /* 0x000fe200000000ff */
[----:B------:R1:W-:Y:S01]  /*aff0*/  STSM.16.M88.4 [R70], R164 ;  /* 0x000000a446007844 */ /* 0x0003e20000000200 */
[----:B------:R-:W-:Y:S02]  /*b000*/  LOP3.LUT R106, R111, R106, RZ, 0x3c, !PT ;  /* 0x0000006a6f6a7212 */ /* 0x000fe400078e3cff */
[----:B------:R-:W-:-:S02]  /*b010*/  MOV R78, R78 ;  /* 0x0000004e004e7202 */ /* 0x000fc40000000f00 */
[----:B------:R-:W-:Y:S02]  /*b020*/  F2FP.F16.F32.PACK_AB R168, R105, R104 ;  /* 0x0000006869a8723e */ /* 0x000fe400000000ff */
[----:B------:R-:W-:Y:S02]  /*b030*/  F2FP.F16.F32.PACK_AB R170, R109, R108 ;  /* 0x0000006c6daa723e */ /* 0x000fe400000000ff */
[----:B------:R-:W-:Y:S02]  /*b040*/  F2FP.F16.F32.PACK_AB R171, R172, R171 ;  /* 0x000000abacab723e */ /* 0x000fe400000000ff */
[----:B------:R-:W-:Y:S02]  /*b050*/  F2FP.F16.F32.PACK_AB R113, R115, R114 ;  /* 0x000000727371723e */ /* 0x000fe400000000ff */
[----:B------:R-:W-:Y:S01]  /*b060*/  F2FP.F16.F32.PACK_AB R120, R121, R120 ;  /* 0x000000787978723e */ /* 0x000fe200000000ff */
[----:B------:R1:W-:Y:S01]  /*b070*/  STSM.16.M88.4 [R78], R168 ;  /* 0x000000a84e007844 */ /* 0x0003e20000000200 */
[----:B------:R-:W-:-:S02]  /*b080*/  LOP3.LUT R10, R163, R6, RZ, 0x3c, !PT ;  /* 0x00000006a30a7212 */ /* 0x000fc400078e3cff */
[----:B------:R-:W-:Y:S02]  /*b090*/  MOV R94, R94 ;  /* 0x0000005e005e7202 */ /* 0x000fe40000000f00 */
[----:B------:R-:W-:Y:S02]  /*b0a0*/  F2FP.F16.F32.PACK_AB R114, R117, R116 ;  /* 0x000000747572723e */ /* 0x000fe400000000ff */
[----:B------:R-:W-:Y:S02]  /*b0b0*/  F2FP.F16.F32.PACK_AB R115, R119, R118 ;  /* 0x000000767773723e */ /* 0x000fe400000000ff */
[----:B------:R-:W-:Y:S02]  /*b0c0*/  F2FP.F16.F32.PACK_AB R121, R123, R122 ;  /* 0x0000007a7b79723e */ /* 0x000fe400000000ff */
[----:B------:R-:W-:Y:S01]  /*b0d0*/  F2FP.F16.F32.PACK_AB R128, R129, R128 ;  /* 0x000000808180723e */ /* 0x000fe200000000ff */
[----:B------:R1:W-:Y:S01]  /*b0e0*/  STSM.16.M88.4 [R94], R112 ;  /* 0x000000705e007844 */ /* 0x0003e20000000200 */
[----:B------:R-:W-:-:S02]  /*b0f0*/  MOV R98, R98 ;  /* 0x0000006200627202 */ /* 0x000fc40000000f00 */
[----:B------:R-:W-:Y:S02]  /*b100*/  F2FP.F16.F32.PACK_AB R122, R125, R124 ;  /* 0x0000007c7d7a723e */ /* 0x000fe400000000ff */
[----:B------:R-:W-:Y:S02]  /*b110*/  F2FP.F16.F32.PACK_AB R123, R127, R126 ;  /* 0x0000007e7f7b723e */ /* 0x000fe400000000ff */
[----:B------:R-:W-:Y:S02]  /*b120*/  F2FP.F16.F32.PACK_AB R129, R131, R130 ;  /* 0x000000828381723e */ /* 0x000fe400000000ff */
[----:B------:R-:W-:Y:S01]  /*b130*/  F2FP.F16.F32.PACK_AB R136, R137, R136 ;  /* 0x000000888988723e */ /* 0x000fe200000000ff */
[----:B------:R1:W-:Y:S01]  /*b140*/  STSM.16.M88.4 [R98], R120 ;  /* 0x0000007862007844 */ /* 0x0003e20000000200 */
[----:B------:R-:W-:Y:S02]  /*b150*/  MOV R102, R102 ;  /* 0x0000006600667202 */ /* 0x000fe40000000f00 */
[----:B------:R-:W-:-:S02]  /*b160*/  F2FP.F16.F32.PACK_AB R130, R133, R132 ;  /* 0x000000848582723e */ /* 0x000fc400000000ff */
[----:B------:R-:W-:Y:S02]  /*b170*/  F2FP.F16.F32.PACK_AB R131, R135, R134 ;  /* 0x000000868783723e */ /* 0x000fe400000000ff */
[----:B------:R-:W-:Y:S02]  /*b180*/  F2FP.F16.F32.PACK_AB R137, R139, R138 ;  /* 0x0000008a8b89723e */ /* 0x000fe400000000ff */
[----:B------:R-:W-:Y:S01]  /*b190*/  F2FP.F16.F32.PACK_AB R144, R145, R144 ;  /* 0x000000909190723e */ /* 0x000fe200000000ff */
[----:B------:R1:W-:Y:S01]  /*b1a0*/  STSM.16.M88.4 [R102], R128 ;  /* 0x0000008066007844 */ /* 0x0003e20000000200 */
[----:B------:R-:W-:Y:S02]  /*b1b0*/  MOV R106, R106 ;  /* 0x0000006a006a7202 */ /* 0x000fe40000000f00 */
[----:B------:R-:W-:Y:S02]  /*b1c0*/  F2FP.F16.F32.PACK_AB R138, R141, R140 ;  /* 0x0000008c8d8a723e */ /* 0x000fe400000000ff */
[----:B------:R-:W-:-:S02]  /*b1d0*/  F2FP.F16.F32.PACK_AB R139, R143, R142 ;  /* 0x0000008e8f8b723e */ /* 0x000fc400000000ff */
[----:B------:R-:W-:Y:S02]  /*b1e0*/  F2FP.F16.F32.PACK_AB R145, R147, R146 ;  /* 0x000000929391723e */ /* 0x000fe400000000ff */
[----:B------:R-:W-:Y:S01]  /*b1f0*/  MOV R4, R10 ;  /* 0x0000000a00047202 */ /* 0x000fe20000000f00 */
[----:B------:R1:W-:Y:S01]  /*b200*/  STSM.16.M88.4 [R106], R136 ;  /* 0x000000886a007844 */ /* 0x0003e20000000200 */
[----:B------:R-:W-:Y:S01]  /*b210*/  F2FP.F16.F32.PACK_AB R146, R149, R148 ;  /* 0x000000949592723e */ /* 0x000fe200000000ff */
[----:B------:R-:W-:Y:S01]  /*b220*/  IMAD.U32 R10, RZ, RZ, UR4 ;  /* 0x00000004ff0a7e24 */ /* 0x000fe2000f8e00ff */
[----:B------:R-:W-:Y:S02]  /*b230*/  F2FP.F16.F32.PACK_AB R147, R151, R150 ;  /* 0x000000969793723e */ /* 0x000fe400000000ff */
[----:B------:R-:W-:Y:S02]  /*b240*/  PLOP3.LUT P1, PT, PT, PT, UP0, 0x80, 0x0 ;  /* 0x000000000000781c */ /* 0x000fe40003f2f008 */
[----:B------:R-:W-:Y:S01]  /*b250*/  MOV R11, UR6 ;  /* 0x00000006000b7c02 */ /* 0x000fe20008000f00 */
[----:B------:R1:W-:Y:S01]  /*b260*/  STSM.16.M88.4 [R4], R144 ;  /* 0x0000009004007844 */ /* 0x0003e20000000200 */
[----:B------:R-:W-:Y:S01]  /*b270*/  ULDC.64 UR6, c[0x0][0xbe0] ;  /* 0x0002f80000067ab9 */ /* 0x000fe20000000a00 */
[----:B------:R-:W-:Y:S08]  /*b280*/  BAR.SYNC.DEFER_BLOCKING 0x1, 0x100 ;  /* 0x0044000000007b1d */ /* 0x000ff00000010000 */
[----:B------:R-:W2:Y:S01]  /*b290*/  @P1 LDG.E R3, desc[UR10][R10.64] ;  /* 0x0000000a0a031981 */ /* 0x000ea2000c1e1900 */
[----:B------:R-:W-:Y:S01]  /*b2a0*/  UISETP.NE.U32.AND UP1, UPT, UR6, URZ, UPT ;  /* 0x0000003f0600728c */ /* 0x000fe2000bf25070 */
[----:B0-----:R-:W0:Y:S01]  /*b2b0*/  LDC R81, c[0x0][0xa88] ;  /* 0x0002a200ff517b82 */ /* 0x001e220000000800 */
[----:B------:R-:W-:Y:S01]  /*b2c0*/  IMAD R13, R22, 0x40, R18 ;  /* 0x00000040160d7824 */ /* 0x000fe200078e0212 */
[----:B------:R-:W-:Y:S01]  /*b2d0*/  UMOV UR4, URZ ;  /* 0x0000003f00047c82 */ /* 0x000fe20008000000 */
[----:B------:R-:W-:-:S02]  /*b2e0*/  UISETP.NE.AND.EX UP1, UPT, UR7, URZ, UPT, UP1 ;  /* 0x0000003f0700728c */ /* 0x000fc4000bf25310 */
[----:B------:R-:W-:-:S04]  /*b2f0*/  IMAD.WIDE R8, R13, 0x2, R8 ;  /* 0x000000020d087825 */ /* 0x000fc800078e0208 */
[----:B------:R-:W-:Y:S02]  /*b300*/  PLOP3.LUT P2, PT, PT, PT, UP1, 0x80, 0x0 ;  /* 0x000000000000781c */ /* 0x000fe40003f4f018 */
[----:B------:R-:W-:-:S03]  /*b310*/  IADD3 R25, P0, R8, 0x1000, RZ ;  /* 0x0000100008197810 */ /* 0x000fc60007f1e0ff */
[----:B------:R-:W-:-:S04]  /*b320*/  @UP1 UIADD3 UR6, UP2, UR8, UR6, URZ ;  /* 0x0000000608061290 */ /* 0x000fc8000ff5e03f */
[----:B------:R-:W-:Y:S02]  /*b330*/  @UP1 UIADD3.X UR7, UR9, UR7, URZ, UP2, !UPT ;  /* 0x0000000709071290 */ /* 0x000fe400097fe43f */
[----:B------:R-:W-:-:S04]  /*b340*/  IMAD.U32 R12, RZ, RZ, UR6 ;  /* 0x00000006ff0c7e24 */ /* 0x000fc8000f8e00ff */
[----:B------:R-:W-:-:S05]  /*b350*/  IMAD.U32 R13, RZ, RZ, UR7 ;  /* 0x00000007ff0d7e24 */ /* 0x000fca000f8e00ff */
[----:B0-----:R1:W5:Y:S01]  /*b360*/  @P2 LDG.E R81, desc[UR10][R12.64] ;  /* 0x0000000a0c512981 */ /* 0x001362000c1e1900 */
[----:B--2---:R-:W-:Y:S01]  /*b370*/  @P1 R2UR UR4, R3 ;  /* 0x00000000030412ca */ /* 0x004fe200000e0000 */
[----:B-1----:R-:W-:-:S14]  /*b380*/  @P2 BRA `(.L_x_284) ;  /* 0x0000000000142947 */ /* 0x002fdc0003800000 */
[----:B------:R-:W-:Y:S05]  /*b390*/  @!P1 BRA `(.L_x_284) ;  /* 0x0000000000109947 */ /* 0x000fea0003800000 */
[----:B------:R-:W-:Y:S02]  /*b3a0*/  ULDC.64 UR6, c[0x0][0x208] ;  /* 0x0000820000067ab9 */ /* 0x000fe40000000a00 */
[----:B------:R-:W2:Y:S04]  /*b3b0*/  LDG.E R4, desc[UR6][R10.64] ;  /* 0x000000060a047981 */ /* 0x000ea8000c1e1900 */
[----:B-----5:R-:W2:Y:S02]  /*b3c0*/  LDG.E R81, desc[UR6][R10.64+0x4] ;  /* 0x000004060a517981 */ /* 0x020ea4000c1e1900 */
[----:B--2---:R-:W-:-:S07]  /*b3d0*/  IMAD.IADD R81, R81, 0x1, -R4 ;  /* 0x0000000151517824 */ /* 0x004fce00078e0a04 */
.L_x_284:
[----:B------:R-:W-:Y:S01]  /*b3e0*/  R2UR UR16, R213 ;  /* 0x00000000d51072ca */ /* 0x000fe200000e0000 */
[----:B------:R-:W-:Y:S01]  /*b3f0*/  ULDC.64 UR12, c[0x0][0xb70] ;  /* 0x0002dc00000c7ab9 */ /* 0x000fe20000000a00 */
[----:B------:R-:W-:Y:S01]  /*b400*/  R2UR UR15, R215 ;  /* 0x00000000d70f72ca */ /* 0x000fe200000e0000 */
[----:B------:R-:W-:Y:S01]  /*b410*/  USHF.R.S32.HI UR9, URZ, 0x1f, UR4 ;  /* 0x0000001f3f097899 */ /* 0x000fe20008011404 */
[----:B------:R-:W-:Y:S01]  /*b420*/  R2UR UR14, R214 ;  /* 0x00000000d60e72ca */ /* 0x000fe200000e0000 */
[----:B------:R-:W-:Y:S01]  /*b430*/  UMOV UR8, UR4 ;  /* 0x0000000400087c82 */ /* 0x000fe20008000000 */
[----:B------:R-:W-:Y:S01]  /*b440*/  IMAD R6, R212, 0x80, R220 ;  /* 0x00000080d4067824 */ /* 0x000fe200078e02dc */
[----:B------:R-:W-:Y:S01]  /*b450*/  LOP3.LUT R24, R25, 0x380, RZ, 0xc0, !PT ;  /* 0x0000038019187812 */ /* 0x000fe200078ec0ff */
[----:B------:R-:W-:Y:S01]  /*b460*/  ULDC.64 UR18, c[0x0][0x208] ;  /* 0x0000820000127ab9 */ /* 0x000fe20000000a00 */
[C---:B------:R-:W-:Y:S02]  /*b470*/  IADD3 R11, P1, R8.reuse, 0x2000, RZ ;  /* 0x00002000080b7810 */ /* 0x040fe40007f3e0ff */
[----:B------:R-:W-:-:S02]  /*b480*/  IADD3 R13, P2, R8, 0x3000, RZ ;  /* 0x00003000080d7810 */ /* 0x000fc40007f5e0ff */
[----:B------:R-:W-:Y:S01]  /*b490*/  USHF.R.S32.HI UR11, URZ, 0x1f, UR16 ;  /* 0x0000001f3f0b7899 */ /* 0x000fe20008011410 */
[----:B------:R-:W-:Y:S01]  /*b4a0*/  SHF.R.U64 R24, R24, 0x3, RZ ;  /* 0x0000000318187819 */ /* 0x000fe200000012ff */
[----:B------:R-:W-:Y:S01]  /*b4b0*/  USEL UR15, UR15, URZ, !UP0 ;  /* 0x0000003f0f0f7287 */ /* 0x000fe2000c000000 */
[----:B------:R-:W-:Y:S01]  /*b4c0*/  LOP3.LUT R10, R11, 0x380, RZ, 0xc0, !PT ;  /* 0x000003800b0a7812 */ /* 0x000fe200078ec0ff */
[----:B------:R-:W-:Y:S01]  /*b4d0*/  UIMAD UR10, UR11, UR12, URZ ;  /* 0x0000000c0b0a72a4 */ /* 0x000fe2000f8e023f */
[----:B------:R-:W-:Y:S01]  /*b4e0*/  SHF.R.S32.HI R3, RZ, 0x1f, R6 ;  /* 0x0000001fff037819 */ /* 0x000fe20000011406 */
[----:B------:R-:W-:Y:S01]  /*b4f0*/  UIMAD.WIDE.U32 UR6, UR16, UR12, UR8 ;  /* 0x0000000c100672a5 */ /* 0x000fe2000f8e0008 */
[----:B------:R-:W-:Y:S01]  /*b500*/  LOP3.LUT R12, R13, 0x380, RZ, 0xc0, !PT ;  /* 0x000003800d0c7812 */ /* 0x000fe200078ec0ff */
[----:B------:R-:W-:Y:S01]  /*b510*/  UIMAD UR10, UR16, UR13, UR10 ;  /* 0x0000000d100a72a4 */ /* 0x000fe2000f8e020a */
[----:B------:R-:W-:Y:S01]  /*b520*/  LOP3.LUT R24, R24, R25, RZ, 0x3c, !PT ;  /* 0x0000001918187212 */ /* 0x000fe200078e3cff */
[----:B------:R-:W-:Y:S01]  /*b530*/  USEL UR14, UR14, URZ, !UP0 ;  /* 0x0000003f0e0e7287 */ /* 0x000fe2000c000000 */
[----:B------:R-:W-:Y:S01]  /*b540*/  SHF.R.U64 R10, R10, 0x3, RZ ;  /* 0x000000030a0a7819 */ /* 0x000fe200000012ff */
[----:B------:R-:W-:Y:S01]  /*b550*/  ULDC.64 UR12, c[0x0][0xb78] ;  /* 0x0002de00000c7ab9 */ /* 0x000fe20000000a00 */
[----:B------:R-:W-:Y:S01]  /*b560*/  UIADD3 UR7, UR7, UR10, URZ ;  /* 0x0000000a07077290 */ /* 0x000fe2000fffe03f */
[----:B------:R-:W-:Y:S01]  /*b570*/  SHF.R.U64 R12, R12, 0x3, RZ ;  /* 0x000000030c0c7819 */ /* 0x000fe200000012ff */
[----:B------:R-:W-:Y:S01]  /*b580*/  UIMAD UR8, UR15, UR12, URZ ;  /* 0x0000000c0f0872a4 */ /* 0x000fe2000f8e023f */
[--C-:B------:R-:W-:Y:S01]  /*b590*/  IMAD.X R25, RZ, RZ, R9.reuse, P0 ;  /* 0x000000ffff197224 */ /* 0x100fe200000e0609 */
[----:B------:R-:W-:Y:S01]  /*b5a0*/  UIMAD.WIDE.U32 UR6, UR14, UR12, UR6 ;  /* 0x0000000c0e0672a5 */ /* 0x000fe2000f8e0006 */
[----:B------:R-:W-:Y:S01]  /*b5b0*/  IADD3 R73, P0, R8, 0x8000, RZ ;  /* 0x0000800008497810 */ /* 0x000fe20007f1e0ff */
[----:B------:R-:W-:Y:S01]  /*b5c0*/  UIMAD UR8, UR14, UR13, UR8 ;  /* 0x0000000d0e0872a4 */ /* 0x000fe2000f8e0208 */
[----:B------:R-:W-:Y:S01]  /*b5d0*/  LOP3.LUT R10, R10, R11, RZ, 0x3c, !PT ;  /* 0x0000000b0a0a7212 */ /* 0x000fe200078e3cff */
[--C-:B------:R-:W-:Y:S01]  /*b5e0*/  IMAD.X R11, RZ, RZ, R9.reuse, P1 ;  /* 0x000000ffff0b7224 */ /* 0x100fe200008e0609 */
[----:B------:R-:W-:Y:S01]  /*b5f0*/  LOP3.LUT R12, R12, R13, RZ, 0x3c, !PT ;  /* 0x0000000d0c0c7212 */ /* 0x000fe200078e3cff */
[----:B------:R-:W-:Y:S01]  /*b600*/  IMAD.X R13, RZ, RZ, R9, P2 ;  /* 0x000000ffff0d7224 */ /* 0x000fe200010e0609 */
[----:B------:R-:W-:Y:S01]  /*b610*/  IADD3 R4, P3, R6, UR6, RZ ;  /* 0x0000000606047c10 */ /* 0x000fe2000ff7e0ff */
[----:B------:R-:W-:Y:S01]  /*b620*/  IMAD.U32 R14, RZ, RZ, UR8 ;  /* 0x00000008ff0e7e24 */ /* 0x000fe2000f8e00ff */
[----:B------:R-:W-:Y:S01]  /*b630*/  IADD3 R65, P1, R8, 0x9000, RZ ;  /* 0x0000900008417810 */ /* 0x000fe20007f3e0ff */
[----:B------:R-:W-:Y:S01]  /*b640*/  ULDC.64 UR12, c[0x0][0xaa0] ;  /* 0x0002a800000c7ab9 */ /* 0x000fe20000000a00 */
[----:B------:R-:W-:-:S02]  /*b650*/  LOP3.LUT R72, R73, 0x380, RZ, 0xc0, !PT ;  /* 0x0000038049487812 */ /* 0x000fc400078ec0ff */
[----:B------:R-:W-:Y:S01]  /*b660*/  IADD3.X R3, R3, UR7, R14, P3, !PT ;  /* 0x0000000703037c10 */ /* 0x000fe20009ffe40e */
[----:B------:R-:W-:Y:S01]  /*b670*/  ULDC.64 UR6, c[0x0][0xb40] ;  /* 0x0002d00000067ab9 */ /* 0x000fe20000000a00 */
[----:B------:R-:W-:Y:S02]  /*b680*/  IADD3 R53, P2, R8, 0xa000, RZ ;  /* 0x0000a00008357810 */ /* 0x000fe40007f5e0ff */
[----:B------:R-:W-:Y:S02]  /*b690*/  LEA R20, P3, R4, UR6, 0x2 ;  /* 0x0000000604147c11 */ /* 0x000fe4000f8610ff */
[----:B------:R-:W-:Y:S02]  /*b6a0*/  IADD3 R49, P6, R8, 0x4000, RZ ;  /* 0x0000400008317810 */ /* 0x000fe40007fde0ff */
[----:B------:R-:W-:Y:S01]  /*b6b0*/  LEA.HI.X R21, R4, UR7, R3, 0x2, P3 ;  /* 0x0000000704157c11 */ /* 0x000fe200098f1403 */
[----:B------:R-:W-:Y:S01]  /*b6c0*/  VIADD R4, R6, 0x8 ;  /* 0x0000000806047836 */ /* 0x000fe20000000000 */
[----:B------:R-:W-:-:S02]  /*b6d0*/  IADD3 R41, P5, R8, 0x5000, RZ ;  /* 0x0000500008297810 */ /* 0x000fc40007fbe0ff */
[C---:B------:R-:W-:Y:S02]  /*b6e0*/  IADD3 R37, P4, R8.reuse, 0x6000, RZ ;  /* 0x0000600008257810 */ /* 0x040fe40007f9e0ff */
[----:B------:R-:W-:Y:S02]  /*b6f0*/  IADD3 R29, P3, R8, 0x7000, RZ ;  /* 0x00007000081d7810 */ /* 0x000fe40007f7e0ff */
[----:B------:R-:W-:Y:S02]  /*b700*/  LOP3.LUT R64, R65, 0x380, RZ, 0xc0, !PT ;  /* 0x0000038041407812 */ /* 0x000fe400078ec0ff */
[----:B------:R-:W-:Y:S02]  /*b710*/  SHF.R.U64 R72, R72, 0x3, RZ ;  /* 0x0000000348487819 */ /* 0x000fe400000012ff */
[----:B------:R-:W-:Y:S02]  /*b720*/  LOP3.LUT R52, R53, 0x380, RZ, 0xc0, !PT ;  /* 0x0000038035347812 */ /* 0x000fe400078ec0ff */
[----:B------:R-:W-:-:S02]  /*b730*/  LOP3.LUT R48, R49, 0x380, RZ, 0xc0, !PT ;  /* 0x0000038031307812 */ /* 0x000fc400078ec0ff */
[----:B------:R-:W-:Y:S02]  /*b740*/  LOP3.LUT R40, R41, 0x380, RZ, 0xc0, !PT ;  /* 0x0000038029287812 */ /* 0x000fe400078ec0ff */
[----:B------:R-:W-:Y:S02]  /*b750*/  LOP3.LUT R36, R37, 0x380, RZ, 0xc0, !PT ;  /* 0x0000038025247812 */ /* 0x000fe400078ec0ff */
[----:B------:R-:W-:Y:S02]  /*b760*/  LOP3.LUT R28, R29, 0x380, RZ, 0xc0, !PT ;  /* 0x000003801d1c7812 */ /* 0x000fe400078ec0ff */
[----:B------:R-:W-:Y:S02]  /*b770*/  SHF.R.U64 R64, R64, 0x3, RZ ;  /* 0x0000000340407819 */ /* 0x000fe400000012ff */
[----:B------:R-:W-:Y:S01]  /*b780*/  LOP3.LUT R72, R72, R73, RZ, 0x3c, !PT ;  /* 0x0000004948487212 */ /* 0x000fe200078e3cff */
[----:B------:R-:W-:Y:S01]  /*b790*/  IMAD.X R73, RZ, RZ, R9, P0 ;  /* 0x000000ffff497224 */ /* 0x000fe200000e0609 */
[----:B------:R-:W-:-:S02]  /*b7a0*/  SHF.R.U64 R52, R52, 0x3, RZ ;  /* 0x0000000334347819 */ /* 0x000fc400000012ff */
[----:B------:R-:W-:Y:S02]  /*b7b0*/  SHF.R.U64 R48, R48, 0x3, RZ ;  /* 0x0000000330307819 */ /* 0x000fe400000012ff */
[----:B------:R-:W-:Y:S02]  /*b7c0*/  SHF.R.U64 R40, R40, 0x3, RZ ;  /* 0x0000000328287819 */ /* 0x000fe400000012ff */
[----:B------:R-:W-:Y:S02]  /*b7d0*/  SHF.R.U64 R36, R36, 0x3, RZ ;  /* 0x0000000324247819 */ /* 0x000fe400000012ff */
[----:B------:R-:W-:Y:S02]  /*b7e0*/  SHF.R.U64 R28, R28, 0x3, RZ ;  /* 0x000000031c1c7819 */ /* 0x000fe400000012ff */
[----:B------:R-:W-:Y:S02]  /*b7f0*/  LOP3.LUT P0, RZ, R217, 0x3, RZ, 0xc0, !PT ;  /* 0x00000003d9ff7812 */ /* 0x000fe4000780c0ff */
[----:B------:R-:W-:Y:S01]  /*b800*/  LOP3.LUT R64, R64, R65, RZ, 0x3c, !PT ;  /* 0x0000004140407212 */ /* 0x000fe200078e3cff */
[--C-:B------:R-:W-:Y:S01]  /*b810*/  IMAD.X R65, RZ, RZ, R9.reuse, P1 ;  /* 0x000000ffff417224 */ /* 0x100fe200008e0609 */
[----:B------:R-:W-:Y:S01]  /*b820*/  LOP3.LUT R52, R52, R53, RZ, 0x3c, !PT ;  /* 0x0000003534347212 */ /* 0x000fe200078e3cff */
[--C-:B------:R-:W-:Y:S01]  /*b830*/  IMAD.X R53, RZ, RZ, R9.reuse, P2 ;  /* 0x000000ffff357224 */ /* 0x100fe200010e0609 */
[----:B------:R-:W-:Y:S01]  /*b840*/  LOP3.LUT R48, R48, R49, RZ, 0x3c, !PT ;  /* 0x0000003130307212 */ /* 0x000fe200078e3cff */
[----:B------:R-:W-:Y:S01]  /*b850*/  IMAD.X R49, RZ, RZ, R9, P6 ;  /* 0x000000ffff317224 */ /* 0x000fe200030e0609 */
[----:B------:R-:W-:-:S02]  /*b860*/  LOP3.LUT R40, R40, R41, RZ, 0x3c, !PT ;  /* 0x0000002928287212 */ /* 0x000fc400078e3cff */
[----:B------:R-:W-:Y:S01]  /*b870*/  LOP3.LUT R36, R36, R37, RZ, 0x3c, !PT ;  /* 0x0000002524247212 */ /* 0x000fe200078e3cff */
[--C-:B------:R-:W-:Y:S01]  /*b880*/  IMAD.X R37, RZ, RZ, R9.reuse, P4 ;  /* 0x000000ffff257224 */ /* 0x100fe200020e0609 */
[----:B------:R-:W-:Y:S01]  /*b890*/  LOP3.LUT R28, R28, R29, RZ, 0x3c, !PT ;  /* 0x0000001d1c1c7212 */ /* 0x000fe200078e3cff */
[----:B------:R-:W-:Y:S01]  /*b8a0*/  IMAD.X R29, RZ, RZ, R9, P3 ;  /* 0x000000ffff1d7224 */ /* 0x000fe200018e0609 */
[----:B-----5:R-:W-:Y:S02]  /*b8b0*/  ISETP.GE.OR P1, PT, R6, R81, P0 ;  /* 0x000000510600720c */ /* 0x020fe40000726670 */
[----:B------:R-:W-:Y:S02]  /*b8c0*/  IADD3.X R41, RZ, R9, RZ, P5, !PT ;  /* 0x00000009ff297210 */ /* 0x000fe40002ffe4ff */
[C---:B------:R-:W-:Y:S02]  /*b8d0*/  IADD3 R6, P2, R8.reuse, 0xf000, RZ ;  /* 0x0000f00008067810 */ /* 0x040fe40007f5e0ff */
[----:B------:R-:W-:-:S02]  /*b8e0*/  IADD3 R45, P6, R8, 0xb000, RZ ;  /* 0x0000b000082d7810 */ /* 0x000fc40007fde0ff */
[C---:B------:R-:W-:Y:S02]  /*b8f0*/  IADD3 R77, P5, R8.reuse, 0xc000, RZ ;  /* 0x0000c000084d7810 */ /* 0x040fe40007fbe0ff */
[C---:B------:R-:W-:Y:S02]  /*b900*/  IADD3 R69, P4, R8.reuse, 0xd000, RZ ;  /* 0x0000d00008457810 */ /* 0x040fe40007f9e0ff */
[C---:B------:R-:W-:Y:S02]  /*b910*/  IADD3 R61, P3, R8.reuse, 0xe000, RZ ;  /* 0x0000e000083d7810 */ /* 0x040fe40007f7e0ff */
[----:B------:R-:W-:Y:S01]  /*b920*/  LOP3.LUT R33, R8, 0x380, RZ, 0xc0, !PT ;  /* 0x0000038008217812 */ /* 0x000fe200078ec0ff */
[----:B------:R-:W-:Y:S01]  /*b930*/  UIMAD UR6, UR9, UR12, URZ ;  /* 0x0000000c090672a4 */ /* 0x000fe2000f8e023f */
[----:B------:R-:W-:Y:S01]  /*b940*/  LOP3.LUT R3, R6, 0x380, RZ, 0xc0, !PT ;  /* 0x0000038006037812 */ /* 0x000fe200078ec0ff */
[----:B------:R0:W-:Y:S01]  /*b950*/  @!P1 STG.E desc[UR18][R20.64], R2 ;  /* 0x0000000214009986 */ /* 0x0001e2000c101912 */
[----:B------:R-:W-:-:S02]  /*b960*/  LOP3.LUT R44, R45, 0x380, RZ, 0xc0, !PT ;  /* 0x000003802d2c7812 */ /* 0x000fc400078ec0ff */
[----:B------:R-:W-:Y:S02]  /*b970*/  LOP3.LUT R76, R77, 0x380, RZ, 0xc0, !PT ;  /* 0x000003804d4c7812 */ /* 0x000fe400078ec0ff */
[----:B------:R-:W-:Y:S02]  /*b980*/  LOP3.LUT R68, R69, 0x380, RZ, 0xc0, !PT ;  /* 0x0000038045447812 */ /* 0x000fe400078ec0ff */
[----:B------:R-:W-:Y:S02]  /*b990*/  LOP3.LUT R60, R61, 0x380, RZ, 0xc0, !PT ;  /* 0x000003803d3c7812 */ /* 0x000fe400078ec0ff */
[----:B------:R-:W-:Y:S02]  /*b9a0*/  ISETP.GE.OR P0, PT, R4, R81, P0 ;  /* 0x000000510400720c */ /* 0x000fe40000706670 */
[----:B------:R-:W-:Y:S02]  /*b9b0*/  SHF.R.U64 R3, R3, 0x3, RZ ;  /* 0x0000000303037819 */ /* 0x000fe400000012ff */
[----:B------:R-:W-:-:S02]  /*b9c0*/  SHF.R.U64 R44, R44, 0x3, RZ ;  /* 0x000000032c2c7819 */ /* 0x000fc400000012ff */
[----:B------:R-:W-:Y:S02]  /*b9d0*/  SHF.R.U64 R76, R76, 0x3, RZ ;  /* 0x000000034c4c7819 */ /* 0x000fe400000012ff */
[----:B------:R-:W-:Y:S02]  /*b9e0*/  SHF.R.U64 R68, R68, 0x3, RZ ;  /* 0x0000000344447819 */ /* 0x000fe400000012ff */
[----:B------:R-:W-:Y:S02]  /*b9f0*/  SHF.R.U64 R60, R60, 0x3, RZ ;  /* 0x000000033c3c7819 */ /* 0x000fe400000012ff */
[----:B------:R-:W-:Y:S02]  /*ba00*/  SHF.R.U64 R33, R33, 0x3, RZ ;  /* 0x0000000321217819 */ /* 0x000fe400000012ff */
[--C-:B------:R-:W-:Y:S01]  /*ba10*/  SHF.R.S32.HI R19, RZ, 0x1f, R18.reuse ;  /* 0x0000001fff137819 */ /* 0x100fe20000011412 */
[----:B------:R-:W-:Y:S01]  /*ba20*/  UIMAD UR6, UR4, UR13, UR6 ;  /* 0x0000000d040672a4 */ /* 0x000fe2000f8e0206 */
[----:B------:R-:W-:Y:S01]  /*ba30*/  LOP3.LUT R56, R3, R6, RZ, 0x3c, !PT ;  /* 0x0000000603387212 */ /* 0x000fe200078e3cff */
[----:B------:R-:W-:Y:S01]  /*ba40*/  IMAD.U32 R3, RZ, RZ, UR12 ;  /* 0x0000000cff037e24 */ /* 0x000fe2000f8e00ff */
[----:B------:R-:W-:Y:S01]  /*ba50*/  LOP3.LUT R44, R44, R45, RZ, 0x3c, !PT ;  /* 0x0000002d2c2c7212 */ /* 0x000fe200078e3cff */
[--C-:B------:R-:W-:Y:S01]  /*ba60*/  IMAD.X R45, RZ, RZ, R9.reuse, P6 ;  /* 0x000000ffff2d7224 */ /* 0x100fe200030e0609 */
[----:B------:R-:W-:Y:S01]  /*ba70*/  LOP3.LUT R76, R76, R77, RZ, 0x3c, !PT ;  /* 0x0000004d4c4c7212 */ /* 0x000fe200078e3cff */
[--C-:B------:R-:W-:Y:S01]  /*ba80*/  IMAD.X R77, RZ, RZ, R9.reuse, P5 ;  /* 0x000000ffff4d7224 */ /* 0x100fe200028e0609 */
[----:B------:R-:W-:Y:S01]  /*ba90*/  LOP3.LUT R68, R68, R69, RZ, 0x3c, !PT ;  /* 0x0000004544447212 */ /* 0x000fe200078e3cff */
[--C-:B------:R-:W-:Y:S01]  /*baa0*/  IMAD.X R69, RZ, RZ, R9.reuse, P4 ;  /* 0x000000ffff457224 */ /* 0x100fe200020e0609 */
[----:B------:R-:W-:Y:S01]  /*bab0*/  LOP3.LUT R60, R60, R61, RZ, 0x3c, !PT ;  /* 0x0000003d3c3c7212 */ /* 0x000fe200078e3cff */
[--C-:B------:R-:W-:Y:S01]  /*bac0*/  IMAD.X R61, RZ, RZ, R9.reuse, P3 ;  /* 0x000000ffff3d7224 */ /* 0x100fe200018e0609 */
[----:B------:R-:W-:Y:S01]  /*bad0*/  LOP3.LUT R32, R33, R8, RZ, 0x3c, !PT ;  /* 0x0000000821207212 */ /* 0x000fe200078e3cff */
[----:B------:R-:W-:Y:S01]  /*bae0*/  IMAD.MOV.U32 R33, RZ, RZ, R9 ;  /* 0x000000ffff217224 */ /* 0x000fe200078e0009 */
[----:B------:R-:W-:Y:S01]  /*baf0*/  IADD3.X R57, RZ, R9, RZ, P2, !PT ;  /* 0x00000009ff397210 */ /* 0x000fe200017fe4ff */
[----:B0-----:R-:W-:Y:S01]  /*bb00*/  IMAD.WIDE.U32 R2, R3, UR4, R18 ;  /* 0x0000000403027c25 */ /* 0x001fe2000f8e0012 */
[----:B------:R0:W-:Y:S03]  /*bb10*/  @!P0 STG.E desc[UR18][R20.64+0x20], R0 ;  /* 0x0000200014008986 */ /* 0x0001e6000c101912 */
[----:B------:R-:W-:Y:S01]  /*bb20*/  VIADD R3, R3, UR6 ;  /* 0x0000000603037c36 */ /* 0x000fe20008000000 */
[----:B------:R-:W5:Y:S01]  /*bb30*/  LD.E.128 R32, desc[UR18][R32.64] ;  /* 0x0000001220207980 */ /* 0x000f62000c101d00 */
[----:B------:R-:W-:-:S03]  /*bb40*/  ULDC.64 UR6, c[0x0][0xae0] ;  /* 0x0002b80000067ab9 */ /* 0x000fc60000000a00 */
[----:B------:R-:W5:Y:S04]  /*bb50*/  LD.E.128 R24, desc[UR18][R24.64] ;  /* 0x0000001218187980 */ /* 0x000f68000c101d00 */
        /* <DEDUP_REMOVED lines=13> */
[----:B------:R-:W5:Y:S01]  /*bc30*/  LD.E.128 R56, desc[UR18][R56.64] ;  /* 0x0000001238387980 */ /* 0x000f62000c101d00 */
[----:B------:R-:W-:Y:S01]  /*bc40*/  IMAD R81, R212, -0x80, R81 ;  /* 0xffffff80d4517824 */ /* 0x000fe200078e0251 */
[----:B------:R-:W-:Y:S01]  /*bc50*/  UIMAD UR4, UR11, UR6, URZ ;  /* 0x000000060b0472a4 */ /* 0x000fe2000f8e023f */
[C---:B0-----:R-:W-:Y:S01]  /*bc60*/  VIADD R0, R22.reuse, 0x20 ;  /* 0x0000002016007836 */ /* 0x041fe20000000000 */
[----:B------:R-:W-:Y:S01]  /*bc70*/  @!PT LDS RZ, [RZ] ;  /* 0x00000000fffff984 */ /* 0x000fe20000000800 */
[----:B------:R-:W-:Y:S01]  /*bc80*/  @!PT LDS RZ, [RZ] ;  /* 0x00000000fffff984 */ /* 0x000fe20000000800 */
[----:B------:R-:W-:Y:S01]  /*bc90*/  @!PT LDS RZ, [RZ] ;  /* 0x00000000fffff984 */ /* 0x000fe20000000800 */
[----:B------:R-:W-:Y:S01]  /*bca0*/  @!PT LDS RZ, [RZ] ;  /* 0x00000000fffff984 */ /* 0x000fe20000000800 */
[----:B------:R0:W-:Y:S06]  /*bcb0*/  MEMBAR.ALL.CTA ;  /* 0x0000000000007992 */ /* 0x0001ec0000008000 */
[----:B0-----:R-:W0:Y:S01]  /*bcc0*/  FENCE.VIEW.ASYNC.S ;  /* 0x00000000000073c6 */ /* 0x001e220000000000 */
[----:B------:R-:W-:Y:S01]  /*bcd0*/  IMAD.U32 R19, RZ, RZ, UR6 ;  /* 0x00000006ff137e24 */ /* 0x000fe2000f8e00ff */
[----:B------:R-:W-:Y:S01]  /*bce0*/  UIMAD UR4, UR16, UR7, UR4 ;  /* 0x00000007100472a4 */ /* 0x000fe2000f8e0204 */
[----:B------:R-:W-:Y:S01]  /*bcf0*/  VIADD R4, R22, 0x60 ;  /* 0x0000006016047836 */ /* 0x000fe20000000000 */
[-C--:B------:R-:W-:Y:S01]  /*bd00*/  ISETP.GE.AND P0, PT, R0, R81.reuse, PT ;  /* 0x000000510000720c */ /* 0x080fe20003f06270 */
[C---:B------:R-:W-:Y:S01]  /*bd10*/  VIADD R0, R22.reuse, 0x40 ;  /* 0x0000004016007836 */ /* 0x040fe20000000000 */
[-C--:B------:R-:W-:Y:S01]  /*bd20*/  ISETP.GE.AND P3, PT, R22, R81.reuse, PT ;  /* 0x000000511600720c */ /* 0x080fe20003f66270 */
[----:B------:R-:W-:Y:S01]  /*bd30*/  IMAD.WIDE.U32 R2, R19, UR16, R2 ;  /* 0x0000001013027c25 */ /* 0x000fe2000f8e0002 */
[----:B------:R-:W-:Y:S01]  /*bd40*/  ULDC.64 UR6, c[0x0][0xae8] ;  /* 0x0002ba0000067ab9 */ /* 0x000fe20000000a00 */
[-C--:B------:R-:W-:Y:S01]  /*bd50*/  ISETP.GE.AND P2, PT, R4, R81.reuse, PT ;  /* 0x000000510400720c */ /* 0x080fe20003f46270 */
[----:B------:R-:W-:Y:S01]  /*bd60*/  BSSY B1, `(.L_x_285) ;  /* 0x0000025000017945 */ /* 0x000fe20003800000 */
[----:B------:R-:W-:Y:S01]  /*bd70*/  VIADD R3, R3, UR4 ;  /* 0x0000000403037c36 */ /* 0x000fe20008000000 */
[----:B------:R-:W-:Y:S01]  /*bd80*/  ISETP.GE.AND P1, PT, R0, R81, PT ;  /* 0x000000510000720c */ /* 0x000fe20003f26270 */
[----:B------:R-:W-:-:S02]  /*bd90*/  UIMAD UR4, UR15, UR6, URZ ;  /* 0x000000060f0472a4 */ /* 0x000fc4000f8e023f */
[----:B------:R-:W-:Y:S01]  /*bda0*/  IMAD.U32 R81, RZ, RZ, UR6 ;  /* 0x00000006ff517e24 */ /* 0x000fe2000f8e00ff */
[----:B------:R-:W-:Y:S01]  /*bdb0*/  SHF.R.S32.HI R23, RZ, 0x1f, R22 ;  /* 0x0000001fff177819 */ /* 0x000fe20000011416 */
[----:B------:R-:W-:Y:S01]  /*bdc0*/  VIADD R173, R173, 0x38820 ;  /* 0x00038820adad7836 */ /* 0x000fe20000000000 */
[----:B------:R-:W-:Y:S02]  /*bdd0*/  UIMAD UR4, UR14, UR7, UR4 ;  /* 0x000000070e0472a4 */ /* 0x000fe4000f8e0204 */
[----:B------:R-:W-:Y:S02]  /*bde0*/  IMAD.WIDE.U32 R80, R81, UR14, R2 ;  /* 0x0000000e51507c25 */ /* 0x000fe4000f8e0002 */
[----:B------:R-:W-:Y:S02]  /*bdf0*/  PRMT R173, RZ, 0x654, R173 ;  /* 0x00000654ffad7816 */ /* 0x000fe400000000ad */
[----:B------:R-:W-:Y:S01]  /*be00*/  IMAD.WIDE R20, R212, 0x80, R22 ;  /* 0x00000080d4147825 */ /* 0x000fe200078e0216 */
[----:B------:R-:W-:Y:S01]  /*be10*/  IADD3 R85, R81, UR4, RZ ;  /* 0x0000000451557c10 */ /* 0x000fe2000fffe0ff */
[----:B0-----:R0:W-:Y:S01]  /*be20*/  SYNCS.ARRIVE.TRANS64.RED.A1T0 RZ, [R173+URZ], RZ ;  /* 0x000000ffadff79a7 */ /* 0x0011e2000810043f */
[----:B------:R-:W-:Y:S05]  /*be30*/  @P3 BRA `(.L_x_286) ;  /* 0x00000000005c3947 */ /* 0x000fea0003800000 */
[----:B------:R-:W-:Y:S01]  /*be40*/  ULDC.64 UR6, c[0x0][0xad8] ;  /* 0x0002b60000067ab9 */ /* 0x000fe20000000a00 */
[----:B------:R-:W-:Y:S01]  /*be50*/  IMAD.MOV.U32 R2, RZ, RZ, R80 ;  /* 0x000000ffff027224 */ /* 0x000fe200078e0050 */
[----:B------:R-:W-:Y:S01]  /*be60*/  ULDC UR4, c[0x0][0xa8c] ;  /* 0x0002a30000047ab9 */ /* 0x000fe20000000800 */
[----:B------:R-:W-:Y:S01]  /*be70*/  IMAD R19, R21, UR6, RZ ;  /* 0x0000000615137c24 */ /* 0x000fe2000f8e02ff */
[C---:B------:R-:W-:Y:S01]  /*be80*/  ISETP.GE.AND P4, PT, R18.reuse, UR4, PT ;  /* 0x0000000412007c0c */ /* 0x040fe2000bf86270 */
[----:B------:R-:W-:Y:S01]  /*be90*/  IMAD.MOV.U32 R3, RZ, RZ, R85 ;  /* 0x000000ffff037224 */ /* 0x000fe200078e0055 */
[----:B------:R-:W-:Y:S01]  /*bea0*/  ULDC.64 UR8, c[0x0][0x208] ;  /* 0x0000820000087ab9 */ /* 0x000fe20000000a00 */
[----:B------:R-:W-:Y:S02]  /*beb0*/  VIADD R0, R18, 0x40 ;  /* 0x0000004012007836 */ /* 0x000fe40000000000 */
[----:B------:R-:W-:-:S03]  /*bec0*/  IMAD.WIDE.U32 R2, R20, UR6, R2 ;  /* 0x0000000614027c25 */ /* 0x000fc6000f8e0002 */
[----:B------:R-:W-:Y:S01]  /*bed0*/  ISETP.GE.AND P3, PT, R0, UR4, PT ;  /* 0x0000000400007c0c */ /* 0x000fe2000bf66270 */
[----:B------:R-:W-:Y:S01]  /*bee0*/  IMAD R19, R20, UR7, R19 ;  /* 0x0000000714137c24 */ /* 0x000fe2000f8e0213 */
[----:B------:R-:W-:Y:S01]  /*bef0*/  ULDC.64 UR6, c[0x0][0xa80] ;  /* 0x0002a00000067ab9 */ /* 0x000fe20000000a00 */
[----:B------:R-:W-:Y:S01]  /*bf00*/  VIADD R0, R18, 0x80 ;  /* 0x0000008012007836 */ /* 0x000fe20000000000 */
[----:B------:R-:W-:Y:S01]  /*bf10*/  LEA R82, P6, R2, UR6, 0x1 ;  /* 0x0000000602527c11 */ /* 0x000fe2000f8c08ff */
[----:B------:R-:W-:Y:S02]  /*bf20*/  IMAD.IADD R3, R3, 0x1, R19 ;  /* 0x0000000103037824 */ /* 0x000fe400078e0213 */
[----:B------:R-:W-:Y:S01]  /*bf30*/  VIADD R4, R18, 0xc0 ;  /* 0x000000c012047836 */ /* 0x000fe20000000000 */
[----:B------:R-:W-:Y:S02]  /*bf40*/  ISETP.GE.AND P5, PT, R0, UR4, PT ;  /* 0x0000000400007c0c */ /* 0x000fe4000bfa6270 */
[----:B------:R-:W-:-:S02]  /*bf50*/  LEA.HI.X R83, R2, UR7, R3, 0x1, P6 ;  /* 0x0000000702537c11 */ /* 0x000fc4000b0f0c03 */
[----:B------:R-:W-:-:S03]  /*bf60*/  ISETP.GE.AND P6, PT, R4, UR4, PT ;  /* 0x0000000404007c0c */ /* 0x000fc6000bfc6270 */
[----:B-----5:R1:W-:Y:S04]  /*bf70*/  @!P4 STG.E.128 desc[UR8][R82.64], R32 ;  /* 0x000000205200c986 */ /* 0x0203e8000c101d08 */
[----:B------:R1:W-:Y:S04]  /*bf80*/  @!P3 STG.E.128 desc[UR8][R82.64+0x80], R48 ;  /* 0x000080305200b986 */ /* 0x0003e8000c101d08 */
[----:B------:R1:W-:Y:S04]  /*bf90*/  @!P5 STG.E.128 desc[UR8][R82.64+0x100], R72 ;  /* 0x000100485200d986 */ /* 0x0003e8000c101d08 */
[----:B------:R1:W-:Y:S02]  /*bfa0*/  @!P6 STG.E.128 desc[UR8][R82.64+0x180], R76 ;  /* 0x0001804c5200e986 */ /* 0x0003e4000c101d08 */
.L_x_286:
[----:B------:R-:W-:Y:S05]  /*bfb0*/  BSYNC B1 ;  /* 0x0000000000017941 */ /* 0x000fea0003800000 */
.L_x_285:
[----:B------:R-:W-:Y:S04]  /*bfc0*/  BSSY B1, `(.L_x_287) ;  /* 0x000001b000017945 */ /* 0x000fe80003800000 */
[----:B------:R-:W-:Y:S05]  /*bfd0*/  @P0 BRA `(.L_x_288) ;  /* 0x0000000000640947 */ /* 0x000fea0003800000 */
[----:B------:R-:W-:Y:S01]  /*bfe0*/  IADD3 R19, P0, R20, 0x20, RZ ;  /* 0x0000002014137810 */ /* 0x000fe20007f1e0ff */
[C---:B------:R-:W-:Y:S01]  /*bff0*/  VIADD R2, R18.reuse, 0x40 ;  /* 0x0000004012027836 */ /* 0x040fe20000000000 */
[----:B------:R-:W-:Y:S01]  /*c000*/  ULDC UR4, c[0x0][0xa8c] ;  /* 0x0002a30000047ab9 */ /* 0x000fe20000000800 */
[----:B------:R-:W-:Y:S01]  /*c010*/  VIADD R3, R18, 0x80 ;  /* 0x0000008012037836 */ /* 0x000fe20000000000 */
[----:B------:R-:W-:Y:S01]  /*c020*/  ULDC.64 UR6, c[0x0][0xad8] ;  /* 0x0002b60000067ab9 */ /* 0x000fe20000000a00 */
[----:B------:R-:W-:Y:S01]  /*c030*/  IMAD.X R0, RZ, RZ, R21, P0 ;  /* 0x000000ffff007224 */ /* 0x000fe200000e0615 */
[----:B------:R-:W-:Y:S01]  /*c040*/  ISETP.GE.AND P4, PT, R2, UR4, PT ;  /* 0x0000000402007c0c */ /* 0x000fe2000bf86270 */
[----:B------:R-:W-:Y:S01]  /*c050*/  VIADD R4, R18, 0xc0 ;  /* 0x000000c012047836 */ /* 0x000fe20000000000 */
[----:B------:R-:W-:Y:S01]  /*c060*/  ISETP.GE.AND P5, PT, R3, UR4, PT ;  /* 0x0000000403007c0c */ /* 0x000fe2000bfa6270 */
[----:B------:R-:W-:Y:S01]  /*c070*/  IMAD.MOV.U32 R3, RZ, RZ, R85 ;  /* 0x000000ffff037224 */ /* 0x000fe200078e0055 */
[----:B------:R-:W-:Y:S01]  /*c080*/  MOV R2, R80 ;  /* 0x0000005000027202 */ /* 0x000fe20000000f00 */
[----:B------:R-:W-:Y:S01]  /*c090*/  IMAD R0, R0, UR6, RZ ;  /* 0x0000000600007c24 */ /* 0x000fe2000f8e02ff */
[----:B------:R-:W-:Y:S01]  /*c0a0*/  ISETP.GE.AND P3, PT, R18, UR4, PT ;  /* 0x0000000412007c0c */ /* 0x000fe2000bf66270 */
[----:B------:R-:W-:Y:S01]  /*c0b0*/  ULDC.64 UR8, c[0x0][0x208] ;  /* 0x0000820000087ab9 */ /* 0x000fe20000000a00 */
[----:B------:R-:W-:Y:S01]  /*c0c0*/  ISETP.GE.AND P6, PT, R4, UR4, PT ;  /* 0x0000000404007c0c */ /* 0x000fe2000bfc6270 */
[----:B------:R-:W-:-:S04]  /*c0d0*/  IMAD.WIDE.U32 R2, R19, UR6, R2 ;  /* 0x0000000613027c25 */ /* 0x000fc8000f8e0002 */
[----:B------:R-:W-:Y:S01]  /*c0e0*/  IMAD R19, R19, UR7, R0 ;  /* 0x0000000713137c24 */ /* 0x000fe2000f8e0200 */
[----:B------:R-:W-:Y:S02]  /*c0f0*/  ULDC.64 UR6, c[0x0][0xa80] ;  /* 0x0002a00000067ab9 */ /* 0x000fe40000000a00 */
[----:B-1---5:R-:W-:Y:S01]  /*c100*/  LEA R32, P0, R2, UR6, 0x1 ;  /* 0x0000000602207c11 */ /* 0x022fe2000f8008ff */
[----:B------:R-:W-:-:S05]  /*c110*/  IMAD.IADD R3, R3, 0x1, R19 ;  /* 0x0000000103037824 */ /* 0x000fca00078e0213 */
[----:B------:R-:W-:-:S05]  /*c120*/  LEA.HI.X R33, R2, UR7, R3, 0x1, P0 ;  /* 0x0000000702217c11 */ /* 0x000fca00080f0c03 */
[----:B------:R2:W-:Y:S04]  /*c130*/  @!P3 STG.E.128 desc[UR8][R32.64], R24 ;  /* 0x000000182000b986 */ /* 0x0005e8000c101d08 */
[----:B------:R2:W-:Y:S04]  /*c140*/  @!P4 STG.E.128 desc[UR8][R32.64+0x80], R40 ;  /* 0x000080282000c986 */ /* 0x0005e8000c101d08 */
[----:B------:R2:W-:Y:S04]  /*c150*/  @!P5 STG.E.128 desc[UR8][R32.64+0x100], R64 ;  /* 0x000100402000d986 */ /* 0x0005e8000c101d08 */
[----:B------:R2:W-:Y:S02]  /*c160*/  @!P6 STG.E.128 desc[UR8][R32.64+0x180], R68 ;  /* 0x000180442000e986 */ /* 0x0005e4000c101d08 */
.L_x_288:
[----:B------:R-:W-:Y:S05]  /*c170*/  BSYNC B1 ;  /* 0x0000000000017941 */ /* 0x000fea0003800000 */
.L_x_287:
        /* <DEDUP_REMOVED lines=9> */
[----:B------:R-:W-:Y:S01]  /*c210*/  IMAD.MOV.U32 R2, RZ, RZ, R80 ;  /* 0x000000ffff027224 */ /* 0x000fe200078e0050 */
[----:B------:R-:W-:Y:S01]  /*c220*/  ISETP.GE.AND P4, PT, R3, UR4, PT ;  /* 0x0000000403007c0c */ /* 0x000fe2000bf86270 */
[----:B------:R-:W-:Y:S01]  /*c230*/  IMAD.MOV.U32 R3, RZ, RZ, R85 ;  /* 0x000000ffff037224 */ /* 0x000fe200078e0055 */
[----:B------:R-:W-:Y:S01]  /*c240*/  ISETP.GE.AND P1, PT, R18, UR4, PT ;  /* 0x0000000412007c0c */ /* 0x000fe2000bf26270 */
[----:B------:R-:W-:Y:S01]  /*c250*/  IMAD R0, R0, UR6, RZ ;  /* 0x0000000600007c24 */ /* 0x000fe2000f8e02ff */
[----:B------:R-:W-:Y:S01]  /*c260*/  ULDC.64 UR8, c[0x0][0x208] ;  /* 0x0000820000087ab9 */ /* 0x000fe20000000a00 */
[----:B------:R-:W-:-:S02]  /*c270*/  VIADD R4, R18, 0xc0 ;  /* 0x000000c012047836 */ /* 0x000fc40000000000 */
[----:B------:R-:W-:-:S03]  /*c280*/  IMAD.WIDE.U32 R2, R19, UR6, R2 ;  /* 0x0000000613027c25 */ /* 0x000fc6000f8e0002 */
[----:B------:R-:W-:Y:S01]  /*c290*/  ISETP.GE.AND P5, PT, R4, UR4, PT ;  /* 0x0000000404007c0c */ /* 0x000fe2000bfa6270 */
[----:B------:R-:W-:Y:S01]  /*c2a0*/  IMAD R19, R19, UR7, R0 ;  /* 0x0000000713137c24 */ /* 0x000fe2000f8e0200 */
[----:B------:R-:W-:Y:S02]  /*c2b0*/  ULDC.64 UR6, c[0x0][0xa80] ;  /* 0x0002a00000067ab9 */ /* 0x000fe40000000a00 */
[----:B--2--5:R-:W-:Y:S01]  /*c2c0*/  LEA R24, P0, R2, UR6, 0x1 ;  /* 0x0000000602187c11 */ /* 0x024fe2000f8008ff */
[----:B------:R-:W-:-:S05]  /*c2d0*/  IMAD.IADD R3, R3, 0x1, R19 ;  /* 0x0000000103037824 */ /* 0x000fca00078e0213 */
[----:B------:R-:W-:-:S05]  /*c2e0*/  LEA.HI.X R25, R2, UR7, R3, 0x1, P0 ;  /* 0x0000000702197c11 */ /* 0x000fca00080f0c03 */
[----:B------:R3:W-:Y:S04]  /*c2f0*/  @!P1 STG.E.128 desc[UR8][R24.64], R8 ;  /* 0x0000000818009986 */ /* 0x0007e8000c101d08 */
[----:B------:R3:W-:Y:S04]  /*c300*/  @!P3 STG.E.128 desc[UR8][R24.64+0x80], R36 ;  /* 0x000080241800b986 */ /* 0x0007e8000c101d08 */
[----:B------:R3:W-:Y:S04]  /*c310*/  @!P4 STG.E.128 desc[UR8][R24.64+0x100], R52 ;  /* 0x000100341800c986 */ /* 0x0007e8000c101d08 */
[----:B------:R3:W-:Y:S02]  /*c320*/  @!P5 STG.E.128 desc[UR8][R24.64+0x180], R60 ;  /* 0x0001803c1800d986 */ /* 0x0007e4000c101d08 */
.L_x_290:
[----:B------:R-:W-:Y:S05]  /*c330*/  BSYNC B1 ;  /* 0x0000000000017941 */ /* 0x000fea0003800000 */
.L_x_289:
[----:B------:R-:W-:Y:S05]  /*c340*/  @P2 BRA `(.L_x_291) ;  /* 0x0000000c00a82947 */ /* 0x000fea0003800000 */
[----:B---3-5:R-:W-:Y:S01]  /*c350*/  IADD3 R9, P0, R20, 0x60, RZ ;  /* 0x0000006014097810 */ /* 0x028fe20007f1e0ff */
[----:B------:R-:W-:Y:S01]  /*c360*/  VIADD R0, R18, 0x40 ;  /* 0x0000004012007836 */ /* 0x000fe20000000000 */
[----:B------:R-:W-:Y:S01]  /*c370*/  ULDC.64 UR6, c[0x0][0xad8] ;  /* 0x0002b60000067ab9 */ /* 0x000fe20000000a00 */
[----:B------:R-:W-:Y:S01]  /*c380*/  IMAD.MOV.U32 R2, RZ, RZ, R80 ;  /* 0x000000ffff027224 */ /* 0x000fe200078e0050 */
[----:B------:R-:W-:Y:S01]  /*c390*/  IADD3.X R20, RZ, R21, RZ, P0, !PT ;  /* 0x00000015ff147210 */ /* 0x000fe200007fe4ff */
[----:B------:R-:W-:Y:S01]  /*c3a0*/  IMAD.MOV.U32 R3, RZ, RZ, R85 ;  /* 0x000000ffff037224 */ /* 0x000fe200078e0055 */
[----:B------:R-:W-:Y:S01]  /*c3b0*/  ULDC UR4, c[0x0][0xa8c] ;  /* 0x0002a30000047ab9 */ /* 0x000fe20000000800 */
[----:B------:R-:W-:Y:S01]  /*c3c0*/  ULDC.64 UR8, c[0x0][0x208] ;  /* 0x0000820000087ab9 */ /* 0x000fe20000000a00 */
[----:B------:R-:W-:Y:S01]  /*c3d0*/  ISETP.GE.AND P2, PT, R0, UR4, PT ;  /* 0x0000000400007c0c */ /* 0x000fe2000bf46270 */
[----:B------:R-:W-:Y:S01]  /*c3e0*/  IMAD R20, R20, UR6, RZ ;  /* 0x0000000614147c24 */ /* 0x000fe2000f8e02ff */
[C---:B------:R-:W-:Y:S01]  /*c3f0*/  ISETP.GE.AND P1, PT, R18.reuse, UR4, PT ;  /* 0x0000000412007c0c */ /* 0x040fe2000bf26270 */
[----:B------:R-:W-:-:S02]  /*c400*/  VIADD R0, R18, 0x80 ;  /* 0x0000008012007836 */ /* 0x000fc40000000000 */
[----:B------:R-:W-:-:S03]  /*c410*/  IMAD.WIDE.U32 R2, R9, UR6, R2 ;  /* 0x0000000609027c25 */ /* 0x000fc6000f8e0002 */
[----:B------:R-:W-:Y:S01]  /*c420*/  ISETP.GE.AND P3, PT, R0, UR4, PT ;  /* 0x0000000400007c0c */ /* 0x000fe2000bf66270 */
[----:B------:R-:W-:Y:S01]  /*c430*/  IMAD R9, R9, UR7, R20 ;  /* 0x0000000709097c24 */ /* 0x000fe2000f8e0214 */
[----:B------:R-:W-:Y:S01]  /*c440*/  ULDC.64 UR6, c[0x0][0xa80] ;  /* 0x0002a00000067ab9 */ /* 0x000fe20000000a00 */
[----:B------:R-:W-:Y:S01]  /*c450*/  VIADD R0, R18, 0xc0 ;  /* 0x000000c012007836 */ /* 0x000fe20000000000 */
[----:B------:R-:W-:Y:S01]  /*c460*/  LEA R8, P0, R2, UR6, 0x1 ;  /* 0x0000000602087c11 */ /* 0x000fe2000f8008ff */
[----:B------:R-:W-:-:S05]  /*c470*/  IMAD.IADD R3, R3, 0x1, R9 ;  /* 0x0000000103037824 */ /* 0x000fca00078e0209 */
[----:B------:R-:W-:Y:S02]  /*c480*/  LEA.HI.X R9, R2, UR7, R3, 0x1, P0 ;  /* 0x0000000702097c11 */ /* 0x000fe400080f0c03 */
[----:B------:R-:W-:-:S03]  /*c490*/  ISETP.GE.AND P0, PT, R0, UR4, PT ;  /* 0x0000000400007c0c */ /* 0x000fc6000bf06270 */
[----:B------:R4:W-:Y:S04]  /*c4a0*/  @!P1 STG.E.128 desc[UR8][R8.64], R12 ;  /* 0x0000000c08009986 */ /* 0x0009e8000c101d08 */
[----:B------:R4:W-:Y:S04]  /*c4b0*/  @!P2 STG.E.128 desc[UR8][R8.64+0x80], R28 ;  /* 0x0000801c0800a986 */ /* 0x0009e8000c101d08 */
[----:B------:R4:W-:Y:S02]  /*c4c0*/  @!P3 STG.E.128 desc[UR8][R8.64+0x100], R44 ;  /* 0x0001002c0800b986 */ /* 0x0009e4000c101d08 */
[----:B------:R-:W-:Y:S05]  /*c4d0*/  @P0 BRA `(.L_x_291) ;  /* 0x0000000c00440947 */ /* 0x000fea0003800000 */
[----:B------:R-:W-:Y:S02]  /*c4e0*/  ULDC.64 UR6, c[0x0][0x208] ;  /* 0x0000820000067ab9 */ /* 0x000fe40000000a00 */
[----:B------:R3:W-:Y:S01]  /*c4f0*/  STG.E.128 desc[UR6][R8.64+0x180], R56 ;  /* 0x0001803808007986 */ /* 0x0007e2000c101d06 */
[----:B------:R-:W-:Y:S05]  /*c500*/  BRA `(.L_x_291) ;  /* 0x0000000c00387947 */ /* 0x000fea0003800000 */
.L_x_283:
[----:B------:R-:W-:Y:S01]  /*c510*/  R2UR UR4, R214 ;  /* 0x00000000d60472ca */ /* 0x000fe200000e0000 */
[----:B------:R-:W-:Y:S01]  /*c520*/  ULDC.64 UR6, c[0x0][0xbd8] ;  /* 0x0002f60000067ab9 */ /* 0x000fe20000000a00 */
[----:B------:R-:W-:Y:S01]  /*c530*/  R2UR UR9, R215 ;  /* 0x00000000d70972ca */ /* 0x000fe200000e0000 */
[----:B------:R-:W-:Y:S01]  /*c540*/  UISETP.NE.U32.AND UP0, UPT, UR6, URZ, UPT ;  /* 0x0000003f0600728c */ /* 0x000fe2000bf05070 */
[----:B------:R-:W-:Y:S01]  /*c550*/  IMAD.MOV.U32 R13, RZ, RZ, RZ ;  /* 0x000000ffff0d7224 */ /* 0x000fe200078e00ff */
[----:B------:R-:W-:Y:S02]  /*c560*/  ULDC.64 UR10, c[0x0][0x208] ;  /* 0x00008200000a7ab9 */ /* 0x000fe40000000a00 */
[----:B------:R-:W-:-:S06]  /*c570*/  UISETP.NE.AND.EX UP0, UPT, UR7, URZ, UPT, UP0 ;  /* 0x0000003f0700728c */ /* 0x000fcc000bf05300 */
[----:B------:R-:W-:Y:S01]  /*c580*/  USHF.L.U32 UR8, UR4, 0x2, URZ ;  /* 0x0000000204087899 */ /* 0x000fe2000800063f */
[----:B------:R-:W0:Y:S01]  /*c590*/  LDC R11, c[0x0][0xa88] ;  /* 0x0002a200ff0b7b82 */ /* 0x000e220000000800 */
[----:B------:R-:W-:Y:S01]  /*c5a0*/  USHF.L.U64.HI UR9, UR4, 0x2, UR9 ;  /* 0x0000000204097899 */ /* 0x000fe20008010209 */
[----:B------:R-:W-:Y:S01]  /*c5b0*/  PLOP3.LUT P1, PT, PT, PT, UP0, 0x80, 0x0 ;  /* 0x000000000000781c */ /* 0x000fe20003f2f008 */
[----:B------:R-:W-:-:S04]  /*c5c0*/  UIADD3 UR4, UP1, UR8, UR6, URZ ;  /* 0x0000000608047290 */ /* 0x000fc8000ff3e03f */
[----:B------:R-:W-:Y:S02]  /*c5d0*/  UIADD3.X UR6, UR9, UR7, URZ, UP1, !UPT ;  /* 0x0000000709067290 */ /* 0x000fe40008ffe43f */
[----:B------:R-:W-:-:S04]  /*c5e0*/  IMAD.U32 R2, RZ, RZ, UR4 ;  /* 0x00000004ff027e24 */ /* 0x000fc8000f8e00ff */
[----:B------:R-:W-:Y:S01]  /*c5f0*/  IMAD.U32 R3, RZ, RZ, UR6 ;  /* 0x00000006ff037e24 */ /* 0x000fe2000f8e00ff */
[----:B------:R-:W-:Y:S02]  /*c600*/  ULDC.64 UR6, c[0x0][0xbe0] ;  /* 0x0002f80000067ab9 */ /* 0x000fe40000000a00 */
[----:B------:R-:W-:Y:S02]  /*c610*/  UISETP.NE.U32.AND UP1, UPT, UR6, URZ, UPT ;  /* 0x0000003f0600728c */ /* 0x000fe4000bf25070 */
[----:B------:R1:W5:Y:S02]  /*c620*/  @P1 LDG.E R13, desc[UR10][R2.64] ;  /* 0x0000000a020d1981 */ /* 0x000364000c1e1900 */
[----:B------:R-:W-:-:S06]  /*c630*/  UISETP.NE.AND.EX UP1, UPT, UR7, URZ, UPT, UP1 ;  /* 0x0000003f0700728c */ /* 0x000fcc000bf25310 */
[----:B------:R-:W-:-:S05]  /*c640*/  PLOP3.LUT P2, PT, PT, PT, UP1, 0x80, 0x0 ;  /* 0x000000000000781c */ /* 0x000fca0003f4f018 */
[----:B------:R-:W-:-:S04]  /*c650*/  @UP1 UIADD3 UR6, UP2, UR8, UR6, URZ ;  /* 0x0000000608061290 */ /* 0x000fc8000ff5e03f */
[----:B------:R-:W-:Y:S02]  /*c660*/  @UP1 UIADD3.X UR7, UR9, UR7, URZ, UP2, !UPT ;  /* 0x0000000709071290 */ /* 0x000fe400097fe43f */
[----:B------:R-:W-:-:S04]  /*c670*/  MOV R8, UR6 ;  /* 0x0000000600087c02 */ /* 0x000fc80008000f00 */
[----:B------:R-:W-:Y:S01]  /*c680*/  IMAD.U32 R9, RZ, RZ, UR7 ;  /* 0x00000007ff097e24 */ /* 0x000fe2000f8e00ff */
[----:B------:R-:W-:-:S04]  /*c690*/  ISETP.GE.AND P0, PT, R223, 0x80, PT ;  /* 0x00000080df00780c */ /* 0x000fc80003f06270 */
[----:B0-----:R1:W5:Y:S01]  /*c6a0*/  @P2 LDG.E R11, desc[UR10][R8.64] ;  /* 0x0000000a080b2981 */ /* 0x001362000c1e1900 */
[----:B------:R-:W-:Y:S08]  /*c6b0*/  @P2 BRA `(.L_x_292) ;  /* 0x0000000000142947 */ /* 0x000ff00003800000 */
[----:B------:R-:W-:Y:S05]  /*c6c0*/  @!P1 BRA `(.L_x_292) ;  /* 0x0000000000109947 */ /* 0x000fea0003800000 */
[----:B------:R-:W-:Y:S02]  /*c6d0*/  ULDC.64 UR6, c[0x0][0x208] ;  /* 0x0000820000067ab9 */ /* 0x000fe40000000a00 */
[----:B------:R-:W2:Y:S04]  /*c6e0*/  LDG.E R0, desc[UR6][R2.64] ;  /* 0x0000000602007981 */ /* 0x000ea8000c1e1900 */
[----:B-----5:R-:W2:Y:S02]  /*c6f0*/  LDG.E R11, desc[UR6][R2.64+0x4] ;  /* 0x00000406020b7981 */ /* 0x020ea4000c1e1900 */
[----:B--2---:R-:W-:-:S07]  /*c700*/  IMAD.IADD R11, R11, 0x1, -R0 ;  /* 0x000000010b0b7824 */ /* 0x004fce00078e0a00 */
.L_x_292:
[----:B------:R-:W-:Y:S01]  /*c710*/  R2UR UR7, R213 ;  /* 0x00000000d50772ca */ /* 0x000fe200000e0000 */
[----:B------:R-:W-:Y:S01]  /*c720*/  BSSY B1, `(.L_x_293) ;  /* 0x0000023000017945 */ /* 0x000fe20003800000 */
[----:B------:R-:W-:Y:S02]  /*c730*/  R2UR UR6, R214 ;  /* 0x00000000d60672ca */ /* 0x000fe400000e0000 */
[----:B------:R-:W-:Y:S02]  /*c740*/  R2UR UR4, R215 ;  /* 0x00000000d70472ca */ /* 0x000fe400000e0000 */
[----:B------:R-:W-:Y:S02]  /*c750*/  SHF.R.S32.HI R19, RZ, 0x1f, R18 ;  /* 0x0000001fff137819 */ /* 0x000fe40000011412 */
[----:B-----5:R-:W-:-:S05]  /*c760*/  SHF.R.S32.HI R4, RZ, 0x1f, R13 ;  /* 0x0000001fff047819 */ /* 0x020fca000001140d */
[----:B------:R-:W-:Y:S02]  /*c770*/  USHF.R.S32.HI UR7, URZ, 0x1f, UR7 ;  /* 0x0000001f3f077899 */ /* 0x000fe40008011407 */
[----:B------:R-:W-:Y:S02]  /*c780*/  USEL UR8, UR6, URZ, !UP0 ;  /* 0x0000003f06087287 */ /* 0x000fe4000c000000 */
[----:B------:R-:W-:Y:S01]  /*c790*/  USEL UR9, UR4, URZ, !UP0 ;  /* 0x0000003f04097287 */ /* 0x000fe2000c000000 */
[----:B------:R-:W-:Y:S11]  /*c7a0*/  @P0 BRA `(.L_x_294) ;  /* 0x0000000000680947 */ /* 0x000ff60003800000 */
[----:B------:R-:W0:Y:S02]  /*c7b0*/  S2R R0, SR_TID.X ;  /* 0x0000000000007919 */ /* 0x000e240000002100 */
[----:B0-----:R-:W-:-:S04]  /*c7c0*/  IMAD R0, R212, 0x80, R0 ;  /* 0x00000080d4007824 */ /* 0x001fc800078e0200 */
[----:B------:R-:W-:-:S05]  /*c7d0*/  VIADD R0, R0, 0xffffff80 ;  /* 0xffffff8000007836 */ /* 0x000fca0000000000 */
[----:B------:R-:W-:-:S13]  /*c7e0*/  ISETP.GE.AND P0, PT, R0, R11, PT ;  /* 0x0000000b0000720c */ /* 0x000fda0003f06270 */
[----:B------:R-:W-:Y:S05]  /*c7f0*/  @P0 BRA `(.L_x_294) ;  /* 0x0000000000540947 */ /* 0x000fea0003800000 */
[----:B------:R-:W-:Y:S01]  /*c800*/  R2UR UR6, R213 ;  /* 0x00000000d50672ca */ /* 0x000fe200000e0000 */
[----:B------:R-:W-:Y:S01]  /*c810*/  ULDC.64 UR10, c[0x0][0xb70] ;  /* 0x0002dc00000a7ab9 */ /* 0x000fe20000000a00 */
[C---:B-1----:R-:W-:Y:S01]  /*c820*/  IADD3 R2, P0, R0.reuse, R13, RZ ;  /* 0x0000000d00027210 */ /* 0x042fe20007f1e0ff */
[----:B------:R-:W-:Y:S02]  /*c830*/  UIMAD UR4, UR7, UR10, URZ ;  /* 0x0000000a070472a4 */ /* 0x000fe4000f8e023f */
[----:B------:R-:W-:Y:S01]  /*c840*/  IMAD.U32 R9, RZ, RZ, UR10 ;  /* 0x0000000aff097e24 */ /* 0x000fe2000f8e00ff */
[----:B------:R-:W-:Y:S01]  /*c850*/  ULDC.64 UR12, c[0x0][0x208] ;  /* 0x00008200000c7ab9 */ /* 0x000fe20000000a00 */
[----:B------:R-:W-:-:S06]  /*c860*/  LEA.HI.X.SX32 R3, R0, R4, 0x1, P0 ;  /* 0x0000000400037211 */ /* 0x000fcc00000f0eff */
[----:B------:R-:W-:Y:S02]  /*c870*/  UIMAD UR4, UR6, UR11, UR4 ;  /* 0x0000000b060472a4 */ /* 0x000fe4000f8e0204 */
[----:B------:R-:W-:Y:S01]  /*c880*/  IMAD.WIDE.U32 R2, R9, UR6, R2 ;  /* 0x0000000609027c25 */ /* 0x000fe2000f8e0002 */
[----:B------:R-:W-:Y:S02]  /*c890*/  ULDC.64 UR10, c[0x0][0xb78] ;  /* 0x0002de00000a7ab9 */ /* 0x000fe40000000a00 */
[----:B------:R-:W-:Y:S01]  /*c8a0*/  UIMAD UR6, UR9, UR10, URZ ;  /* 0x0000000a090672a4 */ /* 0x000fe2000f8e023f */
[----:B------:R-:W-:Y:S02]  /*c8b0*/  VIADD R3, R3, UR4 ;  /* 0x0000000403037c36 */ /* 0x000fe40008000000 */
[----:B------:R-:W-:Y:S01]  /*c8c0*/  IMAD.U32 R9, RZ, RZ, UR10 ;  /* 0x0000000aff097e24 */ /* 0x000fe2000f8e00ff */
[----:B------:R-:W-:-:S03]  /*c8d0*/  UIMAD UR6, UR8, UR11, UR6 ;  /* 0x0000000b080672a4 */ /* 0x000fc6000f8e0206 */
[----:B------:R-:W-:Y:S01]  /*c8e0*/  IMAD.WIDE.U32 R2, R9, UR8, R2 ;  /* 0x0000000809027c25 */ /* 0x000fe2000f8e0002 */
[----:B------:R-:W-:-:S03]  /*c8f0*/  ULDC.64 UR10, c[0x0][0xb40] ;  /* 0x0002d000000a7ab9 */ /* 0x000fc60000000a00 */
[----:B------:R-:W-:Y:S01]  /*c900*/  VIADD R3, R3, UR6 ;  /* 0x0000000603037c36 */ /* 0x000fe20008000000 */
[----:B------:R-:W-:-:S04]  /*c910*/  LEA R8, P0, R2, UR10, 0x2 ;  /* 0x0000000a02087c11 */ /* 0x000fc8000f8010ff */
[----:B------:R-:W-:Y:S01]  /*c920*/  LEA.HI.X R9, R2, UR11, R3, 0x2, P0 ;  /* 0x0000000b02097c11 */ /* 0x000fe200080f1403 */
[----:B------:R-:W-:-:S05]  /*c930*/  IMAD.MOV.U32 R3, RZ, RZ, -0x800000 ;  /* 0xff800000ff037424 */ /* 0x000fca00078e00ff */
[----:B------:R0:W-:Y:S03]  /*c940*/  STG.E desc[UR12][R8.64], R3 ;  /* 0x0000000308007986 */ /* 0x0001e6000c10190c */
.L_x_294:
[----:B------:R-:W-:Y:S05]  /*c950*/  BSYNC B1 ;  /* 0x0000000000017941 */ /* 0x000fea0003800000 */
.L_x_293:
[----:B------:R-:W-:Y:S01]  /*c960*/  ULDC.64 UR10, c[0x0][0xaa0] ;  /* 0x0002a800000a7ab9 */ /* 0x000fe20000000a00 */
[----:B------:R-:W-:Y:S01]  /*c970*/  R2UR UR6, R213 ;  /* 0x00000000d50672ca */ /* 0x000fe200000e0000 */
[----:B------:R-:W-:Y:S01]  /*c980*/  IMAD R0, R4, UR10, RZ ;  /* 0x0000000a04007c24 */ /* 0x000fe2000f8e02ff */
[----:B------:R-:W-:Y:S01]  /*c990*/  BSSY B1, `(.L_x_295) ;  /* 0x0000032000017945 */ /* 0x000fe20003800000 */
[----:B01----:R-:W-:-:S04]  /*c9a0*/  IMAD.WIDE.U32 R2, R13, UR10, R18 ;  /* 0x0000000a0d027c25 */ /* 0x003fc8000f8e0012 */
[----:B------:R-:W-:Y:S01]  /*c9b0*/  IMAD R13, R13, UR11, R0 ;  /* 0x0000000b0d0d7c24 */ /* 0x000fe2000f8e0200 */
[----:B------:R-:W-:Y:S01]  /*c9c0*/  ULDC.64 UR10, c[0x0][0xae0] ;  /* 0x0002b800000a7ab9 */ /* 0x000fe20000000a00 */
[----:B------:R-:W-:Y:S01]  /*c9d0*/  IMAD R15, R212, -0x80, R11 ;  /* 0xffffff80d40f7824 */ /* 0x000fe200078e020b */
[----:B------:R-:W-:Y:S02]  /*c9e0*/  UIMAD UR4, UR7, UR10, URZ ;  /* 0x0000000a070472a4 */ /* 0x000fe4000f8e023f */
[----:B------:R-:W-:Y:S01]  /*c9f0*/  IMAD.U32 R9, RZ, RZ, UR10 ;  /* 0x0000000aff097e24 */ /* 0x000fe2000f8e00ff */
[----:B------:R-:W-:Y:S01]  /*ca00*/  IADD3 R3, R3, R13, RZ ;  /* 0x0000000d03037210 */ /* 0x000fe20007ffe0ff */
[C---:B------:R-:W-:Y:S01]  /*ca10*/  VIADD R0, R22.reuse, 0x20 ;  /* 0x0000002016007836 */ /* 0x040fe20000000000 */
[----:B------:R-:W-:Y:S01]  /*ca20*/  UIMAD UR4, UR6, UR11, UR4 ;  /* 0x0000000b060472a4 */ /* 0x000fe2000f8e0204 */
[CC--:B------:R-:W-:Y:S01]  /*ca30*/  ISETP.GE.AND P2, PT, R22.reuse, R15.reuse, PT ;  /* 0x0000000f1600720c */ /* 0x0c0fe20003f46270 */
[----:B------:R-:W-:Y:S01]  /*ca40*/  VIADD R4, R22, 0x40 ;  /* 0x0000004016047836 */ /* 0x000fe20000000000 */
[----:B------:R-:W-:Y:S01]  /*ca50*/  SHF.R.S32.HI R11, RZ, 0x1f, R22 ;  /* 0x0000001fff0b7819 */ /* 0x000fe20000011416 */
[----:B------:R-:W-:Y:S01]  /*ca60*/  IMAD.WIDE.U32 R2, R9, UR6, R2 ;  /* 0x0000000609027c25 */ /* 0x000fe2000f8e0002 */
[----:B------:R-:W-:Y:S01]  /*ca70*/  ULDC.64 UR6, c[0x0][0xae8] ;  /* 0x0002ba0000067ab9 */ /* 0x000fe20000000a00 */
[----:B------:R-:W-:-:S02]  /*ca80*/  ISETP.GE.AND P1, PT, R0, R15, PT ;  /* 0x0000000f0000720c */ /* 0x000fc40003f26270 */
[----:B------:R-:W-:Y:S01]  /*ca90*/  VIADD R3, R3, UR4 ;  /* 0x0000000403037c36 */ /* 0x000fe20008000000 */
[----:B------:R-:W-:Y:S02]  /*caa0*/  UIMAD UR4, UR9, UR6, URZ ;  /* 0x00000006090472a4 */ /* 0x000fe4000f8e023f */
[----:B------:R-:W-:Y:S01]  /*cab0*/  IMAD.U32 R9, RZ, RZ, UR6 ;  /* 0x00000006ff097e24 */ /* 0x000fe2000f8e00ff */
[----:B------:R-:W-:Y:S01]  /*cac0*/  ISETP.GE.AND P0, PT, R4, R15, PT ;  /* 0x0000000f0400720c */ /* 0x000fe20003f06270 */
[----:B------:R-:W-:Y:S01]  /*cad0*/  IMAD.MOV.U32 R10, RZ, RZ, R22 ;  /* 0x000000ffff0a7224 */ /* 0x000fe200078e0016 */
[----:B------:R-:W-:Y:S02]  /*cae0*/  UIMAD UR4, UR8, UR7, UR4 ;  /* 0x00000007080472a4 */ /* 0x000fe4000f8e0204 */
[----:B------:R-:W-:-:S04]  /*caf0*/  IMAD.WIDE.U32 R8, R9, UR8, R2 ;  /* 0x0000000809087c25 */ /* 0x000fc8000f8e0002 */
[----:B------:R-:W-:-:S04]  /*cb00*/  IMAD.WIDE R10, R212, 0x80, R10 ;  /* 0x00000080d40a7825 */ /* 0x000fc800078e020a */
[----:B------:R-:W-:Y:S02]  /*cb10*/  VIADD R19, R9, UR4 ;  /* 0x0000000409137c36 */ /* 0x000fe40008000000 */
[----:B------:R-:W-:Y:S01]  /*cb20*/  VIADD R0, R22, 0x60 ;  /* 0x0000006016007836 */ /* 0x000fe20000000000 */
[----:B------:R-:W-:Y:S06]  /*cb30*/  @P2 BRA `(.L_x_296) ;  /* 0x00000000005c2947 */ /* 0x000fec0003800000 */
[C---:B------:R-:W-:Y:S01]  /*cb40*/  VIADD R2, R18.reuse, 0x40 ;  /* 0x0000004012027836 */ /* 0x040fe20000000000 */
[C---:B------:R-:W-:Y:S01]  /*cb50*/  IADD3 R3, R18.reuse, 0x80, RZ ;  /* 0x0000008012037810 */ /* 0x040fe20007ffe0ff */
[----:B------:R-:W-:Y:S01]  /*cb60*/  ULDC UR4, c[0x0][0xa8c] ;  /* 0x0002a30000047ab9 */ /* 0x000fe20000000800 */
[----:B------:R-:W-:Y:S01]  /*cb70*/  ULDC.64 UR6, c[0x0][0xad8] ;  /* 0x0002b60000067ab9 */ /* 0x000fe20000000a00 */
[----:B------:R-:W-:Y:S01]  /*cb80*/  VIADD R4, R18, 0xc0 ;  /* 0x000000c012047836 */ /* 0x000fe20000000000 */
[----:B------:R-:W-:Y:S01]  /*cb90*/  ISETP.GE.AND P4, PT, R2, UR4, PT ;  /* 0x0000000402007c0c */ /* 0x000fe2000bf86270 */
[----:B------:R-:W-:Y:S01]  /*cba0*/  IMAD R13, R11, UR6, RZ ;  /* 0x000000060b0d7c24 */ /* 0x000fe2000f8e02ff */
[----:B------:R-:W-:Y:S01]  /*cbb0*/  ISETP.GE.AND P5, PT, R3, UR4, PT ;  /* 0x0000000403007c0c */ /* 0x000fe2000bfa6270 */
[----:B------:R-:W-:Y:S01]  /*cbc0*/  IMAD.MOV.U32 R2, RZ, RZ, R8 ;  /* 0x000000ffff027224 */ /* 0x000fe200078e0008 */
[----:B------:R-:W-:Y:S01]  /*cbd0*/  ISETP.GE.AND P3, PT, R18, UR4, PT ;  /* 0x0000000412007c0c */ /* 0x000fe2000bf66270 */
[----:B------:R-:W-:Y:S01]  /*cbe0*/  IMAD.MOV.U32 R3, RZ, RZ, R19 ;  /* 0x000000ffff037224 */ /* 0x000fe200078e0013 */
[----:B------:R-:W-:Y:S01]  /*cbf0*/  ISETP.GE.AND P6, PT, R4, UR4, PT ;  /* 0x0000000404007c0c */ /* 0x000fe2000bfc6270 */
[C---:B------:R-:W-:Y:S01]  /*cc00*/  IMAD R13, R10.reuse, UR7, R13 ;  /* 0x000000070a0d7c24 */ /* 0x040fe2000f8e020d */
[----:B------:R-:W-:Y:S01]  /*cc10*/  ULDC.64 UR8, c[0x0][0x208] ;  /* 0x0000820000087ab9 */ /* 0x000fe20000000a00 */
[----:B------:R-:W-:Y:S01]  /*cc20*/  IMAD.WIDE.U32 R2, R10, UR6, R2 ;  /* 0x000000060a027c25 */ /* 0x000fe2000f8e0002 */
[----:B------:R-:W-:-:S03]  /*cc30*/  ULDC.64 UR6, c[0x0][0xa80] ;  /* 0x0002a00000067ab9 */ /* 0x000fc60000000a00 */
[----:B------:R-:W-:Y:S01]  /*cc40*/  IMAD.IADD R3, R3, 0x1, R13 ;  /* 0x0000000103037824 */ /* 0x000fe200078e020d */
[----:B------:R-:W-:-:S04]  /*cc50*/  LEA R12, P2, R2, UR6, 0x1 ;  /* 0x00000006020c7c11 */ /* 0x000fc8000f8408ff */
[----:B------:R-:W-:-:S05]  /*cc60*/  LEA.HI.X R13, R2, UR7, R3, 0x1, P2 ;  /* 0x00000007020d7c11 */ /* 0x000fca00090f0c03 */
[----:B------:R0:W-:Y:S04]  /*cc70*/  @!P3 STG.E.128 desc[UR8][R12.64], RZ ;  /* 0x000000ff0c00b986 */ /* 0x0001e8000c101d08 */
[----:B------:R0:W-:Y:S04]  /*cc80*/  @!P4 STG.E.128 desc[UR8][R12.64+0x80], RZ ;  /* 0x000080ff0c00c986 */ /* 0x0001e8000c101d08 */
[----:B------:R0:W-:Y:S04]  /*cc90*/  @!P5 STG.E.128 desc[UR8][R12.64+0x100], RZ ;  /* 0x000100ff0c00d986 */ /* 0x0001e8000c101d08 */
[----:B------:R0:W-:Y:S02]  /*cca0*/  @!P6 STG.E.128 desc[UR8][R12.64+0x180], RZ ;  /* 0x000180ff0c00e986 */ /* 0x0001e4000c101d08 */
.L_x_296:
[----:B------:R-:W-:Y:S05]  /*ccb0*/  BSYNC B1 ;  /* 0x0000000000017941 */ /* 0x000fea0003800000 */
.L_x_295:
[----:B------:R-:W-:Y:S01]  /*ccc0*/  BSSY B1, `(.L_x_297) ;  /* 0x000001c000017945 */ /* 0x000fe20003800000 */
[----:B------:R-:W-:-:S03]  /*ccd0*/  ISETP.GE.AND P2, PT, R0, R15, PT ;  /* 0x0000000f0000720c */ /* 0x000fc60003f46270 */
[----:B------:R-:W-:Y:S10]  /*cce0*/  @P1 BRA `(.L_x_298) ;  /* 0x0000000000641947 */ /* 0x000ff40003800000 */
[----:B0-----:R-:W-:Y:S01]  /*ccf0*/  IADD3 R13, P1, R10, 0x20, RZ ;  /* 0x000000200a0d7810 */ /* 0x001fe20007f3e0ff */
[C---:B------:R-:W-:Y:S01]  /*cd00*/  VIADD R3, R18.reuse, 0x80 ;  /* 0x0000008012037836 */ /* 0x040fe20000000000 */
[----:B------:R-:W-:Y:S01]  /*cd10*/  ULDC UR4, c[0x0][0xa8c] ;  /* 0x0002a30000047ab9 */ /* 0x000fe20000000800 */
[C---:B------:R-:W-:Y:S01]  /*cd20*/  VIADD R2, R18.reuse, 0x40 ;  /* 0x0000004012027836 */ /* 0x040fe20000000000 */
        /* <DEDUP_REMOVED lines=14> */
[----:B------:R-:W-:Y:S01]  /*ce10*/  LEA R12, P1, R2, UR6, 0x1 ;  /* 0x00000006020c7c11 */ /* 0x000fe2000f8208ff */
[----:B------:R-:W-:-:S05]  /*ce20*/  IMAD.IADD R3, R3, 0x1, R13 ;  /* 0x0000000103037824 */ /* 0x000fca00078e020d */
[----:B------:R-:W-:-:S05]  /*ce30*/  LEA.HI.X R13, R2, UR7, R3, 0x1, P1 ;  /* 0x00000007020d7c11 */ /* 0x000fca00088f0c03 */
[----:B------:R1:W-:Y:S04]  /*ce40*/  @!P3 STG.E.128 desc[UR8][R12.64], RZ ;  /* 0x000000ff0c00b986 */ /* 0x0003e8000c101d08 */
[----:B------:R1:W-:Y:S04]  /*ce50*/  @!P4 STG.E.128 desc[UR8][R12.64+0x80], RZ ;  /* 0x000080ff0c00c986 */ /* 0x0003e8000c101d08 */
[----:B------:R1:W-:Y:S04]  /*ce60*/  @!P5 STG.E.128 desc[UR8][R12.64+0x100], RZ ;  /* 0x000100ff0c00d986 */ /* 0x0003e8000c101d08 */
[----:B------:R1:W-:Y:S02]  /*ce70*/  @!P6 STG.E.128 desc[UR8][R12.64+0x180], RZ ;  /* 0x000180ff0c00e986 */ /* 0x0003e4000c101d08 */
.L_x_298:
[----:B------:R-:W-:Y:S05]  /*ce80*/  BSYNC B1 ;  /* 0x0000000000017941 */ /* 0x000fea0003800000 */
.L_x_297:
[----:B------:R-:W-:Y:S04]  /*ce90*/  BSSY B1, `(.L_x_299) ;  /* 0x000001b000017945 */ /* 0x000fe80003800000 */
[----:B------:R-:W-:Y:S05]  /*cea0*/  @P0 BRA `(.L_x_300) ;  /* 0x0000000000640947 */ /* 0x000fea0003800000 */
[----:B01----:R-:W-:Y:S01]  /*ceb0*/  IADD3 R13, P0, R10, 0x40, RZ ;  /* 0x000000400a0d7810 */ /* 0x003fe20007f1e0ff */
        /* <DEDUP_REMOVED lines=24> */
.L_x_300:
[----:B------:R-:W-:Y:S05]  /*d040*/  BSYNC B1 ;  /* 0x0000000000017941 */ /* 0x000fea0003800000 */
.L_x_299:
[----:B------:R-:W-:Y:S05]  /*d050*/  @P2 BRA `(.L_x_291) ;  /* 0x0000000000642947 */ /* 0x000fea0003800000 */
[----:B------:R-:W-:Y:S01]  /*d060*/  IADD3 R9, P0, R10, 0x60, RZ ;  /* 0x000000600a097810 */ /* 0x000fe20007f1e0ff */
[----:B------:R-:W-:Y:S01]  /*d070*/  VIADD R0, R18, 0x40 ;  /* 0x0000004012007836 */ /* 0x000fe20000000000 */
[----:B------:R-:W-:Y:S01]  /*d080*/  ULDC UR4, c[0x0][0xa8c] ;  /* 0x0002a30000047ab9 */ /* 0x000fe20000000800 */
[----:B------:R-:W-:Y:S01]  /*d090*/  MOV R3, R19 ;  /* 0x0000001300037202 */ /* 0x000fe20000000f00 */
[----:B------:R-:W-:Y:S01]  /*d0a0*/  ULDC.64 UR6, c[0x0][0xad8] ;  /* 0x0002b60000067ab9 */ /* 0x000fe20000000a00 */
[----:B------:R-:W-:Y:S01]  /*d0b0*/  IMAD.X R10, RZ, RZ, R11, P0 ;  /* 0x000000ffff0a7224 */ /* 0x000fe200000e060b */
[----:B------:R-:W-:Y:S01]  /*d0c0*/  ISETP.GE.AND P2, PT, R0, UR4, PT ;  /* 0x0000000400007c0c */ /* 0x000fe2000bf46270 */
[----:B------:R-:W-:Y:S01]  /*d0d0*/  IMAD.MOV.U32 R2, RZ, RZ, R8 ;  /* 0x000000ffff027224 */ /* 0x000fe200078e0008 */
[C---:B------:R-:W-:Y:S01]  /*d0e0*/  ISETP.GE.AND P1, PT, R18.reuse, UR4, PT ;  /* 0x0000000412007c0c */ /* 0x040fe2000bf26270 */
[----:B------:R-:W-:Y:S01]  /*d0f0*/  VIADD R4, R18, 0x80 ;  /* 0x0000008012047836 */ /* 0x000fe20000000000 */
[----:B------:R-:W-:Y:S01]  /*d100*/  ULDC.64 UR8, c[0x0][0x208] ;  /* 0x0000820000087ab9 */ /* 0x000fe20000000a00 */
[----:B------:R-:W-:-:S02]  /*d110*/  IMAD R10, R10, UR6, RZ ;  /* 0x000000060a0a7c24 */ /* 0x000fc4000f8e02ff */
[----:B------:R-:W-:Y:S01]  /*d120*/  VIADD R0, R18, 0xc0 ;  /* 0x000000c012007836 */ /* 0x000fe20000000000 */
[----:B------:R-:W-:Y:S01]  /*d130*/  ISETP.GE.AND P3, PT, R4, UR4, PT ;  /* 0x0000000404007c0c */ /* 0x000fe2000bf66270 */
        /* <DEDUP_REMOVED lines=11> */
.L_x_291:
[----:B------:R-:W-:Y:S05]  /*d1f0*/  BSYNC B0 ;  /* 0x0000000000007941 */ /* 0x000fea0003800000 */
.L_x_282:
[----:B------:R-:W-:Y:S02]  /*d200*/  ULDC UR4, c[0x0][0xc14] ;  /* 0x0003050000047ab9 */ /* 0x000fe40000000800 */
[----:B------:R-:W-:-:S13]  /*d210*/  ISETP.GE.AND P0, PT, R7, UR4, PT ;  /* 0x0000000407007c0c */ /* 0x000fda000bf06270 */
[----:B------:R-:W-:Y:S05]  /*d220*/  @!P0 BRA `(.L_x_301) ;  /* 0xffffff3800e48947 */ /* 0x000fea000383ffff */
[----:B------:R-:W-:Y:S05]  /*d230*/  EXIT ;  /* 0x000000000000794d */ /* 0x000fea0003800000 */
.L_x_257:
[----:B------:R-:W-:-:S08]  /*d240*/  NOP ;  /* 0x0000000000007918 */ /* 0x000fd00000000000 */
[----:B0-----:R-:W0:-:S00]  /*d250*/  USETMAXREG.DEALLOC.CTAPOOL 0x18 ;  /* 0x00000018000079c8 */ /* 0x001e0000080e0500 */
[----:B0-----:R-:W-:-:S06]  /*d260*/  LOP3.LUT R0, R0, 0x3, RZ, 0xc0, !PT ;  /* 0x0000000300007812 */ /* 0x001fcc00078ec0ff */
[----:B------:R-:W0:Y:S02]  /*d270*/  SHFL.IDX PT, R0, R0, RZ, 0x1f ;  /* 0x00001fff00007589 */ /* 0x000e2400000e0000 */
[----:B0-----:R-:W-:-:S13]  /*d280*/  ISETP.NE.AND P0, PT, R0, RZ, PT ;  /* 0x000000ff0000720c */ /* 0x001fda0003f05270 */
[----:B------:R-:W-:Y:S05]  /*d290*/  @P0 EXIT ;  /* 0x000000000000094d */ /* 0x000fea0003800000 */
[----:B------:R-:W0:Y:S01]  /*d2a0*/  S2R R2, SR_TID.X ;  /* 0x0000000000027919 */ /* 0x000e220000002100 */
[----:B------:R-:W-:Y:S01]  /*d2b0*/  LOP3.LUT R4, R4, 0xffffffdf, RZ, 0xc0, !PT ;  /* 0xffffffdf04047812 */ /* 0x000fe200078ec0ff */
[----:B------:R-:W-:Y:S01]  /*d2c0*/  ULDC UR5, c[0x0][0xc14] ;  /* 0x0003050000057ab9 */ /* 0x000fe20000000800 */
[----:B------:R-:W-:Y:S01]  /*d2d0*/  IMAD.MOV.U32 R0, RZ, RZ, RZ ;  /* 0x000000ffff007224 */ /* 0x000fe200078e00ff */
[----:B------:R-:W-:Y:S01]  /*d2e0*/  ULDC.64 UR6, c[0x0][0x208] ;  /* 0x0000820000067ab9 */ /* 0x000fe20000000a00 */
[----:B------:R-:W-:Y:S01]  /*d2f0*/  ULDC UR4, c[0x0][0xc10] ;  /* 0x0003040000047ab9 */ /* 0x000fe20000000800 */
[----:B0-----:R-:W-:-:S04]  /*d300*/  LOP3.LUT R8, R2, 0x1f, RZ, 0xc0, !PT ;  /* 0x0000001f02087812 */ /* 0x001fc800078ec0ff */
[----:B------:R-:W-:-:S13]  /*d310*/  ISETP.NE.AND P0, PT, R8, 0x1f, PT ;  /* 0x0000001f0800780c */ /* 0x000fda0003f05270 */
[----:B------:R-:W-:Y:S02]  /*d320*/  @P0 LOP3.LUT R4, R4, 0x20, RZ, 0xfc, !PT ;  /* 0x0000002004040812 */ /* 0x000fe400078efcff */
[----:B------:R-:W-:-:S13]  /*d330*/  ISETP.GE.OR P0, PT, R8, UR5, !P0 ;  /* 0x0000000508007c0c */ /* 0x000fda000c706670 */
[----:B------:R-:W0:Y:S02]  /*d340*/  @!P0 LDC.64 R2, c[0x0][0xc58] ;  /* 0x00031600ff028b82 */ /* 0x000e240000000a00 */
[----:B0-----:R-:W-:-:S05]  /*d350*/  @!P0 IMAD.WIDE.U32 R2, R8, 0x4, R2 ;  /* 0x0000000408028825 */ /* 0x001fca00078e0002 */
[----:B------:R-:W2:Y:S01]  /*d360*/  @!P0 LDG.E R0, desc[UR6][R2.64] ;  /* 0x0000000602008981 */ /* 0x000ea2000c1e1900 */
[C---:B------:R-:W-:Y:S01]  /*d370*/  ISETP.NE.AND P1, PT, R8.reuse, RZ, PT ;  /* 0x000000ff0800720c */ /* 0x040fe20003f25270 */
[----:B------:R-:W0:Y:S01]  /*d380*/  S2UR UR6, SR_CTAID.X ;  /* 0x00000000000679c3 */ /* 0x000e220000002500 */
[----:B------:R-:W-:Y:S01]  /*d390*/  ISETP.GE.U32.AND P0, PT, R8, 0x2, PT ;  /* 0x000000020800780c */ /* 0x000fe20003f06070 */
[----:B------:R-:W-:Y:S01]  /*d3a0*/  IMAD.MOV.U32 R16, RZ, RZ, RZ ;  /* 0x000000ffff107224 */ /* 0x000fe200078e00ff */
[----:B------:R-:W-:Y:S01]  /*d3b0*/  LOP3.LUT R4, R4, 0xfffffffe, RZ, 0xc0, !PT ;  /* 0xfffffffe04047812 */ /* 0x000fe200078ec0ff */
[----:B------:R-:W-:-:S08]  /*d3c0*/  IMAD.MOV.U32 R19, RZ, RZ, RZ ;  /* 0x000000ffff137224 */ /* 0x000fd000078e00ff */
[----:B------:R-:W-:-:S04]  /*d3d0*/  @P1 LOP3.LUT R4, R4, 0x1, RZ, 0xfc, !PT ;  /* 0x0000000104041812 */ /* 0x000fc800078efcff */
[----:B------:R-:W-:-:S04]  /*d3e0*/  LOP3.LUT R4, R4, 0xffffffef, RZ, 0xc0, !PT ;  /* 0xffffffef04047812 */ /* 0x000fc800078ec0ff */
[----:B------:R-:W-:-:S04]  /*d3f0*/  @P0 LOP3.LUT R4, R4, 0x10, RZ, 0xfc, !PT ;  /* 0x0000001004040812 */ /* 0x000fc800078efcff */
[----:B------:R-:W-:Y:S01]  /*d400*/  LOP3.LUT R4, R4, 0xfffffff7, RZ, 0xc0, !PT ;  /* 0xfffffff704047812 */ /* 0x000fe200078ec0ff */
[----:B--2---:R-:W1:Y:S02]  /*d410*/  SHFL.UP PT, R5, R0, 0x1, RZ ;  /* 0x0420000000057989 */ /* 0x004e6400000e00ff */
[----:B-1----:R-:W-:-:S05]  /*d420*/  SEL R5, R5, RZ, P1 ;  /* 0x000000ff05057207 */ /* 0x002fca0000800000 */
[----:B------:R-:W-:-:S05]  /*d430*/  IMAD.IADD R5, R0, 0x1, R5 ;  /* 0x0000000100057824 */ /* 0x000fca00078e0205 */
[----:B------:R-:W1:Y:S02]  /*d440*/  SHFL.UP PT, R6, R5, 0x2, RZ ;  /* 0x0440000005067989 */ /* 0x000e6400000e00ff */
[----:B-1----:R-:W-:Y:S02]  /*d450*/  SEL R6, R6, RZ, P0 ;  /* 0x000000ff06067207 */ /* 0x002fe40000000000 */
[----:B------:R-:W-:-:S03]  /*d460*/  ISETP.GE.U32.AND P0, PT, R8, 0x4, PT ;  /* 0x000000040800780c */ /* 0x000fc60003f06070 */
[----:B------:R-:W-:-:S05]  /*d470*/  IMAD.IADD R6, R5, 0x1, R6 ;  /* 0x0000000105067824 */ /* 0x000fca00078e0206 */
[----:B------:R-:W1:Y:S05]  /*d480*/  SHFL.UP PT, R7, R6, 0x4, RZ ;  /* 0x0480000006077989 */ /* 0x000e6a00000e00ff */
[----:B------:R-:W-:-:S04]  /*d490*/  @P0 LOP3.LUT R4, R4, 0x8, RZ, 0xfc, !PT ;  /* 0x0000000804040812 */ /* 0x000fc800078efcff */
[----:B------:R-:W-:Y:S02]  /*d4a0*/  LOP3.LUT R4, R4, 0xfffffffb, RZ, 0xc0, !PT ;  /* 0xfffffffb04047812 */ /* 0x000fe400078ec0ff */
[----:B-1----:R-:W-:Y:S02]  /*d4b0*/  SEL R7, R7, RZ, P0 ;  /* 0x000000ff07077207 */ /* 0x002fe40000000000 */
[----:B------:R-:W-:-:S03]  /*d4c0*/  ISETP.GE.U32.AND P0, PT, R8, 0x8, PT ;  /* 0x000000080800780c */ /* 0x000fc60003f06070 */
[----:B------:R-:W-:-:S05]  /*d4d0*/  IMAD.IADD R7, R6, 0x1, R7 ;  /* 0x0000000106077824 */ /* 0x000fca00078e0207 */
[----:B------:R-:W1:Y:S05]  /*d4e0*/  SHFL.UP PT, R2, R7, 0x8, RZ ;  /* 0x0500000007027989 */ /* 0x000e6a00000e00ff */
[----:B------:R-:W-:-:S04]  /*d4f0*/  @P0 LOP3.LUT R4, R4, 0x4, RZ, 0xfc, !PT ;  /* 0x0000000404040812 */ /* 0x000fc800078efcff */
[----:B------:R-:W-:Y:S02]  /*d500*/  LOP3.LUT R4, R4, 0xfffffffd, RZ, 0xc0, !PT ;  /* 0xfffffffd04047812 */ /* 0x000fe400078ec0ff */
[----:B-1----:R-:W-:Y:S02]  /*d510*/  SEL R2, R2, RZ, P0 ;  /* 0x000000ff02027207 */ /* 0x002fe40000000000 */
[----:B------:R-:W-:Y:S02]  /*d520*/  ISETP.GE.U32.AND P0, PT, R8, 0x10, PT ;  /* 0x000000100800780c */ /* 0x000fe40003f06070 */
[----:B------:R-:W-:-:S05]  /*d530*/  IADD3 R3, R7, R2, RZ ;  /* 0x0000000207037210 */ /* 0x000fca0007ffe0ff */
[----:B------:R-:W1:Y:S06]  /*d540*/  SHFL.UP PT, R2, R3, 0x10, RZ ;  /* 0x0600000003027989 */ /* 0x000e6c00000e00ff */
[----:B------:R-:W-:Y:S02]  /*d550*/  @P0 LOP3.LUT R4, R4, 0x2, RZ, 0xfc, !PT ;  /* 0x0000000204040812 */ /* 0x000fe400078efcff */
[----:B-1----:R-:W-:-:S05]  /*d560*/  SEL R2, R2, RZ, P0 ;  /* 0x000000ff02027207 */ /* 0x002fca0000000000 */
[----:B------:R-:W-:-:S05]  /*d570*/  IMAD.IADD R2, R3, 0x1, R2 ;  /* 0x0000000103027824 */ /* 0x000fca00078e0202 */
[----:B------:R-:W1:Y:S02]  /*d580*/  SHFL.IDX PT, R5, R2, 0x1f, 0x1f ;  /* 0x03e01f0002057f89 */ /* 0x000e6400000e0000 */
[----:B-1----:R-:W-:-:S04]  /*d590*/  IMAD R5, R5, UR4, RZ ;  /* 0x0000000405057c24 */ /* 0x002fc8000f8e02ff */
[----:B------:R-:W-:Y:S01]  /*d5a0*/  IMAD.MOV.U32 R6, RZ, RZ, R5 ;  /* 0x000000ffff067224 */ /* 0x000fe200078e0005 */
[----:B0-----:R-:W-:-:S13]  /*d5b0*/  ISETP.GT.AND P0, PT, R5, UR6, PT ;  /* 0x0000000605007c0c */ /* 0x001fda000bf04270 */
[----:B------:R-:W-:Y:S05]  /*d5c0*/  @P0 BRA `(.L_x_302) ;  /* 0x0000000000c40947 */ /* 0x000fea0003800000 */
[----:B------:R-:W-:Y:S01]  /*d5d0*/  IMAD.MOV.U32 R5, RZ, RZ, R6 ;  /* 0x000000ffff057224 */ /* 0x000fe200078e0006 */
[----:B------:R-:W-:Y:S01]  /*d5e0*/  ULDC UR5, c[0x0][0xc14] ;  /* 0x0003050000057ab9 */ /* 0x000fe20000000800 */
[----:B------:R-:W-:Y:S01]  /*d5f0*/  IMAD.MOV.U32 R19, RZ, RZ, RZ ;  /* 0x000000ffff137224 */ /* 0x000fe200078e00ff */
[----:B------:R-:W-:Y:S01]  /*d600*/  ULDC UR7, c[0x0][0xc14] ;  /* 0x0003050000077ab9 */ /* 0x000fe20000000800 */
[----:B------:R-:W-:-:S05]  /*d610*/  ULDC UR4, c[0x0][0xc10] ;  /* 0x0003040000047ab9 */ /* 0x000fca0000000800 */
.L_x_306:
[----:B------:R-:W-:Y:S02]  /*d620*/  VIADD R0, R19, 0x1f ;  /* 0x0000001f13007836 */ /* 0x000fe40000000000 */
[----:B------:R-:W-:-:S03]  /*d630*/  IMAD.U32 R19, RZ, RZ, UR7 ;  /* 0x00000007ff137e24 */ /* 0x000fc6000f8e00ff */
[----:B------:R-:W-:-:S13]  /*d640*/  ISETP.GE.AND P0, PT, R0, UR5, PT ;  /* 0x0000000500007c0c */ /* 0x000fda000bf06270 */
[----:B------:R-:W-:Y:S05]  /*d650*/  @P0 BRA `(.L_x_303) ;  /* 0x0000000400440947 */ /* 0x000fea0003800000 */
[----:B------:R-:W0:Y:S01]  /*d660*/  S2R R2, SR_TID.X ;  /* 0x0000000000027919 */ /* 0x000e220000002100 */
[----:B------:R-:W-:Y:S01]  /*d670*/  IMAD.MOV.U32 R19, RZ, RZ, R0 ;  /* 0x000000ffff137224 */ /* 0x000fe200078e0000 */
[----:B------:R-:W-:Y:S01]  /*d680*/  BSSY B0, `(.L_x_304) ;  /* 0x000000b000007945 */ /* 0x000fe20003800000 */
[----:B------:R-:W-:Y:S01]  /*d690*/  IMAD.MOV.U32 R0, RZ, RZ, RZ ;  /* 0x000000ffff007224 */ /* 0x000fe200078e00ff */
[----:B0-----:R-:W-:-:S04]  /*d6a0*/  LOP3.LUT R8, R2, 0x1f, RZ, 0xc0, !PT ;  /* 0x0000001f02087812 */ /* 0x001fc800078ec0ff */
[C---:B------:R-:W-:Y:S02]  /*d6b0*/  ISETP.NE.AND P1, PT, R8.reuse, 0x1f, PT ;  /* 0x0000001f0800780c */ /* 0x040fe40003f25270 */
[----:B------:R-:W-:-:S04]  /*d6c0*/  IADD3 R7, R8, R19, RZ ;  /* 0x0000001308077210 */ /* 0x000fc80007ffe0ff */
[----:B------:R-:W-:-:S13]  /*d6d0*/  ISETP.GE.OR P0, PT, R7, UR5, !P1 ;  /* 0x0000000507007c0c */ /* 0x000fda000cf06670 */
[----:B------:R-:W-:Y:S05]  /*d6e0*/  @P0 BRA `(.L_x_305) ;  /* 0x0000000000100947 */ /* 0x000fea0003800000 */
[----:B------:R-:W0:Y:S01]  /*d6f0*/  LDC.64 R2, c[0x0][0xc58] ;  /* 0x00031600ff027b82 */ /* 0x000e220000000a00 */
[----:B------:R-:W-:Y:S01]  /*d700*/  ULDC.64 UR8, c[0x0][0x208] ;  /* 0x0000820000087ab9 */ /* 0x000fe20000000a00 */
[----:B0-----:R-:W-:-:S05]  /*d710*/  IMAD.WIDE R2, R7, 0x4, R2 ;  /* 0x0000000407027825 */ /* 0x001fca00078e0202 */
[----:B------:R0:W5:Y:S02]  /*d720*/  LDG.E R0, desc[UR8][R2.64] ;  /* 0x0000000802007981 */ /* 0x000164000c1e1900 */
.L_x_305:
[----:B------:R-:W-:Y:S05]  /*d730*/  BSYNC B0 ;  /* 0x0000000000007941 */ /* 0x000fea0003800000 */
.L_x_304:
[----:B0----5:R-:W0:Y:S01]  /*d740*/  SHFL.UP PT, R2, R0, 0x1, RZ ;  /* 0x0420000000027989 */ /* 0x021e2200000e00ff */
[C---:B------:R-:W-:Y:S02]  /*d750*/  ISETP.NE.AND P0, PT, R8.reuse, RZ, PT ;  /* 0x000000ff0800720c */ /* 0x040fe40003f05270 */
[----:B------:R-:W-:Y:S02]  /*d760*/  ISETP.GE.U32.AND P1, PT, R8, 0x2, PT ;  /* 0x000000020800780c */ /* 0x000fe40003f26070 */
[----:B0-----:R-:W-:Y:S02]  /*d770*/  SEL R3, R2, RZ, P0 ;  /* 0x000000ff02037207 */ /* 0x001fe40000000000 */
[----:B------:R-:W-:-:S03]  /*d780*/  ISETP.GE.U32.AND P0, PT, R8, 0x4, PT ;  /* 0x000000040800780c */ /* 0x000fc60003f06070 */
[----:B------:R-:W-:-:S05]  /*d790*/  IMAD.IADD R3, R0, 0x1, R3 ;  /* 0x0000000100037824 */ /* 0x000fca00078e0203 */
[----:B------:R-:W0:Y:S02]  /*d7a0*/  SHFL.UP PT, R2, R3, 0x2, RZ ;  /* 0x0440000003027989 */ /* 0x000e2400000e00ff */
        /* <DEDUP_REMOVED lines=8> */
[----:B0-----:R-:W-:-:S05]  /*d830*/  SEL R6, R6, RZ, P1 ;  /* 0x000000ff06067207 */ /* 0x001fca0000800000 */
[----:B------:R-:W-:-:S05]  /*d840*/  IMAD.IADD R6, R7, 0x1, R6 ;  /* 0x0000000107067824 */ /* 0x000fca00078e0206 */
[----:B------:R-:W0:Y:S02]  /*d850*/  SHFL.UP PT, R8, R6, 0x10, RZ ;  /* 0x0600000006087989 */ /* 0x000e2400000e00ff */
[----:B0-----:R-:W-:-:S05]  /*d860*/  SEL R9, R8, RZ, P0 ;  /* 0x000000ff08097207 */ /* 0x001fca0000000000 */
[----:B------:R-:W-:-:S05]  /*d870*/  IMAD.IADD R9, R6, 0x1, R9 ;  /* 0x0000000106097824 */ /* 0x000fca00078e0209 */
[----:B------:R-:W0:Y:S02]  /*d880*/  SHFL.IDX PT, R3, R9, 0x1f, 0x1f ;  /* 0x03e01f0009037f89 */ /* 0x000e2400000e0000 */
[----:B0-----:R-:W-:-:S04]  /*d890*/  IMAD R6, R3, UR4, RZ ;  /* 0x0000000403067c24 */ /* 0x001fc8000f8e02ff */
[----:B------:R-:W-:-:S05]  /*d8a0*/  IMAD.IADD R5, R6, 0x1, R5 ;  /* 0x0000000106057824 */ /* 0x000fca00078e0205 */
[----:B------:R-:W-:-:S13]  /*d8b0*/  ISETP.GT.AND P0, PT, R5, UR6, PT ;  /* 0x0000000605007c0c */ /* 0x000fda000bf04270 */
[----:B------:R-:W-:Y:S05]  /*d8c0*/  @!P0 BRA `(.L_x_306) ;  /* 0xfffffffc00548947 */ /* 0x000fea000383ffff */
[----:B------:R-:W-:-:S07]  /*d8d0*/  IMAD.MOV.U32 R2, RZ, RZ, R9 ;  /* 0x000000ffff027224 */ /* 0x000fce00078e0009 */
.L_x_302:
[----:B------:R-:W-:-:S04]  /*d8e0*/  IMAD.IADD R7, R5, 0x1, -R6 ;  /* 0x0000000105077824 */ /* 0x000fc800078e0a06 */
[----:B------:R-:W-:-:S05]  /*d8f0*/  IMAD R3, R2, UR4, R7 ;  /* 0x0000000402037c24 */ /* 0x000fca000f8e0207 */
[----:B------:R-:W-:-:S13]  /*d900*/  ISETP.GT.AND P0, PT, R3, UR6, PT ;  /* 0x0000000603007c0c */ /* 0x000fda000bf04270 */
[----:B------:R-:W-:-:S04]  /*d910*/  VOTE.ANY R8, PT, !P0 ;  /* 0x0000000000087806 */ /* 0x000fc800040e0100 */
[----:B------:R-:W0:Y:S01]  /*d920*/  POPC R5, R8 ;  /* 0x0000000800057309 */ /* 0x000e220000000000 */
[----:B------:R-:W-:Y:S01]  /*d930*/  ISETP.NE.AND P0, PT, R8, RZ, PT ;  /* 0x000000ff0800720c */ /* 0x000fe20003f05270 */
[----:B0-----:R-:W0:Y:S02]  /*d940*/  SHFL.IDX PT, R0, R0, R5, 0x1f ;  /* 0x00001f0500007589 */ /* 0x001e2400000e0000 */
[----:B0-----:R-:W-:-:S04]  /*d950*/  IABS R6, R0 ;  /* 0x0000000000067213 */ /* 0x001fc80000000000 */
[----:B------:R-:W0:Y:S08]  /*d960*/  I2F.RP R9, R6 ;  /* 0x0000000600097306 */ /* 0x000e300000209400 */
[----:B0-----:R-:W0:Y:S02]  /*d970*/  MUFU.RCP R9, R9 ;  /* 0x0000000900097308 */ /* 0x001e240000001000 */
[----:B0-----:R-:W-:-:S06]  /*d980*/  IADD3 R3, R9, 0xffffffe, RZ ;  /* 0x0ffffffe09037810 */ /* 0x001fcc0007ffe0ff */
[----:B------:R-:W0:Y:S02]  /*d990*/  F2I.FTZ.U32.TRUNC.NTZ R3, R3 ;  /* 0x0000000300037305 */ /* 0x000e24000021f000 */
[----:B0-----:R-:W-:Y:S01]  /*d9a0*/  IMAD.MOV R11, RZ, RZ, -R3 ;  /* 0x000000ffff0b7224 */ /* 0x001fe200078e0a03 */
[----:B------:R-:W-:Y:S06]  /*d9b0*/  @!P0 BRA `(.L_x_307) ;  /* 0x0000000000088947 */ /* 0x000fec0003800000 */
[----:B------:R-:W-:-:S05]  /*d9c0*/  VIADD R9, R5, 0xffffffff ;  /* 0xffffffff05097836 */ /* 0x000fca0000000000 */
[----:B------:R0:W1:Y:S02]  /*d9d0*/  SHFL.IDX PT, R16, R2, R9, 0x1f ;  /* 0x00001f0902107589 */ /* 0x00006400000e0000 */
.L_x_307:
[----:B-1----:R-:W-:Y:S01]  /*d9e0*/  IMAD R16, R16, UR4, R7 ;  /* 0x0000000410107c24 */ /* 0x002fe2000f8e0207 */
[----:B------:R-:W-:Y:S01]  /*d9f0*/  IADD3 R19, R5, R19, RZ ;  /* 0x0000001305137210 */ /* 0x000fe20007ffe0ff */
[----:B------:R-:W-:Y:S02]  /*da00*/  IMAD R7, R11, R6, RZ ;  /* 0x000000060b077224 */ /* 0x000fe400078e02ff */
[----:B0-----:R-:W-:Y:S01]  /*da10*/  IMAD.MOV.U32 R2, RZ, RZ, RZ ;  /* 0x000000ffff027224 */ /* 0x001fe200078e00ff */
[----:B------:R-:W-:-:S03]  /*da20*/  IADD3 R17, -R16, UR6, RZ ;  /* 0x0000000610117c10 */ /* 0x000fc6000fffe1ff */
[----:B------:R-:W-:Y:S01]  /*da30*/  IMAD.HI.U32 R2, R3, R7, R2 ;  /* 0x0000000703027227 */ /* 0x000fe200078e0002 */
[----:B------:R-:W-:Y:S02]  /*da40*/  IABS R7, R0 ;  /* 0x0000000000077213 */ /* 0x000fe40000000000 */
[----:B------:R-:W-:-:S03]  /*da50*/  IABS R3, R17 ;  /* 0x0000001100037213 */ /* 0x000fc60000000000 */
[----:B------:R-:W-:Y:S02]  /*da60*/  IMAD.MOV R7, RZ, RZ, -R7 ;  /* 0x000000ffff077224 */ /* 0x000fe400078e0a07 */
[----:B------:R-:W-:-:S04]  /*da70*/  IMAD.HI.U32 R2, R2, R3, RZ ;  /* 0x0000000302027227 */ /* 0x000fc800078e00ff */
[----:B------:R-:W-:-:S05]  /*da80*/  IMAD R3, R2, R7, R3 ;  /* 0x0000000702037224 */ /* 0x000fca00078e0203 */
[----:B------:R-:W-:-:S13]  /*da90*/  ISETP.GT.U32.AND P0, PT, R6, R3, PT ;  /* 0x000000030600720c */ /* 0x000fda0003f04070 */
[----:B------:R-:W-:Y:S02]  /*daa0*/  @!P0 IMAD.IADD R3, R3, 0x1, -R6 ;  /* 0x0000000103038824 */ /* 0x000fe400078e0a06 */
[----:B------:R-:W-:-:S03]  /*dab0*/  @!P0 VIADD R2, R2, 0x1 ;  /* 0x0000000102028836 */ /* 0x000fc60000000000 */
[----:B------:R-:W-:Y:S02]  /*dac0*/  ISETP.GE.U32.AND P0, PT, R3, R6, PT ;  /* 0x000000060300720c */ /* 0x000fe40003f06070 */
[----:B------:R-:W-:-:S11]  /*dad0*/  LOP3.LUT R3, R17, R0, RZ, 0x3c, !PT ;  /* 0x0000000011037212 */ /* 0x000fd600078e3cff */
[----:B------:R-:W-:Y:S01]  /*dae0*/  @P0 VIADD R2, R2, 0x1 ;  /* 0x0000000102020836 */ /* 0x000fe20000000000 */
[----:B------:R-:W-:-:S13]  /*daf0*/  ISETP.GE.AND P0, PT, R3, RZ, PT ;  /* 0x000000ff0300720c */ /* 0x000fda0003f06270 */
[----:B------:R-:W-:Y:S01]  /*db00*/  @!P0 IMAD.MOV R2, RZ, RZ, -R2 ;  /* 0x000000ffff028224 */ /* 0x000fe200078e0a02 */
[----:B------:R-:W-:-:S13]  /*db10*/  ISETP.NE.AND P0, PT, R0, RZ, PT ;  /* 0x000000ff0000720c */ /* 0x000fda0003f05270 */
[----:B------:R-:W-:-:S05]  /*db20*/  @!P0 LOP3.LUT R2, RZ, R0, RZ, 0x33, !PT ;  /* 0x00000000ff028212 */ /* 0x000fca00078e33ff */
[--C-:B------:R-:W-:Y:S02]  /*db30*/  IMAD.MOV R3, RZ, RZ, -R2.reuse ;  /* 0x000000ffff037224 */ /* 0x100fe400078e0a02 */
[----:B------:R-:W-:Y:S02]  /*db40*/  IMAD.MOV.U32 R18, RZ, RZ, R2 ;  /* 0x000000ffff127224 */ /* 0x000fe400078e0002 */
[----:B------:R-:W-:Y:S01]  /*db50*/  IMAD R17, R0, R3, R17 ;  /* 0x0000000300117224 */ /* 0x000fe200078e0211 */
[----:B------:R-:W-:Y:S06]  /*db60*/  BRA `(.L_x_308) ;  /* 0x00000000000c7947 */ /* 0x000fec0003800000 */
.L_x_303:
[----:B------:R-:W-:Y:S02]  /*db70*/  IMAD.MOV.U32 R17, RZ, RZ, RZ ;  /* 0x000000ffff117224 */ /* 0x000fe400078e00ff */
[----:B------:R-:W-:Y:S02]  /*db80*/  IMAD.U32 R16, RZ, RZ, UR6 ;  /* 0x00000006ff107e24 */ /* 0x000fe4000f8e00ff */
[----:B------:R-:W-:-:S07]  /*db90*/  IMAD.MOV.U32 R18, RZ, RZ, RZ ;  /* 0x000000ffff127224 */ /* 0x000fce00078e00ff */
.L_x_308:
[----:B------:R-:W0:Y:S01]  /*dba0*/  S2R R0, SR_TID.X ;  /* 0x0000000000007919 */ /* 0x000e220000002100 */
[----:B------:R-:W-:Y:S01]  /*dbb0*/  STL [R1+0x28], RZ ;  /* 0x000028ff01007387 */ /* 0x000fe20000100800 */
[----:B0-----:R-:W-:-:S04]  /*dbc0*/  LOP3.LUT R0, R0, 0x1f, RZ, 0xc0, !PT ;  /* 0x0000001f00007812 */ /* 0x001fc800078ec0ff */
[----:B------:R-:W-:-:S13]  /*dbd0*/  ISETP.NE.AND P0, PT, R0, RZ, PT ;  /* 0x000000ff0000720c */ /* 0x000fda0003f05270 */
[----:B------:R-:W0:Y:S01]  /*dbe0*/  @!P0 S2R R3, SR_CgaCtaId ;  /* 0x0000000000038919 */ /* 0x000e220000008800 */
[----:B------:R-:W-:-:S04]  /*dbf0*/  @!P0 MOV R0, 0x400 ;  /* 0x0000040000008802 */ /* 0x000fc80000000f00 */
[----:B0-----:R-:W-:-:S05]  /*dc00*/  @!P0 LEA R0, R3, R0, 0x18 ;  /* 0x0000000003008211 */ /* 0x001fca00078ec0ff */
[----:B------:R0:W-:Y:S01]  /*dc10*/  @!P0 STS.128 [R0+0x388d0], R16 ;  /* 0x0388d01000008388 */ /* 0x0001e20000000c00 */
[----:B------:R-:W-:Y:S06]  /*dc20*/  BAR.ARV 0x5, 0x120 ;  /* 0x0144800000007b1d */ /* 0x000fec0000002000 */
[----:B------:R-:W-:Y:S01]  /*dc30*/  ISETP.GE.AND P0, PT, R19, UR5, PT ;  /* 0x0000000513007c0c */ /* 0x000fe2000bf06270 */
[----:B0-----:R-:W-:-:S05]  /*dc40*/  IMAD.MOV.U32 R0, RZ, RZ, 0x1 ;  /* 0x00000001ff007424 */ /* 0x001fca00078e00ff */
[----:B------:R0:W-:Y:S04]  /*dc50*/  STL [R1+0x8], R0 ;  /* 0x0000080001007387 */ /* 0x0001e80000100800 */
[----:B------:R0:W-:Y:S03]  /*dc60*/  STL [R1], RZ ;  /* 0x000000ff01007387 */ /* 0x0001e60000100800 */
[----:B------:R-:W-:Y:S05]  /*dc70*/  @P0 BRA `(.L_x_309) ;  /* 0x0000004400140947 */ /* 0x000fea0003800000 */
[----:B0-----:R-:W-:Y:S01]  /*dc80*/  IMAD.MOV.U32 R0, RZ, RZ, 0x1 ;  /* 0x00000001ff007424 */ /* 0x001fe200078e00ff */
[----:B------:R0:W-:Y:S01]  /*dc90*/  STL [R1], RZ ;  /* 0x000000ff01007387 */ /* 0x0001e20000100800 */
[----:B------:R-:W-:Y:S01]  /*dca0*/  ULDC UR38, c[0x0][0xc] ;  /* 0x0000030000267ab9 */ /* 0x000fe20000000800 */
[----:B------:R-:W-:Y:S02]  /*dcb0*/  ULDC.64 UR36, c[0x0][0x198] ;  /* 0x0000660000247ab9 */ /* 0x000fe40000000a00 */
[----:B------:R0:W-:Y:S04]  /*dcc0*/  STL [R1+0x8], R0 ;  /* 0x0000080001007387 */ /* 0x0001e80000100800 */
[----:B------:R0:W-:Y:S02]  /*dcd0*/  STL [R1+0x28], RZ ;  /* 0x000028ff01007387 */ /* 0x0001e40000100800 */
.L_x_375:
[----:B-1----:R-:W1:Y:S01]  /*dce0*/  LDC.64 R2, c[0x0][0xc60] ;  /* 0x00031800ff027b82 */ /* 0x002e620000000a00 */
[----:B------:R-:W-:Y:S01]  /*dcf0*/  ULDC.64 UR4, c[0x0][0x208] ;  /* 0x0000820000047ab9 */ /* 0x000fe20000000a00 */
[----:B-1----:R-:W-:-:S05]  /*dd00*/  IMAD.WIDE R2, R19, 0x4, R2 ;  /* 0x0000000413027825 */ /* 0x002fca00078e0202 */
[----:B------:R-:W2:Y:S01]  /*dd10*/  LDG.E R5, desc[UR4][R2.64] ;  /* 0x0000000402057981 */ /* 0x000ea2000c1e1900 */
[----:B------:R-:W-:Y:S05]  /*dd20*/  YIELD ;  /* 0x0000000000007946 */ /* 0x000fea0003800000 */
[----:B------:R-:W-:Y:S01]  /*dd30*/  ULDC.64 UR4, c[0x0][0xa28] ;  /* 0x00028a0000047ab9 */ /* 0x000fe20000000a00 */
[----:B0-----:R-:W-:Y:S01]  /*dd40*/  IMAD.MOV.U32 R0, RZ, RZ, RZ ;  /* 0x000000ffff007224 */ /* 0x001fe200078e00ff */
[----:B------:R-:W-:Y:S01]  /*dd50*/  ISETP.NE.U32.AND P0, PT, RZ, UR4, PT ;  /* 0x00000004ff007c0c */ /* 0x000fe2000bf05070 */
[----:B------:R-:W-:-:S03]  /*dd60*/  ULDC.64 UR6, c[0x0][0x208] ;  /* 0x0000820000067ab9 */ /* 0x000fc60000000a00 */
[----:B------:R-:W-:Y:S01]  /*dd70*/  ISETP.NE.AND.EX P0, PT, RZ, UR5, PT, P0 ;  /* 0x00000005ff007c0c */ /* 0x000fe2000bf05300 */
[----:B------:R-:W-:Y:S01]  /*dd80*/  IMAD.MOV.U32 R6, RZ, RZ, RZ ;  /* 0x000000ffff067224 */ /* 0x000fe200078e00ff */
[----:B--2---:R-:W-:Y:S01]  /*dd90*/  SHF.R.S32.HI R4, RZ, 0x1f, R5 ;  /* 0x0000001fff047819 */ /* 0x004fe20000011405 */
[----:B------:R-:W-:-:S10]  /*dda0*/  IMAD.SHL.U32 R7, R5, 0x4, RZ ;  /* 0x0000000405077824 */ /* 0x000fd400078e00ff */
[C---:B------:R-:W-:Y:S01]  /*ddb0*/  @P0 LEA R2, P1, R5.reuse, UR4, 0x2 ;  /* 0x0000000405020c11 */ /* 0x040fe2000f8210ff */
[----:B------:R-:W-:Y:S03]  /*ddc0*/  STL [R1+0x14], R5 ;  /* 0x0000140501007387 */ /* 0x000fe60000100800 */
[----:B------:R-:W-:Y:S01]  /*ddd0*/  @P0 LEA.HI.X R3, R5, UR5, R4, 0x2, P1 ;  /* 0x0000000505030c11 */ /* 0x000fe200088f1404 */
[----:B------:R-:W-:-:S04]  /*dde0*/  ULDC.64 UR4, c[0x0][0xa00] ;  /* 0x0002800000047ab9 */ /* 0x000fc80000000a00 */
[----:B------:R0:W5:Y:S01]  /*ddf0*/  @P0 LDG.E R0, desc[UR6][R2.64] ;  /* 0x0000000602000981 */ /* 0x000162000c1e1900 */
[----:B------:R-:W-:-:S04]  /*de00*/  ISETP.NE.U32.AND P0, PT, RZ, UR4, PT ;  /* 0x00000004ff007c0c */ /* 0x000fc8000bf05070 */
[----:B------:R-:W-:-:S13]  /*de10*/  ISETP.NE.AND.EX P0, PT, RZ, UR5, PT, P0 ;  /* 0x00000005ff007c0c */ /* 0x000fda000bf05300 */
[----:B0-----:R-:W-:-:S04]  /*de20*/  @P0 LEA R2, P1, R5, UR4, 0x2 ;  /* 0x0000000405020c11 */ /* 0x001fc8000f8210ff */
[----:B------:R-:W-:Y:S01]  /*de30*/  @P0 LEA.HI.X R3, R5, UR5, R4, 0x2, P1 ;  /* 0x0000000505030c11 */ /* 0x000fe200088f1404 */
[----:B------:R-:W-:-:S04]  /*de40*/  ULDC.64 UR4, c[0x0][0xa20] ;  /* 0x0002880000047ab9 */ /* 0x000fc80000000a00 */
[----:B------:R-:W2:Y:S01]  /*de50*/  @P0 LDG.E R6, desc[UR6][R2.64] ;  /* 0x0000000602060981 */ /* 0x000ea2000c1e1900 */
[----:B------:R-:W-:-:S04]  /*de60*/  ISETP.NE.U32.AND P0, PT, RZ, UR4, PT ;  /* 0x00000004ff007c0c */ /* 0x000fc8000bf05070 */
[----:B------:R-:W-:Y:S01]  /*de70*/  ISETP.NE.AND.EX P0, PT, RZ, UR5, PT, P0 ;  /* 0x00000005ff007c0c */ /* 0x000fe2000bf05300 */
[----:B--2---:R0:W-:Y:S04]  /*de80*/  STL [R1+0x2c], R6 ;  /* 0x00002c0601007387 */ /* 0x0041e80000100800 */
[----:B------:R1:W-:Y:S01]  /*de90*/  STL [R1+0x1c], R7 ;  /* 0x00001c0701007387 */ /* 0x0003e20000100800 */
[----:B0-----:R-:W-:-:S07]  /*dea0*/  SHF.L.U64.HI R6, R5, 0x2, R4 ;  /* 0x0000000205067819 */ /* 0x001fce0000010204 */
[C---:B------:R-:W-:Y:S01]  /*deb0*/  @P0 IADD3 R4, P1, R7.reuse, UR4, RZ ;  /* 0x0000000407040c10 */ /* 0x040fe2000ff3e0ff */
[----:B------:R0:W-:Y:S03]  /*dec0*/  STL [R1+0x20], R6 ;  /* 0x0000200601007387 */ /* 0x0001e60000100800 */
[C---:B------:R-:W-:Y:S01]  /*ded0*/  @P0 IADD3.X R5, R6.reuse, UR5, RZ, P1, !PT ;  /* 0x0000000506050c10 */ /* 0x040fe20008ffe4ff */
[----:B------:R-:W-:Y:S02]  /*dee0*/  ULDC.64 UR4, c[0x0][0xa08] ;  /* 0x0002820000047ab9 */ /* 0x000fe40000000a00 */
[----:B------:R-:W-:Y:S02]  /*def0*/  IADD3 R2, P1, R7, UR4, RZ ;  /* 0x0000000407027c10 */ /* 0x000fe4000ff3e0ff */
[----:B-1----:R-:W-:Y:S02]  /*df00*/  MOV R7, RZ ;  /* 0x000000ff00077202 */ /* 0x002fe40000000f00 */
[----:B------:R-:W-:-:S02]  /*df10*/  IADD3.X R3, R6, UR5, RZ, P1, !PT ;  /* 0x0000000506037c10 */ /* 0x000fc40008ffe4ff */
[----:B------:R-:W-:-:S04]  /*df20*/  ISETP.NE.U32.AND P1, PT, RZ, UR4, PT ;  /* 0x00000004ff007c0c */ /* 0x000fc8000bf25070 */
[----:B------:R-:W-:Y:S01]  /*df30*/  ISETP.NE.AND.EX P1, PT, RZ, UR5, PT, P1 ;  /* 0x00000005ff007c0c */ /* 0x000fe2000bf25310 */
[----:B------:R-:W-:Y:S02]  /*df40*/  ULDC.64 UR4, c[0x0][0x3f8] ;  /* 0x0000fe0000047ab9 */ /* 0x000fe40000000a00 */
[----:B------:R-:W-:-:S03]  /*df50*/  UISETP.NE.U32.AND UP0, UPT, UR4, URZ, UPT ;  /* 0x0000003f0400728c */ /* 0x000fc6000bf05070 */
[----:B------:R-:W-:Y:S01]  /*df60*/  ULDC UR4, c[0x0][0x404] ;  /* 0x0001010000047ab9 */ /* 0x000fe20000000800 */
[----:B------:R-:W-:-:S03]  /*df70*/  UISETP.NE.AND.EX UP0, UPT, UR5, URZ, UPT, UP0 ;  /* 0x0000003f0500728c */ /* 0x000fc6000bf05300 */
[----:B------:R-:W-:Y:S01]  /*df80*/  ULDC UR5, c[0x0][0x2e0] ;  /* 0x0000b80000057ab9 */ /* 0x000fe20000000800 */
[----:B------:R-:W-:Y:S02]  /*df90*/  USEL UR4, UR4, 0x1, UP0 ;  /* 0x0000000104047887 */ /* 0x000fe40008000000 */
[----:B------:R1:W5:Y:S02]  /*dfa0*/  @P1 LDG.E R7, desc[UR6][R2.64] ;  /* 0x0000000602071981 */ /* 0x000364000c1e1900 */
[----:B------:R-:W-:-:S06]  /*dfb0*/  UIMAD UR4, UR4, UR5, URZ ;  /* 0x00000005040472a4 */ /* 0x000fcc000f8e023f */
[----:B0-----:R-:W-:-:S06]  /*dfc0*/  IMAD.U32 R6, RZ, RZ, UR4 ;  /* 0x00000004ff067e24 */ /* 0x001fcc000f8e00ff */
[----:B------:R1:W5:Y:S01]  /*dfd0*/  @P0 LDG.E R6, desc[UR6][R4.64] ;  /* 0x0000000604060981 */ /* 0x000362000c1e1900 */
[----:B------:R-:W-:Y:S05]  /*dfe0*/  @P0 BRA `(.L_x_310) ;  /* 0x0000000000140947 */ /* 0x000fea0003800000 */
[----:B------:R-:W-:Y:S05]  /*dff0*/  @!P1 BRA `(.L_x_310) ;  /* 0x0000000000109947 */ /* 0x000fea0003800000 */
[----:B------:R-:W-:Y:S02]  /*e000*/  ULDC.64 UR4, c[0x0][0x208] ;  /* 0x0000820000047ab9 */ /* 0x000fe40000000a00 */
[----:B-----5:R-:W2:Y:S04]  /*e010*/  LDG.E R6, desc[UR4][R2.64] ;  /* 0x0000000402067981 */ /* 0x020ea8000c1e1900 */
[----:B-1----:R-:W2:Y:S02]  /*e020*/  LDG.E R5, desc[UR4][R2.64+0x4] ;  /* 0x0000040402057981 */ /* 0x002ea4000c1e1900 */
[----:B--2---:R-:W-:-:S07]  /*e030*/  IMAD.IADD R6, R5, 0x1, -R6 ;  /* 0x0000000105067824 */ /* 0x004fce00078e0a06 */
.L_x_310:
[--C-:B-1---5:R-:W-:Y:S01]  /*e040*/  IMAD.IADD R2, R6, 0x1, -R0.reuse ;  /* 0x0000000106027824 */ /* 0x122fe200078e0a00 */
[----:B------:R-:W-:Y:S01]  /*e050*/  BSSY B6, `(.L_x_311) ;  /* 0x0000368000067945 */ /* 0x000fe20003800000 */
[----:B------:R-:W-:Y:S02]  /*e060*/  IMAD.IADD R3, R7, 0x1, R0 ;  /* 0x0000000107037824 */ /* 0x000fe400078e0200 */
[C---:B------:R-:W-:Y:S01]  /*e070*/  VIADD R0, R2.reuse, 0x4f ;  /* 0x0000004f02007836 */ /* 0x040fe20000000000 */
[----:B------:R-:W-:Y:S01]  /*e080*/  STL [R1+0x24], R2 ;  /* 0x0000240201007387 */ /* 0x000fe20000100800 */
[----:B------:R-:W-:Y:S02]  /*e090*/  ISETP.GT.AND P0, PT, R2, RZ, PT ;  /* 0x000000ff0200720c */ /* 0x000fe40003f04270 */
[----:B------:R-:W-:Y:S01]  /*e0a0*/  IMAD.HI R0, R0, 0x66666667, RZ ;  /* 0x6666666700007827 */ /* 0x000fe200078e02ff */
[----:B------:R0:W-:Y:S04]  /*e0b0*/  STL [R1+0x4], R3 ;  /* 0x0000040301007387 */ /* 0x0001e80000100800 */
[----:B0-----:R-:W-:-:S04]  /*e0c0*/  SHF.R.U32.HI R3, RZ, 0x1f, R0 ;  /* 0x0000001fff037819 */ /* 0x001fc80000011600 */
[----:B------:R-:W-:-:S05]  /*e0d0*/  LEA.HI.SX32 R0, R0, R3, 0x1b ;  /* 0x0000000300007211 */ /* 0x000fca00078fdaff */
[----:B------:R0:W-:Y:S01]  /*e0e0*/  STL [R1+0x18], R0 ;  /* 0x0000180001007387 */ /* 0x0001e20000100800 */
[----:B------:R-:W-:Y:S05]  /*e0f0*/  @P0 BRA `(.L_x_312) ;  /* 0x0000000000480947 */ /* 0x000fea0003800000 */
[----:B------:R-:W1:Y:S02]  /*e100*/  S2R R2, SR_TID.X ;  /* 0x0000000000027919 */ /* 0x000e640000002100 */
[----:B-1----:R-:W-:-:S04]  /*e110*/  LOP3.LUT R2, R2, 0x1f, RZ, 0xc0, !PT ;  /* 0x0000001f02027812 */ /* 0x002fc800078ec0ff */
[----:B------:R-:W-:-:S13]  /*e120*/  ISETP.NE.AND P1, PT, R2, RZ, PT ;  /* 0x000000ff0200720c */ /* 0x000fda0003f25270 */
[----:B------:R-:W-:Y:S05]  /*e130*/  @P1 BRA `(.L_x_313) ;  /* 0x0000003400641947 */ /* 0x000fea0003800000 */
[----:B------:R-:W1:Y:S01]  /*e140*/  S2R R7, SR_LANEID ;  /* 0x0000000000077919 */ /* 0x000e620000000000 */
[----:B------:R-:W-:Y:S01]  /*e150*/  VOTEU.ANY UR4, UPT, PT ;  /* 0x0000000000047886 */ /* 0x000fe200038e0100 */
[----:B------:R-:W2:Y:S01]  /*e160*/  LDC.64 R2, c[0x0][0xc38] ;  /* 0x00030e00ff027b82 */ /* 0x000ea20000000a00 */
[----:B0-----:R-:W1:Y:S01]  /*e170*/  FLO.U32 R0, UR4 ;  /* 0x0000000400007d00 */ /* 0x001e6200080e0000 */
[----:B------:R-:W-:-:S07]  /*e180*/  ULDC.64 UR6, c[0x0][0x208] ;  /* 0x0000820000067ab9 */ /* 0x000fce0000000a00 */
[----:B------:R-:W2:Y:S01]  /*e190*/  POPC R5, UR4 ;  /* 0x0000000400057d09 */ /* 0x000ea20008000000 */
[----:B-1----:R-:W-:-:S13]  /*e1a0*/  ISETP.EQ.U32.AND P0, PT, R0, R7, PT ;  /* 0x000000070000720c */ /* 0x002fda0003f02070 */
[----:B--2---:R-:W2:Y:S01]  /*e1b0*/  @P0 ATOMG.E.ADD.STRONG.GPU PT, R3, desc[UR6][R2.64], R5 ;  /* 0x00000005020309a8 */ /* 0x004ea200081ee1c6 */
[----:B------:R-:W0:Y:S02]  /*e1c0*/  S2R R4, SR_LTMASK ;  /* 0x0000000000047919 */ /* 0x000e240000003900 */
[----:B0-----:R-:W-:-:S04]  /*e1d0*/  LOP3.LUT R4, R4, UR4, RZ, 0xc0, !PT ;  /* 0x0000000404047c12 */ /* 0x001fc8000f8ec0ff */
[----:B------:R-:W0:Y:S01]  /*e1e0*/  POPC R7, R4 ;  /* 0x0000000400077309 */ /* 0x000e220000000000 */
[----:B--2---:R-:W0:Y:S02]  /*e1f0*/  SHFL.IDX PT, R0, R3, R0, 0x1f ;  /* 0x00001f0003007589 */ /* 0x004e2400000e0000 */
[----:B0-----:R-:W-:Y:S01]  /*e200*/  IADD3 R16, R0, UR38, R7 ;  /* 0x0000002600107c10 */ /* 0x001fe2000fffe007 */
[----:B------:R-:W-:Y:S06]  /*e210*/  BRA `(.L_x_313) ;  /* 0x00000034002c7947 */ /* 0x000fec0003800000 */
.L_x_312:
[----:B------:R-:W1:Y:S01]  /*e220*/  S2R R3, SR_CgaCtaId ;  /* 0x0000000000037919 */ /* 0x000e620000008800 */
[----:B0-----:R-:W-:-:S04]  /*e230*/  MOV R0, 0x400 ;  /* 0x0000040000007802 */ /* 0x001fc80000000f00 */
[----:B-1----:R-:W-:-:S05]  /*e240*/  LEA R2, R3, R0, 0x18 ;  /* 0x0000000003027211 */ /* 0x002fca00078ec0ff */
[----:B------:R0:W-:Y:S01]  /*e250*/  STL [R1+0x10], R2 ;  /* 0x0000100201007387 */ /* 0x0001e20000100800 */
[----:B------:R-:W-:-:S05]  /*e260*/  VIADD R0, R2, 0x24400 ;  /* 0x0002440002007836 */ /* 0x000fca0000000000 */
[----:B------:R-:W-:-:S13]  /*e270*/  LOP3.LUT P0, RZ, R0, 0x3ff, RZ, 0xc0, !PT ;  /* 0x000003ff00ff7812 */ /* 0x000fda000780c0ff */
[----:B0-----:R-:W-:Y:S05]  /*e280*/  @!P0 BRA `(.L_x_314) ;  /* 0x0000000000408947 */ /* 0x001fea0003800000 */
[----:B------:R-:W-:Y:S01]  /*e290*/  MOV R2, 0x0 ;  /* 0x0000000000027802 */ /* 0x000fe20000000f00 */
[----:B------:R-:W-:Y:S01]  /*e2a0*/  ULDC.64 UR6, c[0x4][0x1b8] ;  /* 0x01006e0000067ab9 */ /* 0x000fe20000000a00 */
[----:B------:R-:W-:Y:S01]  /*e2b0*/  ULDC.64 UR8, c[0x4][0x1c0] ;  /* 0x0100700000087ab9 */ /* 0x000fe20000000a00 */
[----:B------:R-:W-:Y:S01]  /*e2c0*/  ULDC.64 UR4, c[0x4][0x118] ;  /* 0x0100460000047ab9 */ /* 0x000fe20000000a00 */
[----:B------:R-:W-:Y:S01]  /*e2d0*/  IMAD.U32 R4, RZ, RZ, UR6 ;  /* 0x00000006ff047e24 */ /* 0x000fe2000f8e00ff */
[----:B------:R-:W-:Y:S01]  /*e2e0*/  MOV R7, UR9 ;  /* 0x0000000900077c02 */ /* 0x000fe20008000f00 */
[----:B------:R-:W0:Y:S01]  /*e2f0*/  LDC.64 R2, c[0x4][R2] ;  /* 0x0100000002027b82 */ /* 0x000e220000000a00 */
        /* <DEDUP_REMOVED lines=8> */
[----:B0-----:R-:W-:Y:S05]  /*e380*/  CALL.ABS.NOINC R2 ;  /* 0x0000000002007343 */ /* 0x001fea0003c00000 */
.L_x_314:
        /* <DEDUP_REMOVED lines=8> */
[----:B------:R0:W1:Y:S01]  /*e410*/  LDC.64 R2, c[0x4][R0] ;  /* 0x0100000000027b82 */ /* 0x0000620000000a00 */
        /* <DEDUP_REMOVED lines=11> */
.L_x_316:
        /* <DEDUP_REMOVED lines=16> */
.L_x_315:
[----:B------:R-:W2:Y:S01]  /*e5d0*/  LDL.LU R2, [R1+0x1c] ;  /* 0x00001c0001027983 */ /* 0x000ea20000300800 */
[----:B------:R-:W-:-:S03]  /*e5e0*/  ULDC.64 UR4, c[0x0][0x9f8] ;  /* 0x00027e0000047ab9 */ /* 0x000fc60000000a00 */
[----:B------:R-:W3:Y:S04]  /*e5f0*/  LDL.LU R0, [R1+0x20] ;  /* 0x0000200001007983 */ /* 0x000ee80000300800 */
[----:B------:R-:W4:Y:S04]  /*e600*/  LDL.LU R4, [R1+0x2c] ;  /* 0x00002c0001047983 */ /* 0x000f280000300800 */
[----:B------:R-:W4:Y:S01]  /*e610*/  LDL.LU R8, [R1+0x14] ;  /* 0x0000140001087983 */ /* 0x000f220000300800 */
[----:B------:R-:W-:Y:S01]  /*e620*/  ISETP.NE.U32.AND P0, PT, RZ, UR4, PT ;  /* 0x00000004ff007c0c */ /* 0x000fe2000bf05070 */
[----:B------:R-:W-:-:S03]  /*e630*/  ULDC.64 UR6, c[0x0][0x208] ;  /* 0x0000820000067ab9 */ /* 0x000fc60000000a00 */
[----:B------:R-:W-:Y:S01]  /*e640*/  ISETP.NE.AND.EX P0, PT, RZ, UR5, PT, P0 ;  /* 0x00000005ff007c0c */ /* 0x000fe2000bf05300 */
[----:B------:R-:W0:Y:S02]  /*e650*/  S2R R9, SR_TID.X ;  /* 0x0000000000097919 */ /* 0x000e240000002100 */
[----:B0-----:R-:W-:-:S04]  /*e660*/  LOP3.LUT R9, R9, 0x1f, RZ, 0xc0, !PT ;  /* 0x0000001f09097812 */ /* 0x001fc800078ec0ff */
[----:B------:R-:W-:-:S13]  /*e670*/  ISETP.NE.AND P6, PT, R9, RZ, PT ;  /* 0x000000ff0900720c */ /* 0x000fda0003fc5270 */
[----:B------:R-:W-:-:S05]  /*e680*/  VOTEU.ALL UP1, P6 ;  /* 0x00000000003f7886 */ /* 0x000fca0003020000 */
[----:B------:R-:W-:-:S04]  /*e690*/  @!UP1 UIADD3 UR8, UP0, UR36, 0x270, URZ ;  /* 0x0000027024089890 */ /* 0x000fc8000ff1e03f */
[----:B------:R-:W-:-:S03]  /*e6a0*/  @!UP1 UIADD3.X UR9, URZ, UR37, URZ, UP0, !UPT ;  /* 0x000000253f099290 */ /* 0x000fc600087fe43f */
[----:B------:R-:W-:Y:S01]  /*e6b0*/  VOTEU.ALL UP0, P6 ;  /* 0x00000000003f7886 */ /* 0x000fe20003000000 */
[----:B--2---:R-:W-:-:S04]  /*e6c0*/  @P0 IADD3 R2, P1, R2, UR4, RZ ;  /* 0x0000000402020c10 */ /* 0x004fc8000ff3e0ff */
[----:B---3--:R-:W-:Y:S01]  /*e6d0*/  @P0 IADD3.X R3, R0, UR5, RZ, P1, !PT ;  /* 0x0000000500030c10 */ /* 0x008fe20008ffe4ff */
[----:B------:R-:W-:Y:S01]  /*e6e0*/  ULDC.64 UR4, c[0x0][0xa00] ;  /* 0x0002800000047ab9 */ /* 0x000fe20000000a00 */
[----:B----4-:R-:W-:Y:S02]  /*e6f0*/  IMAD R17, R17, 0x80, R4 ;  /* 0x0000008011117824 */ /* 0x010fe400078e0204 */
[----:B------:R-:W0:Y:S01]  /*e700*/  LDC R4, c[0x0][0x428] ;  /* 0x00010a00ff047b82 */ /* 0x000e220000000800 */
[----:B------:R-:W-:-:S06]  /*e710*/  IMAD.MOV.U32 R0, RZ, RZ, R8 ;  /* 0x000000ffff007224 */ /* 0x000fcc00078e0008 */
[----:B------:R1:W5:Y:S01]  /*e720*/  @P0 LDG.E R0, desc[UR6][R2.64] ;  /* 0x0000000602000981 */ /* 0x000362000c1e1900 */
[----:B------:R-:W-:Y:S02]  /*e730*/  PLOP3.LUT P1, PT, P6, PT, PT, 0x8, 0x0 ;  /* 0x000000000000781c */ /* 0x000fe4000372e170 */
[----:B0-----:R-:W-:Y:S01]  /*e740*/  ISETP.NE.AND P0, PT, R4, 0x1, PT ;  /* 0x000000010400780c */ /* 0x001fe20003f05270 */
[----:B------:R-:W-:-:S12]  /*e750*/  IMAD.MOV.U32 R4, RZ, RZ, R18 ;  /* 0x000000ffff047224 */ /* 0x000fd800078e0012 */
[----:B------:R-:W0:Y:S08]  /*e760*/  @P0 LDC R7, c[0x0][0x42c] ;  /* 0x00010b00ff070b82 */ /* 0x000e300000000800 */
[----:B------:R-:W2:Y:S01]  /*e770*/  @P0 LDC R5, c[0x0][0x430] ;  /* 0x00010c00ff050b82 */ /* 0x000ea20000000800 */
[----:B0-----:R-:W-:-:S05]  /*e780*/  @P0 IMAD.HI.U32 R6, R18, R7, RZ ;  /* 0x0000000712060227 */ /* 0x001fca00078e00ff */
[----:B--2---:R-:W-:Y:S02]  /*e790*/  @P0 SHF.R.U32.HI R4, RZ, R5, R6 ;  /* 0x00000005ff040219 */ /* 0x004fe40000011606 */
[----:B------:R-:W-:-:S04]  /*e7a0*/  ISETP.NE.U32.AND P0, PT, RZ, UR4, PT ;  /* 0x00000004ff007c0c */ /* 0x000fc8000bf05070 */
[----:B------:R-:W-:-:S04]  /*e7b0*/  ISETP.NE.AND.EX P0, PT, RZ, UR5, PT, P0 ;  /* 0x00000005ff007c0c */ /* 0x000fc8000bf05300 */
[----:B-1----:R-:W-:-:S09]  /*e7c0*/  SEL R6, R8, RZ, !P0 ;  /* 0x000000ff08067207 */ /* 0x002fd20004000000 */
.L_x_317:
        /* <DEDUP_REMOVED lines=9> */
[----:B0-----:R-:W-:Y:S05]  /*e860*/  @P1 BRA.U.ANY `(.L_x_317) ;  /* 0xfffffffd00d81947 */ /* 0x001fea000393ffff */
[----:B------:R-:W0:Y:S01]  /*e870*/  S2R R2, SR_TID.X ;  /* 0x0000000000027919 */ /* 0x000e220000002100 */
[----:B------:R-:W-:Y:S01]  /*e880*/  UMOV UR4, 0x40 ;  /* 0x0000004000047882 */ /* 0x000fe20000000000 */
[----:B0-----:R-:W-:-:S04]  /*e890*/  LOP3.LUT R2, R2, 0x1f, RZ, 0xc0, !PT ;  /* 0x0000001f02027812 */ /* 0x001fc800078ec0ff */
[----:B------:R-:W-:-:S04]  /*e8a0*/  ISETP.NE.AND P2, PT, R2, RZ, PT ;  /* 0x000000ff0200720c */ /* 0x000fc80003f45270 */
[----:B------:R-:W-:-:S09]  /*e8b0*/  PLOP3.LUT P1, PT, P2, PT, PT, 0x8, 0x0 ;  /* 0x000000000000781c */ /* 0x000fd2000172e170 */
[----:B------:R-:W-:-:S05]  /*e8c0*/  VOTEU.ALL UP0, P2 ;  /* 0x00000000003f7886 */ /* 0x000fca0001000000 */
.L_x_318:
        /* <DEDUP_REMOVED lines=15> */
.L_x_319:
        /* <DEDUP_REMOVED lines=15> */
.L_x_320:
        /* <DEDUP_REMOVED lines=9> */
[----:B------:R-:W0:Y:S01]  /*eb40*/  LDC.64 R2, c[0x0][0x3f8] ;  /* 0x0000fe00ff027b82 */ /* 0x000e220000000a00 */
[----:B------:R-:W-:Y:S02]  /*eb50*/  ULDC.64 UR4, c[0x0][0xa08] ;  /* 0x0002820000047ab9 */ /* 0x000fe40000000a00 */
[----:B0-----:R-:W-:Y:S01]  /*eb60*/  LOP3.LUT P0, RZ, R2, UR4, RZ, 0xfc, !PT ;  /* 0x0000000402ff7c12 */ /* 0x001fe2000f80fcff */
[----:B------:R-:W-:-:S03]  /*eb70*/  UMOV UR4, 0xffffffff ;  /* 0xffffffff00047882 */ /* 0x000fc60000000000 */
[----:B------:R-:W-:-:S04]  /*eb80*/  LOP3.LUT P0, RZ, R3, UR5, RZ, 0xfc, P0 ;  /* 0x0000000503ff7c12 */ /* 0x000fc8000800fcff */
[----:B-----5:R-:W-:Y:S01]  /*eb90*/  SEL R5, R0, RZ, !P0 ;  /* 0x000000ff00057207 */ /* 0x020fe20004000000 */
[----:B------:R-:W-:Y:S08]  /*eba0*/  BRA.DIV UR4, `(.L_x_321) ;  /* 0x0000003a04b07947 */ /* 0x000ff0000b800000 */
.L_x_391:
[----:B------:R-:W2:Y:S01]  /*ebb0*/  LDL R7, [R1+0x18] ;  /* 0x0000180001077983 */ /* 0x000ea20000100800 */
[----:B------:R-:W-:Y:S01]  /*ebc0*/  UMOV UR4, 0xffffffff ;  /* 0xffffffff00047882 */ /* 0x000fe20000000000 */
[----:B------:R-:W-:Y:S01]  /*ebd0*/  SHF.R.S32.HI R12, RZ, 0x1f, R0 ;  /* 0x0000001fff0c7819 */ /* 0x000fe20000011400 */
[----:B--2---:R-:W-:Y:S01]  /*ebe0*/  VIADD R7, R7, 0xffffffff ;  /* 0xffffffff07077836 */ /* 0x004fe20000000000 */
[----:B------:R-:W-:Y:S06]  /*ebf0*/  BRA.DIV UR4, `(.L_x_322) ;  /* 0x0000003a04d07947 */ /* 0x000fec000b800000 */
[----:B------:R-:W-:-:S13]  /*ec00*/  ELECT P6, URZ, PT ;  /* 0x00000000003f782f */ /* 0x000fda00038c0000 */
.L_x_394:
[----:B------:R-:W-:Y:S05]  /*ec10*/  @!P6 BRA `(.L_x_323) ;  /* 0x000000040048e947 */ /* 0x000fea0003800000 */
[----:B------:R0:W-:Y:S01]  /*ec20*/  STL [R1+0xc], R7 ;  /* 0x00000c0701007387 */ /* 0x0001e20000100800 */
[----:B------:R-:W-:-:S04]  /*ec30*/  ISETP.NE.U32.AND P0, PT, R2, RZ, PT ;  /* 0x000000ff0200720c */ /* 0x000fc80003f05070 */
[----:B------:R-:W-:-:S13]  /*ec40*/  ISETP.NE.AND.EX P0, PT, R3, RZ, PT, P0 ;  /* 0x000000ff0300720c */ /* 0x000fda0003f05300 */
[----:B0-----:R-:W-:Y:S05]  /*ec50*/  @!P0 BRA `(.L_x_324) ;  /* 0x0000000000508947 */ /* 0x001fea0003800000 */
[----:B------:R-:W0:Y:S01]  /*ec60*/  LDC R10, c[0x0][0x41c] ;  /* 0x00010700ff0a7b82 */ /* 0x000e220000000800 */
[----:B------:R-:W-:Y:S01]  /*ec70*/  IMAD.MOV.U32 R5, RZ, RZ, R7 ;  /* 0x000000ffff057224 */ /* 0x000fe200078e0007 */
[----:B------:R-:W-:Y:S01]  /*ec80*/  ULDC.64 UR4, c[0x0][0x408] ;  /* 0x0001020000047ab9 */ /* 0x000fe20000000a00 */
[----:B------:R-:W-:Y:S01]  /*ec90*/  ULDC.64 UR6, c[0x0][0x208] ;  /* 0x0000820000067ab9 */ /* 0x000fe20000000a00 */
[----:B0-----:R-:W-:-:S13]  /*eca0*/  ISETP.NE.AND P0, PT, R10, 0x1, PT ;  /* 0x000000010a00780c */ /* 0x001fda0003f05270 */
[----:B------:R-:W0:Y:S02]  /*ecb0*/  @P0 LDC.64 R8, c[0x0][0x420] ;  /* 0x00010800ff080b82 */ /* 0x000e240000000a00 */
[----:B0-----:R-:W-:-:S05]  /*ecc0*/  @P0 IMAD.HI.U32 R8, R7, R8, RZ ;  /* 0x0000000807080227 */ /* 0x001fca00078e00ff */
[----:B------:R-:W-:-:S04]  /*ecd0*/  @P0 SHF.R.U32.HI R5, RZ, R9, R8 ;  /* 0x00000009ff050219 */ /* 0x000fc80000011608 */
[----:B------:R-:W-:-:S05]  /*ece0*/  IADD3 R8, -R5, RZ, RZ ;  /* 0x000000ff05087210 */ /* 0x000fca0007ffe1ff */
[----:B------:R-:W-:Y:S02]  /*ecf0*/  IMAD R9, R10, R8, R7 ;  /* 0x000000080a097224 */ /* 0x000fe400078e0207 */
[----:B------:R-:W-:-:S03]  /*ed00*/  IMAD R8, R12, UR4, RZ ;  /* 0x000000040c087c24 */ /* 0x000fc6000f8e02ff */
[----:B------:R0:W-:Y:S01]  /*ed10*/  STL [R1+0xc], R9 ;  /* 0x00000c0901007387 */ /* 0x0001e20000100800 */
[----:B------:R-:W-:Y:S02]  /*ed20*/  IMAD R10, R0, UR5, R8 ;  /* 0x00000005000a7c24 */ /* 0x000fe4000f8e0208 */
[--C-:B------:R-:W-:Y:S01]  /*ed30*/  IMAD.MOV.U32 R8, RZ, RZ, R5.reuse ;  /* 0x000000ffff087224 */ /* 0x100fe200078e0005 */
[----:B0-----:R-:W-:-:S03]  /*ed40*/  SHF.R.S32.HI R9, RZ, 0x1f, R5 ;  /* 0x0000001fff097819 */ /* 0x001fc60000011405 */
[----:B------:R-:W-:-:S04]  /*ed50*/  IMAD.WIDE.U32 R8, R0, UR4, R8 ;  /* 0x0000000400087c25 */ /* 0x000fc8000f8e0008 */
[----:B------:R-:W-:Y:S01]  /*ed60*/  IMAD.IADD R5, R9, 0x1, R10 ;  /* 0x0000000109057824 */ /* 0x000fe200078e020a */
[----:B------:R-:W-:-:S04]  /*ed70*/  LEA R10, P0, R8, R2, 0x2 ;  /* 0x00000002080a7211 */ /* 0x000fc800078010ff */
[----:B------:R-:W-:-:S05]  /*ed80*/  LEA.HI.X R11, R8, R3, R5, 0x2, P0 ;  /* 0x00000003080b7211 */ /* 0x000fca00000f1405 */
[----:B------:R0:W5:Y:S04]  /*ed90*/  LDG.E R5, desc[UR6][R10.64] ;  /* 0x000000060a057981 */ /* 0x000168000c1e1900 */
.L_x_324:
[----:B------:R-:W2:Y:S01]  /*eda0*/  LDL R8, [R1] ;  /* 0x0000000001087983 */ /* 0x000ea20000100800 */
[----:B0-----:R-:W-:-:S03]  /*edb0*/  MOV R10, 0x400 ;  /* 0x00000400000a7802 */ /* 0x001fc60000000f00 */
[----:B------:R-:W3:Y:S01]  /*edc0*/  LDL R9, [R1+0x8] ;  /* 0x0000080001097983 */ /* 0x000ee20000100800 */
[----:B------:R-:W0:Y:S02]  /*edd0*/  S2R R11, SR_CgaCtaId ;  /* 0x00000000000b7919 */ /* 0x000e240000008800 */
[----:B0-----:R-:W-:-:S05]  /*ede0*/  LEA R10, R11, R10, 0x18 ;  /* 0x0000000a0b0a7211 */ /* 0x001fca00078ec0ff */
[----:B--2---:R-:W-:Y:S01]  /*edf0*/  IMAD R8, R8, 0x8, R10 ;  /* 0x0000000808087824 */ /* 0x004fe200078e020a */
[----:B---3--:R-:W-:-:S04]  /*ee00*/  SHF.L.U32 R9, R9, 0x1f, RZ ;  /* 0x0000001f09097819 */ /* 0x008fc800000006ff */
[----:B------:R-:W0:Y:S02]  /*ee10*/  SYNCS.PHASECHK.TRANS64.TRYWAIT P0, [R8+URZ+0x38840], R9 ;  /* 0x03884009080075a7 */ /* 0x000e24000800017f */
[----:B0-----:R-:W-:Y:S05]  /*ee20*/  @!P0 BRA `(.L_x_325) ;  /* 0x0000003800648947 */ /* 0x001fea0003800000 */
.L_x_395:
[----:B------:R-:W1:Y:S02]  /*ee30*/  S2R R10, SR_TID.X ;  /* 0x00000000000a7919 */ /* 0x000e640000002100 */
[----:B-1----:R-:W-:-:S04]  /*ee40*/  LOP3.LUT R10, R10, 0x7f, RZ, 0xc0, !PT ;  /* 0x0000007f0a0a7812 */ /* 0x002fc800078ec0ff */
[----:B------:R-:W-:-:S13]  /*ee50*/  ISETP.NE.AND P0, PT, R10, RZ, PT ;  /* 0x000000ff0a00720c */ /* 0x000fda0003f05270 */
[----:B------:R-:W-:Y:S05]  /*ee60*/  @P0 BRA `(.L_x_326) ;  /* 0x00000000001c0947 */ /* 0x000fea0003800000 */
[----:B------:R-:W1:Y:S01]  /*ee70*/  S2R R10, SR_TID.X ;  /* 0x00000000000a7919 */ /* 0x000e620000002100 */
[----:B0-----:R-:W-:-:S04]  /*ee80*/  IMAD.MOV.U32 R9, RZ, RZ, 0xa000 ;  /* 0x0000a000ff097424 */ /* 0x001fc800078e00ff */
[----:B------:R2:W-:Y:S01]  /*ee90*/  SYNCS.ARRIVE.TRANS64 RZ, [R8+URZ+0x38830], R9 ;  /* 0x0388300908ff79a7 */ /* 0x0005e2000800003f */
[----:B-1----:R-:W-:-:S04]  /*eea0*/  LOP3.LUT R10, R10, 0x1f, RZ, 0xc0, !PT ;  /* 0x0000001f0a0a7812 */ /* 0x002fc800078ec0ff */
[----:B------:R-:W-:-:S13]  /*eeb0*/  ISETP.NE.AND P1, PT, R10, RZ, PT ;  /* 0x000000ff0a00720c */ /* 0x000fda0003f25270 */
[----:B--2---:R-:W-:Y:S05]  /*eec0*/  @!P1 BRA `(.L_x_326) ;  /* 0x0000000000049947 */ /* 0x004fea0003800000 */
[----:B------:R-:W-:Y:S01]  /*eed0*/  BPT.TRAP 0x1 ;  /* 0x000000040000795c */ /* 0x000fe20000300000 */
.L_x_326:
[----:B------:R-:W2:Y:S01]  /*eee0*/  LDL R11, [R1] ;  /* 0x00000000010b7983 */ /* 0x000ea20000100800 */
[----:B------:R-:W-:-:S03]  /*eef0*/  MOV R13, 0x400 ;  /* 0x00000400000d7802 */ /* 0x000fc60000000f00 */
[----:B------:R-:W3:Y:S04]  /*ef00*/  LDL R10, [R1+0xc] ;  /* 0x00000c00010a7983 */ /* 0x000ee80000100800 */
[----:B0-----:R-:W4:Y:S01]  /*ef10*/  LDL R9, [R1+0x4] ;  /* 0x0000040001097983 */ /* 0x001f220000100800 */
[----:B------:R-:W0:Y:S01]  /*ef20*/  S2R R14, SR_CgaCtaId ;  /* 0x00000000000e7919 */ /* 0x000e220000008800 */
[----:B------:R-:W-:Y:S01]  /*ef30*/  R2UR UR9, R8 ;  /* 0x00000000080972ca */ /* 0x000fe200000e0000 */
[----:B------:R-:W-:Y:S01]  /*ef40*/  UIADD3 UR4, UP0, UR36, 0x370, URZ ;  /* 0x0000037024047890 */ /* 0x000fe2000ff1e03f */
[----:B------:R-:W-:Y:S02]  /*ef50*/  R2UR UR12, R4 ;  /* 0x00000000040c72ca */ /* 0x000fe400000e0000 */
[----:B-----5:R-:W-:-:S02]  /*ef60*/  R2UR UR13, R5 ;  /* 0x00000000050d72ca */ /* 0x020fc400000e0000 */
[----:B0-----:R-:W-:-:S07]  /*ef70*/  LEA R13, R14, R13, 0x18 ;  /* 0x0000000d0e0d7211 */ /* 0x001fce00078ec0ff */
[----:B------:R-:W-:Y:S01]  /*ef80*/  UIADD3 UR9, UR9, 0x38830, URZ ;  /* 0x0003883009097890 */ /* 0x000fe2000fffe03f */
[----:B------:R-:W-:Y:S01]  /*ef90*/  UMOV UR10, URZ ;  /* 0x0000003f000a7c82 */ /* 0x000fe20008000000 */
[----:B------:R-:W-:Y:S01]  /*efa0*/  UMOV UR6, 0x0 ;  /* 0x0000000000067882 */ /* 0x000fe20000000000 */
[----:B------:R-:W-:Y:S01]  /*efb0*/  UMOV UR7, 0x14f00000 ;  /* 0x14f0000000077882 */ /* 0x000fe20000000000 */
[----:B------:R-:W-:Y:S01]  /*efc0*/  UMOV UR16, 0x40 ;  /* 0x0000004000107882 */ /* 0x000fe20000000000 */
[----:B--2---:R-:W-:Y:S01]  /*efd0*/  IMAD R8, R11, 0xa000, R13 ;  /* 0x0000a0000b087824 */ /* 0x004fe200078e020d */
[----:B---3--:R-:W-:-:S04]  /*efe0*/  R2UR UR11, R10 ;  /* 0x000000000a0b72ca */ /* 0x008fc800000e0000 */
[----:B------:R-:W-:Y:S02]  /*eff0*/  R2UR UR14, R8 ;  /* 0x00000000080e72ca */ /* 0x000fe400000e0000 */
[----:B----4-:R-:W-:-:S11]  /*f000*/  R2UR UR5, R9 ;  /* 0x00000000090572ca */ /* 0x010fd600000e0000 */
[----:B------:R-:W-:Y:S02]  /*f010*/  UIADD3 UR8, UR14, 0x24400, URZ ;  /* 0x000244000e087890 */ /* 0x000fe4000fffe03f */
[----:B------:R-:W-:Y:S02]  /*f020*/  UIMAD UR11, UR11, 0x50, UR5 ;  /* 0x000000500b0b78a4 */ /* 0x000fe4000f8e0205 */
[----:B------:R-:W-:Y:S02]  /*f030*/  UIADD3.X UR5, URZ, UR37, URZ, UP0, !UPT ;  /* 0x000000253f057290 */ /* 0x000fe400087fe43f */
[----:B------:R-:W-:Y:S02]  /*f040*/  UIADD3 UR15, UR14, 0x26c00, URZ ;  /* 0x00026c000e0f7890 */ /* 0x000fe4000fffe03f */
[----:B------:R-:W-:Y:S02]  /*f050*/  UIADD3 UR17, UR14, 0x29400, URZ ;  /* 0x000294000e117890 */ /* 0x000fe4000fffe03f */
[----:B------:R-:W-:-:S03]  /*f060*/  UIADD3 UR18, UR14, 0x2bc00, URZ ;  /* 0x0002bc000e127890 */ /* 0x000fc6000fffe03f */
[----:B------:R0:W-:Y:S01]  /*f070*/  UTMALDG.4D [UR8], [UR4], desc[UR6] ;  /* 0x00000608040075b4 */ /* 0x0001e20008019000 */
[----:B------:R-:W-:Y:S01]  /*f080*/  UMOV UR14, 0x80 ;  /* 0x00000080000e7882 */ /* 0x000fe20000000000 */
[----:B0-----:R-:W-:Y:S01]  /*f090*/  UMOV UR8, UR15 ;  /* 0x0000000f00087c82 */ /* 0x001fe20008000000 */
[----:B------:R-:W-:Y:S02]  /*f0a0*/  UMOV UR10, UR16 ;  /* 0x00000010000a7c82 */ /* 0x000fe40008000000 */
[----:B------:R0:W-:Y:S02]  /*f0b0*/  UTMALDG.4D [UR8], [UR4], desc[UR6] ;  /* 0x00000608040075b4 */ /* 0x0001e40008019000 */
[----:B0-----:R-:W-:Y:S01]  /*f0c0*/  UMOV UR8, UR17 ;  /* 0x0000001100087c82 */ /* 0x001fe20008000000 */
[----:B------:R-:W-:Y:S01]  /*f0d0*/  UMOV UR10, UR14 ;  /* 0x0000000e000a7c82 */ /* 0x000fe20008000000 */
[----:B------:R-:W-:Y:S01]  /*f0e0*/  UMOV UR14, 0xc0 ;  /* 0x000000c0000e7882 */ /* 0x000fe20000000000 */
[----:B------:R0:W-:Y:S02]  /*f0f0*/  UTMALDG.4D [UR8], [UR4], desc[UR6] ;  /* 0x00000608040075b4 */ /* 0x0001e40008019000 */
[----:B0-----:R-:W-:Y:S01]  /*f100*/  UMOV UR8, UR18 ;  /* 0x0000001200087c82 */ /* 0x001fe20008000000 */
[----:B------:R-:W-:-:S02]  /*f110*/  UMOV UR10, UR14 ;  /* 0x0000000e000a7c82 */ /* 0x000fc40008000000 */
[----:B------:R0:W-:Y:S02]  /*f120*/  UTMALDG.4D [UR8], [UR4], desc[UR6] ;  /* 0x00000608040075b4 */ /* 0x0001e40008019000 */
[----:B0-----:R-:W-:Y:S01]  /*f130*/  NOP ;  /* 0x0000000000007918 */ /* 0x001fe20000000000 */
.L_x_323:
[----:B------:R-:W2:Y:S01]  /*f140*/  LDL.LU R11, [R1+0x28] ;  /* 0x00002800010b7983 */ /* 0x000ea20000300800 */
[----:B------:R-:W-:Y:S01]  /*f150*/  MOV R9, 0x400 ;  /* 0x0000040000097802 */ /* 0x000fe20000000f00 */
[----:B------:R-:W-:Y:S05]  /*f160*/  WARPSYNC.ALL ;  /* 0x0000000000007948 */ /* 0x000fea0003800000 */
[----:B------:R-:W0:Y:S01]  /*f170*/  S2R R10, SR_CgaCtaId ;  /* 0x00000000000a7919 */ /* 0x000e220000008800 */
[----:B------:R-:W-:-:S13]  /*f180*/  ELECT P0, URZ, PT ;  /* 0x00000000003f782f */ /* 0x000fda0003800000 */
[----:B------:R-:W-:Y:S01]  /*f190*/  @P0 R2UR UR13, R6 ;  /* 0x00000000060d02ca */ /* 0x000fe200000e0000 */
[----:B------:R-:W-:Y:S01]  /*f1a0*/  UIADD3 UR4, UP0, UR36, 0x270, URZ ;  /* 0x0000027024047890 */ /* 0x000fe2000ff1e03f */
[----:B------:R-:W-:Y:S01]  /*f1b0*/  @P0 R2UR UR12, R18 ;  /* 0x00000000120c02ca */ /* 0x000fe200000e0000 */
[----:B------:R-:W-:Y:S01]  /*f1c0*/  UMOV UR6, 0x0 ;  /* 0x0000000000067882 */ /* 0x000fe20000000000 */
[C---:B------:R-:W-:Y:S01]  /*f1d0*/  @P0 R2UR UR11, R17.reuse ;  /* 0x00000000110b02ca */ /* 0x040fe200000e0000 */
[----:B------:R-:W-:Y:S01]  /*f1e0*/  UIADD3.X UR5, URZ, UR37, URZ, UP0, !UPT ;  /* 0x000000253f057290 */ /* 0x000fe200087fe43f */
[----:B------:R-:W-:Y:S01]  /*f1f0*/  @P0 R2UR UR21, R6 ;  /* 0x00000000061502ca */ /* 0x000fe200000e0000 */
[----:B------:R-:W-:Y:S01]  /*f200*/  UMOV UR7, 0x12f00000 ;  /* 0x12f0000000077882 */ /* 0x000fe20000000000 */
[----:B------:R-:W-:Y:S01]  /*f210*/  UMOV UR10, URZ ;  /* 0x0000003f000a7c82 */ /* 0x000fe20008000000 */
[----:B------:R-:W-:Y:S01]  /*f220*/  @P0 R2UR UR20, R18 ;  /* 0x00000000121402ca */ /* 0x000fe200000e0000 */
[----:B------:R-:W-:Y:S01]  /*f230*/  UMOV UR14, 0x0 ;  /* 0x00000000000e7882 */ /* 0x000fe20000000000 */
[----:B------:R-:W-:Y:S01]  /*f240*/  @P0 R2UR UR19, R17 ;  /* 0x00000000111302ca */ /* 0x000fe200000e0000 */
[----:B------:R-:W-:Y:S01]  /*f250*/  @P0 IMAD.MOV.U32 R8, RZ, RZ, 0x10000 ;  /* 0x00010000ff080424 */ /* 0x000fe200078e00ff */
[----:B------:R-:W-:Y:S01]  /*f260*/  UMOV UR15, 0x12f00000 ;  /* 0x12f00000000f7882 */ /* 0x000fe20000000000 */
[----:B------:R-:W-:Y:S01]  /*f270*/  UMOV UR18, 0x40 ;  /* 0x0000004000127882 */ /* 0x000fe20000000000 */
[----:B------:R-:W-:Y:S01]  /*f280*/  UMOV UR22, 0x0 ;  /* 0x0000000000167882 */ /* 0x000fe20000000000 */
[----:B------:R-:W-:Y:S01]  /*f290*/  UMOV UR23, 0x12f00000 ;  /* 0x12f0000000177882 */ /* 0x000fe20000000000 */
[----:B------:R-:W-:Y:S01]  /*f2a0*/  BSSY B0, `(.L_x_327) ;  /* 0x0000021000007945 */ /* 0x000fe20003800000 */
[----:B0-----:R-:W-:Y:S01]  /*f2b0*/  LEA R9, R10, R9, 0x18 ;  /* 0x000000090a097211 */ /* 0x001fe200078ec0ff */
[----:B------:R-:W-:Y:S03]  /*f2c0*/  BAR.SYNC.DEFER_BLOCKING 0x8, 0x120 ;  /* 0x0204800000007b1d */ /* 0x000fe60000010000 */
[----:B------:R-:W-:-:S13]  /*f2d0*/  R2UR UR24, R9 ;  /* 0x00000000091872ca */ /* 0x000fda00000e0000 */
[----:B------:R-:W-:Y:S02]  /*f2e0*/  UIADD3 UR8, UR24, 0x14400, URZ ;  /* 0x0001440018087890 */ /* 0x000fe4000fffe03f */
[----:B------:R-:W-:Y:S02]  /*f2f0*/  UIADD3 UR9, UR24, 0x38800, URZ ;  /* 0x0003880018097890 */ /* 0x000fe4000fffe03f */
[----:B------:R-:W-:Y:S01]  /*f300*/  UIADD3 UR16, UR24, 0x18400, URZ ;  /* 0x0001840018107890 */ /* 0x000fe2000fffe03f */
[----:B------:R0:W-:Y:S04]  /*f310*/  @P0 SYNCS.ARRIVE.TRANS64 RZ, [R9+URZ+0x38800], R8 ;  /* 0x0388000809ff09a7 */ /* 0x0001e8000800003f */
[----:B------:R-:W-:Y:S02]  /*f320*/  UMOV UR17, UR9 ;  /* 0x0000000900117c82 */ /* 0x000fe40008000000 */
[----:B------:R1:W-:Y:S02]  /*f330*/  UTMALDG.4D [UR8], [UR4], desc[UR6] ;  /* 0x00000608040075b4 */ /* 0x0003e40008019000 */
[----:B------:R-:W-:Y:S01]  /*f340*/  UTMALDG.4D [UR16], [UR4], desc[UR14] ;  /* 0x00000e10040075b4 */ /* 0x000fe20008019000 */
[----:B-1----:R-:W-:Y:S01]  /*f350*/  @P0 R2UR UR13, R6 ;  /* 0x00000000060d02ca */ /* 0x002fe200000e0000 */
[----:B------:R-:W-:Y:S01]  /*f360*/  UIADD3 UR8, UR24, 0x1c400, URZ ;  /* 0x0001c40018087890 */ /* 0x000fe2000fffe03f */
[----:B------:R-:W-:Y:S01]  /*f370*/  @P0 R2UR UR12, R18 ;  /* 0x00000000120c02ca */ /* 0x000fe200000e0000 */
[----:B------:R-:W-:Y:S01]  /*f380*/  UMOV UR10, 0x80 ;  /* 0x00000080000a7882 */ /* 0x000fe20000000000 */
[----:B------:R-:W-:Y:S01]  /*f390*/  @P0 R2UR UR11, R17 ;  /* 0x00000000110b02ca */ /* 0x000fe200000e0000 */
[----:B------:R-:W-:Y:S01]  /*f3a0*/  UMOV UR6, 0x0 ;  /* 0x0000000000067882 */ /* 0x000fe20000000000 */
[----:B------:R-:W-:-:S11]  /*f3b0*/  UMOV UR7, 0x12f00000 ;  /* 0x12f0000000077882 */ /* 0x000fd60000000000 */
[----:B------:R1:W-:Y:S02]  /*f3c0*/  UTMALDG.4D [UR8], [UR4], desc[UR22] ;  /* 0x00001608040075b4 */ /* 0x0003e40008019000 */
[----:B-1----:R-:W-:Y:S01]  /*f3d0*/  @P0 R2UR UR13, R6 ;  /* 0x00000000060d02ca */ /* 0x002fe200000e0000 */
[----:B------:R-:W-:Y:S01]  /*f3e0*/  UIADD3 UR8, UR24, 0x20400, URZ ;  /* 0x0002040018087890 */ /* 0x000fe2000fffe03f */
[----:B------:R-:W-:Y:S01]  /*f3f0*/  @P0 R2UR UR12, R18 ;  /* 0x00000000120c02ca */ /* 0x000fe200000e0000 */
[----:B------:R-:W-:Y:S01]  /*f400*/  UMOV UR10, 0xc0 ;  /* 0x000000c0000a7882 */ /* 0x000fe20000000000 */
[----:B------:R-:W-:-:S13]  /*f410*/  @P0 R2UR UR11, R17 ;  /* 0x00000000110b02ca */ /* 0x000fda00000e0000 */
[----:B------:R0:W-:Y:S01]  /*f420*/  UTMALDG.4D [UR8], [UR4], desc[UR6] ;  /* 0x00000608040075b4 */ /* 0x0001e20008019000 */
[----:B--2---:R-:W-:-:S05]  /*f430*/  VIADD R11, R11, 0x1 ;  /* 0x000000010b0b7836 */ /* 0x004fca0000000000 */
[----:B------:R-:W-:Y:S01]  /*f440*/  LEA.HI R6, R11, R11, RZ, 0x1 ;  /* 0x0000000b0b067211 */ /* 0x000fe200078f08ff */
[----:B------:R0:W-:Y:S03]  /*f450*/  STL [R1+0x28], R11 ;  /* 0x0000280b01007387 */ /* 0x0001e60000100800 */
[----:B------:R-:W-:-:S05]  /*f460*/  LOP3.LUT R6, R6, 0xfffffffe, RZ, 0xc0, !PT ;  /* 0xfffffffe06067812 */ /* 0x000fca00078ec0ff */
[----:B------:R-:W-:-:S05]  /*f470*/  IMAD.IADD R6, R11, 0x1, -R6 ;  /* 0x000000010b067824 */ /* 0x000fca00078e0a06 */
[----:B------:R-:W-:-:S04]  /*f480*/  SHF.L.U32 R6, R6, 0x1f, RZ ;  /* 0x0000001f06067819 */ /* 0x000fc800000006ff */
[----:B------:R-:W1:Y:S02]  /*f490*/  SYNCS.PHASECHK.TRANS64.TRYWAIT P0, [R9+URZ+0x38820], R6 ;  /* 0x03882006090075a7 */ /* 0x000e64000800017f */
[----:B01----:R-:W-:Y:S05]  /*f4a0*/  @!P0 BRA `(.L_x_328) ;  /* 0x0000003000d88947 */ /* 0x003fea0003800000 */
.L_x_396:
[----:B------:R-:W-:Y:S05]  /*f4b0*/  BSYNC B0 ;  /* 0x0000000000007941 */ /* 0x000fea0003800000 */
.L_x_327:
[----:B0-----:R-:W2:Y:S01]  /*f4c0*/  LDL.LU R8, [R1+0x24] ;  /* 0x0000240001087983 */ /* 0x001ea20000300800 */
[----:B------:R-:W-:Y:S01]  /*f4d0*/  BSSY B0, `(.L_x_329) ;  /* 0x00001c6000007945 */ /* 0x000fe20003800000 */
[----:B--2---:R-:W-:-:S13]  /*f4e0*/  ISETP.GE.AND P0, PT, R8, 0x51, PT ;  /* 0x000000510800780c */ /* 0x004fda0003f06270 */
[----:B------:R-:W-:Y:S05]  /*f4f0*/  @!P0 BRA `(.L_x_330) ;  /* 0x0000001c000c8947 */ /* 0x000fea0003800000 */
[----:B------:R-:W2:Y:S01]  /*f500*/  LDL R8, [R1+0x18] ;  /* 0x0000180001087983 */ /* 0x000ea20000100800 */
[----:B------:R-:W-:Y:S01]  /*f510*/  IMAD.MOV.U32 R6, RZ, RZ, 0x1 ;  /* 0x00000001ff067424 */ /* 0x000fe200078e00ff */
[----:B------:R-:W-:Y:S01]  /*f520*/  BSSY B1, `(.L_x_331) ;  /* 0x000009e000017945 */ /* 0x000fe20003800000 */
[----:B--2---:R-:W-:-:S05]  /*f530*/  IMAD.MOV R14, RZ, RZ, -R8 ;  /* 0x000000ffff0e7224 */ /* 0x004fca00078e0a08 */
[----:B------:R-:W-:-:S04]  /*f540*/  VIADDMNMX R14, R14, R6, 0xffffffff, !PT ;  /* 0xffffffff0e0e7446 */ /* 0x000fc80007800106 */
[----:B------:R-:W-:-:S04]  /*f550*/  IADD3 R6, R8, R14, RZ ;  /* 0x0000000e08067210 */ /* 0x000fc80007ffe0ff */
[----:B------:R-:W-:-:S04]  /*f560*/  LOP3.LUT R6, R6, 0x1, RZ, 0xc0, !PT ;  /* 0x0000000106067812 */ /* 0x000fc800078ec0ff */
[----:B------:R-:W-:Y:S01]  /*f570*/  ISETP.NE.U32.AND P0, PT, R6, 0x1, PT ;  /* 0x000000010600780c */ /* 0x000fe20003f05070 */
[----:B------:R-:W-:-:S12]  /*f580*/  VIADD R6, R8, 0xfffffffe ;  /* 0xfffffffe08067836 */ /* 0x000fd80000000000 */
[----:B------:R-:W-:Y:S05]  /*f590*/  @P0 BRA `(.L_x_332) ;  /* 0x0000000800580947 */ /* 0x000fea0003800000 */
[----:B------:R-:W2:Y:S04]  /*f5a0*/  LDL R9, [R1] ;  /* 0x0000000001097983 */ /* 0x000ea80000100800 */
[----:B------:R-:W3:Y:S01]  /*f5b0*/  LDL R8, [R1+0x8] ;  /* 0x0000080001087983 */ /* 0x000ee20000100800 */
[----:B------:R-:W-:Y:S01]  /*f5c0*/  BSSY B2, `(.L_x_333) ;  /* 0x000008f000027945 */ /* 0x000fe20003800000 */
[----:B--2---:R-:W-:-:S05]  /*f5d0*/  VIADD R13, R9, 0x1 ;  /* 0x00000001090d7836 */ /* 0x004fca0000000000 */
[----:B------:R-:W-:-:S04]  /*f5e0*/  ISETP.NE.AND P0, PT, R13, 0x2, PT ;  /* 0x000000020d00780c */ /* 0x000fc80003f05270 */
[----:B------:R-:W-:Y:S02]  /*f5f0*/  SEL R15, RZ, 0x1, P0 ;  /* 0x00000001ff0f7807 */ /* 0x000fe40000000000 */
[----:B------:R-:W-:Y:S02]  /*f600*/  SEL R13, R13, RZ, P0 ;  /* 0x000000ff0d0d7207 */ /* 0x000fe40000000000 */
[----:B---3--:R-:W-:Y:S01]  /*f610*/  LOP3.LUT R15, R8, R15, RZ, 0x3c, !PT ;  /* 0x0000000f080f7212 */ /* 0x008fe200078e3cff */
[----:B------:R-:W-:Y:S06]  /*f620*/  @!P6 BRA `(.L_x_334) ;  /* 0x000000080020e947 */ /* 0x000fec0003800000 */
[----:B------:R-:W-:Y:S01]  /*f630*/  ISETP.NE.U32.AND P0, PT, R2, RZ, PT ;  /* 0x000000ff0200720c */ /* 0x000fe20003f05070 */
[----:B------:R-:W-:-:S03]  /*f640*/  IMAD.MOV.U32 R8, RZ, RZ, R5 ;  /* 0x000000ffff087224 */ /* 0x000fc600078e0005 */
[----:B------:R-:W-:-:S13]  /*f650*/  ISETP.NE.AND.EX P0, PT, R3, RZ, PT, P0 ;  /* 0x000000ff0300720c */ /* 0x000fda0003f05300 */
[----:B------:R-:W-:Y:S05]  /*f660*/  @!P0 BRA `(.L_x_335) ;  /* 0x0000000000488947 */ /* 0x000fea0003800000 */
[----:B------:R-:W0:Y:S01]  /*f670*/  LDC R18, c[0x0][0x41c] ;  /* 0x00010700ff127b82 */ /* 0x000e220000000800 */
[----:B------:R-:W-:Y:S01]  /*f680*/  ULDC.64 UR4, c[0x0][0x408] ;  /* 0x0001020000047ab9 */ /* 0x000fe20000000a00 */
[----:B------:R-:W-:Y:S01]  /*f690*/  ULDC.64 UR6, c[0x0][0x208] ;  /* 0x0000820000067ab9 */ /* 0x000fe20000000a00 */
[----:B0-----:R-:W-:-:S13]  /*f6a0*/  ISETP.NE.AND P0, PT, R18, 0x1, PT ;  /* 0x000000011200780c */ /* 0x001fda0003f05270 */
[----:B------:R-:W0:Y:S02]  /*f6b0*/  @P0 LDC.64 R8, c[0x0][0x420] ;  /* 0x00010800ff080b82 */ /* 0x000e240000000a00 */
[----:B0-----:R-:W-:-:S04]  /*f6c0*/  @P0 IMAD.HI.U32 R10, R6, R8, RZ ;  /* 0x00000008060a0227 */ /* 0x001fc800078e00ff */
[----:B------:R-:W-:Y:S01]  /*f6d0*/  IMAD.MOV.U32 R8, RZ, RZ, R6 ;  /* 0x000000ffff087224 */ /* 0x000fe200078e0006 */
[----:B------:R-:W-:Y:S01]  /*f6e0*/  @P0 SHF.R.U32.HI R8, RZ, R9, R10 ;  /* 0x00000009ff080219 */ /* 0x000fe2000001160a */
[----:B------:R-:W-:-:S03]  /*f6f0*/  IMAD R10, R12, UR4, RZ ;  /* 0x000000040c0a7c24 */ /* 0x000fc6000f8e02ff */
[----:B------:R-:W-:Y:S01]  /*f700*/  SHF.R.S32.HI R9, RZ, 0x1f, R8 ;  /* 0x0000001fff097819 */ /* 0x000fe20000011408 */
[C---:B------:R-:W-:Y:S02]  /*f710*/  IMAD R17, R0.reuse, UR5, R10 ;  /* 0x0000000500117c24 */ /* 0x040fe4000f8e020a */
[----:B------:R-:W-:-:S04]  /*f720*/  IMAD.WIDE.U32 R10, R0, UR4, R8 ;  /* 0x00000004000a7c25 */ /* 0x000fc8000f8e0008 */
[----:B------:R-:W-:Y:S01]  /*f730*/  IMAD.IADD R17, R17, 0x1, R11 ;  /* 0x0000000111117824 */ /* 0x000fe200078e020b */
[----:B------:R-:W-:Y:S01]  /*f740*/  LEA R2, P0, R10, R2, 0x2 ;  /* 0x000000020a027211 */ /* 0x000fe200078010ff */
[----:B------:R-:W-:-:S03]  /*f750*/  IMAD.MOV R8, RZ, RZ, -R8 ;  /* 0x000000ffff087224 */ /* 0x000fc600078e0a08 */
[----:B------:R-:W-:Y:S01]  /*f760*/  LEA.HI.X R3, R10, R3, R17, 0x2, P0 ;  /* 0x000000030a037211 */ /* 0x000fe200000f1411 */
[----:B------:R-:W-:-:S04]  /*f770*/  IMAD R6, R18, R8, R6 ;  /* 0x0000000812067224 */ /* 0x000fc800078e0206 */
[----:B------:R0:W5:Y:S04]  /*f780*/  LDG.E R8, desc[UR6][R2.64] ;  /* 0x0000000602087981 */ /* 0x000168000c1e1900 */
.L_x_335:
[----:B0-----:R-:W0:Y:S01]  /*f790*/  S2R R3, SR_CgaCtaId ;  /* 0x0000000000037919 */ /* 0x001e220000008800 */
[----:B------:R-:W-:-:S04]  /*f7a0*/  MOV R2, 0x400 ;  /* 0x0000040000027802 */ /* 0x000fc80000000f00 */
[----:B0-----:R-:W-:Y:S02]  /*f7b0*/  LEA R2, R3, R2, 0x18 ;  /* 0x0000000203027211 */ /* 0x001fe400078ec0ff */
[----:B------:R-:W-:-:S03]  /*f7c0*/  SHF.L.U32 R3, R15, 0x1f, RZ ;  /* 0x0000001f0f037819 */ /* 0x000fc600000006ff */
[----:B------:R-:W-:-:S04]  /*f7d0*/  IMAD R2, R13, 0x8, R2 ;  /* 0x000000080d027824 */ /* 0x000fc800078e0202 */
[----:B------:R-:W0:Y:S02]  /*f7e0*/  SYNCS.PHASECHK.TRANS64.TRYWAIT P0, [R2+URZ+0x38840], R3 ;  /* 0x03884003020075a7 */ /* 0x000e24000800017f */
[----:B0-----:R-:W-:Y:S05]  /*f7f0*/  @!P0 BRA `(.L_x_336) ;  /* 0x0000003000248947 */ /* 0x001fea0003800000 */
.L_x_397:
        /* <DEDUP_REMOVED lines=11> */
.L_x_337:
[----:B------:R-:W2:Y:S04]  /*f8b0*/  LDL R17, [R1+0x4] ;  /* 0x0000040001117983 */ /* 0x000ea80000100800 */
[----:B------:R-:W3:Y:S01]  /*f8c0*/  LDL.LU R11, [R1+0x8] ;  /* 0x00000800010b7983 */ /* 0x000ee20000300800 */
[----:B0-----:R-:W-:-:S03]  /*f8d0*/  MOV R3, 0x400 ;  /* 0x0000040000037802 */ /* 0x001fc60000000f00 */
[----:B------:R-:W4:Y:S01]  /*f8e0*/  LDL R9, [R1] ;  /* 0x0000000001097983 */ /* 0x000f220000100800 */
[----:B------:R-:W0:Y:S01]  /*f8f0*/  S2R R10, SR_CgaCtaId ;  /* 0x00000000000a7919 */ /* 0x000e220000008800 */
[----:B------:R-:W-:Y:S02]  /*f900*/  R2UR UR9, R2 ;  /* 0x00000000020972ca */ /* 0x000fe400000e0000 */
[----:B------:R-:W-:Y:S01]  /*f910*/  R2UR UR11, R6 ;  /* 0x00000000060b72ca */ /* 0x000fe200000e0000 */
[----:B------:R-:W-:Y:S01]  /*f920*/  UIADD3 UR4, UP0, UR36, 0x370, URZ ;  /* 0x0000037024047890 */ /* 0x000fe2000ff1e03f */
[----:B------:R-:W-:Y:S02]  /*f930*/  R2UR UR12, R4 ;  /* 0x00000000040c72ca */ /* 0x000fe400000e0000 */
[----:B-----5:R-:W-:Y:S02]  /*f940*/  R2UR UR13, R8 ;  /* 0x00000000080d72ca */ /* 0x020fe400000e0000 */
[----:B0-----:R-:W-:-:S05]  /*f950*/  LEA R3, R10, R3, 0x18 ;  /* 0x000000030a037211 */ /* 0x001fca00078ec0ff */
        /* <DEDUP_REMOVED lines=11> */
[----:B------:R-:W-:Y:S01]  /*fa10*/  VIADD R3, R3, 0x38800 ;  /* 0x0003880003037836 */ /* 0x000fe20000000000 */
[----:B------:R-:W-:Y:S01]  /*fa20*/  UMOV UR18, 0x80 ;  /* 0x0000008000127882 */ /* 0x000fe20000000000 */
[----:B------:R-:W-:Y:S01]  /*fa30*/  UMOV UR19, 0xc0 ;  /* 0x000000c000137882 */ /* 0x000fe20000000000 */
[----:B--2---:R-:W-:-:S13]  /*fa40*/  R2UR UR5, R17 ;  /* 0x00000000110572ca */ /* 0x004fda00000e0000 */
[----:B------:R-:W-:Y:S02]  /*fa50*/  UIMAD UR11, UR11, 0x50, UR5 ;  /* 0x000000500b0b78a4 */ /* 0x000fe4000f8e0205 */
[----:B------:R-:W-:Y:S01]  /*fa60*/  UIADD3.X UR5, URZ, UR37, URZ, UP0, !UPT ;  /* 0x000000253f057290 */ /* 0x000fe200087fe43f */
[----:B---3--:R-:W-:Y:S02]  /*fa70*/  SHF.L.U32 R2, R11, 0x1f, RZ ;  /* 0x0000001f0b027819 */ /* 0x008fe400000006ff */
[----:B----4-:R-:W-:-:S06]  /*fa80*/  LEA R3, R9, R3, 0x3 ;  /* 0x0000000309037211 */ /* 0x010fcc00078e18ff */
[----:B------:R0:W-:Y:S02]  /*fa90*/  UTMALDG.4D [UR8], [UR4], desc[UR6] ;  /* 0x00000608040075b4 */ /* 0x0001e40008019000 */
[----:B0-----:R-:W-:Y:S01]  /*faa0*/  UMOV UR8, UR15 ;  /* 0x0000000f00087c82 */ /* 0x001fe20008000000 */
[----:B------:R-:W-:Y:S02]  /*fab0*/  UMOV UR10, UR17 ;  /* 0x00000011000a7c82 */ /* 0x000fe40008000000 */
[----:B------:R0:W-:Y:S02]  /*fac0*/  UTMALDG.4D [UR8], [UR4], desc[UR6] ;  /* 0x00000608040075b4 */ /* 0x0001e40008019000 */
[----:B0-----:R-:W-:Y:S01]  /*fad0*/  UMOV UR8, UR16 ;  /* 0x0000001000087c82 */ /* 0x001fe20008000000 */
[----:B------:R-:W-:Y:S02]  /*fae0*/  UMOV UR10, UR18 ;  /* 0x00000012000a7c82 */ /* 0x000fe40008000000 */
[----:B------:R0:W-:Y:S02]  /*faf0*/  UTMALDG.4D [UR8], [UR4], desc[UR6] ;  /* 0x00000608040075b4 */ /* 0x0001e40008019000 */
[----:B0-----:R-:W-:Y:S01]  /*fb00*/  UMOV UR8, UR14 ;  /* 0x0000000e00087c82 */ /* 0x001fe20008000000 */
[----:B------:R-:W-:-:S02]  /*fb10*/  UMOV UR10, UR19 ;  /* 0x00000013000a7c82 */ /* 0x000fc40008000000 */
[----:B------:R0:W-:Y:S01]  /*fb20*/  UTMALDG.4D [UR8], [UR4], desc[UR6] ;  /* 0x00000608040075b4 */ /* 0x0001e20008019000 */
[----:B------:R-:W1:Y:S02]  /*fb30*/  SYNCS.PHASECHK.TRANS64.TRYWAIT P0, [R3+URZ+0x60], R2 ;  /* 0x00006002030075a7 */ /* 0x000e64000800017f */
[----:B01----:R-:W-:Y:S05]  /*fb40*/  @!P0 BRA `(.L_x_338) ;  /* 0x0000002c00648947 */ /* 0x003fea0003800000 */
.L_x_398:
[----:B------:R-:W-:Y:S05]  /*fb50*/  @P1 BRA `(.L_x_339) ;  /* 0x0000000000301947 */ /* 0x000fea0003800000 */
[----:B------:R-:W1:Y:S01]  /*fb60*/  S2R R9, SR_TID.X ;  /* 0x0000000000097919 */ /* 0x000e620000002100 */
[----:B------:R-:W-:Y:S01]  /*fb70*/  MOV R10, 0x400 ;  /* 0x00000400000a7802 */ /* 0x000fe20000000f00 */
[----:B------:R-:W2:Y:S01]  /*fb80*/  S2R R11, SR_CgaCtaId ;  /* 0x00000000000b7919 */ /* 0x000ea20000008800 */
[----:B-1----:R-:W-:Y:S02]  /*fb90*/  LOP3.LUT R17, R9, 0x1f, RZ, 0xc0, !PT ;  /* 0x0000001f09117812 */ /* 0x002fe400078ec0ff */
[----:B------:R-:W3:Y:S02]  /*fba0*/  LDL R9, [R1] ;  /* 0x0000000001097983 */ /* 0x000ee40000100800 */
[----:B------:R-:W-:Y:S02]  /*fbb0*/  ISETP.NE.AND P0, PT, R17, RZ, PT ;  /* 0x000000ff1100720c */ /* 0x000fe40003f05270 */
[----:B--2---:R-:W-:Y:S01]  /*fbc0*/  LEA R10, R11, R10, 0x18 ;  /* 0x0000000a0b0a7211 */ /* 0x004fe200078ec0ff */
[----:B0-----:R-:W-:-:S04]  /*fbd0*/  IMAD.MOV.U32 R3, RZ, RZ, 0xa000 ;  /* 0x0000a000ff037424 */ /* 0x001fc800078e00ff */
[----:B---3--:R-:W-:-:S04]  /*fbe0*/  IMAD R2, R9, 0x8, R10 ;  /* 0x0000000809027824 */ /* 0x008fc800078e020a */
[----:B------:R1:W-:Y:S02]  /*fbf0*/  SYNCS.ARRIVE.TRANS64 RZ, [R2+URZ+0x38850], R3 ;  /* 0x0388500302ff79a7 */ /* 0x0003e4000800003f */
[----:B------:R-:W-:Y:S05]  /*fc00*/  @!P0 BRA `(.L_x_339) ;  /* 0x0000000000048947 */ /* 0x000fea0003800000 */
[----:B------:R-:W-:Y:S01]  /*fc10*/  BPT.TRAP 0x1 ;  /* 0x000000040000795c */ /* 0x000fe20000300000 */
.L_x_339:
[----:B01----:R-:W2:Y:S01]  /*fc20*/  LDL.LU R2, [R1+0xc] ;  /* 0x00000c0001027983 */ /* 0x003ea20000300800 */
[----:B------:R-:W-:-:S03]  /*fc30*/  MOV R10, 0x400 ;  /* 0x00000400000a7802 */ /* 0x000fc60000000f00 */
[----:B------:R-:W3:Y:S04]  /*fc40*/  LDL.LU R9, [R1] ;  /* 0x0000000001097983 */ /* 0x000ee80000300800 */
[----:B------:R-:W4:Y:S01]  /*fc50*/  LDL R3, [R1+0x4] ;  /* 0x0000040001037983 */ /* 0x000f220000100800 */
[----:B------:R-:W0:Y:S01]  /*fc60*/  S2R R11, SR_CgaCtaId ;  /* 0x00000000000b7919 */ /* 0x000e220000008800 */
[----:B------:R-:W-:Y:S01]  /*fc70*/  R2UR UR13, R5 ;  /* 0x00000000050d72ca */ /* 0x000fe200000e0000 */
[----:B------:R-:W-:Y:S01]  /*fc80*/  UIADD3 UR4, UP0, UR36, 0x470, URZ ;  /* 0x0000047024047890 */ /* 0x000fe2000ff1e03f */
[----:B------:R-:W-:Y:S02]  /*fc90*/  R2UR UR12, R4 ;  /* 0x00000000040c72ca */ /* 0x000fe400000e0000 */
[----:B0-----:R-:W-:Y:S01]  /*fca0*/  LEA R10, R11, R10, 0x18 ;  /* 0x0000000a0b0a7211 */ /* 0x001fe200078ec0ff */
[----:B------:R-:W-:Y:S01]  /*fcb0*/  UMOV UR10, URZ ;  /* 0x0000003f000a7c82 */ /* 0x000fe20008000000 */
[----:B------:R-:W-:Y:S01]  /*fcc0*/  UMOV UR6, 0x0 ;  /* 0x0000000000067882 */ /* 0x000fe20000000000 */
[----:B------:R-:W-:Y:S01]  /*fcd0*/  UMOV UR7, 0x14f00000 ;  /* 0x14f0000000077882 */ /* 0x000fe20000000000 */
[----:B------:R-:W-:Y:S01]  /*fce0*/  UMOV UR17, 0x40 ;  /* 0x0000004000117882 */ /* 0x000fe20000000000 */
[----:B------:R0:W-:Y:S01]  /*fcf0*/  STL [R1+0xc], R6 ;  /* 0x00000c0601007387 */ /* 0x0001e20000100800 */
[----:B------:R-:W-:Y:S01]  /*fd00*/  IMAD.MOV.U32 R5, RZ, RZ, R8 ;  /* 0x000000ffff057224 */ /* 0x000fe200078e0008 */
[----:B--2---:R-:W-:Y:S01]  /*fd10*/  R2UR UR11, R2 ;  /* 0x00000000020b72ca */ /* 0x004fe200000e0000 */
[----:B---3--:R-:W-:-:S05]  /*fd20*/  IMAD R2, R9, 0x8, R10 ;  /* 0x0000000809027824 */ /* 0x008fca00078e020a */
[----:B------:R-:W-:Y:S01]  /*fd30*/  R2UR UR9, R2 ;  /* 0x00000000020972ca */ /* 0x000fe200000e0000 */
[----:B------:R-:W-:Y:S01]  /*fd40*/  IMAD R2, R9, 0xa000, R10 ;  /* 0x0000a00009027824 */ /* 0x000fe200078e020a */
[----:B----4-:R-:W-:-:S04]  /*fd50*/  R2UR UR5, R3 ;  /* 0x00000000030572ca */ /* 0x010fc800000e0000 */
[----:B------:R-:W-:-:S07]  /*fd60*/  R2UR UR16, R2 ;  /* 0x00000000021072ca */ /* 0x000fce00000e0000 */
[----:B------:R-:W-:Y:S02]  /*fd70*/  UIADD3 UR9, UR9, 0x38850, URZ ;  /* 0x0003885009097890 */ /* 0x000fe4000fffe03f */
[----:B------:R-:W-:Y:S02]  /*fd80*/  UIMAD UR11, UR11, 0x50, UR5 ;  /* 0x000000500b0b78a4 */ /* 0x000fe4000f8e0205 */
[----:B------:R-:W-:Y:S02]  /*fd90*/  UIADD3.X UR5, URZ, UR37, URZ, UP0, !UPT ;  /* 0x000000253f057290 */ /* 0x000fe400087fe43f */
[----:B------:R-:W-:Y:S02]  /*fda0*/  UIADD3 UR8, UR16, 0x400, URZ ;  /* 0x0000040010087890 */ /* 0x000fe4000fffe03f */
[----:B------:R-:W-:Y:S02]  /*fdb0*/  UIADD3 UR14, UR16, 0x2c00, URZ ;  /* 0x00002c00100e7890 */ /* 0x000fe4000fffe03f */
[----:B------:R-:W-:-:S02]  /*fdc0*/  UIADD3 UR15, UR16, 0x5400, URZ ;  /* 0x00005400100f7890 */ /* 0x000fc4000fffe03f */
[----:B------:R-:W-:-:S03]  /*fdd0*/  UIADD3 UR16, UR16, 0x7c00, URZ ;  /* 0x00007c0010107890 */ /* 0x000fc6000fffe03f */
        /* <DEDUP_REMOVED lines=12> */
[----:B0-----:R-:W-:Y:S01]  /*fea0*/  NOP ;  /* 0x0000000000007918 */ /* 0x001fe20000000000 */
.L_x_334:
[----:B------:R-:W-:Y:S05]  /*feb0*/  BSYNC B2 ;  /* 0x0000000000027941 */ /* 0x000fea0003800000 */
.L_x_333:
[----:B------:R-:W2:Y:S04]  /*fec0*/  LDL.LU R2, [R1+0x18] ;  /* 0x0000180001027983 */ /* 0x000ea80000300800 */
[----:B------:R0:W-:Y:S04]  /*fed0*/  STL [R1], R13 ;  /* 0x0000000d01007387 */ /* 0x0001e80000100800 */
[----:B------:R0:W-:Y:S02]  /*fee0*/  STL [R1+0x8], R15 ;  /* 0x0000080f01007387 */ /* 0x0001e40000100800 */
[----:B0-2---:R-:W-:-:S07]  /*fef0*/  VIADD R6, R2, 0xfffffffd ;  /* 0xfffffffd02067836 */ /* 0x005fce0000000000 */
.L_x_332:
[----:B------:R-:W-:Y:S05]  /*ff00*/  BSYNC B1 ;  /* 0x0000000000017941 */ /* 0x000fea0003800000 */
.L_x_331:
[----:B------:R-:W-:-:S05]  /*ff10*/  IMAD.MOV R14, RZ, RZ, -R14 ;  /* 0x000000ffff0e7224 */ /* 0x000fca00078e0a0e */
[----:B------:R-:W-:-:S13]  /*ff20*/  ISETP.NE.AND P0, PT, R7, R14, PT ;  /* 0x0000000e0700720c */ /* 0x000fda0003f05270 */
[----:B------:R-:W-:Y:S05]  /*ff30*/  @!P0 BRA `(.L_x_330) ;  /* 0x00000010007c8947 */ /* 0x000fea0003800000 */
[----:B------:R-:W-:-:S07]  /*ff40*/  IMAD.MOV.U32 R10, RZ, RZ, R5 ;  /* 0x000000ffff0a7224 */ /* 0x000fce00078e0005 */
.L_x_354:
[----:B------:R-:W2:Y:S04]  /*ff50*/  LDL R3, [R1] ;  /* 0x0000000001037983 */ /* 0x000ea80000100800 */
[----:B------:R-:W3:Y:S01]  /*ff60*/  LDL R2, [R1+0x8] ;  /* 0x0000080001027983 */ /* 0x000ee20000100800 */
[----:B------:R-:W-:Y:S05]  /*ff70*/  YIELD ;  /* 0x0000000000007946 */ /* 0x000fea0003800000 */
[----:B------:R-:W-:Y:S01]  /*ff80*/  BSSY B1, `(.L_x_340) ;  /* 0x000008a000017945 */ /* 0x000fe20003800000 */
[----:B--2---:R-:W-:-:S05]  /*ff90*/  VIADD R7, R3, 0x1 ;  /* 0x0000000103077836 */ /* 0x004fca0000000000 */
[----:B------:R-:W-:-:S04]  /*ffa0*/  ISETP.NE.AND P0, PT, R7, 0x2, PT ;  /* 0x000000020700780c */ /* 0x000fc80003f05270 */
[----:B------:R-:W-:Y:S02]  /*ffb0*/  SEL R8, RZ, 0x1, P0 ;  /* 0x00000001ff087807 */ /* 0x000fe40000000000 */
[----:B------:R-:W-:Y:S02]  /*ffc0*/  SEL R7, R7, RZ, P0 ;  /* 0x000000ff07077207 */ /* 0x000fe40000000000 */
[----:B---3--:R-:W-:Y:S01]  /*ffd0*/  LOP3.LUT R8, R2, R8, RZ, 0x3c, !PT ;  /* 0x0000000802087212 */ /* 0x008fe200078e3cff */
[----:B0-----:R-:W-:Y:S06]  /*ffe0*/  @!P6 BRA `(.L_x_341) ;  /* 0x00000008000ce947 */ /* 0x001fec0003800000 */
[----:B------:R-:W-:Y:S01]  /*fff0*/  ULDC.64 UR4, c[0x0][0x3f8] ;  /* 0x0000fe0000047ab9 */ /* 0x000fe20000000a00 */
[----:B------:R-:W-:Y:S01]  /*10000*/  IMAD.MOV.U32 R9, RZ, RZ, R6 ;  /* 0x000000ffff097224 */ /* 0x000fe200078e0006 */
[----:B------:R-:W-:-:S04]  /*10010*/  ISETP.NE.U32.AND P0, PT, RZ, UR4, PT ;  /* 0x00000004ff007c0c */ /* 0x000fc8000bf05070 */
[----:B------:R-:W-:-:S13]  /*10020*/  ISETP.NE.AND.EX P0, PT, RZ, UR5, PT, P0 ;  /* 0x00000005ff007c0c */ /* 0x000fda000bf05300 */
[----:B------:R-:W-:Y:S05]  /*10030*/  @!P0 BRA `(.L_x_342) ;  /* 0x0000000000488947 */ /* 0x000fea0003800000 */
[----:B------:R-:W0:Y:S01]  /*10040*/  LDC R9, c[0x0][0x41c] ;  /* 0x00010700ff097b82 */ /* 0x000e220000000800 */
[----:B------:R-:W-:Y:S01]  /*10050*/  ULDC.64 UR6, c[0x0][0x408] ;  /* 0x0001020000067ab9 */ /* 0x000fe20000000a00 */
[----:B------:R-:W-:Y:S01]  /*10060*/  ULDC.64 UR8, c[0x0][0x208] ;  /* 0x0000820000087ab9 */ /* 0x000fe20000000a00 */
[----:B0-----:R-:W-:-:S13]  /*10070*/  ISETP.NE.AND P0, PT, R9, 0x1, PT ;  /* 0x000000010900780c */ /* 0x001fda0003f05270 */
[----:B------:R-:W0:Y:S02]  /*10080*/  @P0 LDC.64 R2, c[0x0][0x420] ;  /* 0x00010800ff020b82 */ /* 0x000e240000000a00 */
[----:B0-----:R-:W-:Y:S01]  /*10090*/  @P0 IMAD.HI.U32 R10, R6, R2, RZ ;  /* 0x00000002060a0227 */ /* 0x001fe200078e00ff */
[----:B------:R-:W-:-:S04]  /*100a0*/  MOV R2, R6 ;  /* 0x0000000600027202 */ /* 0x000fc80000000f00 */
[----:B------:R-:W-:Y:S01]  /*100b0*/  @P0 SHF.R.U32.HI R2, RZ, R3, R10 ;  /* 0x00000003ff020219 */ /* 0x000fe2000001160a */
[----:B------:R-:W-:-:S04]  /*100c0*/  IMAD R10, R12, UR6, RZ ;  /* 0x000000060c0a7c24 */ /* 0x000fc8000f8e02ff */
[----:B------:R-:W-:Y:S02]  /*100d0*/  IMAD.MOV R3, RZ, RZ, -R2 ;  /* 0x000000ffff037224 */ /* 0x000fe400078e0a02 */
[----:B------:R-:W-:Y:S02]  /*100e0*/  IMAD R10, R0, UR7, R10 ;  /* 0x00000007000a7c24 */ /* 0x000fe4000f8e020a */
[----:B------:R-:W-:Y:S01]  /*100f0*/  IMAD R9, R9, R3, R6 ;  /* 0x0000000309097224 */ /* 0x000fe200078e0206 */
[----:B------:R-:W-:-:S03]  /*10100*/  SHF.R.S32.HI R3, RZ, 0x1f, R2 ;  /* 0x0000001fff037819 */ /* 0x000fc60000011402 */
[----:B------:R-:W-:-:S04]  /*10110*/  IMAD.WIDE.U32 R2, R0, UR6, R2 ;  /* 0x0000000600027c25 */ /* 0x000fc8000f8e0002 */
[----:B------:R-:W-:Y:S01]  /*10120*/  IMAD.IADD R3, R10, 0x1, R3 ;  /* 0x000000010a037824 */ /* 0x000fe200078e0203 */
[----:B------:R-:W-:-:S04]  /*10130*/  LEA R10, P0, R2, UR4, 0x2 ;  /* 0x00000004020a7c11 */ /* 0x000fc8000f8010ff */
[----:B------:R-:W-:-:S05]  /*10140*/  LEA.HI.X R11, R2, UR5, R3, 0x2, P0 ;  /* 0x00000005020b7c11 */ /* 0x000fca00080f1403 */
[----:B------:R0:W5:Y:S04]  /*10150*/  LDG.E R10, desc[UR8][R10.64] ;  /* 0x000000080a0a7981 */ /* 0x000168000c1e1900 */
.L_x_342:
[----:B------:R-:W1:Y:S01]  /*10160*/  S2R R3, SR_CgaCtaId ;  /* 0x0000000000037919 */ /* 0x000e620000008800 */
[----:B------:R-:W-:-:S04]  /*10170*/  MOV R2, 0x400 ;  /* 0x0000040000027802 */ /* 0x000fc80000000f00 */
[----:B-1----:R-:W-:Y:S02]  /*10180*/  LEA R2, R3, R2, 0x18 ;  /* 0x0000000203027211 */ /* 0x002fe400078ec0ff */
[----:B------:R-:W-:-:S03]  /*10190*/  SHF.L.U32 R3, R8, 0x1f, RZ ;  /* 0x0000001f08037819 */ /* 0x000fc600000006ff */
[----:B------:R-:W-:-:S04]  /*101a0*/  IMAD R2, R7, 0x8, R2 ;  /* 0x0000000807027824 */ /* 0x000fc800078e0202 */
[----:B------:R-:W1:Y:S02]  /*101b0*/  SYNCS.PHASECHK.TRANS64.TRYWAIT P0, [R2+URZ+0x38840], R3 ;  /* 0x03884003020075a7 */ /* 0x000e64000800017f */
[----:B-1----:R-:W-:Y:S05]  /*101c0*/  @!P0 BRA `(.L_x_343) ;  /* 0x0000002400d88947 */ /* 0x002fea0003800000 */
.L_x_399:
[----:B0-----:R-:W0:Y:S02]  /*101d0*/  S2R R11, SR_TID.X ;  /* 0x00000000000b7919 */ /* 0x001e240000002100 */
[----:B0-----:R-:W-:-:S04]  /*101e0*/  LOP3.LUT R11, R11, 0x7f, RZ, 0xc0, !PT ;  /* 0x0000007f0b0b7812 */ /* 0x001fc800078ec0ff */
[----:B------:R-:W-:-:S13]  /*101f0*/  ISETP.NE.AND P0, PT, R11, RZ, PT ;  /* 0x000000ff0b00720c */ /* 0x000fda0003f05270 */
[----:B------:R-:W-:Y:S05]  /*10200*/  @P0 BRA `(.L_x_344) ;  /* 0x00000000001c0947 */ /* 0x000fea0003800000 */
[----:B------:R-:W0:Y:S01]  /*10210*/  S2R R11, SR_TID.X ;  /* 0x00000000000b7919 */ /* 0x000e220000002100 */
[----:B-1----:R-:W-:-:S04]  /*10220*/  IMAD.MOV.U32 R3, RZ, RZ, 0xa000 ;  /* 0x0000a000ff037424 */ /* 0x002fc800078e00ff */
[----:B------:R2:W-:Y:S01]  /*10230*/  SYNCS.ARRIVE.TRANS64 RZ, [R2+URZ+0x38830], R3 ;  /* 0x0388300302ff79a7 */ /* 0x0005e2000800003f */
[----:B0-----:R-:W-:-:S04]  /*10240*/  LOP3.LUT R11, R11, 0x1f, RZ, 0xc0, !PT ;  /* 0x0000001f0b0b7812 */ /* 0x001fc800078ec0ff */
[----:B------:R-:W-:-:S13]  /*10250*/  ISETP.NE.AND P1, PT, R11, RZ, PT ;  /* 0x000000ff0b00720c */ /* 0x000fda0003f25270 */
[----:B--2---:R-:W-:Y:S05]  /*10260*/  @!P1 BRA `(.L_x_344) ;  /* 0x0000000000049947 */ /* 0x004fea0003800000 */
[----:B------:R-:W-:Y:S01]  /*10270*/  BPT.TRAP 0x1 ;  /* 0x000000040000795c */ /* 0x000fe20000300000 */
.L_x_344:
[----:B------:R-:W2:Y:S04]  /*10280*/  LDL R15, [R1+0x4] ;  /* 0x00000400010f7983 */ /* 0x000ea80000100800 */
[----:B-1----:R-:W3:Y:S01]  /*10290*/  LDL.LU R3, [R1+0x8] ;  /* 0x0000080001037983 */ /* 0x002ee20000300800 */
[----:B------:R-:W-:-:S03]  /*102a0*/  MOV R13, 0x400 ;  /* 0x00000400000d7802 */ /* 0x000fc60000000f00 */
        /* <DEDUP_REMOVED lines=25> */
[----:B---3--:R-:W-:Y:S01]  /*10440*/  SHF.L.U32 R3, R3, 0x1f, RZ ;  /* 0x0000001f03037819 */ /* 0x008fe200000006ff */
[----:B----4-:R-:W-:-:S07]  /*10450*/  IMAD R2, R11, 0x8, R2 ;  /* 0x000000080b027824 */ /* 0x010fce00078e0202 */
        /* <DEDUP_REMOVED lines=12> */
.L_x_400:
        /* <DEDUP_REMOVED lines=8> */
.L_x_346:
[----:B------:R-:W2:Y:S01]  /*105a0*/  LDL.LU R15, [R1+0xc] ;  /* 0x00000c00010f7983 */ /* 0x000ea20000300800 */
[----:B------:R-:W-:-:S03]  /*105b0*/  MOV R13, 0x400 ;  /* 0x00000400000d7802 */ /* 0x000fc60000000f00 */
[----:B0-----:R-:W3:Y:S04]  /*105c0*/  LDL.LU R3, [R1] ;  /* 0x0000000001037983 */ /* 0x001ee80000300800 */
[----:B------:R-:W4:Y:S01]  /*105d0*/  LDL R11, [R1+0x4] ;  /* 0x00000400010b7983 */ /* 0x000f220000100800 */
[----:B------:R-:W0:Y:S01]  /*105e0*/  S2R R14, SR_CgaCtaId ;  /* 0x00000000000e7919 */ /* 0x000e220000008800 */
[----:B------:R-:W-:Y:S01]  /*105f0*/  R2UR UR9, R2 ;  /* 0x00000000020972ca */ /* 0x000fe200000e0000 */
[----:B------:R-:W-:Y:S01]  /*10600*/  UIADD3 UR4, UP0, UR36, 0x470, URZ ;  /* 0x0000047024047890 */ /* 0x000fe2000ff1e03f */
[----:B------:R-:W-:Y:S02]  /*10610*/  R2UR UR13, R5 ;  /* 0x00000000050d72ca */ /* 0x000fe400000e0000 */
[----:B------:R-:W-:-:S02]  /*10620*/  R2UR UR12, R4 ;  /* 0x00000000040c72ca */ /* 0x000fc400000e0000 */
[----:B0-----:R-:W-:-:S07]  /*10630*/  LEA R13, R14, R13, 0x18 ;  /* 0x0000000d0e0d7211 */ /* 0x001fce00078ec0ff */
[----:B------:R-:W-:Y:S01]  /*10640*/  UIADD3 UR9, UR9, 0x50, URZ ;  /* 0x0000005009097890 */ /* 0x000fe2000fffe03f */
[----:B------:R-:W-:Y:S01]  /*10650*/  UMOV UR10, URZ ;  /* 0x0000003f000a7c82 */ /* 0x000fe20008000000 */
[----:B------:R-:W-:Y:S01]  /*10660*/  UMOV UR6, 0x0 ;  /* 0x0000000000067882 */ /* 0x000fe20000000000 */
[----:B------:R-:W-:Y:S01]  /*10670*/  UMOV UR7, 0x14f00000 ;  /* 0x14f0000000077882 */ /* 0x000fe20000000000 */
[----:B------:R-:W-:Y:S01]  /*10680*/  UMOV UR17, 0x40 ;  /* 0x0000004000117882 */ /* 0x000fe20000000000 */
[----:B------:R0:W-:Y:S01]  /*10690*/  STL [R1+0xc], R9 ;  /* 0x00000c0901007387 */ /* 0x0001e20000100800 */
[----:B------:R-:W-:Y:S01]  /*106a0*/  IMAD.MOV.U32 R5, RZ, RZ, R10 ;  /* 0x000000ffff057224 */ /* 0x000fe200078e000a */
[----:B--2---:R-:W-:Y:S01]  /*106b0*/  R2UR UR11, R15 ;  /* 0x000000000f0b72ca */ /* 0x004fe200000e0000 */
[----:B---3--:R-:W-:Y:S01]  /*106c0*/  IMAD R3, R3, 0xa000, R13 ;  /* 0x0000a00003037824 */ /* 0x008fe200078e020d */
[----:B----4-:R-:W-:-:S04]  /*106d0*/  R2UR UR5, R11 ;  /* 0x000000000b0572ca */ /* 0x010fc800000e0000 */
[----:B------:R-:W-:-:S09]  /*106e0*/  R2UR UR14, R3 ;  /* 0x00000000030e72ca */ /* 0x000fd200000e0000 */
[----:B------:R-:W-:-:S04]  /*106f0*/  UIMAD UR11, UR11, 0x50, UR5 ;  /* 0x000000500b0b78a4 */ /* 0x000fc8000f8e0205 */
[----:B------:R-:W-:Y:S02]  /*10700*/  UIADD3 UR8, UR14, 0x400, URZ ;  /* 0x000004000e087890 */ /* 0x000fe4000fffe03f */
[----:B------:R-:W-:Y:S02]  /*10710*/  UIADD3.X UR5, URZ, UR37, URZ, UP0, !UPT ;  /* 0x000000253f057290 */ /* 0x000fe400087fe43f */
[----:B------:R-:W-:Y:S02]  /*10720*/  UIADD3 UR15, UR14, 0x2c00, URZ ;  /* 0x00002c000e0f7890 */ /* 0x000fe4000fffe03f */
[----:B------:R-:W-:Y:S02]  /*10730*/  UIADD3 UR16, UR14, 0x5400, URZ ;  /* 0x000054000e107890 */ /* 0x000fe4000fffe03f */
        /* <DEDUP_REMOVED lines=14> */
.L_x_341:
[----:B------:R-:W-:Y:S05]  /*10820*/  BSYNC B1 ;  /* 0x0000000000017941 */ /* 0x000fea0003800000 */
.L_x_340:
[----:B------:R-:W-:Y:S01]  /*10830*/  VIADD R2, R7, 0x1 ;  /* 0x0000000107027836 */ /* 0x000fe20000000000 */
[----:B------:R-:W-:Y:S04]  /*10840*/  BSSY B1, `(.L_x_347) ;  /* 0x000008a000017945 */ /* 0x000fe80003800000 */
[----:B------:R-:W-:-:S04]  /*10850*/  ISETP.NE.AND P0, PT, R2, 0x2, PT ;  /* 0x000000020200780c */ /* 0x000fc80003f05270 */
[----:B------:R-:W-:Y:S02]  /*10860*/  SEL R3, RZ, 0x1, P0 ;  /* 0x00000001ff037807 */ /* 0x000fe40000000000 */
[----:B------:R-:W-:Y:S02]  /*10870*/  SEL R14, R2, RZ, P0 ;  /* 0x000000ff020e7207 */ /* 0x000fe40000000000 */
[----:B------:R-:W-:-:S05]  /*10880*/  LOP3.LUT R13, R8, R3, RZ, 0x3c, !PT ;  /* 0x00000003080d7212 */ /* 0x000fca00078e3cff */
[----:B------:R0:W-:Y:S04]  /*10890*/  STL [R1+0x8], R13 ;  /* 0x0000080d01007387 */ /* 0x0001e80000100800 */
[----:B------:R0:W-:Y:S01]  /*108a0*/  STL [R1], R14 ;  /* 0x0000000e01007387 */ /* 0x0001e20000100800 */
[----:B------:R-:W-:Y:S05]  /*108b0*/  @!P6 BRA `(.L_x_348) ;  /* 0x000000080008e947 */ /* 0x000fea0003800000 */
[----:B------:R-:W-:Y:S01]  /*108c0*/  ULDC.64 UR4, c[0x0][0x3f8] ;  /* 0x0000fe0000047ab9 */ /* 0x000fe20000000a00 */
[----:B------:R-:W-:Y:S02]  /*108d0*/  IADD3 R9, R6, -0x1, RZ ;  /* 0xffffffff06097810 */ /* 0x000fe40007ffe0ff */
[----:B------:R-:W-:-:S04]  /*108e0*/  ISETP.NE.U32.AND P0, PT, RZ, UR4, PT ;  /* 0x00000004ff007c0c */ /* 0x000fc8000bf05070 */
[----:B------:R-:W-:-:S13]  /*108f0*/  ISETP.NE.AND.EX P0, PT, RZ, UR5, PT, P0 ;  /* 0x00000005ff007c0c */ /* 0x000fda000bf05300 */
[----:B------:R-:W-:Y:S05]  /*10900*/  @!P0 BRA `(.L_x_349) ;  /* 0x0000000000488947 */ /* 0x000fea0003800000 */
        /* <DEDUP_REMOVED lines=18> */
.L_x_349:
[----:B------:R-:W2:Y:S01]  /*10a30*/  S2R R3, SR_CgaCtaId ;  /* 0x0000000000037919 */ /* 0x000ea20000008800 */
[----:B------:R-:W-:-:S04]  /*10a40*/  MOV R2, 0x400 ;  /* 0x0000040000027802 */ /* 0x000fc80000000f00 */
[----:B--2---:R-:W-:Y:S02]  /*10a50*/  LEA R2, R3, R2, 0x18 ;  /* 0x0000000203027211 */ /* 0x004fe400078ec0ff */
[----:B------:R-:W-:-:S03]  /*10a60*/  SHF.L.U32 R3, R13, 0x1f, RZ ;  /* 0x0000001f0d037819 */ /* 0x000fc600000006ff */
[----:B------:R-:W-:-:S04]  /*10a70*/  IMAD R2, R14, 0x8, R2 ;  /* 0x000000080e027824 */ /* 0x000fc800078e0202 */
[----:B------:R-:W2:Y:S02]  /*10a80*/  SYNCS.PHASECHK.TRANS64.TRYWAIT P0, [R2+URZ+0x38840], R3 ;  /* 0x03884003020075a7 */ /* 0x000ea4000800017f */
[----:B--2---:R-:W-:Y:S05]  /*10a90*/  @!P0 BRA `(.L_x_350) ;  /* 0x0000001c00cc8947 */ /* 0x004fea0003800000 */
.L_x_401:
        /* <DEDUP_REMOVED lines=11> */
.L_x_351:
[----:B0-----:R-:W3:Y:S01]  /*10b50*/  LDL R13, [R1] ;  /* 0x00000000010d7983 */ /* 0x001ee20000100800 */
[----:B------:R-:W-:-:S03]  /*10b60*/  MOV R14, 0x400 ;  /* 0x00000400000e7802 */ /* 0x000fc60000000f00 */
[----:B------:R-:W4:Y:S01]  /*10b70*/  LDL R11, [R1+0x4] ;  /* 0x00000400010b7983 */ /* 0x000f220000100800 */
[----:B------:R-:W0:Y:S01]  /*10b80*/  S2R R15, SR_CgaCtaId ;  /* 0x00000000000f7919 */ /* 0x000e220000008800 */
[----:B------:R-:W-:Y:S01]  /*10b90*/  R2UR UR11, R9 ;  /* 0x00000000090b72ca */ /* 0x000fe200000e0000 */
[----:B------:R-:W-:Y:S01]  /*10ba0*/  UIADD3 UR4, UP0, UR36, 0x370, URZ ;  /* 0x0000037024047890 */ /* 0x000fe2000ff1e03f */
[----:B------:R-:W-:Y:S02]  /*10bb0*/  R2UR UR12, R4 ;  /* 0x00000000040c72ca */ /* 0x000fe400000e0000 */
[----:B0-----:R-:W-:-:S05]  /*10bc0*/  LEA R14, R15, R14, 0x18 ;  /* 0x0000000e0f0e7211 */ /* 0x001fca00078ec0ff */
[----:B--2---:R-:W-:Y:S01]  /*10bd0*/  VIADD R2, R14, 0x38800 ;  /* 0x000388000e027836 */ /* 0x004fe20000000000 */
[----:B-----5:R-:W-:Y:S01]  /*10be0*/  R2UR UR13, R10 ;  /* 0x000000000a0d72ca */ /* 0x020fe200000e0000 */
[----:B------:R-:W-:Y:S01]  /*10bf0*/  UMOV UR10, URZ ;  /* 0x0000003f000a7c82 */ /* 0x000fe20008000000 */
[----:B------:R-:W-:Y:S01]  /*10c00*/  UMOV UR6, 0x0 ;  /* 0x0000000000067882 */ /* 0x000fe20000000000 */
[----:B------:R-:W-:Y:S01]  /*10c10*/  UMOV UR7, 0x14f00000 ;  /* 0x14f0000000077882 */ /* 0x000fe20000000000 */
[----:B------:R-:W-:Y:S01]  /*10c20*/  UMOV UR17, 0x40 ;  /* 0x0000004000117882 */ /* 0x000fe20000000000 */
[----:B------:R-:W-:Y:S01]  /*10c30*/  UMOV UR18, 0x80 ;  /* 0x0000008000127882 */ /* 0x000fe20000000000 */
[----:B------:R-:W-:Y:S01]  /*10c40*/  UMOV UR19, 0xc0 ;  /* 0x000000c000137882 */ /* 0x000fe20000000000 */
[----:B------:R-:W-:Y:S01]  /*10c50*/  SHF.L.U32 R8, R8, 0x1f, RZ ;  /* 0x0000001f08087819 */ /* 0x000fe200000006ff */
        /* <DEDUP_REMOVED lines=12> */
[----:B------:R0:W-:Y:S01]  /*10d20*/  UTMALDG.4D [UR8], [UR4], desc[UR6] ;  /* 0x00000608040075b4 */ /* 0x0001e20008019000 */
[----:B------:R-:W-:Y:S01]  /*10d30*/  IMAD R2, R7, 0x8, R2 ;  /* 0x0000000807027824 */ /* 0x000fe200078e0202 */
        /* <DEDUP_REMOVED lines=11> */
.L_x_402:
[----:B------:R-:W-:Y:S05]  /*10df0*/  @P0 BRA `(.L_x_353) ;  /* 0x00000000001c0947 */ /* 0x000fea0003800000 */
[----:B------:R-:W1:Y:S02]  /*10e00*/  S2R R3, SR_TID.X ;  /* 0x0000000000037919 */ /* 0x000e640000002100 */
[----:B-1----:R-:W-:-:S04]  /*10e10*/  LOP3.LUT R3, R3, 0x1f, RZ, 0xc0, !PT ;  /* 0x0000001f03037812 */ /* 0x002fc800078ec0ff */
[----:B------:R-:W-:Y:S01]  /*10e20*/  ISETP.NE.AND P1, PT, R3, RZ, PT ;  /* 0x000000ff0300720c */ /* 0x000fe20003f25270 */
[----:B------:R-:W-:-:S04]  /*10e30*/  IMAD.MOV.U32 R3, RZ, RZ, 0xa000 ;  /* 0x0000a000ff037424 */ /* 0x000fc800078e00ff */
[----:B------:R1:W-:Y:S08]  /*10e40*/  SYNCS.ARRIVE.TRANS64 RZ, [R2+URZ+0x50], R3 ;  /* 0x0000500302ff79a7 */ /* 0x0003f0000800003f */
[----:B------:R-:W-:Y:S05]  /*10e50*/  @!P1 BRA `(.L_x_353) ;  /* 0x0000000000049947 */ /* 0x000fea0003800000 */
[----:B------:R-:W-:Y:S01]  /*10e60*/  BPT.TRAP 0x1 ;  /* 0x000000040000795c */ /* 0x000fe20000300000 */
.L_x_353:
[----:B------:R-:W2:Y:S01]  /*10e70*/  LDL.LU R13, [R1+0xc] ;  /* 0x00000c00010d7983 */ /* 0x000ea20000300800 */
[----:B0-----:R-:W-:-:S03]  /*10e80*/  MOV R8, 0x400 ;  /* 0x0000040000087802 */ /* 0x001fc60000000f00 */
[----:B-1----:R-:W3:Y:S01]  /*10e90*/  LDL R3, [R1+0x4] ;  /* 0x0000040001037983 */ /* 0x002ee20000100800 */
[----:B------:R-:W0:Y:S01]  /*10ea0*/  S2R R11, SR_CgaCtaId ;  /* 0x00000000000b7919 */ /* 0x000e220000008800 */
[----:B------:R-:W-:Y:S01]  /*10eb0*/  R2UR UR9, R2 ;  /* 0x00000000020972ca */ /* 0x000fe200000e0000 */
[----:B------:R-:W-:Y:S01]  /*10ec0*/  UIADD3 UR4, UP0, UR36, 0x470, URZ ;  /* 0x0000047024047890 */ /* 0x000fe2000ff1e03f */
[----:B------:R-:W-:Y:S02]  /*10ed0*/  R2UR UR13, R5 ;  /* 0x00000000050d72ca */ /* 0x000fe400000e0000 */
[----:B------:R-:W-:Y:S02]  /*10ee0*/  R2UR UR12, R4 ;  /* 0x00000000040c72ca */ /* 0x000fe400000e0000 */
        /* <DEDUP_REMOVED lines=12> */
[----:B------:R1:W-:Y:S01]  /*10fb0*/  STL [R1+0xc], R9 ;  /* 0x00000c0901007387 */ /* 0x0003e20000100800 */
[----:B------:R-:W-:Y:S02]  /*10fc0*/  MOV R5, R10 ;  /* 0x0000000a00057202 */ /* 0x000fe40000000f00 */
[----:B--2---:R-:W-:-:S02]  /*10fd0*/  R2UR UR11, R13 ;  /* 0x000000000d0b72ca */ /* 0x004fc400000e0000 */
[----:B---3--:R-:W-:-:S13]  /*10fe0*/  R2UR UR5, R3 ;  /* 0x00000000030572ca */ /* 0x008fda00000e0000 */
[----:B------:R-:W-:Y:S02]  /*10ff0*/  UIMAD UR11, UR11, 0x50, UR5 ;  /* 0x000000500b0b78a4 */ /* 0x000fe4000f8e0205 */
[----:B------:R-:W-:-:S09]  /*11000*/  UIADD3.X UR5, URZ, UR37, URZ, UP0, !UPT ;  /* 0x000000253f057290 */ /* 0x000fd200087fe43f */
[----:B------:R0:W-:Y:S02]  /*11010*/  UTMALDG.4D [UR8], [UR4], desc[UR6] ;  /* 0x00000608040075b4 */ /* 0x0001e40008019000 */
[----:B0-----:R-:W-:Y:S01]  /*11020*/  UMOV UR8, UR14 ;  /* 0x0000000e00087c82 */ /* 0x001fe20008000000 */
[----:B------:R-:W-:Y:S01]  /*11030*/  UMOV UR10, UR17 ;  /* 0x00000011000a7c82 */ /* 0x000fe20008000000 */
[----:B------:R-:W-:Y:S01]  /*11040*/  UMOV UR14, 0x80 ;  /* 0x00000080000e7882 */ /* 0x000fe20000000000 */
        /* <DEDUP_REMOVED lines=8> */
[----:B-1----:R-:W-:Y:S01]  /*110d0*/  NOP ;  /* 0x0000000000007918 */ /* 0x002fe20000000000 */
.L_x_348:
[----:B------:R-:W-:Y:S05]  /*110e0*/  BSYNC B1 ;  /* 0x0000000000017941 */ /* 0x000fea0003800000 */
.L_x_347:
[C---:B------:R-:W-:Y:S01]  /*110f0*/  ISETP.GT.AND P0, PT, R6.reuse, 0x1, PT ;  /* 0x000000010600780c */ /* 0x040fe20003f04270 */
[----:B------:R-:W-:-:S04]  /*11100*/  VIADD R2, R6, 0xfffffffe ;  /* 0xfffffffe06027836 */ /* 0x000fc80000000000 */
[----:B------:R-:W-:-:S08]  /*11110*/  IMAD.MOV.U32 R6, RZ, RZ, R2 ;  /* 0x000000ffff067224 */ /* 0x000fd000078e0002 */
[----:B------:R-:W-:Y:S05]  /*11120*/  @P0 BRA `(.L_x_354) ;  /* 0xffffffec00880947 */ /* 0x000fea000383ffff */
.L_x_330:
[----:B------:R-:W-:Y:S05]  /*11130*/  BSYNC B0 ;  /* 0x0000000000007941 */ /* 0x000fea0003800000 */
.L_x_329:
[----:B------:R-:W1:Y:S01]  /*11140*/  S2R R2, SR_TID.X ;  /* 0x0000000000027919 */ /* 0x000e620000002100 */
[----:B------:R-:W-:Y:S01]  /*11150*/  BSSY B0, `(.L_x_355) ;  /* 0x0000011000007945 */ /* 0x000fe20003800000 */
[----:B-1----:R-:W-:-:S04]  /*11160*/  LOP3.LUT R2, R2, 0x1f, RZ, 0xc0, !PT ;  /* 0x0000001f02027812 */ /* 0x002fc800078ec0ff */
[----:B------:R-:W-:-:S13]  /*11170*/  ISETP.NE.AND P0, PT, R2, RZ, PT ;  /* 0x000000ff0200720c */ /* 0x000fda0003f05270 */
[----:B------:R-:W-:Y:S05]  /*11180*/  @P0 BRA `(.L_x_356) ;  /* 0x0000000000340947 */ /* 0x000fea0003800000 */
[----:B------:R-:W1:Y:S01]  /*11190*/  S2R R9, SR_LANEID ;  /* 0x0000000000097919 */ /* 0x000e620000000000 */
[----:B------:R-:W-:Y:S01]  /*111a0*/  VOTEU.ANY UR4, UPT, PT ;  /* 0x0000000000047886 */ /* 0x000fe200038e0100 */
[----:B------:R-:W2:Y:S01]  /*111b0*/  LDC.64 R2, c[0x0][0xc38] ;  /* 0x00030e00ff027b82 */ /* 0x000ea20000000a00 */
[----:B------:R-:W1:Y:S01]  /*111c0*/  FLO.U32 R0, UR4 ;  /* 0x0000000400007d00 */ /* 0x000e6200080e0000 */
[----:B------:R-:W-:-:S07]  /*111d0*/  ULDC.64 UR6, c[0x0][0x208] ;  /* 0x0000820000067ab9 */ /* 0x000fce0000000a00 */
[----:B------:R-:W2:Y:S01]  /*111e0*/  POPC R7, UR4 ;  /* 0x0000000400077d09 */ /* 0x000ea20008000000 */
[----:B-1----:R-:W-:-:S13]  /*111f0*/  ISETP.EQ.U32.AND P0, PT, R0, R9, PT ;  /* 0x000000090000720c */ /* 0x002fda0003f02070 */
[----:B--2---:R-:W2:Y:S01]  /*11200*/  @P0 ATOMG.E.ADD.STRONG.GPU PT, R3, desc[UR6][R2.64], R7 ;  /* 0x00000007020309a8 */ /* 0x004ea200081ee1c6 */
[----:B------:R-:W1:Y:S02]  /*11210*/  S2R R6, SR_LTMASK ;  /* 0x0000000000067919 */ /* 0x000e640000003900 */
[----:B-1----:R-:W-:-:S04]  /*11220*/  LOP3.LUT R6, R6, UR4, RZ, 0xc0, !PT ;  /* 0x0000000406067c12 */ /* 0x002fc8000f8ec0ff */
[----:B------:R-:W1:Y:S01]  /*11230*/  POPC R9, R6 ;  /* 0x0000000600097309 */ /* 0x000e620000000000 */
[----:B--2---:R-:W1:Y:S02]  /*11240*/  SHFL.IDX PT, R0, R3, R0, 0x1f ;  /* 0x00001f0003007589 */ /* 0x004e6400000e0000 */
[----:B-1----:R-:W-:-:S07]  /*11250*/  IADD3 R16, R0, UR38, R9 ;  /* 0x0000002600107c10 */ /* 0x002fce000fffe009 */
.L_x_356:
[----:B------:R-:W-:Y:S05]  /*11260*/  BSYNC B0 ;  /* 0x0000000000007941 */ /* 0x000fea0003800000 */
.L_x_355:
[----:B------:R-:W-:Y:S04]  /*11270*/  BSSY B0, `(.L_x_357) ;  /* 0x000003c000007945 */ /* 0x000fe80003800000 */
[----:B------:R-:W-:Y:S05]  /*11280*/  @!P6 BRA `(.L_x_358) ;  /* 0x0000000000e8e947 */ /* 0x000fea0003800000 */
[----:B------:R-:W2:Y:S01]  /*11290*/  LDL R2, [R1] ;  /* 0x0000000001027983 */ /* 0x000ea20000100800 */
[----:B------:R-:W-:-:S03]  /*112a0*/  MOV R3, 0x400 ;  /* 0x0000040000037802 */ /* 0x000fc60000000f00 */
[----:B------:R-:W3:Y:S01]  /*112b0*/  LDL R0, [R1+0x8] ;  /* 0x0000080001007983 */ /* 0x000ee20000100800 */
[----:B------:R-:W1:Y:S02]  /*112c0*/  S2R R6, SR_CgaCtaId ;  /* 0x0000000000067919 */ /* 0x000e640000008800 */
[----:B-1----:R-:W-:-:S05]  /*112d0*/  LEA R3, R6, R3, 0x18 ;  /* 0x0000000306037211 */ /* 0x002fca00078ec0ff */
[----:B--2---:R-:W-:Y:S01]  /*112e0*/  IMAD R3, R2, 0x8, R3 ;  /* 0x0000000802037824 */ /* 0x004fe200078e0203 */
[----:B---3--:R-:W-:-:S04]  /*112f0*/  SHF.L.U32 R0, R0, 0x1f, RZ ;  /* 0x0000001f00007819 */ /* 0x008fc800000006ff */
[----:B------:R-:W1:Y:S02]  /*11300*/  SYNCS.PHASECHK.TRANS64.TRYWAIT P0, [R3+URZ+0x38860], R0 ;  /* 0x03886000030075a7 */ /* 0x000e64000800017f */
[----:B-1----:R-:W-:Y:S05]  /*11310*/  @!P0 BRA `(.L_x_359) ;  /* 0x0000001400d48947 */ /* 0x002fea0003800000 */
.L_x_403:
[----:B------:R-:W2:Y:S02]  /*11320*/  S2R R2, SR_TID.X ;  /* 0x0000000000027919 */ /* 0x000ea40000002100 */
[----:B--2---:R-:W-:-:S04]  /*11330*/  LOP3.LUT R2, R2, 0x7f, RZ, 0xc0, !PT ;  /* 0x0000007f02027812 */ /* 0x004fc800078ec0ff */
[----:B------:R-:W-:-:S13]  /*11340*/  ISETP.NE.AND P0, PT, R2, RZ, PT ;  /* 0x000000ff0200720c */ /* 0x000fda0003f05270 */
[----:B------:R-:W-:Y:S05]  /*11350*/  @P0 BRA `(.L_x_360) ;  /* 0x00000000001c0947 */ /* 0x000fea0003800000 */
[----:B------:R-:W2:Y:S01]  /*11360*/  S2R R2, SR_TID.X ;  /* 0x0000000000027919 */ /* 0x000ea20000002100 */
[----:B-1----:R-:W-:-:S04]  /*11370*/  IMAD.MOV.U32 R0, RZ, RZ, 0xa000 ;  /* 0x0000a000ff007424 */ /* 0x002fc800078e00ff */
[----:B------:R3:W-:Y:S01]  /*11380*/  SYNCS.ARRIVE.TRANS64 RZ, [R3+URZ+0x38850], R0 ;  /* 0x0388500003ff79a7 */ /* 0x0007e2000800003f */
[----:B--2---:R-:W-:-:S04]  /*11390*/  LOP3.LUT R2, R2, 0x1f, RZ, 0xc0, !PT ;  /* 0x0000001f02027812 */ /* 0x004fc800078ec0ff */
[----:B------:R-:W-:-:S13]  /*113a0*/  ISETP.NE.AND P1, PT, R2, RZ, PT ;  /* 0x000000ff0200720c */ /* 0x000fda0003f25270 */
[----:B---3--:R-:W-:Y:S05]  /*113b0*/  @!P1 BRA `(.L_x_360) ;  /* 0x0000000000049947 */ /* 0x008fea0003800000 */
[----:B------:R-:W-:Y:S01]  /*113c0*/  BPT.TRAP 0x1 ;  /* 0x000000040000795c */ /* 0x000fe20000300000 */
.L_x_360:
[----:B-1----:R-:W2:Y:S01]  /*113d0*/  LDL R0, [R1] ;  /* 0x0000000001007983 */ /* 0x002ea20000100800 */
[----:B------:R-:W-:-:S03]  /*113e0*/  MOV R7, 0x400 ;  /* 0x0000040000077802 */ /* 0x000fc60000000f00 */
[----:B------:R-:W3:Y:S04]  /*113f0*/  LDL.LU R6, [R1+0x4] ;  /* 0x0000040001067983 */ /* 0x000ee80000300800 */
[----:B------:R-:W4:Y:S01]  /*11400*/  LDL R2, [R1+0xc] ;  /* 0x00000c0001027983 */ /* 0x000f220000100800 */
[----:B------:R-:W1:Y:S01]  /*11410*/  S2R R8, SR_CgaCtaId ;  /* 0x0000000000087919 */ /* 0x000e620000008800 */
[----:B------:R-:W-:Y:S01]  /*11420*/  R2UR UR9, R3 ;  /* 0x00000000030972ca */ /* 0x000fe200000e0000 */
[----:B------:R-:W-:Y:S01]  /*11430*/  UIADD3 UR4, UP0, UR36, 0x470, URZ ;  /* 0x0000047024047890 */ /* 0x000fe2000ff1e03f */
[----:B------:R-:W-:Y:S02]  /*11440*/  R2UR UR12, R4 ;  /* 0x00000000040c72ca */ /* 0x000fe400000e0000 */
[----:B------:R-:W-:-:S02]  /*11450*/  R2UR UR13, R5 ;  /* 0x00000000050d72ca */ /* 0x000fc400000e0000 */
[----:B-1----:R-:W-:-:S07]  /*11460*/  LEA R7, R8, R7, 0x18 ;  /* 0x0000000708077211 */ /* 0x002fce00078ec0ff */
        /* <DEDUP_REMOVED lines=27> */
[----:B-1----:R-:W-:Y:S01]  /*11620*/  NOP ;  /* 0x0000000000007918 */ /* 0x002fe20000000000 */
.L_x_358:
[----:B------:R-:W-:Y:S05]  /*11630*/  BSYNC B0 ;  /* 0x0000000000007941 */ /* 0x000fea0003800000 */
.L_x_357:
[----:B------:R-:W2:Y:S04]  /*11640*/  LDL.LU R0, [R1] ;  /* 0x0000000001007983 */ /* 0x000ea80000300800 */
[----:B------:R-:W3:Y:S01]  /*11650*/  LDL.LU R3, [R1+0x8] ;  /* 0x0000080001037983 */ /* 0x000ee20000300800 */
[----:B--2---:R-:W-:-:S05]  /*11660*/  VIADD R0, R0, 0x1 ;  /* 0x0000000100007836 */ /* 0x004fca0000000000 */
[----:B------:R-:W-:-:S04]  /*11670*/  ISETP.NE.AND P0, PT, R0, 0x2, PT ;  /* 0x000000020000780c */ /* 0x000fc80003f05270 */
[----:B------:R-:W-:Y:S02]  /*11680*/  SEL R2, RZ, 0x1, P0 ;  /* 0x00000001ff027807 */ /* 0x000fe40000000000 */
[----:B------:R-:W-:Y:S02]  /*11690*/  SEL R0, R0, RZ, P0 ;  /* 0x000000ff00007207 */ /* 0x000fe40000000000 */
[----:B---3--:R-:W-:-:S05]  /*116a0*/  LOP3.LUT R3, R3, R2, RZ, 0x3c, !PT ;  /* 0x0000000203037212 */ /* 0x008fca00078e3cff */
[----:B------:R1:W-:Y:S04]  /*116b0*/  STL [R1+0x8], R3 ;  /* 0x0000080301007387 */ /* 0x0003e80000100800 */
[----:B------:R1:W-:Y:S02]  /*116c0*/  STL [R1], R0 ;  /* 0x0000000001007387 */ /* 0x0003e40000100800 */
.L_x_313:
[----:B------:R-:W-:Y:S05]  /*116d0*/  BSYNC B6 ;  /* 0x0000000000067941 */ /* 0x000fea0003800000 */
.L_x_311:
[----:B------:R-:W-:-:S03]  /*116e0*/  UMOV UR4, 0xffffffff ;  /* 0xffffffff00047882 */ /* 0x000fc60000000000 */
[----:B------:R-:W-:Y:S05]  /*116f0*/  BRA.DIV UR4, `(.L_x_361) ;  /* 0x0000001204f07947 */ /* 0x000fea000b800000 */
[----:B------:R2:W3:Y:S04]  /*11700*/  SHFL.IDX PT, R4, R16, RZ, 0x1f ;  /* 0x00001fff10047589 */ /* 0x0004e800000e0000 */
[----:B------:R2:W4:Y:S02]  /*11710*/  SHFL.IDX PT, R5, R16, 0x1, 0x1f ;  /* 0x00201f0010057f89 */ /* 0x00052400000e0000 */
.L_x_407:
[----:B01----:R-:W0:Y:S01]  /*11720*/  S2R R0, SR_TID.X ;  /* 0x0000000000007919 */ /* 0x003e220000002100 */
[----:B------:R-:W-:Y:S01]  /*11730*/  ULDC UR4, c[0x0][0xc14] ;  /* 0x0003050000047ab9 */ /* 0x000fe20000000800 */
[----:B------:R-:W-:Y:S01]  /*11740*/  BSSY B0, `(.L_x_362) ;  /* 0x000000c000007945 */ /* 0x000fe20003800000 */
[----:B------:R-:W-:Y:S01]  /*11750*/  IMAD.MOV.U32 R3, RZ, RZ, RZ ;  /* 0x000000ffff037224 */ /* 0x000fe200078e00ff */
[----:B0-----:R-:W-:Y:S01]  /*11760*/  LOP3.LUT R9, R0, 0x1f, RZ, 0xc0, !PT ;  /* 0x0000001f00097812 */ /* 0x001fe200078ec0ff */
[----:B------:R-:W-:-:S03]  /*11770*/  IMAD.U32 R0, RZ, RZ, UR4 ;  /* 0x00000004ff007e24 */ /* 0x000fc6000f8e00ff */
[C---:B------:R-:W-:Y:S01]  /*11780*/  ISETP.NE.AND P0, PT, R9.reuse, 0x1f, PT ;  /* 0x0000001f0900780c */ /* 0x040fe20003f05270 */
[----:B------:R-:W-:-:S05]  /*11790*/  IMAD.IADD R7, R9, 0x1, R19 ;  /* 0x0000000109077824 */ /* 0x000fca00078e0213 */
[----:B------:R-:W-:-:S13]  /*117a0*/  ISETP.GE.OR P0, PT, R7, R0, !P0 ;  /* 0x000000000700720c */ /* 0x000fda0004706670 */
[----:B------:R-:W-:Y:S05]  /*117b0*/  @P0 BRA `(.L_x_363) ;  /* 0x0000000000100947 */ /* 0x000fea0003800000 */
[----:B------:R-:W0:Y:S01]  /*117c0*/  LDC.64 R2, c[0x0][0xc58] ;  /* 0x00031600ff027b82 */ /* 0x000e220000000a00 */
[----:B------:R-:W-:Y:S01]  /*117d0*/  ULDC.64 UR4, c[0x0][0x208] ;  /* 0x0000820000047ab9 */ /* 0x000fe20000000a00 */
[----:B0-----:R-:W-:-:S06]  /*117e0*/  IMAD.WIDE R2, R7, 0x4, R2 ;  /* 0x0000000407027825 */ /* 0x001fcc00078e0202 */
[----:B------:R0:W5:Y:S02]  /*117f0*/  LDG.E R3, desc[UR4][R2.64] ;  /* 0x0000000402037981 */ /* 0x000164000c1e1900 */
.L_x_363:
[----:B------:R-:W-:Y:S05]  /*11800*/  BSYNC B0 ;  /* 0x0000000000007941 */ /* 0x000fea0003800000 */
.L_x_362:
[----:B------:R-:W-:-:S03]  /*11810*/  UMOV UR4, 0xffffffff ;  /* 0xffffffff00047882 */ /* 0x000fc60000000000 */
[----:B------:R-:W-:Y:S05]  /*11820*/  BRA.DIV UR4, `(.L_x_364) ;  /* 0x0000001204f07947 */ /* 0x000fea000b800000 */
[----:B-----5:R-:W1:Y:S01]  /*11830*/  SHFL.UP PT, R14, R3, 0x1, RZ ;  /* 0x04200000030e7989 */ /* 0x020e6200000e00ff */
[C---:B------:R-:W-:Y:S02]  /*11840*/  ISETP.NE.AND P0, PT, R9.reuse, RZ, PT ;  /* 0x000000ff0900720c */ /* 0x040fe40003f05270 */
[C---:B------:R-:W-:Y:S02]  /*11850*/  ISETP.GE.U32.AND P1, PT, R9.reuse, 0x2, PT ;  /* 0x000000020900780c */ /* 0x040fe40003f26070 */
[----:B-1----:R-:W-:Y:S02]  /*11860*/  SEL R14, R14, RZ, P0 ;  /* 0x000000ff0e0e7207 */ /* 0x002fe40000000000 */
[----:B------:R-:W-:-:S03]  /*11870*/  ISETP.GE.U32.AND P0, PT, R9, 0x4, PT ;  /* 0x000000040900780c */ /* 0x000fc60003f06070 */
[----:B------:R-:W-:-:S05]  /*11880*/  IMAD.IADD R13, R3, 0x1, R14 ;  /* 0x00000001030d7824 */ /* 0x000fca00078e020e */
[----:B------:R-:W1:Y:S02]  /*11890*/  SHFL.UP PT, R14, R13, 0x2, RZ ;  /* 0x044000000d0e7989 */ /* 0x000e6400000e00ff */
[----:B-1----:R-:W-:Y:S02]  /*118a0*/  SEL R6, R14, RZ, P1 ;  /* 0x000000ff0e067207 */ /* 0x002fe40000800000 */
[----:B------:R-:W-:Y:S02]  /*118b0*/  ISETP.GE.U32.AND P1, PT, R9, 0x8, PT ;  /* 0x000000080900780c */ /* 0x000fe40003f26070 */
[----:B------:R-:W-:-:S05]  /*118c0*/  IADD3 R6, R13, R6, RZ ;  /* 0x000000060d067210 */ /* 0x000fca0007ffe0ff */
[----:B------:R-:W1:Y:S02]  /*118d0*/  SHFL.UP PT, R14, R6, 0x4, RZ ;  /* 0x04800000060e7989 */ /* 0x000e6400000e00ff */
[----:B-1----:R-:W-:Y:S02]  /*118e0*/  SEL R7, R14, RZ, P0 ;  /* 0x000000ff0e077207 */ /* 0x002fe40000000000 */
[----:B------:R-:W-:-:S03]  /*118f0*/  ISETP.GE.U32.AND P0, PT, R9, 0x10, PT ;  /* 0x000000100900780c */ /* 0x000fc60003f06070 */
[----:B------:R-:W-:-:S05]  /*11900*/  IMAD.IADD R7, R6, 0x1, R7 ;  /* 0x0000000106077824 */ /* 0x000fca00078e0207 */
[----:B------:R-:W1:Y:S02]  /*11910*/  SHFL.UP PT, R14, R7, 0x8, RZ ;  /* 0x05000000070e7989 */ /* 0x000e6400000e00ff */
[----:B-1----:R-:W-:-:S05]  /*11920*/  SEL R8, R14, RZ, P1 ;  /* 0x000000ff0e087207 */ /* 0x002fca0000800000 */
[----:B------:R-:W-:-:S05]  /*11930*/  IMAD.IADD R8, R7, 0x1, R8 ;  /* 0x0000000107087824 */ /* 0x000fca00078e0208 */
[----:B------:R-:W1:Y:S02]  /*11940*/  SHFL.UP PT, R14, R8, 0x10, RZ ;  /* 0x06000000080e7989 */ /* 0x000e6400000e00ff */
[----:B-1----:R-:W-:-:S05]  /*11950*/  SEL R9, R14, RZ, P0 ;  /* 0x000000ff0e097207 */ /* 0x002fca0000000000 */
[----:B0-----:R-:W-:-:S05]  /*11960*/  IMAD.IADD R2, R8, 0x1, R9 ;  /* 0x0000000108027824 */ /* 0x001fca00078e0209 */
[----:B------:R0:W1:Y:S02]  /*11970*/  SHFL.IDX PT, R14, R2, 0x1f, 0x1f ;  /* 0x03e01f00020e7f89 */ /* 0x00006400000e0000 */
.L_x_415:
[----:B------:R-:W-:Y:S02]  /*11980*/  ULDC UR4, c[0x0][0xc10] ;  /* 0x0003040000047ab9 */ /* 0x000fe40000000800 */
[----:B--2---:R-:W-:-:S04]  /*11990*/  IMAD.U32 R16, RZ, RZ, UR4 ;  /* 0x00000004ff107e24 */ /* 0x004fc8000f8e00ff */
[----:B-1----:R-:W-:-:S04]  /*119a0*/  IMAD R6, R14, R16, RZ ;  /* 0x000000100e067224 */ /* 0x002fc800078e02ff */
[----:B----4-:R-:W-:-:S05]  /*119b0*/  IMAD.IADD R5, R5, 0x1, R6 ;  /* 0x0000000105057824 */ /* 0x010fca00078e0206 */
[----:B---3--:R-:W-:-:S13]  /*119c0*/  ISETP.GT.AND P0, PT, R5, R4, PT ;  /* 0x000000040500720c */ /* 0x008fda0003f04270 */
[----:B------:R-:W-:Y:S05]  /*119d0*/  @P0 BRA `(.L_x_365) ;  /* 0x0000000000b80947 */ /* 0x000fea0003800000 */
[----:B------:R-:W1:Y:S02]  /*119e0*/  LDC R0, c[0x0][0xc14] ;  /* 0x00030500ff007b82 */ /* 0x000e640000000800 */
.L_x_370:
[----:B------:R-:W-:-:S05]  /*119f0*/  VIADD R19, R19, 0x1f ;  /* 0x0000001f13137836 */ /* 0x000fca0000000000 */
[----:B-1----:R-:W-:-:S13]  /*11a00*/  ISETP.GE.AND P0, PT, R19, R0, PT ;  /* 0x000000001300720c */ /* 0x002fda0003f06270 */
[----:B------:R-:W-:Y:S05]  /*11a10*/  @P0 BRA `(.L_x_366) ;  /* 0x0000000400600947 */ /* 0x000fea0003800000 */
[----:B0-----:R-:W0:Y:S01]  /*11a20*/  S2R R2, SR_TID.X ;  /* 0x0000000000027919 */ /* 0x001e220000002100 */
[----:B------:R-:W-:Y:S01]  /*11a30*/  BSSY B0, `(.L_x_367) ;  /* 0x000000b000007945 */ /* 0x000fe20003800000 */
[----:B------:R-:W-:Y:S01]  /*11a40*/  IMAD.MOV.U32 R3, RZ, RZ, RZ ;  /* 0x000000ffff037224 */ /* 0x000fe200078e00ff */
[----:B0-----:R-:W-:-:S04]  /*11a50*/  LOP3.LUT R8, R2, 0x1f, RZ, 0xc0, !PT ;  /* 0x0000001f02087812 */ /* 0x001fc800078ec0ff */
        /* <DEDUP_REMOVED lines=8> */
.L_x_368:
[----:B------:R-:W-:Y:S05]  /*11ae0*/  BSYNC B0 ;  /* 0x0000000000007941 */ /* 0x000fea0003800000 */
.L_x_367:
[----:B------:R-:W-:-:S03]  /*11af0*/  UMOV UR4, 0xffffffff ;  /* 0xffffffff00047882 */ /* 0x000fc60000000000 */
[----:B------:R-:W-:Y:S05]  /*11b00*/  BRA.DIV UR4, `(.L_x_369) ;  /* 0x0000001604087947 */ /* 0x000fea000b800000 */
[----:B-----5:R-:W1:Y:S01]  /*11b10*/  SHFL.UP PT, R14, R3, 0x1, RZ ;  /* 0x04200000030e7989 */ /* 0x020e6200000e00ff */
[C---:B------:R-:W-:Y:S02]  /*11b20*/  ISETP.NE.AND P0, PT, R8.reuse, RZ, PT ;  /* 0x000000ff0800720c */ /* 0x040fe40003f05270 */
[----:B------:R-:W-:Y:S02]  /*11b30*/  ISETP.GE.U32.AND P1, PT, R8, 0x2, PT ;  /* 0x000000020800780c */ /* 0x000fe40003f26070 */
[----:B-1----:R-:W-:Y:S02]  /*11b40*/  SEL R14, R14, RZ, P0 ;  /* 0x000000ff0e0e7207 */ /* 0x002fe40000000000 */
[----:B------:R-:W-:-:S03]  /*11b50*/  ISETP.GE.U32.AND P0, PT, R8, 0x4, PT ;  /* 0x000000040800780c */ /* 0x000fc60003f06070 */
[----:B------:R-:W-:-:S05]  /*11b60*/  IMAD.IADD R13, R3, 0x1, R14 ;  /* 0x00000001030d7824 */ /* 0x000fca00078e020e */
[----:B------:R-:W0:Y:S02]  /*11b70*/  SHFL.UP PT, R14, R13, 0x2, RZ ;  /* 0x044000000d0e7989 */ /* 0x000e2400000e00ff */
[----:B0-----:R-:W-:Y:S02]  /*11b80*/  SEL R2, R14, RZ, P1 ;  /* 0x000000ff0e027207 */ /* 0x001fe40000800000 */
[----:B------:R-:W-:Y:S02]  /*11b90*/  ISETP.GE.U32.AND P1, PT, R8, 0x8, PT ;  /* 0x000000080800780c */ /* 0x000fe40003f26070 */
[----:B------:R-:W-:-:S05]  /*11ba0*/  IADD3 R2, R13, R2, RZ ;  /* 0x000000020d027210 */ /* 0x000fca0007ffe0ff */
        /* <DEDUP_REMOVED lines=10> */
[----:B------:R0:W1:Y:S02]  /*11c50*/  SHFL.IDX PT, R14, R2, 0x1f, 0x1f ;  /* 0x03e01f00020e7f89 */ /* 0x00006400000e0000 */
.L_x_423:
[----:B------:R-:W-:Y:S02]  /*11c60*/  ULDC UR4, c[0x0][0xc10] ;  /* 0x0003040000047ab9 */ /* 0x000fe40000000800 */
[----:B------:R-:W-:-:S04]  /*11c70*/  IMAD.U32 R16, RZ, RZ, UR4 ;  /* 0x00000004ff107e24 */ /* 0x000fc8000f8e00ff */
[----:B-1----:R-:W-:-:S04]  /*11c80*/  IMAD R6, R14, R16, RZ ;  /* 0x000000100e067224 */ /* 0x002fc800078e02ff */
[----:B------:R-:W-:-:S05]  /*11c90*/  IMAD.IADD R5, R6, 0x1, R5 ;  /* 0x0000000106057824 */ /* 0x000fca00078e0205 */
[----:B------:R-:W-:-:S13]  /*11ca0*/  ISETP.GT.AND P0, PT, R5, R4, PT ;  /* 0x000000040500720c */ /* 0x000fda0003f04270 */
[----:B------:R-:W-:Y:S05]  /*11cb0*/  @!P0 BRA `(.L_x_370) ;  /* 0xfffffffc004c8947 */ /* 0x000fea000383ffff */
.L_x_365:
[----:B------:R-:W-:Y:S01]  /*11cc0*/  IMAD.IADD R6, R5, 0x1, -R6 ;  /* 0x0000000105067824 */ /* 0x000fe200078e0a06 */
[----:B------:R-:W-:-:S03]  /*11cd0*/  UMOV UR4, 0xffffffff ;  /* 0xffffffff00047882 */ /* 0x000fc60000000000 */
[----:B------:R-:W-:-:S05]  /*11ce0*/  IMAD R5, R2, R16, R6 ;  /* 0x0000001002057224 */ /* 0x000fca00078e0206 */
[----:B------:R-:W-:Y:S01]  /*11cf0*/  ISETP.GT.AND P6, PT, R5, R4, PT ;  /* 0x000000040500720c */ /* 0x000fe20003fc4270 */
[----:B------:R-:W-:-:S12]  /*11d00*/  BRA.DIV UR4, `(.L_x_371) ;  /* 0x0000001604587947 */ /* 0x000fd8000b800000 */
[----:B------:R-:W-:-:S04]  /*11d10*/  VOTE.ANY R7, PT, !P6 ;  /* 0x0000000000077806 */ /* 0x000fc800070e0100 */
[----:B------:R-:W1:Y:S02]  /*11d20*/  POPC R5, R7 ;  /* 0x0000000700057309 */ /* 0x000e640000000000 */
[----:B-1----:R1:W2:Y:S02]  /*11d30*/  SHFL.IDX PT, R17, R3, R5, 0x1f ;  /* 0x00001f0503117589 */ /* 0x0022a400000e0000 */
.L_x_427:
[----:B------:R-:W-:Y:S01]  /*11d40*/  ISETP.NE.AND P0, PT, R7, RZ, PT ;  /* 0x000000ff0700720c */ /* 0x000fe20003f05270 */
[----:B------:R-:W-:-:S12]  /*11d50*/  IMAD.MOV.U32 R14, RZ, RZ, RZ ;  /* 0x000000ffff0e7224 */ /* 0x000fd800078e00ff */
[----:B------:R-:W-:Y:S05]  /*11d60*/  @!P0 BRA `(.L_x_372) ;  /* 0x0000000000108947 */ /* 0x000fea0003800000 */
[----:B------:R-:W-:Y:S01]  /*11d70*/  UMOV UR4, 0xffffffff ;  /* 0xffffffff00047882 */ /* 0x000fe20000000000 */
[----:B------:R-:W-:Y:S02]  /*11d80*/  VIADD R12, R5, 0xffffffff ;  /* 0xffffffff050c7836 */ /* 0x000fe40000000000 */
[----:B------:R-:W-:Y:S05]  /*11d90*/  BRA.DIV UR4, `(.L_x_373) ;  /* 0x00000016047c7947 */ /* 0x000fea000b800000 */
[----:B------:R3:W4:Y:S02]  /*11da0*/  SHFL.IDX PT, R14, R2, R12, 0x1f ;  /* 0x00001f0c020e7589 */ /* 0x00072400000e0000 */
.L_x_372:
[-C--:B--2---:R-:W-:Y:S01]  /*11db0*/  IABS R7, R17.reuse ;  /* 0x0000001100077213 */ /* 0x084fe20000000000 */
[----:B----4-:R-:W-:Y:S01]  /*11dc0*/  IMAD R16, R14, R16, R6 ;  /* 0x000000100e107224 */ /* 0x010fe200078e0206 */
[----:B------:R-:W-:Y:S01]  /*11dd0*/  IABS R6, R17 ;  /* 0x0000001100067213 */ /* 0x000fe20000000000 */
[----:B------:R-:W-:Y:S01]  /*11de0*/  IMAD.IADD R19, R5, 0x1, R19 ;  /* 0x0000000105137824 */ /* 0x000fe200078e0213 */
[----:B------:R-:W2:Y:S03]  /*11df0*/  I2F.RP R8, R7 ;  /* 0x0000000700087306 */ /* 0x000ea60000209400 */
[----:B------:R-:W-:-:S05]  /*11e00*/  IMAD.MOV R6, RZ, RZ, -R6 ;  /* 0x000000ffff067224 */ /* 0x000fca00078e0a06 */
[----:B--2---:R-:W2:Y:S02]  /*11e10*/  MUFU.RCP R8, R8 ;  /* 0x0000000800087308 */ /* 0x004ea40000001000 */
[----:B--2---:R-:W-:-:S06]  /*11e20*/  VIADD R9, R8, 0xffffffe ;  /* 0x0ffffffe08097836 */ /* 0x004fcc0000000000 */
[----:B-1----:R-:W0:Y:S02]  /*11e30*/  F2I.FTZ.U32.TRUNC.NTZ R3, R9 ;  /* 0x0000000900037305 */ /* 0x002e24000021f000 */
[----:B0--3--:R-:W-:-:S05]  /*11e40*/  IADD3 R2, RZ, -R3, RZ ;  /* 0x80000003ff027210 */ /* 0x009fca0007ffe0ff */
[----:B------:R-:W-:Y:S02]  /*11e50*/  IMAD R11, R2, R7, RZ ;  /* 0x00000007020b7224 */ /* 0x000fe400078e02ff */
[----:B------:R-:W-:-:S04]  /*11e60*/  IMAD.MOV.U32 R2, RZ, RZ, RZ ;  /* 0x000000ffff027224 */ /* 0x000fc800078e00ff */
[----:B------:R-:W-:-:S04]  /*11e70*/  IMAD.HI.U32 R3, R3, R11, R2 ;  /* 0x0000000b03037227 */ /* 0x000fc800078e0002 */
[----:B------:R-:W-:-:S05]  /*11e80*/  IMAD.IADD R2, R4, 0x1, -R16 ;  /* 0x0000000104027824 */ /* 0x000fca00078e0a10 */
[----:B------:R-:W-:-:S05]  /*11e90*/  IABS R4, R2 ;  /* 0x0000000200047213 */ /* 0x000fca0000000000 */
        /* <DEDUP_REMOVED lines=11> */
[----:B------:R-:W-:-:S04]  /*11f50*/  @!P0 LOP3.LUT R3, RZ, R17, RZ, 0x33, !PT ;  /* 0x00000011ff038212 */ /* 0x000fc800078e33ff */
[----:B------:R-:W-:Y:S01]  /*11f60*/  MOV R18, R3 ;  /* 0x0000000300127202 */ /* 0x000fe20000000f00 */
[----:B------:R-:W-:-:S04]  /*11f70*/  IMAD.MOV R4, RZ, RZ, -R3 ;  /* 0x000000ffff047224 */ /* 0x000fc800078e0a03 */
[----:B------:R-:W-:Y:S01]  /*11f80*/  IMAD R17, R17, R4, R2 ;  /* 0x0000000411117224 */ /* 0x000fe200078e0202 */
[----:B------:R-:W-:Y:S06]  /*11f90*/  BRA `(.L_x_374) ;  /* 0x00000000001c7947 */ /* 0x000fec0003800000 */
.L_x_366:
[----:B------:R-:W-:Y:S01]  /*11fa0*/  UMOV UR4, URZ ;  /* 0x0000003f00047c82 */ /* 0x000fe20008000000 */
[----:B------:R-:W-:Y:S01]  /*11fb0*/  UMOV UR5, URZ ;  /* 0x0000003f00057c82 */ /* 0x000fe20008000000 */
[----:B------:R-:W-:Y:S01]  /*11fc0*/  ULDC UR6, c[0x0][0xc14] ;  /* 0x0003050000067ab9 */ /* 0x000fe20000000800 */
[----:B------:R-:W-:Y:S02]  /*11fd0*/  IMAD.MOV.U32 R16, RZ, RZ, R4 ;  /* 0x000000ffff107224 */ /* 0x000fe400078e0004 */
[----:B------:R-:W-:Y:S02]  /*11fe0*/  IMAD.U32 R17, RZ, RZ, UR4 ;  /* 0x00000004ff117e24 */ /* 0x000fe4000f8e00ff */
[----:B------:R-:W-:Y:S02]  /*11ff0*/  IMAD.U32 R18, RZ, RZ, UR5 ;  /* 0x00000005ff127e24 */ /* 0x000fe4000f8e00ff */
[----:B------:R-:W-:-:S07]  /*12000*/  IMAD.U32 R19, RZ, RZ, UR6 ;  /* 0x00000006ff137e24 */ /* 0x000fce000f8e00ff */
.L_x_374:
[----:B0-----:R-:W0:Y:S01]  /*12010*/  S2R R2, SR_TID.X ;  /* 0x0000000000027919 */ /* 0x001e220000002100 */
[----:B------:R-:W-:Y:S05]  /*12020*/  WARPSYNC.ALL ;  /* 0x0000000000007948 */ /* 0x000fea0003800000 */
[----:B------:R-:W-:Y:S01]  /*12030*/  BAR.SYNC.DEFER_BLOCKING 0x4, 0x120 ;  /* 0x0104800000007b1d */ /* 0x000fe20000010000 */
[----:B0-----:R-:W-:-:S04]  /*12040*/  LOP3.LUT R2, R2, 0x1f, RZ, 0xc0, !PT ;  /* 0x0000001f02027812 */ /* 0x001fc800078ec0ff */
[----:B------:R-:W-:-:S13]  /*12050*/  ISETP.NE.AND P0, PT, R2, RZ, PT ;  /* 0x000000ff0200720c */ /* 0x000fda0003f05270 */
[----:B------:R-:W0:Y:S01]  /*12060*/  @!P0 S2R R3, SR_CgaCtaId ;  /* 0x0000000000038919 */ /* 0x000e220000008800 */
[----:B------:R-:W-:-:S04]  /*12070*/  @!P0 MOV R2, 0x400 ;  /* 0x0000040000028802 */ /* 0x000fc80000000f00 */
[----:B0-----:R-:W-:-:S05]  /*12080*/  @!P0 LEA R2, R3, R2, 0x18 ;  /* 0x0000000203028211 */ /* 0x001fca00078ec0ff */
[----:B------:R1:W-:Y:S01]  /*12090*/  @!P0 STS.128 [R2+0x388d0], R16 ;  /* 0x0388d01002008388 */ /* 0x0003e20000000c00 */
[----:B------:R-:W-:Y:S06]  /*120a0*/  BAR.ARV 0x5, 0x120 ;  /* 0x0144800000007b1d */ /* 0x000fec0000002000 */
[----:B------:R-:W-:-:S13]  /*120b0*/  ISETP.GE.AND P0, PT, R19, R0, PT ;  /* 0x000000001300720c */ /* 0x000fda0003f06270 */
[----:B------:R-:W-:Y:S05]  /*120c0*/  @!P0 BRA `(.L_x_375) ;  /* 0xffffffbc00048947 */ /* 0x000fea000383ffff */
.L_x_309:
[----:B0-----:R-:W2:Y:S01]  /*120d0*/  LDL.LU R0, [R1+0x28] ;  /* 0x0000280001007983 */ /* 0x001ea20000300800 */
[----:B------:R-:W-:Y:S01]  /*120e0*/  BSSY B0, `(.L_x_376) ;  /* 0x000000b000007945 */ /* 0x000fe20003800000 */
[----:B------:R-:W0:Y:S01]  /*120f0*/  S2R R5, SR_CgaCtaId ;  /* 0x0000000000057919 */ /* 0x000e220000008800 */
[----:B--2---:R-:W-:-:S05]  /*12100*/  VIADD R0, R0, 0x1 ;  /* 0x0000000100007836 */ /* 0x004fca0000000000 */
[----:B-1----:R-:W-:-:S04]  /*12110*/  LEA.HI R2, R0, R0, RZ, 0x1 ;  /* 0x0000000000027211 */ /* 0x002fc800078f08ff */
[----:B------:R-:W-:-:S05]  /*12120*/  LOP3.LUT R3, R2, 0xfffffffe, RZ, 0xc0, !PT ;  /* 0xfffffffe02037812 */ /* 0x000fca00078ec0ff */
[----:B------:R-:W-:Y:S01]  /*12130*/  IMAD.IADD R3, R0, 0x1, -R3 ;  /* 0x0000000100037824 */ /* 0x000fe200078e0a03 */
[----:B------:R-:W-:-:S04]  /*12140*/  MOV R0, 0x400 ;  /* 0x0000040000007802 */ /* 0x000fc80000000f00 */
[----:B0-----:R-:W-:Y:S02]  /*12150*/  LEA R0, R5, R0, 0x18 ;  /* 0x0000000005007211 */ /* 0x001fe400078ec0ff */
[----:B------:R-:W-:-:S04]  /*12160*/  SHF.L.U32 R3, R3, 0x1f, RZ ;  /* 0x0000001f03037819 */ /* 0x000fc800000006ff */
[----:B------:R-:W0:Y:S02]  /*12170*/  SYNCS.PHASECHK.TRANS64.TRYWAIT P0, [R0+URZ+0x38820], R3 ;  /* 0x03882003000075a7 */ /* 0x000e24000800017f */
[----:B0-----:R-:W-:Y:S05]  /*12180*/  @!P0 BRA `(.L_x_377) ;  /* 0x0000001000a48947 */ /* 0x001fea0003800000 */
.L_x_430:
[----:B------:R-:W-:Y:S05]  /*12190*/  BSYNC B0 ;  /* 0x0000000000007941 */ /* 0x000fea0003800000 */
.L_x_376:
[----:B------:R-:W-:-:S03]  /*121a0*/  UMOV UR4, 0xffffffff ;  /* 0xffffffff00047882 */ /* 0x000fc60000000000 */
[----:B------:R-:W-:Y:S05]  /*121b0*/  BRA.DIV UR4, `(.L_x_378) ;  /* 0x0000001204ac7947 */ /* 0x000fea000b800000 */
[----:B------:R-:W1:Y:S02]  /*121c0*/  S2R R2, SR_TID.X ;  /* 0x0000000000027919 */ /* 0x000e640000002100 */
[----:B-1----:R-:W-:-:S04]  /*121d0*/  SHF.R.U32.HI R2, RZ, 0x5, R2 ;  /* 0x00000005ff027819 */ /* 0x002fc80000011602 */
[----:B------:R-:W-:-:S05]  /*121e0*/  LOP3.LUT R2, R2, 0x3, RZ, 0xc0, !PT ;  /* 0x0000000302027812 */ /* 0x000fca00078ec0ff */
[----:B------:R1:W2:Y:S02]  /*121f0*/  SHFL.IDX PT, R14, R2, RZ, 0x1f ;  /* 0x00001fff020e7589 */ /* 0x0002a400000e0000 */
.L_x_433:
[----:B--2---:R-:W-:Y:S01]  /*12200*/  ISETP.NE.AND P0, PT, R14, RZ, PT ;  /* 0x000000ff0e00720c */ /* 0x004fe20003f05270 */
[----:B------:R-:W-:-:S12]  /*12210*/  BSSY B0, `(.L_x_379) ;  /* 0x0000029000007945 */ /* 0x000fd80003800000 */
[----:B------:R-:W-:Y:S05]  /*12220*/  @P0 BRA `(.L_x_380) ;  /* 0x00000000009c0947 */ /* 0x000fea0003800000 */
[----:B------:R-:W-:-:S03]  /*12230*/  UMOV UR4, 0xffffffff ;  /* 0xffffffff00047882 */ /* 0x000fc60000000000 */
[----:B------:R-:W-:Y:S05]  /*12240*/  BRA.DIV UR4, `(.L_x_381) ;  /* 0x0000001204bc7947 */ /* 0x000fea000b800000 */
[----:B------:R-:W-:-:S13]  /*12250*/  ELECT P6, URZ, PT ;  /* 0x00000000003f782f */ /* 0x000fda00038c0000 */
.L_x_436:
[----:B------:R-:W-:Y:S05]  /*12260*/  @!P6 BRA `(.L_x_380) ;  /* 0x00000000008ce947 */ /* 0x000fea0003800000 */
[----:B-1----:R-:W2:Y:S02]  /*12270*/  LDL R2, [R1+0x30] ;  /* 0x0000300001027983 */ /* 0x002ea40000100800 */
[----:B--2---:R-:W-:-:S13]  /*12280*/  R2UR UR4, R2 ;  /* 0x00000000020472ca */ /* 0x004fda00000e0000 */
[----:B------:R-:W-:-:S06]  /*12290*/  ULOP3.LUT UR4, UR4, 0x2, URZ, 0xfc, !UPT ;  /* 0x0000000204047892 */ /* 0x000fcc000f8efc3f */
[----:B------:R-:W-:-:S05]  /*122a0*/  IMAD.U32 R2, RZ, RZ, UR4 ;  /* 0x00000004ff027e24 */ /* 0x000fca000f8e00ff */
[----:B------:R-:W-:-:S13]  /*122b0*/  ISETP.NE.AND P2, PT, R2, 0x3, PT ;  /* 0x000000030200780c */ /* 0x000fda0003f45270 */
[----:B------:R-:W-:Y:S05]  /*122c0*/  @!P2 BRA `(.L_x_382) ;  /* 0x000000000004a947 */ /* 0x000fea0003800000 */
[----:B------:R-:W-:Y:S01]  /*122d0*/  BPT.TRAP 0x1 ;  /* 0x000000040000795c */ /* 0x000fe20000300000 */
.L_x_382:
[----:B0-----:R-:W2:Y:S04]  /*122e0*/  LDL R3, [R1] ;  /* 0x0000000001037983 */ /* 0x001ea80000100800 */
[----:B------:R-:W3:Y:S01]  /*122f0*/  LDL.LU R7, [R1+0x8] ;  /* 0x0000080001077983 */ /* 0x000ee20000300800 */
[----:B------:R-:W-:-:S04]  /*12300*/  VIADD R2, R0, 0x38840 ;  /* 0x0003884000027836 */ /* 0x000fc80000000000 */
[C---:B--2---:R-:W-:Y:S01]  /*12310*/  IMAD R6, R3.reuse, 0x8, R2 ;  /* 0x0000000803067824 */ /* 0x044fe200078e0202 */
[----:B------:R-:W-:Y:S02]  /*12320*/  IADD3 R3, R3, 0x1, RZ ;  /* 0x0000000103037810 */ /* 0x000fe40007ffe0ff */
[----:B---3--:R-:W-:Y:S02]  /*12330*/  SHF.L.U32 R5, R7, 0x1f, RZ ;  /* 0x0000001f07057819 */ /* 0x008fe400000006ff */
[C---:B------:R-:W-:Y:S02]  /*12340*/  ISETP.NE.AND P1, PT, R3.reuse, 0x2, PT ;  /* 0x000000020300780c */ /* 0x040fe40003f25270 */
[----:B------:R-:W0:Y:S02]  /*12350*/  SYNCS.PHASECHK.TRANS64.TRYWAIT P0, [R6+URZ], R5 ;  /* 0x00000005060075a7 */ /* 0x000e24000800017f */
[----:B------:R-:W-:Y:S02]  /*12360*/  SEL R4, RZ, 0x1, P1 ;  /* 0x00000001ff047807 */ /* 0x000fe40000800000 */
[----:B------:R-:W-:-:S02]  /*12370*/  SEL R3, R3, RZ, P1 ;  /* 0x000000ff03037207 */ /* 0x000fc40000800000 */
[----:B------:R-:W-:-:S03]  /*12380*/  LOP3.LUT R4, R7, R4, RZ, 0x3c, !PT ;  /* 0x0000000407047212 */ /* 0x000fc600078e3cff */
[----:B------:R-:W-:Y:S01]  /*12390*/  IMAD R7, R3, 0x8, R2 ;  /* 0x0000000803077824 */ /* 0x000fe200078e0202 */
[----:B------:R-:W-:Y:S01]  /*123a0*/  SHF.L.U32 R2, R4, 0x1f, RZ ;  /* 0x0000001f04027819 */ /* 0x000fe200000006ff */
[----:B0-----:R-:W-:Y:S06]  /*123b0*/  @!P0 BRA `(.L_x_383) ;  /* 0x0000001000808947 */ /* 0x001fec0003800000 */
.L_x_437:
[----:B------:R-:W1:Y:S02]  /*123c0*/  SYNCS.PHASECHK.TRANS64.TRYWAIT P0, [R7+URZ], R2 ;  /* 0x00000002070075a7 */ /* 0x000e64000800017f */
[----:B-1----:R-:W-:Y:S05]  /*123d0*/  @!P0 BRA `(.L_x_384) ;  /* 0x00000010008c8947 */ /* 0x002fea0003800000 */
.L_x_438:
[----:B------:R-:W-:Y:S05]  /*123e0*/  @!P2 BRA `(.L_x_385) ;  /* 0x000000000004a947 */ /* 0x000fea0003800000 */
[----:B------:R-:W-:Y:S01]  /*123f0*/  BPT.TRAP 0x1 ;  /* 0x000000040000795c */ /* 0x000fe20000300000 */
.L_x_385:
[----:B------:R-:W2:Y:S01]  /*12400*/  LDL.LU R4, [R1] ;  /* 0x0000000001047983 */ /* 0x000ea20000300800 */
[----:B------:R-:W-:-:S04]  /*12410*/  VIADD R0, R0, 0x38860 ;  /* 0x0003886000007836 */ /* 0x000fc80000000000 */
[----:B--2---:R-:W-:-:S04]  /*12420*/  IMAD R4, R4, 0x8, R0 ;  /* 0x0000000804047824 */ /* 0x004fc800078e0200 */
[----:B------:R-:W2:Y:S02]  /*12430*/  SYNCS.PHASECHK.TRANS64.TRYWAIT P0, [R4+URZ], R5 ;  /* 0x00000005040075a7 */ /* 0x000ea4000800017f */
[----:B--2---:R-:W-:Y:S05]  /*12440*/  @!P0 BRA `(.L_x_386) ;  /* 0x0000001000848947 */ /* 0x004fea0003800000 */
.L_x_439:
[----:B------:R-:W-:-:S07]  /*12450*/  IMAD R3, R3, 0x8, R0 ;  /* 0x0000000803037824 */ /* 0x000fce00078e0200 */
.L_x_387:
[----:B---3--:R3:W4:Y:S02]  /*12460*/  SYNCS.PHASECHK.TRANS64.TRYWAIT P0, [R3+URZ], R2 ;  /* 0x00000002030075a7 */ /* 0x008724000800017f */
[----:B----4-:R-:W-:Y:S05]  /*12470*/  @!P0 NANOSLEEP.SYNCS 0x989680 ;  /* 0x009896800000895d */ /* 0x010fea0003900000 */
[----:B------:R-:W4:Y:S02]  /*12480*/  @!P0 SYNCS.PHASECHK.TRANS64 P0, [R3+URZ], R2 ;  /* 0x00000002030085a7 */ /* 0x000f24000800007f */
[----:B----4-:R-:W-:Y:S05]  /*12490*/  @!P0 BRA `(.L_x_387) ;  /* 0xfffffffc00f08947 */ /* 0x010fea000383ffff */
.L_x_380:
[----:B------:R-:W-:Y:S05]  /*124a0*/  BSYNC B0 ;  /* 0x0000000000007941 */ /* 0x000fea0003800000 */
.L_x_379:
[----:B------:R-:W-:Y:S05]  /*124b0*/  EXIT ;  /* 0x000000000000794d */ /* 0x000fea0003800000 */
.L_x_263:
[----:B0-----:R0:W1:Y:S02]  /*124c0*/  SYNCS.PHASECHK.TRANS64.TRYWAIT P1, [R5+URZ+0x38800], R0 ;  /* 0x03880000050075a7 */ /* 0x001064000802017f */
[----:B-1----:R-:W-:Y:S05]  /*124d0*/  @!P1 NANOSLEEP.SYNCS 0x989680 ;  /* 0x009896800000995d */ /* 0x002fea0003900000 */
[----:B------:R-:W1:Y:S02]  /*124e0*/  @!P1 SYNCS.PHASECHK.TRANS64 P1, [R5+URZ+0x38800], R0 ;  /* 0x03880000050095a7 */ /* 0x000e64000802007f */
[----:B-1----:R-:W-:Y:S05]  /*124f0*/  @!P1 BRA `(.L_x_263) ;  /* 0xfffffffc00f09947 */ /* 0x002fea000383ffff */
[----:B------:R-:W-:Y:S05]  /*12500*/  BRA `(.L_x_388) ;  /* 0xfffffef000f07947 */ /* 0x000fea000383ffff */
.L_x_267:
[----:B-1----:R1:W2:Y:S02]  /*12510*/  SYNCS.PHASECHK.TRANS64.TRYWAIT P2, [R0+URZ+0x38830], R3 ;  /* 0x03883003000075a7 */ /* 0x0022a4000804017f */
[----:B--2---:R-:W-:Y:S05]  /*12520*/  @!P2 NANOSLEEP.SYNCS 0x989680 ;  /* 0x009896800000a95d */ /* 0x004fea0003900000 */
[----:B------:R-:W2:Y:S02]  /*12530*/  @!P2 SYNCS.PHASECHK.TRANS64 P2, [R0+URZ+0x38830], R3 ;  /* 0x038830030000a5a7 */ /* 0x000ea4000804007f */
[----:B--2---:R-:W-:Y:S05]  /*12540*/  @!P2 BRA `(.L_x_267) ;  /* 0xfffffffc00f0a947 */ /* 0x004fea000383ffff */
[----:B------:R-:W-:Y:S05]  /*12550*/  BRA `(.L_x_266) ;  /* 0xfffffef400147947 */ /* 0x000fea000383ffff */
.L_x_272:
[----:B-1----:R-:W-:-:S04]  /*12560*/  IMAD.U32 R4, RZ, RZ, UR61 ;  /* 0x0000003dff047e24 */ /* 0x002fc8000f8e00ff */
[----:B------:R1:W2:Y:S03]  /*12570*/  SYNCS.PHASECHK.TRANS64.TRYWAIT P2, [R4+URZ+0x38830], R3 ;  /* 0x03883003040075a7 */ /* 0x0002a6000804017f */
[----:B--2---:R-:W-:Y:S05]  /*12580*/  @!P2 NANOSLEEP.SYNCS 0x989680 ;  /* 0x009896800000a95d */ /* 0x004fea0003900000 */
[----:B------:R-:W2:Y:S02]  /*12590*/  @!P2 SYNCS.PHASECHK.TRANS64 P2, [R4+URZ+0x38830], R3 ;  /* 0x038830030400a5a7 */ /* 0x000ea4000804007f */
[----:B--2---:R-:W-:Y:S05]  /*125a0*/  @!P2 BRA `(.L_x_272) ;  /* 0xfffffffc00eca947 */ /* 0x004fea000383ffff */
[----:B------:R-:W-:Y:S05]  /*125b0*/  BRA `(.L_x_271) ;  /* 0xffffff30008c7947 */ /* 0x000fea000383ffff */
.L_x_276:
[----:B01----:R-:W-:-:S04]  /*125c0*/  IMAD.U32 R3, RZ, RZ, UR4 ;  /* 0x00000004ff037e24 */ /* 0x003fc8000f8e00ff */
[----:B------:R0:W1:Y:S03]  /*125d0*/  SYNCS.PHASECHK.TRANS64.TRYWAIT P2, [R3+URZ+0x38850], R0 ;  /* 0x03885000030075a7 */ /* 0x000066000804017f */
[----:B-1----:R-:W-:Y:S05]  /*125e0*/  @!P2 NANOSLEEP.SYNCS 0x989680 ;  /* 0x009896800000a95d */ /* 0x002fea0003900000 */
[----:B------:R-:W1:Y:S02]  /*125f0*/  @!P2 SYNCS.PHASECHK.TRANS64 P2, [R3+URZ+0x38850], R0 ;  /* 0x038850000300a5a7 */ /* 0x000e64000804007f */
[----:B-1----:R-:W-:Y:S05]  /*12600*/  @!P2 BRA `(.L_x_276) ;  /* 0xfffffffc00eca947 */ /* 0x002fea000383ffff */
[----:B------:R-:W-:Y:S05]  /*12610*/  BRA `(.L_x_275) ;  /* 0xffffff5800ac7947 */ /* 0x000fea000383ffff */
.L_x_281:
[----:B-1----:R1:W2:Y:S02]  /*12620*/  SYNCS.PHASECHK.TRANS64.TRYWAIT P0, [R11+URZ+0x38850], R0 ;  /* 0x038850000b0075a7 */ /* 0x0022a4000800017f */
[----:B--2---:R-:W-:Y:S05]  /*12630*/  @!P0 NANOSLEEP.SYNCS 0x989680 ;  /* 0x009896800000895d */ /* 0x004fea0003900000 */
[----:B------:R-:W2:Y:S02]  /*12640*/  @!P0 SYNCS.PHASECHK.TRANS64 P0, [R11+URZ+0x38850], R0 ;  /* 0x038850000b0085a7 */ /* 0x000ea4000800007f */
[----:B--2---:R-:W-:Y:S05]  /*12650*/  @!P0 BRA `(.L_x_281) ;  /* 0xfffffffc00f08947 */ /* 0x004fea000383ffff */
[----:B------:R-:W-:Y:S05]  /*12660*/  BRA `(.L_x_280) ;  /* 0xffffff7000a47947 */ /* 0x000fea000383ffff */
.L_x_321:
[----:B------:R-:W0:Y:S01]  /*12670*/  S2R R7, SR_TID.X ;  /* 0x0000000000077919 */ /* 0x000e220000002100 */
[----:B------:R-:W-:Y:S01]  /*12680*/  BSSY B0, `(.L_x_389) ;  /* 0x000000a000007945 */ /* 0x000fe20003800000 */
[----:B------:R-:W-:Y:S01]  /*12690*/  IMAD.MOV.U32 R12, RZ, RZ, RZ ;  /* 0x000000ffff0c7224 */ /* 0x000fe200078e00ff */
[----:B------:R-:W-:Y:S01]  /*126a0*/  MOV R15, 0xffffffff ;  /* 0xffffffff000f7802 */ /* 0x000fe20000000f00 */
[----:B------:R-:W-:Y:S01]  /*126b0*/  IMAD.MOV.U32 R11, RZ, RZ, 0x1f ;  /* 0x0000001fff0b7424 */ /* 0x000fe200078e00ff */
[----:B0-----:R-:W-:-:S04]  /*126c0*/  SHF.R.U32.HI R7, RZ, 0x5, R7 ;  /* 0x00000005ff077819 */ /* 0x001fc80000011607 */
[----:B------:R-:W-:-:S05]  /*126d0*/  LOP3.LUT R7, R7, 0x3, RZ, 0xc0, !PT ;  /* 0x0000000307077812 */ /* 0x000fca00078ec0ff */
[----:B------:R-:W-:-:S07]  /*126e0*/  IMAD.MOV.U32 R13, RZ, RZ, R7 ;  /* 0x000000ffff0d7224 */ /* 0x000fce00078e0007 */
[----:B------:R-:W-:Y:S05]  /*126f0*/  WARPSYNC.COLLECTIVE R15, `(.L_x_390) ;  /* 0x000000000f087348 */ /* 0x000fea0003c00000 */
[----:B------:R0:W1:Y:S02]  /*12700*/  SHFL.IDX P6, R14, R13, R12, R11 ;  /* 0x0000000c0d0e7389 */ /* 0x00006400000c000b */
[----:B01----:R-:W-:Y:S01]  /*12710*/  ENDCOLLECTIVE ;  /* 0x000000000000791b */ /* 0x003fe20003800000 */
.L_x_390:
[----:B------:R-:W-:Y:S05]  /*12720*/  BSYNC B0 ;  /* 0x0000000000007941 */ /* 0x000fea0003800000 */
.L_x_389:
[----:B------:R-:W-:Y:S05]  /*12730*/  BRA `(.L_x_391) ;  /* 0xffffffc4001c7947 */ /* 0x000fea000383ffff */
.L_x_322:
[----:B------:R-:W-:Y:S01]  /*12740*/  BSSY B0, `(.L_x_392) ;  /* 0x0000006000007945 */ /* 0x000fe20003800000 */
[----:B------:R-:W-:-:S07]  /*12750*/  IMAD.MOV.U32 R15, RZ, RZ, -0x1 ;  /* 0xffffffffff0f7424 */ /* 0x000fce00078e00ff */
[----:B------:R-:W-:Y:S05]  /*12760*/  WARPSYNC.COLLECTIVE R15, `(.L_x_393) ;  /* 0x000000000f0c7348 */ /* 0x000fea0003c00000 */
[----:B------:R-:W-:Y:S02]  /*12770*/  ELECT P6, UR62, PT ;  /* 0x00000000003e782f */ /* 0x000fe400038c0000 */
[----:B------:R-:W-:Y:S01]  /*12780*/  MOV R14, UR62 ;  /* 0x0000003e000e7c02 */ /* 0x000fe20008000f00 */
[----:B------:R-:W-:Y:S10]  /*12790*/  ENDCOLLECTIVE ;  /* 0x000000000000791b */ /* 0x000ff40003800000 */
.L_x_393:
[----:B------:R-:W-:Y:S05]  /*127a0*/  BSYNC B0 ;  /* 0x0000000000007941 */ /* 0x000fea0003800000 */
.L_x_392:
[----:B------:R-:W-:Y:S05]  /*127b0*/  BRA `(.L_x_394) ;  /* 0xffffffc400147947 */ /* 0x000fea000383ffff */
.L_x_325:
[----:B0-----:R0:W1:Y:S02]  /*127c0*/  SYNCS.PHASECHK.TRANS64.TRYWAIT P0, [R8+URZ+0x38840], R9 ;  /* 0x03884009080075a7 */ /* 0x001064000800017f */
[----:B-1----:R-:W-:Y:S05]  /*127d0*/  @!P0 NANOSLEEP.SYNCS 0x989680 ;  /* 0x009896800000895d */ /* 0x002fea0003900000 */
[----:B------:R-:W1:Y:S02]  /*127e0*/  @!P0 SYNCS.PHASECHK.TRANS64 P0, [R8+URZ+0x38840], R9 ;  /* 0x03884009080085a7 */ /* 0x000e64000800007f */
[----:B-1----:R-:W-:Y:S05]  /*127f0*/  @!P0 BRA `(.L_x_325) ;  /* 0xfffffffc00f08947 */ /* 0x002fea000383ffff */
[----:B------:R-:W-:Y:S05]  /*12800*/  BRA `(.L_x_395) ;  /* 0xffffffc400887947 */ /* 0x000fea000383ffff */
.L_x_328:
[----:B0-----:R-:W0:Y:S01]  /*12810*/  S2R R9, SR_CgaCtaId ;  /* 0x0000000000097919 */ /* 0x001e220000008800 */
[----:B------:R-:W-:-:S04]  /*12820*/  MOV R8, 0x400 ;  /* 0x0000040000087802 */ /* 0x000fc80000000f00 */
[----:B0-----:R-:W-:-:S04]  /*12830*/  LEA R8, R9, R8, 0x18 ;  /* 0x0000000809087211 */ /* 0x001fc800078ec0ff */
[----:B------:R0:W1:Y:S03]  /*12840*/  SYNCS.PHASECHK.TRANS64.TRYWAIT P0, [R8+URZ+0x38820], R6 ;  /* 0x03882006080075a7 */ /* 0x000066000800017f */
[----:B-1----:R-:W-:Y:S05]  /*12850*/  @!P0 NANOSLEEP.SYNCS 0x989680 ;  /* 0x009896800000895d */ /* 0x002fea0003900000 */
[----:B------:R-:W1:Y:S02]  /*12860*/  @!P0 SYNCS.PHASECHK.TRANS64 P0, [R8+URZ+0x38820], R6 ;  /* 0x03882006080085a7 */ /* 0x000e64000800007f */
[----:B-1----:R-:W-:Y:S05]  /*12870*/  @!P0 BRA `(.L_x_328) ;  /* 0xfffffffc00e48947 */ /* 0x002fea000383ffff */
[----:B------:R-:W-:Y:S05]  /*12880*/  BRA `(.L_x_396) ;  /* 0xffffffcc00087947 */ /* 0x000fea000383ffff */
.L_x_336:
[----:B0-----:R0:W1:Y:S02]  /*12890*/  SYNCS.PHASECHK.TRANS64.TRYWAIT P0, [R2+URZ+0x38840], R3 ;  /* 0x03884003020075a7 */ /* 0x001064000800017f */
[----:B-1----:R-:W-:Y:S05]  /*128a0*/  @!P0 NANOSLEEP.SYNCS 0x989680 ;  /* 0x009896800000895d */ /* 0x002fea0003900000 */
[----:B------:R-:W1:Y:S02]  /*128b0*/  @!P0 SYNCS.PHASECHK.TRANS64 P0, [R2+URZ+0x38840], R3 ;  /* 0x03884003020085a7 */ /* 0x000e64000800007f */
[----:B-1----:R-:W-:Y:S05]  /*128c0*/  @!P0 BRA `(.L_x_336) ;  /* 0xfffffffc00f08947 */ /* 0x002fea000383ffff */
[----:B------:R-:W-:Y:S05]  /*128d0*/  BRA `(.L_x_397) ;  /* 0xffffffcc00c87947 */ /* 0x000fea000383ffff */
.L_x_338:
[----:B0-----:R0:W1:Y:S02]  /*128e0*/  SYNCS.PHASECHK.TRANS64.TRYWAIT P0, [R3+URZ+0x60], R2 ;  /* 0x00006002030075a7 */ /* 0x001064000800017f */
[----:B-1----:R-:W-:Y:S05]  /*128f0*/  @!P0 NANOSLEEP.SYNCS 0x989680 ;  /* 0x009896800000895d */ /* 0x002fea0003900000 */
[----:B------:R-:W1:Y:S02]  /*12900*/  @!P0 SYNCS.PHASECHK.TRANS64 P0, [R3+URZ+0x60], R2 ;  /* 0x00006002030085a7 */ /* 0x000e64000800007f */
[----:B-1----:R-:W-:Y:S05]  /*12910*/  @!P0 BRA `(.L_x_338) ;  /* 0xfffffffc00f08947 */ /* 0x002fea000383ffff */
[----:B------:R-:W-:Y:S05]  /*12920*/  BRA `(.L_x_398) ;  /* 0xffffffd000887947 */ /* 0x000fea000383ffff */
.L_x_343:
[----:B-1----:R1:W2:Y:S02]  /*12930*/  SYNCS.PHASECHK.TRANS64.TRYWAIT P0, [R2+URZ+0x38840], R3 ;  /* 0x03884003020075a7 */ /* 0x0022a4000800017f */
[----:B--2---:R-:W-:Y:S05]  /*12940*/  @!P0 NANOSLEEP.SYNCS 0x989680 ;  /* 0x009896800000895d */ /* 0x004fea0003900000 */
[----:B------:R-:W2:Y:S02]  /*12950*/  @!P0 SYNCS.PHASECHK.TRANS64 P0, [R2+URZ+0x38840], R3 ;  /* 0x03884003020085a7 */ /* 0x000ea4000800007f */
[----:B--2---:R-:W-:Y:S05]  /*12960*/  @!P0 BRA `(.L_x_343) ;  /* 0xfffffffc00f08947 */ /* 0x004fea000383ffff */
[----:B------:R-:W-:Y:S05]  /*12970*/  BRA `(.L_x_399) ;  /* 0xffffffd800147947 */ /* 0x000fea000383ffff */
.L_x_345:
[----:B0-----:R0:W1:Y:S02]  /*12980*/  SYNCS.PHASECHK.TRANS64.TRYWAIT P1, [R2+URZ+0x60], R3 ;  /* 0x00006003020075a7 */ /* 0x001064000802017f */
[----:B-1----:R-:W-:Y:S05]  /*12990*/  @!P1 NANOSLEEP.SYNCS 0x989680 ;  /* 0x009896800000995d */ /* 0x002fea0003900000 */
[----:B------:R-:W1:Y:S02]  /*129a0*/  @!P1 SYNCS.PHASECHK.TRANS64 P1, [R2+URZ+0x60], R3 ;  /* 0x00006003020095a7 */ /* 0x000e64000802007f */
[----:B-1----:R-:W-:Y:S05]  /*129b0*/  @!P1 BRA `(.L_x_345) ;  /* 0xfffffffc00f09947 */ /* 0x002fea000383ffff */
[----:B------:R-:W-:Y:S05]  /*129c0*/  BRA `(.L_x_400) ;  /* 0xffffffd800d47947 */ /* 0x000fea000383ffff */
.L_x_350:
[----:B--2---:R2:W3:Y:S02]  /*129d0*/  SYNCS.PHASECHK.TRANS64.TRYWAIT P0, [R2+URZ+0x38840], R3 ;  /* 0x03884003020075a7 */ /* 0x0044e4000800017f */
[----:B---3--:R-:W-:Y:S05]  /*129e0*/  @!P0 NANOSLEEP.SYNCS 0x989680 ;  /* 0x009896800000895d */ /* 0x008fea0003900000 */
[----:B------:R-:W3:Y:S02]  /*129f0*/  @!P0 SYNCS.PHASECHK.TRANS64 P0, [R2+URZ+0x38840], R3 ;  /* 0x03884003020085a7 */ /* 0x000ee4000800007f */
[----:B---3--:R-:W-:Y:S05]  /*12a00*/  @!P0 BRA `(.L_x_350) ;  /* 0xfffffffc00f08947 */ /* 0x008fea000383ffff */
[----:B------:R-:W-:Y:S05]  /*12a10*/  BRA `(.L_x_401) ;  /* 0xffffffe000207947 */ /* 0x000fea000383ffff */
.L_x_352:
[----:B0-----:R0:W1:Y:S02]  /*12a20*/  SYNCS.PHASECHK.TRANS64.TRYWAIT P1, [R2+URZ+0x60], R8 ;  /* 0x00006008020075a7 */ /* 0x001064000802017f */
[----:B-1----:R-:W-:Y:S05]  /*12a30*/  @!P1 NANOSLEEP.SYNCS 0x989680 ;  /* 0x009896800000995d */ /* 0x002fea0003900000 */
[----:B------:R-:W1:Y:S02]  /*12a40*/  @!P1 SYNCS.PHASECHK.TRANS64 P1, [R2+URZ+0x60], R8 ;  /* 0x00006008020095a7 */ /* 0x000e64000802007f */
[----:B-1----:R-:W-:Y:S05]  /*12a50*/  @!P1 BRA `(.L_x_352) ;  /* 0xfffffffc00f09947 */ /* 0x002fea000383ffff */
[----:B------:R-:W-:Y:S05]  /*12a60*/  BRA `(.L_x_402) ;  /* 0xffffffe000e07947 */ /* 0x000fea000383ffff */
.L_x_359:
[----:B-1----:R1:W2:Y:S02]  /*12a70*/  SYNCS.PHASECHK.TRANS64.TRYWAIT P0, [R3+URZ+0x38860], R0 ;  /* 0x03886000030075a7 */ /* 0x0022a4000800017f */
[----:B--2---:R-:W-:Y:S05]  /*12a80*/  @!P0 NANOSLEEP.SYNCS 0x989680 ;  /* 0x009896800000895d */ /* 0x004fea0003900000 */
[----:B------:R-:W2:Y:S02]  /*12a90*/  @!P0 SYNCS.PHASECHK.TRANS64 P0, [R3+URZ+0x38860], R0 ;  /* 0x03886000030085a7 */ /* 0x000ea4000800007f */
[----:B--2---:R-:W-:Y:S05]  /*12aa0*/  @!P0 BRA `(.L_x_359) ;  /* 0xfffffffc00f08947 */ /* 0x004fea000383ffff */
[----:B------:R-:W-:Y:S05]  /*12ab0*/  BRA `(.L_x_403) ;  /* 0xffffffe800187947 */ /* 0x000fea000383ffff */
.L_x_361:
[----:B------:R-:W-:Y:S01]  /*12ac0*/  BSSY B0, `(.L_x_404) ;  /* 0x0000008000007945 */ /* 0x000fe20003800000 */
[----:B0-----:R-:W-:Y:S02]  /*12ad0*/  IMAD.MOV.U32 R13, RZ, RZ, R16 ;  /* 0x000000ffff0d7224 */ /* 0x001fe400078e0010 */
[----:B------:R-:W-:Y:S02]  /*12ae0*/  IMAD.MOV.U32 R12, RZ, RZ, RZ ;  /* 0x000000ffff0c7224 */ /* 0x000fe400078e00ff */
[----:B------:R-:W-:Y:S02]  /*12af0*/  IMAD.MOV.U32 R11, RZ, RZ, 0x1f ;  /* 0x0000001fff0b7424 */ /* 0x000fe400078e00ff */
[----:B------:R-:W-:-:S07]  /*12b00*/  IMAD.MOV.U32 R15, RZ, RZ, -0x1 ;  /* 0xffffffffff0f7424 */ /* 0x000fce00078e00ff */
[----:B-1----:R-:W-:Y:S05]  /*12b10*/  WARPSYNC.COLLECTIVE R15, `(.L_x_405) ;  /* 0x000000000f087348 */ /* 0x002fea0003c00000 */
[----:B------:R0:W2:Y:S02]  /*12b20*/  SHFL.IDX P6, R14, R13, R12, R11 ;  /* 0x0000000c0d0e7389 */ /* 0x0000a400000c000b */
[----:B012---:R-:W-:Y:S01]  /*12b30*/  ENDCOLLECTIVE ;  /* 0x000000000000791b */ /* 0x007fe20003800000 */
.L_x_405:
[----:B------:R-:W-:Y:S05]  /*12b40*/  BSYNC B0 ;  /* 0x0000000000007941 */ /* 0x000fea0003800000 */
.L_x_404:
[----:B------:R-:W-:Y:S01]  /*12b50*/  IMAD.MOV.U32 R13, RZ, RZ, R16 ;  /* 0x000000ffff0d7224 */ /* 0x000fe200078e0010 */
[----:B------:R-:W-:Y:S01]  /*12b60*/  MOV R15, 0xffffffff ;  /* 0xffffffff000f7802 */ /* 0x000fe20000000f00 */
[----:B------:R-:W-:Y:S02]  /*12b70*/  IMAD.MOV.U32 R12, RZ, RZ, 0x1 ;  /* 0x00000001ff0c7424 */ /* 0x000fe400078e00ff */
[----:B------:R-:W-:Y:S02]  /*12b80*/  IMAD.MOV.U32 R11, RZ, RZ, 0x1f ;  /* 0x0000001fff0b7424 */ /* 0x000fe400078e00ff */
[----:B------:R-:W-:-:S07]  /*12b90*/  IMAD.MOV.U32 R4, RZ, RZ, R14 ;  /* 0x000000ffff047224 */ /* 0x000fce00078e000e */
[----:B------:R-:W-:Y:S05]  /*12ba0*/  WARPSYNC.COLLECTIVE R15, `(.L_x_406) ;  /* 0x000000000f087348 */ /* 0x000fea0003c00000 */
[----:B------:R0:W1:Y:S02]  /*12bb0*/  SHFL.IDX P6, R14, R13, R12, R11 ;  /* 0x0000000c0d0e7389 */ /* 0x00006400000c000b */
[----:B01----:R-:W-:Y:S01]  /*12bc0*/  ENDCOLLECTIVE ;  /* 0x000000000000791b */ /* 0x003fe20003800000 */
.L_x_406:
[----:B------:R-:W-:Y:S01]  /*12bd0*/  IMAD.MOV.U32 R5, RZ, RZ, R14 ;  /* 0x000000ffff057224 */ /* 0x000fe200078e000e */
[----:B------:R-:W-:Y:S06]  /*12be0*/  BRA `(.L_x_407) ;  /* 0xffffffe800cc7947 */ /* 0x000fec000383ffff */
.L_x_364:
[----:B------:R-:W-:Y:S01]  /*12bf0*/  BSSY B0, `(.L_x_408) ;  /* 0x0000008000007945 */ /* 0x000fe20003800000 */
[----:B-----5:R-:W-:Y:S02]  /*12c00*/  IMAD.MOV.U32 R13, RZ, RZ, R3 ;  /* 0x000000ffff0d7224 */ /* 0x020fe400078e0003 */
[----:B------:R-:W-:Y:S02]  /*12c10*/  IMAD.MOV.U32 R12, RZ, RZ, 0x1 ;  /* 0x00000001ff0c7424 */ /* 0x000fe400078e00ff */
[----:B------:R-:W-:Y:S02]  /*12c20*/  IMAD.MOV.U32 R11, RZ, RZ, RZ ;  /* 0x000000ffff0b7224 */ /* 0x000fe400078e00ff */
[----:B------:R-:W-:-:S07]  /*12c30*/  IMAD.MOV.U32 R15, RZ, RZ, -0x1 ;  /* 0xffffffffff0f7424 */ /* 0x000fce00078e00ff */
[----:B0-234-:R-:W-:Y:S05]  /*12c40*/  WARPSYNC.COLLECTIVE R15, `(.L_x_409) ;  /* 0x000000000f087348 */ /* 0x01dfea0003c00000 */
[----:B------:R1:W0:Y:S02]  /*12c50*/  SHFL.UP P6, R14, R13, R12, R11 ;  /* 0x0400000c0d0e7389 */ /* 0x00022400000c000b */
[----:B01234-:R-:W-:Y:S01]  /*12c60*/  ENDCOLLECTIVE ;  /* 0x000000000000791b */ /* 0x01ffe20003800000 */
.L_x_409:
[----:B------:R-:W-:Y:S05]  /*12c70*/  BSYNC B0 ;  /* 0x0000000000007941 */ /* 0x000fea0003800000 */
.L_x_408:
[C---:B------:R-:W-:Y:S01]  /*12c80*/  ISETP.NE.AND P0, PT, R9.reuse, RZ, PT ;  /* 0x000000ff0900720c */ /* 0x040fe20003f05270 */
[----:B------:R-:W-:Y:S02]  /*12c90*/  IMAD.MOV.U32 R12, RZ, RZ, 0x2 ;  /* 0x00000002ff0c7424 */ /* 0x000fe400078e00ff */
[----:B------:R-:W-:Y:S01]  /*12ca0*/  IMAD.MOV.U32 R11, RZ, RZ, RZ ;  /* 0x000000ffff0b7224 */ /* 0x000fe200078e00ff */
[----:B------:R-:W-:Y:S01]  /*12cb0*/  SEL R14, R14, RZ, P0 ;  /* 0x000000ff0e0e7207 */ /* 0x000fe20000000000 */
[----:B------:R-:W-:Y:S01]  /*12cc0*/  IMAD.MOV.U32 R15, RZ, RZ, -0x1 ;  /* 0xffffffffff0f7424 */ /* 0x000fe200078e00ff */
[----:B------:R-:W-:-:S03]  /*12cd0*/  ISETP.GE.U32.AND P0, PT, R9, 0x2, PT ;  /* 0x000000020900780c */ /* 0x000fc60003f06070 */
[----:B------:R-:W-:-:S10]  /*12ce0*/  IMAD.IADD R13, R3, 0x1, R14 ;  /* 0x00000001030d7824 */ /* 0x000fd400078e020e */
[----:B------:R-:W-:Y:S05]  /*12cf0*/  WARPSYNC.COLLECTIVE R15, `(.L_x_410) ;  /* 0x000000000f087348 */ /* 0x000fea0003c00000 */
[----:B------:R0:W1:Y:S02]  /*12d00*/  SHFL.UP P6, R14, R13, R12, R11 ;  /* 0x0400000c0d0e7389 */ /* 0x00006400000c000b */
[----:B01----:R-:W-:Y:S01]  /*12d10*/  ENDCOLLECTIVE ;  /* 0x000000000000791b */ /* 0x003fe20003800000 */
.L_x_410:
[----:B------:R-:W-:Y:S01]  /*12d20*/  IMAD.MOV.U32 R12, RZ, RZ, 0x4 ;  /* 0x00000004ff0c7424 */ /* 0x000fe200078e00ff */
[----:B------:R-:W-:Y:S02]  /*12d30*/  SEL R6, R14, RZ, P0 ;  /* 0x000000ff0e067207 */ /* 0x000fe40000000000 */
[----:B------:R-:W-:Y:S02]  /*12d40*/  ISETP.GE.U32.AND P0, PT, R9, 0x4, PT ;  /* 0x000000040900780c */ /* 0x000fe40003f06070 */
[----:B------:R-:W-:-:S05]  /*12d50*/  IADD3 R6, R13, R6, RZ ;  /* 0x000000060d067210 */ /* 0x000fca0007ffe0ff */
[----:B------:R-:W-:-:S07]  /*12d60*/  IMAD.MOV.U32 R13, RZ, RZ, R6 ;  /* 0x000000ffff0d7224 */ /* 0x000fce00078e0006 */
[----:B------:R-:W-:Y:S05]  /*12d70*/  WARPSYNC.COLLECTIVE R15, `(.L_x_411) ;  /* 0x000000000f087348 */ /* 0x000fea0003c00000 */
[----:B------:R0:W1:Y:S02]  /*12d80*/  SHFL.UP P6, R14, R13, R12, R11 ;  /* 0x0400000c0d0e7389 */ /* 0x00006400000c000b */
[----:B01----:R-:W-:Y:S01]  /*12d90*/  ENDCOLLECTIVE ;  /* 0x000000000000791b */ /* 0x003fe20003800000 */
.L_x_411:
[----:B------:R-:W-:Y:S01]  /*12da0*/  IMAD.MOV.U32 R12, RZ, RZ, 0x8 ;  /* 0x00000008ff0c7424 */ /* 0x000fe200078e00ff */
[----:B------:R-:W-:Y:S02]  /*12db0*/  SEL R7, R14, RZ, P0 ;  /* 0x000000ff0e077207 */ /* 0x000fe40000000000 */
[----:B------:R-:W-:-:S03]  /*12dc0*/  ISETP.GE.U32.AND P0, PT, R9, 0x8, PT ;  /* 0x000000080900780c */ /* 0x000fc60003f06070 */
[----:B------:R-:W-:-:S04]  /*12dd0*/  IMAD.IADD R7, R6, 0x1, R7 ;  /* 0x0000000106077824 */ /* 0x000fc800078e0207 */
[----:B------:R-:W-:-:S07]  /*12de0*/  IMAD.MOV.U32 R13, RZ, RZ, R7 ;  /* 0x000000ffff0d7224 */ /* 0x000fce00078e0007 */
[----:B------:R-:W-:Y:S05]  /*12df0*/  WARPSYNC.COLLECTIVE R15, `(.L_x_412) ;  /* 0x000000000f087348 */ /* 0x000fea0003c00000 */
[----:B------:R0:W1:Y:S02]  /*12e00*/  SHFL.UP P6, R14, R13, R12, R11 ;  /* 0x0400000c0d0e7389 */ /* 0x00006400000c000b */
[----:B01----:R-:W-:Y:S01]  /*12e10*/  ENDCOLLECTIVE ;  /* 0x000000000000791b */ /* 0x003fe20003800000 */
.L_x_412:
        /* <DEDUP_REMOVED lines=8> */
.L_x_413:
[----:B------:R-:W-:Y:S02]  /*12ea0*/  IMAD.MOV.U32 R12, RZ, RZ, 0x1f ;  /* 0x0000001fff0c7424 */ /* 0x000fe400078e00ff */
[----:B------:R-:W-:Y:S01]  /*12eb0*/  IMAD.MOV.U32 R11, RZ, RZ, 0x1f ;  /* 0x0000001fff0b7424 */ /* 0x000fe200078e00ff */
[----:B------:R-:W-:-:S05]  /*12ec0*/  SEL R7, R14, RZ, P0 ;  /* 0x000000ff0e077207 */ /* 0x000fca0000000000 */
[----:B------:R-:W-:-:S05]  /*12ed0*/  IMAD.IADD R2, R8, 0x1, R7 ;  /* 0x0000000108027824 */ /* 0x000fca00078e0207 */
[----:B------:R-:W-:-:S07]  /*12ee0*/  MOV R13, R2 ;  /* 0x00000002000d7202 */ /* 0x000fce0000000f00 */
[----:B------:R-:W-:Y:S05]  /*12ef0*/  WARPSYNC.COLLECTIVE R15, `(.L_x_414) ;  /* 0x000000000f087348 */ /* 0x000fea0003c00000 */
[----:B------:R0:W1:Y:S02]  /*12f00*/  SHFL.IDX P6, R14, R13, R12, R11 ;  /* 0x0000000c0d0e7389 */ /* 0x00006400000c000b */
[----:B01----:R-:W-:Y:S01]  /*12f10*/  ENDCOLLECTIVE ;  /* 0x000000000000791b */ /* 0x003fe20003800000 */
.L_x_414:
[----:B------:R-:W-:Y:S05]  /*12f20*/  BRA `(.L_x_415) ;  /* 0xffffffe800947947 */ /* 0x000fea000383ffff */
.L_x_369:
[----:B------:R-:W-:Y:S01]  /*12f30*/  BSSY B0, `(.L_x_416) ;  /* 0x0000008000007945 */ /* 0x000fe20003800000 */
[----:B-----5:R-:W-:Y:S02]  /*12f40*/  IMAD.MOV.U32 R13, RZ, RZ, R3 ;  /* 0x000000ffff0d7224 */ /* 0x020fe400078e0003 */
[----:B------:R-:W-:Y:S02]  /*12f50*/  IMAD.MOV.U32 R12, RZ, RZ, 0x1 ;  /* 0x00000001ff0c7424 */ /* 0x000fe400078e00ff */
[----:B------:R-:W-:Y:S02]  /*12f60*/  IMAD.MOV.U32 R11, RZ, RZ, RZ ;  /* 0x000000ffff0b7224 */ /* 0x000fe400078e00ff */
[----:B------:R-:W-:-:S07]  /*12f70*/  IMAD.MOV.U32 R15, RZ, RZ, -0x1 ;  /* 0xffffffffff0f7424 */ /* 0x000fce00078e00ff */
[----:B0-----:R-:W-:Y:S05]  /*12f80*/  WARPSYNC.COLLECTIVE R15, `(.L_x_417) ;  /* 0x000000000f087348 */ /* 0x001fea0003c00000 */
[----:B------:R1:W2:Y:S02]  /*12f90*/  SHFL.UP P6, R14, R13, R12, R11 ;  /* 0x0400000c0d0e7389 */ /* 0x0002a400000c000b */
[----:B012---:R-:W-:Y:S01]  /*12fa0*/  ENDCOLLECTIVE ;  /* 0x000000000000791b */ /* 0x007fe20003800000 */
.L_x_417:
[----:B------:R-:W-:Y:S05]  /*12fb0*/  BSYNC B0 ;  /* 0x0000000000007941 */ /* 0x000fea0003800000 */
.L_x_416:
[----:B------:R-:W-:Y:S01]  /*12fc0*/  ISETP.NE.AND P0, PT, R8, RZ, PT ;  /* 0x000000ff0800720c */ /* 0x000fe20003f05270 */
[----:B------:R-:W-:Y:S01]  /*12fd0*/  IMAD.MOV.U32 R12, RZ, RZ, 0x2 ;  /* 0x00000002ff0c7424 */ /* 0x000fe200078e00ff */
[----:B------:R-:W-:Y:S01]  /*12fe0*/  MOV R15, 0xffffffff ;  /* 0xffffffff000f7802 */ /* 0x000fe20000000f00 */
[----:B------:R-:W-:Y:S01]  /*12ff0*/  IMAD.MOV.U32 R11, RZ, RZ, RZ ;  /* 0x000000ffff0b7224 */ /* 0x000fe200078e00ff */
[----:B------:R-:W-:Y:S02]  /*13000*/  SEL R14, R14, RZ, P0 ;  /* 0x000000ff0e0e7207 */ /* 0x000fe40000000000 */
[----:B------:R-:W-:-:S03]  /*13010*/  ISETP.GE.U32.AND P0, PT, R8, 0x2, PT ;  /* 0x000000020800780c */ /* 0x000fc60003f06070 */
[----:B------:R-:W-:-:S10]  /*13020*/  IMAD.IADD R13, R3, 0x1, R14 ;  /* 0x00000001030d7824 */ /* 0x000fd400078e020e */
[----:B------:R-:W-:Y:S05]  /*13030*/  WARPSYNC.COLLECTIVE R15, `(.L_x_418) ;  /* 0x000000000f087348 */ /* 0x000fea0003c00000 */
[----:B------:R0:W1:Y:S02]  /*13040*/  SHFL.UP P6, R14, R13, R12, R11 ;  /* 0x0400000c0d0e7389 */ /* 0x00006400000c000b */
[----:B01----:R-:W-:Y:S01]  /*13050*/  ENDCOLLECTIVE ;  /* 0x000000000000791b */ /* 0x003fe20003800000 */
.L_x_418:
        /* <DEDUP_REMOVED lines=8> */
.L_x_419:
        /* <DEDUP_REMOVED lines=8> */
.L_x_420:
        /* <DEDUP_REMOVED lines=8> */
.L_x_421:
[----:B------:R-:W-:Y:S02]  /*131e0*/  IMAD.MOV.U32 R12, RZ, RZ, 0x1f ;  /* 0x0000001fff0c7424 */ /* 0x000fe400078e00ff */
[----:B------:R-:W-:Y:S01]  /*131f0*/  IMAD.MOV.U32 R11, RZ, RZ, 0x1f ;  /* 0x0000001fff0b7424 */ /* 0x000fe200078e00ff */
[----:B------:R-:W-:-:S04]  /*13200*/  SEL R2, R14, RZ, P0 ;  /* 0x000000ff0e027207 */ /* 0x000fc80000000000 */
[----:B------:R-:W-:-:S05]  /*13210*/  IADD3 R2, R7, R2, RZ ;  /* 0x0000000207027210 */ /* 0x000fca0007ffe0ff */
[----:B------:R-:W-:-:S07]  /*13220*/  IMAD.MOV.U32 R13, RZ, RZ, R2 ;  /* 0x000000ffff0d7224 */ /* 0x000fce00078e0002 */
[----:B------:R-:W-:Y:S05]  /*13230*/  WARPSYNC.COLLECTIVE R15, `(.L_x_422) ;  /* 0x000000000f087348 */ /* 0x000fea0003c00000 */
[----:B------:R0:W1:Y:S02]  /*13240*/  SHFL.IDX P6, R14, R13, R12, R11 ;  /* 0x0000000c0d0e7389 */ /* 0x00006400000c000b */
[----:B01----:R-:W-:Y:S01]  /*13250*/  ENDCOLLECTIVE ;  /* 0x000000000000791b */ /* 0x003fe20003800000 */
.L_x_422:
[----:B------:R-:W-:Y:S05]  /*13260*/  BRA `(.L_x_423) ;  /* 0xffffffe8007c7947 */ /* 0x000fea000383ffff */
.L_x_371:
[----:B------:R-:W-:Y:S01]  /*13270*/  BSSY B0, `(.L_x_424) ;  /* 0x0000006000007945 */ /* 0x000fe20003800000 */
[----:B------:R-:W-:Y:S01]  /*13280*/  PLOP3.LUT P6, PT, P6, PT, PT, 0x8, 0x0 ;  /* 0x000000000000781c */ /* 0x000fe200037ce170 */
[----:B------:R-:W-:-:S12]  /*13290*/  IMAD.MOV.U32 R15, RZ, RZ, -0x1 ;  /* 0xffffffffff0f7424 */ /* 0x000fd800078e00ff */
[----:B0-----:R-:W-:Y:S05]  /*132a0*/  WARPSYNC.COLLECTIVE R15, `(.L_x_425) ;  /* 0x000000000f087348 */ /* 0x001fea0003c00000 */
[----:B------:R-:W-:Y:S01]  /*132b0*/  VOTE.ANY R14, PT, P6 ;  /* 0x00000000000e7806 */ /* 0x000fe200030e0100 */
[----:B0-----:R-:W-:Y:S06]  /*132c0*/  ENDCOLLECTIVE ;  /* 0x000000000000791b */ /* 0x001fec0003800000 */
.L_x_425:
[----:B------:R-:W-:Y:S05]  /*132d0*/  BSYNC B0 ;  /* 0x0000000000007941 */ /* 0x000fea0003800000 */
.L_x_424:
[----:B------:R-:W-:Y:S02]  /*132e0*/  IMAD.MOV.U32 R7, RZ, RZ, R14 ;  /* 0x000000ffff077224 */ /* 0x000fe400078e000e */
[----:B------:R-:W-:Y:S02]  /*132f0*/  IMAD.MOV.U32 R13, RZ, RZ, R3 ;  /* 0x000000ffff0d7224 */ /* 0x000fe400078e0003 */
[----:B------:R-:W0:Y:S01]  /*13300*/  POPC R5, R7 ;  /* 0x0000000700057309 */ /* 0x000e220000000000 */
[----:B------:R-:W-:Y:S02]  /*13310*/  IMAD.MOV.U32 R11, RZ, RZ, 0x1f ;  /* 0x0000001fff0b7424 */ /* 0x000fe400078e00ff */
[----:B------:R-:W-:Y:S02]  /*13320*/  IMAD.MOV.U32 R15, RZ, RZ, -0x1 ;  /* 0xffffffffff0f7424 */ /* 0x000fe400078e00ff */
[----:B0-----:R-:W-:-:S07]  /*13330*/  IMAD.MOV.U32 R12, RZ, RZ, R5 ;  /* 0x000000ffff0c7224 */ /* 0x001fce00078e0005 */
[----:B------:R-:W-:Y:S05]  /*13340*/  WARPSYNC.COLLECTIVE R15, `(.L_x_426) ;  /* 0x000000000f087348 */ /* 0x000fea0003c00000 */
[----:B------:R0:W1:Y:S02]  /*13350*/  SHFL.IDX P6, R14, R13, R12, R11 ;  /* 0x0000000c0d0e7389 */ /* 0x00006400000c000b */
[----:B01----:R-:W-:Y:S01]  /*13360*/  ENDCOLLECTIVE ;  /* 0x000000000000791b */ /* 0x003fe20003800000 */
.L_x_426:
[----:B------:R-:W-:Y:S01]  /*13370*/  MOV R17, R14 ;  /* 0x0000000e00117202 */ /* 0x000fe20000000f00 */
[----:B------:R-:W-:Y:S06]  /*13380*/  BRA `(.L_x_427) ;  /* 0xffffffe8006c7947 */ /* 0x000fec000383ffff */
.L_x_373:
[----:B------:R-:W-:Y:S01]  /*13390*/  BSSY B0, `(.L_x_428) ;  /* 0x0000007000007945 */ /* 0x000fe20003800000 */
[----:B------:R-:W-:Y:S02]  /*133a0*/  IMAD.MOV.U32 R13, RZ, RZ, R2 ;  /* 0x000000ffff0d7224 */ /* 0x000fe400078e0002 */
[----:B------:R-:W-:Y:S02]  /*133b0*/  IMAD.MOV.U32 R11, RZ, RZ, 0x1f ;  /* 0x0000001fff0b7424 */ /* 0x000fe400078e00ff */
[----:B------:R-:W-:-:S07]  /*133c0*/  IMAD.MOV.U32 R15, RZ, RZ, -0x1 ;  /* 0xffffffffff0f7424 */ /* 0x000fce00078e00ff */
[----:B012---:R-:W-:Y:S05]  /*133d0*/  WARPSYNC.COLLECTIVE R15, `(.L_x_429) ;  /* 0x000000000f087348 */ /* 0x007fea0003c00000 */
[----:B------:R3:W4:Y:S02]  /*133e0*/  SHFL.IDX P6, R14, R13, R12, R11 ;  /* 0x0000000c0d0e7389 */ /* 0x00072400000c000b */
[----:B01234-:R-:W-:Y:S01]  /*133f0*/  ENDCOLLECTIVE ;  /* 0x000000000000791b */ /* 0x01ffe20003800000 */
.L_x_429:
[----:B------:R-:W-:Y:S05]  /*13400*/  BSYNC B0 ;  /* 0x0000000000007941 */ /* 0x000fea0003800000 */
.L_x_428:
[----:B------:R-:W-:Y:S05]  /*13410*/  BRA `(.L_x_372) ;  /* 0xffffffe800647947 */ /* 0x000fea000383ffff */
.L_x_377:
[----:B0-----:R0:W1:Y:S02]  /*13420*/  SYNCS.PHASECHK.TRANS64.TRYWAIT P0, [R0+URZ+0x38820], R3 ;  /* 0x03882003000075a7 */ /* 0x001064000800017f */
[----:B-1----:R-:W-:Y:S05]  /*13430*/  @!P0 NANOSLEEP.SYNCS 0x989680 ;  /* 0x009896800000895d */ /* 0x002fea0003900000 */
[----:B------:R-:W1:Y:S02]  /*13440*/  @!P0 SYNCS.PHASECHK.TRANS64 P0, [R0+URZ+0x38820], R3 ;  /* 0x03882003000085a7 */ /* 0x000e64000800007f */
[----:B-1----:R-:W-:Y:S05]  /*13450*/  @!P0 BRA `(.L_x_377) ;  /* 0xfffffffc00f08947 */ /* 0x002fea000383ffff */
[----:B------:R-:W-:Y:S05]  /*13460*/  BRA `(.L_x_430) ;  /* 0xffffffec00487947 */ /* 0x000fea000383ffff */
.L_x_378:
[----:B------:R-:W1:Y:S01]  /*13470*/  S2R R2, SR_TID.X ;  /* 0x0000000000027919 */ /* 0x000e620000002100 */
[----:B------:R-:W-:Y:S01]  /*13480*/  BSSY B0, `(.L_x_431) ;  /* 0x000000a000007945 */ /* 0x000fe20003800000 */
[----:B------:R-:W-:Y:S02]  /*13490*/  IMAD.MOV.U32 R12, RZ, RZ, RZ ;  /* 0x000000ffff0c7224 */ /* 0x000fe400078e00ff */
[----:B------:R-:W-:Y:S02]  /*134a0*/  IMAD.MOV.U32 R11, RZ, RZ, 0x1f ;  /* 0x0000001fff0b7424 */ /* 0x000fe400078e00ff */
[----:B------:R-:W-:Y:S01]  /*134b0*/  IMAD.MOV.U32 R15, RZ, RZ, -0x1 ;  /* 0xffffffffff0f7424 */ /* 0x000fe200078e00ff */
[----:B-1----:R-:W-:-:S04]  /*134c0*/  SHF.R.U32.HI R2, RZ, 0x5, R2 ;  /* 0x00000005ff027819 */ /* 0x002fc80000011602 */
[----:B------:R-:W-:-:S05]  /*134d0*/  LOP3.LUT R2, R2, 0x3, RZ, 0xc0, !PT ;  /* 0x0000000302027812 */ /* 0x000fca00078ec0ff */
[----:B------:R-:W-:-:S07]  /*134e0*/  IMAD.MOV.U32 R13, RZ, RZ, R2 ;  /* 0x000000ffff0d7224 */ /* 0x000fce00078e0002 */
[----:B0-----:R-:W-:Y:S05]  /*134f0*/  WARPSYNC.COLLECTIVE R15, `(.L_x_432) ;  /* 0x000000000f087348 */ /* 0x001fea0003c00000 */
[----:B------:R1:W2:Y:S02]  /*13500*/  SHFL.IDX P6, R14, R13, R12, R11 ;  /* 0x0000000c0d0e7389 */ /* 0x0002a400000c000b */
[----:B012---:R-:W-:Y:S01]  /*13510*/  ENDCOLLECTIVE ;  /* 0x000000000000791b */ /* 0x007fe20003800000 */
.L_x_432:
[----:B------:R-:W-:Y:S05]  /*13520*/  BSYNC B0 ;  /* 0x0000000000007941 */ /* 0x000fea0003800000 */
.L_x_431:
[----:B------:R-:W-:Y:S05]  /*13530*/  BRA `(.L_x_433) ;  /* 0xffffffec00307947 */ /* 0x000fea000383ffff */
.L_x_381:
[----:B------:R-:W-:Y:S01]  /*13540*/  BSSY B1, `(.L_x_434) ;  /* 0x0000006000017945 */ /* 0x000fe20003800000 */
[----:B------:R-:W-:-:S07]  /*13550*/  IMAD.MOV.U32 R15, RZ, RZ, -0x1 ;  /* 0xffffffffff0f7424 */ /* 0x000fce00078e00ff */
[----:B01----:R-:W-:Y:S05]  /*13560*/  WARPSYNC.COLLECTIVE R15, `(.L_x_435) ;  /* 0x000000000f0c7348 */ /* 0x003fea0003c00000 */
[----:B------:R-:W-:Y:S02]  /*13570*/  ELECT P6, UR62, PT ;  /* 0x00000000003e782f */ /* 0x000fe400038c0000 */
[----:B------:R-:W-:Y:S01]  /*13580*/  MOV R14, UR62 ;  /* 0x0000003e000e7c02 */ /* 0x000fe20008000f00 */
[----:B01----:R-:W-:Y:S10]  /*13590*/  ENDCOLLECTIVE ;  /* 0x000000000000791b */ /* 0x003ff40003800000 */
.L_x_435:
[----:B------:R-:W-:Y:S05]  /*135a0*/  BSYNC B1 ;  /* 0x0000000000017941 */ /* 0x000fea0003800000 */
.L_x_434:
[----:B------:R-:W-:Y:S05]  /*135b0*/  BRA `(.L_x_436) ;  /* 0xffffffec00287947 */ /* 0x000fea000383ffff */
.L_x_383:
[----:B0-----:R0:W1:Y:S02]  /*135c0*/  SYNCS.PHASECHK.TRANS64.TRYWAIT P0, [R6+URZ], R5 ;  /* 0x00000005060075a7 */ /* 0x001064000800017f */
[----:B-1----:R-:W-:Y:S05]  /*135d0*/  @!P0 NANOSLEEP.SYNCS 0x989680 ;  /* 0x009896800000895d */ /* 0x002fea0003900000 */
[----:B------:R-:W1:Y:S02]  /*135e0*/  @!P0 SYNCS.PHASECHK.TRANS64 P0, [R6+URZ], R5 ;  /* 0x00000005060085a7 */ /* 0x000e64000800007f */
[----:B-1----:R-:W-:Y:S05]  /*135f0*/  @!P0 BRA `(.L_x_383) ;  /* 0xfffffffc00f08947 */ /* 0x002fea000383ffff */
[----:B------:R-:W-:Y:S05]  /*13600*/  BRA `(.L_x_437) ;  /* 0xffffffec006c7947 */ /* 0x000fea000383ffff */
.L_x_384:
[----:B-1----:R1:W2:Y:S02]  /*13610*/  SYNCS.PHASECHK.TRANS64.TRYWAIT P0, [R7+URZ], R2 ;  /* 0x00000002070075a7 */ /* 0x0022a4000800017f */
[----:B--2---:R-:W-:Y:S05]  /*13620*/  @!P0 NANOSLEEP.SYNCS 0x989680 ;  /* 0x009896800000895d */ /* 0x004fea0003900000 */
[----:B------:R-:W2:Y:S02]  /*13630*/  @!P0 SYNCS.PHASECHK.TRANS64 P0, [R7+URZ], R2 ;  /* 0x00000002070085a7 */ /* 0x000ea4000800007f */
[----:B--2---:R-:W-:Y:S05]  /*13640*/  @!P0 BRA `(.L_x_384) ;  /* 0xfffffffc00f08947 */ /* 0x004fea000383ffff */
[----:B------:R-:W-:Y:S05]  /*13650*/  BRA `(.L_x_438) ;  /* 0xffffffec00607947 */ /* 0x000fea000383ffff */
.L_x_386:
[----:B--2---:R2:W3:Y:S02]  /*13660*/  SYNCS.PHASECHK.TRANS64.TRYWAIT P0, [R4+URZ], R5 ;  /* 0x00000005040075a7 */ /* 0x0044e4000800017f */
[----:B---3--:R-:W-:Y:S05]  /*13670*/  @!P0 NANOSLEEP.SYNCS 0x989680 ;  /* 0x009896800000895d */ /* 0x008fea0003900000 */
[----:B------:R-:W3:Y:S02]  /*13680*/  @!P0 SYNCS.PHASECHK.TRANS64 P0, [R4+URZ], R5 ;  /* 0x00000005040085a7 */ /* 0x000ee4000800007f */
[----:B---3--:R-:W-:Y:S05]  /*13690*/  @!P0 BRA `(.L_x_386) ;  /* 0xfffffffc00f08947 */ /* 0x008fea000383ffff */
[----:B------:R-:W-:Y:S05]  /*136a0*/  BRA `(.L_x_439) ;  /* 0xffffffec00687947 */ /* 0x000fea000383ffff */
.L_x_440:
        /* <DEDUP_REMOVED lines=13> */
.L_x_12751:


//--------------------- .text._ZN7cutlass13device_kernelIN5flash11enable_sm90INS1_16FlashAttnFwdSm90INS1_25CollectiveMainloopFwdSm90ILi2EN4cute5tupleIJNS5_1CILi1EEES8_S8_EEENS6_IJNS7_ILi128EEENS7_ILi80EEENS7_ILi256EEEEEELi256ENS_6half_tEfNS_4arch4Sm90ELb0ELb0ELb0ELb1ELb0ELb1ELb0ELb1ELb1ELb0ELb0ELb0EEENS1_21CollectiveEpilogueFwdINS6_IJSA_SC_SB_EEES9_SE_SG_Li256ELb1ELb0ELb0ELb0EEENS1_36VarlenDynamicPersistentTileSchedulerILi128ELi80ELi256ELi32ELb0ELb0ELb1ELb0ELb1ELb1EEEEEEEEEvNT_6ParamsE --------------------------
	.section	.text._ZN7cutlass13device_kernelIN5flash11enable_sm90INS1_16FlashAttnFwdSm90INS1_25CollectiveMainloopFwdSm90ILi2EN4cute5tupleIJNS5_1CILi1EEES8_S8_EEENS6_IJNS7_ILi128EEENS7_ILi80EEENS7_ILi256EEEEEELi256ENS_6half_tEfNS_4arch4Sm90ELb0ELb0ELb0ELb1ELb0ELb1ELb0ELb1ELb1ELb0ELb0ELb0EEENS1_21CollectiveEpilogueFwdINS6_IJSA_SC_SB_EEES9_SE_SG_Li256ELb1ELb0ELb0ELb0EEENS1_36VarlenDynamicPersistentTileSchedulerILi128ELi80ELi256ELi32ELb0ELb0ELb1ELb0ELb1ELb1EEEEEEEEEvNT_6ParamsE,"ax",@progbits
	.align	128
.text._ZN7cutlass13device_kernelIN5flash11enable_sm90INS1_16FlashAttnFwdSm90INS1_25CollectiveMainloopFwdSm90ILi2EN4cute5tupleIJNS5_1CILi1EEES8_S8_EEENS6_IJNS7_ILi128EEENS7_ILi80EEENS7_ILi256EEEEEELi256ENS_6half_tEfNS_4arch4Sm90ELb0ELb0ELb0ELb1ELb0ELb1ELb0ELb1ELb1ELb0ELb0ELb0EEENS1_21CollectiveEpilogueFwdINS6_IJSA_SC_SB_EEES9_SE_SG_Li256ELb1ELb0ELb0ELb0EEENS1_36VarlenDynamicPersistentTileSchedulerILi128ELi80ELi256ELi32ELb0ELb0ELb1ELb0ELb1ELb1EEEEEEEEEvNT_6ParamsE:
        .type           _ZN7cutlass13device_kernelIN5flash11enable_sm90INS1_16FlashAttnFwdSm90INS1_25CollectiveMainloopFwdSm90ILi2EN4cute5tupleIJNS5_1CILi1EEES8_S8_EEENS6_IJNS7_ILi128EEENS7_ILi80EEENS7_ILi256EEEEEELi256ENS_6half_tEfNS_4arch4Sm90ELb0ELb0ELb0ELb1ELb0ELb1ELb0ELb1ELb1ELb0ELb0ELb0EEENS1_21CollectiveEpilogueFwdINS6_IJSA_SC_SB_EEES9_SE_SG_Li256ELb1ELb0ELb0ELb0EEENS1_36VarlenDynamicPersistentTileSchedulerILi128ELi80ELi256ELi32ELb0ELb0ELb1ELb0ELb1ELb1EEEEEEEEEvNT_6ParamsE,@function
        .size           _ZN7cutlass13device_kernelIN5flash11enable_sm90INS1_16FlashAttnFwdSm90INS1_25CollectiveMainloopFwdSm90ILi2EN4cute5tupleIJNS5_1CILi1EEES8_S8_EEENS6_IJNS7_ILi128EEENS7_ILi80EEENS7_ILi256EEEEEELi256ENS_6half_tEfNS_4arch4Sm90ELb0ELb0ELb0ELb1ELb0ELb1ELb0ELb1ELb1ELb0ELb0ELb0EEENS1_21CollectiveEpilogueFwdINS6_IJSA_SC_SB_EEES9_SE_SG_Li256ELb1ELb0ELb0ELb0EEENS1_36VarlenDynamicPersistentTileSchedulerILi128ELi80ELi256ELi32ELb0ELb0ELb1ELb0ELb1ELb1EEEEEEEEEvNT_6ParamsE,(.L_x_12752 - _ZN7cutlass13device_kernelIN5flash11enable_sm90INS1_16FlashAttnFwdSm90INS1_25CollectiveMainloopFwdSm90ILi2EN4cute5tupleIJNS5_1CILi1EEES8_S8_EEENS6_IJNS7_ILi128EEENS7_ILi80EEENS7_ILi256EEEEEELi256ENS_6half_tEfNS_4arch4Sm90ELb0ELb0ELb0ELb1ELb0ELb1ELb0ELb1ELb1ELb0ELb0ELb0EEENS1_21CollectiveEpilogueFwdINS6_IJSA_SC_SB_EEES9_SE_SG_Li256ELb1ELb0ELb0ELb0EEENS1_36VarlenDynamicPersistentTileSchedulerILi128ELi80ELi256ELi32ELb0ELb0ELb1ELb0ELb1ELb1EEEEEEEEEvNT_6ParamsE)
        .other          _ZN7cutlass13device_kernelIN5flash11enable_sm90INS1_16FlashAttnFwdSm90INS1_25CollectiveMainloopFwdSm90ILi2EN4cute5tupleIJNS5_1CILi1EEES8_S8_EEENS6_IJNS7_ILi128EEENS7_ILi80EEENS7_ILi256EEEEEELi256ENS_6half_tEfNS_4arch4Sm90ELb0ELb0ELb0ELb1ELb0ELb1ELb0ELb1ELb1ELb0ELb0ELb0EEENS1_21CollectiveEpilogueFwdINS6_IJSA_SC_SB_EEES9_SE_SG_Li256ELb1ELb0ELb0ELb0EEENS1_36VarlenDynamicPersistentTileSchedulerILi128ELi80ELi256ELi32ELb0ELb0ELb1ELb0ELb1ELb1EEEEEEEEEvNT_6ParamsE,@"STO_CUDA_ENTRY STV_DEFAULT"
_ZN7cutlass13device_kernelIN5flash11enable_sm90INS1_16FlashAttnFwdSm90INS1_25CollectiveMainloopFwdSm90ILi2EN4cute5tupleIJNS5_1CILi1EEES8_S8_EEENS6_IJNS7_ILi128EEENS7_ILi80EEENS7_ILi256EEEEEELi256ENS_6half_tEfNS_4arch4Sm90ELb0ELb0ELb0ELb1ELb0ELb1ELb0ELb1ELb1ELb0ELb0ELb0EEENS1_21CollectiveEpilogueFwdINS6_IJSA_SC_SB_EEES9_SE_SG_Li256ELb1ELb0ELb0ELb0EEENS1_36VarlenDynamicPersistentTileSchedulerILi128ELi80ELi256ELi32ELb0ELb0ELb1ELb0ELb1ELb1EEEEEEEEEvNT_6ParamsE:
        /* <DEDUP_REMOVED lines=14> */
[----:B------:R-:W-:Y:S02]  /*00e0*/  UIADD3 UR12, UP3, UR4, 0x570, URZ ;  /* 0x00000570040c7890 */ /* 0x000fe4000ff7e03f */
[----:B------:R-:W-:-:S02]  /*00f0*/  UIADD3 UR4, UP4, UR4, 0x670, URZ ;  /* 0x0000067004047890 */ /* 0x000fc4000ff9e03f */
[----:B------:R-:W-:Y:S02]  /*0100*/  UIADD3.X UR7, URZ, UR5, URZ, UP0, !UPT ;  /* 0x000000053f077290 */ /* 0x000fe400087fe43f */
[----:B------:R-:W-:Y:S02]  /*0110*/  UIADD3.X UR9, URZ, UR5, URZ, UP1, !UPT ;  /* 0x000000053f097290 */ /* 0x000fe40008ffe43f */
[----:B------:R-:W-:Y:S02]  /*0120*/  UIADD3.X UR11, URZ, UR5, URZ, UP2, !UPT ;  /* 0x000000053f0b7290 */ /* 0x000fe400097fe43f */
[----:B------:R-:W-:Y:S02]  /*0130*/  UIADD3.X UR13, URZ, UR5, URZ, UP3, !UPT ;  /* 0x000000053f0d7290 */ /* 0x000fe40009ffe43f */
[----:B------:R-:W-:Y:S01]  /*0140*/  UIADD3.X UR5, URZ, UR5, URZ, UP4, !UPT ;  /* 0x000000053f057290 */ /* 0x000fe2000a7fe43f */
[----:B------:R0:W-:Y:S02]  /*0150*/  UTMACCTL.PF [UR6] ;  /* 0x00000000060079b9 */ /* 0x0001e40008040000 */
[----:B------:R0:W-:Y:S02]  /*0160*/  UTMACCTL.PF [UR8] ;  /* 0x00000000080079b9 */ /* 0x0001e40008040000 */
[----:B------:R0:W-:Y:S02]  /*0170*/  UTMACCTL.PF [UR10] ;  /* 0x000000000a0079b9 */ /* 0x0001e40008040000 */
[----:B------:R0:W-:Y:S02]  /*0180*/  UTMACCTL.PF [UR12] ;  /* 0x000000000c0079b9 */ /* 0x0001e40008040000 */
[----:B------:R0:W-:Y:S02]  /*0190*/  UTMACCTL.PF [UR4] ;  /* 0x00000000040079b9 */ /* 0x0001e40008040000 */
[----:B0-----:R-:W-:Y:S01]  /*01a0*/  NOP ;  /* 0x0000000000007918 */ /* 0x001fe20000000000 */
.L_x_442:
[----:B------:R-:W-:Y:S05]  /*01b0*/  BSYNC B0 ;  /* 0x0000000000007941 */ /* 0x000fea0003800000 */
.L_x_441:
        /* <DEDUP_REMOVED lines=41> */
.L_x_443:
        /* <DEDUP_REMOVED lines=22> */
.L_x_444:
        /* <DEDUP_REMOVED lines=18> */
.L_x_445:
        /* <DEDUP_REMOVED lines=22> */
.L_x_446:
        /* <DEDUP_REMOVED lines=22> */
.L_x_447:
[----:B------:R-:W-:Y:S01]  /*0990*/  PLOP3.LUT P0, PT, PT, PT, UP0, 0x80, 0x0 ;  /* 0x000000000000781c */ /* 0x000fe20003f0f008 */
[----:B------:R-:W-:Y:S01]  /*09a0*/  UMOV UR60, 0x1 ;  /* 0x00000001003c7882 */ /* 0x000fe20000000000 */
[----:B------:R-:W-:Y:S01]  /*09b0*/  NOP ;  /* 0x0000000000007918 */ /* 0x000fe20000000000 */
[----:B------:R-:W-:Y:S01]  /*09c0*/  USEL UR60, UR60, 0x2, !UP0 ;  /* 0x000000023c3c7887 */ /* 0x000fe2000c000000 */
[----:B------:R-:W-:Y:S01]  /*09d0*/  BSSY B7, `(.L_x_448) ;  /* 0x00024b3000077945 */ /* 0x000fe20003800000 */
[----:B012-4-:R-:W-:Y:S08]  /*09e0*/  BAR.SYNC.DEFER_BLOCKING 0x0 ;  /* 0x0000000000007b1d */ /* 0x017ff00000010000 */
[----:B------:R-:W-:Y:S05]  /*09f0*/  @!P0 BRA `(.L_x_449) ;  /* 0x000001e400888947 */ /* 0x000fea0003800000 */
.L_x_450:
[----:B------:R-:W-:-:S08]  /*0a00*/  NOP ;  /* 0x0000000000007918 */ /* 0x000fd00000000000 */
[----:B------:R-:W0:Y:S02]  /*0a10*/  USETMAXREG.TRY_ALLOC.CTAPOOL UP0, 0xf0 ;  /* 0x000000f0000079c8 */ /* 0x000e240008000600 */
[----:B0-----:R-:W-:-:S13]  /*0a20*/  PLOP3.LUT P0, PT, PT, PT, UP0, 0x80, 0x0 ;  /* 0x000000000000781c */ /* 0x001fda0003f0f008 */
[----:B------:R-:W-:Y:S05]  /*0a30*/  @!P0 BRA `(.L_x_450) ;  /* 0xfffffffc00f08947 */ /* 0x000fea000383ffff */
[----:B------:R-:W0:Y:S08]  /*0a40*/  S2UR UR5, SR_CgaCtaId ;  /* 0x00000000000579c3 */ /* 0x000e300000008800 */
[----:B------:R-:W-:Y:S06]  /*0a50*/  BAR.ARV 0x8, 0x120 ;  /* 0x0204800000007b1d */ /* 0x000fec0000002000 */
[----:B------:R-:W-:-:S02]  /*0a60*/  UMOV UR4, 0x400 ;  /* 0x0000040000047882 */ /* 0x000fc40000000000 */
[----:B------:R-:W-:Y:S01]  /*0a70*/  BAR.SYNC.DEFER_BLOCKING 0x5, 0x120 ;  /* 0x0144800000007b1d */ /* 0x000fe20000010000 */
[----:B0-----:R-:W-:-:S06]  /*0a80*/  ULEA UR4, UR5, UR4, 0x18 ;  /* 0x0000000405047291 */ /* 0x001fcc000f8ec03f */
[----:B------:R-:W-:Y:S01]  /*0a90*/  IMAD.U32 R16, RZ, RZ, UR4 ;  /* 0x00000004ff107e24 */ /* 0x000fe2000f8e00ff */
[----:B------:R-:W-:-:S04]  /*0aa0*/  ULDC UR4, c[0x0][0xc14] ;  /* 0x0003050000047ab9 */ /* 0x000fc80000000800 */
[----:B------:R-:W0:Y:S01]  /*0ab0*/  LDS.128 R148, [R16+0x388d0] ;  /* 0x0388d00010947984 */ /* 0x000e220000000c00 */
[----:B------:R-:W-:Y:S06]  /*0ac0*/  BAR.ARV 0x4, 0x120 ;  /* 0x0104800000007b1d */ /* 0x000fec0000002000 */
[----:B0-----:R-:W-:-:S13]  /*0ad0*/  ISETP.GE.AND P0, PT, R151, UR4, PT ;  /* 0x0000000497007c0c */ /* 0x001fda000bf06270 */
[----:B------:R-:W-:Y:S05]  /*0ae0*/  @P0 BRA `(.L_x_451) ;  /* 0x0000024800840947 */ /* 0x000fea0003800000 */
[----:B------:R-:W-:Y:S01]  /*0af0*/  IADD3 R220, R4, -0x80, RZ ;  /* 0xffffff8004dc7810 */ /* 0x000fe20007ffe0ff */
[----:B------:R-:W-:Y:S01]  /*0b00*/  ULOP3.LUT UR5, UR60, 0x1, URZ, 0xfc, !UPT ;  /* 0x000000013c057892 */ /* 0x000fe2000f8efc3f */
[----:B------:R-:W-:Y:S01]  /*0b10*/  R2UR UR4, R16 ;  /* 0x00000000100472ca */ /* 0x000fe200000e0000 */
[----:B------:R-:W-:Y:S01]  /*0b20*/  IMAD.MOV.U32 R219, RZ, RZ, RZ ;  /* 0x000000ffffdb7224 */ /* 0x000fe200078e00ff */
[----:B------:R-:W-:Y:S01]  /*0b30*/  SHF.R.S32.HI R3, RZ, 0x1f, R220 ;  /* 0x0000001fff037819 */ /* 0x000fe200000114dc */
[----:B------:R-:W-:Y:S01]  /*0b40*/  IMAD.MOV.U32 R221, RZ, RZ, RZ ;  /* 0x000000ffffdd7224 */ /* 0x000fe200078e00ff */
[----:B------:R-:W-:Y:S02]  /*0b50*/  MOV R17, RZ ;  /* 0x000000ff00117202 */ /* 0x000fe40000000f00 */
[CC--:B------:R-:W-:Y:S02]  /*0b60*/  LEA.HI R0, R3.reuse, R220.reuse, RZ, 0x7 ;  /* 0x000000dc03007211 */ /* 0x0c0fe400078f38ff */
[----:B------:R-:W-:-:S02]  /*0b70*/  LEA.HI R2, R3, R220, RZ, 0x4 ;  /* 0x000000dc03027211 */ /* 0x000fc400078f20ff */
[----:B------:R-:W-:Y:S02]  /*0b80*/  LOP3.LUT R5, R0, 0xffffff80, RZ, 0xc0, !PT ;  /* 0xffffff8000057812 */ /* 0x000fe400078ec0ff */
[----:B------:R-:W-:Y:S01]  /*0b90*/  SHF.R.S32.HI R7, RZ, 0x4, R2 ;  /* 0x00000004ff077819 */ /* 0x000fe20000011402 */
[----:B------:R-:W-:Y:S01]  /*0ba0*/  UIADD3 UR4, UR4, 0x14400, URZ ;  /* 0x0001440004047890 */ /* 0x000fe2000fffe03f */
[----:B------:R-:W-:Y:S01]  /*0bb0*/  LEA.HI R4, R3, R220, RZ, 0x5 ;  /* 0x000000dc03047211 */ /* 0x000fe200078f28ff */
[----:B------:R-:W-:Y:S01]  /*0bc0*/  IMAD.IADD R11, R220, 0x1, -R5 ;  /* 0x00000001dc0b7824 */ /* 0x000fe200078e0a05 */
[C---:B------:R-:W-:Y:S02]  /*0bd0*/  LOP3.LUT R5, R2.reuse, 0x3fffff0, RZ, 0xc0, !PT ;  /* 0x03fffff002057812 */ /* 0x040fe400078ec0ff */
[----:B------:R-:W-:Y:S01]  /*0be0*/  LEA.HI R2, R2, R7, RZ, 0x1 ;  /* 0x0000000702027211 */ /* 0x000fe200078f08ff */
[----:B------:R-:W-:Y:S01]  /*0bf0*/  IMAD.SHL.U32 R4, R4, 0x20, RZ ;  /* 0x0000002004047824 */ /* 0x000fe200078e00ff */
[----:B------:R-:W-:Y:S01]  /*0c00*/  SHF.R.S32.HI R6, RZ, 0x1f, R11 ;  /* 0x0000001fff067819 */ /* 0x000fe2000001140b */
[----:B------:R-:W-:Y:S01]  /*0c10*/  STL [R1+0x6c], R11 ;  /* 0x00006c0b01007387 */ /* 0x000fe20000100800 */
[----:B------:R-:W-:-:S02]  /*0c20*/  SHF.R.S32.HI R10, RZ, 0x7, R0 ;  /* 0x00000007ff0a7819 */ /* 0x000fc40000011400 */
[CC--:B------:R-:W-:Y:S02]  /*0c30*/  LEA.HI R8, R6.reuse, R11.reuse, RZ, 0x2 ;  /* 0x0000000b06087211 */ /* 0x0c0fe400078f10ff */
[----:B------:R-:W-:Y:S01]  /*0c40*/  LEA.HI R6, R6, R11, RZ, 0x5 ;  /* 0x0000000b06067211 */ /* 0x000fe200078f28ff */
[----:B------:R-:W-:Y:S01]  /*0c50*/  STL [R1+0x90], R10 ;  /* 0x0000900a01007387 */ /* 0x000fe20000100800 */
[--C-:B------:R-:W-:Y:S02]  /*0c60*/  SHF.R.S32.HI R9, RZ, 0x2, R8.reuse ;  /* 0x00000002ff097819 */ /* 0x100fe40000011408 */
[----:B------:R-:W-:Y:S02]  /*0c70*/  SHF.R.S32.HI R8, RZ, 0x1f, R8 ;  /* 0x0000001fff087819 */ /* 0x000fe40000011408 */
[----:B------:R-:W-:Y:S02]  /*0c80*/  LOP3.LUT R2, R2, 0x1ffffffe, RZ, 0xc0, !PT ;  /* 0x1ffffffe02027812 */ /* 0x000fe400078ec0ff */
[----:B------:R-:W-:-:S02]  /*0c90*/  LEA.HI R8, R8, R9, RZ, 0x3 ;  /* 0x0000000908087211 */ /* 0x000fc400078f18ff */
[----:B------:R-:W-:Y:S01]  /*0ca0*/  LEA.HI R0, R0, R10, RZ, 0x1 ;  /* 0x0000000a00007211 */ /* 0x000fe200078f08ff */
[----:B------:R-:W-:Y:S01]  /*0cb0*/  IMAD.IADD R2, R7, 0x1, -R2 ;  /* 0x0000000107027824 */ /* 0x000fe200078e0a02 */
[----:B------:R-:W-:Y:S02]  /*0cc0*/  LOP3.LUT R8, R8, 0xfffffff8, RZ, 0xc0, !PT ;  /* 0xfffffff808087812 */ /* 0x000fe400078ec0ff */
[----:B------:R-:W-:Y:S02]  /*0cd0*/  LEA.HI R18, R3, R220, RZ, 0x3 ;  /* 0x000000dc03127211 */ /* 0x000fe400078f18ff */
[----:B------:R-:W-:Y:S02]  /*0ce0*/  LOP3.LUT R4, R4, 0xfffffc00, RZ, 0xc0, !PT ;  /* 0xfffffc0004047812 */ /* 0x000fe400078ec0ff */
[----:B------:R-:W-:Y:S02]  /*0cf0*/  IADD3 R5, R220, -R5, RZ ;  /* 0x80000005dc057210 */ /* 0x000fe40007ffe0ff */
[----:B------:R-:W-:-:S02]  /*0d00*/  IADD3 R9, R9, -R8, RZ ;  /* 0x8000000809097210 */ /* 0x000fc40007ffe0ff */
[----:B------:R-:W-:Y:S01]  /*0d10*/  SHF.R.S32.HI R6, RZ, 0x5, R6 ;  /* 0x00000005ff067819 */ /* 0x000fe20000011406 */
[----:B------:R-:W-:Y:S01]  /*0d20*/  IMAD R5, R5, 0x40, R4 ;  /* 0x0000004005057824 */ /* 0x000fe200078e0204 */
[----:B------:R-:W-:Y:S02]  /*0d30*/  LOP3.LUT R0, R0, 0x3fffffe, RZ, 0xc0, !PT ;  /* 0x03fffffe00007812 */ /* 0x000fe400078ec0ff */
[----:B------:R-:W-:Y:S01]  /*0d40*/  LOP3.LUT R7, R18, 0xfffffff8, RZ, 0xc0, !PT ;  /* 0xfffffff812077812 */ /* 0x000fe200078ec0ff */
[----:B------:R-:W-:Y:S01]  /*0d50*/  IMAD R9, R6, 0x10, R9 ;  /* 0x0000001006097824 */ /* 0x000fe200078e0209 */
[----:B------:R-:W-:Y:S01]  /*0d60*/  IADD3 R0, R10, -R0, RZ ;  /* 0x800000000a007210 */ /* 0x000fe20007ffe0ff */
[----:B------:R-:W-:Y:S01]  /*0d70*/  IMAD R2, R2, 0x8, R5 ;  /* 0x0000000802027824 */ /* 0x000fe200078e0205 */
[----:B------:R-:W-:Y:S02]  /*0d80*/  SHF.R.S32.HI R18, RZ, 0x3, R18 ;  /* 0x00000003ff127819 */ /* 0x000fe40000011412 */
[----:B------:R-:W-:Y:S01]  /*0d90*/  LEA.HI R3, R3, R220, RZ, 0x6 ;  /* 0x000000dc03037211 */ /* 0x000fe200078f30ff */
[----:B------:R-:W-:Y:S01]  /*0da0*/  IMAD.IADD R220, R220, 0x1, -R7 ;  /* 0x00000001dcdc7824 */ /* 0x000fe200078e0a07 */
[----:B------:R-:W-:Y:S01]  /*0db0*/  LEA R0, R0, R9, 0x6 ;  /* 0x0000000900007211 */ /* 0x000fe200078e30ff */
[----:B------:R-:W-:Y:S01]  /*0dc0*/  VIADD R217, R18, 0x20 ;  /* 0x0000002012d97836 */ /* 0x000fe20000000000 */
[----:B------:R0:W-:Y:S01]  /*0dd0*/  STL [R1+0x98], R2 ;  /* 0x0000980201007387 */ /* 0x0001e20000100800 */
[----:B------:R-:W-:Y:S01]  /*0de0*/  IMAD.SHL.U32 R22, R220, 0x4, RZ ;  /* 0x00000004dc167824 */ /* 0x000fe200078e00ff */
[C---:B------:R-:W-:Y:S01]  /*0df0*/  IADD3 R218, R18.reuse, 0x40, RZ ;  /* 0x0000004012da7810 */ /* 0x040fe20007ffe0ff */
[----:B------:R-:W-:Y:S01]  /*0e00*/  IMAD.SHL.U32 R3, R3, 0x8, RZ ;  /* 0x0000000803037824 */ /* 0x000fe200078e00ff */
[----:B------:R1:W-:Y:S01]  /*0e10*/  STL [R1+0x94], R0 ;  /* 0x0000940001007387 */ /* 0x0003e20000100800 */
[----:B------:R-:W-:Y:S01]  /*0e20*/  VIADD R5, R18, 0x60 ;  /* 0x0000006012057836 */ /* 0x000fe20000000000 */
[----:B------:R-:W-:Y:S01]  /*0e30*/  IADD3 R214, R22, 0x40, RZ ;  /* 0x0000004016d67810 */ /* 0x000fe20007ffe0ff */
[----:B------:R-:W-:Y:S01]  /*0e40*/  IMAD.SHL.U32 R232, R18, 0x40, RZ ;  /* 0x0000004012e87824 */ /* 0x000fe200078e00ff */
[----:B------:R-:W-:Y:S01]  /*0e50*/  LOP3.LUT R234, R3, 0xfffffe00, RZ, 0xc0, !PT ;  /* 0xfffffe0003ea7812 */ /* 0x000fe200078ec0ff */
[----:B------:R-:W-:Y:S01]  /*0e60*/  IMAD.SHL.U32 R225, R218, 0x40, RZ ;  /* 0x00000040dae17824 */ /* 0x000fe200078e00ff */
[----:B------:R-:W-:Y:S01]  /*0e70*/  SHF.R.S32.HI R3, RZ, 0x1f, R218 ;  /* 0x0000001fff037819 */ /* 0x000fe200000114da */
[----:B0-----:R-:W-:Y:S01]  /*0e80*/  IMAD.SHL.U32 R2, R5, 0x40, RZ ;  /* 0x0000004005027824 */ /* 0x001fe200078e00ff */
[----:B------:R-:W-:Y:S01]  /*0e90*/  SHF.R.S32.HI R4, RZ, 0x1f, R5 ;  /* 0x0000001fff047819 */ /* 0x000fe20000011405 */
[----:B------:R-:W-:Y:S01]  /*0ea0*/  IMAD.IADD R213, R22, 0x1, R214 ;  /* 0x0000000116d57824 */ /* 0x000fe200078e02d6 */
[----:B-1----:R-:W-:Y:S01]  /*0eb0*/  SHF.R.S32.HI R0, RZ, 0x1f, R217 ;  /* 0x0000001fff007819 */ /* 0x002fe200000114d9 */
[----:B------:R0:W-:Y:S01]  /*0ec0*/  STL [R1+0x70], R5 ;  /* 0x0000700501007387 */ /* 0x0001e20000100800 */
[----:B------:R-:W-:Y:S01]  /*0ed0*/  LOP3.LUT R9, R2, 0x1c0, RZ, 0xc0, !PT ;  /* 0x000001c002097812 */ /* 0x000fe200078ec0ff */
[----:B------:R-:W-:Y:S01]  /*0ee0*/  IMAD.SHL.U32 R212, R220, 0x8, RZ ;  /* 0x00000008dcd47824 */ /* 0x000fe200078e00ff */
[----:B------:R-:W-:Y:S01]  /*0ef0*/  LEA.HI R0, R0, R217, RZ, 0x3 ;  /* 0x000000d900007211 */ /* 0x000fe200078f18ff */
[----:B------:R-:W-:Y:S01]  /*0f00*/  VIADD R215, R22, 0x20 ;  /* 0x0000002016d77836 */ /* 0x000fe20000000000 */
[----:B------:R-:W-:Y:S01]  /*0f10*/  LEA.HI R3, R3, R218, RZ, 0x3 ;  /* 0x000000da03037211 */ /* 0x000fe200078f18ff */
[----:B------:R1:W-:Y:S01]  /*0f20*/  STL [R1+0x74], R9 ;  /* 0x0000740901007387 */ /* 0x0003e20000100800 */
[----:B------:R-:W-:Y:S01]  /*0f30*/  SHF.R.S32.HI R2, RZ, 0x1f, R213 ;  /* 0x0000001fff027819 */ /* 0x000fe200000114d5 */
[----:B------:R-:W-:Y:S01]  /*0f40*/  IMAD.SHL.U32 R0, R0, 0x40, RZ ;  /* 0x0000004000007824 */ /* 0x000fe200078e00ff */
[----:B------:R-:W-:Y:S01]  /*0f50*/  LEA.HI R4, R4, R5, RZ, 0x3 ;  /* 0x0000000504047211 */ /* 0x000fe200078f18ff */
[----:B------:R-:W-:Y:S01]  /*0f60*/  VIADD R216, R22, 0x60 ;  /* 0x0000006016d87836 */ /* 0x000fe20000000000 */
[----:B------:R-:W-:Y:S01]  /*0f70*/  SHF.L.U32 R3, R3, 0x6, RZ ;  /* 0x0000000603037819 */ /* 0x000fe200000006ff */
[----:B------:R-:W-:Y:S01]  /*0f80*/  VIADD R223, R212, 0xc0 ;  /* 0x000000c0d4df7836 */ /* 0x000fe20000000000 */
[----:B------:R-:W-:Y:S01]  /*0f90*/  LOP3.LUT R231, R0, 0xfffffe00, RZ, 0xc0, !PT ;  /* 0xfffffe0000e77812 */ /* 0x000fe200078ec0ff */
[----:B------:R-:W-:Y:S01]  /*0fa0*/  IMAD.SHL.U32 R4, R4, 0x40, RZ ;  /* 0x0000004004047824 */ /* 0x000fe200078e00ff */
[----:B------:R-:W-:-:S02]  /*0fb0*/  LEA.HI R0, R2, R213, RZ, 0x6 ;  /* 0x000000d502007211 */ /* 0x000fc400078f30ff */
[----:B------:R-:W-:Y:S02]  /*0fc0*/  SHF.L.U32 R227, R217, 0x6, RZ ;  /* 0x00000006d9e37819 */ /* 0x000fe400000006ff */
[----:B------:R-:W-:Y:S02]  /*0fd0*/  LOP3.LUT R232, R232, 0x1c0, RZ, 0xc0, !PT ;  /* 0x000001c0e8e87812 */ /* 0x000fe400078ec0ff */
[----:B------:R-:W-:Y:S02]  /*0fe0*/  LEA.HI R2, R2, R213, RZ, 0x3 ;  /* 0x000000d502027211 */ /* 0x000fe400078f18ff */
[----:B------:R-:W-:Y:S01]  /*0ff0*/  LOP3.LUT R229, R3, 0xfffffe00, RZ, 0xc0, !PT ;  /* 0xfffffe0003e57812 */ /* 0x000fe200078ec0ff */
[----:B------:R-:W-:Y:S01]  /*1000*/  IMAD.SHL.U32 R3, R0, 0x80, RZ ;  /* 0x0000008000037824 */ /* 0x000fe200078e00ff */
[----:B------:R-:W-:Y:S02]  /*1010*/  LOP3.LUT R227, R227, 0x1c0, RZ, 0xc0, !PT ;  /* 0x000001c0e3e37812 */ /* 0x000fe400078ec0ff */
[----:B------:R-:W-:-:S02]  /*1020*/  LOP3.LUT R225, R225, 0x1c0, RZ, 0xc0, !PT ;  /* 0x000001c0e1e17812 */ /* 0x000fc400078ec0ff */
[----:B------:R-:W-:Y:S02]  /*1030*/  SHF.R.U32.HI R233, RZ, 0x3, R232 ;  /* 0x00000003ffe97819 */ /* 0x000fe400000116e8 */
[--C-:B------:R-:W-:Y:S02]  /*1040*/  LOP3.LUT R0, R232, 0x38, R2.reuse, 0xf8, !PT ;  /* 0x00000038e8007812 */ /* 0x100fe400078ef802 */
[----:B------:R-:W-:Y:S02]  /*1050*/  LOP3.LUT R6, R4, 0xfffffe00, RZ, 0xc0, !PT ;  /* 0xfffffe0004067812 */ /* 0x000fe400078ec0ff */
[--C-:B0-----:R-:W-:Y:S02]  /*1060*/  LOP3.LUT R5, R227, 0x38, R2.reuse, 0xf8, !PT ;  /* 0x00000038e3057812 */ /* 0x101fe400078ef802 */
[--C-:B------:R-:W-:Y:S02]  /*1070*/  LOP3.LUT R7, R225, 0x38, R2.reuse, 0xf8, !PT ;  /* 0x00000038e1077812 */ /* 0x100fe400078ef802 */
[----:B------:R-:W-:-:S02]  /*1080*/  LOP3.LUT R4, R9, 0x38, R2, 0xf8, !PT ;  /* 0x0000003809047812 */ /* 0x000fc400078ef802 */
[----:B------:R-:W-:Y:S02]  /*1090*/  SHF.R.U32.HI R8, RZ, 0x3, R9 ;  /* 0x00000003ff087819 */ /* 0x000fe40000011609 */
[----:B------:R-:W-:Y:S02]  /*10a0*/  LOP3.LUT R2, R3, 0xffffe000, RZ, 0xc0, !PT ;  /* 0xffffe00003027812 */ /* 0x000fe400078ec0ff */
[----:B------:R-:W-:Y:S01]  /*10b0*/  LOP3.LUT R3, R0, R233, RZ, 0x3c, !PT ;  /* 0x000000e900037212 */ /* 0x000fe200078e3cff */
[----:B------:R-:W-:Y:S01]  /*10c0*/  IMAD.U32 R0, RZ, RZ, UR5 ;  /* 0x00000005ff007e24 */ /* 0x000fe2000f8e00ff */
[----:B------:R-:W-:Y:S01]  /*10d0*/  SHF.R.U32.HI R230, RZ, 0x3, R227 ;  /* 0x00000003ffe67819 */ /* 0x000fe200000116e3 */
[----:B------:R-:W-:Y:S01]  /*10e0*/  STL [R1+0x78], R8 ;  /* 0x0000780801007387 */ /* 0x000fe20000100800 */
[----:B------:R-:W-:Y:S02]  /*10f0*/  MOV R0, UR4 ;  /* 0x0000000400007c02 */ /* 0x000fe40008000f00 */
[----:B------:R-:W-:Y:S01]  /*1100*/  SHF.R.U32.HI R228, RZ, 0x3, R225 ;  /* 0x00000003ffe47819 */ /* 0x000fe200000116e1 */
[----:B------:R-:W-:Y:S01]  /*1110*/  STL [R1+0x7c], R6 ;  /* 0x00007c0601007387 */ /* 0x000fe20000100800 */
[----:B------:R-:W-:-:S02]  /*1120*/  IADD3 R3, R3, R2, R234 ;  /* 0x0000000203037210 */ /* 0x000fc40007ffe0ea */
[----:B------:R-:W-:Y:S01]  /*1130*/  LOP3.LUT R5, R5, R230, RZ, 0x3c, !PT ;  /* 0x000000e605057212 */ /* 0x000fe200078e3cff */
[----:B------:R-:W-:Y:S01]  /*1140*/  STL [R1+0x60], RZ ;  /* 0x000060ff01007387 */ /* 0x000fe20000100800 */
[----:B-1----:R-:W-:Y:S02]  /*1150*/  LOP3.LUT R9, R4, R8, RZ, 0x3c, !PT ;  /* 0x0000000804097212 */ /* 0x002fe400078e3cff */
[----:B------:R-:W-:Y:S01]  /*1160*/  LOP3.LUT R7, R7, R228, RZ, 0x3c, !PT ;  /* 0x000000e407077212 */ /* 0x000fe200078e3cff */
[----:B------:R0:W-:Y:S01]  /*1170*/  STL [R1+0x68], R0 ;  /* 0x0000680001007387 */ /* 0x0001e20000100800 */
[-C--:B------:R-:W-:Y:S02]  /*1180*/  IADD3 R5, R5, R2.reuse, R231 ;  /* 0x0000000205057210 */ /* 0x080fe40007ffe0e7 */
[-C--:B------:R-:W-:Y:S02]  /*1190*/  IADD3 R9, R9, R2.reuse, R6 ;  /* 0x0000000209097210 */ /* 0x080fe40007ffe006 */
[----:B------:R-:W-:-:S02]  /*11a0*/  IADD3 R7, R7, R2, R229 ;  /* 0x0000000207077210 */ /* 0x000fc40007ffe0e5 */
[----:B------:R-:W-:Y:S02]  /*11b0*/  LOP3.LUT R235, R232, 0x38, R212, 0xf8, !PT ;  /* 0x00000038e8eb7812 */ /* 0x000fe400078ef8d4 */
[----:B------:R-:W-:Y:S02]  /*11c0*/  LEA R2, R7, UR4, 0x1 ;  /* 0x0000000407027c11 */ /* 0x000fe4000f8e08ff */
[----:B0-----:R-:W-:Y:S02]  /*11d0*/  LEA R0, R3, UR4, 0x1 ;  /* 0x0000000403007c11 */ /* 0x001fe4000f8e08ff */
[----:B------:R-:W-:Y:S02]  /*11e0*/  LEA R3, R5, UR4, 0x1 ;  /* 0x0000000405037c11 */ /* 0x000fe4000f8e08ff */
[----:B------:R-:W-:Y:S01]  /*11f0*/  MOV R222, RZ ;  /* 0x000000ff00de7202 */ /* 0x000fe20000000f00 */
[----:B------:R0:W-:Y:S01]  /*1200*/  STL [R1+0x8c], R0 ;  /* 0x00008c0001007387 */ /* 0x0001e20000100800 */
[----:B------:R-:W-:-:S02]  /*1210*/  SHF.R.S32.HI R237, RZ, 0x1f, R217 ;  /* 0x0000001fffed7819 */ /* 0x000fc400000114d9 */
[----:B------:R-:W-:Y:S01]  /*1220*/  SHF.R.S32.HI R236, RZ, 0x1f, R218 ;  /* 0x0000001fffec7819 */ /* 0x000fe200000114da */
[----:B------:R1:W-:Y:S01]  /*1230*/  STL [R1+0x88], R3 ;  /* 0x0000880301007387 */ /* 0x0003e20000100800 */
[----:B------:R-:W-:Y:S02]  /*1240*/  IADD3 R224, R212, 0x80, RZ ;  /* 0x00000080d4e07810 */ /* 0x000fe40007ffe0ff */
[----:B------:R-:W-:Y:S02]  /*1250*/  LOP3.LUT R235, R234, R235, R233, 0xf6, !PT ;  /* 0x000000ebeaeb7212 */ /* 0x000fe400078ef6e9 */
[----:B0-----:R-:W-:-:S05]  /*1260*/  LEA R0, R9, UR4, 0x1 ;  /* 0x0000000409007c11 */ /* 0x001fca000f8e08ff */
[----:B------:R1:W-:Y:S04]  /*1270*/  STL [R1+0x80], R0 ;  /* 0x0000800001007387 */ /* 0x0003e80000100800 */
[----:B------:R1:W-:Y:S02]  /*1280*/  STL [R1+0x84], R2 ;  /* 0x0000840201007387 */ /* 0x0003e40000100800 */
.L_x_682:
[----:B01----:R-:W0:Y:S01]  /*1290*/  LDC.64 R2, c[0x0][0xc60] ;  /* 0x00031800ff027b82 */ /* 0x003e220000000a00 */
[----:B------:R-:W-:Y:S01]  /*12a0*/  ULDC.64 UR10, c[0x0][0x208] ;  /* 0x00008200000a7ab9 */ /* 0x000fe20000000a00 */
[----:B------:R-:W-:Y:S01]  /*12b0*/  ULDC.64 UR4, c[0x0][0xa28] ;  /* 0x00028a0000047ab9 */ /* 0x000fe20000000a00 */
[----:B------:R-:W-:Y:S01]  /*12c0*/  ULDC.64 UR8, c[0x0][0xa18] ;  /* 0x0002860000087ab9 */ /* 0x000fe20000000a00 */
[----:B------:R-:W-:Y:S01]  /*12d0*/  ULDC.64 UR6, c[0x0][0xa08] ;  /* 0x0002820000067ab9 */ /* 0x000fe20000000a00 */
[----:B0-----:R-:W-:-:S05]  /*12e0*/  IMAD.WIDE R2, R151, 0x4, R2 ;  /* 0x0000000497027825 */ /* 0x001fca00078e0202 */
[----:B--2345:R-:W2:Y:S01]  /*12f0*/  LDG.E R8, desc[UR10][R2.64] ;  /* 0x0000000a02087981 */ /* 0x03cea2000c1e1900 */
[----:B------:R-:W-:Y:S01]  /*1300*/  ISETP.NE.U32.AND P2, PT, RZ, UR4, PT ;  /* 0x00000004ff007c0c */ /* 0x000fe2000bf45070 */
[----:B------:R-:W-:Y:S01]  /*1310*/  IMAD.MOV.U32 R26, RZ, RZ, RZ ;  /* 0x000000ffff1a7224 */ /* 0x000fe200078e00ff */
[----:B------:R-:W-:Y:S02]  /*1320*/  ISETP.NE.U32.AND P1, PT, RZ, UR8, PT ;  /* 0x00000008ff007c0c */ /* 0x000fe4000bf25070 */
[----:B------:R-:W-:Y:S02]  /*1330*/  ISETP.NE.AND.EX P2, PT, RZ, UR5, PT, P2 ;  /* 0x00000005ff007c0c */ /* 0x000fe4000bf45320 */
[----:B------:R-:W-:Y:S02]  /*1340*/  ISETP.NE.AND.EX P1, PT, RZ, UR9, PT, P1 ;  /* 0x00000009ff007c0c */ /* 0x000fe4000bf25310 */
[----:B------:R-:W-:-:S04]  /*1350*/  ISETP.NE.U32.AND P0, PT, RZ, UR6, PT ;  /* 0x00000006ff007c0c */ /* 0x000fc8000bf05070 */
[----:B------:R-:W-:Y:S02]  /*1360*/  ISETP.NE.AND.EX P0, PT, RZ, UR7, PT, P0 ;  /* 0x00000007ff007c0c */ /* 0x000fe4000bf05300 */
[----:B--2---:R-:W-:Y:S01]  /*1370*/  SHF.R.S32.HI R0, RZ, 0x1f, R8 ;  /* 0x0000001fff007819 */ /* 0x004fe20000011408 */
[----:B------:R0:W-:Y:S02]  /*1380*/  STL [R1+0x58], R8 ;  /* 0x0000580801007387 */ /* 0x0001e40000100800 */
[C---:B------:R-:W-:Y:S01]  /*1390*/  @P2 LEA R2, P3, R8.reuse, UR4, 0x2 ;  /* 0x0000000408022c11 */ /* 0x040fe2000f8610ff */
[----:B------:R-:W-:Y:S01]  /*13a0*/  ULDC UR4, c[0x0][0x288] ;  /* 0x0000a20000047ab9 */ /* 0x000fe20000000800 */
[C-C-:B------:R-:W-:Y:S01]  /*13b0*/  SHF.L.U64.HI R29, R8.reuse, 0x2, R0.reuse ;  /* 0x00000002081d7819 */ /* 0x140fe20000010200 */
[----:B------:R0:W-:Y:S01]  /*13c0*/  STL [R1+0x64], R149 ;  /* 0x0000649501007387 */ /* 0x0001e20000100800 */
[C---:B------:R-:W-:Y:S01]  /*13d0*/  @P2 LEA.HI.X R3, R8.reuse, UR5, R0, 0x2, P3 ;  /* 0x0000000508032c11 */ /* 0x040fe200098f1400 */
[----:B------:R-:W-:Y:S01]  /*13e0*/  IMAD.SHL.U32 R28, R8, 0x4, RZ ;  /* 0x00000004081c7824 */ /* 0x000fe200078e00ff */
[----:B------:R-:W-:Y:S01]  /*13f0*/  MOV R0, RZ ;  /* 0x000000ff00007202 */ /* 0x000fe20000000f00 */
[----:B------:R0:W-:Y:S01]  /*1400*/  STL [R1+0x5c], R150 ;  /* 0x00005c9601007387 */ /* 0x0001e20000100800 */
[----:B------:R-:W-:Y:S01]  /*1410*/  IMAD.U32 R151, RZ, RZ, UR4 ;  /* 0x00000004ff977e24 */ /* 0x000fe2000f8e00ff */
[----:B------:R-:W-:Y:S01]  /*1420*/  ULDC.64 UR4, c[0x0][0x3f8] ;  /* 0x0000fe0000047ab9 */ /* 0x000fe20000000a00 */
[C---:B------:R-:W-:Y:S01]  /*1430*/  IADD3 R6, P4, R28.reuse, UR6, RZ ;  /* 0x000000061c067c10 */ /* 0x040fe2000ff9e0ff */
[----:B------:R-:W-:Y:S01]  /*1440*/  UISETP.NE.U32.AND UP0, UPT, UR4, URZ, UPT ;  /* 0x0000003f0400728c */ /* 0x000fe2000bf05070 */
[----:B------:R0:W5:Y:S01]  /*1450*/  @P2 LDG.E R0, desc[UR10][R2.64] ;  /* 0x0000000a02002981 */ /* 0x000162000c1e1900 */
[----:B------:R-:W-:Y:S01]  /*1460*/  @P1 IADD3 R4, P2, R28, UR8, RZ ;  /* 0x000000081c041c10 */ /* 0x000fe2000ff5e0ff */
[----:B------:R-:W-:Y:S01]  /*1470*/  ULDC UR4, c[0x0][0x404] ;  /* 0x0001010000047ab9 */ /* 0x000fe20000000800 */
[----:B------:R-:W-:Y:S01]  /*1480*/  UISETP.NE.AND.EX UP0, UPT, UR5, URZ, UPT, UP0 ;  /* 0x0000003f0500728c */ /* 0x000fe2000bf05300 */
[C---:B------:R-:W-:Y:S01]  /*1490*/  IADD3.X R7, R29.reuse, UR7, RZ, P4, !PT ;  /* 0x000000071d077c10 */ /* 0x040fe2000a7fe4ff */
[----:B------:R-:W-:Y:S01]  /*14a0*/  ULDC.64 UR6, c[0x0][0xa20] ;  /* 0x0002880000067ab9 */ /* 0x000fe20000000a00 */
[----:B------:R-:W-:Y:S01]  /*14b0*/  @P1 IADD3.X R5, R29, UR9, RZ, P2, !PT ;  /* 0x000000091d051c10 */ /* 0x000fe200097fe4ff */
[----:B------:R-:W-:Y:S01]  /*14c0*/  USEL UR4, UR4, 0x1, UP0 ;  /* 0x0000000104047887 */ /* 0x000fe20008000000 */
[----:B------:R-:W-:Y:S01]  /*14d0*/  ISETP.NE.U32.AND P2, PT, RZ, UR6, PT ;  /* 0x00000006ff007c0c */ /* 0x000fe2000bf45070 */
[----:B------:R-:W-:Y:S01]  /*14e0*/  ULDC UR5, c[0x0][0x2e0] ;  /* 0x0000b80000057ab9 */ /* 0x000fe20000000800 */
[----:B------:R0:W5:Y:S01]  /*14f0*/  @P0 LDG.E R26, desc[UR10][R6.64] ;  /* 0x0000000a061a0981 */ /* 0x000162000c1e1900 */
[----:B------:R-:W-:Y:S01]  /*1500*/  UIMAD UR4, UR4, UR5, URZ ;  /* 0x00000005040472a4 */ /* 0x000fe2000f8e023f */
[----:B------:R-:W-:-:S02]  /*1510*/  ISETP.NE.AND.EX P2, PT, RZ, UR7, PT, P2 ;  /* 0x00000007ff007c0c */ /* 0x000fc4000bf45320 */
[----:B------:R0:W5:Y:S01]  /*1520*/  @P1 LDG.E R151, desc[UR10][R4.64] ;  /* 0x0000000a04971981 */ /* 0x000162000c1e1900 */
[----:B------:R-:W-:Y:S01]  /*1530*/  ULDC UR5, c[0x0][0x338] ;  /* 0x0000ce0000057ab9 */ /* 0x000fe20000000800 */
[----:B------:R-:W-:Y:S01]  /*1540*/  MOV R25, R8 ;  /* 0x0000000800197202 */ /* 0x000fe20000000f00 */
[----:B------:R-:W-:Y:S08]  /*1550*/  @P1 BRA `(.L_x_452) ;  /* 0x0000000000281947 */ /* 0x000ff00003800000 */
[----:B------:R-:W-:Y:S02]  /*1560*/  ULDC.64 UR8, c[0x0][0xa00] ;  /* 0x0002800000087ab9 */ /* 0x000fe40000000a00 */
[----:B------:R-:W-:-:S04]  /*1570*/  ISETP.NE.U32.AND P1, PT, RZ, UR8, PT ;  /* 0x00000008ff007c0c */ /* 0x000fc8000bf25070 */
[----:B------:R-:W-:-:S13]  /*1580*/  ISETP.NE.AND.EX P1, PT, RZ, UR9, PT, P1 ;  /* 0x00000009ff007c0c */ /* 0x000fda000bf25310 */
[----:B------:R-:W-:Y:S05]  /*1590*/  @!P1 BRA `(.L_x_452) ;  /* 0x0000000000189947 */ /* 0x000fea0003800000 */
[----:B0-----:R-:W0:Y:S01]  /*15a0*/  LDC.64 R2, c[0x0][0xa00] ;  /* 0x00028000ff027b82 */ /* 0x001e220000000a00 */
[----:B------:R-:W-:Y:S01]  /*15b0*/  ULDC.64 UR8, c[0x0][0x208] ;  /* 0x0000820000087ab9 */ /* 0x000fe20000000a00 */
[----:B0-----:R-:W-:-:S05]  /*15c0*/  IMAD.WIDE R2, R25, 0x4, R2 ;  /* 0x0000000419027825 */ /* 0x001fca00078e0202 */
[----:B-----5:R-:W2:Y:S04]  /*15d0*/  LDG.E R151, desc[UR8][R2.64] ;  /* 0x0000000802977981 */ /* 0x020ea8000c1e1900 */
[----:B------:R-:W2:Y:S02]  /*15e0*/  LDG.E R4, desc[UR8][R2.64+0x4] ;  /* 0x0000040802047981 */ /* 0x000ea4000c1e1900 */
[----:B--2---:R-:W-:-:S07]  /*15f0*/  IMAD.IADD R151, R4, 0x1, -R151 ;  /* 0x0000000104977824 */ /* 0x004fce00078e0a97 */
.L_x_452:
[----:B0-----:R-:W-:Y:S01]  /*1600*/  IMAD.U32 R2, RZ, RZ, UR5 ;  /* 0x00000005ff027e24 */ /* 0x001fe2000f8e00ff */
[----:B------:R-:W-:Y:S01]  /*1610*/  MOV R27, UR4 ;  /* 0x00000004001b7c02 */ /* 0x000fe20008000f00 */
[----:B------:R-:W-:Y:S06]  /*1620*/  @!P2 BRA `(.L_x_453) ;  /* 0x000000000014a947 */ /* 0x000fec0003800000 */
[----:B------:R-:W-:Y:S01]  /*1630*/  IADD3 R4, P0, R28, UR6, RZ ;  /* 0x000000061c047c10 */ /* 0x000fe2000ff1e0ff */
[----:B------:R-:W-:-:S03]  /*1640*/  ULDC.64 UR4, c[0x0][0x208] ;  /* 0x0000820000047ab9 */ /* 0x000fc60000000a00 */
[----:B------:R-:W-:-:S05]  /*1650*/  IADD3.X R5, R29, UR7, RZ, P0, !PT ;  /* 0x000000071d057c10 */ /* 0x000fca00087fe4ff */
[----:B------:R0:W5:Y:S01]  /*1660*/  LDG.E R27, desc[UR4][R4.64] ;  /* 0x00000004041b7981 */ /* 0x000162000c1e1900 */
[----:B------:R-:W-:Y:S05]  /*1670*/  BRA `(.L_x_454) ;  /* 0x0000000000147947 */ /* 0x000fea0003800000 */
.L_x_453:
[----:B------:R-:W-:Y:S05]  /*1680*/  @!P0 BRA `(.L_x_454) ;  /* 0x0000000000108947 */ /* 0x000fea0003800000 */
[----:B------:R-:W-:Y:S02]  /*1690*/  ULDC.64 UR4, c[0x0][0x208] ;  /* 0x0000820000047ab9 */ /* 0x000fe40000000a00 */
[----:B------:R-:W2:Y:S04]  /*16a0*/  LDG.E R4, desc[UR4][R6.64] ;  /* 0x0000000406047981 */ /* 0x000ea8000c1e1900 */
[----:B------:R-:W2:Y:S02]  /*16b0*/  LDG.E R27, desc[UR4][R6.64+0x4] ;  /* 0x00000404061b7981 */ /* 0x000ea4000c1e1900 */
[----:B--2---:R-:W-:-:S07]  /*16c0*/  IMAD.IADD R27, R27, 0x1, -R4 ;  /* 0x000000011b1b7824 */ /* 0x004fce00078e0a04 */
.L_x_454:
[----:B------:R-:W-:Y:S01]  /*16d0*/  ULDC.64 UR4, c[0x0][0xa10] ;  /* 0x0002840000047ab9 */ /* 0x000fe20000000a00 */
[----:B------:R-:W-:Y:S01]  /*16e0*/  ULDC.64 UR6, c[0x0][0x208] ;  /* 0x0000820000067ab9 */ /* 0x000fe20000000a00 */
[----:B------:R-:W-:-:S04]  /*16f0*/  ISETP.NE.U32.AND P0, PT, RZ, UR4, PT ;  /* 0x00000004ff007c0c */ /* 0x000fc8000bf05070 */
[----:B------:R-:W-:Y:S01]  /*1700*/  ISETP.NE.AND.EX P0, PT, RZ, UR5, PT, P0 ;  /* 0x00000005ff007c0c */ /* 0x000fe2000bf05300 */
[----:B------:R-:W-:-:S12]  /*1710*/  ULDC.64 UR4, c[0x0][0xa30] ;  /* 0x00028c0000047ab9 */ /* 0x000fd80000000a00 */
[----:B0-----:R-:W0:Y:S02]  /*1720*/  @P0 LDC.64 R4, c[0x0][0xa10] ;  /* 0x00028400ff040b82 */ /* 0x001e240000000a00 */
[----:B0-----:R-:W-:-:S05]  /*1730*/  @P0 IMAD.WIDE R4, R25, 0x4, R4 ;  /* 0x0000000419040825 */ /* 0x001fca00078e0204 */
[----:B------:R-:W2:Y:S04]  /*1740*/  @P0 LDG.E R3, desc[UR6][R4.64] ;  /* 0x0000000604030981 */ /* 0x000ea8000c1e1900 */
[----:B------:R0:W2:Y:S01]  /*1750*/  @P0 LDG.E R8, desc[UR6][R4.64+0x4] ;  /* 0x0000040604080981 */ /* 0x0000a2000c1e1900 */
[----:B-----5:R-:W-:Y:S01]  /*1760*/  IADD3 R9, R27, -R0, RZ ;  /* 0x800000001b097210 */ /* 0x020fe20007ffe0ff */
[----:B------:R-:W-:Y:S01]  /*1770*/  IMAD.MOV.U32 R147, RZ, RZ, R27 ;  /* 0x000000ffff937224 */ /* 0x000fe200078e001b */
[----:B------:R-:W-:-:S04]  /*1780*/  ISETP.NE.U32.AND P1, PT, RZ, UR4, PT ;  /* 0x00000004ff007c0c */ /* 0x000fc8000bf25070 */
[----:B------:R-:W-:Y:S01]  /*1790*/  ISETP.NE.AND.EX P1, PT, RZ, UR5, PT, P1 ;  /* 0x00000005ff007c0c */ /* 0x000fe2000bf25310 */
[----:B0-----:R-:W-:-:S05]  /*17a0*/  IMAD.MOV R4, RZ, RZ, -R9 ;  /* 0x000000ffff047224 */ /* 0x001fca00078e0a09 */
[----:B------:R-:W-:-:S07]  /*17b0*/  VIMNMX R4, RZ, R4, !PT ;  /* 0x00000004ff047248 */ /* 0x000fce0007fe0100 */
[----:B------:R-:W-:-:S04]  /*17c0*/  @P1 IADD3 R6, P2, R28, UR4, RZ ;  /* 0x000000041c061c10 */ /* 0x000fc8000ff5e0ff */
[----:B------:R-:W-:Y:S02]  /*17d0*/  @P1 IADD3.X R7, R29, UR5, RZ, P2, !PT ;  /* 0x000000051d071c10 */ /* 0x000fe400097fe4ff */
[----:B------:R-:W-:-:S03]  /*17e0*/  PLOP3.LUT P2, PT, PT, PT, PT, 0x80, 0x0 ;  /* 0x000000000000781c */ /* 0x000fc60003f4f070 */
[----:B------:R0:W5:Y:S01]  /*17f0*/  @P1 LDG.E R147, desc[UR6][R6.64] ;  /* 0x0000000606931981 */ /* 0x000162000c1e1900 */
[----:B--2---:R-:W-:-:S04]  /*1800*/  @P0 IMAD.IADD R2, R8, 0x1, -R3 ;  /* 0x0000000108020824 */ /* 0x004fc800078e0a03 */
[----:B------:R-:W-:-:S05]  /*1810*/  IMAD.IADD R148, R9, 0x1, R2 ;  /* 0x0000000109947824 */ /* 0x000fca00078e0202 */
[----:B------:R-:W-:-:S05]  /*1820*/  IADD3 R0, R148, 0x4f, RZ ;  /* 0x0000004f94007810 */ /* 0x000fca0007ffe0ff */
[----:B------:R-:W-:-:S05]  /*1830*/  IMAD.HI R0, R0, 0x66666667, RZ ;  /* 0x6666666700007827 */ /* 0x000fca00078e02ff */
[----:B------:R-:W-:-:S04]  /*1840*/  SHF.R.U32.HI R3, RZ, 0x1f, R0 ;  /* 0x0000001fff037819 */ /* 0x000fc80000011600 */
[----:B------:R-:W-:-:S05]  /*1850*/  LEA.HI.SX32 R180, R0, R3, 0x1b ;  /* 0x0000000300b47211 */ /* 0x000fca00078fdaff */
[----:B------:R-:W-:-:S05]  /*1860*/  IMAD R3, R180, 0x50, -R9 ;  /* 0x00000050b4037824 */ /* 0x000fca00078e0a09 */
[----:B------:R-:W-:-:S04]  /*1870*/  VIMNMX R3, R3, R2, PT ;  /* 0x0000000203037248 */ /* 0x000fc80003fe0100 */
[----:B------:R-:W-:Y:S01]  /*1880*/  ISETP.GT.AND P0, PT, R3, R4, PT ;  /* 0x000000040300720c */ /* 0x000fe20003f04270 */
[----:B------:R-:W-:-:S05]  /*1890*/  IMAD.WIDE.U32 R4, R4, -0x33333333, RZ ;  /* 0xcccccccd04047825 */ /* 0x000fca00078e00ff */
[----:B------:R-:W-:-:S04]  /*18a0*/  SHF.R.U32.HI R121, RZ, 0x6, R5 ;  /* 0x00000006ff797819 */ /* 0x000fc80000011605 */
[----:B------:R-:W-:-:S03]  /*18b0*/  MOV R24, R121 ;  /* 0x0000007900187202 */ /* 0x000fc60000000f00 */
[----:B------:R-:W-:-:S04]  /*18c0*/  @P0 VIADD R0, R3, 0x4f ;  /* 0x0000004f03000836 */ /* 0x000fc80000000000 */
[----:B------:R-:W-:-:S05]  /*18d0*/  @P0 IMAD.HI R0, R0, 0x66666667, RZ ;  /* 0x6666666700000827 */ /* 0x000fca00078e02ff */
[----:B------:R-:W-:-:S04]  /*18e0*/  @P0 SHF.R.U32.HI R3, RZ, 0x1f, R0 ;  /* 0x0000001fff030819 */ /* 0x000fc80000011600 */
[----:B------:R-:W-:-:S04]  /*18f0*/  @P0 LEA.HI.SX32 R24, R0, R3, 0x1b ;  /* 0x0000000300180211 */ /* 0x000fc800078fdaff */
[----:B------:R-:W-:-:S13]  /*1900*/  ISETP.GT.AND P0, PT, R24, R121, PT ;  /* 0x000000791800720c */ /* 0x000fda0003f04270 */
[----:B0-----:R-:W-:Y:S05]  /*1910*/  @!P0 BRA `(.L_x_455) ;  /* 0x0000008c00908947 */ /* 0x001fea0003800000 */
[----:B------:R-:W-:Y:S01]  /*1920*/  VIADD R0, R16, 0x24400 ;  /* 0x0002440010007836 */ /* 0x000fe20000000000 */
[----:B------:R-:W-:Y:S04]  /*1930*/  BSSY B6, `(.L_x_456) ;  /* 0x0000013000067945 */ /* 0x000fe80003800000 */
[----:B------:R-:W-:-:S13]  /*1940*/  LOP3.LUT P0, RZ, R0, 0x3ff, RZ, 0xc0, !PT ;  /* 0x000003ff00ff7812 */ /* 0x000fda000780c0ff */
[----:B------:R-:W-:Y:S05]  /*1950*/  @!P0 BRA `(.L_x_457) ;  /* 0x0000000000408947 */ /* 0x000fea0003800000 */
[----:B------:R-:W-:Y:S01]  /*1960*/  MOV R0, 0x0 ;  /* 0x0000000000007802 */ /* 0x000fe20000000f00 */
[----:B------:R-:W-:Y:S01]  /*1970*/  ULDC.64 UR4, c[0x4][0x1b8] ;  /* 0x01006e0000047ab9 */ /* 0x000fe20000000a00 */
[----:B------:R-:W-:Y:S01]  /*1980*/  ULDC.64 UR6, c[0x4][0x128] ;  /* 0x01004a0000067ab9 */ /* 0x000fe20000000a00 */
[----:B------:R-:W-:Y:S01]  /*1990*/  IMAD.U32 R4, RZ, RZ, UR4 ;  /* 0x00000004ff047e24 */ /* 0x000fe2000f8e00ff */
[----:B------:R0:W1:Y:S01]  /*19a0*/  LDC.64 R14, c[0x4][R0] ;  /* 0x01000000000e7b82 */ /* 0x0000620000000a00 */
[----:B------:R-:W-:Y:S01]  /*19b0*/  MOV R5, UR5 ;  /* 0x0000000500057c02 */ /* 0x000fe20008000f00 */
[----:B------:R-:W-:Y:S01]  /*19c0*/  ULDC.64 UR4, c[0x4][0x1c0] ;  /* 0x0100700000047ab9 */ /* 0x000fe20000000a00 */
[----:B------:R-:W-:Y:S01]  /*19d0*/  MOV R10, UR6 ;  /* 0x00000006000a7c02 */ /* 0x000fe20008000f00 */
[----:B------:R-:W-:Y:S01]  /*19e0*/  IMAD.U32 R6, RZ, RZ, UR4 ;  /* 0x00000004ff067e24 */ /* 0x000fe2000f8e00ff */
[----:B------:R-:W-:Y:S01]  /*19f0*/  MOV R12, 0x1 ;  /* 0x00000001000c7802 */ /* 0x000fe20000000f00 */
[----:B------:R-:W-:-:S02]  /*1a00*/  IMAD.U32 R7, RZ, RZ, UR5 ;  /* 0x00000005ff077e24 */ /* 0x000fc4000f8e00ff */
[----:B------:R-:W-:Y:S02]  /*1a10*/  IMAD.U32 R11, RZ, RZ, UR7 ;  /* 0x00000007ff0b7e24 */ /* 0x000fe4000f8e00ff */
[----:B------:R-:W-:Y:S02]  /*1a20*/  IMAD.MOV.U32 R8, RZ, RZ, 0x70 ;  /* 0x00000070ff087424 */ /* 0x000fe400078e00ff */
[----:B0-----:R-:W-:-:S07]  /*1a30*/  IMAD.MOV.U32 R13, RZ, RZ, RZ ;  /* 0x000000ffff0d7224 */ /* 0x001fce00078e00ff */
[----:B------:R-:W-:-:S07]  /*1a40*/  LEPC R20, `(.L_x_457) ;  /* 0x000000001014794e */ /* 0x000fce0000000000 */
[----:B-1---5:R-:W-:Y:S05]  /*1a50*/  CALL.ABS.NOINC R14 ;  /* 0x000000000e007343 */ /* 0x022fea0003c00000 */
.L_x_457:
[----:B------:R-:W-:Y:S05]  /*1a60*/  BSYNC B6 ;  /* 0x0000000000067941 */ /* 0x000fea0003800000 */
.L_x_456:
[----:B------:R-:W-:Y:S01]  /*1a70*/  VIADD R0, R16, 0x400 ;  /* 0x0000040010007836 */ /* 0x000fe20000000000 */
[----:B------:R-:W-:Y:S04]  /*1a80*/  BSSY B6, `(.L_x_458) ;  /* 0x0000013000067945 */ /* 0x000fe80003800000 */
[----:B------:R-:W-:-:S13]  /*1a90*/  LOP3.LUT P0, RZ, R0, 0x3ff, RZ, 0xc0, !PT ;  /* 0x000003ff00ff7812 */ /* 0x000fda000780c0ff */
[----:B------:R-:W-:Y:S05]  /*1aa0*/  @!P0 BRA `(.L_x_459) ;  /* 0x0000000000408947 */ /* 0x000fea0003800000 */
[----:B------:R-:W-:Y:S01]  /*1ab0*/  MOV R0, 0x0 ;  /* 0x0000000000007802 */ /* 0x000fe20000000f00 */
[----:B------:R-:W-:Y:S01]  /*1ac0*/  ULDC.64 UR4, c[0x4][0x1b8] ;  /* 0x01006e0000047ab9 */ /* 0x000fe20000000a00 */
[----:B------:R-:W-:Y:S01]  /*1ad0*/  ULDC.64 UR6, c[0x4][0x128] ;  /* 0x01004a0000067ab9 */ /* 0x000fe20000000a00 */
[----:B------:R-:W-:Y:S01]  /*1ae0*/  MOV R4, UR4 ;  /* 0x0000000400047c02 */ /* 0x000fe20008000f00 */
[----:B------:R0:W1:Y:S01]  /*1af0*/  LDC.64 R14, c[0x4][R0] ;  /* 0x01000000000e7b82 */ /* 0x0000620000000a00 */
[----:B------:R-:W-:Y:S01]  /*1b00*/  IMAD.U32 R5, RZ, RZ, UR5 ;  /* 0x00000005ff057e24 */ /* 0x000fe2000f8e00ff */
[----:B------:R-:W-:Y:S01]  /*1b10*/  ULDC.64 UR4, c[0x4][0x1c0] ;  /* 0x0100700000047ab9 */ /* 0x000fe20000000a00 */
[----:B------:R-:W-:Y:S01]  /*1b20*/  IMAD.U32 R10, RZ, RZ, UR6 ;  /* 0x00000006ff0a7e24 */ /* 0x000fe2000f8e00ff */
[----:B------:R-:W-:Y:S01]  /*1b30*/  MOV R7, UR5 ;  /* 0x0000000500077c02 */ /* 0x000fe20008000f00 */
[----:B------:R-:W-:Y:S01]  /*1b40*/  IMAD.U32 R6, RZ, RZ, UR4 ;  /* 0x00000004ff067e24 */ /* 0x000fe2000f8e00ff */
[----:B------:R-:W-:Y:S01]  /*1b50*/  MOV R8, 0x70 ;  /* 0x0000007000087802 */ /* 0x000fe20000000f00 */
[----:B------:R-:W-:-:S02]  /*1b60*/  IMAD.U32 R11, RZ, RZ, UR7 ;  /* 0x00000007ff0b7e24 */ /* 0x000fc4000f8e00ff */
[----:B------:R-:W-:Y:S02]  /*1b70*/  IMAD.MOV.U32 R12, RZ, RZ, 0x1 ;  /* 0x00000001ff0c7424 */ /* 0x000fe400078e00ff */
[----:B0-----:R-:W-:-:S07]  /*1b80*/  IMAD.MOV.U32 R13, RZ, RZ, RZ ;  /* 0x000000ffff0d7224 */ /* 0x001fce00078e00ff */
[----:B------:R-:W-:-:S07]  /*1b90*/  LEPC R20, `(.L_x_459) ;  /* 0x000000001014794e */ /* 0x000fce0000000000 */
[----:B-1---5:R-:W-:Y:S05]  /*1ba0*/  CALL.ABS.NOINC R14 ;  /* 0x000000000e007343 */ /* 0x022fea0003c00000 */
.L_x_459:
[----:B------:R-:W-:Y:S05]  /*1bb0*/  BSYNC B6 ;  /* 0x0000000000067941 */ /* 0x000fea0003800000 */
.L_x_458:
[----:B------:R-:W-:Y:S01]  /*1bc0*/  ULDC.64 UR4, c[0x0][0x9f8] ;  /* 0x00027e0000047ab9 */ /* 0x000fe20000000a00 */
[----:B------:R-:W-:Y:S01]  /*1bd0*/  ULDC.64 UR6, c[0x0][0x208] ;  /* 0x0000820000067ab9 */ /* 0x000fe20000000a00 */
[----:B------:R-:W-:Y:S01]  /*1be0*/  ISETP.NE.U32.AND P0, PT, RZ, UR4, PT ;  /* 0x00000004ff007c0c */ /* 0x000fe2000bf05070 */
[----:B------:R-:W0:Y:S08]  /*1bf0*/  LDC R0, c[0x0][0x428] ;  /* 0x00010a00ff007b82 */ /* 0x000e300000000800 */
[----:B------:R-:W1:Y:S01]  /*1c00*/  LDC.64 R98, c[0x0][0x2f0] ;  /* 0x0000bc00ff627b82 */ /* 0x000e620000000a00 */
[----:B------:R-:W-:Y:S01]  /*1c10*/  ISETP.NE.AND.EX P0, PT, RZ, UR5, PT, P0 ;  /* 0x00000005ff007c0c */ /* 0x000fe2000bf05300 */
[----:B------:R-:W-:Y:S01]  /*1c20*/  ULDC.64 UR8, c[0x0][0x320] ;  /* 0x0000c80000087ab9 */ /* 0x000fe20000000a00 */
[----:B------:R-:W-:-:S05]  /*1c30*/  IADD3 R113, R26, R27, RZ ;  /* 0x0000001b1a717210 */ /* 0x000fca0007ffe0ff */
[----:B------:R-:W2:Y:S06]  /*1c40*/  LDC.64 R104, c[0x0][0x3e8] ;  /* 0x0000fa00ff687b82 */ /* 0x000eac0000000a00 */
[----:B------:R-:W-:Y:S02]  /*1c50*/  @P0 IADD3 R4, P1, R28, UR4, RZ ;  /* 0x000000041c040c10 */ /* 0x000fe4000ff3e0ff */
[----:B------:R-:W3:Y:S02]  /*1c60*/  LDC R120, c[0x0][0x3d4] ;  /* 0x0000f500ff787b82 */ /* 0x000ee40000000800 */
[----:B------:R-:W-:Y:S01]  /*1c70*/  @P0 IADD3.X R5, R29, UR5, RZ, P1, !PT ;  /* 0x000000051d050c10 */ /* 0x000fe20008ffe4ff */
[----:B------:R-:W-:-:S04]  /*1c80*/  ULDC.64 UR4, c[0x0][0x2f8] ;  /* 0x0000be0000047ab9 */ /* 0x000fc80000000a00 */
[----:B------:R4:W3:Y:S01]  /*1c90*/  @P0 LDG.E R25, desc[UR6][R4.64] ;  /* 0x0000000604190981 */ /* 0x0008e2000c1e1900 */
[----:B0-----:R-:W-:Y:S01]  /*1ca0*/  ISETP.NE.AND P0, PT, R0, 0x1, PT ;  /* 0x000000010000780c */ /* 0x001fe20003f05270 */
[----:B------:R-:W-:Y:S01]  /*1cb0*/  ULDC UR6, c[0x0][0x2e4] ;  /* 0x0000b90000067ab9 */ /* 0x000fe20000000800 */
[----:B------:R-:W-:Y:S01]  /*1cc0*/  SHF.R.S32.HI R11, RZ, 0x1f, R113 ;  /* 0x0000001fff0b7819 */ /* 0x000fe20000011471 */
[----:B------:R-:W0:Y:S01]  /*1cd0*/  LDC.64 R110, c[0x0][0x3d8] ;  /* 0x0000f600ff6e7b82 */ /* 0x000e220000000a00 */
[----:B------:R-:W-:Y:S01]  /*1ce0*/  ISETP.GE.AND P1, PT, R213, UR6, PT ;  /* 0x00000006d5007c0c */ /* 0x000fe2000bf26270 */
[----:B-1----:R-:W-:Y:S01]  /*1cf0*/  IMAD.SHL.U32 R130, R98, 0x20, RZ ;  /* 0x0000002062827824 */ /* 0x002fe200078e00ff */
[----:B------:R-:W-:Y:S01]  /*1d00*/  SHF.R.S32.HI R117, RZ, 0x1f, R18 ;  /* 0x0000001fff757819 */ /* 0x000fe20000011412 */
[-C--:B------:R-:W-:Y:S01]  /*1d10*/  IMAD R6, R11, R98.reuse, RZ ;  /* 0x000000620b067224 */ /* 0x080fe200078e02ff */
[----:B------:R-:W-:Y:S01]  /*1d20*/  SHF.R.S32.HI R23, RZ, 0x1f, R22 ;  /* 0x0000001fff177819 */ /* 0x000fe20000011416 */
[----:B----4-:R-:W-:Y:S01]  /*1d30*/  IMAD.WIDE.U32 R4, R113, R98, RZ ;  /* 0x0000006271047225 */ /* 0x010fe200078e00ff */
[----:B------:R-:W-:-:S02]  /*1d40*/  ISETP.GE.AND P2, PT, R223, UR6, PT ;  /* 0x00000006df007c0c */ /* 0x000fc4000bf46270 */
[C---:B------:R-:W-:Y:S01]  /*1d50*/  IADD3 R112, P3, R18.reuse, R113, RZ ;  /* 0x0000007112707210 */ /* 0x040fe20007f7e0ff */
[----:B------:R-:W1:Y:S01]  /*1d60*/  @P0 LDC R3, c[0x0][0x42c] ;  /* 0x00010b00ff030b82 */ /* 0x000e620000000800 */
[----:B--2---:R-:W-:Y:S01]  /*1d70*/  IMAD.WIDE.U32 R100, R18, R104, R22 ;  /* 0x0000006812647225 */ /* 0x004fe200078e0016 */
[C-C-:B------:R-:W-:Y:S02]  /*1d80*/  SHF.L.U64.HI R129, R98.reuse, 0x5, R99.reuse ;  /* 0x0000000562817819 */ /* 0x140fe40000010263 */
[----:B------:R-:W-:Y:S01]  /*1d90*/  SHF.L.U64.HI R131, R98, 0x6, R99 ;  /* 0x0000000662837819 */ /* 0x000fe20000010263 */
[----:B------:R-:W-:Y:S01]  /*1da0*/  IMAD.SHL.U32 R32, R104, 0x20, RZ ;  /* 0x0000002068207824 */ /* 0x000fe200078e00ff */
[----:B------:R-:W-:Y:S01]  /*1db0*/  SHF.L.U32 R132, R98, 0x6, RZ ;  /* 0x0000000662847819 */ /* 0x000fe200000006ff */
[C---:B------:R-:W-:Y:S01]  /*1dc0*/  IMAD.SHL.U32 R31, R104.reuse, 0x40, RZ ;  /* 0x00000040681f7824 */ /* 0x040fe200078e00ff */
[----:B------:R-:W2:Y:S01]  /*1dd0*/  @P0 LDC R7, c[0x0][0x430] ;  /* 0x00010c00ff070b82 */ /* 0x000ea20000000800 */
[----:B------:R-:W-:-:S02]  /*1de0*/  SHF.L.U64.HI R34, R104, 0x5, R105 ;  /* 0x0000000568227819 */ /* 0x000fc40000010269 */
[----:B------:R-:W-:Y:S01]  /*1df0*/  SHF.L.U64.HI R33, R104, 0x6, R105 ;  /* 0x0000000668217819 */ /* 0x000fe20000010269 */
[----:B0-----:R-:W-:Y:S01]  /*1e00*/  IMAD.WIDE.U32 R106, R18, R110, R22 ;  /* 0x0000006e126a7225 */ /* 0x001fe200078e0016 */
[C-C-:B------:R-:W-:Y:S02]  /*1e10*/  SHF.L.U64.HI R30, R110.reuse, 0x5, R111.reuse ;  /* 0x000000056e1e7819 */ /* 0x140fe4000001026f */
[C---:B------:R-:W-:Y:S01]  /*1e20*/  SHF.L.U64.HI R29, R110.reuse, 0x6, R111 ;  /* 0x000000066e1d7819 */ /* 0x040fe2000001026f */
[----:B------:R-:W-:Y:S01]  /*1e30*/  IMAD R127, R111, 0x50, RZ ;  /* 0x000000506f7f7824 */ /* 0x000fe200078e02ff */
[C---:B------:R-:W-:Y:S01]  /*1e40*/  SHF.L.U32 R28, R110.reuse, 0x5, RZ ;  /* 0x000000056e1c7819 */ /* 0x040fe200000006ff */
[----:B------:R-:W-:Y:S02]  /*1e50*/  IMAD.SHL.U32 R27, R110, 0x40, RZ ;  /* 0x000000406e1b7824 */ /* 0x000fe400078e00ff */
[----:B-1----:R-:W-:-:S04]  /*1e60*/  @P0 IMAD.HI.U32 R0, R150, R3, RZ ;  /* 0x0000000396000227 */ /* 0x002fc800078e00ff */
[----:B------:R-:W-:Y:S01]  /*1e70*/  IMAD R3, R113, R99, R6 ;  /* 0x0000006371037224 */ /* 0x000fe200078e0206 */
[----:B------:R-:W-:Y:S02]  /*1e80*/  IADD3.X R113, R11, R117, RZ, P3, !PT ;  /* 0x000000750b717210 */ /* 0x000fe40001ffe4ff */
[----:B--2---:R-:W-:Y:S01]  /*1e90*/  @P0 SHF.R.U32.HI R150, RZ, R7, R0 ;  /* 0x00000007ff960219 */ /* 0x004fe20000011600 */
[----:B------:R-:W-:Y:S01]  /*1ea0*/  IMAD.IADD R5, R5, 0x1, R3 ;  /* 0x0000000105057824 */ /* 0x000fe200078e0203 */
[----:B------:R-:W-:Y:S02]  /*1eb0*/  SEL R3, RZ, 0xffffffff, P1 ;  /* 0xffffffffff037807 */ /* 0x000fe40000800000 */
[----:B------:R-:W-:Y:S01]  /*1ec0*/  SHF.R.S32.HI R6, RZ, 0x1f, R150 ;  /* 0x0000001fff067819 */ /* 0x000fe20000011496 */
[----:B------:R-:W-:Y:S01]  /*1ed0*/  IMAD.WIDE.U32 R4, R150, UR4, R4 ;  /* 0x0000000496047c25 */ /* 0x000fe2000f8e0004 */
[----:B------:R-:W-:Y:S02]  /*1ee0*/  ISETP.GE.AND P0, PT, R212, UR6, PT ;  /* 0x00000006d4007c0c */ /* 0x000fe4000bf06270 */
[----:B---3--:R-:W-:Y:S01]  /*1ef0*/  ISETP.GE.AND P1, PT, R213, R120, PT ;  /* 0x00000078d500720c */ /* 0x008fe20003f26270 */
[----:B------:R-:W-:Y:S01]  /*1f00*/  IMAD R7, R6, UR4, RZ ;  /* 0x0000000406077c24 */ /* 0x000fe2000f8e02ff */
[----:B------:R-:W-:Y:S01]  /*1f10*/  SEL R0, RZ, 0x1, P0 ;  /* 0x00000001ff007807 */ /* 0x000fe20000000000 */
[----:B------:R-:W-:Y:S01]  /*1f20*/  IMAD.SHL.U32 R3, R3, 0x2, RZ ;  /* 0x0000000203037824 */ /* 0x000fe200078e00ff */
[----:B------:R-:W-:Y:S01]  /*1f30*/  ISETP.GE.AND P0, PT, R224, UR6, PT ;  /* 0x00000006e0007c0c */ /* 0x000fe2000bf06270 */
[----:B------:R-:W-:Y:S01]  /*1f40*/  IMAD R7, R150, UR5, R7 ;  /* 0x0000000596077c24 */ /* 0x000fe2000f8e0207 */
[----:B------:R-:W-:Y:S01]  /*1f50*/  ULDC.64 UR4, c[0x0][0xa08] ;  /* 0x0002820000047ab9 */ /* 0x000fe20000000a00 */
[----:B------:R-:W-:Y:S01]  /*1f60*/  IMAD.MOV.U32 R38, RZ, RZ, R4 ;  /* 0x000000ffff267224 */ /* 0x000fe200078e0004 */
[----:B------:R-:W-:Y:S01]  /*1f70*/  LOP3.LUT R0, R3, 0x2, R0, 0xe2, !PT ;  /* 0x0000000203007812 */ /* 0x000fe200078ee200 */
[----:B------:R-:W-:Y:S01]  /*1f80*/  IMAD.MOV.U32 R4, RZ, RZ, R212 ;  /* 0x000000ffff047224 */ /* 0x000fe200078e00d4 */
[----:B------:R-:W-:-:S02]  /*1f90*/  SEL R3, RZ, 0x4, P0 ;  /* 0x00000004ff037807 */ /* 0x000fc40000000000 */
[----:B------:R-:W-:Y:S02]  /*1fa0*/  ISETP.NE.U32.AND P0, PT, RZ, UR4, PT ;  /* 0x00000004ff007c0c */ /* 0x000fe4000bf05070 */
[----:B------:R-:W-:Y:S02]  /*1fb0*/  LOP3.LUT R3, R0, R3, RZ, 0xfc, !PT ;  /* 0x0000000300037212 */ /* 0x000fe400078efcff */
[----:B------:R-:W-:Y:S01]  /*1fc0*/  ISETP.NE.AND.EX P0, PT, RZ, UR5, PT, P0 ;  /* 0x00000005ff007c0c */ /* 0x000fe2000bf05300 */
[----:B------:R-:W-:Y:S01]  /*1fd0*/  ULDC.64 UR4, c[0x0][0x300] ;  /* 0x0000c00000047ab9 */ /* 0x000fe20000000a00 */
[----:B------:R-:W-:Y:S01]  /*1fe0*/  IADD3 R39, R5, R7, RZ ;  /* 0x0000000705277210 */ /* 0x000fe20007ffe0ff */
[----:B------:R-:W-:Y:S01]  /*1ff0*/  IMAD R7, R6, UR8, RZ ;  /* 0x0000000806077c24 */ /* 0x000fe2000f8e02ff */
[----:B------:R-:W-:Y:S01]  /*2000*/  SHF.R.S32.HI R5, RZ, 0x1f, R212 ;  /* 0x0000001fff057819 */ /* 0x000fe200000114d4 */
[----:B------:R-:W-:Y:S01]  /*2010*/  IMAD R6, R117, R104, RZ ;  /* 0x0000006875067224 */ /* 0x000fe200078e02ff */
[----:B------:R-:W-:Y:S01]  /*2020*/  LOP3.LUT R26, R3, 0x1, RZ, 0xc0, !PT ;  /* 0x00000001031a7812 */ /* 0x000fe200078ec0ff */
[----:B------:R-:W-:-:S02]  /*2030*/  IMAD R21, R150, UR9, R7 ;  /* 0x0000000996157c24 */ /* 0x000fc4000f8e0207 */
[-C--:B------:R-:W-:Y:S02]  /*2040*/  IMAD R7, R117, R98.reuse, RZ ;  /* 0x0000006275077224 */ /* 0x080fe400078e02ff */
[C---:B------:R-:W-:Y:S02]  /*2050*/  IMAD R15, R18.reuse, R105, R6 ;  /* 0x00000069120f7224 */ /* 0x040fe400078e0206 */
[C---:B------:R-:W-:Y:S02]  /*2060*/  IMAD R35, R18.reuse, R99, R7 ;  /* 0x0000006312237224 */ /* 0x040fe400078e0207 */
[----:B------:R-:W-:-:S04]  /*2070*/  IMAD.WIDE.U32 R6, R18, R98, R4 ;  /* 0x0000006212067225 */ /* 0x000fc800078e0004 */
[--C-:B------:R-:W-:Y:S02]  /*2080*/  IMAD.WIDE.U32 R8, R150, UR8, R4.reuse ;  /* 0x0000000896087c25 */ /* 0x100fe4000f8e0004 */
[----:B------:R-:W0:Y:S02]  /*2090*/  S2R R150, SR_TID.X ;  /* 0x0000000000967919 */ /* 0x000e240000002100 */
[----:B------:R-:W-:Y:S01]  /*20a0*/  IMAD.WIDE.U32 R102, R18, R104, R4 ;  /* 0x0000006812667225 */ /* 0x000fe200078e0004 */
[----:B------:R-:W-:-:S03]  /*20b0*/  IADD3 R9, R9, R21, RZ ;  /* 0x0000001509097210 */ /* 0x000fc60007ffe0ff */
[----:B------:R-:W-:Y:S01]  /*20c0*/  IMAD.WIDE.U32 R108, R18, R110, R4 ;  /* 0x0000006e126c7225 */ /* 0x000fe200078e0004 */
[----:B------:R-:W-:Y:S02]  /*20d0*/  SEL R4, R120, RZ, P1 ;  /* 0x000000ff78047207 */ /* 0x000fe40000800000 */
[----:B------:R-:W-:Y:S01]  /*20e0*/  IADD3 R103, R15, R103, RZ ;  /* 0x000000670f677210 */ /* 0x000fe20007ffe0ff */
[----:B------:R-:W-:Y:S02]  /*20f0*/  IMAD.IADD R101, R101, 0x1, R15 ;  /* 0x0000000165657824 */ /* 0x000fe400078e020f */
[----:B-----5:R-:W-:-:S04]  /*2100*/  IMAD.WIDE.U32 R100, R147, R104, R100 ;  /* 0x0000006893647225 */ /* 0x020fc800078e0064 */
[----:B------:R-:W-:Y:S01]  /*2110*/  IMAD.WIDE.U32 R102, R147, R104, R102 ;  /* 0x0000006893667225 */ /* 0x000fe200078e0066 */
[----:B0-----:R-:W-:Y:S02]  /*2120*/  LEA.HI R150, R150, 0x8, RZ, 0x19 ;  /* 0x0000000896967811 */ /* 0x001fe400078fc8ff */
[----:B------:R-:W-:Y:S02]  /*2130*/  SHF.R.S32.HI R0, RZ, 0x1f, R25 ;  /* 0x0000001fff007819 */ /* 0x000fe40000011419 */
[----:B------:R-:W-:Y:S02]  /*2140*/  SEL R13, R25, RZ, !P0 ;  /* 0x000000ff190d7207 */ /* 0x000fe40004000000 */
[----:B------:R-:W-:-:S03]  /*2150*/  SEL R0, R0, RZ, !P0 ;  /* 0x000000ff00007207 */ /* 0x000fc60004000000 */
[----:B------:R-:W-:-:S04]  /*2160*/  IMAD.WIDE.U32 R38, R13, UR4, R38 ;  /* 0x000000040d267c25 */ /* 0x000fc8000f8e0026 */
[----:B------:R-:W-:Y:S01]  /*2170*/  IMAD R10, R0, UR4, RZ ;  /* 0x00000004000a7c24 */ /* 0x000fe2000f8e02ff */
[----:B------:R-:W-:-:S03]  /*2180*/  IADD3 R36, P0, R38, R6, RZ ;  /* 0x0000000626247210 */ /* 0x000fc60007f1e0ff */
[----:B------:R-:W-:Y:S01]  /*2190*/  IMAD R37, R13, UR5, R10 ;  /* 0x000000050d257c24 */ /* 0x000fe2000f8e020a */
[----:B------:R-:W-:Y:S02]  /*21a0*/  ULDC.64 UR4, c[0x0][0x328] ;  /* 0x0000ca0000047ab9 */ /* 0x000fe40000000a00 */
[----:B------:R-:W-:Y:S02]  /*21b0*/  IMAD R0, R0, UR4, RZ ;  /* 0x0000000400007c24 */ /* 0x000fe4000f8e02ff */
[----:B------:R-:W-:Y:S02]  /*21c0*/  IMAD.IADD R37, R39, 0x1, R37 ;  /* 0x0000000127257824 */ /* 0x000fe400078e0225 */
[----:B------:R-:W-:Y:S02]  /*21d0*/  IMAD R41, R13, UR5, R0 ;  /* 0x000000050d297c24 */ /* 0x000fe4000f8e0200 */
[----:B------:R-:W-:Y:S01]  /*21e0*/  IMAD R0, R117, R110, RZ ;  /* 0x0000006e75007224 */ /* 0x000fe200078e02ff */
[----:B------:R-:W-:Y:S01]  /*21f0*/  IADD3.X R35, R37, R7, R35, P0, !PT ;  /* 0x0000000725237210 */ /* 0x000fe200007fe423 */
[----:B------:R-:W-:Y:S01]  /*2200*/  IMAD.WIDE.U32 R96, R13, UR4, R8 ;  /* 0x000000040d607c25 */ /* 0x000fe2000f8e0008 */
[----:B------:R-:W-:-:S02]  /*2210*/  ISETP.GE.AND P0, PT, R212, R120, PT ;  /* 0x00000078d400720c */ /* 0x000fc40003f06270 */
[----:B------:R-:W-:Y:S01]  /*2220*/  IADD3 R8, R213, R4, RZ ;  /* 0x00000004d5087210 */ /* 0x000fe20007ffe0ff */
[----:B------:R-:W-:Y:S01]  /*2230*/  IMAD R9, R18, R111, R0 ;  /* 0x0000006f12097224 */ /* 0x000fe200078e0200 */
[C---:B------:R-:W-:Y:S01]  /*2240*/  SEL R7, R120.reuse, RZ, P0 ;  /* 0x000000ff78077207 */ /* 0x040fe20000000000 */
[----:B------:R-:W-:Y:S02]  /*2250*/  IMAD.SHL.U32 R120, R120, 0x2, RZ ;  /* 0x0000000278787824 */ /* 0x000fe400078e00ff */
[----:B------:R-:W-:Y:S02]  /*2260*/  IMAD.IADD R107, R107, 0x1, R9 ;  /* 0x000000016b6b7824 */ /* 0x000fe400078e0209 */
[----:B------:R-:W-:Y:S02]  /*2270*/  IMAD.IADD R7, R212, 0x1, R7 ;  /* 0x00000001d4077824 */ /* 0x000fe400078e0207 */
[----:B------:R-:W-:Y:S01]  /*2280*/  IMAD.IADD R109, R9, 0x1, R109 ;  /* 0x00000001096d7824 */ /* 0x000fe200078e026d */
[----:B------:R-:W-:Y:S01]  /*2290*/  SHF.R.S32.HI R9, RZ, 0x1f, R8 ;  /* 0x0000001fff097819 */ /* 0x000fe20000011408 */
[----:B------:R-:W-:Y:S01]  /*22a0*/  IMAD.WIDE.U32 R106, R147, R110, R106 ;  /* 0x0000006e936a7225 */ /* 0x000fe200078e006a */
[----:B------:R-:W-:-:S02]  /*22b0*/  SHF.R.S32.HI R0, RZ, 0x1f, R7 ;  /* 0x0000001fff007819 */ /* 0x000fc40000011407 */
[----:B------:R-:W-:Y:S01]  /*22c0*/  LEA.HI R10, R9, R8, RZ, 0x3 ;  /* 0x00000008090a7211 */ /* 0x000fe200078f18ff */
[----:B------:R-:W-:Y:S01]  /*22d0*/  IMAD.WIDE.U32 R108, R147, R110, R108 ;  /* 0x0000006e936c7225 */ /* 0x000fe200078e006c */
[CC--:B------:R-:W-:Y:S02]  /*22e0*/  LEA.HI R5, R0.reuse, R7.reuse, RZ, 0x6 ;  /* 0x0000000700057211 */ /* 0x0c0fe400078f30ff */
[----:B------:R-:W-:Y:S02]  /*22f0*/  LEA.HI R4, R0, R7, RZ, 0x3 ;  /* 0x0000000700047211 */ /* 0x000fe400078f18ff */
[----:B------:R-:W-:Y:S02]  /*2300*/  SHF.R.S32.HI R6, RZ, 0x6, R5 ;  /* 0x00000006ff067819 */ /* 0x000fe40000011405 */
[----:B------:R-:W-:Y:S02]  /*2310*/  LOP3.LUT R0, R232, 0x38, R4, 0xf8, !PT ;  /* 0x00000038e8007812 */ /* 0x000fe400078ef804 */
[----:B------:R-:W-:Y:S01]  /*2320*/  LEA.HI R8, R9, R8, RZ, 0x6 ;  /* 0x0000000809087211 */ /* 0x000fe200078f30ff */
[----:B------:R-:W-:Y:S01]  /*2330*/  IMAD R144, R6, 0x1400, R234 ;  /* 0x0000140006907824 */ /* 0x000fe200078e02ea */
[-C--:B------:R-:W-:Y:S01]  /*2340*/  LOP3.LUT R5, R0, R233.reuse, RZ, 0x3c, !PT ;  /* 0x000000e900057212 */ /* 0x080fe200078e3cff */
[C---:B------:R-:W-:Y:S01]  /*2350*/  IMAD R142, R6.reuse, 0x1400, R231 ;  /* 0x00001400068e7824 */ /* 0x040fe200078e02e7 */
[----:B------:R-:W-:Y:S01]  /*2360*/  SHF.R.S32.HI R8, RZ, 0x6, R8 ;  /* 0x00000006ff087819 */ /* 0x000fe20000011408 */
[----:B------:R-:W-:Y:S01]  /*2370*/  IMAD R134, R6, 0x1400, R229 ;  /* 0x0000140006867824 */ /* 0x000fe200078e02e5 */
[--C-:B------:R-:W-:Y:S01]  /*2380*/  LOP3.LUT R0, R232, 0x38, R10.reuse, 0xf8, !PT ;  /* 0x00000038e8007812 */ /* 0x100fe200078ef80a */
[----:B------:R-:W-:Y:S01]  /*2390*/  IMAD.IADD R144, R144, 0x1, R5 ;  /* 0x0000000190907824 */ /* 0x000fe200078e0205 */
[----:B------:R-:W-:Y:S01]  /*23a0*/  LOP3.LUT R5, R227, 0x38, R10, 0xf8, !PT ;  /* 0x00000038e3057812 */ /* 0x000fe200078ef80a */
[----:B------:R-:W-:Y:S01]  /*23b0*/  IMAD R143, R8, 0x1400, R234 ;  /* 0x00001400088f7824 */ /* 0x000fe200078e02ea */
[----:B------:R-:W-:Y:S01]  /*23c0*/  LOP3.LUT R0, R0, R233, RZ, 0x3c, !PT ;  /* 0x000000e900007212 */ /* 0x000fe200078e3cff */
[C---:B------:R-:W-:Y:S01]  /*23d0*/  IMAD R135, R8.reuse, 0x1400, R231 ;  /* 0x0000140008877824 */ /* 0x040fe200078e02e7 */
[----:B------:R-:W-:Y:S01]  /*23e0*/  LOP3.LUT R6, R5, R230, RZ, 0x3c, !PT ;  /* 0x000000e605067212 */ /* 0x000fe200078e3cff */
[----:B------:R-:W-:Y:S01]  /*23f0*/  IMAD R133, R8, 0x1400, R229 ;  /* 0x0000140008857824 */ /* 0x000fe200078e02e5 */
[----:B------:R-:W-:Y:S01]  /*2400*/  SHF.R.S32.HI R5, RZ, 0x1f, R147 ;  /* 0x0000001fff057819 */ /* 0x000fe20000011493 */
[----:B------:R-:W-:Y:S01]  /*2410*/  IMAD.IADD R143, R143, 0x1, R0 ;  /* 0x000000018f8f7824 */ /* 0x000fe200078e0200 */
[----:B------:R-:W-:-:S02]  /*2420*/  LOP3.LUT R7, R227, 0x38, R4, 0xf8, !PT ;  /* 0x00000038e3077812 */ /* 0x000fc400078ef804 */
[----:B------:R-:W-:Y:S01]  /*2430*/  LOP3.LUT R9, R225, 0x38, R4, 0xf8, !PT ;  /* 0x00000038e1097812 */ /* 0x000fe200078ef804 */
[----:B------:R-:W-:Y:S01]  /*2440*/  IMAD R0, R5, R104, RZ ;  /* 0x0000006805007224 */ /* 0x000fe200078e02ff */
[----:B------:R-:W-:Y:S02]  /*2450*/  LOP3.LUT R7, R7, R230, RZ, 0x3c, !PT ;  /* 0x000000e607077212 */ /* 0x000fe400078e3cff */
[----:B------:R-:W-:Y:S01]  /*2460*/  LOP3.LUT R9, R9, R228, RZ, 0x3c, !PT ;  /* 0x000000e409097212 */ /* 0x000fe200078e3cff */
[----:B------:R-:W-:Y:S01]  /*2470*/  IMAD R21, R147, R105, R0 ;  /* 0x0000006993157224 */ /* 0x000fe200078e0200 */
[----:B------:R-:W-:Y:S01]  /*2480*/  IADD3 R142, R142, R7, RZ ;  /* 0x000000078e8e7210 */ /* 0x000fe20007ffe0ff */
[----:B------:R-:W-:Y:S01]  /*2490*/  IMAD R0, R5, R110, RZ ;  /* 0x0000006e05007224 */ /* 0x000fe200078e02ff */
[----:B------:R-:W-:Y:S01]  /*24a0*/  LOP3.LUT R7, R225, 0x38, R10, 0xf8, !PT ;  /* 0x00000038e1077812 */ /* 0x000fe200078ef80a */
[----:B------:R-:W-:Y:S01]  /*24b0*/  IMAD.IADD R134, R134, 0x1, R9 ;  /* 0x0000000186867824 */ /* 0x000fe200078e0209 */
[----:B------:R-:W-:Y:S01]  /*24c0*/  LOP3.LUT R13, R4, 0xfffffff8, RZ, 0xc0, !PT ;  /* 0xfffffff8040d7812 */ /* 0x000fe200078ec0ff */
[----:B------:R-:W-:Y:S01]  /*24d0*/  IMAD R15, R147, R111, R0 ;  /* 0x0000006f930f7224 */ /* 0x000fe200078e0200 */
[----:B------:R-:W-:Y:S01]  /*24e0*/  SEL R0, RZ, 0x8, P2 ;  /* 0x00000008ff007807 */ /* 0x000fe20001000000 */
[----:B------:R-:W-:Y:S01]  /*24f0*/  IMAD R9, R105, 0x50, RZ ;  /* 0x0000005069097824 */ /* 0x000fe200078e02ff */
[----:B------:R-:W-:Y:S01]  /*2500*/  LOP3.LUT R8, R7, R228, RZ, 0x3c, !PT ;  /* 0x000000e407087212 */ /* 0x000fe200078e3cff */
[----:B------:R-:W-:Y:S01]  /*2510*/  IMAD R7, R99, 0x50, RZ ;  /* 0x0000005063077824 */ /* 0x000fe200078e02ff */
[----:B------:R-:W-:Y:S01]  /*2520*/  LOP3.LUT R0, R3, R0, RZ, 0xfc, !PT ;  /* 0x0000000003007212 */ /* 0x000fe200078efcff */
[----:B------:R-:W-:Y:S01]  /*2530*/  IMAD.WIDE.U32 R98, R98, 0x50, RZ ;  /* 0x0000005062627825 */ /* 0x000fe200078e00ff */
[----:B------:R-:W-:-:S02]  /*2540*/  LOP3.LUT R11, R10, 0xfffffff8, RZ, 0xc0, !PT ;  /* 0xfffffff80a0b7812 */ /* 0x000fc400078ec0ff */
[----:B------:R-:W-:Y:S01]  /*2550*/  IADD3 R135, R135, R6, RZ ;  /* 0x0000000687877210 */ /* 0x000fe20007ffe0ff */
[----:B------:R-:W-:Y:S01]  /*2560*/  IMAD.WIDE.U32 R104, R104, 0x50, RZ ;  /* 0x0000005068687825 */ /* 0x000fe200078e00ff */
[----:B------:R-:W-:Y:S02]  /*2570*/  IADD3 R20, R107, R15, RZ ;  /* 0x0000000f6b147210 */ /* 0x000fe40007ffe0ff */
[----:B------:R-:W-:Y:S01]  /*2580*/  SHF.R.S32.HI R12, RZ, 0x3, R10 ;  /* 0x00000003ff0c7819 */ /* 0x000fe2000001140a */
[----:B------:R-:W-:Y:S01]  /*2590*/  IMAD.WIDE.U32 R110, R110, 0x50, RZ ;  /* 0x000000506e6e7825 */ /* 0x000fe200078e00ff */
[----:B------:R-:W-:Y:S02]  /*25a0*/  SHF.R.S32.HI R14, RZ, 0x3, R4 ;  /* 0x00000003ff0e7819 */ /* 0x000fe40000011404 */
[C---:B------:R-:W-:Y:S01]  /*25b0*/  LOP3.LUT R10, R0.reuse, 0x2, RZ, 0xc0, !PT ;  /* 0x00000002000a7812 */ /* 0x040fe200078ec0ff */
[----:B------:R-:W-:Y:S01]  /*25c0*/  IMAD.IADD R133, R133, 0x1, R8 ;  /* 0x0000000185857824 */ /* 0x000fe200078e0208 */
[----:B------:R-:W-:Y:S01]  /*25d0*/  IADD3 R127, R111, R127, RZ ;  /* 0x0000007f6f7f7210 */ /* 0x000fe20007ffe0ff */
[----:B------:R-:W-:Y:S01]  /*25e0*/  IMAD.IADD R126, R99, 0x1, R7 ;  /* 0x00000001637e7824 */ /* 0x000fe200078e0207 */
[C---:B------:R-:W-:Y:S01]  /*25f0*/  LOP3.LUT R8, R0.reuse, 0x8, RZ, 0xc0, !PT ;  /* 0x0000000800087812 */ /* 0x040fe200078ec0ff */
[----:B------:R-:W-:Y:S01]  /*2600*/  IMAD.IADD R128, R105, 0x1, R9 ;  /* 0x0000000169807824 */ /* 0x000fe200078e0209 */
[----:B------:R-:W-:Y:S01]  /*2610*/  LOP3.LUT R9, R0, 0x4, RZ, 0xc0, !PT ;  /* 0x0000000400097812 */ /* 0x000fe200078ec0ff */
[----:B------:R-:W-:Y:S01]  /*2620*/  IMAD.IADD R25, R101, 0x1, R21 ;  /* 0x0000000165197824 */ /* 0x000fe200078e0215 */
[----:B------:R-:W-:Y:S01]  /*2630*/  SHF.R.S32.HI R7, RZ, 0x1f, R13 ;  /* 0x0000001fff077819 */ /* 0x000fe2000001140d */
[----:B------:R-:W-:Y:S01]  /*2640*/  IMAD.IADD R21, R21, 0x1, R103 ;  /* 0x0000000115157824 */ /* 0x000fe200078e0267 */
[----:B------:R-:W-:Y:S01]  /*2650*/  SHF.R.S32.HI R6, RZ, 0x1f, R11 ;  /* 0x0000001fff067819 */ /* 0x000fe2000001140b */
[----:B------:R-:W-:-:S02]  /*2660*/  IMAD.IADD R15, R15, 0x1, R109 ;  /* 0x000000010f0f7824 */ /* 0x000fc400078e026d */
[----:B------:R-:W-:-:S07]  /*2670*/  IMAD.IADD R5, R97, 0x1, R41 ;  /* 0x0000000161057824 */ /* 0x000fce00078e0229 */
.L_x_567:
[----:B------:R-:W0:Y:S01]  /*2680*/  LDC.64 R118, c[0x0][0x2d8] ;  /* 0x0000b600ff767b82 */ /* 0x000e220000000a00 */
[----:B---3--:R-:W-:Y:S01]  /*2690*/  IADD3 R45, R24, -0x1, RZ ;  /* 0xffffffff182d7810 */ /* 0x008fe20007ffe0ff */
[----:B------:R-:W-:Y:S05]  /*26a0*/  YIELD ;  /* 0x0000000000007946 */ /* 0x000fea0003800000 */
[----:B------:R-:W-:Y:S01]  /*26b0*/  SHF.R.S32.HI R42, RZ, 0x1f, R45 ;  /* 0x0000001fff2a7819 */ /* 0x000fe2000001142d */
[----:B-1----:R-:W1:Y:S01]  /*26c0*/  LDC R116, c[0x0][0x3d4] ;  /* 0x0000f500ff747b82 */ /* 0x002e620000000800 */
[-C--:B------:R-:W-:Y:S01]  /*26d0*/  IMAD R3, R126, R45.reuse, RZ ;  /* 0x0000002d7e037224 */ /* 0x080fe200078e02ff */
[----:B------:R-:W-:Y:S01]  /*26e0*/  BSSY B0, `(.L_x_460) ;  /* 0x000078c000007945 */ /* 0x000fe20003800000 */
[----:B------:R-:W-:-:S04]  /*26f0*/  IMAD.WIDE.U32 R124, R98, R45, RZ ;  /* 0x0000002d627c7225 */ /* 0x000fc800078e00ff */
[----:B------:R-:W-:Y:S01]  /*2700*/  IMAD R3, R42, R98, R3 ;  /* 0x000000622a037224 */ /* 0x000fe200078e0203 */
[CC--:B------:R-:W-:Y:S02]  /*2710*/  IADD3 R40, P2, R36.reuse, R124.reuse, RZ ;  /* 0x0000007c24287210 */ /* 0x0c0fe40007f5e0ff */
[CC--:B------:R-:W-:Y:S01]  /*2720*/  IADD3 R0, P3, P4, R36.reuse, R124.reuse, R132 ;  /* 0x0000007c24007210 */ /* 0x0c0fe20007c7e084 */
[----:B------:R-:W-:Y:S01]  /*2730*/  IMAD.IADD R92, R125, 0x1, R3 ;  /* 0x000000017d5c7824 */ /* 0x000fe200078e0203 */
[----:B------:R-:W-:-:S03]  /*2740*/  IADD3 R4, P5, P6, R36, R124, R130 ;  /* 0x0000007c24047210 */ /* 0x000fc60007ebe082 */
[----:B------:R-:W-:Y:S01]  /*2750*/  IMAD.X R41, R92, 0x1, R35, P2 ;  /* 0x000000015c297824 */ /* 0x000fe200010e0623 */
[C---:B0-----:R-:W-:Y:S02]  /*2760*/  LEA R52, P2, R0.reuse, R118, 0x1 ;  /* 0x0000007600347211 */ /* 0x041fe400078408ff */
[CC--:B------:R-:W-:Y:S02]  /*2770*/  IADD3.X R3, R35.reuse, R92.reuse, R131, P3, P4 ;  /* 0x0000005c23037210 */ /* 0x0c0fe40001fe8483 */
[----:B------:R-:W-:Y:S02]  /*2780*/  IADD3.X R24, R35, R92, R129, P5, P6 ;  /* 0x0000005c23187210 */ /* 0x000fe40002fec481 */
[----:B------:R-:W-:Y:S01]  /*2790*/  LEA.HI.X R53, R0, R119, R3, 0x1, P2 ;  /* 0x0000007700357211 */ /* 0x000fe200010f0c03 */
[----:B------:R-:W-:Y:S01]  /*27a0*/  IMAD R3, R17, 0x5000, R235 ;  /* 0x0000500011037824 */ /* 0x000fe200078e02eb */
[----:B-1----:R-:W-:Y:S02]  /*27b0*/  ISETP.GE.AND P2, PT, R116, 0x1, PT ;  /* 0x000000017400780c */ /* 0x002fe40003f46270 */
[----:B------:R-:W-:-:S02]  /*27c0*/  LEA R54, P5, R4, R118, 0x1 ;  /* 0x0000007604367211 */ /* 0x000fc400078a08ff */
[----:B------:R-:W-:Y:S02]  /*27d0*/  LEA R60, P6, R40, R118, 0x1 ;  /* 0x00000076283c7211 */ /* 0x000fe400078c08ff */
[----:B------:R-:W-:Y:S02]  /*27e0*/  ISETP.GT.AND P3, PT, R45, R121, PT ;  /* 0x000000792d00720c */ /* 0x000fe40003f64270 */
[-C--:B------:R-:W-:Y:S01]  /*27f0*/  LEA.HI.X R55, R4, R119.reuse, R24, 0x1, P5 ;  /* 0x0000007704377211 */ /* 0x080fe200028f0c18 */
[----:B------:R-:W-:Y:S01]  /*2800*/  IMAD.MOV.U32 R24, RZ, RZ, R45 ;  /* 0x000000ffff187224 */ /* 0x000fe200078e002d */
[----:B------:R-:W-:Y:S02]  /*2810*/  LEA.HI.X R61, R40, R119, R41, 0x1, P6 ;  /* 0x00000077283d7211 */ /* 0x000fe400030f0c29 */
[----:B------:R-:W-:Y:S02]  /*2820*/  P2R R114, PR, RZ, 0x8 ;  /* 0x00000008ff727803 */ /* 0x000fe40000000000 */
[----:B------:R-:W-:Y:S01]  /*2830*/  LEA R4, R3, R16, 0x1 ;  /* 0x0000001003047211 */ /* 0x000fe200078e08ff */
[----:B------:R-:W-:Y:S06]  /*2840*/  @!P2 BRA `(.L_x_461) ;  /* 0x0000007000dca947 */ /* 0x000fec0003800000 */
[----:B------:R-:W-:Y:S01]  /*2850*/  ULDC.U8 UR4, c[0x0][0x3f0] ;  /* 0x0000fc0000047ab9 */ /* 0x000fe20000000000 */
[-C--:B------:R-:W-:Y:S01]  /*2860*/  IMAD R3, R127, R45.reuse, RZ ;  /* 0x0000002d7f037224 */ /* 0x080fe200078e02ff */
[----:B------:R-:W-:Y:S01]  /*2870*/  ISETP.NE.AND P2, PT, RZ, UR4, PT ;  /* 0x00000004ff007c0c */ /* 0x000fe2000bf45270 */
[-C--:B------:R-:W-:Y:S02]  /*2880*/  IMAD R43, R128, R45.reuse, RZ ;  /* 0x0000002d802b7224 */ /* 0x080fe400078e02ff */
[C---:B------:R-:W-:Y:S02]  /*2890*/  IMAD R41, R42.reuse, R110, R3 ;  /* 0x0000006e2a297224 */ /* 0x040fe400078e0203 */
[----:B------:R-:W-:Y:S02]  /*28a0*/  IMAD R43, R42, R104, R43 ;  /* 0x000000682a2b7224 */ /* 0x000fe400078e022b */
[----:B------:R-:W-:Y:S02]  /*28b0*/  IMAD R3, R24, -0x50, R2 ;  /* 0xffffffb018037824 */ /* 0x000fe400078e0202 */
[----:B------:R-:W-:-:S03]  /*28c0*/  IMAD.WIDE.U32 R88, R104, R45, RZ ;  /* 0x0000002d68587225 */ /* 0x000fc600078e00ff */
[----:B------:R-:W-:Y:S01]  /*28d0*/  VIMNMX R3, R3, 0x50, PT ;  /* 0x0000005003037848 */ /* 0x000fe20003fe0100 */
[----:B------:R-:W-:Y:S01]  /*28e0*/  IMAD.WIDE.U32 R90, R110, R45, RZ ;  /* 0x0000002d6e5a7225 */ /* 0x000fe200078e00ff */
[----:B------:R-:W-:-:S03]  /*28f0*/  IADD3 R115, R89, R43, RZ ;  /* 0x0000002b59737210 */ /* 0x000fc60007ffe0ff */
[----:B------:R-:W-:Y:S01]  /*2900*/  IMAD.IADD R0, R91, 0x1, R41 ;  /* 0x000000015b007824 */ /* 0x000fe200078e0229 */
[----:B------:R-:W-:Y:S06]  /*2910*/  @!P2 BRA `(.L_x_462) ;  /* 0x00000034004ca947 */ /* 0x000fec0003800000 */
[----:B------:R-:W-:Y:S01]  /*2920*/  ISETP.GE.AND P3, PT, R18, R3, PT ;  /* 0x000000031200720c */ /* 0x000fe20003f66270 */
[----:B------:R-:W-:Y:S01]  /*2930*/  BSSY B1, `(.L_x_463) ;  /* 0x000002a000017945 */ /* 0x000fe20003800000 */
        /* <DEDUP_REMOVED lines=8> */
[----:B------:R-:W-:Y:S01]  /*29c0*/  CS2R R124, SRZ ;  /* 0x00000000007c7805 */ /* 0x000fe2000001ff00 */
[----:B------:R-:W-:Y:S06]  /*29d0*/  @P3 BRA `(.L_x_464) ;  /* 0x00000000007c3947 */ /* 0x000fec0003800000 */
[----:B------:R-:W-:Y:S01]  /*29e0*/  IADD3 R41, P2, R106, R90, RZ ;  /* 0x0000005a6a297210 */ /* 0x000fe20007f5e0ff */
[----:B------:R-:W-:Y:S01]  /*29f0*/  ULDC.64 UR4, c[0x0][0x3c8] ;  /* 0x0000f20000047ab9 */ /* 0x000fe20000000a00 */
[----:B------:R-:W-:Y:S02]  /*2a00*/  IADD3 R43, P4, R100, R88, RZ ;  /* 0x00000058642b7210 */ /* 0x000fe40007f9e0ff */
[----:B------:R-:W-:Y:S02]  /*2a10*/  CS2R R122, SRZ ;  /* 0x00000000007a7805 */ /* 0x000fe4000001ff00 */
[-C--:B------:R-:W-:Y:S01]  /*2a20*/  ISETP.GE.AND P5, PT, R22, R116.reuse, PT ;  /* 0x000000741600720c */ /* 0x080fe20003fa6270 */
[----:B------:R-:W-:Y:S01]  /*2a30*/  IMAD.X R42, R0, 0x1, R20, P2 ;  /* 0x00000001002a7824 */ /* 0x000fe200010e0614 */
[----:B------:R-:W-:Y:S01]  /*2a40*/  LEA R40, P2, R41, UR4, 0x1 ;  /* 0x0000000429287c11 */ /* 0x000fe2000f8408ff */
[----:B------:R-:W-:Y:S01]  /*2a50*/  IMAD.X R44, R115, 0x1, R25, P4 ;  /* 0x00000001732c7824 */ /* 0x000fe200020e0619 */
[----:B------:R-:W-:Y:S01]  /*2a60*/  CS2R R124, SRZ ;  /* 0x00000000007c7805 */ /* 0x000fe2000001ff00 */
[----:B------:R-:W-:Y:S01]  /*2a70*/  ULDC.64 UR6, c[0x0][0x208] ;  /* 0x0000820000067ab9 */ /* 0x000fe20000000a00 */
[----:B------:R-:W-:Y:S01]  /*2a80*/  LEA.HI.X R41, R41, UR5, R42, 0x1, P2 ;  /* 0x0000000529297c11 */ /* 0x000fe200090f0c2a */
[----:B------:R-:W-:Y:S01]  /*2a90*/  ULDC.64 UR4, c[0x0][0x3e0] ;  /* 0x0000f80000047ab9 */ /* 0x000fe20000000a00 */
[----:B------:R-:W-:-:S02]  /*2aa0*/  ISETP.GE.AND P4, PT, R215, R116, PT ;  /* 0x00000074d700720c */ /* 0x000fc40003f86270 */
[----:B------:R-:W-:-:S03]  /*2ab0*/  LEA R42, P2, R43, UR4, 0x1 ;  /* 0x000000042b2a7c11 */ /* 0x000fc6000f8408ff */
[----:B------:R0:W5:Y:S01]  /*2ac0*/  @!P5 LDG.E.64 R122, desc[UR6][R40.64] ;  /* 0x00000006287ad981 */ /* 0x000162000c1e1b00 */
[----:B------:R-:W-:Y:S02]  /*2ad0*/  LEA.HI.X R43, R43, UR5, R44, 0x1, P2 ;  /* 0x000000052b2b7c11 */ /* 0x000fe400090f0c2c */
[----:B------:R-:W-:-:S03]  /*2ae0*/  ISETP.GE.AND P2, PT, R214, R116, PT ;  /* 0x00000074d600720c */ /* 0x000fc60003f46270 */
[----:B------:R0:W5:Y:S01]  /*2af0*/  @!P5 LDG.E.64 R124, desc[UR6][R42.64] ;  /* 0x000000062a7cd981 */ /* 0x000162000c1e1b00 */
[----:B------:R-:W-:Y:S02]  /*2b00*/  ISETP.GE.AND P5, PT, R216, R116, PT ;  /* 0x00000074d800720c */ /* 0x000fe40003fa6270 */
[----:B------:R-:W-:Y:S02]  /*2b10*/  CS2R R94, SRZ ;  /* 0x00000000005e7805 */ /* 0x000fe4000001ff00 */
[----:B------:R-:W-:Y:S02]  /*2b20*/  CS2R R86, SRZ ;  /* 0x0000000000567805 */ /* 0x000fe4000001ff00 */
[----:B------:R-:W-:Y:S02]  /*2b30*/  CS2R R82, SRZ ;  /* 0x0000000000527805 */ /* 0x000fe4000001ff00 */
[----:B------:R-:W-:Y:S02]  /*2b40*/  CS2R R118, SRZ ;  /* 0x0000000000767805 */ /* 0x000fe4000001ff00 */
[----:B------:R-:W-:-:S02]  /*2b50*/  CS2R R92, SRZ ;  /* 0x00000000005c7805 */ /* 0x000fc4000001ff00 */
[----:B------:R-:W-:Y:S01]  /*2b60*/  CS2R R84, SRZ ;  /* 0x0000000000547805 */ /* 0x000fe2000001ff00 */
[----:B------:R0:W5:Y:S04]  /*2b70*/  @!P4 LDG.E.64 R94, desc[UR6][R40.64+0x40] ;  /* 0x00004006285ec981 */ /* 0x000168000c1e1b00 */
[----:B------:R0:W5:Y:S04]  /*2b80*/  @!P2 LDG.E.64 R86, desc[UR6][R40.64+0x80] ;  /* 0x000080062856a981 */ /* 0x000168000c1e1b00 */
[----:B------:R0:W5:Y:S04]  /*2b90*/  @!P5 LDG.E.64 R82, desc[UR6][R40.64+0xc0] ;  /* 0x0000c0062852d981 */ /* 0x000168000c1e1b00 */
[----:B------:R0:W5:Y:S04]  /*2ba0*/  @!P4 LDG.E.64 R118, desc[UR6][R42.64+0x40] ;  /* 0x000040062a76c981 */ /* 0x000168000c1e1b00 */
[----:B------:R0:W5:Y:S04]  /*2bb0*/  @!P2 LDG.E.64 R92, desc[UR6][R42.64+0x80] ;  /* 0x000080062a5ca981 */ /* 0x000168000c1e1b00 */
[----:B------:R0:W5:Y:S02]  /*2bc0*/  @!P5 LDG.E.64 R84, desc[UR6][R42.64+0xc0] ;  /* 0x0000c0062a54d981 */ /* 0x000164000c1e1b00 */
.L_x_464:
[----:B------:R-:W-:Y:S05]  /*2bd0*/  BSYNC B1 ;  /* 0x0000000000017941 */ /* 0x000fea0003800000 */
.L_x_463:
[----:B0----5:R-:W-:Y:S01]  /*2be0*/  IMAD.MOV.U32 R41, RZ, RZ, R83 ;  /* 0x000000ffff297224 */ /* 0x021fe200078e0053 */
[----:B------:R-:W-:Y:S01]  /*2bf0*/  MOV R40, R82 ;  /* 0x0000005200287202 */ /* 0x000fe20000000f00 */
[----:B------:R-:W-:Y:S01]  /*2c00*/  IMAD.MOV.U32 R42, RZ, RZ, R86 ;  /* 0x000000ffff2a7224 */ /* 0x000fe200078e0056 */
[----:B------:R-:W-:Y:S01]  /*2c10*/  ISETP.GE.AND P4, PT, R217, R3, PT ;  /* 0x00000003d900720c */ /* 0x000fe20003f86270 */
[----:B------:R-:W-:Y:S01]  /*2c20*/  BSSY B1, `(.L_x_465) ;  /* 0x000003d000017945 */ /* 0x000fe20003800000 */
[----:B------:R-:W-:Y:S01]  /*2c30*/  PRMT R162, R41, 0x5410, R40 ;  /* 0x0000541029a27816 */ /* 0x000fe20000000028 */
[----:B------:R-:W-:Y:S01]  /*2c40*/  IMAD.MOV.U32 R41, RZ, RZ, R94 ;  /* 0x000000ffff297224 */ /* 0x000fe200078e005e */
[----:B------:R-:W-:Y:S02]  /*2c50*/  MOV R40, R87 ;  /* 0x0000005700287202 */ /* 0x000fe40000000f00 */
[----:B------:R-:W-:Y:S02]  /*2c60*/  CS2R R70, SRZ ;  /* 0x0000000000467805 */ /* 0x000fe4000001ff00 */
[----:B------:R-:W-:-:S02]  /*2c70*/  CS2R R74, SRZ ;  /* 0x00000000004a7805 */ /* 0x000fc4000001ff00 */
[----:B------:R-:W-:Y:S02]  /*2c80*/  CS2R R78, SRZ ;  /* 0x00000000004e7805 */ /* 0x000fe4000001ff00 */
[----:B------:R-:W-:Y:S01]  /*2c90*/  PRMT R164, R42, 0x5410, R40 ;  /* 0x000054102aa47816 */ /* 0x000fe20000000028 */
[----:B------:R-:W-:Y:S01]  /*2ca0*/  IMAD.MOV.U32 R40, RZ, RZ, R95 ;  /* 0x000000ffff287224 */ /* 0x000fe200078e005f */
[----:B------:R-:W-:Y:S02]  /*2cb0*/  MOV R42, R122 ;  /* 0x0000007a002a7202 */ /* 0x000fe40000000f00 */
[----:B------:R-:W-:Y:S02]  /*2cc0*/  CS2R R68, SRZ ;  /* 0x0000000000447805 */ /* 0x000fe4000001ff00 */
[----:B------:R-:W-:Y:S02]  /*2cd0*/  CS2R R72, SRZ ;  /* 0x0000000000487805 */ /* 0x000fe4000001ff00 */
[----:B------:R-:W-:-:S02]  /*2ce0*/  CS2R R76, SRZ ;  /* 0x00000000004c7805 */ /* 0x000fc4000001ff00 */
[----:B------:R-:W-:Y:S01]  /*2cf0*/  PRMT R165, R41, 0x5410, R40 ;  /* 0x0000541029a57816 */ /* 0x000fe20000000028 */
[----:B------:R-:W-:Y:S01]  /*2d00*/  IMAD.MOV.U32 R41, RZ, RZ, R123 ;  /* 0x000000ffff297224 */ /* 0x000fe200078e007b */
[----:B------:R-:W-:Y:S01]  /*2d10*/  CS2R R80, SRZ ;  /* 0x0000000000507805 */ /* 0x000fe2000001ff00 */
[----:B------:R-:W-:-:S03]  /*2d20*/  IMAD.MOV.U32 R40, RZ, RZ, R84 ;  /* 0x000000ffff287224 */ /* 0x000fc600078e0054 */
[----:B------:R-:W-:Y:S01]  /*2d30*/  PRMT R157, R42, 0x5410, R41 ;  /* 0x000054102a9d7816 */ /* 0x000fe20000000029 */
[----:B------:R-:W-:Y:S01]  /*2d40*/  IMAD.MOV.U32 R42, RZ, RZ, R92 ;  /* 0x000000ffff2a7224 */ /* 0x000fe200078e005c */
[----:B------:R-:W-:-:S04]  /*2d50*/  MOV R41, R85 ;  /* 0x0000005500297202 */ /* 0x000fc80000000f00 */
[----:B------:R-:W-:Y:S01]  /*2d60*/  PRMT R163, R40, 0x5410, R41 ;  /* 0x0000541028a37816 */ /* 0x000fe20000000029 */
[----:B------:R-:W-:Y:S01]  /*2d70*/  IMAD.MOV.U32 R40, RZ, RZ, R93 ;  /* 0x000000ffff287224 */ /* 0x000fe200078e005d */
[----:B------:R-:W-:-:S04]  /*2d80*/  MOV R41, R118 ;  /* 0x0000007600297202 */ /* 0x000fc80000000f00 */
[----:B------:R-:W-:Y:S01]  /*2d90*/  PRMT R166, R42, 0x5410, R40 ;  /* 0x000054102aa67816 */ /* 0x000fe20000000028 */
[----:B------:R-:W-:Y:S02]  /*2da0*/  IMAD.MOV.U32 R40, RZ, RZ, R119 ;  /* 0x000000ffff287224 */ /* 0x000fe400078e0077 */
[----:B------:R-:W-:-:S03]  /*2db0*/  IMAD.MOV.U32 R42, RZ, RZ, R124 ;  /* 0x000000ffff2a7224 */ /* 0x000fc600078e007c */
[----:B------:R-:W-:Y:S02]  /*2dc0*/  PRMT R167, R41, 0x5410, R40 ;  /* 0x0000541029a77816 */ /* 0x000fe40000000028 */
[----:B------:R-:W-:-:S04]  /*2dd0*/  MOV R41, R125 ;  /* 0x0000007d00297202 */ /* 0x000fc80000000f00 */
[----:B------:R-:W-:Y:S01]  /*2de0*/  PRMT R159, R42, 0x5410, R41 ;  /* 0x000054102a9f7816 */ /* 0x000fe20000000029 */
[----:B------:R-:W-:Y:S06]  /*2df0*/  @P4 BRA `(.L_x_466) ;  /* 0x00000000007c4947 */ /* 0x000fec0003800000 */
[----:B------:R-:W-:Y:S01]  /*2e00*/  IADD3 R41, P2, P5, R106, R90, R28 ;  /* 0x0000005a6a297210 */ /* 0x000fe20007d5e01c */
[----:B------:R-:W-:Y:S01]  /*2e10*/  ULDC.64 UR4, c[0x0][0x3c8] ;  /* 0x0000f20000047ab9 */ /* 0x000fe20000000a00 */
[----:B------:R-:W-:Y:S01]  /*2e20*/  ULDC.64 UR6, c[0x0][0x3e0] ;  /* 0x0000f80000067ab9 */ /* 0x000fe20000000a00 */
[----:B------:R-:W-:Y:S02]  /*2e30*/  CS2R R78, SRZ ;  /* 0x00000000004e7805 */ /* 0x000fe4000001ff00 */
[----:B------:R-:W-:Y:S02]  /*2e40*/  IADD3.X R46, R20, R0, R30, P2, P5 ;  /* 0x00000000142e7210 */ /* 0x000fe400017ea41e */
[----:B------:R-:W-:Y:S02]  /*2e50*/  CS2R R74, SRZ ;  /* 0x00000000004a7805 */ /* 0x000fe4000001ff00 */
[----:B------:R-:W-:Y:S02]  /*2e60*/  IADD3 R43, P2, P5, R100, R88, R32 ;  /* 0x00000058642b7210 */ /* 0x000fe40007d5e020 */
[----:B------:R-:W-:-:S02]  /*2e70*/  CS2R R80, SRZ ;  /* 0x0000000000507805 */ /* 0x000fc4000001ff00 */
[----:B------:R-:W-:Y:S01]  /*2e80*/  CS2R R76, SRZ ;  /* 0x00000000004c7805 */ /* 0x000fe2000001ff00 */
[----:B------:R-:W-:Y:S01]  /*2e90*/  ULDC.64 UR8, c[0x0][0x208] ;  /* 0x0000820000087ab9 */ /* 0x000fe20000000a00 */
[----:B------:R-:W-:Y:S02]  /*2ea0*/  IADD3.X R44, R25, R115, R34, P2, P5 ;  /* 0x00000073192c7210 */ /* 0x000fe400017ea422 */
[----:B------:R-:W-:Y:S02]  /*2eb0*/  LEA R40, P2, R41, UR4, 0x1 ;  /* 0x0000000429287c11 */ /* 0x000fe4000f8408ff */
[----:B------:R-:W-:Y:S02]  /*2ec0*/  LEA R42, P5, R43, UR6, 0x1 ;  /* 0x000000062b2a7c11 */ /* 0x000fe4000f8a08ff */
[----:B------:R-:W-:Y:S02]  /*2ed0*/  LEA.HI.X R41, R41, UR5, R46, 0x1, P2 ;  /* 0x0000000529297c11 */ /* 0x000fe400090f0c2e */
[----:B------:R-:W-:-:S02]  /*2ee0*/  LEA.HI.X R43, R43, UR7, R44, 0x1, P5 ;  /* 0x000000072b2b7c11 */ /* 0x000fc4000a8f0c2c */
[-C--:B------:R-:W-:Y:S02]  /*2ef0*/  ISETP.GE.AND P2, PT, R22, R116.reuse, PT ;  /* 0x000000741600720c */ /* 0x080fe40003f46270 */
[----:B------:R-:W-:Y:S02]  /*2f00*/  ISETP.GE.AND P5, PT, R215, R116, PT ;  /* 0x00000074d700720c */ /* 0x000fe40003fa6270 */
[----:B------:R-:W-:Y:S02]  /*2f10*/  CS2R R70, SRZ ;  /* 0x0000000000467805 */ /* 0x000fe4000001ff00 */
[----:B------:R-:W-:Y:S02]  /*2f20*/  CS2R R66, SRZ ;  /* 0x0000000000427805 */ /* 0x000fe4000001ff00 */
[----:B------:R-:W-:-:S05]  /*2f30*/  CS2R R72, SRZ ;  /* 0x0000000000487805 */ /* 0x000fca000001ff00 */
[----:B------:R0:W5:Y:S04]  /*2f40*/  @!P2 LDG.E.64 R78, desc[UR8][R40.64] ;  /* 0x00000008284ea981 */ /* 0x000168000c1e1b00 */
[----:B------:R0:W5:Y:S01]  /*2f50*/  @!P2 LDG.E.64 R80, desc[UR8][R42.64] ;  /* 0x000000082a50a981 */ /* 0x000162000c1e1b00 */
[----:B------:R-:W-:-:S03]  /*2f60*/  ISETP.GE.AND P2, PT, R214, R116, PT ;  /* 0x00000074d600720c */ /* 0x000fc60003f46270 */
[----:B------:R0:W5:Y:S04]  /*2f70*/  @!P5 LDG.E.64 R74, desc[UR8][R40.64+0x40] ;  /* 0x00004008284ad981 */ /* 0x000168000c1e1b00 */
[----:B------:R0:W5:Y:S01]  /*2f80*/  @!P5 LDG.E.64 R76, desc[UR8][R42.64+0x40] ;  /* 0x000040082a4cd981 */ /* 0x000162000c1e1b00 */
[----:B------:R-:W-:Y:S02]  /*2f90*/  ISETP.GE.AND P5, PT, R216, R116, PT ;  /* 0x00000074d800720c */ /* 0x000fe40003fa6270 */
[----:B------:R-:W-:-:S03]  /*2fa0*/  CS2R R68, SRZ ;  /* 0x0000000000447805 */ /* 0x000fc6000001ff00 */
[----:B------:R0:W5:Y:S04]  /*2fb0*/  @!P2 LDG.E.64 R70, desc[UR8][R40.64+0x80] ;  /* 0x000080082846a981 */ /* 0x000168000c1e1b00 */
[----:B------:R0:W5:Y:S04]  /*2fc0*/  @!P2 LDG.E.64 R72, desc[UR8][R42.64+0x80] ;  /* 0x000080082a48a981 */ /* 0x000168000c1e1b00 */
[----:B------:R0:W5:Y:S04]  /*2fd0*/  @!P5 LDG.E.64 R66, desc[UR8][R40.64+0xc0] ;  /* 0x0000c0082842d981 */ /* 0x000168000c1e1b00 */
[----:B------:R0:W5:Y:S02]  /*2fe0*/  @!P5 LDG.E.64 R68, desc[UR8][R42.64+0xc0] ;  /* 0x0000c0082a44d981 */ /* 0x000164000c1e1b00 */
.L_x_466:
[----:B------:R-:W-:Y:S05]  /*2ff0*/  BSYNC B1 ;  /* 0x0000000000017941 */ /* 0x000fea0003800000 */
.L_x_465:
        /* <DEDUP_REMOVED lines=8> */
[----:B------:R-:W-:Y:S01]  /*3080*/  CS2R R58, SRZ ;  /* 0x00000000003a7805 */ /* 0x000fe2000001ff00 */
[----:B-----5:R-:W-:Y:S01]  /*3090*/  IMAD.MOV.U32 R136, RZ, RZ, R66 ;  /* 0x000000ffff887224 */ /* 0x020fe200078e0042 */
[----:B------:R-:W-:Y:S01]  /*30a0*/  CS2R R64, SRZ ;  /* 0x0000000000407805 */ /* 0x000fe2000001ff00 */
[----:B------:R-:W-:Y:S06]  /*30b0*/  @P5 BRA `(.L_x_468) ;  /* 0x00000000007c5947 */ /* 0x000fec0003800000 */
[----:B------:R-:W-:Y:S01]  /*30c0*/  IADD3 R90, P2, P6, R106, R27, R90 ;  /* 0x0000001b6a5a7210 */ /* 0x000fe20007e5e05a */
[----:B------:R-:W-:Y:S01]  /*30d0*/  ULDC.64 UR4, c[0x0][0x3c8] ;  /* 0x0000f20000047ab9 */ /* 0x000fe20000000a00 */
[----:B------:R-:W-:Y:S01]  /*30e0*/  ULDC.64 UR6, c[0x0][0x3e0] ;  /* 0x0000f80000067ab9 */ /* 0x000fe20000000a00 */
[----:B------:R-:W-:Y:S02]  /*30f0*/  CS2R R62, SRZ ;  /* 0x00000000003e7805 */ /* 0x000fe4000001ff00 */
[----:B0-----:R-:W-:Y:S02]  /*3100*/  IADD3.X R41, R20, R29, R0, P2, P6 ;  /* 0x0000001d14297210 */ /* 0x001fe400017ec400 */
[----:B------:R-:W-:Y:S02]  /*3110*/  CS2R R64, SRZ ;  /* 0x0000000000407805 */ /* 0x000fe4000001ff00 */
[----:B------:R-:W-:Y:S01]  /*3120*/  IADD3 R88, P2, P6, R100, R31, R88 ;  /* 0x0000001f64587210 */ /* 0x000fe20007e5e058 */
[----:B------:R-:W-:-:S03]  /*3130*/  ULDC.64 UR8, c[0x0][0x208] ;  /* 0x0000820000087ab9 */ /* 0x000fc60000000a00 */
[----:B------:R-:W-:Y:S02]  /*3140*/  IADD3.X R115, R25, R33, R115, P2, P6 ;  /* 0x0000002119737210 */ /* 0x000fe400017ec473 */
[----:B------:R-:W-:-:S04]  /*3150*/  LEA R40, P2, R90, UR4, 0x1 ;  /* 0x000000045a287c11 */ /* 0x000fc8000f8408ff */
[----:B------:R-:W-:Y:S02]  /*3160*/  LEA.HI.X R41, R90, UR5, R41, 0x1, P2 ;  /* 0x000000055a297c11 */ /* 0x000fe400090f0c29 */
[----:B------:R-:W-:-:S04]  /*3170*/  LEA R42, P2, R88, UR6, 0x1 ;  /* 0x00000006582a7c11 */ /* 0x000fc8000f8408ff */
[----:B------:R-:W-:Y:S02]  /*3180*/  LEA.HI.X R43, R88, UR7, R115, 0x1, P2 ;  /* 0x00000007582b7c11 */ /* 0x000fe400090f0c73 */
[----:B------:R-:W-:Y:S02]  /*3190*/  ISETP.GE.AND P2, PT, R22, R116, PT ;  /* 0x000000741600720c */ /* 0x000fe40003f46270 */
[----:B------:R-:W-:Y:S02]  /*31a0*/  CS2R R56, SRZ ;  /* 0x0000000000387805 */ /* 0x000fe4000001ff00 */
[----:B------:R-:W-:-:S09]  /*31b0*/  CS2R R58, SRZ ;  /* 0x00000000003a7805 */ /* 0x000fd2000001ff00 */
[----:B------:R1:W5:Y:S04]  /*31c0*/  @!P2 LDG.E.64 R62, desc[UR8][R40.64] ;  /* 0x00000008283ea981 */ /* 0x000368000c1e1b00 */
[----:B------:R1:W5:Y:S01]  /*31d0*/  @!P2 LDG.E.64 R64, desc[UR8][R42.64] ;  /* 0x000000082a40a981 */ /* 0x000362000c1e1b00 */
        /* <DEDUP_REMOVED lines=10> */
[----:B------:R-:W-:-:S13]  /*3280*/  ISETP.GE.AND P2, PT, R216, R116, PT ;  /* 0x00000074d800720c */ /* 0x000fda0003f46270 */
[----:B------:R1:W5:Y:S04]  /*3290*/  @!P2 LDG.E.64 R44, desc[UR8][R40.64+0xc0] ;  /* 0x0000c008282ca981 */ /* 0x000368000c1e1b00 */
[----:B------:R1:W5:Y:S02]  /*32a0*/  @!P2 LDG.E.64 R46, desc[UR8][R42.64+0xc0] ;  /* 0x0000c0082a2ea981 */ /* 0x000364000c1e1b00 */
.L_x_468:
[----:B------:R-:W-:Y:S05]  /*32b0*/  BSYNC B1 ;  /* 0x0000000000017941 */ /* 0x000fea0003800000 */
.L_x_467:
[----:B01----:R-:W-:Y:S01]  /*32c0*/  IMAD.MOV.U32 R41, RZ, RZ, R71 ;  /* 0x000000ffff297224 */ /* 0x003fe200078e0047 */
[----:B------:R-:W-:Y:S01]  /*32d0*/  MOV R40, R70 ;  /* 0x0000004600287202 */ /* 0x000fe20000000f00 */
[----:B------:R-:W-:Y:S01]  /*32e0*/  IMAD.MOV.U32 R0, RZ, RZ, R67 ;  /* 0x000000ffff007224 */ /* 0x000fe200078e0043 */
[----:B------:R-:W-:Y:S01]  /*32f0*/  PRMT R139, R136, 0x7610, R139 ;  /* 0x00007610888b7816 */ /* 0x000fe2000000008b */
[----:B------:R-:W-:Y:S01]  /*3300*/  IMAD.MOV.U32 R42, RZ, RZ, R74 ;  /* 0x000000ffff2a7224 */ /* 0x000fe200078e004a */
[----:B------:R-:W-:Y:S01]  /*3310*/  PRMT R141, R40, 0x5410, R41 ;  /* 0x00005410288d7816 */ /* 0x000fe20000000029 */
[----:B------:R-:W-:Y:S01]  /*3320*/  IMAD.MOV.U32 R40, RZ, RZ, R78 ;  /* 0x000000ffff287224 */ /* 0x000fe200078e004e */
[----:B------:R-:W-:Y:S01]  /*3330*/  PRMT R139, R139, 0x5410, R0 ;  /* 0x000054108b8b7816 */ /* 0x000fe20000000000 */
[----:B------:R-:W-:Y:S01]  /*3340*/  IMAD.MOV.U32 R41, RZ, RZ, R79 ;  /* 0x000000ffff297224 */ /* 0x000fe200078e004f */
[----:B------:R-:W-:Y:S01]  /*3350*/  PRMT R153, R42, 0x7610, R153 ;  /* 0x000076102a997816 */ /* 0x000fe20000000099 */
[----:B------:R-:W-:Y:S01]  /*3360*/  ULOP3.LUT UR4, UR60, 0x1, URZ, 0xfc, !UPT ;  /* 0x000000013c047892 */ /* 0x000fe2000f8efc3f */
[----:B------:R-:W-:-:S02]  /*3370*/  MOV R0, R75 ;  /* 0x0000004b00007202 */ /* 0x000fc40000000f00 */
[----:B------:R-:W-:Y:S01]  /*3380*/  MOV R42, R68 ;  /* 0x00000044002a7202 */ /* 0x000fe20000000f00 */
[----:B------:R-:W-:Y:S01]  /*3390*/  UISETP.NE.AND UP0, UPT, UR4, 0x3, UPT ;  /* 0x000000030400788c */ /* 0x000fe2000bf05270 */
[----:B------:R-:W-:Y:S01]  /*33a0*/  PRMT R153, R153, 0x5410, R0 ;  /* 0x0000541099997816 */ /* 0x000fe20000000000 */
[----:B------:R-:W-:Y:S01]  /*33b0*/  IMAD.MOV.U32 R0, RZ, RZ, R69 ;  /* 0x000000ffff007224 */ /* 0x000fe200078e0045 */
[----:B------:R-:W-:Y:S01]  /*33c0*/  PRMT R161, R161, 0x5410, R40 ;  /* 0x00005410a1a17816 */ /* 0x000fe20000000028 */
[----:B------:R-:W-:Y:S01]  /*33d0*/  IMAD.MOV.U32 R40, RZ, RZ, R72 ;  /* 0x000000ffff287224 */ /* 0x000fe200078e0048 */
[----:B------:R-:W-:Y:S02]  /*33e0*/  PRMT R160, R41, 0x7610, R160 ;  /* 0x0000761029a07816 */ /* 0x000fe400000000a0 */
[----:B------:R-:W-:Y:S01]  /*33f0*/  PRMT R140, R42, 0x7610, R140 ;  /* 0x000076102a8c7816 */ /* 0x000fe2000000008c */
[----:B------:R-:W-:Y:S01]  /*3400*/  IMAD.MOV.U32 R42, RZ, RZ, R76 ;  /* 0x000000ffff2a7224 */ /* 0x000fe200078e004c */
[----:B------:R-:W-:-:S02]  /*3410*/  MOV R41, R73 ;  /* 0x0000004900297202 */ /* 0x000fc40000000f00 */
[----:B------:R-:W-:Y:S01]  /*3420*/  PRMT R140, R140, 0x5410, R0 ;  /* 0x000054108c8c7816 */ /* 0x000fe20000000000 */
[----:B------:R-:W-:Y:S01]  /*3430*/  IMAD.MOV.U32 R0, RZ, RZ, R77 ;  /* 0x000000ffff007224 */ /* 0x000fe200078e004d */
[----:B------:R-:W-:Y:S01]  /*3440*/  PRMT R145, R40, 0x5410, R41 ;  /* 0x0000541028917816 */ /* 0x000fe20000000029 */
[----:B------:R-:W-:Y:S01]  /*3450*/  IMAD.MOV.U32 R41, RZ, RZ, R81 ;  /* 0x000000ffff297224 */ /* 0x000fe200078e0051 */
[----:B------:R-:W-:Y:S01]  /*3460*/  PRMT R154, R42, 0x7610, R154 ;  /* 0x000076102a9a7816 */ /* 0x000fe2000000009a */
[----:B-----5:R-:W-:Y:S01]  /*3470*/  IMAD.MOV.U32 R42, RZ, RZ, R44 ;  /* 0x000000ffff2a7224 */ /* 0x020fe200078e002c */
[----:B------:R-:W-:Y:S02]  /*3480*/  MOV R40, R80 ;  /* 0x0000005000287202 */ /* 0x000fe40000000f00 */
[----:B------:R-:W-:Y:S02]  /*3490*/  PRMT R154, R154, 0x5410, R0 ;  /* 0x000054109a9a7816 */ /* 0x000fe40000000000 */
[----:B------:R-:W-:Y:S01]  /*34a0*/  PRMT R161, R40, 0x7610, R161 ;  /* 0x0000761028a17816 */ /* 0x000fe200000000a1 */
[----:B------:R-:W-:Y:S01]  /*34b0*/  IMAD.MOV.U32 R40, RZ, RZ, R51 ;  /* 0x000000ffff287224 */ /* 0x000fe200078e0033 */
[----:B------:R-:W-:Y:S01]  /*34c0*/  PRMT R160, R160, 0x5410, R41 ;  /* 0x00005410a0a07816 */ /* 0x000fe20000000029 */
[----:B------:R-:W-:Y:S01]  /*34d0*/  IMAD.MOV.U32 R41, RZ, RZ, R50 ;  /* 0x000000ffff297224 */ /* 0x000fe200078e0032 */
[----:B------:R-:W-:-:S02]  /*34e0*/  MOV R0, R56 ;  /* 0x0000003800007202 */ /* 0x000fc40000000f00 */
[----:B------:R-:W-:Y:S02]  /*34f0*/  PRMT R88, R42, 0x7610, R88 ;  /* 0x000076102a587816 */ /* 0x000fe40000000058 */
[----:B------:R-:W-:Y:S01]  /*3500*/  PRMT R136, R0, 0x7610, R136 ;  /* 0x0000761000887816 */ /* 0x000fe20000000088 */
[----:B------:R-:W-:Y:S01]  /*3510*/  IMAD.MOV.U32 R0, RZ, RZ, R46 ;  /* 0x000000ffff007224 */ /* 0x000fe200078e002e */
[----:B------:R-:W-:Y:S01]  /*3520*/  PRMT R90, R41, 0x5410, R40 ;  /* 0x00005410295a7816 */ /* 0x000fe20000000028 */
[----:B------:R-:W-:Y:S01]  /*3530*/  IMAD.MOV.U32 R41, RZ, RZ, R62 ;  /* 0x000000ffff297224 */ /* 0x000fe200078e003e */
[----:B------:R-:W-:Y:S02]  /*3540*/  MOV R42, R45 ;  /* 0x0000002d002a7202 */ /* 0x000fe40000000f00 */
[----:B------:R-:W-:Y:S02]  /*3550*/  MOV R40, R63 ;  /* 0x0000003f00287202 */ /* 0x000fe40000000f00 */
[----:B------:R-:W-:-:S02]  /*3560*/  PLOP3.LUT P2, PT, PT, PT, UP0, 0x80, 0x0 ;  /* 0x000000000000781c */ /* 0x000fc40003f4f008 */
[----:B------:R-:W-:Y:S01]  /*3570*/  PRMT R88, R88, 0x5410, R42 ;  /* 0x0000541058587816 */ /* 0x000fe2000000002a */
[----:B------:R-:W-:Y:S01]  /*3580*/  IMAD.MOV.U32 R42, RZ, RZ, R57 ;  /* 0x000000ffff2a7224 */ /* 0x000fe200078e0039 */
[----:B------:R-:W-:Y:S01]  /*3590*/  PRMT R89, R0, 0x7610, R89 ;  /* 0x0000761000597816 */ /* 0x000fe20000000059 */
[----:B------:R-:W-:Y:S01]  /*35a0*/  IMAD.MOV.U32 R0, RZ, RZ, R49 ;  /* 0x000000ffff007224 */ /* 0x000fe200078e0031 */
[----:B------:R-:W-:Y:S01]  /*35b0*/  PRMT R138, R41, 0x5410, R40 ;  /* 0x00005410298a7816 */ /* 0x000fe20000000028 */
[----:B------:R-:W-:Y:S01]  /*35c0*/  IMAD.MOV.U32 R41, RZ, RZ, R47 ;  /* 0x000000ffff297224 */ /* 0x000fe200078e002f */
[----:B------:R-:W-:Y:S02]  /*35d0*/  MOV R40, R48 ;  /* 0x0000003000287202 */ /* 0x000fe40000000f00 */
[----:B------:R-:W-:Y:S01]  /*35e0*/  PRMT R136, R136, 0x5410, R42 ;  /* 0x0000541088887816 */ /* 0x000fe2000000002a */
[----:B------:R-:W-:Y:S01]  /*35f0*/  IMAD.MOV.U32 R42, RZ, RZ, R58 ;  /* 0x000000ffff2a7224 */ /* 0x000fe200078e003a */
[----:B------:R-:W-:Y:S01]  /*3600*/  PRMT R91, R40, 0x5410, R0 ;  /* 0x00005410285b7816 */ /* 0x000fe20000000000 */
[----:B------:R-:W-:Y:S01]  /*3610*/  IMAD.MOV.U32 R40, RZ, RZ, R64 ;  /* 0x000000ffff287224 */ /* 0x000fe200078e0040 */
[----:B------:R-:W-:Y:S01]  /*3620*/  PRMT R89, R89, 0x5410, R41 ;  /* 0x0000541059597816 */ /* 0x000fe20000000029 */
[----:B------:R-:W-:Y:S01]  /*3630*/  IMAD.MOV.U32 R0, RZ, RZ, R65 ;  /* 0x000000ffff007224 */ /* 0x000fe200078e0041 */
[----:B------:R-:W-:-:S04]  /*3640*/  MOV R41, R59 ;  /* 0x0000003b00297202 */ /* 0x000fc80000000f00 */
[----:B------:R-:W-:Y:S02]  /*3650*/  PRMT R137, R42, 0x5410, R41 ;  /* 0x000054102a897816 */ /* 0x000fe40000000029 */
[----:B------:R-:W-:Y:S01]  /*3660*/  PRMT R158, R40, 0x5410, R0 ;  /* 0x00005410289e7816 */ /* 0x000fe20000000000 */
[----:B------:R-:W-:Y:S06]  /*3670*/  @!P2 BRA `(.L_x_469) ;  /* 0x000000000004a947 */ /* 0x000fec0003800000 */
[----:B------:R-:W-:Y:S01]  /*3680*/  BPT.TRAP 0x1 ;  /* 0x000000040000795c */ /* 0x000fe20000300000 */
.L_x_469:
[----:B------:R-:W-:Y:S01]  /*3690*/  LEA R0, R17, R16, 0x3 ;  /* 0x0000001011007211 */ /* 0x000fe200078e18ff */
[----:B------:R-:W-:Y:S01]  /*36a0*/  BSSY B1, `(.L_x_470) ;  /* 0x0000004000017945 */ /* 0x000fe20003800000 */
[----:B------:R-:W-:-:S04]  /*36b0*/  SHF.L.U32 R115, R219, 0x1f, RZ ;  /* 0x0000001fdb737819 */ /* 0x000fc800000006ff */
[----:B------:R-:W0:Y:S02]  /*36c0*/  SYNCS.PHASECHK.TRANS64.TRYWAIT P6, [R0+URZ+0x38890], R115 ;  /* 0x03889073000075a7 */ /* 0x000e2400080c017f */
[----:B0-----:R-:W-:Y:S05]  /*36d0*/  @!P6 BRA `(.L_x_471) ;  /* 0x0000021c0090e947 */ /* 0x001fea0003800000 */
.L_x_790:
[----:B------:R-:W-:Y:S05]  /*36e0*/  BSYNC B1 ;  /* 0x0000000000017941 */ /* 0x000fea0003800000 */
.L_x_470:
[----:B------:R-:W-:Y:S04]  /*36f0*/  BSSY B1, `(.L_x_472) ;  /* 0x00000d3000017945 */ /* 0x000fe80003800000 */
[----:B------:R-:W-:Y:S05]  /*3700*/  @P3 BRA `(.L_x_473) ;  /* 0x0000000c00443947 */ /* 0x000fea0003800000 */
[----:B------:R-:W-:Y:S01]  /*3710*/  ISETP.NE.AND P3, PT, R26, RZ, PT ;  /* 0x000000ff1a00720c */ /* 0x000fe20003f65270 */
[----:B------:R-:W-:-:S12]  /*3720*/  BSSY B2, `(.L_x_474) ;  /* 0x0000033000027945 */ /* 0x000fd80003800000 */
[----:B------:R-:W-:Y:S05]  /*3730*/  @!P3 BRA `(.L_x_475) ;  /* 0x0000000000c4b947 */ /* 0x000fea0003800000 */
[----:B------:R1:W2:Y:S01]  /*3740*/  LDS.128 R40, [R4+0x24400] ;  /* 0x0244000004287984 */ /* 0x0002a20000000c00 */
[----:B------:R-:W-:Y:S01]  /*3750*/  ISETP.GE.AND P3, PT, R22, R116, PT ;  /* 0x000000741600720c */ /* 0x000fe20003f66270 */
[----:B------:R-:W-:-:S12]  /*3760*/  BSSY B3, `(.L_x_476) ;  /* 0x000002c000037945 */ /* 0x000fd80003800000 */
[----:B-1----:R-:W-:Y:S05]  /*3770*/  @P3 BRA `(.L_x_477) ;  /* 0x0000000000a83947 */ /* 0x002fea0003800000 */
[--C-:B------:R-:W-:Y:S01]  /*3780*/  SHF.R.U64 R146, R122, 0x10, R123.reuse ;  /* 0x000000107a927819 */ /* 0x100fe2000000127b */
[--C-:B--2---:R-:W-:Y:S01]  /*3790*/  HADD2.F32 R152, -RZ, R43.reuse.H0_H0 ;  /* 0x2000002bff987230 */ /* 0x104fe20000004100 */
[----:B------:R-:W-:Y:S02]  /*37a0*/  SHF.R.U32.HI R122, RZ, 0x10, R123 ;  /* 0x00000010ff7a7819 */ /* 0x000fe4000001167b */
[--C-:B------:R-:W-:Y:S01]  /*37b0*/  SHF.R.U64 R123, R124, 0x10, R125.reuse ;  /* 0x000000107c7b7819 */ /* 0x100fe2000000127d */
[----:B------:R-:W-:Y:S01]  /*37c0*/  HADD2.F32 R124, -RZ, R43.H1_H1 ;  /* 0x3000002bff7c7230 */ /* 0x000fe20000004100 */
[----:B------:R-:W-:Y:S01]  /*37d0*/  SHF.R.U32.HI R155, RZ, 0x10, R125 ;  /* 0x00000010ff9b7819 */ /* 0x000fe2000001167d */
[----:B------:R-:W-:Y:S02]  /*37e0*/  HADD2.F32 R146, -RZ, R146.H0_H0 ;  /* 0x20000092ff927230 */ /* 0x000fe40000004100 */
[----:B------:R-:W-:Y:S02]  /*37f0*/  HADD2.F32 R156, -RZ, R123.H0_H0 ;  /* 0x2000007bff9c7230 */ /* 0x000fe40000004100 */
[----:B------:R-:W-:-:S02]  /*3800*/  HADD2.F32 R155, -RZ, R155.H0_H0 ;  /* 0x2000009bff9b7230 */ /* 0x000fc40000004100 */
[--C-:B------:R-:W-:Y:S02]  /*3810*/  HADD2.F32 R123, -RZ, R41.reuse.H1_H1 ;  /* 0x30000029ff7b7230 */ /* 0x100fe40000004100 */
[----:B------:R-:W-:Y:S02]  /*3820*/  HADD2.F32 R41, -RZ, R41.H0_H0 ;  /* 0x20000029ff297230 */ /* 0x000fe40000004100 */
[-C--:B------:R-:W-:Y:S01]  /*3830*/  FMUL.FTZ R43, R124, R155.reuse ;  /* 0x0000009b7c2b7220 */ /* 0x080fe20000410000 */
[----:B------:R-:W-:Y:S02]  /*3840*/  HADD2.F32 R125, -RZ, R122.H0_H0 ;  /* 0x2000007aff7d7230 */ /* 0x000fe40000004100 */
[-C--:B------:R-:W-:Y:S01]  /*3850*/  FMUL.FTZ R122, R123, R156.reuse ;  /* 0x0000009c7b7a7220 */ /* 0x080fe20000410000 */
[C---:B------:R-:W-:Y:S01]  /*3860*/  FMUL.FTZ R155, R152.reuse, R155 ;  /* 0x0000009b989b7220 */ /* 0x040fe20000410000 */
[C---:B------:R-:W-:Y:S02]  /*3870*/  FMUL.FTZ R156, R41.reuse, R156 ;  /* 0x0000009c299c7220 */ /* 0x040fe40000410000 */
[-C--:B------:R-:W-:Y:S01]  /*3880*/  FFMA.FTZ R41, R41, R146.reuse, -R122 ;  /* 0x0000009229297223 */ /* 0x080fe2000001087a */
[-C--:B------:R-:W-:Y:S01]  /*3890*/  FFMA.FTZ R43, R152, R125.reuse, -R43 ;  /* 0x0000007d982b7223 */ /* 0x080fe2000001082b */
[----:B------:R-:W-:Y:S01]  /*38a0*/  FFMA.FTZ R124, R124, R125, R155 ;  /* 0x0000007d7c7c7223 */ /* 0x000fe2000001009b */
[----:B------:R-:W-:Y:S01]  /*38b0*/  FFMA.FTZ R122, R123, R146, R156 ;  /* 0x000000927b7a7223 */ /* 0x000fe2000001009c */
[----:B------:R-:W-:-:S02]  /*38c0*/  HADD2.F32 R125, -RZ, R159.H0_H0 ;  /* 0x2000009fff7d7230 */ /* 0x000fc40000004100 */
[--C-:B------:R-:W-:Y:S01]  /*38d0*/  HADD2.F32 R152, -RZ, R40.reuse.H1_H1 ;  /* 0x30000028ff987230 */ /* 0x100fe20000004100 */
[----:B------:R-:W-:Y:S01]  /*38e0*/  F2FP.F16.F32.PACK_AB R43, R124, R43 ;  /* 0x0000002b7c2b723e */ /* 0x000fe200000000ff */
[----:B------:R-:W-:Y:S01]  /*38f0*/  HADD2.F32 R155, -RZ, R40.H0_H0 ;  /* 0x20000028ff9b7230 */ /* 0x000fe20000004100 */
[----:B------:R-:W-:Y:S01]  /*3900*/  F2FP.F16.F32.PACK_AB R41, R122, R41 ;  /* 0x000000297a29723e */ /* 0x000fe200000000ff */
[----:B------:R-:W-:Y:S02]  /*3910*/  HADD2.F32 R123, -RZ, R159.H1_H1 ;  /* 0x3000009fff7b7230 */ /* 0x000fe40000004100 */
[--C-:B------:R-:W-:Y:S02]  /*3920*/  HADD2.F32 R40, -RZ, R42.reuse.H1_H1 ;  /* 0x3000002aff287230 */ /* 0x100fe40000004100 */
[-C--:B------:R-:W-:Y:S01]  /*3930*/  FMUL.FTZ R159, R155, R125.reuse ;  /* 0x0000007d9b9f7220 */ /* 0x080fe20000410000 */
[----:B------:R-:W-:Y:S02]  /*3940*/  HADD2.F32 R156, -RZ, R42.H0_H0 ;  /* 0x2000002aff9c7230 */ /* 0x000fe40000004100 */
[----:B------:R-:W-:Y:S01]  /*3950*/  FMUL.FTZ R42, R152, R125 ;  /* 0x0000007d982a7220 */ /* 0x000fe20000410000 */
[----:B------:R-:W-:-:S02]  /*3960*/  HADD2.F32 R146, -RZ, R157.H0_H0 ;  /* 0x2000009dff927230 */ /* 0x000fc40000004100 */
[-C--:B------:R-:W-:Y:S01]  /*3970*/  FMUL.FTZ R125, R40, R123.reuse ;  /* 0x0000007b287d7220 */ /* 0x080fe20000410000 */
[----:B------:R-:W-:Y:S02]  /*3980*/  HADD2.F32 R157, -RZ, R157.H1_H1 ;  /* 0x3000009dff9d7230 */ /* 0x000fe40000004100 */
[----:B------:R-:W-:Y:S01]  /*3990*/  FMUL.FTZ R123, R156, R123 ;  /* 0x0000007b9c7b7220 */ /* 0x000fe20000410000 */
[-C--:B------:R-:W-:Y:S01]  /*39a0*/  FFMA.FTZ R42, R155, R146.reuse, -R42 ;  /* 0x000000929b2a7223 */ /* 0x080fe2000001082a */
[----:B------:R-:W-:Y:S01]  /*39b0*/  FFMA.FTZ R159, R152, R146, R159 ;  /* 0x00000092989f7223 */ /* 0x000fe2000001009f */
[-C--:B------:R-:W-:Y:S01]  /*39c0*/  FFMA.FTZ R125, R156, R157.reuse, -R125 ;  /* 0x0000009d9c7d7223 */ /* 0x080fe2000001087d */
[----:B------:R-:W-:-:S03]  /*39d0*/  FFMA.FTZ R40, R40, R157, R123 ;  /* 0x0000009d28287223 */ /* 0x000fc6000001007b */
[----:B------:R-:W-:Y:S02]  /*39e0*/  F2FP.F16.F32.PACK_AB R42, R159, R42 ;  /* 0x0000002a9f2a723e */ /* 0x000fe400000000ff */
[----:B------:R-:W-:-:S03]  /*39f0*/  F2FP.F16.F32.PACK_AB R122, R40, R125 ;  /* 0x0000007d287a723e */ /* 0x000fc600000000ff */
[----:B------:R-:W-:Y:S02]  /*3a00*/  IMAD.MOV.U32 R40, RZ, RZ, R42 ;  /* 0x000000ffff287224 */ /* 0x000fe400078e002a */
[----:B------:R-:W-:-:S07]  /*3a10*/  IMAD.MOV.U32 R42, RZ, RZ, R122 ;  /* 0x000000ffff2a7224 */ /* 0x000fce00078e007a */
.L_x_477:
[----:B------:R-:W-:Y:S05]  /*3a20*/  BSYNC B3 ;  /* 0x0000000000037941 */ /* 0x000fea0003800000 */
.L_x_476:
[----:B------:R-:W-:Y:S02]  /*3a30*/  ULDC.64 UR4, c[0x0][0x208] ;  /* 0x0000820000047ab9 */ /* 0x000fe40000000a00 */
[----:B--2---:R1:W-:Y:S03]  /*3a40*/  STG.E.128 desc[UR4][R60.64], R40 ;  /* 0x000000283c007986 */ /* 0x0043e6000c101d04 */
.L_x_475:
[----:B------:R-:W-:Y:S05]  /*3a50*/  BSYNC B2 ;  /* 0x0000000000027941 */ /* 0x000fea0003800000 */
.L_x_474:
[----:B------:R-:W-:Y:S01]  /*3a60*/  ISETP.NE.AND P3, PT, R10, RZ, PT ;  /* 0x000000ff0a00720c */ /* 0x000fe20003f65270 */
[----:B------:R-:W-:-:S12]  /*3a70*/  BSSY B2, `(.L_x_478) ;  /* 0x0000032000027945 */ /* 0x000fd80003800000 */
[----:B------:R-:W-:Y:S05]  /*3a80*/  @!P3 BRA `(.L_x_479) ;  /* 0x0000000000c0b947 */ /* 0x000fea0003800000 */
[----:B-1----:R1:W2:Y:S01]  /*3a90*/  LDS.128 R40, [R4+0x26c00] ;  /* 0x026c000004287984 */ /* 0x0022a20000000c00 */
[----:B------:R-:W-:Y:S01]  /*3aa0*/  ISETP.GE.AND P3, PT, R215, R116, PT ;  /* 0x00000074d700720c */ /* 0x000fe20003f66270 */
[----:B------:R-:W-:-:S12]  /*3ab0*/  BSSY B3, `(.L_x_480) ;  /* 0x000002b000037945 */ /* 0x000fd80003800000 */
[----:B-1----:R-:W-:Y:S05]  /*3ac0*/  @P3 BRA `(.L_x_481) ;  /* 0x0000000000a43947 */ /* 0x002fea0003800000 */
[--C-:B------:R-:W-:Y:S01]  /*3ad0*/  SHF.R.U64 R122, R94, 0x10, R95.reuse ;  /* 0x000000105e7a7819 */ /* 0x100fe2000000125f */
[----:B--2---:R-:W-:Y:S01]  /*3ae0*/  HADD2.F32 R124, -RZ, R43.H0_H0 ;  /* 0x2000002bff7c7230 */ /* 0x004fe20000004100 */
[----:B------:R-:W-:Y:S01]  /*3af0*/  SHF.R.U32.HI R94, RZ, 0x10, R95 ;  /* 0x00000010ff5e7819 */ /* 0x000fe2000001165f */
[----:B------:R-:W-:Y:S01]  /*3b00*/  HADD2.F32 R155, -RZ, R165.H1_H1 ;  /* 0x300000a5ff9b7230 */ /* 0x000fe20000004100 */
[--C-:B------:R-:W-:Y:S01]  /*3b10*/  SHF.R.U32.HI R123, RZ, 0x10, R119.reuse ;  /* 0x00000010ff7b7819 */ /* 0x100fe20000011677 */
[----:B------:R-:W-:Y:S01]  /*3b20*/  HADD2.F32 R122, -RZ, R122.H0_H0 ;  /* 0x2000007aff7a7230 */ /* 0x000fe20000004100 */
[----:B------:R-:W-:Y:S01]  /*3b30*/  SHF.R.U64 R95, R118, 0x10, R119 ;  /* 0x00000010765f7819 */ /* 0x000fe20000001277 */
[----:B------:R-:W-:Y:S02]  /*3b40*/  HADD2.F32 R118, -RZ, R43.H1_H1 ;  /* 0x3000002bff767230 */ /* 0x000fe40000004100 */
[----:B------:R-:W-:Y:S02]  /*3b50*/  HADD2.F32 R123, -RZ, R123.H0_H0 ;  /* 0x2000007bff7b7230 */ /* 0x000fe40000004100 */
[----:B------:R-:W-:-:S02]  /*3b60*/  HADD2.F32 R146, -RZ, R95.H0_H0 ;  /* 0x2000005fff927230 */ /* 0x000fc40000004100 */
[--C-:B------:R-:W-:Y:S02]  /*3b70*/  HADD2.F32 R95, -RZ, R41.reuse.H1_H1 ;  /* 0x30000029ff5f7230 */ /* 0x100fe40000004100 */
[-C--:B------:R-:W-:Y:S01]  /*3b80*/  FMUL.FTZ R43, R118, R123.reuse ;  /* 0x0000007b762b7220 */ /* 0x080fe20000410000 */
[----:B------:R-:W-:Y:S02]  /*3b90*/  HADD2.F32 R41, -RZ, R41.H0_H0 ;  /* 0x20000029ff297230 */ /* 0x000fe40000004100 */
[C---:B------:R-:W-:Y:S01]  /*3ba0*/  FMUL.FTZ R123, R124.reuse, R123 ;  /* 0x0000007b7c7b7220 */ /* 0x040fe20000410000 */
[----:B------:R-:W-:Y:S02]  /*3bb0*/  HADD2.F32 R119, -RZ, R94.H0_H0 ;  /* 0x2000005eff777230 */ /* 0x000fe40000004100 */
[-C--:B------:R-:W-:Y:S01]  /*3bc0*/  FMUL.FTZ R94, R95, R146.reuse ;  /* 0x000000925f5e7220 */ /* 0x080fe20000410000 */
[C---:B------:R-:W-:Y:S02]  /*3bd0*/  FMUL.FTZ R146, R41.reuse, R146 ;  /* 0x0000009229927220 */ /* 0x040fe40000410000 */
[-C--:B------:R-:W-:Y:S01]  /*3be0*/  FFMA.FTZ R43, R124, R119.reuse, -R43 ;  /* 0x000000777c2b7223 */ /* 0x080fe2000001082b */
[----:B------:R-:W-:Y:S01]  /*3bf0*/  FFMA.FTZ R118, R118, R119, R123 ;  /* 0x0000007776767223 */ /* 0x000fe2000001007b */
[----:B------:R-:W-:Y:S01]  /*3c00*/  FFMA.FTZ R41, R41, R122, -R94 ;  /* 0x0000007a29297223 */ /* 0x000fe2000001085e */
[----:B------:R-:W-:-:S02]  /*3c10*/  HADD2.F32 R119, -RZ, R167.H0_H0 ;  /* 0x200000a7ff777230 */ /* 0x000fc40000004100 */
[----:B------:R-:W-:Y:S01]  /*3c20*/  FFMA.FTZ R94, R95, R122, R146 ;  /* 0x0000007a5f5e7223 */ /* 0x000fe20000010092 */
[--C-:B------:R-:W-:Y:S01]  /*3c30*/  HADD2.F32 R123, -RZ, R40.reuse.H1_H1 ;  /* 0x30000028ff7b7230 */ /* 0x100fe20000004100 */
[----:B------:R-:W-:Y:S01]  /*3c40*/  F2FP.F16.F32.PACK_AB R43, R118, R43 ;  /* 0x0000002b762b723e */ /* 0x000fe200000000ff */
[----:B------:R-:W-:Y:S02]  /*3c50*/  HADD2.F32 R124, -RZ, R40.H0_H0 ;  /* 0x20000028ff7c7230 */ /* 0x000fe40000004100 */
[----:B------:R-:W-:Y:S02]  /*3c60*/  HADD2.F32 R95, -RZ, R167.H1_H1 ;  /* 0x300000a7ff5f7230 */ /* 0x000fe40000004100 */
[-C--:B------:R-:W-:Y:S01]  /*3c70*/  FMUL.FTZ R125, R123, R119.reuse ;  /* 0x000000777b7d7220 */ /* 0x080fe20000410000 */
[--C-:B------:R-:W-:Y:S02]  /*3c80*/  HADD2.F32 R40, -RZ, R42.reuse.H1_H1 ;  /* 0x3000002aff287230 */ /* 0x100fe40000004100 */
[----:B------:R-:W-:Y:S01]  /*3c90*/  FMUL.FTZ R146, R124, R119 ;  /* 0x000000777c927220 */ /* 0x000fe20000410000 */
[----:B------:R-:W-:Y:S01]  /*3ca0*/  HADD2.F32 R42, -RZ, R42.H0_H0 ;  /* 0x2000002aff2a7230 */ /* 0x000fe20000004100 */
[----:B------:R-:W-:Y:S01]  /*3cb0*/  F2FP.F16.F32.PACK_AB R41, R94, R41 ;  /* 0x000000295e29723e */ /* 0x000fe200000000ff */
[----:B------:R-:W-:-:S02]  /*3cc0*/  HADD2.F32 R122, -RZ, R165.H0_H0 ;  /* 0x200000a5ff7a7230 */ /* 0x000fc40000004100 */
[-C--:B------:R-:W-:Y:S01]  /*3cd0*/  FMUL.FTZ R119, R40, R95.reuse ;  /* 0x0000005f28777220 */ /* 0x080fe20000410000 */
[----:B------:R-:W-:Y:S02]  /*3ce0*/  FMUL.FTZ R95, R42, R95 ;  /* 0x0000005f2a5f7220 */ /* 0x000fe40000410000 */
[-C--:B------:R-:W-:Y:S01]  /*3cf0*/  FFMA.FTZ R125, R124, R122.reuse, -R125 ;  /* 0x0000007a7c7d7223 */ /* 0x080fe2000001087d */
[----:B------:R-:W-:Y:S01]  /*3d00*/  FFMA.FTZ R146, R123, R122, R146 ;  /* 0x0000007a7b927223 */ /* 0x000fe20000010092 */
[-C--:B------:R-:W-:Y:S01]  /*3d10*/  FFMA.FTZ R119, R42, R155.reuse, -R119 ;  /* 0x0000009b2a777223 */ /* 0x080fe20000010877 */
[----:B------:R-:W-:-:S03]  /*3d20*/  FFMA.FTZ R40, R40, R155, R95 ;  /* 0x0000009b28287223 */ /* 0x000fc6000001005f */
[----:B------:R-:W-:Y:S02]  /*3d30*/  F2FP.F16.F32.PACK_AB R146, R146, R125 ;  /* 0x0000007d9292723e */ /* 0x000fe400000000ff */
[----:B------:R-:W-:Y:S02]  /*3d40*/  F2FP.F16.F32.PACK_AB R42, R40, R119 ;  /* 0x00000077282a723e */ /* 0x000fe400000000ff */
[----:B------:R-:W-:-:S07]  /*3d50*/  MOV R40, R146 ;  /* 0x0000009200287202 */ /* 0x000fce0000000f00 */
.L_x_481:
[----:B------:R-:W-:Y:S05]  /*3d60*/  BSYNC B3 ;  /* 0x0000000000037941 */ /* 0x000fea0003800000 */
.L_x_480:
[----:B------:R-:W-:Y:S02]  /*3d70*/  ULDC.64 UR4, c[0x0][0x208] ;  /* 0x0000820000047ab9 */ /* 0x000fe40000000a00 */
[----:B--2---:R2:W-:Y:S03]  /*3d80*/  STG.E.128 desc[UR4][R60.64+0x80], R40 ;  /* 0x000080283c007986 */ /* 0x0045e6000c101d04 */
.L_x_479:
[----:B------:R-:W-:Y:S05]  /*3d90*/  BSYNC B2 ;  /* 0x0000000000027941 */ /* 0x000fea0003800000 */
.L_x_478:
[----:B------:R-:W-:Y:S01]  /*3da0*/  ISETP.NE.AND P3, PT, R9, RZ, PT ;  /* 0x000000ff0900720c */ /* 0x000fe20003f65270 */
[----:B------:R-:W-:-:S12]  /*3db0*/  BSSY B2, `(.L_x_482) ;  /* 0x0000032000027945 */ /* 0x000fd80003800000 */
[----:B------:R-:W-:Y:S05]  /*3dc0*/  @!P3 BRA `(.L_x_483) ;  /* 0x0000000000c0b947 */ /* 0x000fea0003800000 */
[----:B-12---:R1:W2:Y:S01]  /*3dd0*/  LDS.128 R40, [R4+0x29400] ;  /* 0x0294000004287984 */ /* 0x0062a20000000c00 */
[----:B------:R-:W-:Y:S01]  /*3de0*/  ISETP.GE.AND P3, PT, R214, R116, PT ;  /* 0x00000074d600720c */ /* 0x000fe20003f66270 */
[----:B------:R-:W-:-:S12]  /*3df0*/  BSSY B3, `(.L_x_484) ;  /* 0x000002b000037945 */ /* 0x000fd80003800000 */
[----:B-1----:R-:W-:Y:S05]  /*3e00*/  @P3 BRA `(.L_x_485) ;  /* 0x0000000000a43947 */ /* 0x002fea0003800000 */
[----:B------:R-:W-:Y:S01]  /*3e10*/  SHF.R.U64 R94, R86, 0x10, R87 ;  /* 0x00000010565e7819 */ /* 0x000fe20000001257 */
[----:B--2---:R-:W-:Y:S01]  /*3e20*/  HADD2.F32 R118, -RZ, R43.H0_H0 ;  /* 0x2000002bff767230 */ /* 0x004fe20000004100 */
[----:B------:R-:W-:Y:S01]  /*3e30*/  SHF.R.U32.HI R95, RZ, 0x10, R93 ;  /* 0x00000010ff5f7819 */ /* 0x000fe2000001165d */
[----:B------:R-:W-:Y:S01]  /*3e40*/  HADD2.F32 R123, -RZ, R164.H1_H1 ;  /* 0x300000a4ff7b7230 */ /* 0x000fe20000004100 */
[----:B------:R-:W-:Y:S01]  /*3e50*/  SHF.R.U32.HI R86, RZ, 0x10, R87 ;  /* 0x00000010ff567819 */ /* 0x000fe20000011657 */
[----:B------:R-:W-:Y:S01]  /*3e60*/  HADD2.F32 R94, -RZ, R94.H0_H0 ;  /* 0x2000005eff5e7230 */ /* 0x000fe20000004100 */
[----:B------:R-:W-:Y:S01]  /*3e70*/  SHF.R.U64 R87, R92, 0x10, R93 ;  /* 0x000000105c577819 */ /* 0x000fe2000000125d */
[----:B------:R-:W-:Y:S02]  /*3e80*/  HADD2.F32 R95, -RZ, R95.H0_H0 ;  /* 0x2000005fff5f7230 */ /* 0x000fe40000004100 */
[----:B------:R-:W-:Y:S02]  /*3e90*/  HADD2.F32 R92, -RZ, R43.H1_H1 ;  /* 0x3000002bff5c7230 */ /* 0x000fe40000004100 */
[----:B------:R-:W-:-:S02]  /*3ea0*/  HADD2.F32 R122, -RZ, R87.H0_H0 ;  /* 0x20000057ff7a7230 */ /* 0x000fc40000004100 */
[--C-:B------:R-:W-:Y:S02]  /*3eb0*/  HADD2.F32 R87, -RZ, R41.reuse.H1_H1 ;  /* 0x30000029ff577230 */ /* 0x100fe40000004100 */
[-C--:B------:R-:W-:Y:S01]  /*3ec0*/  FMUL.FTZ R43, R92, R95.reuse ;  /* 0x0000005f5c2b7220 */ /* 0x080fe20000410000 */
[----:B------:R-:W-:Y:S02]  /*3ed0*/  HADD2.F32 R41, -RZ, R41.H0_H0 ;  /* 0x20000029ff297230 */ /* 0x000fe40000004100 */
[C---:B------:R-:W-:Y:S01]  /*3ee0*/  FMUL.FTZ R95, R118.reuse, R95 ;  /* 0x0000005f765f7220 */ /* 0x040fe20000410000 */
[----:B------:R-:W-:Y:S02]  /*3ef0*/  HADD2.F32 R93, -RZ, R86.H0_H0 ;  /* 0x20000056ff5d7230 */ /* 0x000fe40000004100 */
[-C--:B------:R-:W-:Y:S01]  /*3f00*/  FMUL.FTZ R86, R87, R122.reuse ;  /* 0x0000007a57567220 */ /* 0x080fe20000410000 */
[----:B------:R-:W-:Y:S02]  /*3f10*/  FMUL.FTZ R122, R41, R122 ;  /* 0x0000007a297a7220 */ /* 0x000fe40000410000 */
[-C--:B------:R-:W-:Y:S01]  /*3f20*/  FFMA.FTZ R43, R118, R93.reuse, -R43 ;  /* 0x0000005d762b7223 */ /* 0x080fe2000001082b */
[----:B------:R-:W-:Y:S01]  /*3f30*/  FFMA.FTZ R92, R92, R93, R95 ;  /* 0x0000005d5c5c7223 */ /* 0x000fe2000001005f */
[----:B------:R-:W-:-:S02]  /*3f40*/  HADD2.F32 R93, -RZ, R166.H0_H0 ;  /* 0x200000a6ff5d7230 */ /* 0x000fc40000004100 */
[-C--:B------:R-:W-:Y:S01]  /*3f50*/  FFMA.FTZ R41, R41, R94.reuse, -R86 ;  /* 0x0000005e29297223 */ /* 0x080fe20000010856 */
[--C-:B------:R-:W-:Y:S02]  /*3f60*/  HADD2.F32 R95, -RZ, R40.reuse.H1_H1 ;  /* 0x30000028ff5f7230 */ /* 0x100fe40000004100 */
[----:B------:R-:W-:Y:S01]  /*3f70*/  FFMA.FTZ R86, R87, R94, R122 ;  /* 0x0000005e57567223 */ /* 0x000fe2000001007a */
[----:B------:R-:W-:Y:S01]  /*3f80*/  HADD2.F32 R118, -RZ, R40.H0_H0 ;  /* 0x20000028ff767230 */ /* 0x000fe20000004100 */
[----:B------:R-:W-:Y:S01]  /*3f90*/  F2FP.F16.F32.PACK_AB R43, R92, R43 ;  /* 0x0000002b5c2b723e */ /* 0x000fe200000000ff */
[----:B------:R-:W-:Y:S02]  /*3fa0*/  HADD2.F32 R87, -RZ, R166.H1_H1 ;  /* 0x300000a6ff577230 */ /* 0x000fe40000004100 */
[-C--:B------:R-:W-:Y:S01]  /*3fb0*/  FMUL.FTZ R119, R95, R93.reuse ;  /* 0x0000005d5f777220 */ /* 0x080fe20000410000 */
[----:B------:R-:W-:Y:S02]  /*3fc0*/  HADD2.F32 R40, -RZ, R42.H1_H1 ;  /* 0x3000002aff287230 */ /* 0x000fe40000004100 */
[----:B------:R-:W-:Y:S01]  /*3fd0*/  FMUL.FTZ R122, R118, R93 ;  /* 0x0000005d767a7220 */ /* 0x000fe20000410000 */
[----:B------:R-:W-:Y:S01]  /*3fe0*/  HADD2.F32 R94, -RZ, R164.H0_H0 ;  /* 0x200000a4ff5e7230 */ /* 0x000fe20000004100 */
[----:B------:R-:W-:Y:S01]  /*3ff0*/  F2FP.F16.F32.PACK_AB R41, R86, R41 ;  /* 0x000000295629723e */ /* 0x000fe200000000ff */
[----:B------:R-:W-:-:S02]  /*4000*/  HADD2.F32 R42, -RZ, R42.H0_H0 ;  /* 0x2000002aff2a7230 */ /* 0x000fc40000004100 */
[-C--:B------:R-:W-:Y:S01]  /*4010*/  FMUL.FTZ R93, R40, R87.reuse ;  /* 0x00000057285d7220 */ /* 0x080fe20000410000 */
[-C--:B------:R-:W-:Y:S01]  /*4020*/  FFMA.FTZ R119, R118, R94.reuse, -R119 ;  /* 0x0000005e76777223 */ /* 0x080fe20000010877 */
[----:B------:R-:W-:Y:S01]  /*4030*/  FFMA.FTZ R122, R95, R94, R122 ;  /* 0x0000005e5f7a7223 */ /* 0x000fe2000001007a */
[C---:B------:R-:W-:Y:S01]  /*4040*/  FMUL.FTZ R87, R42.reuse, R87 ;  /* 0x000000572a577220 */ /* 0x040fe20000410000 */
[----:B------:R-:W-:-:S03]  /*4050*/  FFMA.FTZ R93, R42, R123, -R93 ;  /* 0x0000007b2a5d7223 */ /* 0x000fc6000001085d */
[----:B------:R-:W-:Y:S01]  /*4060*/  FFMA.FTZ R40, R40, R123, R87 ;  /* 0x0000007b28287223 */ /* 0x000fe20000010057 */
[----:B------:R-:W-:-:S04]  /*4070*/  F2FP.F16.F32.PACK_AB R122, R122, R119 ;  /* 0x000000777a7a723e */ /* 0x000fc800000000ff */
[----:B------:R-:W-:Y:S01]  /*4080*/  F2FP.F16.F32.PACK_AB R42, R40, R93 ;  /* 0x0000005d282a723e */ /* 0x000fe200000000ff */
[----:B------:R-:W-:-:S07]  /*4090*/  IMAD.MOV.U32 R40, RZ, RZ, R122 ;  /* 0x000000ffff287224 */ /* 0x000fce00078e007a */
.L_x_485:
[----:B------:R-:W-:Y:S05]  /*40a0*/  BSYNC B3 ;  /* 0x0000000000037941 */ /* 0x000fea0003800000 */
.L_x_484:
[----:B------:R-:W-:Y:S02]  /*40b0*/  ULDC.64 UR4, c[0x0][0x208] ;  /* 0x0000820000047ab9 */ /* 0x000fe40000000a00 */
[----:B--2---:R3:W-:Y:S03]  /*40c0*/  STG.E.128 desc[UR4][R60.64+0x100], R40 ;  /* 0x000100283c007986 */ /* 0x0047e6000c101d04 */
.L_x_483:
[----:B------:R-:W-:Y:S05]  /*40d0*/  BSYNC B2 ;  /* 0x0000000000027941 */ /* 0x000fea0003800000 */
.L_x_482:
[----:B------:R-:W-:-:S13]  /*40e0*/  ISETP.NE.AND P3, PT, R8, RZ, PT ;  /* 0x000000ff0800720c */ /* 0x000fda0003f65270 */
[----:B------:R-:W-:Y:S05]  /*40f0*/  @!P3 BRA `(.L_x_473) ;  /* 0x0000000000c8b947 */ /* 0x000fea0003800000 */
[----:B-123--:R1:W2:Y:S01]  /*4100*/  LDS.128 R40, [R4+0x2bc00] ;  /* 0x02bc000004287984 */ /* 0x00e2a20000000c00 */
[----:B------:R-:W-:Y:S01]  /*4110*/  ISETP.GE.AND P3, PT, R216, R116, PT ;  /* 0x00000074d800720c */ /* 0x000fe20003f66270 */
[----:B------:R-:W-:-:S12]  /*4120*/  BSSY B2, `(.L_x_486) ;  /* 0x000002d000027945 */ /* 0x000fd80003800000 */
[----:B-1----:R-:W-:Y:S05]  /*4130*/  @P3 BRA `(.L_x_487) ;  /* 0x0000000000ac3947 */ /* 0x002fea0003800000 */
[--C-:B------:R-:W-:Y:S02]  /*4140*/  SHF.R.U64 R94, R84, 0x10, R85.reuse ;  /* 0x00000010545e7819 */ /* 0x100fe40000001255 */
[----:B------:R-:W-:Y:S01]  /*4150*/  SHF.R.U32.HI R84, RZ, 0x10, R85 ;  /* 0x00000010ff547819 */ /* 0x000fe20000011655 */
[----:B--2---:R-:W-:Y:S01]  /*4160*/  IMAD.MOV.U32 R85, RZ, RZ, R41 ;  /* 0x000000ffff557224 */ /* 0x004fe200078e0029 */
[----:B------:R-:W-:Y:S01]  /*4170*/  MOV R92, R43 ;  /* 0x0000002b005c7202 */ /* 0x000fe20000000f00 */
[----:B------:R-:W-:Y:S01]  /*4180*/  HADD2.F32 R94, -RZ, R94.H0_H0 ;  /* 0x2000005eff5e7230 */ /* 0x000fe20000004100 */
[--C-:B------:R-:W-:Y:S01]  /*4190*/  SHF.R.U64 R86, R82, 0x10, R83.reuse ;  /* 0x0000001052567819 */ /* 0x100fe20000001253 */
[----:B------:R-:W-:Y:S01]  /*41a0*/  HADD2.F32 R41, -RZ, R84.H0_H0 ;  /* 0x20000054ff297230 */ /* 0x000fe20000004100 */
[----:B------:R-:W-:Y:S01]  /*41b0*/  SHF.R.U32.HI R82, RZ, 0x10, R83 ;  /* 0x00000010ff527819 */ /* 0x000fe20000011653 */
[--C-:B------:R-:W-:Y:S02]  /*41c0*/  HADD2.F32 R43, -RZ, R85.reuse.H1_H1 ;  /* 0x30000055ff2b7230 */ /* 0x100fe40000004100 */
[----:B------:R-:W-:-:S02]  /*41d0*/  HADD2.F32 R85, -RZ, R85.H0_H0 ;  /* 0x20000055ff557230 */ /* 0x000fc40000004100 */
[--C-:B------:R-:W-:Y:S02]  /*41e0*/  HADD2.F32 R84, -RZ, R92.reuse.H1_H1 ;  /* 0x3000005cff547230 */ /* 0x100fe40000004100 */
[----:B------:R-:W-:Y:S02]  /*41f0*/  HADD2.F32 R92, -RZ, R92.H0_H0 ;  /* 0x2000005cff5c7230 */ /* 0x000fe40000004100 */
[----:B------:R-:W-:Y:S02]  /*4200*/  HADD2.F32 R86, -RZ, R86.H0_H0 ;  /* 0x20000056ff567230 */ /* 0x000fe40000004100 */
[-C--:B------:R-:W-:Y:S01]  /*4210*/  FMUL.FTZ R87, R84, R41.reuse ;  /* 0x0000002954577220 */ /* 0x080fe20000410000 */
[----:B------:R-:W-:Y:S02]  /*4220*/  HADD2.F32 R83, -RZ, R82.H0_H0 ;  /* 0x20000052ff537230 */ /* 0x000fe40000004100 */
[-C--:B------:R-:W-:Y:S01]  /*4230*/  FMUL.FTZ R82, R43, R94.reuse ;  /* 0x0000005e2b527220 */ /* 0x080fe20000410000 */
[----:B------:R-:W-:Y:S01]  /*4240*/  FMUL.FTZ R94, R85, R94 ;  /* 0x0000005e555e7220 */ /* 0x000fe20000410000 */
[----:B------:R-:W-:-:S02]  /*4250*/  FMUL.FTZ R93, R92, R41 ;  /* 0x000000295c5d7220 */ /* 0x000fc40000410000 */
[-C--:B------:R-:W-:Y:S01]  /*4260*/  FFMA.FTZ R41, R85, R86.reuse, -R82 ;  /* 0x0000005655297223 */ /* 0x080fe20000010852 */
[----:B------:R-:W-:Y:S01]  /*4270*/  FFMA.FTZ R82, R43, R86, R94 ;  /* 0x000000562b527223 */ /* 0x000fe2000001005e */
[-C--:B------:R-:W-:Y:S01]  /*4280*/  FFMA.FTZ R43, R92, R83.reuse, -R87 ;  /* 0x000000535c2b7223 */ /* 0x080fe20000010857 */
[--C-:B------:R-:W-:Y:S02]  /*4290*/  HADD2.F32 R87, -RZ, R163.reuse.H0_H0 ;  /* 0x200000a3ff577230 */ /* 0x100fe40000004100 */
[----:B------:R-:W-:Y:S01]  /*42a0*/  FFMA.FTZ R84, R84, R83, R93 ;  /* 0x0000005354547223 */ /* 0x000fe2000001005d */
[--C-:B------:R-:W-:Y:S01]  /*42b0*/  HADD2.F32 R86, -RZ, R40.reuse.H1_H1 ;  /* 0x30000028ff567230 */ /* 0x100fe20000004100 */
[----:B------:R-:W-:Y:S01]  /*42c0*/  F2FP.F16.F32.PACK_AB R41, R82, R41 ;  /* 0x000000295229723e */ /* 0x000fe200000000ff */
[----:B------:R-:W-:Y:S02]  /*42d0*/  HADD2.F32 R92, -RZ, R40.H0_H0 ;  /* 0x20000028ff5c7230 */ /* 0x000fe40000004100 */
[----:B------:R-:W-:-:S02]  /*42e0*/  HADD2.F32 R163, -RZ, R163.H1_H1 ;  /* 0x300000a3ffa37230 */ /* 0x000fc40000004100 */
[-C--:B------:R-:W-:Y:S01]  /*42f0*/  FMUL.FTZ R93, R86, R87.reuse ;  /* 0x00000057565d7220 */ /* 0x080fe20000410000 */
[----:B------:R-:W-:Y:S02]  /*4300*/  HADD2.F32 R40, -RZ, R42.H1_H1 ;  /* 0x3000002aff287230 */ /* 0x000fe40000004100 */
[----:B------:R-:W-:Y:S01]  /*4310*/  FMUL.FTZ R87, R92, R87 ;  /* 0x000000575c577220 */ /* 0x000fe20000410000 */
[----:B------:R-:W-:Y:S01]  /*4320*/  HADD2.F32 R83, -RZ, R162.H1_H1 ;  /* 0x300000a2ff537230 */ /* 0x000fe20000004100 */
[----:B------:R-:W-:Y:S01]  /*4330*/  F2FP.F16.F32.PACK_AB R43, R84, R43 ;  /* 0x0000002b542b723e */ /* 0x000fe200000000ff */
[----:B------:R-:W-:Y:S02]  /*4340*/  HADD2.F32 R42, -RZ, R42.H0_H0 ;  /* 0x2000002aff2a7230 */ /* 0x000fe40000004100 */
[----:B------:R-:W-:Y:S01]  /*4350*/  FMUL.FTZ R95, R40, R163 ;  /* 0x000000a3285f7220 */ /* 0x000fe20000410000 */
[----:B------:R-:W-:Y:S02]  /*4360*/  HADD2.F32 R85, -RZ, R162.H0_H0 ;  /* 0x200000a2ff557230 */ /* 0x000fe40000004100 */
        /* <DEDUP_REMOVED lines=8> */
.L_x_487:
[----:B------:R-:W-:Y:S05]  /*43f0*/  BSYNC B2 ;  /* 0x0000000000027941 */ /* 0x000fea0003800000 */
.L_x_486:
[----:B------:R-:W-:Y:S02]  /*4400*/  ULDC.64 UR4, c[0x0][0x208] ;  /* 0x0000820000047ab9 */ /* 0x000fe40000000a00 */
[----:B--2---:R4:W-:Y:S03]  /*4410*/  STG.E.128 desc[UR4][R60.64+0x180], R40 ;  /* 0x000180283c007986 */ /* 0x0049e6000c101d04 */
.L_x_473:
[----:B------:R-:W-:Y:S05]  /*4420*/  BSYNC B1 ;  /* 0x0000000000017941 */ /* 0x000fea0003800000 */
.L_x_472:
[----:B------:R-:W-:Y:S04]  /*4430*/  BSSY B1, `(.L_x_488) ;  /* 0x00000d1000017945 */ /* 0x000fe80003800000 */
[----:B------:R-:W-:Y:S05]  /*4440*/  @P4 BRA `(.L_x_489) ;  /* 0x0000000c003c4947 */ /* 0x000fea0003800000 */
[----:B------:R-:W-:Y:S01]  /*4450*/  ISETP.NE.AND P3, PT, R26, RZ, PT ;  /* 0x000000ff1a00720c */ /* 0x000fe20003f65270 */
[----:B------:R-:W-:-:S12]  /*4460*/  BSSY B2, `(.L_x_490) ;  /* 0x0000033000027945 */ /* 0x000fd80003800000 */
[----:B------:R-:W-:Y:S05]  /*4470*/  @!P3 BRA `(.L_x_491) ;  /* 0x0000000000c4b947 */ /* 0x000fea0003800000 */
[----:B-1234-:R1:W2:Y:S01]  /*4480*/  LDS.128 R40, [R4+0x25400] ;  /* 0x0254000004287984 */ /* 0x01e2a20000000c00 */
[----:B------:R-:W-:Y:S01]  /*4490*/  ISETP.GE.AND P3, PT, R22, R116, PT ;  /* 0x000000741600720c */ /* 0x000fe20003f66270 */
[----:B------:R-:W-:-:S12]  /*44a0*/  BSSY B3, `(.L_x_492) ;  /* 0x000002c000037945 */ /* 0x000fd80003800000 */
[----:B-1----:R-:W-:Y:S05]  /*44b0*/  @P3 BRA `(.L_x_493) ;  /* 0x0000000000a83947 */ /* 0x002fea0003800000 */
[----:B------:R-:W-:Y:S01]  /*44c0*/  SHF.R.U64 R84, R78, 0x10, R79 ;  /* 0x000000104e547819 */ /* 0x000fe2000000124f */
[----:B--2---:R-:W-:Y:S01]  /*44d0*/  IMAD.MOV.U32 R60, RZ, RZ, R40 ;  /* 0x000000ffff3c7224 */ /* 0x004fe200078e0028 */
[--C-:B------:R-:W-:Y:S01]  /*44e0*/  SHF.R.U64 R78, R80, 0x10, R81.reuse ;  /* 0x00000010504e7819 */ /* 0x100fe20000001251 */
[--C-:B------:R-:W-:Y:S01]  /*44f0*/  HADD2.F32 R40, -RZ, R41.reuse.H0_H0 ;  /* 0x20000029ff287230 */ /* 0x100fe20000004100 */
[----:B------:R-:W-:Y:S01]  /*4500*/  MOV R61, R43 ;  /* 0x0000002b003d7202 */ /* 0x000fe20000000f00 */
[----:B------:R-:W-:Y:S01]  /*4510*/  HADD2.F32 R43, -RZ, R41.H1_H1 ;  /* 0x30000029ff2b7230 */ /* 0x000fe20000004100 */
[----:B------:R-:W-:Y:S01]  /*4520*/  SHF.R.U32.HI R82, RZ, 0x10, R81 ;  /* 0x00000010ff527819 */ /* 0x000fe20000011651 */
[----:B------:R-:W-:Y:S01]  /*4530*/  HADD2.F32 R81, -RZ, R78.H0_H0 ;  /* 0x2000004eff517230 */ /* 0x000fe20000004100 */
[----:B------:R-:W-:Y:S01]  /*4540*/  SHF.R.U32.HI R83, RZ, 0x10, R79 ;  /* 0x00000010ff537819 */ /* 0x000fe2000001164f */
[----:B------:R-:W-:Y:S02]  /*4550*/  HADD2.F32 R78, -RZ, R61.H1_H1 ;  /* 0x3000003dff4e7230 */ /* 0x000fe40000004100 */
[----:B------:R-:W-:-:S02]  /*4560*/  HADD2.F32 R82, -RZ, R82.H0_H0 ;  /* 0x20000052ff527230 */ /* 0x000fc40000004100 */
[-C--:B------:R-:W-:Y:S01]  /*4570*/  FMUL.FTZ R41, R43, R81.reuse ;  /* 0x000000512b297220 */ /* 0x080fe20000410000 */
[----:B------:R-:W-:Y:S02]  /*4580*/  HADD2.F32 R61, -RZ, R61.H0_H0 ;  /* 0x2000003dff3d7230 */ /* 0x000fe40000004100 */
[----:B------:R-:W-:Y:S02]  /*4590*/  HADD2.F32 R79, -RZ, R84.H0_H0 ;  /* 0x20000054ff4f7230 */ /* 0x000fe40000004100 */
[----:B------:R-:W-:Y:S01]  /*45a0*/  FMUL.FTZ R84, R40, R81 ;  /* 0x0000005128547220 */ /* 0x000fe20000410000 */
[----:B------:R-:W-:Y:S02]  /*45b0*/  HADD2.F32 R80, -RZ, R83.H0_H0 ;  /* 0x20000053ff507230 */ /* 0x000fe40000004100 */
[-C--:B------:R-:W-:Y:S01]  /*45c0*/  FMUL.FTZ R86, R78, R82.reuse ;  /* 0x000000524e567220 */ /* 0x080fe20000410000 */
[----:B------:R-:W-:Y:S01]  /*45d0*/  FMUL.FTZ R81, R61, R82 ;  /* 0x000000523d517220 */ /* 0x000fe20000410000 */
[-C--:B------:R-:W-:Y:S01]  /*45e0*/  FFMA.FTZ R40, R40, R79.reuse, -R41 ;  /* 0x0000004f28287223 */ /* 0x080fe20000010829 */
[----:B------:R-:W-:Y:S01]  /*45f0*/  FFMA.FTZ R41, R43, R79, R84 ;  /* 0x0000004f2b297223 */ /* 0x000fe20000010054 */
[-C--:B------:R-:W-:Y:S01]  /*4600*/  FFMA.FTZ R43, R61, R80.reuse, -R86 ;  /* 0x000000503d2b7223 */ /* 0x080fe20000010856 */
[----:B------:R-:W-:Y:S01]  /*4610*/  FFMA.FTZ R82, R78, R80, R81 ;  /* 0x000000504e527223 */ /* 0x000fe20000010051 */
[----:B------:R-:W-:-:S02]  /*4620*/  HADD2.F32 R79, -RZ, R161.H1_H1 ;  /* 0x300000a1ff4f7230 */ /* 0x000fc40000004100 */
[----:B------:R-:W-:Y:S01]  /*4630*/  HADD2.F32 R83, -RZ, R160.H1_H1 ;  /* 0x300000a0ff537230 */ /* 0x000fe20000004100 */
[----:B------:R-:W-:Y:S01]  /*4640*/  F2FP.F16.F32.PACK_AB R41, R41, R40 ;  /* 0x000000282929723e */ /* 0x000fe200000000ff */
[----:B------:R-:W-:Y:S01]  /*4650*/  HADD2.F32 R61, -RZ, R60.H1_H1 ;  /* 0x3000003cff3d7230 */ /* 0x000fe20000004100 */
[----:B------:R-:W-:Y:S01]  /*4660*/  F2FP.F16.F32.PACK_AB R43, R82, R43 ;  /* 0x0000002b522b723e */ /* 0x000fe200000000ff */
[----:B------:R-:W-:Y:S02]  /*4670*/  HADD2.F32 R78, -RZ, R42.H1_H1 ;  /* 0x3000002aff4e7230 */ /* 0x000fe40000004100 */
[----:B------:R-:W-:Y:S02]  /*4680*/  HADD2.F32 R161, -RZ, R161.H0_H0 ;  /* 0x200000a1ffa17230 */ /* 0x000fe40000004100 */
[----:B------:R-:W-:Y:S02]  /*4690*/  HADD2.F32 R60, -RZ, R60.H0_H0 ;  /* 0x2000003cff3c7230 */ /* 0x000fe40000004100 */
[----:B------:R-:W-:Y:S01]  /*46a0*/  FMUL.FTZ R87, R78, R83 ;  /* 0x000000534e577220 */ /* 0x000fe20000410000 */
[----:B------:R-:W-:-:S02]  /*46b0*/  HADD2.F32 R42, -RZ, R42.H0_H0 ;  /* 0x2000002aff2a7230 */ /* 0x000fc40000004100 */
[CC--:B------:R-:W-:Y:S01]  /*46c0*/  FMUL.FTZ R85, R61.reuse, R161.reuse ;  /* 0x000000a13d557220 */ /* 0x0c0fe20000410000 */
[----:B------:R-:W-:Y:S02]  /*46d0*/  HADD2.F32 R81, -RZ, R160.H0_H0 ;  /* 0x200000a0ff517230 */ /* 0x000fe40000004100 */
[----:B------:R-:W-:Y:S01]  /*46e0*/  FMUL.FTZ R80, R60, R161 ;  /* 0x000000a13c507220 */ /* 0x000fe20000410000 */
[----:B------:R-:W-:Y:S01]  /*46f0*/  FMUL.FTZ R83, R42, R83 ;  /* 0x000000532a537220 */ /* 0x000fe20000410000 */
[-C--:B------:R-:W-:Y:S02]  /*4700*/  FFMA.FTZ R85, R60, R79.reuse, -R85 ;  /* 0x0000004f3c557223 */ /* 0x080fe40000010855 */
[----:B------:R-:W-:Y:S01]  /*4710*/  FFMA.FTZ R80, R61, R79, R80 ;  /* 0x0000004f3d507223 */ /* 0x000fe20000010050 */
[-C--:B------:R-:W-:Y:S01]  /*4720*/  FFMA.FTZ R87, R42, R81.reuse, -R87 ;  /* 0x000000512a577223 */ /* 0x080fe20000010857 */
[----:B------:R-:W-:-:S03]  /*4730*/  FFMA.FTZ R78, R78, R81, R83 ;  /* 0x000000514e4e7223 */ /* 0x000fc60000010053 */
[----:B------:R-:W-:Y:S02]  /*4740*/  F2FP.F16.F32.PACK_AB R40, R80, R85 ;  /* 0x000000555028723e */ /* 0x000fe400000000ff */
[----:B------:R-:W-:-:S07]  /*4750*/  F2FP.F16.F32.PACK_AB R42, R78, R87 ;  /* 0x000000574e2a723e */ /* 0x000fce00000000ff */
.L_x_493:
[----:B------:R-:W-:Y:S05]  /*4760*/  BSYNC B3 ;  /* 0x0000000000037941 */ /* 0x000fea0003800000 */
.L_x_492:
[----:B------:R-:W-:Y:S02]  /*4770*/  ULDC.64 UR4, c[0x0][0x208] ;  /* 0x0000820000047ab9 */ /* 0x000fe40000000a00 */
[----:B--2---:R1:W-:Y:S03]  /*4780*/  STG.E.128 desc[UR4][R54.64], R40 ;  /* 0x0000002836007986 */ /* 0x0043e6000c101d04 */
.L_x_491:
[----:B------:R-:W-:Y:S05]  /*4790*/  BSYNC B2 ;  /* 0x0000000000027941 */ /* 0x000fea0003800000 */
.L_x_490:
[----:B------:R-:W-:Y:S01]  /*47a0*/  ISETP.NE.AND P3, PT, R10, RZ, PT ;  /* 0x000000ff0a00720c */ /* 0x000fe20003f65270 */
[----:B------:R-:W-:-:S12]  /*47b0*/  BSSY B2, `(.L_x_494) ;  /* 0x0000032000027945 */ /* 0x000fd80003800000 */
[----:B------:R-:W-:Y:S05]  /*47c0*/  @!P3 BRA `(.L_x_495) ;  /* 0x0000000000c0b947 */ /* 0x000fea0003800000 */
[----:B-1234-:R1:W2:Y:S01]  /*47d0*/  LDS.128 R40, [R4+0x27c00] ;  /* 0x027c000004287984 */ /* 0x01e2a20000000c00 */
[----:B------:R-:W-:Y:S01]  /*47e0*/  ISETP.GE.AND P3, PT, R215, R116, PT ;  /* 0x00000074d700720c */ /* 0x000fe20003f66270 */
[----:B------:R-:W-:-:S12]  /*47f0*/  BSSY B3, `(.L_x_496) ;  /* 0x000002b000037945 */ /* 0x000fd80003800000 */
[----:B-1----:R-:W-:Y:S05]  /*4800*/  @P3 BRA `(.L_x_497) ;  /* 0x0000000000a43947 */ /* 0x002fea0003800000 */
[--C-:B------:R-:W-:Y:S01]  /*4810*/  SHF.R.U64 R74, R74, 0x10, R75.reuse ;  /* 0x000000104a4a7819 */ /* 0x100fe2000000124b */
[----:B--2---:R-:W-:Y:S01]  /*4820*/  IMAD.MOV.U32 R60, RZ, RZ, R42 ;  /* 0x000000ffff3c7224 */ /* 0x004fe200078e002a */
[----:B------:R-:W-:Y:S01]  /*4830*/  SHF.R.U32.HI R79, RZ, 0x10, R75 ;  /* 0x00000010ff4f7819 */ /* 0x000fe2000001164b */
[----:B------:R-:W-:Y:S01]  /*4840*/  HADD2.F32 R42, -RZ, R41.H1_H1 ;  /* 0x30000029ff2a7230 */ /* 0x000fe20000004100 */
[--C-:B------:R-:W-:Y:S01]  /*4850*/  SHF.R.U64 R75, R76, 0x10, R77.reuse ;  /* 0x000000104c4b7819 */ /* 0x100fe2000000124d */
[--C-:B------:R-:W-:Y:S01]  /*4860*/  HADD2.F32 R61, -RZ, R43.reuse.H1_H1 ;  /* 0x3000002bff3d7230 */ /* 0x100fe20000004100 */
[----:B------:R-:W-:Y:S01]  /*4870*/  SHF.R.U32.HI R78, RZ, 0x10, R77 ;  /* 0x00000010ff4e7819 */ /* 0x000fe2000001164d */
[----:B------:R-:W-:Y:S02]  /*4880*/  HADD2.F32 R43, -RZ, R43.H0_H0 ;  /* 0x2000002bff2b7230 */ /* 0x000fe40000004100 */
[----:B------:R-:W-:Y:S02]  /*4890*/  HADD2.F32 R75, -RZ, R75.H0_H0 ;  /* 0x2000004bff4b7230 */ /* 0x000fe40000004100 */
[----:B------:R-:W-:-:S02]  /*48a0*/  HADD2.F32 R78, -RZ, R78.H0_H0 ;  /* 0x2000004eff4e7230 */ /* 0x000fc40000004100 */
[----:B------:R-:W-:Y:S02]  /*48b0*/  HADD2.F32 R41, -RZ, R41.H0_H0 ;  /* 0x20000029ff297230 */ /* 0x000fe40000004100 */
[-C--:B------:R-:W-:Y:S01]  /*48c0*/  FMUL.FTZ R80, R42, R75.reuse ;  /* 0x0000004b2a507220 */ /* 0x080fe20000410000 */
[----:B------:R-:W-:Y:S02]  /*48d0*/  HADD2.F32 R74, -RZ, R74.H0_H0 ;  /* 0x2000004aff4a7230 */ /* 0x000fe40000004100 */
[-C--:B------:R-:W-:Y:S01]  /*48e0*/  FMUL.FTZ R82, R61, R78.reuse ;  /* 0x0000004e3d527220 */ /* 0x080fe20000410000 */
[----:B------:R-:W-:Y:S02]  /*48f0*/  HADD2.F32 R76, -RZ, R79.H0_H0 ;  /* 0x2000004fff4c7230 */ /* 0x000fe40000004100 */
[----:B------:R-:W-:Y:S01]  /*4900*/  FMUL.FTZ R78, R43, R78 ;  /* 0x0000004e2b4e7220 */ /* 0x000fe20000410000 */
[C---:B------:R-:W-:Y:S01]  /*4910*/  FMUL.FTZ R75, R41.reuse, R75 ;  /* 0x0000004b294b7220 */ /* 0x040fe20000410000 */
[----:B------:R-:W-:Y:S01]  /*4920*/  FFMA.FTZ R80, R41, R74, -R80 ;  /* 0x0000004a29507223 */ /* 0x000fe20000010850 */
[----:B------:R-:W-:-:S02]  /*4930*/  HADD2.F32 R41, -RZ, R40.H1_H1 ;  /* 0x30000028ff297230 */ /* 0x000fc40000004100 */
[----:B------:R-:W-:Y:S01]  /*4940*/  FFMA.FTZ R81, R61, R76, R78 ;  /* 0x0000004c3d517223 */ /* 0x000fe2000001004e */
[----:B------:R-:W-:Y:S01]  /*4950*/  FFMA.FTZ R79, R42, R74, R75 ;  /* 0x0000004a2a4f7223 */ /* 0x000fe2000001004b */
[----:B------:R-:W-:Y:S02]  /*4960*/  HADD2.F32 R61, -RZ, R154.H0_H0 ;  /* 0x2000009aff3d7230 */ /* 0x000fe40000004100 */
[----:B------:R-:W-:Y:S01]  /*4970*/  FFMA.FTZ R82, R43, R76, -R82 ;  /* 0x0000004c2b527223 */ /* 0x000fe20000010852 */
[----:B------:R-:W-:Y:S02]  /*4980*/  HADD2.F32 R40, -RZ, R40.H0_H0 ;  /* 0x20000028ff287230 */ /* 0x000fe40000004100 */
[----:B------:R-:W-:Y:S02]  /*4990*/  HADD2.F32 R75, -RZ, R154.H1_H1 ;  /* 0x3000009aff4b7230 */ /* 0x000fe40000004100 */
[----:B------:R-:W-:Y:S01]  /*49a0*/  FMUL.FTZ R77, R41, R61 ;  /* 0x0000003d294d7220 */ /* 0x000fe20000410000 */
[----:B------:R-:W-:-:S02]  /*49b0*/  HADD2.F32 R42, -RZ, R60.H1_H1 ;  /* 0x3000003cff2a7230 */ /* 0x000fc40000004100 */
[----:B------:R-:W-:Y:S01]  /*49c0*/  FMUL.FTZ R74, R40, R61 ;  /* 0x0000003d284a7220 */ /* 0x000fe20000410000 */
[----:B------:R-:W-:Y:S02]  /*49d0*/  HADD2.F32 R60, -RZ, R60.H0_H0 ;  /* 0x2000003cff3c7230 */ /* 0x000fe40000004100 */
[--C-:B------:R-:W-:Y:S02]  /*49e0*/  HADD2.F32 R43, -RZ, R153.reuse.H0_H0 ;  /* 0x20000099ff2b7230 */ /* 0x100fe40000004100 */
[-C--:B------:R-:W-:Y:S01]  /*49f0*/  FMUL.FTZ R61, R42, R75.reuse ;  /* 0x0000004b2a3d7220 */ /* 0x080fe20000410000 */
[----:B------:R-:W-:Y:S02]  /*4a00*/  HADD2.F32 R153, -RZ, R153.H1_H1 ;  /* 0x30000099ff997230 */ /* 0x000fe40000004100 */
[----:B------:R-:W-:Y:S01]  /*4a10*/  FMUL.FTZ R75, R60, R75 ;  /* 0x0000004b3c4b7220 */ /* 0x000fe20000410000 */
[-C--:B------:R-:W-:Y:S01]  /*4a20*/  FFMA.FTZ R77, R40, R43.reuse, -R77 ;  /* 0x0000002b284d7223 */ /* 0x080fe2000001084d */
[----:B------:R-:W-:Y:S01]  /*4a30*/  FFMA.FTZ R74, R41, R43, R74 ;  /* 0x0000002b294a7223 */ /* 0x000fe2000001004a */
[-C--:B------:R-:W-:Y:S01]  /*4a40*/  FFMA.FTZ R61, R60, R153.reuse, -R61 ;  /* 0x000000993c3d7223 */ /* 0x080fe2000001083d */
[----:B------:R-:W-:Y:S01]  /*4a50*/  FFMA.FTZ R42, R42, R153, R75 ;  /* 0x000000992a2a7223 */ /* 0x000fe2000001004b */
[----:B------:R-:W-:-:S02]  /*4a60*/  F2FP.F16.F32.PACK_AB R41, R79, R80 ;  /* 0x000000504f29723e */ /* 0x000fc400000000ff */
[----:B------:R-:W-:Y:S02]  /*4a70*/  F2FP.F16.F32.PACK_AB R43, R81, R82 ;  /* 0x00000052512b723e */ /* 0x000fe400000000ff */
[----:B------:R-:W-:Y:S02]  /*4a80*/  F2FP.F16.F32.PACK_AB R40, R74, R77 ;  /* 0x0000004d4a28723e */ /* 0x000fe400000000ff */
[----:B------:R-:W-:-:S07]  /*4a90*/  F2FP.F16.F32.PACK_AB R42, R42, R61 ;  /* 0x0000003d2a2a723e */ /* 0x000fce00000000ff */
.L_x_497:
[----:B------:R-:W-:Y:S05]  /*4aa0*/  BSYNC B3 ;  /* 0x0000000000037941 */ /* 0x000fea0003800000 */
.L_x_496:
[----:B------:R-:W-:Y:S02]  /*4ab0*/  ULDC.64 UR4, c[0x0][0x208] ;  /* 0x0000820000047ab9 */ /* 0x000fe40000000a00 */
[----:B--2---:R1:W-:Y:S03]  /*4ac0*/  STG.E.128 desc[UR4][R54.64+0x80], R40 ;  /* 0x0000802836007986 */ /* 0x0043e6000c101d04 */
.L_x_495:
[----:B------:R-:W-:Y:S05]  /*4ad0*/  BSYNC B2 ;  /* 0x0000000000027941 */ /* 0x000fea0003800000 */
.L_x_494:
        /* <DEDUP_REMOVED lines=28> */
[--C-:B------:R-:W-:Y:S02]  /*4ca0*/  HADD2.F32 R61, -RZ, R145.reuse.H0_H0 ;  /* 0x20000091ff3d7230 */ /* 0x100fe40000004100 */
        /* <DEDUP_REMOVED lines=19> */
.L_x_501:
[----:B------:R-:W-:Y:S05]  /*4de0*/  BSYNC B3 ;  /* 0x0000000000037941 */ /* 0x000fea0003800000 */
.L_x_500:
[----:B------:R-:W-:Y:S02]  /*4df0*/  ULDC.64 UR4, c[0x0][0x208] ;  /* 0x0000820000047ab9 */ /* 0x000fe40000000a00 */
[----:B--2---:R1:W-:Y:S03]  /*4e00*/  STG.E.128 desc[UR4][R54.64+0x100], R40 ;  /* 0x0001002836007986 */ /* 0x0043e6000c101d04 */
.L_x_499:
[----:B------:R-:W-:Y:S05]  /*4e10*/  BSYNC B2 ;  /* 0x0000000000027941 */ /* 0x000fea0003800000 */
.L_x_498:
[----:B------:R-:W-:-:S13]  /*4e20*/  ISETP.NE.AND P3, PT, R8, RZ, PT ;  /* 0x000000ff0800720c */ /* 0x000fda0003f65270 */
[----:B------:R-:W-:Y:S05]  /*4e30*/  @!P3 BRA `(.L_x_489) ;  /* 0x0000000000c0b947 */ /* 0x000fea0003800000 */
[----:B-1234-:R1:W2:Y:S01]  /*4e40*/  LDS.128 R40, [R4+0x2cc00] ;  /* 0x02cc000004287984 */ /* 0x01e2a20000000c00 */
[----:B------:R-:W-:Y:S01]  /*4e50*/  ISETP.GE.AND P3, PT, R216, R116, PT ;  /* 0x00000074d800720c */ /* 0x000fe20003f66270 */
[----:B------:R-:W-:-:S12]  /*4e60*/  BSSY B2, `(.L_x_502) ;  /* 0x000002b000027945 */ /* 0x000fd80003800000 */
[----:B-1----:R-:W-:Y:S05]  /*4e70*/  @P3 BRA `(.L_x_503) ;  /* 0x0000000000a43947 */ /* 0x002fea0003800000 */
[--C-:B------:R-:W-:Y:S01]  /*4e80*/  SHF.R.U64 R66, R66, 0x10, R67.reuse ;  /* 0x0000001042427819 */ /* 0x100fe20000001243 */
[--C-:B--2---:R-:W-:Y:S01]  /*4e90*/  HADD2.F32 R61, -RZ, R43.reuse.H1_H1 ;  /* 0x3000002bff3d7230 */ /* 0x104fe20000004100 */
[----:B------:R-:W-:Y:S01]  /*4ea0*/  SHF.R.U32.HI R71, RZ, 0x10, R67 ;  /* 0x00000010ff477819 */ /* 0x000fe20000011643 */
[----:B------:R-:W-:Y:S01]  /*4eb0*/  HADD2.F32 R43, -RZ, R43.H0_H0 ;  /* 0x2000002bff2b7230 */ /* 0x000fe20000004100 */
[--C-:B------:R-:W-:Y:S01]  /*4ec0*/  SHF.R.U64 R67, R68, 0x10, R69.reuse ;  /* 0x0000001044437819 */ /* 0x100fe20000001245 */
[----:B------:R-:W-:Y:S01]  /*4ed0*/  HADD2.F32 R66, -RZ, R66.H0_H0 ;  /* 0x20000042ff427230 */ /* 0x000fe20000004100 */
[----:B------:R-:W-:Y:S01]  /*4ee0*/  SHF.R.U32.HI R70, RZ, 0x10, R69 ;  /* 0x00000010ff467819 */ /* 0x000fe20000011645 */
[----:B------:R-:W-:Y:S01]  /*4ef0*/  HADD2.F32 R68, -RZ, R71.H0_H0 ;  /* 0x20000047ff447230 */ /* 0x000fe20000004100 */
[----:B------:R-:W-:Y:S01]  /*4f00*/  MOV R60, R42 ;  /* 0x0000002a003c7202 */ /* 0x000fe20000000f00 */
[----:B------:R-:W-:Y:S02]  /*4f10*/  HADD2.F32 R67, -RZ, R67.H0_H0 ;  /* 0x20000043ff437230 */ /* 0x000fe40000004100 */
[----:B------:R-:W-:-:S02]  /*4f20*/  HADD2.F32 R70, -RZ, R70.H0_H0 ;  /* 0x20000046ff467230 */ /* 0x000fc40000004100 */
[--C-:B------:R-:W-:Y:S02]  /*4f30*/  HADD2.F32 R42, -RZ, R41.reuse.H1_H1 ;  /* 0x30000029ff2a7230 */ /* 0x100fe40000004100 */
[----:B------:R-:W-:Y:S02]  /*4f40*/  HADD2.F32 R41, -RZ, R41.H0_H0 ;  /* 0x20000029ff297230 */ /* 0x000fe40000004100 */
[-C--:B------:R-:W-:Y:S01]  /*4f50*/  FMUL.FTZ R74, R61, R70.reuse ;  /* 0x000000463d4a7220 */ /* 0x080fe20000410000 */
[----:B------:R-:W-:Y:S01]  /*4f60*/  FMUL.FTZ R70, R43, R70 ;  /* 0x000000462b467220 */ /* 0x000fe20000410000 */
[-C--:B------:R-:W-:Y:S01]  /*4f70*/  FMUL.FTZ R72, R42, R67.reuse ;  /* 0x000000432a487220 */ /* 0x080fe20000410000 */
[----:B------:R-:W-:Y:S02]  /*4f80*/  FMUL.FTZ R67, R41, R67 ;  /* 0x0000004329437220 */ /* 0x000fe40000410000 */
[----:B------:R-:W-:Y:S01]  /*4f90*/  FFMA.FTZ R73, R61, R68, R70 ;  /* 0x000000443d497223 */ /* 0x000fe20000010046 */
[----:B------:R-:W-:Y:S01]  /*4fa0*/  FFMA.FTZ R72, R41, R66, -R72 ;  /* 0x0000004229487223 */ /* 0x000fe20000010848 */
[----:B------:R-:W-:-:S02]  /*4fb0*/  HADD2.F32 R41, -RZ, R40.H1_H1 ;  /* 0x30000028ff297230 */ /* 0x000fc40000004100 */
[----:B------:R-:W-:Y:S01]  /*4fc0*/  FFMA.FTZ R71, R42, R66, R67 ;  /* 0x000000422a477223 */ /* 0x000fe20000010043 */
[----:B------:R-:W-:Y:S02]  /*4fd0*/  HADD2.F32 R61, -RZ, R140.H0_H0 ;  /* 0x2000008cff3d7230 */ /* 0x000fe40000004100 */
[----:B------:R-:W-:Y:S01]  /*4fe0*/  FFMA.FTZ R74, R43, R68, -R74 ;  /* 0x000000442b4a7223 */ /* 0x000fe2000001084a */
[----:B------:R-:W-:Y:S02]  /*4ff0*/  HADD2.F32 R40, -RZ, R40.H0_H0 ;  /* 0x20000028ff287230 */ /* 0x000fe40000004100 */
[----:B------:R-:W-:Y:S02]  /*5000*/  HADD2.F32 R67, -RZ, R140.H1_H1 ;  /* 0x3000008cff437230 */ /* 0x000fe40000004100 */
[-C--:B------:R-:W-:Y:S01]  /*5010*/  FMUL.FTZ R69, R41, R61.reuse ;  /* 0x0000003d29457220 */ /* 0x080fe20000410000 */
[--C-:B------:R-:W-:Y:S02]  /*5020*/  HADD2.F32 R42, -RZ, R60.reuse.H1_H1 ;  /* 0x3000003cff2a7230 */ /* 0x100fe40000004100 */
[----:B------:R-:W-:Y:S01]  /*5030*/  FMUL.FTZ R66, R40, R61 ;  /* 0x0000003d28427220 */ /* 0x000fe20000410000 */
[----:B------:R-:W-:-:S02]  /*5040*/  HADD2.F32 R60, -RZ, R60.H0_H0 ;  /* 0x2000003cff3c7230 */ /* 0x000fc40000004100 */
        /* <DEDUP_REMOVED lines=12> */
.L_x_503:
[----:B------:R-:W-:Y:S05]  /*5110*/  BSYNC B2 ;  /* 0x0000000000027941 */ /* 0x000fea0003800000 */
.L_x_502:
[----:B------:R-:W-:Y:S02]  /*5120*/  ULDC.64 UR4, c[0x0][0x208] ;  /* 0x0000820000047ab9 */ /* 0x000fe40000000a00 */
[----:B--2---:R1:W-:Y:S03]  /*5130*/  STG.E.128 desc[UR4][R54.64+0x180], R40 ;  /* 0x0001802836007986 */ /* 0x0043e6000c101d04 */
.L_x_489:
[----:B------:R-:W-:Y:S05]  /*5140*/  BSYNC B1 ;  /* 0x0000000000017941 */ /* 0x000fea0003800000 */
.L_x_488:
        /* <DEDUP_REMOVED lines=10> */
[----:B------:R-:W-:Y:S01]  /*51f0*/  SHF.R.U64 R60, R62, 0x10, R63 ;  /* 0x000000103e3c7819 */ /* 0x000fe2000000123f */
[----:B------:R-:W-:Y:S01]  /*5200*/  HADD2.F32 R42, -RZ, R41.H1_H1 ;  /* 0x30000029ff2a7230 */ /* 0x000fe20000004100 */
[----:B------:R-:W-:Y:S01]  /*5210*/  SHF.R.U32.HI R64, RZ, 0x10, R65 ;  /* 0x00000010ff407819 */ /* 0x000fe20000011641 */
[----:B------:R-:W-:Y:S01]  /*5220*/  HADD2.F32 R61, -RZ, R61.H0_H0 ;  /* 0x2000003dff3d7230 */ /* 0x000fe20000004100 */
[----:B------:R-:W-:Y:S01]  /*5230*/  SHF.R.U32.HI R62, RZ, 0x10, R63 ;  /* 0x00000010ff3e7819 */ /* 0x000fe2000001163f */
[----:B------:R-:W-:Y:S02]  /*5240*/  HADD2.F32 R41, -RZ, R41.H0_H0 ;  /* 0x20000029ff297230 */ /* 0x000fe40000004100 */
[----:B------:R-:W-:Y:S02]  /*5250*/  HADD2.F32 R60, -RZ, R60.H0_H0 ;  /* 0x2000003cff3c7230 */ /* 0x000fe40000004100 */
[----:B------:R-:W-:Y:S01]  /*5260*/  FMUL.FTZ R66, R42, R61 ;  /* 0x0000003d2a427220 */ /* 0x000fe20000410000 */
[----:B------:R-:W-:-:S02]  /*5270*/  HADD2.F32 R64, -RZ, R64.H0_H0 ;  /* 0x20000040ff407230 */ /* 0x000fc40000004100 */
[C---:B------:R-:W-:Y:S01]  /*5280*/  FMUL.FTZ R61, R41.reuse, R61 ;  /* 0x0000003d293d7220 */ /* 0x040fe20000410000 */
[--C-:B------:R-:W-:Y:S02]  /*5290*/  HADD2.F32 R55, -RZ, R43.reuse.H1_H1 ;  /* 0x3000002bff377230 */ /* 0x100fe40000004100 */
[-C--:B------:R-:W-:Y:S01]  /*52a0*/  FFMA.FTZ R66, R41, R60.reuse, -R66 ;  /* 0x0000003c29427223 */ /* 0x080fe20000010842 */
[----:B------:R-:W-:Y:S02]  /*52b0*/  HADD2.F32 R43, -RZ, R43.H0_H0 ;  /* 0x2000002bff2b7230 */ /* 0x000fe40000004100 */
[----:B------:R-:W-:Y:S01]  /*52c0*/  FFMA.FTZ R65, R42, R60, R61 ;  /* 0x0000003c2a417223 */ /* 0x000fe2000001003d */
[----:B------:R-:W-:Y:S02]  /*52d0*/  HADD2.F32 R62, -RZ, R62.H0_H0 ;  /* 0x2000003eff3e7230 */ /* 0x000fe40000004100 */
[----:B------:R-:W-:Y:S01]  /*52e0*/  FMUL.FTZ R68, R55, R64 ;  /* 0x0000004037447220 */ /* 0x000fe20000410000 */
[----:B------:R-:W-:-:S02]  /*52f0*/  HADD2.F32 R60, -RZ, R158.H0_H0 ;  /* 0x2000009eff3c7230 */ /* 0x000fc40000004100 */
[C---:B------:R-:W-:Y:S01]  /*5300*/  FMUL.FTZ R64, R43.reuse, R64 ;  /* 0x000000402b407220 */ /* 0x040fe20000410000 */
[----:B------:R-:W-:Y:S02]  /*5310*/  HADD2.F32 R61, -RZ, R158.H1_H1 ;  /* 0x3000009eff3d7230 */ /* 0x000fe40000004100 */
[-C--:B------:R-:W-:Y:S01]  /*5320*/  FFMA.FTZ R68, R43, R62.reuse, -R68 ;  /* 0x0000003e2b447223 */ /* 0x080fe20000010844 */
[----:B------:R-:W-:Y:S02]  /*5330*/  HADD2.F32 R41, -RZ, R40.H1_H1 ;  /* 0x30000028ff297230 */ /* 0x000fe40000004100 */
[----:B------:R-:W-:Y:S01]  /*5340*/  FFMA.FTZ R69, R55, R62, R64 ;  /* 0x0000003e37457223 */ /* 0x000fe20000010040 */
[----:B------:R-:W-:Y:S02]  /*5350*/  HADD2.F32 R42, -RZ, R54.H1_H1 ;  /* 0x30000036ff2a7230 */ /* 0x000fe40000004100 */
[----:B------:R-:W-:Y:S02]  /*5360*/  HADD2.F32 R40, -RZ, R40.H0_H0 ;  /* 0x20000028ff287230 */ /* 0x000fe40000004100 */
[----:B------:R-:W-:Y:S01]  /*5370*/  FMUL.FTZ R63, R41, R60 ;  /* 0x0000003c293f7220 */ /* 0x000fe20000410000 */
[----:B------:R-:W-:-:S02]  /*5380*/  HADD2.F32 R54, -RZ, R54.H0_H0 ;  /* 0x20000036ff367230 */ /* 0x000fc40000004100 */
[-C--:B------:R-:W-:Y:S01]  /*5390*/  FMUL.FTZ R67, R42, R61.reuse ;  /* 0x0000003d2a437220 */ /* 0x080fe20000410000 */
[--C-:B------:R-:W-:Y:S02]  /*53a0*/  HADD2.F32 R43, -RZ, R138.reuse.H0_H0 ;  /* 0x2000008aff2b7230 */ /* 0x100fe40000004100 */
[----:B------:R-:W-:Y:S01]  /*53b0*/  FMUL.FTZ R60, R40, R60 ;  /* 0x0000003c283c7220 */ /* 0x000fe20000410000 */
        /* <DEDUP_REMOVED lines=10> */
.L_x_508:
[----:B------:R-:W-:Y:S05]  /*5460*/  BSYNC B2 ;  /* 0x0000000000027941 */ /* 0x000fea0003800000 */
.L_x_507:
[----:B------:R-:W-:Y:S02]  /*5470*/  ULDC.64 UR4, c[0x0][0x208] ;  /* 0x0000820000047ab9 */ /* 0x000fe40000000a00 */
[----:B--2---:R1:W-:Y:S03]  /*5480*/  STG.E.128 desc[UR4][R52.64], R40 ;  /* 0x0000002834007986 */ /* 0x0043e6000c101d04 */
.L_x_506:
[----:B------:R-:W-:Y:S05]  /*5490*/  BSYNC B1 ;  /* 0x0000000000017941 */ /* 0x000fea0003800000 */
.L_x_505:
        /* <DEDUP_REMOVED lines=10> */
[--C-:B------:R-:W-:Y:S01]  /*5540*/  HADD2.F32 R42, -RZ, R41.reuse.H1_H1 ;  /* 0x30000029ff2a7230 */ /* 0x100fe20000004100 */
[--C-:B------:R-:W-:Y:S01]  /*5550*/  SHF.R.U64 R57, R58, 0x10, R59.reuse ;  /* 0x000000103a397819 */ /* 0x100fe2000000123b */
[----:B------:R-:W-:Y:S01]  /*5560*/  HADD2.F32 R41, -RZ, R41.H0_H0 ;  /* 0x20000029ff297230 */ /* 0x000fe20000004100 */
[----:B------:R-:W-:Y:S01]  /*5570*/  SHF.R.U32.HI R60, RZ, 0x10, R59 ;  /* 0x00000010ff3c7819 */ /* 0x000fe2000001163b */
[----:B------:R-:W-:Y:S02]  /*5580*/  HADD2.F32 R56, -RZ, R56.H0_H0 ;  /* 0x20000038ff387230 */ /* 0x000fe40000004100 */
[----:B------:R-:W-:Y:S02]  /*5590*/  HADD2.F32 R57, -RZ, R57.H0_H0 ;  /* 0x20000039ff397230 */ /* 0x000fe40000004100 */
[----:B------:R-:W-:-:S02]  /*55a0*/  HADD2.F32 R60, -RZ, R60.H0_H0 ;  /* 0x2000003cff3c7230 */ /* 0x000fc40000004100 */
[--C-:B------:R-:W-:Y:S02]  /*55b0*/  HADD2.F32 R55, -RZ, R43.reuse.H1_H1 ;  /* 0x3000002bff377230 */ /* 0x100fe40000004100 */
[CC--:B------:R-:W-:Y:S01]  /*55c0*/  FMUL.FTZ R62, R42.reuse, R57.reuse ;  /* 0x000000392a3e7220 */ /* 0x0c0fe20000410000 */
[C---:B------:R-:W-:Y:S01]  /*55d0*/  FMUL.FTZ R57, R41.reuse, R57 ;  /* 0x0000003929397220 */ /* 0x040fe20000410000 */
[----:B------:R-:W-:Y:S02]  /*55e0*/  HADD2.F32 R43, -RZ, R43.H0_H0 ;  /* 0x2000002bff2b7230 */ /* 0x000fe40000004100 */
[-C--:B------:R-:W-:Y:S01]  /*55f0*/  FFMA.FTZ R62, R41, R56.reuse, -R62 ;  /* 0x00000038293e7223 */ /* 0x080fe2000001083e */
        /* <DEDUP_REMOVED lines=26> */
.L_x_512:
[----:B------:R-:W-:Y:S05]  /*57a0*/  BSYNC B2 ;  /* 0x0000000000027941 */ /* 0x000fea0003800000 */
.L_x_511:
[----:B------:R-:W-:Y:S02]  /*57b0*/  ULDC.64 UR4, c[0x0][0x208] ;  /* 0x0000820000047ab9 */ /* 0x000fe40000000a00 */
[----:B--2---:R1:W-:Y:S03]  /*57c0*/  STG.E.128 desc[UR4][R52.64+0x80], R40 ;  /* 0x0000802834007986 */ /* 0x0043e6000c101d04 */
.L_x_510:
[----:B------:R-:W-:Y:S05]  /*57d0*/  BSYNC B1 ;  /* 0x0000000000017941 */ /* 0x000fea0003800000 */
.L_x_509:
[----:B------:R-:W-:Y:S01]  /*57e0*/  ISETP.NE.AND P3, PT, R9, RZ, PT ;  /* 0x000000ff0900720c */ /* 0x000fe20003f65270 */
[----:B------:R-:W-:-:S12]  /*57f0*/  BSSY B1, `(.L_x_513) ;  /* 0x0000032000017945 */ /* 0x000fd80003800000 */
[----:B------:R-:W-:Y:S05]  /*5800*/  @!P3 BRA `(.L_x_514) ;  /* 0x0000000000c0b947 */ /* 0x000fea0003800000 */
[----:B-1234-:R1:W2:Y:S01]  /*5810*/  LDS.128 R40, [R4+0x2b400] ;  /* 0x02b4000004287984 */ /* 0x01e2a20000000c00 */
[----:B------:R-:W-:Y:S01]  /*5820*/  ISETP.GE.AND P3, PT, R214, R116, PT ;  /* 0x00000074d600720c */ /* 0x000fe20003f66270 */
[----:B------:R-:W-:-:S12]  /*5830*/  BSSY B2, `(.L_x_515) ;  /* 0x000002b000027945 */ /* 0x000fd80003800000 */
[----:B-1----:R-:W-:Y:S05]  /*5840*/  @P3 BRA `(.L_x_516) ;  /* 0x0000000000a43947 */ /* 0x002fea0003800000 */
[--C-:B------:R-:W-:Y:S02]  /*5850*/  SHF.R.U64 R50, R50, 0x10, R51.reuse ;  /* 0x0000001032327819 */ /* 0x100fe40000001233 */
[----:B------:R-:W-:Y:S02]  /*5860*/  SHF.R.U32.HI R54, RZ, 0x10, R51 ;  /* 0x00000010ff367819 */ /* 0x000fe40000011633 */
[--C-:B------:R-:W-:Y:S01]  /*5870*/  SHF.R.U64 R51, R48, 0x10, R49.reuse ;  /* 0x0000001030337819 */ /* 0x100fe20000001231 */
[----:B------:R-:W-:Y:S01]  /*5880*/  HADD2.F32 R50, -RZ, R50.H0_H0 ;  /* 0x20000032ff327230 */ /* 0x000fe20000004100 */
[----:B--2---:R-:W-:Y:S01]  /*5890*/  MOV R48, R42 ;  /* 0x0000002a00307202 */ /* 0x004fe20000000f00 */
[----:B------:R-:W-:Y:S01]  /*58a0*/  HADD2.F32 R42, -RZ, R41.H1_H1 ;  /* 0x30000029ff2a7230 */ /* 0x000fe20000004100 */
[----:B------:R-:W-:Y:S01]  /*58b0*/  SHF.R.U32.HI R56, RZ, 0x10, R49 ;  /* 0x00000010ff387819 */ /* 0x000fe20000011631 */
[----:B------:R-:W-:Y:S02]  /*58c0*/  HADD2.F32 R51, -RZ, R51.H0_H0 ;  /* 0x20000033ff337230 */ /* 0x000fe40000004100 */
[----:B------:R-:W-:-:S02]  /*58d0*/  HADD2.F32 R41, -RZ, R41.H0_H0 ;  /* 0x20000029ff297230 */ /* 0x000fc40000004100 */
[----:B------:R-:W-:Y:S02]  /*58e0*/  HADD2.F32 R56, -RZ, R56.H0_H0 ;  /* 0x20000038ff387230 */ /* 0x000fe40000004100 */
[CC--:B------:R-:W-:Y:S01]  /*58f0*/  FMUL.FTZ R58, R42.reuse, R51.reuse ;  /* 0x000000332a3a7220 */ /* 0x0c0fe20000410000 */
[--C-:B------:R-:W-:Y:S02]  /*5900*/  HADD2.F32 R49, -RZ, R43.reuse.H1_H1 ;  /* 0x3000002bff317230 */ /* 0x100fe40000004100 */
[C---:B------:R-:W-:Y:S01]  /*5910*/  FMUL.FTZ R51, R41.reuse, R51 ;  /* 0x0000003329337220 */ /* 0x040fe20000410000 */
[----:B------:R-:W-:Y:S02]  /*5920*/  HADD2.F32 R43, -RZ, R43.H0_H0 ;  /* 0x2000002bff2b7230 */ /* 0x000fe40000004100 */
[-C--:B------:R-:W-:Y:S01]  /*5930*/  FFMA.FTZ R58, R41, R50.reuse, -R58 ;  /* 0x00000032293a7223 */ /* 0x080fe2000001083a */
[----:B------:R-:W-:Y:S02]  /*5940*/  HADD2.F32 R54, -RZ, R54.H0_H0 ;  /* 0x20000036ff367230 */ /* 0x000fe40000004100 */
[----:B------:R-:W-:Y:S01]  /*5950*/  FFMA.FTZ R55, R42, R50, R51 ;  /* 0x000000322a377223 */ /* 0x000fe20000010033 */
        /* <DEDUP_REMOVED lines=24> */
.L_x_516:
[----:B------:R-:W-:Y:S05]  /*5ae0*/  BSYNC B2 ;  /* 0x0000000000027941 */ /* 0x000fea0003800000 */
.L_x_515:
[----:B------:R-:W-:Y:S02]  /*5af0*/  ULDC.64 UR4, c[0x0][0x208] ;  /* 0x0000820000047ab9 */ /* 0x000fe40000000a00 */
[----:B--2---:R1:W-:Y:S03]  /*5b00*/  STG.E.128 desc[UR4][R52.64+0x100], R40 ;  /* 0x0001002834007986 */ /* 0x0043e6000c101d04 */
.L_x_514:
[----:B------:R-:W-:Y:S05]  /*5b10*/  BSYNC B1 ;  /* 0x0000000000017941 */ /* 0x000fea0003800000 */
.L_x_513:
[----:B------:R-:W-:-:S13]  /*5b20*/  ISETP.NE.AND P3, PT, R8, RZ, PT ;  /* 0x000000ff0800720c */ /* 0x000fda0003f65270 */
        /* <DEDUP_REMOVED lines=46> */
.L_x_518:
[----:B------:R-:W-:Y:S05]  /*5e10*/  BSYNC B1 ;  /* 0x0000000000017941 */ /* 0x000fea0003800000 */
.L_x_517:
[----:B------:R-:W-:Y:S02]  /*5e20*/  ULDC.64 UR4, c[0x0][0x208] ;  /* 0x0000820000047ab9 */ /* 0x000fe40000000a00 */
[----:B--2---:R1:W-:Y:S01]  /*5e30*/  STG.E.128 desc[UR4][R52.64+0x180], R40 ;  /* 0x0001802834007986 */ /* 0x0043e2000c101d04 */
[----:B------:R-:W-:Y:S05]  /*5e40*/  BRA `(.L_x_504) ;  /* 0x0000004000547947 */ /* 0x000fea0003800000 */
.L_x_462:
        /* <DEDUP_REMOVED lines=14> */
[----:B------:R-:W-:Y:S01]  /*5f30*/  IADD3 R40, P4, R102, R88, RZ ;  /* 0x0000005866287210 */ /* 0x000fe20007f9e0ff */
[----:B------:R-:W-:Y:S01]  /*5f40*/  ULDC.64 UR6, c[0x0][0x3e0] ;  /* 0x0000f80000067ab9 */ /* 0x000fe20000000a00 */
[----:B------:R-:W-:Y:S01]  /*5f50*/  LEA R56, P3, R42, UR4, 0x1 ;  /* 0x000000042a387c11 */ /* 0x000fe2000f8608ff */
[----:B------:R-:W-:Y:S01]  /*5f60*/  IMAD.X R43, R0, 0x1, R15, P2 ;  /* 0x00000001002b7824 */ /* 0x000fe200010e060f */
[----:B------:R-:W-:Y:S02]  /*5f70*/  IADD3.X R41, R115, R21, RZ, P4, !PT ;  /* 0x0000001573297210 */ /* 0x000fe400027fe4ff */
[----:B------:R-:W-:Y:S02]  /*5f80*/  CS2R R46, SRZ ;  /* 0x00000000002e7805 */ /* 0x000fe4000001ff00 */
[----:B------:R-:W-:-:S02]  /*5f90*/  ISETP.GE.AND P4, PT, R213, R116, PT ;  /* 0x00000074d500720c */ /* 0x000fc40003f86270 */
[----:B------:R-:W-:Y:S02]  /*5fa0*/  CS2R R44, SRZ ;  /* 0x00000000002c7805 */ /* 0x000fe4000001ff00 */
[----:B------:R-:W-:Y:S02]  /*5fb0*/  LEA.HI.X R57, R42, UR5, R43, 0x1, P3 ;  /* 0x000000052a397c11 */ /* 0x000fe400098f0c2b */
[----:B------:R-:W-:Y:S02]  /*5fc0*/  CS2R R42, SRZ ;  /* 0x00000000002a7805 */ /* 0x000fe4000001ff00 */
[----:B------:R-:W-:Y:S02]  /*5fd0*/  ISETP.GE.AND P3, PT, R212, R116, PT ;  /* 0x00000074d400720c */ /* 0x000fe40003f66270 */
[----:B------:R-:W-:Y:S02]  /*5fe0*/  CS2R R54, SRZ ;  /* 0x0000000000367805 */ /* 0x000fe4000001ff00 */
[----:B------:R-:W-:-:S02]  /*5ff0*/  LEA R60, P2, R40, UR6, 0x1 ;  /* 0x00000006283c7c11 */ /* 0x000fc4000f8408ff */
[----:B------:R-:W-:Y:S02]  /*6000*/  CS2R R52, SRZ ;  /* 0x0000000000347805 */ /* 0x000fe4000001ff00 */
[----:B------:R-:W-:Y:S02]  /*6010*/  CS2R R50, SRZ ;  /* 0x0000000000327805 */ /* 0x000fe4000001ff00 */
[----:B------:R-:W-:Y:S02]  /*6020*/  CS2R R48, SRZ ;  /* 0x0000000000307805 */ /* 0x000fe4000001ff00 */
[----:B------:R-:W-:Y:S02]  /*6030*/  LEA.HI.X R61, R40, UR7, R41, 0x1, P2 ;  /* 0x00000007283d7c11 */ /* 0x000fe400090f0c29 */
[----:B------:R-:W-:Y:S01]  /*6040*/  CS2R R40, SRZ ;  /* 0x0000000000287805 */ /* 0x000fe2000001ff00 */
[----:B------:R-:W-:Y:S02]  /*6050*/  ULDC.64 UR8, c[0x0][0x208] ;  /* 0x0000820000087ab9 */ /* 0x000fe40000000a00 */
[----:B------:R0:W5:Y:S04]  /*6060*/  @!P4 LDG.E.128 R48, desc[UR8][R60.64+0x80] ;  /* 0x000080083c30c981 */ /* 0x000168000c1e1d00 */
[----:B------:R0:W5:Y:S04]  /*6070*/  @!P3 LDG.E.128 R44, desc[UR8][R56.64] ;  /* 0x00000008382cb981 */ /* 0x000168000c1e1d00 */
[----:B------:R0:W5:Y:S04]  /*6080*/  @!P4 LDG.E.128 R40, desc[UR8][R56.64+0x80] ;  /* 0x000080083828c981 */ /* 0x000168000c1e1d00 */
[----:B------:R0:W5:Y:S02]  /*6090*/  @!P3 LDG.E.128 R52, desc[UR8][R60.64] ;  /* 0x000000083c34b981 */ /* 0x000164000c1e1d00 */
.L_x_520:
[----:B------:R-:W-:Y:S05]  /*60a0*/  BSYNC B1 ;  /* 0x0000000000017941 */ /* 0x000fea0003800000 */
.L_x_519:
[----:B0----5:R-:W-:Y:S01]  /*60b0*/  IMAD.MOV.U32 R57, RZ, RZ, R43 ;  /* 0x000000ffff397224 */ /* 0x021fe200078e002b */
[----:B------:R-:W-:Y:S01]  /*60c0*/  MOV R60, R40 ;  /* 0x00000028003c7202 */ /* 0x000fe20000000f00 */
[----:B------:R-:W-:Y:S01]  /*60d0*/  IMAD.MOV.U32 R56, RZ, RZ, R42 ;  /* 0x000000ffff387224 */ /* 0x000fe200078e002a */
[----:B------:R-:W-:Y:S01]  /*60e0*/  ISETP.GE.AND P3, PT, R217, R3, PT ;  /* 0x00000003d900720c */ /* 0x000fe20003f66270 */
[----:B------:R-:W-:Y:S01]  /*60f0*/  BSSY B1, `(.L_x_521) ;  /* 0x000003d000017945 */ /* 0x000fe20003800000 */
[----:B------:R-:W-:Y:S01]  /*6100*/  PRMT R177, R177, 0x5410, R57 ;  /* 0x00005410b1b17816 */ /* 0x000fe20000000039 */
[----:B------:R-:W-:Y:S01]  /*6110*/  IMAD.MOV.U32 R57, RZ, RZ, R46 ;  /* 0x000000ffff397224 */ /* 0x000fe200078e002e */
[----:B------:R-:W-:Y:S01]  /*6120*/  PRMT R175, R175, 0x5410, R56 ;  /* 0x00005410afaf7816 */ /* 0x000fe20000000038 */
[----:B------:R-:W-:Y:S01]  /*6130*/  IMAD.MOV.U32 R56, RZ, RZ, R41 ;  /* 0x000000ffff387224 */ /* 0x000fe200078e0029 */
[----:B------:R-:W-:Y:S01]  /*6140*/  PRMT R176, R176, 0x5410, R60 ;  /* 0x00005410b0b07816 */ /* 0x000fe2000000003c */
[----:B------:R-:W-:Y:S01]  /*6150*/  IMAD.MOV.U32 R60, RZ, RZ, R44 ;  /* 0x000000ffff3c7224 */ /* 0x000fe200078e002c */
[----:B------:R-:W-:Y:S01]  /*6160*/  PRMT R179, R57, 0x7610, R179 ;  /* 0x0000761039b37816 */ /* 0x000fe200000000b3 */
[----:B------:R-:W-:Y:S01]  /*6170*/  IMAD.MOV.U32 R57, RZ, RZ, R45 ;  /* 0x000000ffff397224 */ /* 0x000fe200078e002d */
[----:B------:R-:W-:-:S02]  /*6180*/  PRMT R178, R56, 0x7610, R178 ;  /* 0x0000761038b27816 */ /* 0x000fc400000000b2 */
[----:B------:R-:W-:Y:S02]  /*6190*/  CS2R R62, SRZ ;  /* 0x00000000003e7805 */ /* 0x000fe4000001ff00 */
[----:B------:R-:W-:Y:S02]  /*61a0*/  MOV R56, R47 ;  /* 0x0000002f00387202 */ /* 0x000fe40000000f00 */
[----:B------:R-:W-:Y:S02]  /*61b0*/  CS2R R66, SRZ ;  /* 0x0000000000427805 */ /* 0x000fe4000001ff00 */
[----:B------:R-:W-:Y:S01]  /*61c0*/  PRMT R163, R57, 0x7610, R163 ;  /* 0x0000761039a37816 */ /* 0x000fe200000000a3 */
[----:B------:R-:W-:Y:S01]  /*61d0*/  IMAD.MOV.U32 R57, RZ, RZ, R51 ;  /* 0x000000ffff397224 */ /* 0x000fe200078e0033 */
[----:B------:R-:W-:Y:S01]  /*61e0*/  PRMT R165, R56, 0x5410, R60 ;  /* 0x0000541038a57816 */ /* 0x000fe2000000003c */
[----:B------:R-:W-:Y:S01]  /*61f0*/  IMAD.MOV.U32 R60, RZ, RZ, R48 ;  /* 0x000000ffff3c7224 */ /* 0x000fe200078e0030 */
[----:B------:R-:W-:-:S02]  /*6200*/  MOV R56, R50 ;  /* 0x0000003200387202 */ /* 0x000fc40000000f00 */
[----:B------:R-:W-:Y:S02]  /*6210*/  CS2R R64, SRZ ;  /* 0x0000000000407805 */ /* 0x000fe4000001ff00 */
[----:B------:R-:W-:Y:S01]  /*6220*/  PRMT R177, R57, 0x7610, R177 ;  /* 0x0000761039b17816 */ /* 0x000fe200000000b1 */
[----:B------:R-:W-:Y:S01]  /*6230*/  IMAD.MOV.U32 R57, RZ, RZ, R54 ;  /* 0x000000ffff397224 */ /* 0x000fe200078e0036 */
[----:B------:R-:W-:Y:S02]  /*6240*/  PRMT R175, R56, 0x7610, R175 ;  /* 0x0000761038af7816 */ /* 0x000fe400000000af */
[----:B------:R-:W-:Y:S02]  /*6250*/  CS2R R70, SRZ ;  /* 0x0000000000467805 */ /* 0x000fe4000001ff00 */
[----:B------:R-:W-:Y:S02]  /*6260*/  MOV R56, R49 ;  /* 0x0000003100387202 */ /* 0x000fe40000000f00 */
[----:B------:R-:W-:-:S02]  /*6270*/  CS2R R68, SRZ ;  /* 0x0000000000447805 */ /* 0x000fc4000001ff00 */
[----:B------:R-:W-:Y:S01]  /*6280*/  PRMT R179, R179, 0x5410, R57 ;  /* 0x00005410b3b37816 */ /* 0x000fe20000000039 */
[----:B------:R-:W-:Y:S01]  /*6290*/  IMAD.MOV.U32 R57, RZ, RZ, R53 ;  /* 0x000000ffff397224 */ /* 0x000fe200078e0035 */
[----:B------:R-:W-:Y:S01]  /*62a0*/  PRMT R178, R178, 0x5410, R56 ;  /* 0x00005410b2b27816 */ /* 0x000fe20000000038 */
[----:B------:R-:W-:Y:S01]  /*62b0*/  IMAD.MOV.U32 R56, RZ, RZ, R55 ;  /* 0x000000ffff387224 */ /* 0x000fe200078e0037 */
[----:B------:R-:W-:Y:S02]  /*62c0*/  PRMT R176, R60, 0x7610, R176 ;  /* 0x000076103cb07816 */ /* 0x000fe400000000b0 */
[----:B------:R-:W-:Y:S02]  /*62d0*/  MOV R60, R52 ;  /* 0x00000034003c7202 */ /* 0x000fe40000000f00 */
[----:B------:R-:W-:Y:S02]  /*62e0*/  PRMT R164, R57, 0x7610, R164 ;  /* 0x0000761039a47816 */ /* 0x000fe400000000a4 */
[----:B------:R-:W-:-:S02]  /*62f0*/  PRMT R181, R56, 0x5410, R60 ;  /* 0x0000541038b57816 */ /* 0x000fc4000000003c */
[----:B------:R-:W-:Y:S02]  /*6300*/  CS2R R56, SRZ ;  /* 0x0000000000387805 */ /* 0x000fe4000001ff00 */
[----:B------:R-:W-:Y:S01]  /*6310*/  CS2R R60, SRZ ;  /* 0x00000000003c7805 */ /* 0x000fe2000001ff00 */
        /* <DEDUP_REMOVED lines=9> */
[----:B------:R-:W-:Y:S02]  /*63b0*/  CS2R R68, SRZ ;  /* 0x0000000000447805 */ /* 0x000fe4000001ff00 */
[----:B------:R-:W-:Y:S02]  /*63c0*/  CS2R R66, SRZ ;  /* 0x0000000000427805 */ /* 0x000fe4000001ff00 */
[----:B------:R-:W-:Y:S02]  /*63d0*/  IADD3.X R57, R21, R115, R34, P2, P4 ;  /* 0x0000007315397210 */ /* 0x000fe400017e8422 */
[----:B------:R-:W-:Y:S02]  /*63e0*/  CS2R R64, SRZ ;  /* 0x0000000000407805 */ /* 0x000fe4000001ff00 */
[----:B------:R-:W-:Y:S01]  /*63f0*/  LEA R72, P4, R58, UR4, 0x1 ;  /* 0x000000043a487c11 */ /* 0x000fe2000f8808ff */
[----:B------:R-:W-:Y:S01]  /*6400*/  ULDC.64 UR8, c[0x0][0x208] ;  /* 0x0000820000087ab9 */ /* 0x000fe20000000a00 */
[----:B------:R-:W-:-:S02]  /*6410*/  LEA R74, P2, R56, UR6, 0x1 ;  /* 0x00000006384a7c11 */ /* 0x000fc4000f8408ff */
[----:B------:R-:W-:Y:S02]  /*6420*/  LEA.HI.X R73, R58, UR5, R59, 0x1, P4 ;  /* 0x000000053a497c11 */ /* 0x000fe4000a0f0c3b */
[----:B------:R-:W-:Y:S02]  /*6430*/  CS2R R58, SRZ ;  /* 0x00000000003a7805 */ /* 0x000fe4000001ff00 */
[----:B------:R-:W-:Y:S02]  /*6440*/  LEA.HI.X R75, R56, UR7, R57, 0x1, P2 ;  /* 0x00000007384b7c11 */ /* 0x000fe400090f0c39 */
[----:B------:R-:W-:Y:S02]  /*6450*/  CS2R R56, SRZ ;  /* 0x0000000000387805 */ /* 0x000fe4000001ff00 */
[-C--:B------:R-:W-:Y:S02]  /*6460*/  ISETP.GE.AND P4, PT, R212, R116.reuse, PT ;  /* 0x00000074d400720c */ /* 0x080fe40003f86270 */
[----:B------:R-:W-:-:S11]  /*6470*/  ISETP.GE.AND P2, PT, R213, R116, PT ;  /* 0x00000074d500720c */ /* 0x000fd60003f46270 */
[----:B------:R0:W5:Y:S04]  /*6480*/  @!P4 LDG.E.128 R60, desc[UR8][R72.64] ;  /* 0x00000008483cc981 */ /* 0x000168000c1e1d00 */
[----:B------:R0:W5:Y:S04]  /*6490*/  @!P2 LDG.E.128 R56, desc[UR8][R72.64+0x80] ;  /* 0x000080084838a981 */ /* 0x000168000c1e1d00 */
[----:B------:R0:W5:Y:S04]  /*64a0*/  @!P4 LDG.E.128 R68, desc[UR8][R74.64] ;  /* 0x000000084a44c981 */ /* 0x000168000c1e1d00 */
[----:B------:R0:W5:Y:S02]  /*64b0*/  @!P2 LDG.E.128 R64, desc[UR8][R74.64+0x80] ;  /* 0x000080084a40a981 */ /* 0x000164000c1e1d00 */
.L_x_522:
[----:B------:R-:W-:Y:S05]  /*64c0*/  BSYNC B1 ;  /* 0x0000000000017941 */ /* 0x000fea0003800000 */
.L_x_521:
[----:B------:R-:W-:Y:S01]  /*64d0*/  ISETP.GE.AND P4, PT, R218, R3, PT ;  /* 0x00000003da00720c */ /* 0x000fe20003f86270 */
[----:B------:R-:W-:Y:S01]  /*64e0*/  BSSY B1, `(.L_x_523) ;  /* 0x0000020000017945 */ /* 0x000fe20003800000 */
[----:B0-----:R-:W-:Y:S02]  /*64f0*/  CS2R R74, SRZ ;  /* 0x00000000004a7805 */ /* 0x001fe4000001ff00 */
        /* <DEDUP_REMOVED lines=12> */
[----:B------:R-:W-:Y:S01]  /*65c0*/  ULDC.64 UR8, c[0x0][0x208] ;  /* 0x0000820000087ab9 */ /* 0x000fe20000000a00 */
[----:B------:R-:W-:Y:S02]  /*65d0*/  IADD3.X R73, R15, R29, R0, P2, P6 ;  /* 0x0000001d0f497210 */ /* 0x000fe400017ec400 */
[----:B------:R-:W-:-:S04]  /*65e0*/  IADD3 R0, P2, P6, R102, R31, R88 ;  /* 0x0000001f66007210 */ /* 0x000fc80007e5e058 */
[----:B------:R-:W-:Y:S02]  /*65f0*/  IADD3.X R115, R21, R33, R115, P2, P6 ;  /* 0x0000002115737210 */ /* 0x000fe400017ec473 */
[----:B------:R-:W-:-:S04]  /*6600*/  LEA R88, P2, R90, UR4, 0x1 ;  /* 0x000000045a587c11 */ /* 0x000fc8000f8408ff */
[----:B------:R-:W-:Y:S02]  /*6610*/  LEA.HI.X R89, R90, UR5, R73, 0x1, P2 ;  /* 0x000000055a597c11 */ /* 0x000fe400090f0c49 */
[----:B------:R-:W-:-:S04]  /*6620*/  LEA R90, P2, R0, UR6, 0x1 ;  /* 0x00000006005a7c11 */ /* 0x000fc8000f8408ff */
[----:B------:R-:W-:Y:S02]  /*6630*/  LEA.HI.X R91, R0, UR7, R115, 0x1, P2 ;  /* 0x00000007005b7c11 */ /* 0x000fe400090f0c73 */
[----:B------:R-:W-:Y:S02]  /*6640*/  ISETP.GE.AND P2, PT, R212, R116, PT ;  /* 0x00000074d400720c */ /* 0x000fe40003f46270 */
[----:B------:R-:W-:Y:S02]  /*6650*/  CS2R R74, SRZ ;  /* 0x00000000004a7805 */ /* 0x000fe4000001ff00 */
[----:B------:R-:W-:Y:S02]  /*6660*/  CS2R R72, SRZ ;  /* 0x0000000000487805 */ /* 0x000fe4000001ff00 */
[----:B------:R-:W-:Y:S02]  /*6670*/  CS2R R82, SRZ ;  /* 0x0000000000527805 */ /* 0x000fe4000001ff00 */
[----:B------:R-:W-:-:S05]  /*6680*/  CS2R R80, SRZ ;  /* 0x0000000000507805 */ /* 0x000fca000001ff00 */
[----:B------:R0:W5:Y:S04]  /*6690*/  @!P2 LDG.E.128 R76, desc[UR8][R88.64] ;  /* 0x00000008584ca981 */ /* 0x000168000c1e1d00 */
[----:B------:R0:W5:Y:S01]  /*66a0*/  @!P2 LDG.E.128 R84, desc[UR8][R90.64] ;  /* 0x000000085a54a981 */ /* 0x000162000c1e1d00 */
[----:B------:R-:W-:-:S13]  /*66b0*/  ISETP.GE.AND P2, PT, R213, R116, PT ;  /* 0x00000074d500720c */ /* 0x000fda0003f46270 */
[----:B------:R0:W5:Y:S04]  /*66c0*/  @!P2 LDG.E.128 R72, desc[UR8][R88.64+0x80] ;  /* 0x000080085848a981 */ /* 0x000168000c1e1d00 */
[----:B------:R0:W5:Y:S02]  /*66d0*/  @!P2 LDG.E.128 R80, desc[UR8][R90.64+0x80] ;  /* 0x000080085a50a981 */ /* 0x000164000c1e1d00 */
.L_x_524:
[----:B------:R-:W-:Y:S05]  /*66e0*/  BSYNC B1 ;  /* 0x0000000000017941 */ /* 0x000fea0003800000 */
.L_x_523:
[----:B0-----:R-:W-:Y:S01]  /*66f0*/  IMAD.MOV.U32 R88, RZ, RZ, R56 ;  /* 0x000000ffff587224 */ /* 0x001fe200078e0038 */
[----:B------:R-:W-:Y:S01]  /*6700*/  PRMT R167, R93, 0x7610, R167 ;  /* 0x000076105da77816 */ /* 0x000fe200000000a7 */
[----:B------:R-:W-:Y:S01]  /*6710*/  IMAD.MOV.U32 R89, RZ, RZ, R57 ;  /* 0x000000ffff597224 */ /* 0x000fe200078e0039 */
[----:B------:R-:W-:Y:S01]  /*6720*/  MOV R0, R59 ;  /* 0x0000003b00007202 */ /* 0x000fe20000000f00 */
[----:B------:R-:W-:Y:S01]  /*6730*/  ULOP3.LUT UR4, UR60, 0x1, URZ, 0xfc, !UPT ;  /* 0x000000013c047892 */ /* 0x000fe2000f8efc3f */
[----:B------:R-:W-:Y:S02]  /*6740*/  MOV R90, R62 ;  /* 0x0000003e005a7202 */ /* 0x000fe40000000f00 */
[----:B------:R-:W-:Y:S01]  /*6750*/  PRMT R167, R167, 0x5410, R0 ;  /* 0x00005410a7a77816 */ /* 0x000fe20000000000 */
[----:B------:R-:W-:Y:S01]  /*6760*/  IMAD.MOV.U32 R0, RZ, RZ, R63 ;  /* 0x000000ffff007224 */ /* 0x000fe200078e003f */
[----:B------:R-:W-:Y:S01]  /*6770*/  PRMT R168, R88, 0x5410, R89 ;  /* 0x0000541058a87816 */ /* 0x000fe20000000059 */
[----:B------:R-:W-:Y:S01]  /*6780*/  IMAD.MOV.U32 R88, RZ, RZ, R60 ;  /* 0x000000ffff587224 */ /* 0x000fe200078e003c */
[----:B------:R-:W-:Y:S01]  /*6790*/  PRMT R172, R172, 0x5410, R90 ;  /* 0x00005410acac7816 */ /* 0x000fe2000000005a */
[----:B------:R-:W-:Y:S01]  /*67a0*/  IMAD.MOV.U32 R90, RZ, RZ, R66 ;  /* 0x000000ffff5a7224 */ /* 0x000fe200078e0042 */
[----:B------:R-:W-:Y:S01]  /*67b0*/  MOV R89, R61 ;  /* 0x0000003d00597202 */ /* 0x000fe20000000f00 */
[----:B------:R-:W-:Y:S01]  /*67c0*/  UISETP.NE.AND UP0, UPT, UR4, 0x3, UPT ;  /* 0x000000030400788c */ /* 0x000fe2000bf05270 */
[----:B------:R-:W-:Y:S01]  /*67d0*/  PRMT R171, R88, 0x5410, R0 ;  /* 0x0000541058ab7816 */ /* 0x000fe20000000000 */
[----:B------:R-:W-:Y:S01]  /*67e0*/  IMAD.MOV.U32 R0, RZ, RZ, R67 ;  /* 0x000000ffff007224 */ /* 0x000fe200078e0043 */
        /* <DEDUP_REMOVED lines=11> */
[----:B-----5:R-:W-:Y:S02]  /*68a0*/  MOV R90, R74 ;  /* 0x0000004a005a7202 */ /* 0x020fe40000000f00 */
[----:B------:R-:W-:Y:S01]  /*68b0*/  PRMT R173, R173, 0x5410, R0 ;  /* 0x00005410adad7816 */ /* 0x000fe20000000000 */
[----:B------:R-:W-:Y:S01]  /*68c0*/  IMAD.MOV.U32 R0, RZ, RZ, R78 ;  /* 0x000000ffff007224 */ /* 0x000fe200078e004e */
[----:B------:R-:W-:Y:S01]  /*68d0*/  PRMT R152, R90, 0x7610, R152 ;  /* 0x000076105a987816 */ /* 0x000fe20000000098 */
[----:B------:R-:W-:Y:S01]  /*68e0*/  IMAD.MOV.U32 R90, RZ, RZ, R72 ;  /* 0x000000ffff5a7224 */ /* 0x000fe200078e0048 */
[----:B------:R-:W-:-:S02]  /*68f0*/  PRMT R172, R88, 0x7610, R172 ;  /* 0x0000761058ac7816 */ /* 0x000fc400000000ac */
        /* <DEDUP_REMOVED lines=9> */
[----:B------:R-:W-:-:S02]  /*6990*/  MOV R89, R76 ;  /* 0x0000004c00597202 */ /* 0x000fc40000000f00 */
[----:B------:R-:W-:Y:S02]  /*69a0*/  PLOP3.LUT P2, PT, PT, PT, UP0, 0x80, 0x0 ;  /* 0x000000000000781c */ /* 0x000fe40003f4f008 */
[----:B------:R-:W-:Y:S01]  /*69b0*/  PRMT R157, R89, 0x5410, R88 ;  /* 0x00005410599d7816 */ /* 0x000fe20000000058 */
[----:B------:R-:W-:Y:S01]  /*69c0*/  IMAD.MOV.U32 R88, RZ, RZ, R80 ;  /* 0x000000ffff587224 */ /* 0x000fe200078e0050 */
[----:B------:R-:W-:Y:S01]  /*69d0*/  PRMT R154, R0, 0x7610, R154 ;  /* 0x00007610009a7816 */ /* 0x000fe2000000009a */
[----:B------:R-:W-:Y:S01]  /*69e0*/  IMAD.MOV.U32 R0, RZ, RZ, R81 ;  /* 0x000000ffff007224 */ /* 0x000fe200078e0051 */
[----:B------:R-:W-:Y:S02]  /*69f0*/  MOV R89, R83 ;  /* 0x0000005300597202 */ /* 0x000fe40000000f00 */
[----:B------:R-:W-:Y:S02]  /*6a00*/  PRMT R156, R156, 0x5410, R90 ;  /* 0x000054109c9c7816 */ /* 0x000fe4000000005a */
[----:B------:R-:W-:Y:S01]  /*6a10*/  PRMT R154, R154, 0x5410, R89 ;  /* 0x000054109a9a7816 */ /* 0x000fe20000000059 */
[----:B------:R-:W-:Y:S01]  /*6a20*/  IMAD.MOV.U32 R89, RZ, RZ, R87 ;  /* 0x000000ffff597224 */ /* 0x000fe200078e0057 */
[----:B------:R-:W-:Y:S01]  /*6a30*/  PRMT R155, R88, 0x5410, R0 ;  /* 0x00005410589b7816 */ /* 0x000fe20000000000 */
[----:B------:R-:W-:Y:S01]  /*6a40*/  IMAD.MOV.U32 R88, RZ, RZ, R84 ;  /* 0x000000ffff587224 */ /* 0x000fe200078e0054 */
[----:B------:R-:W-:-:S02]  /*6a50*/  MOV R90, R86 ;  /* 0x00000056005a7202 */ /* 0x000fc40000000f00 */
[----:B------:R-:W-:Y:S02]  /*6a60*/  MOV R0, R85 ;  /* 0x0000005500007202 */ /* 0x000fe40000000f00 */
[----:B------:R-:W-:Y:S02]  /*6a70*/  PRMT R158, R90, 0x5410, R89 ;  /* 0x000054105a9e7816 */ /* 0x000fe40000000059 */
[----:B------:R-:W-:Y:S01]  /*6a80*/  PRMT R166, R88, 0x5410, R0 ;  /* 0x0000541058a67816 */ /* 0x000fe20000000000 */
[----:B------:R-:W-:Y:S06]  /*6a90*/  @!P2 BRA `(.L_x_525) ;  /* 0x000000000004a947 */ /* 0x000fec0003800000 */
[----:B------:R-:W-:Y:S01]  /*6aa0*/  BPT.TRAP 0x1 ;  /* 0x000000040000795c */ /* 0x000fe20000300000 */
.L_x_525:
[----:B------:R-:W-:Y:S01]  /*6ab0*/  IMAD R0, R17, 0x8, R16 ;  /* 0x0000000811007824 */ /* 0x000fe200078e0210 */
[----:B------:R-:W-:Y:S01]  /*6ac0*/  SHF.L.U32 R115, R219, 0x1f, RZ ;  /* 0x0000001fdb737819 */ /* 0x000fe200000006ff */
[----:B------:R-:W0:Y:S01]  /*6ad0*/  LDC R145, c[0x0][0x2e4] ;  /* 0x0000b900ff917b82 */ /* 0x000e220000000800 */
[----:B------:R-:W-:Y:S02]  /*6ae0*/  BSSY B1, `(.L_x_526) ;  /* 0x0000004000017945 */ /* 0x000fe40003800000 */
[----:B------:R-:W1:Y:S05]  /*6af0*/  SYNCS.PHASECHK.TRANS64.TRYWAIT P6, [R0+URZ+0x38890], R115 ;  /* 0x03889073000075a7 */ /* 0x000e6a00080c017f */
[----:B------:R-:W2:Y:S01]  /*6b00*/  LDC.64 R122, c[0x0][0x2f0] ;  /* 0x0000bc00ff7a7b82 */ /* 0x000ea20000000a00 */
[----:B-1----:R-:W-:Y:S05]  /*6b10*/  @!P6 BRA `(.L_x_527) ;  /* 0x000001e80094e947 */ /* 0x002fea0003800000 */
.L_x_791:
[----:B------:R-:W-:Y:S05]  /*6b20*/  BSYNC B1 ;  /* 0x0000000000017941 */ /* 0x000fea0003800000 */
.L_x_526:
[----:B------:R-:W-:Y:S01]  /*6b30*/  BSSY B1, `(.L_x_528) ;  /* 0x000010e000017945 */ /* 0x000fe20003800000 */
[----:B0-----:R-:W-:Y:S01]  /*6b40*/  IMAD.IADD R146, R145, 0x1, -R120 ;  /* 0x0000000191927824 */ /* 0x001fe200078e0a78 */
[----:B------:R-:W-:Y:S02]  /*6b50*/  MOV R125, R92 ;  /* 0x0000005c007d7202 */ /* 0x000fe40000000f00 */
[----:B------:R-:W-:Y:S05]  /*6b60*/  @P5 BRA `(.L_x_529) ;  /* 0x0000001000285947 */ /* 0x000fea0003800000 */
[----:B------:R-:W-:Y:S01]  /*6b70*/  ISETP.NE.AND P5, PT, R26, RZ, PT ;  /* 0x000000ff1a00720c */ /* 0x000fe20003fa5270 */
[-C--:B--2---:R-:W-:Y:S01]  /*6b80*/  IMAD R88, R117, R122.reuse, RZ ;  /* 0x0000007a75587224 */ /* 0x084fe200078e02ff */
[----:B------:R-:W-:Y:S01]  /*6b90*/  BSSY B2, `(.L_x_530) ;  /* 0x0000086000027945 */ /* 0x000fe20003800000 */
[----:B------:R-:W-:-:S04]  /*6ba0*/  IMAD.WIDE.U32 R136, R18, R122, R124 ;  /* 0x0000007a12887225 */ /* 0x000fc800078e007c */
[----:B------:R-:W-:-:S04]  /*6bb0*/  IMAD R88, R18, R123, R88 ;  /* 0x0000007b12587224 */ /* 0x000fc800078e0258 */
[----:B------:R-:W-:Y:S02]  /*6bc0*/  IMAD.IADD R159, R88, 0x1, R137 ;  /* 0x00000001589f7824 */ /* 0x000fe400078e0289 */
[----:B------:R-:W-:Y:S05]  /*6bd0*/  @!P5 BRA `(.L_x_531) ;  /* 0x000000080004d947 */ /* 0x000fea0003800000 */
[----:B------:R-:W-:Y:S01]  /*6be0*/  SEL R88, R120, R146, !P0 ;  /* 0x0000009278587207 */ /* 0x000fe20004000000 */
[----:B------:R-:W-:Y:S01]  /*6bf0*/  BSSY B3, `(.L_x_532) ;  /* 0x000007c000037945 */ /* 0x000fe20003800000 */
[----:B------:R-:W-:Y:S02]  /*6c00*/  IADD3 R92, P5, P6, R38, R136, R13 ;  /* 0x00000088265c7210 */ /* 0x000fe40007ebe00d */
[----:B------:R-:W-:Y:S02]  /*6c10*/  SHF.R.S32.HI R89, RZ, 0x1f, R88 ;  /* 0x0000001fff597819 */ /* 0x000fe40000011458 */
[----:B------:R-:W-:Y:S02]  /*6c20*/  IADD3.X R93, R37, R159, R7, P5, P6 ;  /* 0x0000009f255d7210 */ /* 0x000fe40002fec407 */
[----:B------:R-:W-:Y:S02]  /*6c30*/  LEA.HI R88, R89, R88, RZ, 0x4 ;  /* 0x0000005859587211 */ /* 0x000fe400078f20ff */
[----:B------:R-:W-:-:S02]  /*6c40*/  P2R R94, PR, RZ, 0x2 ;  /* 0x00000002ff5e7803 */ /* 0x000fc40000000000 */
[----:B------:R-:W-:-:S05]  /*6c50*/  LEA.HI.SX32 R88, R88, R14, 0x1c ;  /* 0x0000000e58587211 */ /* 0x000fca00078fe2ff */
[----:B------:R-:W-:-:S05]  /*6c60*/  IMAD.SHL.U32 R89, R88, 0x8, RZ ;  /* 0x0000000858597824 */ /* 0x000fca00078e00ff */
[----:B------:R-:W-:-:S13]  /*6c70*/  ISETP.GE.AND P5, PT, R89, R145, PT ;  /* 0x000000915900720c */ /* 0x000fda0003fa6270 */
[--C-:B------:R-:W-:Y:S02]  /*6c80*/  @!P5 SHF.R.S32.HI R91, RZ, 0x1f, R89.reuse ;  /* 0x0000001fff5bd819 */ /* 0x100fe40000011459 */
[--C-:B------:R-:W-:Y:S02]  /*6c90*/  @!P5 IADD3 R90, P1, P6, R38, R136, R89.reuse ;  /* 0x00000088265ad210 */ /* 0x100fe40007e3e059 */
[----:B------:R-:W-:Y:S02]  /*6ca0*/  LOP3.LUT R89, R232, 0x38, R89, 0xf8, !PT ;  /* 0x00000038e8597812 */ /* 0x000fe400078ef859 */
[----:B------:R-:W-:Y:S02]  /*6cb0*/  @!P5 IADD3.X R91, R37, R159, R91, P1, P6 ;  /* 0x0000009f255bd210 */ /* 0x000fe40000fec45b */
[----:B------:R-:W-:Y:S02]  /*6cc0*/  LEA R138, P6, R92, R118, 0x1 ;  /* 0x000000765c8a7211 */ /* 0x000fe400078c08ff */
[----:B------:R-:W-:-:S02]  /*6cd0*/  LOP3.LUT R89, R89, R233, RZ, 0x3c, !PT ;  /* 0x000000e959597212 */ /* 0x000fc400078e3cff */
[-C--:B------:R-:W-:Y:S02]  /*6ce0*/  LEA.HI.X R139, R92, R119.reuse, R93, 0x1, P6 ;  /* 0x000000775c8b7211 */ /* 0x080fe400030f0c5d */
[----:B------:R-:W-:Y:S02]  /*6cf0*/  @!P5 LEA R140, P6, R90, R118, 0x1 ;  /* 0x000000765a8cd211 */ /* 0x000fe400078c08ff */
[----:B------:R-:W-:Y:S02]  /*6d00*/  ISETP.NE.AND P1, PT, R94, RZ, PT ;  /* 0x000000ff5e00720c */ /* 0x000fe40003f25270 */
[----:B------:R-:W-:Y:S02]  /*6d10*/  @!P5 LEA.HI.X R141, R90, R119, R91, 0x1, P6 ;  /* 0x000000775a8dd211 */ /* 0x000fe400030f0c5b */
[----:B------:R-:W-:Y:S02]  /*6d20*/  SHF.R.S32.HI R90, RZ, 0x1f, R88 ;  /* 0x0000001fff5a7819 */ /* 0x000fe40000011458 */
[----:B------:R-:W-:-:S02]  /*6d30*/  ISETP.GE.AND P6, PT, R212, R116, PT ;  /* 0x00000074d400720c */ /* 0x000fc40003fc6270 */
[----:B------:R-:W-:-:S04]  /*6d40*/  LEA.HI R88, R90, R88, RZ, 0x3 ;  /* 0x000000585a587211 */ /* 0x000fc800078f18ff */
[----:B------:R-:W-:-:S05]  /*6d50*/  SHF.R.S32.HI R88, RZ, 0x3, R88 ;  /* 0x00000003ff587819 */ /* 0x000fca0000011458 */
[----:B------:R-:W-:-:S05]  /*6d60*/  IMAD R88, R88, 0x1400, R234 ;  /* 0x0000140058587824 */ /* 0x000fca00078e02ea */
[----:B------:R-:W-:Y:S01]  /*6d70*/  IADD3 R89, R88, R89, RZ ;  /* 0x0000005958597210 */ /* 0x000fe20007ffe0ff */
[----:B------:R-:W-:-:S04]  /*6d80*/  IMAD R88, R17, 0x5000, R144 ;  /* 0x0000500011587824 */ /* 0x000fc800078e0290 */
[----:B------:R-:W-:Y:S02]  /*6d90*/  IMAD R92, R17, 0x5000, R89 ;  /* 0x00005000115c7824 */ /* 0x000fe400078e0259 */
[--C-:B------:R-:W-:Y:S02]  /*6da0*/  IMAD R88, R88, 0x2, R16.reuse ;  /* 0x0000000258587824 */ /* 0x100fe400078e0210 */
[----:B------:R-:W-:-:S04]  /*6db0*/  IMAD R92, R92, 0x2, R16 ;  /* 0x000000025c5c7824 */ /* 0x000fc800078e0210 */
[----:B------:R-:W0:Y:S04]  /*6dc0*/  LDS.128 R88, [R88+0x24400] ;  /* 0x0244000058587984 */ /* 0x000e280000000c00 */
[----:B------:R-:W2:Y:S01]  /*6dd0*/  LDS.128 R92, [R92+0x24400] ;  /* 0x024400005c5c7984 */ /* 0x000ea20000000c00 */
[----:B------:R-:W-:Y:S05]  /*6de0*/  @P6 BRA `(.L_x_533) ;  /* 0x0000000400706947 */ /* 0x000fea0003800000 */
[--C-:B------:R-:W-:Y:S01]  /*6df0*/  SHF.R.U64 R44, R44, 0x10, R45.reuse ;  /* 0x000000102c2c7819 */ /* 0x100fe2000000122d */
[----:B------:R-:W-:Y:S01]  /*6e00*/  HADD2.F32 R164, -RZ, R164.H0_H0 ;  /* 0x200000a4ffa47230 */ /* 0x000fe20000004100 */
[----:B------:R-:W-:Y:S01]  /*6e10*/  SHF.R.U32.HI R160, RZ, 0x10, R45 ;  /* 0x00000010ffa07819 */ /* 0x000fe2000001162d */
[----:B--2---:R-:W-:Y:S01]  /*6e20*/  HADD2.F32 R161, -RZ, R93.H0_H0 ;  /* 0x2000005dffa17230 */ /* 0x004fe20000004100 */
[--C-:B------:R-:W-:Y:S01]  /*6e30*/  SHF.R.U64 R45, R52, 0x10, R53.reuse ;  /* 0x00000010342d7819 */ /* 0x100fe20000001235 */
[----:B------:R-:W-:Y:S01]  /*6e40*/  HADD2.F32 R163, -RZ, R163.H0_H0 ;  /* 0x200000a3ffa37230 */ /* 0x000fe20000004100 */
[----:B------:R-:W-:Y:S01]  /*6e50*/  SHF.R.U32.HI R52, RZ, 0x10, R53 ;  /* 0x00000010ff347819 */ /* 0x000fe20000011635 */
[----:B------:R-:W-:Y:S01]  /*6e60*/  HADD2.F32 R93, -RZ, R93.H1_H1 ;  /* 0x3000005dff5d7230 */ /* 0x000fe20000004100 */
[--C-:B------:R-:W-:Y:S01]  /*6e70*/  SHF.R.U64 R46, R46, 0x10, R47.reuse ;  /* 0x000000102e2e7819 */ /* 0x100fe2000000122f */
[----:B------:R-:W-:Y:S01]  /*6e80*/  FMUL.FTZ R162, R161, R164 ;  /* 0x000000a4a1a27220 */ /* 0x000fe20000410000 */
[----:B------:R-:W-:Y:S01]  /*6e90*/  SHF.R.U32.HI R53, RZ, 0x10, R47 ;  /* 0x00000010ff357819 */ /* 0x000fe2000001162f */
[----:B------:R-:W-:Y:S01]  /*6ea0*/  HADD2.F32 R45, -RZ, R45.H0_H0 ;  /* 0x2000002dff2d7230 */ /* 0x000fe20000004100 */
[----:B------:R-:W-:-:S02]  /*6eb0*/  SHF.R.U64 R47, R54, 0x10, R55 ;  /* 0x00000010362f7819 */ /* 0x000fc40000001237 */
[----:B------:R-:W-:Y:S01]  /*6ec0*/  SHF.R.U32.HI R54, RZ, 0x10, R55 ;  /* 0x00000010ff367819 */ /* 0x000fe20000011637 */
[----:B------:R-:W-:Y:S01]  /*6ed0*/  HADD2.F32 R53, -RZ, R53.H0_H0 ;  /* 0x20000035ff357230 */ /* 0x000fe20000004100 */
[----:B0-----:R-:W-:Y:S01]  /*6ee0*/  MOV R55, R89 ;  /* 0x0000005900377202 */ /* 0x001fe20000000f00 */
[----:B------:R-:W-:Y:S02]  /*6ef0*/  IMAD.MOV.U32 R89, RZ, RZ, R92 ;  /* 0x000000ffff597224 */ /* 0x000fe400078e005c */
[----:B------:R-:W-:Y:S02]  /*6f00*/  IMAD.MOV.U32 R92, RZ, RZ, R90 ;  /* 0x000000ffff5c7224 */ /* 0x000fe400078e005a */
[----:B------:R-:W-:Y:S02]  /*6f10*/  HADD2.F32 R90, -RZ, R55.H0_H0 ;  /* 0x20000037ff5a7230 */ /* 0x000fe40000004100 */
[----:B------:R-:W-:Y:S02]  /*6f20*/  HADD2.F32 R54, -RZ, R54.H0_H0 ;  /* 0x20000036ff367230 */ /* 0x000fe40000004100 */
[----:B------:R-:W-:-:S02]  /*6f30*/  HADD2.F32 R47, -RZ, R47.H0_H0 ;  /* 0x2000002fff2f7230 */ /* 0x000fc40000004100 */
[C---:B------:R-:W-:Y:S01]  /*6f40*/  FMUL.FTZ R164, R90.reuse, R164 ;  /* 0x000000a45aa47220 */ /* 0x040fe20000410000 */
[-C--:B------:R-:W-:Y:S01]  /*6f50*/  FFMA.FTZ R90, R90, R163.reuse, -R162 ;  /* 0x000000a35a5a7223 */ /* 0x080fe200000108a2 */
[----:B------:R-:W-:Y:S02]  /*6f60*/  HADD2.F32 R162, -RZ, R52.H0_H0 ;  /* 0x20000034ffa27230 */ /* 0x000fe40000004100 */
[----:B------:R-:W-:Y:S01]  /*6f70*/  FFMA.FTZ R52, R161, R163, R164 ;  /* 0x000000a3a1347223 */ /* 0x000fe200000100a4 */
[----:B------:R-:W-:Y:S01]  /*6f80*/  HADD2.F32 R161, -RZ, R55.H1_H1 ;  /* 0x30000037ffa17230 */ /* 0x000fe20000004100 */
[----:B------:R-:W-:Y:S01]  /*6f90*/  MOV R55, R95 ;  /* 0x0000005f00377202 */ /* 0x000fe20000000f00 */
[----:B------:R-:W-:Y:S02]  /*6fa0*/  HADD2.F32 R163, -RZ, R160.H0_H0 ;  /* 0x200000a0ffa37230 */ /* 0x000fe40000004100 */
[----:B------:R-:W-:Y:S01]  /*6fb0*/  FMUL.FTZ R160, R93, R162 ;  /* 0x000000a25da07220 */ /* 0x000fe20000410000 */
[----:B------:R-:W-:-:S02]  /*6fc0*/  IMAD.MOV.U32 R95, RZ, RZ, R94 ;  /* 0x000000ffff5f7224 */ /* 0x000fc400078e005e */
[C---:B------:R-:W-:Y:S01]  /*6fd0*/  FMUL.FTZ R162, R161.reuse, R162 ;  /* 0x000000a2a1a27220 */ /* 0x040fe20000410000 */
[----:B------:R-:W-:Y:S02]  /*6fe0*/  HADD2.F32 R164, -RZ, R55.H1_H1 ;  /* 0x30000037ffa47230 */ /* 0x000fe40000004100 */
[-C--:B------:R-:W-:Y:S01]  /*6ff0*/  FFMA.FTZ R94, R161, R163.reuse, -R160 ;  /* 0x000000a3a15e7223 */ /* 0x080fe200000108a0 */
[----:B------:R-:W-:Y:S02]  /*7000*/  HADD2.F32 R160, -RZ, R181.H0_H0 ;  /* 0x200000b5ffa07230 */ /* 0x000fe40000004100 */
[----:B------:R-:W-:Y:S01]  /*7010*/  FFMA.FTZ R93, R93, R163, R162 ;  /* 0x000000a35d5d7223 */ /* 0x000fe200000100a2 */
[----:B------:R-:W-:Y:S02]  /*7020*/  HADD2.F32 R161, -RZ, R55.H0_H0 ;  /* 0x20000037ffa17230 */ /* 0x000fe40000004100 */
[----:B------:R-:W-:Y:S01]  /*7030*/  HADD2.F32 R162, -RZ, R165.H0_H0 ;  /* 0x200000a5ffa27230 */ /* 0x000fe20000004100 */
[----:B------:R-:W-:Y:S01]  /*7040*/  F2FP.F16.F32.PACK_AB R90, R94, R90 ;  /* 0x0000005a5e5a723e */ /* 0x000fe200000000ff */
[----:B------:R-:W-:-:S02]  /*7050*/  HADD2.F32 R163, -RZ, R91.H0_H0 ;  /* 0x2000005bffa37230 */ /* 0x000fc40000004100 */
[----:B------:R-:W-:Y:S01]  /*7060*/  FMUL.FTZ R55, R161, R160 ;  /* 0x000000a0a1377220 */ /* 0x000fe20000410000 */
[----:B------:R-:W-:Y:S01]  /*7070*/  HADD2.F32 R91, -RZ, R91.H1_H1 ;  /* 0x3000005bff5b7230 */ /* 0x000fe20000004100 */
[----:B------:R-:W-:Y:S01]  /*7080*/  F2FP.F16.F32.PACK_AB R93, R93, R52 ;  /* 0x000000345d5d723e */ /* 0x000fe200000000ff */
[C---:B------:R-:W-:Y:S01]  /*7090*/  FMUL.FTZ R160, R163.reuse, R160 ;  /* 0x000000a0a3a07220 */ /* 0x040fe20000410000 */
[----:B------:R-:W-:Y:S01]  /*70a0*/  FFMA.FTZ R55, R163, R162, -R55 ;  /* 0x000000a2a3377223 */ /* 0x000fe20000010837 */
[CC--:B------:R-:W-:Y:S01]  /*70b0*/  FMUL.FTZ R163, R164.reuse, R54.reuse ;  /* 0x00000036a4a37220 */ /* 0x0c0fe20000410000 */
[----:B------:R-:W-:Y:S01]  /*70c0*/  FMUL.FTZ R54, R91, R54 ;  /* 0x000000365b367220 */ /* 0x000fe20000410000 */
[----:B------:R-:W-:Y:S01]  /*70d0*/  FFMA.FTZ R160, R161, R162, R160 ;  /* 0x000000a2a1a07223 */ /* 0x000fe200000100a0 */
[----:B------:R-:W-:Y:S02]  /*70e0*/  HADD2.F32 R162, -RZ, R89.H0_H0 ;  /* 0x20000059ffa27230 */ /* 0x000fe40000004100 */
[-C--:B------:R-:W-:Y:S01]  /*70f0*/  FFMA.FTZ R163, R91, R53.reuse, -R163 ;  /* 0x000000355ba37223 */ /* 0x080fe200000108a3 */
[----:B------:R-:W-:Y:S01]  /*7100*/  FFMA.FTZ R54, R164, R53, R54 ;  /* 0x00000035a4367223 */ /* 0x000fe20000010036 */
[----:B------:R-:W-:-:S02]  /*7110*/  HADD2.F32 R53, -RZ, R181.H1_H1 ;  /* 0x300000b5ff357230 */ /* 0x000fc40000004100 */
[--C-:B------:R-:W-:Y:S01]  /*7120*/  HADD2.F32 R161, -RZ, R88.reuse.H0_H0 ;  /* 0x20000058ffa17230 */ /* 0x100fe20000004100 */
[----:B------:R-:W-:Y:S01]  /*7130*/  F2FP.F16.F32.PACK_AB R55, R163, R55 ;  /* 0x00000037a337723e */ /* 0x000fe200000000ff */
[----:B------:R-:W-:Y:S01]  /*7140*/  HADD2.F32 R89, -RZ, R89.H1_H1 ;  /* 0x30000059ff597230 */ /* 0x000fe20000004100 */
[----:B------:R-:W-:Y:S01]  /*7150*/  F2FP.F16.F32.PACK_AB R54, R54, R160 ;  /* 0x000000a03636723e */ /* 0x000fe200000000ff */
[----:B------:R-:W-:Y:S02]  /*7160*/  HADD2.F32 R88, -RZ, R88.H1_H1 ;  /* 0x30000058ff587230 */ /* 0x000fe40000004100 */
[----:B------:R-:W-:Y:S02]  /*7170*/  HADD2.F32 R91, -RZ, R165.H1_H1 ;  /* 0x300000a5ff5b7230 */ /* 0x000fe40000004100 */
[-C--:B------:R-:W-:Y:S01]  /*7180*/  FMUL.FTZ R165, R161, R53.reuse ;  /* 0x00000035a1a57220 */ /* 0x080fe20000410000 */
[----:B------:R-:W-:Y:S02]  /*7190*/  HADD2.F32 R164, -RZ, R44.H0_H0 ;  /* 0x2000002cffa47230 */ /* 0x000fe40000004100 */
[----:B------:R-:W-:Y:S01]  /*71a0*/  FMUL.FTZ R44, R162, R53 ;  /* 0x00000035a22c7220 */ /* 0x000fe20000410000 */
[-C--:B------:R-:W-:Y:S01]  /*71b0*/  FMUL.FTZ R53, R89, R45.reuse ;  /* 0x0000002d59357220 */ /* 0x080fe20000410000 */
[----:B------:R-:W-:Y:S01]  /*71c0*/  FMUL.FTZ R45, R88, R45 ;  /* 0x0000002d582d7220 */ /* 0x000fe20000410000 */
[-C--:B------:R-:W-:Y:S01]  /*71d0*/  FFMA.FTZ R165, R162, R91.reuse, R165 ;  /* 0x0000005ba2a57223 */ /* 0x080fe200000100a5 */
[----:B------:R-:W-:Y:S01]  /*71e0*/  FFMA.FTZ R44, R161, R91, -R44 ;  /* 0x0000005ba12c7223 */ /* 0x000fe2000001082c */
[----:B------:R-:W-:-:S02]  /*71f0*/  HADD2.F32 R161, -RZ, R95.H0_H0 ;  /* 0x2000005fffa17230 */ /* 0x000fc40000004100 */
[-C--:B------:R-:W-:Y:S01]  /*7200*/  FFMA.FTZ R89, R89, R164.reuse, R45 ;  /* 0x000000a459597223 */ /* 0x080fe2000001002d */
[----:B------:R-:W-:Y:S02]  /*7210*/  HADD2.F32 R45, -RZ, R179.H1_H1 ;  /* 0x300000b3ff2d7230 */ /* 0x000fe40000004100 */
[----:B------:R-:W-:Y:S01]  /*7220*/  FFMA.FTZ R53, R88, R164, -R53 ;  /* 0x000000a458357223 */ /* 0x000fe20000010835 */
[--C-:B------:R-:W-:Y:S02]  /*7230*/  HADD2.F32 R91, -RZ, R92.reuse.H0_H0 ;  /* 0x2000005cff5b7230 */ /* 0x100fe40000004100 */
[----:B------:R-:W-:Y:S01]  /*7240*/  HADD2.F32 R95, -RZ, R95.H1_H1 ;  /* 0x3000005fff5f7230 */ /* 0x000fe20000004100 */
[----:B------:R-:W-:Y:S01]  /*7250*/  F2FP.F16.F32.PACK_AB R165, R89, R165 ;  /* 0x000000a559a5723e */ /* 0x000fe200000000ff */
[----:B------:R-:W-:Y:S02]  /*7260*/  HADD2.F32 R92, -RZ, R92.H1_H1 ;  /* 0x3000005cff5c7230 */ /* 0x000fe40000004100 */
[----:B------:R-:W-:Y:S01]  /*7270*/  FMUL.FTZ R164, R91, R45 ;  /* 0x0000002d5ba47220 */ /* 0x000fe20000410000 */
[----:B------:R-:W-:-:S02]  /*7280*/  HADD2.F32 R162, -RZ, R46.H0_H0 ;  /* 0x2000002effa27230 */ /* 0x000fc40000004100 */
[----:B------:R-:W-:Y:S01]  /*7290*/  FMUL.FTZ R46, R161, R45 ;  /* 0x0000002da12e7220 */ /* 0x000fe20000410000 */
[----:B------:R-:W-:Y:S02]  /*72a0*/  HADD2.F32 R88, -RZ, R179.H0_H0 ;  /* 0x200000b3ff587230 */ /* 0x000fe40000004100 */
[-C--:B------:R-:W-:Y:S01]  /*72b0*/  FMUL.FTZ R45, R95, R47.reuse ;  /* 0x0000002f5f2d7220 */ /* 0x080fe20000410000 */
[C---:B------:R-:W-:Y:S01]  /*72c0*/  FMUL.FTZ R47, R92.reuse, R47 ;  /* 0x0000002f5c2f7220 */ /* 0x040fe20000410000 */
[----:B------:R-:W-:Y:S01]  /*72d0*/  F2FP.F16.F32.PACK_AB R44, R53, R44 ;  /* 0x0000002c352c723e */ /* 0x000fe200000000ff */
[-C--:B------:R-:W-:Y:S01]  /*72e0*/  FFMA.FTZ R46, R91, R88.reuse, -R46 ;  /* 0x000000585b2e7223 */ /* 0x080fe2000001082e */
[----:B------:R-:W-:Y:S01]  /*72f0*/  FFMA.FTZ R164, R161, R88, R164 ;  /* 0x00000058a1a47223 */ /* 0x000fe200000100a4 */
[-C--:B------:R-:W-:Y:S01]  /*7300*/  FFMA.FTZ R45, R92, R162.reuse, -R45 ;  /* 0x000000a25c2d7223 */ /* 0x080fe2000001082d */
[----:B------:R-:W-:Y:S01]  /*7310*/  FFMA.FTZ R47, R95, R162, R47 ;  /* 0x000000a25f2f7223 */ /* 0x000fe2000001002f */
[----:B------:R-:W-:Y:S01]  /*7320*/  MOV R89, R90 ;  /* 0x0000005a00597202 */ /* 0x000fe20000000f00 */
[----:B------:R-:W-:Y:S01]  /*7330*/  IMAD.MOV.U32 R88, RZ, RZ, R44 ;  /* 0x000000ffff587224 */ /* 0x000fe200078e002c */
[----:B------:R-:W-:Y:S01]  /*7340*/  MOV R91, R55 ;  /* 0x00000037005b7202 */ /* 0x000fe20000000f00 */
[----:B------:R-:W-:Y:S01]  /*7350*/  IMAD.MOV.U32 R92, RZ, RZ, R165 ;  /* 0x000000ffff5c7224 */ /* 0x000fe200078e00a5 */
[----:B------:R-:W-:Y:S01]  /*7360*/  F2FP.F16.F32.PACK_AB R45, R45, R46 ;  /* 0x0000002e2d2d723e */ /* 0x000fe200000000ff */
[----:B------:R-:W-:Y:S01]  /*7370*/  IMAD.MOV.U32 R95, RZ, RZ, R54 ;  /* 0x000000ffff5f7224 */ /* 0x000fe200078e0036 */
[----:B------:R-:W-:-:S03]  /*7380*/  F2FP.F16.F32.PACK_AB R47, R47, R164 ;  /* 0x000000a42f2f723e */ /* 0x000fc600000000ff */
[----:B------:R-:W-:Y:S02]  /*7390*/  IMAD.MOV.U32 R90, RZ, RZ, R45 ;  /* 0x000000ffff5a7224 */ /* 0x000fe400078e002d */
[----:B------:R-:W-:-:S07]  /*73a0*/  IMAD.MOV.U32 R94, RZ, RZ, R47 ;  /* 0x000000ffff5e7224 */ /* 0x000fce00078e002f */
.L_x_533:
[----:B------:R-:W-:Y:S05]  /*73b0*/  BSYNC B3 ;  /* 0x0000000000037941 */ /* 0x000fea0003800000 */
.L_x_532:
[----:B------:R-:W-:Y:S02]  /*73c0*/  ULDC.64 UR4, c[0x0][0x208] ;  /* 0x0000820000047ab9 */ /* 0x000fe40000000a00 */
[----:B0-----:R0:W-:Y:S04]  /*73d0*/  STG.E.128 desc[UR4][R138.64], R88 ;  /* 0x000000588a007986 */ /* 0x0011e8000c101d04 */
[----:B--2---:R0:W-:Y:S02]  /*73e0*/  @!P5 STG.E.128 desc[UR4][R140.64], R92 ;  /* 0x0000005c8c00d986 */ /* 0x0041e4000c101d04 */
.L_x_531:
[----:B------:R-:W-:Y:S05]  /*73f0*/  BSYNC B2 ;  /* 0x0000000000027941 */ /* 0x000fea0003800000 */
.L_x_530:
[----:B------:R-:W-:-:S13]  /*7400*/  ISETP.NE.AND P5, PT, R10, RZ, PT ;  /* 0x000000ff0a00720c */ /* 0x000fda0003fa5270 */
        /* <DEDUP_REMOVED lines=8> */
[----:B------:R-:W-:-:S04]  /*7490*/  LEA.HI.SX32 R45, R45, R12, 0x1c ;  /* 0x0000000c2d2d7211 */ /* 0x000fc800078fe2ff */
[----:B------:R-:W-:-:S04]  /*74a0*/  SHF.L.U32 R44, R45, 0x3, RZ ;  /* 0x000000032d2c7819 */ /* 0x000fc800000006ff */
[----:B------:R-:W-:-:S13]  /*74b0*/  ISETP.GE.AND P5, PT, R44, R145, PT ;  /* 0x000000912c00720c */ /* 0x000fda0003fa6270 */
[--C-:B------:R-:W-:Y:S02]  /*74c0*/  @!P5 SHF.R.S32.HI R53, RZ, 0x1f, R44.reuse ;  /* 0x0000001fff35d819 */ /* 0x100fe4000001142c */
[--C-:B------:R-:W-:Y:S02]  /*74d0*/  @!P5 IADD3 R136, P0, P6, R38, R136, R44.reuse ;  /* 0x000000882688d210 */ /* 0x100fe40007e1e02c */
[----:B------:R-:W-:Y:S02]  /*74e0*/  LOP3.LUT R44, R232, 0x38, R44, 0xf8, !PT ;  /* 0x00000038e82c7812 */ /* 0x000fe400078ef82c */
[----:B------:R-:W-:Y:S02]  /*74f0*/  @!P5 IADD3.X R159, R37, R159, R53, P0, P6 ;  /* 0x0000009f259fd210 */ /* 0x000fe400007ec435 */
[----:B0-----:R-:W-:Y:S02]  /*7500*/  LEA R88, P6, R47, R118, 0x1 ;  /* 0x000000762f587211 */ /* 0x001fe400078c08ff */
[----:B------:R-:W-:-:S02]  /*7510*/  LOP3.LUT R44, R44, R233, RZ, 0x3c, !PT ;  /* 0x000000e92c2c7212 */ /* 0x000fc400078e3cff */
[----:B------:R-:W-:Y:S01]  /*7520*/  LEA.HI.X R89, R47, R119, R46, 0x1, P6 ;  /* 0x000000772f597211 */ /* 0x000fe200030f0c2e */
[----:B------:R-:W-:Y:S01]  /*7530*/  IMAD R47, R17, 0x5000, R143 ;  /* 0x00005000112f7824 */ /* 0x000fe200078e028f */
[----:B------:R-:W-:Y:S02]  /*7540*/  SHF.R.S32.HI R46, RZ, 0x1f, R45 ;  /* 0x0000001fff2e7819 */ /* 0x000fe4000001142d */
[----:B------:R-:W-:Y:S02]  /*7550*/  ISETP.NE.AND P0, PT, R52, RZ, PT ;  /* 0x000000ff3400720c */ /* 0x000fe40003f05270 */
[----:B------:R-:W-:Y:S02]  /*7560*/  LEA.HI R45, R46, R45, RZ, 0x3 ;  /* 0x0000002d2e2d7211 */ /* 0x000fe400078f18ff */
[----:B------:R-:W-:Y:S02]  /*7570*/  @!P5 LEA R90, P6, R136, R118, 0x1 ;  /* 0x00000076885ad211 */ /* 0x000fe400078c08ff */
[----:B------:R-:W-:-:S02]  /*7580*/  SHF.R.S32.HI R45, RZ, 0x3, R45 ;  /* 0x00000003ff2d7819 */ /* 0x000fc4000001142d */
[----:B------:R-:W-:Y:S02]  /*7590*/  @!P5 LEA.HI.X R91, R136, R119, R159, 0x1, P6 ;  /* 0x00000077885bd211 */ /* 0x000fe400030f0c9f */
[----:B------:R-:W-:Y:S01]  /*75a0*/  ISETP.GE.AND P6, PT, R213, R116, PT ;  /* 0x00000074d500720c */ /* 0x000fe20003fc6270 */
[----:B------:R-:W-:-:S04]  /*75b0*/  IMAD R45, R45, 0x1400, R234 ;  /* 0x000014002d2d7824 */ /* 0x000fc800078e02ea */
[----:B------:R-:W-:-:S04]  /*75c0*/  IMAD.IADD R44, R45, 0x1, R44 ;  /* 0x000000012d2c7824 */ /* 0x000fc800078e022c */
[----:B------:R-:W-:Y:S02]  /*75d0*/  IMAD R45, R17, 0x5000, R44 ;  /* 0x00005000112d7824 */ /* 0x000fe400078e022c */
[----:B------:R-:W-:-:S03]  /*75e0*/  IMAD R44, R47, 0x2, R16 ;  /* 0x000000022f2c7824 */ /* 0x000fc600078e0210 */
[----:B------:R-:W-:-:S03]  /*75f0*/  LEA R52, R45, R16, 0x1 ;  /* 0x000000102d347211 */ /* 0x000fc600078e08ff */
[----:B------:R-:W0:Y:S04]  /*7600*/  LDS.128 R44, [R44+0x24400] ;  /* 0x024400002c2c7984 */ /* 0x000e280000000c00 */
[----:B------:R-:W2:Y:S01]  /*7610*/  LDS.128 R52, [R52+0x24400] ;  /* 0x0244000034347984 */ /* 0x000ea20000000c00 */
[----:B------:R-:W-:Y:S05]  /*7620*/  @P6 BRA `(.L_x_535) ;  /* 0x0000000400686947 */ /* 0x000fea0003800000 */
[--C-:B------:R-:W-:Y:S01]  /*7630*/  SHF.R.U64 R40, R40, 0x10, R41.reuse ;  /* 0x0000001028287819 */ /* 0x100fe20000001229 */
[----:B------:R-:W-:Y:S01]  /*7640*/  HADD2.F32 R93, -RZ, R178.H0_H0 ;  /* 0x200000b2ff5d7230 */ /* 0x000fe20000004100 */
[----:B------:R-:W-:Y:S02]  /*7650*/  SHF.R.U32.HI R92, RZ, 0x10, R41 ;  /* 0x00000010ff5c7819 */ /* 0x000fe40000011629 */
[--C-:B------:R-:W-:Y:S02]  /*7660*/  SHF.R.U64 R41, R48, 0x10, R49.reuse ;  /* 0x0000001030297819 */ /* 0x100fe40000001231 */
[----:B------:R-:W-:Y:S01]  /*7670*/  SHF.R.U32.HI R48, RZ, 0x10, R49 ;  /* 0x00000010ff307819 */ /* 0x000fe20000011631 */
[----:B------:R-:W-:Y:S01]  /*7680*/  HADD2.F32 R136, -RZ, R92.H0_H0 ;  /* 0x2000005cff887230 */ /* 0x000fe20000004100 */
[--C-:B------:R-:W-:Y:S01]  /*7690*/  SHF.R.U64 R49, R50, 0x10, R51.reuse ;  /* 0x0000001032317819 */ /* 0x100fe20000001233 */
[----:B------:R-:W-:Y:S01]  /*76a0*/  HADD2.F32 R41, -RZ, R41.H0_H0 ;  /* 0x20000029ff297230 */ /* 0x000fe20000004100 */
[----:B------:R-:W-:Y:S01]  /*76b0*/  SHF.R.U32.HI R50, RZ, 0x10, R51 ;  /* 0x00000010ff327819 */ /* 0x000fe20000011633 */
[----:B--2---:R-:W-:Y:S01]  /*76c0*/  IMAD.MOV.U32 R51, RZ, RZ, R53 ;  /* 0x000000ffff337224 */ /* 0x004fe200078e0035 */
[----:B------:R-:W-:Y:S01]  /*76d0*/  SHF.R.U64 R42, R42, 0x10, R43 ;  /* 0x000000102a2a7819 */ /* 0x000fe2000000122b */
[----:B------:R-:W-:Y:S01]  /*76e0*/  IMAD.MOV.U32 R53, RZ, RZ, R55 ;  /* 0x000000ffff357224 */ /* 0x000fe200078e0037 */
[----:B------:R-:W-:Y:S01]  /*76f0*/  MOV R55, R54 ;  /* 0x0000003600377202 */ /* 0x000fe20000000f00 */
[----:B------:R-:W-:Y:S01]  /*7700*/  HADD2.F32 R54, -RZ, R178.H1_H1 ;  /* 0x300000b2ff367230 */ /* 0x000fe20000004100 */
[----:B------:R-:W-:Y:S01]  /*7710*/  SHF.R.U32.HI R43, RZ, 0x10, R43 ;  /* 0x00000010ff2b7819 */ /* 0x000fe2000001162b */
[----:B------:R-:W-:-:S02]  /*7720*/  HADD2.F32 R94, -RZ, R51.H0_H0 ;  /* 0x20000033ff5e7230 */ /* 0x000fc40000004100 */
[----:B------:R-:W-:Y:S02]  /*7730*/  HADD2.F32 R95, -RZ, R51.H1_H1 ;  /* 0x30000033ff5f7230 */ /* 0x000fe40000004100 */
[--C-:B0-----:R-:W-:Y:S02]  /*7740*/  HADD2.F32 R51, -RZ, R45.reuse.H0_H0 ;  /* 0x2000002dff337230 */ /* 0x101fe40000004100 */
[-C--:B------:R-:W-:Y:S01]  /*7750*/  FMUL.FTZ R92, R94, R54.reuse ;  /* 0x000000365e5c7220 */ /* 0x080fe20000410000 */
[----:B------:R-:W-:Y:S02]  /*7760*/  HADD2.F32 R48, -RZ, R48.H0_H0 ;  /* 0x20000030ff307230 */ /* 0x000fe40000004100 */
[----:B------:R-:W-:Y:S02]  /*7770*/  HADD2.F32 R45, -RZ, R45.H1_H1 ;  /* 0x3000002dff2d7230 */ /* 0x000fe40000004100 */
[C---:B------:R-:W-:Y:S01]  /*7780*/  FMUL.FTZ R137, R51.reuse, R54 ;  /* 0x0000003633897220 */ /* 0x040fe20000410000 */
[----:B------:R-:W-:Y:S01]  /*7790*/  FFMA.FTZ R92, R51, R93, -R92 ;  /* 0x0000005d335c7223 */ /* 0x000fe2000001085c */
[----:B------:R-:W-:Y:S01]  /*77a0*/  FMUL.FTZ R54, R95, R48 ;  /* 0x000000305f367220 */ /* 0x000fe20000410000 */
[----:B------:R-:W-:-:S02]  /*77b0*/  HADD2.F32 R50, -RZ, R50.H0_H0 ;  /* 0x20000032ff327230 */ /* 0x000fc40000004100 */
[----:B------:R-:W-:Y:S01]  /*77c0*/  FFMA.FTZ R137, R94, R93, R137 ;  /* 0x0000005d5e897223 */ /* 0x000fe20000010089 */
[C---:B------:R-:W-:Y:S01]  /*77d0*/  FMUL.FTZ R48, R45.reuse, R48 ;  /* 0x000000302d307220 */ /* 0x040fe20000410000 */
[-C--:B------:R-:W-:Y:S01]  /*77e0*/  FFMA.FTZ R54, R45, R136.reuse, -R54 ;  /* 0x000000882d367223 */ /* 0x080fe20000010836 */
[--C-:B------:R-:W-:Y:S02]  /*77f0*/  HADD2.F32 R93, -RZ, R53.reuse.H0_H0 ;  /* 0x20000035ff5d7230 */ /* 0x100fe40000004100 */
[----:B------:R-:W-:Y:S02]  /*7800*/  HADD2.F32 R94, -RZ, R53.H1_H1 ;  /* 0x30000035ff5e7230 */ /* 0x000fe40000004100 */
[----:B------:R-:W-:Y:S01]  /*7810*/  FFMA.FTZ R48, R95, R136, R48 ;  /* 0x000000885f307223 */ /* 0x000fe20000010030 */
[----:B------:R-:W-:Y:S01]  /*7820*/  HADD2.F32 R45, -RZ, R177.H0_H0 ;  /* 0x200000b1ff2d7230 */ /* 0x000fe20000004100 */
[----:B------:R-:W-:Y:S01]  /*7830*/  F2FP.F16.F32.PACK_AB R54, R54, R92 ;  /* 0x0000005c3636723e */ /* 0x000fe200000000ff */
[----:B------:R-:W-:-:S02]  /*7840*/  HADD2.F32 R53, -RZ, R47.H0_H0 ;  /* 0x2000002fff357230 */ /* 0x000fc40000004100 */
[----:B------:R-:W-:Y:S02]  /*7850*/  HADD2.F32 R95, -RZ, R43.H0_H0 ;  /* 0x2000002bff5f7230 */ /* 0x000fe40000004100 */
[-C--:B------:R-:W-:Y:S01]  /*7860*/  FMUL.FTZ R43, R93, R45.reuse ;  /* 0x0000002d5d2b7220 */ /* 0x080fe20000410000 */
[----:B------:R-:W-:Y:S02]  /*7870*/  HADD2.F32 R51, -RZ, R177.H1_H1 ;  /* 0x300000b1ff337230 */ /* 0x000fe40000004100 */
[C---:B------:R-:W-:Y:S01]  /*7880*/  FMUL.FTZ R136, R53.reuse, R45 ;  /* 0x0000002d35887220 */ /* 0x040fe20000410000 */
[----:B------:R-:W-:Y:S02]  /*7890*/  HADD2.F32 R47, -RZ, R47.H1_H1 ;  /* 0x3000002fff2f7230 */ /* 0x000fe40000004100 */
[-C--:B------:R-:W-:Y:S01]  /*78a0*/  FMUL.FTZ R45, R94, R50.reuse ;  /* 0x000000325e2d7220 */ /* 0x080fe20000410000 */
[----:B------:R-:W-:Y:S02]  /*78b0*/  HADD2.F32 R49, -RZ, R49.H0_H0 ;  /* 0x20000031ff317230 */ /* 0x000fe40000004100 */
[-C--:B------:R-:W-:Y:S01]  /*78c0*/  FFMA.FTZ R43, R53, R51.reuse, -R43 ;  /* 0x00000033352b7223 */ /* 0x080fe2000001082b */
[----:B------:R-:W-:Y:S01]  /*78d0*/  FFMA.FTZ R136, R93, R51, R136 ;  /* 0x000000335d887223 */ /* 0x000fe20000010088 */
[C---:B------:R-:W-:Y:S01]  /*78e0*/  FMUL.FTZ R50, R47.reuse, R50 ;  /* 0x000000322f327220 */ /* 0x040fe20000410000 */
[----:B------:R-:W-:Y:S01]  /*78f0*/  FFMA.FTZ R45, R47, R95, -R45 ;  /* 0x0000005f2f2d7223 */ /* 0x000fe2000001082d */
[----:B------:R-:W-:Y:S01]  /*7900*/  HADD2.F32 R47, -RZ, R176.H0_H0 ;  /* 0x200000b0ff2f7230 */ /* 0x000fe20000004100 */
[----:B------:R-:W-:Y:S01]  /*7910*/  F2FP.F16.F32.PACK_AB R48, R48, R137 ;  /* 0x000000893030723e */ /* 0x000fe200000000ff */
[----:B------:R-:W-:-:S02]  /*7920*/  HADD2.F32 R93, -RZ, R52.H0_H0 ;  /* 0x20000034ff5d7230 */ /* 0x000fc40000004100 */
[----:B------:R-:W-:Y:S01]  /*7930*/  FFMA.FTZ R50, R94, R95, R50 ;  /* 0x0000005f5e327223 */ /* 0x000fe20000010032 */
[----:B------:R-:W-:Y:S01]  /*7940*/  HADD2.F32 R53, -RZ, R44.H0_H0 ;  /* 0x2000002cff357230 */ /* 0x000fe20000004100 */
[----:B------:R-:W-:Y:S01]  /*7950*/  F2FP.F16.F32.PACK_AB R43, R45, R43 ;  /* 0x0000002b2d2b723e */ /* 0x000fe200000000ff */
[----:B------:R-:W-:Y:S02]  /*7960*/  HADD2.F32 R52, -RZ, R52.H1_H1 ;  /* 0x30000034ff347230 */ /* 0x000fe40000004100 */
[----:B------:R-:W-:Y:S02]  /*7970*/  HADD2.F32 R44, -RZ, R44.H1_H1 ;  /* 0x3000002cff2c7230 */ /* 0x000fe40000004100 */
[-C--:B------:R-:W-:Y:S01]  /*7980*/  FMUL.FTZ R95, R53, R47.reuse ;  /* 0x0000002f355f7220 */ /* 0x080fe20000410000 */
[----:B------:R-:W-:Y:S02]  /*7990*/  HADD2.F32 R94, -RZ, R40.H0_H0 ;  /* 0x20000028ff5e7230 */ /* 0x000fe40000004100 */
[----:B------:R-:W-:Y:S01]  /*79a0*/  FMUL.FTZ R40, R93, R47 ;  /* 0x0000002f5d287220 */ /* 0x000fe20000410000 */
[----:B------:R-:W-:-:S02]  /*79b0*/  HADD2.F32 R51, -RZ, R176.H1_H1 ;  /* 0x300000b0ff337230 */ /* 0x000fc40000004100 */
[-C--:B------:R-:W-:Y:S01]  /*79c0*/  FMUL.FTZ R47, R52, R41.reuse ;  /* 0x00000029342f7220 */ /* 0x080fe20000410000 */
[----:B------:R-:W-:Y:S01]  /*79d0*/  FMUL.FTZ R41, R44, R41 ;  /* 0x000000292c297220 */ /* 0x000fe20000410000 */
[----:B------:R-:W-:Y:S01]  /*79e0*/  F2FP.F16.F32.PACK_AB R50, R50, R136 ;  /* 0x000000883232723e */ /* 0x000fe200000000ff */
[----:B------:R-:W-:Y:S02]  /*79f0*/  IMAD.MOV.U32 R45, RZ, RZ, R54 ;  /* 0x000000ffff2d7224 */ /* 0x000fe400078e0036 */
[-C--:B------:R-:W-:Y:S01]  /*7a00*/  FFMA.FTZ R40, R53, R51.reuse, -R40 ;  /* 0x0000003335287223 */ /* 0x080fe20000010828 */
[----:B------:R-:W-:Y:S01]  /*7a10*/  FFMA.FTZ R95, R93, R51, R95 ;  /* 0x000000335d5f7223 */ /* 0x000fe2000001005f */
[-C--:B------:R-:W-:Y:S01]  /*7a20*/  FFMA.FTZ R52, R52, R94.reuse, R41 ;  /* 0x0000005e34347223 */ /* 0x080fe20000010029 */
[----:B------:R-:W-:Y:S02]  /*7a30*/  HADD2.F32 R41, -RZ, R175.H0_H0 ;  /* 0x200000afff297230 */ /* 0x000fe40000004100 */
[----:B------:R-:W-:Y:S01]  /*7a40*/  FFMA.FTZ R47, R44, R94, -R47 ;  /* 0x0000005e2c2f7223 */ /* 0x000fe2000001082f */
[----:B------:R-:W-:-:S02]  /*7a50*/  HADD2.F32 R53, -RZ, R55.H0_H0 ;  /* 0x20000037ff357230 */ /* 0x000fc40000004100 */
[--C-:B------:R-:W-:Y:S01]  /*7a60*/  HADD2.F32 R51, -RZ, R46.reuse.H0_H0 ;  /* 0x2000002eff337230 */ /* 0x100fe20000004100 */
[----:B------:R-:W-:Y:S01]  /*7a70*/  F2FP.F16.F32.PACK_AB R52, R52, R95 ;  /* 0x0000005f3434723e */ /* 0x000fe200000000ff */
[----:B------:R-:W-:Y:S01]  /*7a80*/  HADD2.F32 R55, -RZ, R55.H1_H1 ;  /* 0x30000037ff377230 */ /* 0x000fe20000004100 */
[----:B------:R-:W-:Y:S01]  /*7a90*/  F2FP.F16.F32.PACK_AB R40, R47, R40 ;  /* 0x000000282f28723e */ /* 0x000fe200000000ff */
[----:B------:R-:W-:Y:S02]  /*7aa0*/  HADD2.F32 R46, -RZ, R46.H1_H1 ;  /* 0x3000002eff2e7230 */ /* 0x000fe40000004100 */
[-C--:B------:R-:W-:Y:S01]  /*7ab0*/  FMUL.FTZ R94, R51, R41.reuse ;  /* 0x00000029335e7220 */ /* 0x080fe20000410000 */
[----:B------:R-:W-:Y:S02]  /*7ac0*/  HADD2.F32 R93, -RZ, R42.H0_H0 ;  /* 0x2000002aff5d7230 */ /* 0x000fe40000004100 */
[----:B------:R-:W-:Y:S01]  /*7ad0*/  FMUL.FTZ R42, R53, R41 ;  /* 0x00000029352a7220 */ /* 0x000fe20000410000 */
[----:B------:R-:W-:-:S02]  /*7ae0*/  HADD2.F32 R44, -RZ, R175.H1_H1 ;  /* 0x300000afff2c7230 */ /* 0x000fc40000004100 */
[-C--:B------:R-:W-:Y:S01]  /*7af0*/  FMUL.FTZ R41, R55, R49.reuse ;  /* 0x0000003137297220 */ /* 0x080fe20000410000 */
[C---:B------:R-:W-:Y:S01]  /*7b00*/  FMUL.FTZ R49, R46.reuse, R49 ;  /* 0x000000312e317220 */ /* 0x040fe20000410000 */
[----:B------:R-:W-:Y:S02]  /*7b10*/  IMAD.MOV.U32 R47, RZ, RZ, R43 ;  /* 0x000000ffff2f7224 */ /* 0x000fe400078e002b */
[-C--:B------:R-:W-:Y:S01]  /*7b20*/  FFMA.FTZ R42, R51, R44.reuse, -R42 ;  /* 0x0000002c332a7223 */ /* 0x080fe2000001082a */
[-C--:B------:R-:W-:Y:S01]  /*7b30*/  FFMA.FTZ R41, R46, R93.reuse, -R41 ;  /* 0x0000005d2e297223 */ /* 0x080fe20000010829 */
[----:B------:R-:W-:Y:S01]  /*7b40*/  FFMA.FTZ R94, R53, R44, R94 ;  /* 0x0000002c355e7223 */ /* 0x000fe2000001005e */
[----:B------:R-:W-:Y:S01]  /*7b50*/  FFMA.FTZ R49, R55, R93, R49 ;  /* 0x0000005d37317223 */ /* 0x000fe20000010031 */
[----:B------:R-:W-:Y:S01]  /*7b60*/  IMAD.MOV.U32 R44, RZ, RZ, R40 ;  /* 0x000000ffff2c7224 */ /* 0x000fe200078e0028 */
[----:B------:R-:W-:Y:S01]  /*7b70*/  MOV R53, R48 ;  /* 0x0000003000357202 */ /* 0x000fe20000000f00 */
[----:B------:R-:W-:Y:S01]  /*7b80*/  IMAD.MOV.U32 R55, RZ, RZ, R50 ;  /* 0x000000ffff377224 */ /* 0x000fe200078e0032 */
[----:B------:R-:W-:-:S02]  /*7b90*/  F2FP.F16.F32.PACK_AB R41, R41, R42 ;  /* 0x0000002a2929723e */ /* 0x000fc400000000ff */
[----:B------:R-:W-:-:S03]  /*7ba0*/  F2FP.F16.F32.PACK_AB R49, R49, R94 ;  /* 0x0000005e3131723e */ /* 0x000fc600000000ff */
[----:B------:R-:W-:Y:S01]  /*7bb0*/  IMAD.MOV.U32 R46, RZ, RZ, R41 ;  /* 0x000000ffff2e7224 */ /* 0x000fe200078e0029 */
[----:B------:R-:W-:-:S07]  /*7bc0*/  MOV R54, R49 ;  /* 0x0000003100367202 */ /* 0x000fce0000000f00 */
.L_x_535:
[----:B------:R-:W-:Y:S05]  /*7bd0*/  BSYNC B2 ;  /* 0x0000000000027941 */ /* 0x000fea0003800000 */
.L_x_534:
[----:B------:R-:W-:Y:S02]  /*7be0*/  ULDC.64 UR4, c[0x0][0x208] ;  /* 0x0000820000047ab9 */ /* 0x000fe40000000a00 */
[----:B0-----:R3:W-:Y:S04]  /*7bf0*/  STG.E.128 desc[UR4][R88.64], R44 ;  /* 0x0000002c58007986 */ /* 0x0017e8000c101d04 */
[----:B--2---:R3:W-:Y:S02]  /*7c00*/  @!P5 STG.E.128 desc[UR4][R90.64], R52 ;  /* 0x000000345a00d986 */ /* 0x0047e4000c101d04 */
.L_x_529:
[----:B------:R-:W-:Y:S05]  /*7c10*/  BSYNC B1 ;  /* 0x0000000000017941 */ /* 0x000fea0003800000 */
.L_x_528:
[----:B------:R-:W-:Y:S04]  /*7c20*/  BSSY B1, `(.L_x_536) ;  /* 0x00000f8000017945 */ /* 0x000fe80003800000 */
[----:B------:R-:W-:Y:S05]  /*7c30*/  @P3 BRA `(.L_x_537) ;  /* 0x0000000c00d83947 */ /* 0x000fea0003800000 */
[----:B------:R-:W-:Y:S01]  /*7c40*/  ISETP.NE.AND P3, PT, R26, RZ, PT ;  /* 0x000000ff1a00720c */ /* 0x000fe20003f65270 */
[-C--:B--2---:R-:W-:Y:S01]  /*7c50*/  IMAD R40, R237, R122.reuse, RZ ;  /* 0x0000007aed287224 */ /* 0x084fe200078e02ff */
[----:B------:R-:W-:Y:S01]  /*7c60*/  BSSY B2, `(.L_x_538) ;  /* 0x000007a000027945 */ /* 0x000fe20003800000 */
[----:B------:R-:W-:-:S04]  /*7c70*/  IMAD.WIDE.U32 R48, R217, R122, R124 ;  /* 0x0000007ad9307225 */ /* 0x000fc800078e007c */
[----:B------:R-:W-:-:S04]  /*7c80*/  IMAD R41, R217, R123, R40 ;  /* 0x0000007bd9297224 */ /* 0x000fc800078e0228 */
[----:B---3--:R-:W-:Y:S02]  /*7c90*/  IMAD.IADD R54, R49, 0x1, R41 ;  /* 0x0000000131367824 */ /* 0x008fe400078e0229 */
[----:B------:R-:W-:Y:S05]  /*7ca0*/  @!P3 BRA `(.L_x_539) ;  /* 0x0000000400d4b947 */ /* 0x000fea0003800000 */
[----:B------:R-:W-:Y:S01]  /*7cb0*/  SEL R40, R120, R146, !P0 ;  /* 0x0000009278287207 */ /* 0x000fe20004000000 */
[----:B------:R-:W-:Y:S01]  /*7cc0*/  BSSY B3, `(.L_x_540) ;  /* 0x0000070000037945 */ /* 0x000fe20003800000 */
[----:B------:R-:W-:Y:S02]  /*7cd0*/  IADD3 R42, P3, P5, R38, R48, R13 ;  /* 0x00000030262a7210 */ /* 0x000fe40007d7e00d */
[----:B------:R-:W-:Y:S02]  /*7ce0*/  SHF.R.S32.HI R41, RZ, 0x1f, R40 ;  /* 0x0000001fff297819 */ /* 0x000fe40000011428 */
[----:B------:R-:W-:Y:S02]  /*7cf0*/  IADD3.X R43, R37, R54, R7, P3, P5 ;  /* 0x00000036252b7210 */ /* 0x000fe40001fea407 */
[----:B------:R-:W-:-:S04]  /*7d00*/  LEA.HI R41, R41, R40, RZ, 0x4 ;  /* 0x0000002829297211 */ /* 0x000fc800078f20ff */
[----:B------:R-:W-:-:S04]  /*7d10*/  LEA.HI.SX32 R44, R41, R14, 0x1c ;  /* 0x0000000e292c7211 */ /* 0x000fc800078fe2ff */
[----:B------:R-:W-:Y:S02]  /*7d20*/  SHF.L.U32 R45, R44, 0x3, RZ ;  /* 0x000000032c2d7819 */ /* 0x000fe400000006ff */
[----:B------:R-:W-:Y:S02]  /*7d30*/  SHF.R.S32.HI R47, RZ, 0x1f, R44 ;  /* 0x0000001fff2f7819 */ /* 0x000fe4000001142c */
[----:B------:R-:W-:Y:S02]  /*7d40*/  ISETP.GE.AND P3, PT, R45, R145, PT ;  /* 0x000000912d00720c */ /* 0x000fe40003f66270 */
[----:B------:R-:W-:-:S04]  /*7d50*/  LEA.HI R47, R47, R44, RZ, 0x3 ;  /* 0x0000002c2f2f7211 */ /* 0x000fc800078f18ff */
[----:B------:R-:W-:-:S05]  /*7d60*/  SHF.R.S32.HI R44, RZ, 0x3, R47 ;  /* 0x00000003ff2c7819 */ /* 0x000fca000001142f */
[----:B------:R-:W-:Y:S02]  /*7d70*/  IMAD R44, R44, 0x1400, R231 ;  /* 0x000014002c2c7824 */ /* 0x000fe400078e02e7 */
[--C-:B------:R-:W-:Y:S02]  /*7d80*/  @!P3 SHF.R.S32.HI R40, RZ, 0x1f, R45.reuse ;  /* 0x0000001fff28b819 */ /* 0x100fe4000001142d */
[--C-:B------:R-:W-:Y:S02]  /*7d90*/  @!P3 IADD3 R41, P5, P6, R38, R48, R45.reuse ;  /* 0x000000302629b210 */ /* 0x100fe40007ebe02d */
[----:B------:R-:W-:Y:S02]  /*7da0*/  LOP3.LUT R45, R227, 0x38, R45, 0xf8, !PT ;  /* 0x00000038e32d7812 */ /* 0x000fe400078ef82d */
[----:B------:R-:W-:Y:S02]  /*7db0*/  @!P3 IADD3.X R40, R37, R54, R40, P5, P6 ;  /* 0x000000362528b210 */ /* 0x000fe40002fec428 */
[----:B------:R-:W-:-:S02]  /*7dc0*/  LOP3.LUT R45, R45, R230, RZ, 0x3c, !PT ;  /* 0x000000e62d2d7212 */ /* 0x000fc400078e3cff */
[----:B------:R-:W-:-:S03]  /*7dd0*/  LEA R50, P5, R42, R118, 0x1 ;  /* 0x000000762a327211 */ /* 0x000fc600078a08ff */
[----:B------:R-:W-:Y:S01]  /*7de0*/  IMAD.IADD R44, R44, 0x1, R45 ;  /* 0x000000012c2c7824 */ /* 0x000fe200078e022d */
[-C--:B------:R-:W-:Y:S01]  /*7df0*/  LEA.HI.X R51, R42, R119.reuse, R43, 0x1, P5 ;  /* 0x000000772a337211 */ /* 0x080fe200028f0c2b */
[----:B------:R-:W-:Y:S01]  /*7e00*/  IMAD R45, R17, 0x5000, R142 ;  /* 0x00005000112d7824 */ /* 0x000fe200078e028e */
[----:B------:R-:W-:Y:S01]  /*7e10*/  @!P3 LEA R52, P5, R41, R118, 0x1 ;  /* 0x000000762934b211 */ /* 0x000fe200078a08ff */
[----:B------:R-:W-:Y:S02]  /*7e20*/  IMAD R47, R17, 0x5000, R44 ;  /* 0x00005000112f7824 */ /* 0x000fe400078e022c */
[----:B------:R-:W-:Y:S01]  /*7e30*/  IMAD R42, R45, 0x2, R16 ;  /* 0x000000022d2a7824 */ /* 0x000fe200078e0210 */
[----:B------:R-:W-:Y:S02]  /*7e40*/  @!P3 LEA.HI.X R53, R41, R119, R40, 0x1, P5 ;  /* 0x000000772935b211 */ /* 0x000fe400028f0c28 */
[----:B------:R-:W-:Y:S02]  /*7e50*/  LEA R47, R47, R16, 0x1 ;  /* 0x000000102f2f7211 */ /* 0x000fe400078e08ff */
[----:B------:R-:W-:Y:S01]  /*7e60*/  ISETP.GE.AND P5, PT, R212, R116, PT ;  /* 0x00000074d400720c */ /* 0x000fe20003fa6270 */
[----:B------:R-:W2:Y:S04]  /*7e70*/  LDS.128 R40, [R42+0x24400] ;  /* 0x024400002a287984 */ /* 0x000ea80000000c00 */
[----:B------:R-:W3:Y:S08]  /*7e80*/  LDS.128 R44, [R47+0x24400] ;  /* 0x024400002f2c7984 */ /* 0x000ef00000000c00 */
[----:B------:R-:W-:Y:S05]  /*7e90*/  @P5 BRA `(.L_x_541) ;  /* 0x0000000400485947 */ /* 0x000fea0003800000 */
[----:B------:R-:W-:Y:S01]  /*7ea0*/  SHF.R.U64 R55, R60, 0x10, R61 ;  /* 0x000000103c377819 */ /* 0x000fe2000000123d */
[--C-:B0--3--:R-:W-:Y:S01]  /*7eb0*/  HADD2.F32 R89, -RZ, R45.reuse.H0_H0 ;  /* 0x2000002dff597230 */ /* 0x109fe20000004100 */
[--C-:B------:R-:W-:Y:S01]  /*7ec0*/  SHF.R.U64 R60, R68, 0x10, R69.reuse ;  /* 0x00000010443c7819 */ /* 0x100fe20000001245 */
[----:B------:R-:W-:Y:S01]  /*7ed0*/  HADD2.F32 R90, -RZ, R45.H1_H1 ;  /* 0x3000002dff5a7230 */ /* 0x000fe20000004100 */
[----:B------:R-:W-:Y:S01]  /*7ee0*/  SHF.R.U32.HI R68, RZ, 0x10, R69 ;  /* 0x00000010ff447819 */ /* 0x000fe20000011645 */
[----:B------:R-:W-:Y:S01]  /*7ef0*/  HADD2.F32 R88, -RZ, R174.H0_H0 ;  /* 0x200000aeff587230 */ /* 0x000fe20000004100 */
[----:B------:R-:W-:Y:S01]  /*7f00*/  SHF.R.U32.HI R61, RZ, 0x10, R61 ;  /* 0x00000010ff3d7819 */ /* 0x000fe2000001163d */
[--C-:B--2---:R-:W-:Y:S01]  /*7f10*/  HADD2.F32 R45, -RZ, R41.reuse.H0_H0 ;  /* 0x20000029ff2d7230 */ /* 0x104fe20000004100 */
[--C-:B------:R-:W-:Y:S01]  /*7f20*/  SHF.R.U64 R69, R70, 0x10, R71.reuse ;  /* 0x0000001046457819 */ /* 0x100fe20000001247 */
[----:B------:R-:W-:Y:S01]  /*7f30*/  HADD2.F32 R68, -RZ, R68.H0_H0 ;  /* 0x20000044ff447230 */ /* 0x000fe20000004100 */
[----:B------:R-:W-:Y:S01]  /*7f40*/  SHF.R.U32.HI R70, RZ, 0x10, R71 ;  /* 0x00000010ff467819 */ /* 0x000fe20000011647 */
[----:B------:R-:W-:-:S02]  /*7f50*/  HADD2.F32 R41, -RZ, R41.H1_H1 ;  /* 0x30000029ff297230 */ /* 0x000fc40000004100 */
[-C--:B------:R-:W-:Y:S01]  /*7f60*/  FMUL.FTZ R92, R45, R88.reuse ;  /* 0x000000582d5c7220 */ /* 0x080fe20000410000 */
[----:B------:R-:W-:Y:S02]  /*7f70*/  HADD2.F32 R91, -RZ, R61.H0_H0 ;  /* 0x2000003dff5b7230 */ /* 0x000fe40000004100 */
[----:B------:R-:W-:Y:S01]  /*7f80*/  FMUL.FTZ R61, R89, R88 ;  /* 0x00000058593d7220 */ /* 0x000fe20000410000 */
[-C--:B------:R-:W-:Y:S01]  /*7f90*/  FMUL.FTZ R88, R90, R68.reuse ;  /* 0x000000445a587220 */ /* 0x080fe20000410000 */
[C---:B------:R-:W-:Y:S01]  /*7fa0*/  FMUL.FTZ R68, R41.reuse, R68 ;  /* 0x0000004429447220 */ /* 0x040fe20000410000 */
[--C-:B------:R-:W-:Y:S01]  /*7fb0*/  HADD2.F32 R71, -RZ, R173.reuse.H0_H0 ;  /* 0x200000adff477230 */ /* 0x100fe20000004100 */
[--C-:B------:R-:W-:Y:S01]  /*7fc0*/  SHF.R.U64 R62, R62, 0x10, R63.reuse ;  /* 0x000000103e3e7819 */ /* 0x100fe2000000123f */
[-C--:B------:R-:W-:Y:S01]  /*7fd0*/  FFMA.FTZ R88, R41, R91.reuse, -R88 ;  /* 0x0000005b29587223 */ /* 0x080fe20000010858 */
[----:B------:R-:W-:Y:S01]  /*7fe0*/  FFMA.FTZ R91, R90, R91, R68 ;  /* 0x0000005b5a5b7223 */ /* 0x000fe20000010044 */
[----:B------:R-:W-:Y:S01]  /*7ff0*/  HADD2.F32 R173, -RZ, R173.H1_H1 ;  /* 0x300000adffad7230 */ /* 0x000fe20000004100 */
[----:B------:R-:W-:Y:S01]  /*8000*/  SHF.R.U32.HI R63, RZ, 0x10, R63 ;  /* 0x00000010ff3f7819 */ /* 0x000fe2000001163f */
[----:B------:R-:W-:-:S02]  /*8010*/  HADD2.F32 R68, -RZ, R47.H0_H0 ;  /* 0x2000002fff447230 */ /* 0x000fc40000004100 */
[-C--:B------:R-:W-:Y:S01]  /*8020*/  FFMA.FTZ R61, R45, R71.reuse, -R61 ;  /* 0x000000472d3d7223 */ /* 0x080fe2000001083d */
[----:B------:R-:W-:Y:S02]  /*8030*/  HADD2.F32 R90, -RZ, R43.H0_H0 ;  /* 0x2000002bff5a7230 */ /* 0x000fe40000004100 */
[----:B------:R-:W-:Y:S01]  /*8040*/  FFMA.FTZ R92, R89, R71, R92 ;  /* 0x00000047595c7223 */ /* 0x000fe2000001005c */
[----:B------:R-:W-:Y:S02]  /*8050*/  HADD2.F32 R47, -RZ, R47.H1_H1 ;  /* 0x3000002fff2f7230 */ /* 0x000fe40000004100 */
[-C--:B------:R-:W-:Y:S01]  /*8060*/  FMUL.FTZ R45, R68, R173.reuse ;  /* 0x000000ad442d7220 */ /* 0x080fe20000410000 */
[----:B------:R-:W-:Y:S02]  /*8070*/  HADD2.F32 R70, -RZ, R70.H0_H0 ;  /* 0x20000046ff467230 */ /* 0x000fe40000004100 */
[----:B------:R-:W-:Y:S01]  /*8080*/  FMUL.FTZ R173, R90, R173 ;  /* 0x000000ad5aad7220 */ /* 0x000fe20000410000 */
[----:B------:R-:W-:Y:S01]  /*8090*/  HADD2.F32 R41, -RZ, R171.H1_H1 ;  /* 0x300000abff297230 */ /* 0x000fe20000004100 */
[----:B------:R-:W-:Y:S01]  /*80a0*/  F2FP.F16.F32.PACK_AB R61, R88, R61 ;  /* 0x0000003d583d723e */ /* 0x000fe200000000ff */
[----:B------:R-:W-:-:S02]  /*80b0*/  HADD2.F32 R43, -RZ, R43.H1_H1 ;  /* 0x3000002bff2b7230 */ /* 0x000fc40000004100 */
[-C--:B------:R-:W-:Y:S01]  /*80c0*/  FMUL.FTZ R136, R47, R70.reuse ;  /* 0x000000462f887220 */ /* 0x080fe20000410000 */
[----:B------:R-:W-:Y:S02]  /*80d0*/  HADD2.F32 R94, -RZ, R63.H0_H0 ;  /* 0x2000003fff5e7230 */ /* 0x000fe40000004100 */
[-C--:B------:R-:W-:Y:S01]  /*80e0*/  FFMA.FTZ R45, R90, R41.reuse, -R45 ;  /* 0x000000295a2d7223 */ /* 0x080fe2000001082d */
[----:B------:R-:W-:Y:S01]  /*80f0*/  FFMA.FTZ R173, R68, R41, R173 ;  /* 0x0000002944ad7223 */ /* 0x000fe200000100ad */
[C---:B------:R-:W-:Y:S01]  /*8100*/  FMUL.FTZ R70, R43.reuse, R70 ;  /* 0x000000462b467220 */ /* 0x040fe20000410000 */
[----:B------:R-:W-:Y:S02]  /*8110*/  HADD2.F32 R41, -RZ, R60.H0_H0 ;  /* 0x2000003cff297230 */ /* 0x000fe40000004100 */
[-C--:B------:R-:W-:Y:S01]  /*8120*/  FFMA.FTZ R136, R43, R94.reuse, -R136 ;  /* 0x0000005e2b887223 */ /* 0x080fe20000010888 */
[----:B------:R-:W-:Y:S02]  /*8130*/  HADD2.F32 R43, -RZ, R172.H0_H0 ;  /* 0x200000acff2b7230 */ /* 0x000fe40000004100 */
[----:B------:R-:W-:Y:S01]  /*8140*/  FFMA.FTZ R70, R47, R94, R70 ;  /* 0x0000005e2f467223 */ /* 0x000fe20000010046 */
[----:B------:R-:W-:-:S02]  /*8150*/  HADD2.F32 R60, -RZ, R44.H0_H0 ;  /* 0x2000002cff3c7230 */ /* 0x000fc40000004100 */
[----:B------:R-:W-:Y:S01]  /*8160*/  HADD2.F32 R68, -RZ, R40.H0_H0 ;  /* 0x20000028ff447230 */ /* 0x000fe20000004100 */
[----:B------:R-:W-:Y:S01]  /*8170*/  F2FP.F16.F32.PACK_AB R136, R136, R45 ;  /* 0x0000002d8888723e */ /* 0x000fe200000000ff */
[----:B------:R-:W-:Y:S02]  /*8180*/  HADD2.F32 R44, -RZ, R44.H1_H1 ;  /* 0x3000002cff2c7230 */ /* 0x000fe40000004100 */
[-C--:B------:R-:W-:Y:S01]  /*8190*/  FMUL.FTZ R63, R60, R43.reuse ;  /* 0x0000002b3c3f7220 */ /* 0x080fe20000410000 */
[----:B------:R-:W-:Y:S02]  /*81a0*/  HADD2.F32 R40, -RZ, R40.H1_H1 ;  /* 0x30000028ff287230 */ /* 0x000fe40000004100 */
[----:B------:R-:W-:Y:S01]  /*81b0*/  FMUL.FTZ R71, R68, R43 ;  /* 0x0000002b44477220 */ /* 0x000fe20000410000 */
[----:B------:R-:W-:Y:S02]  /*81c0*/  HADD2.F32 R55, -RZ, R55.H0_H0 ;  /* 0x20000037ff377230 */ /* 0x000fe40000004100 */
[----:B------:R-:W-:Y:S01]  /*81d0*/  FMUL.FTZ R43, R44, R41 ;  /* 0x000000292c2b7220 */ /* 0x000fe20000410000 */
[----:B------:R-:W-:-:S02]  /*81e0*/  HADD2.F32 R171, -RZ, R171.H0_H0 ;  /* 0x200000abffab7230 */ /* 0x000fc40000004100 */
[C---:B------:R-:W-:Y:S01]  /*81f0*/  FMUL.FTZ R47, R40.reuse, R41 ;  /* 0x00000029282f7220 */ /* 0x040fe20000410000 */
[----:B------:R-:W-:Y:S02]  /*8200*/  HADD2.F32 R174, -RZ, R174.H1_H1 ;  /* 0x300000aeffae7230 */ /* 0x000fe40000004100 */
[----:B------:R-:W-:Y:S01]  /*8210*/  FFMA.FTZ R41, R40, R55, -R43 ;  /* 0x0000003728297223 */ /* 0x000fe2000001082b */
[----:B------:R-:W-:Y:S02]  /*8220*/  HADD2.F32 R43, -RZ, R46.H0_H0 ;  /* 0x2000002eff2b7230 */ /* 0x000fe40000004100 */
[-C--:B------:R-:W-:Y:S01]  /*8230*/  FFMA.FTZ R68, R68, R171.reuse, -R63 ;  /* 0x000000ab44447223 */ /* 0x080fe2000001083f */
[----:B------:R-:W-:Y:S02]  /*8240*/  HADD2.F32 R69, -RZ, R69.H0_H0 ;  /* 0x20000045ff457230 */ /* 0x000fe40000004100 */
[----:B------:R-:W-:Y:S01]  /*8250*/  FFMA.FTZ R60, R60, R171, R71 ;  /* 0x000000ab3c3c7223 */ /* 0x000fe20000010047 */
[----:B------:R-:W-:-:S02]  /*8260*/  HADD2.F32 R63, -RZ, R42.H0_H0 ;  /* 0x2000002aff3f7230 */ /* 0x000fc40000004100 */
[----:B------:R-:W-:Y:S01]  /*8270*/  FFMA.FTZ R55, R44, R55, R47 ;  /* 0x000000372c377223 */ /* 0x000fe2000001002f */
[----:B------:R-:W-:Y:S02]  /*8280*/  HADD2.F32 R46, -RZ, R46.H1_H1 ;  /* 0x3000002eff2e7230 */ /* 0x000fe40000004100 */
[-C--:B------:R-:W-:Y:S01]  /*8290*/  FMUL.FTZ R40, R43, R174.reuse ;  /* 0x000000ae2b287220 */ /* 0x080fe20000410000 */
[----:B------:R-:W-:Y:S02]  /*82a0*/  HADD2.F32 R42, -RZ, R42.H1_H1 ;  /* 0x3000002aff2a7230 */ /* 0x000fe40000004100 */
[----:B------:R-:W-:Y:S01]  /*82b0*/  FMUL.FTZ R174, R63, R174 ;  /* 0x000000ae3fae7220 */ /* 0x000fe20000410000 */
[----:B------:R-:W-:Y:S02]  /*82c0*/  HADD2.F32 R172, -RZ, R172.H1_H1 ;  /* 0x300000acffac7230 */ /* 0x000fe40000004100 */
[----:B------:R-:W-:Y:S01]  /*82d0*/  FMUL.FTZ R71, R46, R69 ;  /* 0x000000452e477220 */ /* 0x000fe20000410000 */
[----:B------:R-:W-:-:S02]  /*82e0*/  HADD2.F32 R47, -RZ, R62.H0_H0 ;  /* 0x2000003eff2f7230 */ /* 0x000fc40000004100 */
[----:B------:R-:W-:Y:S01]  /*82f0*/  FMUL.FTZ R69, R42, R69 ;  /* 0x000000452a457220 */ /* 0x000fe20000410000 */
[----:B------:R-:W-:Y:S01]  /*8300*/  F2FP.F16.F32.PACK_AB R45, R91, R92 ;  /* 0x0000005c5b2d723e */ /* 0x000fe200000000ff */
[-C--:B------:R-:W-:Y:S01]  /*8310*/  FFMA.FTZ R43, R43, R172.reuse, R174 ;  /* 0x000000ac2b2b7223 */ /* 0x080fe200000100ae */
[----:B------:R-:W-:Y:S01]  /*8320*/  FFMA.FTZ R63, R63, R172, -R40 ;  /* 0x000000ac3f3f7223 */ /* 0x000fe20000010828 */
[-C--:B------:R-:W-:Y:S01]  /*8330*/  FFMA.FTZ R46, R46, R47.reuse, R69 ;  /* 0x0000002f2e2e7223 */ /* 0x080fe20000010045 */
[----:B------:R-:W-:Y:S01]  /*8340*/  FFMA.FTZ R42, R42, R47, -R71 ;  /* 0x0000002f2a2a7223 */ /* 0x000fe20000010847 */
[----:B------:R-:W-:Y:S01]  /*8350*/  F2FP.F16.F32.PACK_AB R40, R41, R68 ;  /* 0x000000442928723e */ /* 0x000fe200000000ff */
[----:B------:R-:W-:Y:S01]  /*8360*/  IMAD.MOV.U32 R41, RZ, RZ, R61 ;  /* 0x000000ffff297224 */ /* 0x000fe200078e003d */
[----:B------:R-:W-:Y:S02]  /*8370*/  F2FP.F16.F32.PACK_AB R47, R70, R173 ;  /* 0x000000ad462f723e */ /* 0x000fe400000000ff */
[----:B------:R-:W-:Y:S01]  /*8380*/  F2FP.F16.F32.PACK_AB R46, R46, R43 ;  /* 0x0000002b2e2e723e */ /* 0x000fe200000000ff */
[----:B------:R-:W-:Y:S01]  /*8390*/  IMAD.MOV.U32 R43, RZ, RZ, R136 ;  /* 0x000000ffff2b7224 */ /* 0x000fe200078e0088 */
[----:B------:R-:W-:-:S02]  /*83a0*/  F2FP.F16.F32.PACK_AB R44, R55, R60 ;  /* 0x0000003c372c723e */ /* 0x000fc400000000ff */
[----:B------:R-:W-:-:S07]  /*83b0*/  F2FP.F16.F32.PACK_AB R42, R42, R63 ;  /* 0x0000003f2a2a723e */ /* 0x000fce00000000ff */
.L_x_541:
[----:B------:R-:W-:Y:S05]  /*83c0*/  BSYNC B3 ;  /* 0x0000000000037941 */ /* 0x000fea0003800000 */
.L_x_540:
[----:B------:R-:W-:Y:S02]  /*83d0*/  ULDC.64 UR4, c[0x0][0x208] ;  /* 0x0000820000047ab9 */ /* 0x000fe40000000a00 */
[----:B--2---:R2:W-:Y:S04]  /*83e0*/  STG.E.128 desc[UR4][R50.64], R40 ;  /* 0x0000002832007986 */ /* 0x0045e8000c101d04 */
[----:B---3--:R2:W-:Y:S02]  /*83f0*/  @!P3 STG.E.128 desc[UR4][R52.64], R44 ;  /* 0x0000002c3400b986 */ /* 0x0085e4000c101d04 */
.L_x_539:
[----:B------:R-:W-:Y:S05]  /*8400*/  BSYNC B2 ;  /* 0x0000000000027941 */ /* 0x000fea0003800000 */
.L_x_538:
[----:B------:R-:W-:-:S13]  /*8410*/  ISETP.NE.AND P3, PT, R10, RZ, PT ;  /* 0x000000ff0a00720c */ /* 0x000fda0003f65270 */
[----:B------:R-:W-:Y:S05]  /*8420*/  @!P3 BRA `(.L_x_537) ;  /* 0x0000000400dcb947 */ /* 0x000fea0003800000 */
[----:B--2---:R-:W-:Y:S01]  /*8430*/  SEL R40, R120, R146, !P1 ;  /* 0x0000009278287207 */ /* 0x004fe20004800000 */
        /* <DEDUP_REMOVED lines=9> */
[----:B------:R-:W-:Y:S02]  /*84d0*/  LEA.HI R46, R46, R41, RZ, 0x3 ;  /* 0x000000292e2e7211 */ /* 0x000fe400078f18ff */
[----:B------:R-:W-:Y:S02]  /*84e0*/  LOP3.LUT R41, R227, 0x38, R40, 0xf8, !PT ;  /* 0x00000038e3297812 */ /* 0x000fe400078ef828 */
[----:B------:R-:W-:-:S02]  /*84f0*/  SHF.R.S32.HI R46, RZ, 0x3, R46 ;  /* 0x00000003ff2e7819 */ /* 0x000fc4000001142e */
[----:B------:R-:W-:-:S05]  /*8500*/  LOP3.LUT R41, R41, R230, RZ, 0x3c, !PT ;  /* 0x000000e629297212 */ /* 0x000fca00078e3cff */
[--C-:B------:R-:W-:Y:S02]  /*8510*/  @!P3 SHF.R.S32.HI R43, RZ, 0x1f, R40.reuse ;  /* 0x0000001fff2bb819 */ /* 0x100fe40000011428 */
[----:B------:R-:W-:Y:S01]  /*8520*/  @!P3 IADD3 R42, P5, P6, R38, R48, R40 ;  /* 0x00000030262ab210 */ /* 0x000fe20007ebe028 */
[----:B------:R-:W-:-:S03]  /*8530*/  IMAD R40, R46, 0x1400, R231 ;  /* 0x000014002e287824 */ /* 0x000fc600078e02e7 */
[----:B------:R-:W-:Y:S01]  /*8540*/  @!P3 IADD3.X R54, R37, R54, R43, P5, P6 ;  /* 0x000000362536b210 */ /* 0x000fe20002fec42b */
[----:B------:R-:W-:Y:S01]  /*8550*/  IMAD.IADD R40, R40, 0x1, R41 ;  /* 0x0000000128287824 */ /* 0x000fe200078e0229 */
[CC--:B------:R-:W-:Y:S01]  /*8560*/  LEA R48, P5, R44.reuse, R118.reuse, 0x1 ;  /* 0x000000762c307211 */ /* 0x0c0fe200078a08ff */
[C---:B------:R-:W-:Y:S02]  /*8570*/  IMAD R41, R17.reuse, 0x5000, R135 ;  /* 0x0000500011297824 */ /* 0x040fe400078e0287 */
[----:B------:R-:W-:Y:S01]  /*8580*/  IMAD R43, R17, 0x5000, R40 ;  /* 0x00005000112b7824 */ /* 0x000fe200078e0228 */
[----:B------:R-:W-:Y:S01]  /*8590*/  LEA.HI.X R49, R44, R119, R45, 0x1, P5 ;  /* 0x000000772c317211 */ /* 0x000fe200028f0c2d */
[----:B------:R-:W-:Y:S01]  /*85a0*/  IMAD R41, R41, 0x2, R16 ;  /* 0x0000000229297824 */ /* 0x000fe200078e0210 */
[----:B------:R-:W-:Y:S02]  /*85b0*/  @!P3 LEA R50, P5, R42, R118, 0x1 ;  /* 0x000000762a32b211 */ /* 0x000fe400078a08ff */
[----:B------:R-:W-:-:S02]  /*85c0*/  LEA R44, R43, R16, 0x1 ;  /* 0x000000102b2c7211 */ /* 0x000fc400078e08ff */
[----:B------:R-:W-:Y:S02]  /*85d0*/  @!P3 LEA.HI.X R51, R42, R119, R54, 0x1, P5 ;  /* 0x000000772a33b211 */ /* 0x000fe400028f0c36 */
[----:B------:R-:W2:Y:S01]  /*85e0*/  LDS.128 R40, [R41+0x24400] ;  /* 0x0244000029287984 */ /* 0x000ea20000000c00 */
[----:B------:R-:W-:-:S03]  /*85f0*/  ISETP.GE.AND P5, PT, R213, R116, PT ;  /* 0x00000074d500720c */ /* 0x000fc60003fa6270 */
[----:B------:R-:W3:Y:S10]  /*8600*/  LDS.128 R44, [R44+0x24400] ;  /* 0x024400002c2c7984 */ /* 0x000ef40000000c00 */
[----:B------:R-:W-:Y:S05]  /*8610*/  @P5 BRA `(.L_x_543) ;  /* 0x0000000400505947 */ /* 0x000fea0003800000 */
[----:B------:R-:W-:Y:S01]  /*8620*/  SHF.R.U64 R52, R56, 0x10, R57 ;  /* 0x0000001038347819 */ /* 0x000fe20000001239 */
[----:B---3--:R-:W-:Y:S01]  /*8630*/  IMAD.MOV.U32 R56, RZ, RZ, R45 ;  /* 0x000000ffff387224 */ /* 0x008fe200078e002d */
[----:B------:R-:W-:Y:S01]  /*8640*/  SHF.R.U32.HI R61, RZ, 0x10, R65 ;  /* 0x00000010ff3d7819 */ /* 0x000fe20000011641 */
[----:B--2---:R-:W-:Y:S01]  /*8650*/  IMAD.MOV.U32 R45, RZ, RZ, R43 ;  /* 0x000000ffff2d7224 */ /* 0x004fe200078e002b */
[----:B------:R-:W-:Y:S01]  /*8660*/  SHF.R.U32.HI R63, RZ, 0x10, R57 ;  /* 0x00000010ff3f7819 */ /* 0x000fe20000011639 */
[----:B------:R-:W-:Y:S01]  /*8670*/  HADD2.F32 R43, -RZ, R41.H0_H0 ;  /* 0x20000029ff2b7230 */ /* 0x000fe20000004100 */
[----:B------:R-:W-:Y:S01]  /*8680*/  MOV R57, R47 ;  /* 0x0000002f00397202 */ /* 0x000fe20000000f00 */
[--C-:B------:R-:W-:Y:S01]  /*8690*/  HADD2.F32 R47, -RZ, R56.reuse.H0_H0 ;  /* 0x20000038ff2f7230 */ /* 0x100fe20000004100 */
[----:B------:R-:W-:Y:S01]  /*86a0*/  SHF.R.U64 R54, R64, 0x10, R65 ;  /* 0x0000001040367819 */ /* 0x000fe20000001241 */
[----:B------:R-:W-:Y:S01]  /*86b0*/  HADD2.F32 R60, -RZ, R56.H1_H1 ;  /* 0x30000038ff3c7230 */ /* 0x000fe20000004100 */
[--C-:B------:R-:W-:Y:S01]  /*86c0*/  SHF.R.U64 R53, R58, 0x10, R59.reuse ;  /* 0x000000103a357819 */ /* 0x100fe2000000123b */
[----:B------:R-:W-:Y:S01]  /*86d0*/  HADD2.F32 R61, -RZ, R61.H0_H0 ;  /* 0x2000003dff3d7230 */ /* 0x000fe20000004100 */
[----:B------:R-:W-:Y:S01]  /*86e0*/  SHF.R.U32.HI R58, RZ, 0x10, R59 ;  /* 0x00000010ff3a7819 */ /* 0x000fe2000001163b */
[----:B------:R-:W-:Y:S01]  /*86f0*/  HADD2.F32 R64, -RZ, R170.H1_H1 ;  /* 0x300000aaff407230 */ /* 0x000fe20000004100 */
[--C-:B------:R-:W-:Y:S01]  /*8700*/  SHF.R.U64 R55, R66, 0x10, R67.reuse ;  /* 0x0000001042377819 */ /* 0x100fe20000001243 */
[----:B------:R-:W-:Y:S01]  /*8710*/  HADD2.F32 R56, -RZ, R41.H1_H1 ;  /* 0x30000029ff387230 */ /* 0x000fe20000004100 */
[----:B------:R-:W-:Y:S01]  /*8720*/  SHF.R.U32.HI R66, RZ, 0x10, R67 ;  /* 0x00000010ff427819 */ /* 0x000fe20000011643 */
[----:B------:R-:W-:-:S02]  /*8730*/  HADD2.F32 R59, -RZ, R63.H0_H0 ;  /* 0x2000003fff3b7230 */ /* 0x000fc40000004100 */
[-C--:B------:R-:W-:Y:S01]  /*8740*/  FMUL.FTZ R63, R60, R61.reuse ;  /* 0x0000003d3c3f7220 */ /* 0x080fe20000410000 */
[----:B------:R-:W-:Y:S02]  /*8750*/  HADD2.F32 R62, -RZ, R168.H1_H1 ;  /* 0x300000a8ff3e7230 */ /* 0x000fe40000004100 */
[-C--:B------:R-:W-:Y:S01]  /*8760*/  FMUL.FTZ R68, R47, R64.reuse ;  /* 0x000000402f447220 */ /* 0x080fe20000410000 */
[C---:B------:R-:W-:Y:S01]  /*8770*/  FMUL.FTZ R61, R56.reuse, R61 ;  /* 0x0000003d383d7220 */ /* 0x040fe20000410000 */
[C---:B------:R-:W-:Y:S01]  /*8780*/  FMUL.FTZ R64, R43.reuse, R64 ;  /* 0x000000402b407220 */ /* 0x040fe20000410000 */
[-C--:B------:R-:W-:Y:S01]  /*8790*/  FFMA.FTZ R56, R56, R59.reuse, -R63 ;  /* 0x0000003b38387223 */ /* 0x080fe2000001083f */
[-C--:B------:R-:W-:Y:S01]  /*87a0*/  FFMA.FTZ R41, R43, R62.reuse, -R68 ;  /* 0x0000003e2b297223 */ /* 0x080fe20000010844 */
[----:B------:R-:W-:Y:S01]  /*87b0*/  FFMA.FTZ R60, R60, R59, R61 ;  /* 0x0000003b3c3c7223 */ /* 0x000fe2000001003d */
[----:B------:R-:W-:Y:S01]  /*87c0*/  FFMA.FTZ R43, R47, R62, R64 ;  /* 0x0000003e2f2b7223 */ /* 0x000fe20000010040 */
[----:B------:R-:W-:-:S02]  /*87d0*/  HADD2.F32 R68, -RZ, R169.H1_H1 ;  /* 0x300000a9ff447230 */ /* 0x000fc40000004100 */
[--C-:B------:R-:W-:Y:S01]  /*87e0*/  HADD2.F32 R59, -RZ, R57.reuse.H0_H0 ;  /* 0x20000039ff3b7230 */ /* 0x100fe20000004100 */
[----:B------:R-:W-:Y:S01]  /*87f0*/  F2FP.F16.F32.PACK_AB R41, R56, R41 ;  /* 0x000000293829723e */ /* 0x000fe200000000ff */
[----:B------:R-:W-:Y:S02]  /*8800*/  HADD2.F32 R62, -RZ, R57.H1_H1 ;  /* 0x30000039ff3e7230 */ /* 0x000fe40000004100 */
[--C-:B------:R-:W-:Y:S02]  /*8810*/  HADD2.F32 R47, -RZ, R45.reuse.H0_H0 ;  /* 0x2000002dff2f7230 */ /* 0x100fe40000004100 */
[----:B------:R-:W-:Y:S02]  /*8820*/  HADD2.F32 R66, -RZ, R66.H0_H0 ;  /* 0x20000042ff427230 */ /* 0x000fe40000004100 */
[----:B------:R-:W-:Y:S02]  /*8830*/  HADD2.F32 R57, -RZ, R45.H1_H1 ;  /* 0x3000002dff397230 */ /* 0x000fe40000004100 */
[----:B------:R-:W-:-:S02]  /*8840*/  HADD2.F32 R64, -RZ, R167.H1_H1 ;  /* 0x300000a7ff407230 */ /* 0x000fc40000004100 */
[C---:B------:R-:W-:Y:S01]  /*8850*/  FMUL.FTZ R70, R62.reuse, R66 ;  /* 0x000000423e467220 */ /* 0x040fe20000410000 */
[----:B------:R-:W-:Y:S02]  /*8860*/  HADD2.F32 R61, -RZ, R58.H0_H0 ;  /* 0x2000003aff3d7230 */ /* 0x000fe40000004100 */
[-C--:B------:R-:W-:Y:S01]  /*8870*/  FMUL.FTZ R58, R59, R68.reuse ;  /* 0x000000443b3a7220 */ /* 0x080fe20000410000 */
[----:B------:R-:W-:Y:S01]  /*8880*/  FMUL.FTZ R68, R47, R68 ;  /* 0x000000442f447220 */ /* 0x000fe20000410000 */
[----:B------:R-:W-:Y:S01]  /*8890*/  FMUL.FTZ R63, R57, R66 ;  /* 0x00000042393f7220 */ /* 0x000fe20000410000 */
[----:B------:R-:W-:Y:S02]  /*88a0*/  HADD2.F32 R52, -RZ, R52.H0_H0 ;  /* 0x20000034ff347230 */ /* 0x000fe40000004100 */
[-C--:B------:R-:W-:Y:S01]  /*88b0*/  FFMA.FTZ R45, R47, R64.reuse, -R58 ;  /* 0x000000402f2d7223 */ /* 0x080fe2000001083a */
[----:B------:R-:W-:Y:S01]  /*88c0*/  FFMA.FTZ R47, R59, R64, R68 ;  /* 0x000000403b2f7223 */ /* 0x000fe20000010044 */
[-C--:B------:R-:W-:Y:S01]  /*88d0*/  FFMA.FTZ R58, R57, R61.reuse, -R70 ;  /* 0x0000003d393a7223 */ /* 0x080fe20000010846 */
[----:B------:R-:W-:Y:S01]  /*88e0*/  FFMA.FTZ R62, R62, R61, R63 ;  /* 0x0000003d3e3e7223 */ /* 0x000fe2000001003f */
[----:B------:R-:W-:-:S02]  /*88f0*/  HADD2.F32 R57, -RZ, R44.H0_H0 ;  /* 0x2000002cff397230 */ /* 0x000fc40000004100 */
[----:B------:R-:W-:Y:S01]  /*8900*/  HADD2.F32 R59, -RZ, R44.H1_H1 ;  /* 0x3000002cff3b7230 */ /* 0x000fe20000004100 */
[----:B------:R-:W-:Y:S01]  /*8910*/  F2FP.F16.F32.PACK_AB R58, R58, R45 ;  /* 0x0000002d3a3a723e */ /* 0x000fe200000000ff */
[----:B------:R-:W-:Y:S01]  /*8920*/  HADD2.F32 R61, -RZ, R54.H0_H0 ;  /* 0x20000036ff3d7230 */ /* 0x000fe20000004100 */
[----:B------:R-:W-:Y:S01]  /*8930*/  F2FP.F16.F32.PACK_AB R45, R60, R43 ;  /* 0x0000002b3c2d723e */ /* 0x000fe200000000ff */
[----:B------:R-:W-:Y:S01]  /*8940*/  HADD2.F32 R44, -RZ, R40.H1_H1 ;  /* 0x30000028ff2c7230 */ /* 0x000fe20000004100 */
[----:B------:R-:W-:Y:S01]  /*8950*/  F2FP.F16.F32.PACK_AB R47, R62, R47 ;  /* 0x0000002f3e2f723e */ /* 0x000fe200000000ff */
[----:B------:R-:W-:Y:S02]  /*8960*/  HADD2.F32 R170, -RZ, R170.H0_H0 ;  /* 0x200000aaffaa7230 */ /* 0x000fe40000004100 */
[-C--:B------:R-:W-:Y:S01]  /*8970*/  FMUL.FTZ R65, R59, R61.reuse ;  /* 0x0000003d3b417220 */ /* 0x080fe20000410000 */
[----:B------:R-:W-:Y:S02]  /*8980*/  HADD2.F32 R54, -RZ, R40.H0_H0 ;  /* 0x20000028ff367230 */ /* 0x000fe40000004100 */
[----:B------:R-:W-:Y:S01]  /*8990*/  FMUL.FTZ R64, R44, R61 ;  /* 0x0000003d2c407220 */ /* 0x000fe20000410000 */
[----:B------:R-:W-:-:S02]  /*89a0*/  HADD2.F32 R168, -RZ, R168.H0_H0 ;  /* 0x200000a8ffa87230 */ /* 0x000fc40000004100 */
[----:B------:R-:W-:Y:S01]  /*89b0*/  FFMA.FTZ R65, R44, R52, -R65 ;  /* 0x000000342c417223 */ /* 0x000fe20000010841 */
[----:B------:R-:W-:Y:S01]  /*89c0*/  FMUL.FTZ R63, R57, R170 ;  /* 0x000000aa393f7220 */ /* 0x000fe20000410000 */
[----:B------:R-:W-:Y:S01]  /*89d0*/  FFMA.FTZ R59, R59, R52, R64 ;  /* 0x000000343b3b7223 */ /* 0x000fe20000010040 */
[----:B------:R-:W-:Y:S02]  /*89e0*/  HADD2.F32 R52, -RZ, R46.H0_H0 ;  /* 0x2000002eff347230 */ /* 0x000fe40000004100 */
[C---:B------:R-:W-:Y:S01]  /*89f0*/  FMUL.FTZ R170, R54.reuse, R170 ;  /* 0x000000aa36aa7220 */ /* 0x040fe20000410000 */
[----:B------:R-:W-:Y:S02]  /*8a00*/  HADD2.F32 R169, -RZ, R169.H0_H0 ;  /* 0x200000a9ffa97230 */ /* 0x000fe40000004100 */
[-C--:B------:R-:W-:Y:S01]  /*8a10*/  FFMA.FTZ R40, R54, R168.reuse, -R63 ;  /* 0x000000a836287223 */ /* 0x080fe2000001083f */
[----:B------:R-:W-:Y:S02]  /*8a20*/  HADD2.F32 R55, -RZ, R55.H0_H0 ;  /* 0x20000037ff377230 */ /* 0x000fe40000004100 */
[----:B------:R-:W-:Y:S01]  /*8a30*/  FFMA.FTZ R170, R57, R168, R170 ;  /* 0x000000a839aa7223 */ /* 0x000fe200000100aa */
[----:B------:R-:W-:-:S02]  /*8a40*/  HADD2.F32 R44, -RZ, R42.H0_H0 ;  /* 0x2000002aff2c7230 */ /* 0x000fc40000004100 */
[-C--:B------:R-:W-:Y:S01]  /*8a50*/  FMUL.FTZ R57, R52, R169.reuse ;  /* 0x000000a934397220 */ /* 0x080fe20000410000 */
[----:B------:R-:W-:Y:S01]  /*8a60*/  HADD2.F32 R46, -RZ, R46.H1_H1 ;  /* 0x3000002eff2e7230 */ /* 0x000fe20000004100 */
[----:B------:R-:W-:Y:S01]  /*8a70*/  F2FP.F16.F32.PACK_AB R40, R65, R40 ;  /* 0x000000284128723e */ /* 0x000fe200000000ff */
[----:B------:R-:W-:Y:S02]  /*8a80*/  HADD2.F32 R42, -RZ, R42.H1_H1 ;  /* 0x3000002aff2a7230 */ /* 0x000fe40000004100 */
[----:B------:R-:W-:Y:S01]  /*8a90*/  FMUL.FTZ R169, R44, R169 ;  /* 0x000000a92ca97220 */ /* 0x000fe20000410000 */
[----:B------:R-:W-:Y:S02]  /*8aa0*/  HADD2.F32 R167, -RZ, R167.H0_H0 ;  /* 0x200000a7ffa77230 */ /* 0x000fe40000004100 */
[-C--:B------:R-:W-:Y:S01]  /*8ab0*/  FMUL.FTZ R61, R46, R55.reuse ;  /* 0x000000372e3d7220 */ /* 0x080fe20000410000 */
[----:B------:R-:W-:Y:S02]  /*8ac0*/  HADD2.F32 R53, -RZ, R53.H0_H0 ;  /* 0x20000035ff357230 */ /* 0x000fe40000004100 */
[----:B------:R-:W-:Y:S01]  /*8ad0*/  FMUL.FTZ R55, R42, R55 ;  /* 0x000000372a377220 */ /* 0x000fe20000410000 */
[----:B------:R-:W-:-:S02]  /*8ae0*/  IMAD.MOV.U32 R43, RZ, RZ, R58 ;  /* 0x000000ffff2b7224 */ /* 0x000fc400078e003a */
[-C--:B------:R-:W-:Y:S01]  /*8af0*/  FFMA.FTZ R57, R44, R167.reuse, -R57 ;  /* 0x000000a72c397223 */ /* 0x080fe20000010839 */
[----:B------:R-:W-:Y:S01]  /*8b00*/  FFMA.FTZ R169, R52, R167, R169 ;  /* 0x000000a734a97223 */ /* 0x000fe200000100a9 */
[-C--:B------:R-:W-:Y:S01]  /*8b10*/  FFMA.FTZ R42, R42, R53.reuse, -R61 ;  /* 0x000000352a2a7223 */ /* 0x080fe2000001083d */
[----:B------:R-:W-:Y:S01]  /*8b20*/  FFMA.FTZ R46, R46, R53, R55 ;  /* 0x000000352e2e7223 */ /* 0x000fe20000010037 */
[----:B------:R-:W-:-:S03]  /*8b30*/  F2FP.F16.F32.PACK_AB R44, R59, R170 ;  /* 0x000000aa3b2c723e */ /* 0x000fc600000000ff */
[----:B------:R-:W-:Y:S02]  /*8b40*/  F2FP.F16.F32.PACK_AB R42, R42, R57 ;  /* 0x000000392a2a723e */ /* 0x000fe400000000ff */
[----:B------:R-:W-:-:S07]  /*8b50*/  F2FP.F16.F32.PACK_AB R46, R46, R169 ;  /* 0x000000a92e2e723e */ /* 0x000fce00000000ff */
.L_x_543:
[----:B------:R-:W-:Y:S05]  /*8b60*/  BSYNC B2 ;  /* 0x0000000000027941 */ /* 0x000fea0003800000 */
.L_x_542:
[----:B------:R-:W-:Y:S02]  /*8b70*/  ULDC.64 UR4, c[0x0][0x208] ;  /* 0x0000820000047ab9 */ /* 0x000fe40000000a00 */
[----:B--2---:R4:W-:Y:S04]  /*8b80*/  STG.E.128 desc[UR4][R48.64], R40 ;  /* 0x0000002830007986 */ /* 0x0049e8000c101d04 */
[----:B---3--:R4:W-:Y:S02]  /*8b90*/  @!P3 STG.E.128 desc[UR4][R50.64], R44 ;  /* 0x0000002c3200b986 */ /* 0x0089e4000c101d04 */
.L_x_537:
[----:B------:R-:W-:Y:S05]  /*8ba0*/  BSYNC B1 ;  /* 0x0000000000017941 */ /* 0x000fea0003800000 */
.L_x_536:
[-C--:B--2-4-:R-:W-:Y:S02]  /*8bb0*/  IMAD R40, R236, R122.reuse, RZ ;  /* 0x0000007aec287224 */ /* 0x094fe400078e02ff */
[----:B------:R-:W-:-:S04]  /*8bc0*/  IMAD.WIDE.U32 R124, R218, R122, R124 ;  /* 0x0000007ada7c7225 */ /* 0x000fc800078e007c */
[----:B------:R-:W-:Y:S01]  /*8bd0*/  IMAD R123, R218, R123, R40 ;  /* 0x0000007bda7b7224 */ /* 0x000fe200078e0228 */
[----:B------:R-:W-:Y:S06]  /*8be0*/  @P4 BRA `(.L_x_504) ;  /* 0x0000001000ec4947 */ /* 0x000fec0003800000 */
[----:B------:R-:W-:Y:S01]  /*8bf0*/  ISETP.NE.AND P3, PT, R26, RZ, PT ;  /* 0x000000ff1a00720c */ /* 0x000fe20003f65270 */
[----:B------:R-:W-:Y:S01]  /*8c00*/  BSSY B1, `(.L_x_544) ;  /* 0x000007d000017945 */ /* 0x000fe20003800000 */
[----:B---3--:R-:W-:-:S11]  /*8c10*/  IMAD.IADD R52, R125, 0x1, R123 ;  /* 0x000000017d347824 */ /* 0x008fd600078e027b */
[----:B------:R-:W-:Y:S05]  /*8c20*/  @!P3 BRA `(.L_x_545) ;  /* 0x0000000400e8b947 */ /* 0x000fea0003800000 */
[----:B------:R-:W-:Y:S01]  /*8c30*/  SEL R40, R120, R146, !P0 ;  /* 0x0000009278287207 */ /* 0x000fe20004000000 */
[----:B------:R-:W-:Y:S01]  /*8c40*/  BSSY B2, `(.L_x_546) ;  /* 0x0000075000027945 */ /* 0x000fe20003800000 */
[----:B------:R-:W-:Y:S02]  /*8c50*/  IADD3 R42, P4, P5, R38, R124, R13 ;  /* 0x0000007c262a7210 */ /* 0x000fe40007d9e00d */
[----:B------:R-:W-:Y:S02]  /*8c60*/  SHF.R.S32.HI R41, RZ, 0x1f, R40 ;  /* 0x0000001fff297819 */ /* 0x000fe40000011428 */
[----:B------:R-:W-:Y:S02]  /*8c70*/  IADD3.X R43, R37, R52, R7, P4, P5 ;  /* 0x00000034252b7210 */ /* 0x000fe400027ea407 */
[----:B------:R-:W-:Y:S02]  /*8c80*/  LEA.HI R41, R41, R40, RZ, 0x4 ;  /* 0x0000002829297211 */ /* 0x000fe400078f20ff */
[----:B------:R-:W-:-:S02]  /*8c90*/  LEA R48, P4, R42, R118, 0x1 ;  /* 0x000000762a307211 */ /* 0x000fc400078808ff */
[----:B------:R-:W-:Y:S02]  /*8ca0*/  LEA.HI.SX32 R41, R41, R14, 0x1c ;  /* 0x0000000e29297211 */ /* 0x000fe400078fe2ff */
[----:B------:R-:W-:Y:S02]  /*8cb0*/  LEA.HI.X R49, R42, R119, R43, 0x1, P4 ;  /* 0x000000772a317211 */ /* 0x000fe400020f0c2b */
[----:B------:R-:W-:Y:S02]  /*8cc0*/  SHF.R.S32.HI R40, RZ, 0x1f, R41 ;  /* 0x0000001fff287819 */ /* 0x000fe40000011429 */
[----:B------:R-:W-:Y:S02]  /*8cd0*/  SHF.L.U32 R51, R41, 0x3, RZ ;  /* 0x0000000329337819 */ /* 0x000fe400000006ff */
[----:B------:R-:W-:Y:S02]  /*8ce0*/  LEA.HI R40, R40, R41, RZ, 0x3 ;  /* 0x0000002928287211 */ /* 0x000fe400078f18ff */
[----:B------:R-:W-:-:S02]  /*8cf0*/  LOP3.LUT R41, R225, 0x38, R51, 0xf8, !PT ;  /* 0x00000038e1297812 */ /* 0x000fc400078ef833 */
[----:B------:R-:W-:Y:S02]  /*8d00*/  SHF.R.S32.HI R40, RZ, 0x3, R40 ;  /* 0x00000003ff287819 */ /* 0x000fe40000011428 */
[----:B------:R-:W-:Y:S02]  /*8d10*/  LOP3.LUT R41, R41, R228, RZ, 0x3c, !PT ;  /* 0x000000e429297212 */ /* 0x000fe400078e3cff */
[----:B------:R-:W-:Y:S01]  /*8d20*/  ISETP.GE.AND P3, PT, R51, R145, PT ;  /* 0x000000913300720c */ /* 0x000fe20003f66270 */
[----:B------:R-:W-:-:S04]  /*8d30*/  IMAD R40, R40, 0x1400, R229 ;  /* 0x0000140028287824 */ /* 0x000fc800078e02e5 */
[----:B------:R-:W-:Y:S02]  /*8d40*/  IMAD.IADD R40, R40, 0x1, R41 ;  /* 0x0000000128287824 */ /* 0x000fe400078e0229 */
[C---:B------:R-:W-:Y:S02]  /*8d50*/  IMAD R41, R17.reuse, 0x5000, R134 ;  /* 0x0000500011297824 */ /* 0x040fe400078e0286 */
[----:B------:R-:W-:Y:S02]  /*8d60*/  IMAD R43, R17, 0x5000, R40 ;  /* 0x00005000112b7824 */ /* 0x000fe400078e0228 */
[----:B------:R-:W-:Y:S02]  /*8d70*/  IMAD R41, R41, 0x2, R16 ;  /* 0x0000000229297824 */ /* 0x000fe400078e0210 */
[----:B------:R-:W-:Y:S02]  /*8d80*/  @!P3 SHF.R.S32.HI R54, RZ, 0x1f, R51 ;  /* 0x0000001fff36b819 */ /* 0x000fe40000011433 */
[----:B------:R-:W-:-:S02]  /*8d90*/  LEA R44, R43, R16, 0x1 ;  /* 0x000000102b2c7211 */ /* 0x000fc400078e08ff */
[----:B------:R-:W2:Y:S01]  /*8da0*/  LDS.128 R40, [R41+0x24400] ;  /* 0x0244000029287984 */ /* 0x000ea20000000c00 */
[----:B------:R-:W-:-:S03]  /*8db0*/  @!P3 IADD3 R51, P4, P5, R38, R124, R51 ;  /* 0x0000007c2633b210 */ /* 0x000fc60007d9e033 */
[----:B------:R-:W3:Y:S01]  /*8dc0*/  LDS.128 R44, [R44+0x24400] ;  /* 0x024400002c2c7984 */ /* 0x000ee20000000c00 */
[----:B------:R-:W-:Y:S02]  /*8dd0*/  @!P3 IADD3.X R54, R37, R52, R54, P4, P5 ;  /* 0x000000342536b210 */ /* 0x000fe400027ea436 */
[----:B------:R-:W-:Y:S02]  /*8de0*/  ISETP.GE.AND P5, PT, R212, R116, PT ;  /* 0x00000074d400720c */ /* 0x000fe40003fa6270 */
[----:B------:R-:W-:-:S04]  /*8df0*/  @!P3 LEA R50, P4, R51, R118, 0x1 ;  /* 0x000000763332b211 */ /* 0x000fc800078808ff */
[----:B------:R-:W-:-:S07]  /*8e00*/  @!P3 LEA.HI.X R51, R51, R119, R54, 0x1, P4 ;  /* 0x000000773333b211 */ /* 0x000fce00020f0c36 */
[----:B------:R-:W-:Y:S05]  /*8e10*/  @P5 BRA `(.L_x_547) ;  /* 0x00000004005c5947 */ /* 0x000fea0003800000 */
[----:B--2---:R-:W-:Y:S01]  /*8e20*/  IMAD.MOV.U32 R57, RZ, RZ, R40 ;  /* 0x000000ffff397224 */ /* 0x004fe200078e0028 */
[----:B------:R-:W-:Y:S01]  /*8e30*/  SHF.R.U32.HI R62, RZ, 0x10, R85 ;  /* 0x00000010ff3e7819 */ /* 0x000fe20000011655 */
[----:B---3--:R-:W-:Y:S01]  /*8e40*/  IMAD.MOV.U32 R40, RZ, RZ, R45 ;  /* 0x000000ffff287224 */ /* 0x008fe200078e002d */
[----:B------:R-:W-:Y:S01]  /*8e50*/  MOV R58, R44 ;  /* 0x0000002c003a7202 */ /* 0x000fe20000000f00 */
[----:B------:R-:W-:Y:S01]  /*8e60*/  IMAD.MOV.U32 R59, RZ, RZ, R47 ;  /* 0x000000ffff3b7224 */ /* 0x000fe200078e002f */
[----:B------:R-:W-:Y:S01]  /*8e70*/  SHF.R.U32.HI R60, RZ, 0x10, R77 ;  /* 0x00000010ff3c7819 */ /* 0x000fe2000001164d */
[----:B------:R-:W-:Y:S01]  /*8e80*/  HADD2.F32 R63, -RZ, R166.H1_H1 ;  /* 0x300000a6ff3f7230 */ /* 0x000fe20000004100 */
[--C-:B------:R-:W-:Y:S01]  /*8e90*/  SHF.R.U64 R55, R86, 0x10, R87.reuse ;  /* 0x0000001056377819 */ /* 0x100fe20000001257 */
[--C-:B------:R-:W-:Y:S01]  /*8ea0*/  HADD2.F32 R44, -RZ, R40.reuse.H0_H0 ;  /* 0x20000028ff2c7230 */ /* 0x100fe20000004100 */
[----:B------:R-:W-:Y:S01]  /*8eb0*/  SHF.R.U32.HI R86, RZ, 0x10, R87 ;  /* 0x00000010ff567819 */ /* 0x000fe20000011657 */
[----:B------:R-:W-:Y:S01]  /*8ec0*/  HADD2.F32 R47, -RZ, R40.H1_H1 ;  /* 0x30000028ff2f7230 */ /* 0x000fe20000004100 */
[----:B------:R-:W-:Y:S01]  /*8ed0*/  SHF.R.U64 R53, R78, 0x10, R79 ;  /* 0x000000104e357819 */ /* 0x000fe2000000124f */
[----:B------:R-:W-:Y:S01]  /*8ee0*/  IMAD.MOV.U32 R45, RZ, RZ, R43 ;  /* 0x000000ffff2d7224 */ /* 0x000fe200078e002b */
[----:B------:R-:W-:Y:S01]  /*8ef0*/  SHF.R.U32.HI R78, RZ, 0x10, R79 ;  /* 0x00000010ff4e7819 */ /* 0x000fe2000001164f */
[--C-:B------:R-:W-:Y:S01]  /*8f00*/  HADD2.F32 R40, -RZ, R41.reuse.H0_H0 ;  /* 0x20000029ff287230 */ /* 0x100fe20000004100 */
[----:B------:R-:W-:Y:S01]  /*8f10*/  SHF.R.U64 R56, R84, 0x10, R85 ;  /* 0x0000001054387819 */ /* 0x000fe20000001255 */
[----:B------:R-:W-:Y:S01]  /*8f20*/  HADD2.F32 R62, -RZ, R62.H0_H0 ;  /* 0x2000003eff3e7230 */ /* 0x000fe20000004100 */
[----:B------:R-:W-:Y:S01]  /*8f30*/  SHF.R.U64 R54, R76, 0x10, R77 ;  /* 0x000000104c367819 */ /* 0x000fe2000000124d */
[----:B------:R-:W-:-:S02]  /*8f40*/  HADD2.F32 R43, -RZ, R41.H1_H1 ;  /* 0x30000029ff2b7230 */ /* 0x000fc40000004100 */
[-C--:B------:R-:W-:Y:S01]  /*8f50*/  FMUL.FTZ R41, R44, R63.reuse ;  /* 0x0000003f2c297220 */ /* 0x080fe20000410000 */
[----:B------:R-:W-:Y:S02]  /*8f60*/  HADD2.F32 R61, -RZ, R157.H1_H1 ;  /* 0x3000009dff3d7230 */ /* 0x000fe40000004100 */
[C---:B------:R-:W-:Y:S01]  /*8f70*/  FMUL.FTZ R63, R40.reuse, R63 ;  /* 0x0000003f283f7220 */ /* 0x040fe20000410000 */
[----:B------:R-:W-:Y:S02]  /*8f80*/  HADD2.F32 R60, -RZ, R60.H0_H0 ;  /* 0x2000003cff3c7230 */ /* 0x000fe40000004100 */
[-C--:B------:R-:W-:Y:S01]  /*8f90*/  FMUL.FTZ R64, R47, R62.reuse ;  /* 0x0000003e2f407220 */ /* 0x080fe20000410000 */
[C---:B------:R-:W-:Y:S01]  /*8fa0*/  FMUL.FTZ R62, R43.reuse, R62 ;  /* 0x0000003e2b3e7220 */ /* 0x040fe20000410000 */
[-C--:B------:R-:W-:Y:S01]  /*8fb0*/  FFMA.FTZ R40, R40, R61.reuse, -R41 ;  /* 0x0000003d28287223 */ /* 0x080fe20000010829 */
[----:B------:R-:W-:Y:S01]  /*8fc0*/  FFMA.FTZ R41, R44, R61, R63 ;  /* 0x0000003d2c297223 */ /* 0x000fe2000001003f */
[-C--:B------:R-:W-:Y:S01]  /*8fd0*/  FFMA.FTZ R43, R43, R60.reuse, -R64 ;  /* 0x0000003c2b2b7223 */ /* 0x080fe20000010840 */
[----:B------:R-:W-:Y:S01]  /*8fe0*/  FFMA.FTZ R44, R47, R60, R62 ;  /* 0x0000003c2f2c7223 */ /* 0x000fe2000001003e */
[----:B------:R-:W-:-:S02]  /*8ff0*/  HADD2.F32 R63, -RZ, R158.H1_H1 ;  /* 0x3000009eff3f7230 */ /* 0x000fc40000004100 */
[--C-:B------:R-:W-:Y:S01]  /*9000*/  HADD2.F32 R60, -RZ, R59.reuse.H0_H0 ;  /* 0x2000003bff3c7230 */ /* 0x100fe20000004100 */
[----:B------:R-:W-:Y:S01]  /*9010*/  F2FP.F16.F32.PACK_AB R43, R43, R40 ;  /* 0x000000282b2b723e */ /* 0x000fe200000000ff */
[----:B------:R-:W-:Y:S02]  /*9020*/  HADD2.F32 R59, -RZ, R59.H1_H1 ;  /* 0x3000003bff3b7230 */ /* 0x000fe40000004100 */
[----:B------:R-:W-:Y:S02]  /*9030*/  HADD2.F32 R64, -RZ, R86.H0_H0 ;  /* 0x20000056ff407230 */ /* 0x000fe40000004100 */
[----:B------:R-:W-:Y:S01]  /*9040*/  FMUL.FTZ R66, R60, R63 ;  /* 0x0000003f3c427220 */ /* 0x000fe20000410000 */
[----:B------:R-:W-:Y:S02]  /*9050*/  HADD2.F32 R61, -RZ, R156.H1_H1 ;  /* 0x3000009cff3d7230 */ /* 0x000fe40000004100 */
[--C-:B------:R-:W-:Y:S02]  /*9060*/  HADD2.F32 R47, -RZ, R45.reuse.H0_H0 ;  /* 0x2000002dff2f7230 */ /* 0x100fe40000004100 */
[----:B------:R-:W-:Y:S01]  /*9070*/  FMUL.FTZ R68, R59, R64 ;  /* 0x000000403b447220 */ /* 0x000fe20000410000 */
[----:B------:R-:W-:-:S02]  /*9080*/  HADD2.F32 R45, -RZ, R45.H1_H1 ;  /* 0x3000002dff2d7230 */ /* 0x000fc40000004100 */
[----:B------:R-:W-:Y:S02]  /*9090*/  HADD2.F32 R62, -RZ, R78.H0_H0 ;  /* 0x2000004eff3e7230 */ /* 0x000fe40000004100 */
[C---:B------:R-:W-:Y:S01]  /*90a0*/  FMUL.FTZ R63, R47.reuse, R63 ;  /* 0x0000003f2f3f7220 */ /* 0x040fe20000410000 */
[-C--:B------:R-:W-:Y:S01]  /*90b0*/  FFMA.FTZ R66, R47, R61.reuse, -R66 ;  /* 0x0000003d2f427223 */ /* 0x080fe20000010842 */
[C---:B------:R-:W-:Y:S01]  /*90c0*/  FMUL.FTZ R64, R45.reuse, R64 ;  /* 0x000000402d407220 */ /* 0x040fe20000410000 */
[----:B------:R-:W-:Y:S02]  /*90d0*/  HADD2.F32 R166, -RZ, R166.H0_H0 ;  /* 0x200000a6ffa67230 */ /* 0x000fe40000004100 */
[----:B------:R-:W-:Y:S01]  /*90e0*/  FFMA.FTZ R65, R45, R62, -R68 ;  /* 0x0000003e2d417223 */ /* 0x000fe20000010844 */
[----:B------:R-:W-:Y:S02]  /*90f0*/  HADD2.F32 R47, -RZ, R58.H0_H0 ;  /* 0x2000003aff2f7230 */ /* 0x000fe40000004100 */
[----:B------:R-:W-:Y:S01]  /*9100*/  FFMA.FTZ R63, R60, R61, R63 ;  /* 0x0000003d3c3f7223 */ /* 0x000fe2000001003f */
[----:B------:R-:W-:-:S02]  /*9110*/  HADD2.F32 R45, -RZ, R57.H0_H0 ;  /* 0x20000039ff2d7230 */ /* 0x000fc40000004100 */
[----:B------:R-:W-:Y:S01]  /*9120*/  FFMA.FTZ R68, R59, R62, R64 ;  /* 0x0000003e3b447223 */ /* 0x000fe20000010040 */
[----:B------:R-:W-:Y:S02]  /*9130*/  HADD2.F32 R60, -RZ, R157.H0_H0 ;  /* 0x2000009dff3c7230 */ /* 0x000fe40000004100 */
[-C--:B------:R-:W-:Y:S01]  /*9140*/  FMUL.FTZ R62, R47, R166.reuse ;  /* 0x000000a62f3e7220 */ /* 0x080fe20000410000 */
[----:B------:R-:W-:Y:S02]  /*9150*/  HADD2.F32 R56, -RZ, R56.H0_H0 ;  /* 0x20000038ff387230 */ /* 0x000fe40000004100 */
[C---:B------:R-:W-:Y:S01]  /*9160*/  FMUL.FTZ R166, R45.reuse, R166 ;  /* 0x000000a62da67220 */ /* 0x040fe20000410000 */
[----:B------:R-:W-:Y:S02]  /*9170*/  HADD2.F32 R58, -RZ, R58.H1_H1 ;  /* 0x3000003aff3a7230 */ /* 0x000fe40000004100 */
[----:B------:R-:W-:Y:S01]  /*9180*/  FFMA.FTZ R62, R45, R60, -R62 ;  /* 0x0000003c2d3e7223 */ /* 0x000fe2000001083e */
[----:B------:R-:W-:-:S02]  /*9190*/  HADD2.F32 R57, -RZ, R57.H1_H1 ;  /* 0x30000039ff397230 */ /* 0x000fc40000004100 */
[----:B------:R-:W-:Y:S01]  /*91a0*/  FFMA.FTZ R166, R47, R60, R166 ;  /* 0x0000003c2fa67223 */ /* 0x000fe200000100a6 */
[----:B------:R-:W-:Y:S02]  /*91b0*/  HADD2.F32 R54, -RZ, R54.H0_H0 ;  /* 0x20000036ff367230 */ /* 0x000fe40000004100 */
[-C--:B------:R-:W-:Y:S01]  /*91c0*/  FMUL.FTZ R64, R58, R56.reuse ;  /* 0x000000383a407220 */ /* 0x080fe20000410000 */
[----:B------:R-:W-:Y:S02]  /*91d0*/  HADD2.F32 R47, -RZ, R46.H0_H0 ;  /* 0x2000002eff2f7230 */ /* 0x000fe40000004100 */
[C---:B------:R-:W-:Y:S01]  /*91e0*/  FMUL.FTZ R59, R57.reuse, R56 ;  /* 0x00000038393b7220 */ /* 0x040fe20000410000 */
[----:B------:R-:W-:Y:S02]  /*91f0*/  HADD2.F32 R158, -RZ, R158.H0_H0 ;  /* 0x2000009eff9e7230 */ /* 0x000fe40000004100 */
[----:B------:R-:W-:Y:S01]  /*9200*/  FFMA.FTZ R57, R57, R54, -R64 ;  /* 0x0000003639397223 */ /* 0x000fe20000010840 */
[----:B------:R-:W-:-:S02]  /*9210*/  HADD2.F32 R55, -RZ, R55.H0_H0 ;  /* 0x20000037ff377230 */ /* 0x000fc40000004100 */
[----:B------:R-:W-:Y:S01]  /*9220*/  FFMA.FTZ R59, R58, R54, R59 ;  /* 0x000000363a3b7223 */ /* 0x000fe2000001003b */
[----:B------:R-:W-:Y:S02]  /*9230*/  HADD2.F32 R45, -RZ, R42.H0_H0 ;  /* 0x2000002aff2d7230 */ /* 0x000fe40000004100 */
[----:B------:R-:W-:Y:S01]  /*9240*/  FMUL.FTZ R54, R47, R158 ;  /* 0x0000009e2f367220 */ /* 0x000fe20000410000 */
[----:B------:R-:W-:Y:S01]  /*9250*/  HADD2.F32 R46, -RZ, R46.H1_H1 ;  /* 0x3000002eff2e7230 */ /* 0x000fe20000004100 */
[----:B------:R-:W-:Y:S01]  /*9260*/  F2FP.F16.F32.PACK_AB R65, R65, R66 ;  /* 0x000000424141723e */ /* 0x000fe200000000ff */
[----:B------:R-:W-:Y:S02]  /*9270*/  HADD2.F32 R42, -RZ, R42.H1_H1 ;  /* 0x3000002aff2a7230 */ /* 0x000fe40000004100 */
[----:B------:R-:W-:Y:S01]  /*9280*/  FMUL.FTZ R158, R45, R158 ;  /* 0x0000009e2d9e7220 */ /* 0x000fe20000410000 */
[----:B------:R-:W-:Y:S02]  /*9290*/  HADD2.F32 R156, -RZ, R156.H0_H0 ;  /* 0x2000009cff9c7230 */ /* 0x000fe40000004100 */
[----:B------:R-:W-:Y:S01]  /*92a0*/  FMUL.FTZ R61, R46, R55 ;  /* 0x000000372e3d7220 */ /* 0x000fe20000410000 */
[----:B------:R-:W-:-:S02]  /*92b0*/  HADD2.F32 R53, -RZ, R53.H0_H0 ;  /* 0x20000035ff357230 */ /* 0x000fc40000004100 */
[C---:B------:R-:W-:Y:S01]  /*92c0*/  FMUL.FTZ R55, R42.reuse, R55 ;  /* 0x000000372a377220 */ /* 0x040fe20000410000 */
[----:B------:R-:W-:Y:S01]  /*92d0*/  F2FP.F16.F32.PACK_AB R40, R57, R62 ;  /* 0x0000003e3928723e */ /* 0x000fe200000000ff */
[-C--:B------:R-:W-:Y:S01]  /*92e0*/  FFMA.FTZ R54, R45, R156.reuse, -R54 ;  /* 0x0000009c2d367223 */ /* 0x080fe20000010836 */
[----:B------:R-:W-:Y:S01]  /*92f0*/  FFMA.FTZ R158, R47, R156, R158 ;  /* 0x0000009c2f9e7223 */ /* 0x000fe2000001009e */
[-C--:B------:R-:W-:Y:S01]  /*9300*/  FFMA.FTZ R61, R42, R53.reuse, -R61 ;  /* 0x000000352a3d7223 */ /* 0x080fe2000001083d */
[----:B------:R-:W-:Y:S01]  /*9310*/  FFMA.FTZ R55, R46, R53, R55 ;  /* 0x000000352e377223 */ /* 0x000fe20000010037 */
[----:B------:R-:W-:Y:S02]  /*9320*/  F2FP.F16.F32.PACK_AB R45, R44, R41 ;  /* 0x000000292c2d723e */ /* 0x000fe400000000ff */
[----:B------:R-:W-:Y:S01]  /*9330*/  MOV R41, R43 ;  /* 0x0000002b00297202 */ /* 0x000fe20000000f00 */
[----:B------:R-:W-:Y:S01]  /*9340*/  IMAD.MOV.U32 R43, RZ, RZ, R65 ;  /* 0x000000ffff2b7224 */ /* 0x000fe200078e0041 */
[----:B------:R-:W-:-:S02]  /*9350*/  F2FP.F16.F32.PACK_AB R47, R68, R63 ;  /* 0x0000003f442f723e */ /* 0x000fc400000000ff */
[----:B------:R-:W-:Y:S02]  /*9360*/  F2FP.F16.F32.PACK_AB R44, R59, R166 ;  /* 0x000000a63b2c723e */ /* 0x000fe400000000ff */
[----:B------:R-:W-:Y:S02]  /*9370*/  F2FP.F16.F32.PACK_AB R42, R61, R54 ;  /* 0x000000363d2a723e */ /* 0x000fe400000000ff */
[----:B------:R-:W-:-:S07]  /*9380*/  F2FP.F16.F32.PACK_AB R46, R55, R158 ;  /* 0x0000009e372e723e */ /* 0x000fce00000000ff */
.L_x_547:
[----:B------:R-:W-:Y:S05]  /*9390*/  BSYNC B2 ;  /* 0x0000000000027941 */ /* 0x000fea0003800000 */
.L_x_546:
[----:B------:R-:W-:Y:S02]  /*93a0*/  ULDC.64 UR4, c[0x0][0x208] ;  /* 0x0000820000047ab9 */ /* 0x000fe40000000a00 */
[----:B--2---:R2:W-:Y:S04]  /*93b0*/  STG.E.128 desc[UR4][R48.64], R40 ;  /* 0x0000002830007986 */ /* 0x0045e8000c101d04 */
[----:B---3--:R2:W-:Y:S02]  /*93c0*/  @!P3 STG.E.128 desc[UR4][R50.64], R44 ;  /* 0x0000002c3200b986 */ /* 0x0085e4000c101d04 */
.L_x_545:
[----:B------:R-:W-:Y:S05]  /*93d0*/  BSYNC B1 ;  /* 0x0000000000017941 */ /* 0x000fea0003800000 */
.L_x_544:
[----:B------:R-:W-:-:S13]  /*93e0*/  ISETP.NE.AND P3, PT, R10, RZ, PT ;  /* 0x000000ff0a00720c */ /* 0x000fda0003f65270 */
[----:B------:R-:W-:Y:S05]  /*93f0*/  @!P3 BRA `(.L_x_504) ;  /* 0x0000000800e8b947 */ /* 0x000fea0003800000 */
[----:B------:R-:W-:Y:S01]  /*9400*/  SEL R146, R120, R146, !P1 ;  /* 0x0000009278927207 */ /* 0x000fe20004800000 */
[----:B------:R-:W-:Y:S01]  /*9410*/  BSSY B1, `(.L_x_548) ;  /* 0x000006e000017945 */ /* 0x000fe20003800000 */
[----:B--2---:R-:W-:Y:S02]  /*9420*/  IADD3 R49, P3, P4, R38, R124, R11 ;  /* 0x0000007c26317210 */ /* 0x004fe40007c7e00b */
[----:B------:R-:W-:Y:S02]  /*9430*/  SHF.R.S32.HI R41, RZ, 0x1f, R146 ;  /* 0x0000001fff297819 */ /* 0x000fe40000011492 */
[----:B------:R-:W-:Y:S02]  /*9440*/  IADD3.X R54, R37, R52, R6, P3, P4 ;  /* 0x0000003425367210 */ /* 0x000fe40001fe8406 */
[----:B------:R-:W-:Y:S02]  /*9450*/  LEA.HI R41, R41, R146, RZ, 0x4 ;  /* 0x0000009229297211 */ /* 0x000fe400078f20ff */
[----:B------:R-:W-:-:S02]  /*9460*/  ISETP.GE.AND P4, PT, R213, R116, PT ;  /* 0x00000074d500720c */ /* 0x000fc40003f86270 */
[----:B------:R-:W-:Y:S02]  /*9470*/  LEA.HI.SX32 R41, R41, R12, 0x1c ;  /* 0x0000000c29297211 */ /* 0x000fe400078fe2ff */
[----:B------:R-:W-:Y:S02]  /*9480*/  LEA R48, P3, R49, R118, 0x1 ;  /* 0x0000007631307211 */ /* 0x000fe400078608ff */
[----:B------:R-:W-:Y:S01]  /*9490*/  SHF.R.S32.HI R40, RZ, 0x1f, R41 ;  /* 0x0000001fff287819 */ /* 0x000fe20000011429 */
[----:B------:R-:W-:Y:S01]  /*94a0*/  IMAD.SHL.U32 R50, R41, 0x8, RZ ;  /* 0x0000000829327824 */ /* 0x000fe200078e00ff */
[----:B------:R-:W-:Y:S02]  /*94b0*/  LEA.HI.X R49, R49, R119, R54, 0x1, P3 ;  /* 0x0000007731317211 */ /* 0x000fe400018f0c36 */
[----:B------:R-:W-:Y:S02]  /*94c0*/  LEA.HI R40, R40, R41, RZ, 0x3 ;  /* 0x0000002928287211 */ /* 0x000fe400078f18ff */
[----:B------:R-:W-:-:S02]  /*94d0*/  LOP3.LUT R41, R225, 0x38, R50, 0xf8, !PT ;  /* 0x00000038e1297812 */ /* 0x000fc400078ef832 */
[----:B------:R-:W-:Y:S02]  /*94e0*/  SHF.R.S32.HI R40, RZ, 0x3, R40 ;  /* 0x00000003ff287819 */ /* 0x000fe40000011428 */
[----:B------:R-:W-:-:S03]  /*94f0*/  LOP3.LUT R41, R41, R228, RZ, 0x3c, !PT ;  /* 0x000000e429297212 */ /* 0x000fc600078e3cff */
[----:B------:R-:W-:-:S05]  /*9500*/  IMAD R40, R40, 0x1400, R229 ;  /* 0x0000140028287824 */ /* 0x000fca00078e02e5 */
[----:B------:R-:W-:Y:S01]  /*9510*/  IADD3 R40, R40, R41, RZ ;  /* 0x0000002928287210 */ /* 0x000fe20007ffe0ff */
[----:B------:R-:W-:-:S04]  /*9520*/  IMAD R41, R17, 0x5000, R133 ;  /* 0x0000500011297824 */ /* 0x000fc800078e0285 */
[----:B------:R-:W-:Y:S02]  /*9530*/  IMAD R43, R17, 0x5000, R40 ;  /* 0x00005000112b7824 */ /* 0x000fe400078e0228 */
[--C-:B------:R-:W-:Y:S02]  /*9540*/  IMAD R41, R41, 0x2, R16.reuse ;  /* 0x0000000229297824 */ /* 0x100fe400078e0210 */
[----:B------:R-:W-:-:S04]  /*9550*/  IMAD R44, R43, 0x2, R16 ;  /* 0x000000022b2c7824 */ /* 0x000fc800078e0210 */
[----:B------:R-:W2:Y:S04]  /*9560*/  LDS.128 R40, [R41+0x24400] ;  /* 0x0244000029287984 */ /* 0x000ea80000000c00 */
[----:B------:R-:W3:Y:S01]  /*9570*/  LDS.128 R44, [R44+0x24400] ;  /* 0x024400002c2c7984 */ /* 0x000ee20000000c00 */
[----:B------:R-:W-:Y:S05]  /*9580*/  @P4 BRA `(.L_x_549) ;  /* 0x0000000400584947 */ /* 0x000fea0003800000 */
[----:B------:R-:W-:Y:S01]  /*9590*/  SHF.R.U32.HI R58, RZ, 0x10, R81 ;  /* 0x00000010ff3a7819 */ /* 0x000fe20000011651 */
[----:B---3--:R-:W-:Y:S01]  /*95a0*/  IMAD.MOV.U32 R55, RZ, RZ, R46 ;  /* 0x000000ffff377224 */ /* 0x008fe200078e002e */
[----:B------:R-:W-:Y:S01]  /*95b0*/  MOV R54, R44 ;  /* 0x0000002c00367202 */ /* 0x000fe20000000f00 */
[----:B--2---:R-:W-:Y:S01]  /*95c0*/  IMAD.MOV.U32 R44, RZ, RZ, R42 ;  /* 0x000000ffff2c7224 */ /* 0x004fe200078e002a */
[----:B------:R-:W-:Y:S01]  /*95d0*/  SHF.R.U32.HI R56, RZ, 0x10, R73 ;  /* 0x00000010ff387819 */ /* 0x000fe20000011649 */
[--C-:B------:R-:W-:Y:S01]  /*95e0*/  HADD2.F32 R46, -RZ, R45.reuse.H0_H0 ;  /* 0x2000002dff2e7230 */ /* 0x100fe20000004100 */
[--C-:B------:R-:W-:Y:S01]  /*95f0*/  SHF.R.U64 R53, R82, 0x10, R83.reuse ;  /* 0x0000001052357819 */ /* 0x100fe20000001253 */
[----:B------:R-:W-:Y:S01]  /*9600*/  HADD2.F32 R45, -RZ, R45.H1_H1 ;  /* 0x3000002dff2d7230 */ /* 0x000fe20000004100 */
[----:B------:R-:W-:Y:S01]  /*9610*/  SHF.R.U32.HI R82, RZ, 0x10, R83 ;  /* 0x00000010ff527819 */ /* 0x000fe20000011653 */
[--C-:B------:R-:W-:Y:S01]  /*9620*/  HADD2.F32 R42, -RZ, R41.reuse.H0_H0 ;  /* 0x20000029ff2a7230 */ /* 0x100fe20000004100 */
[--C-:B------:R-:W-:Y:S01]  /*9630*/  SHF.R.U64 R51, R74, 0x10, R75.reuse ;  /* 0x000000104a337819 */ /* 0x100fe2000000124b */
[----:B------:R-:W-:Y:S01]  /*9640*/  HADD2.F32 R58, -RZ, R58.H0_H0 ;  /* 0x2000003aff3a7230 */ /* 0x000fe20000004100 */
[----:B------:R-:W-:Y:S01]  /*9650*/  SHF.R.U32.HI R74, RZ, 0x10, R75 ;  /* 0x00000010ff4a7819 */ /* 0x000fe2000001164b */
[----:B------:R-:W-:Y:S01]  /*9660*/  HADD2.F32 R41, -RZ, R41.H1_H1 ;  /* 0x30000029ff297230 */ /* 0x000fe20000004100 */
[----:B------:R-:W-:Y:S01]  /*9670*/  SHF.R.U64 R65, R80, 0x10, R81 ;  /* 0x0000001050417819 */ /* 0x000fe20000001251 */
[----:B------:R-:W-:-:S02]  /*9680*/  HADD2.F32 R59, -RZ, R155.H1_H1 ;  /* 0x3000009bff3b7230 */ /* 0x000fc40000004100 */
[-C--:B------:R-:W-:Y:S01]  /*9690*/  FMUL.FTZ R60, R45, R58.reuse ;  /* 0x0000003a2d3c7220 */ /* 0x080fe20000410000 */
[----:B------:R-:W-:Y:S02]  /*96a0*/  HADD2.F32 R56, -RZ, R56.H0_H0 ;  /* 0x20000038ff387230 */ /* 0x000fe40000004100 */
[C---:B------:R-:W-:Y:S01]  /*96b0*/  FMUL.FTZ R58, R41.reuse, R58 ;  /* 0x0000003a293a7220 */ /* 0x040fe20000410000 */
[----:B------:R-:W-:Y:S02]  /*96c0*/  HADD2.F32 R57, -RZ, R153.H1_H1 ;  /* 0x30000099ff397230 */ /* 0x000fe40000004100 */
[-C--:B------:R-:W-:Y:S01]  /*96d0*/  FMUL.FTZ R61, R46, R59.reuse ;  /* 0x0000003b2e3d7220 */ /* 0x080fe20000410000 */
[C---:B------:R-:W-:Y:S01]  /*96e0*/  FMUL.FTZ R59, R42.reuse, R59 ;  /* 0x0000003b2a3b7220 */ /* 0x040fe20000410000 */
[-C--:B------:R-:W-:Y:S01]  /*96f0*/  FFMA.FTZ R60, R41, R56.reuse, -R60 ;  /* 0x00000038293c7223 */ /* 0x080fe2000001083c */
[----:B------:R-:W-:Y:S01]  /*9700*/  FFMA.FTZ R62, R45, R56, R58 ;  /* 0x000000382d3e7223 */ /* 0x000fe2000001003a */
[----:B------:R-:W-:Y:S01]  /*9710*/  FFMA.FTZ R61, R42, R57, -R61 ;  /* 0x000000392a3d7223 */ /* 0x000fe2000001083d */
[----:B------:R-:W-:-:S02]  /*9720*/  HADD2.F32 R56, -RZ, R154.H1_H1 ;  /* 0x3000009aff387230 */ /* 0x000fc40000004100 */
[----:B------:R-:W-:Y:S01]  /*9730*/  FFMA.FTZ R59, R46, R57, R59 ;  /* 0x000000392e3b7223 */ /* 0x000fe2000001003b */
[----:B------:R-:W-:Y:S01]  /*9740*/  HADD2.F32 R41, -RZ, R43.H0_H0 ;  /* 0x2000002bff297230 */ /* 0x000fe20000004100 */
[----:B------:R-:W-:Y:S01]  /*9750*/  SHF.R.U64 R66, R72, 0x10, R73 ;  /* 0x0000001048427819 */ /* 0x000fe20000001249 */
[--C-:B------:R-:W-:Y:S02]  /*9760*/  HADD2.F32 R42, -RZ, R47.reuse.H0_H0 ;  /* 0x2000002fff2a7230 */ /* 0x100fe40000004100 */
[----:B------:R-:W-:Y:S02]  /*9770*/  HADD2.F32 R45, -RZ, R152.H1_H1 ;  /* 0x30000098ff2d7230 */ /* 0x000fe40000004100 */
[-C--:B------:R-:W-:Y:S01]  /*9780*/  FMUL.FTZ R57, R41, R56.reuse ;  /* 0x0000003829397220 */ /* 0x080fe20000410000 */
[----:B------:R-:W-:Y:S02]  /*9790*/  HADD2.F32 R47, -RZ, R47.H1_H1 ;  /* 0x3000002fff2f7230 */ /* 0x000fe40000004100 */
[----:B------:R-:W-:Y:S01]  /*97a0*/  FMUL.FTZ R64, R42, R56 ;  /* 0x000000382a407220 */ /* 0x000fe20000410000 */
[----:B------:R-:W-:-:S02]  /*97b0*/  HADD2.F32 R58, -RZ, R82.H0_H0 ;  /* 0x20000052ff3a7230 */ /* 0x000fc40000004100 */
[-C--:B------:R-:W-:Y:S01]  /*97c0*/  FFMA.FTZ R57, R42, R45.reuse, R57 ;  /* 0x0000002d2a397223 */ /* 0x080fe20000010039 */
[----:B------:R-:W-:Y:S02]  /*97d0*/  HADD2.F32 R43, -RZ, R43.H1_H1 ;  /* 0x3000002bff2b7230 */ /* 0x000fe40000004100 */
[----:B------:R-:W-:Y:S01]  /*97e0*/  FFMA.FTZ R64, R41, R45, -R64 ;  /* 0x0000002d29407223 */ /* 0x000fe20000010840 */
[----:B------:R-:W-:Y:S02]  /*97f0*/  HADD2.F32 R46, -RZ, R74.H0_H0 ;  /* 0x2000004aff2e7230 */ /* 0x000fe40000004100 */
[-C--:B------:R-:W-:Y:S01]  /*9800*/  FMUL.FTZ R56, R47, R58.reuse ;  /* 0x0000003a2f387220 */ /* 0x080fe20000410000 */
[----:B------:R-:W-:Y:S02]  /*9810*/  HADD2.F32 R155, -RZ, R155.H0_H0 ;  /* 0x2000009bff9b7230 */ /* 0x000fe40000004100 */
[----:B------:R-:W-:Y:S01]  /*9820*/  FMUL.FTZ R58, R43, R58 ;  /* 0x0000003a2b3a7220 */ /* 0x000fe20000410000 */
[----:B------:R-:W-:-:S02]  /*9830*/  HADD2.F32 R42, -RZ, R54.H0_H0 ;  /* 0x20000036ff2a7230 */ /* 0x000fc40000004100 */
[-C--:B------:R-:W-:Y:S01]  /*9840*/  FFMA.FTZ R63, R43, R46.reuse, -R56 ;  /* 0x0000002e2b3f7223 */ /* 0x080fe20000010838 */
[----:B------:R-:W-:Y:S02]  /*9850*/  HADD2.F32 R45, -RZ, R65.H0_H0 ;  /* 0x20000041ff2d7230 */ /* 0x000fe40000004100 */
[----:B------:R-:W-:Y:S01]  /*9860*/  FFMA.FTZ R58, R47, R46, R58 ;  /* 0x0000002e2f3a7223 */ /* 0x000fe2000001003a */
[----:B------:R-:W-:Y:S02]  /*9870*/  HADD2.F32 R54, -RZ, R54.H1_H1 ;  /* 0x30000036ff367230 */ /* 0x000fe40000004100 */
[----:B------:R-:W-:Y:S01]  /*9880*/  FMUL.FTZ R46, R42, R155 ;  /* 0x0000009b2a2e7220 */ /* 0x000fe20000410000 */
[----:B------:R-:W-:Y:S01]  /*9890*/  HADD2.F32 R153, -RZ, R153.H0_H0 ;  /* 0x20000099ff997230 */ /* 0x000fe20000004100 */
[----:B------:R-:W-:Y:S01]  /*98a0*/  F2FP.F16.F32.PACK_AB R63, R63, R64 ;  /* 0x000000403f3f723e */ /* 0x000fe200000000ff */
[--C-:B------:R-:W-:Y:S02]  /*98b0*/  HADD2.F32 R41, -RZ, R40.reuse.H0_H0 ;  /* 0x20000028ff297230 */ /* 0x100fe40000004100 */
[----:B------:R-:W-:Y:S01]  /*98c0*/  FMUL.FTZ R47, R54, R45 ;  /* 0x0000002d362f7220 */ /* 0x000fe20000410000 */
[----:B------:R-:W-:Y:S01]  /*98d0*/  HADD2.F32 R40, -RZ, R40.H1_H1 ;  /* 0x30000028ff287230 */ /* 0x000fe20000004100 */
[----:B------:R-:W-:Y:S01]  /*98e0*/  F2FP.F16.F32.PACK_AB R57, R58, R57 ;  /* 0x000000393a39723e */ /* 0x000fe200000000ff */
[----:B------:R-:W-:-:S02]  /*98f0*/  HADD2.F32 R43, -RZ, R66.H0_H0 ;  /* 0x20000042ff2b7230 */ /* 0x000fc40000004100 */
[C---:B------:R-:W-:Y:S01]  /*9900*/  FMUL.FTZ R155, R41.reuse, R155 ;  /* 0x0000009b299b7220 */ /* 0x040fe20000410000 */
[----:B------:R-:W-:Y:S01]  /*9910*/  FFMA.FTZ R46, R41, R153, -R46 ;  /* 0x00000099292e7223 */ /* 0x000fe2000001082e */
[C---:B------:R-:W-:Y:S01]  /*9920*/  FMUL.FTZ R45, R40.reuse, R45 ;  /* 0x0000002d282d7220 */ /* 0x040fe20000410000 */
[----:B------:R-:W-:Y:S02]  /*9930*/  HADD2.F32 R41, -RZ, R55.H0_H0 ;  /* 0x20000037ff297230 */ /* 0x000fe40000004100 */
[-C--:B------:R-:W-:Y:S01]  /*9940*/  FFMA.FTZ R47, R40, R43.reuse, -R47 ;  /* 0x0000002b282f7223 */ /* 0x080fe2000001082f */
[----:B------:R-:W-:Y:S02]  /*9950*/  HADD2.F32 R154, -RZ, R154.H0_H0 ;  /* 0x2000009aff9a7230 */ /* 0x000fe40000004100 */
[----:B------:R-:W-:Y:S01]  /*9960*/  FFMA.FTZ R54, R54, R43, R45 ;  /* 0x0000002b36367223 */ /* 0x000fe2000001002d */
[----:B------:R-:W-:Y:S02]  /*9970*/  HADD2.F32 R53, -RZ, R53.H0_H0 ;  /* 0x20000035ff357230 */ /* 0x000fe40000004100 */
[----:B------:R-:W-:Y:S01]  /*9980*/  FFMA.FTZ R155, R42, R153, R155 ;  /* 0x000000992a9b7223 */ /* 0x000fe2000001009b */
[----:B------:R-:W-:-:S02]  /*9990*/  HADD2.F32 R40, -RZ, R44.H0_H0 ;  /* 0x2000002cff287230 */ /* 0x000fc40000004100 */
[-C--:B------:R-:W-:Y:S01]  /*99a0*/  FMUL.FTZ R43, R41, R154.reuse ;  /* 0x0000009a292b7220 */ /* 0x080fe20000410000 */
[----:B------:R-:W-:Y:S02]  /*99b0*/  HADD2.F32 R55, -RZ, R55.H1_H1 ;  /* 0x30000037ff377230 */ /* 0x000fe40000004100 */
[----:B------:R-:W-:Y:S02]  /*99c0*/  HADD2.F32 R44, -RZ, R44.H1_H1 ;  /* 0x3000002cff2c7230 */ /* 0x000fe40000004100 */
[----:B------:R-:W-:Y:S01]  /*99d0*/  FMUL.FTZ R154, R40, R154 ;  /* 0x0000009a289a7220 */ /* 0x000fe20000410000 */
[----:B------:R-:W-:Y:S02]  /*99e0*/  HADD2.F32 R152, -RZ, R152.H0_H0 ;  /* 0x20000098ff987230 */ /* 0x000fe40000004100 */
[-C--:B------:R-:W-:Y:S01]  /*99f0*/  FMUL.FTZ R45, R55, R53.reuse ;  /* 0x00000035372d7220 */ /* 0x080fe20000410000 */
[----:B------:R-:W-:Y:S02]  /*9a00*/  HADD2.F32 R51, -RZ, R51.H0_H0 ;  /* 0x20000033ff337230 */ /* 0x000fe40000004100 */
[----:B------:R-:W-:Y:S01]  /*9a10*/  FMUL.FTZ R42, R44, R53 ;  /* 0x000000352c2a7220 */ /* 0x000fe20000410000 */
[----:B------:R-:W-:Y:S01]  /*9a20*/  F2FP.F16.F32.PACK_AB R54, R54, R155 ;  /* 0x0000009b3636723e */ /* 0x000fe200000000ff */
[-C--:B------:R-:W-:Y:S01]  /*9a30*/  FFMA.FTZ R43, R40, R152.reuse, -R43 ;  /* 0x00000098282b7223 */ /* 0x080fe2000001082b */
[----:B------:R-:W-:Y:S01]  /*9a40*/  FFMA.FTZ R154, R41, R152, R154 ;  /* 0x00000098299a7223 */ /* 0x000fe2000001009a */
[-C--:B------:R-:W-:Y:S01]  /*9a50*/  FFMA.FTZ R44, R44, R51.reuse, -R45 ;  /* 0x000000332c2c7223 */ /* 0x080fe2000001082d */
[----:B------:R-:W-:Y:S01]  /*9a60*/  FFMA.FTZ R51, R55, R51, R42 ;  /* 0x0000003337337223 */ /* 0x000fe2000001002a */
[----:B------:R-:W-:Y:S01]  /*9a70*/  F2FP.F16.F32.PACK_AB R40, R47, R46 ;  /* 0x0000002e2f28723e */ /* 0x000fe200000000ff */
[----:B------:R-:W-:Y:S01]  /*9a80*/  IMAD.MOV.U32 R47, RZ, RZ, R57 ;  /* 0x000000ffff2f7224 */ /* 0x000fe200078e0039 */
[----:B------:R-:W-:-:S02]  /*9a90*/  F2FP.F16.F32.PACK_AB R41, R60, R61 ;  /* 0x0000003d3c29723e */ /* 0x000fc400000000ff */
[----:B------:R-:W-:Y:S01]  /*9aa0*/  F2FP.F16.F32.PACK_AB R42, R44, R43 ;  /* 0x0000002b2c2a723e */ /* 0x000fe200000000ff */
[----:B------:R-:W-:Y:S01]  /*9ab0*/  IMAD.MOV.U32 R43, RZ, RZ, R63 ;  /* 0x000000ffff2b7224 */ /* 0x000fe200078e003f */
[----:B------:R-:W-:Y:S02]  /*9ac0*/  F2FP.F16.F32.PACK_AB R45, R62, R59 ;  /* 0x0000003b3e2d723e */ /* 0x000fe400000000ff */
[----:B------:R-:W-:Y:S02]  /*9ad0*/  F2FP.F16.F32.PACK_AB R46, R51, R154 ;  /* 0x0000009a332e723e */ /* 0x000fe400000000ff */
[----:B------:R-:W-:-:S07]  /*9ae0*/  MOV R44, R54 ;  /* 0x00000036002c7202 */ /* 0x000fce0000000f00 */
.L_x_549:
[----:B------:R-:W-:Y:S05]  /*9af0*/  BSYNC B1 ;  /* 0x0000000000017941 */ /* 0x000fea0003800000 */
.L_x_548:
[----:B------:R-:W-:Y:S01]  /*9b00*/  ISETP.GE.AND P3, PT, R50, R145, PT ;  /* 0x000000913200720c */ /* 0x000fe20003f66270 */
[----:B------:R-:W-:Y:S02]  /*9b10*/  ULDC.64 UR4, c[0x0][0x208] ;  /* 0x0000820000047ab9 */ /* 0x000fe40000000a00 */
[----:B--2---:R2:W-:Y:S10]  /*9b20*/  STG.E.128 desc[UR4][R48.64], R40 ;  /* 0x0000002830007986 */ /* 0x0045f4000c101d04 */
[----:B------:R-:W-:Y:S05]  /*9b30*/  @P3 BRA `(.L_x_504) ;  /* 0x0000000400183947 */ /* 0x000fea0003800000 */
[--C-:B------:R-:W-:Y:S01]  /*9b40*/  IADD3 R124, P3, P4, R38, R124, R50.reuse ;  /* 0x0000007c267c7210 */ /* 0x100fe20007c7e032 */
[----:B------:R-:W-:Y:S01]  /*9b50*/  ULDC.64 UR4, c[0x0][0x208] ;  /* 0x0000820000047ab9 */ /* 0x000fe20000000a00 */
[----:B------:R-:W-:-:S04]  /*9b60*/  SHF.R.S32.HI R50, RZ, 0x1f, R50 ;  /* 0x0000001fff327819 */ /* 0x000fc80000011432 */
[----:B------:R-:W-:Y:S02]  /*9b70*/  IADD3.X R52, R37, R52, R50, P3, P4 ;  /* 0x0000003425347210 */ /* 0x000fe40001fe8432 */
[----:B------:R-:W-:-:S04]  /*9b80*/  LEA R118, P3, R124, R118, 0x1 ;  /* 0x000000767c767211 */ /* 0x000fc800078608ff */
[----:B------:R-:W-:-:S05]  /*9b90*/  LEA.HI.X R119, R124, R119, R52, 0x1, P3 ;  /* 0x000000777c777211 */ /* 0x000fca00018f0c34 */
[----:B---3--:R3:W-:Y:S01]  /*9ba0*/  STG.E.128 desc[UR4][R118.64], R44 ;  /* 0x0000002c76007986 */ /* 0x0087e2000c101d04 */
[----:B------:R-:W-:Y:S05]  /*9bb0*/  BRA `(.L_x_504) ;  /* 0x0000000000f87947 */ /* 0x000fea0003800000 */
.L_x_461:
[----:B------:R-:W-:-:S04]  /*9bc0*/  ULOP3.LUT UR4, UR60, 0x1, URZ, 0xfc, !UPT ;  /* 0x000000013c047892 */ /* 0x000fc8000f8efc3f */
[----:B------:R-:W-:-:S06]  /*9bd0*/  UISETP.NE.AND UP0, UPT, UR4, 0x3, UPT ;  /* 0x000000030400788c */ /* 0x000fcc000bf05270 */
[----:B------:R-:W-:-:S13]  /*9be0*/  PLOP3.LUT P2, PT, PT, PT, UP0, 0x80, 0x0 ;  /* 0x000000000000781c */ /* 0x000fda0003f4f008 */
[----:B------:R-:W-:Y:S05]  /*9bf0*/  @!P2 BRA `(.L_x_550) ;  /* 0x000000000004a947 */ /* 0x000fea0003800000 */
[----:B------:R-:W-:Y:S01]  /*9c00*/  BPT.TRAP 0x1 ;  /* 0x000000040000795c */ /* 0x000fe20000300000 */
.L_x_550:
[----:B------:R-:W-:Y:S01]  /*9c10*/  LEA R0, R17, R16, 0x3 ;  /* 0x0000001011007211 */ /* 0x000fe200078e18ff */
[----:B------:R-:W-:Y:S01]  /*9c20*/  IMAD R3, R24, -0x50, R2 ;  /* 0xffffffb018037824 */ /* 0x000fe200078e0202 */
[----:B------:R-:W-:Y:S01]  /*9c30*/  SHF.L.U32 R115, R219, 0x1f, RZ ;  /* 0x0000001fdb737819 */ /* 0x000fe200000006ff */
[----:B------:R-:W-:Y:S03]  /*9c40*/  BSSY B1, `(.L_x_551) ;  /* 0x0000005000017945 */ /* 0x000fe60003800000 */
[----:B------:R-:W0:Y:S01]  /*9c50*/  SYNCS.PHASECHK.TRANS64.TRYWAIT P3, [R0+URZ+0x38890], R115 ;  /* 0x03889073000075a7 */ /* 0x000e22000806017f */
[----:B------:R-:W-:-:S04]  /*9c60*/  VIMNMX R3, R3, 0x50, PT ;  /* 0x0000005003037848 */ /* 0x000fc80003fe0100 */
[----:B------:R-:W-:Y:S01]  /*9c70*/  ISETP.GE.AND P4, PT, R18, R3, PT ;  /* 0x000000031200720c */ /* 0x000fe20003f86270 */
[----:B0-----:R-:W-:-:S12]  /*9c80*/  @!P3 BRA `(.L_x_552) ;  /* 0x000001b8004cb947 */ /* 0x001fd80003800000 */
.L_x_792:
[----:B------:R-:W-:Y:S05]  /*9c90*/  BSYNC B1 ;  /* 0x0000000000017941 */ /* 0x000fea0003800000 */
.L_x_551:
[----:B------:R-:W-:Y:S04]  /*9ca0*/  BSSY B1, `(.L_x_553) ;  /* 0x000000f000017945 */ /* 0x000fe80003800000 */
[----:B------:R-:W-:Y:S05]  /*9cb0*/  @P4 BRA `(.L_x_554) ;  /* 0x0000000000344947 */ /* 0x000fea0003800000 */
[----:B------:R-:W-:Y:S01]  /*9cc0*/  ISETP.NE.AND P5, PT, R26, RZ, PT ;  /* 0x000000ff1a00720c */ /* 0x000fe20003fa5270 */
[----:B------:R-:W-:Y:S01]  /*9cd0*/  ULDC.64 UR4, c[0x0][0x208] ;  /* 0x0000820000047ab9 */ /* 0x000fe20000000a00 */
[----:B------:R-:W-:Y:S02]  /*9ce0*/  ISETP.NE.AND P4, PT, R10, RZ, PT ;  /* 0x000000ff0a00720c */ /* 0x000fe40003f85270 */
[----:B------:R-:W-:-:S09]  /*9cf0*/  ISETP.NE.AND P3, PT, R9, RZ, PT ;  /* 0x000000ff0900720c */ /* 0x000fd20003f65270 */
[----:B------:R-:W1:Y:S04]  /*9d00*/  @P5 LDS.128 R40, [R4+0x24400] ;  /* 0x0244000004285984 */ /* 0x000e680000000c00 */
[----:B------:R-:W2:Y:S04]  /*9d10*/  @P3 LDS.128 R44, [R4+0x29400] ;  /* 0x02940000042c3984 */ /* 0x000ea80000000c00 */
[----:B-1----:R-:W-:Y:S01]  /*9d20*/  @P5 STG.E.128 desc[UR4][R60.64], R40 ;  /* 0x000000283c005986 */ /* 0x002fe2000c101d04 */
[----:B------:R-:W-:-:S03]  /*9d30*/  ISETP.NE.AND P5, PT, R8, RZ, PT ;  /* 0x000000ff0800720c */ /* 0x000fc60003fa5270 */
[----:B------:R-:W1:Y:S04]  /*9d40*/  @P4 LDS.128 R40, [R4+0x26c00] ;  /* 0x026c000004284984 */ /* 0x000e680000000c00 */
[----:B--2---:R-:W-:Y:S06]  /*9d50*/  @P3 STG.E.128 desc[UR4][R60.64+0x100], R44 ;  /* 0x0001002c3c003986 */ /* 0x004fec000c101d04 */
[----:B------:R-:W2:Y:S04]  /*9d60*/  @P5 LDS.128 R48, [R4+0x2bc00] ;  /* 0x02bc000004305984 */ /* 0x000ea80000000c00 */
[----:B-1----:R1:W-:Y:S04]  /*9d70*/  @P4 STG.E.128 desc[UR4][R60.64+0x80], R40 ;  /* 0x000080283c004986 */ /* 0x0023e8000c101d04 */
[----:B--2---:R1:W-:Y:S02]  /*9d80*/  @P5 STG.E.128 desc[UR4][R60.64+0x180], R48 ;  /* 0x000180303c005986 */ /* 0x0043e4000c101d04 */
.L_x_554:
[----:B------:R-:W-:Y:S05]  /*9d90*/  BSYNC B1 ;  /* 0x0000000000017941 */ /* 0x000fea0003800000 */
.L_x_553:
[----:B------:R-:W-:Y:S01]  /*9da0*/  ISETP.GE.AND P3, PT, R217, R3, PT ;  /* 0x00000003d900720c */ /* 0x000fe20003f66270 */
[----:B------:R-:W-:-:S12]  /*9db0*/  BSSY B1, `(.L_x_555) ;  /* 0x000000f000017945 */ /* 0x000fd80003800000 */
[----:B------:R-:W-:Y:S05]  /*9dc0*/  @P3 BRA `(.L_x_556) ;  /* 0x0000000000343947 */ /* 0x000fea0003800000 */
[----:B------:R-:W-:Y:S01]  /*9dd0*/  ISETP.NE.AND P5, PT, R26, RZ, PT ;  /* 0x000000ff1a00720c */ /* 0x000fe20003fa5270 */
[----:B------:R-:W-:Y:S01]  /*9de0*/  ULDC.64 UR4, c[0x0][0x208] ;  /* 0x0000820000047ab9 */ /* 0x000fe20000000a00 */
[----:B------:R-:W-:Y:S02]  /*9df0*/  ISETP.NE.AND P4, PT, R10, RZ, PT ;  /* 0x000000ff0a00720c */ /* 0x000fe40003f85270 */
[----:B------:R-:W-:-:S09]  /*9e00*/  ISETP.NE.AND P3, PT, R9, RZ, PT ;  /* 0x000000ff0900720c */ /* 0x000fd20003f65270 */
[----:B-1----:R-:W1:Y:S04]  /*9e10*/  @P5 LDS.128 R40, [R4+0x25400] ;  /* 0x0254000004285984 */ /* 0x002e680000000c00 */
        /* <DEDUP_REMOVED lines=8> */
.L_x_556:
[----:B------:R-:W-:Y:S05]  /*9ea0*/  BSYNC B1 ;  /* 0x0000000000017941 */ /* 0x000fea0003800000 */
.L_x_555:
[----:B------:R-:W-:-:S13]  /*9eb0*/  ISETP.GE.AND P3, PT, R218, R3, PT ;  /* 0x00000003da00720c */ /* 0x000fda0003f66270 */
[----:B------:R-:W-:Y:S05]  /*9ec0*/  @P3 BRA `(.L_x_504) ;  /* 0x0000000000343947 */ /* 0x000fea0003800000 */
[----:B------:R-:W-:Y:S01]  /*9ed0*/  ISETP.NE.AND P5, PT, R26, RZ, PT ;  /* 0x000000ff1a00720c */ /* 0x000fe20003fa5270 */
[----:B------:R-:W-:Y:S01]  /*9ee0*/  ULDC.64 UR4, c[0x0][0x208] ;  /* 0x0000820000047ab9 */ /* 0x000fe20000000a00 */
[----:B------:R-:W-:Y:S02]  /*9ef0*/  ISETP.NE.AND P4, PT, R10, RZ, PT ;  /* 0x000000ff0a00720c */ /* 0x000fe40003f85270 */
[----:B------:R-:W-:-:S09]  /*9f00*/  ISETP.NE.AND P3, PT, R9, RZ, PT ;  /* 0x000000ff0900720c */ /* 0x000fd20003f65270 */
[----:B-1-3--:R-:W1:Y:S04]  /*9f10*/  @P5 LDS.128 R40, [R4+0x26400] ;  /* 0x0264000004285984 */ /* 0x00ae680000000c00 */
        /* <DEDUP_REMOVED lines=8> */
.L_x_504:
[----:B------:R-:W-:Y:S05]  /*9fa0*/  BSYNC B0 ;  /* 0x0000000000007941 */ /* 0x000fea0003800000 */
.L_x_460:
[----:B-1234-:R-:W1:Y:S01]  /*9fb0*/  S2R R40, SR_TID.X ;  /* 0x0000000000287919 */ /* 0x01ee620000002100 */
[----:B------:R-:W-:Y:S01]  /*9fc0*/  @!PT LDS RZ, [RZ] ;  /* 0x00000000fffff984 */ /* 0x000fe20000000800 */
[----:B------:R-:W-:Y:S01]  /*9fd0*/  @!PT LDS RZ, [RZ] ;  /* 0x00000000fffff984 */ /* 0x000fe20000000800 */
[----:B------:R-:W-:Y:S01]  /*9fe0*/  @!PT LDS RZ, [RZ] ;  /* 0x00000000fffff984 */ /* 0x000fe20000000800 */
[----:B------:R-:W-:Y:S01]  /*9ff0*/  @!PT LDS RZ, [RZ] ;  /* 0x00000000fffff984 */ /* 0x000fe20000000800 */
[----:B------:R2:W-:Y:S06]  /*a000*/  MEMBAR.ALL.CTA ;  /* 0x0000000000007992 */ /* 0x0005ec0000008000 */
[----:B--2---:R-:W2:Y:S01]  /*a010*/  FENCE.VIEW.ASYNC.S ;  /* 0x00000000000073c6 */ /* 0x004ea20000000000 */
[----:B------:R-:W-:Y:S05]  /*a020*/  WARPSYNC.ALL ;  /* 0x0000000000007948 */ /* 0x000fea0003800000 */
[----:B------:R-:W-:Y:S01]  /*a030*/  BSSY B0, `(.L_x_557) ;  /* 0x0000009000007945 */ /* 0x000fe20003800000 */
[----:B-1----:R-:W-:Y:S01]  /*a040*/  LOP3.LUT R40, R40, 0x7f, RZ, 0xc0, !PT ;  /* 0x0000007f28287812 */ /* 0x002fe200078ec0ff */
[----:B--2---:R1:W-:Y:S03]  /*a050*/  BAR.SYNC.DEFER_BLOCKING R150, 0x80 ;  /* 0x000200960000751d */ /* 0x0043e60000010000 */
[----:B------:R-:W-:-:S13]  /*a060*/  ISETP.NE.AND P3, PT, R40, RZ, PT ;  /* 0x000000ff2800720c */ /* 0x000fda0003f65270 */
[----:B------:R-:W-:-:S05]  /*a070*/  @!P3 VIADD R40, R0, 0x388a0 ;  /* 0x000388a00028b836 */ /* 0x000fca0000000000 */
[----:B------:R-:W-:-:S04]  /*a080*/  @!P3 PRMT R40, RZ, 0x654, R40 ;  /* 0x00000654ff28b816 */ /* 0x000fc80000000028 */
[----:B------:R1:W-:Y:S01]  /*a090*/  @!P3 SYNCS.ARRIVE.TRANS64.RED.A1T0 RZ, [R40+URZ], RZ ;  /* 0x000000ff28ffb9a7 */ /* 0x0003e2000810043f */
[----:B------:R-:W-:Y:S05]  /*a0a0*/  @!P2 BRA `(.L_x_558) ;  /* 0x000000000004a947 */ /* 0x000fea0003800000 */
[----:B------:R-:W-:Y:S01]  /*a0b0*/  BPT.TRAP 0x1 ;  /* 0x000000040000795c */ /* 0x000fe20000300000 */
.L_x_558:
[----:B------:R-:W-:Y:S05]  /*a0c0*/  BSYNC B0 ;  /* 0x0000000000007941 */ /* 0x000fea0003800000 */
.L_x_557:
[----:B------:R-:W2:Y:S01]  /*a0d0*/  SYNCS.PHASECHK.TRANS64.TRYWAIT P2, [R0+URZ+0x388b0], R115 ;  /* 0x0388b073000075a7 */ /* 0x000ea2000804017f */
[----:B------:R-:W-:Y:S01]  /*a0e0*/  ULDC UR61, c[0x0][0x2e4] ;  /* 0x0000b900003d7ab9 */ /* 0x000fe20000000800 */
[----:B------:R-:W-:Y:S01]  /*a0f0*/  ULDC.64 UR56, c[0x0][0x318] ;  /* 0x0000c60000387ab9 */ /* 0x000fe20000000a00 */
[----:B------:R-:W-:Y:S01]  /*a100*/  ULDC.64 UR58, c[0x0][0x308] ;  /* 0x0000c200003a7ab9 */ /* 0x000fe20000000a00 */
[----:B------:R-:W-:Y:S01]  /*a110*/  BSSY B0, `(.L_x_559) ;  /* 0x0000004000007945 */ /* 0x000fe20003800000 */
[----:B------:R-:W-:Y:S01]  /*a120*/  ISETP.GE.AND P4, PT, R18, R3, PT ;  /* 0x000000031200720c */ /* 0x000fe20003f86270 */
[----:B------:R-:W-:Y:S02]  /*a130*/  IMAD.WIDE R52, R24, 0x50, R112 ;  /* 0x0000005018347825 */ /* 0x000fe400078e0270 */
[----:B--2---:R-:W-:Y:S10]  /*a140*/  @!P2 BRA `(.L_x_560) ;  /* 0x000001b40030a947 */ /* 0x004ff40003800000 */
.L_x_793:
[----:B------:R-:W-:Y:S05]  /*a150*/  BSYNC B0 ;  /* 0x0000000000007941 */ /* 0x000fea0003800000 */
.L_x_559:
[----:B------:R-:W-:Y:S04]  /*a160*/  BSSY B0, `(.L_x_561) ;  /* 0x0000017000007945 */ /* 0x000fe80003800000 */
[----:B------:R-:W-:Y:S05]  /*a170*/  @P4 BRA `(.L_x_562) ;  /* 0x0000000000544947 */ /* 0x000fea0003800000 */
[----:B------:R-:W-:Y:S01]  /*a180*/  ISETP.GE.AND P5, PT, R212, UR61, PT ;  /* 0x0000003dd4007c0c */ /* 0x000fe2000bfa6270 */
[----:B------:R-:W-:Y:S01]  /*a190*/  IMAD R47, R53, UR56, RZ ;  /* 0x00000038352f7c24 */ /* 0x000fe2000f8e02ff */
[----:B------:R-:W-:Y:S01]  /*a1a0*/  MOV R45, R5 ;  /* 0x00000005002d7202 */ /* 0x000fe20000000f00 */
[----:B------:R-:W-:Y:S01]  /*a1b0*/  IMAD.MOV.U32 R44, RZ, RZ, R96 ;  /* 0x000000ffff2c7224 */ /* 0x000fe200078e0060 */
[----:B------:R-:W-:Y:S01]  /*a1c0*/  ULDC.64 UR4, c[0x0][0x208] ;  /* 0x0000820000047ab9 */ /* 0x000fe20000000a00 */
[C---:B------:R-:W-:Y:S01]  /*a1d0*/  IMAD R47, R52.reuse, UR57, R47 ;  /* 0x00000039342f7c24 */ /* 0x040fe2000f8e022f */
[----:B------:R-:W-:Y:S01]  /*a1e0*/  ISETP.GE.AND P4, PT, R213, UR61, PT ;  /* 0x0000003dd5007c0c */ /* 0x000fe2000bf86270 */
[----:B------:R-:W-:-:S04]  /*a1f0*/  IMAD.WIDE.U32 R44, R52, UR56, R44 ;  /* 0x00000038342c7c25 */ /* 0x000fc8000f8e002c */
[----:B------:R-:W-:Y:S01]  /*a200*/  IMAD.IADD R45, R45, 0x1, R47 ;  /* 0x000000012d2d7824 */ /* 0x000fe200078e022f */
[C---:B------:R-:W-:Y:S01]  /*a210*/  LEA R54, P2, R44.reuse, UR58, 0x1 ;  /* 0x0000003a2c367c11 */ /* 0x040fe2000f8408ff */
[----:B-1----:R-:W1:Y:S03]  /*a220*/  @!P5 LDS.128 R40, [R4+0x400] ;  /* 0x000400000428d984 */ /* 0x002e660000000c00 */
[----:B------:R-:W-:Y:S02]  /*a230*/  LEA.HI.X R55, R44, UR59, R45, 0x1, P2 ;  /* 0x0000003b2c377c11 */ /* 0x000fe400090f0c2d */
[----:B------:R-:W-:-:S13]  /*a240*/  ISETP.GE.AND P2, PT, R224, UR61, PT ;  /* 0x0000003de0007c0c */ /* 0x000fda000bf46270 */
[----:B------:R-:W3:Y:S04]  /*a250*/  @!P2 LDS.128 R44, [R4+0x5400] ;  /* 0x00540000042ca984 */ /* 0x000ee80000000c00 */
[----:B-1----:R-:W-:Y:S01]  /*a260*/  @!P5 STG.E.128 desc[UR4][R54.64], R40 ;  /* 0x000000283600d986 */ /* 0x002fe2000c101d04 */
[----:B------:R-:W-:-:S03]  /*a270*/  ISETP.GE.AND P5, PT, R223, UR61, PT ;  /* 0x0000003ddf007c0c */ /* 0x000fc6000bfa6270 */
[----:B------:R-:W1:Y:S10]  /*a280*/  @!P4 LDS.128 R40, [R4+0x2c00] ;  /* 0x002c00000428c984 */ /* 0x000e740000000c00 */
[----:B------:R-:W4:Y:S04]  /*a290*/  @!P5 LDS.128 R48, [R4+0x7c00] ;  /* 0x007c00000430d984 */ /* 0x000f280000000c00 */
[----:B---3--:R3:W-:Y:S04]  /*a2a0*/  @!P2 STG.E.128 desc[UR4][R54.64+0x100], R44 ;  /* 0x0001002c3600a986 */ /* 0x0087e8000c101d04 */
[----:B-1----:R3:W-:Y:S04]  /*a2b0*/  @!P4 STG.E.128 desc[UR4][R54.64+0x80], R40 ;  /* 0x000080283600c986 */ /* 0x0027e8000c101d04 */
[----:B----4-:R3:W-:Y:S02]  /*a2c0*/  @!P5 STG.E.128 desc[UR4][R54.64+0x180], R48 ;  /* 0x000180303600d986 */ /* 0x0107e4000c101d04 */
.L_x_562:
[----:B------:R-:W-:Y:S05]  /*a2d0*/  BSYNC B0 ;  /* 0x0000000000007941 */ /* 0x000fea0003800000 */
.L_x_561:
[----:B------:R-:W-:Y:S01]  /*a2e0*/  ISETP.GE.AND P2, PT, R217, R3, PT ;  /* 0x00000003d900720c */ /* 0x000fe20003f46270 */
[----:B------:R-:W-:-:S12]  /*a2f0*/  BSSY B0, `(.L_x_563) ;  /* 0x0000019000007945 */ /* 0x000fd80003800000 */
[----:B------:R-:W-:Y:S05]  /*a300*/  @P2 BRA `(.L_x_564) ;  /* 0x00000000005c2947 */ /* 0x000fea0003800000 */
[----:B------:R-:W-:Y:S01]  /*a310*/  ISETP.GE.AND P2, PT, R212, UR61, PT ;  /* 0x0000003dd4007c0c */ /* 0x000fe2000bf46270 */
[----:B---3--:R-:W-:Y:S01]  /*a320*/  IMAD.MOV.U32 R45, RZ, RZ, R5 ;  /* 0x000000ffff2d7224 */ /* 0x008fe200078e0005 */
[----:B------:R-:W-:Y:S01]  /*a330*/  IADD3 R47, P4, R52, 0x20, RZ ;  /* 0x00000020342f7810 */ /* 0x000fe20007f9e0ff */
[----:B------:R-:W-:Y:S01]  /*a340*/  ULDC.64 UR4, c[0x0][0x208] ;  /* 0x0000820000047ab9 */ /* 0x000fe20000000a00 */
[----:B------:R-:W-:-:S03]  /*a350*/  ISETP.GE.AND P5, PT, R213, UR61, PT ;  /* 0x0000003dd5007c0c */ /* 0x000fc6000bfa6270 */
[----:B------:R-:W-:-:S04]  /*a360*/  IMAD.X R44, RZ, RZ, R53, P4 ;  /* 0x000000ffff2c7224 */ /* 0x000fc800020e0635 */
[----:B------:R-:W-:Y:S01]  /*a370*/  IMAD R46, R44, UR56, RZ ;  /* 0x000000382c2e7c24 */ /* 0x000fe2000f8e02ff */
[----:B------:R-:W-:Y:S01]  /*a380*/  MOV R44, R96 ;  /* 0x00000060002c7202 */ /* 0x000fe20000000f00 */
[----:B-1----:R-:W1:Y:S04]  /*a390*/  @!P2 LDS.128 R40, [R4+0x1400] ;  /* 0x001400000428a984 */ /* 0x002e680000000c00 */
[----:B------:R-:W-:-:S04]  /*a3a0*/  IMAD.WIDE.U32 R44, R47, UR56, R44 ;  /* 0x000000382f2c7c25 */ /* 0x000fc8000f8e002c */
[----:B------:R-:W-:Y:S01]  /*a3b0*/  IMAD R47, R47, UR57, R46 ;  /* 0x000000392f2f7c24 */ /* 0x000fe2000f8e022e */
[----:B------:R-:W-:-:S03]  /*a3c0*/  LEA R54, P4, R44, UR58, 0x1 ;  /* 0x0000003a2c367c11 */ /* 0x000fc6000f8808ff */
[----:B------:R-:W-:-:S05]  /*a3d0*/  IMAD.IADD R45, R45, 0x1, R47 ;  /* 0x000000012d2d7824 */ /* 0x000fca00078e022f */
        /* <DEDUP_REMOVED lines=10> */
.L_x_564:
[----:B------:R-:W-:Y:S05]  /*a480*/  BSYNC B0 ;  /* 0x0000000000007941 */ /* 0x000fea0003800000 */
.L_x_563:
[----:B------:R-:W-:Y:S01]  /*a490*/  ISETP.GE.AND P2, PT, R218, R3, PT ;  /* 0x00000003da00720c */ /* 0x000fe20003f46270 */
[----:B------:R-:W-:-:S12]  /*a4a0*/  BSSY B0, `(.L_x_565) ;  /* 0x0000019000007945 */ /* 0x000fd80003800000 */
[----:B------:R-:W-:Y:S05]  /*a4b0*/  @P2 BRA `(.L_x_566) ;  /* 0x00000000005c2947 */ /* 0x000fea0003800000 */
[----:B------:R-:W-:Y:S01]  /*a4c0*/  ISETP.GE.AND P2, PT, R212, UR61, PT ;  /* 0x0000003dd4007c0c */ /* 0x000fe2000bf46270 */
[----:B---3--:R-:W-:Y:S01]  /*a4d0*/  IMAD.MOV.U32 R44, RZ, RZ, R96 ;  /* 0x000000ffff2c7224 */ /* 0x008fe200078e0060 */
[----:B------:R-:W-:Y:S01]  /*a4e0*/  IADD3 R3, P4, R52, 0x40, RZ ;  /* 0x0000004034037810 */ /* 0x000fe20007f9e0ff */
[----:B------:R-:W-:Y:S01]  /*a4f0*/  IMAD.MOV.U32 R45, RZ, RZ, R5 ;  /* 0x000000ffff2d7224 */ /* 0x000fe200078e0005 */
[----:B------:R-:W-:Y:S01]  /*a500*/  ULDC.64 UR4, c[0x0][0x208] ;  /* 0x0000820000047ab9 */ /* 0x000fe20000000a00 */
[----:B------:R-:W-:Y:S02]  /*a510*/  ISETP.GE.AND P5, PT, R213, UR61, PT ;  /* 0x0000003dd5007c0c */ /* 0x000fe4000bfa6270 */
[----:B------:R-:W-:Y:S01]  /*a520*/  IADD3.X R52, RZ, R53, RZ, P4, !PT ;  /* 0x00000035ff347210 */ /* 0x000fe200027fe4ff */
[----:B------:R-:W-:-:S04]  /*a530*/  IMAD.WIDE.U32 R44, R3, UR56, R44 ;  /* 0x00000038032c7c25 */ /* 0x000fc8000f8e002c */
[----:B------:R-:W-:Y:S01]  /*a540*/  IMAD R52, R52, UR56, RZ ;  /* 0x0000003834347c24 */ /* 0x000fe2000f8e02ff */
[----:B-1----:R-:W1:Y:S03]  /*a550*/  @!P2 LDS.128 R40, [R4+0x2400] ;  /* 0x002400000428a984 */ /* 0x002e660000000c00 */
[----:B------:R-:W-:Y:S01]  /*a560*/  IMAD R3, R3, UR57, R52 ;  /* 0x0000003903037c24 */ /* 0x000fe2000f8e0234 */
[----:B------:R-:W-:-:S04]  /*a570*/  LEA R52, P4, R44, UR58, 0x1 ;  /* 0x0000003a2c347c11 */ /* 0x000fc8000f8808ff */
[----:B------:R-:W-:-:S04]  /*a580*/  IADD3 R3, R45, R3, RZ ;  /* 0x000000032d037210 */ /* 0x000fc80007ffe0ff */
[----:B------:R-:W-:Y:S02]  /*a590*/  LEA.HI.X R53, R44, UR59, R3, 0x1, P4 ;  /* 0x0000003b2c357c11 */ /* 0x000fe4000a0f0c03 */
[----:B------:R-:W-:Y:S01]  /*a5a0*/  ISETP.GE.AND P4, PT, R224, UR61, PT ;  /* 0x0000003de0007c0c */ /* 0x000fe2000bf86270 */
[----:B------:R-:W3:Y:S04]  /*a5b0*/  @!P5 LDS.128 R44, [R4+0x4c00] ;  /* 0x004c0000042cd984 */ /* 0x000ee80000000c00 */
[----:B-1----:R-:W-:Y:S01]  /*a5c0*/  @!P2 STG.E.128 desc[UR4][R52.64], R40 ;  /* 0x000000283400a986 */ /* 0x002fe2000c101d04 */
[----:B------:R-:W-:-:S07]  /*a5d0*/  ISETP.GE.AND P2, PT, R223, UR61, PT ;  /* 0x0000003ddf007c0c */ /* 0x000fce000bf46270 */
[----:B------:R-:W1:Y:S06]  /*a5e0*/  @!P4 LDS.128 R40, [R4+0x7400] ;  /* 0x007400000428c984 */ /* 0x000e6c0000000c00 */
[----:B------:R-:W4:Y:S04]  /*a5f0*/  @!P2 LDS.128 R48, [R4+0x9c00] ;  /* 0x009c00000430a984 */ /* 0x000f280000000c00 */
[----:B---3--:R3:W-:Y:S04]  /*a600*/  @!P5 STG.E.128 desc[UR4][R52.64+0x80], R44 ;  /* 0x0000802c3400d986 */ /* 0x0087e8000c101d04 */
[----:B-1----:R3:W-:Y:S04]  /*a610*/  @!P4 STG.E.128 desc[UR4][R52.64+0x100], R40 ;  /* 0x000100283400c986 */ /* 0x0027e8000c101d04 */
[----:B----4-:R3:W-:Y:S02]  /*a620*/  @!P2 STG.E.128 desc[UR4][R52.64+0x180], R48 ;  /* 0x000180303400a986 */ /* 0x0107e4000c101d04 */
.L_x_566:
[----:B------:R-:W-:Y:S05]  /*a630*/  BSYNC B0 ;  /* 0x0000000000007941 */ /* 0x000fea0003800000 */
.L_x_565:
[----:B------:R-:W-:Y:S01]  /*a640*/  @!PT LDS RZ, [RZ] ;  /* 0x00000000fffff984 */ /* 0x000fe20000000800 */
[----:B------:R-:W-:Y:S01]  /*a650*/  @!PT LDS RZ, [RZ] ;  /* 0x00000000fffff984 */ /* 0x000fe20000000800 */
[----:B------:R-:W-:Y:S01]  /*a660*/  @!PT LDS RZ, [RZ] ;  /* 0x00000000fffff984 */ /* 0x000fe20000000800 */
[----:B------:R-:W-:Y:S01]  /*a670*/  @!PT LDS RZ, [RZ] ;  /* 0x00000000fffff984 */ /* 0x000fe20000000800 */
[----:B------:R4:W-:Y:S06]  /*a680*/  MEMBAR.ALL.CTA ;  /* 0x0000000000007992 */ /* 0x0009ec0000008000 */
[----:B----4-:R-:W4:Y:S01]  /*a690*/  FENCE.VIEW.ASYNC.S ;  /* 0x00000000000073c6 */ /* 0x010f220000000000 */
[----:B0-2---:R-:W-:Y:S01]  /*a6a0*/  @!P3 VIADD R0, R0, 0x388c0 ;  /* 0x000388c00000b836 */ /* 0x005fe20000000000 */
[----:B----4-:R0:W-:Y:S01]  /*a6b0*/  BAR.SYNC.DEFER_BLOCKING R150, 0x80 ;  /* 0x000200960000751d */ /* 0x0101e20000010000 */
[----:B------:R-:W-:Y:S01]  /*a6c0*/  ISETP.NE.AND P4, PT, R114, RZ, PT ;  /* 0x000000ff7200720c */ /* 0x000fe20003f85270 */
[----:B------:R-:W-:-:S02]  /*a6d0*/  VIADD R17, R17, 0x1 ;  /* 0x0000000111117836 */ /* 0x000fc40000000000 */
[----:B------:R-:W-:Y:S02]  /*a6e0*/  @!P3 PRMT R0, RZ, 0x654, R0 ;  /* 0x00000654ff00b816 */ /* 0x000fe40000000000 */
[----:B------:R-:W-:Y:S02]  /*a6f0*/  PLOP3.LUT P2, PT, PT, PT, PT, 0x8, 0x0 ;  /* 0x000000000000781c */ /* 0x000fe40003f4e170 */
[----:B------:R2:W-:Y:S01]  /*a700*/  @!P3 SYNCS.ARRIVE.TRANS64.RED.A1T0 RZ, [R0+URZ], RZ ;  /* 0x000000ff00ffb9a7 */ /* 0x0005e2000810043f */
[----:B------:R-:W-:-:S04]  /*a710*/  ISETP.NE.AND P3, PT, R17, 0x2, PT ;  /* 0x000000021100780c */ /* 0x000fc80003f65270 */
[----:B------:R-:W-:Y:S02]  /*a720*/  SEL R17, R17, RZ, P3 ;  /* 0x000000ff11117207 */ /* 0x000fe40001800000 */
[----:B--2---:R-:W-:-:S04]  /*a730*/  SEL R0, RZ, 0x1, P3 ;  /* 0x00000001ff007807 */ /* 0x004fc80001800000 */
[----:B------:R-:W-:Y:S01]  /*a740*/  LOP3.LUT R219, R219, R0, RZ, 0x3c, !PT ;  /* 0x00000000dbdb7212 */ /* 0x000fe200078e3cff */
[----:B0-----:R-:W-:Y:S06]  /*a750*/  @P4 BRA `(.L_x_567) ;  /* 0xffffff7c00c84947 */ /* 0x001fec000383ffff */
.L_x_455:
[----:B------:R-:W-:Y:S01]  /*a760*/  BSSY B0, `(.L_x_568) ;  /* 0x000004a000007945 */ /* 0x000fe20003800000 */
[----:B------:R-:W-:Y:S02]  /*a770*/  ISETP.GE.AND P1, PT, R148, 0x1, PT ;  /* 0x000000019400780c */ /* 0x000fe40003f26270 */
[----:B------:R-:W-:Y:S02]  /*a780*/  CS2R R2, SRZ ;  /* 0x0000000000027805 */ /* 0x000fe4000001ff00 */
[----:B------:R-:W-:Y:S02]  /*a790*/  PLOP3.LUT P0, PT, PT, PT, PT, 0x80, 0x0 ;  /* 0x000000000000781c */ /* 0x000fe40003f0f070 */
[----:B------:R-:W-:Y:S02]  /*a7a0*/  CS2R R76, SRZ ;  /* 0x00000000004c7805 */ /* 0x000fe4000001ff00 */
[----:B------:R-:W-:Y:S02]  /*a7b0*/  MOV R0, RZ ;  /* 0x000000ff00007202 */ /* 0x000fe40000000f00 */
[----:B------:R-:W-:-:S02]  /*a7c0*/  CS2R R72, SRZ ;  /* 0x0000000000487805 */ /* 0x000fc4000001ff00 */
[----:B------:R-:W-:Y:S02]  /*a7d0*/  CS2R R12, SRZ ;  /* 0x00000000000c7805 */ /* 0x000fe4000001ff00 */
[----:B------:R-:W-:Y:S01]  /*a7e0*/  CS2R R68, SRZ ;  /* 0x0000000000447805 */ /* 0x000fe2000001ff00 */
[----:B------:R-:W-:Y:S01]  /*a7f0*/  IMAD.MOV.U32 R146, RZ, RZ, RZ ;  /* 0x000000ffff927224 */ /* 0x000fe200078e00ff */
        /* <DEDUP_REMOVED lines=18> */
[----:B---3--:R-:W-:Y:S02]  /*a920*/  CS2R R54, SRZ ;  /* 0x0000000000367805 */ /* 0x008fe4000001ff00 */
[----:B------:R-:W-:Y:S02]  /*a930*/  CS2R R176, SRZ ;  /* 0x0000000000b07805 */ /* 0x000fe4000001ff00 */
[----:B------:R-:W-:Y:S02]  /*a940*/  CS2R R52, SRZ ;  /* 0x0000000000347805 */ /* 0x000fe4000001ff00 */
[----:B------:R-:W-:-:S02]  /*a950*/  CS2R R48, SRZ ;  /* 0x0000000000307805 */ /* 0x000fc4000001ff00 */
[----:B------:R-:W-:Y:S02]  /*a960*/  CS2R R154, SRZ ;  /* 0x00000000009a7805 */ /* 0x000fe4000001ff00 */
[----:B------:R-:W-:Y:S02]  /*a970*/  CS2R R42, SRZ ;  /* 0x00000000002a7805 */ /* 0x000fe4000001ff00 */
[----:B-1----:R-:W-:Y:S02]  /*a980*/  CS2R R40, SRZ ;  /* 0x0000000000287805 */ /* 0x002fe4000001ff00 */
        /* <DEDUP_REMOVED lines=19> */
[----:B------:R-:W-:Y:S01]  /*aac0*/  CS2R R164, SRZ ;  /* 0x0000000000a47805 */ /* 0x000fe2000001ff00 */
[----:B------:R-:W-:Y:S01]  /*aad0*/  IMAD.MOV.U32 R31, RZ, RZ, RZ ;  /* 0x000000ffff1f7224 */ /* 0x000fe200078e00ff */
[----:B------:R-:W-:-:S02]  /*aae0*/  CS2R R58, SRZ ;  /* 0x00000000003a7805 */ /* 0x000fc4000001ff00 */
[----:B------:R-:W-:Y:S02]  /*aaf0*/  CS2R R162, SRZ ;  /* 0x0000000000a27805 */ /* 0x000fe4000001ff00 */
[----:B------:R-:W-:Y:S02]  /*ab00*/  MOV R27, RZ ;  /* 0x000000ff001b7202 */ /* 0x000fe40000000f00 */
[----:B------:R-:W-:Y:S02]  /*ab10*/  CS2R R50, SRZ ;  /* 0x0000000000327805 */ /* 0x000fe4000001ff00 */
[----:B------:R-:W-:Y:S01]  /*ab20*/  CS2R R160, SRZ ;  /* 0x0000000000a07805 */ /* 0x000fe2000001ff00 */
[----:B------:R-:W-:Y:S01]  /*ab30*/  IMAD.MOV.U32 R47, RZ, RZ, RZ ;  /* 0x000000ffff2f7224 */ /* 0x000fe200078e00ff */
[----:B------:R-:W-:Y:S02]  /*ab40*/  CS2R R10, SRZ ;  /* 0x00000000000a7805 */ /* 0x000fe4000001ff00 */
[----:B------:R-:W-:-:S02]  /*ab50*/  CS2R R8, SRZ ;  /* 0x0000000000087805 */ /* 0x000fc4000001ff00 */
[----:B------:R-:W-:Y:S01]  /*ab60*/  CS2R R38, SRZ ;  /* 0x0000000000267805 */ /* 0x000fe2000001ff00 */
[----:B------:R-:W-:Y:S01]  /*ab70*/  IMAD.MOV.U32 R24, RZ, RZ, RZ ;  /* 0x000000ffff187224 */ /* 0x000fe200078e00ff */
[----:B------:R-:W-:Y:S02]  /*ab80*/  CS2R R34, SRZ ;  /* 0x0000000000227805 */ /* 0x000fe4000001ff00 */
[----:B------:R-:W-:Y:S02]  /*ab90*/  CS2R R32, SRZ ;  /* 0x0000000000207805 */ /* 0x000fe4000001ff00 */
[----:B------:R-:W-:Y:S02]  /*aba0*/  MOV R7, RZ ;  /* 0x000000ff00077202 */ /* 0x000fe40000000f00 */
[----:B------:R-:W-:Y:S01]  /*abb0*/  CS2R R28, SRZ ;  /* 0x00000000001c7805 */ /* 0x000fe2000001ff00 */
[----:B------:R-:W-:Y:S01]  /*abc0*/  IMAD.MOV.U32 R5, RZ, RZ, RZ ;  /* 0x000000ffff057224 */ /* 0x000fe200078e00ff */
[----:B------:R-:W-:Y:S06]  /*abd0*/  @P2 BRA `(.L_x_569) ;  /* 0x0000000000082947 */ /* 0x000fec0003800000 */
[----:B------:R-:W0:Y:S02]  /*abe0*/  FENCE.VIEW.ASYNC.G ;  /* 0x00000000000073c6 */ /* 0x000e240000000100 */
[----:B0-----:R-:W-:Y:S06]  /*abf0*/  BAR.ARV 0xc, 0x120 ;  /* 0x0304800000007b1d */ /* 0x001fec0000002000 */
.L_x_569:
[----:B------:R-:W-:Y:S05]  /*ac00*/  BSYNC B0 ;  /* 0x0000000000007941 */ /* 0x000fea0003800000 */
.L_x_568:
[----:B------:R-:W-:Y:S01]  /*ac10*/  IMAD.MOV.U32 R25, RZ, RZ, RZ ;  /* 0x000000ffff197224 */ /* 0x000fe200078e00ff */
[----:B------:R-:W-:Y:S01]  /*ac20*/  MOV R4, RZ ;  /* 0x000000ff00047202 */ /* 0x000fe20000000f00 */
[----:B------:R-:W-:Y:S06]  /*ac30*/  @!P1 BRA `(.L_x_570) ;  /* 0x00000118008c9947 */ /* 0x000fec0003800000 */
[----:B------:R-:W2:Y:S04]  /*ac40*/  LDL R6, [R1+0x90] ;  /* 0x0000900001067983 */ /* 0x000ea80000100800 */
[----:B------:R-:W3:Y:S04]  /*ac50*/  LDL R14, [R1+0x68] ;  /* 0x00006800010e7983 */ /* 0x000ee80000100800 */
[----:B--2---:R-:W0:Y:S01]  /*ac60*/  SHFL.IDX PT, R0, R6, RZ, 0x1f ;  /* 0x00001fff06007589 */ /* 0x004e2200000e0000 */
[----:B---3--:R-:W-:-:S13]  /*ac70*/  R2UR UR4, R14 ;  /* 0x000000000e0472ca */ /* 0x008fda00000e0000 */
[----:B------:R-:W-:Y:S01]  /*ac80*/  ULOP3.LUT UP0, URZ, UR4, 0x9f, URZ, 0xc0, !UPT ;  /* 0x0000009f043f7892 */ /* 0x000fe2000f80c03f */
[----:B0-----:R-:W-:-:S04]  /*ac90*/  LEA.HI R2, R0, R0, RZ, 0x1 ;  /* 0x0000000000027211 */ /* 0x001fc800078f08ff */
[----:B------:R-:W-:Y:S02]  /*aca0*/  LOP3.LUT R3, R2, 0x1e, RZ, 0xc0, !PT ;  /* 0x0000001e02037812 */ /* 0x000fe400078ec0ff */
[----:B------:R-:W-:-:S03]  /*acb0*/  PLOP3.LUT P0, PT, PT, PT, UP0, 0x80, 0x0 ;  /* 0x000000000000781c */ /* 0x000fc60003f0f008 */
[----:B------:R-:W-:-:S05]  /*acc0*/  IMAD.IADD R3, R0, 0x1, -R3 ;  /* 0x0000000100037824 */ /* 0x000fca00078e0a03 */
[----:B------:R-:W-:-:S04]  /*acd0*/  LEA R3, R3, UR4, 0xd ;  /* 0x0000000403037c11 */ /* 0x000fc8000f8e68ff */
[----:B------:R-:W-:-:S04]  /*ace0*/  SHF.R.U32.HI R2, RZ, 0x4, R3 ;  /* 0x00000004ff027819 */ /* 0x000fc80000011603 */
[----:B------:R-:W-:Y:S01]  /*acf0*/  LOP3.LUT R2, R2, 0x3fff, RZ, 0xc0, !PT ;  /* 0x00003fff02027812 */ /* 0x000fe200078ec0ff */
[----:B------:R-:W-:Y:S06]  /*ad00*/  @!P0 BRA `(.L_x_571) ;  /* 0x0000000000408947 */ /* 0x000fec0003800000 */
[----:B------:R-:W-:Y:S01]  /*ad10*/  MOV R0, 0x0 ;  /* 0x0000000000007802 */ /* 0x000fe20000000f00 */
[----:B------:R-:W-:Y:S01]  /*ad20*/  ULDC.64 UR4, c[0x4][0x1b8] ;  /* 0x01006e0000047ab9 */ /* 0x000fe20000000a00 */
[----:B------:R-:W-:Y:S01]  /*ad30*/  ULDC.64 UR6, c[0x4][0x1c0] ;  /* 0x0100700000067ab9 */ /* 0x000fe20000000a00 */
[----:B------:R-:W-:Y:S01]  /*ad40*/  IMAD.U32 R4, RZ, RZ, UR4 ;  /* 0x00000004ff047e24 */ /* 0x000fe2000f8e00ff */
[----:B------:R0:W1:Y:S01]  /*ad50*/  LDC.64 R14, c[0x4][R0] ;  /* 0x01000000000e7b82 */ /* 0x0000620000000a00 */
[----:B------:R-:W-:Y:S01]  /*ad60*/  MOV R5, UR5 ;  /* 0x0000000500057c02 */ /* 0x000fe20008000f00 */
        /* <DEDUP_REMOVED lines=10> */
.L_x_571:
[----:B------:R-:W-:Y:S02]  /*ae10*/  ULDC UR4, c[0x0][0x3d4] ;  /* 0x0000f50000047ab9 */ /* 0x000fe40000000800 */
[----:B------:R-:W-:-:S13]  /*ae20*/  ISETP.LT.AND P0, PT, RZ, UR4, PT ;  /* 0x00000004ff007c0c */ /* 0x000fda000bf01270 */
[----:B------:R-:W-:Y:S05]  /*ae30*/  @P0 BRA `(.L_x_572) ;  /* 0x0000000000400947 */ /* 0x000fea0003800000 */
[----:B------:R-:W2:Y:S02]  /*ae40*/  LDL R20, [R1+0x60] ;  /* 0x0000600001147983 */ /* 0x000ea40000100800 */
[----:B--2---:R-:W-:-:S04]  /*ae50*/  LEA.HI R0, R20, R20, RZ, 0x1 ;  /* 0x0000001414007211 */ /* 0x004fc800078f08ff */
[----:B------:R-:W-:-:S05]  /*ae60*/  LOP3.LUT R0, R0, 0xfffffffe, RZ, 0xc0, !PT ;  /* 0xfffffffe00007812 */ /* 0x000fca00078ec0ff */
[----:B------:R-:W-:-:S05]  /*ae70*/  IMAD.IADD R0, R20, 0x1, -R0 ;  /* 0x0000000114007824 */ /* 0x000fca00078e0a00 */
[----:B------:R-:W-:-:S04]  /*ae80*/  SHF.L.U32 R3, R0, 0x1f, RZ ;  /* 0x0000001f00037819 */ /* 0x000fc800000006ff */
[----:B------:R0:W1:Y:S03]  /*ae90*/  SYNCS.PHASECHK.TRANS64.TRYWAIT P0, [R16+URZ+0x38800], R3 ;  /* 0x03880003100075a7 */ /* 0x000066000800017f */
[----:B-1----:R-:W-:Y:S05]  /*aea0*/  @!P0 NANOSLEEP.SYNCS 0x989680 ;  /* 0x009896800000895d */ /* 0x002fea0003900000 */
[----:B------:R-:W1:Y:S01]  /*aeb0*/  @!P0 SYNCS.PHASECHK.TRANS64 P0, [R16+URZ+0x38800], R3 ;  /* 0x03880003100085a7 */ /* 0x000e62000800007f */
[----:B------:R-:W-:Y:S04]  /*aec0*/  BSSY B0, `(.L_x_573) ;  /* 0x0000006000007945 */ /* 0x000fe80003800000 */
[----:B-1----:R-:W-:Y:S05]  /*aed0*/  @P0 BRA `(.L_x_574) ;  /* 0x0000000000100947 */ /* 0x002fea0003800000 */
.L_x_575:
[----:B-1----:R1:W2:Y:S02]  /*aee0*/  SYNCS.PHASECHK.TRANS64.TRYWAIT P0, [R16+URZ+0x38800], R3 ;  /* 0x03880003100075a7 */ /* 0x0022a4000800017f */
[----:B--2---:R-:W-:Y:S05]  /*aef0*/  @!P0 NANOSLEEP.SYNCS 0x989680 ;  /* 0x009896800000895d */ /* 0x004fea0003900000 */
[----:B------:R-:W2:Y:S02]  /*af00*/  @!P0 SYNCS.PHASECHK.TRANS64 P0, [R16+URZ+0x38800], R3 ;  /* 0x03880003100085a7 */ /* 0x000ea4000800007f */
[----:B--2---:R-:W-:Y:S05]  /*af10*/  @!P0 BRA `(.L_x_575) ;  /* 0xfffffffc00f08947 */ /* 0x004fea000383ffff */
.L_x_574:
[----:B------:R-:W-:Y:S05]  /*af20*/  BSYNC B0 ;  /* 0x0000000000007941 */ /* 0x000fea0003800000 */
.L_x_573:
[----:B------:R-:W-:Y:S05]  /*af30*/  BRA `(.L_x_576) ;  /* 0x0000006800a07947 */ /* 0x000fea0003800000 */
.L_x_572:
[----:B------:R-:W2:Y:S01]  /*af40*/  LDL R24, [R1+0x68] ;  /* 0x0000680001187983 */ /* 0x000ea20000100800 */
[----:B-----5:R-:W-:Y:S01]  /*af50*/  SHF.R.S32.HI R0, RZ, 0x1f, R147 ;  /* 0x0000001fff007819 */ /* 0x020fe20000011493 */
[----:B------:R-:W-:Y:S01]  /*af60*/  ULDC.64 UR4, c[0x0][0x3d8] ;  /* 0x0000f60000047ab9 */ /* 0x000fe20000000a00 */
[----:B------:R-:W-:Y:S01]  /*af70*/  ULDC.64 UR6, c[0x0][0x3e8] ;  /* 0x0000fa0000067ab9 */ /* 0x000fe20000000a00 */
[----:B------:R-:W-:Y:S01]  /*af80*/  IMAD.WIDE.U32 R4, R147, UR4, RZ ;  /* 0x0000000493047c25 */ /* 0x000fe2000f8e00ff */
[----:B------:R-:W-:Y:S02]  /*af90*/  SHF.R.S32.HI R10, RZ, 0x1f, R22 ;  /* 0x0000001fff0a7819 */ /* 0x000fe40000011416 */
[----:B------:R-:W-:Y:S01]  /*afa0*/  SHF.R.S32.HI R12, RZ, 0x1f, R212 ;  /* 0x0000001fff0c7819 */ /* 0x000fe200000114d4 */
[C---:B------:R-:W-:Y:S02]  /*afb0*/  IMAD R6, R0.reuse, UR4, RZ ;  /* 0x0000000400067c24 */ /* 0x040fe4000f8e02ff */
[----:B------:R-:W-:-:S02]  /*afc0*/  IMAD R0, R0, UR6, RZ ;  /* 0x0000000600007c24 */ /* 0x000fc4000f8e02ff */
[C---:B------:R-:W-:Y:S01]  /*afd0*/  IMAD R9, R147.reuse, UR5, R6 ;  /* 0x0000000593097c24 */ /* 0x040fe2000f8e0206 */
[----:B------:R-:W-:Y:S01]  /*afe0*/  ULDC.64 UR4, c[0x0][0x3c8] ;  /* 0x0000f20000047ab9 */ /* 0x000fe20000000a00 */
[C---:B------:R-:W-:Y:S01]  /*aff0*/  IMAD R31, R147.reuse, UR7, R0 ;  /* 0x00000007931f7c24 */ /* 0x040fe2000f8e0200 */
[----:B------:R-:W-:Y:S01]  /*b000*/  IADD3 R0, P0, R22, R4, RZ ;  /* 0x0000000416007210 */ /* 0x000fe20007f1e0ff */
[----:B------:R-:W-:Y:S01]  /*b010*/  IMAD.WIDE.U32 R6, R147, UR6, RZ ;  /* 0x0000000693067c25 */ /* 0x000fe2000f8e00ff */
[----:B------:R-:W-:Y:S01]  /*b020*/  IADD3 R9, R9, R5, RZ ;  /* 0x0000000509097210 */ /* 0x000fe20007ffe0ff */
[----:B------:R-:W-:Y:S01]  /*b030*/  ULDC.64 UR6, c[0x0][0x3e0] ;  /* 0x0000f80000067ab9 */ /* 0x000fe20000000a00 */
[----:B------:R-:W-:Y:S01]  /*b040*/  LEA R28, P1, R4, UR4, 0x1 ;  /* 0x00000004041c7c11 */ /* 0x000fe2000f8208ff */
[----:B------:R-:W-:Y:S01]  /*b050*/  IMAD.IADD R31, R31, 0x1, R7 ;  /* 0x000000011f1f7824 */ /* 0x000fe200078e0207 */
[----:B------:R-:W-:Y:S01]  /*b060*/  LEA R26, P2, R0, UR4, 0x1 ;  /* 0x00000004001a7c11 */ /* 0x000fe2000f8408ff */
[--C-:B------:R-:W-:Y:S01]  /*b070*/  IMAD.X R3, R10, 0x1, R9.reuse, P0 ;  /* 0x000000010a037824 */ /* 0x100fe200000e0609 */
[----:B------:R-:W-:-:S02]  /*b080*/  LEA.HI.X R29, R4, UR5, R9, 0x1, P1 ;  /* 0x00000005041d7c11 */ /* 0x000fc400088f0c09 */
[----:B------:R-:W-:Y:S02]  /*b090*/  IADD3 R5, P0, R212, R4, RZ ;  /* 0x00000004d4057210 */ /* 0x000fe40007f1e0ff */
[----:B------:R-:W-:Y:S02]  /*b0a0*/  LEA.HI.X R27, R0, UR5, R3, 0x1, P2 ;  /* 0x00000005001b7c11 */ /* 0x000fe400090f0c03 */
[-C--:B------:R-:W-:Y:S01]  /*b0b0*/  IADD3 R0, P5, R212, R6.reuse, RZ ;  /* 0x00000006d4007210 */ /* 0x080fe20007fbe0ff */
[----:B------:R-:W-:Y:S01]  /*b0c0*/  IMAD.X R4, R12, 0x1, R9, P0 ;  /* 0x000000010c047824 */ /* 0x000fe200000e0609 */
[----:B------:R-:W-:Y:S02]  /*b0d0*/  IADD3 R8, P4, R22, R6, RZ ;  /* 0x0000000616087210 */ /* 0x000fe40007f9e0ff */
[----:B------:R-:W-:Y:S01]  /*b0e0*/  LEA R34, P3, R5, UR4, 0x1 ;  /* 0x0000000405227c11 */ /* 0x000fe2000f8608ff */
[----:B------:R-:W-:Y:S01]  /*b0f0*/  IMAD.X R3, R12, 0x1, R31, P5 ;  /* 0x000000010c037824 */ /* 0x000fe200028e061f */
[----:B------:R-:W-:-:S02]  /*b100*/  IADD3.X R7, R10, R31, RZ, P4, !PT ;  /* 0x0000001f0a077210 */ /* 0x000fc400027fe4ff */
[----:B------:R-:W-:Y:S02]  /*b110*/  LEA R32, P2, R8, UR6, 0x1 ;  /* 0x0000000608207c11 */ /* 0x000fe4000f8408ff */
[----:B------:R-:W-:Y:S02]  /*b120*/  LEA R36, P4, R0, UR6, 0x1 ;  /* 0x0000000600247c11 */ /* 0x000fe4000f8808ff */
[----:B------:R-:W-:Y:S02]  /*b130*/  LEA R30, P0, R6, UR6, 0x1 ;  /* 0x00000006061e7c11 */ /* 0x000fe4000f8008ff */
[----:B------:R-:W-:Y:S02]  /*b140*/  LEA.HI.X R33, R8, UR7, R7, 0x1, P2 ;  /* 0x0000000708217c11 */ /* 0x000fe400090f0c07 */
[----:B------:R-:W-:Y:S02]  /*b150*/  LEA.HI.X R35, R5, UR5, R4, 0x1, P3 ;  /* 0x0000000505237c11 */ /* 0x000fe400098f0c04 */
[----:B------:R-:W-:-:S02]  /*b160*/  LEA.HI.X R37, R0, UR7, R3, 0x1, P4 ;  /* 0x0000000700257c11 */ /* 0x000fc4000a0f0c03 */
[----:B------:R-:W-:Y:S02]  /*b170*/  LEA.HI.X R31, R6, UR7, R31, 0x1, P0 ;  /* 0x00000007061f7c11 */ /* 0x000fe400080f0c1f */
[----:B--2---:R-:W-:-:S13]  /*b180*/  R2UR UR8, R24 ;  /* 0x00000000180872ca */ /* 0x004fda00000e0000 */
[----:B------:R-:W-:-:S06]  /*b190*/  ULOP3.LUT UP0, URZ, UR8, 0x3ff, URZ, 0xc0, !UPT ;  /* 0x000003ff083f7892 */ /* 0x000fcc000f80c03f */
[----:B------:R-:W-:-:S13]  /*b1a0*/  PLOP3.LUT P1, PT, PT, PT, UP0, 0x80, 0x0 ;  /* 0x000000000000781c */ /* 0x000fda0003f2f008 */
        /* <DEDUP_REMOVED lines=16> */
[----:B-1----:R-:W-:Y:S05]  /*b2b0*/  CALL.ABS.NOINC R14 ;  /* 0x000000000e007343 */ /* 0x002fea0003c00000 */
.L_x_577:
[----:B------:R-:W-:Y:S01]  /*b2c0*/  ULDC.U8 UR4, c[0x0][0x3f0] ;  /* 0x0000fc0000047ab9 */ /* 0x000fe20000000000 */
[----:B------:R-:W-:Y:S01]  /*b2d0*/  R2UR UR5, R24 ;  /* 0x00000000180572ca */ /* 0x000fe200000e0000 */
[----:B------:R-:W-:Y:S01]  /*b2e0*/  IMAD R0, R149, -0x80, R151 ;  /* 0xffffff8095007824 */ /* 0x000fe200078e0297 */
[----:B------:R-:W-:Y:S01]  /*b2f0*/  ISETP.NE.AND P0, PT, RZ, UR4, PT ;  /* 0x00000004ff007c0c */ /* 0x000fe2000bf05270 */
[----:B------:R-:W-:Y:S03]  /*b300*/  BSSY B0, `(.L_x_578) ;  /* 0x0000663000007945 */ /* 0x000fe60003800000 */
[----:B------:R-:W-:-:S07]  /*b310*/  VIMNMX R0, R0, 0x80, PT ;  /* 0x0000008000007848 */ /* 0x000fce0003fe0100 */
[----:B------:R-:W-:Y:S02]  /*b320*/  LEA R3, R235, UR5, 0x1 ;  /* 0x00000005eb037c11 */ /* 0x000fe4000f8e08ff */
[----:B------:R-:W-:Y:S05]  /*b330*/  @!P0 BRA `(.L_x_579) ;  /* 0x0000003000388947 */ /* 0x000fea0003800000 */
        /* <DEDUP_REMOVED lines=9> */
[----:B------:R-:W-:Y:S01]  /*b3d0*/  CS2R R24, SRZ ;  /* 0x0000000000187805 */ /* 0x000fe2000001ff00 */
[----:B------:R-:W-:Y:S06]  /*b3e0*/  @P0 BRA `(.L_x_581) ;  /* 0x0000000000580947 */ /* 0x000fec0003800000 */
[----:B------:R-:W-:Y:S01]  /*b3f0*/  ULDC UR4, c[0x0][0x3d4] ;  /* 0x0000f50000047ab9 */ /* 0x000fe20000000800 */
[----:B------:R-:W-:Y:S02]  /*b400*/  CS2R R10, SRZ ;  /* 0x00000000000a7805 */ /* 0x000fe4000001ff00 */
[----:B------:R-:W-:Y:S02]  /*b410*/  ISETP.GE.AND P1, PT, R22, UR4, PT ;  /* 0x0000000416007c0c */ /* 0x000fe4000bf26270 */
[----:B------:R-:W-:Y:S02]  /*b420*/  CS2R R8, SRZ ;  /* 0x0000000000087805 */ /* 0x000fe4000001ff00 */
[----:B------:R-:W-:Y:S02]  /*b430*/  ISETP.GE.AND P2, PT, R215, UR4, PT ;  /* 0x00000004d7007c0c */ /* 0x000fe4000bf46270 */
[----:B------:R-:W-:Y:S02]  /*b440*/  CS2R R6, SRZ ;  /* 0x0000000000067805 */ /* 0x000fe4000001ff00 */
[----:B------:R-:W-:-:S02]  /*b450*/  ISETP.GE.AND P3, PT, R214, UR4, PT ;  /* 0x00000004d6007c0c */ /* 0x000fc4000bf66270 */
[----:B------:R-:W-:Y:S02]  /*b460*/  CS2R R4, SRZ ;  /* 0x0000000000047805 */ /* 0x000fe4000001ff00 */
[----:B------:R-:W-:Y:S02]  /*b470*/  ISETP.GE.AND P4, PT, R216, UR4, PT ;  /* 0x00000004d8007c0c */ /* 0x000fe4000bf86270 */
[----:B------:R-:W-:Y:S02]  /*b480*/  CS2R R24, SRZ ;  /* 0x0000000000187805 */ /* 0x000fe4000001ff00 */
[----:B------:R-:W-:Y:S02]  /*b490*/  CS2R R14, SRZ ;  /* 0x00000000000e7805 */ /* 0x000fe4000001ff00 */
[----:B------:R-:W-:Y:S02]  /*b4a0*/  CS2R R12, SRZ ;  /* 0x00000000000c7805 */ /* 0x000fe4000001ff00 */
[----:B------:R-:W-:Y:S01]  /*b4b0*/  CS2R R20, SRZ ;  /* 0x0000000000147805 */ /* 0x000fe2000001ff00 */
[----:B------:R-:W-:-:S02]  /*b4c0*/  ULDC.64 UR6, c[0x0][0x208] ;  /* 0x0000820000067ab9 */ /* 0x000fc40000000a00 */
[----:B------:R0:W5:Y:S04]  /*b4d0*/  @!P1 LDG.E.64 R10, desc[UR6][R26.64] ;  /* 0x000000061a0a9981 */ /* 0x000168000c1e1b00 */
[----:B------:R0:W5:Y:S04]  /*b4e0*/  @!P2 LDG.E.64 R8, desc[UR6][R26.64+0x40] ;  /* 0x000040061a08a981 */ /* 0x000168000c1e1b00 */
[----:B------:R0:W5:Y:S04]  /*b4f0*/  @!P3 LDG.E.64 R6, desc[UR6][R26.64+0x80] ;  /* 0x000080061a06b981 */ /* 0x000168000c1e1b00 */
[----:B------:R0:W5:Y:S04]  /*b500*/  @!P4 LDG.E.64 R4, desc[UR6][R26.64+0xc0] ;  /* 0x0000c0061a04c981 */ /* 0x000168000c1e1b00 */
[----:B------:R0:W5:Y:S04]  /*b510*/  @!P1 LDG.E.64 R24, desc[UR6][R32.64] ;  /* 0x0000000620189981 */ /* 0x000168000c1e1b00 */
[----:B------:R0:W5:Y:S04]  /*b520*/  @!P2 LDG.E.64 R14, desc[UR6][R32.64+0x40] ;  /* 0x00004006200ea981 */ /* 0x000168000c1e1b00 */
[----:B------:R0:W5:Y:S04]  /*b530*/  @!P3 LDG.E.64 R12, desc[UR6][R32.64+0x80] ;  /* 0x00008006200cb981 */ /* 0x000168000c1e1b00 */
[----:B------:R0:W5:Y:S02]  /*b540*/  @!P4 LDG.E.64 R20, desc[UR6][R32.64+0xc0] ;  /* 0x0000c0062014c981 */ /* 0x000164000c1e1b00 */
.L_x_581:
[----:B------:R-:W-:Y:S05]  /*b550*/  BSYNC B1 ;  /* 0x0000000000017941 */ /* 0x000fea0003800000 */
.L_x_580:
[----:B------:R-:W2:Y:S01]  /*b560*/  LDL R52, [R1+0x60] ;  /* 0x0000600001347983 */ /* 0x000ea20000100800 */
[----:B------:R-:W-:Y:S01]  /*b570*/  UMOV UR4, 0xffffffff ;  /* 0xffffffff00047882 */ /* 0x000fe20000000000 */
[----:B0----5:R-:W-:Y:S01]  /*b580*/  IMAD.MOV.U32 R32, RZ, RZ, R8 ;  /* 0x000000ffff207224 */ /* 0x021fe200078e0008 */
[----:B------:R-:W-:Y:S01]  /*b590*/  MOV R33, R9 ;  /* 0x0000000900217202 */ /* 0x000fe20000000f00 */
[----:B------:R-:W-:Y:S01]  /*b5a0*/  IMAD.MOV.U32 R36, RZ, RZ, R24 ;  /* 0x000000ffff247224 */ /* 0x000fe200078e0018 */
[----:B------:R-:W-:Y:S01]  /*b5b0*/  SHF.R.U64 R40, R8, 0x10, R9 ;  /* 0x0000001008287819 */ /* 0x000fe20000001209 */
[----:B------:R-:W-:Y:S01]  /*b5c0*/  IMAD.MOV.U32 R27, RZ, RZ, R11 ;  /* 0x000000ffff1b7224 */ /* 0x000fe200078e000b */
[----:B------:R-:W-:Y:S01]  /*b5d0*/  SHF.R.U32.HI R41, RZ, 0x10, R9 ;  /* 0x00000010ff297819 */ /* 0x000fe20000011609 */
[----:B------:R-:W-:Y:S01]  /*b5e0*/  IMAD.MOV.U32 R9, RZ, RZ, R6 ;  /* 0x000000ffff097224 */ /* 0x000fe200078e0006 */
[----:B------:R-:W-:Y:S01]  /*b5f0*/  MOV R26, R10 ;  /* 0x0000000a001a7202 */ /* 0x000fe20000000f00 */
[----:B------:R-:W-:Y:S01]  /*b600*/  IMAD.MOV.U32 R35, RZ, RZ, R13 ;  /* 0x000000ffff237224 */ /* 0x000fe200078e000d */
[----:B------:R-:W-:Y:S01]  /*b610*/  SHF.R.U64 R38, R10, 0x10, R11 ;  /* 0x000000100a267819 */ /* 0x000fe2000000120b */
[--C-:B------:R-:W-:Y:S01]  /*b620*/  IMAD.MOV.U32 R10, RZ, RZ, R7.reuse ;  /* 0x000000ffff0a7224 */ /* 0x100fe200078e0007 */
[----:B------:R-:W-:Y:S01]  /*b630*/  SHF.R.U64 R42, R6, 0x10, R7 ;  /* 0x00000010062a7819 */ /* 0x000fe20000001207 */
[----:B------:R-:W-:Y:S01]  /*b640*/  IMAD.MOV.U32 R6, RZ, RZ, R5 ;  /* 0x000000ffff067224 */ /* 0x000fe200078e0005 */
[----:B------:R-:W-:-:S02]  /*b650*/  MOV R8, R4 ;  /* 0x0000000400087202 */ /* 0x000fc40000000f00 */
[----:B------:R-:W-:Y:S02]  /*b660*/  SHF.R.U64 R44, R4, 0x10, R5 ;  /* 0x00000010042c7819 */ /* 0x000fe40000001205 */
[----:B------:R-:W-:Y:S02]  /*b670*/  MOV R37, R25 ;  /* 0x0000001900257202 */ /* 0x000fe40000000f00 */
[--C-:B------:R-:W-:Y:S01]  /*b680*/  SHF.R.U64 R46, R24, 0x10, R25.reuse ;  /* 0x00000010182e7819 */ /* 0x100fe20000001219 */
[----:B------:R-:W-:Y:S01]  /*b690*/  IMAD.MOV.U32 R24, RZ, RZ, R14 ;  /* 0x000000ffff187224 */ /* 0x000fe200078e000e */
[----:B------:R-:W-:Y:S01]  /*b6a0*/  SHF.R.U32.HI R47, RZ, 0x10, R25 ;  /* 0x00000010ff2f7819 */ /* 0x000fe20000011619 */
[----:B------:R-:W-:Y:S01]  /*b6b0*/  IMAD.MOV.U32 R25, RZ, RZ, R15 ;  /* 0x000000ffff197224 */ /* 0x000fe200078e000f */
[----:B------:R-:W-:Y:S02]  /*b6c0*/  SHF.R.U32.HI R39, RZ, 0x10, R11 ;  /* 0x00000010ff277819 */ /* 0x000fe4000001160b */
[----:B------:R-:W-:-:S02]  /*b6d0*/  SHF.R.U32.HI R43, RZ, 0x10, R7 ;  /* 0x00000010ff2b7819 */ /* 0x000fc40000011607 */
[----:B------:R-:W-:Y:S02]  /*b6e0*/  SHF.R.U32.HI R45, RZ, 0x10, R5 ;  /* 0x00000010ff2d7819 */ /* 0x000fe40000011605 */
[--C-:B------:R-:W-:Y:S02]  /*b6f0*/  SHF.R.U64 R48, R14, 0x10, R15.reuse ;  /* 0x000000100e307819 */ /* 0x100fe4000000120f */
[----:B------:R-:W-:Y:S02]  /*b700*/  SHF.R.U32.HI R49, RZ, 0x10, R15 ;  /* 0x00000010ff317819 */ /* 0x000fe4000001160f */
[----:B------:R-:W-:Y:S02]  /*b710*/  MOV R34, R12 ;  /* 0x0000000c00227202 */ /* 0x000fe40000000f00 */
[--C-:B------:R-:W-:Y:S02]  /*b720*/  SHF.R.U64 R50, R12, 0x10, R13.reuse ;  /* 0x000000100c327819 */ /* 0x100fe4000000120d */
[----:B------:R-:W-:-:S02]  /*b730*/  SHF.R.U32.HI R51, RZ, 0x10, R13 ;  /* 0x00000010ff337819 */ /* 0x000fc4000001160d */
[----:B--2---:R-:W-:Y:S01]  /*b740*/  LEA.HI R4, R52, R52, RZ, 0x1 ;  /* 0x0000003434047211 */ /* 0x004fe200078f08ff */
[----:B------:R-:W-:Y:S06]  /*b750*/  BRA.DIV UR4, `(.L_x_582) ;  /* 0x0000019e04c07947 */ /* 0x000fec000b800000 */
.L_x_796:
[----:B------:R-:W-:Y:S01]  /*b760*/  UMOV UR4, 0xffffffff ;  /* 0xffffffff00047882 */ /* 0x000fe20000000000 */
[----:B------:R-:W-:Y:S02]  /*b770*/  LOP3.LUT R4, R4, 0xfffffffe, RZ, 0xc0, !PT ;  /* 0xfffffffe04047812 */ /* 0x000fe400078ec0ff */
[----:B------:R-:W-:Y:S05]  /*b780*/  BRA.DIV UR4, `(.L_x_583) ;  /* 0x0000019e04dc7947 */ /* 0x000fea000b800000 */
.L_x_799:
[----:B------:R-:W-:Y:S01]  /*b790*/  UMOV UR4, 0xffffffff ;  /* 0xffffffff00047882 */ /* 0x000fe20000000000 */
[----:B------:R-:W-:Y:S02]  /*b7a0*/  IMAD.IADD R4, R52, 0x1, -R4 ;  /* 0x0000000134047824 */ /* 0x000fe400078e0a04 */
[----:B------:R-:W-:Y:S05]  /*b7b0*/  BRA.DIV UR4, `(.L_x_584) ;  /* 0x0000019e04f87947 */ /* 0x000fea000b800000 */
.L_x_802:
[----:B------:R-:W-:Y:S01]  /*b7c0*/  UMOV UR4, 0xffffffff ;  /* 0xffffffff00047882 */ /* 0x000fe20000000000 */
[----:B------:R-:W-:Y:S02]  /*b7d0*/  SHF.L.U32 R5, R4, 0x1f, RZ ;  /* 0x0000001f04057819 */ /* 0x000fe400000006ff */
[----:B------:R-:W-:Y:S05]  /*b7e0*/  BRA.DIV UR4, `(.L_x_585) ;  /* 0x000001a204147947 */ /* 0x000fea000b800000 */
.L_x_805:
[----:B------:R-:W0:Y:S01]  /*b7f0*/  SYNCS.PHASECHK.TRANS64.TRYWAIT P1, [R16+URZ+0x38800], R5 ;  /* 0x03880005100075a7 */ /* 0x000e22000802017f */
[--C-:B------:R-:W-:Y:S01]  /*b800*/  IMAD.MOV.U32 R7, RZ, RZ, R21.reuse ;  /* 0x000000ffff077224 */ /* 0x100fe200078e0015 */
[----:B------:R-:W-:Y:S01]  /*b810*/  MOV R4, R20 ;  /* 0x0000001400047202 */ /* 0x000fe20000000f00 */
[----:B------:R-:W-:Y:S01]  /*b820*/  BSSY B1, `(.L_x_586) ;  /* 0x0000013000017945 */ /* 0x000fe20003800000 */
[--C-:B------:R-:W-:Y:S02]  /*b830*/  SHF.R.U64 R11, R20, 0x10, R21.reuse ;  /* 0x00000010140b7819 */ /* 0x100fe40000001215 */
[----:B------:R-:W-:Y:S02]  /*b840*/  SHF.R.U32.HI R30, RZ, 0x10, R21 ;  /* 0x00000010ff1e7819 */ /* 0x000fe40000011615 */
[----:B------:R-:W-:Y:S02]  /*b850*/  PRMT R26, R26, 0x5410, R27 ;  /* 0x000054101a1a7816 */ /* 0x000fe4000000001b */
[----:B------:R-:W-:-:S02]  /*b860*/  PRMT R12, R9, 0x5410, R10 ;  /* 0x00005410090c7816 */ /* 0x000fc4000000000a */
[----:B------:R-:W-:Y:S02]  /*b870*/  PRMT R24, R24, 0x5410, R25 ;  /* 0x0000541018187816 */ /* 0x000fe40000000019 */
[----:B------:R-:W-:Y:S02]  /*b880*/  PRMT R27, R38, 0x5410, R39 ;  /* 0x00005410261b7816 */ /* 0x000fe40000000027 */
[----:B------:R-:W-:Y:S02]  /*b890*/  PRMT R20, R32, 0x5410, R33 ;  /* 0x0000541020147816 */ /* 0x000fe40000000021 */
[----:B------:R-:W-:Y:S02]  /*b8a0*/  PRMT R21, R40, 0x5410, R41 ;  /* 0x0000541028157816 */ /* 0x000fe40000000029 */
        /* <DEDUP_REMOVED lines=8> */
[----:B------:R-:W-:Y:S01]  /*b930*/  PRMT R10, R4, 0x5410, R7 ;  /* 0x00005410040a7816 */ /* 0x000fe20000000007 */
[----:B0-----:R-:W-:Y:S06]  /*b940*/  @!P1 BRA `(.L_x_587) ;  /* 0x0000019c00e49947 */ /* 0x001fec0003800000 */
.L_x_806:
[----:B------:R-:W-:Y:S05]  /*b950*/  BSYNC B1 ;  /* 0x0000000000017941 */ /* 0x000fea0003800000 */
.L_x_586:
[----:B------:R-:W-:Y:S01]  /*b960*/  BSSY B1, `(.L_x_588) ;  /* 0x00000aa000017945 */ /* 0x000fe20003800000 */
[----:B------:R-:W-:-:S03]  /*b970*/  PRMT R11, R11, 0x5410, R30 ;  /* 0x000054100b0b7816 */ /* 0x000fc6000000001e */
[----:B------:R-:W-:Y:S05]  /*b980*/  @P0 BRA `(.L_x_589) ;  /* 0x00000008009c0947 */ /* 0x000fea0003800000 */
[----:B0-----:R-:W0:Y:S01]  /*b990*/  LDC R5, c[0x0][0x3d4] ;  /* 0x0000f500ff057b82 */ /* 0x001e220000000800 */
[----:B------:R-:W-:Y:S01]  /*b9a0*/  BSSY B2, `(.L_x_590) ;  /* 0x000002c000027945 */ /* 0x000fe20003800000 */
[-C--:B0-----:R-:W-:Y:S02]  /*b9b0*/  ISETP.GE.AND P0, PT, R22, R5.reuse, PT ;  /* 0x000000051600720c */ /* 0x081fe40003f06270 */
[-C--:B------:R-:W-:Y:S02]  /*b9c0*/  ISETP.GE.AND P1, PT, R215, R5.reuse, PT ;  /* 0x00000005d700720c */ /* 0x080fe40003f26270 */
[-C--:B------:R-:W-:Y:S02]  /*b9d0*/  ISETP.GE.AND P2, PT, R214, R5.reuse, PT ;  /* 0x00000005d600720c */ /* 0x080fe40003f46270 */
[----:B------:R-:W-:-:S07]  /*b9e0*/  ISETP.GE.AND P3, PT, R216, R5, PT ;  /* 0x00000005d800720c */ /* 0x000fce0003f66270 */
[----:B------:R-:W-:Y:S06]  /*b9f0*/  @P0 BRA `(.L_x_591) ;  /* 0x0000000000980947 */ /* 0x000fec0003800000 */
[----:B------:R-:W0:Y:S01]  /*ba00*/  LDS.128 R4, [R3] ;  /* 0x0000000003047984 */ /* 0x000e220000000c00 */
[----:B------:R-:W-:Y:S02]  /*ba10*/  HADD2.F32 R37, -RZ, R28.H0_H0 ;  /* 0x2000001cff257230 */ /* 0x000fe40000004100 */
[----:B------:R-:W-:Y:S02]  /*ba20*/  HADD2.F32 R35, -RZ, R26.H0_H0 ;  /* 0x2000001aff237230 */ /* 0x000fe40000004100 */
[----:B------:R-:W-:Y:S02]  /*ba30*/  HADD2.F32 R34, -RZ, R27.H0_H0 ;  /* 0x2000001bff227230 */ /* 0x000fe40000004100 */
[----:B------:R-:W-:Y:S02]  /*ba40*/  HADD2.F32 R36, -RZ, R29.H0_H0 ;  /* 0x2000001dff247230 */ /* 0x000fe40000004100 */
[--C-:B0-----:R-:W-:Y:S02]  /*ba50*/  HADD2.F32 R30, -RZ, R4.reuse.H0_H0 ;  /* 0x20000004ff1e7230 */ /* 0x101fe40000004100 */
[----:B------:R-:W-:-:S02]  /*ba60*/  HADD2.F32 R4, -RZ, R4.H1_H1 ;  /* 0x30000004ff047230 */ /* 0x000fc40000004100 */
[--C-:B------:R-:W-:Y:S02]  /*ba70*/  HADD2.F32 R31, -RZ, R5.reuse.H0_H0 ;  /* 0x20000005ff1f7230 */ /* 0x100fe40000004100 */
[----:B------:R-:W-:Y:S02]  /*ba80*/  HADD2.F32 R5, -RZ, R5.H1_H1 ;  /* 0x30000005ff057230 */ /* 0x000fe40000004100 */
[C---:B------:R-:W-:Y:S01]  /*ba90*/  FMUL.FTZ R39, R4.reuse, R37 ;  /* 0x0000002504277220 */ /* 0x040fe20000410000 */
[-C--:B------:R-:W-:Y:S01]  /*baa0*/  FMUL.FTZ R4, R4, R35.reuse ;  /* 0x0000002304047220 */ /* 0x080fe20000410000 */
[--C-:B------:R-:W-:Y:S02]  /*bab0*/  HADD2.F32 R32, -RZ, R6.reuse.H0_H0 ;  /* 0x20000006ff207230 */ /* 0x100fe40000004100 */
[----:B------:R-:W-:Y:S02]  /*bac0*/  HADD2.F32 R33, -RZ, R7.H0_H0 ;  /* 0x20000007ff217230 */ /* 0x000fe40000004100 */
[C---:B------:R-:W-:Y:S01]  /*bad0*/  FMUL.FTZ R40, R5.reuse, R36 ;  /* 0x0000002405287220 */ /* 0x040fe20000410000 */
[C---:B------:R-:W-:Y:S01]  /*bae0*/  FFMA.FTZ R39, R30.reuse, R35, -R39 ;  /* 0x000000231e277223 */ /* 0x040fe20000010827 */
[----:B------:R-:W-:Y:S01]  /*baf0*/  FFMA.FTZ R38, R30, R37, R4 ;  /* 0x000000251e267223 */ /* 0x000fe20000010004 */
[----:B------:R-:W-:Y:S01]  /*bb00*/  FMUL.FTZ R42, R5, R34 ;  /* 0x00000022052a7220 */ /* 0x000fe20000410000 */
[----:B------:R-:W-:-:S02]  /*bb10*/  HADD2.F32 R6, -RZ, R6.H1_H1 ;  /* 0x30000006ff067230 */ /* 0x000fc40000004100 */
[C---:B------:R-:W-:Y:S01]  /*bb20*/  FFMA.FTZ R40, R31.reuse, R34, -R40 ;  /* 0x000000221f287223 */ /* 0x040fe20000010828 */
[----:B------:R-:W-:Y:S02]  /*bb30*/  HADD2.F32 R7, -RZ, R7.H1_H1 ;  /* 0x30000007ff077230 */ /* 0x000fe40000004100 */
[----:B------:R-:W-:Y:S01]  /*bb40*/  FFMA.FTZ R31, R31, R36, R42 ;  /* 0x000000241f1f7223 */ /* 0x000fe2000001002a */
[----:B------:R-:W-:Y:S02]  /*bb50*/  HADD2.F32 R35, -RZ, R28.H1_H1 ;  /* 0x3000001cff237230 */ /* 0x000fe40000004100 */
[----:B------:R-:W-:Y:S02]  /*bb60*/  HADD2.F32 R5, -RZ, R26.H1_H1 ;  /* 0x3000001aff057230 */ /* 0x000fe40000004100 */
[----:B------:R-:W-:Y:S02]  /*bb70*/  HADD2.F32 R30, -RZ, R29.H1_H1 ;  /* 0x3000001dff1e7230 */ /* 0x000fe40000004100 */
[----:B------:R-:W-:Y:S01]  /*bb80*/  FMUL.FTZ R37, R6, R35 ;  /* 0x0000002306257220 */ /* 0x000fe20000410000 */
[----:B------:R-:W-:-:S02]  /*bb90*/  HADD2.F32 R4, -RZ, R27.H1_H1 ;  /* 0x3000001bff047230 */ /* 0x000fc40000004100 */
[-C--:B------:R-:W-:Y:S01]  /*bba0*/  FMUL.FTZ R34, R6, R5.reuse ;  /* 0x0000000506227220 */ /* 0x080fe20000410000 */
[C---:B------:R-:W-:Y:S01]  /*bbb0*/  FMUL.FTZ R36, R7.reuse, R30 ;  /* 0x0000001e07247220 */ /* 0x040fe20000410000 */
[C---:B------:R-:W-:Y:S01]  /*bbc0*/  FFMA.FTZ R6, R32.reuse, R5, -R37 ;  /* 0x0000000520067223 */ /* 0x040fe20000010825 */
[-C--:B------:R-:W-:Y:S01]  /*bbd0*/  FMUL.FTZ R41, R7, R4.reuse ;  /* 0x0000000407297220 */ /* 0x080fe20000410000 */
[----:B------:R-:W-:Y:S01]  /*bbe0*/  FFMA.FTZ R35, R32, R35, R34 ;  /* 0x0000002320237223 */ /* 0x000fe20000010022 */
[C---:B------:R-:W-:Y:S01]  /*bbf0*/  FFMA.FTZ R7, R33.reuse, R4, -R36 ;  /* 0x0000000421077223 */ /* 0x040fe20000010824 */
[----:B------:R-:W-:Y:S01]  /*bc00*/  F2FP.F16.F32.PACK_AB R4, R38, R39 ;  /* 0x000000272604723e */ /* 0x000fe200000000ff */
[----:B------:R-:W-:Y:S01]  /*bc10*/  FFMA.FTZ R30, R33, R30, R41 ;  /* 0x0000001e211e7223 */ /* 0x000fe20000010029 */
[----:B------:R-:W-:Y:S02]  /*bc20*/  F2FP.F16.F32.PACK_AB R5, R31, R40 ;  /* 0x000000281f05723e */ /* 0x000fe400000000ff */
[----:B------:R-:W-:-:S02]  /*bc30*/  F2FP.F16.F32.PACK_AB R6, R35, R6 ;  /* 0x000000062306723e */ /* 0x000fc400000000ff */
[----:B------:R-:W-:-:S05]  /*bc40*/  F2FP.F16.F32.PACK_AB R7, R30, R7 ;  /* 0x000000071e07723e */ /* 0x000fca00000000ff */
[----:B------:R0:W-:Y:S02]  /*bc50*/  STS.128 [R3], R4 ;  /* 0x0000000403007388 */ /* 0x0001e40000000c00 */
.L_x_591:
[----:B------:R-:W-:Y:S05]  /*bc60*/  BSYNC B2 ;  /* 0x0000000000027941 */ /* 0x000fea0003800000 */
.L_x_590:
[----:B------:R-:W-:Y:S04]  /*bc70*/  BSSY B2, `(.L_x_592) ;  /* 0x0000028000027945 */ /* 0x000fe80003800000 */
[----:B------:R-:W-:Y:S05]  /*bc80*/  @P1 BRA `(.L_x_593) ;  /* 0x0000000000981947 */ /* 0x000fea0003800000 */
[----:B0-----:R-:W0:Y:S01]  /*bc90*/  LDS.128 R4, [R3+0x4000] ;  /* 0x0040000003047984 */ /* 0x001e220000000c00 */
        /* <DEDUP_REMOVED lines=36> */
[----:B------:R1:W-:Y:S02]  /*bee0*/  STS.128 [R3+0x4000], R4 ;  /* 0x0040000403007388 */ /* 0x0003e40000000c00 */
.L_x_593:
[----:B------:R-:W-:Y:S05]  /*bef0*/  BSYNC B2 ;  /* 0x0000000000027941 */ /* 0x000fea0003800000 */
.L_x_592:
[----:B------:R-:W-:Y:S04]  /*bf00*/  BSSY B2, `(.L_x_594) ;  /* 0x0000028000027945 */ /* 0x000fe80003800000 */
[----:B------:R-:W-:Y:S05]  /*bf10*/  @P2 BRA `(.L_x_595) ;  /* 0x0000000000982947 */ /* 0x000fea0003800000 */
[----:B01----:R-:W0:Y:S01]  /*bf20*/  LDS.128 R4, [R3+0x8000] ;  /* 0x0080000003047984 */ /* 0x003e220000000c00 */
        /* <DEDUP_REMOVED lines=37> */
.L_x_595:
[----:B------:R-:W-:Y:S05]  /*c180*/  BSYNC B2 ;  /* 0x0000000000027941 */ /* 0x000fea0003800000 */
.L_x_594:
[----:B------:R-:W-:Y:S05]  /*c190*/  @P3 BRA `(.L_x_589) ;  /* 0x0000000000983947 */ /* 0x000fea0003800000 */
[----:B012---:R-:W0:Y:S01]  /*c1a0*/  LDS.128 R4, [R3+0xc000] ;  /* 0x00c0000003047984 */ /* 0x007e220000000c00 */
        /* <DEDUP_REMOVED lines=37> */
.L_x_589:
[----:B------:R-:W-:Y:S05]  /*c400*/  BSYNC B1 ;  /* 0x0000000000017941 */ /* 0x000fea0003800000 */
.L_x_588:
[----:B------:R-:W-:Y:S01]  /*c410*/  ISETP.GE.AND P0, PT, R217, R0, PT ;  /* 0x00000000d900720c */ /* 0x000fe20003f06270 */
[----:B------:R-:W-:-:S12]  /*c420*/  BSSY B1, `(.L_x_596) ;  /* 0x00000a9000017945 */ /* 0x000fd80003800000 */
[----:B------:R-:W-:Y:S05]  /*c430*/  @P0 BRA `(.L_x_597) ;  /* 0x00000008009c0947 */ /* 0x000fea0003800000 */
[----:B0123--:R-:W0:Y:S01]  /*c440*/  LDC R5, c[0x0][0x3d4] ;  /* 0x0000f500ff057b82 */ /* 0x00fe220000000800 */
[----:B------:R-:W-:Y:S01]  /*c450*/  BSSY B2, `(.L_x_598) ;  /* 0x000002c000027945 */ /* 0x000fe20003800000 */
[-C--:B0-----:R-:W-:Y:S02]  /*c460*/  ISETP.GE.AND P0, PT, R22, R5.reuse, PT ;  /* 0x000000051600720c */ /* 0x081fe40003f06270 */
[-C--:B------:R-:W-:Y:S02]  /*c470*/  ISETP.GE.AND P1, PT, R215, R5.reuse, PT ;  /* 0x00000005d700720c */ /* 0x080fe40003f26270 */
[-C--:B------:R-:W-:Y:S02]  /*c480*/  ISETP.GE.AND P2, PT, R214, R5.reuse, PT ;  /* 0x00000005d600720c */ /* 0x080fe40003f46270 */
[----:B------:R-:W-:-:S07]  /*c490*/  ISETP.GE.AND P3, PT, R216, R5, PT ;  /* 0x00000005d800720c */ /* 0x000fce0003f66270 */
[----:B------:R-:W-:Y:S06]  /*c4a0*/  @P0 BRA `(.L_x_599) ;  /* 0x0000000000980947 */ /* 0x000fec0003800000 */
[----:B------:R-:W0:Y:S01]  /*c4b0*/  LDS.128 R4, [R3+0x1000] ;  /* 0x0010000003047984 */ /* 0x000e220000000c00 */
[----:B------:R-:W-:Y:S02]  /*c4c0*/  HADD2.F32 R36, -RZ, R26.H0_H0 ;  /* 0x2000001aff247230 */ /* 0x000fe40000004100 */
[--C-:B------:R-:W-:Y:S02]  /*c4d0*/  HADD2.F32 R38, -RZ, R28.reuse.H0_H0 ;  /* 0x2000001cff267230 */ /* 0x100fe40000004100 */
[----:B------:R-:W-:Y:S02]  /*c4e0*/  HADD2.F32 R41, -RZ, R29.H0_H0 ;  /* 0x2000001dff297230 */ /* 0x000fe40000004100 */
[----:B------:R-:W-:Y:S02]  /*c4f0*/  HADD2.F32 R39, -RZ, R27.H0_H0 ;  /* 0x2000001bff277230 */ /* 0x000fe40000004100 */
[----:B------:R-:W-:Y:S02]  /*c500*/  HADD2.F32 R40, -RZ, R28.H1_H1 ;  /* 0x3000001cff287230 */ /* 0x000fe40000004100 */
[----:B------:R-:W-:-:S02]  /*c510*/  HADD2.F32 R43, -RZ, R29.H1_H1 ;  /* 0x3000001dff2b7230 */ /* 0x000fc40000004100 */
[--C-:B0-----:R-:W-:Y:S02]  /*c520*/  HADD2.F32 R30, -RZ, R4.reuse.H0_H0 ;  /* 0x20000004ff1e7230 */ /* 0x101fe40000004100 */
[----:B------:R-:W-:Y:S02]  /*c530*/  HADD2.F32 R4, -RZ, R4.H1_H1 ;  /* 0x30000004ff047230 */ /* 0x000fe40000004100 */
[--C-:B------:R-:W-:Y:S02]  /*c540*/  HADD2.F32 R31, -RZ, R5.reuse.H0_H0 ;  /* 0x20000005ff1f7230 */ /* 0x100fe40000004100 */
[----:B------:R-:W-:Y:S02]  /*c550*/  HADD2.F32 R5, -RZ, R5.H1_H1 ;  /* 0x30000005ff057230 */ /* 0x000fe40000004100 */
[-C--:B------:R-:W-:Y:S01]  /*c560*/  FMUL.FTZ R35, R38, R4.reuse ;  /* 0x0000000426237220 */ /* 0x080fe20000410000 */
[----:B------:R-:W-:Y:S01]  /*c570*/  FMUL.FTZ R37, R36, R4 ;  /* 0x0000000424257220 */ /* 0x000fe20000410000 */
[----:B------:R-:W-:-:S02]  /*c580*/  HADD2.F32 R32, -RZ, R6.H0_H0 ;  /* 0x20000006ff207230 */ /* 0x000fc40000004100 */
[-C--:B------:R-:W-:Y:S01]  /*c590*/  FMUL.FTZ R34, R41, R5.reuse ;  /* 0x0000000529227220 */ /* 0x080fe20000410000 */
[-C--:B------:R-:W-:Y:S01]  /*c5a0*/  FFMA.FTZ R4, R36, R30.reuse, -R35 ;  /* 0x0000001e24047223 */ /* 0x080fe20000010823 */
[----:B------:R-:W-:Y:S01]  /*c5b0*/  FFMA.FTZ R37, R38, R30, R37 ;  /* 0x0000001e26257223 */ /* 0x000fe20000010025 */
[C---:B------:R-:W-:Y:S01]  /*c5c0*/  FMUL.FTZ R30, R39.reuse, R5 ;  /* 0x00000005271e7220 */ /* 0x040fe20000410000 */
[--C-:B------:R-:W-:Y:S02]  /*c5d0*/  HADD2.F32 R33, -RZ, R7.reuse.H0_H0 ;  /* 0x20000007ff217230 */ /* 0x100fe40000004100 */
[-C--:B------:R-:W-:Y:S01]  /*c5e0*/  FFMA.FTZ R5, R39, R31.reuse, -R34 ;  /* 0x0000001f27057223 */ /* 0x080fe20000010822 */
[----:B------:R-:W-:Y:S02]  /*c5f0*/  HADD2.F32 R6, -RZ, R6.H1_H1 ;  /* 0x30000006ff067230 */ /* 0x000fe40000004100 */
[----:B------:R-:W-:Y:S01]  /*c600*/  FFMA.FTZ R30, R41, R31, R30 ;  /* 0x0000001f291e7223 */ /* 0x000fe2000001001e */
[----:B------:R-:W-:Y:S01]  /*c610*/  HADD2.F32 R7, -RZ, R7.H1_H1 ;  /* 0x30000007ff077230 */ /* 0x000fe20000004100 */
[----:B------:R-:W-:Y:S01]  /*c620*/  F2FP.F16.F32.PACK_AB R4, R37, R4 ;  /* 0x000000042504723e */ /* 0x000fe200000000ff */
[----:B------:R-:W-:-:S02]  /*c630*/  HADD2.F32 R38, -RZ, R26.H1_H1 ;  /* 0x3000001aff267230 */ /* 0x000fc40000004100 */
[-C--:B------:R-:W-:Y:S01]  /*c640*/  FMUL.FTZ R31, R40, R6.reuse ;  /* 0x00000006281f7220 */ /* 0x080fe20000410000 */
[----:B------:R-:W-:Y:S02]  /*c650*/  HADD2.F32 R39, -RZ, R27.H1_H1 ;  /* 0x3000001bff277230 */ /* 0x000fe40000004100 */
[----:B------:R-:W-:Y:S01]  /*c660*/  FMUL.FTZ R34, R43, R7 ;  /* 0x000000072b227220 */ /* 0x000fe20000410000 */
[----:B------:R-:W-:Y:S01]  /*c670*/  F2FP.F16.F32.PACK_AB R5, R30, R5 ;  /* 0x000000051e05723e */ /* 0x000fe200000000ff */
[C---:B------:R-:W-:Y:S01]  /*c680*/  FMUL.FTZ R35, R38.reuse, R6 ;  /* 0x0000000626237220 */ /* 0x040fe20000410000 */
[-C--:B------:R-:W-:Y:S01]  /*c690*/  FFMA.FTZ R6, R38, R32.reuse, -R31 ;  /* 0x0000002026067223 */ /* 0x080fe2000001081f */
[C---:B------:R-:W-:Y:S01]  /*c6a0*/  FMUL.FTZ R36, R39.reuse, R7 ;  /* 0x0000000727247220 */ /* 0x040fe20000410000 */
[-C--:B------:R-:W-:Y:S01]  /*c6b0*/  FFMA.FTZ R7, R39, R33.reuse, -R34 ;  /* 0x0000002127077223 */ /* 0x080fe20000010822 */
[----:B------:R-:W-:Y:S02]  /*c6c0*/  FFMA.FTZ R35, R40, R32, R35 ;  /* 0x0000002028237223 */ /* 0x000fe40000010023 */
[----:B------:R-:W-:-:S03]  /*c6d0*/  FFMA.FTZ R36, R43, R33, R36 ;  /* 0x000000212b247223 */ /* 0x000fc60000010024 */
[----:B------:R-:W-:Y:S02]  /*c6e0*/  F2FP.F16.F32.PACK_AB R6, R35, R6 ;  /* 0x000000062306723e */ /* 0x000fe400000000ff */
[----:B------:R-:W-:-:S05]  /*c6f0*/  F2FP.F16.F32.PACK_AB R7, R36, R7 ;  /* 0x000000072407723e */ /* 0x000fca00000000ff */
[----:B------:R0:W-:Y:S02]  /*c700*/  STS.128 [R3+0x1000], R4 ;  /* 0x0010000403007388 */ /* 0x0001e40000000c00 */
.L_x_599:
[----:B------:R-:W-:Y:S05]  /*c710*/  BSYNC B2 ;  /* 0x0000000000027941 */ /* 0x000fea0003800000 */
.L_x_598:
[----:B------:R-:W-:Y:S04]  /*c720*/  BSSY B2, `(.L_x_600) ;  /* 0x0000028000027945 */ /* 0x000fe80003800000 */
[----:B------:R-:W-:Y:S05]  /*c730*/  @P1 BRA `(.L_x_601) ;  /* 0x0000000000981947 */ /* 0x000fea0003800000 */
[----:B0-----:R-:W0:Y:S01]  /*c740*/  LDS.128 R4, [R3+0x5000] ;  /* 0x0050000003047984 */ /* 0x001e220000000c00 */
        /* <DEDUP_REMOVED lines=37> */
.L_x_601:
[----:B------:R-:W-:Y:S05]  /*c9a0*/  BSYNC B2 ;  /* 0x0000000000027941 */ /* 0x000fea0003800000 */
.L_x_600:
[----:B------:R-:W-:Y:S04]  /*c9b0*/  BSSY B2, `(.L_x_602) ;  /* 0x0000028000027945 */ /* 0x000fe80003800000 */
[----:B------:R-:W-:Y:S05]  /*c9c0*/  @P2 BRA `(.L_x_603) ;  /* 0x0000000000982947 */ /* 0x000fea0003800000 */
[----:B01----:R-:W0:Y:S01]  /*c9d0*/  LDS.128 R4, [R3+0x9000] ;  /* 0x0090000003047984 */ /* 0x003e220000000c00 */
        /* <DEDUP_REMOVED lines=37> */
.L_x_603:
[----:B------:R-:W-:Y:S05]  /*cc30*/  BSYNC B2 ;  /* 0x0000000000027941 */ /* 0x000fea0003800000 */
.L_x_602:
[----:B------:R-:W-:Y:S05]  /*cc40*/  @P3 BRA `(.L_x_597) ;  /* 0x0000000000983947 */ /* 0x000fea0003800000 */
[----:B012---:R-:W0:Y:S01]  /*cc50*/  LDS.128 R4, [R3+0xd000] ;  /* 0x00d0000003047984 */ /* 0x007e220000000c00 */
        /* <DEDUP_REMOVED lines=37> */
.L_x_597:
[----:B------:R-:W-:Y:S05]  /*ceb0*/  BSYNC B1 ;  /* 0x0000000000017941 */ /* 0x000fea0003800000 */
.L_x_596:
[----:B------:R-:W-:Y:S01]  /*cec0*/  ISETP.GE.AND P0, PT, R218, R0, PT ;  /* 0x00000000da00720c */ /* 0x000fe20003f06270 */
[----:B------:R-:W-:-:S12]  /*ced0*/  BSSY B1, `(.L_x_604) ;  /* 0x00000a9000017945 */ /* 0x000fd80003800000 */
[----:B------:R-:W-:Y:S05]  /*cee0*/  @P0 BRA `(.L_x_605) ;  /* 0x00000008009c0947 */ /* 0x000fea0003800000 */
[----:B01234-:R-:W0:Y:S01]  /*cef0*/  LDC R5, c[0x0][0x3d4] ;  /* 0x0000f500ff057b82 */ /* 0x01fe220000000800 */
        /* <DEDUP_REMOVED lines=44> */
.L_x_607:
[----:B------:R-:W-:Y:S05]  /*d1c0*/  BSYNC B2 ;  /* 0x0000000000027941 */ /* 0x000fea0003800000 */
.L_x_606:
        /* <DEDUP_REMOVED lines=40> */
.L_x_609:
[----:B------:R-:W-:Y:S05]  /*d450*/  BSYNC B2 ;  /* 0x0000000000027941 */ /* 0x000fea0003800000 */
.L_x_608:
        /* <DEDUP_REMOVED lines=40> */
.L_x_611:
[----:B------:R-:W-:Y:S05]  /*d6e0*/  BSYNC B2 ;  /* 0x0000000000027941 */ /* 0x000fea0003800000 */
.L_x_610:
        /* <DEDUP_REMOVED lines=39> */
.L_x_605:
[----:B------:R-:W-:Y:S05]  /*d960*/  BSYNC B1 ;  /* 0x0000000000017941 */ /* 0x000fea0003800000 */
.L_x_604:
[----:B01234-:R-:W2:Y:S02]  /*d970*/  LDL R4, [R1+0x70] ;  /* 0x0000700001047983 */ /* 0x01fea40000100800 */
[----:B--2---:R-:W-:-:S13]  /*d980*/  ISETP.GE.AND P0, PT, R4, R0, PT ;  /* 0x000000000400720c */ /* 0x004fda0003f06270 */
[----:B------:R-:W-:Y:S05]  /*d990*/  @P0 BRA `(.L_x_612) ;  /* 0x0000003c00e40947 */ /* 0x000fea0003800000 */
[----:B------:R-:W0:Y:S01]  /*d9a0*/  LDC R5, c[0x0][0x3d4] ;  /* 0x0000f500ff057b82 */ /* 0x000e220000000800 */
        /* <DEDUP_REMOVED lines=8> */
[----:B------:R-:W-:Y:S02]  /*da30*/  HADD2.F32 R40, -RZ, R29.H0_H0 ;  /* 0x2000001dff287230 */ /* 0x000fe40000004100 */
        /* <DEDUP_REMOVED lines=12> */
[----:B------:R-:W-:Y:S01]  /*db00*/  FFMA.FTZ R4, R34, R0, -R33 ;  /* 0x0000000022047223 */ /* 0x000fe20000010821 */
[C---:B------:R-:W-:Y:S01]  /*db10*/  FMUL.FTZ R33, R36.reuse, R5 ;  /* 0x0000000524217220 */ /* 0x040fe20000410000 */
[--C-:B------:R-:W-:Y:S02]  /*db20*/  HADD2.F32 R32, -RZ, R7.reuse.H0_H0 ;  /* 0x20000007ff207230 */ /* 0x100fe40000004100 */
[----:B------:R-:W-:Y:S01]  /*db30*/  FFMA.FTZ R5, R36, R30, -R37 ;  /* 0x0000001e24057223 */ /* 0x000fe20000010825 */
[----:B------:R-:W-:Y:S02]  /*db40*/  HADD2.F32 R6, -RZ, R6.H1_H1 ;  /* 0x30000006ff067230 */ /* 0x000fe40000004100 */
[----:B------:R-:W-:Y:S01]  /*db50*/  FFMA.FTZ R35, R38, R0, R35 ;  /* 0x0000000026237223 */ /* 0x000fe20000010023 */
[----:B------:R-:W-:Y:S02]  /*db60*/  HADD2.F32 R7, -RZ, R7.H1_H1 ;  /* 0x30000007ff077230 */ /* 0x000fe40000004100 */
[----:B------:R-:W-:Y:S01]  /*db70*/  FFMA.FTZ R30, R40, R30, R33 ;  /* 0x0000001e281e7223 */ /* 0x000fe20000010021 */
[----:B------:R-:W-:-:S02]  /*db80*/  HADD2.F32 R37, -RZ, R26.H1_H1 ;  /* 0x3000001aff257230 */ /* 0x000fc40000004100 */
[----:B------:R-:W-:Y:S01]  /*db90*/  FMUL.FTZ R0, R39, R6 ;  /* 0x0000000627007220 */ /* 0x000fe20000410000 */
[----:B------:R-:W-:Y:S02]  /*dba0*/  HADD2.F32 R26, -RZ, R27.H1_H1 ;  /* 0x3000001bff1a7230 */ /* 0x000fe40000004100 */
[----:B------:R-:W-:Y:S01]  /*dbb0*/  FMUL.FTZ R27, R28, R7 ;  /* 0x000000071c1b7220 */ /* 0x000fe20000410000 */
[----:B------:R-:W-:Y:S01]  /*dbc0*/  F2FP.F16.F32.PACK_AB R4, R35, R4 ;  /* 0x000000042304723e */ /* 0x000fe200000000ff */
[C---:B------:R-:W-:Y:S01]  /*dbd0*/  FMUL.FTZ R6, R37.reuse, R6 ;  /* 0x0000000625067220 */ /* 0x040fe20000410000 */
[----:B------:R-:W-:Y:S01]  /*dbe0*/  FFMA.FTZ R0, R37, R31, -R0 ;  /* 0x0000001f25007223 */ /* 0x000fe20000010800 */
[C---:B------:R-:W-:Y:S01]  /*dbf0*/  FMUL.FTZ R29, R26.reuse, R7 ;  /* 0x000000071a1d7220 */ /* 0x040fe20000410000 */
[-C--:B------:R-:W-:Y:S01]  /*dc00*/  FFMA.FTZ R7, R26, R32.reuse, -R27 ;  /* 0x000000201a077223 */ /* 0x080fe2000001081b */
[----:B------:R-:W-:Y:S01]  /*dc10*/  FFMA.FTZ R31, R39, R31, R6 ;  /* 0x0000001f271f7223 */ /* 0x000fe20000010006 */
[----:B------:R-:W-:Y:S01]  /*dc20*/  F2FP.F16.F32.PACK_AB R5, R30, R5 ;  /* 0x000000051e05723e */ /* 0x000fe200000000ff */
[----:B------:R-:W-:-:S03]  /*dc30*/  FFMA.FTZ R32, R28, R32, R29 ;  /* 0x000000201c207223 */ /* 0x000fc6000001001d */
[----:B------:R-:W-:Y:S02]  /*dc40*/  F2FP.F16.F32.PACK_AB R6, R31, R0 ;  /* 0x000000001f06723e */ /* 0x000fe400000000ff */
[----:B------:R-:W-:-:S05]  /*dc50*/  F2FP.F16.F32.PACK_AB R7, R32, R7 ;  /* 0x000000072007723e */ /* 0x000fca00000000ff */
[----:B------:R0:W-:Y:S02]  /*dc60*/  STS.128 [R3+0x3000], R4 ;  /* 0x0030000403007388 */ /* 0x0001e40000000c00 */
.L_x_614:
[----:B------:R-:W-:Y:S05]  /*dc70*/  BSYNC B1 ;  /* 0x0000000000017941 */ /* 0x000fea0003800000 */
.L_x_613:
[----:B------:R-:W-:Y:S04]  /*dc80*/  BSSY B1, `(.L_x_615) ;  /* 0x0000028000017945 */ /* 0x000fe80003800000 */
[----:B------:R-:W-:Y:S05]  /*dc90*/  @P1 BRA `(.L_x_616) ;  /* 0x0000000000981947 */ /* 0x000fea0003800000 */
[----:B0-----:R-:W0:Y:S01]  /*dca0*/  LDS.128 R4, [R3+0x7000] ;  /* 0x0070000003047984 */ /* 0x001e220000000c00 */
        /* <DEDUP_REMOVED lines=37> */
.L_x_616:
[----:B------:R-:W-:Y:S05]  /*df00*/  BSYNC B1 ;  /* 0x0000000000017941 */ /* 0x000fea0003800000 */
.L_x_615:
[----:B------:R-:W-:Y:S04]  /*df10*/  BSSY B1, `(.L_x_617) ;  /* 0x0000028000017945 */ /* 0x000fe80003800000 */
[----:B------:R-:W-:Y:S05]  /*df20*/  @P2 BRA `(.L_x_618) ;  /* 0x0000000000982947 */ /* 0x000fea0003800000 */
[----:B01----:R-:W0:Y:S01]  /*df30*/  LDS.128 R4, [R3+0xb000] ;  /* 0x00b0000003047984 */ /* 0x003e220000000c00 */
        /* <DEDUP_REMOVED lines=37> */
.L_x_618:
[----:B------:R-:W-:Y:S05]  /*e190*/  BSYNC B1 ;  /* 0x0000000000017941 */ /* 0x000fea0003800000 */
.L_x_617:
[----:B------:R-:W-:Y:S05]  /*e1a0*/  @P3 BRA `(.L_x_612) ;  /* 0x0000003400e03947 */ /* 0x000fea0003800000 */
[----:B012---:R-:W0:Y:S01]  /*e1b0*/  LDS.128 R4, [R3+0xf000] ;  /* 0x00f0000003047984 */ /* 0x007e220000000c00 */
        /* <DEDUP_REMOVED lines=36> */
[----:B------:R3:W-:Y:S01]  /*e400*/  STS.128 [R3+0xf000], R4 ;  /* 0x00f0000403007388 */ /* 0x0007e20000000c00 */
[----:B------:R-:W-:Y:S05]  /*e410*/  BRA `(.L_x_612) ;  /* 0x0000003400447947 */ /* 0x000fea0003800000 */
.L_x_579:
        /* <DEDUP_REMOVED lines=17> */
[----:B------:R-:W-:-:S02]  /*e530*/  CS2R R26, SRZ ;  /* 0x00000000001a7805 */ /* 0x000fc4000001ff00 */
[----:B------:R-:W-:Y:S02]  /*e540*/  CS2R R8, SRZ ;  /* 0x0000000000087805 */ /* 0x000fe4000001ff00 */
[----:B------:R-:W-:Y:S02]  /*e550*/  CS2R R10, SRZ ;  /* 0x00000000000a7805 */ /* 0x000fe4000001ff00 */
[----:B------:R-:W-:Y:S02]  /*e560*/  CS2R R4, SRZ ;  /* 0x0000000000047805 */ /* 0x000fe4000001ff00 */
[----:B------:R-:W-:Y:S01]  /*e570*/  CS2R R6, SRZ ;  /* 0x0000000000067805 */ /* 0x000fe2000001ff00 */
[----:B------:R-:W-:Y:S02]  /*e580*/  ULDC.64 UR6, c[0x0][0x208] ;  /* 0x0000820000067ab9 */ /* 0x000fe40000000a00 */
[----:B------:R0:W5:Y:S04]  /*e590*/  @!P0 LDG.E.128 R12, desc[UR6][R34.64] ;  /* 0x00000006220c8981 */ /* 0x000168000c1e1d00 */
[----:B------:R0:W5:Y:S04]  /*e5a0*/  @!P2 LDG.E.128 R24, desc[UR6][R34.64+0x80] ;  /* 0x000080062218a981 */ /* 0x000168000c1e1d00 */
[----:B------:R0:W5:Y:S04]  /*e5b0*/  @!P0 LDG.E.128 R8, desc[UR6][R36.64] ;  /* 0x0000000624088981 */ /* 0x000168000c1e1d00 */
[----:B------:R0:W5:Y:S02]  /*e5c0*/  @!P2 LDG.E.128 R4, desc[UR6][R36.64+0x80] ;  /* 0x000080062404a981 */ /* 0x000164000c1e1d00 */
.L_x_620:
[----:B------:R-:W-:Y:S05]  /*e5d0*/  BSYNC B1 ;  /* 0x0000000000017941 */ /* 0x000fea0003800000 */
.L_x_619:
[----:B------:R-:W-:Y:S01]  /*e5e0*/  UMOV UR4, 0xffffffff ;  /* 0xffffffff00047882 */ /* 0x000fe20000000000 */
[----:B0----5:R-:W-:Y:S01]  /*e5f0*/  MOV R36, R24 ;  /* 0x0000001800247202 */ /* 0x021fe20000000f00 */
[----:B------:R-:W-:Y:S01]  /*e600*/  IMAD.MOV.U32 R38, RZ, RZ, R26 ;  /* 0x000000ffff267224 */ /* 0x000fe200078e001a */
[----:B------:R-:W-:Y:S01]  /*e610*/  SHF.R.U64 R44, R24, 0x10, R25 ;  /* 0x00000010182c7819 */ /* 0x000fe20000001219 */
[----:B------:R-:W-:Y:S01]  /*e620*/  IMAD.MOV.U32 R21, RZ, RZ, R8 ;  /* 0x000000ffff157224 */ /* 0x000fe200078e0008 */
[--C-:B------:R-:W-:Y:S01]  /*e630*/  SHF.R.U64 R47, R8, 0x10, R9.reuse ;  /* 0x00000010082f7819 */ /* 0x100fe20000001209 */
[--C-:B------:R-:W-:Y:S01]  /*e640*/  IMAD.MOV.U32 R24, RZ, RZ, R9.reuse ;  /* 0x000000ffff187224 */ /* 0x100fe200078e0009 */
[----:B------:R-:W-:Y:S01]  /*e650*/  SHF.R.U32.HI R48, RZ, 0x10, R9 ;  /* 0x00000010ff307819 */ /* 0x000fe20000011609 */
[----:B------:R-:W-:Y:S01]  /*e660*/  IMAD.MOV.U32 R20, RZ, RZ, R12 ;  /* 0x000000ffff147224 */ /* 0x000fe200078e000c */
[----:B------:R-:W-:Y:S01]  /*e670*/  MOV R33, R10 ;  /* 0x0000000a00217202 */ /* 0x000fe20000000f00 */
[----:B------:R-:W-:Y:S01]  /*e680*/  IMAD.MOV.U32 R34, RZ, RZ, R14 ;  /* 0x000000ffff227224 */ /* 0x000fe200078e000e */
[----:B------:R-:W-:Y:S01]  /*e690*/  SHF.R.U64 R49, R10, 0x10, R11 ;  /* 0x000000100a317819 */ /* 0x000fe2000000120b */
[----:B------:R-:W-:Y:S01]  /*e6a0*/  IMAD.MOV.U32 R35, RZ, RZ, R15 ;  /* 0x000000ffff237224 */ /* 0x000fe200078e000f */
[----:B------:R-:W-:Y:S01]  /*e6b0*/  MOV R32, R13 ;  /* 0x0000000d00207202 */ /* 0x000fe20000000f00 */
[----:B------:R-:W-:Y:S01]  /*e6c0*/  IMAD.MOV.U32 R37, RZ, RZ, R25 ;  /* 0x000000ffff257224 */ /* 0x000fe200078e0019 */
[----:B------:R-:W-:Y:S01]  /*e6d0*/  SHF.R.U64 R40, R12, 0x10, R13 ;  /* 0x000000100c287819 */ /* 0x000fe2000000120d */
[----:B------:R-:W-:Y:S01]  /*e6e0*/  IMAD.MOV.U32 R8, RZ, RZ, R11 ;  /* 0x000000ffff087224 */ /* 0x000fe200078e000b */
[----:B------:R-:W-:Y:S01]  /*e6f0*/  SHF.R.U32.HI R41, RZ, 0x10, R13 ;  /* 0x00000010ff297819 */ /* 0x000fe2000001160d */
[----:B------:R-:W-:Y:S01]  /*e700*/  IMAD.MOV.U32 R9, RZ, RZ, R4 ;  /* 0x000000ffff097224 */ /* 0x000fe200078e0004 */
[----:B------:R-:W-:-:S02]  /*e710*/  SHF.R.U64 R42, R14, 0x10, R15 ;  /* 0x000000100e2a7819 */ /* 0x000fc4000000120f */
[----:B------:R-:W-:Y:S02]  /*e720*/  SHF.R.U32.HI R43, RZ, 0x10, R15 ;  /* 0x00000010ff2b7819 */ /* 0x000fe4000001160f */
[----:B------:R-:W-:Y:S02]  /*e730*/  SHF.R.U32.HI R45, RZ, 0x10, R25 ;  /* 0x00000010ff2d7819 */ /* 0x000fe40000011619 */
[----:B------:R-:W-:Y:S02]  /*e740*/  MOV R39, R27 ;  /* 0x0000001b00277202 */ /* 0x000fe40000000f00 */
[--C-:B------:R-:W-:Y:S02]  /*e750*/  SHF.R.U64 R26, R26, 0x10, R27.reuse ;  /* 0x000000101a1a7819 */ /* 0x100fe4000000121b */
[----:B------:R-:W-:Y:S02]  /*e760*/  SHF.R.U32.HI R46, RZ, 0x10, R27 ;  /* 0x00000010ff2e7819 */ /* 0x000fe4000001161b */
[----:B------:R-:W-:-:S02]  /*e770*/  SHF.R.U32.HI R50, RZ, 0x10, R11 ;  /* 0x00000010ff327819 */ /* 0x000fc4000001160b */
[----:B------:R-:W-:Y:S02]  /*e780*/  MOV R10, R5 ;  /* 0x00000005000a7202 */ /* 0x000fe40000000f00 */
[--C-:B------:R-:W-:Y:S02]  /*e790*/  SHF.R.U64 R51, R4, 0x10, R5.reuse ;  /* 0x0000001004337819 */ /* 0x100fe40000001205 */
[----:B------:R-:W-:Y:S01]  /*e7a0*/  SHF.R.U32.HI R52, RZ, 0x10, R5 ;  /* 0x00000010ff347819 */ /* 0x000fe20000011605 */
[----:B------:R-:W-:Y:S06]  /*e7b0*/  BRA.DIV UR4, `(.L_x_621) ;  /* 0x00000172045c7947 */ /* 0x000fec000b800000 */
.L_x_809:
[----:B------:R-:W2:Y:S01]  /*e7c0*/  LDL R5, [R1+0x60] ;  /* 0x0000600001057983 */ /* 0x000ea20000100800 */
[----:B------:R-:W-:Y:S01]  /*e7d0*/  UMOV UR4, 0xffffffff ;  /* 0xffffffff00047882 */ /* 0x000fe20000000000 */
[----:B--2---:R-:W-:Y:S02]  /*e7e0*/  LEA.HI R4, R5, R5, RZ, 0x1 ;  /* 0x0000000505047211 */ /* 0x004fe400078f08ff */
[----:B------:R-:W-:Y:S05]  /*e7f0*/  BRA.DIV UR4, `(.L_x_622) ;  /* 0x0000017204747947 */ /* 0x000fea000b800000 */
.L_x_812:
[----:B------:R-:W-:Y:S01]  /*e800*/  UMOV UR4, 0xffffffff ;  /* 0xffffffff00047882 */ /* 0x000fe20000000000 */
[----:B------:R-:W-:Y:S02]  /*e810*/  LOP3.LUT R4, R4, 0xfffffffe, RZ, 0xc0, !PT ;  /* 0xfffffffe04047812 */ /* 0x000fe400078ec0ff */
[----:B------:R-:W-:Y:S05]  /*e820*/  BRA.DIV UR4, `(.L_x_623) ;  /* 0x0000017204907947 */ /* 0x000fea000b800000 */
.L_x_815:
[----:B------:R-:W-:Y:S01]  /*e830*/  UMOV UR4, 0xffffffff ;  /* 0xffffffff00047882 */ /* 0x000fe20000000000 */
[----:B------:R-:W-:Y:S02]  /*e840*/  IMAD.IADD R4, R5, 0x1, -R4 ;  /* 0x0000000105047824 */ /* 0x000fe400078e0a04 */
[----:B------:R-:W-:Y:S05]  /*e850*/  BRA.DIV UR4, `(.L_x_624) ;  /* 0x0000017204ac7947 */ /* 0x000fea000b800000 */
.L_x_818:
[----:B------:R-:W-:Y:S01]  /*e860*/  SHF.L.U32 R5, R4, 0x1f, RZ ;  /* 0x0000001f04057819 */ /* 0x000fe200000006ff */
[----:B------:R-:W-:Y:S01]  /*e870*/  IMAD.MOV.U32 R25, RZ, RZ, R6 ;  /* 0x000000ffff197224 */ /* 0x000fe200078e0006 */
[----:B------:R-:W-:Y:S01]  /*e880*/  MOV R11, R7 ;  /* 0x00000007000b7202 */ /* 0x000fe20000000f00 */
[----:B------:R-:W-:Y:S01]  /*e890*/  BSSY B1, `(.L_x_625) ;  /* 0x0000017000017945 */ /* 0x000fe20003800000 */
[----:B------:R-:W0:Y:S01]  /*e8a0*/  SYNCS.PHASECHK.TRANS64.TRYWAIT P0, [R16+URZ+0x38800], R5 ;  /* 0x03880005100075a7 */ /* 0x000e22000800017f */
[----:B------:R-:W-:Y:S02]  /*e8b0*/  SHF.R.U64 R6, R6, 0x10, R7 ;  /* 0x0000001006067819 */ /* 0x000fe40000001207 */
[----:B------:R-:W-:Y:S02]  /*e8c0*/  SHF.R.S32.HI R4, RZ, 0x1f, R213 ;  /* 0x0000001fff047819 */ /* 0x000fe400000114d5 */
[----:B------:R-:W-:Y:S02]  /*e8d0*/  PRMT R27, R20, 0x5410, R32 ;  /* 0x00005410141b7816 */ /* 0x000fe40000000020 */
[----:B------:R-:W-:-:S02]  /*e8e0*/  PRMT R29, R34, 0x5410, R35 ;  /* 0x00005410221d7816 */ /* 0x000fc40000000023 */
[----:B------:R-:W-:Y:S02]  /*e8f0*/  PRMT R20, R26, 0x5410, R46 ;  /* 0x000054101a147816 */ /* 0x000fe4000000002e */
[----:B------:R-:W-:Y:S02]  /*e900*/  PRMT R31, R21, 0x5410, R24 ;  /* 0x00005410151f7816 */ /* 0x000fe40000000018 */
[----:B------:R-:W-:Y:S02]  /*e910*/  SHF.R.U32.HI R7, RZ, 0x10, R7 ;  /* 0x00000010ff077819 */ /* 0x000fe40000011607 */
        /* <DEDUP_REMOVED lines=12> */
[----:B------:R-:W-:Y:S01]  /*e9e0*/  LEA.HI R4, R4, R213, RZ, 0x3 ;  /* 0x000000d504047211 */ /* 0x000fe200078f18ff */
[----:B0-----:R-:W-:Y:S06]  /*e9f0*/  @!P0 BRA `(.L_x_626) ;  /* 0x00000170006c8947 */ /* 0x001fec0003800000 */
.L_x_819:
[----:B------:R-:W-:Y:S05]  /*ea00*/  BSYNC B1 ;  /* 0x0000000000017941 */ /* 0x000fea0003800000 */
.L_x_625:
[----:B------:R-:W-:Y:S01]  /*ea10*/  BSSY B1, `(.L_x_627) ;  /* 0x00000b8000017945 */ /* 0x000fe20003800000 */
[----:B------:R-:W-:Y:S02]  /*ea20*/  PRMT R26, R26, 0x5410, R7 ;  /* 0x000054101a1a7816 */ /* 0x000fe40000000007 */
[----:B------:R-:W-:Y:S01]  /*ea30*/  SHF.R.S32.HI R12, RZ, 0x3, R4 ;  /* 0x00000003ff0c7819 */ /* 0x000fe20000011404 */
[----:B------:R-:W-:Y:S06]  /*ea40*/  @P1 BRA `(.L_x_628) ;  /* 0x0000000800d01947 */ /* 0x000fec0003800000 */
[----:B------:R-:W1:Y:S01]  /*ea50*/  LDC R57, c[0x0][0x3d4] ;  /* 0x0000f500ff397b82 */ /* 0x000e620000000800 */
[----:B------:R-:W-:Y:S01]  /*ea60*/  BSSY B2, `(.L_x_629) ;  /* 0x000005a000027945 */ /* 0x000fe20003800000 */
[-C--:B-1----:R-:W-:Y:S02]  /*ea70*/  ISETP.GE.AND P0, PT, R212, R57.reuse, PT ;  /* 0x00000039d400720c */ /* 0x082fe40003f06270 */
[----:B------:R-:W-:-:S11]  /*ea80*/  ISETP.GE.AND P1, PT, R213, R57, PT ;  /* 0x00000039d500720c */ /* 0x000fd60003f26270 */
[----:B------:R-:W-:Y:S05]  /*ea90*/  @P0 BRA `(.L_x_630) ;  /* 0x0000000400580947 */ /* 0x000fea0003800000 */
[----:B------:R-:W-:Y:S01]  /*eaa0*/  LEA.HI R4, R57, R220, RZ, 0x1d ;  /* 0x000000dc39047211 */ /* 0x000fe200078fe8ff */
[----:B------:R-:W-:Y:S02]  /*eab0*/  HADD2.F32 R47, -RZ, R31.H0_H0 ;  /* 0x2000001fff2f7230 */ /* 0x000fe40000004100 */
[----:B------:R-:W-:Y:S01]  /*eac0*/  HADD2.F32 R45, -RZ, R27.H0_H0 ;  /* 0x2000001bff2d7230 */ /* 0x000fe20000004100 */
[----:B------:R-:W-:Y:S01]  /*ead0*/  SHF.R.S32.HI R7, RZ, 0x1f, R4 ;  /* 0x0000001fff077819 */ /* 0x000fe20000011404 */
[----:B0-----:R-:W-:Y:S02]  /*eae0*/  IMAD.SHL.U32 R5, R4, 0x8, RZ ;  /* 0x0000000804057824 */ /* 0x001fe400078e00ff */
[----:B------:R-:W-:Y:S01]  /*eaf0*/  HADD2.F32 R49, -RZ, R32.H0_H0 ;  /* 0x20000020ff317230 */ /* 0x000fe20000004100 */
[----:B------:R-:W-:Y:S02]  /*eb00*/  LEA.HI R7, R7, R4, RZ, 0x3 ;  /* 0x0000000407077211 */ /* 0x000fe400078f18ff */
[----:B------:R-:W-:-:S03]  /*eb10*/  LOP3.LUT R4, R232, 0x38, R5, 0xf8, !PT ;  /* 0x00000038e8047812 */ /* 0x000fc600078ef805 */
[----:B------:R-:W-:Y:S01]  /*eb20*/  IMAD.SHL.U32 R7, R7, 0x400, RZ ;  /* 0x0000040007077824 */ /* 0x000fe200078e00ff */
[----:B------:R-:W-:-:S04]  /*eb30*/  LOP3.LUT R8, R4, R233, RZ, 0x3c, !PT ;  /* 0x000000e904087212 */ /* 0x000fc800078e3cff */
[----:B------:R-:W-:Y:S02]  /*eb40*/  LOP3.LUT R9, R7, 0x7fffe000, RZ, 0xc0, !PT ;  /* 0x7fffe00007097812 */ /* 0x000fe400078ec0ff */
[----:B------:R-:W0:Y:S02]  /*eb50*/  LDS.128 R4, [R3] ;  /* 0x0000000003047984 */ /* 0x000e240000000c00 */
[----:B------:R-:W-:-:S04]  /*eb60*/  IADD3 R9, R8, R9, R234 ;  /* 0x0000000908097210 */ /* 0x000fc80007ffe0ea */
[----:B------:R-:W-:-:S05]  /*eb70*/  LEA R35, R9, R16, 0x1 ;  /* 0x0000001009237211 */ /* 0x000fca00078e08ff */
[----:B------:R-:W1:Y:S01]  /*eb80*/  LDS.128 R8, [R35+0x14400] ;  /* 0x0144000023087984 */ /* 0x000e620000000c00 */
[--C-:B0-----:R-:W-:Y:S02]  /*eb90*/  HADD2.F32 R36, -RZ, R4.reuse.H0_H0 ;  /* 0x20000004ff247230 */ /* 0x101fe40000004100 */
[----:B------:R-:W-:Y:S02]  /*eba0*/  HADD2.F32 R4, -RZ, R4.H1_H1 ;  /* 0x30000004ff047230 */ /* 0x000fe40000004100 */
[--C-:B------:R-:W-:Y:S02]  /*ebb0*/  HADD2.F32 R37, -RZ, R5.reuse.H0_H0 ;  /* 0x20000005ff257230 */ /* 0x100fe40000004100 */
[----:B------:R-:W-:Y:S02]  /*ebc0*/  HADD2.F32 R5, -RZ, R5.H1_H1 ;  /* 0x30000005ff057230 */ /* 0x000fe40000004100 */
[--C-:B------:R-:W-:Y:S02]  /*ebd0*/  HADD2.F32 R38, -RZ, R6.reuse.H0_H0 ;  /* 0x20000006ff267230 */ /* 0x100fe40000004100 */
[----:B------:R-:W-:-:S02]  /*ebe0*/  HADD2.F32 R6, -RZ, R6.H1_H1 ;  /* 0x30000006ff067230 */ /* 0x000fc40000004100 */
[--C-:B-1----:R-:W-:Y:S02]  /*ebf0*/  HADD2.F32 R40, -RZ, R8.reuse.H0_H0 ;  /* 0x20000008ff287230 */ /* 0x102fe40000004100 */
[----:B------:R-:W-:Y:S02]  /*ec00*/  HADD2.F32 R8, -RZ, R8.H1_H1 ;  /* 0x30000008ff087230 */ /* 0x000fe40000004100 */
[----:B------:R-:W-:Y:S02]  /*ec10*/  HADD2.F32 R41, -RZ, R9.H0_H0 ;  /* 0x20000009ff297230 */ /* 0x000fe40000004100 */
[C---:B------:R-:W-:Y:S01]  /*ec20*/  FMUL.FTZ R51, R40.reuse, R47 ;  /* 0x0000002f28337220 */ /* 0x040fe20000410000 */
[----:B------:R-:W-:Y:S01]  /*ec30*/  FMUL.FTZ R53, R40, R45 ;  /* 0x0000002d28357220 */ /* 0x000fe20000410000 */
[----:B------:R-:W-:Y:S02]  /*ec40*/  HADD2.F32 R40, -RZ, R31.H1_H1 ;  /* 0x3000001fff287230 */ /* 0x000fe40000004100 */
[----:B------:R-:W-:Y:S01]  /*ec50*/  FMUL.FTZ R55, R8, R49 ;  /* 0x0000003108377220 */ /* 0x000fe20000410000 */
[----:B------:R-:W-:Y:S01]  /*ec60*/  FFMA.FTZ R51, R36, R45, -R51 ;  /* 0x0000002d24337223 */ /* 0x000fe20000010833 */
[----:B------:R-:W-:-:S02]  /*ec70*/  HADD2.F32 R45, -RZ, R28.H0_H0 ;  /* 0x2000001cff2d7230 */ /* 0x000fc40000004100 */
[----:B------:R-:W-:Y:S01]  /*ec80*/  FFMA.FTZ R53, R36, R47, R53 ;  /* 0x0000002f24357223 */ /* 0x000fe20000010035 */
[----:B------:R-:W-:Y:S02]  /*ec90*/  HADD2.F32 R36, -RZ, R27.H1_H1 ;  /* 0x3000001bff247230 */ /* 0x000fe40000004100 */
[C---:B------:R-:W-:Y:S01]  /*eca0*/  FMUL.FTZ R48, R41.reuse, R40 ;  /* 0x0000002829307220 */ /* 0x040fe20000410000 */
[----:B------:R-:W-:Y:S02]  /*ecb0*/  HADD2.F32 R9, -RZ, R9.H1_H1 ;  /* 0x30000009ff097230 */ /* 0x000fe40000004100 */
[-C--:B------:R-:W-:Y:S01]  /*ecc0*/  FMUL.FTZ R47, R8, R45.reuse ;  /* 0x0000002d082f7220 */ /* 0x080fe20000410000 */
[C---:B------:R-:W-:Y:S01]  /*ecd0*/  FFMA.FTZ R44, R4.reuse, R45, -R55 ;  /* 0x0000002d042c7223 */ /* 0x040fe20000010837 */
[----:B------:R-:W-:Y:S01]  /*ece0*/  FMUL.FTZ R41, R41, R36 ;  /* 0x0000002429297220 */ /* 0x000fe20000410000 */
[----:B------:R-:W-:Y:S02]  /*ecf0*/  HADD2.F32 R8, -RZ, R32.H1_H1 ;  /* 0x30000020ff087230 */ /* 0x000fe40000004100 */
[----:B------:R-:W-:Y:S01]  /*ed00*/  FFMA.FTZ R46, R4, R49, R47 ;  /* 0x00000031042e7223 */ /* 0x000fe2000001002f */
[----:B------:R-:W-:-:S02]  /*ed10*/  HADD2.F32 R4, -RZ, R28.H1_H1 ;  /* 0x3000001cff047230 */ /* 0x000fc40000004100 */
[C---:B------:R-:W-:Y:S01]  /*ed20*/  FFMA.FTZ R40, R37.reuse, R40, R41 ;  /* 0x0000002825287223 */ /* 0x040fe20000010029 */
[--C-:B------:R-:W-:Y:S02]  /*ed30*/  HADD2.F32 R42, -RZ, R10.reuse.H0_H0 ;  /* 0x2000000aff2a7230 */ /* 0x100fe40000004100 */
[----:B------:R-:W-:Y:S01]  /*ed40*/  FFMA.FTZ R48, R37, R36, -R48 ;  /* 0x0000002425307223 */ /* 0x000fe20000010830 */
[----:B------:R-:W-:Y:S02]  /*ed50*/  HADD2.F32 R41, -RZ, R33.H0_H0 ;  /* 0x20000021ff297230 */ /* 0x000fe40000004100 */
[C---:B------:R-:W-:Y:S01]  /*ed60*/  FMUL.FTZ R36, R9.reuse, R8 ;  /* 0x0000000809247220 */ /* 0x040fe20000410000 */
[----:B------:R-:W-:Y:S02]  /*ed70*/  HADD2.F32 R37, -RZ, R29.H0_H0 ;  /* 0x2000001dff257230 */ /* 0x000fe40000004100 */
[----:B------:R-:W-:Y:S01]  /*ed80*/  FMUL.FTZ R50, R9, R4 ;  /* 0x0000000409327220 */ /* 0x000fe20000410000 */
[----:B------:R-:W-:-:S02]  /*ed90*/  HADD2.F32 R10, -RZ, R10.H1_H1 ;  /* 0x3000000aff0a7230 */ /* 0x000fc40000004100 */
[C---:B------:R-:W-:Y:S01]  /*eda0*/  FMUL.FTZ R55, R42.reuse, R41 ;  /* 0x000000292a377220 */ /* 0x040fe20000410000 */
[----:B------:R-:W-:Y:S02]  /*edb0*/  HADD2.F32 R45, -RZ, R34.H0_H0 ;  /* 0x20000022ff2d7230 */ /* 0x000fe40000004100 */
[C---:B------:R-:W-:Y:S01]  /*edc0*/  FFMA.FTZ R47, R5.reuse, R4, -R36 ;  /* 0x00000004052f7223 */ /* 0x040fe20000010824 */
[----:B------:R-:W-:Y:S02]  /*edd0*/  HADD2.F32 R9, -RZ, R30.H0_H0 ;  /* 0x2000001eff097230 */ /* 0x000fe40000004100 */
[-C--:B------:R-:W-:Y:S01]  /*ede0*/  FMUL.FTZ R42, R42, R37.reuse ;  /* 0x000000252a2a7220 */ /* 0x080fe20000410000 */
[----:B------:R-:W-:Y:S01]  /*edf0*/  FFMA.FTZ R49, R5, R8, R50 ;  /* 0x0000000805317223 */ /* 0x000fe20000010032 */
[----:B------:R-:W-:Y:S01]  /*ee00*/  FFMA.FTZ R55, R38, R37, -R55 ;  /* 0x0000002526377223 */ /* 0x000fe20000010837 */
[--C-:B------:R-:W-:Y:S02]  /*ee10*/  HADD2.F32 R43, -RZ, R11.reuse.H0_H0 ;  /* 0x2000000bff2b7230 */ /* 0x100fe40000004100 */
[C---:B------:R-:W-:Y:S01]  /*ee20*/  FMUL.FTZ R5, R10.reuse, R45 ;  /* 0x0000002d0a057220 */ /* 0x040fe20000410000 */
[----:B------:R-:W-:Y:S01]  /*ee30*/  FMUL.FTZ R37, R10, R9 ;  /* 0x000000090a257220 */ /* 0x000fe20000410000 */
[----:B------:R-:W-:-:S02]  /*ee40*/  HADD2.F32 R11, -RZ, R11.H1_H1 ;  /* 0x3000000bff0b7230 */ /* 0x000fc40000004100 */
[----:B------:R-:W-:Y:S01]  /*ee50*/  FFMA.FTZ R42, R38, R41, R42 ;  /* 0x00000029262a7223 */ /* 0x000fe2000001002a */
[----:B------:R-:W-:Y:S02]  /*ee60*/  HADD2.F32 R10, -RZ, R33.H1_H1 ;  /* 0x30000021ff0a7230 */ /* 0x000fe40000004100 */
[C---:B------:R-:W-:Y:S01]  /*ee70*/  FFMA.FTZ R38, R6.reuse, R9, -R5 ;  /* 0x0000000906267223 */ /* 0x040fe20000010805 */
[----:B------:R-:W-:Y:S02]  /*ee80*/  HADD2.F32 R36, -RZ, R34.H1_H1 ;  /* 0x30000022ff247230 */ /* 0x000fe40000004100 */
[----:B------:R-:W-:Y:S01]  /*ee90*/  FFMA.FTZ R37, R6, R45, R37 ;  /* 0x0000002d06257223 */ /* 0x000fe20000010025 */
[----:B------:R-:W-:Y:S02]  /*eea0*/  HADD2.F32 R4, -RZ, R29.H1_H1 ;  /* 0x3000001dff047230 */ /* 0x000fe40000004100 */
[----:B------:R-:W-:Y:S01]  /*eeb0*/  FMUL.FTZ R6, R43, R10 ;  /* 0x0000000a2b067220 */ /* 0x000fe20000410000 */
[----:B------:R-:W-:-:S02]  /*eec0*/  HADD2.F32 R8, -RZ, R30.H1_H1 ;  /* 0x3000001eff087230 */ /* 0x000fc40000004100 */
[----:B------:R-:W-:Y:S01]  /*eed0*/  FMUL.FTZ R50, R11, R36 ;  /* 0x000000240b327220 */ /* 0x000fe20000410000 */
[--C-:B------:R-:W-:Y:S02]  /*eee0*/  HADD2.F32 R39, -RZ, R7.reuse.H0_H0 ;  /* 0x20000007ff277230 */ /* 0x100fe40000004100 */
[----:B------:R-:W-:Y:S01]  /*eef0*/  FMUL.FTZ R43, R43, R4 ;  /* 0x000000042b2b7220 */ /* 0x000fe20000410000 */
[----:B------:R-:W-:Y:S02]  /*ef00*/  HADD2.F32 R7, -RZ, R7.H1_H1 ;  /* 0x30000007ff077230 */ /* 0x000fe40000004100 */
[----:B------:R-:W-:Y:S01]  /*ef10*/  FMUL.FTZ R5, R11, R8 ;  /* 0x000000080b057220 */ /* 0x000fe20000410000 */
[----:B------:R-:W-:Y:S01]  /*ef20*/  F2FP.F16.F32.PACK_AB R9, R49, R40 ;  /* 0x000000283109723e */ /* 0x000fe200000000ff */
[C---:B------:R-:W-:Y:S01]  /*ef30*/  FFMA.FTZ R11, R39.reuse, R4, -R6 ;  /* 0x00000004270b7223 */ /* 0x040fe20000010806 */
[----:B------:R-:W-:Y:S01]  /*ef40*/  FFMA.FTZ R43, R39, R10, R43 ;  /* 0x0000000a272b7223 */ /* 0x000fe2000001002b */
[C---:B------:R-:W-:Y:S01]  /*ef50*/  FFMA.FTZ R50, R7.reuse, R8, -R50 ;  /* 0x0000000807327223 */ /* 0x040fe20000010832 */
[----:B------:R-:W-:Y:S01]  /*ef60*/  FFMA.FTZ R36, R7, R36, R5 ;  /* 0x0000002407247223 */ /* 0x000fe20000010005 */
[----:B------:R-:W-:-:S02]  /*ef70*/  F2FP.F16.F32.PACK_AB R4, R44, R51 ;  /* 0x000000332c04723e */ /* 0x000fc400000000ff */
[----:B------:R-:W-:Y:S02]  /*ef80*/  F2FP.F16.F32.PACK_AB R5, R47, R48 ;  /* 0x000000302f05723e */ /* 0x000fe400000000ff */
[----:B------:R-:W-:Y:S02]  /*ef90*/  F2FP.F16.F32.PACK_AB R6, R38, R55 ;  /* 0x000000372606723e */ /* 0x000fe400000000ff */
[----:B------:R-:W-:Y:S02]  /*efa0*/  F2FP.F16.F32.PACK_AB R7, R50, R11 ;  /* 0x0000000b3207723e */ /* 0x000fe400000000ff */
[----:B------:R-:W-:Y:S02]  /*efb0*/  F2FP.F16.F32.PACK_AB R8, R46, R53 ;  /* 0x000000352e08723e */ /* 0x000fe400000000ff */
[----:B------:R-:W-:Y:S01]  /*efc0*/  F2FP.F16.F32.PACK_AB R10, R37, R42 ;  /* 0x0000002a250a723e */ /* 0x000fe200000000ff */
[----:B------:R1:W-:Y:S01]  /*efd0*/  STS.128 [R3], R4 ;  /* 0x0000000403007388 */ /* 0x0003e20000000c00 */
[----:B------:R-:W-:-:S05]  /*efe0*/  F2FP.F16.F32.PACK_AB R11, R36, R43 ;  /* 0x0000002b240b723e */ /* 0x000fca00000000ff */
[----:B------:R1:W-:Y:S02]  /*eff0*/  STS.128 [R35+0x14400], R8 ;  /* 0x0144000823007388 */ /* 0x0003e40000000c00 */
.L_x_630:
[----:B------:R-:W-:Y:S05]  /*f000*/  BSYNC B2 ;  /* 0x0000000000027941 */ /* 0x000fea0003800000 */
.L_x_629:
[----:B------:R-:W-:Y:S05]  /*f010*/  @P1 BRA `(.L_x_628) ;  /* 0x00000004005c1947 */ /* 0x000fea0003800000 */
[----:B------:R-:W2:Y:S01]  /*f020*/  LDL R51, [R1+0x8c] ;  /* 0x00008c0001337983 */ /* 0x000ea20000100800 */
[----:B-1----:R-:W-:Y:S01]  /*f030*/  LEA.HI R3, R57, R12, RZ, 0x1d ;  /* 0x0000000c39037211 */ /* 0x002fe200078fe8ff */
[----:B------:R-:W-:Y:S02]  /*f040*/  HADD2.F32 R44, -RZ, R13.H0_H0 ;  /* 0x2000000dff2c7230 */ /* 0x000fe40000004100 */
[--C-:B------:R-:W-:Y:S01]  /*f050*/  HADD2.F32 R46, -RZ, R21.reuse.H0_H0 ;  /* 0x20000015ff2e7230 */ /* 0x100fe20000004100 */
[----:B------:R-:W-:Y:S01]  /*f060*/  SHF.R.S32.HI R4, RZ, 0x1f, R3 ;  /* 0x0000001fff047819 */ /* 0x000fe20000011403 */
[----:B0-----:R-:W-:Y:S02]  /*f070*/  IMAD.SHL.U32 R5, R3, 0x8, RZ ;  /* 0x0000000803057824 */ /* 0x001fe400078e00ff */
[----:B------:R-:W-:Y:S01]  /*f080*/  HADD2.F32 R43, -RZ, R24.H0_H0 ;  /* 0x20000018ff2b7230 */ /* 0x000fe20000004100 */
[----:B------:R-:W-:Y:S01]  /*f090*/  LEA.HI R3, R4, R3, RZ, 0x3 ;  /* 0x0000000304037211 */ /* 0x000fe200078f18ff */
[----:B------:R-:W-:Y:S01]  /*f0a0*/  HADD2.F32 R45, -RZ, R21.H1_H1 ;  /* 0x30000015ff2d7230 */ /* 0x000fe20000004100 */
[----:B------:R-:W-:-:S03]  /*f0b0*/  LOP3.LUT R4, R232, 0x38, R5, 0xf8, !PT ;  /* 0x00000038e8047812 */ /* 0x000fc600078ef805 */
[----:B------:R-:W-:Y:S01]  /*f0c0*/  IMAD.SHL.U32 R3, R3, 0x400, RZ ;  /* 0x0000040003037824 */ /* 0x000fe200078e00ff */
[----:B------:R-:W-:-:S04]  /*f0d0*/  LOP3.LUT R8, R4, R233, RZ, 0x3c, !PT ;  /* 0x000000e904087212 */ /* 0x000fc800078e3cff */
[----:B------:R-:W-:-:S04]  /*f0e0*/  LOP3.LUT R3, R3, 0x7fffe000, RZ, 0xc0, !PT ;  /* 0x7fffe00003037812 */ /* 0x000fc800078ec0ff */
[----:B------:R-:W-:-:S04]  /*f0f0*/  IADD3 R3, R8, R3, R234 ;  /* 0x0000000308037210 */ /* 0x000fc80007ffe0ea */
[----:B------:R-:W-:-:S05]  /*f100*/  LEA R3, R3, R16, 0x1 ;  /* 0x0000001003037211 */ /* 0x000fca00078e08ff */
[----:B------:R-:W0:Y:S02]  /*f110*/  LDS.128 R8, [R3+0x14400] ;  /* 0x0144000003087984 */ /* 0x000e240000000c00 */
[--C-:B0-----:R-:W-:Y:S02]  /*f120*/  HADD2.F32 R39, -RZ, R8.reuse.H0_H0 ;  /* 0x20000008ff277230 */ /* 0x101fe40000004100 */
[----:B------:R-:W-:Y:S02]  /*f130*/  HADD2.F32 R8, -RZ, R8.H1_H1 ;  /* 0x30000008ff087230 */ /* 0x000fe40000004100 */
[----:B------:R-:W-:Y:S02]  /*f140*/  HADD2.F32 R40, -RZ, R9.H0_H0 ;  /* 0x20000009ff287230 */ /* 0x000fe40000004100 */
[C---:B------:R-:W-:Y:S01]  /*f150*/  FMUL.FTZ R48, R39.reuse, R46 ;  /* 0x0000002e27307220 */ /* 0x040fe20000410000 */
[----:B------:R-:W-:Y:S01]  /*f160*/  FMUL.FTZ R50, R39, R44 ;  /* 0x0000002c27327220 */ /* 0x000fe20000410000 */
[----:B------:R-:W-:-:S02]  /*f170*/  HADD2.F32 R39, -RZ, R14.H0_H0 ;  /* 0x2000000eff277230 */ /* 0x000fc40000004100 */
[C---:B------:R-:W-:Y:S01]  /*f180*/  FMUL.FTZ R47, R8.reuse, R43 ;  /* 0x0000002b082f7220 */ /* 0x040fe20000410000 */
[----:B------:R-:W-:Y:S02]  /*f190*/  HADD2.F32 R9, -RZ, R9.H1_H1 ;  /* 0x30000009ff097230 */ /* 0x000fe40000004100 */
[--C-:B------:R-:W-:Y:S02]  /*f1a0*/  HADD2.F32 R41, -RZ, R10.reuse.H0_H0 ;  /* 0x2000000aff297230 */ /* 0x100fe40000004100 */
[----:B------:R-:W-:Y:S01]  /*f1b0*/  FMUL.FTZ R49, R8, R39 ;  /* 0x0000002708317220 */ /* 0x000fe20000410000 */
[----:B------:R-:W-:Y:S02]  /*f1c0*/  HADD2.F32 R8, -RZ, R15.H0_H0 ;  /* 0x2000000fff087230 */ /* 0x000fe40000004100 */
[----:B------:R-:W-:Y:S02]  /*f1d0*/  HADD2.F32 R10, -RZ, R10.H1_H1 ;  /* 0x3000000aff0a7230 */ /* 0x000fe40000004100 */
[----:B------:R-:W-:-:S02]  /*f1e0*/  HADD2.F32 R42, -RZ, R11.H0_H0 ;  /* 0x2000000bff2a7230 */ /* 0x000fc40000004100 */
[----:B------:R-:W-:Y:S01]  /*f1f0*/  HADD2.F32 R11, -RZ, R11.H1_H1 ;  /* 0x3000000bff0b7230 */ /* 0x000fe20000004100 */
[----:B--2---:R-:W0:Y:S02]  /*f200*/  LDS.128 R4, [R51] ;  /* 0x0000000033047984 */ /* 0x004e240000000c00 */
[--C-:B0-----:R-:W-:Y:S02]  /*f210*/  HADD2.F32 R35, -RZ, R4.reuse.H0_H0 ;  /* 0x20000004ff237230 */ /* 0x101fe40000004100 */
[----:B------:R-:W-:Y:S02]  /*f220*/  HADD2.F32 R4, -RZ, R4.H1_H1 ;  /* 0x30000004ff047230 */ /* 0x000fe40000004100 */
[----:B------:R-:W-:Y:S02]  /*f230*/  HADD2.F32 R36, -RZ, R5.H0_H0 ;  /* 0x20000005ff247230 */ /* 0x000fe40000004100 */
[C---:B------:R-:W-:Y:S01]  /*f240*/  FFMA.FTZ R48, R35.reuse, R44, -R48 ;  /* 0x0000002c23307223 */ /* 0x040fe20000010830 */
[----:B------:R-:W-:Y:S01]  /*f250*/  FFMA.FTZ R50, R35, R46, R50 ;  /* 0x0000002e23327223 */ /* 0x000fe20000010032 */
[----:B------:R-:W-:-:S02]  /*f260*/  HADD2.F32 R35, -RZ, R13.H1_H1 ;  /* 0x3000000dff237230 */ /* 0x000fc40000004100 */
[----:B------:R-:W-:Y:S01]  /*f270*/  FFMA.FTZ R47, R4, R39, -R47 ;  /* 0x00000027042f7223 */ /* 0x000fe2000001082f */
[----:B------:R-:W-:Y:S01]  /*f280*/  FMUL.FTZ R39, R40, R45 ;  /* 0x0000002d28277220 */ /* 0x000fe20000410000 */
[----:B------:R-:W-:Y:S02]  /*f290*/  HADD2.F32 R44, -RZ, R24.H1_H1 ;  /* 0x30000018ff2c7230 */ /* 0x000fe40000004100 */
[----:B------:R-:W-:Y:S01]  /*f2a0*/  FFMA.FTZ R49, R4, R43, R49 ;  /* 0x0000002b04317223 */ /* 0x000fe20000010031 */
[-C--:B------:R-:W-:Y:S01]  /*f2b0*/  FMUL.FTZ R40, R40, R35.reuse ;  /* 0x0000002328287220 */ /* 0x080fe20000410000 */
[----:B------:R-:W-:Y:S02]  /*f2c0*/  HADD2.F32 R4, -RZ, R14.H1_H1 ;  /* 0x3000000eff047230 */ /* 0x000fe40000004100 */
[C---:B------:R-:W-:Y:S01]  /*f2d0*/  FFMA.FTZ R39, R36.reuse, R35, -R39 ;  /* 0x0000002324277223 */ /* 0x040fe20000010827 */
[----:B------:R-:W-:Y:S02]  /*f2e0*/  HADD2.F32 R5, -RZ, R5.H1_H1 ;  /* 0x30000005ff057230 */ /* 0x000fe40000004100 */
[----:B------:R-:W-:Y:S01]  /*f2f0*/  FFMA.FTZ R40, R36, R45, R40 ;  /* 0x0000002d24287223 */ /* 0x000fe20000010028 */
[----:B------:R-:W-:Y:S01]  /*f300*/  FMUL.FTZ R46, R9, R44 ;  /* 0x0000002c092e7220 */ /* 0x000fe20000410000 */
[----:B------:R-:W-:-:S02]  /*f310*/  HADD2.F32 R36, -RZ, R25.H0_H0 ;  /* 0x20000019ff247230 */ /* 0x000fc40000004100 */
[-C--:B------:R-:W-:Y:S01]  /*f320*/  FMUL.FTZ R52, R9, R4.reuse ;  /* 0x0000000409347220 */ /* 0x080fe20000410000 */
[----:B------:R-:W-:Y:S02]  /*f330*/  HADD2.F32 R35, -RZ, R26.H0_H0 ;  /* 0x2000001aff237230 */ /* 0x000fe40000004100 */
[----:B------:R-:W-:Y:S01]  /*f340*/  FFMA.FTZ R46, R5, R4, -R46 ;  /* 0x00000004052e7223 */ /* 0x000fe2000001082e */
[----:B------:R-:W-:Y:S02]  /*f350*/  HADD2.F32 R37, -RZ, R6.H0_H0 ;  /* 0x20000006ff257230 */ /* 0x000fe40000004100 */
[C---:B------:R-:W-:Y:S01]  /*f360*/  FMUL.FTZ R4, R41.reuse, R36 ;  /* 0x0000002429047220 */ /* 0x040fe20000410000 */
[----:B------:R-:W-:Y:S02]  /*f370*/  HADD2.F32 R9, -RZ, R20.H0_H0 ;  /* 0x20000014ff097230 */ /* 0x000fe40000004100 */
[----:B------:R-:W-:Y:S01]  /*f380*/  FMUL.FTZ R45, R41, R8 ;  /* 0x00000008292d7220 */ /* 0x000fe20000410000 */
[----:B------:R-:W-:-:S02]  /*f390*/  HADD2.F32 R6, -RZ, R6.H1_H1 ;  /* 0x30000006ff067230 */ /* 0x000fc40000004100 */
[----:B------:R-:W-:Y:S01]  /*f3a0*/  FFMA.FTZ R41, R5, R44, R52 ;  /* 0x0000002c05297223 */ /* 0x000fe20000010034 */
[C---:B------:R-:W-:Y:S01]  /*f3b0*/  FMUL.FTZ R5, R10.reuse, R35 ;  /* 0x000000230a057220 */ /* 0x040fe20000410000 */
[C---:B------:R-:W-:Y:S01]  /*f3c0*/  FFMA.FTZ R43, R37.reuse, R8, -R4 ;  /* 0x00000008252b7223 */ /* 0x040fe20000010804 */
[----:B------:R-:W-:Y:S01]  /*f3d0*/  FFMA.FTZ R45, R37, R36, R45 ;  /* 0x00000024252d7223 */ /* 0x000fe2000001002d */
[-C--:B------:R-:W-:Y:S01]  /*f3e0*/  FMUL.FTZ R37, R10, R9.reuse ;  /* 0x000000090a257220 */ /* 0x080fe20000410000 */
[C---:B------:R-:W-:Y:S01]  /*f3f0*/  FFMA.FTZ R10, R6.reuse, R9, -R5 ;  /* 0x00000009060a7223 */ /* 0x040fe20000010805 */
[----:B------:R-:W-:Y:S02]  /*f400*/  HADD2.F32 R9, -RZ, R25.H1_H1 ;  /* 0x30000019ff097230 */ /* 0x000fe40000004100 */
[----:B------:R-:W-:Y:S02]  /*f410*/  HADD2.F32 R5, -RZ, R15.H1_H1 ;  /* 0x3000000fff057230 */ /* 0x000fe40000004100 */
[----:B------:R-:W-:Y:S01]  /*f420*/  FFMA.FTZ R36, R6, R35, R37 ;  /* 0x0000002306247223 */ /* 0x000fe20000010025 */
[----:B------:R-:W-:-:S02]  /*f430*/  HADD2.F32 R8, -RZ, R26.H1_H1 ;  /* 0x3000001aff087230 */ /* 0x000fc40000004100 */
[C---:B------:R-:W-:Y:S01]  /*f440*/  FMUL.FTZ R35, R42.reuse, R9 ;  /* 0x000000092a237220 */ /* 0x040fe20000410000 */
[----:B------:R-:W-:Y:S02]  /*f450*/  HADD2.F32 R4, -RZ, R20.H1_H1 ;  /* 0x30000014ff047230 */ /* 0x000fe40000004100 */
[-C--:B------:R-:W-:Y:S01]  /*f460*/  FMUL.FTZ R42, R42, R5.reuse ;  /* 0x000000052a2a7220 */ /* 0x080fe20000410000 */
[--C-:B------:R-:W-:Y:S02]  /*f470*/  HADD2.F32 R38, -RZ, R7.reuse.H0_H0 ;  /* 0x20000007ff267230 */ /* 0x100fe40000004100 */
[C---:B------:R-:W-:Y:S01]  /*f480*/  FMUL.FTZ R6, R11.reuse, R8 ;  /* 0x000000080b067220 */ /* 0x040fe20000410000 */
[----:B------:R-:W-:Y:S02]  /*f490*/  HADD2.F32 R7, -RZ, R7.H1_H1 ;  /* 0x30000007ff077230 */ /* 0x000fe40000004100 */
[-C--:B------:R-:W-:Y:S01]  /*f4a0*/  FMUL.FTZ R37, R11, R4.reuse ;  /* 0x000000040b257220 */ /* 0x080fe20000410000 */
        /* <DEDUP_REMOVED lines=11> */
[----:B------:R-:W-:-:S02]  /*f560*/  F2FP.F16.F32.PACK_AB R10, R36, R45 ;  /* 0x0000002d240a723e */ /* 0x000fc400000000ff */
[----:B------:R-:W-:-:S05]  /*f570*/  F2FP.F16.F32.PACK_AB R11, R42, R11 ;  /* 0x0000000b2a0b723e */ /* 0x000fca00000000ff */
[----:B------:R2:W-:Y:S02]  /*f580*/  STS.128 [R3+0x14400], R8 ;  /* 0x0144000803007388 */ /* 0x0005e40000000c00 */
.L_x_628:
[----:B------:R-:W-:Y:S05]  /*f590*/  BSYNC B1 ;  /* 0x0000000000017941 */ /* 0x000fea0003800000 */
.L_x_627:
[----:B------:R-:W-:Y:S01]  /*f5a0*/  ISETP.GE.AND P0, PT, R217, R0, PT ;  /* 0x00000000d900720c */ /* 0x000fe20003f06270 */
[----:B------:R-:W-:-:S12]  /*f5b0*/  BSSY B1, `(.L_x_631) ;  /* 0x00000bb000017945 */ /* 0x000fd80003800000 */
[----:B------:R-:W-:Y:S05]  /*f5c0*/  @P0 BRA `(.L_x_632) ;  /* 0x0000000800e40947 */ /* 0x000fea0003800000 */
[----:B------:R-:W3:Y:S01]  /*f5d0*/  LDC R49, c[0x0][0x3d4] ;  /* 0x0000f500ff317b82 */ /* 0x000ee20000000800 */
[----:B------:R-:W-:Y:S01]  /*f5e0*/  BSSY B2, `(.L_x_633) ;  /* 0x000005f000027945 */ /* 0x000fe20003800000 */
[-C--:B---3--:R-:W-:Y:S02]  /*f5f0*/  ISETP.GE.AND P0, PT, R212, R49.reuse, PT ;  /* 0x00000031d400720c */ /* 0x088fe40003f06270 */
[----:B------:R-:W-:-:S11]  /*f600*/  ISETP.GE.AND P1, PT, R213, R49, PT ;  /* 0x00000031d500720c */ /* 0x000fd60003f26270 */
[----:B------:R-:W-:Y:S05]  /*f610*/  @P0 BRA `(.L_x_634) ;  /* 0x00000004006c0947 */ /* 0x000fea0003800000 */
[----:B-12---:R-:W2:Y:S01]  /*f620*/  LDL R3, [R1+0x68] ;  /* 0x0000680001037983 */ /* 0x006ea20000100800 */
[----:B0-----:R-:W-:Y:S01]  /*f630*/  LOP3.LUT R5, R227, 0x38, R212, 0xf8, !PT ;  /* 0x00000038e3057812 */ /* 0x001fe200078ef8d4 */
[----:B------:R-:W-:Y:S02]  /*f640*/  HADD2.F32 R43, -RZ, R27.H0_H0 ;  /* 0x2000001bff2b7230 */ /* 0x000fe40000004100 */
[--C-:B------:R-:W-:Y:S01]  /*f650*/  HADD2.F32 R45, -RZ, R31.reuse.H0_H0 ;  /* 0x2000001fff2d7230 */ /* 0x100fe20000004100 */
[----:B------:R-:W-:Y:S01]  /*f660*/  LOP3.LUT R5, R231, R5, R230, 0xf6, !PT ;  /* 0x00000005e7057212 */ /* 0x000fe200078ef6e6 */
[----:B------:R-:W-:Y:S02]  /*f670*/  HADD2.F32 R52, -RZ, R32.H0_H0 ;  /* 0x20000020ff347230 */ /* 0x000fe40000004100 */
[----:B------:R-:W-:Y:S02]  /*f680*/  HADD2.F32 R48, -RZ, R28.H0_H0 ;  /* 0x2000001cff307230 */ /* 0x000fe40000004100 */
[----:B------:R-:W-:-:S02]  /*f690*/  HADD2.F32 R54, -RZ, R31.H1_H1 ;  /* 0x3000001fff367230 */ /* 0x000fc40000004100 */
[----:B------:R-:W-:Y:S02]  /*f6a0*/  HADD2.F32 R50, -RZ, R27.H1_H1 ;  /* 0x3000001bff327230 */ /* 0x000fe40000004100 */
[----:B------:R-:W-:Y:S02]  /*f6b0*/  HADD2.F32 R53, -RZ, R32.H1_H1 ;  /* 0x30000020ff357230 */ /* 0x000fe40000004100 */
[----:B------:R-:W-:Y:S02]  /*f6c0*/  HADD2.F32 R47, -RZ, R28.H1_H1 ;  /* 0x3000001cff2f7230 */ /* 0x000fe40000004100 */
[----:B------:R-:W-:Y:S02]  /*f6d0*/  HADD2.F32 R55, -RZ, R33.H0_H0 ;  /* 0x20000021ff377230 */ /* 0x000fe40000004100 */
[----:B------:R-:W-:Y:S01]  /*f6e0*/  HADD2.F32 R51, -RZ, R29.H0_H0 ;  /* 0x2000001dff337230 */ /* 0x000fe20000004100 */
[----:B--2---:R-:W-:Y:S02]  /*f6f0*/  R2UR UR4, R3 ;  /* 0x00000000030472ca */ /* 0x004fe400000e0000 */
[----:B------:R-:W-:-:S04]  /*f700*/  LEA.HI R3, R49, R220, RZ, 0x1d ;  /* 0x000000dc31037211 */ /* 0x000fc800078fe8ff */
[----:B------:R-:W-:Y:S01]  /*f710*/  SHF.R.S32.HI R6, RZ, 0x1f, R3 ;  /* 0x0000001fff067819 */ /* 0x000fe20000011403 */
[----:B------:R-:W-:-:S03]  /*f720*/  IMAD.SHL.U32 R4, R3, 0x8, RZ ;  /* 0x0000000803047824 */ /* 0x000fc600078e00ff */
[----:B------:R-:W-:Y:S02]  /*f730*/  LEA.HI R6, R6, R3, RZ, 0x3 ;  /* 0x0000000306067211 */ /* 0x000fe400078f18ff */
[----:B------:R-:W-:Y:S02]  /*f740*/  LOP3.LUT R3, R227, 0x38, R4, 0xf8, !PT ;  /* 0x00000038e3037812 */ /* 0x000fe400078ef804 */
[----:B------:R-:W-:Y:S01]  /*f750*/  LEA R56, R5, UR4, 0x1 ;  /* 0x0000000405387c11 */ /* 0x000fe2000f8e08ff */
        /* <DEDUP_REMOVED lines=15> */
[--C-:B------:R-:W-:Y:S02]  /*f850*/  HADD2.F32 R40, -RZ, R9.reuse.H0_H0 ;  /* 0x20000009ff287230 */ /* 0x100fe40000004100 */
[-C--:B------:R-:W-:Y:S01]  /*f860*/  FMUL.FTZ R44, R45, R39.reuse ;  /* 0x000000272d2c7220 */ /* 0x080fe20000410000 */
[C---:B------:R-:W-:Y:S01]  /*f870*/  FMUL.FTZ R46, R43.reuse, R39 ;  /* 0x000000272b2e7220 */ /* 0x040fe20000410000 */
[----:B------:R-:W-:Y:S02]  /*f880*/  HADD2.F32 R9, -RZ, R9.H1_H1 ;  /* 0x30000009ff097230 */ /* 0x000fe40000004100 */
[-C--:B------:R-:W-:Y:S01]  /*f890*/  FMUL.FTZ R39, R52, R8.reuse ;  /* 0x0000000834277220 */ /* 0x080fe20000410000 */
[-C--:B------:R-:W-:Y:S01]  /*f8a0*/  FFMA.FTZ R44, R43, R35.reuse, -R44 ;  /* 0x000000232b2c7223 */ /* 0x080fe2000001082c */
[----:B------:R-:W-:Y:S01]  /*f8b0*/  FFMA.FTZ R46, R45, R35, R46 ;  /* 0x000000232d2e7223 */ /* 0x000fe2000001002e */
[----:B------:R-:W-:Y:S01]  /*f8c0*/  FMUL.FTZ R35, R48, R8 ;  /* 0x0000000830237220 */ /* 0x000fe20000410000 */
[----:B------:R-:W-:Y:S01]  /*f8d0*/  FMUL.FTZ R43, R54, R40 ;  /* 0x00000028362b7220 */ /* 0x000fe20000410000 */
[----:B------:R-:W-:-:S02]  /*f8e0*/  HADD2.F32 R41, -RZ, R10.H0_H0 ;  /* 0x2000000aff297230 */ /* 0x000fc40000004100 */
[----:B------:R-:W-:Y:S01]  /*f8f0*/  FFMA.FTZ R39, R48, R4, -R39 ;  /* 0x0000000430277223 */ /* 0x000fe20000010827 */
[----:B------:R-:W-:Y:S01]  /*f900*/  FMUL.FTZ R45, R50, R40 ;  /* 0x00000028322d7220 */ /* 0x000fe20000410000 */
[----:B------:R-:W-:Y:S01]  /*f910*/  FFMA.FTZ R35, R52, R4, R35 ;  /* 0x0000000434237223 */ /* 0x000fe20000010023 */
[----:B------:R-:W-:Y:S02]  /*f920*/  HADD2.F32 R10, -RZ, R10.H1_H1 ;  /* 0x3000000aff0a7230 */ /* 0x000fe40000004100 */
[-C--:B------:R-:W-:Y:S01]  /*f930*/  FMUL.FTZ R4, R53, R9.reuse ;  /* 0x0000000935047220 */ /* 0x080fe20000410000 */
[----:B------:R-:W-:Y:S01]  /*f940*/  FMUL.FTZ R8, R47, R9 ;  /* 0x000000092f087220 */ /* 0x000fe20000410000 */
[----:B------:R-:W-:Y:S02]  /*f950*/  HADD2.F32 R52, -RZ, R34.H0_H0 ;  /* 0x20000022ff347230 */ /* 0x000fe40000004100 */
[-C--:B------:R-:W-:Y:S01]  /*f960*/  FFMA.FTZ R43, R50, R36.reuse, -R43 ;  /* 0x00000024322b7223 */ /* 0x080fe2000001082b */
[----:B------:R-:W-:Y:S01]  /*f970*/  FFMA.FTZ R45, R54, R36, R45 ;  /* 0x00000024362d7223 */ /* 0x000fe2000001002d */
[----:B------:R-:W-:-:S02]  /*f980*/  HADD2.F32 R50, -RZ, R30.H0_H0 ;  /* 0x2000001eff327230 */ /* 0x000fc40000004100 */
[-C--:B------:R-:W-:Y:S01]  /*f990*/  FFMA.FTZ R36, R47, R5.reuse, -R4 ;  /* 0x000000052f247223 */ /* 0x080fe20000010804 */
[----:B------:R-:W-:Y:S01]  /*f9a0*/  FFMA.FTZ R40, R53, R5, R8 ;  /* 0x0000000535287223 */ /* 0x000fe20000010008 */
[-C--:B------:R-:W-:Y:S01]  /*f9b0*/  FMUL.FTZ R4, R55, R41.reuse ;  /* 0x0000002937047220 */ /* 0x080fe20000410000 */
[-C--:B------:R-:W-:Y:S01]  /*f9c0*/  FMUL.FTZ R5, R52, R10.reuse ;  /* 0x0000000a34057220 */ /* 0x080fe20000410000 */
[C---:B------:R-:W-:Y:S01]  /*f9d0*/  FMUL.FTZ R48, R51.reuse, R41 ;  /* 0x0000002933307220 */ /* 0x040fe20000410000 */
[C---:B------:R-:W-:Y:S01]  /*f9e0*/  FMUL.FTZ R9, R50.reuse, R10 ;  /* 0x0000000a32097220 */ /* 0x040fe20000410000 */
[--C-:B------:R-:W-:Y:S02]  /*f9f0*/  HADD2.F32 R42, -RZ, R11.reuse.H0_H0 ;  /* 0x2000000bff2a7230 */ /* 0x100fe40000004100 */
[----:B------:R-:W-:Y:S01]  /*fa00*/  FFMA.FTZ R41, R51, R37, -R4 ;  /* 0x0000002533297223 */ /* 0x000fe20000010804 */
[----:B------:R-:W-:Y:S01]  /*fa10*/  FFMA.FTZ R10, R50, R6, -R5 ;  /* 0x00000006320a7223 */ /* 0x000fe20000010805 */
[----:B------:R-:W-:-:S02]  /*fa20*/  HADD2.F32 R11, -RZ, R11.H1_H1 ;  /* 0x3000000bff0b7230 */ /* 0x000fc40000004100 */
[----:B------:R-:W-:Y:S01]  /*fa30*/  FFMA.FTZ R48, R55, R37, R48 ;  /* 0x0000002537307223 */ /* 0x000fe20000010030 */
[----:B------:R-:W-:Y:S02]  /*fa40*/  HADD2.F32 R50, -RZ, R33.H1_H1 ;  /* 0x30000021ff327230 */ /* 0x000fe40000004100 */
[----:B------:R-:W-:Y:S01]  /*fa50*/  FFMA.FTZ R37, R52, R6, R9 ;  /* 0x0000000634257223 */ /* 0x000fe20000010009 */
[----:B------:R-:W-:Y:S02]  /*fa60*/  HADD2.F32 R51, -RZ, R34.H1_H1 ;  /* 0x30000022ff337230 */ /* 0x000fe40000004100 */
[----:B------:R-:W-:Y:S02]  /*fa70*/  HADD2.F32 R8, -RZ, R29.H1_H1 ;  /* 0x3000001dff087230 */ /* 0x000fe40000004100 */
[----:B------:R-:W-:Y:S01]  /*fa80*/  FMUL.FTZ R5, R50, R42 ;  /* 0x0000002a32057220 */ /* 0x000fe20000410000 */
[----:B------:R-:W-:Y:S02]  /*fa90*/  HADD2.F32 R47, -RZ, R30.H1_H1 ;  /* 0x3000001eff2f7230 */ /* 0x000fe40000004100 */
[----:B------:R-:W-:Y:S01]  /*faa0*/  FMUL.FTZ R4, R51, R11 ;  /* 0x0000000b33047220 */ /* 0x000fe20000410000 */
[----:B------:R-:W-:-:S02]  /*fab0*/  HADD2.F32 R38, -RZ, R7.H0_H0 ;  /* 0x20000007ff267230 */ /* 0x000fc40000004100 */
[C---:B------:R-:W-:Y:S01]  /*fac0*/  FMUL.FTZ R9, R8.reuse, R42 ;  /* 0x0000002a08097220 */ /* 0x040fe20000410000 */
[----:B------:R-:W-:Y:S02]  /*fad0*/  HADD2.F32 R7, -RZ, R7.H1_H1 ;  /* 0x30000007ff077230 */ /* 0x000fe40000004100 */
[C---:B------:R-:W-:Y:S01]  /*fae0*/  FMUL.FTZ R6, R47.reuse, R11 ;  /* 0x0000000b2f067220 */ /* 0x040fe20000410000 */
[-C--:B------:R-:W-:Y:S01]  /*faf0*/  FFMA.FTZ R11, R8, R38.reuse, -R5 ;  /* 0x00000026080b7223 */ /* 0x080fe20000010805 */
[----:B------:R-:W-:Y:S01]  /*fb00*/  FFMA.FTZ R38, R50, R38, R9 ;  /* 0x0000002632267223 */ /* 0x000fe20000010009 */
[-C--:B------:R-:W-:Y:S01]  /*fb10*/  FFMA.FTZ R42, R47, R7.reuse, -R4 ;  /* 0x000000072f2a7223 */ /* 0x080fe20000010804 */
[----:B------:R-:W-:Y:S01]  /*fb20*/  FFMA.FTZ R47, R51, R7, R6 ;  /* 0x00000007332f7223 */ /* 0x000fe20000010006 */
[----:B------:R-:W-:Y:S02]  /*fb30*/  F2FP.F16.F32.PACK_AB R4, R39, R44 ;  /* 0x0000002c2704723e */ /* 0x000fe400000000ff */
[----:B------:R-:W-:-:S02]  /*fb40*/  F2FP.F16.F32.PACK_AB R5, R36, R43 ;  /* 0x0000002b2405723e */ /* 0x000fc400000000ff */
[----:B------:R-:W-:Y:S02]  /*fb50*/  F2FP.F16.F32.PACK_AB R6, R10, R41 ;  /* 0x000000290a06723e */ /* 0x000fe400000000ff */
[----:B------:R-:W-:Y:S02]  /*fb60*/  F2FP.F16.F32.PACK_AB R7, R42, R11 ;  /* 0x0000000b2a07723e */ /* 0x000fe400000000ff */
[----:B------:R-:W-:Y:S02]  /*fb70*/  F2FP.F16.F32.PACK_AB R8, R35, R46 ;  /* 0x0000002e2308723e */ /* 0x000fe400000000ff */
[----:B------:R-:W-:Y:S01]  /*fb80*/  F2FP.F16.F32.PACK_AB R9, R40, R45 ;  /* 0x0000002d2809723e */ /* 0x000fe200000000ff */
[----:B------:R3:W-:Y:S01]  /*fb90*/  STS.128 [R56], R4 ;  /* 0x0000000438007388 */ /* 0x0007e20000000c00 */
[----:B------:R-:W-:Y:S02]  /*fba0*/  F2FP.F16.F32.PACK_AB R10, R37, R48 ;  /* 0x00000030250a723e */ /* 0x000fe400000000ff */
[----:B------:R-:W-:-:S05]  /*fbb0*/  F2FP.F16.F32.PACK_AB R11, R47, R38 ;  /* 0x000000262f0b723e */ /* 0x000fca00000000ff */
[----:B------:R3:W-:Y:S02]  /*fbc0*/  STS.128 [R3+0x14400], R8 ;  /* 0x0144000803007388 */ /* 0x0007e40000000c00 */
.L_x_634:
[----:B------:R-:W-:Y:S05]  /*fbd0*/  BSYNC B2 ;  /* 0x0000000000027941 */ /* 0x000fea0003800000 */
.L_x_633:
[----:B------:R-:W-:Y:S05]  /*fbe0*/  @P1 BRA `(.L_x_632) ;  /* 0x00000004005c1947 */ /* 0x000fea0003800000 */
[----:B------:R-:W0:Y:S01]  /*fbf0*/  LDL R55, [R1+0x88] ;  /* 0x0000880001377983 */ /* 0x000e220000100800 */
[----:B------:R-:W-:Y:S01]  /*fc00*/  LEA.HI R49, R49, R12, RZ, 0x1d ;  /* 0x0000000c31317211 */ /* 0x000fe200078fe8ff */
[----:B------:R-:W-:Y:S02]  /*fc10*/  HADD2.F32 R43, -RZ, R13.H0_H0 ;  /* 0x2000000dff2b7230 */ /* 0x000fe40000004100 */
[--C-:B------:R-:W-:Y:S01]  /*fc20*/  HADD2.F32 R45, -RZ, R21.reuse.H0_H0 ;  /* 0x20000015ff2d7230 */ /* 0x100fe20000004100 */
[----:B-123--:R-:W-:Y:S01]  /*fc30*/  SHF.R.S32.HI R6, RZ, 0x1f, R49 ;  /* 0x0000001fff067819 */ /* 0x00efe20000011431 */
[----:B------:R-:W-:Y:S02]  /*fc40*/  IMAD.SHL.U32 R4, R49, 0x8, RZ ;  /* 0x0000000831047824 */ /* 0x000fe400078e00ff */
[----:B------:R-:W-:Y:S01]  /*fc50*/  HADD2.F32 R52, -RZ, R24.H0_H0 ;  /* 0x20000018ff347230 */ /* 0x000fe20000004100 */
[----:B------:R-:W-:Y:S01]  /*fc60*/  LEA.HI R6, R6, R49, RZ, 0x3 ;  /* 0x0000003106067211 */ /* 0x000fe200078f18ff */
[----:B------:R-:W-:Y:S01]  /*fc70*/  HADD2.F32 R48, -RZ, R14.H0_H0 ;  /* 0x2000000eff307230 */ /* 0x000fe20000004100 */
[----:B------:R-:W-:Y:S01]  /*fc80*/  LOP3.LUT R3, R227, 0x38, R4, 0xf8, !PT ;  /* 0x00000038e3037812 */ /* 0x000fe200078ef804 */
[----:B------:R-:W-:-:S02]  /*fc90*/  HADD2.F32 R54, -RZ, R21.H1_H1 ;  /* 0x30000015ff367230 */ /* 0x000fc40000004100 */
[----:B------:R-:W-:Y:S01]  /*fca0*/  IMAD.SHL.U32 R6, R6, 0x400, RZ ;  /* 0x0000040006067824 */ /* 0x000fe200078e00ff */
[----:B------:R-:W-:Y:S01]  /*fcb0*/  LOP3.LUT R8, R3, R230, RZ, 0x3c, !PT ;  /* 0x000000e603087212 */ /* 0x000fe200078e3cff */
[----:B------:R-:W-:Y:S02]  /*fcc0*/  HADD2.F32 R50, -RZ, R13.H1_H1 ;  /* 0x3000000dff327230 */ /* 0x000fe40000004100 */
[----:B------:R-:W-:Y:S01]  /*fcd0*/  HADD2.F32 R51, -RZ, R24.H1_H1 ;  /* 0x30000018ff337230 */ /* 0x000fe20000004100 */
[----:B------:R-:W-:Y:S01]  /*fce0*/  LOP3.LUT R3, R6, 0x7fffe000, RZ, 0xc0, !PT ;  /* 0x7fffe00006037812 */ /* 0x000fe200078ec0ff */
[----:B------:R-:W-:Y:S02]  /*fcf0*/  HADD2.F32 R47, -RZ, R14.H1_H1 ;  /* 0x3000000eff2f7230 */ /* 0x000fe40000004100 */
[----:B------:R-:W-:Y:S01]  /*fd00*/  HADD2.F32 R53, -RZ, R25.H0_H0 ;  /* 0x20000019ff357230 */ /* 0x000fe20000004100 */
[----:B------:R-:W-:Y:S01]  /*fd10*/  IADD3 R3, R8, R3, R231 ;  /* 0x0000000308037210 */ /* 0x000fe20007ffe0e7 */
[----:B------:R-:W-:-:S03]  /*fd20*/  HADD2.F32 R49, -RZ, R15.H0_H0 ;  /* 0x2000000fff317230 */ /* 0x000fc60000004100 */
[----:B------:R-:W-:-:S05]  /*fd30*/  LEA R3, R3, R16, 0x1 ;  /* 0x0000001003037211 */ /* 0x000fca00078e08ff */
[----:B------:R-:W1:Y:S02]  /*fd40*/  LDS.128 R8, [R3+0x14400] ;  /* 0x0144000003087984 */ /* 0x000e640000000c00 */
[--C-:B-1----:R-:W-:Y:S02]  /*fd50*/  HADD2.F32 R39, -RZ, R8.reuse.H0_H0 ;  /* 0x20000008ff277230 */ /* 0x102fe40000004100 */
[----:B------:R-:W-:Y:S02]  /*fd60*/  HADD2.F32 R8, -RZ, R8.H1_H1 ;  /* 0x30000008ff087230 */ /* 0x000fe40000004100 */
[--C-:B------:R-:W-:Y:S02]  /*fd70*/  HADD2.F32 R40, -RZ, R9.reuse.H0_H0 ;  /* 0x20000009ff287230 */ /* 0x100fe40000004100 */
[-C--:B------:R-:W-:Y:S01]  /*fd80*/  FMUL.FTZ R44, R45, R39.reuse ;  /* 0x000000272d2c7220 */ /* 0x080fe20000410000 */
[----:B------:R-:W-:Y:S01]  /*fd90*/  FMUL.FTZ R46, R43, R39 ;  /* 0x000000272b2e7220 */ /* 0x000fe20000410000 */
[----:B------:R-:W-:-:S02]  /*fda0*/  HADD2.F32 R9, -RZ, R9.H1_H1 ;  /* 0x30000009ff097230 */ /* 0x000fc40000004100 */
[----:B------:R-:W-:Y:S01]  /*fdb0*/  FMUL.FTZ R39, R52, R8 ;  /* 0x0000000834277220 */ /* 0x000fe20000410000 */
[--C-:B------:R-:W-:Y:S02]  /*fdc0*/  HADD2.F32 R41, -RZ, R10.reuse.H0_H0 ;  /* 0x2000000aff297230 */ /* 0x100fe40000004100 */
[----:B------:R-:W-:Y:S02]  /*fdd0*/  HADD2.F32 R10, -RZ, R10.H1_H1 ;  /* 0x3000000aff0a7230 */ /* 0x000fe40000004100 */
[--C-:B------:R-:W-:Y:S02]  /*fde0*/  HADD2.F32 R42, -RZ, R11.reuse.H0_H0 ;  /* 0x2000000bff2a7230 */ /* 0x100fe40000004100 */
[----:B------:R-:W-:Y:S01]  /*fdf0*/  HADD2.F32 R11, -RZ, R11.H1_H1 ;  /* 0x3000000bff0b7230 */ /* 0x000fe20000004100 */
[----:B0-----:R-:W0:Y:S02]  /*fe00*/  LDS.128 R4, [R55] ;  /* 0x0000000037047984 */ /* 0x001e240000000c00 */
[----:B0-----:R-:W-:-:S02]  /*fe10*/  HADD2.F32 R35, -RZ, R4.H0_H0 ;  /* 0x20000004ff237230 */ /* 0x001fc40000004100 */
[----:B------:R-:W-:Y:S02]  /*fe20*/  HADD2.F32 R4, -RZ, R4.H1_H1 ;  /* 0x30000004ff047230 */ /* 0x000fe40000004100 */
[--C-:B------:R-:W-:Y:S02]  /*fe30*/  HADD2.F32 R36, -RZ, R5.reuse.H0_H0 ;  /* 0x20000005ff247230 */ /* 0x100fe40000004100 */
[-C--:B------:R-:W-:Y:S01]  /*fe40*/  FFMA.FTZ R44, R43, R35.reuse, -R44 ;  /* 0x000000232b2c7223 */ /* 0x080fe2000001082c */
[----:B------:R-:W-:Y:S01]  /*fe50*/  FFMA.FTZ R46, R45, R35, R46 ;  /* 0x000000232d2e7223 */ /* 0x000fe2000001002e */
[----:B------:R-:W-:Y:S01]  /*fe60*/  FMUL.FTZ R35, R48, R8 ;  /* 0x0000000830237220 */ /* 0x000fe20000410000 */
[----:B------:R-:W-:Y:S01]  /*fe70*/  FMUL.FTZ R43, R54, R40 ;  /* 0x00000028362b7220 */ /* 0x000fe20000410000 */
[----:B------:R-:W-:Y:S02]  /*fe80*/  HADD2.F32 R5, -RZ, R5.H1_H1 ;  /* 0x30000005ff057230 */ /* 0x000fe40000004100 */
[----:B------:R-:W-:Y:S01]  /*fe90*/  FFMA.FTZ R39, R48, R4, -R39 ;  /* 0x0000000430277223 */ /* 0x000fe20000010827 */
[----:B------:R-:W-:Y:S01]  /*fea0*/  FMUL.FTZ R45, R50, R40 ;  /* 0x00000028322d7220 */ /* 0x000fe20000410000 */
[----:B------:R-:W-:Y:S01]  /*feb0*/  FFMA.FTZ R35, R52, R4, R35 ;  /* 0x0000000434237223 */ /* 0x000fe20000010023 */
[-C--:B------:R-:W-:Y:S01]  /*fec0*/  FMUL.FTZ R4, R51, R9.reuse ;  /* 0x0000000933047220 */ /* 0x080fe20000410000 */
[----:B------:R-:W-:Y:S01]  /*fed0*/  FMUL.FTZ R8, R47, R9 ;  /* 0x000000092f087220 */ /* 0x000fe20000410000 */
[----:B------:R-:W-:-:S02]  /*fee0*/  HADD2.F32 R52, -RZ, R26.H0_H0 ;  /* 0x2000001aff347230 */ /* 0x000fc40000004100 */
[-C--:B------:R-:W-:Y:S01]  /*fef0*/  FFMA.FTZ R43, R50, R36.reuse, -R43 ;  /* 0x00000024322b7223 */ /* 0x080fe2000001082b */
[----:B------:R-:W-:Y:S02]  /*ff00*/  HADD2.F32 R37, -RZ, R6.H0_H0 ;  /* 0x20000006ff257230 */ /* 0x000fe40000004100 */
[----:B------:R-:W-:Y:S01]  /*ff10*/  FFMA.FTZ R45, R54, R36, R45 ;  /* 0x00000024362d7223 */ /* 0x000fe2000001002d */
[----:B------:R-:W-:Y:S02]  /*ff20*/  HADD2.F32 R50, -RZ, R20.H0_H0 ;  /* 0x20000014ff327230 */ /* 0x000fe40000004100 */
[-C--:B------:R-:W-:Y:S01]  /*ff30*/  FFMA.FTZ R36, R47, R5.reuse, -R4 ;  /* 0x000000052f247223 */ /* 0x080fe20000010804 */
[----:B------:R-:W-:Y:S02]  /*ff40*/  HADD2.F32 R6, -RZ, R6.H1_H1 ;  /* 0x30000006ff067230 */ /* 0x000fe40000004100 */
[----:B------:R-:W-:Y:S01]  /*ff50*/  FFMA.FTZ R40, R51, R5, R8 ;  /* 0x0000000533287223 */ /* 0x000fe20000010008 */
[-C--:B------:R-:W-:Y:S01]  /*ff60*/  FMUL.FTZ R4, R53, R41.reuse ;  /* 0x0000002935047220 */ /* 0x080fe20000410000 */
[-C--:B------:R-:W-:Y:S01]  /*ff70*/  FMUL.FTZ R5, R52, R10.reuse ;  /* 0x0000000a34057220 */ /* 0x080fe20000410000 */
[C---:B------:R-:W-:Y:S01]  /*ff80*/  FMUL.FTZ R48, R49.reuse, R41 ;  /* 0x0000002931307220 */ /* 0x040fe20000410000 */
[C---:B------:R-:W-:Y:S01]  /*ff90*/  FMUL.FTZ R9, R50.reuse, R10 ;  /* 0x0000000a32097220 */ /* 0x040fe20000410000 */
[----:B------:R-:W-:Y:S01]  /*ffa0*/  FFMA.FTZ R41, R49, R37, -R4 ;  /* 0x0000002531297223 */ /* 0x000fe20000010804 */
[----:B------:R-:W-:Y:S01]  /*ffb0*/  FFMA.FTZ R10, R50, R6, -R5 ;  /* 0x00000006320a7223 */ /* 0x000fe20000010805 */
[----:B------:R-:W-:-:S02]  /*ffc0*/  HADD2.F32 R50, -RZ, R25.H1_H1 ;  /* 0x30000019ff327230 */ /* 0x000fc40000004100 */
[----:B------:R-:W-:Y:S01]  /*ffd0*/  FFMA.FTZ R48, R53, R37, R48 ;  /* 0x0000002535307223 */ /* 0x000fe20000010030 */
[----:B------:R-:W-:Y:S02]  /*ffe0*/  HADD2.F32 R49, -RZ, R26.H1_H1 ;  /* 0x3000001aff317230 */ /* 0x000fe40000004100 */
[----:B------:R-:W-:Y:S01]  /*fff0*/  FFMA.FTZ R37, R52, R6, R9 ;  /* 0x0000000634257223 */ /* 0x000fe20000010009 */
        /* <DEDUP_REMOVED lines=22> */
.L_x_632:
[----:B------:R-:W-:Y:S05]  /*10160*/  BSYNC B1 ;  /* 0x0000000000017941 */ /* 0x000fea0003800000 */
.L_x_631:
[----:B------:R-:W-:Y:S01]  /*10170*/  ISETP.GE.AND P0, PT, R218, R0, PT ;  /* 0x00000000da00720c */ /* 0x000fe20003f06270 */
[----:B------:R-:W-:-:S12]  /*10180*/  BSSY B1, `(.L_x_635) ;  /* 0x00000bb000017945 */ /* 0x000fd80003800000 */
[----:B------:R-:W-:Y:S05]  /*10190*/  @P0 BRA `(.L_x_636) ;  /* 0x0000000800e40947 */ /* 0x000fea0003800000 */
[----:B------:R-:W5:Y:S01]  /*101a0*/  LDC R49, c[0x0][0x3d4] ;  /* 0x0000f500ff317b82 */ /* 0x000f620000000800 */
[----:B------:R-:W-:Y:S01]  /*101b0*/  BSSY B2, `(.L_x_637) ;  /* 0x000005f000027945 */ /* 0x000fe20003800000 */
[-C--:B-----5:R-:W-:Y:S02]  /*101c0*/  ISETP.GE.AND P0, PT, R212, R49.reuse, PT ;  /* 0x00000031d400720c */ /* 0x0a0fe40003f06270 */
[----:B------:R-:W-:-:S11]  /*101d0*/  ISETP.GE.AND P1, PT, R213, R49, PT ;  /* 0x00000031d500720c */ /* 0x000fd60003f26270 */
[----:B------:R-:W-:Y:S05]  /*101e0*/  @P0 BRA `(.L_x_638) ;  /* 0x00000004006c0947 */ /* 0x000fea0003800000 */
[----:B-1234-:R-:W2:Y:S01]  /*101f0*/  LDL R3, [R1+0x68] ;  /* 0x0000680001037983 */ /* 0x01eea20000100800 */
        /* <DEDUP_REMOVED lines=90> */
.L_x_638:
[----:B------:R-:W-:Y:S05]  /*107a0*/  BSYNC B2 ;  /* 0x0000000000027941 */ /* 0x000fea0003800000 */
.L_x_637:
[----:B------:R-:W-:Y:S05]  /*107b0*/  @P1 BRA `(.L_x_636) ;  /* 0x00000004005c1947 */ /* 0x000fea0003800000 */
[----:B----4-:R-:W4:Y:S01]  /*107c0*/  LDL R55, [R1+0x84] ;  /* 0x0000840001377983 */ /* 0x010f220000100800 */
[----:B------:R-:W-:Y:S01]  /*107d0*/  LEA.HI R49, R49, R12, RZ, 0x1d ;  /* 0x0000000c31317211 */ /* 0x000fe200078fe8ff */
[----:B------:R-:W-:Y:S02]  /*107e0*/  HADD2.F32 R43, -RZ, R13.H0_H0 ;  /* 0x2000000dff2b7230 */ /* 0x000fe40000004100 */
[--C-:B------:R-:W-:Y:S01]  /*107f0*/  HADD2.F32 R45, -RZ, R21.reuse.H0_H0 ;  /* 0x20000015ff2d7230 */ /* 0x100fe20000004100 */
[----:B0123--:R-:W-:Y:S01]  /*10800*/  SHF.R.S32.HI R6, RZ, 0x1f, R49 ;  /* 0x0000001fff067819 */ /* 0x00ffe20000011431 */
        /* <DEDUP_REMOVED lines=16> */
[----:B------:R-:W0:Y:S02]  /*10910*/  LDS.128 R8, [R3+0x14400] ;  /* 0x0144000003087984 */ /* 0x000e240000000c00 */
[--C-:B0-----:R-:W-:Y:S02]  /*10920*/  HADD2.F32 R39, -RZ, R8.reuse.H0_H0 ;  /* 0x20000008ff277230 */ /* 0x101fe40000004100 */
        /* <DEDUP_REMOVED lines=10> */
[----:B----4-:R-:W0:Y:S02]  /*109d0*/  LDS.128 R4, [R55] ;  /* 0x0000000037047984 */ /* 0x010e240000000c00 */
        /* <DEDUP_REMOVED lines=53> */
.L_x_636:
[----:B------:R-:W-:Y:S05]  /*10d30*/  BSYNC B1 ;  /* 0x0000000000017941 */ /* 0x000fea0003800000 */
.L_x_635:
[----:B01234-:R-:W2:Y:S02]  /*10d40*/  LDL R3, [R1+0x70] ;  /* 0x0000700001037983 */ /* 0x01fea40000100800 */
[----:B--2---:R-:W-:-:S13]  /*10d50*/  ISETP.GE.AND P0, PT, R3, R0, PT ;  /* 0x000000000300720c */ /* 0x004fda0003f06270 */
[----:B------:R-:W-:Y:S05]  /*10d60*/  @P0 BRA `(.L_x_612) ;  /* 0x0000000800f00947 */ /* 0x000fea0003800000 */
[----:B------:R0:W5:Y:S01]  /*10d70*/  LDL R54, [R1+0x74] ;  /* 0x0000740001367983 */ /* 0x0001620000100800 */
[----:B------:R-:W1:Y:S03]  /*10d80*/  LDC R47, c[0x0][0x3d4] ;  /* 0x0000f500ff2f7b82 */ /* 0x000e660000000800 */
[----:B------:R0:W5:Y:S04]  /*10d90*/  LDL R52, [R1+0x78] ;  /* 0x0000780001347983 */ /* 0x0001680000100800 */
[----:B------:R0:W5:Y:S01]  /*10da0*/  LDL R50, [R1+0x7c] ;  /* 0x00007c0001327983 */ /* 0x0001620000100800 */
[----:B------:R-:W-:Y:S01]  /*10db0*/  BSSY B1, `(.L_x_639) ;  /* 0x000005f000017945 */ /* 0x000fe20003800000 */
[----:B-1----:R-:W-:-:S02]  /*10dc0*/  ISETP.GE.AND P0, PT, R212, R47, PT ;  /* 0x0000002fd400720c */ /* 0x002fc40003f06270 */
[----:B------:R-:W-:-:S11]  /*10dd0*/  ISETP.GE.AND P1, PT, R213, R47, PT ;  /* 0x0000002fd500720c */ /* 0x000fd60003f26270 */
[----:B0-----:R-:W-:Y:S05]  /*10de0*/  @P0 BRA `(.L_x_640) ;  /* 0x00000004006c0947 */ /* 0x001fea0003800000 */
[----:B------:R-:W2:Y:S01]  /*10df0*/  LDL R3, [R1+0x68] ;  /* 0x0000680001037983 */ /* 0x000ea20000100800 */
[----:B------:R-:W-:Y:S01]  /*10e00*/  LEA.HI R0, R47, R220, RZ, 0x1d ;  /* 0x000000dc2f007211 */ /* 0x000fe200078fe8ff */
[----:B------:R-:W-:Y:S01]  /*10e10*/  HADD2.F32 R42, -RZ, R27.H0_H0 ;  /* 0x2000001bff2a7230 */ /* 0x000fe20000004100 */
[----:B-----5:R-:W-:Y:S01]  /*10e20*/  LOP3.LUT R4, R54, 0x38, R212, 0xf8, !PT ;  /* 0x0000003836047812 */ /* 0x020fe200078ef8d4 */
[----:B------:R-:W-:Y:S01]  /*10e30*/  HADD2.F32 R44, -RZ, R31.H0_H0 ;  /* 0x2000001fff2c7230 */ /* 0x000fe20000004100 */
[----:B------:R-:W-:Y:S01]  /*10e40*/  SHF.R.S32.HI R5, RZ, 0x1f, R0 ;  /* 0x0000001fff057819 */ /* 0x000fe20000011400 */
[----:B------:R-:W-:Y:S01]  /*10e50*/  HADD2.F32 R46, -RZ, R32.H0_H0 ;  /* 0x20000020ff2e7230 */ /* 0x000fe20000004100 */
[----:B------:R-:W-:Y:S01]  /*10e60*/  LOP3.LUT R4, R50, R4, R52, 0xf6, !PT ;  /* 0x0000000432047212 */ /* 0x000fe200078ef634 */
[----:B------:R-:W-:Y:S01]  /*10e70*/  HADD2.F32 R49, -RZ, R27.H1_H1 ;  /* 0x3000001bff317230 */ /* 0x000fe20000004100 */
[----:B------:R-:W-:Y:S01]  /*10e80*/  LEA.HI R5, R5, R0, RZ, 0x3 ;  /* 0x0000000005057211 */ /* 0x000fe200078f18ff */
[----:B------:R-:W-:-:S02]  /*10e90*/  HADD2.F32 R51, -RZ, R31.H1_H1 ;  /* 0x3000001fff337230 */ /* 0x000fc40000004100 */
[----:B------:R-:W-:Y:S02]  /*10ea0*/  HADD2.F32 R53, -RZ, R32.H1_H1 ;  /* 0x30000020ff357230 */ /* 0x000fe40000004100 */
[----:B------:R-:W-:Y:S01]  /*10eb0*/  IMAD.SHL.U32 R5, R5, 0x400, RZ ;  /* 0x0000040005057824 */ /* 0x000fe200078e00ff */
[----:B--2---:R-:W-:Y:S01]  /*10ec0*/  R2UR UR4, R3 ;  /* 0x00000000030472ca */ /* 0x004fe200000e0000 */
[----:B------:R-:W-:-:S05]  /*10ed0*/  IMAD.SHL.U32 R3, R0, 0x8, RZ ;  /* 0x0000000800037824 */ /* 0x000fca00078e00ff */
[----:B------:R-:W-:Y:S02]  /*10ee0*/  LOP3.LUT R0, R54, 0x38, R3, 0xf8, !PT ;  /* 0x0000003836007812 */ /* 0x000fe400078ef803 */
[----:B------:R-:W-:Y:S02]  /*10ef0*/  LOP3.LUT R3, R5, 0x7fffe000, RZ, 0xc0, !PT ;  /* 0x7fffe00005037812 */ /* 0x000fe400078ec0ff */
[----:B------:R-:W-:-:S03]  /*10f00*/  LOP3.LUT R0, R0, R52, RZ, 0x3c, !PT ;  /* 0x0000003400007212 */ /* 0x000fc600078e3cff */
[----:B------:R-:W-:Y:S02]  /*10f10*/  LEA R48, R4, UR4, 0x1 ;  /* 0x0000000404307c11 */ /* 0x000fe4000f8e08ff */
[----:B------:R-:W-:-:S03]  /*10f20*/  IADD3 R3, R0, R3, R50 ;  /* 0x0000000300037210 */ /* 0x000fc60007ffe032 */
[----:B------:R-:W0:Y:S01]  /*10f30*/  LDS.128 R4, [R48] ;  /* 0x0000000030047984 */ /* 0x000e220000000c00 */
[----:B------:R-:W-:-:S05]  /*10f40*/  LEA R3, R3, R16, 0x1 ;  /* 0x0000001003037211 */ /* 0x000fca00078e08ff */
[----:B------:R-:W1:Y:S01]  /*10f50*/  LDS.128 R8, [R3+0x14400] ;  /* 0x0144000003087984 */ /* 0x000e620000000c00 */
[--C-:B0-----:R-:W-:Y:S02]  /*10f60*/  HADD2.F32 R0, -RZ, R4.reuse.H0_H0 ;  /* 0x20000004ff007230 */ /* 0x101fe40000004100 */
[----:B------:R-:W-:Y:S02]  /*10f70*/  HADD2.F32 R4, -RZ, R4.H1_H1 ;  /* 0x30000004ff047230 */ /* 0x000fe40000004100 */
[----:B------:R-:W-:Y:S02]  /*10f80*/  HADD2.F32 R35, -RZ, R5.H0_H0 ;  /* 0x20000005ff237230 */ /* 0x000fe40000004100 */
[--C-:B-1----:R-:W-:Y:S02]  /*10f90*/  HADD2.F32 R38, -RZ, R8.reuse.H0_H0 ;  /* 0x20000008ff267230 */ /* 0x102fe40000004100 */
[----:B------:R-:W-:Y:S02]  /*10fa0*/  HADD2.F32 R8, -RZ, R8.H1_H1 ;  /* 0x30000008ff087230 */ /* 0x000fe40000004100 */
[----:B------:R-:W-:-:S02]  /*10fb0*/  HADD2.F32 R39, -RZ, R9.H0_H0 ;  /* 0x20000009ff277230 */ /* 0x000fc40000004100 */
[-C--:B------:R-:W-:Y:S01]  /*10fc0*/  FMUL.FTZ R43, R44, R38.reuse ;  /* 0x000000262c2b7220 */ /* 0x080fe20000410000 */
[----:B------:R-:W-:Y:S01]  /*10fd0*/  FMUL.FTZ R45, R42, R38 ;  /* 0x000000262a2d7220 */ /* 0x000fe20000410000 */
[----:B------:R-:W-:Y:S02]  /*10fe0*/  HADD2.F32 R38, -RZ, R28.H0_H0 ;  /* 0x2000001cff267230 */ /* 0x000fe40000004100 */
[----:B------:R-:W-:Y:S01]  /*10ff0*/  FMUL.FTZ R31, R46, R8 ;  /* 0x000000082e1f7220 */ /* 0x000fe20000410000 */
[----:B------:R-:W-:Y:S02]  /*11000*/  HADD2.F32 R9, -RZ, R9.H1_H1 ;  /* 0x30000009ff097230 */ /* 0x000fe40000004100 */
[-C--:B------:R-:W-:Y:S01]  /*11010*/  FFMA.FTZ R43, R42, R0.reuse, -R43 ;  /* 0x000000002a2b7223 */ /* 0x080fe2000001082b */
[----:B------:R-:W-:Y:S01]  /*11020*/  FFMA.FTZ R45, R44, R0, R45 ;  /* 0x000000002c2d7223 */ /* 0x000fe2000001002d */
[----:B------:R-:W-:Y:S01]  /*11030*/  FMUL.FTZ R27, R38, R8 ;  /* 0x00000008261b7220 */ /* 0x000fe20000410000 */
[----:B------:R-:W-:-:S02]  /*11040*/  HADD2.F32 R5, -RZ, R5.H1_H1 ;  /* 0x30000005ff057230 */ /* 0x000fc40000004100 */
[-C--:B------:R-:W-:Y:S01]  /*11050*/  FFMA.FTZ R0, R38, R4.reuse, -R31 ;  /* 0x0000000426007223 */ /* 0x080fe2000001081f */
[----:B------:R-:W-:Y:S02]  /*11060*/  HADD2.F32 R40, -RZ, R10.H0_H0 ;  /* 0x2000000aff287230 */ /* 0x000fe40000004100 */
[----:B------:R-:W-:Y:S01]  /*11070*/  FFMA.FTZ R8, R46, R4, R27 ;  /* 0x000000042e087223 */ /* 0x000fe2000001001b */
[----:B------:R-:W-:Y:S02]  /*11080*/  HADD2.F32 R27, -RZ, R28.H1_H1 ;  /* 0x3000001cff1b7230 */ /* 0x000fe40000004100 */
[----:B------:R-:W-:Y:S01]  /*11090*/  FMUL.FTZ R4, R53, R9 ;  /* 0x0000000935047220 */ /* 0x000fe20000410000 */
[----:B------:R-:W-:Y:S02]  /*110a0*/  HADD2.F32 R10, -RZ, R10.H1_H1 ;  /* 0x3000000aff0a7230 */ /* 0x000fe40000004100 */
[----:B------:R-:W-:Y:S01]  /*110b0*/  FMUL.FTZ R38, R51, R39 ;  /* 0x0000002733267220 */ /* 0x000fe20000410000 */
[----:B------:R-:W-:-:S02]  /*110c0*/  HADD2.F32 R46, -RZ, R34.H0_H0 ;  /* 0x20000022ff2e7230 */ /* 0x000fc40000004100 */
[C---:B------:R-:W-:Y:S01]  /*110d0*/  FMUL.FTZ R28, R27.reuse, R9 ;  /* 0x000000091b1c7220 */ /* 0x040fe20000410000 */
[----:B------:R-:W-:Y:S01]  /*110e0*/  FFMA.FTZ R9, R27, R5, -R4 ;  /* 0x000000051b097223 */ /* 0x000fe20000010804 */
[----:B------:R-:W-:Y:S02]  /*110f0*/  HADD2.F32 R36, -RZ, R6.H0_H0 ;  /* 0x20000006ff247230 */ /* 0x000fe40000004100 */
[----:B------:R-:W-:Y:S01]  /*11100*/  FMUL.FTZ R32, R49, R39 ;  /* 0x0000002731207220 */ /* 0x000fe20000410000 */
[----:B------:R-:W-:Y:S02]  /*11110*/  HADD2.F32 R4, -RZ, R30.H0_H0 ;  /* 0x2000001eff047230 */ /* 0x000fe40000004100 */
[----:B------:R-:W-:Y:S01]  /*11120*/  FFMA.FTZ R27, R53, R5, R28 ;  /* 0x00000005351b7223 */ /* 0x000fe2000001001c */
[----:B------:R-:W-:Y:S02]  /*11130*/  HADD2.F32 R6, -RZ, R6.H1_H1 ;  /* 0x30000006ff067230 */ /* 0x000fe40000004100 */
[----:B------:R-:W-:Y:S01]  /*11140*/  FMUL.FTZ R5, R46, R10 ;  /* 0x0000000a2e057220 */ /* 0x000fe20000410000 */
[----:B------:R-:W-:-:S02]  /*11150*/  HADD2.F32 R41, -RZ, R11.H0_H0 ;  /* 0x2000000bff297230 */ /* 0x000fc40000004100 */
[-C--:B------:R-:W-:Y:S01]  /*11160*/  FFMA.FTZ R38, R49, R35.reuse, -R38 ;  /* 0x0000002331267223 */ /* 0x080fe20000010826 */
[----:B------:R-:W-:Y:S02]  /*11170*/  HADD2.F32 R44, -RZ, R33.H0_H0 ;  /* 0x20000021ff2c7230 */ /* 0x000fe40000004100 */
[C---:B------:R-:W-:Y:S01]  /*11180*/  FMUL.FTZ R39, R4.reuse, R10 ;  /* 0x0000000a04277220 */ /* 0x040fe20000410000 */
[----:B------:R-:W-:Y:S02]  /*11190*/  HADD2.F32 R11, -RZ, R11.H1_H1 ;  /* 0x3000000bff0b7230 */ /* 0x000fe40000004100 */
[----:B------:R-:W-:Y:S01]  /*111a0*/  FFMA.FTZ R10, R4, R6, -R5 ;  /* 0x00000006040a7223 */ /* 0x000fe20000010805 */
[----:B------:R-:W-:Y:S02]  /*111b0*/  HADD2.F32 R42, -RZ, R29.H0_H0 ;  /* 0x2000001dff2a7230 */ /* 0x000fe40000004100 */
[----:B------:R-:W-:Y:S01]  /*111c0*/  FFMA.FTZ R32, R51, R35, R32 ;  /* 0x0000002333207223 */ /* 0x000fe20000010020 */
[----:B------:R-:W-:-:S02]  /*111d0*/  HADD2.F32 R33, -RZ, R33.H1_H1 ;  /* 0x30000021ff217230 */ /* 0x000fc40000004100 */
[----:B------:R-:W-:Y:S01]  /*111e0*/  FMUL.FTZ R31, R44, R40 ;  /* 0x000000282c1f7220 */ /* 0x000fe20000410000 */
        /* <DEDUP_REMOVED lines=9> */
[----:B------:R-:W-:Y:S01]  /*11280*/  FMUL.FTZ R6, R29, R41 ;  /* 0x000000291d067220 */ /* 0x000fe20000410000 */
[----:B------:R-:W-:Y:S01]  /*11290*/  FMUL.FTZ R34, R5, R11 ;  /* 0x0000000b05227220 */ /* 0x000fe20000410000 */
[-C--:B------:R-:W-:Y:S01]  /*112a0*/  FFMA.FTZ R31, R42, R36.reuse, -R31 ;  /* 0x000000242a1f7223 */ /* 0x080fe2000001081f */
[----:B------:R-:W-:Y:S01]  /*112b0*/  FFMA.FTZ R11, R29, R37, -R4 ;  /* 0x000000251d0b7223 */ /* 0x000fe20000010804 */
[----:B------:R-:W-:Y:S01]  /*112c0*/  FFMA.FTZ R30, R5, R7, -R30 ;  /* 0x00000007051e7223 */ /* 0x000fe2000001081e */
[----:B------:R-:W-:Y:S01]  /*112d0*/  FFMA.FTZ R35, R44, R36, R35 ;  /* 0x000000242c237223 */ /* 0x000fe20000010023 */
[----:B------:R-:W-:Y:S01]  /*112e0*/  FFMA.FTZ R37, R33, R37, R6 ;  /* 0x0000002521257223 */ /* 0x000fe20000010006 */
        /* <DEDUP_REMOVED lines=11> */
.L_x_640:
[----:B------:R-:W-:Y:S05]  /*113a0*/  BSYNC B1 ;  /* 0x0000000000017941 */ /* 0x000fea0003800000 */
.L_x_639:
[----:B------:R-:W-:Y:S05]  /*113b0*/  @P1 BRA `(.L_x_612) ;  /* 0x00000004005c1947 */ /* 0x000fea0003800000 */
[----:B------:R-:W2:Y:S01]  /*113c0*/  LDL R42, [R1+0x80] ;  /* 0x00008000012a7983 */ /* 0x000ea20000100800 */
[----:B------:R-:W-:Y:S01]  /*113d0*/  LEA.HI R12, R47, R12, RZ, 0x1d ;  /* 0x0000000c2f0c7211 */ /* 0x000fe200078fe8ff */
[----:B------:R-:W-:Y:S02]  /*113e0*/  HADD2.F32 R36, -RZ, R21.H0_H0 ;  /* 0x20000015ff247230 */ /* 0x000fe40000004100 */
[----:B------:R-:W-:Y:S01]  /*113f0*/  HADD2.F32 R34, -RZ, R13.H0_H0 ;  /* 0x2000000dff227230 */ /* 0x000fe20000004100 */
[----:B0-----:R-:W-:Y:S01]  /*11400*/  SHF.R.S32.HI R3, RZ, 0x1f, R12 ;  /* 0x0000001fff037819 */ /* 0x001fe2000001140c */
[----:B------:R-:W-:Y:S02]  /*11410*/  IMAD.SHL.U32 R0, R12, 0x8, RZ ;  /* 0x000000080c007824 */ /* 0x000fe400078e00ff */
[--C-:B------:R-:W-:Y:S01]  /*11420*/  HADD2.F32 R38, -RZ, R24.reuse.H0_H0 ;  /* 0x20000018ff267230 */ /* 0x100fe20000004100 */
[----:B------:R-:W-:Y:S01]  /*11430*/  LEA.HI R3, R3, R12, RZ, 0x3 ;  /* 0x0000000c03037211 */ /* 0x000fe200078f18ff */
[----:B------:R-:W-:Y:S01]  /*11440*/  HADD2.F32 R40, -RZ, R21.H1_H1 ;  /* 0x30000015ff287230 */ /* 0x000fe20000004100 */
[----:B-----5:R-:W-:Y:S01]  /*11450*/  LOP3.LUT R0, R54, 0x38, R0, 0xf8, !PT ;  /* 0x0000003836007812 */ /* 0x020fe200078ef800 */
[----:B------:R-:W-:-:S02]  /*11460*/  HADD2.F32 R39, -RZ, R24.H1_H1 ;  /* 0x30000018ff277230 */ /* 0x000fc40000004100 */
[----:B------:R-:W-:Y:S01]  /*11470*/  IMAD.SHL.U32 R3, R3, 0x400, RZ ;  /* 0x0000040003037824 */ /* 0x000fe200078e00ff */
[----:B------:R-:W-:Y:S01]  /*11480*/  LOP3.LUT R0, R0, R52, RZ, 0x3c, !PT ;  /* 0x0000003400007212 */ /* 0x000fe200078e3cff */
[----:B------:R-:W-:Y:S02]  /*11490*/  HADD2.F32 R37, -RZ, R15.H0_H0 ;  /* 0x2000000fff257230 */ /* 0x000fe40000004100 */
[----:B------:R-:W-:Y:S01]  /*114a0*/  HADD2.F32 R41, -RZ, R25.H0_H0 ;  /* 0x20000019ff297230 */ /* 0x000fe20000004100 */
[----:B------:R-:W-:-:S04]  /*114b0*/  LOP3.LUT R3, R3, 0x7fffe000, RZ, 0xc0, !PT ;  /* 0x7fffe00003037812 */ /* 0x000fc800078ec0ff */
[----:B------:R-:W-:-:S04]  /*114c0*/  IADD3 R3, R0, R3, R50 ;  /* 0x0000000300037210 */ /* 0x000fc80007ffe032 */
[----:B------:R-:W-:-:S05]  /*114d0*/  LEA R3, R3, R16, 0x1 ;  /* 0x0000001003037211 */ /* 0x000fca00078e08ff */
[----:B------:R-:W0:Y:S02]  /*114e0*/  LDS.128 R8, [R3+0x14400] ;  /* 0x0144000003087984 */ /* 0x000e240000000c00 */
[--C-:B0-----:R-:W-:Y:S02]  /*114f0*/  HADD2.F32 R29, -RZ, R8.reuse.H0_H0 ;  /* 0x20000008ff1d7230 */ /* 0x101fe40000004100 */
[----:B------:R-:W-:Y:S02]  /*11500*/  HADD2.F32 R8, -RZ, R8.H1_H1 ;  /* 0x30000008ff087230 */ /* 0x000fe40000004100 */
[--C-:B------:R-:W-:Y:S02]  /*11510*/  HADD2.F32 R30, -RZ, R9.reuse.H0_H0 ;  /* 0x20000009ff1e7230 */ /* 0x100fe40000004100 */
[-C--:B------:R-:W-:Y:S01]  /*11520*/  FMUL.FTZ R33, R36, R29.reuse ;  /* 0x0000001d24217220 */ /* 0x080fe20000410000 */
[----:B------:R-:W-:Y:S01]  /*11530*/  FMUL.FTZ R29, R34, R29 ;  /* 0x0000001d221d7220 */ /* 0x000fe20000410000 */
[----:B------:R-:W-:Y:S01]  /*11540*/  FMUL.FTZ R21, R38, R8 ;  /* 0x0000000826157220 */ /* 0x000fe20000410000 */
[----:B------:R-:W-:-:S02]  /*11550*/  HADD2.F32 R9, -RZ, R9.H1_H1 ;  /* 0x30000009ff097230 */ /* 0x000fc40000004100 */
[--C-:B------:R-:W-:Y:S02]  /*11560*/  HADD2.F32 R31, -RZ, R10.reuse.H0_H0 ;  /* 0x2000000aff1f7230 */ /* 0x100fe40000004100 */
[----:B------:R-:W-:Y:S02]  /*11570*/  HADD2.F32 R10, -RZ, R10.H1_H1 ;  /* 0x3000000aff0a7230 */ /* 0x000fe40000004100 */
[--C-:B------:R-:W-:Y:S02]  /*11580*/  HADD2.F32 R32, -RZ, R11.reuse.H0_H0 ;  /* 0x2000000bff207230 */ /* 0x100fe40000004100 */
[----:B------:R-:W-:Y:S01]  /*11590*/  FMUL.FTZ R24, R37, R31 ;  /* 0x0000001f25187220 */ /* 0x000fe20000410000 */
[----:B------:R-:W-:Y:S01]  /*115a0*/  HADD2.F32 R11, -RZ, R11.H1_H1 ;  /* 0x3000000bff0b7230 */ /* 0x000fe20000004100 */
[----:B--2---:R-:W0:Y:S02]  /*115b0*/  LDS.128 R4, [R42] ;  /* 0x000000002a047984 */ /* 0x004e240000000c00 */
[----:B0-----:R-:W-:-:S02]  /*115c0*/  HADD2.F32 R0, -RZ, R4.H0_H0 ;  /* 0x20000004ff007230 */ /* 0x001fc40000004100 */
[----:B------:R-:W-:Y:S02]  /*115d0*/  HADD2.F32 R4, -RZ, R4.H1_H1 ;  /* 0x30000004ff047230 */ /* 0x000fe40000004100 */
[----:B------:R-:W-:Y:S02]  /*115e0*/  HADD2.F32 R12, -RZ, R5.H0_H0 ;  /* 0x20000005ff0c7230 */ /* 0x000fe40000004100 */
[-C--:B------:R-:W-:Y:S01]  /*115f0*/  FFMA.FTZ R33, R34, R0.reuse, -R33 ;  /* 0x0000000022217223 */ /* 0x080fe20000010821 */
[----:B------:R-:W-:Y:S02]  /*11600*/  HADD2.F32 R34, -RZ, R14.H0_H0 ;  /* 0x2000000eff227230 */ /* 0x000fe40000004100 */
[----:B------:R-:W-:Y:S01]  /*11610*/  FFMA.FTZ R29, R36, R0, R29 ;  /* 0x00000000241d7223 */ /* 0x000fe2000001001d */
[----:B------:R-:W-:Y:S02]  /*11620*/  HADD2.F32 R36, -RZ, R13.H1_H1 ;  /* 0x3000000dff247230 */ /* 0x000fe40000004100 */
[----:B------:R-:W-:-:S02]  /*11630*/  HADD2.F32 R5, -RZ, R5.H1_H1 ;  /* 0x30000005ff057230 */ /* 0x000fc40000004100 */
[C---:B------:R-:W-:Y:S01]  /*11640*/  FMUL.FTZ R13, R34.reuse, R8 ;  /* 0x00000008220d7220 */ /* 0x040fe20000410000 */
[----:B------:R-:W-:Y:S01]  /*11650*/  FFMA.FTZ R0, R34, R4, -R21 ;  /* 0x0000000422007223 */ /* 0x000fe20000010815 */
[-C--:B------:R-:W-:Y:S01]  /*11660*/  FMUL.FTZ R21, R40, R30.reuse ;  /* 0x0000001e28157220 */ /* 0x080fe20000410000 */
[----:B------:R-:W-:Y:S01]  /*11670*/  FMUL.FTZ R35, R36, R30 ;  /* 0x0000001e24237220 */ /* 0x000fe20000410000 */
[----:B------:R-:W-:Y:S01]  /*11680*/  FFMA.FTZ R8, R38, R4, R13 ;  /* 0x0000000426087223 */ /* 0x000fe2000001000d */
[----:B------:R-:W-:Y:S02]  /*11690*/  HADD2.F32 R13, -RZ, R14.H1_H1 ;  /* 0x3000000eff0d7230 */ /* 0x000fe40000004100 */
[-C--:B------:R-:W-:Y:S01]  /*116a0*/  FMUL.FTZ R4, R39, R9.reuse ;  /* 0x0000000927047220 */ /* 0x080fe20000410000 */
[----:B------:R-:W-:Y:S02]  /*116b0*/  HADD2.F32 R34, -RZ, R26.H0_H0 ;  /* 0x2000001aff227230 */ /* 0x000fe40000004100 */
[-C--:B------:R-:W-:Y:S01]  /*116c0*/  FFMA.FTZ R21, R36, R12.reuse, -R21 ;  /* 0x0000000c24157223 */ /* 0x080fe20000010815 */
[----:B------:R-:W-:Y:S01]  /*116d0*/  FFMA.FTZ R35, R40, R12, R35 ;  /* 0x0000000c28237223 */ /* 0x000fe20000010023 */
[----:B------:R-:W-:Y:S01]  /*116e0*/  FMUL.FTZ R14, R13, R9 ;  /* 0x000000090d0e7220 */ /* 0x000fe20000410000 */
[----:B------:R-:W-:-:S02]  /*116f0*/  HADD2.F32 R27, -RZ, R6.H0_H0 ;  /* 0x20000006ff1b7230 */ /* 0x000fc40000004100 */
[----:B------:R-:W-:Y:S01]  /*11700*/  FFMA.FTZ R12, R13, R5, -R4 ;  /* 0x000000050d0c7223 */ /* 0x000fe20000010804 */
[----:B------:R-:W-:Y:S02]  /*11710*/  HADD2.F32 R30, -RZ, R20.H0_H0 ;  /* 0x20000014ff1e7230 */ /* 0x000fe40000004100 */
[----:B------:R-:W-:Y:S01]  /*11720*/  FMUL.FTZ R4, R41, R31 ;  /* 0x0000001f29047220 */ /* 0x000fe20000410000 */
[----:B------:R-:W-:Y:S02]  /*11730*/  HADD2.F32 R6, -RZ, R6.H1_H1 ;  /* 0x30000006ff067230 */ /* 0x000fe40000004100 */
[----:B------:R-:W-:Y:S01]  /*11740*/  FFMA.FTZ R14, R39, R5, R14 ;  /* 0x00000005270e7223 */ /* 0x000fe2000001000e */
[-C--:B------:R-:W-:Y:S01]  /*11750*/  FMUL.FTZ R5, R34, R10.reuse ;  /* 0x0000000a22057220 */ /* 0x080fe20000410000 */
[-C--:B------:R-:W-:Y:S01]  /*11760*/  FFMA.FTZ R13, R37, R27.reuse, -R4 ;  /* 0x0000001b250d7223 */ /* 0x080fe20000010804 */
[----:B------:R-:W-:Y:S01]  /*11770*/  FFMA.FTZ R24, R41, R27, R24 ;  /* 0x0000001b29187223 */ /* 0x000fe20000010018 */
[C---:B------:R-:W-:Y:S01]  /*11780*/  FMUL.FTZ R9, R30.reuse, R10 ;  /* 0x0000000a1e097220 */ /* 0x040fe20000410000 */
[----:B------:R-:W-:Y:S01]  /*11790*/  FFMA.FTZ R10, R30, R6, -R5 ;  /* 0x000000061e0a7223 */ /* 0x000fe20000010805 */
[----:B------:R-:W-:Y:S01]  /*117a0*/  HADD2.F32 R36, -RZ, R25.H1_H1 ;  /* 0x30000019ff247230 */ /* 0x000fe20000004100 */
[----:B------:R-:W-:Y:S01]  /*117b0*/  F2FP.F16.F32.PACK_AB R8, R8, R29 ;  /* 0x0000001d0808723e */ /* 0x000fe200000000ff */
[----:B------:R-:W-:-:S02]  /*117c0*/  HADD2.F32 R27, -RZ, R26.H1_H1 ;  /* 0x3000001aff1b7230 */ /* 0x000fc40000004100 */
[----:B------:R-:W-:Y:S02]  /*117d0*/  HADD2.F32 R30, -RZ, R15.H1_H1 ;  /* 0x3000000fff1e7230 */ /* 0x000fe40000004100 */
[----:B------:R-:W-:Y:S01]  /*117e0*/  FFMA.FTZ R15, R34, R6, R9 ;  /* 0x00000006220f7223 */ /* 0x000fe20000010009 */
[----:B------:R-:W-:Y:S02]  /*117f0*/  HADD2.F32 R25, -RZ, R20.H1_H1 ;  /* 0x30000014ff197230 */ /* 0x000fe40000004100 */
[-C--:B------:R-:W-:Y:S01]  /*11800*/  FMUL.FTZ R5, R36, R32.reuse ;  /* 0x0000002024057220 */ /* 0x080fe20000410000 */
[--C-:B------:R-:W-:Y:S02]  /*11810*/  HADD2.F32 R28, -RZ, R7.reuse.H0_H0 ;  /* 0x20000007ff1c7230 */ /* 0x100fe40000004100 */
[-C--:B------:R-:W-:Y:S01]  /*11820*/  FMUL.FTZ R4, R27, R11.reuse ;  /* 0x0000000b1b047220 */ /* 0x080fe20000410000 */
[----:B------:R-:W-:Y:S02]  /*11830*/  HADD2.F32 R7, -RZ, R7.H1_H1 ;  /* 0x30000007ff077230 */ /* 0x000fe40000004100 */
[C---:B------:R-:W-:Y:S01]  /*11840*/  FMUL.FTZ R9, R30.reuse, R32 ;  /* 0x000000201e097220 */ /* 0x040fe20000410000 */
[C---:B------:R-:W-:Y:S01]  /*11850*/  FMUL.FTZ R6, R25.reuse, R11 ;  /* 0x0000000b19067220 */ /* 0x040fe20000410000 */
[-C--:B------:R-:W-:Y:S01]  /*11860*/  FFMA.FTZ R11, R30, R28.reuse, -R5 ;  /* 0x0000001c1e0b7223 */ /* 0x080fe20000010805 */
[----:B------:R-:W-:Y:S01]  /*11870*/  F2FP.F16.F32.PACK_AB R5, R12, R21 ;  /* 0x000000150c05723e */ /* 0x000fe200000000ff */
[-C--:B------:R-:W-:Y:S01]  /*11880*/  FFMA.FTZ R20, R25, R7.reuse, -R4 ;  /* 0x0000000719147223 */ /* 0x080fe20000010804 */
[----:B------:R-:W-:Y:S01]  /*11890*/  FFMA.FTZ R28, R36, R28, R9 ;  /* 0x0000001c241c7223 */ /* 0x000fe20000010009 */
[----:B------:R-:W-:Y:S01]  /*118a0*/  FFMA.FTZ R25, R27, R7, R6 ;  /* 0x000000071b197223 */ /* 0x000fe20000010006 */
[----:B------:R-:W-:-:S02]  /*118b0*/  F2FP.F16.F32.PACK_AB R4, R0, R33 ;  /* 0x000000210004723e */ /* 0x000fc400000000ff */
[----:B------:R-:W-:Y:S02]  /*118c0*/  F2FP.F16.F32.PACK_AB R6, R10, R13 ;  /* 0x0000000d0a06723e */ /* 0x000fe400000000ff */
[----:B------:R-:W-:Y:S02]  /*118d0*/  F2FP.F16.F32.PACK_AB R7, R20, R11 ;  /* 0x0000000b1407723e */ /* 0x000fe400000000ff */
[----:B------:R-:W-:Y:S02]  /*118e0*/  F2FP.F16.F32.PACK_AB R9, R14, R35 ;  /* 0x000000230e09723e */ /* 0x000fe400000000ff */
[----:B------:R-:W-:Y:S01]  /*118f0*/  F2FP.F16.F32.PACK_AB R10, R15, R24 ;  /* 0x000000180f0a723e */ /* 0x000fe200000000ff */
[----:B------:R4:W-:Y:S01]  /*11900*/  STS.128 [R42], R4 ;  /* 0x000000042a007388 */ /* 0x0009e20000000c00 */
[----:B------:R-:W-:-:S05]  /*11910*/  F2FP.F16.F32.PACK_AB R11, R25, R28 ;  /* 0x0000001c190b723e */ /* 0x000fca00000000ff */
[----:B------:R4:W-:Y:S02]  /*11920*/  STS.128 [R3+0x14400], R8 ;  /* 0x0144000803007388 */ /* 0x0009e40000000c00 */
.L_x_612:
[----:B------:R-:W-:Y:S05]  /*11930*/  BSYNC B0 ;  /* 0x0000000000007941 */ /* 0x000fea0003800000 */
.L_x_578:
[----:B------:R-:W-:Y:S01]  /*11940*/  @!PT LDS RZ, [RZ] ;  /* 0x00000000fffff984 */ /* 0x000fe20000000800 */
[----:B------:R-:W-:Y:S01]  /*11950*/  @!PT LDS RZ, [RZ] ;  /* 0x00000000fffff984 */ /* 0x000fe20000000800 */
[----:B------:R-:W-:Y:S01]  /*11960*/  @!PT LDS RZ, [RZ] ;  /* 0x00000000fffff984 */ /* 0x000fe20000000800 */
[----:B------:R-:W-:Y:S01]  /*11970*/  @!PT LDS RZ, [RZ] ;  /* 0x00000000fffff984 */ /* 0x000fe20000000800 */
[----:B------:R0:W-:Y:S06]  /*11980*/  MEMBAR.ALL.CTA ;  /* 0x0000000000007992 */ /* 0x0001ec0000008000 */
[----:B0-----:R-:W0:Y:S01]  /*11990*/  FENCE.VIEW.ASYNC.S ;  /* 0x00000000000073c6 */ /* 0x001e220000000000 */
[----:B------:R-:W-:Y:S05]  /*119a0*/  WARPSYNC.ALL ;  /* 0x0000000000007948 */ /* 0x000fea0003800000 */
[----:B0-----:R-:W-:Y:S06]  /*119b0*/  BAR.SYNC.DEFER_BLOCKING 0xd, 0x100 ;  /* 0x0344000000007b1d */ /* 0x001fec0000010000 */
.L_x_576:
[----:B------:R-:W-:-:S06]  /*119c0*/  ULOP3.LUT UR4, UR60, 0x1, URZ, 0xfc, !UPT ;  /* 0x000000013c047892 */ /* 0x000fcc000f8efc3f */
[----:B------:R-:W-:-:S05]  /*119d0*/  IMAD.U32 R0, RZ, RZ, UR4 ;  /* 0x00000004ff007e24 */ /* 0x000fca000f8e00ff */
[----:B------:R-:W-:-:S13]  /*119e0*/  ISETP.NE.AND P0, PT, R0, 0x3, PT ;  /* 0x000000030000780c */ /* 0x000fda0003f05270 */
[----:B------:R-:W-:Y:S05]  /*119f0*/  @!P0 BRA `(.L_x_641) ;  /* 0x0000000000048947 */ /* 0x000fea0003800000 */
[----:B------:R-:W-:Y:S01]  /*11a00*/  BPT.TRAP 0x1 ;  /* 0x000000040000795c */ /* 0x000fe20000300000 */
.L_x_641:
[----:B------:R-:W-:Y:S01]  /*11a10*/  IMAD R0, R221, 0x8, R16 ;  /* 0x00000008dd007824 */ /* 0x000fe200078e0210 */
[----:B01234-:R-:W-:-:S04]  /*11a20*/  SHF.L.U32 R3, R222, 0x1f, RZ ;  /* 0x0000001fde037819 */ /* 0x01ffc800000006ff */
[----:B------:R0:W1:Y:S01]  /*11a30*/  SYNCS.PHASECHK.TRANS64.TRYWAIT P1, [R0+URZ+0x38830], R3 ;  /* 0x03883003000075a7 */ /* 0x000062000802017f */
[----:B------:R-:W-:Y:S05]  /*11a40*/  @!P0 BRA `(.L_x_642) ;  /* 0x0000000000048947 */ /* 0x000fea0003800000 */
[----:B------:R-:W-:Y:S01]  /*11a50*/  BPT.TRAP 0x1 ;  /* 0x000000040000795c */ /* 0x000fe20000300000 */
.L_x_642:
[----:B------:R-:W2:Y:S01]  /*11a60*/  LDL R6, [R1+0x6c] ;  /* 0x00006c0001067983 */ /* 0x000ea20000100800 */
[----:B------:R-:W-:Y:S02]  /*11a70*/  MOV R5, 0xfffffffe ;  /* 0xfffffffe00057802 */ /* 0x000fe40000000f00 */
[----:B--2---:R-:W-:-:S04]  /*11a80*/  SHF.R.S32.HI R4, RZ, 0x1f, R6 ;  /* 0x0000001fff047819 */ /* 0x004fc80000011406 */
[----:B------:R-:W-:-:S04]  /*11a90*/  LEA.HI R4, R4, R6, RZ, 0x2 ;  /* 0x0000000604047211 */ /* 0x000fc800078f10ff */
[----:B------:R-:W-:-:S05]  /*11aa0*/  LOP3.LUT R4, R4, 0x7ffffffc, RZ, 0xc0, !PT ;  /* 0x7ffffffc04047812 */ /* 0x000fca00078ec0ff */
[----:B------:R-:W-:Y:S01]  /*11ab0*/  IMAD.IADD R4, R6, 0x1, -R4 ;  /* 0x0000000106047824 */ /* 0x000fe200078e0a04 */
[----:B-1----:R-:W-:Y:S06]  /*11ac0*/  @P1 BRA `(.L_x_643) ;  /* 0x0000000000081947 */ /* 0x002fec0003800000 */
[----:B------:R-:W1:Y:S02]  /*11ad0*/  SYNCS.PHASECHK.TRANS64.TRYWAIT P1, [R0+URZ+0x38830], R3 ;  /* 0x03883003000075a7 */ /* 0x000e64000802017f */
[----:B-1----:R-:W-:Y:S05]  /*11ae0*/  @!P1 BRA `(.L_x_644) ;  /* 0x0000014000449947 */ /* 0x002fea0003800000 */
.L_x_643:
[----:B------:R-:W2:Y:S01]  /*11af0*/  S2R R6, SR_TID.X ;  /* 0x0000000000067919 */ /* 0x000ea20000002100 */
[----:B------:R-:W-:Y:S05]  /*11b00*/  WARPSYNC.ALL ;  /* 0x0000000000007948 */ /* 0x000fea0003800000 */
[----:B------:R-:W-:Y:S02]  /*11b10*/  IMAD R5, R4, R5, 0x50 ;  /* 0x0000005004057424 */ /* 0x000fe400078e0205 */
[----:B------:R-:W-:Y:S01]  /*11b20*/  IMAD.MOV.U32 R151, RZ, RZ, RZ ;  /* 0x000000ffff977224 */ /* 0x000fe200078e00ff */
[----:B--2---:R-:W-:-:S04]  /*11b30*/  LOP3.LUT R6, R6, 0x7f, RZ, 0xc0, !PT ;  /* 0x0000007f06067812 */ /* 0x004fc800078ec0ff */
[----:B------:R-:W-:Y:S02]  /*11b40*/  ISETP.NE.AND P1, PT, R6, RZ, PT ;  /* 0x000000ff0600720c */ /* 0x000fe40003f25270 */
[----:B01----:R-:W-:Y:S01]  /*11b50*/  IADD3 R3, R16, 0x24400, RZ ;  /* 0x0002440010037810 */ /* 0x003fe20007ffe0ff */
[----:B------:R-:W-:Y:S01]  /*11b60*/  WARPGROUP.ARRIVE ;  /* 0x00000000000079c5 */ /* 0x000fe20000000000 */
[----:B------:R-:W-:Y:S01]  /*11b70*/  R2UR UR12, R2 ;  /* 0x00000000020c72ca */ /* 0x000fe200000e0000 */
[----:B------:R-:W-:Y:S01]  /*11b80*/  UMOV UR9, 0x40000040 ;  /* 0x4000004000097882 */ /* 0x000fe20000000000 */
[----:B------:R-:W-:Y:S01]  /*11b90*/  SHF.R.U32.HI R3, RZ, 0x4, R3 ;  /* 0x00000004ff037819 */ /* 0x000fe20000011603 */
[----:B------:R-:W-:Y:S01]  /*11ba0*/  UMOV UR5, UR9 ;  /* 0x0000000900057c82 */ /* 0x000fe20008000000 */
[----:B------:R-:W-:Y:S01]  /*11bb0*/  MOV R7, 0x40000040 ;  /* 0x4000004000077802 */ /* 0x000fe20000000f00 */
[----:B------:R-:W-:Y:S01]  /*11bc0*/  UMOV UR17, 0x40000040 ;  /* 0x4000004000117882 */ /* 0x000fe20000000000 */
[----:B------:R-:W-:Y:S01]  /*11bd0*/  LOP3.LUT R3, R3, 0x3fff, RZ, 0xc0, !PT ;  /* 0x00003fff03037812 */ /* 0x000fe200078ec0ff */
[----:B------:R-:W-:Y:S01]  /*11be0*/  IMAD.U32 R11, RZ, RZ, UR9 ;  /* 0x00000009ff0b7e24 */ /* 0x000fe2000f8e00ff */
[----:B------:R-:W-:Y:S01]  /*11bf0*/  R2UR UR7, R7 ;  /* 0x00000000070772ca */ /* 0x000fe200000e0000 */
[----:B------:R-:W-:Y:S01]  /*11c00*/  IMAD.MOV.U32 R7, RZ, RZ, 0x40000040 ;  /* 0x40000040ff077424 */ /* 0x000fe200078e00ff */
[----:B------:R-:W-:Y:S01]  /*11c10*/  LOP3.LUT R226, R3, 0x10000, RZ, 0xfc, !PT ;  /* 0x0001000003e27812 */ /* 0x000fe200078efcff */
[----:B------:R-:W-:Y:S01]  /*11c20*/  IMAD.MOV.U32 R3, RZ, RZ, 0x40000040 ;  /* 0x40000040ff037424 */ /* 0x000fe200078e00ff */
[----:B------:R-:W-:Y:S01]  /*11c30*/  MOV R9, 0x40000040 ;  /* 0x4000004000097802 */ /* 0x000fe20000000f00 */
[----:B------:R-:W-:Y:S01]  /*11c40*/  ULOP3.LUT UR12, UR12, 0x10000, URZ, 0xfc, !UPT ;  /* 0x000100000c0c7892 */ /* 0x000fe2000f8efc3f */
[----:B------:R-:W-:Y:S01]  /*11c50*/  IMAD.IADD R5, R5, 0x1, R148 ;  /* 0x0000000105057824 */ /* 0x000fe200078e0294 */
[----:B------:R-:W-:Y:S01]  /*11c60*/  UMOV UR53, 0x40000040 ;  /* 0x4000004000357882 */ /* 0x000fe20000000000 */
[----:B------:R-:W-:Y:S01]  /*11c70*/  IMAD R2, R221, 0xa00, R226 ;  /* 0x00000a00dd027824 */ /* 0x000fe200078e02e2 */
[----:B------:R-:W-:Y:S01]  /*11c80*/  R2UR UR11, R3 ;  /* 0x00000000030b72ca */ /* 0x000fe200000e0000 */
[----:B------:R-:W-:Y:S01]  /*11c90*/  UIADD3 UR52, UR12, 0x806, URZ ;  /* 0x000008060c347890 */ /* 0x000fe2000fffe03f */
[----:B------:R-:W-:Y:S01]  /*11ca0*/  IMAD.MOV.U32 R3, RZ, RZ, 0x40000040 ;  /* 0x40000040ff037424 */ /* 0x000fe200078e00ff */
[----:B------:R-:W-:Y:S01]  /*11cb0*/  UMOV UR8, UR12 ;  /* 0x0000000c00087c82 */ /* 0x000fe20008000000 */
[C---:B------:R-:W-:Y:S01]  /*11cc0*/  R2UR UR10, R2.reuse ;  /* 0x00000000020a72ca */ /* 0x040fe200000e0000 */
[C---:B------:R-:W-:Y:S01]  /*11cd0*/  VIADD R6, R2.reuse, 0x80 ;  /* 0x0000008002067836 */ /* 0x040fe20000000000 */
[----:B------:R-:W-:Y:S01]  /*11ce0*/  UMOV UR4, UR8 ;  /* 0x0000000800047c82 */ /* 0x000fe20008000000 */
[----:B------:R-:W-:Y:S01]  /*11cf0*/  IADD3 R8, R2, 0x200, RZ ;  /* 0x0000020002087810 */ /* 0x000fe20007ffe0ff */
[----:B------:R-:W-:Y:S01]  /*11d00*/  IMAD.U32 R10, RZ, RZ, UR8 ;  /* 0x00000008ff0a7e24 */ /* 0x000fe2000f8e00ff */
[----:B------:R-:W-:Y:S01]  /*11d10*/  UIADD3 UR48, UR12, 0xc00, URZ ;  /* 0x00000c000c307890 */ /* 0x000fe2000fffe03f */
[----:B------:R-:W-:Y:S01]  /*11d20*/  R2UR UR6, R6 ;  /* 0x00000000060672ca */ /* 0x000fe200000e0000 */
[----:B------:R-:W-:Y:S01]  /*11d30*/  UMOV UR49, 0x40000040 ;  /* 0x4000004000317882 */ /* 0x000fe20000000000 */
[----:B------:R-:W-:Y:S01]  /*11d40*/  IADD3 R6, R2, 0x100, RZ ;  /* 0x0000010002067810 */ /* 0x000fe20007ffe0ff */
[----:B------:R0:W-:Y:S01]  /*11d50*/  STL.64 [R1+0x50], R10 ;  /* 0x0000500a01007387 */ /* 0x0001e20000100a00 */
[----:B------:R-:W-:Y:S01]  /*11d60*/  UIADD3 UR44, UR12, 0xc02, URZ ;  /* 0x00000c020c2c7890 */ /* 0x000fe2000fffe03f */
[----:B------:R-:W-:Y:S01]  /*11d70*/  IMAD R5, R180, -0x50, R5 ;  /* 0xffffffb0b4057824 */ /* 0x000fe200078e0205 */
[----:B------:R-:W-:Y:S01]  /*11d80*/  UMOV UR45, 0x40000040 ;  /* 0x40000040002d7882 */ /* 0x000fe20000000000 */
[----:B------:R-:W-:Y:S01]  /*11d90*/  HGMMA.64x16x16.F32 R56, gdesc[UR8], RZ, !UPT, gsb0 ;  /* 0x00200000083879f0 */ /* 0x000fe2000c0008ff */
[----:B------:R-:W-:Y:S01]  /*11da0*/  R2UR UR10, R8 ;  /* 0x00000000080a72ca */ /* 0x000fe200000e0000 */
[----:B------:R-:W-:Y:S01]  /*11db0*/  UIADD3 UR40, UR12, 0xc04, URZ ;  /* 0x00000c040c287890 */ /* 0x000fe2000fffe03f */
[----:B------:R-:W-:Y:S01]  /*11dc0*/  R2UR UR11, R9 ;  /* 0x00000000090b72ca */ /* 0x000fe200000e0000 */
[----:B------:R-:W-:Y:S01]  /*11dd0*/  UMOV UR41, 0x40000040 ;  /* 0x4000004000297882 */ /* 0x000fe20000000000 */
[----:B------:R-:W-:Y:S01]  /*11de0*/  IADD3 R8, R2, 0x202, RZ ;  /* 0x0000020202087810 */ /* 0x000fe20007ffe0ff */
[----:B------:R-:W-:Y:S01]  /*11df0*/  UIADD3 UR36, UR12, 0xc06, URZ ;  /* 0x00000c060c247890 */ /* 0x000fe2000fffe03f */
[----:B------:R-:W-:Y:S01]  /*11e00*/  MOV R9, 0x40000040 ;  /* 0x4000004000097802 */ /* 0x000fe20000000f00 */
[----:B0-----:R-:W-:Y:S01]  /*11e10*/  IMAD.U32 R11, RZ, RZ, UR17 ;  /* 0x00000011ff0b7e24 */ /* 0x001fe2000f8e00ff */
[----:B------:R-:W-:Y:S01]  /*11e20*/  UMOV UR37, 0x40000040 ;  /* 0x4000004000257882 */ /* 0x000fe20000000000 */
[C---:B------:R-:W-:Y:S01]  /*11e30*/  ISETP.GT.AND P6, PT, R5.reuse, RZ, PT ;  /* 0x000000ff0500720c */ /* 0x040fe20003fc4270 */
[----:B------:R-:W-:Y:S01]  /*11e40*/  @!P1 VIADD R0, R0, 0x38840 ;  /* 0x0003884000009836 */ /* 0x000fe20000000000 */
[C---:B------:R-:W-:Y:S01]  /*11e50*/  ISETP.GT.AND P5, PT, R5.reuse, 0x1, PT ;  /* 0x000000010500780c */ /* 0x040fe20003fa4270 */
[----:B------:R-:W-:Y:S01]  /*11e60*/  BSSY B0, `(.L_x_645) ;  /* 0x0000925000007945 */ /* 0x000fe20003800000 */
[C---:B------:R-:W-:Y:S01]  /*11e70*/  ISETP.GT.AND P4, PT, R5.reuse, 0x8, PT ;  /* 0x000000080500780c */ /* 0x040fe20003f84270 */
[--C-:B------:R-:W-:Y:S01]  /*11e80*/  IMAD.MOV.U32 R149, RZ, RZ, R151.reuse ;  /* 0x000000ffff957224 */ /* 0x100fe200078e0097 */
[C---:B------:R-:W-:Y:S01]  /*11e90*/  ISETP.GT.AND P3, PT, R5.reuse, 0x9, PT ;  /* 0x000000090500780c */ /* 0x040fe20003f64270 */
[--C-:B-----5:R-:W-:Y:S01]  /*11ea0*/  IMAD.MOV.U32 R147, RZ, RZ, R151.reuse ;  /* 0x000000ffff937224 */ /* 0x120fe200078e0097 */
[----:B------:R-:W-:Y:S01]  /*11eb0*/  ISETP.GT.AND P2, PT, R5, 0x10, PT ;  /* 0x000000100500780c */ /* 0x000fe20003f44270 */
[--C-:B------:R-:W-:Y:S01]  /*11ec0*/  IMAD.MOV.U32 R145, RZ, RZ, R151.reuse ;  /* 0x000000ffff917224 */ /* 0x100fe200078e0097 */
[----:B------:R-:W-:Y:S01]  /*11ed0*/  P2R R12, PR, RZ, 0x1 ;  /* 0x00000001ff0c7803 */ /* 0x000fe20000000000 */
[--C-:B------:R-:W-:Y:S01]  /*11ee0*/  IMAD.MOV.U32 R143, RZ, RZ, R151.reuse ;  /* 0x000000ffff8f7224 */ /* 0x100fe200078e0097 */
[----:B------:R-:W-:Y:S01]  /*11ef0*/  @!P1 PRMT R0, RZ, 0x654, R0 ;  /* 0x00000654ff009816 */ /* 0x000fe20000000000 */
        /* <DEDUP_REMOVED lines=28> */
[----:B------:R-:W-:Y:S01]  /*120c0*/  IMAD.MOV.U32 R113, RZ, RZ, R151 ;  /* 0x000000ffff717224 */ /* 0x000fe200078e0097 */
[----:B------:R-:W-:-:S02]  /*120d0*/  WARPGROUP.DEPBAR.LE gsb0, 0x0 ;  /* 0x00008000000079c5 */ /* 0x000fc40000010000 */
[----:B------:R-:W-:Y:S01]  /*120e0*/  WARPGROUP.ARRIVE ;  /* 0x00000000000079c5 */ /* 0x000fe20000000000 */
[-C--:B------:R-:W-:Y:S01]  /*120f0*/  MOV R120, R151.reuse ;  /* 0x0000009700787202 */ /* 0x080fe20000000f00 */
[--C-:B------:R-:W-:Y:S01]  /*12100*/  IMAD.MOV.U32 R111, RZ, RZ, R151.reuse ;  /* 0x000000ffff6f7224 */ /* 0x100fe200078e0097 */
[-C--:B------:R-:W-:Y:S01]  /*12110*/  MOV R118, R151.reuse ;  /* 0x0000009700767202 */ /* 0x080fe20000000f00 */
[--C-:B------:R-:W-:Y:S01]  /*12120*/  IMAD.MOV.U32 R109, RZ, RZ, R151.reuse ;  /* 0x000000ffff6d7224 */ /* 0x100fe200078e0097 */
[-C--:B------:R-:W-:Y:S01]  /*12130*/  MOV R116, R151.reuse ;  /* 0x0000009700747202 */ /* 0x080fe20000000f00 */
[----:B------:R-:W-:Y:S01]  /*12140*/  HGMMA.64x16x16.F32 R48, gdesc[UR4], RZ, !UPT, gsb0 ;  /* 0x00200000043079f0 */ /* 0x000fe2000c0008ff */
[----:B------:R-:W-:Y:S01]  /*12150*/  R2UR UR6, R6 ;  /* 0x00000000060672ca */ /* 0x000fe200000e0000 */
[----:B------:R-:W-:Y:S01]  /*12160*/  UMOV UR4, UR8 ;  /* 0x0000000800047c82 */ /* 0x000fe20008000000 */
[----:B------:R-:W-:Y:S01]  /*12170*/  R2UR UR7, R7 ;  /* 0x00000000070772ca */ /* 0x000fe200000e0000 */
[----:B------:R-:W-:Y:S01]  /*12180*/  UMOV UR5, UR9 ;  /* 0x0000000900057c82 */ /* 0x000fe20008000000 */
[----:B------:R-:W-:Y:S01]  /*12190*/  VIADD R6, R2, 0x180 ;  /* 0x0000018002067836 */ /* 0x000fe20000000000 */
[-C--:B------:R-:W-:Y:S01]  /*121a0*/  MOV R114, R151.reuse ;  /* 0x0000009700727202 */ /* 0x080fe20000000f00 */
[----:B------:R-:W-:Y:S01]  /*121b0*/  IMAD.MOV.U32 R7, RZ, RZ, 0x40000040 ;  /* 0x40000040ff077424 */ /* 0x000fe200078e00ff */
        /* <DEDUP_REMOVED lines=19> */
[----:B------:R-:W-:Y:S01]  /*122f0*/  IMAD.MOV.U32 R89, RZ, RZ, R151 ;  /* 0x000000ffff597224 */ /* 0x000fe200078e0097 */
[----:B------:R-:W-:-:S02]  /*12300*/  MOV R92, R151 ;  /* 0x00000097005c7202 */ /* 0x000fc40000000f00 */
[-C--:B------:R-:W-:Y:S02]  /*12310*/  MOV R90, R151.reuse ;  /* 0x00000097005a7202 */ /* 0x080fe40000000f00 */
[-C--:B------:R-:W-:Y:S02]  /*12320*/  MOV R88, R151.reuse ;  /* 0x0000009700587202 */ /* 0x080fe40000000f00 */
[-C--:B------:R-:W-:Y:S02]  /*12330*/  MOV R86, R151.reuse ;  /* 0x0000009700567202 */ /* 0x080fe40000000f00 */
[-C--:B------:R-:W-:Y:S02]  /*12340*/  MOV R84, R151.reuse ;  /* 0x0000009700547202 */ /* 0x080fe40000000f00 */
[-C--:B------:R-:W-:Y:S02]  /*12350*/  MOV R82, R151.reuse ;  /* 0x0000009700527202 */ /* 0x080fe40000000f00 */
[----:B------:R-:W-:-:S02]  /*12360*/  MOV R80, R151 ;  /* 0x0000009700507202 */ /* 0x000fc40000000f00 */
[-C--:B------:R-:W-:Y:S02]  /*12370*/  MOV R78, R151.reuse ;  /* 0x00000097004e7202 */ /* 0x080fe40000000f00 */
[-C--:B------:R-:W-:Y:S02]  /*12380*/  MOV R76, R151.reuse ;  /* 0x00000097004c7202 */ /* 0x080fe40000000f00 */
[-C--:B------:R-:W-:Y:S02]  /*12390*/  MOV R74, R151.reuse ;  /* 0x00000097004a7202 */ /* 0x080fe40000000f00 */
[-C--:B------:R-:W-:Y:S02]  /*123a0*/  MOV R72, R151.reuse ;  /* 0x0000009700487202 */ /* 0x080fe40000000f00 */
[-C--:B------:R-:W-:Y:S01]  /*123b0*/  MOV R70, R151.reuse ;  /* 0x0000009700467202 */ /* 0x080fe20000000f00 */
[----:B------:R-:W-:Y:S02]  /*123c0*/  WARPGROUP.DEPBAR.LE gsb0, 0x0 ;  /* 0x00008000000079c5 */ /* 0x000fe40000010000 */
[----:B------:R-:W-:Y:S01]  /*123d0*/  WARPGROUP.ARRIVE ;  /* 0x00000000000079c5 */ /* 0x000fe20000000000 */
[----:B------:R-:W-:-:S02]  /*123e0*/  MOV R68, R151 ;  /* 0x0000009700447202 */ /* 0x000fc40000000f00 */
[-C--:B------:R-:W-:Y:S02]  /*123f0*/  MOV R66, R151.reuse ;  /* 0x0000009700427202 */ /* 0x080fe40000000f00 */
[----:B------:R-:W-:Y:S01]  /*12400*/  MOV R64, R151 ;  /* 0x0000009700407202 */ /* 0x000fe20000000f00 */
[----:B------:R-:W-:Y:S01]  /*12410*/  HGMMA.64x16x16.F32 R40, gdesc[UR4], RZ, !UPT, gsb0 ;  /* 0x00200000042879f0 */ /* 0x000fe2000c0008ff */
[----:B------:R-:W-:Y:S01]  /*12420*/  R2UR UR6, R6 ;  /* 0x00000000060672ca */ /* 0x000fe200000e0000 */
[----:B------:R-:W-:Y:S01]  /*12430*/  UMOV UR4, UR8 ;  /* 0x0000000800047c82 */ /* 0x000fe20008000000 */
[----:B------:R-:W-:Y:S01]  /*12440*/  R2UR UR7, R7 ;  /* 0x00000000070772ca */ /* 0x000fe200000e0000 */
[----:B------:R-:W-:Y:S01]  /*12450*/  UMOV UR5, UR9 ;  /* 0x0000000900057c82 */ /* 0x000fe20008000000 */
[----:B------:R-:W-:Y:S02]  /*12460*/  VIADD R6, R2, 0x2 ;  /* 0x0000000202067836 */ /* 0x000fe40000000000 */
[----:B------:R-:W-:-:S03]  /*12470*/  IMAD.MOV.U32 R7, RZ, RZ, 0x40000040 ;  /* 0x40000040ff077424 */ /* 0x000fc600078e00ff */
[----:B------:R-:W-:Y:S01]  /*12480*/  R2UR UR18, R6 ;  /* 0x00000000061272ca */ /* 0x000fe200000e0000 */
[----:B------:R-:W-:Y:S01]  /*12490*/  VIADD R6, R2, 0x82 ;  /* 0x0000008202067836 */ /* 0x000fe20000000000 */
[----:B------:R-:W-:Y:S02]  /*124a0*/  R2UR UR19, R7 ;  /* 0x00000000071372ca */ /* 0x000fe400000e0000 */
[----:B------:R-:W-:Y:S01]  /*124b0*/  MOV R7, 0x40000040 ;  /* 0x4000004000077802 */ /* 0x000fe20000000f00 */
[----:B------:R-:W-:Y:S02]  /*124c0*/  WARPGROUP.DEPBAR.LE gsb0, 0x0 ;  /* 0x00008000000079c5 */ /* 0x000fe40000010000 */
[----:B------:R-:W-:-:S06]  /*124d0*/  WARPGROUP.ARRIVE ;  /* 0x00000000000079c5 */ /* 0x000fcc0000000000 */
[----:B------:R-:W-:Y:S01]  /*124e0*/  HGMMA.64x16x16.F32 R32, gdesc[UR4], RZ, !UPT, gsb0 ;  /* 0x00200000042079f0 */ /* 0x000fe2000c0008ff */
[----:B------:R-:W-:Y:S01]  /*124f0*/  UIADD3 UR4, UR12, 0x2, URZ ;  /* 0x000000020c047890 */ /* 0x000fe2000fffe03f */
[----:B------:R-:W-:Y:S02]  /*12500*/  R2UR UR6, R6 ;  /* 0x00000000060672ca */ /* 0x000fe400000e0000 */
[----:B------:R-:W-:Y:S01]  /*12510*/  R2UR UR7, R7 ;  /* 0x00000000070772ca */ /* 0x000fe200000e0000 */
[----:B------:R-:W-:Y:S01]  /*12520*/  IMAD.MOV.U32 R7, RZ, RZ, 0x40000040 ;  /* 0x40000040ff077424 */ /* 0x000fe200078e00ff */
[----:B------:R-:W-:Y:S02]  /*12530*/  IADD3 R6, R2, 0x102, RZ ;  /* 0x0000010202067810 */ /* 0x000fe40007ffe0ff */
[----:B------:R-:W-:Y:S02]  /*12540*/  UMOV UR16, UR4 ;  /* 0x0000000400107c82 */ /* 0x000fe40008000000 */
[----:B------:R-:W-:-:S05]  /*12550*/  IMAD.U32 R10, RZ, RZ, UR16 ;  /* 0x00000010ff0a7e24 */ /* 0x000fca000f8e00ff */
[----:B------:R0:W-:Y:S01]  /*12560*/  STL.64 [R1+0x48], R10 ;  /* 0x0000480a01007387 */ /* 0x0001e20000100a00 */
[----:B------:R-:W-:Y:S02]  /*12570*/  WARPGROUP.DEPBAR.LE gsb0, 0x0 ;  /* 0x00008000000079c5 */ /* 0x000fe40000010000 */
[----:B------:R-:W-:-:S06]  /*12580*/  WARPGROUP.ARRIVE ;  /* 0x00000000000079c5 */ /* 0x000fcc0000000000 */
[----:B------:R-:W-:Y:S01]  /*12590*/  HGMMA.64x16x16.F32 R24, gdesc[UR8], RZ, !UPT, gsb0 ;  /* 0x00200000081879f0 */ /* 0x000fe2000c0008ff */
[----:B------:R-:W-:Y:S01]  /*125a0*/  UMOV UR8, UR16 ;  /* 0x0000001000087c82 */ /* 0x000fe20008000000 */
[----:B------:R-:W-:Y:S01]  /*125b0*/  UMOV UR9, UR17 ;  /* 0x0000001100097c82 */ /* 0x000fe20008000000 */
[----:B------:R-:W-:Y:S01]  /*125c0*/  UMOV UR4, UR8 ;  /* 0x0000000800047c82 */ /* 0x000fe20008000000 */
[----:B------:R-:W-:Y:S01]  /*125d0*/  UMOV UR5, UR9 ;  /* 0x0000000900057c82 */ /* 0x000fe20008000000 */
[----:B------:R-:W-:Y:S02]  /*125e0*/  R2UR UR10, R8 ;  /* 0x00000000080a72ca */ /* 0x000fe400000e0000 */
[----:B------:R-:W-:Y:S02]  /*125f0*/  R2UR UR11, R9 ;  /* 0x00000000090b72ca */ /* 0x000fe400000e0000 */
[----:B------:R-:W-:Y:S02]  /*12600*/  IADD3 R8, R2, 0x204, RZ ;  /* 0x0000020402087810 */ /* 0x000fe40007ffe0ff */
[----:B------:R-:W-:Y:S01]  /*12610*/  MOV R9, 0x40000040 ;  /* 0x4000004000097802 */ /* 0x000fe20000000f00 */
[----:B------:R-:W-:-:S02]  /*12620*/  WARPGROUP.DEPBAR.LE gsb0, 0x0 ;  /* 0x00008000000079c5 */ /* 0x000fc40000010000 */
[----:B------:R-:W-:-:S06]  /*12630*/  WARPGROUP.ARRIVE ;  /* 0x00000000000079c5 */ /* 0x000fcc0000000000 */
[----:B------:R-:W-:Y:S01]  /*12640*/  HGMMA.64x16x16.F32 R56, gdesc[UR16], R56, gsb0 ;  /* 0x00200000103879f0 */ /* 0x000fe20008000838 */
[----:B------:R-:W-:Y:S02]  /*12650*/  UMOV UR17, 0x40000040 ;  /* 0x4000004000117882 */ /* 0x000fe40000000000 */
[----:B0-----:R-:W-:Y:S01]  /*12660*/  IMAD.U32 R11, RZ, RZ, UR17 ;  /* 0x00000011ff0b7e24 */ /* 0x001fe2000f8e00ff */
[----:B------:R-:W-:Y:S02]  /*12670*/  WARPGROUP.DEPBAR.LE gsb0, 0x0 ;  /* 0x00008000000079c5 */ /* 0x000fe40000010000 */
[----:B------:R-:W-:-:S06]  /*12680*/  WARPGROUP.ARRIVE ;  /* 0x00000000000079c5 */ /* 0x000fcc0000000000 */
[----:B------:R-:W-:Y:S01]  /*12690*/  HGMMA.64x16x16.F32 R48, gdesc[UR4], R48, gsb0 ;  /* 0x00200000043079f0 */ /* 0x000fe20008000830 */
[----:B------:R-:W-:Y:S01]  /*126a0*/  R2UR UR6, R6 ;  /* 0x00000000060672ca */ /* 0x000fe200000e0000 */
[----:B------:R-:W-:Y:S01]  /*126b0*/  UMOV UR4, UR8 ;  /* 0x0000000800047c82 */ /* 0x000fe20008000000 */
[----:B------:R-:W-:Y:S01]  /*126c0*/  R2UR UR7, R7 ;  /* 0x00000000070772ca */ /* 0x000fe200000e0000 */
[----:B------:R-:W-:Y:S01]  /*126d0*/  UMOV UR5, UR9 ;  /* 0x0000000900057c82 */ /* 0x000fe20008000000 */
[----:B------:R-:W-:Y:S02]  /*126e0*/  VIADD R6, R2, 0x182 ;  /* 0x0000018202067836 */ /* 0x000fe40000000000 */
[----:B------:R-:W-:Y:S01]  /*126f0*/  IMAD.MOV.U32 R7, RZ, RZ, 0x40000040 ;  /* 0x40000040ff077424 */ /* 0x000fe200078e00ff */
        /* <DEDUP_REMOVED lines=15> */
[----:B------:R-:W-:Y:S01]  /*127f0*/  HGMMA.64x16x16.F32 R32, gdesc[UR4], R32, gsb0 ;  /* 0x00200000042079f0 */ /* 0x000fe20008000820 */
        /* <DEDUP_REMOVED lines=10> */
[----:B------:R-:W-:Y:S01]  /*128a0*/  HGMMA.64x16x16.F32 R24, gdesc[UR8], R24, gsb0 ;  /* 0x00200000081879f0 */ /* 0x000fe20008000818 */
        /* <DEDUP_REMOVED lines=12> */
[----:B------:R-:W-:Y:S01]  /*12970*/  UMOV UR15, UR17 ;  /* 0x00000011000f7c82 */ /* 0x000fe20008000000 */
        /* <DEDUP_REMOVED lines=27> */
[----:B------:R-:W-:Y:S01]  /*12b30*/  R2UR UR6, R6 ;  /* 0x00000000060672ca */ /* 0x000fe200000e0000 */
[----:B------:R-:W-:Y:S01]  /*12b40*/  UMOV UR5, UR15 ;  /* 0x0000000f00057c82 */ /* 0x000fe20008000000 */
[----:B------:R-:W-:Y:S01]  /*12b50*/  R2UR UR7, R7 ;  /* 0x00000000070772ca */ /* 0x000fe200000e0000 */
[----:B------:R-:W-:Y:S01]  /*12b60*/  IMAD.MOV.U32 R7, RZ, RZ, 0x40000040 ;  /* 0x40000040ff077424 */ /* 0x000fe200078e00ff */
[----:B------:R-:W-:Y:S02]  /*12b70*/  IADD3 R6, R2, 0x106, RZ ;  /* 0x0000010602067810 */ /* 0x000fe40007ffe0ff */
[----:B------:R-:W-:Y:S02]  /*12b80*/  UMOV UR16, UR4 ;  /* 0x0000000400107c82 */ /* 0x000fe40008000000 */
[----:B------:R-:W-:Y:S01]  /*12b90*/  UMOV UR14, UR16 ;  /* 0x00000010000e7c82 */ /* 0x000fe20008000000 */
[----:B------:R-:W-:Y:S01]  /*12ba0*/  IMAD.U32 R10, RZ, RZ, UR16 ;  /* 0x00000010ff0a7e24 */ /* 0x000fe2000f8e00ff */
[----:B------:R-:W-:-:S04]  /*12bb0*/  UMOV UR4, UR14 ;  /* 0x0000000e00047c82 */ /* 0x000fc80008000000 */
[----:B------:R0:W-:Y:S01]  /*12bc0*/  STL.64 [R1+0x38], R10 ;  /* 0x0000380a01007387 */ /* 0x0001e20000100a00 */
[----:B------:R-:W-:Y:S02]  /*12bd0*/  WARPGROUP.DEPBAR.LE gsb0, 0x0 ;  /* 0x00008000000079c5 */ /* 0x000fe40000010000 */
[----:B------:R-:W-:-:S06]  /*12be0*/  WARPGROUP.ARRIVE ;  /* 0x00000000000079c5 */ /* 0x000fcc0000000000 */
[----:B------:R-:W-:Y:S01]  /*12bf0*/  HGMMA.64x16x16.F32 R24, gdesc[UR8], R24, gsb0 ;  /* 0x00200000081879f0 */ /* 0x000fe20008000818 */
[----:B------:R-:W-:Y:S01]  /*12c00*/  UMOV UR8, UR14 ;  /* 0x0000000e00087c82 */ /* 0x000fe20008000000 */
[----:B------:R-:W-:Y:S01]  /*12c10*/  UMOV UR9, UR15 ;  /* 0x0000000f00097c82 */ /* 0x000fe20008000000 */
[----:B------:R-:W-:Y:S02]  /*12c20*/  WARPGROUP.DEPBAR.LE gsb0, 0x0 ;  /* 0x00008000000079c5 */ /* 0x000fe40000010000 */
        /* <DEDUP_REMOVED lines=15> */
[----:B------:R-:W-:Y:S01]  /*12d20*/  R2UR UR11, R7 ;  /* 0x00000000070b72ca */ /* 0x000fe200000e0000 */
        /* <DEDUP_REMOVED lines=8> */
[----:B------:R-:W-:Y:S01]  /*12db0*/  R2UR UR6, R8 ;  /* 0x00000000080672ca */ /* 0x000fe200000e0000 */
[----:B------:R-:W-:Y:S01]  /*12dc0*/  UMOV UR4, UR14 ;  /* 0x0000000e00047c82 */ /* 0x000fe20008000000 */
[----:B------:R-:W-:Y:S01]  /*12dd0*/  R2UR UR7, R9 ;  /* 0x00000000090772ca */ /* 0x000fe200000e0000 */
[----:B------:R-:W-:Y:S01]  /*12de0*/  UMOV UR5, UR15 ;  /* 0x0000000f00057c82 */ /* 0x000fe20008000000 */
[----:B------:R-:W-:Y:S02]  /*12df0*/  IADD3 R8, R2, 0x480, RZ ;  /* 0x0000048002087810 */ /* 0x000fe40007ffe0ff */
[----:B------:R-:W-:Y:S01]  /*12e00*/  MOV R9, 0x40000040 ;  /* 0x4000004000097802 */ /* 0x000fe20000000f00 */
[----:B------:R-:W-:Y:S02]  /*12e10*/  WARPGROUP.DEPBAR.LE gsb0, 0x0 ;  /* 0x00008000000079c5 */ /* 0x000fe40000010000 */
[----:B------:R-:W-:-:S06]  /*12e20*/  WARPGROUP.ARRIVE ;  /* 0x00000000000079c5 */ /* 0x000fcc0000000000 */
[----:B------:R-:W-:Y:S01]  /*12e30*/  HGMMA.64x16x16.F32 R32, gdesc[UR8], R32, gsb0 ;  /* 0x00200000082079f0 */ /* 0x000fe20008000820 */
[----:B------:R-:W-:Y:S01]  /*12e40*/  UIADD3 UR8, UR12, 0x400, URZ ;  /* 0x000004000c087890 */ /* 0x000fe2000fffe03f */
[----:B------:R-:W-:Y:S01]  /*12e50*/  R2UR UR10, R8 ;  /* 0x00000000080a72ca */ /* 0x000fe200000e0000 */
[----:B------:R-:W-:Y:S01]  /*12e60*/  UMOV UR9, UR17 ;  /* 0x0000001100097c82 */ /* 0x000fe20008000000 */
[----:B------:R-:W-:Y:S02]  /*12e70*/  R2UR UR11, R9 ;  /* 0x00000000090b72ca */ /* 0x000fe400000e0000 */
[----:B------:R-:W-:Y:S02]  /*12e80*/  IADD3 R8, R2, 0x482, RZ ;  /* 0x0000048202087810 */ /* 0x000fe40007ffe0ff */
[----:B------:R-:W-:Y:S01]  /*12e90*/  UMOV UR16, UR8 ;  /* 0x0000000800107c82 */ /* 0x000fe20008000000 */
[----:B------:R-:W-:Y:S01]  /*12ea0*/  MOV R9, 0x40000040 ;  /* 0x4000004000097802 */ /* 0x000fe20000000f00 */
[----:B------:R-:W-:Y:S01]  /*12eb0*/  UMOV UR8, UR16 ;  /* 0x0000001000087c82 */ /* 0x000fe20008000000 */
[----:B------:R-:W-:-:S05]  /*12ec0*/  IMAD.U32 R10, RZ, RZ, UR16 ;  /* 0x00000010ff0a7e24 */ /* 0x000fca000f8e00ff */
[----:B------:R0:W-:Y:S01]  /*12ed0*/  STL.64 [R1+0x30], R10 ;  /* 0x0000300a01007387 */ /* 0x0001e20000100a00 */
[----:B------:R-:W-:Y:S02]  /*12ee0*/  WARPGROUP.DEPBAR.LE gsb0, 0x0 ;  /* 0x00008000000079c5 */ /* 0x000fe40000010000 */
[----:B------:R-:W-:-:S06]  /*12ef0*/  WARPGROUP.ARRIVE ;  /* 0x00000000000079c5 */ /* 0x000fcc0000000000 */
[----:B------:R-:W-:Y:S01]  /*12f00*/  HGMMA.64x16x16.F32 R24, gdesc[UR4], R24, gsb0 ;  /* 0x00200000041879f0 */ /* 0x000fe20008000818 */
[----:B------:R-:W-:Y:S01]  /*12f10*/  R2UR UR6, R6 ;  /* 0x00000000060672ca */ /* 0x000fe200000e0000 */
[----:B------:R-:W-:Y:S01]  /*12f20*/  UMOV UR4, UR8 ;  /* 0x0000000800047c82 */ /* 0x000fe20008000000 */
[----:B------:R-:W-:Y:S01]  /*12f30*/  R2UR UR7, R7 ;  /* 0x00000000070772ca */ /* 0x000fe200000e0000 */
[----:B------:R-:W-:Y:S01]  /*12f40*/  UMOV UR5, UR9 ;  /* 0x0000000900057c82 */ /* 0x000fe20008000000 */
[----:B------:R-:W-:Y:S01]  /*12f50*/  IMAD.MOV.U32 R7, RZ, RZ, 0x40000040 ;  /* 0x40000040ff077424 */ /* 0x000fe200078e00ff */
[----:B------:R-:W-:Y:S01]  /*12f60*/  IADD3 R6, R2, 0x380, RZ ;  /* 0x0000038002067810 */ /* 0x000fe20007ffe0ff */
        /* <DEDUP_REMOVED lines=95> */
[----:B------:R-:W-:Y:S01]  /*13560*/  R2UR UR11, R9 ;  /* 0x00000000090b72ca */ /* 0x000fe200000e0000 */
[----:B------:R-:W-:Y:S01]  /*13570*/  IMAD.MOV.U32 R9, RZ, RZ, 0x40000040 ;  /* 0x40000040ff097424 */ /* 0x000fe200078e00ff */
[----:B------:R-:W-:Y:S01]  /*13580*/  IADD3 R8, R2, 0x486, RZ ;  /* 0x0000048602087810 */ /* 0x000fe20007ffe0ff */
[----:B------:R-:W-:-:S02]  /*13590*/  WARPGROUP.DEPBAR.LE gsb0, 0x0 ;  /* 0x00008000000079c5 */ /* 0x000fc40000010000 */
[----:B------:R-:W-:-:S06]  /*135a0*/  WARPGROUP.ARRIVE ;  /* 0x00000000000079c5 */ /* 0x000fcc0000000000 */
[----:B------:R-:W-:Y:S01]  /*135b0*/  HGMMA.64x16x16.F32 R56, gdesc[UR16], R56, gsb0 ;  /* 0x00200000103879f0 */ /* 0x000fe20008000838 */
[----:B------:R-:W-:Y:S02]  /*135c0*/  UMOV UR17, 0x40000040 ;  /* 0x4000004000117882 */ /* 0x000fe40000000000 */
[----:B0-----:R-:W-:Y:S01]  /*135d0*/  MOV R11, UR17 ;  /* 0x00000011000b7c02 */ /* 0x001fe20008000f00 */
        /* <DEDUP_REMOVED lines=27> */
[----:B------:R-:W-:Y:S01]  /*13790*/  VIADD R6, R2, 0x386 ;  /* 0x0000038602067836 */ /* 0x000fe20000000000 */
[----:B------:R-:W-:Y:S02]  /*137a0*/  R2UR UR7, R7 ;  /* 0x00000000070772ca */ /* 0x000fe400000e0000 */
[----:B------:R-:W-:Y:S02]  /*137b0*/  MOV R7, 0x40000040 ;  /* 0x4000004000077802 */ /* 0x000fe40000000f00 */
        /* <DEDUP_REMOVED lines=36> */
[----:B------:R-:W-:Y:S02]  /*13a00*/  MOV R7, 0x40000040 ;  /* 0x4000004000077802 */ /* 0x000fe40000000f00 */
[----:B------:R-:W-:Y:S01]  /*13a10*/  R2UR UR18, R6 ;  /* 0x00000000061272ca */ /* 0x000fe200000e0000 */
[----:B------:R-:W-:Y:S01]  /*13a20*/  VIADD R6, R2, 0x580 ;  /* 0x0000058002067836 */ /* 0x000fe20000000000 */
[----:B------:R-:W-:-:S02]  /*13a30*/  R2UR UR19, R7 ;  /* 0x00000000071372ca */ /* 0x000fc400000e0000 */
        /* <DEDUP_REMOVED lines=76> */
[----:B------:R-:W-:Y:S01]  /*13f00*/  UMOV UR15, UR17 ;  /* 0x00000011000f7c82 */ /* 0x000fe20008000000 */
        /* <DEDUP_REMOVED lines=30> */
[----:B------:R-:W-:Y:S01]  /*140f0*/  VIADD R6, R2, 0x604 ;  /* 0x0000060402067836 */ /* 0x000fe20000000000 */
[----:B------:R-:W-:Y:S02]  /*14100*/  MOV R7, 0x40000040 ;  /* 0x4000004000077802 */ /* 0x000fe40000000f00 */
[----:B------:R-:W-:Y:S02]  /*14110*/  UMOV UR16, UR4 ;  /* 0x0000000400107c82 */ /* 0x000fe40008000000 */
[----:B------:R-:W-:Y:S01]  /*14120*/  UMOV UR14, UR16 ;  /* 0x00000010000e7c82 */ /* 0x000fe20008000000 */
[----:B------:R-:W-:Y:S01]  /*14130*/  IMAD.U32 R10, RZ, RZ, UR16 ;  /* 0x00000010ff0a7e24 */ /* 0x000fe2000f8e00ff */
[----:B------:R-:W-:-:S04]  /*14140*/  UMOV UR4, UR14 ;  /* 0x0000000e00047c82 */ /* 0x000fc80008000000 */
[----:B------:R0:W-:Y:S01]  /*14150*/  STL.64 [R1], R10 ;  /* 0x0000000a01007387 */ /* 0x0001e20000100a00 */
[----:B------:R-:W-:Y:S02]  /*14160*/  WARPGROUP.DEPBAR.LE gsb0, 0x0 ;  /* 0x00008000000079c5 */ /* 0x000fe40000010000 */
[----:B------:R-:W-:-:S06]  /*14170*/  WARPGROUP.ARRIVE ;  /* 0x00000000000079c5 */ /* 0x000fcc0000000000 */
[----:B------:R-:W-:Y:S01]  /*14180*/  HGMMA.64x16x16.F32 R24, gdesc[UR8], R24, gsb0 ;  /* 0x00200000081879f0 */ /* 0x000fe20008000818 */
[----:B------:R-:W-:Y:S01]  /*14190*/  UMOV UR8, UR14 ;  /* 0x0000000e00087c82 */ /* 0x000fe20008000000 */
[----:B------:R-:W-:Y:S01]  /*141a0*/  UMOV UR9, UR15 ;  /* 0x0000000f00097c82 */ /* 0x000fe20008000000 */
[----:B------:R-:W-:Y:S02]  /*141b0*/  WARPGROUP.DEPBAR.LE gsb0, 0x0 ;  /* 0x00008000000079c5 */ /* 0x000fe40000010000 */
[----:B------:R-:W-:-:S06]  /*141c0*/  WARPGROUP.ARRIVE ;  /* 0x00000000000079c5 */ /* 0x000fcc0000000000 */
[----:B------:R-:W-:Y:S03]  /*141d0*/  HGMMA.64x16x16.F32 R56, gdesc[UR16], R56, gsb0 ;  /* 0x00200000103879f0 */ /* 0x000fe60008000838 */
        /* <DEDUP_REMOVED lines=9> */
[----:B------:R-:W-:Y:S02]  /*14270*/  R2UR UR10, R6 ;  /* 0x00000000060a72ca */ /* 0x000fe400000e0000 */
[----:B------:R-:W-:Y:S02]  /*14280*/  R2UR UR11, R7 ;  /* 0x00000000070b72ca */ /* 0x000fe400000e0000 */
        /* <DEDUP_REMOVED lines=23> */
[----:B------:R-:W-:Y:S01]  /*14400*/  R2UR UR6, R6 ;  /* 0x00000000060672ca */ /* 0x000fe200000e0000 */
[----:B------:R-:W-:Y:S01]  /*14410*/  UMOV UR4, UR52 ;  /* 0x0000003400047c82 */ /* 0x000fe20008000000 */
[----:B------:R-:W-:Y:S01]  /*14420*/  R2UR UR7, R7 ;  /* 0x00000000070772ca */ /* 0x000fe200000e0000 */
[----:B------:R-:W-:Y:S01]  /*14430*/  UMOV UR5, UR53 ;  /* 0x0000003500057c82 */ /* 0x000fe20008000000 */
[----:B------:R-:W-:Y:S01]  /*14440*/  VIADD R6, R2, 0x606 ;  /* 0x0000060602067836 */ /* 0x000fe20000000000 */
[----:B------:R-:W-:Y:S01]  /*14450*/  MOV R7, 0x40000040 ;  /* 0x4000004000077802 */ /* 0x000fe20000000f00 */
        /* <DEDUP_REMOVED lines=170> */
[----:B------:R-:W-:Y:S01]  /*14f00*/  HGMMA.64x16x16.F32 R56, gdesc[UR36], R56, gsb0 ;  /* 0x00200000243879f0 */ /* 0x000fe20008000838 */
[----:B------:R-:W-:Y:S02]  /*14f10*/  ULDC UR38, c[0x0][0x988] ;  /* 0x0002620000267ab9 */ /* 0x000fe40000000800 */
[----:B------:R-:W-:Y:S02]  /*14f20*/  WARPGROUP.DEPBAR.LE gsb0, 0x0 ;  /* 0x00008000000079c5 */ /* 0x000fe40000010000 */
[----:B------:R-:W-:Y:S01]  /*14f30*/  WARPGROUP.ARRIVE ;  /* 0x00000000000079c5 */ /* 0x000fe20000000000 */
[----:B------:R-:W-:Y:S02]  /*14f40*/  FSEL R13, R56, -INF , P6 ;  /* 0xff800000380d7808 */ /* 0x000fe40003000000 */
[----:B------:R-:W-:Y:S02]  /*14f50*/  FSEL R57, R57, -INF , P5 ;  /* 0xff80000039397808 */ /* 0x000fe40002800000 */
[----:B------:R-:W-:Y:S01]  /*14f60*/  FSEL R21, R60, -INF , P4 ;  /* 0xff8000003c157808 */ /* 0x000fe20002000000 */
[----:B------:R-:W-:Y:S01]  /*14f70*/  HGMMA.64x16x16.F32 R48, gdesc[UR4], R48, gsb0 ;  /* 0x00200000043079f0 */ /* 0x000fe20008000830 */
[----:B------:R-:W-:Y:S01]  /*14f80*/  R2UR UR6, R6 ;  /* 0x00000000060672ca */ /* 0x000fe200000e0000 */
[----:B------:R-:W-:Y:S01]  /*14f90*/  UMOV UR4, UR36 ;  /* 0x0000002400047c82 */ /* 0x000fe20008000000 */
[----:B------:R-:W-:Y:S01]  /*14fa0*/  R2UR UR7, R7 ;  /* 0x00000000070772ca */ /* 0x000fe200000e0000 */
[----:B------:R-:W-:Y:S01]  /*14fb0*/  UMOV UR5, UR37 ;  /* 0x0000002500057c82 */ /* 0x000fe20008000000 */
[----:B------:R-:W-:Y:S01]  /*14fc0*/  VIADD R6, R2, 0x906 ;  /* 0x0000090602067836 */ /* 0x000fe20000000000 */
[----:B------:R-:W-:-:S02]  /*14fd0*/  MOV R7, 0x40000040 ;  /* 0x4000004000077802 */ /* 0x000fc40000000f00 */
[----:B------:R-:W-:Y:S02]  /*14fe0*/  IADD3 R2, R2, 0x986, RZ ;  /* 0x0000098602027810 */ /* 0x000fe40007ffe0ff */
[----:B------:R-:W-:Y:S02]  /*14ff0*/  FSEL R61, R61, -INF , P3 ;  /* 0xff8000003d3d7808 */ /* 0x000fe40001800000 */
[----:B------:R-:W-:Y:S02]  /*15000*/  FSEL R59, R59, -INF , P5 ;  /* 0xff8000003b3b7808 */ /* 0x000fe40002800000 */
[----:B------:R-:W-:Y:S02]  /*15010*/  ISETP.GT.AND P5, PT, R5, 0x18, PT ;  /* 0x000000180500780c */ /* 0x000fe40003fa4270 */
[----:B------:R-:W-:Y:S02]  /*15020*/  FSEL R63, R63, -INF , P3 ;  /* 0xff8000003f3f7808 */ /* 0x000fe40001800000 */
[----:B------:R-:W-:-:S02]  /*15030*/  ISETP.GT.AND P3, PT, R5, 0x20, PT ;  /* 0x000000200500780c */ /* 0x000fc40003f64270 */
[-C--:B------:R-:W-:Y:S02]  /*15040*/  MOV R60, R151.reuse ;  /* 0x00000097003c7202 */ /* 0x080fe40000000f00 */
[----:B------:R-:W-:Y:S01]  /*15050*/  MOV R56, R151 ;  /* 0x0000009700387202 */ /* 0x000fe20000000f00 */
        /* <DEDUP_REMOVED lines=10> */
[----:B------:R-:W-:-:S02]  /*15100*/  FSEL R7, R62, -INF , P4 ;  /* 0xff8000003e077808 */ /* 0x000fc40002000000 */
[C---:B------:R-:W-:Y:S02]  /*15110*/  ISETP.GT.AND P4, PT, R5.reuse, 0x19, PT ;  /* 0x000000190500780c */ /* 0x040fe40003f84270 */
[----:B------:R-:W-:Y:S02]  /*15120*/  ISETP.GT.AND P2, PT, R5, 0x21, PT ;  /* 0x000000210500780c */ /* 0x000fe40003f44270 */
[----:B------:R-:W-:Y:S02]  /*15130*/  FSEL R53, R53, -INF , P4 ;  /* 0xff80000035357808 */ /* 0x000fe40002000000 */
[----:B------:R-:W-:Y:S02]  /*15140*/  FSEL R15, R54, -INF , P5 ;  /* 0xff800000360f7808 */ /* 0x000fe40002800000 */
[----:B------:R-:W-:Y:S02]  /*15150*/  ISETP.GT.AND P5, PT, R5, 0x29, PT ;  /* 0x000000290500780c */ /* 0x000fe40003fa4270 */
[----:B------:R-:W-:-:S02]  /*15160*/  FSEL R55, R55, -INF , P4 ;  /* 0xff80000037377808 */ /* 0x000fc40002000000 */
[----:B------:R-:W-:Y:S02]  /*15170*/  ISETP.GT.AND P4, PT, R5, 0x30, PT ;  /* 0x000000300500780c */ /* 0x000fe40003f84270 */
[-C--:B------:R-:W-:Y:S02]  /*15180*/  MOV R62, R151.reuse ;  /* 0x00000097003e7202 */ /* 0x080fe40000000f00 */
[-C--:B------:R-:W-:Y:S02]  /*15190*/  MOV R54, R151.reuse ;  /* 0x0000009700367202 */ /* 0x080fe40000000f00 */
[-C--:B------:R-:W-:Y:S02]  /*151a0*/  MOV R52, R151.reuse ;  /* 0x0000009700347202 */ /* 0x080fe40000000f00 */
[-C--:B------:R-:W-:Y:S02]  /*151b0*/  MOV R50, R151.reuse ;  /* 0x0000009700327202 */ /* 0x080fe40000000f00 */
[----:B------:R-:W-:Y:S01]  /*151c0*/  MOV R48, R151 ;  /* 0x0000009700307202 */ /* 0x000fe20000000f00 */
[----:B------:R-:W-:-:S02]  /*151d0*/  WARPGROUP.DEPBAR.LE gsb0, 0x0 ;  /* 0x00008000000079c5 */ /* 0x000fc40000010000 */
        /* <DEDUP_REMOVED lines=9> */
[----:B------:R-:W-:-:S02]  /*15270*/  FMNMX.FTZ R2, R13, R57, !PT ;  /* 0x000000390d027209 */ /* 0x000fc40007810000 */
[----:B------:R-:W-:Y:S02]  /*15280*/  FSEL R3, R58, -INF , P6 ;  /* 0xff8000003a037808 */ /* 0x000fe40003000000 */
[----:B------:R-:W-:Y:S02]  /*15290*/  FMNMX.FTZ R2, R21, R2, !PT ;  /* 0x0000000215027209 */ /* 0x000fe40007810000 */
[----:B------:R-:W-:Y:S02]  /*152a0*/  ISETP.GT.AND P6, PT, R5, 0x11, PT ;  /* 0x000000110500780c */ /* 0x000fe40003fc4270 */
[----:B------:R-:W-:Y:S02]  /*152b0*/  FMNMX.FTZ R2, R61, R2, !PT ;  /* 0x000000023d027209 */ /* 0x000fe40007810000 */
[----:B------:R-:W-:Y:S02]  /*152c0*/  FSEL R49, R49, -INF , P6 ;  /* 0xff80000031317808 */ /* 0x000fe40003000000 */
        /* <DEDUP_REMOVED lines=13> */
[----:B------:R-:W-:Y:S02]  /*153a0*/  ISETP.GT.AND P2, PT, R5, 0x38, PT ;  /* 0x000000380500780c */ /* 0x000fe40003f44270 */
[----:B------:R-:W-:Y:S02]  /*153b0*/  FMNMX.FTZ R2, R45, R2, !PT ;  /* 0x000000022d027209 */ /* 0x000fe40007810000 */
[----:B------:R-:W-:Y:S02]  /*153c0*/  FSEL R47, R47, -INF , P5 ;  /* 0xff8000002f2f7808 */ /* 0x000fe40002800000 */
[----:B------:R-:W-:Y:S02]  /*153d0*/  ISETP.GT.AND P5, PT, R5, 0x40, PT ;  /* 0x000000400500780c */ /* 0x000fe40003fa4270 */
[----:B------:R-:W-:Y:S01]  /*153e0*/  MOV R58, R151 ;  /* 0x00000097003a7202 */ /* 0x000fe20000000f00 */
        /* <DEDUP_REMOVED lines=8> */
[----:B------:R-:W-:Y:S02]  /*15470*/  ISETP.GT.AND P6, PT, R5, 0x39, PT ;  /* 0x000000390500780c */ /* 0x000fe40003fc4270 */
        /* <DEDUP_REMOVED lines=8> */
[C---:B------:R-:W-:Y:S02]  /*15500*/  ISETP.GT.AND P3, PT, R5.reuse, 0x48, PT ;  /* 0x000000480500780c */ /* 0x040fe40003f64270 */
[----:B0-----:R-:W-:Y:S02]  /*15510*/  FSEL R11, R38, -INF , P2 ;  /* 0xff800000260b7808 */ /* 0x001fe40001000000 */
[----:B------:R-:W-:Y:S02]  /*15520*/  ISETP.GT.AND P2, PT, R5, 0x49, PT ;  /* 0x000000490500780c */ /* 0x000fe40003f44270 */
[----:B------:R-:W-:Y:S02]  /*15530*/  FSEL R39, R39, -INF , P6 ;  /* 0xff80000027277808 */ /* 0x000fe40003000000 */
[-C--:B------:R-:W-:Y:S02]  /*15540*/  MOV R46, R151.reuse ;  /* 0x00000097002e7202 */ /* 0x080fe40000000f00 */
[----:B------:R-:W-:-:S02]  /*15550*/  MOV R44, R151 ;  /* 0x00000097002c7202 */ /* 0x000fc40000000f00 */
[-C--:B------:R-:W-:Y:S02]  /*15560*/  MOV R42, R151.reuse ;  /* 0x00000097002a7202 */ /* 0x080fe40000000f00 */
[-C--:B------:R-:W-:Y:S02]  /*15570*/  MOV R40, R151.reuse ;  /* 0x0000009700287202 */ /* 0x080fe40000000f00 */
[----:B------:R-:W-:Y:S01]  /*15580*/  MOV R38, R151 ;  /* 0x0000009700267202 */ /* 0x000fe20000000f00 */
[----:B------:R-:W-:Y:S02]  /*15590*/  WARPGROUP.DEPBAR.LE gsb0, 0x0 ;  /* 0x00008000000079c5 */ /* 0x000fe40000010000 */
[----:B------:R-:W-:Y:S01]  /*155a0*/  FSEL R83, R24, -INF , P5 ;  /* 0xff80000018537808 */ /* 0x000fe20002800000 */
[----:B------:R0:W-:Y:S01]  /*155b0*/  @!P1 SYNCS.ARRIVE.TRANS64.RED.A1T0 RZ, [R0+URZ], RZ ;  /* 0x000000ff00ff99a7 */ /* 0x0001e2000810043f */
[----:B------:R-:W-:Y:S02]  /*155c0*/  FSEL R25, R25, -INF , P4 ;  /* 0xff80000019197808 */ /* 0x000fe40002000000 */
[----:B------:R-:W-:-:S02]  /*155d0*/  FMNMX.FTZ R2, R83, R2, !PT ;  /* 0x0000000253027209 */ /* 0x000fc40007810000 */
[----:B------:R-:W-:Y:S02]  /*155e0*/  FSEL R85, R28, -INF , P3 ;  /* 0xff8000001c557808 */ /* 0x000fe40001800000 */
[----:B------:R-:W-:Y:S02]  /*155f0*/  FMNMX.FTZ R2, R25, R2, !PT ;  /* 0x0000000219027209 */ /* 0x000fe40007810000 */
[----:B------:R-:W-:Y:S02]  /*15600*/  FSEL R87, R29, -INF , P2 ;  /* 0xff8000001d577808 */ /* 0x000fe40001000000 */
[----:B------:R-:W-:Y:S02]  /*15610*/  FMNMX.FTZ R2, R85, R2, !PT ;  /* 0x0000000255027209 */ /* 0x000fe40007810000 */
[----:B------:R-:W-:Y:S02]  /*15620*/  FSEL R27, R27, -INF , P4 ;  /* 0xff8000001b1b7808 */ /* 0x000fe40002000000 */
[----:B------:R-:W-:-:S02]  /*15630*/  FMNMX.FTZ R6, R87, R2, !PT ;  /* 0x0000000257067209 */ /* 0x000fc40007810000 */
[----:B------:R-:W-:Y:S02]  /*15640*/  MOV R2, UR4 ;  /* 0x0000000400027c02 */ /* 0x000fe40008000f00 */
[----:B------:R-:W-:Y:S01]  /*15650*/  FSEL R29, R30, -INF , P3 ;  /* 0xff8000001e1d7808 */ /* 0x000fe20001800000 */
[----:B------:R-:W1:Y:S01]  /*15660*/  SHFL.BFLY PT, R5, R6, 0x2, 0x1f ;  /* 0x0c401f0006057f89 */ /* 0x000e6200000e0000 */
[----:B------:R-:W-:Y:S02]  /*15670*/  FSEL R31, R31, -INF , P2 ;  /* 0xff8000001f1f7808 */ /* 0x000fe40001000000 */
[----:B-1----:R-:W-:-:S05]  /*15680*/  FMNMX.FTZ R8, R6, R5, !PT ;  /* 0x0000000506087209 */ /* 0x002fca0007810000 */
[----:B------:R-:W1:Y:S02]  /*15690*/  SHFL.BFLY PT, R5, R8, 0x1, 0x1f ;  /* 0x0c201f0008057f89 */ /* 0x000e6400000e0000 */
[----:B-1----:R-:W-:-:S04]  /*156a0*/  FMNMX.FTZ R5, R8, R5, !PT ;  /* 0x0000000508057209 */ /* 0x002fc80007810000 */
        /* <DEDUP_REMOVED lines=8> */
[----:B------:R-:W-:Y:S01]  /*15730*/  FSEL R21, R26, -INF , P5 ;  /* 0xff8000001a157808 */ /* 0x000fe20002800000 */
        /* <DEDUP_REMOVED lines=28> */
[----:B------:R-:W1:Y:S01]  /*15900*/  MUFU.EX2 R61, R61 ;  /* 0x0000003d003d7308 */ /* 0x000e620000000800 */
[----:B------:R-:W-:Y:S01]  /*15910*/  FMNMX.FTZ R4, R33, R4, !PT ;  /* 0x0000000421047209 */ /* 0x000fe20007810000 */
[----:B------:R-:W-:-:S02]  /*15920*/  IMAD.MOV.U32 R87, RZ, RZ, R151 ;  /* 0x000000ffff577224 */ /* 0x000fc400078e0097 */
[----:B------:R-:W-:Y:S01]  /*15930*/  IMAD.MOV.U32 R57, RZ, RZ, R151 ;  /* 0x000000ffff397224 */ /* 0x000fe200078e0097 */
[----:B------:R-:W-:-:S03]  /*15940*/  FMNMX.FTZ R4, R47, R4, !PT ;  /* 0x000000042f047209 */ /* 0x000fc60007810000 */
[----:B------:R-:W-:Y:S01]  /*15950*/  MUFU.EX2 R65, R65 ;  /* 0x0000004100417308 */ /* 0x000fe20000000800 */
[----:B------:R-:W-:-:S04]  /*15960*/  FMNMX.FTZ R4, R37, R4, !PT ;  /* 0x0000000425047209 */ /* 0x000fc80007810000 */
[----:B------:R-:W-:-:S03]  /*15970*/  FMNMX.FTZ R4, R35, R4, !PT ;  /* 0x0000000423047209 */ /* 0x000fc60007810000 */
[----:B------:R-:W2:Y:S01]  /*15980*/  MUFU.EX2 R8, R8 ;  /* 0x0000000800087308 */ /* 0x000ea20000000800 */
[----:B------:R-:W-:Y:S02]  /*15990*/  FMNMX.FTZ R4, R11, R4, !PT ;  /* 0x000000040b047209 */ /* 0x000fe40007810000 */
[----:B-1----:R-:W-:Y:S02]  /*159a0*/  F2FP.F16.F32.PACK_AB R210, R61, R6 ;  /* 0x000000063dd2723e */ /* 0x002fe400000000ff */
[----:B------:R-:W-:-:S03]  /*159b0*/  FMNMX.FTZ R4, R39, R4, !PT ;  /* 0x0000000427047209 */ /* 0x000fc60007810000 */
[----:B------:R1:W-:Y:S01]  /*159c0*/  MUFU.EX2 R192, R25 ;  /* 0x0000001900c07308 */ /* 0x0003e20000000800 */
[----:B------:R-:W-:-:S04]  /*159d0*/  FMNMX.FTZ R4, R21, R4, !PT ;  /* 0x0000000415047209 */ /* 0x000fc80007810000 */
[----:B------:R-:W-:-:S03]  /*159e0*/  FMNMX.FTZ R4, R27, R4, !PT ;  /* 0x000000041b047209 */ /* 0x000fc60007810000 */
[----:B------:R-:W-:Y:S01]  /*159f0*/  MUFU.EX2 R67, R67 ;  /* 0x0000004300437308 */ /* 0x000fe20000000800 */
[----:B------:R-:W-:Y:S01]  /*15a00*/  FMNMX.FTZ R4, R29, R4, !PT ;  /* 0x000000041d047209 */ /* 0x000fe20007810000 */
[----:B-1----:R-:W-:Y:S01]  /*15a10*/  FADD.FTZ R25, R208, R13 ;  /* 0x0000000dd0197221 */ /* 0x002fe20000010000 */
[----:B------:R-:W-:Y:S02]  /*15a20*/  F2FP.F16.F32.PACK_AB R208, R13, R208 ;  /* 0x000000d00dd0723e */ /* 0x000fe400000000ff */
[----:B------:R-:W-:Y:S01]  /*15a30*/  FMNMX.FTZ R4, R31, R4, !PT ;  /* 0x000000041f047209 */ /* 0x000fe20007810000 */
[----:B------:R-:W-:Y:S01]  /*15a40*/  FADD.FTZ R32, R6, R25 ;  /* 0x0000001906207221 */ /* 0x000fe20000010000 */
[----:B--2---:R-:W-:Y:S01]  /*15a50*/  F2FP.F16.F32.PACK_AB R204, R8, R65 ;  /* 0x0000004108cc723e */ /* 0x004fe200000000ff */
[----:B------:R1:W-:Y:S02]  /*15a60*/  MUFU.EX2 R206, R53 ;  /* 0x0000003500ce7308 */ /* 0x0003e40000000800 */
[----:B------:R-:W2:Y:S01]  /*15a70*/  SHFL.BFLY PT, R49, R4, 0x2, 0x1f ;  /* 0x0c401f0004317f89 */ /* 0x000ea200000e0000 */
[----:B------:R-:W-:Y:S01]  /*15a80*/  FADD.FTZ R32, R61, R32 ;  /* 0x000000203d207221 */ /* 0x000fe20000010000 */
[----:B------:R-:W-:-:S03]  /*15a90*/  IMAD.MOV.U32 R61, RZ, RZ, R151 ;  /* 0x000000ffff3d7224 */ /* 0x000fc600078e0097 */
[----:B------:R-:W-:Y:S01]  /*15aa0*/  FADD.FTZ R25, R65, R32 ;  /* 0x0000002041197221 */ /* 0x000fe20000010000 */
[----:B------:R-:W-:Y:S01]  /*15ab0*/  MUFU.EX2 R69, R69 ;  /* 0x0000004500457308 */ /* 0x000fe20000000800 */
[----:B------:R-:W-:Y:S02]  /*15ac0*/  IMAD.MOV.U32 R65, RZ, RZ, R151 ;  /* 0x000000ffff417224 */ /* 0x000fe400078e0097 */
[----:B------:R-:W-:Y:S01]  /*15ad0*/  FADD.FTZ R34, R8, R25 ;  /* 0x0000001908227221 */ /* 0x000fe20000010000 */
[----:B-1----:R-:W-:-:S04]  /*15ae0*/  IMAD.MOV.U32 R53, RZ, RZ, R151 ;  /* 0x000000ffff357224 */ /* 0x002fc800078e0097 */
[----:B------:R1:W-:Y:S08]  /*15af0*/  MUFU.EX2 R200, R71 ;  /* 0x0000004700c87308 */ /* 0x0003f00000000800 */
[----:B------:R-:W-:Y:S01]  /*15b00*/  MUFU.EX2 R73, R73 ;  /* 0x0000004900497308 */ /* 0x000fe20000000800 */
[----:B-1----:R-:W-:Y:S01]  /*15b10*/  IMAD.MOV.U32 R71, RZ, RZ, R151 ;  /* 0x000000ffff477224 */ /* 0x002fe200078e0097 */
[----:B--2---:R-:W-:-:S05]  /*15b20*/  FMNMX.FTZ R49, R4, R49, !PT ;  /* 0x0000003104317209 */ /* 0x004fca0007810000 */
[----:B------:R-:W1:Y:S01]  /*15b30*/  SHFL.BFLY PT, R4, R49, 0x1, 0x1f ;  /* 0x0c201f0031047f89 */ /* 0x000e6200000e0000 */
[----:B------:R2:W-:Y:S08]  /*15b40*/  MUFU.EX2 R202, R45 ;  /* 0x0000002d00ca7308 */ /* 0x0005f00000000800 */
[----:B------:R-:W-:Y:S01]  /*15b50*/  MUFU.EX2 R75, R75 ;  /* 0x0000004b004b7308 */ /* 0x000fe20000000800 */
[----:B--2---:R-:W-:-:S07]  /*15b60*/  IMAD.MOV.U32 R45, RZ, RZ, R151 ;  /* 0x000000ffff2d7224 */ /* 0x004fce00078e0097 */
[----:B------:R2:W-:Y:S01]  /*15b70*/  MUFU.EX2 R196, R77 ;  /* 0x0000004d00c47308 */ /* 0x0005e20000000800 */
[----:B-1----:R-:W-:-:S07]  /*15b80*/  FMNMX.FTZ R4, R49, R4, !PT ;  /* 0x0000000431047209 */ /* 0x002fce0007810000 */
[----:B------:R-:W-:Y:S01]  /*15b90*/  MUFU.EX2 R79, R79 ;  /* 0x0000004f004f7308 */ /* 0x000fe20000000800 */
[--C-:B--2---:R-:W-:Y:S01]  /*15ba0*/  IMAD.MOV.U32 R77, RZ, RZ, R151.reuse ;  /* 0x000000ffff4d7224 */ /* 0x104fe200078e0097 */
[C---:B------:R-:W-:Y:S01]  /*15bb0*/  FSETP.NEU.FTZ.AND P2, PT, R4.reuse, -INF , PT ;  /* 0xff8000000400780b */ /* 0x040fe20003f5d000 */
[----:B------:R-:W-:Y:S01]  /*15bc0*/  FMUL.FTZ R12, R4, R2 ;  /* 0x00000002040c7220 */ /* 0x000fe20000410000 */
[----:B------:R-:W-:-:S04]  /*15bd0*/  IMAD.MOV.U32 R49, RZ, RZ, R151 ;  /* 0x000000ffff317224 */ /* 0x000fc800078e0097 */
[----:B------:R1:W-:Y:S01]  /*15be0*/  MUFU.EX2 R198, R81 ;  /* 0x0000005100c67308 */ /* 0x0003e20000000800 */
[----:B------:R-:W-:Y:S02]  /*15bf0*/  FSEL R12, R12, RZ, P2 ;  /* 0x000000ff0c0c7208 */ /* 0x000fe40001000000 */
[----:B------:R-:W-:Y:S02]  /*15c00*/  ISETP.GE.AND P2, PT, R148, 0x51, PT ;  /* 0x000000519400780c */ /* 0x000fe40003f46270 */
[----:B------:R-:W-:Y:S01]  /*15c10*/  MOV R148, R151 ;  /* 0x0000009700947202 */ /* 0x000fe20000000f00 */
[-CC-:B------:R-:W-:Y:S01]  /*15c20*/  FFMA.FTZ R3, R3, R2.reuse, -R12.reuse ;  /* 0x0000000203037223 */ /* 0x180fe2000001080c */
[-CC-:B------:R-:W-:Y:S01]  /*15c30*/  FFMA.FTZ R59, R59, R2.reuse, -R12.reuse ;  /* 0x000000023b3b7223 */ /* 0x180fe2000001080c */
[-CC-:B------:R-:W-:Y:S01]  /*15c40*/  FFMA.FTZ R7, R7, R2.reuse, -R12.reuse ;  /* 0x0000000207077223 */ /* 0x180fe2000001080c */
[-CC-:B------:R-:W-:Y:S01]  /*15c50*/  FFMA.FTZ R63, R63, R2.reuse, -R12.reuse ;  /* 0x000000023f3f7223 */ /* 0x180fe2000001080c */
[-CC-:B------:R-:W-:Y:S01]  /*15c60*/  FFMA.FTZ R9, R9, R2.reuse, -R12.reuse ;  /* 0x0000000209097223 */ /* 0x180fe2000001080c */
        /* <DEDUP_REMOVED lines=8> */
[----:B------:R-:W3:Y:S01]  /*15cf0*/  MUFU.EX2 R3, R3 ;  /* 0x0000000300037308 */ /* 0x000ee20000000800 */
[-CC-:B------:R-:W-:Y:S01]  /*15d00*/  FFMA.FTZ R47, R47, R2.reuse, -R12.reuse ;  /* 0x000000022f2f7223 */ /* 0x180fe2000001080c */
[-CC-:B------:R-:W-:Y:S01]  /*15d10*/  FFMA.FTZ R37, R37, R2.reuse, -R12.reuse ;  /* 0x0000000225257223 */ /* 0x180fe2000001080c */
[-CC-:B------:R-:W-:Y:S01]  /*15d20*/  FFMA.FTZ R11, R11, R2.reuse, -R12.reuse ;  /* 0x000000020b0b7223 */ /* 0x180fe2000001080c */
[-CC-:B------:R-:W-:Y:S01]  /*15d30*/  FFMA.FTZ R39, R39, R2.reuse, -R12.reuse ;  /* 0x0000000227277223 */ /* 0x180fe2000001080c */
[-CC-:B------:R-:W-:Y:S01]  /*15d40*/  FFMA.FTZ R21, R21, R2.reuse, -R12.reuse ;  /* 0x0000000215157223 */ /* 0x180fe2000001080c */
[-CC-:B------:R-:W-:Y:S01]  /*15d50*/  FFMA.FTZ R27, R27, R2.reuse, -R12.reuse ;  /* 0x000000021b1b7223 */ /* 0x180fe2000001080c */
[-CC-:B------:R-:W-:Y:S01]  /*15d60*/  FFMA.FTZ R29, R29, R2.reuse, -R12.reuse ;  /* 0x000000021d1d7223 */ /* 0x180fe2000001080c */
[----:B------:R-:W4:Y:S01]  /*15d70*/  MUFU.EX2 R7, R7 ;  /* 0x0000000700077308 */ /* 0x000f220000000800 */
[----:B------:R-:W-:Y:S01]  /*15d80*/  FFMA.FTZ R12, R31, R2, -R12 ;  /* 0x000000021f0c7223 */ /* 0x000fe2000001080c */
[----:B-1----:R-:W-:-:S02]  /*15d90*/  IMAD.MOV.U32 R81, RZ, RZ, R151 ;  /* 0x000000ffff517224 */ /* 0x002fc400078e0097 */
[--C-:B--2---:R-:W-:Y:S02]  /*15da0*/  IMAD.MOV.U32 R59, RZ, RZ, R151.reuse ;  /* 0x000000ffff3b7224 */ /* 0x104fe400078e0097 */
[----:B------:R-:W-:Y:S02]  /*15db0*/  IMAD.MOV.U32 R31, RZ, RZ, R151 ;  /* 0x000000ffff1f7224 */ /* 0x000fe400078e0097 */
[----:B------:R1:W2:Y:S01]  /*15dc0*/  MUFU.EX2 R20, R63 ;  /* 0x0000003f00147308 */ /* 0x0002a20000000800 */
[----:B---3--:R-:W-:Y:S01]  /*15dd0*/  FADD.FTZ R32, R3, R14 ;  /* 0x0000000e03207221 */ /* 0x008fe20000010000 */
[----:B------:R-:W-:-:S06]  /*15de0*/  F2FP.F16.F32.PACK_AB R209, R14, R3 ;  /* 0x000000030ed1723e */ /* 0x000fcc00000000ff */
[----:B------:R-:W-:Y:S01]  /*15df0*/  MUFU.EX2 R9, R9 ;  /* 0x0000000900097308 */ /* 0x000fe20000000800 */
[----:B----4-:R-:W-:Y:S01]  /*15e00*/  FADD.FTZ R25, R7, R32 ;  /* 0x0000002007197221 */ /* 0x010fe20000010000 */
[----:B-1----:R-:W-:-:S06]  /*15e10*/  IMAD.MOV.U32 R63, RZ, RZ, R151 ;  /* 0x000000ffff3f7224 */ /* 0x002fcc00078e0097 */
[----:B------:R1:W3:Y:S01]  /*15e20*/  MUFU.EX2 R24, R51 ;  /* 0x0000003300187308 */ /* 0x0002e20000000800 */
[----:B--2---:R-:W-:-:S07]  /*15e30*/  F2FP.F16.F32.PACK_AB R211, R20, R7 ;  /* 0x0000000714d3723e */ /* 0x004fce00000000ff */
[----:B------:R-:W2:Y:S01]  /*15e40*/  MUFU.EX2 R15, R15 ;  /* 0x0000000f000f7308 */ /* 0x000ea20000000800 */
[----:B-1----:R-:W-:-:S07]  /*15e50*/  IMAD.MOV.U32 R51, RZ, RZ, R151 ;  /* 0x000000ffff337224 */ /* 0x002fce00078e0097 */
[----:B------:R1:W-:Y:S01]  /*15e60*/  MUFU.EX2 R28, R43 ;  /* 0x0000002b001c7308 */ /* 0x0003e20000000800 */
[----:B---3--:R-:W-:-:S07]  /*15e70*/  F2FP.F16.F32.PACK_AB R205, R24, R9 ;  /* 0x0000000918cd723e */ /* 0x008fce00000000ff */
[----:B------:R-:W3:Y:S01]  /*15e80*/  MUFU.EX2 R26, R55 ;  /* 0x00000037001a7308 */ /* 0x000ee20000000800 */
[----:B-1----:R-:W-:Y:S01]  /*15e90*/  FADD.FTZ R43, R67, R34 ;  /* 0x00000022432b7221 */ /* 0x002fe20000010000 */
[----:B------:R-:W-:-:S03]  /*15ea0*/  FADD.FTZ R34, R20, R25 ;  /* 0x0000001914227221 */ /* 0x000fc60000010000 */
[C---:B------:R-:W-:Y:S01]  /*15eb0*/  FADD.FTZ R36, R206.reuse, R43 ;  /* 0x0000002bce247221 */ /* 0x040fe20000010000 */
[----:B------:R-:W-:Y:S01]  /*15ec0*/  FADD.FTZ R25, R9, R34 ;  /* 0x0000002209197221 */ /* 0x000fe20000010000 */
[----:B------:R-:W-:Y:S01]  /*15ed0*/  F2FP.F16.F32.PACK_AB R206, R206, R67 ;  /* 0x00000043cece723e */ /* 0x000fe200000000ff */
[----:B------:R-:W1:Y:S01]  /*15ee0*/  MUFU.EX2 R41, R41 ;  /* 0x0000002900297308 */ /* 0x000e620000000800 */
[----:B------:R-:W-:Y:S01]  /*15ef0*/  FADD.FTZ R43, R69, R36 ;  /* 0x00000024452b7221 */ /* 0x000fe20000010000 */
[----:B------:R-:W-:Y:S01]  /*15f00*/  FADD.FTZ R34, R24, R25 ;  /* 0x0000001918227221 */ /* 0x000fe20000010000 */
[----:B------:R-:W-:Y:S01]  /*15f10*/  IMAD.MOV.U32 R67, RZ, RZ, R151 ;  /* 0x000000ffff437224 */ /* 0x000fe200078e0097 */
[----:B------:R-:W-:Y:S01]  /*15f20*/  MOV R24, R151 ;  /* 0x0000009700187202 */ /* 0x000fe20000000f00 */
[C---:B------:R-:W-:Y:S01]  /*15f30*/  FADD.FTZ R36, R200.reuse, R43 ;  /* 0x0000002bc8247221 */ /* 0x040fe20000010000 */
[----:B--2---:R-:W-:Y:S01]  /*15f40*/  FADD.FTZ R25, R15, R34 ;  /* 0x000000220f197221 */ /* 0x004fe20000010000 */
[----:B------:R-:W-:Y:S01]  /*15f50*/  F2FP.F16.F32.PACK_AB R200, R200, R69 ;  /* 0x00000045c8c8723e */ /* 0x000fe200000000ff */
[----:B------:R-:W2:Y:S01]  /*15f60*/  MUFU.EX2 R33, R33 ;  /* 0x0000002100217308 */ /* 0x000ea20000000800 */
[C---:B---3--:R-:W-:Y:S01]  /*15f70*/  F2FP.F16.F32.PACK_AB R207, R26.reuse, R15 ;  /* 0x0000000f1acf723e */ /* 0x048fe200000000ff */
[----:B------:R-:W-:Y:S01]  /*15f80*/  FADD.FTZ R34, R26, R25 ;  /* 0x000000191a227221 */ /* 0x000fe20000010000 */
[--C-:B------:R-:W-:Y:S01]  /*15f90*/  IMAD.MOV.U32 R69, RZ, RZ, R151.reuse ;  /* 0x000000ffff457224 */ /* 0x100fe200078e0097 */
[----:B------:R-:W-:Y:S01]  /*15fa0*/  MOV R26, R151 ;  /* 0x00000097001a7202 */ /* 0x000fe20000000f00 */
[----:B------:R-:W-:-:S02]  /*15fb0*/  IMAD.MOV.U32 R55, RZ, RZ, R151 ;  /* 0x000000ffff377224 */ /* 0x000fc400078e0097 */
[--C-:B------:R-:W-:Y:S01]  /*15fc0*/  IMAD.MOV.U32 R43, RZ, RZ, R151.reuse ;  /* 0x000000ffff2b7224 */ /* 0x100fe200078e0097 */
[----:B------:R3:W-:Y:S01]  /*15fd0*/  MUFU.EX2 R32, R35 ;  /* 0x0000002300207308 */ /* 0x0007e20000000800 */
[----:B-1----:R-:W-:Y:S01]  /*15fe0*/  FADD.FTZ R25, R41, R34 ;  /* 0x0000002229197221 */ /* 0x002fe20000010000 */
[C---:B------:R-:W-:Y:S01]  /*15ff0*/  F2FP.F16.F32.PACK_AB R201, R28.reuse, R41 ;  /* 0x000000291cc9723e */ /* 0x040fe200000000ff */
[----:B------:R-:W-:Y:S02]  /*16000*/  IMAD.MOV.U32 R41, RZ, RZ, R151 ;  /* 0x000000ffff297224 */ /* 0x000fe400078e0097 */
[----:B------:R-:W-:Y:S01]  /*16010*/  FADD.FTZ R34, R28, R25 ;  /* 0x000000191c227221 */ /* 0x000fe20000010000 */
[----:B------:R-:W-:Y:S02]  /*16020*/  MOV R28, R151 ;  /* 0x00000097001c7202 */ /* 0x000fe40000000f00 */
[----:B------:R1:W4:Y:S01]  /*16030*/  MUFU.EX2 R30, R47 ;  /* 0x0000002f001e7308 */ /* 0x0003220000000800 */
[----:B---3--:R-:W-:Y:S01]  /*16040*/  FADD.FTZ R35, R73, R36 ;  /* 0x0000002449237221 */ /* 0x008fe20000010000 */
[----:B--2---:R-:W-:-:S03]  /*16050*/  FADD.FTZ R13, R33, R34 ;  /* 0x00000022210d7221 */ /* 0x004fc60000010000 */
[C---:B------:R-:W-:Y:S01]  /*16060*/  FADD.FTZ R36, R202.reuse, R35 ;  /* 0x00000023ca247221 */ /* 0x040fe20000010000 */
[----:B------:R-:W-:Y:S01]  /*16070*/  F2FP.F16.F32.PACK_AB R202, R202, R73 ;  /* 0x00000049caca723e */ /* 0x000fe200000000ff */
[--C-:B------:R-:W-:Y:S01]  /*16080*/  IMAD.MOV.U32 R73, RZ, RZ, R151.reuse ;  /* 0x000000ffff497224 */ /* 0x100fe200078e0097 */
[----:B------:R-:W2:Y:S01]  /*16090*/  MUFU.EX2 R37, R37 ;  /* 0x0000002500257308 */ /* 0x000ea20000000800 */
[----:B------:R-:W-:Y:S01]  /*160a0*/  FADD.FTZ R35, R75, R36 ;  /* 0x000000244b237221 */ /* 0x000fe20000010000 */
[----:B-1----:R-:W-:-:S03]  /*160b0*/  IMAD.MOV.U32 R47, RZ, RZ, R151 ;  /* 0x000000ffff2f7224 */ /* 0x002fc600078e0097 */
[C---:B------:R-:W-:Y:S01]  /*160c0*/  FADD.FTZ R36, R196.reuse, R35 ;  /* 0x00000023c4247221 */ /* 0x040fe20000010000 */
[----:B------:R-:W-:Y:S01]  /*160d0*/  F2FP.F16.F32.PACK_AB R196, R196, R75 ;  /* 0x0000004bc4c4723e */ /* 0x000fe200000000ff */
[----:B------:R-:W-:Y:S01]  /*160e0*/  IMAD.MOV.U32 R75, RZ, RZ, R151 ;  /* 0x000000ffff4b7224 */ /* 0x000fe200078e0097 */
[----:B------:R-:W1:Y:S01]  /*160f0*/  MUFU.EX2 R83, R83 ;  /* 0x0000005300537308 */ /* 0x000e620000000800 */
[----:B------:R-:W-:Y:S01]  /*16100*/  FADD.FTZ R25, R79, R36 ;  /* 0x000000244f197221 */ /* 0x000fe20000010000 */
[C---:B----4-:R-:W-:Y:S01]  /*16110*/  FADD.FTZ R34, R30.reuse, R13 ;  /* 0x0000000d1e227221 */ /* 0x050fe20000010000 */
[----:B------:R-:W-:Y:S01]  /*16120*/  F2FP.F16.F32.PACK_AB R203, R30, R33 ;  /* 0x000000211ecb723e */ /* 0x000fe200000000ff */
[----:B------:R-:W-:Y:S02]  /*16130*/  IMAD.MOV.U32 R35, RZ, RZ, R151 ;  /* 0x000000ffff237224 */ /* 0x000fe400078e0097 */
[C---:B------:R-:W-:Y:S01]  /*16140*/  FADD.FTZ R8, R198.reuse, R25 ;  /* 0x00000019c6087221 */ /* 0x040fe20000010000 */
[----:B------:R-:W-:Y:S01]  /*16150*/  F2FP.F16.F32.PACK_AB R198, R198, R79 ;  /* 0x0000004fc6c6723e */ /* 0x000fe200000000ff */
[--C-:B------:R-:W-:Y:S01]  /*16160*/  IMAD.MOV.U32 R79, RZ, RZ, R151.reuse ;  /* 0x000000ffff4f7224 */ /* 0x100fe200078e0097 */
[----:B------:R-:W-:Y:S01]  /*16170*/  MUFU.EX2 R11, R11 ;  /* 0x0000000b000b7308 */ /* 0x000fe20000000800 */
[----:B--2---:R-:W-:Y:S01]  /*16180*/  FADD.FTZ R13, R37, R34 ;  /* 0x00000022250d7221 */ /* 0x004fe20000010000 */
[----:B------:R-:W-:Y:S01]  /*16190*/  F2FP.F16.F32.PACK_AB R197, R32, R37 ;  /* 0x0000002520c5723e */ /* 0x000fe200000000ff */
[--C-:B------:R-:W-:Y:S01]  /*161a0*/  IMAD.MOV.U32 R37, RZ, RZ, R151.reuse ;  /* 0x000000ffff257224 */ /* 0x100fe200078e0097 */
[-C--:B------:R-:W-:Y:S01]  /*161b0*/  MOV R36, R151.reuse ;  /* 0x0000009700247202 */ /* 0x080fe20000000f00 */
[--C-:B------:R-:W-:Y:S01]  /*161c0*/  IMAD.MOV.U32 R33, RZ, RZ, R151.reuse ;  /* 0x000000ffff217224 */ /* 0x100fe200078e0097 */
[----:B------:R-:W-:Y:S01]  /*161d0*/  MOV R30, R151 ;  /* 0x00000097001e7202 */ /* 0x000fe20000000f00 */
[--C-:B------:R-:W-:Y:S01]  /*161e0*/  IMAD.MOV.U32 R25, RZ, RZ, R151.reuse ;  /* 0x000000ffff197224 */ /* 0x100fe200078e0097 */
[----:B0-----:R0:W2:Y:S08]  /*161f0*/  MUFU.EX2 R0, R39 ;  /* 0x0000002700007308 */ /* 0x0010b00000000800 */
[----:B------:R1:W3:Y:S01]  /*16200*/  MUFU.EX2 R193, R21 ;  /* 0x0000001500c17308 */ /* 0x0002e20000000800 */
[----:B0-----:R-:W-:-:S07]  /*16210*/  IMAD.MOV.U32 R39, RZ, RZ, R151 ;  /* 0x000000ffff277224 */ /* 0x001fce00078e0097 */
[----:B------:R0:W4:Y:S01]  /*16220*/  MUFU.EX2 R6, R27 ;  /* 0x0000001b00067308 */ /* 0x0001220000000800 */
[----:B-1----:R-:W-:Y:S01]  /*16230*/  FADD.FTZ R21, R83, R8 ;  /* 0x0000000853157221 */ /* 0x002fe20000010000 */
[----:B------:R-:W-:Y:S01]  /*16240*/  FADD.FTZ R8, R32, R13 ;  /* 0x0000000d20087221 */ /* 0x000fe20000010000 */
[----:B--2---:R-:W-:Y:S02]  /*16250*/  F2FP.F16.F32.PACK_AB R199, R0, R11 ;  /* 0x0000000b00c7723e */ /* 0x004fe400000000ff */
[C---:B------:R-:W-:Y:S01]  /*16260*/  FADD.FTZ R34, R192.reuse, R21 ;  /* 0x00000015c0227221 */ /* 0x040fe20000010000 */
[----:B------:R-:W-:Y:S01]  /*16270*/  FADD.FTZ R13, R11, R8 ;  /* 0x000000080b0d7221 */ /* 0x000fe20000010000 */
[----:B------:R-:W-:Y:S01]  /*16280*/  F2FP.F16.F32.PACK_AB R192, R192, R83 ;  /* 0x00000053c0c0723e */ /* 0x000fe200000000ff */
[----:B------:R-:W1:Y:S01]  /*16290*/  MUFU.EX2 R29, R29 ;  /* 0x0000001d001d7308 */ /* 0x000e620000000800 */
[----:B------:R-:W-:Y:S02]  /*162a0*/  IMAD.MOV.U32 R83, RZ, RZ, R151 ;  /* 0x000000ffff537224 */ /* 0x000fe400078e0097 */
[----:B------:R-:W-:Y:S01]  /*162b0*/  FADD.FTZ R8, R0, R13 ;  /* 0x0000000d00087221 */ /* 0x000fe20000010000 */
[----:B------:R-:W-:Y:S01]  /*162c0*/  MOV R0, 0x3f800000 ;  /* 0x3f80000000007802 */ /* 0x000fe20000000f00 */
[----:B0-----:R-:W-:Y:S01]  /*162d0*/  IMAD.MOV.U32 R27, RZ, RZ, R151 ;  /* 0x000000ffff1b7224 */ /* 0x001fe200078e0097 */
[----:B------:R-:W-:Y:S01]  /*162e0*/  MOV R32, R151 ;  /* 0x0000009700207202 */ /* 0x000fe20000000f00 */
[----:B---3--:R-:W-:Y:S01]  /*162f0*/  FADD.FTZ R13, R193, R8 ;  /* 0x00000008c10d7221 */ /* 0x008fe20000010000 */
[----:B------:R-:W0:Y:S01]  /*16300*/  MUFU.EX2 R85, R85 ;  /* 0x0000005500557308 */ /* 0x000e220000000800 */
[----:B----4-:R-:W-:-:S02]  /*16310*/  F2FP.F16.F32.PACK_AB R193, R6, R193 ;  /* 0x000000c106c1723e */ /* 0x010fc400000000ff */
[----:B------:R-:W-:-:S05]  /*16320*/  FADD.FTZ R8, R6, R13 ;  /* 0x0000000d06087221 */ /* 0x000fca0000010000 */
[----:B------:R-:W2:Y:S01]  /*16330*/  MUFU.EX2 R10, R10 ;  /* 0x0000000a000a7308 */ /* 0x000ea20000000800 */
[----:B-1----:R-:W-:-:S07]  /*16340*/  FADD.FTZ R3, R29, R8 ;  /* 0x000000081d037221 */ /* 0x002fce0000010000 */
[----:B------:R-:W1:Y:S01]  /*16350*/  MUFU.EX2 R12, R12 ;  /* 0x0000000c000c7308 */ /* 0x000e620000000800 */
[----:B0-----:R-:W-:Y:S01]  /*16360*/  FADD.FTZ R21, R85, R34 ;  /* 0x0000002255157221 */ /* 0x001fe20000010000 */
[----:B------:R-:W-:Y:S02]  /*16370*/  MOV R34, R151 ;  /* 0x0000009700227202 */ /* 0x000fe40000000f00 */
[C---:B--2---:R-:W-:Y:S01]  /*16380*/  F2FP.F16.F32.PACK_AB R194, R10.reuse, R85 ;  /* 0x000000550ac2723e */ /* 0x044fe200000000ff */
[----:B------:R-:W-:Y:S01]  /*16390*/  FADD.FTZ R21, R10, R21 ;  /* 0x000000150a157221 */ /* 0x000fe20000010000 */
[----:B------:R-:W-:Y:S02]  /*163a0*/  IMAD.MOV.U32 R85, RZ, RZ, R151 ;  /* 0x000000ffff557224 */ /* 0x000fe400078e0097 */
[C---:B-1----:R-:W-:Y:S01]  /*163b0*/  FADD.FTZ R20, R12.reuse, R3 ;  /* 0x000000030c147221 */ /* 0x042fe20000010000 */
[----:B------:R-:W-:Y:S01]  /*163c0*/  F2FP.F16.F32.PACK_AB R195, R12, R29 ;  /* 0x0000001d0cc3723e */ /* 0x000fe200000000ff */
[----:B------:R-:W-:-:S02]  /*163d0*/  IMAD.MOV.U32 R3, RZ, RZ, 0x3f800000 ;  /* 0x3f800000ff037424 */ /* 0x000fc400078e00ff */
[----:B------:R-:W-:Y:S01]  /*163e0*/  IMAD.MOV.U32 R29, RZ, RZ, R151 ;  /* 0x000000ffff1d7224 */ /* 0x000fe200078e0097 */
[----:B------:R-:W-:Y:S06]  /*163f0*/  @!P2 BRA `(.L_x_646) ;  /* 0x0000004c002ca947 */ /* 0x000fec0003800000 */
[----:B------:R-:W-:Y:S01]  /*16400*/  VIADD R6, R180, 0xfffffffe ;  /* 0xfffffffeb4067836 */ /* 0x000fe20000000000 */
[----:B------:R-:W-:Y:S01]  /*16410*/  MOV R7, R4 ;  /* 0x0000000400077202 */ /* 0x000fe20000000f00 */
[----:B------:R-:W-:Y:S01]  /*16420*/  IMAD.MOV.U32 R8, RZ, RZ, R5 ;  /* 0x000000ffff087224 */ /* 0x000fe200078e0005 */
[----:B------:R-:W-:Y:S01]  /*16430*/  MOV R9, R222 ;  /* 0x000000de00097202 */ /* 0x000fe20000000f00 */
        /* <DEDUP_REMOVED lines=65> */
[----:B------:R-:W-:-:S07]  /*16850*/  CS2R R24, SRZ ;  /* 0x0000000000187805 */ /* 0x000fce000001ff00 */
.L_x_657:
[----:B------:R-:W-:-:S05]  /*16860*/  VIADD R2, R10, 0x1 ;  /* 0x000000010a027836 */ /* 0x000fca0000000000 */
[----:B------:R-:W-:-:S04]  /*16870*/  ISETP.NE.AND P2, PT, R2, 0x2, PT ;  /* 0x000000020200780c */ /* 0x000fc80003f45270 */
[----:B------:R-:W-:Y:S02]  /*16880*/  SEL R222, RZ, 0x1, P2 ;  /* 0x00000001ffde7807 */ /* 0x000fe40001000000 */
[----:B------:R-:W-:Y:S02]  /*16890*/  SEL R221, R2, RZ, P2 ;  /* 0x000000ff02dd7207 */ /* 0x000fe40001000000 */
[----:B------:R-:W-:Y:S01]  /*168a0*/  LOP3.LUT R222, R9, R222, RZ, 0x3c, !PT ;  /* 0x000000de09de7212 */ /* 0x000fe200078e3cff */
[----:B------:R-:W-:Y:S06]  /*168b0*/  @!P0 BRA `(.L_x_647) ;  /* 0x0000000000048947 */ /* 0x000fec0003800000 */
[----:B------:R-:W-:Y:S01]  /*168c0*/  BPT.TRAP 0x1 ;  /* 0x000000040000795c */ /* 0x000fe20000300000 */
.L_x_647:
[----:B------:R-:W-:Y:S02]  /*168d0*/  LEA R11, R221, R16, 0x3 ;  /* 0x00000010dd0b7211 */ /* 0x000fe400078e18ff */
[----:B------:R-:W-:-:S04]  /*168e0*/  SHF.L.U32 R4, R222, 0x1f, RZ ;  /* 0x0000001fde047819 */ /* 0x000fc800000006ff */
[----:B------:R0:W1:Y:S01]  /*168f0*/  SYNCS.PHASECHK.TRANS64.TRYWAIT P2, [R11+URZ+0x38830], R4 ;  /* 0x038830040b0075a7 */ /* 0x000062000804017f */
[----:B------:R-:W-:Y:S05]  /*16900*/  @!P0 BRA `(.L_x_648) ;  /* 0x0000000000048947 */ /* 0x000fea0003800000 */
[----:B------:R-:W-:Y:S01]  /*16910*/  BPT.TRAP 0x1 ;  /* 0x000000040000795c */ /* 0x000fe20000300000 */
.L_x_648:
[----:B------:R-:W-:Y:S01]  /*16920*/  IMAD R2, R221, 0xa00, R226 ;  /* 0x00000a00dd027824 */ /* 0x000fe200078e02e2 */
[----:B------:R-:W-:Y:S03]  /*16930*/  BSSY B1, `(.L_x_649) ;  /* 0x0000006000017945 */ /* 0x000fe60003800000 */
[C---:B------:R-:W-:Y:S01]  /*16940*/  VIADD R12, R2.reuse, 0x80 ;  /* 0x00000080020c7836 */ /* 0x040fe20000000000 */
[----:B------:R-:W-:Y:S01]  /*16950*/  IADD3 R14, R2, 0x100, RZ ;  /* 0x00000100020e7810 */ /* 0x000fe20007ffe0ff */
[----:B-1----:R-:W-:Y:S06]  /*16960*/  @P2 BRA `(.L_x_650) ;  /* 0x0000000000082947 */ /* 0x002fec0003800000 */
[----:B------:R-:W1:Y:S02]  /*16970*/  SYNCS.PHASECHK.TRANS64.TRYWAIT P2, [R11+URZ+0x38830], R4 ;  /* 0x038830040b0075a7 */ /* 0x000e64000804017f */
[----:B-1----:R-:W-:Y:S05]  /*16980*/  @!P2 BRA `(.L_x_651) ;  /* 0x000000f000b0a947 */ /* 0x002fea0003800000 */
.L_x_650:
[----:B------:R-:W-:Y:S05]  /*16990*/  BSYNC B1 ;  /* 0x0000000000017941 */ /* 0x000fea0003800000 */
.L_x_649:
[----:B------:R-:W2:Y:S04]  /*169a0*/  LDL.64 R152, [R1+0x48] ;  /* 0x0000480001987983 */ /* 0x000ea80000100a00 */
[----:B------:R-:W3:Y:S01]  /*169b0*/  LDL.64 R154, [R1+0x50] ;  /* 0x00005000019a7983 */ /* 0x000ee20000100a00 */
[----:B01----:R-:W-:Y:S01]  /*169c0*/  IMAD.MOV.U32 R4, RZ, RZ, R2 ;  /* 0x000000ffff047224 */ /* 0x003fe200078e0002 */
[----:B------:R-:W-:-:S04]  /*169d0*/  MOV R5, 0x40000040 ;  /* 0x4000004000057802 */ /* 0x000fc80000000f00 */
[----:B------:R-:W-:Y:S02]  /*169e0*/  R2UR UR14, R4 ;  /* 0x00000000040e72ca */ /* 0x000fe400000e0000 */
[----:B------:R-:W-:Y:S01]  /*169f0*/  R2UR UR15, R5 ;  /* 0x00000000050f72ca */ /* 0x000fe200000e0000 */
[----:B------:R-:W-:Y:S01]  /*16a00*/  WARPGROUP.ARRIVE ;  /* 0x00000000000079c5 */ /* 0x000fe20000000000 */
[----:B------:R-:W-:Y:S02]  /*16a10*/  MOV R13, 0x40000040 ;  /* 0x40000040000d7802 */ /* 0x000fe40000000f00 */
[----:B------:R-:W-:Y:S02]  /*16a20*/  R2UR UR10, R12 ;  /* 0x000000000c0a72ca */ /* 0x000fe400000e0000 */
[----:B------:R-:W-:Y:S02]  /*16a30*/  R2UR UR11, R13 ;  /* 0x000000000d0b72ca */ /* 0x000fe400000e0000 */
[----:B------:R-:W-:-:S02]  /*16a40*/  MOV R15, 0x40000040 ;  /* 0x40000040000f7802 */ /* 0x000fc40000000f00 */
[----:B------:R-:W-:Y:S02]  /*16a50*/  R2UR UR6, R14 ;  /* 0x000000000e0672ca */ /* 0x000fe400000e0000 */
[----:B------:R-:W-:Y:S01]  /*16a60*/  R2UR UR7, R15 ;  /* 0x000000000f0772ca */ /* 0x000fe200000e0000 */
[----:B------:R-:W-:Y:S01]  /*16a70*/  VIADD R4, R2, 0x180 ;  /* 0x0000018002047836 */ /* 0x000fe20000000000 */
[----:B------:R-:W-:-:S04]  /*16a80*/  R2UR UR23, R5 ;  /* 0x00000000051772ca */ /* 0x000fc800000e0000 */
[----:B------:R-:W-:Y:S02]  /*16a90*/  R2UR UR22, R4 ;  /* 0x00000000041672ca */ /* 0x000fe400000e0000 */
[----:B--2---:R-:W-:Y:S02]  /*16aa0*/  R2UR UR30, R152 ;  /* 0x00000000981e72ca */ /* 0x004fe400000e0000 */
[----:B------:R-:W-:Y:S02]  /*16ab0*/  R2UR UR31, R153 ;  /* 0x00000000991f72ca */ /* 0x000fe400000e0000 */
[----:B------:R-:W2:Y:S01]  /*16ac0*/  LDL.64 R152, [R1+0x40] ;  /* 0x0000400001987983 */ /* 0x000ea20000100a00 */
[----:B---3--:R-:W-:Y:S02]  /*16ad0*/  R2UR UR16, R154 ;  /* 0x000000009a1072ca */ /* 0x008fe400000e0000 */
[----:B------:R-:W-:-:S11]  /*16ae0*/  R2UR UR17, R155 ;  /* 0x000000009b1172ca */ /* 0x000fd600000e0000 */
[----:B------:R-:W-:Y:S02]  /*16af0*/  UMOV UR12, UR16 ;  /* 0x00000010000c7c82 */ /* 0x000fe40008000000 */
[----:B------:R-:W-:Y:S02]  /*16b00*/  UMOV UR13, UR17 ;  /* 0x00000011000d7c82 */ /* 0x000fe40008000000 */
[----:B------:R-:W-:Y:S01]  /*16b10*/  HGMMA.64x16x16.F32 R184, gdesc[UR12], RZ, !UPT, gsb0 ;  /* 0x002000000cb879f0 */ /* 0x000fe2000c0008ff */
[----:B------:R-:W-:Y:S01]  /*16b20*/  UMOV UR8, UR16 ;  /* 0x0000001000087c82 */ /* 0x000fe20008000000 */
[----:B------:R-:W-:Y:S01]  /*16b30*/  UMOV UR9, UR17 ;  /* 0x0000001100097c82 */ /* 0x000fe20008000000 */
[----:B------:R-:W-:Y:S02]  /*16b40*/  WARPGROUP.DEPBAR.LE gsb0, 0x0 ;  /* 0x00008000000079c5 */ /* 0x000fe40000010000 */
[----:B------:R-:W-:-:S06]  /*16b50*/  WARPGROUP.ARRIVE ;  /* 0x00000000000079c5 */ /* 0x000fcc0000000000 */
        /* <DEDUP_REMOVED lines=8> */
[----:B------:R-:W-:Y:S01]  /*16be0*/  VIADD R12, R2, 0x200 ;  /* 0x00000200020c7836 */ /* 0x000fe20000000000 */
[----:B------:R-:W-:Y:S02]  /*16bf0*/  WARPGROUP.DEPBAR.LE gsb0, 0x0 ;  /* 0x00008000000079c5 */ /* 0x000fe40000010000 */
[----:B------:R-:W-:-:S06]  /*16c00*/  WARPGROUP.ARRIVE ;  /* 0x00000000000079c5 */ /* 0x000fcc0000000000 */
[----:B------:R-:W-:Y:S01]  /*16c10*/  HGMMA.64x16x16.F32 R160, gdesc[UR20], RZ, !UPT, gsb0 ;  /* 0x0020000014a079f0 */ /* 0x000fe2000c0008ff */
[----:B------:R-:W-:Y:S02]  /*16c20*/  R2UR UR18, R12 ;  /* 0x000000000c1272ca */ /* 0x000fe400000e0000 */
[----:B------:R-:W-:Y:S01]  /*16c30*/  R2UR UR19, R13 ;  /* 0x000000000d1372ca */ /* 0x000fe200000e0000 */
[----:B------:R-:W-:Y:S01]  /*16c40*/  VIADD R4, R2, 0x2 ;  /* 0x0000000202047836 */ /* 0x000fe20000000000 */
[----:B------:R-:W-:Y:S02]  /*16c50*/  WARPGROUP.DEPBAR.LE gsb0, 0x0 ;  /* 0x00008000000079c5 */ /* 0x000fe40000010000 */
[----:B--2---:R-:W-:Y:S02]  /*16c60*/  R2UR UR28, R152 ;  /* 0x00000000981c72ca */ /* 0x004fe400000e0000 */
[----:B------:R-:W-:Y:S02]  /*16c70*/  R2UR UR29, R153 ;  /* 0x00000000991d72ca */ /* 0x000fe400000e0000 */
[----:B------:R-:W-:-:S06]  /*16c80*/  WARPGROUP.ARRIVE ;  /* 0x00000000000079c5 */ /* 0x000fcc0000000000 */
[----:B------:R-:W-:Y:S01]  /*16c90*/  HGMMA.64x16x16.F32 R152, gdesc[UR16], RZ, !UPT, gsb0 ;  /* 0x00200000109879f0 */ /* 0x000fe2000c0008ff */
[----:B------:R-:W-:Y:S02]  /*16ca0*/  MOV R5, 0x40000040 ;  /* 0x4000004000057802 */ /* 0x000fe40000000f00 */
[----:B------:R-:W-:Y:S02]  /*16cb0*/  R2UR UR14, R4 ;  /* 0x00000000040e72ca */ /* 0x000fe400000e0000 */
[----:B------:R-:W-:Y:S01]  /*16cc0*/  R2UR UR15, R5 ;  /* 0x00000000050f72ca */ /* 0x000fe200000e0000 */
[----:B------:R-:W-:Y:S01]  /*16cd0*/  UMOV UR12, UR30 ;  /* 0x0000001e000c7c82 */ /* 0x000fe20008000000 */
[----:B------:R-:W-:Y:S01]  /*16ce0*/  UMOV UR13, UR31 ;  /* 0x0000001f000d7c82 */ /* 0x000fe20008000000 */
[----:B------:R-:W-:Y:S02]  /*16cf0*/  WARPGROUP.DEPBAR.LE gsb0, 0x0 ;  /* 0x00008000000079c5 */ /* 0x000fe40000010000 */
[----:B------:R-:W-:-:S08]  /*16d00*/  WARPGROUP.ARRIVE ;  /* 0x00000000000079c5 */ /* 0x000fd00000000000 */
[----:B------:R-:W-:Y:S01]  /*16d10*/  HGMMA.64x16x16.F32 R184, gdesc[UR12], R184, gsb0 ;  /* 0x002000000cb879f0 */ /* 0x000fe200080008b8 */
[----:B------:R-:W-:Y:S01]  /*16d20*/  VIADD R12, R2, 0x82 ;  /* 0x00000082020c7836 */ /* 0x000fe20000000000 */
[----:B------:R-:W-:-:S04]  /*16d30*/  MOV R13, 0x40000040 ;  /* 0x40000040000d7802 */ /* 0x000fc80000000f00 */
[----:B------:R-:W-:Y:S02]  /*16d40*/  R2UR UR26, R12 ;  /* 0x000000000c1a72ca */ /* 0x000fe400000e0000 */
[----:B------:R-:W-:Y:S01]  /*16d50*/  R2UR UR27, R13 ;  /* 0x000000000d1b72ca */ /* 0x000fe200000e0000 */
[----:B------:R-:W-:Y:S01]  /*16d60*/  UMOV UR24, UR30 ;  /* 0x0000001e00187c82 */ /* 0x000fe20008000000 */
[----:B------:R-:W-:Y:S01]  /*16d70*/  UMOV UR25, UR31 ;  /* 0x0000001f00197c82 */ /* 0x000fe20008000000 */
[----:B------:R-:W-:Y:S01]  /*16d80*/  IMAD.MOV.U32 R15, RZ, RZ, 0x40000040 ;  /* 0x40000040ff0f7424 */ /* 0x000fe200078e00ff */
[C---:B------:R-:W-:Y:S01]  /*16d90*/  IADD3 R14, R2.reuse, 0x102, RZ ;  /* 0x00000102020e7810 */ /* 0x040fe20007ffe0ff */
[----:B------:R-:W-:Y:S01]  /*16da0*/  UMOV UR8, UR30 ;  /* 0x0000001e00087c82 */ /* 0x000fe20008000000 */
[----:B------:R-:W-:Y:S01]  /*16db0*/  UMOV UR9, UR31 ;  /* 0x0000001f00097c82 */ /* 0x000fe20008000000 */
[----:B------:R-:W-:Y:S01]  /*16dc0*/  VIADD R4, R2, 0x182 ;  /* 0x0000018202047836 */ /* 0x000fe20000000000 */
[----:B------:R-:W-:-:S02]  /*16dd0*/  WARPGROUP.DEPBAR.LE gsb0, 0x0 ;  /* 0x00008000000079c5 */ /* 0x000fc40000010000 */
[----:B------:R-:W-:Y:S01]  /*16de0*/  WARPGROUP.ARRIVE ;  /* 0x00000000000079c5 */ /* 0x000fe20000000000 */
[----:B------:R-:W-:Y:S01]  /*16df0*/  MOV R5, 0x40000040 ;  /* 0x4000004000057802 */ /* 0x000fe20000000f00 */
[----:B------:R-:W-:Y:S01]  /*16e00*/  UMOV UR4, UR30 ;  /* 0x0000001e00047c82 */ /* 0x000fe20008000000 */
[----:B------:R-:W-:Y:S01]  /*16e10*/  UMOV UR5, UR31 ;  /* 0x0000001f00057c82 */ /* 0x000fe20008000000 */
[----:B------:R-:W-:Y:S01]  /*16e20*/  UMOV UR20, UR30 ;  /* 0x0000001e00147c82 */ /* 0x000fe20008000000 */
[----:B------:R-:W-:Y:S01]  /*16e30*/  UMOV UR21, UR31 ;  /* 0x0000001f00157c82 */ /* 0x000fe20008000000 */
[----:B------:R-:W-:Y:S01]  /*16e40*/  HGMMA.64x16x16.F32 R176, gdesc[UR24], R176, gsb0 ;  /* 0x0020000018b079f0 */ /* 0x000fe200080008b0 */
[----:B------:R-:W-:Y:S01]  /*16e50*/  R2UR UR10, R14 ;  /* 0x000000000e0a72ca */ /* 0x000fe200000e0000 */
[----:B------:R-:W-:Y:S01]  /*16e60*/  UMOV UR16, UR28 ;  /* 0x0000001c00107c82 */ /* 0x000fe20008000000 */
[----:B------:R-:W-:Y:S01]  /*16e70*/  R2UR UR11, R15 ;  /* 0x000000000f0b72ca */ /* 0x000fe200000e0000 */
[----:B------:R-:W-:Y:S01]  /*16e80*/  UMOV UR17, UR29 ;  /* 0x0000001d00117c82 */ /* 0x000fe20008000000 */
[----:B------:R-:W-:Y:S01]  /*16e90*/  R2UR UR6, R4 ;  /* 0x00000000040672ca */ /* 0x000fe200000e0000 */
[----:B------:R-:W-:Y:S01]  /*16ea0*/  UMOV UR12, UR28 ;  /* 0x0000001c000c7c82 */ /* 0x000fe20008000000 */
[----:B------:R-:W-:Y:S01]  /*16eb0*/  UMOV UR13, UR29 ;  /* 0x0000001d000d7c82 */ /* 0x000fe20008000000 */
[----:B------:R-:W2:Y:S01]  /*16ec0*/  LDL.64 R12, [R1+0x30] ;  /* 0x00003000010c7983 */ /* 0x000ea20000100a00 */
[----:B------:R-:W-:-:S02]  /*16ed0*/  WARPGROUP.DEPBAR.LE gsb0, 0x0 ;  /* 0x00008000000079c5 */ /* 0x000fc40000010000 */
[----:B------:R-:W-:Y:S01]  /*16ee0*/  WARPGROUP.ARRIVE ;  /* 0x00000000000079c5 */ /* 0x000fe20000000000 */
[----:B------:R-:W-:Y:S01]  /*16ef0*/  R2UR UR7, R5 ;  /* 0x00000000050772ca */ /* 0x000fe200000e0000 */
[----:B------:R-:W3:Y:S04]  /*16f00*/  LDL.64 R14, [R1+0x38] ;  /* 0x00003800010e7983 */ /* 0x000ee80000100a00 */
[----:B------:R-:W-:Y:S01]  /*16f10*/  HGMMA.64x16x16.F32 R168, gdesc[UR8], R168, gsb0 ;  /* 0x0020000008a879f0 */ /* 0x000fe200080008a8 */
[----:B------:R-:W-:Y:S01]  /*16f20*/  VIADD R4, R2, 0x202 ;  /* 0x0000020202047836 */ /* 0x000fe20000000000 */
[----:B------:R-:W-:Y:S01]  /*16f30*/  MOV R5, 0x40000040 ;  /* 0x4000004000057802 */ /* 0x000fe20000000f00 */
[----:B------:R-:W-:Y:S02]  /*16f40*/  WARPGROUP.DEPBAR.LE gsb0, 0x0 ;  /* 0x00008000000079c5 */ /* 0x000fe40000010000 */
[----:B------:R-:W-:-:S06]  /*16f50*/  WARPGROUP.ARRIVE ;  /* 0x00000000000079c5 */ /* 0x000fcc0000000000 */
[----:B------:R-:W-:Y:S01]  /*16f60*/  HGMMA.64x16x16.F32 R160, gdesc[UR4], R160, gsb0 ;  /* 0x0020000004a079f0 */ /* 0x000fe200080008a0 */
[----:B------:R-:W-:Y:S02]  /*16f70*/  R2UR UR22, R4 ;  /* 0x00000000041672ca */ /* 0x000fe400000e0000 */
[----:B------:R-:W-:Y:S01]  /*16f80*/  R2UR UR23, R5 ;  /* 0x00000000051772ca */ /* 0x000fe200000e0000 */
[----:B------:R-:W-:Y:S01]  /*16f90*/  VIADD R4, R2, 0x4 ;  /* 0x0000000402047836 */ /* 0x000fe20000000000 */
[----:B------:R-:W-:Y:S02]  /*16fa0*/  WARPGROUP.DEPBAR.LE gsb0, 0x0 ;  /* 0x00008000000079c5 */ /* 0x000fe40000010000 */
[----:B------:R-:W-:-:S09]  /*16fb0*/  WARPGROUP.ARRIVE ;  /* 0x00000000000079c5 */ /* 0x000fd20000000000 */
[----:B------:R-:W-:Y:S01]  /*16fc0*/  HGMMA.64x16x16.F32 R152, gdesc[UR20], R152, gsb0 ;  /* 0x00200000149879f0 */ /* 0x000fe20008000898 */
[----:B------:R-:W-:Y:S02]  /*16fd0*/  MOV R5, 0x40000040 ;  /* 0x4000004000057802 */ /* 0x000fe40000000f00 */
[----:B------:R-:W-:Y:S02]  /*16fe0*/  R2UR UR18, R4 ;  /* 0x00000000041272ca */ /* 0x000fe400000e0000 */
[----:B------:R-:W-:Y:S01]  /*16ff0*/  R2UR UR19, R5 ;  /* 0x00000000051372ca */ /* 0x000fe200000e0000 */
[----:B------:R-:W-:Y:S02]  /*17000*/  WARPGROUP.DEPBAR.LE gsb0, 0x0 ;  /* 0x00008000000079c5 */ /* 0x000fe40000010000 */
[----:B------:R-:W-:-:S10]  /*17010*/  WARPGROUP.ARRIVE ;  /* 0x00000000000079c5 */ /* 0x000fd40000000000 */
[----:B------:R-:W-:Y:S01]  /*17020*/  HGMMA.64x16x16.F32 R184, gdesc[UR16], R184, gsb0 ;  /* 0x0020000010b879f0 */ /* 0x000fe200080008b8 */
[----:B------:R-:W-:Y:S01]  /*17030*/  VIADD R4, R2, 0x84 ;  /* 0x0000008402047836 */ /* 0x000fe20000000000 */
[----:B------:R-:W-:-:S04]  /*17040*/  MOV R5, 0x40000040 ;  /* 0x4000004000057802 */ /* 0x000fc80000000f00 */
        /* <DEDUP_REMOVED lines=33> */
[----:B------:R-:W-:Y:S02]  /*17260*/  MOV R5, 0x40000040 ;  /* 0x4000004000057802 */ /* 0x000fe40000000f00 */
[----:B---3--:R-:W-:Y:S02]  /*17270*/  R2UR UR30, R14 ;  /* 0x000000000e1e72ca */ /* 0x008fe400000e0000 */
[----:B------:R-:W-:Y:S02]  /*17280*/  R2UR UR31, R15 ;  /* 0x000000000f1f72ca */ /* 0x000fe400000e0000 */
[----:B------:R-:W-:Y:S01]  /*17290*/  R2UR UR22, R4 ;  /* 0x00000000041672ca */ /* 0x000fe200000e0000 */
[----:B------:R-:W3:Y:S01]  /*172a0*/  LDL.64 R14, [R1+0x28] ;  /* 0x00002800010e7983 */ /* 0x000ee20000100a00 */
[----:B------:R-:W-:-:S07]  /*172b0*/  R2UR UR23, R5 ;  /* 0x00000000051772ca */ /* 0x000fce00000e0000 */
[----:B------:R-:W-:Y:S02]  /*172c0*/  UMOV UR20, UR30 ;  /* 0x0000001e00147c82 */ /* 0x000fe40008000000 */
[----:B------:R-:W-:Y:S01]  /*172d0*/  UMOV UR21, UR31 ;  /* 0x0000001f00157c82 */ /* 0x000fe20008000000 */
[----:B------:R-:W-:Y:S02]  /*172e0*/  WARPGROUP.DEPBAR.LE gsb0, 0x0 ;  /* 0x00008000000079c5 */ /* 0x000fe40000010000 */
[----:B------:R-:W-:-:S06]  /*172f0*/  WARPGROUP.ARRIVE ;  /* 0x00000000000079c5 */ /* 0x000fcc0000000000 */
        /* <DEDUP_REMOVED lines=39> */
[----:B--2---:R-:W-:Y:S02]  /*17570*/  R2UR UR28, R12 ;  /* 0x000000000c1c72ca */ /* 0x004fe400000e0000 */
[----:B------:R-:W-:Y:S02]  /*17580*/  R2UR UR29, R13 ;  /* 0x000000000d1d72ca */ /* 0x000fe400000e0000 */
[----:B------:R-:W-:Y:S01]  /*17590*/  R2UR UR26, R4 ;  /* 0x00000000041a72ca */ /* 0x000fe200000e0000 */
[----:B------:R-:W2:Y:S01]  /*175a0*/  LDL.64 R12, [R1+0x20] ;  /* 0x00002000010c7983 */ /* 0x000ea20000100a00 */
        /* <DEDUP_REMOVED lines=191> */
[----:B------:R-:W2:Y:S01]  /*181a0*/  LDL.64 R12, [R1] ;  /* 0x00000000010c7983 */ /* 0x000ea20000100a00 */
        /* <DEDUP_REMOVED lines=46> */
[----:B------:R-:W-:Y:S02]  /*18490*/  R2UR UR14, R4 ;  /* 0x00000000040e72ca */ /* 0x000fe400000e0000 */
        /* <DEDUP_REMOVED lines=445> */
.L_x_652:
[----:B------:R-:W-:Y:S01]  /*1a070*/  SHF.L.U32 R0, R9, 0x1f, RZ ;  /* 0x0000001f09007819 */ /* 0x000fe200000006ff */
[----:B------:R-:W-:-:S04]  /*1a080*/  IMAD R9, R10, 0x8, R16 ;  /* 0x000000080a097824 */ /* 0x000fc800078e0210 */
[----:B------:R0:W1:Y:S01]  /*1a090*/  SYNCS.PHASECHK.TRANS64.TRYWAIT P2, [R9+URZ+0x38850], R0 ;  /* 0x03885000090075a7 */ /* 0x000062000804017f */
[----:B------:R-:W-:Y:S05]  /*1a0a0*/  @!P0 BRA `(.L_x_653) ;  /* 0x0000000000048947 */ /* 0x000fea0003800000 */
[----:B------:R-:W-:Y:S01]  /*1a0b0*/  BPT.TRAP 0x1 ;  /* 0x000000040000795c */ /* 0x000fe20000300000 */
.L_x_653:
[----:B------:R-:W-:Y:S04]  /*1a0c0*/  BSSY B1, `(.L_x_654) ;  /* 0x0000004000017945 */ /* 0x000fe80003800000 */
[----:B-1----:R-:W-:Y:S05]  /*1a0d0*/  @P2 BRA `(.L_x_655) ;  /* 0x0000000000082947 */ /* 0x002fea0003800000 */
[----:B------:R-:W1:Y:S02]  /*1a0e0*/  SYNCS.PHASECHK.TRANS64.TRYWAIT P2, [R9+URZ+0x38850], R0 ;  /* 0x03885000090075a7 */ /* 0x000e64000804017f */
[----:B-1----:R-:W-:Y:S05]  /*1a0f0*/  @!P2 BRA `(.L_x_656) ;  /* 0x000000b800e8a947 */ /* 0x002fea0003800000 */
.L_x_655:
[----:B------:R-:W-:Y:S05]  /*1a100*/  BSYNC B1 ;  /* 0x0000000000017941 */ /* 0x000fea0003800000 */
.L_x_654:
[----:B01----:R-:W-:Y:S01]  /*1a110*/  IADD3 R0, R16, 0x400, RZ ;  /* 0x0000040010007810 */ /* 0x003fe20007ffe0ff */
[----:B------:R-:W-:Y:S01]  /*1a120*/  IMAD.MOV.U32 R3, RZ, RZ, 0x40000040 ;  /* 0x40000040ff037424 */ /* 0x000fe200078e00ff */
[----:B------:R-:W-:Y:S01]  /*1a130*/  WARPGROUP.ARRIVE ;  /* 0x00000000000079c5 */ /* 0x000fe20000000000 */
[----:B------:R-:W-:Y:S01]  /*1a140*/  IMAD.MOV.U32 R5, RZ, RZ, 0x40000040 ;  /* 0x40000040ff057424 */ /* 0x000fe200078e00ff */
[----:B------:R-:W-:Y:S01]  /*1a150*/  SHF.R.U32.HI R0, RZ, 0x4, R0 ;  /* 0x00000004ff007819 */ /* 0x000fe20000011600 */
[----:B------:R-:W-:Y:S01]  /*1a160*/  @!P1 VIADD R11, R11, 0x38840 ;  /* 0x000388400b0b9836 */ /* 0x000fe20000000000 */
[----:B------:R-:W-:Y:S01]  /*1a170*/  R2UR UR7, R3 ;  /* 0x00000000030772ca */ /* 0x000fe200000e0000 */
[----:B------:R-:W-:Y:S01]  /*1a180*/  IMAD.MOV.U32 R3, RZ, RZ, 0x40000040 ;  /* 0x40000040ff037424 */ /* 0x000fe200078e00ff */
[----:B------:R-:W-:Y:S02]  /*1a190*/  LOP3.LUT R0, R0, 0x3fff, RZ, 0xc0, !PT ;  /* 0x00003fff00007812 */ /* 0x000fe400078ec0ff */
[----:B------:R-:W-:-:S02]  /*1a1a0*/  @!P1 IADD3 R9, R9, 0x38860, RZ ;  /* 0x0003886009099810 */ /* 0x000fc40007ffe0ff */
[----:B------:R-:W-:Y:S02]  /*1a1b0*/  LOP3.LUT R0, R0, 0x2800000, RZ, 0xfc, !PT ;  /* 0x0280000000007812 */ /* 0x000fe400078efcff */
[----:B------:R-:W-:Y:S02]  /*1a1c0*/  @!P1 PRMT R9, RZ, 0x654, R9 ;  /* 0x00000654ff099816 */ /* 0x000fe40000000009 */
[----:B------:R-:W-:Y:S01]  /*1a1d0*/  ISETP.GT.AND P2, PT, R6, RZ, PT ;  /* 0x000000ff0600720c */ /* 0x000fe20003f44270 */
[----:B------:R-:W-:Y:S01]  /*1a1e0*/  IMAD R2, R10, 0xa00, R0 ;  /* 0x00000a000a027824 */ /* 0x000fe200078e0200 */
[----:B------:R-:W-:Y:S01]  /*1a1f0*/  FMNMX.FTZ R0, R184, R8, !PT ;  /* 0x00000008b8007209 */ /* 0x000fe20007810000 */
[----:B------:R-:W-:-:S03]  /*1a200*/  VIADD R6, R6, 0xffffffff ;  /* 0xffffffff06067836 */ /* 0x000fc60000000000 */
[C---:B------:R-:W-:Y:S02]  /*1a210*/  R2UR UR6, R2.reuse ;  /* 0x00000000020672ca */ /* 0x040fe400000e0000 */
[----:B------:R-:W-:Y:S02]  /*1a220*/  IADD3 R4, R2, 0x80, RZ ;  /* 0x0000008002047810 */ /* 0x000fe40007ffe0ff */
[----:B------:R-:W-:-:S04]  /*1a230*/  FMNMX.FTZ R0, R185, R0, !PT ;  /* 0x00000000b9007209 */ /* 0x000fc80007810000 */
[----:B------:R-:W-:-:S04]  /*1a240*/  FMNMX.FTZ R0, R188, R0, !PT ;  /* 0x00000000bc007209 */ /* 0x000fc80007810000 */
[----:B------:R-:W-:Y:S01]  /*1a250*/  FMNMX.FTZ R0, R189, R0, !PT ;  /* 0x00000000bd007209 */ /* 0x000fe20007810000 */
[----:B------:R-:W-:Y:S01]  /*1a260*/  HGMMA.64x256x16.F32 R24, R208, gdesc[UR4].tnspB, R24, gsb0 ;  /* 0x43e00004d0187df0 */ /* 0x000fe20008000818 */
[----:B------:R-:W-:Y:S02]  /*1a270*/  R2UR UR6, R4 ;  /* 0x00000000040672ca */ /* 0x000fe400000e0000 */
[----:B------:R-:W-:Y:S01]  /*1a280*/  R2UR UR7, R5 ;  /* 0x00000000050772ca */ /* 0x000fe200000e0000 */
[----:B------:R-:W-:Y:S01]  /*1a290*/  IMAD.MOV.U32 R5, RZ, RZ, 0x40000040 ;  /* 0x40000040ff057424 */ /* 0x000fe200078e00ff */
[----:B------:R-:W-:Y:S02]  /*1a2a0*/  IADD3 R4, R2, 0x100, RZ ;  /* 0x0000010002047810 */ /* 0x000fe40007ffe0ff */
        /* <DEDUP_REMOVED lines=14> */
[----:B------:R-:W-:Y:S01]  /*1a390*/  FMNMX.FTZ R0, R156, R0, !PT ;  /* 0x000000009c007209 */ /* 0x000fe20007810000 */
[----:B------:R-:W-:Y:S02]  /*1a3a0*/  WARPGROUP.DEPBAR.LE gsb0, 0x0 ;  /* 0x00008000000079c5 */ /* 0x000fe40000010000 */
[----:B------:R-:W-:-:S06]  /*1a3b0*/  WARPGROUP.ARRIVE ;  /* 0x00000000000079c5 */ /* 0x000fcc0000000000 */
[----:B------:R-:W-:Y:S01]  /*1a3c0*/  HGMMA.64x256x16.F32 R24, R204, gdesc[UR4].tnspB, R24, gsb0 ;  /* 0x43e00004cc187df0 */ /* 0x000fe20008000818 */
[----:B------:R-:W-:Y:S02]  /*1a3d0*/  R2UR UR6, R4 ;  /* 0x00000000040672ca */ /* 0x000fe400000e0000 */
[----:B------:R-:W-:Y:S01]  /*1a3e0*/  R2UR UR7, R5 ;  /* 0x00000000050772ca */ /* 0x000fe200000e0000 */
[----:B------:R-:W-:Y:S01]  /*1a3f0*/  IMAD.MOV.U32 R5, RZ, RZ, 0x40000040 ;  /* 0x40000040ff057424 */ /* 0x000fe200078e00ff */
[C---:B------:R-:W-:Y:S02]  /*1a400*/  IADD3 R4, R2.reuse, 0x180, RZ ;  /* 0x0000018002047810 */ /* 0x040fe40007ffe0ff */
[----:B------:R-:W-:Y:S01]  /*1a410*/  IADD3 R2, R2, 0x200, RZ ;  /* 0x0000020002027810 */ /* 0x000fe20007ffe0ff */
[----:B------:R-:W-:Y:S02]  /*1a420*/  WARPGROUP.DEPBAR.LE gsb0, 0x0 ;  /* 0x00008000000079c5 */ /* 0x000fe40000010000 */
[----:B------:R-:W-:-:S15]  /*1a430*/  WARPGROUP.ARRIVE ;  /* 0x00000000000079c5 */ /* 0x000fde0000000000 */
[----:B------:R-:W-:-:S03]  /*1a440*/  NOP ;  /* 0x0000000000007918 */ /* 0x000fc60000000000 */
[----:B------:R-:W-:Y:S01]  /*1a450*/  HGMMA.64x256x16.F32 R24, R200, gdesc[UR4].tnspB, R24, gsb0 ;  /* 0x43e00004c8187df0 */ /* 0x000fe20008000818 */
[----:B------:R-:W-:Y:S02]  /*1a460*/  R2UR UR6, R4 ;  /* 0x00000000040672ca */ /* 0x000fe400000e0000 */
[----:B------:R-:W-:Y:S02]  /*1a470*/  R2UR UR7, R5 ;  /* 0x00000000050772ca */ /* 0x000fe400000e0000 */
[----:B------:R-:W-:-:S05]  /*1a480*/  FMNMX.FTZ R5, R157, R0, !PT ;  /* 0x000000009d057209 */ /* 0x000fca0007810000 */
[----:B------:R-:W0:Y:S02]  /*1a490*/  SHFL.BFLY PT, R0, R5, 0x2, 0x1f ;  /* 0x0c401f0005007f89 */ /* 0x000e2400000e0000 */
[----:B0-----:R-:W-:-:S05]  /*1a4a0*/  FMNMX.FTZ R5, R5, R0, !PT ;  /* 0x0000000005057209 */ /* 0x001fca0007810000 */
[----:B------:R-:W0:Y:S02]  /*1a4b0*/  SHFL.BFLY PT, R0, R5, 0x1, 0x1f ;  /* 0x0c201f0005007f89 */ /* 0x000e2400000e0000 */
[----:B0-----:R-:W-:Y:S02]  /*1a4c0*/  FMNMX.FTZ R5, R5, R0, !PT ;  /* 0x0000000005057209 */ /* 0x001fe40007810000 */
        /* <DEDUP_REMOVED lines=24> */
[----:B------:R-:W-:Y:S01]  /*1a650*/  FADD.FTZ R0, -R4, R7 ;  /* 0x0000000704007221 */ /* 0x000fe20000010100 */
[----:B------:R-:W-:Y:S02]  /*1a660*/  WARPGROUP.DEPBAR.LE gsb0, 0x0 ;  /* 0x00008000000079c5 */ /* 0x000fe40000010000 */
[----:B------:R-:W-:-:S06]  /*1a670*/  WARPGROUP.ARRIVE ;  /* 0x00000000000079c5 */ /* 0x000fcc0000000000 */
[----:B------:R-:W-:Y:S01]  /*1a680*/  HGMMA.64x256x16.F32 R24, R196, gdesc[UR4].tnspB, R24, gsb0 ;  /* 0x43e00004c4187df0 */ /* 0x000fe20008000818 */
[----:B------:R-:W-:Y:S02]  /*1a690*/  R2UR UR6, R2 ;  /* 0x00000000020672ca */ /* 0x000fe400000e0000 */
[----:B------:R-:W-:Y:S01]  /*1a6a0*/  R2UR UR7, R3 ;  /* 0x00000000030772ca */ /* 0x000fe200000e0000 */
[----:B------:R-:W-:Y:S01]  /*1a6b0*/  FADD.FTZ R3, -R5, R8 ;  /* 0x0000000805037221 */ /* 0x000fe20000010100 */
[----:B------:R-:W-:-:S05]  /*1a6c0*/  MOV R2, UR38 ;  /* 0x0000002600027c02 */ /* 0x000fca0008000f00 */
[-C--:B------:R-:W-:Y:S01]  /*1a6d0*/  FMUL.FTZ R13, R5, R2.reuse ;  /* 0x00000002050d7220 */ /* 0x080fe20000410000 */
[-C--:B------:R-:W-:Y:S01]  /*1a6e0*/  FMUL.FTZ R3, R3, R2.reuse ;  /* 0x0000000203037220 */ /* 0x080fe20000410000 */
[-C--:B------:R-:W-:Y:S02]  /*1a6f0*/  FMUL.FTZ R0, R0, R2.reuse ;  /* 0x0000000200007220 */ /* 0x080fe40000410000 */
[-CC-:B------:R-:W-:Y:S01]  /*1a700*/  FFMA.FTZ R208, R184, R2.reuse, -R13.reuse ;  /* 0x00000002b8d07223 */ /* 0x180fe2000001080d */
        /* <DEDUP_REMOVED lines=10> */
[----:B------:R-:W-:Y:S01]  /*1a7b0*/  FFMA.FTZ R15, R173, R2, -R13 ;  /* 0x00000002ad0f7223 */ /* 0x000fe2000001080d */
[----:B------:R-:W-:Y:S01]  /*1a7c0*/  MUFU.EX2 R3, R3 ;  /* 0x0000000300037308 */ /* 0x000fe20000000800 */
[----:B------:R-:W-:-:S07]  /*1a7d0*/  @!P1 PRMT R168, RZ, 0x654, R11 ;  /* 0x00000654ffa89816 */ /* 0x000fce000000000b */
[----:B------:R-:W0:Y:S08]  /*1a7e0*/  MUFU.EX2 R208, R208 ;  /* 0x000000d000d07308 */ /* 0x000e300000000800 */
[----:B------:R-:W-:Y:S08]  /*1a7f0*/  MUFU.EX2 R0, R0 ;  /* 0x0000000000007308 */ /* 0x000ff00000000800 */
[----:B------:R-:W1:Y:S01]  /*1a800*/  MUFU.EX2 R8, R8 ;  /* 0x0000000800087308 */ /* 0x000e620000000800 */
[----:B0-----:R-:W-:-:S07]  /*1a810*/  FFMA.FTZ R21, R3, R21, R208 ;  /* 0x0000001503157223 */ /* 0x001fce00000100d0 */
[----:B------:R-:W0:Y:S08]  /*1a820*/  MUFU.EX2 R210, R210 ;  /* 0x000000d200d27308 */ /* 0x000e300000000800 */
[----:B------:R-:W2:Y:S01]  /*1a830*/  MUFU.EX2 R184, R184 ;  /* 0x000000b800b87308 */ /* 0x000ea20000000800 */
[C---:B-1----:R-:W-:Y:S01]  /*1a840*/  FADD.FTZ R21, R8.reuse, R21 ;  /* 0x0000001508157221 */ /* 0x042fe20000010000 */
[----:B------:R-:W-:-:S06]  /*1a850*/  F2FP.F16.F32.PACK_AB R208, R8, R208 ;  /* 0x000000d008d0723e */ /* 0x000fcc00000000ff */
[----:B------:R-:W1:Y:S01]  /*1a860*/  MUFU.EX2 R204, R204 ;  /* 0x000000cc00cc7308 */ /* 0x000e620000000800 */
[----:B0-----:R-:W-:-:S07]  /*1a870*/  FADD.FTZ R21, R210, R21 ;  /* 0x00000015d2157221 */ /* 0x001fce0000010000 */
[----:B------:R-:W0:Y:S01]  /*1a880*/  MUFU.EX2 R10, R10 ;  /* 0x0000000a000a7308 */ /* 0x000e220000000800 */
[C---:B--2---:R-:W-:Y:S01]  /*1a890*/  FADD.FTZ R21, R184.reuse, R21 ;  /* 0x00000015b8157221 */ /* 0x044fe20000010000 */
[----:B------:R-:W-:-:S06]  /*1a8a0*/  F2FP.F16.F32.PACK_AB R210, R184, R210 ;  /* 0x000000d2b8d2723e */ /* 0x000fcc00000000ff */
[----:B------:R-:W2:Y:S01]  /*1a8b0*/  MUFU.EX2 R206, R206 ;  /* 0x000000ce00ce7308 */ /* 0x000ea20000000800 */
[----:B-1----:R-:W-:-:S07]  /*1a8c0*/  FADD.FTZ R21, R204, R21 ;  /* 0x00000015cc157221 */ /* 0x002fce0000010000 */
[----:B------:R-:W1:Y:S01]  /*1a8d0*/  MUFU.EX2 R12, R12 ;  /* 0x0000000c000c7308 */ /* 0x000e620000000800 */
[C---:B0-----:R-:W-:Y:S01]  /*1a8e0*/  FADD.FTZ R21, R10.reuse, R21 ;  /* 0x000000150a157221 */ /* 0x041fe20000010000 */
[----:B------:R-:W-:Y:S01]  /*1a8f0*/  F2FP.F16.F32.PACK_AB R204, R10, R204 ;  /* 0x000000cc0acc723e */ /* 0x000fe200000000ff */
[----:B------:R-:W-:-:S05]  /*1a900*/  IMAD.MOV.U32 R10, RZ, RZ, R221 ;  /* 0x000000ffff0a7224 */ /* 0x000fca00078e00dd */
[----:B------:R-:W0:Y:S01]  /*1a910*/  MUFU.EX2 R200, R200 ;  /* 0x000000c800c87308 */ /* 0x000e220000000800 */
[----:B--2---:R-:W-:-:S07]  /*1a920*/  FADD.FTZ R21, R206, R21 ;  /* 0x00000015ce157221 */ /* 0x004fce0000010000 */
[----:B------:R-:W2:Y:S01]  /*1a930*/  MUFU.EX2 R14, R14 ;  /* 0x0000000e000e7308 */ /* 0x000ea20000000800 */
[C---:B-1----:R-:W-:Y:S01]  /*1a940*/  FADD.FTZ R21, R12.reuse, R21 ;  /* 0x000000150c157221 */ /* 0x042fe20000010000 */
[----:B------:R-:W-:-:S06]  /*1a950*/  F2FP.F16.F32.PACK_AB R206, R12, R206 ;  /* 0x000000ce0cce723e */ /* 0x000fcc00000000ff */
[----:B------:R-:W1:Y:S01]  /*1a960*/  MUFU.EX2 R202, R202 ;  /* 0x000000ca00ca7308 */ /* 0x000e620000000800 */
[----:B0-----:R-:W-:-:S07]  /*1a970*/  FADD.FTZ R21, R200, R21 ;  /* 0x00000015c8157221 */ /* 0x001fce0000010000 */
[----:B------:R-:W0:Y:S01]  /*1a980*/  MUFU.EX2 R15, R15 ;  /* 0x0000000f000f7308 */ /* 0x000e220000000800 */
[C---:B--2---:R-:W-:Y:S01]  /*1a990*/  FADD.FTZ R21, R14.reuse, R21 ;  /* 0x000000150e157221 */ /* 0x044fe20000010000 */
[----:B------:R-:W-:-:S03]  /*1a9a0*/  F2FP.F16.F32.PACK_AB R200, R14, R200 ;  /* 0x000000c80ec8723e */ /* 0x000fc600000000ff */
[----:B-1----:R-:W-:-:S04]  /*1a9b0*/  FADD.FTZ R21, R202, R21 ;  /* 0x00000015ca157221 */ /* 0x002fc80000010000 */
[C---:B0-----:R-:W-:Y:S01]  /*1a9c0*/  FADD.FTZ R21, R15.reuse, R21 ;  /* 0x000000150f157221 */ /* 0x041fe20000010000 */
[----:B------:R-:W-:Y:S01]  /*1a9d0*/  F2FP.F16.F32.PACK_AB R202, R15, R202 ;  /* 0x000000ca0fca723e */ /* 0x000fe200000000ff */
[----:B------:R-:W-:Y:S02]  /*1a9e0*/  WARPGROUP.DEPBAR.LE gsb0, 0x0 ;  /* 0x00008000000079c5 */ /* 0x000fe40000010000 */
[----:B------:R-:W-:Y:S01]  /*1a9f0*/  WARPGROUP.ARRIVE ;  /* 0x00000000000079c5 */ /* 0x000fe20000000000 */
[-CC-:B------:R-:W-:Y:S01]  /*1aa00*/  FFMA.FTZ R196, R160, R2.reuse, -R13.reuse ;  /* 0x00000002a0c47223 */ /* 0x180fe2000001080d */
[-CC-:B------:R-:W-:Y:S01]  /*1aa10*/  FFMA.FTZ R160, R161, R2.reuse, -R13.reuse ;  /* 0x00000002a1a07223 */ /* 0x180fe2000001080d */
[-CC-:B------:R-:W-:Y:S01]  /*1aa20*/  FFMA.FTZ R198, R164, R2.reuse, -R13.reuse ;  /* 0x00000002a4c67223 */ /* 0x180fe2000001080d */
[----:B------:R-:W-:Y:S02]  /*1aa30*/  FFMA.FTZ R161, R165, R2, -R13 ;  /* 0x00000002a5a17223 */ /* 0x000fe4000001080d */
[----:B------:R-:W-:Y:S01]  /*1aa40*/  HGMMA.64x256x16.F32 R24, R192, gdesc[UR4].tnspB, R24, gsb0 ;  /* 0x43e00004c0187df0 */ /* 0x000fe20008000818 */
[----:B------:R-:W0:Y:S08]  /*1aa50*/  MUFU.EX2 R196, R196 ;  /* 0x000000c400c47308 */ /* 0x000e300000000800 */
[----:B------:R-:W1:Y:S08]  /*1aa60*/  MUFU.EX2 R160, R160 ;  /* 0x000000a000a07308 */ /* 0x000e700000000800 */
[----:B------:R-:W2:Y:S01]  /*1aa70*/  MUFU.EX2 R198, R198 ;  /* 0x000000c600c67308 */ /* 0x000ea20000000800 */
[----:B0-----:R-:W-:-:S07]  /*1aa80*/  FADD.FTZ R21, R196, R21 ;  /* 0x00000015c4157221 */ /* 0x001fce0000010000 */
[----:B------:R-:W0:Y:S01]  /*1aa90*/  MUFU.EX2 R161, R161 ;  /* 0x000000a100a17308 */ /* 0x000e220000000800 */
[C---:B-1----:R-:W-:Y:S01]  /*1aaa0*/  FADD.FTZ R21, R160.reuse, R21 ;  /* 0x00000015a0157221 */ /* 0x042fe20000010000 */
[----:B------:R-:W-:-:S03]  /*1aab0*/  F2FP.F16.F32.PACK_AB R196, R160, R196 ;  /* 0x000000c4a0c4723e */ /* 0x000fc600000000ff */
[----:B--2---:R-:W-:-:S04]  /*1aac0*/  FADD.FTZ R21, R198, R21 ;  /* 0x00000015c6157221 */ /* 0x004fc80000010000 */
[C---:B0-----:R-:W-:Y:S01]  /*1aad0*/  FADD.FTZ R21, R161.reuse, R21 ;  /* 0x00000015a1157221 */ /* 0x041fe20000010000 */
[----:B------:R-:W-:Y:S01]  /*1aae0*/  F2FP.F16.F32.PACK_AB R198, R161, R198 ;  /* 0x000000c6a1c6723e */ /* 0x000fe200000000ff */
[----:B------:R-:W-:Y:S02]  /*1aaf0*/  WARPGROUP.DEPBAR.LE gsb0, 0x0 ;  /* 0x00008000000079c5 */ /* 0x000fe40000010000 */
[-CC-:B------:R-:W-:Y:S01]  /*1ab00*/  FFMA.FTZ R192, R152, R2.reuse, -R13.reuse ;  /* 0x0000000298c07223 */ /* 0x180fe2000001080d */
[-CC-:B------:R-:W-:Y:S01]  /*1ab10*/  FFMA.FTZ R152, R153, R2.reuse, -R13.reuse ;  /* 0x0000000299987223 */ /* 0x180fe2000001080d */
[-CC-:B------:R-:W-:Y:S01]  /*1ab20*/  FFMA.FTZ R194, R156, R2.reuse, -R13.reuse ;  /* 0x000000029cc27223 */ /* 0x180fe2000001080d */
[-C--:B------:R-:W-:Y:S01]  /*1ab30*/  FFMA.FTZ R13, R157, R2.reuse, -R13 ;  /* 0x000000029d0d7223 */ /* 0x080fe2000001080d */
[----:B------:R-:W-:Y:S02]  /*1ab40*/  @!P1 SYNCS.ARRIVE.TRANS64.RED.A1T0 RZ, [R168+URZ], RZ ;  /* 0x000000ffa8ff99a7 */ /* 0x000fe4000810043f */
[----:B------:R-:W0:Y:S01]  /*1ab50*/  MUFU.EX2 R192, R192 ;  /* 0x000000c000c07308 */ /* 0x000e220000000800 */
[----:B------:R1:W-:Y:S07]  /*1ab60*/  @!P1 SYNCS.ARRIVE.TRANS64.RED.A1T0 RZ, [R9+URZ], RZ ;  /* 0x000000ff09ff99a7 */ /* 0x0003ee000810043f */
[----:B------:R2:W-:Y:S08]  /*1ab70*/  MUFU.EX2 R7, R13 ;  /* 0x0000000d00077308 */ /* 0x0005f00000000800 */
[----:B------:R-:W-:Y:S01]  /*1ab80*/  MUFU.EX2 R152, R152 ;  /* 0x0000009800987308 */ /* 0x000fe20000000800 */
[----:B--2---:R-:W-:Y:S01]  /*1ab90*/  FMUL.FTZ R13, R4, R2 ;  /* 0x00000002040d7220 */ /* 0x004fe20000410000 */
[----:B0-----:R-:W-:-:S03]  /*1aba0*/  FADD.FTZ R21, R192, R21 ;  /* 0x00000015c0157221 */ /* 0x001fc60000010000 */
[-CC-:B------:R-:W-:Y:S01]  /*1abb0*/  FFMA.FTZ R209, R186, R2.reuse, -R13.reuse ;  /* 0x00000002bad17223 */ /* 0x180fe2000001080d */
[-CC-:B------:R-:W-:Y:S01]  /*1abc0*/  FFMA.FTZ R153, R187, R2.reuse, -R13.reuse ;  /* 0x00000002bb997223 */ /* 0x180fe2000001080d */
[-CC-:B------:R-:W-:Y:S01]  /*1abd0*/  FFMA.FTZ R211, R190, R2.reuse, -R13.reuse ;  /* 0x00000002bed37223 */ /* 0x180fe2000001080d */
[-CC-:B------:R-:W-:Y:S01]  /*1abe0*/  FFMA.FTZ R157, R191, R2.reuse, -R13.reuse ;  /* 0x00000002bf9d7223 */ /* 0x180fe2000001080d */
[-CC-:B------:R-:W-:Y:S01]  /*1abf0*/  FFMA.FTZ R205, R178, R2.reuse, -R13.reuse ;  /* 0x00000002b2cd7223 */ /* 0x180fe2000001080d */
[-CC-:B------:R-:W-:Y:S01]  /*1ac00*/  FFMA.FTZ R164, R179, R2.reuse, -R13.reuse ;  /* 0x00000002b3a47223 */ /* 0x180fe2000001080d */
[----:B------:R-:W0:Y:S01]  /*1ac10*/  MUFU.EX2 R209, R209 ;  /* 0x000000d100d17308 */ /* 0x000e220000000800 */
[-CC-:B------:R-:W-:Y:S01]  /*1ac20*/  FFMA.FTZ R207, R182, R2.reuse, -R13.reuse ;  /* 0x00000002b6cf7223 */ /* 0x180fe2000001080d */
[-CC-:B------:R-:W-:Y:S01]  /*1ac30*/  FFMA.FTZ R156, R183, R2.reuse, -R13.reuse ;  /* 0x00000002b79c7223 */ /* 0x180fe2000001080d */
[-CC-:B------:R-:W-:Y:S01]  /*1ac40*/  FFMA.FTZ R201, R170, R2.reuse, -R13.reuse ;  /* 0x00000002aac97223 */ /* 0x180fe2000001080d */
[-CC-:B------:R-:W-:Y:S01]  /*1ac50*/  FFMA.FTZ R165, R171, R2.reuse, -R13.reuse ;  /* 0x00000002aba57223 */ /* 0x180fe2000001080d */
[-CC-:B------:R-:W-:Y:S01]  /*1ac60*/  FFMA.FTZ R203, R174, R2.reuse, -R13.reuse ;  /* 0x00000002aecb7223 */ /* 0x180fe2000001080d */
[-CC-:B------:R-:W-:Y:S01]  /*1ac70*/  FFMA.FTZ R175, R175, R2.reuse, -R13.reuse ;  /* 0x00000002afaf7223 */ /* 0x180fe2000001080d */
[-CC-:B------:R-:W-:Y:S01]  /*1ac80*/  FFMA.FTZ R197, R162, R2.reuse, -R13.reuse ;  /* 0x00000002a2c57223 */ /* 0x180fe2000001080d */
[----:B------:R-:W2:Y:S01]  /*1ac90*/  MUFU.EX2 R153, R153 ;  /* 0x0000009900997308 */ /* 0x000ea20000000800 */
[-CC-:B------:R-:W-:Y:S01]  /*1aca0*/  FFMA.FTZ R163, R163, R2.reuse, -R13.reuse ;  /* 0x00000002a3a37223 */ /* 0x180fe2000001080d */
[-CC-:B------:R-:W-:Y:S01]  /*1acb0*/  FFMA.FTZ R199, R166, R2.reuse, -R13.reuse ;  /* 0x00000002a6c77223 */ /* 0x180fe2000001080d */
[-CC-:B------:R-:W-:Y:S01]  /*1acc0*/  FFMA.FTZ R167, R167, R2.reuse, -R13.reuse ;  /* 0x00000002a7a77223 */ /* 0x180fe2000001080d */
[-CC-:B------:R-:W-:Y:S01]  /*1acd0*/  FFMA.FTZ R193, R154, R2.reuse, -R13.reuse ;  /* 0x000000029ac17223 */ /* 0x180fe2000001080d */
[-CC-:B------:R-:W-:Y:S01]  /*1ace0*/  FFMA.FTZ R155, R155, R2.reuse, -R13.reuse ;  /* 0x000000029b9b7223 */ /* 0x180fe2000001080d */
[-CC-:B------:R-:W-:Y:S01]  /*1acf0*/  FFMA.FTZ R158, R158, R2.reuse, -R13.reuse ;  /* 0x000000029e9e7223 */ /* 0x180fe2000001080d */
[----:B------:R-:W-:Y:S01]  /*1ad00*/  FFMA.FTZ R159, R159, R2, -R13 ;  /* 0x000000029f9f7223 */ /* 0x000fe2000001080d */
[----:B------:R-:W3:Y:S01]  /*1ad10*/  MUFU.EX2 R211, R211 ;  /* 0x000000d300d37308 */ /* 0x000ee20000000800 */
[----:B0-----:R-:W-:Y:S01]  /*1ad20*/  FFMA.FTZ R20, R0, R20, R209 ;  /* 0x0000001400147223 */ /* 0x001fe200000100d1 */
[C---:B------:R-:W-:Y:S01]  /*1ad30*/  FADD.FTZ R21, R152.reuse, R21 ;  /* 0x0000001598157221 */ /* 0x040fe20000010000 */
[----:B------:R-:W-:-:S05]  /*1ad40*/  F2FP.F16.F32.PACK_AB R192, R152, R192 ;  /* 0x000000c098c0723e */ /* 0x000fca00000000ff */
[----:B------:R-:W0:Y:S01]  /*1ad50*/  MUFU.EX2 R157, R157 ;  /* 0x0000009d009d7308 */ /* 0x000e220000000800 */
[C---:B--2---:R-:W-:Y:S01]  /*1ad60*/  FADD.FTZ R20, R153.reuse, R20 ;  /* 0x0000001499147221 */ /* 0x044fe20000010000 */
[----:B------:R-:W-:-:S06]  /*1ad70*/  F2FP.F16.F32.PACK_AB R209, R153, R209 ;  /* 0x000000d199d1723e */ /* 0x000fcc00000000ff */
[----:B------:R-:W2:Y:S01]  /*1ad80*/  MUFU.EX2 R205, R205 ;  /* 0x000000cd00cd7308 */ /* 0x000ea20000000800 */
[----:B---3--:R-:W-:-:S07]  /*1ad90*/  FADD.FTZ R20, R211, R20 ;  /* 0x00000014d3147221 */ /* 0x008fce0000010000 */
[----:B------:R-:W3:Y:S01]  /*1ada0*/  MUFU.EX2 R164, R164 ;  /* 0x000000a400a47308 */ /* 0x000ee20000000800 */
[C---:B0-----:R-:W-:Y:S01]  /*1adb0*/  FADD.FTZ R20, R157.reuse, R20 ;  /* 0x000000149d147221 */ /* 0x041fe20000010000 */
[----:B------:R-:W-:-:S06]  /*1adc0*/  F2FP.F16.F32.PACK_AB R211, R157, R211 ;  /* 0x000000d39dd3723e */ /* 0x000fcc00000000ff */
[----:B------:R-:W0:Y:S01]  /*1add0*/  MUFU.EX2 R207, R207 ;  /* 0x000000cf00cf7308 */ /* 0x000e220000000800 */
[----:B--2---:R-:W-:-:S07]  /*1ade0*/  FADD.FTZ R20, R205, R20 ;  /* 0x00000014cd147221 */ /* 0x004fce0000010000 */
[----:B------:R-:W2:Y:S01]  /*1adf0*/  MUFU.EX2 R156, R156 ;  /* 0x0000009c009c7308 */ /* 0x000ea20000000800 */
[C---:B---3--:R-:W-:Y:S01]  /*1ae00*/  FADD.FTZ R20, R164.reuse, R20 ;  /* 0x00000014a4147221 */ /* 0x048fe20000010000 */
[----:B------:R-:W-:-:S06]  /*1ae10*/  F2FP.F16.F32.PACK_AB R205, R164, R205 ;  /* 0x000000cda4cd723e */ /* 0x000fcc00000000ff */
[----:B------:R-:W3:Y:S01]  /*1ae20*/  MUFU.EX2 R201, R201 ;  /* 0x000000c900c97308 */ /* 0x000ee20000000800 */
[----:B0-----:R-:W-:-:S07]  /*1ae30*/  FADD.FTZ R20, R207, R20 ;  /* 0x00000014cf147221 */ /* 0x001fce0000010000 */
        /* <DEDUP_REMOVED lines=10> */
[----:B-1----:R-:W1:Y:S01]  /*1aee0*/  MUFU.EX2 R9, R163 ;  /* 0x000000a300097308 */ /* 0x002e620000000800 */
[C---:B---3--:R-:W-:Y:S01]  /*1aef0*/  FADD.FTZ R20, R11.reuse, R20 ;  /* 0x000000140b147221 */ /* 0x048fe20000010000 */
[----:B------:R-:W-:-:S06]  /*1af00*/  F2FP.F16.F32.PACK_AB R203, R11, R203 ;  /* 0x000000cb0bcb723e */ /* 0x000fcc00000000ff */
[----:B------:R-:W2:Y:S01]  /*1af10*/  MUFU.EX2 R199, R199 ;  /* 0x000000c700c77308 */ /* 0x000ea20000000800 */
[----:B0-----:R-:W-:-:S07]  /*1af20*/  FADD.FTZ R20, R197, R20 ;  /* 0x00000014c5147221 */ /* 0x001fce0000010000 */
[----:B------:R-:W0:Y:S01]  /*1af30*/  MUFU.EX2 R13, R167 ;  /* 0x000000a7000d7308 */ /* 0x000e220000000800 */
[C---:B-1----:R-:W-:Y:S01]  /*1af40*/  FADD.FTZ R20, R9.reuse, R20 ;  /* 0x0000001409147221 */ /* 0x042fe20000010000 */
[----:B------:R-:W-:-:S06]  /*1af50*/  F2FP.F16.F32.PACK_AB R197, R9, R197 ;  /* 0x000000c509c5723e */ /* 0x000fcc00000000ff */
[----:B------:R-:W1:Y:S01]  /*1af60*/  MUFU.EX2 R193, R193 ;  /* 0x000000c100c17308 */ /* 0x000e620000000800 */
[----:B--2---:R-:W-:-:S07]  /*1af70*/  FADD.FTZ R20, R199, R20 ;  /* 0x00000014c7147221 */ /* 0x004fce0000010000 */
[----:B------:R-:W2:Y:S01]  /*1af80*/  MUFU.EX2 R155, R155 ;  /* 0x0000009b009b7308 */ /* 0x000ea20000000800 */
[C---:B0-----:R-:W-:Y:S01]  /*1af90*/  FADD.FTZ R20, R13.reuse, R20 ;  /* 0x000000140d147221 */ /* 0x041fe20000010000 */
[----:B------:R-:W-:-:S06]  /*1afa0*/  F2FP.F16.F32.PACK_AB R199, R13, R199 ;  /* 0x000000c70dc7723e */ /* 0x000fcc00000000ff */
[----:B------:R-:W0:Y:S01]  /*1afb0*/  MUFU.EX2 R194, R194 ;  /* 0x000000c200c27308 */ /* 0x000e220000000800 */
[----:B-1----:R-:W-:-:S07]  /*1afc0*/  FADD.FTZ R20, R193, R20 ;  /* 0x00000014c1147221 */ /* 0x002fce0000010000 */
[----:B------:R-:W1:Y:S01]  /*1afd0*/  MUFU.EX2 R158, R158 ;  /* 0x0000009e009e7308 */ /* 0x000e620000000800 */
[C---:B--2---:R-:W-:Y:S01]  /*1afe0*/  FADD.FTZ R9, R155.reuse, R20 ;  /* 0x000000149b097221 */ /* 0x044fe20000010000 */
[----:B------:R-:W-:-:S06]  /*1aff0*/  F2FP.F16.F32.PACK_AB R193, R155, R193 ;  /* 0x000000c19bc1723e */ /* 0x000fcc00000000ff */
[----:B------:R-:W2:Y:S01]  /*1b000*/  MUFU.EX2 R159, R159 ;  /* 0x0000009f009f7308 */ /* 0x000ea20000000800 */
[----:B0-----:R-:W-:Y:S01]  /*1b010*/  FADD.FTZ R8, R194, R21 ;  /* 0x00000015c2087221 */ /* 0x001fe20000010000 */
[----:B------:R-:W-:-:S03]  /*1b020*/  F2FP.F16.F32.PACK_AB R194, R7, R194 ;  /* 0x000000c207c2723e */ /* 0x000fc600000000ff */
[----:B------:R-:W-:Y:S01]  /*1b030*/  FADD.FTZ R21, R7, R8 ;  /* 0x0000000807157221 */ /* 0x000fe20000010000 */
[----:B------:R-:W-:Y:S01]  /*1b040*/  MOV R7, R4 ;  /* 0x0000000400077202 */ /* 0x000fe20000000f00 */
[----:B------:R-:W-:Y:S02]  /*1b050*/  IMAD.MOV.U32 R8, RZ, RZ, R5 ;  /* 0x000000ffff087224 */ /* 0x000fe400078e0005 */
[----:B-1----:R-:W-:Y:S01]  /*1b060*/  FADD.FTZ R20, R158, R9 ;  /* 0x000000099e147221 */ /* 0x002fe20000010000 */
[----:B------:R-:W-:-:S03]  /*1b070*/  MOV R9, R222 ;  /* 0x000000de00097202 */ /* 0x000fc60000000f00 */
[C---:B--2---:R-:W-:Y:S01]  /*1b080*/  FADD.FTZ R20, R159.reuse, R20 ;  /* 0x000000149f147221 */ /* 0x044fe20000010000 */
[----:B------:R-:W-:Y:S01]  /*1b090*/  F2FP.F16.F32.PACK_AB R195, R159, R158 ;  /* 0x0000009e9fc3723e */ /* 0x000fe200000000ff */
[----:B------:R-:W-:Y:S06]  /*1b0a0*/  @P2 BRA `(.L_x_657) ;  /* 0xffffffb400ec2947 */ /* 0x000fec000383ffff */
.L_x_646:
[----:B------:R-:W-:Y:S05]  /*1b0b0*/  BSYNC B0 ;  /* 0x0000000000007941 */ /* 0x000fea0003800000 */
.L_x_645:
        /* <DEDUP_REMOVED lines=131> */
.L_x_658:
[----:B------:R-:W-:Y:S02]  /*1b8f0*/  LEA R0, R221, R16, 0x3 ;  /* 0x00000010dd007211 */ /* 0x000fe400078e18ff */
[----:B------:R-:W-:-:S04]  /*1b900*/  SHF.L.U32 R7, R222, 0x1f, RZ ;  /* 0x0000001fde077819 */ /* 0x000fc800000006ff */
[----:B------:R0:W1:Y:S01]  /*1b910*/  SYNCS.PHASECHK.TRANS64.TRYWAIT P2, [R0+URZ+0x38850], R7 ;  /* 0x03885007000075a7 */ /* 0x000062000804017f */
[----:B------:R-:W-:Y:S05]  /*1b920*/  @!P0 BRA `(.L_x_659) ;  /* 0x0000000000048947 */ /* 0x000fea0003800000 */
[----:B------:R-:W-:Y:S01]  /*1b930*/  BPT.TRAP 0x1 ;  /* 0x000000040000795c */ /* 0x000fe20000300000 */
.L_x_659:
[----:B------:R-:W-:Y:S01]  /*1b940*/  VIADD R16, R16, 0x400 ;  /* 0x0000040010107836 */ /* 0x000fe20000000000 */
[----:B------:R-:W-:Y:S04]  /*1b950*/  BSSY B0, `(.L_x_660) ;  /* 0x0000008000007945 */ /* 0x000fe80003800000 */
[----:B------:R-:W-:-:S04]  /*1b960*/  SHF.R.U32.HI R16, RZ, 0x4, R16 ;  /* 0x00000004ff107819 */ /* 0x000fc80000011610 */
[----:B------:R-:W-:-:S04]  /*1b970*/  LOP3.LUT R16, R16, 0x3fff, RZ, 0xc0, !PT ;  /* 0x00003fff10107812 */ /* 0x000fc800078ec0ff */
[----:B------:R-:W-:-:S05]  /*1b980*/  LOP3.LUT R16, R16, 0x2800000, RZ, 0xfc, !PT ;  /* 0x0280000010107812 */ /* 0x000fca00078efcff */
[----:B------:R-:W-:Y:S01]  /*1b990*/  IMAD R3, R221, 0xa00, R16 ;  /* 0x00000a00dd037824 */ /* 0x000fe200078e0210 */
[----:B-1----:R-:W-:Y:S06]  /*1b9a0*/  @P2 BRA `(.L_x_661) ;  /* 0x0000000000082947 */ /* 0x002fec0003800000 */
[----:B------:R-:W1:Y:S02]  /*1b9b0*/  SYNCS.PHASECHK.TRANS64.TRYWAIT P0, [R0+URZ+0x38850], R7 ;  /* 0x03885007000075a7 */ /* 0x000e64000800017f */
[----:B-1----:R-:W-:Y:S05]  /*1b9c0*/  @!P0 BRA `(.L_x_662) ;  /* 0x000000a000c88947 */ /* 0x002fea0003800000 */
.L_x_661:
[----:B------:R-:W-:Y:S05]  /*1b9d0*/  BSYNC B0 ;  /* 0x0000000000007941 */ /* 0x000fea0003800000 */
.L_x_660:
[----:B01----:R-:W-:Y:S01]  /*1b9e0*/  IMAD.MOV.U32 R7, RZ, RZ, 0x40000040 ;  /* 0x40000040ff077424 */ /* 0x003fe200078e00ff */
[----:B------:R-:W-:Y:S01]  /*1b9f0*/  MOV R6, R3 ;  /* 0x0000000300067202 */ /* 0x000fe20000000f00 */
[----:B------:R-:W2:Y:S01]  /*1ba00*/  LDL.LU R15, [R1+0x60] ;  /* 0x00006000010f7983 */ /* 0x000ea20000300800 */
[----:B------:R-:W-:Y:S01]  /*1ba10*/  WARPGROUP.ARRIVE ;  /* 0x00000000000079c5 */ /* 0x000fe20000000000 */
[----:B------:R-:W-:Y:S01]  /*1ba20*/  IMAD.MOV.U32 R12, RZ, RZ, RZ ;  /* 0x000000ffff0c7224 */ /* 0x000fe200078e00ff */
[----:B------:R-:W-:Y:S02]  /*1ba30*/  R2UR UR6, R6 ;  /* 0x00000000060672ca */ /* 0x000fe400000e0000 */
[----:B------:R-:W-:Y:S01]  /*1ba40*/  R2UR UR7, R7 ;  /* 0x00000000070772ca */ /* 0x000fe200000e0000 */
[----:B------:R-:W-:Y:S01]  /*1ba50*/  IMAD.MOV.U32 R7, RZ, RZ, 0x40000040 ;  /* 0x40000040ff077424 */ /* 0x000fe200078e00ff */
[----:B------:R-:W-:Y:S02]  /*1ba60*/  IADD3 R6, R3, 0x80, RZ ;  /* 0x0000008003067810 */ /* 0x000fe40007ffe0ff */
[----:B------:R-:W-:-:S02]  /*1ba70*/  IADD3 R221, R221, 0x1, RZ ;  /* 0x00000001dddd7810 */ /* 0x000fc40007ffe0ff */
[----:B------:R-:W-:Y:S01]  /*1ba80*/  @!P1 IADD3 R11, R0, 0x38860, RZ ;  /* 0x00038860000b9810 */ /* 0x000fe20007ffe0ff */
[----:B------:R-:W-:Y:S01]  /*1ba90*/  IMAD.MOV.U32 R0, RZ, RZ, -0x800000 ;  /* 0xff800000ff007424 */ /* 0x000fe200078e00ff */
[C---:B------:R-:W-:Y:S02]  /*1baa0*/  ISETP.NE.AND P2, PT, R221.reuse, 0x2, PT ;  /* 0x00000002dd00780c */ /* 0x040fe40003f45270 */
[----:B------:R-:W-:Y:S02]  /*1bab0*/  @!P1 PRMT R11, RZ, 0x654, R11 ;  /* 0x00000654ff0b9816 */ /* 0x000fe4000000000b */
[----:B------:R-:W-:Y:S01]  /*1bac0*/  SEL R221, R221, RZ, P2 ;  /* 0x000000ffdddd7207 */ /* 0x000fe20001000000 */
[----:B------:R-:W-:Y:S01]  /*1bad0*/  HGMMA.64x256x16.F32 R24, R208, gdesc[UR4].tnspB, R24, gsb0 ;  /* 0x43e00004d0187df0 */ /* 0x000fe20008000818 */
[----:B------:R-:W-:Y:S02]  /*1bae0*/  R2UR UR6, R6 ;  /* 0x00000000060672ca */ /* 0x000fe400000e0000 */
[----:B------:R-:W-:Y:S01]  /*1baf0*/  R2UR UR7, R7 ;  /* 0x00000000070772ca */ /* 0x000fe200000e0000 */
[----:B------:R-:W-:Y:S01]  /*1bb00*/  IMAD.MOV.U32 R7, RZ, RZ, 0x40000040 ;  /* 0x40000040ff077424 */ /* 0x000fe200078e00ff */
[----:B------:R-:W-:Y:S01]  /*1bb10*/  IADD3 R6, R3, 0x100, RZ ;  /* 0x0000010003067810 */ /* 0x000fe20007ffe0ff */
[----:B------:R-:W-:-:S02]  /*1bb20*/  WARPGROUP.DEPBAR.LE gsb0, 0x0 ;  /* 0x00008000000079c5 */ /* 0x000fc40000010000 */
[----:B------:R-:W-:-:S15]  /*1bb30*/  WARPGROUP.ARRIVE ;  /* 0x00000000000079c5 */ /* 0x000fde0000000000 */
[----:B------:R-:W-:-:S05]  /*1bb40*/  NOP ;  /* 0x0000000000007918 */ /* 0x000fca0000000000 */
[----:B------:R-:W-:Y:S01]  /*1bb50*/  HGMMA.64x256x16.F32 R24, R204, gdesc[UR4].tnspB, R24, gsb0 ;  /* 0x43e00004cc187df0 */ /* 0x000fe20008000818 */
[----:B------:R-:W-:Y:S02]  /*1bb60*/  R2UR UR6, R6 ;  /* 0x00000000060672ca */ /* 0x000fe400000e0000 */
[----:B------:R-:W-:Y:S01]  /*1bb70*/  R2UR UR7, R7 ;  /* 0x00000000070772ca */ /* 0x000fe200000e0000 */
[----:B------:R-:W-:Y:S01]  /*1bb80*/  IMAD.MOV.U32 R7, RZ, RZ, 0x40000040 ;  /* 0x40000040ff077424 */ /* 0x000fe200078e00ff */
[----:B------:R-:W-:Y:S02]  /*1bb90*/  IADD3 R6, R3, 0x180, RZ ;  /* 0x0000018003067810 */ /* 0x000fe40007ffe0ff */
[----:B--2---:R-:W-:-:S05]  /*1bba0*/  IADD3 R15, R15, 0x1, RZ ;  /* 0x000000010f0f7810 */ /* 0x004fca0007ffe0ff */
[----:B------:R-:W-:Y:S01]  /*1bbb0*/  STL [R1+0x60], R15 ;  /* 0x0000600f01007387 */ /* 0x000fe20000100800 */
[----:B------:R-:W-:Y:S02]  /*1bbc0*/  WARPGROUP.DEPBAR.LE gsb0, 0x0 ;  /* 0x00008000000079c5 */ /* 0x000fe40000010000 */
[----:B------:R-:W-:-:S13]  /*1bbd0*/  WARPGROUP.ARRIVE ;  /* 0x00000000000079c5 */ /* 0x000fda0000000000 */
[----:B------:R-:W-:Y:S01]  /*1bbe0*/  HGMMA.64x256x16.F32 R24, R200, gdesc[UR4].tnspB, R24, gsb0 ;  /* 0x43e00004c8187df0 */ /* 0x000fe20008000818 */
[----:B------:R-:W-:Y:S02]  /*1bbf0*/  R2UR UR6, R6 ;  /* 0x00000000060672ca */ /* 0x000fe400000e0000 */
[----:B------:R-:W-:Y:S01]  /*1bc00*/  R2UR UR7, R7 ;  /* 0x00000000070772ca */ /* 0x000fe200000e0000 */
[----:B------:R-:W-:Y:S01]  /*1bc10*/  IMAD.MOV.U32 R7, RZ, RZ, 0x40000040 ;  /* 0x40000040ff077424 */ /* 0x000fe200078e00ff */
[----:B------:R-:W-:Y:S02]  /*1bc20*/  IADD3 R6, R3, 0x200, RZ ;  /* 0x0000020003067810 */ /* 0x000fe40007ffe0ff */
[----:B------:R-:W0:Y:S01]  /*1bc30*/  SHFL.BFLY PT, R3, R20, 0x2, 0x1f ;  /* 0x0c401f0014037f89 */ /* 0x000e2200000e0000 */
[----:B------:R-:W-:Y:S02]  /*1bc40*/  WARPGROUP.DEPBAR.LE gsb0, 0x0 ;  /* 0x00008000000079c5 */ /* 0x000fe40000010000 */
[----:B------:R-:W-:-:S15]  /*1bc50*/  WARPGROUP.ARRIVE ;  /* 0x00000000000079c5 */ /* 0x000fde0000000000 */
[----:B------:R-:W-:-:S03]  /*1bc60*/  NOP ;  /* 0x0000000000007918 */ /* 0x000fc60000000000 */
[----:B------:R-:W-:Y:S01]  /*1bc70*/  HGMMA.64x256x16.F32 R24, R196, gdesc[UR4].tnspB, R24, gsb0 ;  /* 0x43e00004c4187df0 */ /* 0x000fe20008000818 */
[----:B------:R-:W-:Y:S02]  /*1bc80*/  R2UR UR6, R6 ;  /* 0x00000000060672ca */ /* 0x000fe400000e0000 */
[----:B------:R-:W-:Y:S01]  /*1bc90*/  R2UR UR7, R7 ;  /* 0x00000000070772ca */ /* 0x000fe200000e0000 */
[----:B------:R-:W1:Y:S01]  /*1bca0*/  SHFL.BFLY PT, R6, R21, 0x2, 0x1f ;  /* 0x0c401f0015067f89 */ /* 0x000e6200000e0000 */
[----:B0-----:R-:W-:-:S05]  /*1bcb0*/  FADD.FTZ R7, R3, R20 ;  /* 0x0000001403077221 */ /* 0x001fca0000010000 */
[----:B------:R-:W0:Y:S01]  /*1bcc0*/  SHFL.BFLY PT, R8, R7, 0x1, 0x1f ;  /* 0x0c201f0007087f89 */ /* 0x000e2200000e0000 */
[----:B-1----:R-:W-:-:S05]  /*1bcd0*/  FADD.FTZ R6, R6, R21 ;  /* 0x0000001506067221 */ /* 0x002fca0000010000 */
[----:B------:R-:W1:Y:S01]  /*1bce0*/  SHFL.BFLY PT, R3, R6, 0x1, 0x1f ;  /* 0x0c201f0006037f89 */ /* 0x000e6200000e0000 */
[----:B0-----:R-:W-:-:S05]  /*1bcf0*/  FADD.FTZ R14, R7, R8 ;  /* 0x00000008070e7221 */ /* 0x001fca0000010000 */
[----:B------:R-:W-:-:S13]  /*1bd00*/  FSETP.NE.FTZ.AND P3, PT, R14, RZ, PT ;  /* 0x000000ff0e00720b */ /* 0x000fda0003f75000 */
[----:B------:R-:W0:Y:S01]  /*1bd10*/  @P3 MUFU.LG2 R10, R14 ;  /* 0x0000000e000a3308 */ /* 0x000e220000000c00 */
[----:B-1----:R-:W-:Y:S01]  /*1bd20*/  FADD.FTZ R13, R6, R3 ;  /* 0x00000003060d7221 */ /* 0x002fe20000010000 */
[----:B------:R-:W-:Y:S02]  /*1bd30*/  MOV R6, RZ ;  /* 0x000000ff00067202 */ /* 0x000fe40000000f00 */
[----:B------:R-:W-:Y:S02]  /*1bd40*/  SEL R3, RZ, 0x1, P2 ;  /* 0x00000001ff037807 */ /* 0x000fe40001000000 */
[----:B------:R-:W-:Y:S02]  /*1bd50*/  FSETP.NE.FTZ.AND P0, PT, R13, RZ, PT ;  /* 0x000000ff0d00720b */ /* 0x000fe40003f15000 */
[----:B------:R-:W-:Y:S01]  /*1bd60*/  @P3 MUFU.RCP R6, R14 ;  /* 0x0000000e00063308 */ /* 0x000fe20000001000 */
[----:B------:R-:W-:Y:S01]  /*1bd70*/  LOP3.LUT R222, R222, R3, RZ, 0x3c, !PT ;  /* 0x00000003dede7212 */ /* 0x000fe200078e3cff */
[----:B------:R-:W-:-:S02]  /*1bd80*/  IMAD.MOV.U32 R3, RZ, RZ, -0x800000 ;  /* 0xff800000ff037424 */ /* 0x000fc400078e00ff */
[----:B0-----:R-:W-:-:S07]  /*1bd90*/  @P3 FMUL.FTZ R7, R10, 0.69314718246459960938 ;  /* 0x3f3172180a073820 */ /* 0x001fce0000410000 */
[----:B------:R-:W0:Y:S01]  /*1bda0*/  @P0 MUFU.LG2 R9, R13 ;  /* 0x0000000d00090308 */ /* 0x000e220000000c00 */
[C---:B------:R-:W-:Y:S01]  /*1bdb0*/  @P0 FMUL.FTZ R8, R2.reuse, 0.69314718246459960938 ;  /* 0x3f31721802080820 */ /* 0x040fe20000410000 */
[----:B------:R-:W-:-:S04]  /*1bdc0*/  @P3 FMUL.FTZ R2, R2, 0.69314718246459960938 ;  /* 0x3f31721802023820 */ /* 0x000fc80000410000 */
[----:B------:R-:W-:Y:S02]  /*1bdd0*/  @P3 FFMA.FTZ R3, R2, R4, R7 ;  /* 0x0000000402033223 */ /* 0x000fe40000010007 */
[----:B------:R-:W1:Y:S01]  /*1bde0*/  @P0 MUFU.RCP R12, R13 ;  /* 0x0000000d000c0308 */ /* 0x000e620000001000 */
[----:B0-----:R-:W-:-:S04]  /*1bdf0*/  @P0 FMUL.FTZ R9, R9, 0.69314718246459960938 ;  /* 0x3f31721809090820 */ /* 0x001fc80000410000 */
[----:B------:R-:W-:Y:S01]  /*1be00*/  @P0 FFMA.FTZ R0, R8, R5, R9 ;  /* 0x0000000508000223 */ /* 0x000fe20000010009 */
[----:B------:R-:W-:Y:S01]  /*1be10*/  PLOP3.LUT P0, PT, PT, PT, PT, 0x8, 0x0 ;  /* 0x000000000000781c */ /* 0x000fe20003f0e170 */
[----:B------:R-:W-:Y:S02]  /*1be20*/  WARPGROUP.DEPBAR.LE gsb0, 0x0 ;  /* 0x00008000000079c5 */ /* 0x000fe40000010000 */
[----:B------:R-:W-:-:S06]  /*1be30*/  WARPGROUP.ARRIVE ;  /* 0x00000000000079c5 */ /* 0x000fcc0000000000 */
[----:B------:R-:W-:Y:S03]  /*1be40*/  HGMMA.64x256x16.F32 R24, R192, gdesc[UR4].tnspB, R24, gsb0 ;  /* 0x43e00004c0187df0 */ /* 0x000fe60008000818 */
[----:B------:R-:W-:Y:S02]  /*1be50*/  WARPGROUP.DEPBAR.LE gsb0, 0x0 ;  /* 0x00008000000079c5 */ /* 0x000fe40000010000 */
[-C--:B-1----:R-:W-:Y:S01]  /*1be60*/  FMUL.FTZ R4, R24, R12.reuse ;  /* 0x0000000c18047220 */ /* 0x082fe20000410000 */
[-C--:B------:R-:W-:Y:S01]  /*1be70*/  FMUL.FTZ R160, R44, R12.reuse ;  /* 0x0000000c2ca07220 */ /* 0x080fe20000410000 */
[-C--:B------:R-:W-:Y:S01]  /*1be80*/  FMUL.FTZ R163, R56, R12.reuse ;  /* 0x0000000c38a37220 */ /* 0x080fe20000410000 */
[----:B------:R-:W-:Y:S01]  /*1be90*/  FMUL.FTZ R169, R80, R12 ;  /* 0x0000000c50a97220 */ /* 0x000fe20000410000 */
[-C--:B------:R-:W-:Y:S01]  /*1bea0*/  FMUL.FTZ R10, R27, R6.reuse ;  /* 0x000000061b0a7220 */ /* 0x080fe20000410000 */
[----:B------:R-:W-:Y:S01]  /*1beb0*/  FMUL.FTZ R8, R31, R6 ;  /* 0x000000061f087220 */ /* 0x000fe20000410000 */
[----:B------:R0:W-:Y:S01]  /*1bec0*/  @!P1 SYNCS.ARRIVE.TRANS64.RED.A1T0 RZ, [R11+URZ], RZ ;  /* 0x000000ff0bff99a7 */ /* 0x0001e2000810043f */
        /* <DEDUP_REMOVED lines=61> */
[----:B------:R-:W-:Y:S01]  /*1c2a0*/  FMUL.FTZ R31, R63, R6 ;  /* 0x000000063f1f7220 */ /* 0x000fe20000410000 */
        /* <DEDUP_REMOVED lines=8> */
[-C--:B0-----:R-:W-:Y:S01]  /*1c330*/  FMUL.FTZ R11, R46, R6.reuse ;  /* 0x000000062e0b7220 */ /* 0x081fe20000410000 */
        /* <DEDUP_REMOVED lines=50> */
[----:B------:R-:W-:-:S07]  /*1c660*/  FMUL.FTZ R76, R151, R6 ;  /* 0x00000006974c7220 */ /* 0x000fce0000410000 */
.L_x_570:
[----:B------:R-:W0:Y:S08]  /*1c670*/  S2UR UR5, SR_CgaCtaId ;  /* 0x00000000000579c3 */ /* 0x000e300000008800 */
[----:B------:R-:W-:Y:S06]  /*1c680*/  BAR.SYNC.DEFER_BLOCKING 0x5, 0x120 ;  /* 0x0144800000007b1d */ /* 0x000fec0000010000 */
[----:B------:R-:W-:Y:S01]  /*1c690*/  UMOV UR4, 0x400 ;  /* 0x0000040000047882 */ /* 0x000fe20000000000 */
[----:B------:R-:W-:Y:S01]  /*1c6a0*/  BSSY B0, `(.L_x_663) ;  /* 0x0000293000007945 */ /* 0x000fe20003800000 */
[----:B0-----:R-:W-:-:S06]  /*1c6b0*/  ULEA UR4, UR5, UR4, 0x18 ;  /* 0x0000000405047291 */ /* 0x001fcc000f8ec03f */
[----:B------:R-:W-:-:S05]  /*1c6c0*/  IMAD.U32 R16, RZ, RZ, UR4 ;  /* 0x00000004ff107e24 */ /* 0x000fca000f8e00ff */
[----:B------:R0:W1:Y:S01]  /*1c6d0*/  LDS.128 R148, [R16+0x388d0] ;  /* 0x0388d00010947984 */ /* 0x0000620000000c00 */
[----:B------:R-:W-:Y:S06]  /*1c6e0*/  BAR.ARV 0x4, 0x120 ;  /* 0x0104800000007b1d */ /* 0x000fec0000002000 */
[----:B------:R-:W-:Y:S05]  /*1c6f0*/  @P0 BRA `(.L_x_664) ;  /* 0x0000001c00580947 */ /* 0x000fea0003800000 */
[----:B------:R-:W2:Y:S04]  /*1c700*/  LDL R6, [R1+0x98] ;  /* 0x0000980001067983 */ /* 0x000ea80000100800 */
[----:B-1----:R-:W3:Y:S01]  /*1c710*/  LDL R148, [R1+0x58] ;  /* 0x0000580001947983 */ /* 0x002ee20000100800 */
[----:B------:R-:W1:Y:S01]  /*1c720*/  S2R R21, SR_SWINHI ;  /* 0x0000000000157919 */ /* 0x000e620000002f00 */
[----:B------:R-:W-:Y:S01]  /*1c730*/  F2FP.F16.F32.PACK_AB R5, R10, R5 ;  /* 0x000000050a05723e */ /* 0x000fe200000000ff */
[----:B------:R-:W-:Y:S01]  /*1c740*/  ULDC.64 UR4, c[0x0][0xbd8] ;  /* 0x0002f60000047ab9 */ /* 0x000fe20000000a00 */
[----:B------:R-:W-:Y:S02]  /*1c750*/  MOV R14, R16 ;  /* 0x00000010000e7202 */ /* 0x000fe40000000f00 */
[----:B-1----:R-:W-:-:S02]  /*1c760*/  MOV R15, R21 ;  /* 0x00000015000f7202 */ /* 0x002fc40000000f00 */
        /* <DEDUP_REMOVED lines=11> */
[----:B-----5:R-:W-:Y:S01]  /*1c820*/  F2FP.F16.F32.PACK_AB R147, R76, R72 ;  /* 0x000000484c93723e */ /* 0x020fe200000000ff */
[----:B------:R-:W-:Y:S01]  /*1c830*/  ULDC.64 UR6, c[0x0][0x208] ;  /* 0x0000820000067ab9 */ /* 0x000fe20000000a00 */
[----:B------:R-:W-:Y:S01]  /*1c840*/  BAR.SYNC.DEFER_BLOCKING 0x1, 0x100 ;  /* 0x0044000000007b1d */ /* 0x000fe20000010000 */
[----:B--2---:R-:W-:-:S03]  /*1c850*/  IMAD.WIDE R120, R6, 0x2, R14 ;  /* 0x0000000206787825 */ /* 0x004fc600078e020e */
[C---:B------:R-:W-:Y:S02]  /*1c860*/  IADD3 R6, P1, R120.reuse, 0x20, RZ ;  /* 0x0000002078067810 */ /* 0x040fe40007f3e0ff */
[----:B------:R-:W-:Y:S02]  /*1c870*/  IADD3 R46, P0, R120, 0x40, RZ ;  /* 0x00000040782e7810 */ /* 0x000fe40007f1e0ff */
[----:B------:R-:W-:Y:S02]  /*1c880*/  LOP3.LUT R88, R6, 0x380, RZ, 0xc0, !PT ;  /* 0x0000038006587812 */ /* 0x000fe400078ec0ff */
[----:B------:R-:W-:Y:S02]  /*1c890*/  IADD3 R100, P3, R120, 0x4000, RZ ;  /* 0x0000400078647810 */ /* 0x000fe40007f7e0ff */
[----:B------:R-:W-:Y:S02]  /*1c8a0*/  LOP3.LUT R92, R46, 0x380, RZ, 0xc0, !PT ;  /* 0x000003802e5c7812 */ /* 0x000fe400078ec0ff */
[----:B------:R-:W-:-:S02]  /*1c8b0*/  SHF.R.U64 R88, R88, 0x3, RZ ;  /* 0x0000000358587819 */ /* 0x000fc400000012ff */
[C---:B------:R-:W-:Y:S02]  /*1c8c0*/  IADD3 R104, P5, R120.reuse, 0x4040, RZ ;  /* 0x0000404078687810 */ /* 0x040fe40007fbe0ff */
[----:B------:R-:W-:Y:S02]  /*1c8d0*/  IADD3 R84, P4, R120, 0x60, RZ ;  /* 0x0000006078547810 */ /* 0x000fe40007f9e0ff */
[----:B------:R-:W-:Y:S02]  /*1c8e0*/  LOP3.LUT R118, R100, 0x380, RZ, 0xc0, !PT ;  /* 0x0000038064767812 */ /* 0x000fe400078ec0ff */
[----:B------:R-:W-:Y:S02]  /*1c8f0*/  SHF.R.U64 R92, R92, 0x3, RZ ;  /* 0x000000035c5c7819 */ /* 0x000fe400000012ff */
[----:B------:R-:W-:Y:S02]  /*1c900*/  IADD3 R106, P2, R120, 0x4060, RZ ;  /* 0x00004060786a7810 */ /* 0x000fe40007f5e0ff */
[----:B------:R-:W-:-:S02]  /*1c910*/  LOP3.LUT R88, R88, R6, RZ, 0x3c, !PT ;  /* 0x0000000658587212 */ /* 0x000fc400078e3cff */
[----:B------:R-:W-:Y:S02]  /*1c920*/  LOP3.LUT R6, R104, 0x380, RZ, 0xc0, !PT ;  /* 0x0000038068067812 */ /* 0x000fe400078ec0ff */
[----:B------:R-:W-:Y:S02]  /*1c930*/  LOP3.LUT R96, R84, 0x380, RZ, 0xc0, !PT ;  /* 0x0000038054607812 */ /* 0x000fe400078ec0ff */
[----:B------:R-:W-:Y:S02]  /*1c940*/  SHF.R.U64 R118, R118, 0x3, RZ ;  /* 0x0000000376767819 */ /* 0x000fe400000012ff */
[----:B------:R-:W-:Y:S02]  /*1c950*/  LOP3.LUT R92, R92, R46, RZ, 0x3c, !PT ;  /* 0x0000002e5c5c7212 */ /* 0x000fe400078e3cff */
[----:B------:R-:W-:Y:S02]  /*1c960*/  IADD3 R102, P6, R120, 0x4020, RZ ;  /* 0x0000402078667810 */ /* 0x000fe40007fde0ff */
[----:B------:R-:W-:Y:S01]  /*1c970*/  LOP3.LUT R46, R106, 0x380, RZ, 0xc0, !PT ;  /* 0x000003806a2e7812 */ /* 0x000fe200078ec0ff */
[----:B------:R-:W-:Y:S01]  /*1c980*/  IMAD.X R101, RZ, RZ, R121, P3 ;  /* 0x000000ffff657224 */ /* 0x000fe200018e0679 */
[----:B------:R-:W-:-:S02]  /*1c990*/  SHF.R.U64 R6, R6, 0x3, RZ ;  /* 0x0000000306067819 */ /* 0x000fc400000012ff */
[----:B------:R-:W-:Y:S02]  /*1c9a0*/  IADD3.X R89, RZ, R121, RZ, P1, !PT ;  /* 0x00000079ff597210 */ /* 0x000fe40000ffe4ff */
[----:B------:R-:W-:Y:S02]  /*1c9b0*/  IADD3 R114, P3, R120, 0x8060, RZ ;  /* 0x0000806078727810 */ /* 0x000fe40007f7e0ff */
[----:B------:R-:W-:Y:S02]  /*1c9c0*/  SHF.R.U64 R96, R96, 0x3, RZ ;  /* 0x0000000360607819 */ /* 0x000fe400000012ff */
[----:B------:R-:W-:Y:S02]  /*1c9d0*/  LOP3.LUT R100, R118, R100, RZ, 0x3c, !PT ;  /* 0x0000006476647212 */ /* 0x000fe400078e3cff */
[C---:B------:R-:W-:Y:S02]  /*1c9e0*/  LOP3.LUT R21, R120.reuse, 0x380, RZ, 0xc0, !PT ;  /* 0x0000038078157812 */ /* 0x040fe400078ec0ff */
[----:B------:R-:W-:-:S02]  /*1c9f0*/  IADD3 R108, P1, R120, 0x8000, RZ ;  /* 0x00008000786c7810 */ /* 0x000fc40007f3e0ff */
[----:B------:R-:W-:Y:S02]  /*1ca00*/  IADD3.X R103, RZ, R121, RZ, P6, !PT ;  /* 0x00000079ff677210 */ /* 0x000fe400037fe4ff */
[----:B------:R-:W-:Y:S02]  /*1ca10*/  LOP3.LUT R118, R102, 0x380, RZ, 0xc0, !PT ;  /* 0x0000038066767812 */ /* 0x000fe400078ec0ff */
[----:B------:R-:W-:Y:S02]  /*1ca20*/  SHF.R.U64 R46, R46, 0x3, RZ ;  /* 0x000000032e2e7819 */ /* 0x000fe400000012ff */
[----:B------:R-:W-:Y:S02]  /*1ca30*/  IADD3 R116, P6, R120, 0xc000, RZ ;  /* 0x0000c00078747810 */ /* 0x000fe40007fde0ff */
[----:B------:R-:W-:Y:S02]  /*1ca40*/  LOP3.LUT R104, R6, R104, RZ, 0x3c, !PT ;  /* 0x0000006806687212 */ /* 0x000fe400078e3cff */
[----:B------:R-:W-:-:S02]  /*1ca50*/  LOP3.LUT R96, R96, R84, RZ, 0x3c, !PT ;  /* 0x0000005460607212 */ /* 0x000fc400078e3cff */
[----:B------:R-:W-:Y:S01]  /*1ca60*/  LOP3.LUT R6, R114, 0x380, RZ, 0xc0, !PT ;  /* 0x0000038072067812 */ /* 0x000fe200078ec0ff */
[--C-:B------:R-:W-:Y:S01]  /*1ca70*/  IMAD.X R105, RZ, RZ, R121.reuse, P5 ;  /* 0x000000ffff697224 */ /* 0x100fe200028e0679 */
[----:B------:R-:W-:Y:S02]  /*1ca80*/  IADD3.X R97, RZ, R121, RZ, P4, !PT ;  /* 0x00000079ff617210 */ /* 0x000fe400027fe4ff */
[----:B------:R-:W-:Y:S02]  /*1ca90*/  SHF.R.U64 R21, R21, 0x3, RZ ;  /* 0x0000000315157819 */ /* 0x000fe400000012ff */
[----:B------:R-:W-:Y:S02]  /*1caa0*/  LOP3.LUT R84, R108, 0x380, RZ, 0xc0, !PT ;  /* 0x000003806c547812 */ /* 0x000fe400078ec0ff */
[----:B------:R-:W-:Y:S02]  /*1cab0*/  SHF.R.U64 R118, R118, 0x3, RZ ;  /* 0x0000000376767819 */ /* 0x000fe400000012ff */
[----:B------:R-:W-:Y:S01]  /*1cac0*/  LOP3.LUT R106, R46, R106, RZ, 0x3c, !PT ;  /* 0x0000006a2e6a7212 */ /* 0x000fe200078e3cff */
[--C-:B------:R-:W-:Y:S01]  /*1cad0*/  IMAD.X R93, RZ, RZ, R121.reuse, P0 ;  /* 0x000000ffff5d7224 */ /* 0x100fe200000e0679 */
[----:B------:R-:W-:Y:S01]  /*1cae0*/  IADD3 R112, P4, R120, 0x8040, RZ ;  /* 0x0000804078707810 */ /* 0x000fe20007f9e0ff */
[----:B------:R-:W-:Y:S01]  /*1caf0*/  IMAD.X R109, RZ, RZ, R121, P1 ;  /* 0x000000ffff6d7224 */ /* 0x000fe200008e0679 */
[----:B------:R-:W-:-:S02]  /*1cb00*/  LOP3.LUT R46, R116, 0x380, RZ, 0xc0, !PT ;  /* 0x00000380742e7812 */ /* 0x000fc400078ec0ff */
[C---:B------:R-:W-:Y:S02]  /*1cb10*/  IADD3 R20, P5, R120.reuse, 0xc020, RZ ;  /* 0x0000c02078147810 */ /* 0x040fe40007fbe0ff */
[----:B------:R-:W-:Y:S02]  /*1cb20*/  IADD3.X R107, RZ, R121, RZ, P2, !PT ;  /* 0x00000079ff6b7210 */ /* 0x000fe400017fe4ff */
[C---:B------:R-:W-:Y:S02]  /*1cb30*/  IADD3 R110, P0, R120.reuse, 0x8020, RZ ;  /* 0x00008020786e7810 */ /* 0x040fe40007f1e0ff */
[C---:B------:R-:W-:Y:S02]  /*1cb40*/  IADD3 R26, P2, R120.reuse, 0xc040, RZ ;  /* 0x0000c040781a7810 */ /* 0x040fe40007f5e0ff */
[----:B------:R-:W-:Y:S02]  /*1cb50*/  IADD3 R30, P1, R120, 0xc060, RZ ;  /* 0x0000c060781e7810 */ /* 0x000fe40007f3e0ff */
[----:B------:R-:W-:-:S02]  /*1cb60*/  SHF.R.U64 R6, R6, 0x3, RZ ;  /* 0x0000000306067819 */ /* 0x000fc400000012ff */
[----:B------:R-:W-:Y:S02]  /*1cb70*/  LOP3.LUT R120, R21, R120, RZ, 0x3c, !PT ;  /* 0x0000007815787212 */ /* 0x000fe400078e3cff */
[----:B------:R-:W-:Y:S02]  /*1cb80*/  SHF.R.U64 R84, R84, 0x3, RZ ;  /* 0x0000000354547819 */ /* 0x000fe400000012ff */
[----:B------:R-:W-:Y:S02]  /*1cb90*/  LOP3.LUT R102, R118, R102, RZ, 0x3c, !PT ;  /* 0x0000006676667212 */ /* 0x000fe400078e3cff */
[----:B------:R-:W-:Y:S02]  /*1cba0*/  LOP3.LUT R118, R112, 0x380, RZ, 0xc0, !PT ;  /* 0x0000038070767812 */ /* 0x000fe400078ec0ff */
[----:B------:R-:W-:Y:S02]  /*1cbb0*/  SHF.R.U64 R46, R46, 0x3, RZ ;  /* 0x000000032e2e7819 */ /* 0x000fe400000012ff */
[----:B------:R-:W-:-:S02]  /*1cbc0*/  LOP3.LUT R10, R20, 0x380, RZ, 0xc0, !PT ;  /* 0x00000380140a7812 */ /* 0x000fc400078ec0ff */
[----:B------:R-:W-:Y:S02]  /*1cbd0*/  LOP3.LUT R114, R6, R114, RZ, 0x3c, !PT ;  /* 0x0000007206727212 */ /* 0x000fe400078e3cff */
[----:B------:R-:W-:Y:S02]  /*1cbe0*/  LOP3.LUT R108, R84, R108, RZ, 0x3c, !PT ;  /* 0x0000006c546c7212 */ /* 0x000fe400078e3cff */
[----:B------:R-:W-:Y:S02]  /*1cbf0*/  MOV R120, R120 ;  /* 0x0000007800787202 */ /* 0x000fe40000000f00 */
[----:B------:R-:W-:Y:S02]  /*1cc00*/  F2FP.F16.F32.PACK_AB R6, R29, R28 ;  /* 0x0000001c1d06723e */ /* 0x000fe400000000ff */
[----:B------:R-:W-:Y:S02]  /*1cc10*/  LOP3.LUT R84, R110, 0x380, RZ, 0xc0, !PT ;  /* 0x000003806e547812 */ /* 0x000fe400078ec0ff */
[----:B------:R-:W-:-:S02]  /*1cc20*/  SHF.R.U64 R118, R118, 0x3, RZ ;  /* 0x0000000376767819 */ /* 0x000fc400000012ff */
[----:B------:R-:W-:Y:S02]  /*1cc30*/  LOP3.LUT R116, R46, R116, RZ, 0x3c, !PT ;  /* 0x000000742e747212 */ /* 0x000fe400078e3cff */
[----:B------:R-:W-:Y:S02]  /*1cc40*/  LOP3.LUT R25, R26, 0x380, RZ, 0xc0, !PT ;  /* 0x000003801a197812 */ /* 0x000fe400078ec0ff */
[----:B------:R-:W-:Y:S02]  /*1cc50*/  LOP3.LUT R46, R30, 0x380, RZ, 0xc0, !PT ;  /* 0x000003801e2e7812 */ /* 0x000fe400078ec0ff */
[----:B------:R-:W-:Y:S01]  /*1cc60*/  SHF.R.U64 R10, R10, 0x3, RZ ;  /* 0x000000030a0a7819 */ /* 0x000fe200000012ff */
[----:B------:R1:W-:Y:S01]  /*1cc70*/  STSM.16.M88.4 [R120], R4 ;  /* 0x0000000478007844 */ /* 0x0003e20000000200 */
[----:B------:R-:W-:Y:S02]  /*1cc80*/  SHF.R.U64 R84, R84, 0x3, RZ ;  /* 0x0000000354547819 */ /* 0x000fe400000012ff */
[----:B------:R-:W-:-:S02]  /*1cc90*/  LOP3.LUT R112, R118, R112, RZ, 0x3c, !PT ;  /* 0x0000007076707212 */ /* 0x000fc400078e3cff */
[----:B------:R-:W-:Y:S02]  /*1cca0*/  SHF.R.U64 R25, R25, 0x3, RZ ;  /* 0x0000000319197819 */ /* 0x000fe400000012ff */
[----:B------:R-:W-:Y:S02]  /*1ccb0*/  SHF.R.U64 R46, R46, 0x3, RZ ;  /* 0x000000032e2e7819 */ /* 0x000fe400000012ff */
[----:B------:R-:W-:Y:S02]  /*1ccc0*/  LOP3.LUT R118, R10, R20, RZ, 0x3c, !PT ;  /* 0x000000140a767212 */ /* 0x000fe400078e3cff */
[----:B------:R-:W-:Y:S02]  /*1ccd0*/  MOV R88, R88 ;  /* 0x0000005800587202 */ /* 0x000fe40000000f00 */
[----:B------:R-:W-:Y:S02]  /*1cce0*/  MOV R92, R92 ;  /* 0x0000005c005c7202 */ /* 0x000fe40000000f00 */
[----:B------:R-:W-:-:S02]  /*1ccf0*/  F2FP.F16.F32.PACK_AB R10, R45, R160 ;  /* 0x000000a02d0a723e */ /* 0x000fc400000000ff */
[----:B-1----:R-:W-:Y:S02]  /*1cd00*/  F2FP.F16.F32.PACK_AB R4, R33, R32 ;  /* 0x000000202104723e */ /* 0x002fe400000000ff */
[----:B------:R-:W-:Y:S02]  /*1cd10*/  F2FP.F16.F32.PACK_AB R5, R35, R34 ;  /* 0x000000222305723e */ /* 0x000fe400000000ff */
[----:B------:R-:W-:Y:S02]  /*1cd20*/  F2FP.F16.F32.PACK_AB R6, R37, R24 ;  /* 0x000000182506723e */ /* 0x000fe400000000ff */
[----:B------:R-:W-:Y:S02]  /*1cd30*/  F2FP.F16.F32.PACK_AB R7, R39, R38 ;  /* 0x000000262707723e */ /* 0x000fe400000000ff */
[----:B------:R-:W-:Y:S02]  /*1cd40*/  LOP3.LUT R110, R84, R110, RZ, 0x3c, !PT ;  /* 0x0000006e546e7212 */ /* 0x000fe400078e3cff */
[----:B------:R-:W-:Y:S01]  /*1cd50*/  LOP3.LUT R20, R25, R26, RZ, 0x3c, !PT ;  /* 0x0000001a19147212 */ /* 0x000fe200078e3cff */
[----:B------:R1:W-:Y:S01]  /*1cd60*/  STSM.16.M88.4 [R88], R4 ;  /* 0x0000000458007844 */ /* 0x0003e20000000200 */
[----:B------:R-:W-:-:S02]  /*1cd70*/  LOP3.LUT R84, R46, R30, RZ, 0x3c, !PT ;  /* 0x0000001e2e547212 */ /* 0x000fc400078e3cff */
[----:B------:R-:W-:Y:S02]  /*1cd80*/  MOV R96, R96 ;  /* 0x0000006000607202 */ /* 0x000fe40000000f00 */
[----:B------:R-:W-:Y:S02]  /*1cd90*/  F2FP.F16.F32.PACK_AB R24, R49, R161 ;  /* 0x000000a13118723e */ /* 0x000fe400000000ff */
[----:B------:R-:W-:Y:S02]  /*1cda0*/  F2FP.F16.F32.PACK_AB R25, R51, R50 ;  /* 0x000000323319723e */ /* 0x000fe400000000ff */
[----:B------:R-:W-:Y:S01]  /*1cdb0*/  F2FP.F16.F32.PACK_AB R26, R53, R162 ;  /* 0x000000a2351a723e */ /* 0x000fe200000000ff */
[----:B------:R2:W-:Y:S01]  /*1cdc0*/  STSM.16.M88.4 [R92], R8 ;  /* 0x000000085c007844 */ /* 0x0005e20000000200 */
[----:B------:R-:W-:Y:S02]  /*1cdd0*/  MOV R100, R100 ;  /* 0x0000006400647202 */ /* 0x000fe40000000f00 */
[----:B------:R-:W-:-:S02]  /*1cde0*/  F2FP.F16.F32.PACK_AB R28, R57, R163 ;  /* 0x000000a3391c723e */ /* 0x000fc400000000ff */
[----:B------:R-:W-:Y:S02]  /*1cdf0*/  F2FP.F16.F32.PACK_AB R29, R59, R58 ;  /* 0x0000003a3b1d723e */ /* 0x000fe400000000ff */
[----:B------:R-:W-:Y:S01]  /*1ce00*/  F2FP.F16.F32.PACK_AB R30, R61, R164 ;  /* 0x000000a43d1e723e */ /* 0x000fe200000000ff */
[----:B------:R-:W-:Y:S01]  /*1ce10*/  IMAD.X R113, RZ, RZ, R121, P4 ;  /* 0x000000ffff717224 */ /* 0x000fe200020e0679 */
[----:B------:R-:W-:Y:S02]  /*1ce20*/  MOV R102, R102 ;  /* 0x0000006600667202 */ /* 0x000fe40000000f00 */
[----:B-1----:R-:W-:Y:S02]  /*1ce30*/  F2FP.F16.F32.PACK_AB R4, R65, R165 ;  /* 0x000000a54104723e */ /* 0x002fe400000000ff */
[----:B------:R-:W-:Y:S02]  /*1ce40*/  F2FP.F16.F32.PACK_AB R5, R67, R66 ;  /* 0x000000424305723e */ /* 0x000fe400000000ff */
[----:B------:R-:W-:-:S02]  /*1ce50*/  F2FP.F16.F32.PACK_AB R6, R69, R166 ;  /* 0x000000a64506723e */ /* 0x000fc400000000ff */
[----:B------:R-:W-:Y:S02]  /*1ce60*/  F2FP.F16.F32.PACK_AB R7, R71, R70 ;  /* 0x000000464707723e */ /* 0x000fe400000000ff */
[----:B------:R-:W-:Y:S02]  /*1ce70*/  IADD3.X R111, RZ, R121, RZ, P0, !PT ;  /* 0x00000079ff6f7210 */ /* 0x000fe400007fe4ff */
[----:B------:R-:W-:Y:S02]  /*1ce80*/  MOV R104, R104 ;  /* 0x0000006800687202 */ /* 0x000fe40000000f00 */
[----:B--2---:R-:W-:Y:S02]  /*1ce90*/  F2FP.F16.F32.PACK_AB R8, R73, R167 ;  /* 0x000000a74908723e */ /* 0x004fe400000000ff */
[----:B------:R-:W-:Y:S02]  /*1cea0*/  F2FP.F16.F32.PACK_AB R9, R75, R74 ;  /* 0x0000004a4b09723e */ /* 0x000fe400000000ff */
[----:B------:R-:W-:-:S02]  /*1ceb0*/  F2FP.F16.F32.PACK_AB R10, R77, R168 ;  /* 0x000000a84d0a723e */ /* 0x000fc400000000ff */
[----:B------:R-:W-:Y:S01]  /*1cec0*/  F2FP.F16.F32.PACK_AB R11, R79, R78 ;  /* 0x0000004e4f0b723e */ /* 0x000fe200000000ff */
[----:B------:R-:W-:Y:S01]  /*1ced0*/  STSM.16.M88.4 [R96], R24 ;  /* 0x0000001860007844 */ /* 0x000fe20000000200 */
[----:B------:R-:W-:Y:S02]  /*1cee0*/  IADD3.X R115, RZ, R121, RZ, P3, !PT ;  /* 0x00000079ff737210 */ /* 0x000fe40001ffe4ff */
[----:B------:R-:W-:Y:S01]  /*1cef0*/  MOV R106, R106 ;  /* 0x0000006a006a7202 */ /* 0x000fe20000000f00 */
[----:B------:R-:W-:Y:S01]  /*1cf00*/  STSM.16.M88.4 [R100], R28 ;  /* 0x0000001c64007844 */ /* 0x000fe20000000200 */
[----:B------:R-:W-:Y:S02]  /*1cf10*/  F2FP.F16.F32.PACK_AB R32, R81, R169 ;  /* 0x000000a95120723e */ /* 0x000fe400000000ff */
[----:B------:R-:W-:Y:S02]  /*1cf20*/  F2FP.F16.F32.PACK_AB R33, R83, R82 ;  /* 0x000000525321723e */ /* 0x000fe400000000ff */
[----:B------:R-:W-:-:S02]  /*1cf30*/  F2FP.F16.F32.PACK_AB R34, R44, R170 ;  /* 0x000000aa2c22723e */ /* 0x000fc400000000ff */
[----:B------:R-:W-:Y:S01]  /*1cf40*/  F2FP.F16.F32.PACK_AB R35, R87, R86 ;  /* 0x000000565723723e */ /* 0x000fe200000000ff */
[----:B------:R1:W-:Y:S01]  /*1cf50*/  STSM.16.M88.4 [R102], R4 ;  /* 0x0000000466007844 */ /* 0x0003e20000000200 */
[----:B------:R-:W-:Y:S02]  /*1cf60*/  MOV R108, R108 ;  /* 0x0000006c006c7202 */ /* 0x000fe40000000f00 */
        /* <DEDUP_REMOVED lines=8> */
[----:B------:R-:W-:Y:S02]  /*1cff0*/  F2FP.F16.F32.PACK_AB R59, R36, R13 ;  /* 0x0000000d243b723e */ /* 0x000fe400000000ff */
[----:B------:R-:W-:Y:S02]  /*1d000*/  MOV R112, R112 ;  /* 0x0000007000707202 */ /* 0x000fe40000000f00 */
[----:B-1----:R-:W-:-:S02]  /*1d010*/  F2FP.F16.F32.PACK_AB R4, R154, R175 ;  /* 0x000000af9a04723e */ /* 0x002fc400000000ff */
[----:B------:R-:W-:Y:S02]  /*1d020*/  F2FP.F16.F32.PACK_AB R5, R42, R40 ;  /* 0x000000282a05723e */ /* 0x000fe400000000ff */
[----:B------:R-:W-:Y:S02]  /*1d030*/  F2FP.F16.F32.PACK_AB R6, R155, R176 ;  /* 0x000000b09b06723e */ /* 0x000fe400000000ff */
[----:B------:R-:W-:Y:S01]  /*1d040*/  F2FP.F16.F32.PACK_AB R7, R52, R48 ;  /* 0x000000303407723e */ /* 0x000fe200000000ff */
[----:B------:R-:W-:Y:S01]  /*1d050*/  STSM.16.M88.4 [R106], R32 ;  /* 0x000000206a007844 */ /* 0x000fe20000000200 */
[----:B------:R-:W-:Y:S02]  /*1d060*/  MOV R114, R114 ;  /* 0x0000007200727202 */ /* 0x000fe40000000f00 */
[----:B--2---:R-:W-:Y:S02]  /*1d070*/  F2FP.F16.F32.PACK_AB R8, R156, R177 ;  /* 0x000000b19c08723e */ /* 0x004fe400000000ff */
[----:B------:R-:W-:-:S02]  /*1d080*/  F2FP.F16.F32.PACK_AB R9, R60, R55 ;  /* 0x000000373c09723e */ /* 0x000fc400000000ff */
[----:B------:R-:W-:Y:S02]  /*1d090*/  F2FP.F16.F32.PACK_AB R10, R157, R178 ;  /* 0x000000b29d0a723e */ /* 0x000fe400000000ff */
[----:B------:R-:W-:Y:S01]  /*1d0a0*/  F2FP.F16.F32.PACK_AB R11, R64, R63 ;  /* 0x0000003f400b723e */ /* 0x000fe200000000ff */
[----:B------:R-:W-:Y:S01]  /*1d0b0*/  STSM.16.M88.4 [R108], R44 ;  /* 0x0000002c6c007844 */ /* 0x000fe20000000200 */
[----:B------:R-:W-:-:S03]  /*1d0c0*/  IMAD.X R117, RZ, RZ, R121, P6 ;  /* 0x000000ffff757224 */ /* 0x000fc600030e0679 */
[----:B------:R-:W-:Y:S01]  /*1d0d0*/  STSM.16.M88.4 [R110], R56 ;  /* 0x000000386e007844 */ /* 0x000fe20000000200 */
[----:B------:R-:W-:-:S03]  /*1d0e0*/  IADD3.X R119, RZ, R121, RZ, P5, !PT ;  /* 0x00000079ff777210 */ /* 0x000fc60002ffe4ff */
[----:B------:R3:W-:Y:S01]  /*1d0f0*/  STSM.16.M88.4 [R112], R4 ;  /* 0x0000000470007844 */ /* 0x0007e20000000200 */
[----:B------:R-:W-:-:S03]  /*1d100*/  IMAD.X R21, RZ, RZ, R121, P2 ;  /* 0x000000ffff157224 */ /* 0x000fc600010e0679 */
[----:B------:R1:W-:Y:S01]  /*1d110*/  STSM.16.M88.4 [R114], R8 ;  /* 0x0000000872007844 */ /* 0x0003e20000000200 */
[----:B------:R-:W-:Y:S02]  /*1d120*/  IADD3.X R85, RZ, R121, RZ, P1, !PT ;  /* 0x00000079ff557210 */ /* 0x000fe40000ffe4ff */
[----:B------:R-:W-:Y:S02]  /*1d130*/  MOV R116, R116 ;  /* 0x0000007400747202 */ /* 0x000fe40000000f00 */
[----:B------:R-:W-:Y:S02]  /*1d140*/  F2FP.F16.F32.PACK_AB R24, R158, R179 ;  /* 0x000000b39e18723e */ /* 0x000fe400000000ff */
[----:B------:R-:W-:Y:S01]  /*1d150*/  F2FP.F16.F32.PACK_AB R25, R123, R122 ;  /* 0x0000007a7b19723e */ /* 0x000fe200000000ff */
[----:B---3--:R-:W-:Y:S01]  /*1d160*/  IMAD.SHL.U32 R4, R148, 0x4, RZ ;  /* 0x0000000494047824 */ /* 0x008fe200078e00ff */
[----:B-1----:R-:W-:Y:S02]  /*1d170*/  SHF.R.S32.HI R10, RZ, 0x1f, R148 ;  /* 0x0000001fff0a7819 */ /* 0x002fe40000011494 */
[----:B------:R-:W-:-:S02]  /*1d180*/  F2FP.F16.F32.PACK_AB R26, R125, R124 ;  /* 0x0000007c7d1a723e */ /* 0x000fc400000000ff */
[----:B------:R-:W-:Y:S02]  /*1d190*/  F2FP.F16.F32.PACK_AB R27, R127, R126 ;  /* 0x0000007e7f1b723e */ /* 0x000fe400000000ff */
[----:B------:R-:W-:Y:S02]  /*1d1a0*/  ISETP.NE.U32.AND P3, PT, RZ, UR4, PT ;  /* 0x00000004ff007c0c */ /* 0x000fe4000bf65070 */
[----:B------:R-:W-:Y:S02]  /*1d1b0*/  SHF.L.U64.HI R8, R148, 0x2, R10 ;  /* 0x0000000294087819 */ /* 0x000fe4000001020a */
[----:B------:R-:W-:Y:S02]  /*1d1c0*/  IADD3 R6, P0, R4, UR4, RZ ;  /* 0x0000000404067c10 */ /* 0x000fe4000ff1e0ff */
[----:B------:R-:W-:Y:S02]  /*1d1d0*/  MOV R118, R118 ;  /* 0x0000007600767202 */ /* 0x000fe40000000f00 */
[----:B------:R-:W-:-:S02]  /*1d1e0*/  F2FP.F16.F32.PACK_AB R28, R129, R128 ;  /* 0x00000080811c723e */ /* 0x000fc400000000ff */
[----:B------:R-:W-:Y:S02]  /*1d1f0*/  F2FP.F16.F32.PACK_AB R29, R131, R130 ;  /* 0x00000082831d723e */ /* 0x000fe400000000ff */
[----:B------:R-:W-:Y:S02]  /*1d200*/  F2FP.F16.F32.PACK_AB R30, R133, R132 ;  /* 0x00000084851e723e */ /* 0x000fe400000000ff */
[----:B------:R-:W-:Y:S02]  /*1d210*/  F2FP.F16.F32.PACK_AB R31, R135, R134 ;  /* 0x00000086871f723e */ /* 0x000fe400000000ff */
[----:B------:R-:W-:Y:S02]  /*1d220*/  MOV R20, R20 ;  /* 0x0000001400147202 */ /* 0x000fe40000000f00 */
[----:B------:R-:W-:Y:S02]  /*1d230*/  F2FP.F16.F32.PACK_AB R32, R137, R136 ;  /* 0x000000888920723e */ /* 0x000fe400000000ff */
[----:B------:R-:W-:-:S02]  /*1d240*/  F2FP.F16.F32.PACK_AB R33, R139, R138 ;  /* 0x0000008a8b21723e */ /* 0x000fc400000000ff */
[----:B------:R-:W-:Y:S02]  /*1d250*/  F2FP.F16.F32.PACK_AB R34, R141, R140 ;  /* 0x0000008c8d22723e */ /* 0x000fe400000000ff */
[----:B------:R-:W-:Y:S02]  /*1d260*/  F2FP.F16.F32.PACK_AB R35, R143, R142 ;  /* 0x0000008e8f23723e */ /* 0x000fe400000000ff */
[----:B------:R-:W-:Y:S01]  /*1d270*/  MOV R84, R84 ;  /* 0x0000005400547202 */ /* 0x000fe20000000f00 */
[----:B------:R1:W-:Y:S01]  /*1d280*/  STSM.16.M88.4 [R116], R24 ;  /* 0x0000001874007844 */ /* 0x0003e20000000200 */
[----:B------:R-:W-:Y:S02]  /*1d290*/  ISETP.NE.AND.EX P3, PT, RZ, UR5, PT, P3 ;  /* 0x00000005ff007c0c */ /* 0x000fe4000bf65330 */
[----:B------:R-:W-:Y:S01]  /*1d2a0*/  IADD3.X R7, R8, UR5, RZ, P0, !PT ;  /* 0x0000000508077c10 */ /* 0x000fe200087fe4ff */
[----:B------:R-:W-:Y:S01]  /*1d2b0*/  ULDC.64 UR4, c[0x0][0xbe0] ;  /* 0x0002f80000047ab9 */ /* 0x000fe20000000a00 */
[----:B------:R1:W-:Y:S01]  /*1d2c0*/  STSM.16.M88.4 [R118], R28 ;  /* 0x0000001c76007844 */ /* 0x0003e20000000200 */
[----:B------:R-:W-:-:S03]  /*1d2d0*/  ISETP.NE.U32.AND P1, PT, RZ, UR4, PT ;  /* 0x00000004ff007c0c */ /* 0x000fc6000bf25070 */
[----:B------:R1:W-:Y:S01]  /*1d2e0*/  STSM.16.M88.4 [R20], R32 ;  /* 0x0000002014007844 */ /* 0x0003e20000000200 */
[----:B------:R-:W-:-:S03]  /*1d2f0*/  ISETP.NE.AND.EX P1, PT, RZ, UR5, PT, P1 ;  /* 0x00000005ff007c0c */ /* 0x000fc6000bf25310 */
[----:B------:R1:W-:Y:S01]  /*1d300*/  STSM.16.M88.4 [R84], R144 ;  /* 0x0000009054007844 */ /* 0x0003e20000000200 */
[----:B------:R-:W-:-:S05]  /*1d310*/  IMAD R5, R18, 0x8, R220 ;  /* 0x0000000812057824 */ /* 0x000fca00078e02dc */
[----:B------:R-:W-:Y:S01]  /*1d320*/  SHF.L.U32 R5, R5, 0x3, RZ ;  /* 0x0000000305057819 */ /* 0x000fe200000006ff */
[----:B------:R-:W-:Y:S03]  /*1d330*/  BAR.SYNC.DEFER_BLOCKING 0x1, 0x100 ;  /* 0x0044000000007b1d */ /* 0x000fe60000010000 */
[----:B------:R-:W-:Y:S01]  /*1d340*/  @P1 IADD3 R4, P0, R4, UR4, RZ ;  /* 0x0000000404041c10 */ /* 0x000fe2000ff1e0ff */
[----:B------:R-:W-:Y:S02]  /*1d350*/  IMAD.WIDE R14, R5, 0x2, R14 ;  /* 0x00000002050e7825 */ /* 0x000fe400078e020e */
[----:B------:R-:W-:Y:S01]  /*1d360*/  ULDC UR4, c[0x0][0xa88] ;  /* 0x0002a20000047ab9 */ /* 0x000fe20000000800 */
[----:B------:R-:W-:Y:S01]  /*1d370*/  MOV R77, RZ ;  /* 0x000000ff004d7202 */ /* 0x000fe20000000f00 */
[----:B------:R-:W-:Y:S01]  /*1d380*/  IMAD.U32 R2, RZ, RZ, UR4 ;  /* 0x00000004ff027e24 */ /* 0x000fe2000f8e00ff */
[----:B------:R-:W-:-:S02]  /*1d390*/  @P1 IADD3.X R5, R8, UR5, RZ, P0, !PT ;  /* 0x0000000508051c10 */ /* 0x000fc400087fe4ff */
[----:B------:R-:W-:-:S04]  /*1d3a0*/  IADD3 R9, P0, R14, 0x1000, RZ ;  /* 0x000010000e097810 */ /* 0x000fc80007f1e0ff */
[----:B------:R-:W-:Y:S01]  /*1d3b0*/  LOP3.LUT R8, R9, 0x380, RZ, 0xc0, !PT ;  /* 0x0000038009087812 */ /* 0x000fe200078ec0ff */
[----:B------:R1:W5:Y:S04]  /*1d3c0*/  @P3 LDG.E R77, desc[UR6][R6.64] ;  /* 0x00000006064d3981 */ /* 0x000368000c1e1900 */
[----:B------:R1:W5:Y:S01]  /*1d3d0*/  @P1 LDG.E R2, desc[UR6][R4.64] ;  /* 0x0000000604021981 */ /* 0x000362000c1e1900 */
[----:B------:R-:W-:Y:S05]  /*1d3e0*/  @P1 BRA `(.L_x_665) ;  /* 0x0000000000141947 */ /* 0x000fea0003800000 */
[----:B------:R-:W-:Y:S05]  /*1d3f0*/  @!P3 BRA `(.L_x_665) ;  /* 0x000000000010b947 */ /* 0x000fea0003800000 */
[----:B------:R-:W-:Y:S02]  /*1d400*/  ULDC.64 UR4, c[0x0][0x208] ;  /* 0x0000820000047ab9 */ /* 0x000fe40000000a00 */
[----:B-1----:R-:W2:Y:S04]  /*1d410*/  LDG.E R5, desc[UR4][R6.64] ;  /* 0x0000000406057981 */ /* 0x002ea8000c1e1900 */
[----:B-----5:R-:W2:Y:S02]  /*1d420*/  LDG.E R2, desc[UR4][R6.64+0x4] ;  /* 0x0000040406027981 */ /* 0x020ea4000c1e1900 */
[----:B--2---:R-:W-:-:S07]  /*1d430*/  IADD3 R2, -R5, R2, RZ ;  /* 0x0000000205027210 */ /* 0x004fce0007ffe1ff */
.L_x_665:
[----:B-1----:R-:W2:Y:S01]  /*1d440*/  LDL R6, [R1+0x94] ;  /* 0x0000940001067983 */ /* 0x002ea20000100800 */
[----:B------:R-:W-:-:S03]  /*1d450*/  ULDC.64 UR4, c[0x0][0xb70] ;  /* 0x0002dc0000047ab9 */ /* 0x000fc60000000a00 */
[----:B------:R-:W3:Y:S04]  /*1d460*/  LDL.LU R82, [R1+0x5c] ;  /* 0x00005c0001527983 */ /* 0x000ee80000300800 */
[----:B------:R-:W2:Y:S01]  /*1d470*/  LDL.LU R80, [R1+0x64] ;  /* 0x0000640001507983 */ /* 0x000ea20000300800 */
[----:B------:R-:W-:Y:S01]  /*1d480*/  SEL R19, R10, RZ, !P3 ;  /* 0x000000ff0a137207 */ /* 0x000fe20005800000 */
[--C-:B-----5:R-:W-:Y:S01]  /*1d490*/  IMAD.MOV.U32 R20, RZ, RZ, R77.reuse ;  /* 0x000000ffff147224 */ /* 0x120fe200078e004d */
[----:B------:R-:W-:Y:S01]  /*1d4a0*/  SHF.R.S32.HI R21, RZ, 0x1f, R77 ;  /* 0x0000001fff157819 */ /* 0x000fe2000001144d */
[----:B------:R-:W4:Y:S01]  /*1d4b0*/  LDL R10, [R1+0x6c] ;  /* 0x00006c00010a7983 */ /* 0x000f220000100800 */
[C---:B------:R-:W-:Y:S02]  /*1d4c0*/  IADD3 R25, P2, R14.reuse, 0x3000, RZ ;  /* 0x000030000e197810 */ /* 0x040fe40007f5e0ff */
[----:B------:R-:W-:Y:S01]  /*1d4d0*/  IADD3 R13, P1, R14, 0x2000, RZ ;  /* 0x000020000e0d7810 */ /* 0x000fe20007f3e0ff */
[----:B------:R-:W4:Y:S01]  /*1d4e0*/  LDL R81, [R1+0x70] ;  /* 0x0000700001517983 */ /* 0x000f220000100800 */
[----:B------:R-:W-:-:S02]  /*1d4f0*/  LOP3.LUT R24, R25, 0x380, RZ, 0xc0, !PT ;  /* 0x0000038019187812 */ /* 0x000fc400078ec0ff */
[----:B------:R-:W-:Y:S02]  /*1d500*/  SHF.R.U64 R8, R8, 0x3, RZ ;  /* 0x0000000308087819 */ /* 0x000fe400000012ff */
[----:B------:R-:W-:Y:S02]  /*1d510*/  LOP3.LUT R12, R13, 0x380, RZ, 0xc0, !PT ;  /* 0x000003800d0c7812 */ /* 0x000fe400078ec0ff */
[----:B------:R-:W-:Y:S02]  /*1d520*/  SHF.R.U64 R24, R24, 0x3, RZ ;  /* 0x0000000318187819 */ /* 0x000fe400000012ff */
[----:B------:R-:W-:Y:S02]  /*1d530*/  LOP3.LUT R8, R8, R9, RZ, 0x3c, !PT ;  /* 0x0000000908087212 */ /* 0x000fe400078e3cff */
[----:B------:R-:W-:Y:S02]  /*1d540*/  SHF.R.U64 R12, R12, 0x3, RZ ;  /* 0x000000030c0c7819 */ /* 0x000fe400000012ff */
[----:B------:R-:W-:-:S02]  /*1d550*/  IADD3.X R9, RZ, R15, RZ, P0, !PT ;  /* 0x0000000fff097210 */ /* 0x000fc400007fe4ff */
[----:B------:R-:W-:Y:S02]  /*1d560*/  LOP3.LUT R24, R24, R25, RZ, 0x3c, !PT ;  /* 0x0000001918187212 */ /* 0x000fe400078e3cff */
[C---:B------:R-:W-:Y:S02]  /*1d570*/  IADD3 R45, P0, R14.reuse, 0x8000, RZ ;  /* 0x000080000e2d7810 */ /* 0x040fe40007f1e0ff */
[C---:B------:R-:W-:Y:S02]  /*1d580*/  IADD3 R33, P4, R14.reuse, 0x5000, RZ ;  /* 0x000050000e217810 */ /* 0x040fe40007f9e0ff */
[----:B------:R-:W-:Y:S02]  /*1d590*/  IADD3 R37, P5, R14, 0x6000, RZ ;  /* 0x000060000e257810 */ /* 0x000fe40007fbe0ff */
[----:B------:R-:W-:Y:S02]  /*1d5a0*/  IADD3.X R25, RZ, R15, RZ, P2, !PT ;  /* 0x0000000fff197210 */ /* 0x000fe400017fe4ff */
[----:B------:R-:W-:Y:S01]  /*1d5b0*/  LOP3.LUT R12, R12, R13, RZ, 0x3c, !PT ;  /* 0x0000000d0c0c7212 */ /* 0x000fe200078e3cff */
[----:B------:R-:W-:Y:S01]  /*1d5c0*/  IMAD.X R13, RZ, RZ, R15, P1 ;  /* 0x000000ffff0d7224 */ /* 0x000fe200008e060f */
[----:B------:R-:W-:-:S02]  /*1d5d0*/  IADD3 R53, P2, R14, 0xa000, RZ ;  /* 0x0000a0000e357810 */ /* 0x000fc40007f5e0ff */
[----:B------:R-:W-:Y:S02]  /*1d5e0*/  IADD3 R49, P1, R14, 0x9000, RZ ;  /* 0x000090000e317810 */ /* 0x000fe40007f3e0ff */
[----:B------:R-:W-:Y:S02]  /*1d5f0*/  LOP3.LUT R44, R45, 0x380, RZ, 0xc0, !PT ;  /* 0x000003802d2c7812 */ /* 0x000fe400078ec0ff */
[----:B------:R-:W-:Y:S02]  /*1d600*/  LOP3.LUT R32, R33, 0x380, RZ, 0xc0, !PT ;  /* 0x0000038021207812 */ /* 0x000fe400078ec0ff */
[----:B------:R-:W-:Y:S02]  /*1d610*/  LOP3.LUT R36, R37, 0x380, RZ, 0xc0, !PT ;  /* 0x0000038025247812 */ /* 0x000fe400078ec0ff */
[----:B------:R-:W-:Y:S02]  /*1d620*/  LOP3.LUT R52, R53, 0x380, RZ, 0xc0, !PT ;  /* 0x0000038035347812 */ /* 0x000fe400078ec0ff */
[----:B------:R-:W-:-:S02]  /*1d630*/  LOP3.LUT R48, R49, 0x380, RZ, 0xc0, !PT ;  /* 0x0000038031307812 */ /* 0x000fc400078ec0ff */
[----:B------:R-:W-:Y:S02]  /*1d640*/  SHF.R.U64 R44, R44, 0x3, RZ ;  /* 0x000000032c2c7819 */ /* 0x000fe400000012ff */
[----:B------:R-:W-:Y:S02]  /*1d650*/  SHF.R.U64 R32, R32, 0x3, RZ ;  /* 0x0000000320207819 */ /* 0x000fe400000012ff */
[----:B------:R-:W-:Y:S02]  /*1d660*/  SHF.R.U64 R36, R36, 0x3, RZ ;  /* 0x0000000324247819 */ /* 0x000fe400000012ff */
[----:B------:R-:W-:Y:S02]  /*1d670*/  SHF.R.U64 R52, R52, 0x3, RZ ;  /* 0x0000000334347819 */ /* 0x000fe400000012ff */
[----:B------:R-:W-:Y:S02]  /*1d680*/  SHF.R.U64 R48, R48, 0x3, RZ ;  /* 0x0000000330307819 */ /* 0x000fe400000012ff */
[----:B------:R-:W-:Y:S01]  /*1d690*/  LOP3.LUT R44, R44, R45, RZ, 0x3c, !PT ;  /* 0x0000002d2c2c7212 */ /* 0x000fe200078e3cff */
[----:B------:R-:W-:Y:S01]  /*1d6a0*/  IMAD.X R45, RZ, RZ, R15, P0 ;  /* 0x000000ffff2d7224 */ /* 0x000fe200000e060f */
[----:B------:R-:W-:-:S02]  /*1d6b0*/  LOP3.LUT R32, R32, R33, RZ, 0x3c, !PT ;  /* 0x0000002120207212 */ /* 0x000fc400078e3cff */
[----:B------:R-:W-:Y:S01]  /*1d6c0*/  LOP3.LUT R36, R36, R37, RZ, 0x3c, !PT ;  /* 0x0000002524247212 */ /* 0x000fe200078e3cff */
[----:B------:R-:W-:Y:S01]  /*1d6d0*/  IMAD.X R37, RZ, RZ, R15, P5 ;  /* 0x000000ffff257224 */ /* 0x000fe200028e060f */
[----:B------:R-:W-:Y:S02]  /*1d6e0*/  LOP3.LUT R52, R52, R53, RZ, 0x3c, !PT ;  /* 0x0000003534347212 */ /* 0x000fe400078e3cff */
[-C--:B------:R-:W-:Y:S02]  /*1d6f0*/  IADD3.X R33, RZ, R15.reuse, RZ, P4, !PT ;  /* 0x0000000fff217210 */ /* 0x080fe400027fe4ff */
[C---:B------:R-:W-:Y:S02]  /*1d700*/  IADD3 R61, P4, R14.reuse, 0xc000, RZ ;  /* 0x0000c0000e3d7810 */ /* 0x040fe40007f9e0ff */
[----:B------:R-:W-:Y:S02]  /*1d710*/  IADD3 R65, P5, R14, 0xd000, RZ ;  /* 0x0000d0000e417810 */ /* 0x000fe40007fbe0ff */
[----:B------:R-:W-:-:S02]  /*1d720*/  IADD3.X R53, RZ, R15, RZ, P2, !PT ;  /* 0x0000000fff357210 */ /* 0x000fc400017fe4ff */
[----:B------:R-:W-:Y:S02]  /*1d730*/  LOP3.LUT R48, R48, R49, RZ, 0x3c, !PT ;  /* 0x0000003130307212 */ /* 0x000fe400078e3cff */
[----:B------:R-:W-:Y:S02]  /*1d740*/  IADD3.X R49, RZ, R15, RZ, P1, !PT ;  /* 0x0000000fff317210 */ /* 0x000fe40000ffe4ff */
[----:B------:R-:W-:Y:S02]  /*1d750*/  LOP3.LUT R60, R61, 0x380, RZ, 0xc0, !PT ;  /* 0x000003803d3c7812 */ /* 0x000fe400078ec0ff */
[----:B------:R-:W-:Y:S02]  /*1d760*/  LOP3.LUT R64, R65, 0x380, RZ, 0xc0, !PT ;  /* 0x0000038041407812 */ /* 0x000fe400078ec0ff */
[----:B------:R-:W-:Y:S02]  /*1d770*/  SHF.R.U64 R60, R60, 0x3, RZ ;  /* 0x000000033c3c7819 */ /* 0x000fe400000012ff */
[----:B------:R-:W-:-:S02]  /*1d780*/  SHF.R.U64 R64, R64, 0x3, RZ ;  /* 0x0000000340407819 */ /* 0x000fc400000012ff */
[----:B------:R-:W-:Y:S02]  /*1d790*/  LOP3.LUT R60, R60, R61, RZ, 0x3c, !PT ;  /* 0x0000003d3c3c7212 */ /* 0x000fe400078e3cff */
[----:B------:R-:W-:Y:S01]  /*1d7a0*/  LOP3.LUT R64, R64, R65, RZ, 0x3c, !PT ;  /* 0x0000004140407212 */ /* 0x000fe200078e3cff */
[----:B------:R-:W-:Y:S01]  /*1d7b0*/  IMAD.X R65, RZ, RZ, R15, P5 ;  /* 0x000000ffff417224 */ /* 0x000fe200028e060f */
[----:B------:R-:W-:Y:S01]  /*1d7c0*/  IADD3.X R61, RZ, R15, RZ, P4, !PT ;  /* 0x0000000fff3d7210 */ /* 0x000fe200027fe4ff */
[----:B------:R-:W-:Y:S01]  /*1d7d0*/  ULDC.64 UR6, c[0x0][0x208] ;  /* 0x0000820000067ab9 */ /* 0x000fe20000000a00 */
[--C-:B------:R-:W-:Y:S01]  /*1d7e0*/  SHF.R.S32.HI R79, RZ, 0x1f, R212.reuse ;  /* 0x0000001fff4f7819 */ /* 0x100fe200000114d4 */
[----:B------:R-:W-:Y:S01]  /*1d7f0*/  IMAD.MOV.U32 R78, RZ, RZ, R212 ;  /* 0x000000ffff4e7224 */ /* 0x000fe200078e00d4 */
[----:B------:R-:W-:Y:S01]  /*1d800*/  BSSY B1, `(.L_x_666) ;  /* 0x0000079000017945 */ /* 0x000fe20003800000 */
[----:B---3--:R-:W-:Y:S01]  /*1d810*/  SHF.R.S32.HI R76, RZ, 0x1f, R82 ;  /* 0x0000001fff4c7819 */ /* 0x008fe20000011452 */
[----:B--2---:R-:W-:-:S04]  /*1d820*/  IMAD R11, R80, 0x80, R6 ;  /* 0x00000080500b7824 */ /* 0x004fc800078e0206 */
[----:B------:R-:W-:-:S04]  /*1d830*/  IMAD R4, R76, UR4, RZ ;  /* 0x000000044c047c24 */ /* 0x000fc8000f8e02ff */
[C---:B------:R-:W-:Y:S02]  /*1d840*/  IMAD R7, R82.reuse, UR5, R4 ;  /* 0x0000000552077c24 */ /* 0x040fe4000f8e0204 */
[----:B------:R-:W-:Y:S01]  /*1d850*/  IMAD.WIDE.U32 R4, R82, UR4, R20 ;  /* 0x0000000452047c25 */ /* 0x000fe2000f8e0014 */
[----:B------:R-:W-:Y:S01]  /*1d860*/  SEL R20, R148, RZ, !P3 ;  /* 0x000000ff94147207 */ /* 0x000fe20005800000 */
[----:B------:R-:W-:-:S03]  /*1d870*/  ULDC.64 UR4, c[0x0][0xb78] ;  /* 0x0002de0000047ab9 */ /* 0x000fc60000000a00 */
[----:B------:R-:W-:Y:S01]  /*1d880*/  IADD3 R5, R5, R7, RZ ;  /* 0x0000000705057210 */ /* 0x000fe20007ffe0ff */
[----:B------:R-:W-:Y:S02]  /*1d890*/  IMAD R7, R19, UR4, RZ ;  /* 0x0000000413077c24 */ /* 0x000fe4000f8e02ff */
[----:B------:R-:W-:-:S04]  /*1d8a0*/  IMAD.WIDE.U32 R4, R20, UR4, R4 ;  /* 0x0000000414047c25 */ /* 0x000fc8000f8e0004 */
[----:B------:R-:W-:Y:S01]  /*1d8b0*/  IMAD R6, R20, UR5, R7 ;  /* 0x0000000514067c24 */ /* 0x000fe2000f8e0207 */
[----:B------:R-:W-:Y:S01]  /*1d8c0*/  SHF.R.S32.HI R7, RZ, 0x1f, R11 ;  /* 0x0000001fff077819 */ /* 0x000fe2000001140b */
[----:B------:R-:W-:Y:S01]  /*1d8d0*/  ULDC.64 UR4, c[0x0][0xb40] ;  /* 0x0002d00000047ab9 */ /* 0x000fe20000000a00 */
[----:B------:R-:W-:-:S04]  /*1d8e0*/  IADD3 R4, P6, R11, R4, RZ ;  /* 0x000000040b047210 */ /* 0x000fc80007fde0ff */
[----:B------:R-:W-:Y:S02]  /*1d8f0*/  IADD3.X R7, R7, R5, R6, P6, !PT ;  /* 0x0000000507077210 */ /* 0x000fe400037fe406 */
[----:B------:R-:W-:Y:S02]  /*1d900*/  LEA R54, P6, R4, UR4, 0x2 ;  /* 0x0000000404367c11 */ /* 0x000fe4000f8c10ff */
[----:B------:R-:W-:Y:S02]  /*1d910*/  IADD3 R29, P3, R14, 0x4000, RZ ;  /* 0x000040000e1d7810 */ /* 0x000fe40007f7e0ff */
[----:B------:R-:W-:Y:S01]  /*1d920*/  LEA.HI.X R55, R4, UR5, R7, 0x2, P6 ;  /* 0x0000000504377c11 */ /* 0x000fe2000b0f1407 */
[----:B------:R-:W-:Y:S01]  /*1d930*/  VIADD R5, R11, 0x8 ;  /* 0x000000080b057836 */ /* 0x000fe20000000000 */
[----:B------:R-:W-:Y:S01]  /*1d940*/  IADD3 R41, P6, R14, 0x7000, RZ ;  /* 0x000070000e297810 */ /* 0x000fe20007fde0ff */
[----:B------:R-:W-:Y:S01]  /*1d950*/  ULDC.64 UR4, c[0x0][0xaa0] ;  /* 0x0002a80000047ab9 */ /* 0x000fe20000000a00 */
[----:B------:R-:W-:-:S02]  /*1d960*/  LOP3.LUT R28, R29, 0x380, RZ, 0xc0, !PT ;  /* 0x000003801d1c7812 */ /* 0x000fc400078ec0ff */
[----:B------:R-:W-:Y:S02]  /*1d970*/  LOP3.LUT R40, R41, 0x380, RZ, 0xc0, !PT ;  /* 0x0000038029287812 */ /* 0x000fe400078ec0ff */
[----:B------:R-:W-:Y:S02]  /*1d980*/  SHF.R.U64 R28, R28, 0x3, RZ ;  /* 0x000000031c1c7819 */ /* 0x000fe400000012ff */
[----:B------:R-:W-:Y:S02]  /*1d990*/  SHF.R.U64 R40, R40, 0x3, RZ ;  /* 0x0000000328287819 */ /* 0x000fe400000012ff */
[----:B------:R-:W-:Y:S01]  /*1d9a0*/  LOP3.LUT R28, R28, R29, RZ, 0x3c, !PT ;  /* 0x0000001d1c1c7212 */ /* 0x000fe200078e3cff */
[----:B------:R-:W-:Y:S01]  /*1d9b0*/  IMAD.X R29, RZ, RZ, R15, P3 ;  /* 0x000000ffff1d7224 */ /* 0x000fe200018e060f */
[----:B------:R-:W-:Y:S02]  /*1d9c0*/  LOP3.LUT R40, R40, R41, RZ, 0x3c, !PT ;  /* 0x0000002928287212 */ /* 0x000fe400078e3cff */
[----:B------:R-:W-:-:S02]  /*1d9d0*/  IADD3.X R41, RZ, R15, RZ, P6, !PT ;  /* 0x0000000fff297210 */ /* 0x000fc400037fe4ff */
[----:B----4-:R-:W-:Y:S02]  /*1d9e0*/  LOP3.LUT P0, RZ, R10, 0x3, RZ, 0xc0, !PT ;  /* 0x000000030aff7812 */ /* 0x010fe4000780c0ff */
[C---:B------:R-:W-:Y:S02]  /*1d9f0*/  IADD3 R57, P3, R14.reuse, 0xb000, RZ ;  /* 0x0000b0000e397810 */ /* 0x040fe40007f7e0ff */
[C---:B------:R-:W-:Y:S02]  /*1da00*/  IADD3 R69, P6, R14.reuse, 0xe000, RZ ;  /* 0x0000e0000e457810 */ /* 0x040fe40007fde0ff */
[----:B------:R-:W-:Y:S02]  /*1da10*/  IADD3 R7, P2, R14, 0xf000, RZ ;  /* 0x0000f0000e077810 */ /* 0x000fe40007f5e0ff */
[----:B------:R-:W-:Y:S02]  /*1da20*/  ISETP.GE.OR P1, PT, R11, R2, P0 ;  /* 0x000000020b00720c */ /* 0x000fe40000726670 */
[----:B------:R-:W-:-:S02]  /*1da30*/  LOP3.LUT R56, R57, 0x380, RZ, 0xc0, !PT ;  /* 0x0000038039387812 */ /* 0x000fc400078ec0ff */
[----:B------:R-:W-:Y:S02]  /*1da40*/  LOP3.LUT R68, R69, 0x380, RZ, 0xc0, !PT ;  /* 0x0000038045447812 */ /* 0x000fe400078ec0ff */
[----:B------:R-:W-:Y:S02]  /*1da50*/  LOP3.LUT R4, R14, 0x380, RZ, 0xc0, !PT ;  /* 0x000003800e047812 */ /* 0x000fe400078ec0ff */
[----:B------:R-:W-:Y:S02]  /*1da60*/  ISETP.GE.OR P0, PT, R5, R2, P0 ;  /* 0x000000020500720c */ /* 0x000fe40000706670 */
[----:B------:R-:W-:Y:S02]  /*1da70*/  LOP3.LUT R6, R7, 0x380, RZ, 0xc0, !PT ;  /* 0x0000038007067812 */ /* 0x000fe400078ec0ff */
[----:B------:R-:W-:Y:S02]  /*1da80*/  SHF.R.U64 R56, R56, 0x3, RZ ;  /* 0x0000000338387819 */ /* 0x000fe400000012ff */
[----:B------:R-:W-:-:S02]  /*1da90*/  SHF.R.U64 R68, R68, 0x3, RZ ;  /* 0x0000000344447819 */ /* 0x000fc400000012ff */
[----:B------:R-:W-:Y:S02]  /*1daa0*/  SHF.R.U64 R5, R4, 0x3, RZ ;  /* 0x0000000304057819 */ /* 0x000fe400000012ff */
[----:B------:R-:W-:Y:S01]  /*1dab0*/  SHF.R.U64 R6, R6, 0x3, RZ ;  /* 0x0000000306067819 */ /* 0x000fe200000012ff */
[--C-:B------:R-:W-:Y:S01]  /*1dac0*/  IMAD.X R73, RZ, RZ, R15.reuse, P2 ;  /* 0x000000ffff497224 */ /* 0x100fe200010e060f */
[----:B------:R-:W-:Y:S01]  /*1dad0*/  LOP3.LUT R56, R56, R57, RZ, 0x3c, !PT ;  /* 0x0000003938387212 */ /* 0x000fe200078e3cff */
[----:B------:R-:W-:Y:S01]  /*1dae0*/  IMAD.X R57, RZ, RZ, R15, P3 ;  /* 0x000000ffff397224 */ /* 0x000fe200018e060f */
[----:B------:R-:W-:Y:S02]  /*1daf0*/  LOP3.LUT R68, R68, R69, RZ, 0x3c, !PT ;  /* 0x0000004544447212 */ /* 0x000fe400078e3cff */
[----:B------:R-:W-:Y:S02]  /*1db00*/  LOP3.LUT R4, R5, R14, RZ, 0x3c, !PT ;  /* 0x0000000e05047212 */ /* 0x000fe400078e3cff */
[----:B------:R-:W-:-:S02]  /*1db10*/  IADD3.X R69, RZ, R15, RZ, P6, !PT ;  /* 0x0000000fff457210 */ /* 0x000fc400037fe4ff */
[----:B------:R-:W-:Y:S02]  /*1db20*/  MOV R5, R15 ;  /* 0x0000000f00057202 */ /* 0x000fe40000000f00 */
[----:B------:R-:W-:Y:S01]  /*1db30*/  LOP3.LUT R72, R6, R7, RZ, 0x3c, !PT ;  /* 0x0000000706487212 */ /* 0x000fe200078e3cff */
[----:B------:R1:W-:Y:S01]  /*1db40*/  @!P1 STG.E desc[UR6][R54.64], R0 ;  /* 0x0000000036009986 */ /* 0x0003e2000c101906 */
[----:B------:R-:W-:-:S03]  /*1db50*/  IMAD.WIDE.U32 R78, R77, UR4, R78 ;  /* 0x000000044d4e7c25 */ /* 0x000fc6000f8e004e */
[----:B------:R2:W-:Y:S04]  /*1db60*/  @!P0 STG.E desc[UR6][R54.64+0x20], R3 ;  /* 0x0000200336008986 */ /* 0x0005e8000c101906 */
[----:B------:R-:W5:Y:S01]  /*1db70*/  LD.E.128 R4, desc[UR6][R4.64] ;  /* 0x0000000604047980 */ /* 0x000f62000c101d00 */
[----:B-1----:R-:W-:-:S03]  /*1db80*/  IMAD R0, R21, UR4, RZ ;  /* 0x0000000415007c24 */ /* 0x002fc6000f8e02ff */
[----:B------:R-:W5:Y:S04]  /*1db90*/  LD.E.128 R8, desc[UR6][R8.64] ;  /* 0x0000000608087980 */ /* 0x000f68000c101d00 */
[----:B------:R-:W5:Y:S01]  /*1dba0*/  LD.E.128 R12, desc[UR6][R12.64] ;  /* 0x000000060c0c7980 */ /* 0x000f62000c101d00 */
[----:B------:R-:W-:Y:S01]  /*1dbb0*/  IMAD R77, R77, UR5, R0 ;  /* 0x000000054d4d7c24 */ /* 0x000fe2000f8e0200 */
[----:B------:R-:W-:Y:S02]  /*1dbc0*/  ULDC.64 UR4, c[0x0][0xae0] ;  /* 0x0002b80000047ab9 */ /* 0x000fe40000000a00 */
[----:B------:R-:W5:Y:S04]  /*1dbd0*/  LD.E.128 R24, desc[UR6][R24.64] ;  /* 0x0000000618187980 */ /* 0x000f68000c101d00 */
[----:B------:R-:W5:Y:S04]  /*1dbe0*/  LD.E.128 R28, desc[UR6][R28.64] ;  /* 0x000000061c1c7980 */ /* 0x000f68000c101d00 */
[----:B------:R-:W5:Y:S04]  /*1dbf0*/  LD.E.128 R32, desc[UR6][R32.64] ;  /* 0x0000000620207980 */ /* 0x000f68000c101d00 */
[----:B------:R-:W5:Y:S04]  /*1dc00*/  LD.E.128 R36, desc[UR6][R36.64] ;  /* 0x0000000624247980 */ /* 0x000f68000c101d00 */
[----:B------:R-:W5:Y:S04]  /*1dc10*/  LD.E.128 R40, desc[UR6][R40.64] ;  /* 0x0000000628287980 */ /* 0x000f68000c101d00 */
[----:B------:R-:W5:Y:S04]  /*1dc20*/  LD.E.128 R44, desc[UR6][R44.64] ;  /* 0x000000062c2c7980 */ /* 0x000f68000c101d00 */
[----:B------:R-:W5:Y:S04]  /*1dc30*/  LD.E.128 R48, desc[UR6][R48.64] ;  /* 0x0000000630307980 */ /* 0x000f68000c101d00 */
[----:B--2---:R-:W5:Y:S04]  /*1dc40*/  LD.E.128 R52, desc[UR6][R52.64] ;  /* 0x0000000634347980 */ /* 0x004f68000c101d00 */
[----:B------:R-:W5:Y:S04]  /*1dc50*/  LD.E.128 R56, desc[UR6][R56.64] ;  /* 0x0000000638387980 */ /* 0x000f68000c101d00 */
[----:B------:R-:W5:Y:S04]  /*1dc60*/  LD.E.128 R60, desc[UR6][R60.64] ;  /* 0x000000063c3c7980 */ /* 0x000f68000c101d00 */
[----:B------:R-:W5:Y:S04]  /*1dc70*/  LD.E.128 R64, desc[UR6][R64.64] ;  /* 0x0000000640407980 */ /* 0x000f68000c101d00 */
[----:B------:R-:W5:Y:S04]  /*1dc80*/  LD.E.128 R68, desc[UR6][R68.64] ;  /* 0x0000000644447980 */ /* 0x000f68000c101d00 */
[----:B------:R-:W5:Y:S01]  /*1dc90*/  LD.E.128 R72, desc[UR6][R72.64] ;  /* 0x0000000648487980 */ /* 0x000f62000c101d00 */
[----:B------:R-:W-:Y:S01]  /*1dca0*/  @!PT LDS RZ, [RZ] ;  /* 0x00000000fffff984 */ /* 0x000fe20000000800 */
[----:B------:R-:W-:Y:S01]  /*1dcb0*/  @!PT LDS RZ, [RZ] ;  /* 0x00000000fffff984 */ /* 0x000fe20000000800 */
[----:B------:R-:W-:Y:S01]  /*1dcc0*/  @!PT LDS RZ, [RZ] ;  /* 0x00000000fffff984 */ /* 0x000fe20000000800 */
[----:B------:R-:W-:Y:S01]  /*1dcd0*/  @!PT LDS RZ, [RZ] ;  /* 0x00000000fffff984 */ /* 0x000fe20000000800 */
[----:B------:R1:W-:Y:S06]  /*1dce0*/  MEMBAR.ALL.CTA ;  /* 0x0000000000007992 */ /* 0x0003ec0000008000 */
[----:B-1----:R-:W1:Y:S01]  /*1dcf0*/  FENCE.VIEW.ASYNC.S ;  /* 0x00000000000073c6 */ /* 0x002e620000000000 */
[----:B------:R-:W-:Y:S01]  /*1dd00*/  IADD3 R79, R79, R77, RZ ;  /* 0x0000004d4f4f7210 */ /* 0x000fe20007ffe0ff */
[----:B------:R-:W-:-:S02]  /*1dd10*/  IMAD R77, R80, -0x80, R2 ;  /* 0xffffff80504d7824 */ /* 0x000fc400078e0202 */
[----:B------:R-:W-:Y:S02]  /*1dd20*/  IMAD R76, R76, UR4, RZ ;  /* 0x000000044c4c7c24 */ /* 0x000fe4000f8e02ff */
[----:B------:R-:W-:Y:S01]  /*1dd30*/  IMAD.WIDE.U32 R2, R82, UR4, R78 ;  /* 0x0000000452027c25 */ /* 0x000fe2000f8e004e */
[----:B------:R-:W-:-:S03]  /*1dd40*/  ISETP.GE.AND P3, PT, R18, R77, PT ;  /* 0x0000004d1200720c */ /* 0x000fc60003f66270 */
[----:B------:R-:W-:Y:S01]  /*1dd50*/  IMAD R21, R82, UR5, R76 ;  /* 0x0000000552157c24 */ /* 0x000fe2000f8e024c */
[----:B------:R-:W-:Y:S01]  /*1dd60*/  ULDC.64 UR4, c[0x0][0xae8] ;  /* 0x0002ba0000047ab9 */ /* 0x000fe20000000a00 */
[----:B------:R-:W-:Y:S02]  /*1dd70*/  IADD3 R0, R16, 0x38820, RZ ;  /* 0x0003882010007810 */ /* 0x000fe40007ffe0ff */
[----:B------:R-:W-:Y:S02]  /*1dd80*/  IMAD.IADD R3, R3, 0x1, R21 ;  /* 0x0000000103037824 */ /* 0x000fe400078e0215 */
[----:B------:R-:W-:Y:S01]  /*1dd90*/  IMAD R21, R19, UR4, RZ ;  /* 0x0000000413157c24 */ /* 0x000fe2000f8e02ff */
[----:B------:R-:W-:Y:S02]  /*1dda0*/  PRMT R0, RZ, 0x654, R0 ;  /* 0x00000654ff007816 */ /* 0x000fe40000000000 */
[----:B------:R-:W-:Y:S01]  /*1ddb0*/  SHF.R.S32.HI R19, RZ, 0x1f, R18 ;  /* 0x0000001fff137819 */ /* 0x000fe20000011412 */
[----:B------:R-:W-:-:S02]  /*1ddc0*/  IMAD R79, R20, UR5, R21 ;  /* 0x00000005144f7c24 */ /* 0x000fc4000f8e0215 */
[----:B------:R-:W-:Y:S01]  /*1ddd0*/  IMAD.WIDE.U32 R20, R20, UR4, R2 ;  /* 0x0000000414147c25 */ /* 0x000fe2000f8e0002 */
[----:B-1----:R1:W-:Y:S01]  /*1dde0*/  SYNCS.ARRIVE.TRANS64.RED.A1T0 RZ, [R0+URZ], RZ ;  /* 0x000000ff00ff79a7 */ /* 0x0023e2000810043f */
[-C--:B------:R-:W-:Y:S02]  /*1ddf0*/  ISETP.GE.AND P0, PT, R217, R77.reuse, PT ;  /* 0x0000004dd900720c */ /* 0x080fe40003f06270 */
[-C--:B------:R-:W-:Y:S02]  /*1de00*/  ISETP.GE.AND P1, PT, R218, R77.reuse, PT ;  /* 0x0000004dda00720c */ /* 0x080fe40003f26270 */
[----:B------:R-:W-:Y:S01]  /*1de10*/  ISETP.GE.AND P2, PT, R81, R77, PT ;  /* 0x0000004d5100720c */ /* 0x000fe20003f46270 */
[----:B------:R-:W-:-:S04]  /*1de20*/  IMAD.WIDE R76, R80, 0x80, R18 ;  /* 0x00000080504c7825 */ /* 0x000fc800078e0212 */
[----:B------:R-:W-:Y:S01]  /*1de30*/  IMAD.IADD R81, R21, 0x1, R79 ;  /* 0x0000000115517824 */ /* 0x000fe200078e024f */
[----:B-1----:R-:W-:Y:S07]  /*1de40*/  @P3 BRA `(.L_x_667) ;  /* 0x0000000000503947 */ /* 0x002fee0003800000 */
[----:B------:R-:W-:Y:S01]  /*1de50*/  ULDC.64 UR4, c[0x0][0xad8] ;  /* 0x0002b60000047ab9 */ /* 0x000fe20000000a00 */
[----:B------:R-:W-:Y:S01]  /*1de60*/  MOV R2, R20 ;  /* 0x0000001400027202 */ /* 0x000fe20000000f00 */
[----:B------:R-:W-:Y:S01]  /*1de70*/  IMAD R79, R77, UR4, RZ ;  /* 0x000000044d4f7c24 */ /* 0x000fe2000f8e02ff */
[----:B------:R-:W-:Y:S01]  /*1de80*/  ULDC.64 UR6, c[0x0][0xa80] ;  /* 0x0002a00000067ab9 */ /* 0x000fe20000000a00 */
[----:B------:R-:W-:Y:S01]  /*1de90*/  IMAD.MOV.U32 R3, RZ, RZ, R81 ;  /* 0x000000ffff037224 */ /* 0x000fe200078e0051 */
[----:B------:R-:W-:Y:S01]  /*1dea0*/  ULDC.64 UR8, c[0x0][0x208] ;  /* 0x0000820000087ab9 */ /* 0x000fe20000000a00 */
[C---:B------:R-:W-:Y:S02]  /*1deb0*/  IMAD R79, R76.reuse, UR5, R79 ;  /* 0x000000054c4f7c24 */ /* 0x040fe4000f8e024f */
[----:B------:R-:W-:Y:S01]  /*1dec0*/  IMAD.WIDE.U32 R2, R76, UR4, R2 ;  /* 0x000000044c027c25 */ /* 0x000fe2000f8e0002 */
[----:B------:R-:W-:Y:S02]  /*1ded0*/  ULDC UR4, c[0x0][0xa8c] ;  /* 0x0002a30000047ab9 */ /* 0x000fe40000000800 */
[----:B------:R-:W-:-:S02]  /*1dee0*/  ISETP.GE.AND P3, PT, R212, UR4, PT ;  /* 0x00000004d4007c0c */ /* 0x000fc4000bf66270 */
[C---:B------:R-:W-:Y:S02]  /*1def0*/  LEA R78, P5, R2.reuse, UR6, 0x1 ;  /* 0x00000006024e7c11 */ /* 0x040fe4000f8a08ff */
[----:B------:R-:W-:Y:S02]  /*1df00*/  IADD3 R3, R3, R79, RZ ;  /* 0x0000004f03037210 */ /* 0x000fe40007ffe0ff */
[----:B------:R-:W-:Y:S02]  /*1df10*/  ISETP.GE.AND P4, PT, R213, UR4, PT ;  /* 0x00000004d5007c0c */ /* 0x000fe4000bf86270 */
[----:B------:R-:W-:Y:S02]  /*1df20*/  LEA.HI.X R79, R2, UR7, R3, 0x1, P5 ;  /* 0x00000007024f7c11 */ /* 0x000fe4000a8f0c03 */
[----:B------:R-:W-:Y:S02]  /*1df30*/  ISETP.GE.AND P5, PT, R224, UR4, PT ;  /* 0x00000004e0007c0c */ /* 0x000fe4000bfa6270 */
[----:B------:R-:W-:Y:S01]  /*1df40*/  ISETP.GE.AND P6, PT, R223, UR4, PT ;  /* 0x00000004df007c0c */ /* 0x000fe2000bfc6270 */
[----:B-----5:R1:W-:Y:S06]  /*1df50*/  @!P3 STG.E.128 desc[UR8][R78.64], R4 ;  /* 0x000000044e00b986 */ /* 0x0203ec000c101d08 */
[----:B------:R1:W-:Y:S04]  /*1df60*/  @!P4 STG.E.128 desc[UR8][R78.64+0x80], R28 ;  /* 0x0000801c4e00c986 */ /* 0x0003e8000c101d08 */
[----:B------:R1:W-:Y:S04]  /*1df70*/  @!P5 STG.E.128 desc[UR8][R78.64+0x100], R44 ;  /* 0x0001002c4e00d986 */ /* 0x0003e8000c101d08 */
[----:B------:R1:W-:Y:S02]  /*1df80*/  @!P6 STG.E.128 desc[UR8][R78.64+0x180], R60 ;  /* 0x0001803c4e00e986 */ /* 0x0003e4000c101d08 */
.L_x_667:
[----:B------:R-:W-:Y:S05]  /*1df90*/  BSYNC B1 ;  /* 0x0000000000017941 */ /* 0x000fea0003800000 */
.L_x_666:
[----:B------:R-:W-:Y:S04]  /*1dfa0*/  BSSY B1, `(.L_x_668) ;  /* 0x0000018000017945 */ /* 0x000fe80003800000 */
[----:B------:R-:W-:Y:S05]  /*1dfb0*/  @P0 BRA `(.L_x_669) ;  /* 0x0000000000580947 */ /* 0x000fea0003800000 */
[----:B-1---5:R-:W-:Y:S01]  /*1dfc0*/  IADD3 R5, P0, R76, 0x20, RZ ;  /* 0x000000204c057810 */ /* 0x022fe20007f1e0ff */
[----:B------:R-:W-:Y:S01]  /*1dfd0*/  ULDC.64 UR6, c[0x0][0xad8] ;  /* 0x0002b60000067ab9 */ /* 0x000fe20000000a00 */
[----:B------:R-:W-:Y:S01]  /*1dfe0*/  MOV R2, R20 ;  /* 0x0000001400027202 */ /* 0x000fe20000000f00 */
[----:B------:R-:W-:Y:S01]  /*1dff0*/  IMAD.MOV.U32 R3, RZ, RZ, R81 ;  /* 0x000000ffff037224 */ /* 0x000fe200078e0051 */
[----:B------:R-:W-:Y:S01]  /*1e000*/  ULDC UR4, c[0x0][0xa8c] ;  /* 0x0002a30000047ab9 */ /* 0x000fe20000000800 */
[----:B------:R-:W-:Y:S01]  /*1e010*/  IMAD.X R0, RZ, RZ, R77, P0 ;  /* 0x000000ffff007224 */ /* 0x000fe200000e064d */
[----:B------:R-:W-:Y:S01]  /*1e020*/  ISETP.GE.AND P3, PT, R212, UR4, PT ;  /* 0x00000004d4007c0c */ /* 0x000fe2000bf66270 */
[----:B------:R-:W-:Y:S01]  /*1e030*/  IMAD.WIDE.U32 R2, R5, UR6, R2 ;  /* 0x0000000605027c25 */ /* 0x000fe2000f8e0002 */
[----:B------:R-:W-:Y:S01]  /*1e040*/  ISETP.GE.AND P4, PT, R213, UR4, PT ;  /* 0x00000004d5007c0c */ /* 0x000fe2000bf86270 */
[----:B------:R-:W-:Y:S01]  /*1e050*/  ULDC.64 UR8, c[0x0][0x208] ;  /* 0x0000820000087ab9 */ /* 0x000fe20000000a00 */
[----:B------:R-:W-:Y:S01]  /*1e060*/  ISETP.GE.AND P5, PT, R224, UR4, PT ;  /* 0x00000004e0007c0c */ /* 0x000fe2000bfa6270 */
[----:B------:R-:W-:Y:S01]  /*1e070*/  IMAD R0, R0, UR6, RZ ;  /* 0x0000000600007c24 */ /* 0x000fe2000f8e02ff */
[----:B------:R-:W-:-:S03]  /*1e080*/  ISETP.GE.AND P6, PT, R223, UR4, PT ;  /* 0x00000004df007c0c */ /* 0x000fc6000bfc6270 */
[----:B------:R-:W-:Y:S01]  /*1e090*/  IMAD R5, R5, UR7, R0 ;  /* 0x0000000705057c24 */ /* 0x000fe2000f8e0200 */
[----:B------:R-:W-:Y:S02]  /*1e0a0*/  ULDC.64 UR6, c[0x0][0xa80] ;  /* 0x0002a00000067ab9 */ /* 0x000fe40000000a00 */
[----:B------:R-:W-:Y:S02]  /*1e0b0*/  LEA R4, P0, R2, UR6, 0x1 ;  /* 0x0000000602047c11 */ /* 0x000fe4000f8008ff */
[----:B------:R-:W-:-:S04]  /*1e0c0*/  IADD3 R3, R3, R5, RZ ;  /* 0x0000000503037210 */ /* 0x000fc80007ffe0ff */
[----:B------:R-:W-:-:S05]  /*1e0d0*/  LEA.HI.X R5, R2, UR7, R3, 0x1, P0 ;  /* 0x0000000702057c11 */ /* 0x000fca00080f0c03 */
[----:B------:R2:W-:Y:S04]  /*1e0e0*/  @!P3 STG.E.128 desc[UR8][R4.64], R8 ;  /* 0x000000080400b986 */ /* 0x0005e8000c101d08 */
[----:B------:R2:W-:Y:S04]  /*1e0f0*/  @!P4 STG.E.128 desc[UR8][R4.64+0x80], R32 ;  /* 0x000080200400c986 */ /* 0x0005e8000c101d08 */
[----:B------:R2:W-:Y:S04]  /*1e100*/  @!P5 STG.E.128 desc[UR8][R4.64+0x100], R48 ;  /* 0x000100300400d986 */ /* 0x0005e8000c101d08 */
[----:B------:R2:W-:Y:S02]  /*1e110*/  @!P6 STG.E.128 desc[UR8][R4.64+0x180], R64 ;  /* 0x000180400400e986 */ /* 0x0005e4000c101d08 */
.L_x_669:
[----:B------:R-:W-:Y:S05]  /*1e120*/  BSYNC B1 ;  /* 0x0000000000017941 */ /* 0x000fea0003800000 */
.L_x_668:
[----:B------:R-:W-:Y:S04]  /*1e130*/  BSSY B1, `(.L_x_670) ;  /* 0x0000018000017945 */ /* 0x000fe80003800000 */
[----:B------:R-:W-:Y:S05]  /*1e140*/  @P1 BRA `(.L_x_671) ;  /* 0x0000000000581947 */ /* 0x000fea0003800000 */
[----:B-12--5:R-:W-:Y:S01]  /*1e150*/  IADD3 R5, P0, R76, 0x40, RZ ;  /* 0x000000404c057810 */ /* 0x026fe20007f1e0ff */
        /* <DEDUP_REMOVED lines=21> */
.L_x_671:
[----:B------:R-:W-:Y:S05]  /*1e2b0*/  BSYNC B1 ;  /* 0x0000000000017941 */ /* 0x000fea0003800000 */
.L_x_670:
[----:B------:R-:W-:Y:S05]  /*1e2c0*/  @P2 BRA `(.L_x_672) ;  /* 0x0000000c00402947 */ /* 0x000fea0003800000 */
[----:B-123-5:R-:W-:Y:S01]  /*1e2d0*/  IADD3 R5, P0, R76, 0x60, RZ ;  /* 0x000000604c057810 */ /* 0x02efe20007f1e0ff */
        /* <DEDUP_REMOVED lines=10> */
[----:B------:R-:W-:-:S04]  /*1e380*/  IMAD R76, R76, UR6, RZ ;  /* 0x000000064c4c7c24 */ /* 0x000fc8000f8e02ff */
[----:B------:R-:W-:Y:S01]  /*1e390*/  IMAD R5, R5, UR7, R76 ;  /* 0x0000000705057c24 */ /* 0x000fe2000f8e024c */
[----:B------:R-:W-:Y:S02]  /*1e3a0*/  ULDC.64 UR6, c[0x0][0xa80] ;  /* 0x0002a00000067ab9 */ /* 0x000fe40000000a00 */
[----:B------:R-:W-:Y:S02]  /*1e3b0*/  LEA R4, P0, R2, UR6, 0x1 ;  /* 0x0000000602047c11 */ /* 0x000fe4000f8008ff */
[----:B------:R-:W-:-:S04]  /*1e3c0*/  IADD3 R3, R3, R5, RZ ;  /* 0x0000000503037210 */ /* 0x000fc80007ffe0ff */
        /* <DEDUP_REMOVED lines=9> */
.L_x_664:
[----:B------:R-:W2:Y:S01]  /*1e460*/  LDL R13, [R1+0x58] ;  /* 0x00005800010d7983 */ /* 0x000ea20000100800 */
[----:B------:R-:W-:Y:S01]  /*1e470*/  ULDC.64 UR4, c[0x0][0xbd8] ;  /* 0x0002f60000047ab9 */ /* 0x000fe20000000a00 */
[----:B------:R-:W-:Y:S01]  /*1e480*/  MOV R7, RZ ;  /* 0x000000ff00077202 */ /* 0x000fe20000000f00 */
[----:B------:R-:W-:Y:S01]  /*1e490*/  ULDC.64 UR6, c[0x0][0x208] ;  /* 0x0000820000067ab9 */ /* 0x000fe20000000a00 */
[----:B------:R-:W-:Y:S01]  /*1e4a0*/  ISETP.NE.U32.AND P0, PT, RZ, UR4, PT ;  /* 0x00000004ff007c0c */ /* 0x000fe2000bf05070 */
[----:B------:R-:W3:Y:S03]  /*1e4b0*/  S2R R8, SR_TID.X ;  /* 0x0000000000087919 */ /* 0x000ee60000002100 */
[----:B------:R-:W-:Y:S02]  /*1e4c0*/  ISETP.NE.AND.EX P0, PT, RZ, UR5, PT, P0 ;  /* 0x00000005ff007c0c */ /* 0x000fe4000bf05300 */
[----:B---3--:R-:W-:Y:S01]  /*1e4d0*/  IADD3 R6, R8, -0x80, RZ ;  /* 0xffffff8008067810 */ /* 0x008fe20007ffe0ff */
[----:B--2---:R-:W-:Y:S01]  /*1e4e0*/  IMAD.SHL.U32 R4, R13, 0x4, RZ ;  /* 0x000000040d047824 */ /* 0x004fe200078e00ff */
[----:B------:R-:W-:-:S04]  /*1e4f0*/  SHF.R.S32.HI R10, RZ, 0x1f, R13 ;  /* 0x0000001fff0a7819 */ /* 0x000fc8000001140d */
[----:B------:R-:W-:Y:S02]  /*1e500*/  IADD3 R2, P1, R4, UR4, RZ ;  /* 0x0000000404027c10 */ /* 0x000fe4000ff3e0ff */
[----:B------:R-:W-:-:S04]  /*1e510*/  SHF.L.U64.HI R0, R13, 0x2, R10 ;  /* 0x000000020d007819 */ /* 0x000fc8000001020a */
[----:B------:R-:W-:Y:S01]  /*1e520*/  IADD3.X R3, R0, UR5, RZ, P1, !PT ;  /* 0x0000000500037c10 */ /* 0x000fe20008ffe4ff */
[----:B------:R-:W-:Y:S02]  /*1e530*/  ULDC.64 UR4, c[0x0][0xbe0] ;  /* 0x0002f80000047ab9 */ /* 0x000fe40000000a00 */
[----:B------:R-:W-:Y:S02]  /*1e540*/  ISETP.NE.U32.AND P1, PT, RZ, UR4, PT ;  /* 0x00000004ff007c0c */ /* 0x000fe4000bf25070 */
[----:B------:R2:W5:Y:S02]  /*1e550*/  @P0 LDG.E R7, desc[UR6][R2.64] ;  /* 0x0000000602070981 */ /* 0x000564000c1e1900 */
[----:B------:R-:W-:-:S13]  /*1e560*/  ISETP.NE.AND.EX P1, PT, RZ, UR5, PT, P1 ;  /* 0x00000005ff007c0c */ /* 0x000fda000bf25310 */
[----:B------:R-:W-:Y:S01]  /*1e570*/  @P1 IADD3 R4, P2, R4, UR4, RZ ;  /* 0x0000000404041c10 */ /* 0x000fe2000ff5e0ff */
[----:B------:R-:W-:-:S03]  /*1e580*/  ULDC UR4, c[0x0][0xa88] ;  /* 0x0002a20000047ab9 */ /* 0x000fc60000000800 */
[----:B------:R-:W-:Y:S01]  /*1e590*/  @P1 IADD3.X R5, R0, UR5, RZ, P2, !PT ;  /* 0x0000000500051c10 */ /* 0x000fe200097fe4ff */
[----:B------:R-:W-:Y:S01]  /*1e5a0*/  IMAD.U32 R0, RZ, RZ, UR4 ;  /* 0x00000004ff007e24 */ /* 0x000fe2000f8e00ff */
[----:B------:R-:W-:-:S05]  /*1e5b0*/  ISETP.GE.AND P2, PT, R6, 0x80, PT ;  /* 0x000000800600780c */ /* 0x000fca0003f46270 */
[----:B------:R2:W5:Y:S01]  /*1e5c0*/  @P1 LDG.E R0, desc[UR6][R4.64] ;  /* 0x0000000604001981 */ /* 0x000562000c1e1900 */
[----:B------:R-:W-:Y:S07]  /*1e5d0*/  @P1 BRA `(.L_x_673) ;  /* 0x0000000000141947 */ /* 0x000fee0003800000 */
[----:B------:R-:W-:Y:S05]  /*1e5e0*/  @!P0 BRA `(.L_x_673) ;  /* 0x0000000000108947 */ /* 0x000fea0003800000 */
[----:B------:R-:W-:Y:S02]  /*1e5f0*/  ULDC.64 UR4, c[0x0][0x208] ;  /* 0x0000820000047ab9 */ /* 0x000fe40000000a00 */
[----:B--2---:R-:W2:Y:S04]  /*1e600*/  LDG.E R5, desc[UR4][R2.64] ;  /* 0x0000000402057981 */ /* 0x004ea8000c1e1900 */
[----:B-----5:R-:W2:Y:S02]  /*1e610*/  LDG.E R0, desc[UR4][R2.64+0x4] ;  /* 0x0000040402007981 */ /* 0x020ea4000c1e1900 */
[----:B--2---:R-:W-:-:S07]  /*1e620*/  IMAD.IADD R0, R0, 0x1, -R5 ;  /* 0x0000000100007824 */ /* 0x004fce00078e0a05 */
.L_x_673:
[----:B------:R-:W3:Y:S04]  /*1e630*/  LDL R14, [R1+0x5c] ;  /* 0x00005c00010e7983 */ /* 0x000ee80000100800 */
[----:B------:R4:W5:Y:S01]  /*1e640*/  LDL R12, [R1+0x64] ;  /* 0x00006400010c7983 */ /* 0x0009620000100800 */
[----:B------:R-:W-:Y:S01]  /*1e650*/  BSSY B1, `(.L_x_674) ;  /* 0x000001d000017945 */ /* 0x000fe20003800000 */
[----:B------:R-:W-:Y:S02]  /*1e660*/  SHF.R.S32.HI R11, RZ, 0x1f, R212 ;  /* 0x0000001fff0b7819 */ /* 0x000fe400000114d4 */
[----:B------:R-:W-:Y:S02]  /*1e670*/  SEL R13, R13, RZ, !P0 ;  /* 0x000000ff0d0d7207 */ /* 0x000fe40004000000 */
[----:B------:R-:W-:-:S02]  /*1e680*/  SEL R10, R10, RZ, !P0 ;  /* 0x000000ff0a0a7207 */ /* 0x000fc40004000000 */
[----:B-----5:R-:W-:Y:S02]  /*1e690*/  SHF.R.S32.HI R6, RZ, 0x1f, R7 ;  /* 0x0000001fff067819 */ /* 0x020fe40000011407 */
[----:B---3--:R-:W-:Y:S01]  /*1e6a0*/  SHF.R.S32.HI R9, RZ, 0x1f, R14 ;  /* 0x0000001fff097819 */ /* 0x008fe2000001140e */
[----:B----4-:R-:W-:Y:S06]  /*1e6b0*/  @P2 BRA `(.L_x_675) ;  /* 0x0000000000582947 */ /* 0x010fec0003800000 */
[----:B--2---:R-:W-:-:S05]  /*1e6c0*/  LEA R2, R12, R8, 0x7 ;  /* 0x000000080c027211 */ /* 0x004fca00078e38ff */
[----:B------:R-:W-:-:S05]  /*1e6d0*/  VIADD R3, R2, 0xffffff80 ;  /* 0xffffff8002037836 */ /* 0x000fca0000000000 */
[----:B------:R-:W-:-:S13]  /*1e6e0*/  ISETP.GE.AND P0, PT, R3, R0, PT ;  /* 0x000000000300720c */ /* 0x000fda0003f06270 */
[----:B------:R-:W-:Y:S05]  /*1e6f0*/  @P0 BRA `(.L_x_675) ;  /* 0x0000000000480947 */ /* 0x000fea0003800000 */
[----:B------:R-:W-:Y:S01]  /*1e700*/  IADD3 R2, P0, R3, R7, RZ ;  /* 0x0000000703027210 */ /* 0x000fe20007f1e0ff */
[----:B------:R-:W-:Y:S01]  /*1e710*/  ULDC.64 UR4, c[0x0][0xb70] ;  /* 0x0002dc0000047ab9 */ /* 0x000fe20000000a00 */
[----:B------:R-:W-:Y:S01]  /*1e720*/  ULDC.64 UR6, c[0x0][0x208] ;  /* 0x0000820000067ab9 */ /* 0x000fe20000000a00 */
[----:B------:R-:W-:Y:S01]  /*1e730*/  IMAD R4, R9, UR4, RZ ;  /* 0x0000000409047c24 */ /* 0x000fe2000f8e02ff */
[----:B------:R-:W-:-:S03]  /*1e740*/  LEA.HI.X.SX32 R3, R3, R6, 0x1, P0 ;  /* 0x0000000603037211 */ /* 0x000fc600000f0eff */
[C---:B------:R-:W-:Y:S02]  /*1e750*/  IMAD R5, R14.reuse, UR5, R4 ;  /* 0x000000050e057c24 */ /* 0x040fe4000f8e0204 */
[----:B------:R-:W-:Y:S01]  /*1e760*/  IMAD.WIDE.U32 R2, R14, UR4, R2 ;  /* 0x000000040e027c25 */ /* 0x000fe2000f8e0002 */
[----:B------:R-:W-:-:S03]  /*1e770*/  ULDC.64 UR4, c[0x0][0xb78] ;  /* 0x0002de0000047ab9 */ /* 0x000fc60000000a00 */
[----:B------:R-:W-:Y:S01]  /*1e780*/  IMAD R4, R10, UR4, RZ ;  /* 0x000000040a047c24 */ /* 0x000fe2000f8e02ff */
[----:B------:R-:W-:-:S03]  /*1e790*/  IADD3 R3, R3, R5, RZ ;  /* 0x0000000503037210 */ /* 0x000fc60007ffe0ff */
[C---:B------:R-:W-:Y:S02]  /*1e7a0*/  IMAD R5, R13.reuse, UR5, R4 ;  /* 0x000000050d057c24 */ /* 0x040fe4000f8e0204 */
[----:B------:R-:W-:Y:S01]  /*1e7b0*/  IMAD.WIDE.U32 R2, R13, UR4, R2 ;  /* 0x000000040d027c25 */ /* 0x000fe2000f8e0002 */
[----:B------:R-:W-:-:S03]  /*1e7c0*/  ULDC.64 UR4, c[0x0][0xb40] ;  /* 0x0002d00000047ab9 */ /* 0x000fc60000000a00 */
[----:B------:R-:W-:Y:S01]  /*1e7d0*/  IMAD.IADD R3, R3, 0x1, R5 ;  /* 0x0000000103037824 */ /* 0x000fe200078e0205 */
[----:B------:R-:W-:-:S04]  /*1e7e0*/  LEA R4, P0, R2, UR4, 0x2 ;  /* 0x0000000402047c11 */ /* 0x000fc8000f8010ff */
[----:B------:R-:W-:Y:S02]  /*1e7f0*/  LEA.HI.X R5, R2, UR5, R3, 0x2, P0 ;  /* 0x0000000502057c11 */ /* 0x000fe400080f1403 */
[----:B------:R-:W-:-:S05]  /*1e800*/  MOV R3, 0xff800000 ;  /* 0xff80000000037802 */ /* 0x000fca0000000f00 */
[----:B------:R3:W-:Y:S02]  /*1e810*/  STG.E desc[UR6][R4.64], R3 ;  /* 0x0000000304007986 */ /* 0x0007e4000c101906 */
.L_x_675:
[----:B------:R-:W-:Y:S05]  /*1e820*/  BSYNC B1 ;  /* 0x0000000000017941 */ /* 0x000fea0003800000 */
.L_x_674:
[----:B------:R-:W-:Y:S01]  /*1e830*/  ULDC.64 UR4, c[0x0][0xaa0] ;  /* 0x0002a80000047ab9 */ /* 0x000fe20000000a00 */
[----:B--23--:R-:W-:Y:S01]  /*1e840*/  MOV R3, R11 ;  /* 0x0000000b00037202 */ /* 0x00cfe20000000f00 */
[----:B------:R-:W-:Y:S01]  /*1e850*/  IMAD.MOV.U32 R2, RZ, RZ, R212 ;  /* 0x000000ffff027224 */ /* 0x000fe200078e00d4 */
[----:B------:R-:W-:Y:S01]  /*1e860*/  BSSY B1, `(.L_x_676) ;  /* 0x000002b000017945 */ /* 0x000fe20003800000 */
[----:B------:R-:W-:Y:S02]  /*1e870*/  IMAD R4, R6, UR4, RZ ;  /* 0x0000000406047c24 */ /* 0x000fe4000f8e02ff */
[----:B------:R-:W-:-:S04]  /*1e880*/  IMAD.WIDE.U32 R2, R7, UR4, R2 ;  /* 0x0000000407027c25 */ /* 0x000fc8000f8e0002 */
[----:B------:R-:W-:Y:S01]  /*1e890*/  IMAD R7, R7, UR5, R4 ;  /* 0x0000000507077c24 */ /* 0x000fe2000f8e0204 */
[----:B------:R-:W-:Y:S01]  /*1e8a0*/  ULDC.64 UR4, c[0x0][0xae0] ;  /* 0x0002b80000047ab9 */ /* 0x000fe20000000a00 */
[----:B------:R-:W-:Y:S02]  /*1e8b0*/  IMAD R11, R12, -0x80, R0 ;  /* 0xffffff800c0b7824 */ /* 0x000fe400078e0200 */
[----:B------:R-:W-:Y:S02]  /*1e8c0*/  IMAD R4, R9, UR4, RZ ;  /* 0x0000000409047c24 */ /* 0x000fe4000f8e02ff */
[----:B------:R-:W-:Y:S01]  /*1e8d0*/  IMAD.IADD R3, R3, 0x1, R7 ;  /* 0x0000000103037824 */ /* 0x000fe200078e0207 */
[-C--:B------:R-:W-:Y:S01]  /*1e8e0*/  ISETP.GE.AND P2, PT, R18, R11.reuse, PT ;  /* 0x0000000b1200720c */ /* 0x080fe20003f46270 */
[C---:B------:R-:W-:Y:S01]  /*1e8f0*/  IMAD R5, R14.reuse, UR5, R4 ;  /* 0x000000050e057c24 */ /* 0x040fe2000f8e0204 */
[----:B------:R-:W-:Y:S01]  /*1e900*/  SHF.R.S32.HI R7, RZ, 0x1f, R18 ;  /* 0x0000001fff077819 */ /* 0x000fe20000011412 */
[----:B------:R-:W-:Y:S01]  /*1e910*/  IMAD.WIDE.U32 R2, R14, UR4, R2 ;  /* 0x000000040e027c25 */ /* 0x000fe2000f8e0002 */
[----:B------:R-:W-:Y:S01]  /*1e920*/  ULDC.64 UR4, c[0x0][0xae8] ;  /* 0x0002ba0000047ab9 */ /* 0x000fe20000000a00 */
[----:B------:R-:W-:-:S02]  /*1e930*/  ISETP.GE.AND P1, PT, R217, R11, PT ;  /* 0x0000000bd900720c */ /* 0x000fc40003f26270 */
[----:B------:R-:W-:Y:S01]  /*1e940*/  IMAD R0, R10, UR4, RZ ;  /* 0x000000040a007c24 */ /* 0x000fe2000f8e02ff */
[----:B------:R-:W-:Y:S01]  /*1e950*/  IADD3 R3, R3, R5, RZ ;  /* 0x0000000503037210 */ /* 0x000fe20007ffe0ff */
[----:B------:R-:W-:Y:S01]  /*1e960*/  IMAD.MOV.U32 R6, RZ, RZ, R18 ;  /* 0x000000ffff067224 */ /* 0x000fe200078e0012 */
[----:B------:R-:W-:Y:S01]  /*1e970*/  ISETP.GE.AND P0, PT, R218, R11, PT ;  /* 0x0000000bda00720c */ /* 0x000fe20003f06270 */
[C---:B------:R-:W-:Y:S02]  /*1e980*/  IMAD R9, R13.reuse, UR5, R0 ;  /* 0x000000050d097c24 */ /* 0x040fe4000f8e0200 */
[----:B------:R-:W-:-:S04]  /*1e990*/  IMAD.WIDE.U32 R4, R13, UR4, R2 ;  /* 0x000000040d047c25 */ /* 0x000fc8000f8e0002 */
[----:B------:R-:W-:Y:S01]  /*1e9a0*/  IMAD.WIDE R6, R12, 0x80, R6 ;  /* 0x000000800c067825 */ /* 0x000fe200078e0206 */
[----:B------:R-:W-:Y:S01]  /*1e9b0*/  IADD3 R13, R5, R9, RZ ;  /* 0x00000009050d7210 */ /* 0x000fe20007ffe0ff */
[----:B------:R-:W-:Y:S06]  /*1e9c0*/  @P2 BRA `(.L_x_677) ;  /* 0x0000000000502947 */ /* 0x000fec0003800000 */
[----:B------:R-:W-:Y:S01]  /*1e9d0*/  ULDC.64 UR6, c[0x0][0xad8] ;  /* 0x0002b60000067ab9 */ /* 0x000fe20000000a00 */
[----:B------:R-:W-:Y:S01]  /*1e9e0*/  MOV R3, R13 ;  /* 0x0000000d00037202 */ /* 0x000fe20000000f00 */
[----:B------:R-:W-:Y:S01]  /*1e9f0*/  IMAD R9, R7, UR6, RZ ;  /* 0x0000000607097c24 */ /* 0x000fe2000f8e02ff */
[----:B------:R-:W-:Y:S01]  /*1ea00*/  ULDC UR4, c[0x0][0xa8c] ;  /* 0x0002a30000047ab9 */ /* 0x000fe20000000800 */
[----:B------:R-:W-:Y:S01]  /*1ea10*/  IMAD.MOV.U32 R2, RZ, RZ, R4 ;  /* 0x000000ffff027224 */ /* 0x000fe200078e0004 */
[----:B------:R-:W-:Y:S01]  /*1ea20*/  ISETP.GE.AND P3, PT, R212, UR4, PT ;  /* 0x00000004d4007c0c */ /* 0x000fe2000bf66270 */
[C---:B------:R-:W-:Y:S01]  /*1ea30*/  IMAD R9, R6.reuse, UR7, R9 ;  /* 0x0000000706097c24 */ /* 0x040fe2000f8e0209 */
[----:B------:R-:W-:Y:S01]  /*1ea40*/  ISETP.GE.AND P4, PT, R213, UR4, PT ;  /* 0x00000004d5007c0c */ /* 0x000fe2000bf86270 */
[----:B------:R-:W-:Y:S01]  /*1ea50*/  IMAD.WIDE.U32 R2, R6, UR6, R2 ;  /* 0x0000000606027c25 */ /* 0x000fe2000f8e0002 */
[----:B------:R-:W-:Y:S01]  /*1ea60*/  ISETP.GE.AND P5, PT, R224, UR4, PT ;  /* 0x00000004e0007c0c */ /* 0x000fe2000bfa6270 */
[----:B------:R-:W-:Y:S01]  /*1ea70*/  ULDC.64 UR6, c[0x0][0xa80] ;  /* 0x0002a00000067ab9 */ /* 0x000fe20000000a00 */
[----:B------:R-:W-:Y:S01]  /*1ea80*/  ISETP.GE.AND P6, PT, R223, UR4, PT ;  /* 0x00000004df007c0c */ /* 0x000fe2000bfc6270 */
[----:B------:R-:W-:Y:S01]  /*1ea90*/  IMAD.IADD R3, R3, 0x1, R9 ;  /* 0x0000000103037824 */ /* 0x000fe200078e0209 */
[----:B------:R-:W-:Y:S01]  /*1eaa0*/  LEA R8, P2, R2, UR6, 0x1 ;  /* 0x0000000602087c11 */ /* 0x000fe2000f8408ff */
[----:B------:R-:W-:-:S03]  /*1eab0*/  ULDC.64 UR8, c[0x0][0x208] ;  /* 0x0000820000087ab9 */ /* 0x000fc60000000a00 */
[----:B------:R-:W-:-:S05]  /*1eac0*/  LEA.HI.X R9, R2, UR7, R3, 0x1, P2 ;  /* 0x0000000702097c11 */ /* 0x000fca00090f0c03 */
[----:B------:R2:W-:Y:S04]  /*1ead0*/  @!P3 STG.E.128 desc[UR8][R8.64], RZ ;  /* 0x000000ff0800b986 */ /* 0x0005e8000c101d08 */
[----:B------:R2:W-:Y:S04]  /*1eae0*/  @!P4 STG.E.128 desc[UR8][R8.64+0x80], RZ ;  /* 0x000080ff0800c986 */ /* 0x0005e8000c101d08 */
[----:B------:R2:W-:Y:S04]  /*1eaf0*/  @!P5 STG.E.128 desc[UR8][R8.64+0x100], RZ ;  /* 0x000100ff0800d986 */ /* 0x0005e8000c101d08 */
[----:B------:R2:W-:Y:S02]  /*1eb00*/  @!P6 STG.E.128 desc[UR8][R8.64+0x180], RZ ;  /* 0x000180ff0800e986 */ /* 0x0005e4000c101d08 */
.L_x_677:
[----:B------:R-:W-:Y:S05]  /*1eb10*/  BSYNC B1 ;  /* 0x0000000000017941 */ /* 0x000fea0003800000 */
.L_x_676:
[----:B------:R-:W3:Y:S01]  /*1eb20*/  LDL R0, [R1+0x70] ;  /* 0x0000700001007983 */ /* 0x000ee20000100800 */
[----:B------:R-:W-:Y:S01]  /*1eb30*/  BSSY B1, `(.L_x_678) ;  /* 0x0000019000017945 */ /* 0x000fe20003800000 */
[----:B---3--:R-:W-:-:S03]  /*1eb40*/  ISETP.GE.AND P2, PT, R0, R11, PT ;  /* 0x0000000b0000720c */ /* 0x008fc60003f46270 */
[----:B------:R-:W-:Y:S10]  /*1eb50*/  @P1 BRA `(.L_x_679) ;  /* 0x0000000000581947 */ /* 0x000ff40003800000 */
[----:B--2---:R-:W-:Y:S01]  /*1eb60*/  IADD3 R9, P1, R6, 0x20, RZ ;  /* 0x0000002006097810 */ /* 0x004fe20007f3e0ff */
[----:B------:R-:W-:Y:S01]  /*1eb70*/  ULDC.64 UR6, c[0x0][0xad8] ;  /* 0x0002b60000067ab9 */ /* 0x000fe20000000a00 */
[----:B------:R-:W-:Y:S01]  /*1eb80*/  MOV R3, R13 ;  /* 0x0000000d00037202 */ /* 0x000fe20000000f00 */
[----:B------:R-:W-:Y:S01]  /*1eb90*/  IMAD.MOV.U32 R2, RZ, RZ, R4 ;  /* 0x000000ffff027224 */ /* 0x000fe200078e0004 */
[----:B------:R-:W-:Y:S01]  /*1eba0*/  IADD3.X R0, RZ, R7, RZ, P1, !PT ;  /* 0x00000007ff007210 */ /* 0x000fe20000ffe4ff */
[----:B------:R-:W-:Y:S01]  /*1ebb0*/  ULDC UR4, c[0x0][0xa8c] ;  /* 0x0002a30000047ab9 */ /* 0x000fe20000000800 */
[----:B------:R-:W-:Y:S01]  /*1ebc0*/  ULDC.64 UR8, c[0x0][0x208] ;  /* 0x0000820000087ab9 */ /* 0x000fe20000000a00 */
[----:B------:R-:W-:Y:S01]  /*1ebd0*/  IMAD.WIDE.U32 R2, R9, UR6, R2 ;  /* 0x0000000609027c25 */ /* 0x000fe2000f8e0002 */
[----:B------:R-:W-:Y:S02]  /*1ebe0*/  ISETP.GE.AND P3, PT, R212, UR4, PT ;  /* 0x00000004d4007c0c */ /* 0x000fe4000bf66270 */
[----:B------:R-:W-:Y:S01]  /*1ebf0*/  ISETP.GE.AND P4, PT, R213, UR4, PT ;  /* 0x00000004d5007c0c */ /* 0x000fe2000bf86270 */
[----:B------:R-:W-:Y:S01]  /*1ec00*/  IMAD R0, R0, UR6, RZ ;  /* 0x0000000600007c24 */ /* 0x000fe2000f8e02ff */
[----:B------:R-:W-:-:S02]  /*1ec10*/  ISETP.GE.AND P5, PT, R224, UR4, PT ;  /* 0x00000004e0007c0c */ /* 0x000fc4000bfa6270 */
        /* <DEDUP_REMOVED lines=10> */
.L_x_679:
[----:B------:R-:W-:Y:S05]  /*1ecc0*/  BSYNC B1 ;  /* 0x0000000000017941 */ /* 0x000fea0003800000 */
.L_x_678:
[----:B------:R-:W-:Y:S04]  /*1ecd0*/  BSSY B1, `(.L_x_680) ;  /* 0x0000018000017945 */ /* 0x000fe80003800000 */
[----:B------:R-:W-:Y:S05]  /*1ece0*/  @P0 BRA `(.L_x_681) ;  /* 0x0000000000580947 */ /* 0x000fea0003800000 */
[----:B--23--:R-:W-:Y:S01]  /*1ecf0*/  IADD3 R9, P0, R6, 0x40, RZ ;  /* 0x0000004006097810 */ /* 0x00cfe20007f1e0ff */
        /* <DEDUP_REMOVED lines=21> */
.L_x_681:
[----:B------:R-:W-:Y:S05]  /*1ee50*/  BSYNC B1 ;  /* 0x0000000000017941 */ /* 0x000fea0003800000 */
.L_x_680:
[----:B------:R-:W-:Y:S05]  /*1ee60*/  @P2 BRA `(.L_x_672) ;  /* 0x0000000000582947 */ /* 0x000fea0003800000 */
[----:B------:R-:W-:Y:S01]  /*1ee70*/  IADD3 R5, P0, R6, 0x60, RZ ;  /* 0x0000006006057810 */ /* 0x000fe20007f1e0ff */
        /* <DEDUP_REMOVED lines=21> */
.L_x_672:
[----:B------:R-:W-:Y:S05]  /*1efd0*/  BSYNC B0 ;  /* 0x0000000000007941 */ /* 0x000fea0003800000 */
.L_x_663:
[----:B------:R-:W-:Y:S02]  /*1efe0*/  ULDC UR4, c[0x0][0xc14] ;  /* 0x0003050000047ab9 */ /* 0x000fe40000000800 */
[----:B-1----:R-:W-:-:S13]  /*1eff0*/  ISETP.GE.AND P0, PT, R151, UR4, PT ;  /* 0x0000000497007c0c */ /* 0x002fda000bf06270 */
[----:B------:R-:W-:Y:S05]  /*1f000*/  @!P0 BRA `(.L_x_682) ;  /* 0xfffffe2000a08947 */ /* 0x000fea000383ffff */
[----:B------:R-:W-:Y:S05]  /*1f010*/  BRA `(.L_x_451) ;  /* 0x0000006400387947 */ /* 0x000fea0003800000 */
.L_x_449:
[----:B------:R-:W-:-:S08]  /*1f020*/  NOP ;  /* 0x0000000000007918 */ /* 0x000fd00000000000 */
[----:B------:R-:W0:-:S00]  /*1f030*/  USETMAXREG.DEALLOC.CTAPOOL 0x18 ;  /* 0x00000018000079c8 */ /* 0x000e0000080e0500 */
[----:B0-----:R-:W-:-:S06]  /*1f040*/  LOP3.LUT R0, R0, 0x3, RZ, 0xc0, !PT ;  /* 0x0000000300007812 */ /* 0x001fcc00078ec0ff */
[----:B------:R-:W0:Y:S02]  /*1f050*/  SHFL.IDX PT, R0, R0, RZ, 0x1f ;  /* 0x00001fff00007589 */ /* 0x000e2400000e0000 */
[----:B0-----:R-:W-:-:S13]  /*1f060*/  ISETP.NE.AND P0, PT, R0, RZ, PT ;  /* 0x000000ff0000720c */ /* 0x001fda0003f05270 */
[----:B------:R-:W-:Y:S05]  /*1f070*/  @P0 BRA `(.L_x_451) ;  /* 0x0000006400200947 */ /* 0x000fea0003800000 */
[----:B------:R-:W2:Y:S01]  /*1f080*/  LDL.LU R7, [R1+0x18] ;  /* 0x0000180001077983 */ /* 0x000ea20000300800 */
[----:B------:R-:W-:Y:S01]  /*1f090*/  LOP3.LUT R8, R4, 0x1f, RZ, 0xc0, !PT ;  /* 0x0000001f04087812 */ /* 0x000fe200078ec0ff */
[----:B------:R-:W-:Y:S01]  /*1f0a0*/  ULDC UR5, c[0x0][0xc14] ;  /* 0x0003050000057ab9 */ /* 0x000fe20000000800 */
[----:B------:R-:W-:Y:S01]  /*1f0b0*/  MOV R0, RZ ;  /* 0x000000ff00007202 */ /* 0x000fe20000000f00 */
[----:B------:R-:W-:Y:S01]  /*1f0c0*/  ULDC.64 UR6, c[0x0][0x208] ;  /* 0x0000820000067ab9 */ /* 0x000fe20000000a00 */
[----:B------:R-:W-:Y:S01]  /*1f0d0*/  ISETP.NE.AND P0, PT, R8, 0x1f, PT ;  /* 0x0000001f0800780c */ /* 0x000fe20003f05270 */
[----:B------:R-:W-:Y:S01]  /*1f0e0*/  ULDC UR4, c[0x0][0xc10] ;  /* 0x0003040000047ab9 */ /* 0x000fe20000000800 */
[----:B--2---:R-:W-:-:S11]  /*1f0f0*/  LOP3.LUT R7, R7, 0xffffff7f, RZ, 0xc0, !PT ;  /* 0xffffff7f07077812 */ /* 0x004fd600078ec0ff */
        /* <DEDUP_REMOVED lines=9> */
[----:B------:R-:W-:Y:S02]  /*1f190*/  LOP3.LUT R7, R7, 0xfffffffe, RZ, 0xc0, !PT ;  /* 0xfffffffe07077812 */ /* 0x000fe400078ec0ff */
[----:B------:R-:W-:-:S07]  /*1f1a0*/  MOV R16, RZ ;  /* 0x000000ff00107202 */ /* 0x000fce0000000f00 */
        /* <DEDUP_REMOVED lines=9> */
[----:B------:R-:W-:Y:S02]  /*1f240*/  ISETP.GE.U32.AND P0, PT, R8, 0x4, PT ;  /* 0x000000040800780c */ /* 0x000fe40003f06070 */
[----:B------:R-:W-:-:S05]  /*1f250*/  IADD3 R4, R5, R4, RZ ;  /* 0x0000000405047210 */ /* 0x000fca0007ffe0ff */
[----:B------:R-:W1:Y:S06]  /*1f260*/  SHFL.UP PT, R6, R4, 0x4, RZ ;  /* 0x0480000004067989 */ /* 0x000e6c00000e00ff */
        /* <DEDUP_REMOVED lines=12> */
[----:B------:R-:W-:-:S05]  /*1f330*/  @P0 LOP3.LUT R7, R7, 0x4, RZ, 0xfc, !PT ;  /* 0x0000000407070812 */ /* 0x000fca00078efcff */
[----:B------:R-:W-:Y:S01]  /*1f340*/  STL [R1+0x18], R7 ;  /* 0x0000180701007387 */ /* 0x000fe20000100800 */
[----:B-1----:R-:W-:-:S05]  /*1f350*/  SEL R2, R2, RZ, P0 ;  /* 0x000000ff02027207 */ /* 0x002fca0000000000 */
[----:B------:R-:W-:-:S05]  /*1f360*/  IMAD.IADD R2, R5, 0x1, R2 ;  /* 0x0000000105027824 */ /* 0x000fca00078e0202 */
[----:B------:R-:W1:Y:S02]  /*1f370*/  SHFL.IDX PT, R4, R2, 0x1f, 0x1f ;  /* 0x03e01f0002047f89 */ /* 0x000e6400000e0000 */
[----:B-1----:R-:W-:-:S05]  /*1f380*/  IMAD R4, R4, UR4, RZ ;  /* 0x0000000404047c24 */ /* 0x002fca000f8e02ff */
[----:B0-----:R-:W-:Y:S02]  /*1f390*/  ISETP.GT.AND P0, PT, R4, UR6, PT ;  /* 0x0000000604007c0c */ /* 0x001fe4000bf04270 */
[----:B------:R-:W-:-:S11]  /*1f3a0*/  MOV R7, R4 ;  /* 0x0000000400077202 */ /* 0x000fd60000000f00 */
[----:B------:R-:W-:Y:S05]  /*1f3b0*/  @P0 BRA `(.L_x_683) ;  /* 0x0000000000c80947 */ /* 0x000fea0003800000 */
[----:B------:R-:W-:Y:S01]  /*1f3c0*/  IMAD.MOV.U32 R4, RZ, RZ, R7 ;  /* 0x000000ffff047224 */ /* 0x000fe200078e0007 */
[----:B------:R-:W-:Y:S01]  /*1f3d0*/  MOV R19, RZ ;  /* 0x000000ff00137202 */ /* 0x000fe20000000f00 */
[----:B------:R-:W-:Y:S01]  /*1f3e0*/  ULDC UR5, c[0x0][0xc14] ;  /* 0x0003050000057ab9 */ /* 0x000fe20000000800 */
[----:B------:R-:W-:Y:S01]  /*1f3f0*/  ULDC UR7, c[0x0][0xc14] ;  /* 0x0003050000077ab9 */ /* 0x000fe20000000800 */
[----:B------:R-:W-:-:S05]  /*1f400*/  ULDC UR4, c[0x0][0xc10] ;  /* 0x0003040000047ab9 */ /* 0x000fca0000000800 */
.L_x_687:
[----:B------:R-:W-:Y:S01]  /*1f410*/  VIADD R0, R19, 0x1f ;  /* 0x0000001f13007836 */ /* 0x000fe20000000000 */
[----:B------:R-:W-:-:S04]  /*1f420*/  MOV R19, UR7 ;  /* 0x0000000700137c02 */ /* 0x000fc80008000f00 */
        /* <DEDUP_REMOVED lines=15> */
.L_x_686:
[----:B------:R-:W-:Y:S05]  /*1f520*/  BSYNC B0 ;  /* 0x0000000000007941 */ /* 0x000fea0003800000 */
.L_x_685:
[----:B0----5:R-:W0:Y:S01]  /*1f530*/  SHFL.UP PT, R2, R0, 0x1, RZ ;  /* 0x0420000000027989 */ /* 0x021e2200000e00ff */
[C---:B------:R-:W-:Y:S02]  /*1f540*/  ISETP.NE.AND P0, PT, R7.reuse, RZ, PT ;  /* 0x000000ff0700720c */ /* 0x040fe40003f05270 */
[C---:B------:R-:W-:Y:S02]  /*1f550*/  ISETP.GE.U32.AND P1, PT, R7.reuse, 0x2, PT ;  /* 0x000000020700780c */ /* 0x040fe40003f26070 */
        /* <DEDUP_REMOVED lines=8> */
[----:B0-----:R-:W-:Y:S02]  /*1f5e0*/  SEL R5, R5, RZ, P0 ;  /* 0x000000ff05057207 */ /* 0x001fe40000000000 */
[----:B------:R-:W-:Y:S02]  /*1f5f0*/  ISETP.GE.U32.AND P0, PT, R7, 0x10, PT ;  /* 0x000000100700780c */ /* 0x000fe40003f06070 */
[----:B------:R-:W-:-:S05]  /*1f600*/  IADD3 R5, R2, R5, RZ ;  /* 0x0000000502057210 */ /* 0x000fca0007ffe0ff */
[----:B------:R-:W0:Y:S02]  /*1f610*/  SHFL.UP PT, R6, R5, 0x8, RZ ;  /* 0x0500000005067989 */ /* 0x000e2400000e00ff */
[----:B0-----:R-:W-:-:S05]  /*1f620*/  SEL R6, R6, RZ, P1 ;  /* 0x000000ff06067207 */ /* 0x001fca0000800000 */
[----:B------:R-:W-:-:S05]  /*1f630*/  IMAD.IADD R6, R5, 0x1, R6 ;  /* 0x0000000105067824 */ /* 0x000fca00078e0206 */
[----:B------:R-:W0:Y:S02]  /*1f640*/  SHFL.UP PT, R7, R6, 0x10, RZ ;  /* 0x0600000006077989 */ /* 0x000e2400000e00ff */
[----:B0-----:R-:W-:-:S04]  /*1f650*/  SEL R7, R7, RZ, P0 ;  /* 0x000000ff07077207 */ /* 0x001fc80000000000 */
[----:B------:R-:W-:-:S05]  /*1f660*/  IADD3 R7, R6, R7, RZ ;  /* 0x0000000706077210 */ /* 0x000fca0007ffe0ff */
[----:B------:R-:W0:Y:S02]  /*1f670*/  SHFL.IDX PT, R3, R7, 0x1f, 0x1f ;  /* 0x03e01f0007037f89 */ /* 0x000e2400000e0000 */
[----:B0-----:R-:W-:-:S04]  /*1f680*/  IMAD R3, R3, UR4, RZ ;  /* 0x0000000403037c24 */ /* 0x001fc8000f8e02ff */
[----:B------:R-:W-:-:S05]  /*1f690*/  IMAD.IADD R4, R3, 0x1, R4 ;  /* 0x0000000103047824 */ /* 0x000fca00078e0204 */
[----:B------:R-:W-:-:S13]  /*1f6a0*/  ISETP.GT.AND P0, PT, R4, UR6, PT ;  /* 0x0000000604007c0c */ /* 0x000fda000bf04270 */
[----:B------:R-:W-:Y:S05]  /*1f6b0*/  @!P0 BRA `(.L_x_687) ;  /* 0xfffffffc00548947 */ /* 0x000fea000383ffff */
[----:B------:R-:W-:Y:S01]  /*1f6c0*/  MOV R2, R7 ;  /* 0x0000000700027202 */ /* 0x000fe20000000f00 */
[----:B------:R-:W-:-:S07]  /*1f6d0*/  IMAD.MOV.U32 R7, RZ, RZ, R3 ;  /* 0x000000ffff077224 */ /* 0x000fce00078e0003 */
.L_x_683:
[----:B------:R-:W-:-:S05]  /*1f6e0*/  IADD3 R7, -R7, R4, RZ ;  /* 0x0000000407077210 */ /* 0x000fca0007ffe1ff */
        /* <DEDUP_REMOVED lines=9> */
[----:B0-----:R-:W-:-:S06]  /*1f780*/  VIADD R3, R8, 0xffffffe ;  /* 0x0ffffffe08037836 */ /* 0x001fcc0000000000 */
[----:B------:R-:W0:Y:S02]  /*1f790*/  F2I.FTZ.U32.TRUNC.NTZ R3, R3 ;  /* 0x0000000300037305 */ /* 0x000e24000021f000 */
[----:B0-----:R-:W-:Y:S01]  /*1f7a0*/  IADD3 R10, RZ, -R3, RZ ;  /* 0x80000003ff0a7210 */ /* 0x001fe20007ffe0ff */
[----:B------:R-:W-:Y:S06]  /*1f7b0*/  @!P0 BRA `(.L_x_688) ;  /* 0x0000000000088947 */ /* 0x000fec0003800000 */
[----:B------:R-:W-:-:S05]  /*1f7c0*/  VIADD R9, R4, 0xffffffff ;  /* 0xffffffff04097836 */ /* 0x000fca0000000000 */
[----:B------:R0:W1:Y:S02]  /*1f7d0*/  SHFL.IDX PT, R16, R2, R9, 0x1f ;  /* 0x00001f0902107589 */ /* 0x00006400000e0000 */
.L_x_688:
[----:B-1----:R-:W-:Y:S01]  /*1f7e0*/  IMAD R16, R16, UR4, R7 ;  /* 0x0000000410107c24 */ /* 0x002fe2000f8e0207 */
[----:B0-----:R-:W-:Y:S01]  /*1f7f0*/  MOV R2, RZ ;  /* 0x000000ff00027202 */ /* 0x001fe20000000f00 */
[----:B------:R-:W-:Y:S01]  /*1f800*/  IMAD R7, R10, R5, RZ ;  /* 0x000000050a077224 */ /* 0x000fe200078e02ff */
[----:B------:R-:W-:Y:S01]  /*1f810*/  IABS R6, R0 ;  /* 0x0000000000067213 */ /* 0x000fe20000000000 */
[----:B------:R-:W-:Y:S02]  /*1f820*/  IMAD.IADD R19, R4, 0x1, R19 ;  /* 0x0000000104137824 */ /* 0x000fe400078e0213 */
[----:B------:R-:W-:Y:S01]  /*1f830*/  IMAD.HI.U32 R2, R3, R7, R2 ;  /* 0x0000000703027227 */ /* 0x000fe200078e0002 */
[----:B------:R-:W-:-:S03]  /*1f840*/  IADD3 R7, -R16, UR6, RZ ;  /* 0x0000000610077c10 */ /* 0x000fc6000fffe1ff */
[----:B------:R-:W-:Y:S01]  /*1f850*/  IMAD.MOV R6, RZ, RZ, -R6 ;  /* 0x000000ffff067224 */ /* 0x000fe200078e0a06 */
[----:B------:R-:W-:-:S05]  /*1f860*/  IABS R3, R7 ;  /* 0x0000000700037213 */ /* 0x000fca0000000000 */
[----:B------:R-:W-:-:S04]  /*1f870*/  IMAD.HI.U32 R2, R2, R3, RZ ;  /* 0x0000000302027227 */ /* 0x000fc800078e00ff */
[----:B------:R-:W-:Y:S01]  /*1f880*/  IMAD R6, R2, R6, R3 ;  /* 0x0000000602067224 */ /* 0x000fe200078e0203 */
[----:B------:R-:W-:-:S04]  /*1f890*/  LOP3.LUT R3, R7, R0, RZ, 0x3c, !PT ;  /* 0x0000000007037212 */ /* 0x000fc800078e3cff */
[----:B------:R-:W-:-:S13]  /*1f8a0*/  ISETP.GT.U32.AND P0, PT, R5, R6, PT ;  /* 0x000000060500720c */ /* 0x000fda0003f04070 */
[----:B------:R-:W-:Y:S01]  /*1f8b0*/  @!P0 IMAD.IADD R6, R6, 0x1, -R5 ;  /* 0x0000000106068824 */ /* 0x000fe200078e0a05 */
[----:B------:R-:W-:-:S04]  /*1f8c0*/  @!P0 IADD3 R2, R2, 0x1, RZ ;  /* 0x0000000102028810 */ /* 0x000fc80007ffe0ff */
[----:B------:R-:W-:-:S13]  /*1f8d0*/  ISETP.GE.U32.AND P0, PT, R6, R5, PT ;  /* 0x000000050600720c */ /* 0x000fda0003f06070 */
[----:B------:R-:W-:Y:S02]  /*1f8e0*/  @P0 IADD3 R2, R2, 0x1, RZ ;  /* 0x0000000102020810 */ /* 0x000fe40007ffe0ff */
[----:B------:R-:W-:-:S13]  /*1f8f0*/  ISETP.GE.AND P0, PT, R3, RZ, PT ;  /* 0x000000ff0300720c */ /* 0x000fda0003f06270 */
[----:B------:R-:W-:Y:S01]  /*1f900*/  @!P0 IMAD.MOV R2, RZ, RZ, -R2 ;  /* 0x000000ffff028224 */ /* 0x000fe200078e0a02 */
[----:B------:R-:W-:-:S13]  /*1f910*/  ISETP.NE.AND P0, PT, R0, RZ, PT ;  /* 0x000000ff0000720c */ /* 0x000fda0003f05270 */
[----:B------:R-:W-:-:S04]  /*1f920*/  @!P0 LOP3.LUT R2, RZ, R0, RZ, 0x33, !PT ;  /* 0x00000000ff028212 */ /* 0x000fc800078e33ff */
[----:B------:R-:W-:Y:S02]  /*1f930*/  IADD3 R17, -R2, RZ, RZ ;  /* 0x000000ff02117210 */ /* 0x000fe40007ffe1ff */
[----:B------:R-:W-:-:S03]  /*1f940*/  MOV R18, R2 ;  /* 0x0000000200127202 */ /* 0x000fc60000000f00 */
[----:B------:R-:W-:Y:S01]  /*1f950*/  IMAD R17, R0, R17, R7 ;  /* 0x0000001100117224 */ /* 0x000fe200078e0207 */
[----:B------:R-:W-:Y:S06]  /*1f960*/  BRA `(.L_x_689) ;  /* 0x00000000000c7947 */ /* 0x000fec0003800000 */
.L_x_684:
[----:B------:R-:W-:Y:S01]  /*1f970*/  IMAD.MOV.U32 R17, RZ, RZ, RZ ;  /* 0x000000ffff117224 */ /* 0x000fe200078e00ff */
[----:B------:R-:W-:Y:S01]  /*1f980*/  MOV R16, UR6 ;  /* 0x0000000600107c02 */ /* 0x000fe20008000f00 */
[----:B------:R-:W-:-:S07]  /*1f990*/  IMAD.MOV.U32 R18, RZ, RZ, RZ ;  /* 0x000000ffff127224 */ /* 0x000fce00078e00ff */
.L_x_689:
[----:B------:R-:W2:Y:S01]  /*1f9a0*/  LDL.LU R2, [R1+0x18] ;  /* 0x0000180001027983 */ /* 0x000ea20000300800 */
[----:B------:R-:W0:Y:S02]  /*1f9b0*/  S2R R5, SR_TID.X ;  /* 0x0000000000057919 */ /* 0x000e240000002100 */
[----:B0-----:R-:W-:-:S04]  /*1f9c0*/  LOP3.LUT R5, R5, 0x1f, RZ, 0xc0, !PT ;  /* 0x0000001f05057812 */ /* 0x001fc800078ec0ff */
[----:B------:R-:W-:-:S13]  /*1f9d0*/  ISETP.NE.AND P0, PT, R5, RZ, PT ;  /* 0x000000ff0500720c */ /* 0x000fda0003f05270 */
[----:B------:R-:W0:Y:S01]  /*1f9e0*/  @!P0 S2R R3, SR_CgaCtaId ;  /* 0x0000000000038919 */ /* 0x000e220000008800 */
[----:B------:R-:W-:-:S04]  /*1f9f0*/  @!P0 MOV R0, 0x400 ;  /* 0x0000040000008802 */ /* 0x000fc80000000f00 */
[----:B0-----:R-:W-:-:S05]  /*1fa00*/  @!P0 LEA R0, R3, R0, 0x18 ;  /* 0x0000000003008211 */ /* 0x001fca00078ec0ff */
[----:B------:R0:W-:Y:S02]  /*1fa10*/  @!P0 STS.128 [R0+0x388d0], R16 ;  /* 0x0388d01000008388 */ /* 0x0001e40000000c00 */
[----:B0-----:R-:W-:Y:S02]  /*1fa20*/  MOV R0, 0x1 ;  /* 0x0000000100007802 */ /* 0x001fe40000000f00 */
[----:B--2---:R-:W-:-:S04]  /*1fa30*/  LOP3.LUT R2, R2, 0xfffffeff, RZ, 0xc0, !PT ;  /* 0xfffffeff02027812 */ /* 0x004fc800078ec0ff */
[----:B------:R-:W-:Y:S01]  /*1fa40*/  @P0 LOP3.LUT R2, R2, 0x100, RZ, 0xfc, !PT ;  /* 0x0000010002020812 */ /* 0x000fe200078efcff */
[----:B------:R-:W-:Y:S06]  /*1fa50*/  BAR.ARV 0x5, 0x120 ;  /* 0x0144800000007b1d */ /* 0x000fec0000002000 */
[----:B------:R-:W-:Y:S01]  /*1fa60*/  ISETP.GE.AND P0, PT, R19, UR5, PT ;  /* 0x0000000513007c0c */ /* 0x000fe2000bf06270 */
[----:B------:R0:W-:Y:S04]  /*1fa70*/  STL [R1+0x18], R2 ;  /* 0x0000180201007387 */ /* 0x0001e80000100800 */
[----:B------:R0:W-:Y:S04]  /*1fa80*/  STL [R1], RZ ;  /* 0x000000ff01007387 */ /* 0x0001e80000100800 */
[----:B------:R0:W-:Y:S04]  /*1fa90*/  STL [R1+0x8], R0 ;  /* 0x0000080001007387 */ /* 0x0001e80000100800 */
[----:B------:R0:W-:Y:S01]  /*1faa0*/  STL [R1+0x34], RZ ;  /* 0x000034ff01007387 */ /* 0x0001e20000100800 */
[----:B------:R-:W-:Y:S05]  /*1fab0*/  @P0 BRA `(.L_x_690) ;  /* 0x0000005400a80947 */ /* 0x000fea0003800000 */
[----:B------:R-:W1:Y:S01]  /*1fac0*/  S2R R4, SR_TID.X ;  /* 0x0000000000047919 */ /* 0x000e620000002100 */
[----:B------:R-:W-:Y:S01]  /*1fad0*/  ISETP.NE.AND P1, PT, R5, RZ, PT ;  /* 0x000000ff0500720c */ /* 0x000fe20003f25270 */
[----:B0-----:R-:W-:Y:S01]  /*1fae0*/  IMAD.MOV.U32 R0, RZ, RZ, 0x1 ;  /* 0x00000001ff007424 */ /* 0x001fe200078e00ff */
[----:B------:R-:W-:Y:S01]  /*1faf0*/  LOP3.LUT R2, R2, 0xffffffbf, RZ, 0xc0, !PT ;  /* 0xffffffbf02027812 */ /* 0x000fe200078ec0ff */
[----:B------:R0:W-:Y:S01]  /*1fb00*/  STL [R1+0x10], RZ ;  /* 0x000010ff01007387 */ /* 0x0001e20000100800 */
[----:B------:R-:W-:Y:S01]  /*1fb10*/  ULDC.64 UR38, c[0x0][0x198] ;  /* 0x0000660000267ab9 */ /* 0x000fe20000000a00 */
[----:B------:R-:W-:Y:S01]  /*1fb20*/  ULDC UR36, c[0x0][0xc] ;  /* 0x0000030000247ab9 */ /* 0x000fe20000000800 */
[----:B------:R-:W-:Y:S01]  /*1fb30*/  LOP3.LUT R2, R2, 0xfffffffd, RZ, 0xc0, !PT ;  /* 0xfffffffd02027812 */ /* 0x000fe200078ec0ff */
[----:B------:R0:W-:Y:S01]  /*1fb40*/  STL [R1+0x14], R0 ;  /* 0x0000140001007387 */ /* 0x0001e20000100800 */
[----:B------:R-:W-:-:S03]  /*1fb50*/  ULOP3.LUT UR37, UR60, 0x2, URZ, 0xfc, !UPT ;  /* 0x000000023c257892 */ /* 0x000fc6000f8efc3f */
[----:B------:R0:W-:Y:S04]  /*1fb60*/  STL [R1+0x34], RZ ;  /* 0x000034ff01007387 */ /* 0x0001e80000100800 */
[----:B------:R0:W-:Y:S04]  /*1fb70*/  STL [R1], RZ ;  /* 0x000000ff01007387 */ /* 0x0001e80000100800 */
[----:B------:R0:W-:Y:S01]  /*1fb80*/  STL [R1+0x8], R0 ;  /* 0x0000080001007387 */ /* 0x0001e20000100800 */
[----:B-1----:R-:W-:-:S04]  /*1fb90*/  LOP3.LUT R4, R4, 0x7f, RZ, 0xc0, !PT ;  /* 0x0000007f04047812 */ /* 0x002fc800078ec0ff */
[C---:B------:R-:W-:Y:S02]  /*1fba0*/  ISETP.NE.AND P2, PT, R4.reuse, RZ, PT ;  /* 0x000000ff0400720c */ /* 0x040fe40003f45270 */
[----:B------:R-:W-:-:S11]  /*1fbb0*/  ISETP.NE.OR P0, PT, R4, RZ, !P1 ;  /* 0x000000ff0400720c */ /* 0x000fd60004f05670 */
[----:B------:R-:W-:-:S04]  /*1fbc0*/  @P2 LOP3.LUT R2, R2, 0x2, RZ, 0xfc, !PT ;  /* 0x0000000202022812 */ /* 0x000fc800078efcff */
[----:B------:R-:W-:-:S05]  /*1fbd0*/  @P0 LOP3.LUT R2, R2, 0x40, RZ, 0xfc, !PT ;  /* 0x0000004002020812 */ /* 0x000fca00078efcff */
[----:B------:R0:W-:Y:S02]  /*1fbe0*/  STL [R1+0x18], R2 ;  /* 0x0000180201007387 */ /* 0x0001e40000100800 */
.L_x_779:
[----:B01----:R-:W0:Y:S01]  /*1fbf0*/  LDC.64 R2, c[0x0][0xc60] ;  /* 0x00031800ff027b82 */ /* 0x003e220000000a00 */
[----:B------:R-:W-:Y:S01]  /*1fc00*/  ULDC.64 UR4, c[0x0][0x208] ;  /* 0x0000820000047ab9 */ /* 0x000fe20000000a00 */
[----:B0-----:R-:W-:-:S05]  /*1fc10*/  IMAD.WIDE R2, R19, 0x4, R2 ;  /* 0x0000000413027825 */ /* 0x001fca00078e0202 */
[----:B------:R-:W2:Y:S01]  /*1fc20*/  LDG.E R11, desc[UR4][R2.64] ;  /* 0x00000004020b7981 */ /* 0x000ea2000c1e1900 */
[----:B------:R-:W-:Y:S05]  /*1fc30*/  YIELD ;  /* 0x0000000000007946 */ /* 0x000fea0003800000 */
[----:B------:R-:W-:Y:S01]  /*1fc40*/  ULDC.64 UR4, c[0x0][0xa28] ;  /* 0x00028a0000047ab9 */ /* 0x000fe20000000a00 */
[----:B------:R-:W-:Y:S02]  /*1fc50*/  CS2R R4, SRZ ;  /* 0x0000000000047805 */ /* 0x000fe4000001ff00 */
[----:B------:R-:W-:Y:S01]  /*1fc60*/  ISETP.NE.U32.AND P0, PT, RZ, UR4, PT ;  /* 0x00000004ff007c0c */ /* 0x000fe2000bf05070 */
[----:B------:R-:W-:Y:S01]  /*1fc70*/  ULDC.64 UR8, c[0x0][0x208] ;  /* 0x0000820000087ab9 */ /* 0x000fe20000000a00 */
[----:B------:R-:W-:-:S02]  /*1fc80*/  ULDC.64 UR6, c[0x0][0xa10] ;  /* 0x0002840000067ab9 */ /* 0x000fc40000000a00 */
[----:B------:R-:W-:Y:S02]  /*1fc90*/  ISETP.NE.AND.EX P0, PT, RZ, UR5, PT, P0 ;  /* 0x00000005ff007c0c */ /* 0x000fe4000bf05300 */
[----:B--2---:R-:W-:Y:S01]  /*1fca0*/  SHF.R.S32.HI R0, RZ, 0x1f, R11 ;  /* 0x0000001fff007819 */ /* 0x004fe2000001140b */
[----:B------:R-:W-:Y:S10]  /*1fcb0*/  STL [R1+0x24], R11 ;  /* 0x0000240b01007387 */ /* 0x000ff40000100800 */
[----:B------:R-:W-:-:S04]  /*1fcc0*/  @P0 LEA R2, P1, R11, UR4, 0x2 ;  /* 0x000000040b020c11 */ /* 0x000fc8000f8210ff */
        /* <DEDUP_REMOVED lines=9> */
[----:B------:R-:W-:Y:S01]  /*1fd60*/  ISETP.NE.U32.AND P1, PT, RZ, UR4, PT ;  /* 0x00000004ff007c0c */ /* 0x000fe2000bf25070 */
[----:B------:R-:W-:Y:S01]  /*1fd70*/  IMAD.MOV.U32 R10, RZ, RZ, RZ ;  /* 0x000000ffff0a7224 */ /* 0x000fe200078e00ff */
[C---:B------:R-:W-:Y:S02]  /*1fd80*/  SHF.L.U64.HI R0, R11.reuse, 0x2, R0 ;  /* 0x000000020b007819 */ /* 0x040fe40000010200 */
[----:B------:R-:W-:Y:S01]  /*1fd90*/  ISETP.NE.AND.EX P1, PT, RZ, UR5, PT, P1 ;  /* 0x00000005ff007c0c */ /* 0x000fe2000bf25310 */
[----:B--2---:R0:W-:Y:S02]  /*1fda0*/  STL [R1+0x3c], R4 ;  /* 0x00003c0401007387 */ /* 0x0041e40000100800 */
[----:B0-----:R-:W-:-:S10]  /*1fdb0*/  SHF.L.U32 R4, R11, 0x2, RZ ;  /* 0x000000020b047819 */ /* 0x001fd400000006ff */
[----:B------:R-:W-:Y:S01]  /*1fdc0*/  @P1 IADD3 R8, P0, R4, UR4, RZ ;  /* 0x0000000404081c10 */ /* 0x000fe2000ff1e0ff */
[----:B------:R0:W-:Y:S03]  /*1fdd0*/  STL [R1+0x2c], R4 ;  /* 0x00002c0401007387 */ /* 0x0001e60000100800 */
[----:B------:R-:W-:Y:S01]  /*1fde0*/  @P1 IADD3.X R9, R0, UR5, RZ, P0, !PT ;  /* 0x0000000500091c10 */ /* 0x000fe200087fe4ff */
[----:B------:R-:W-:Y:S01]  /*1fdf0*/  ULDC.64 UR4, c[0x0][0xa08] ;  /* 0x0002820000047ab9 */ /* 0x000fe20000000a00 */
[----:B------:R1:W-:Y:S01]  /*1fe00*/  STL [R1+0x30], R0 ;  /* 0x0000300001007387 */ /* 0x0003e20000100800 */
[----:B------:R-:W-:Y:S02]  /*1fe10*/  IADD3 R2, P0, R4, UR4, RZ ;  /* 0x0000000404027c10 */ /* 0x000fe4000ff1e0ff */
[----:B------:R-:W-:Y:S02]  /*1fe20*/  ISETP.NE.U32.AND P2, PT, RZ, UR4, PT ;  /* 0x00000004ff007c0c */ /* 0x000fe4000bf45070 */
[----:B------:R-:W-:-:S02]  /*1fe30*/  IADD3.X R3, R0, UR5, RZ, P0, !PT ;  /* 0x0000000500037c10 */ /* 0x000fc400087fe4ff */
[----:B------:R-:W-:Y:S01]  /*1fe40*/  ISETP.NE.AND.EX P2, PT, RZ, UR5, PT, P2 ;  /* 0x00000005ff007c0c */ /* 0x000fe2000bf45320 */
[----:B------:R-:W-:Y:S01]  /*1fe50*/  ULDC.64 UR4, c[0x0][0x3f8] ;  /* 0x0000fe0000047ab9 */ /* 0x000fe20000000a00 */
[----:B------:R-:W-:Y:S01]  /*1fe60*/  IADD3 R6, P0, R4, UR6, RZ ;  /* 0x0000000604067c10 */ /* 0x000fe2000ff1e0ff */
[----:B------:R-:W-:-:S03]  /*1fe70*/  UISETP.NE.U32.AND UP0, UPT, UR4, URZ, UPT ;  /* 0x0000003f0400728c */ /* 0x000fc6000bf05070 */
[----:B------:R-:W-:Y:S01]  /*1fe80*/  ULDC UR4, c[0x0][0x404] ;  /* 0x0001010000047ab9 */ /* 0x000fe20000000800 */
[----:B------:R-:W-:Y:S01]  /*1fe90*/  UISETP.NE.AND.EX UP0, UPT, UR5, URZ, UPT, UP0 ;  /* 0x0000003f0500728c */ /* 0x000fe2000bf05300 */
[----:B------:R-:W-:Y:S02]  /*1fea0*/  IADD3.X R7, R0, UR7, RZ, P0, !PT ;  /* 0x0000000700077c10 */ /* 0x000fe400087fe4ff */
[----:B------:R-:W-:Y:S01]  /*1feb0*/  ULDC UR5, c[0x0][0x2e0] ;  /* 0x0000b80000057ab9 */ /* 0x000fe20000000800 */
[----:B------:R-:W-:Y:S02]  /*1fec0*/  USEL UR4, UR4, 0x1, UP0 ;  /* 0x0000000104047887 */ /* 0x000fe40008000000 */
[----:B------:R2:W5:Y:S02]  /*1fed0*/  @P2 LDG.E R10, desc[UR8][R2.64] ;  /* 0x00000008020a2981 */ /* 0x000564000c1e1900 */
[----:B------:R-:W-:Y:S01]  /*1fee0*/  UIMAD UR4, UR4, UR5, URZ ;  /* 0x00000005040472a4 */ /* 0x000fe2000f8e023f */
[----:B------:R-:W-:-:S05]  /*1fef0*/  ISETP.NE.U32.AND P0, PT, RZ, UR6, PT ;  /* 0x00000006ff007c0c */ /* 0x000fca000bf05070 */
[----:B0-----:R-:W-:Y:S01]  /*1ff00*/  MOV R4, UR4 ;  /* 0x0000000400047c02 */ /* 0x001fe20008000f00 */
[----:B------:R-:W-:Y:S01]  /*1ff10*/  ULDC UR4, c[0x0][0x338] ;  /* 0x0000ce0000047ab9 */ /* 0x000fe20000000800 */
[----:B------:R-:W-:Y:S01]  /*1ff20*/  ISETP.NE.AND.EX P0, PT, RZ, UR7, PT, P0 ;  /* 0x00000007ff007c0c */ /* 0x000fe2000bf05300 */
[----:B-1----:R-:W-:-:S03]  /*1ff30*/  IMAD.U32 R0, RZ, RZ, UR4 ;  /* 0x00000004ff007e24 */ /* 0x002fc6000f8e00ff */
[----:B------:R2:W5:Y:S01]  /*1ff40*/  @P1 LDG.E R4, desc[UR8][R8.64] ;  /* 0x0000000808041981 */ /* 0x000562000c1e1900 */
[----:B------:R-:W-:Y:S08]  /*1ff50*/  @P1 BRA `(.L_x_691) ;  /* 0x0000000000141947 */ /* 0x000ff00003800000 */
[----:B------:R-:W-:Y:S05]  /*1ff60*/  @!P2 BRA `(.L_x_691) ;  /* 0x000000000010a947 */ /* 0x000fea0003800000 */
[----:B------:R-:W-:Y:S02]  /*1ff70*/  ULDC.64 UR4, c[0x0][0x208] ;  /* 0x0000820000047ab9 */ /* 0x000fe40000000a00 */
[----:B-----5:R-:W3:Y:S04]  /*1ff80*/  LDG.E R4, desc[UR4][R2.64] ;  /* 0x0000000402047981 */ /* 0x020ee8000c1e1900 */
[----:B--2---:R-:W3:Y:S02]  /*1ff90*/  LDG.E R2, desc[UR4][R2.64+0x4] ;  /* 0x0000040402027981 */ /* 0x004ee4000c1e1900 */
[----:B---3--:R-:W-:-:S07]  /*1ffa0*/  IADD3 R4, -R4, R2, RZ ;  /* 0x0000000204047210 */ /* 0x008fce0007ffe1ff */
.L_x_691:
[----:B------:R-:W-:Y:S02]  /*1ffb0*/  ULDC.64 UR4, c[0x0][0x208] ;  /* 0x0000820000047ab9 */ /* 0x000fe40000000a00 */
[----:B--2---:R-:W2:Y:S04]  /*1ffc0*/  @P0 LDG.E R2, desc[UR4][R6.64] ;  /* 0x0000000406020981 */ /* 0x004ea8000c1e1900 */
[----:B------:R-:W2:Y:S01]  /*1ffd0*/  @P0 LDG.E R3, desc[UR4][R6.64+0x4] ;  /* 0x0000040406030981 */ /* 0x000ea2000c1e1900 */
[----:B-----5:R-:W-:Y:S01]  /*1ffe0*/  IADD3 R4, -R5, R4, RZ ;  /* 0x0000000405047210 */ /* 0x020fe20007ffe1ff */
[----:B------:R-:W-:Y:S01]  /*1fff0*/  BSSY B0, `(.L_x_692) ;  /* 0x0000108000007945 */ /* 0x000fe20003800000 */
[----:B------:R-:W-:Y:S01]  /*20000*/  PLOP3.LUT P2, PT, PT, PT, PT, 0x80, 0x0 ;  /* 0x000000000000781c */ /* 0x000fe20003f4f070 */
[----:B--2---:R-:W-:-:S04]  /*20010*/  @P0 IMAD.IADD R0, R3, 0x1, -R2 ;  /* 0x0000000103000824 */ /* 0x004fc800078e0a02 */
[----:B------:R-:W-:-:S05]  /*20020*/  IMAD.IADD R8, R4, 0x1, R0 ;  /* 0x0000000104087824 */ /* 0x000fca00078e0200 */
[----:B------:R-:W-:Y:S01]  /*20030*/  IADD3 R2, R8, 0x4f, RZ ;  /* 0x0000004f08027810 */ /* 0x000fe20007ffe0ff */
[----:B------:R0:W-:Y:S04]  /*20040*/  STL [R1+0x38], R8 ;  /* 0x0000380801007387 */ /* 0x0001e80000100800 */
[----:B------:R-:W-:-:S05]  /*20050*/  IMAD.HI R2, R2, 0x66666667, RZ ;  /* 0x6666666702027827 */ /* 0x000fca00078e02ff */
[----:B------:R-:W-:-:S04]  /*20060*/  SHF.R.U32.HI R3, RZ, 0x1f, R2 ;  /* 0x0000001fff037819 */ /* 0x000fc80000011602 */
[----:B0-----:R-:W-:-:S05]  /*20070*/  LEA.HI.SX32 R8, R2, R3, 0x1b ;  /* 0x0000000302087211 */ /* 0x001fca00078fdaff */
[--C-:B------:R-:W-:Y:S01]  /*20080*/  IMAD R2, R8, 0x50, -R4.reuse ;  /* 0x0000005008027824 */ /* 0x100fe200078e0a04 */
[----:B------:R0:W-:Y:S01]  /*20090*/  STL [R1+0x28], R8 ;  /* 0x0000280801007387 */ /* 0x0001e20000100800 */
[----:B------:R-:W-:-:S03]  /*200a0*/  IMAD.MOV R4, RZ, RZ, -R4 ;  /* 0x000000ffff047224 */ /* 0x000fc600078e0a04 */
[----:B------:R-:W-:Y:S02]  /*200b0*/  VIMNMX R0, R2, R0, PT ;  /* 0x0000000002007248 */ /* 0x000fe40003fe0100 */
[----:B------:R-:W-:-:S04]  /*200c0*/  VIMNMX R2, RZ, R4, !PT ;  /* 0x00000004ff027248 */ /* 0x000fc80007fe0100 */
[----:B------:R-:W-:Y:S01]  /*200d0*/  ISETP.GT.AND P1, PT, R0, R2, PT ;  /* 0x000000020000720c */ /* 0x000fe20003f24270 */
[----:B0-----:R-:W-:Y:S01]  /*200e0*/  IMAD.WIDE.U32 R8, R2, -0x33333333, RZ ;  /* 0xcccccccd02087825 */ /* 0x001fe200078e00ff */
[----:B------:R-:W-:-:S06]  /*200f0*/  MOV R8, RZ ;  /* 0x000000ff00087202 */ /* 0x000fcc0000000f00 */
[----:B------:R0:W5:Y:S05]  /*20100*/  @P0 LDG.E R8, desc[UR4][R6.64] ;  /* 0x0000000406080981 */ /* 0x00016a000c1e1900 */
[----:B------:R-:W-:Y:S02]  /*20110*/  @P1 IADD3 R3, R0, 0x4f, RZ ;  /* 0x0000004f00031810 */ /* 0x000fe40007ffe0ff */
[----:B------:R-:W-:-:S03]  /*20120*/  SHF.R.U32.HI R0, RZ, 0x6, R9 ;  /* 0x00000006ff007819 */ /* 0x000fc60000011609 */
[----:B------:R-:W-:-:S04]  /*20130*/  @P1 IMAD.HI R2, R3, 0x66666667, RZ ;  /* 0x6666666703021827 */ /* 0x000fc800078e02ff */
[----:B------:R-:W-:Y:S01]  /*20140*/  IMAD.MOV.U32 R4, RZ, RZ, R0 ;  /* 0x000000ffff047224 */ /* 0x000fe200078e0000 */
[----:B------:R-:W-:-:S04]  /*20150*/  @P1 SHF.R.U32.HI R3, RZ, 0x1f, R2 ;  /* 0x0000001fff031819 */ /* 0x000fc80000011602 */
[----:B------:R-:W-:Y:S01]  /*20160*/  @P1 LEA.HI.SX32 R4, R2, R3, 0x1b ;  /* 0x0000000302041211 */ /* 0x000fe200078fdaff */
[----:B------:R-:W-:-:S05]  /*20170*/  IMAD.IADD R2, R10, 0x1, R5 ;  /* 0x000000010a027824 */ /* 0x000fca00078e0205 */
[----:B------:R0:W-:Y:S01]  /*20180*/  STL [R1+0x4], R2 ;  /* 0x0000040201007387 */ /* 0x0001e20000100800 */
[----:B------:R-:W-:-:S13]  /*20190*/  ISETP.GT.AND P1, PT, R4, R0, PT ;  /* 0x000000000400720c */ /* 0x000fda0003f24270 */
[----:B0-----:R-:W-:Y:S05]  /*201a0*/  @!P1 BRA `(.L_x_693) ;  /* 0x0000000c00b09947 */ /* 0x001fea0003800000 */
[----:B------:R-:W0:Y:S01]  /*201b0*/  LDC R2, c[0x0][0x428] ;  /* 0x00010a00ff027b82 */ /* 0x000e220000000800 */
[----:B------:R-:W-:Y:S01]  /*201c0*/  UMOV UR4, 0xffffffff ;  /* 0xffffffff00047882 */ /* 0x000fe20000000000 */
[----:B0-----:R-:W-:Y:S02]  /*201d0*/  ISETP.NE.AND P1, PT, R2, 0x1, PT ;  /* 0x000000010200780c */ /* 0x001fe40003f25270 */
[----:B------:R-:W-:-:S11]  /*201e0*/  MOV R2, R18 ;  /* 0x0000001200027202 */ /* 0x000fd60000000f00 */
[----:B------:R-:W0:Y:S08]  /*201f0*/  @P1 LDC R3, c[0x0][0x42c] ;  /* 0x00010b00ff031b82 */ /* 0x000e300000000800 */
[----:B------:R-:W1:Y:S01]  /*20200*/  @P1 LDC R5, c[0x0][0x430] ;  /* 0x00010c00ff051b82 */ /* 0x000e620000000800 */
[----:B0-----:R-:W-:-:S05]  /*20210*/  @P1 IMAD.HI.U32 R3, R18, R3, RZ ;  /* 0x0000000312031227 */ /* 0x001fca00078e00ff */
[----:B-1----:R-:W-:Y:S02]  /*20220*/  @P1 SHF.R.U32.HI R2, RZ, R5, R3 ;  /* 0x00000005ff021219 */ /* 0x002fe40000011603 */
[----:B------:R-:W-:Y:S01]  /*20230*/  SEL R3, R11, RZ, !P0 ;  /* 0x000000ff0b037207 */ /* 0x000fe20004000000 */
[----:B------:R-:W-:Y:S06]  /*20240*/  BRA.DIV UR4, `(.L_x_694) ;  /* 0x0000005a04bc7947 */ /* 0x000fec000b800000 */
.L_x_822:
[----:B------:R-:W-:-:S03]  /*20250*/  UMOV UR4, 0xffffffff ;  /* 0xffffffff00047882 */ /* 0x000fc60000000000 */
[----:B------:R-:W-:Y:S05]  /*20260*/  BRA.DIV UR4, `(.L_x_695) ;  /* 0x0000005a04e87947 */ /* 0x000fea000b800000 */
[----:B------:R-:W-:-:S13]  /*20270*/  ELECT P6, URZ, PT ;  /* 0x00000000003f782f */ /* 0x000fda00038c0000 */
.L_x_825:
[----:B------:R-:W2:Y:S01]  /*20280*/  LDL R5, [R1+0x34] ;  /* 0x0000340001057983 */ /* 0x000ea20000100800 */
[----:B------:R-:W-:Y:S01]  /*20290*/  BSSY B1, `(.L_x_696) ;  /* 0x000000b000017945 */ /* 0x000fe20003800000 */
[----:B------:R-:W0:Y:S01]  /*202a0*/  S2R R9, SR_CgaCtaId ;  /* 0x0000000000097919 */ /* 0x000e220000008800 */
[----:B--2---:R-:W-:-:S05]  /*202b0*/  VIADD R5, R5, 0x1 ;  /* 0x0000000105057836 */ /* 0x004fca0000000000 */
[----:B------:R-:W-:-:S04]  /*202c0*/  LEA.HI R6, R5, R5, RZ, 0x1 ;  /* 0x0000000505067211 */ /* 0x000fc800078f08ff */
[----:B------:R-:W-:-:S04]  /*202d0*/  LOP3.LUT R6, R6, 0xfffffffe, RZ, 0xc0, !PT ;  /* 0xfffffffe06067812 */ /* 0x000fc800078ec0ff */
[----:B------:R-:W-:Y:S02]  /*202e0*/  IADD3 R5, R5, -R6, RZ ;  /* 0x8000000605057210 */ /* 0x000fe40007ffe0ff */
[----:B------:R-:W-:Y:S02]  /*202f0*/  MOV R6, 0x400 ;  /* 0x0000040000067802 */ /* 0x000fe40000000f00 */
[----:B------:R-:W-:Y:S02]  /*20300*/  SHF.L.U32 R5, R5, 0x1f, RZ ;  /* 0x0000001f05057819 */ /* 0x000fe400000006ff */
[----:B0-----:R-:W-:-:S04]  /*20310*/  LEA R9, R9, R6, 0x18 ;  /* 0x0000000609097211 */ /* 0x001fc800078ec0ff */
[----:B------:R-:W0:Y:S02]  /*20320*/  SYNCS.PHASECHK.TRANS64.TRYWAIT P0, [R9+URZ+0x38820], R5 ;  /* 0x03882005090075a7 */ /* 0x000e24000800017f */
[----:B0-----:R-:W-:Y:S05]  /*20330*/  @!P0 BRA `(.L_x_697) ;  /* 0x0000005800d48947 */ /* 0x001fea0003800000 */
.L_x_826:
[----:B------:R-:W-:Y:S05]  /*20340*/  BSYNC B1 ;  /* 0x0000000000017941 */ /* 0x000fea0003800000 */
.L_x_696:
[----:B------:R-:W-:Y:S04]  /*20350*/  BSSY B1, `(.L_x_698) ;  /* 0x000005a000017945 */ /* 0x000fe80003800000 */
[----:B------:R-:W-:Y:S05]  /*20360*/  @!P6 BRA `(.L_x_699) ;  /* 0x000000040060e947 */ /* 0x000fea0003800000 */
[----:B------:R-:W0:Y:S04]  /*20370*/  LDL R7, [R1+0x10] ;  /* 0x0000100001077983 */ /* 0x000e280000100800 */
[----:B------:R-:W2:Y:S01]  /*20380*/  LDL R6, [R1+0x14] ;  /* 0x0000140001067983 */ /* 0x000ea20000100800 */
[----:B0-----:R-:W-:Y:S01]  /*20390*/  IMAD R5, R7, 0x8, R9 ;  /* 0x0000000807057824 */ /* 0x001fe200078e0209 */
[----:B--2---:R-:W-:-:S04]  /*203a0*/  SHF.L.U32 R10, R6, 0x1f, RZ ;  /* 0x0000001f060a7819 */ /* 0x004fc800000006ff */
[----:B------:R-:W0:Y:S02]  /*203b0*/  SYNCS.PHASECHK.TRANS64.TRYWAIT P0, [R5+URZ+0x388a0], R10 ;  /* 0x0388a00a050075a7 */ /* 0x000e24000800017f */
[----:B0-----:R-:W-:Y:S05]  /*203c0*/  @!P0 BRA `(.L_x_700) ;  /* 0x0000005800c48947 */ /* 0x001fea0003800000 */
.L_x_827:
[----:B------:R-:W1:Y:S02]  /*203d0*/  S2R R6, SR_TID.X ;  /* 0x0000000000067919 */ /* 0x000e640000002100 */
[----:B-1----:R-:W-:-:S04]  /*203e0*/  LOP3.LUT R6, R6, 0x7f, RZ, 0xc0, !PT ;  /* 0x0000007f06067812 */ /* 0x002fc800078ec0ff */
[----:B------:R-:W-:-:S13]  /*203f0*/  ISETP.NE.AND P1, PT, R6, RZ, PT ;  /* 0x000000ff0600720c */ /* 0x000fda0003f25270 */
[----:B------:R-:W-:Y:S05]  /*20400*/  @P1 BRA `(.L_x_701) ;  /* 0x00000000001c1947 */ /* 0x000fea0003800000 */
[----:B------:R-:W1:Y:S02]  /*20410*/  S2R R6, SR_TID.X ;  /* 0x0000000000067919 */ /* 0x000e640000002100 */
[----:B-1----:R-:W-:-:S04]  /*20420*/  LOP3.LUT R6, R6, 0x1f, RZ, 0xc0, !PT ;  /* 0x0000001f06067812 */ /* 0x002fc800078ec0ff */
[----:B------:R-:W-:Y:S02]  /*20430*/  ISETP.NE.AND P0, PT, R6, RZ, PT ;  /* 0x000000ff0600720c */ /* 0x000fe40003f05270 */
[----:B------:R-:W-:-:S04]  /*20440*/  MOV R6, 0xa000 ;  /* 0x0000a00000067802 */ /* 0x000fc80000000f00 */
[----:B------:R1:W-:Y:S07]  /*20450*/  SYNCS.ARRIVE.TRANS64 RZ, [R5+URZ+0x38890], R6 ;  /* 0x0388900605ff79a7 */ /* 0x0003ee000800003f */
[----:B------:R-:W-:Y:S05]  /*20460*/  @!P0 BRA `(.L_x_701) ;  /* 0x0000000000048947 */ /* 0x000fea0003800000 */
[----:B------:R-:W-:Y:S01]  /*20470*/  BPT.TRAP 0x1 ;  /* 0x000000040000795c */ /* 0x000fe20000300000 */
.L_x_701:
[----:B-1----:R-:W2:Y:S01]  /*20480*/  LDL R6, [R1+0x10] ;  /* 0x0000100001067983 */ /* 0x002ea20000100800 */
[----:B------:R-:W-:Y:S01]  /*20490*/  R2UR UR9, R5 ;  /* 0x00000000050972ca */ /* 0x000fe200000e0000 */
[----:B-----5:R-:W-:Y:S01]  /*204a0*/  IMAD R7, R4, 0x50, R8 ;  /* 0x0000005004077824 */ /* 0x020fe200078e0208 */
[----:B------:R-:W-:Y:S01]  /*204b0*/  UIADD3 UR4, UP0, UR38, 0x570, URZ ;  /* 0x0000057026047890 */ /* 0x000fe2000ff1e03f */
[----:B------:R-:W-:Y:S01]  /*204c0*/  R2UR UR12, R2 ;  /* 0x00000000020c72ca */ /* 0x000fe200000e0000 */
[----:B------:R-:W-:Y:S01]  /*204d0*/  UMOV UR10, URZ ;  /* 0x0000003f000a7c82 */ /* 0x000fe20008000000 */
[----:B------:R-:W-:Y:S01]  /*204e0*/  VIADD R7, R7, 0xffffffb0 ;  /* 0xffffffb007077836 */ /* 0x000fe20000000000 */
[----:B------:R-:W-:Y:S01]  /*204f0*/  R2UR UR13, R3 ;  /* 0x00000000030d72ca */ /* 0x000fe200000e0000 */
[----:B------:R-:W-:Y:S01]  /*20500*/  UIADD3.X UR5, URZ, UR39, URZ, UP0, !UPT ;  /* 0x000000273f057290 */ /* 0x000fe200087fe43f */
[----:B------:R-:W-:Y:S02]  /*20510*/  UMOV UR6, 0x0 ;  /* 0x0000000000067882 */ /* 0x000fe40000000000 */
[----:B------:R-:W-:Y:S01]  /*20520*/  R2UR UR11, R7 ;  /* 0x00000000070b72ca */ /* 0x000fe200000e0000 */
[----:B------:R-:W-:Y:S01]  /*20530*/  UMOV UR7, 0x12f00000 ;  /* 0x12f0000000077882 */ /* 0x000fe20000000000 */
[----:B------:R-:W-:Y:S01]  /*20540*/  UMOV UR17, 0x40 ;  /* 0x0000004000117882 */ /* 0x000fe20000000000 */
[----:B------:R-:W-:Y:S01]  /*20550*/  UIADD3 UR9, UR9, 0x38890, URZ ;  /* 0x0003889009097890 */ /* 0x000fe2000fffe03f */
[----:B--2---:R-:W-:-:S05]  /*20560*/  IMAD R6, R6, 0xa000, R9 ;  /* 0x0000a00006067824 */ /* 0x004fca00078e0209 */
[----:B------:R-:W-:-:S13]  /*20570*/  R2UR UR16, R6 ;  /* 0x00000000061072ca */ /* 0x000fda00000e0000 */
[----:B------:R-:W-:Y:S02]  /*20580*/  UIADD3 UR8, UR16, 0x24400, URZ ;  /* 0x0002440010087890 */ /* 0x000fe4000fffe03f */
        /* <DEDUP_REMOVED lines=14> */
[----:B------:R1:W-:Y:S01]  /*20670*/  UTMALDG.4D [UR8], [UR4], desc[UR6] ;  /* 0x00000608040075b4 */ /* 0x0003e20008019000 */
[----:B------:R-:W2:Y:S02]  /*20680*/  SYNCS.PHASECHK.TRANS64.TRYWAIT P0, [R5+URZ+0x388c0], R10 ;  /* 0x0388c00a050075a7 */ /* 0x000ea4000800017f */
[----:B-12---:R-:W-:Y:S05]  /*20690*/  @!P0 BRA `(.L_x_702) ;  /* 0x0000005800248947 */ /* 0x006fea0003800000 */
.L_x_828:
[----:B------:R-:W-:Y:S05]  /*206a0*/  @P1 BRA `(.L_x_703) ;  /* 0x00000000001c1947 */ /* 0x000fea0003800000 */
[----:B------:R-:W2:Y:S01]  /*206b0*/  S2R R11, SR_TID.X ;  /* 0x00000000000b7919 */ /* 0x000ea20000002100 */
[----:B01----:R-:W-:-:S04]  /*206c0*/  MOV R10, 0xa000 ;  /* 0x0000a000000a7802 */ /* 0x003fc80000000f00 */
[----:B------:R3:W-:Y:S01]  /*206d0*/  SYNCS.ARRIVE.TRANS64 RZ, [R5+URZ+0x388b0], R10 ;  /* 0x0388b00a05ff79a7 */ /* 0x0007e2000800003f */
[----:B--2---:R-:W-:-:S04]  /*206e0*/  LOP3.LUT R11, R11, 0x1f, RZ, 0xc0, !PT ;  /* 0x0000001f0b0b7812 */ /* 0x004fc800078ec0ff */
[----:B------:R-:W-:-:S13]  /*206f0*/  ISETP.NE.AND P0, PT, R11, RZ, PT ;  /* 0x000000ff0b00720c */ /* 0x000fda0003f05270 */
[----:B---3--:R-:W-:Y:S05]  /*20700*/  @!P0 BRA `(.L_x_703) ;  /* 0x0000000000048947 */ /* 0x008fea0003800000 */
[----:B------:R-:W-:Y:S01]  /*20710*/  BPT.TRAP 0x1 ;  /* 0x000000040000795c */ /* 0x000fe20000300000 */
.L_x_703:
[----:B------:R-:W-:Y:S01]  /*20720*/  R2UR UR16, R6 ;  /* 0x00000000061072ca */ /* 0x000fe200000e0000 */
[----:B------:R-:W-:Y:S01]  /*20730*/  UIADD3 UR4, UP0, UR38, 0x670, URZ ;  /* 0x0000067026047890 */ /* 0x000fe2000ff1e03f */
[----:B------:R-:W-:Y:S01]  /*20740*/  R2UR UR9, R5 ;  /* 0x00000000050972ca */ /* 0x000fe200000e0000 */
[----:B------:R-:W-:Y:S01]  /*20750*/  UMOV UR10, URZ ;  /* 0x0000003f000a7c82 */ /* 0x000fe20008000000 */
[----:B------:R-:W-:Y:S01]  /*20760*/  R2UR UR11, R7 ;  /* 0x00000000070b72ca */ /* 0x000fe200000e0000 */
[----:B------:R-:W-:Y:S01]  /*20770*/  UIADD3.X UR5, URZ, UR39, URZ, UP0, !UPT ;  /* 0x000000273f057290 */ /* 0x000fe200087fe43f */
[----:B------:R-:W-:Y:S01]  /*20780*/  R2UR UR12, R2 ;  /* 0x00000000020c72ca */ /* 0x000fe200000e0000 */
[----:B------:R-:W-:Y:S01]  /*20790*/  UMOV UR6, 0x0 ;  /* 0x0000000000067882 */ /* 0x000fe20000000000 */
[----:B------:R-:W-:Y:S01]  /*207a0*/  R2UR UR13, R3 ;  /* 0x00000000030d72ca */ /* 0x000fe200000e0000 */
[----:B------:R-:W-:Y:S01]  /*207b0*/  UMOV UR7, 0x12f00000 ;  /* 0x12f0000000077882 */ /* 0x000fe20000000000 */
[----:B------:R-:W-:-:S03]  /*207c0*/  UMOV UR17, 0x40 ;  /* 0x0000004000117882 */ /* 0x000fc60000000000 */
[----:B------:R-:W-:Y:S02]  /*207d0*/  UIADD3 UR8, UR16, 0x400, URZ ;  /* 0x0000040010087890 */ /* 0x000fe4000fffe03f */
[----:B------:R-:W-:Y:S02]  /*207e0*/  UIADD3 UR9, UR9, 0x388b0, URZ ;  /* 0x000388b009097890 */ /* 0x000fe4000fffe03f */
[----:B------:R-:W-:Y:S02]  /*207f0*/  UIADD3 UR14, UR16, 0x2c00, URZ ;  /* 0x00002c00100e7890 */ /* 0x000fe4000fffe03f */
[----:B------:R-:W-:Y:S02]  /*20800*/  UIADD3 UR15, UR16, 0x5400, URZ ;  /* 0x00005400100f7890 */ /* 0x000fe4000fffe03f */
[----:B------:R-:W-:-:S03]  /*20810*/  UIADD3 UR16, UR16, 0x7c00, URZ ;  /* 0x00007c0010107890 */ /* 0x000fc6000fffe03f */
        /* <DEDUP_REMOVED lines=13> */
.L_x_699:
[----:B------:R-:W-:Y:S05]  /*208f0*/  BSYNC B1 ;  /* 0x0000000000017941 */ /* 0x000fea0003800000 */
.L_x_698:
[----:B01----:R-:W2:Y:S04]  /*20900*/  LDL.LU R5, [R1+0x10] ;  /* 0x0000100001057983 */ /* 0x003ea80000300800 */
[----:B------:R-:W3:Y:S01]  /*20910*/  LDL.LU R7, [R1+0x14] ;  /* 0x0000140001077983 */ /* 0x000ee20000300800 */
[----:B------:R-:W-:Y:S01]  /*20920*/  PLOP3.LUT P2, PT, PT, PT, PT, 0x8, 0x0 ;  /* 0x000000000000781c */ /* 0x000fe20003f4e170 */
[----:B--2---:R-:W-:-:S05]  /*20930*/  VIADD R5, R5, 0x1 ;  /* 0x0000000105057836 */ /* 0x004fca0000000000 */
[----:B------:R-:W-:-:S04]  /*20940*/  ISETP.NE.AND P0, PT, R5, 0x2, PT ;  /* 0x000000020500780c */ /* 0x000fc80003f05270 */
[----:B------:R-:W-:Y:S02]  /*20950*/  SEL R6, RZ, 0x1, P0 ;  /* 0x00000001ff067807 */ /* 0x000fe40000000000 */
[----:B------:R-:W-:Y:S02]  /*20960*/  SEL R10, R5, RZ, P0 ;  /* 0x000000ff050a7207 */ /* 0x000fe40000000000 */
[----:B---3--:R-:W-:Y:S02]  /*20970*/  LOP3.LUT R7, R7, R6, RZ, 0x3c, !PT ;  /* 0x0000000607077212 */ /* 0x008fe400078e3cff */
[----:B------:R-:W-:Y:S01]  /*20980*/  IADD3 R5, R4, -0x2, RZ ;  /* 0xfffffffe04057810 */ /* 0x000fe20007ffe0ff */
[----:B------:R0:W-:Y:S03]  /*20990*/  STL [R1+0x10], R10 ;  /* 0x0000100a01007387 */ /* 0x0001e60000100800 */
[----:B------:R-:W-:Y:S01]  /*209a0*/  ISETP.GE.AND P0, PT, R5, R0, PT ;  /* 0x000000000500720c */ /* 0x000fe20003f06270 */
[----:B------:R0:W-:-:S12]  /*209b0*/  STL [R1+0x14], R7 ;  /* 0x0000140701007387 */ /* 0x0001d80000100800 */
[----:B0-----:R-:W-:Y:S05]  /*209c0*/  @!P0 BRA `(.L_x_693) ;  /* 0x0000000400a88947 */ /* 0x001fea0003800000 */
[C---:B-----5:R-:W-:Y:S02]  /*209d0*/  IMAD R5, R4.reuse, 0x50, R8 ;  /* 0x0000005004057824 */ /* 0x060fe400078e0208 */
[----:B------:R-:W-:-:S03]  /*209e0*/  VIADD R4, R4, 0xffffffff ;  /* 0xffffffff04047836 */ /* 0x000fc60000000000 */
[----:B------:R-:W-:-:S07]  /*209f0*/  IADD3 R5, R5, -0xa0, RZ ;  /* 0xffffff6005057810 */ /* 0x000fce0007ffe0ff */
.L_x_710:
[----:B------:R-:W-:Y:S05]  /*20a00*/  YIELD ;  /* 0x0000000000007946 */ /* 0x000fea0003800000 */
[----:B------:R-:W-:Y:S04]  /*20a10*/  BSSY B1, `(.L_x_704) ;  /* 0x0000058000017945 */ /* 0x000fe80003800000 */
[----:B0-----:R-:W-:Y:S05]  /*20a20*/  @!P6 BRA `(.L_x_705) ;  /* 0x000000040058e947 */ /* 0x001fea0003800000 */
[----:B------:R-:W2:Y:S04]  /*20a30*/  LDL R6, [R1+0x10] ;  /* 0x0000100001067983 */ /* 0x000ea80000100800 */
[----:B------:R-:W3:Y:S01]  /*20a40*/  LDL R7, [R1+0x14] ;  /* 0x0000140001077983 */ /* 0x000ee20000100800 */
[----:B--2---:R-:W-:Y:S01]  /*20a50*/  IMAD R6, R6, 0x8, R9 ;  /* 0x0000000806067824 */ /* 0x004fe200078e0209 */
[----:B---3--:R-:W-:-:S04]  /*20a60*/  SHF.L.U32 R7, R7, 0x1f, RZ ;  /* 0x0000001f07077819 */ /* 0x008fc800000006ff */
[----:B------:R-:W0:Y:S02]  /*20a70*/  SYNCS.PHASECHK.TRANS64.TRYWAIT P0, [R6+URZ+0x388a0], R7 ;  /* 0x0388a007060075a7 */ /* 0x000e24000800017f */
[----:B0-----:R-:W-:Y:S05]  /*20a80*/  @!P0 BRA `(.L_x_706) ;  /* 0x00000054003c8947 */ /* 0x001fea0003800000 */
.L_x_829:
        /* <DEDUP_REMOVED lines=11> */
.L_x_707:
[----:B-1----:R-:W2:Y:S01]  /*20b40*/  LDL R8, [R1+0x10] ;  /* 0x0000100001087983 */ /* 0x002ea20000100800 */
        /* <DEDUP_REMOVED lines=8> */
[----:B------:R-:W-:Y:S01]  /*20bd0*/  UMOV UR7, 0x12f00000 ;  /* 0x12f0000000077882 */ /* 0x000fe20000000000 */
[----:B------:R-:W-:-:S04]  /*20be0*/  UMOV UR17, 0x40 ;  /* 0x0000004000117882 */ /* 0x000fc80000000000 */
        /* <DEDUP_REMOVED lines=21> */
.L_x_830:
[----:B------:R-:W-:Y:S05]  /*20d40*/  @P0 BRA `(.L_x_709) ;  /* 0x00000000001c0947 */ /* 0x000fea0003800000 */
[----:B------:R-:W2:Y:S01]  /*20d50*/  S2R R10, SR_TID.X ;  /* 0x00000000000a7919 */ /* 0x000ea20000002100 */
[----:B01----:R-:W-:-:S04]  /*20d60*/  IMAD.MOV.U32 R7, RZ, RZ, 0xa000 ;  /* 0x0000a000ff077424 */ /* 0x003fc800078e00ff */
[----:B------:R3:W-:Y:S01]  /*20d70*/  SYNCS.ARRIVE.TRANS64 RZ, [R6+URZ+0x388b0], R7 ;  /* 0x0388b00706ff79a7 */ /* 0x0007e2000800003f */
[----:B--2---:R-:W-:-:S04]  /*20d80*/  LOP3.LUT R10, R10, 0x1f, RZ, 0xc0, !PT ;  /* 0x0000001f0a0a7812 */ /* 0x004fc800078ec0ff */
[----:B------:R-:W-:-:S13]  /*20d90*/  ISETP.NE.AND P1, PT, R10, RZ, PT ;  /* 0x000000ff0a00720c */ /* 0x000fda0003f25270 */
[----:B---3--:R-:W-:Y:S05]  /*20da0*/  @!P1 BRA `(.L_x_709) ;  /* 0x0000000000049947 */ /* 0x008fea0003800000 */
[----:B------:R-:W-:Y:S01]  /*20db0*/  BPT.TRAP 0x1 ;  /* 0x000000040000795c */ /* 0x000fe20000300000 */
.L_x_709:
        /* <DEDUP_REMOVED lines=29> */
.L_x_705:
[----:B------:R-:W-:Y:S05]  /*20f90*/  BSYNC B1 ;  /* 0x0000000000017941 */ /* 0x000fea0003800000 */
.L_x_704:
[----:B01----:R-:W2:Y:S04]  /*20fa0*/  LDL.LU R6, [R1+0x10] ;  /* 0x0000100001067983 */ /* 0x003ea80000300800 */
[----:B------:R-:W3:Y:S01]  /*20fb0*/  LDL.LU R7, [R1+0x14] ;  /* 0x0000140001077983 */ /* 0x000ee20000300800 */
[----:B------:R-:W-:Y:S01]  /*20fc0*/  VIADD R4, R4, 0xffffffff ;  /* 0xffffffff04047836 */ /* 0x000fe20000000000 */
[----:B------:R-:W-:Y:S02]  /*20fd0*/  IADD3 R5, R5, -0x50, RZ ;  /* 0xffffffb005057810 */ /* 0x000fe40007ffe0ff */
[----:B--2---:R-:W-:-:S04]  /*20fe0*/  IADD3 R6, R6, 0x1, RZ ;  /* 0x0000000106067810 */ /* 0x004fc80007ffe0ff */
[----:B------:R-:W-:-:S04]  /*20ff0*/  ISETP.NE.AND P0, PT, R6, 0x2, PT ;  /* 0x000000020600780c */ /* 0x000fc80003f05270 */
[----:B------:R-:W-:Y:S02]  /*21000*/  SEL R8, R6, RZ, P0 ;  /* 0x000000ff06087207 */ /* 0x000fe40000000000 */
[----:B------:R-:W-:Y:S02]  /*21010*/  SEL R6, RZ, 0x1, P0 ;  /* 0x00000001ff067807 */ /* 0x000fe40000000000 */
[----:B------:R-:W-:Y:S01]  /*21020*/  ISETP.GT.AND P0, PT, R4, R0, PT ;  /* 0x000000000400720c */ /* 0x000fe20003f04270 */
[----:B------:R0:W-:Y:S01]  /*21030*/  STL [R1+0x10], R8 ;  /* 0x0000100801007387 */ /* 0x0001e20000100800 */
[----:B---3--:R-:W-:-:S05]  /*21040*/  LOP3.LUT R7, R7, R6, RZ, 0x3c, !PT ;  /* 0x0000000607077212 */ /* 0x008fca00078e3cff */
[----:B------:R0:W-:Y:S06]  /*21050*/  STL [R1+0x14], R7 ;  /* 0x0000140701007387 */ /* 0x0001ec0000100800 */
[----:B------:R-:W-:Y:S05]  /*21060*/  @P0 BRA `(.L_x_710) ;  /* 0xfffffff800640947 */ /* 0x000fea000383ffff */
.L_x_693:
[----:B------:R-:W-:Y:S05]  /*21070*/  BSYNC B0 ;  /* 0x0000000000007941 */ /* 0x000fea0003800000 */
.L_x_692:
[----:B------:R-:W2:Y:S01]  /*21080*/  LDL R6, [R1+0x38] ;  /* 0x0000380001067983 */ /* 0x000ea20000100800 */
[----:B------:R-:W-:Y:S05]  /*21090*/  @!P2 WARPSYNC.ALL ;  /* 0x000000000000a948 */ /* 0x000fea0003800000 */
[----:B------:R-:W-:Y:S01]  /*210a0*/  BSSY B6, `(.L_x_711) ;  /* 0x000036c000067945 */ /* 0x000fe20003800000 */
[----:B------:R-:W-:Y:S01]  /*210b0*/  @!P2 BAR.SYNC.DEFER_BLOCKING 0xc, 0x120 ;  /* 0x030480000000ab1d */ /* 0x000fe20000010000 */
[----:B--2---:R-:W-:-:S13]  /*210c0*/  ISETP.GT.AND P0, PT, R6, RZ, PT ;  /* 0x000000ff0600720c */ /* 0x004fda0003f04270 */
[----:B------:R-:W-:Y:S05]  /*210d0*/  @P0 BRA `(.L_x_712) ;  /* 0x0000000000480947 */ /* 0x000fea0003800000 */
[----:B------:R-:W1:Y:S02]  /*210e0*/  S2R R6, SR_TID.X ;  /* 0x0000000000067919 */ /* 0x000e640000002100 */
[----:B-1----:R-:W-:-:S04]  /*210f0*/  LOP3.LUT R6, R6, 0x1f, RZ, 0xc0, !PT ;  /* 0x0000001f06067812 */ /* 0x002fc800078ec0ff */
[----:B------:R-:W-:-:S13]  /*21100*/  ISETP.NE.AND P1, PT, R6, RZ, PT ;  /* 0x000000ff0600720c */ /* 0x000fda0003f25270 */
[----:B------:R-:W-:Y:S05]  /*21110*/  @P1 BRA `(.L_x_713) ;  /* 0x0000003400901947 */ /* 0x000fea0003800000 */
[----:B0-----:R-:W0:Y:S01]  /*21120*/  S2R R7, SR_LANEID ;  /* 0x0000000000077919 */ /* 0x001e220000000000 */
[----:B------:R-:W-:Y:S01]  /*21130*/  VOTEU.ANY UR4, UPT, PT ;  /* 0x0000000000047886 */ /* 0x000fe200038e0100 */
[----:B------:R-:W1:Y:S01]  /*21140*/  LDC.64 R2, c[0x0][0xc38] ;  /* 0x00030e00ff027b82 */ /* 0x000e620000000a00 */
[----:B------:R-:W0:Y:S01]  /*21150*/  FLO.U32 R0, UR4 ;  /* 0x0000000400007d00 */ /* 0x000e2200080e0000 */
[----:B------:R-:W-:-:S07]  /*21160*/  ULDC.64 UR6, c[0x0][0x208] ;  /* 0x0000820000067ab9 */ /* 0x000fce0000000a00 */
[----:B------:R-:W1:Y:S01]  /*21170*/  POPC R5, UR4 ;  /* 0x0000000400057d09 */ /* 0x000e620008000000 */
[----:B0-----:R-:W-:-:S13]  /*21180*/  ISETP.EQ.U32.AND P0, PT, R0, R7, PT ;  /* 0x000000070000720c */ /* 0x001fda0003f02070 */
[----:B-1----:R-:W2:Y:S01]  /*21190*/  @P0 ATOMG.E.ADD.STRONG.GPU PT, R3, desc[UR6][R2.64], R5 ;  /* 0x00000005020309a8 */ /* 0x002ea200081ee1c6 */
[----:B------:R-:W0:Y:S02]  /*211a0*/  S2R R4, SR_LTMASK ;  /* 0x0000000000047919 */ /* 0x000e240000003900 */
[----:B0-----:R-:W-:-:S04]  /*211b0*/  LOP3.LUT R4, R4, UR4, RZ, 0xc0, !PT ;  /* 0x0000000404047c12 */ /* 0x001fc8000f8ec0ff */
[----:B------:R-:W0:Y:S01]  /*211c0*/  POPC R7, R4 ;  /* 0x0000000400077309 */ /* 0x000e220000000000 */
[----:B--2---:R-:W0:Y:S02]  /*211d0*/  SHFL.IDX PT, R0, R3, R0, 0x1f ;  /* 0x00001f0003007589 */ /* 0x004e2400000e0000 */
[----:B0-----:R-:W-:Y:S01]  /*211e0*/  IADD3 R16, R0, UR36, R7 ;  /* 0x0000002400107c10 */ /* 0x001fe2000fffe007 */
[----:B------:R-:W-:Y:S06]  /*211f0*/  BRA `(.L_x_713) ;  /* 0x0000003400587947 */ /* 0x000fec0003800000 */
.L_x_712:
[----:B------:R-:W1:Y:S01]  /*21200*/  S2R R0, SR_CgaCtaId ;  /* 0x0000000000007919 */ /* 0x000e620000008800 */
[----:B------:R-:W-:-:S04]  /*21210*/  MOV R2, 0x400 ;  /* 0x0000040000027802 */ /* 0x000fc80000000f00 */
[----:B-1----:R-:W-:-:S05]  /*21220*/  LEA R3, R0, R2, 0x18 ;  /* 0x0000000200037211 */ /* 0x002fca00078ec0ff */
[----:B------:R1:W-:Y:S01]  /*21230*/  STL [R1+0x20], R3 ;  /* 0x0000200301007387 */ /* 0x0003e20000100800 */
[----:B------:R-:W-:-:S05]  /*21240*/  VIADD R0, R3, 0x24400 ;  /* 0x0002440003007836 */ /* 0x000fca0000000000 */
[----:B------:R-:W-:-:S13]  /*21250*/  LOP3.LUT P0, RZ, R0, 0x3ff, RZ, 0xc0, !PT ;  /* 0x000003ff00ff7812 */ /* 0x000fda000780c0ff */
[----:B-1----:R-:W-:Y:S05]  /*21260*/  @!P0 BRA `(.L_x_714) ;  /* 0x0000000000408947 */ /* 0x002fea0003800000 */
[----:B------:R-:W-:Y:S01]  /*21270*/  MOV R2, 0x0 ;  /* 0x0000000000027802 */ /* 0x000fe20000000f00 */
[----:B------:R-:W-:Y:S01]  /*21280*/  ULDC.64 UR6, c[0x4][0x1b8] ;  /* 0x01006e0000067ab9 */ /* 0x000fe20000000a00 */
[----:B------:R-:W-:Y:S01]  /*21290*/  ULDC.64 UR8, c[0x4][0x1c0] ;  /* 0x0100700000087ab9 */ /* 0x000fe20000000a00 */
[----:B------:R-:W-:Y:S01]  /*212a0*/  ULDC.64 UR4, c[0x4][0x118] ;  /* 0x0100460000047ab9 */ /* 0x000fe20000000a00 */
[----:B------:R-:W-:Y:S01]  /*212b0*/  MOV R4, UR6 ;  /* 0x0000000600047c02 */ /* 0x000fe20008000f00 */
[----:B------:R-:W-:Y:S01]  /*212c0*/  IMAD.U32 R5, RZ, RZ, UR7 ;  /* 0x00000007ff057e24 */ /* 0x000fe2000f8e00ff */
[----:B------:R-:W1:Y:S01]  /*212d0*/  LDC.64 R2, c[0x4][R2] ;  /* 0x0100000002027b82 */ /* 0x000e620000000a00 */
[----:B------:R-:W-:Y:S01]  /*212e0*/  MOV R6, UR8 ;  /* 0x0000000800067c02 */ /* 0x000fe20008000f00 */
[----:B0-----:R-:W-:Y:S01]  /*212f0*/  IMAD.U32 R7, RZ, RZ, UR9 ;  /* 0x00000009ff077e24 */ /* 0x001fe2000f8e00ff */
[----:B------:R-:W-:Y:S01]  /*21300*/  MOV R10, UR4 ;  /* 0x00000004000a7c02 */ /* 0x000fe20008000f00 */
[----:B------:R-:W-:Y:S01]  /*21310*/  IMAD.U32 R11, RZ, RZ, UR5 ;  /* 0x00000005ff0b7e24 */ /* 0x000fe2000f8e00ff */
[----:B-----5:R-:W-:Y:S01]  /*21320*/  MOV R8, 0x70 ;  /* 0x0000007000087802 */ /* 0x020fe20000000f00 */
[----:B------:R-:W-:Y:S01]  /*21330*/  IMAD.MOV.U32 R12, RZ, RZ, 0x1 ;  /* 0x00000001ff0c7424 */ /* 0x000fe200078e00ff */
[----:B------:R-:W-:-:S07]  /*21340*/  MOV R13, RZ ;  /* 0x000000ff000d7202 */ /* 0x000fce0000000f00 */
[----:B------:R-:W-:-:S07]  /*21350*/  LEPC R20, `(.L_x_714) ;  /* 0x000000001014794e */ /* 0x000fce0000000000 */
[----:B-1----:R-:W-:Y:S05]  /*21360*/  CALL.ABS.NOINC R2 ;  /* 0x0000000002007343 */ /* 0x002fea0003c00000 */
.L_x_714:
        /* <DEDUP_REMOVED lines=9> */
[----:B------:R-:W-:Y:S01]  /*21400*/  MOV R4, UR6 ;  /* 0x0000000600047c02 */ /* 0x000fe20008000f00 */
[----:B------:R-:W-:Y:S01]  /*21410*/  IMAD.U32 R5, RZ, RZ, UR7 ;  /* 0x00000007ff057e24 */ /* 0x000fe2000f8e00ff */
[----:B------:R-:W-:Y:S01]  /*21420*/  MOV R6, UR8 ;  /* 0x0000000800067c02 */ /* 0x000fe20008000f00 */
[----:B0-----:R-:W-:Y:S01]  /*21430*/  IMAD.U32 R7, RZ, RZ, UR9 ;  /* 0x00000009ff077e24 */ /* 0x001fe2000f8e00ff */
[----:B------:R-:W-:Y:S01]  /*21440*/  MOV R10, UR4 ;  /* 0x00000004000a7c02 */ /* 0x000fe20008000f00 */
[----:B------:R-:W-:Y:S01]  /*21450*/  IMAD.U32 R11, RZ, RZ, UR5 ;  /* 0x00000005ff0b7e24 */ /* 0x000fe2000f8e00ff */
[----:B-----5:R-:W-:Y:S01]  /*21460*/  MOV R8, 0x70 ;  /* 0x0000007000087802 */ /* 0x020fe20000000f00 */
[----:B------:R-:W-:Y:S01]  /*21470*/  IMAD.MOV.U32 R12, RZ, RZ, 0x1 ;  /* 0x00000001ff0c7424 */ /* 0x000fe200078e00ff */
[----:B-1----:R-:W-:-:S07]  /*21480*/  MOV R13, RZ ;  /* 0x000000ff000d7202 */ /* 0x002fce0000000f00 */
[----:B------:R-:W-:-:S07]  /*21490*/  LEPC R20, `(.L_x_716) ;  /* 0x000000001014794e */ /* 0x000fce0000000000 */
[----:B--2---:R-:W-:Y:S05]  /*214a0*/  CALL.ABS.NOINC R2 ;  /* 0x0000000002007343 */ /* 0x004fea0003c00000 */
.L_x_716:
[----:B------:R-:W-:Y:S01]  /*214b0*/  MOV R2, 0x0 ;  /* 0x0000000000027802 */ /* 0x000fe20000000f00 */
[----:B------:R-:W-:Y:S01]  /*214c0*/  ULDC.64 UR4, c[0x4][0x1b8] ;  /* 0x01006e0000047ab9 */ /* 0x000fe20000000a00 */
[----:B------:R-:W-:Y:S01]  /*214d0*/  ULDC.64 UR6, c[0x4][0x1c0] ;  /* 0x0100700000067ab9 */ /* 0x000fe20000000a00 */
[----:B------:R-:W-:Y:S01]  /*214e0*/  ULDC.64 UR8, c[0x4][0x128] ;  /* 0x01004a0000087ab9 */ /* 0x000fe20000000a00 */
[----:B------:R-:W-:Y:S01]  /*214f0*/  IMAD.U32 R4, RZ, RZ, UR4 ;  /* 0x00000004ff047e24 */ /* 0x000fe2000f8e00ff */
[----:B------:R-:W-:Y:S01]  /*21500*/  MOV R5, UR5 ;  /* 0x0000000500057c02 */ /* 0x000fe20008000f00 */
[----:B------:R-:W0:Y:S01]  /*21510*/  LDC.64 R2, c[0x4][R2] ;  /* 0x0100000002027b82 */ /* 0x000e220000000a00 */
[----:B------:R-:W-:Y:S01]  /*21520*/  IMAD.U32 R6, RZ, RZ, UR6 ;  /* 0x00000006ff067e24 */ /* 0x000fe2000f8e00ff */
[----:B------:R-:W-:Y:S01]  /*21530*/  MOV R7, UR7 ;  /* 0x0000000700077c02 */ /* 0x000fe20008000f00 */
[----:B------:R-:W-:Y:S01]  /*21540*/  IMAD.U32 R10, RZ, RZ, UR8 ;  /* 0x00000008ff0a7e24 */ /* 0x000fe2000f8e00ff */
[----:B------:R-:W-:Y:S01]  /*21550*/  MOV R11, UR9 ;  /* 0x00000009000b7c02 */ /* 0x000fe20008000f00 */
[----:B------:R-:W-:Y:S01]  /*21560*/  IMAD.MOV.U32 R8, RZ, RZ, 0x70 ;  /* 0x00000070ff087424 */ /* 0x000fe200078e00ff */
[----:B------:R-:W-:Y:S01]  /*21570*/  MOV R12, 0x1 ;  /* 0x00000001000c7802 */ /* 0x000fe20000000f00 */
[----:B------:R-:W-:-:S07]  /*21580*/  IMAD.MOV.U32 R13, RZ, RZ, RZ ;  /* 0x000000ffff0d7224 */ /* 0x000fce00078e00ff */
[----:B------:R-:W-:-:S07]  /*21590*/  LEPC R20, `(.L_x_715) ;  /* 0x000000001014794e */ /* 0x000fce0000000000 */
[----:B0-----:R-:W-:Y:S05]  /*215a0*/  CALL.ABS.NOINC R2 ;  /* 0x0000000002007343 */ /* 0x001fea0003c00000 */
.L_x_715:
        /* <DEDUP_REMOVED lines=8> */
[----:B------:R-:W1:Y:S02]  /*21630*/  S2R R6, SR_TID.X ;  /* 0x0000000000067919 */ /* 0x000e640000002100 */
[----:B-1----:R-:W-:-:S04]  /*21640*/  LOP3.LUT R6, R6, 0x1f, RZ, 0xc0, !PT ;  /* 0x0000001f06067812 */ /* 0x002fc800078ec0ff */
        /* <DEDUP_REMOVED lines=9> */
[----:B------:R-:W1:Y:S01]  /*216e0*/  LDC R4, c[0x0][0x428] ;  /* 0x00010a00ff047b82 */ /* 0x000e620000000800 */
[----:B------:R-:W-:-:S06]  /*216f0*/  MOV R0, R5 ;  /* 0x0000000500007202 */ /* 0x000fcc0000000f00 */
[----:B------:R2:W5:Y:S01]  /*21700*/  @P0 LDG.E R0, desc[UR6][R2.64] ;  /* 0x0000000602000981 */ /* 0x000562000c1e1900 */
[----:B------:R-:W-:Y:S02]  /*21710*/  PLOP3.LUT P1, PT, P6, PT, PT, 0x8, 0x0 ;  /* 0x000000000000781c */ /* 0x000fe4000372e170 */
[----:B-1----:R-:W-:Y:S02]  /*21720*/  ISETP.NE.AND P0, PT, R4, 0x1, PT ;  /* 0x000000010400780c */ /* 0x002fe40003f05270 */
[----:B------:R-:W-:-:S11]  /*21730*/  MOV R4, R18 ;  /* 0x0000001200047202 */ /* 0x000fd60000000f00 */
[----:B--2---:R-:W1:Y:S08]  /*21740*/  @P0 LDC R3, c[0x0][0x42c] ;  /* 0x00010b00ff030b82 */ /* 0x004e700000000800 */
[----:B------:R-:W2:Y:S01]  /*21750*/  @P0 LDC R2, c[0x0][0x430] ;  /* 0x00010c00ff020b82 */ /* 0x000ea20000000800 */
[----:B-1----:R-:W-:-:S05]  /*21760*/  @P0 IMAD.HI.U32 R3, R18, R3, RZ ;  /* 0x0000000312030227 */ /* 0x002fca00078e00ff */
[----:B--2---:R-:W-:Y:S02]  /*21770*/  @P0 SHF.R.U32.HI R4, RZ, R2, R3 ;  /* 0x00000002ff040219 */ /* 0x004fe40000011603 */
[----:B------:R-:W-:-:S04]  /*21780*/  ISETP.NE.U32.AND P0, PT, RZ, UR4, PT ;  /* 0x00000004ff007c0c */ /* 0x000fc8000bf05070 */
[----:B------:R-:W-:-:S04]  /*21790*/  ISETP.NE.AND.EX P0, PT, RZ, UR5, PT, P0 ;  /* 0x00000005ff007c0c */ /* 0x000fc8000bf05300 */
[----:B------:R-:W-:-:S09]  /*217a0*/  SEL R2, R5, RZ, !P0 ;  /* 0x000000ff05027207 */ /* 0x000fd20004000000 */
.L_x_717:
        /* <DEDUP_REMOVED lines=10> */
[----:B------:R-:W1:Y:S01]  /*21850*/  S2R R3, SR_TID.X ;  /* 0x0000000000037919 */ /* 0x000e620000002100 */
[----:B------:R-:W-:Y:S01]  /*21860*/  UMOV UR4, 0x40 ;  /* 0x0000004000047882 */ /* 0x000fe20000000000 */
[----:B-1----:R-:W-:-:S04]  /*21870*/  LOP3.LUT R3, R3, 0x1f, RZ, 0xc0, !PT ;  /* 0x0000001f03037812 */ /* 0x002fc800078ec0ff */
[----:B------:R-:W-:-:S04]  /*21880*/  ISETP.NE.AND P2, PT, R3, RZ, PT ;  /* 0x000000ff0300720c */ /* 0x000fc80003f45270 */
[----:B------:R-:W-:-:S09]  /*21890*/  PLOP3.LUT P1, PT, P2, PT, PT, 0x8, 0x0 ;  /* 0x000000000000781c */ /* 0x000fd2000172e170 */
[----:B------:R-:W-:-:S05]  /*218a0*/  VOTEU.ALL UP0, P2 ;  /* 0x00000000003f7886 */ /* 0x000fca0001000000 */
.L_x_718:
        /* <DEDUP_REMOVED lines=15> */
.L_x_719:
        /* <DEDUP_REMOVED lines=15> */
.L_x_720:
        /* <DEDUP_REMOVED lines=9> */
[----:B0----5:R-:W0:Y:S01]  /*21b20*/  LDC.64 R8, c[0x0][0x3f8] ;  /* 0x0000fe00ff087b82 */ /* 0x021e220000000a00 */
[----:B------:R-:W-:Y:S02]  /*21b30*/  ULDC.64 UR4, c[0x0][0xa08] ;  /* 0x0002820000047ab9 */ /* 0x000fe40000000a00 */
[----:B0-----:R-:W-:Y:S01]  /*21b40*/  LOP3.LUT P0, RZ, R8, UR4, RZ, 0xfc, !PT ;  /* 0x0000000408ff7c12 */ /* 0x001fe2000f80fcff */
[----:B------:R-:W-:-:S03]  /*21b50*/  UMOV UR4, 0xffffffff ;  /* 0xffffffff00047882 */ /* 0x000fc60000000000 */
[----:B------:R-:W-:-:S04]  /*21b60*/  LOP3.LUT P0, RZ, R9, UR5, RZ, 0xfc, P0 ;  /* 0x0000000509ff7c12 */ /* 0x000fc8000800fcff */
[----:B------:R-:W-:Y:S01]  /*21b70*/  SEL R5, R0, RZ, !P0 ;  /* 0x000000ff00057207 */ /* 0x000fe20004000000 */
[----:B------:R-:W-:Y:S08]  /*21b80*/  BRA.DIV UR4, `(.L_x_721) ;  /* 0x0000004604247947 */ /* 0x000ff0000b800000 */
.L_x_833:
[----:B------:R-:W2:Y:S01]  /*21b90*/  LDL R3, [R1+0x28] ;  /* 0x0000280001037983 */ /* 0x000ea20000100800 */
[----:B------:R-:W-:Y:S01]  /*21ba0*/  UMOV UR4, 0xffffffff ;  /* 0xffffffff00047882 */ /* 0x000fe20000000000 */
[----:B------:R-:W-:Y:S01]  /*21bb0*/  SHF.R.S32.HI R12, RZ, 0x1f, R0 ;  /* 0x0000001fff0c7819 */ /* 0x000fe20000011400 */
[----:B--2---:R-:W-:Y:S01]  /*21bc0*/  VIADD R3, R3, 0xffffffff ;  /* 0xffffffff03037836 */ /* 0x004fe20000000000 */
[----:B------:R-:W-:Y:S06]  /*21bd0*/  BRA.DIV UR4, `(.L_x_722) ;  /* 0x0000004604447947 */ /* 0x000fec000b800000 */
[----:B------:R-:W-:-:S13]  /*21be0*/  ELECT P6, URZ, PT ;  /* 0x00000000003f782f */ /* 0x000fda00038c0000 */
.L_x_836:
[----:B------:R-:W-:Y:S05]  /*21bf0*/  @!P6 BRA `(.L_x_723) ;  /* 0x000000040048e947 */ /* 0x000fea0003800000 */
[----:B------:R0:W-:Y:S01]  /*21c00*/  STL [R1+0xc], R3 ;  /* 0x00000c0301007387 */ /* 0x0001e20000100800 */
[----:B------:R-:W-:-:S04]  /*21c10*/  ISETP.NE.U32.AND P0, PT, R8, RZ, PT ;  /* 0x000000ff0800720c */ /* 0x000fc80003f05070 */
[----:B------:R-:W-:-:S13]  /*21c20*/  ISETP.NE.AND.EX P0, PT, R9, RZ, PT, P0 ;  /* 0x000000ff0900720c */ /* 0x000fda0003f05300 */
[----:B0-----:R-:W-:Y:S05]  /*21c30*/  @!P0 BRA `(.L_x_724) ;  /* 0x0000000000508947 */ /* 0x001fea0003800000 */
[----:B------:R-:W0:Y:S01]  /*21c40*/  LDC R10, c[0x0][0x41c] ;  /* 0x00010700ff0a7b82 */ /* 0x000e220000000800 */
[----:B------:R-:W-:Y:S01]  /*21c50*/  MOV R5, R3 ;  /* 0x0000000300057202 */ /* 0x000fe20000000f00 */
[----:B------:R-:W-:Y:S01]  /*21c60*/  ULDC.64 UR4, c[0x0][0x408] ;  /* 0x0001020000047ab9 */ /* 0x000fe20000000a00 */
[----:B------:R-:W-:Y:S01]  /*21c70*/  ULDC.64 UR6, c[0x0][0x208] ;  /* 0x0000820000067ab9 */ /* 0x000fe20000000a00 */
[----:B0-----:R-:W-:-:S13]  /*21c80*/  ISETP.NE.AND P0, PT, R10, 0x1, PT ;  /* 0x000000010a00780c */ /* 0x001fda0003f05270 */
[----:B------:R-:W0:Y:S02]  /*21c90*/  @P0 LDC.64 R6, c[0x0][0x420] ;  /* 0x00010800ff060b82 */ /* 0x000e240000000a00 */
[----:B0-----:R-:W-:-:S05]  /*21ca0*/  @P0 IMAD.HI.U32 R6, R3, R6, RZ ;  /* 0x0000000603060227 */ /* 0x001fca00078e00ff */
[----:B------:R-:W-:-:S05]  /*21cb0*/  @P0 SHF.R.U32.HI R5, RZ, R7, R6 ;  /* 0x00000007ff050219 */ /* 0x000fca0000011606 */
[----:B------:R-:W-:-:S04]  /*21cc0*/  IMAD.MOV R6, RZ, RZ, -R5 ;  /* 0x000000ffff067224 */ /* 0x000fc800078e0a05 */
[----:B------:R-:W-:Y:S02]  /*21cd0*/  IMAD R7, R10, R6, R3 ;  /* 0x000000060a077224 */ /* 0x000fe400078e0203 */
[----:B------:R-:W-:-:S03]  /*21ce0*/  IMAD R6, R12, UR4, RZ ;  /* 0x000000040c067c24 */ /* 0x000fc6000f8e02ff */
[----:B------:R0:W-:Y:S01]  /*21cf0*/  STL [R1+0xc], R7 ;  /* 0x00000c0701007387 */ /* 0x0001e20000100800 */
[----:B------:R-:W-:Y:S01]  /*21d00*/  IMAD R10, R0, UR5, R6 ;  /* 0x00000005000a7c24 */ /* 0x000fe2000f8e0206 */
[----:B------:R-:W-:Y:S02]  /*21d10*/  MOV R6, R5 ;  /* 0x0000000500067202 */ /* 0x000fe40000000f00 */
[----:B0-----:R-:W-:-:S03]  /*21d20*/  SHF.R.S32.HI R7, RZ, 0x1f, R5 ;  /* 0x0000001fff077819 */ /* 0x001fc60000011405 */
[----:B------:R-:W-:-:S04]  /*21d30*/  IMAD.WIDE.U32 R6, R0, UR4, R6 ;  /* 0x0000000400067c25 */ /* 0x000fc8000f8e0006 */
[----:B------:R-:W-:Y:S01]  /*21d40*/  IMAD.IADD R5, R7, 0x1, R10 ;  /* 0x0000000107057824 */ /* 0x000fe200078e020a */
[----:B------:R-:W-:-:S04]  /*21d50*/  LEA R10, P0, R6, R8, 0x2 ;  /* 0x00000008060a7211 */ /* 0x000fc800078010ff */
[----:B------:R-:W-:-:S05]  /*21d60*/  LEA.HI.X R11, R6, R9, R5, 0x2, P0 ;  /* 0x00000009060b7211 */ /* 0x000fca00000f1405 */
[----:B------:R0:W5:Y:S04]  /*21d70*/  LDG.E R5, desc[UR6][R10.64] ;  /* 0x000000060a057981 */ /* 0x000168000c1e1900 */
.L_x_724:
[----:B------:R-:W2:Y:S01]  /*21d80*/  LDL R6, [R1] ;  /* 0x0000000001067983 */ /* 0x000ea20000100800 */
[----:B0-----:R-:W-:-:S03]  /*21d90*/  MOV R10, 0x400 ;  /* 0x00000400000a7802 */ /* 0x001fc60000000f00 */
[----:B------:R-:W3:Y:S01]  /*21da0*/  LDL R7, [R1+0x8] ;  /* 0x0000080001077983 */ /* 0x000ee20000100800 */
[----:B------:R-:W0:Y:S02]  /*21db0*/  S2R R11, SR_CgaCtaId ;  /* 0x00000000000b7919 */ /* 0x000e240000008800 */
[----:B0-----:R-:W-:-:S04]  /*21dc0*/  LEA R10, R11, R10, 0x18 ;  /* 0x0000000a0b0a7211 */ /* 0x001fc800078ec0ff */
[----:B--2---:R-:W-:Y:S02]  /*21dd0*/  LEA R6, R6, R10, 0x3 ;  /* 0x0000000a06067211 */ /* 0x004fe400078e18ff */
[----:B---3--:R-:W-:-:S04]  /*21de0*/  SHF.L.U32 R7, R7, 0x1f, RZ ;  /* 0x0000001f07077819 */ /* 0x008fc800000006ff */
[----:B------:R-:W0:Y:S02]  /*21df0*/  SYNCS.PHASECHK.TRANS64.TRYWAIT P0, [R6+URZ+0x38840], R7 ;  /* 0x03884007060075a7 */ /* 0x000e24000800017f */
[----:B0-----:R-:W-:Y:S05]  /*21e00*/  @!P0 BRA `(.L_x_725) ;  /* 0x0000004000d88947 */ /* 0x001fea0003800000 */
.L_x_837:
        /* <DEDUP_REMOVED lines=11> */
.L_x_726:
        /* <DEDUP_REMOVED lines=38> */
.L_x_723:
        /* <DEDUP_REMOVED lines=17> */
[----:B------:R-:W-:Y:S01]  /*22230*/  UMOV UR15, 0x12f00000 ;  /* 0x12f00000000f7882 */ /* 0x000fe20000000000 */
[----:B------:R-:W-:Y:S01]  /*22240*/  @P0 MOV R6, 0x10000 ;  /* 0x0001000000060802 */ /* 0x000fe20000000f00 */
        /* <DEDUP_REMOVED lines=31> */
[----:B------:R-:W-:-:S04]  /*22440*/  LOP3.LUT R2, R2, 0xfffffffe, RZ, 0xc0, !PT ;  /* 0xfffffffe02027812 */ /* 0x000fc800078ec0ff */
[----:B------:R-:W-:-:S04]  /*22450*/  IADD3 R2, R11, -R2, RZ ;  /* 0x800000020b027210 */ /* 0x000fc80007ffe0ff */
[----:B------:R-:W-:-:S04]  /*22460*/  SHF.L.U32 R2, R2, 0x1f, RZ ;  /* 0x0000001f02027819 */ /* 0x000fc800000006ff */
[----:B------:R-:W1:Y:S02]  /*22470*/  SYNCS.PHASECHK.TRANS64.TRYWAIT P0, [R7+URZ+0x38820], R2 ;  /* 0x03882002070075a7 */ /* 0x000e64000800017f */
[----:B01----:R-:W-:Y:S05]  /*22480*/  @!P0 BRA `(.L_x_728) ;  /* 0x0000003c004c8947 */ /* 0x003fea0003800000 */
.L_x_838:
[----:B------:R-:W-:Y:S05]  /*22490*/  BSYNC B0 ;  /* 0x0000000000007941 */ /* 0x000fea0003800000 */
.L_x_727:
[----:B0-----:R-:W2:Y:S01]  /*224a0*/  LDL.LU R6, [R1+0x38] ;  /* 0x0000380001067983 */ /* 0x001ea20000300800 */
[----:B------:R-:W-:Y:S01]  /*224b0*/  BSSY B0, `(.L_x_729) ;  /* 0x00001ce000007945 */ /* 0x000fe20003800000 */
[----:B--2---:R-:W-:-:S13]  /*224c0*/  ISETP.GE.AND P0, PT, R6, 0x51, PT ;  /* 0x000000510600780c */ /* 0x004fda0003f06270 */
[----:B------:R-:W-:Y:S05]  /*224d0*/  @!P0 BRA `(.L_x_730) ;  /* 0x0000001c002c8947 */ /* 0x000fea0003800000 */
[----:B------:R-:W2:Y:S01]  /*224e0*/  LDL R6, [R1+0x28] ;  /* 0x0000280001067983 */ /* 0x000ea20000100800 */
[----:B------:R-:W-:Y:S01]  /*224f0*/  MOV R2, 0x1 ;  /* 0x0000000100027802 */ /* 0x000fe20000000f00 */
[----:B------:R-:W-:Y:S01]  /*22500*/  BSSY B1, `(.L_x_731) ;  /* 0x000009e000017945 */ /* 0x000fe20003800000 */
[----:B--2---:R-:W-:-:S05]  /*22510*/  IMAD.MOV R13, RZ, RZ, -R6 ;  /* 0x000000ffff0d7224 */ /* 0x004fca00078e0a06 */
[----:B------:R-:W-:-:S05]  /*22520*/  VIADDMNMX R13, R13, R2, 0xffffffff, !PT ;  /* 0xffffffff0d0d7446 */ /* 0x000fca0007800102 */
[C---:B------:R-:W-:Y:S01]  /*22530*/  IMAD.IADD R2, R6.reuse, 0x1, R13 ;  /* 0x0000000106027824 */ /* 0x040fe200078e020d */
[----:B------:R-:W-:-:S04]  /*22540*/  IADD3 R6, R6, -0x2, RZ ;  /* 0xfffffffe06067810 */ /* 0x000fc80007ffe0ff */
[----:B------:R-:W-:-:S04]  /*22550*/  LOP3.LUT R2, R2, 0x1, RZ, 0xc0, !PT ;  /* 0x0000000102027812 */ /* 0x000fc800078ec0ff */
[----:B------:R-:W-:-:S13]  /*22560*/  ISETP.NE.U32.AND P0, PT, R2, 0x1, PT ;  /* 0x000000010200780c */ /* 0x000fda0003f05070 */
        /* <DEDUP_REMOVED lines=10> */
[----:B------:R-:W-:Y:S02]  /*22610*/  ISETP.NE.U32.AND P0, PT, R8, RZ, PT ;  /* 0x000000ff0800720c */ /* 0x000fe40003f05070 */
[----:B------:R-:W-:Y:S02]  /*22620*/  MOV R2, R5 ;  /* 0x0000000500027202 */ /* 0x000fe40000000f00 */
[----:B------:R-:W-:-:S13]  /*22630*/  ISETP.NE.AND.EX P0, PT, R9, RZ, PT, P0 ;  /* 0x000000ff0900720c */ /* 0x000fda0003f05300 */
[----:B------:R-:W-:Y:S05]  /*22640*/  @!P0 BRA `(.L_x_735) ;  /* 0x00000000004c8947 */ /* 0x000fea0003800000 */
[----:B------:R-:W0:Y:S01]  /*22650*/  LDC R17, c[0x0][0x41c] ;  /* 0x00010700ff117b82 */ /* 0x000e220000000800 */
[----:B------:R-:W-:Y:S01]  /*22660*/  IMAD.MOV.U32 R2, RZ, RZ, R6 ;  /* 0x000000ffff027224 */ /* 0x000fe200078e0006 */
[----:B------:R-:W-:Y:S01]  /*22670*/  ULDC.64 UR4, c[0x0][0x408] ;  /* 0x0001020000047ab9 */ /* 0x000fe20000000a00 */
[----:B------:R-:W-:Y:S01]  /*22680*/  ULDC.64 UR6, c[0x0][0x208] ;  /* 0x0000820000067ab9 */ /* 0x000fe20000000a00 */
[----:B0-----:R-:W-:-:S13]  /*22690*/  ISETP.NE.AND P0, PT, R17, 0x1, PT ;  /* 0x000000011100780c */ /* 0x001fda0003f05270 */
[----:B------:R-:W0:Y:S02]  /*226a0*/  @P0 LDC.64 R10, c[0x0][0x420] ;  /* 0x00010800ff0a0b82 */ /* 0x000e240000000a00 */
[----:B0-----:R-:W-:-:S05]  /*226b0*/  @P0 IMAD.HI.U32 R10, R6, R10, RZ ;  /* 0x0000000a060a0227 */ /* 0x001fca00078e00ff */
[----:B------:R-:W-:Y:S01]  /*226c0*/  @P0 SHF.R.U32.HI R2, RZ, R11, R10 ;  /* 0x0000000bff020219 */ /* 0x000fe2000001160a */
[----:B------:R-:W-:-:S03]  /*226d0*/  IMAD R10, R12, UR4, RZ ;  /* 0x000000040c0a7c24 */ /* 0x000fc6000f8e02ff */
[----:B------:R-:W-:Y:S01]  /*226e0*/  SHF.R.S32.HI R11, RZ, 0x1f, R2 ;  /* 0x0000001fff0b7819 */ /* 0x000fe20000011402 */
[----:B------:R-:W-:Y:S01]  /*226f0*/  IMAD R15, R0, UR5, R10 ;  /* 0x00000005000f7c24 */ /* 0x000fe2000f8e020a */
[----:B------:R-:W-:Y:S02]  /*22700*/  MOV R10, R2 ;  /* 0x00000002000a7202 */ /* 0x000fe40000000f00 */
[----:B------:R-:W-:-:S03]  /*22710*/  IADD3 R2, -R2, RZ, RZ ;  /* 0x000000ff02027210 */ /* 0x000fc60007ffe1ff */
[----:B------:R-:W-:-:S04]  /*22720*/  IMAD.WIDE.U32 R10, R0, UR4, R10 ;  /* 0x00000004000a7c25 */ /* 0x000fc8000f8e000a */
[----:B------:R-:W-:Y:S01]  /*22730*/  IMAD.IADD R15, R15, 0x1, R11 ;  /* 0x000000010f0f7824 */ /* 0x000fe200078e020b */
[----:B------:R-:W-:Y:S01]  /*22740*/  LEA R8, P0, R10, R8, 0x2 ;  /* 0x000000080a087211 */ /* 0x000fe200078010ff */
[----:B------:R-:W-:-:S03]  /*22750*/  IMAD R6, R17, R2, R6 ;  /* 0x0000000211067224 */ /* 0x000fc600078e0206 */
[----:B------:R-:W-:-:S05]  /*22760*/  LEA.HI.X R9, R10, R9, R15, 0x2, P0 ;  /* 0x000000090a097211 */ /* 0x000fca00000f140f */
[----:B------:R0:W5:Y:S04]  /*22770*/  LDG.E R2, desc[UR6][R8.64] ;  /* 0x0000000608027981 */ /* 0x000168000c1e1900 */
.L_x_735:
[----:B0-----:R-:W0:Y:S01]  /*22780*/  S2R R9, SR_CgaCtaId ;  /* 0x0000000000097919 */ /* 0x001e220000008800 */
[----:B------:R-:W-:-:S04]  /*22790*/  MOV R8, 0x400 ;  /* 0x0000040000087802 */ /* 0x000fc80000000f00 */
[----:B0-----:R-:W-:Y:S02]  /*227a0*/  LEA R8, R9, R8, 0x18 ;  /* 0x0000000809087211 */ /* 0x001fe400078ec0ff */
[----:B------:R-:W-:-:S03]  /*227b0*/  SHF.L.U32 R9, R14, 0x1f, RZ ;  /* 0x0000001f0e097819 */ /* 0x000fc600000006ff */
[----:B------:R-:W-:-:S04]  /*227c0*/  IMAD R8, R7, 0x8, R8 ;  /* 0x0000000807087824 */ /* 0x000fc800078e0208 */
[----:B------:R-:W0:Y:S02]  /*227d0*/  SYNCS.PHASECHK.TRANS64.TRYWAIT P0, [R8+URZ+0x38840], R9 ;  /* 0x03884009080075a7 */ /* 0x000e24000800017f */
[----:B0-----:R-:W-:Y:S05]  /*227e0*/  @!P0 BRA `(.L_x_736) ;  /* 0x0000003800948947 */ /* 0x001fea0003800000 */
.L_x_839:
[----:B------:R-:W1:Y:S02]  /*227f0*/  S2R R10, SR_TID.X ;  /* 0x00000000000a7919 */ /* 0x000e640000002100 */
[----:B-1----:R-:W-:-:S04]  /*22800*/  LOP3.LUT R10, R10, 0x7f, RZ, 0xc0, !PT ;  /* 0x0000007f0a0a7812 */ /* 0x002fc800078ec0ff */
[----:B------:R-:W-:-:S13]  /*22810*/  ISETP.NE.AND P0, PT, R10, RZ, PT ;  /* 0x000000ff0a00720c */ /* 0x000fda0003f05270 */
[----:B------:R-:W-:Y:S05]  /*22820*/  @P0 BRA `(.L_x_737) ;  /* 0x00000000001c0947 */ /* 0x000fea0003800000 */
[----:B------:R-:W1:Y:S01]  /*22830*/  S2R R10, SR_TID.X ;  /* 0x00000000000a7919 */ /* 0x000e620000002100 */
[----:B0-----:R-:W-:-:S04]  /*22840*/  MOV R9, 0xa000 ;  /* 0x0000a00000097802 */ /* 0x001fc80000000f00 */
[----:B------:R2:W-:Y:S01]  /*22850*/  SYNCS.ARRIVE.TRANS64 RZ, [R8+URZ+0x38830], R9 ;  /* 0x0388300908ff79a7 */ /* 0x0005e2000800003f */
[----:B-1----:R-:W-:-:S04]  /*22860*/  LOP3.LUT R10, R10, 0x1f, RZ, 0xc0, !PT ;  /* 0x0000001f0a0a7812 */ /* 0x002fc800078ec0ff */
[----:B------:R-:W-:-:S13]  /*22870*/  ISETP.NE.AND P1, PT, R10, RZ, PT ;  /* 0x000000ff0a00720c */ /* 0x000fda0003f25270 */
[----:B--2---:R-:W-:Y:S05]  /*22880*/  @!P1 BRA `(.L_x_737) ;  /* 0x0000000000049947 */ /* 0x004fea0003800000 */
[----:B------:R-:W-:Y:S01]  /*22890*/  BPT.TRAP 0x1 ;  /* 0x000000040000795c */ /* 0x000fe20000300000 */
.L_x_737:
[----:B------:R-:W2:Y:S04]  /*228a0*/  LDL R17, [R1+0x4] ;  /* 0x0000040001117983 */ /* 0x000ea80000100800 */
[----:B0-----:R-:W3:Y:S01]  /*228b0*/  LDL.LU R9, [R1+0x8] ;  /* 0x0000080001097983 */ /* 0x001ee20000300800 */
[----:B------:R-:W-:Y:S02]  /*228c0*/  MOV R11, 0x400 ;  /* 0x00000400000b7802 */ /* 0x000fe40000000f00 */
[----:B------:R-:W-:Y:S01]  /*228d0*/  R2UR UR9, R8 ;  /* 0x00000000080972ca */ /* 0x000fe200000e0000 */
[----:B------:R-:W4:Y:S01]  /*228e0*/  LDL R10, [R1] ;  /* 0x00000000010a7983 */ /* 0x000f220000100800 */
[----:B------:R-:W0:Y:S01]  /*228f0*/  S2R R15, SR_CgaCtaId ;  /* 0x00000000000f7919 */ /* 0x000e220000008800 */
[----:B------:R-:W-:Y:S01]  /*22900*/  R2UR UR11, R6 ;  /* 0x00000000060b72ca */ /* 0x000fe200000e0000 */
[----:B------:R-:W-:Y:S01]  /*22910*/  UIADD3 UR4, UP0, UR38, 0x370, URZ ;  /* 0x0000037026047890 */ /* 0x000fe2000ff1e03f */
[----:B------:R-:W-:-:S02]  /*22920*/  R2UR UR12, R4 ;  /* 0x00000000040c72ca */ /* 0x000fc400000e0000 */
[----:B-----5:R-:W-:-:S06]  /*22930*/  R2UR UR13, R2 ;  /* 0x00000000020d72ca */ /* 0x020fcc00000e0000 */
[----:B------:R-:W-:Y:S01]  /*22940*/  UIADD3 UR9, UR9, 0x38830, URZ ;  /* 0x0003883009097890 */ /* 0x000fe2000fffe03f */
[----:B0-----:R-:W-:-:S05]  /*22950*/  LEA R11, R15, R11, 0x18 ;  /* 0x0000000b0f0b7211 */ /* 0x001fca00078ec0ff */
[----:B------:R-:W-:-:S05]  /*22960*/  IMAD R8, R7, 0xa000, R11 ;  /* 0x0000a00007087824 */ /* 0x000fca00078e020b */
[----:B------:R-:W-:Y:S01]  /*22970*/  R2UR UR14, R8 ;  /* 0x00000000080e72ca */ /* 0x000fe200000e0000 */
[----:B------:R-:W-:Y:S01]  /*22980*/  UMOV UR10, URZ ;  /* 0x0000003f000a7c82 */ /* 0x000fe20008000000 */
[----:B------:R-:W-:Y:S01]  /*22990*/  UMOV UR6, 0x0 ;  /* 0x0000000000067882 */ /* 0x000fe20000000000 */
[----:B------:R-:W-:Y:S01]  /*229a0*/  UMOV UR7, 0x14f00000 ;  /* 0x14f0000000077882 */ /* 0x000fe20000000000 */
[----:B------:R-:W-:-:S09]  /*229b0*/  UMOV UR17, 0x40 ;  /* 0x0000004000117882 */ /* 0x000fd20000000000 */
[----:B------:R-:W-:Y:S02]  /*229c0*/  UIADD3 UR8, UR14, 0x24400, URZ ;  /* 0x000244000e087890 */ /* 0x000fe4000fffe03f */
[----:B------:R-:W-:Y:S02]  /*229d0*/  UIADD3 UR15, UR14, 0x26c00, URZ ;  /* 0x00026c000e0f7890 */ /* 0x000fe4000fffe03f */
[----:B------:R-:W-:Y:S02]  /*229e0*/  UIADD3 UR16, UR14, 0x29400, URZ ;  /* 0x000294000e107890 */ /* 0x000fe4000fffe03f */
[----:B------:R-:W-:Y:S01]  /*229f0*/  UIADD3 UR14, UR14, 0x2bc00, URZ ;  /* 0x0002bc000e0e7890 */ /* 0x000fe2000fffe03f */
        /* <DEDUP_REMOVED lines=9> */
[----:B------:R0:W-:Y:S01]  /*22a90*/  UTMALDG.4D [UR8], [UR4], desc[UR6] ;  /* 0x00000608040075b4 */ /* 0x0001e20008019000 */
[----:B------:R-:W-:Y:S01]  /*22aa0*/  UMOV UR15, 0xc0 ;  /* 0x000000c0000f7882 */ /* 0x000fe20000000000 */
        /* <DEDUP_REMOVED lines=8> */
.L_x_840:
[----:B------:R-:W1:Y:S01]  /*22b30*/  S2R R10, SR_TID.X ;  /* 0x00000000000a7919 */ /* 0x000e620000002100 */
[----:B------:R-:W-:-:S04]  /*22b40*/  UPRMT UR4, UR37, 0x9910, URZ ;  /* 0x0000991025047896 */ /* 0x000fc8000800003f */
[----:B------:R-:W-:Y:S01]  /*22b50*/  UISETP.NE.AND UP0, UPT, UR4, 0x2, UPT ;  /* 0x000000020400788c */ /* 0x000fe2000bf05270 */
[----:B-1----:R-:W-:-:S04]  /*22b60*/  LOP3.LUT R10, R10, 0x7f, RZ, 0xc0, !PT ;  /* 0x0000007f0a0a7812 */ /* 0x002fc800078ec0ff */
[----:B------:R-:W-:-:S13]  /*22b70*/  ISETP.NE.AND P0, PT, R10, RZ, PT ;  /* 0x000000ff0a00720c */ /* 0x000fda0003f05270 */
[----:B0-----:R-:W-:-:S04]  /*22b80*/  @!P0 MOV R9, 0xa000 ;  /* 0x0000a00000098802 */ /* 0x001fc80000000f00 */
[----:B------:R0:W-:Y:S01]  /*22b90*/  @!P0 SYNCS.ARRIVE.TRANS64 RZ, [R8+URZ+0x38850], R9 ;  /* 0x0388500908ff89a7 */ /* 0x0001e2000800003f */
[----:B------:R-:W-:-:S13]  /*22ba0*/  PLOP3.LUT P0, PT, PT, PT, UP0, 0x40, 0x0 ;  /* 0x000000000000781c */ /* 0x000fda0003f0e808 */
[----:B0-----:R-:W-:Y:S05]  /*22bb0*/  @!P0 BRA `(.L_x_739) ;  /* 0x0000000000048947 */ /* 0x001fea0003800000 */
[----:B------:R-:W-:Y:S01]  /*22bc0*/  BPT.TRAP 0x1 ;  /* 0x000000040000795c */ /* 0x000fe20000300000 */
.L_x_739:
[----:B------:R-:W2:Y:S02]  /*22bd0*/  LDL R9, [R1+0x18] ;  /* 0x0000180001097983 */ /* 0x000ea40000100800 */
[----:B--2---:R-:W-:-:S13]  /*22be0*/  LOP3.LUT P0, RZ, R9, 0x40, RZ, 0xc0, !PT ;  /* 0x0000004009ff7812 */ /* 0x004fda000780c0ff */
[----:B------:R-:W-:Y:S05]  /*22bf0*/  @P0 BRA `(.L_x_740) ;  /* 0x0000000000040947 */ /* 0x000fea0003800000 */
[----:B------:R-:W-:Y:S01]  /*22c00*/  BPT.TRAP 0x1 ;  /* 0x000000040000795c */ /* 0x000fe20000300000 */
.L_x_740:
[----:B------:R-:W2:Y:S01]  /*22c10*/  LDL.LU R17, [R1+0xc] ;  /* 0x00000c0001117983 */ /* 0x000ea20000300800 */
[----:B------:R-:W-:-:S03]  /*22c20*/  MOV R11, 0x400 ;  /* 0x00000400000b7802 */ /* 0x000fc60000000f00 */
[----:B------:R-:W3:Y:S04]  /*22c30*/  LDL.LU R9, [R1] ;  /* 0x0000000001097983 */ /* 0x000ee80000300800 */
        /* <DEDUP_REMOVED lines=37> */
.L_x_734:
[----:B------:R-:W-:Y:S05]  /*22e90*/  BSYNC B2 ;  /* 0x0000000000027941 */ /* 0x000fea0003800000 */
.L_x_733:
[----:B------:R-:W2:Y:S04]  /*22ea0*/  LDL.LU R2, [R1+0x28] ;  /* 0x0000280001027983 */ /* 0x000ea80000300800 */
[----:B------:R0:W-:Y:S04]  /*22eb0*/  STL [R1], R7 ;  /* 0x0000000701007387 */ /* 0x0001e80000100800 */
[----:B------:R0:W-:Y:S02]  /*22ec0*/  STL [R1+0x8], R14 ;  /* 0x0000080e01007387 */ /* 0x0001e40000100800 */
[----:B0-2---:R-:W-:-:S07]  /*22ed0*/  IADD3 R6, R2, -0x3, RZ ;  /* 0xfffffffd02067810 */ /* 0x005fce0007ffe0ff */
.L_x_732:
[----:B------:R-:W-:Y:S05]  /*22ee0*/  BSYNC B1 ;  /* 0x0000000000017941 */ /* 0x000fea0003800000 */
.L_x_731:
[----:B------:R-:W-:-:S05]  /*22ef0*/  IMAD.MOV R2, RZ, RZ, -R13 ;  /* 0x000000ffff027224 */ /* 0x000fca00078e0a0d */
[----:B------:R-:W-:-:S13]  /*22f00*/  ISETP.NE.AND P0, PT, R3, R2, PT ;  /* 0x000000020300720c */ /* 0x000fda0003f05270 */
[----:B------:R-:W-:Y:S05]  /*22f10*/  @!P0 BRA `(.L_x_730) ;  /* 0x00000010009c8947 */ /* 0x000fea0003800000 */
[----:B------:R-:W-:-:S07]  /*22f20*/  MOV R10, R5 ;  /* 0x00000005000a7202 */ /* 0x000fce0000000f00 */
.L_x_757:
        /* <DEDUP_REMOVED lines=11> */
[----:B------:R-:W-:Y:S02]  /*22fe0*/  MOV R9, R6 ;  /* 0x0000000600097202 */ /* 0x000fe40000000f00 */
        /* <DEDUP_REMOVED lines=10> */
[----:B------:R-:W-:-:S04]  /*23090*/  @P0 SHF.R.U32.HI R2, RZ, R3, R9 ;  /* 0x00000003ff020219 */ /* 0x000fc80000011609 */
[----:B------:R-:W-:Y:S02]  /*230a0*/  IADD3 R9, -R2, RZ, RZ ;  /* 0x000000ff02097210 */ /* 0x000fe40007ffe1ff */
[----:B------:R-:W-:-:S03]  /*230b0*/  SHF.R.S32.HI R3, RZ, 0x1f, R2 ;  /* 0x0000001fff037819 */ /* 0x000fc60000011402 */
[----:B------:R-:W-:Y:S02]  /*230c0*/  IMAD R9, R10, R9, R6 ;  /* 0x000000090a097224 */ /* 0x000fe400078e0206 */
[----:B------:R-:W-:Y:S02]  /*230d0*/  IMAD R10, R12, UR6, RZ ;  /* 0x000000060c0a7c24 */ /* 0x000fe4000f8e02ff */
[----:B------:R-:W-:-:S04]  /*230e0*/  IMAD.WIDE.U32 R2, R0, UR6, R2 ;  /* 0x0000000600027c25 */ /* 0x000fc8000f8e0002 */
[----:B------:R-:W-:-:S04]  /*230f0*/  IMAD R10, R0, UR7, R10 ;  /* 0x00000007000a7c24 */ /* 0x000fc8000f8e020a */
[----:B------:R-:W-:Y:S01]  /*23100*/  IMAD.IADD R3, R10, 0x1, R3 ;  /* 0x000000010a037824 */ /* 0x000fe200078e0203 */
[----:B------:R-:W-:-:S04]  /*23110*/  LEA R10, P0, R2, UR4, 0x2 ;  /* 0x00000004020a7c11 */ /* 0x000fc8000f8010ff */
[----:B------:R-:W-:-:S05]  /*23120*/  LEA.HI.X R11, R2, UR5, R3, 0x2, P0 ;  /* 0x00000005020b7c11 */ /* 0x000fca00080f1403 */
[----:B------:R0:W5:Y:S04]  /*23130*/  LDG.E R10, desc[UR8][R10.64] ;  /* 0x000000080a0a7981 */ /* 0x000168000c1e1900 */
.L_x_743:
[----:B------:R-:W1:Y:S01]  /*23140*/  S2R R3, SR_CgaCtaId ;  /* 0x0000000000037919 */ /* 0x000e620000008800 */
[----:B------:R-:W-:-:S04]  /*23150*/  MOV R2, 0x400 ;  /* 0x0000040000027802 */ /* 0x000fc80000000f00 */
[----:B-1----:R-:W-:Y:S02]  /*23160*/  LEA R2, R3, R2, 0x18 ;  /* 0x0000000203027211 */ /* 0x002fe400078ec0ff */
[----:B------:R-:W-:Y:S02]  /*23170*/  SHF.L.U32 R3, R8, 0x1f, RZ ;  /* 0x0000001f08037819 */ /* 0x000fe400000006ff */
[----:B------:R-:W-:-:S04]  /*23180*/  LEA R2, R7, R2, 0x3 ;  /* 0x0000000207027211 */ /* 0x000fc800078e18ff */
[----:B------:R-:W1:Y:S02]  /*23190*/  SYNCS.PHASECHK.TRANS64.TRYWAIT P0, [R2+URZ+0x38840], R3 ;  /* 0x03884003020075a7 */ /* 0x000e64000800017f */
[----:B-1----:R-:W-:Y:S05]  /*231a0*/  @!P0 BRA `(.L_x_744) ;  /* 0x00000030004c8947 */ /* 0x002fea0003800000 */
.L_x_841:
        /* <DEDUP_REMOVED lines=11> */
.L_x_745:
[----:B------:R-:W2:Y:S04]  /*23260*/  LDL R15, [R1+0x4] ;  /* 0x00000400010f7983 */ /* 0x000ea80000100800 */
[----:B-1----:R-:W3:Y:S01]  /*23270*/  LDL.LU R3, [R1+0x8] ;  /* 0x0000080001037983 */ /* 0x002ee20000300800 */
        /* <DEDUP_REMOVED lines=39> */
.L_x_842:
[----:B------:R-:W1:Y:S01]  /*234f0*/  S2R R11, SR_TID.X ;  /* 0x00000000000b7919 */ /* 0x000e620000002100 */
[----:B------:R-:W-:-:S04]  /*23500*/  UPRMT UR4, UR37, 0x9910, URZ ;  /* 0x0000991025047896 */ /* 0x000fc8000800003f */
[----:B------:R-:W-:Y:S01]  /*23510*/  UISETP.NE.AND UP0, UPT, UR4, 0x2, UPT ;  /* 0x000000020400788c */ /* 0x000fe2000bf05270 */
[----:B-1----:R-:W-:-:S04]  /*23520*/  LOP3.LUT R11, R11, 0x7f, RZ, 0xc0, !PT ;  /* 0x0000007f0b0b7812 */ /* 0x002fc800078ec0ff */
[----:B------:R-:W-:-:S13]  /*23530*/  ISETP.NE.AND P0, PT, R11, RZ, PT ;  /* 0x000000ff0b00720c */ /* 0x000fda0003f05270 */
[----:B0-----:R-:W-:-:S04]  /*23540*/  @!P0 IMAD.MOV.U32 R3, RZ, RZ, 0xa000 ;  /* 0x0000a000ff038424 */ /* 0x001fc800078e00ff */
[----:B------:R0:W-:Y:S01]  /*23550*/  @!P0 SYNCS.ARRIVE.TRANS64 RZ, [R2+URZ+0x38850], R3 ;  /* 0x0388500302ff89a7 */ /* 0x0001e2000800003f */
[----:B------:R-:W-:-:S13]  /*23560*/  PLOP3.LUT P0, PT, PT, PT, UP0, 0x40, 0x0 ;  /* 0x000000000000781c */ /* 0x000fda0003f0e808 */
[----:B0-----:R-:W-:Y:S05]  /*23570*/  @!P0 BRA `(.L_x_747) ;  /* 0x0000000000048947 */ /* 0x001fea0003800000 */
[----:B------:R-:W-:Y:S01]  /*23580*/  BPT.TRAP 0x1 ;  /* 0x000000040000795c */ /* 0x000fe20000300000 */
.L_x_747:
[----:B------:R-:W2:Y:S02]  /*23590*/  LDL R3, [R1+0x18] ;  /* 0x0000180001037983 */ /* 0x000ea40000100800 */
[----:B--2---:R-:W-:-:S13]  /*235a0*/  LOP3.LUT P0, RZ, R3, 0x40, RZ, 0xc0, !PT ;  /* 0x0000004003ff7812 */ /* 0x004fda000780c0ff */
[----:B------:R-:W-:Y:S05]  /*235b0*/  @P0 BRA `(.L_x_748) ;  /* 0x0000000000040947 */ /* 0x000fea0003800000 */
[----:B------:R-:W-:Y:S01]  /*235c0*/  BPT.TRAP 0x1 ;  /* 0x000000040000795c */ /* 0x000fe20000300000 */
.L_x_748:
        /* <DEDUP_REMOVED lines=16> */
[----:B------:R-:W-:Y:S02]  /*236d0*/  MOV R5, R10 ;  /* 0x0000000a00057202 */ /* 0x000fe40000000f00 */
        /* <DEDUP_REMOVED lines=23> */
.L_x_742:
[----:B------:R-:W-:Y:S05]  /*23850*/  BSYNC B1 ;  /* 0x0000000000017941 */ /* 0x000fea0003800000 */
.L_x_741:
        /* <DEDUP_REMOVED lines=29> */
[----:B------:R-:W-:-:S04]  /*23a30*/  LEA R10, P0, R2, UR4, 0x2 ;  /* 0x00000004020a7c11 */ /* 0x000fc8000f8010ff */
[----:B------:R-:W-:-:S05]  /*23a40*/  LEA.HI.X R11, R2, UR5, R3, 0x2, P0 ;  /* 0x00000005020b7c11 */ /* 0x000fca00080f1403 */
[----:B------:R1:W5:Y:S04]  /*23a50*/  LDG.E R10, desc[UR8][R10.64] ;  /* 0x000000080a0a7981 */ /* 0x000368000c1e1900 */
.L_x_751:
[----:B------:R-:W2:Y:S01]  /*23a60*/  S2R R3, SR_CgaCtaId ;  /* 0x0000000000037919 */ /* 0x000ea20000008800 */
[----:B------:R-:W-:-:S04]  /*23a70*/  MOV R2, 0x400 ;  /* 0x0000040000027802 */ /* 0x000fc80000000f00 */
[----:B--2---:R-:W-:Y:S02]  /*23a80*/  LEA R2, R3, R2, 0x18 ;  /* 0x0000000203027211 */ /* 0x004fe400078ec0ff */
[----:B------:R-:W-:Y:S02]  /*23a90*/  SHF.L.U32 R3, R13, 0x1f, RZ ;  /* 0x0000001f0d037819 */ /* 0x000fe400000006ff */
[----:B------:R-:W-:-:S04]  /*23aa0*/  LEA R2, R14, R2, 0x3 ;  /* 0x000000020e027211 */ /* 0x000fc800078e18ff */
[----:B------:R-:W2:Y:S02]  /*23ab0*/  SYNCS.PHASECHK.TRANS64.TRYWAIT P0, [R2+URZ+0x38840], R3 ;  /* 0x03884003020075a7 */ /* 0x000ea4000800017f */
[----:B--2---:R-:W-:Y:S05]  /*23ac0*/  @!P0 BRA `(.L_x_752) ;  /* 0x00000028002c8947 */ /* 0x004fea0003800000 */
.L_x_843:
        /* <DEDUP_REMOVED lines=11> */
.L_x_753:
[----:B0-----:R-:W3:Y:S04]  /*23b80*/  LDL R14, [R1] ;  /* 0x00000000010e7983 */ /* 0x001ee80000100800 */
[----:B------:R-:W4:Y:S01]  /*23b90*/  LDL R13, [R1+0x4] ;  /* 0x00000400010d7983 */ /* 0x000f220000100800 */
[----:B--2---:R-:W-:Y:S01]  /*23ba0*/  MOV R3, 0x400 ;  /* 0x0000040000037802 */ /* 0x004fe20000000f00 */
[----:B------:R-:W-:Y:S01]  /*23bb0*/  UIADD3 UR4, UP0, UR38, 0x370, URZ ;  /* 0x0000037026047890 */ /* 0x000fe2000ff1e03f */
[----:B------:R-:W-:Y:S01]  /*23bc0*/  R2UR UR9, R2 ;  /* 0x00000000020972ca */ /* 0x000fe200000e0000 */
[----:B------:R-:W0:Y:S01]  /*23bd0*/  S2R R11, SR_CgaCtaId ;  /* 0x00000000000b7919 */ /* 0x000e220000008800 */
[----:B------:R-:W-:Y:S01]  /*23be0*/  R2UR UR11, R9 ;  /* 0x00000000090b72ca */ /* 0x000fe200000e0000 */
[----:B------:R-:W-:Y:S01]  /*23bf0*/  UMOV UR10, URZ ;  /* 0x0000003f000a7c82 */ /* 0x000fe20008000000 */
[----:B------:R-:W-:Y:S01]  /*23c00*/  R2UR UR12, R4 ;  /* 0x00000000040c72ca */ /* 0x000fe200000e0000 */
[----:B------:R-:W-:Y:S01]  /*23c10*/  UMOV UR6, 0x0 ;  /* 0x0000000000067882 */ /* 0x000fe20000000000 */
[----:B-----5:R-:W-:Y:S01]  /*23c20*/  R2UR UR13, R10 ;  /* 0x000000000a0d72ca */ /* 0x020fe200000e0000 */
[----:B------:R-:W-:Y:S01]  /*23c30*/  UMOV UR7, 0x14f00000 ;  /* 0x14f0000000077882 */ /* 0x000fe20000000000 */
[----:B------:R-:W-:Y:S01]  /*23c40*/  UMOV UR17, 0x40 ;  /* 0x0000004000117882 */ /* 0x000fe20000000000 */
[----:B------:R-:W-:Y:S01]  /*23c50*/  UMOV UR18, 0x80 ;  /* 0x0000008000127882 */ /* 0x000fe20000000000 */
[----:B------:R-:W-:-:S03]  /*23c60*/  SHF.L.U32 R8, R8, 0x1f, RZ ;  /* 0x0000001f08087819 */ /* 0x000fc600000006ff */
[----:B------:R-:W-:Y:S01]  /*23c70*/  UIADD3 UR9, UR9, 0x38830, URZ ;  /* 0x0003883009097890 */ /* 0x000fe2000fffe03f */
[----:B0-----:R-:W-:-:S05]  /*23c80*/  LEA R3, R11, R3, 0x18 ;  /* 0x000000030b037211 */ /* 0x001fca00078ec0ff */
[----:B---3--:R-:W-:Y:S01]  /*23c90*/  IMAD R2, R14, 0xa000, R3 ;  /* 0x0000a0000e027824 */ /* 0x008fe200078e0203 */
[----:B----4-:R-:W-:-:S04]  /*23ca0*/  R2UR UR5, R13 ;  /* 0x000000000d0572ca */ /* 0x010fc800000e0000 */
[----:B------:R-:W-:Y:S02]  /*23cb0*/  R2UR UR14, R2 ;  /* 0x00000000020e72ca */ /* 0x000fe400000e0000 */
[----:B------:R-:W-:-:S07]  /*23cc0*/  LEA R2, R7, R3, 0x3 ;  /* 0x0000000307027211 */ /* 0x000fce00078e18ff */
[----:B------:R-:W-:-:S04]  /*23cd0*/  UIMAD UR11, UR11, 0x50, UR5 ;  /* 0x000000500b0b78a4 */ /* 0x000fc8000f8e0205 */
[----:B------:R-:W-:Y:S02]  /*23ce0*/  UIADD3 UR8, UR14, 0x24400, URZ ;  /* 0x000244000e087890 */ /* 0x000fe4000fffe03f */
        /* <DEDUP_REMOVED lines=17> */
.L_x_844:
[----:B------:R-:W1:Y:S01]  /*23e00*/  S2R R3, SR_TID.X ;  /* 0x0000000000037919 */ /* 0x000e620000002100 */
[----:B------:R-:W-:-:S04]  /*23e10*/  UPRMT UR4, UR37, 0x9910, URZ ;  /* 0x0000991025047896 */ /* 0x000fc8000800003f */
[----:B------:R-:W-:Y:S01]  /*23e20*/  UISETP.NE.AND UP0, UPT, UR4, 0x2, UPT ;  /* 0x000000020400788c */ /* 0x000fe2000bf05270 */
[----:B-1----:R-:W-:-:S04]  /*23e30*/  LOP3.LUT R3, R3, 0x7f, RZ, 0xc0, !PT ;  /* 0x0000007f03037812 */ /* 0x002fc800078ec0ff */
[----:B------:R-:W-:-:S13]  /*23e40*/  ISETP.NE.AND P0, PT, R3, RZ, PT ;  /* 0x000000ff0300720c */ /* 0x000fda0003f05270 */
[----:B------:R-:W-:-:S04]  /*23e50*/  @!P0 IMAD.MOV.U32 R3, RZ, RZ, 0xa000 ;  /* 0x0000a000ff038424 */ /* 0x000fc800078e00ff */
[----:B------:R1:W-:Y:S01]  /*23e60*/  @!P0 SYNCS.ARRIVE.TRANS64 RZ, [R2+URZ+0x38850], R3 ;  /* 0x0388500302ff89a7 */ /* 0x0003e2000800003f */
[----:B------:R-:W-:-:S13]  /*23e70*/  PLOP3.LUT P0, PT, PT, PT, UP0, 0x40, 0x0 ;  /* 0x000000000000781c */ /* 0x000fda0003f0e808 */
[----:B-1----:R-:W-:Y:S05]  /*23e80*/  @!P0 BRA `(.L_x_755) ;  /* 0x0000000000048947 */ /* 0x002fea0003800000 */
[----:B------:R-:W-:Y:S01]  /*23e90*/  BPT.TRAP 0x1 ;  /* 0x000000040000795c */ /* 0x000fe20000300000 */
.L_x_755:
[----:B------:R-:W2:Y:S02]  /*23ea0*/  LDL R3, [R1+0x18] ;  /* 0x0000180001037983 */ /* 0x000ea40000100800 */
[----:B--2---:R-:W-:-:S13]  /*23eb0*/  LOP3.LUT P0, RZ, R3, 0x40, RZ, 0xc0, !PT ;  /* 0x0000004003ff7812 */ /* 0x004fda000780c0ff */
[----:B------:R-:W-:Y:S05]  /*23ec0*/  @P0 BRA `(.L_x_756) ;  /* 0x0000000000040947 */ /* 0x000fea0003800000 */
[----:B------:R-:W-:Y:S01]  /*23ed0*/  BPT.TRAP 0x1 ;  /* 0x000000040000795c */ /* 0x000fe20000300000 */
.L_x_756:
[----:B------:R-:W2:Y:S01]  /*23ee0*/  LDL.LU R13, [R1+0xc] ;  /* 0x00000c00010d7983 */ /* 0x000ea20000300800 */
[----:B0-----:R-:W-:-:S03]  /*23ef0*/  MOV R8, 0x400 ;  /* 0x0000040000087802 */ /* 0x001fc60000000f00 */
[----:B------:R-:W3:Y:S01]  /*23f00*/  LDL R3, [R1+0x4] ;  /* 0x0000040001037983 */ /* 0x000ee20000100800 */
        /* <DEDUP_REMOVED lines=36> */
.L_x_750:
[----:B------:R-:W-:Y:S05]  /*24150*/  BSYNC B1 ;  /* 0x0000000000017941 */ /* 0x000fea0003800000 */
.L_x_749:
[C---:B------:R-:W-:Y:S01]  /*24160*/  ISETP.GT.AND P0, PT, R6.reuse, 0x1, PT ;  /* 0x000000010600780c */ /* 0x040fe20003f04270 */
[----:B------:R-:W-:-:S12]  /*24170*/  VIADD R6, R6, 0xfffffffe ;  /* 0xfffffffe06067836 */ /* 0x000fd80000000000 */
[----:B------:R-:W-:Y:S05]  /*24180*/  @P0 BRA `(.L_x_757) ;  /* 0xffffffec00680947 */ /* 0x000fea000383ffff */
.L_x_730:
[----:B------:R-:W-:Y:S05]  /*24190*/  BSYNC B0 ;  /* 0x0000000000007941 */ /* 0x000fea0003800000 */
.L_x_729:
        /* <DEDUP_REMOVED lines=9> */
[----:B------:R-:W-:Y:S01]  /*24230*/  ULDC.64 UR6, c[0x0][0x208] ;  /* 0x0000820000067ab9 */ /* 0x000fe20000000a00 */
[----:B-1----:R-:W-:-:S06]  /*24240*/  ISETP.EQ.U32.AND P0, PT, R0, R7, PT ;  /* 0x000000070000720c */ /* 0x002fcc0003f02070 */
[----:B------:R-:W2:Y:S07]  /*24250*/  POPC R7, UR4 ;  /* 0x0000000400077d09 */ /* 0x000eae0008000000 */
[----:B--2---:R-:W2:Y:S01]  /*24260*/  @P0 ATOMG.E.ADD.STRONG.GPU PT, R3, desc[UR6][R2.64], R7 ;  /* 0x00000007020309a8 */ /* 0x004ea200081ee1c6 */
[----:B------:R-:W1:Y:S02]  /*24270*/  S2R R6, SR_LTMASK ;  /* 0x0000000000067919 */ /* 0x000e640000003900 */
[----:B-1----:R-:W-:-:S04]  /*24280*/  LOP3.LUT R6, R6, UR4, RZ, 0xc0, !PT ;  /* 0x0000000406067c12 */ /* 0x002fc8000f8ec0ff */
[----:B------:R-:W1:Y:S01]  /*24290*/  POPC R9, R6 ;  /* 0x0000000600097309 */ /* 0x000e620000000000 */
[----:B--2---:R-:W1:Y:S02]  /*242a0*/  SHFL.IDX PT, R0, R3, R0, 0x1f ;  /* 0x00001f0003007589 */ /* 0x004e6400000e0000 */
[----:B-1----:R-:W-:-:S07]  /*242b0*/  IADD3 R16, R0, UR36, R9 ;  /* 0x0000002400107c10 */ /* 0x002fce000fffe009 */
.L_x_759:
[----:B------:R-:W-:Y:S05]  /*242c0*/  BSYNC B0 ;  /* 0x0000000000007941 */ /* 0x000fea0003800000 */
.L_x_758:
[----:B------:R-:W-:Y:S04]  /*242d0*/  BSSY B0, `(.L_x_760) ;  /* 0x000003f000007945 */ /* 0x000fe80003800000 */
[----:B------:R-:W-:Y:S05]  /*242e0*/  @!P6 BRA `(.L_x_761) ;  /* 0x0000000000f4e947 */ /* 0x000fea0003800000 */
[----:B------:R-:W2:Y:S01]  /*242f0*/  LDL R2, [R1] ;  /* 0x0000000001027983 */ /* 0x000ea20000100800 */
[----:B------:R-:W-:-:S03]  /*24300*/  MOV R3, 0x400 ;  /* 0x0000040000037802 */ /* 0x000fc60000000f00 */
[----:B------:R-:W3:Y:S01]  /*24310*/  LDL R0, [R1+0x8] ;  /* 0x0000080001007983 */ /* 0x000ee20000100800 */
[----:B------:R-:W1:Y:S02]  /*24320*/  S2R R6, SR_CgaCtaId ;  /* 0x0000000000067919 */ /* 0x000e640000008800 */
[----:B-1----:R-:W-:-:S04]  /*24330*/  LEA R3, R6, R3, 0x18 ;  /* 0x0000000306037211 */ /* 0x002fc800078ec0ff */
[----:B--2---:R-:W-:Y:S02]  /*24340*/  LEA R3, R2, R3, 0x3 ;  /* 0x0000000302037211 */ /* 0x004fe400078e18ff */
[----:B---3--:R-:W-:-:S04]  /*24350*/  SHF.L.U32 R0, R0, 0x1f, RZ ;  /* 0x0000001f00007819 */ /* 0x008fc800000006ff */
[----:B------:R-:W1:Y:S02]  /*24360*/  SYNCS.PHASECHK.TRANS64.TRYWAIT P0, [R3+URZ+0x38860], R0 ;  /* 0x03886000030075a7 */ /* 0x000e64000800017f */
[----:B-1----:R-:W-:Y:S05]  /*24370*/  @!P0 BRA `(.L_x_762) ;  /* 0x0000002000288947 */ /* 0x002fea0003800000 */
.L_x_845:
[----:B------:R-:W2:Y:S01]  /*24380*/  S2R R2, SR_TID.X ;  /* 0x0000000000027919 */ /* 0x000ea20000002100 */
[----:B------:R-:W-:-:S04]  /*24390*/  UPRMT UR4, UR37, 0x9910, URZ ;  /* 0x0000991025047896 */ /* 0x000fc8000800003f */
[----:B------:R-:W-:Y:S01]  /*243a0*/  UISETP.NE.AND UP0, UPT, UR4, 0x2, UPT ;  /* 0x000000020400788c */ /* 0x000fe2000bf05270 */
[----:B--2---:R-:W-:-:S04]  /*243b0*/  LOP3.LUT R2, R2, 0x7f, RZ, 0xc0, !PT ;  /* 0x0000007f02027812 */ /* 0x004fc800078ec0ff */
[----:B------:R-:W-:-:S13]  /*243c0*/  ISETP.NE.AND P0, PT, R2, RZ, PT ;  /* 0x000000ff0200720c */ /* 0x000fda0003f05270 */
[----:B-1----:R-:W-:-:S04]  /*243d0*/  @!P0 IMAD.MOV.U32 R0, RZ, RZ, 0xa000 ;  /* 0x0000a000ff008424 */ /* 0x002fc800078e00ff */
[----:B------:R1:W-:Y:S01]  /*243e0*/  @!P0 SYNCS.ARRIVE.TRANS64 RZ, [R3+URZ+0x38850], R0 ;  /* 0x0388500003ff89a7 */ /* 0x0003e2000800003f */
[----:B------:R-:W-:-:S13]  /*243f0*/  PLOP3.LUT P0, PT, PT, PT, UP0, 0x40, 0x0 ;  /* 0x000000000000781c */ /* 0x000fda0003f0e808 */
[----:B-1----:R-:W-:Y:S05]  /*24400*/  @!P0 BRA `(.L_x_763) ;  /* 0x0000000000048947 */ /* 0x002fea0003800000 */
[----:B------:R-:W-:Y:S01]  /*24410*/  BPT.TRAP 0x1 ;  /* 0x000000040000795c */ /* 0x000fe20000300000 */
.L_x_763:
[----:B------:R-:W2:Y:S02]  /*24420*/  LDL R0, [R1+0x18] ;  /* 0x0000180001007983 */ /* 0x000ea40000100800 */
[----:B--2---:R-:W-:-:S13]  /*24430*/  LOP3.LUT P0, RZ, R0, 0x40, RZ, 0xc0, !PT ;  /* 0x0000004000ff7812 */ /* 0x004fda000780c0ff */
[----:B------:R-:W-:Y:S05]  /*24440*/  @P0 BRA `(.L_x_764) ;  /* 0x0000000000040947 */ /* 0x000fea0003800000 */
[----:B------:R-:W-:Y:S01]  /*24450*/  BPT.TRAP 0x1 ;  /* 0x000000040000795c */ /* 0x000fe20000300000 */
.L_x_764:
[----:B------:R-:W2:Y:S01]  /*24460*/  LDL R0, [R1] ;  /* 0x0000000001007983 */ /* 0x000ea20000100800 */
        /* <DEDUP_REMOVED lines=37> */
.L_x_761:
[----:B------:R-:W-:Y:S05]  /*246c0*/  BSYNC B0 ;  /* 0x0000000000007941 */ /* 0x000fea0003800000 */
.L_x_760:
[----:B------:R-:W2:Y:S04]  /*246d0*/  LDL.LU R0, [R1] ;  /* 0x0000000001007983 */ /* 0x000ea80000300800 */
[----:B------:R-:W3:Y:S01]  /*246e0*/  LDL.LU R3, [R1+0x8] ;  /* 0x0000080001037983 */ /* 0x000ee20000300800 */
[----:B--2---:R-:W-:-:S04]  /*246f0*/  IADD3 R0, R0, 0x1, RZ ;  /* 0x0000000100007810 */ /* 0x004fc80007ffe0ff */
[----:B------:R-:W-:-:S04]  /*24700*/  ISETP.NE.AND P0, PT, R0, 0x2, PT ;  /* 0x000000020000780c */ /* 0x000fc80003f05270 */
[----:B------:R-:W-:Y:S02]  /*24710*/  SEL R2, RZ, 0x1, P0 ;  /* 0x00000001ff027807 */ /* 0x000fe40000000000 */
[----:B------:R-:W-:Y:S02]  /*24720*/  SEL R0, R0, RZ, P0 ;  /* 0x000000ff00007207 */ /* 0x000fe40000000000 */
[----:B---3--:R-:W-:-:S05]  /*24730*/  LOP3.LUT R3, R3, R2, RZ, 0x3c, !PT ;  /* 0x0000000203037212 */ /* 0x008fca00078e3cff */
[----:B------:R1:W-:Y:S04]  /*24740*/  STL [R1+0x8], R3 ;  /* 0x0000080301007387 */ /* 0x0003e80000100800 */
[----:B------:R1:W-:Y:S02]  /*24750*/  STL [R1], R0 ;  /* 0x0000000001007387 */ /* 0x0003e40000100800 */
.L_x_713:
[----:B------:R-:W-:Y:S05]  /*24760*/  BSYNC B6 ;  /* 0x0000000000067941 */ /* 0x000fea0003800000 */
.L_x_711:
[----:B------:R-:W-:-:S03]  /*24770*/  UMOV UR4, 0xffffffff ;  /* 0xffffffff00047882 */ /* 0x000fc60000000000 */
[----:B------:R-:W-:Y:S05]  /*24780*/  BRA.DIV UR4, `(.L_x_765) ;  /* 0x0000001e04387947 */ /* 0x000fea000b800000 */
[----:B------:R2:W3:Y:S04]  /*24790*/  SHFL.IDX PT, R4, R16, RZ, 0x1f ;  /* 0x00001fff10047589 */ /* 0x0004e800000e0000 */
[----:B------:R2:W4:Y:S02]  /*247a0*/  SHFL.IDX PT, R5, R16, 0x1, 0x1f ;  /* 0x00201f0010057f89 */ /* 0x00052400000e0000 */
.L_x_849:
[----:B------:R-:W0:Y:S01]  /*247b0*/  S2R R9, SR_TID.X ;  /* 0x0000000000097919 */ /* 0x000e220000002100 */
[----:B------:R-:W-:Y:S01]  /*247c0*/  ULDC UR4, c[0x0][0xc14] ;  /* 0x0003050000047ab9 */ /* 0x000fe20000000800 */
[----:B------:R-:W-:Y:S01]  /*247d0*/  BSSY B0, `(.L_x_766) ;  /* 0x000000c000007945 */ /* 0x000fe20003800000 */
[----:B-1----:R-:W-:Y:S01]  /*247e0*/  MOV R0, UR4 ;  /* 0x0000000400007c02 */ /* 0x002fe20008000f00 */
        /* <DEDUP_REMOVED lines=10> */
.L_x_767:
[----:B------:R-:W-:Y:S05]  /*24890*/  BSYNC B0 ;  /* 0x0000000000007941 */ /* 0x000fea0003800000 */
.L_x_766:
[----:B------:R-:W-:-:S03]  /*248a0*/  UMOV UR4, 0xffffffff ;  /* 0xffffffff00047882 */ /* 0x000fc60000000000 */
[----:B------:R-:W-:Y:S05]  /*248b0*/  BRA.DIV UR4, `(.L_x_768) ;  /* 0x0000001e04387947 */ /* 0x000fea000b800000 */
[----:B-----5:R-:W1:Y:S01]  /*248c0*/  SHFL.UP PT, R14, R3, 0x1, RZ ;  /* 0x04200000030e7989 */ /* 0x020e6200000e00ff */
[C---:B------:R-:W-:Y:S02]  /*248d0*/  ISETP.NE.AND P0, PT, R9.reuse, RZ, PT ;  /* 0x000000ff0900720c */ /* 0x040fe40003f05270 */
[C---:B------:R-:W-:Y:S02]  /*248e0*/  ISETP.GE.U32.AND P1, PT, R9.reuse, 0x2, PT ;  /* 0x000000020900780c */ /* 0x040fe40003f26070 */
        /* <DEDUP_REMOVED lines=12> */
[----:B-1----:R-:W-:-:S05]  /*249b0*/  SEL R8, R14, RZ, P1 ;  /* 0x000000ff0e087207 */ /* 0x002fca0000800000 */
[----:B------:R-:W-:-:S05]  /*249c0*/  IMAD.IADD R8, R7, 0x1, R8 ;  /* 0x0000000107087824 */ /* 0x000fca00078e0208 */
[----:B------:R-:W1:Y:S02]  /*249d0*/  SHFL.UP PT, R14, R8, 0x10, RZ ;  /* 0x06000000080e7989 */ /* 0x000e6400000e00ff */
[----:B-1----:R-:W-:-:S04]  /*249e0*/  SEL R9, R14, RZ, P0 ;  /* 0x000000ff0e097207 */ /* 0x002fc80000000000 */
[----:B0-----:R-:W-:-:S05]  /*249f0*/  IADD3 R2, R8, R9, RZ ;  /* 0x0000000908027210 */ /* 0x001fca0007ffe0ff */
[----:B------:R0:W1:Y:S02]  /*24a00*/  SHFL.IDX PT, R14, R2, 0x1f, 0x1f ;  /* 0x03e01f00020e7f89 */ /* 0x00006400000e0000 */
.L_x_857:
[----:B------:R-:W-:Y:S02]  /*24a10*/  ULDC UR4, c[0x0][0xc10] ;  /* 0x0003040000047ab9 */ /* 0x000fe40000000800 */
[----:B--2---:R-:W-:-:S04]  /*24a20*/  IMAD.U32 R16, RZ, RZ, UR4 ;  /* 0x00000004ff107e24 */ /* 0x004fc8000f8e00ff */
[----:B-1----:R-:W-:-:S05]  /*24a30*/  IMAD R14, R14, R16, RZ ;  /* 0x000000100e0e7224 */ /* 0x002fca00078e02ff */
[----:B----4-:R-:W-:-:S04]  /*24a40*/  IADD3 R5, R5, R14, RZ ;  /* 0x0000000e05057210 */ /* 0x010fc80007ffe0ff */
[----:B---3--:R-:W-:-:S13]  /*24a50*/  ISETP.GT.AND P0, PT, R5, R4, PT ;  /* 0x000000040500720c */ /* 0x008fda0003f04270 */
[----:B------:R-:W-:Y:S05]  /*24a60*/  @P0 BRA `(.L_x_769) ;  /* 0x0000000000b80947 */ /* 0x000fea0003800000 */
[----:B------:R-:W1:Y:S02]  /*24a70*/  LDC R0, c[0x0][0xc14] ;  /* 0x00030500ff007b82 */ /* 0x000e640000000800 */
.L_x_774:
[----:B------:R-:W-:-:S05]  /*24a80*/  VIADD R19, R19, 0x1f ;  /* 0x0000001f13137836 */ /* 0x000fca0000000000 */
[----:B-1----:R-:W-:-:S13]  /*24a90*/  ISETP.GE.AND P0, PT, R19, R0, PT ;  /* 0x000000001300720c */ /* 0x002fda0003f06270 */
[----:B------:R-:W-:Y:S05]  /*24aa0*/  @P0 BRA `(.L_x_770) ;  /* 0x0000000400600947 */ /* 0x000fea0003800000 */
[----:B------:R-:W1:Y:S01]  /*24ab0*/  S2R R9, SR_TID.X ;  /* 0x0000000000097919 */ /* 0x000e620000002100 */
[----:B------:R-:W-:Y:S01]  /*24ac0*/  BSSY B0, `(.L_x_771) ;  /* 0x000000b000007945 */ /* 0x000fe20003800000 */
[----:B------:R-:W-:Y:S01]  /*24ad0*/  IMAD.MOV.U32 R3, RZ, RZ, RZ ;  /* 0x000000ffff037224 */ /* 0x000fe200078e00ff */
[----:B-1----:R-:W-:-:S04]  /*24ae0*/  LOP3.LUT R9, R9, 0x1f, RZ, 0xc0, !PT ;  /* 0x0000001f09097812 */ /* 0x002fc800078ec0ff */
[C---:B------:R-:W-:Y:S02]  /*24af0*/  ISETP.NE.AND P1, PT, R9.reuse, 0x1f, PT ;  /* 0x0000001f0900780c */ /* 0x040fe40003f25270 */
[----:B------:R-:W-:-:S04]  /*24b00*/  IADD3 R7, R9, R19, RZ ;  /* 0x0000001309077210 */ /* 0x000fc80007ffe0ff */
[----:B------:R-:W-:-:S13]  /*24b10*/  ISETP.GE.OR P0, PT, R7, R0, !P1 ;  /* 0x000000000700720c */ /* 0x000fda0004f06670 */
[----:B------:R-:W-:Y:S05]  /*24b20*/  @P0 BRA `(.L_x_772) ;  /* 0x0000000000100947 */ /* 0x000fea0003800000 */
[----:B0-----:R-:W0:Y:S01]  /*24b30*/  LDC.64 R2, c[0x0][0xc58] ;  /* 0x00031600ff027b82 */ /* 0x001e220000000a00 */
[----:B------:R-:W-:Y:S01]  /*24b40*/  ULDC.64 UR4, c[0x0][0x208] ;  /* 0x0000820000047ab9 */ /* 0x000fe20000000a00 */
[----:B0-----:R-:W-:-:S06]  /*24b50*/  IMAD.WIDE R2, R7, 0x4, R2 ;  /* 0x0000000407027825 */ /* 0x001fcc00078e0202 */
[----:B------:R1:W5:Y:S02]  /*24b60*/  LDG.E R3, desc[UR4][R2.64] ;  /* 0x0000000402037981 */ /* 0x000364000c1e1900 */
.L_x_772:
[----:B------:R-:W-:Y:S05]  /*24b70*/  BSYNC B0 ;  /* 0x0000000000007941 */ /* 0x000fea0003800000 */
.L_x_771:
[----:B------:R-:W-:-:S03]  /*24b80*/  UMOV UR4, 0xffffffff ;  /* 0xffffffff00047882 */ /* 0x000fc60000000000 */
[----:B------:R-:W-:Y:S05]  /*24b90*/  BRA.DIV UR4, `(.L_x_773) ;  /* 0x0000001e04507947 */ /* 0x000fea000b800000 */
[----:B-----5:R-:W2:Y:S01]  /*24ba0*/  SHFL.UP PT, R14, R3, 0x1, RZ ;  /* 0x04200000030e7989 */ /* 0x020ea200000e00ff */
[C---:B------:R-:W-:Y:S02]  /*24bb0*/  ISETP.NE.AND P0, PT, R9.reuse, RZ, PT ;  /* 0x000000ff0900720c */ /* 0x040fe40003f05270 */
[C---:B------:R-:W-:Y:S02]  /*24bc0*/  ISETP.GE.U32.AND P1, PT, R9.reuse, 0x2, PT ;  /* 0x000000020900780c */ /* 0x040fe40003f26070 */
[----:B--2---:R-:W-:Y:S02]  /*24bd0*/  SEL R14, R14, RZ, P0 ;  /* 0x000000ff0e0e7207 */ /* 0x004fe40000000000 */
[----:B------:R-:W-:Y:S02]  /*24be0*/  ISETP.GE.U32.AND P0, PT, R9, 0x4, PT ;  /* 0x000000040900780c */ /* 0x000fe40003f06070 */
[----:B------:R-:W-:-:S05]  /*24bf0*/  IADD3 R13, R3, R14, RZ ;  /* 0x0000000e030d7210 */ /* 0x000fca0007ffe0ff */
[----:B------:R-:W2:Y:S02]  /*24c00*/  SHFL.UP PT, R14, R13, 0x2, RZ ;  /* 0x044000000d0e7989 */ /* 0x000ea400000e00ff */
[----:B--2---:R-:W-:Y:S02]  /*24c10*/  SEL R6, R14, RZ, P1 ;  /* 0x000000ff0e067207 */ /* 0x004fe40000800000 */
[----:B------:R-:W-:-:S03]  /*24c20*/  ISETP.GE.U32.AND P1, PT, R9, 0x8, PT ;  /* 0x000000080900780c */ /* 0x000fc60003f26070 */
[----:B------:R-:W-:-:S05]  /*24c30*/  IMAD.IADD R6, R13, 0x1, R6 ;  /* 0x000000010d067824 */ /* 0x000fca00078e0206 */
[----:B------:R-:W2:Y:S02]  /*24c40*/  SHFL.UP PT, R14, R6, 0x4, RZ ;  /* 0x04800000060e7989 */ /* 0x000ea400000e00ff */
[----:B--2---:R-:W-:Y:S02]  /*24c50*/  SEL R7, R14, RZ, P0 ;  /* 0x000000ff0e077207 */ /* 0x004fe40000000000 */
[----:B------:R-:W-:Y:S02]  /*24c60*/  ISETP.GE.U32.AND P0, PT, R9, 0x10, PT ;  /* 0x000000100900780c */ /* 0x000fe40003f06070 */
[----:B------:R-:W-:-:S05]  /*24c70*/  IADD3 R7, R6, R7, RZ ;  /* 0x0000000706077210 */ /* 0x000fca0007ffe0ff */
[----:B------:R-:W2:Y:S02]  /*24c80*/  SHFL.UP PT, R14, R7, 0x8, RZ ;  /* 0x05000000070e7989 */ /* 0x000ea400000e00ff */
[----:B--2---:R-:W-:-:S05]  /*24c90*/  SEL R8, R14, RZ, P1 ;  /* 0x000000ff0e087207 */ /* 0x004fca0000800000 */
[----:B------:R-:W-:-:S05]  /*24ca0*/  IMAD.IADD R8, R7, 0x1, R8 ;  /* 0x0000000107087824 */ /* 0x000fca00078e0208 */
[----:B------:R-:W2:Y:S02]  /*24cb0*/  SHFL.UP PT, R14, R8, 0x10, RZ ;  /* 0x06000000080e7989 */ /* 0x000ea400000e00ff */
[----:B--2---:R-:W-:-:S04]  /*24cc0*/  SEL R9, R14, RZ, P0 ;  /* 0x000000ff0e097207 */ /* 0x004fc80000000000 */
[----:B01----:R-:W-:-:S05]  /*24cd0*/  IADD3 R2, R8, R9, RZ ;  /* 0x0000000908027210 */ /* 0x003fca0007ffe0ff */
[----:B------:R0:W1:Y:S02]  /*24ce0*/  SHFL.IDX PT, R14, R2, 0x1f, 0x1f ;  /* 0x03e01f00020e7f89 */ /* 0x00006400000e0000 */
.L_x_865:
[----:B------:R-:W-:Y:S02]  /*24cf0*/  ULDC UR4, c[0x0][0xc10] ;  /* 0x0003040000047ab9 */ /* 0x000fe40000000800 */
[----:B------:R-:W-:-:S04]  /*24d00*/  IMAD.U32 R16, RZ, RZ, UR4 ;  /* 0x00000004ff107e24 */ /* 0x000fc8000f8e00ff */
[----:B-1----:R-:W-:-:S05]  /*24d10*/  IMAD R14, R14, R16, RZ ;  /* 0x000000100e0e7224 */ /* 0x002fca00078e02ff */
[----:B------:R-:W-:-:S04]  /*24d20*/  IADD3 R5, R14, R5, RZ ;  /* 0x000000050e057210 */ /* 0x000fc80007ffe0ff */
[----:B------:R-:W-:-:S13]  /*24d30*/  ISETP.GT.AND P0, PT, R5, R4, PT ;  /* 0x000000040500720c */ /* 0x000fda0003f04270 */
[----:B------:R-:W-:Y:S05]  /*24d40*/  @!P0 BRA `(.L_x_774) ;  /* 0xfffffffc004c8947 */ /* 0x000fea000383ffff */
.L_x_769:
        /* <DEDUP_REMOVED lines=8> */
.L_x_869:
[----:B------:R-:W-:Y:S02]  /*24dd0*/  ISETP.NE.AND P0, PT, R6, RZ, PT ;  /* 0x000000ff0600720c */ /* 0x000fe40003f05270 */
[----:B------:R-:W-:-:S11]  /*24de0*/  MOV R14, RZ ;  /* 0x000000ff000e7202 */ /* 0x000fd60000000f00 */
[----:B------:R-:W-:Y:S05]  /*24df0*/  @!P0 BRA `(.L_x_776) ;  /* 0x0000000000108947 */ /* 0x000fea0003800000 */
[----:B------:R-:W-:Y:S01]  /*24e00*/  UMOV UR4, 0xffffffff ;  /* 0xffffffff00047882 */ /* 0x000fe20000000000 */
[----:B------:R-:W-:Y:S02]  /*24e10*/  VIADD R12, R5, 0xffffffff ;  /* 0xffffffff050c7836 */ /* 0x000fe40000000000 */
[----:B------:R-:W-:Y:S05]  /*24e20*/  BRA.DIV UR4, `(.L_x_777) ;  /* 0x0000001e04c47947 */ /* 0x000fea000b800000 */
[----:B------:R3:W4:Y:S02]  /*24e30*/  SHFL.IDX PT, R14, R2, R12, 0x1f ;  /* 0x00001f0c020e7589 */ /* 0x00072400000e0000 */
.L_x_776:
[----:B--2---:R-:W-:Y:S01]  /*24e40*/  IABS R6, R17 ;  /* 0x0000001100067213 */ /* 0x004fe20000000000 */
[----:B----4-:R-:W-:Y:S01]  /*24e50*/  IMAD R16, R14, R16, R7 ;  /* 0x000000100e107224 */ /* 0x010fe200078e0207 */
[----:B0--3--:R-:W-:Y:S02]  /*24e60*/  MOV R2, RZ ;  /* 0x000000ff00027202 */ /* 0x009fe40000000f00 */
[----:B------:R-:W0:Y:S01]  /*24e70*/  I2F.RP R7, R6 ;  /* 0x0000000600077306 */ /* 0x000e220000209400 */
[----:B------:R-:W-:-:S07]  /*24e80*/  IADD3 R19, R5, R19, RZ ;  /* 0x0000001305137210 */ /* 0x000fce0007ffe0ff */
[----:B0-----:R-:W0:Y:S02]  /*24e90*/  MUFU.RCP R7, R7 ;  /* 0x0000000700077308 */ /* 0x001e240000001000 */
[----:B0-----:R-:W-:-:S06]  /*24ea0*/  IADD3 R8, R7, 0xffffffe, RZ ;  /* 0x0ffffffe07087810 */ /* 0x001fcc0007ffe0ff */
[----:B-1----:R-:W0:Y:S02]  /*24eb0*/  F2I.FTZ.U32.TRUNC.NTZ R3, R8 ;  /* 0x0000000800037305 */ /* 0x002e24000021f000 */
[----:B0-----:R-:W-:-:S04]  /*24ec0*/  IMAD.MOV R9, RZ, RZ, -R3 ;  /* 0x000000ffff097224 */ /* 0x001fc800078e0a03 */
[----:B------:R-:W-:-:S04]  /*24ed0*/  IMAD R9, R9, R6, RZ ;  /* 0x0000000609097224 */ /* 0x000fc800078e02ff */
[----:B------:R-:W-:Y:S01]  /*24ee0*/  IMAD.HI.U32 R3, R3, R9, R2 ;  /* 0x0000000903037227 */ /* 0x000fe200078e0002 */
[----:B------:R-:W-:-:S03]  /*24ef0*/  IABS R9, R17 ;  /* 0x0000001100097213 */ /* 0x000fc60000000000 */
[----:B------:R-:W-:Y:S01]  /*24f00*/  IMAD.IADD R2, R4, 0x1, -R16 ;  /* 0x0000000104027824 */ /* 0x000fe200078e0a10 */
[----:B------:R-:W-:-:S04]  /*24f10*/  IADD3 R7, RZ, -R9, RZ ;  /* 0x80000009ff077210 */ /* 0x000fc80007ffe0ff */
        /* <DEDUP_REMOVED lines=8> */
[----:B------:R-:W-:Y:S01]  /*24fa0*/  @P0 VIADD R3, R3, 0x1 ;  /* 0x0000000103030836 */ /* 0x000fe20000000000 */
[----:B------:R-:W-:-:S13]  /*24fb0*/  ISETP.GE.AND P0, PT, R4, RZ, PT ;  /* 0x000000ff0400720c */ /* 0x000fda0003f06270 */
[----:B------:R-:W-:Y:S02]  /*24fc0*/  @!P0 IADD3 R3, -R3, RZ, RZ ;  /* 0x000000ff03038210 */ /* 0x000fe40007ffe1ff */
[----:B------:R-:W-:-:S13]  /*24fd0*/  ISETP.NE.AND P0, PT, R17, RZ, PT ;  /* 0x000000ff1100720c */ /* 0x000fda0003f05270 */
[----:B------:R-:W-:-:S05]  /*24fe0*/  @!P0 LOP3.LUT R3, RZ, R17, RZ, 0x33, !PT ;  /* 0x00000011ff038212 */ /* 0x000fca00078e33ff */
[--C-:B------:R-:W-:Y:S02]  /*24ff0*/  IMAD.MOV R4, RZ, RZ, -R3.reuse ;  /* 0x000000ffff047224 */ /* 0x100fe400078e0a03 */
[----:B------:R-:W-:Y:S02]  /*25000*/  IMAD.MOV.U32 R18, RZ, RZ, R3 ;  /* 0x000000ffff127224 */ /* 0x000fe400078e0003 */
[----:B------:R-:W-:Y:S01]  /*25010*/  IMAD R17, R17, R4, R2 ;  /* 0x0000000411117224 */ /* 0x000fe200078e0202 */
[----:B------:R-:W-:Y:S06]  /*25020*/  BRA `(.L_x_778) ;  /* 0x00000000001c7947 */ /* 0x000fec0003800000 */
.L_x_770:
[----:B------:R-:W-:Y:S01]  /*25030*/  UMOV UR4, URZ ;  /* 0x0000003f00047c82 */ /* 0x000fe20008000000 */
[----:B------:R-:W-:Y:S01]  /*25040*/  UMOV UR5, URZ ;  /* 0x0000003f00057c82 */ /* 0x000fe20008000000 */
[----:B------:R-:W-:Y:S01]  /*25050*/  ULDC UR6, c[0x0][0xc14] ;  /* 0x0003050000067ab9 */ /* 0x000fe20000000800 */
[----:B------:R-:W-:Y:S01]  /*25060*/  MOV R16, R4 ;  /* 0x0000000400107202 */ /* 0x000fe20000000f00 */
[----:B------:R-:W-:Y:S01]  /*25070*/  IMAD.U32 R17, RZ, RZ, UR4 ;  /* 0x00000004ff117e24 */ /* 0x000fe2000f8e00ff */
[----:B------:R-:W-:Y:S01]  /*25080*/  MOV R18, UR5 ;  /* 0x0000000500127c02 */ /* 0x000fe20008000f00 */
[----:B------:R-:W-:-:S07]  /*25090*/  IMAD.U32 R19, RZ, RZ, UR6 ;  /* 0x00000006ff137e24 */ /* 0x000fce000f8e00ff */
.L_x_778:
        /* <DEDUP_REMOVED lines=12> */
.L_x_690:
[----:B0-----:R-:W2:Y:S01]  /*25160*/  LDL.LU R0, [R1+0x34] ;  /* 0x0000340001007983 */ /* 0x001ea20000300800 */
[----:B------:R-:W-:Y:S01]  /*25170*/  BSSY B0, `(.L_x_780) ;  /* 0x000000b000007945 */ /* 0x000fe20003800000 */
[----:B------:R-:W0:Y:S01]  /*25180*/  S2R R5, SR_CgaCtaId ;  /* 0x0000000000057919 */ /* 0x000e220000008800 */
[----:B--2---:R-:W-:-:S04]  /*25190*/  IADD3 R0, R0, 0x1, RZ ;  /* 0x0000000100007810 */ /* 0x004fc80007ffe0ff */
        /* <DEDUP_REMOVED lines=8> */
.L_x_872:
[----:B------:R-:W-:Y:S05]  /*25220*/  BSYNC B0 ;  /* 0x0000000000007941 */ /* 0x000fea0003800000 */
.L_x_780:
[----:B------:R-:W-:-:S03]  /*25230*/  UMOV UR4, 0xffffffff ;  /* 0xffffffff00047882 */ /* 0x000fc60000000000 */
[----:B------:R-:W-:Y:S05]  /*25240*/  BRA.DIV UR4, `(.L_x_782) ;  /* 0x0000001a04f47947 */ /* 0x000fea000b800000 */
[----:B------:R-:W1:Y:S02]  /*25250*/  S2R R2, SR_TID.X ;  /* 0x0000000000027919 */ /* 0x000e640000002100 */
[----:B-1----:R-:W-:-:S04]  /*25260*/  SHF.R.U32.HI R2, RZ, 0x5, R2 ;  /* 0x00000005ff027819 */ /* 0x002fc80000011602 */
[----:B------:R-:W-:-:S05]  /*25270*/  LOP3.LUT R2, R2, 0x3, RZ, 0xc0, !PT ;  /* 0x0000000302027812 */ /* 0x000fca00078ec0ff */
[----:B------:R1:W2:Y:S02]  /*25280*/  SHFL.IDX PT, R14, R2, RZ, 0x1f ;  /* 0x00001fff020e7589 */ /* 0x0002a400000e0000 */
.L_x_875:
[----:B--2---:R-:W-:-:S13]  /*25290*/  ISETP.NE.AND P0, PT, R14, RZ, PT ;  /* 0x000000ff0e00720c */ /* 0x004fda0003f05270 */
[----:B------:R-:W-:Y:S05]  /*252a0*/  @P0 BRA `(.L_x_451) ;  /* 0x0000000000940947 */ /* 0x000fea0003800000 */
[----:B------:R-:W-:-:S03]  /*252b0*/  UMOV UR4, 0xffffffff ;  /* 0xffffffff00047882 */ /* 0x000fc60000000000 */
[----:B------:R-:W-:Y:S05]  /*252c0*/  BRA.DIV UR4, `(.L_x_783) ;  /* 0x0000001e04087947 */ /* 0x000fea000b800000 */
[----:B------:R-:W-:-:S13]  /*252d0*/  ELECT P6, URZ, PT ;  /* 0x00000000003f782f */ /* 0x000fda00038c0000 */
.L_x_878:
[----:B------:R-:W-:Y:S05]  /*252e0*/  @!P6 BRA `(.L_x_451) ;  /* 0x000000000084e947 */ /* 0x000fea0003800000 */
[----:B------:R-:W-:-:S06]  /*252f0*/  ULOP3.LUT UR4, UR60, 0x2, URZ, 0xfc, !UPT ;  /* 0x000000023c047892 */ /* 0x000fcc000f8efc3f */
[----:B-1----:R-:W-:-:S04]  /*25300*/  MOV R2, UR4 ;  /* 0x0000000400027c02 */ /* 0x002fc80008000f00 */
[----:B------:R-:W-:-:S13]  /*25310*/  ISETP.NE.AND P2, PT, R2, 0x3, PT ;  /* 0x000000030200780c */ /* 0x000fda0003f45270 */
[----:B------:R-:W-:Y:S05]  /*25320*/  @!P2 BRA `(.L_x_784) ;  /* 0x000000000004a947 */ /* 0x000fea0003800000 */
[----:B------:R-:W-:Y:S01]  /*25330*/  BPT.TRAP 0x1 ;  /* 0x000000040000795c */ /* 0x000fe20000300000 */
.L_x_784:
[----:B0-----:R-:W2:Y:S04]  /*25340*/  LDL R3, [R1] ;  /* 0x0000000001037983 */ /* 0x001ea80000100800 */
[----:B------:R-:W3:Y:S01]  /*25350*/  LDL.LU R7, [R1+0x8] ;  /* 0x0000080001077983 */ /* 0x000ee20000300800 */
[----:B------:R-:W-:-:S05]  /*25360*/  VIADD R2, R0, 0x38840 ;  /* 0x0003884000027836 */ /* 0x000fca0000000000 */
[C---:B--2---:R-:W-:Y:S01]  /*25370*/  LEA R6, R3.reuse, R2, 0x3 ;  /* 0x0000000203067211 */ /* 0x044fe200078e18ff */
[----:B------:R-:W-:Y:S01]  /*25380*/  VIADD R3, R3, 0x1 ;  /* 0x0000000103037836 */ /* 0x000fe20000000000 */
[----:B---3--:R-:W-:-:S04]  /*25390*/  SHF.L.U32 R5, R7, 0x1f, RZ ;  /* 0x0000001f07057819 */ /* 0x008fc800000006ff */
[C---:B------:R-:W-:Y:S01]  /*253a0*/  ISETP.NE.AND P1, PT, R3.reuse, 0x2, PT ;  /* 0x000000020300780c */ /* 0x040fe20003f25270 */
[----:B------:R-:W0:Y:S03]  /*253b0*/  SYNCS.PHASECHK.TRANS64.TRYWAIT P0, [R6+URZ], R5 ;  /* 0x00000005060075a7 */ /* 0x000e26000800017f */
[----:B------:R-:W-:Y:S02]  /*253c0*/  SEL R4, RZ, 0x1, P1 ;  /* 0x00000001ff047807 */ /* 0x000fe40000800000 */
[----:B------:R-:W-:Y:S02]  /*253d0*/  SEL R3, R3, RZ, P1 ;  /* 0x000000ff03037207 */ /* 0x000fe40000800000 */
[----:B------:R-:W-:Y:S02]  /*253e0*/  LOP3.LUT R4, R7, R4, RZ, 0x3c, !PT ;  /* 0x0000000407047212 */ /* 0x000fe400078e3cff */
[----:B------:R-:W-:-:S02]  /*253f0*/  LEA R7, R3, R2, 0x3 ;  /* 0x0000000203077211 */ /* 0x000fc400078e18ff */
[----:B------:R-:W-:Y:S01]  /*25400*/  SHF.L.U32 R2, R4, 0x1f, RZ ;  /* 0x0000001f04027819 */ /* 0x000fe200000006ff */
[----:B0-----:R-:W-:Y:S06]  /*25410*/  @!P0 BRA `(.L_x_785) ;  /* 0x0000001800d48947 */ /* 0x001fec0003800000 */
.L_x_879:
[----:B------:R-:W1:Y:S02]  /*25420*/  SYNCS.PHASECHK.TRANS64.TRYWAIT P0, [R7+URZ], R2 ;  /* 0x00000002070075a7 */ /* 0x000e64000800017f */
[----:B-1----:R-:W-:Y:S05]  /*25430*/  @!P0 BRA `(.L_x_786) ;  /* 0x0000001800e08947 */ /* 0x002fea0003800000 */
.L_x_880:
[----:B------:R-:W-:Y:S05]  /*25440*/  @!P2 BRA `(.L_x_787) ;  /* 0x000000000004a947 */ /* 0x000fea0003800000 */
[----:B------:R-:W-:Y:S01]  /*25450*/  BPT.TRAP 0x1 ;  /* 0x000000040000795c */ /* 0x000fe20000300000 */
.L_x_787:
[----:B------:R-:W2:Y:S01]  /*25460*/  LDL.LU R4, [R1] ;  /* 0x0000000001047983 */ /* 0x000ea20000300800 */
[----:B------:R-:W-:-:S05]  /*25470*/  VIADD R0, R0, 0x38860 ;  /* 0x0003886000007836 */ /* 0x000fca0000000000 */
[----:B--2---:R-:W-:-:S04]  /*25480*/  LEA R4, R4, R0, 0x3 ;  /* 0x0000000004047211 */ /* 0x004fc800078e18ff */
[----:B------:R-:W2:Y:S02]  /*25490*/  SYNCS.PHASECHK.TRANS64.TRYWAIT P0, [R4+URZ], R5 ;  /* 0x00000005040075a7 */ /* 0x000ea4000800017f */
[----:B--2---:R-:W-:Y:S05]  /*254a0*/  @!P0 BRA `(.L_x_788) ;  /* 0x0000001800d88947 */ /* 0x004fea0003800000 */
.L_x_881:
[----:B------:R-:W-:-:S07]  /*254b0*/  IMAD R3, R3, 0x8, R0 ;  /* 0x0000000803037824 */ /* 0x000fce00078e0200 */
.L_x_789:
[----:B---3--:R3:W4:Y:S02]  /*254c0*/  SYNCS.PHASECHK.TRANS64.TRYWAIT P0, [R3+URZ], R2 ;  /* 0x00000002030075a7 */ /* 0x008724000800017f */
[----:B----4-:R-:W-:Y:S05]  /*254d0*/  @!P0 NANOSLEEP.SYNCS 0x989680 ;  /* 0x009896800000895d */ /* 0x010fea0003900000 */
[----:B------:R-:W4:Y:S02]  /*254e0*/  @!P0 SYNCS.PHASECHK.TRANS64 P0, [R3+URZ], R2 ;  /* 0x00000002030085a7 */ /* 0x000f24000800007f */
[----:B----4-:R-:W-:Y:S05]  /*254f0*/  @!P0 BRA `(.L_x_789) ;  /* 0xfffffffc00f08947 */ /* 0x010fea000383ffff */
.L_x_451:
[----:B------:R-:W-:Y:S05]  /*25500*/  BSYNC B7 ;  /* 0x0000000000077941 */ /* 0x000fea0003800000 */
.L_x_448:
[----:B------:R-:W-:Y:S05]  /*25510*/  EXIT ;  /* 0x000000000000794d */ /* 0x000fea0003800000 */
.L_x_471:
[----:B0-----:R0:W1:Y:S02]  /*25520*/  SYNCS.PHASECHK.TRANS64.TRYWAIT P6, [R0+URZ+0x38890], R115 ;  /* 0x03889073000075a7 */ /* 0x00106400080c017f */
[----:B-1----:R-:W-:Y:S05]  /*25530*/  @!P6 NANOSLEEP.SYNCS 0x989680 ;  /* 0x009896800000e95d */ /* 0x002fea0003900000 */
[----:B------:R-:W1:Y:S02]  /*25540*/  @!P6 SYNCS.PHASECHK.TRANS64 P6, [R0+URZ+0x38890], R115 ;  /* 0x038890730000e5a7 */ /* 0x000e6400080c007f */
[----:B-1----:R-:W-:Y:S05]  /*25550*/  @!P6 BRA `(.L_x_471) ;  /* 0xfffffffc00f0e947 */ /* 0x002fea000383ffff */
[----:B------:R-:W-:Y:S05]  /*25560*/  BRA `(.L_x_790) ;  /* 0xfffffde0005c7947 */ /* 0x000fea000383ffff */
.L_x_527:
[----:B-1----:R1:W3:Y:S02]  /*25570*/  SYNCS.PHASECHK.TRANS64.TRYWAIT P6, [R0+URZ+0x38890], R115 ;  /* 0x03889073000075a7 */ /* 0x0022e400080c017f */
[----:B---3--:R-:W-:Y:S05]  /*25580*/  @!P6 NANOSLEEP.SYNCS 0x989680 ;  /* 0x009896800000e95d */ /* 0x008fea0003900000 */
[----:B------:R-:W3:Y:S02]  /*25590*/  @!P6 SYNCS.PHASECHK.TRANS64 P6, [R0+URZ+0x38890], R115 ;  /* 0x038890730000e5a7 */ /* 0x000ee400080c007f */
[----:B---3--:R-:W-:Y:S05]  /*255a0*/  @!P6 BRA `(.L_x_527) ;  /* 0xfffffffc00f0e947 */ /* 0x008fea000383ffff */
[----:B------:R-:W-:Y:S05]  /*255b0*/  BRA `(.L_x_791) ;  /* 0xfffffe1400587947 */ /* 0x000fea000383ffff */
.L_x_552:
[----:B0-----:R0:W1:Y:S02]  /*255c0*/  SYNCS.PHASECHK.TRANS64.TRYWAIT P3, [R0+URZ+0x38890], R115 ;  /* 0x03889073000075a7 */ /* 0x001064000806017f */
[----:B-1----:R-:W-:Y:S05]  /*255d0*/  @!P3 NANOSLEEP.SYNCS 0x989680 ;  /* 0x009896800000b95d */ /* 0x002fea0003900000 */
[----:B------:R-:W1:Y:S02]  /*255e0*/  @!P3 SYNCS.PHASECHK.TRANS64 P3, [R0+URZ+0x38890], R115 ;  /* 0x038890730000b5a7 */ /* 0x000e64000806007f */
[----:B-1----:R-:W-:Y:S05]  /*255f0*/  @!P3 BRA `(.L_x_552) ;  /* 0xfffffffc00f0b947 */ /* 0x002fea000383ffff */
[----:B------:R-:W-:Y:S05]  /*25600*/  BRA `(.L_x_792) ;  /* 0xfffffe4400a07947 */ /* 0x000fea000383ffff */
.L_x_560:
[----:B--2---:R2:W3:Y:S02]  /*25610*/  SYNCS.PHASECHK.TRANS64.TRYWAIT P2, [R0+URZ+0x388b0], R115 ;  /* 0x0388b073000075a7 */ /* 0x0044e4000804017f */
[----:B---3--:R-:W-:Y:S05]  /*25620*/  @!P2 NANOSLEEP.SYNCS 0x989680 ;  /* 0x009896800000a95d */ /* 0x008fea0003900000 */
[----:B------:R-:W3:Y:S02]  /*25630*/  @!P2 SYNCS.PHASECHK.TRANS64 P2, [R0+URZ+0x388b0], R115 ;  /* 0x0388b0730000a5a7 */ /* 0x000ee4000804007f */
[----:B---3--:R-:W-:Y:S05]  /*25640*/  @!P2 BRA `(.L_x_560) ;  /* 0xfffffffc00f0a947 */ /* 0x008fea000383ffff */
[----:B------:R-:W-:Y:S05]  /*25650*/  BRA `(.L_x_793) ;  /* 0xfffffe4800bc7947 */ /* 0x000fea000383ffff */
.L_x_582:
[----:B------:R-:W-:Y:S01]  /*25660*/  BSSY B1, `(.L_x_794) ;  /* 0x0000008000017945 */ /* 0x000fe20003800000 */
[----:B------:R-:W-:Y:S01]  /*25670*/  MOV R13, R29 ;  /* 0x0000001d000d7202 */ /* 0x000fe20000000f00 */
[----:B------:R-:W-:Y:S01]  /*25680*/  IMAD.MOV.U32 R12, RZ, RZ, RZ ;  /* 0x000000ffff0c7224 */ /* 0x000fe200078e00ff */
[----:B------:R-:W-:Y:S01]  /*25690*/  MOV R11, 0x181f ;  /* 0x0000181f000b7802 */ /* 0x000fe20000000f00 */
[----:B------:R-:W-:-:S07]  /*256a0*/  IMAD.MOV.U32 R15, RZ, RZ, -0x1 ;  /* 0xffffffffff0f7424 */ /* 0x000fce00078e00ff */
[----:B------:R-:W-:Y:S05]  /*256b0*/  WARPSYNC.COLLECTIVE R15, `(.L_x_795) ;  /* 0x000000000f087348 */ /* 0x000fea0003c00000 */
[----:B------:R0:W1:Y:S02]  /*256c0*/  SHFL.IDX P6, R14, R13, R12, R11 ;  /* 0x0000000c0d0e7389 */ /* 0x00006400000c000b */
[----:B01----:R-:W-:Y:S01]  /*256d0*/  ENDCOLLECTIVE ;  /* 0x000000000000791b */ /* 0x003fe20003800000 */
.L_x_795:
[----:B------:R-:W-:Y:S05]  /*256e0*/  BSYNC B1 ;  /* 0x0000000000017941 */ /* 0x000fea0003800000 */
.L_x_794:
[----:B------:R-:W-:Y:S05]  /*256f0*/  BRA `(.L_x_796) ;  /* 0xfffffe6000187947 */ /* 0x000fea000383ffff */
.L_x_583:
        /* <DEDUP_REMOVED lines=8> */
.L_x_798:
[----:B------:R-:W-:Y:S05]  /*25780*/  BSYNC B1 ;  /* 0x0000000000017941 */ /* 0x000fea0003800000 */
.L_x_797:
[----:B------:R-:W-:Y:S05]  /*25790*/  BRA `(.L_x_799) ;  /* 0xfffffe5c00fc7947 */ /* 0x000fea000383ffff */
.L_x_584:
        /* <DEDUP_REMOVED lines=8> */
.L_x_801:
[----:B------:R-:W-:Y:S05]  /*25820*/  BSYNC B1 ;  /* 0x0000000000017941 */ /* 0x000fea0003800000 */
.L_x_800:
[----:B------:R-:W-:Y:S05]  /*25830*/  BRA `(.L_x_802) ;  /* 0xfffffe5c00e07947 */ /* 0x000fea000383ffff */
.L_x_585:
        /* <DEDUP_REMOVED lines=8> */
.L_x_804:
[----:B------:R-:W-:Y:S05]  /*258c0*/  BSYNC B1 ;  /* 0x0000000000017941 */ /* 0x000fea0003800000 */
.L_x_803:
[----:B------:R-:W-:Y:S05]  /*258d0*/  BRA `(.L_x_805) ;  /* 0xfffffe5c00c47947 */ /* 0x000fea000383ffff */
.L_x_587:
[----:B0-----:R0:W1:Y:S02]  /*258e0*/  SYNCS.PHASECHK.TRANS64.TRYWAIT P1, [R16+URZ+0x38800], R5 ;  /* 0x03880005100075a7 */ /* 0x001064000802017f */
[----:B-1----:R-:W-:Y:S05]  /*258f0*/  @!P1 NANOSLEEP.SYNCS 0x989680 ;  /* 0x009896800000995d */ /* 0x002fea0003900000 */
[----:B------:R-:W1:Y:S02]  /*25900*/  @!P1 SYNCS.PHASECHK.TRANS64 P1, [R16+URZ+0x38800], R5 ;  /* 0x03880005100095a7 */ /* 0x000e64000802007f */
[----:B-1----:R-:W-:Y:S05]  /*25910*/  @!P1 BRA `(.L_x_587) ;  /* 0xfffffffc00f09947 */ /* 0x002fea000383ffff */
[----:B------:R-:W-:Y:S05]  /*25920*/  BRA `(.L_x_806) ;  /* 0xfffffe6000087947 */ /* 0x000fea000383ffff */
.L_x_621:
        /* <DEDUP_REMOVED lines=8> */
.L_x_808:
[----:B------:R-:W-:Y:S05]  /*259b0*/  BSYNC B1 ;  /* 0x0000000000017941 */ /* 0x000fea0003800000 */
.L_x_807:
[----:B------:R-:W-:Y:S05]  /*259c0*/  BRA `(.L_x_809) ;  /* 0xfffffe8c007c7947 */ /* 0x000fea000383ffff */
.L_x_622:
        /* <DEDUP_REMOVED lines=8> */
.L_x_811:
[----:B------:R-:W-:Y:S05]  /*25a50*/  BSYNC B1 ;  /* 0x0000000000017941 */ /* 0x000fea0003800000 */
.L_x_810:
[----:B------:R-:W-:Y:S05]  /*25a60*/  BRA `(.L_x_812) ;  /* 0xfffffe8c00647947 */ /* 0x000fea000383ffff */
.L_x_623:
        /* <DEDUP_REMOVED lines=8> */
.L_x_814:
[----:B------:R-:W-:Y:S05]  /*25af0*/  BSYNC B1 ;  /* 0x0000000000017941 */ /* 0x000fea0003800000 */
.L_x_813:
[----:B------:R-:W-:Y:S05]  /*25b00*/  BRA `(.L_x_815) ;  /* 0xfffffe8c00487947 */ /* 0x000fea000383ffff */
.L_x_624:
        /* <DEDUP_REMOVED lines=8> */
.L_x_817:
[----:B------:R-:W-:Y:S05]  /*25b90*/  BSYNC B1 ;  /* 0x0000000000017941 */ /* 0x000fea0003800000 */
.L_x_816:
[----:B------:R-:W-:Y:S05]  /*25ba0*/  BRA `(.L_x_818) ;  /* 0xfffffe8c002c7947 */ /* 0x000fea000383ffff */
.L_x_626:
[----:B0-----:R0:W1:Y:S02]  /*25bb0*/  SYNCS.PHASECHK.TRANS64.TRYWAIT P0, [R16+URZ+0x38800], R5 ;  /* 0x03880005100075a7 */ /* 0x001064000800017f */
[----:B-1----:R-:W-:Y:S05]  /*25bc0*/  @!P0 NANOSLEEP.SYNCS 0x989680 ;  /* 0x009896800000895d */ /* 0x002fea0003900000 */
[----:B------:R-:W1:Y:S02]  /*25bd0*/  @!P0 SYNCS.PHASECHK.TRANS64 P0, [R16+URZ+0x38800], R5 ;  /* 0x03880005100085a7 */ /* 0x000e64000800007f */
[----:B-1----:R-:W-:Y:S05]  /*25be0*/  @!P0 BRA `(.L_x_626) ;  /* 0xfffffffc00f08947 */ /* 0x002fea000383ffff */
[----:B------:R-:W-:Y:S05]  /*25bf0*/  BRA `(.L_x_819) ;  /* 0xfffffe8c00807947 */ /* 0x000fea000383ffff */
.L_x_644:
[----:B-1----:R1:W2:Y:S02]  /*25c00*/  SYNCS.PHASECHK.TRANS64.TRYWAIT P1, [R0+URZ+0x38830], R3 ;  /* 0x03883003000075a7 */ /* 0x0022a4000802017f */
[----:B--2---:R-:W-:Y:S05]  /*25c10*/  @!P1 NANOSLEEP.SYNCS 0x989680 ;  /* 0x009896800000995d */ /* 0x004fea0003900000 */
[----:B------:R-:W2:Y:S02]  /*25c20*/  @!P1 SYNCS.PHASECHK.TRANS64 P1, [R0+URZ+0x38830], R3 ;  /* 0x03883003000095a7 */ /* 0x000ea4000802007f */
[----:B--2---:R-:W-:Y:S05]  /*25c30*/  @!P1 BRA `(.L_x_644) ;  /* 0xfffffffc00f09947 */ /* 0x004fea000383ffff */
[----:B------:R-:W-:Y:S05]  /*25c40*/  BRA `(.L_x_643) ;  /* 0xfffffebc00a87947 */ /* 0x000fea000383ffff */
.L_x_651:
[----:B-1----:R1:W2:Y:S02]  /*25c50*/  SYNCS.PHASECHK.TRANS64.TRYWAIT P2, [R11+URZ+0x38830], R4 ;  /* 0x038830040b0075a7 */ /* 0x0022a4000804017f */
[----:B--2---:R-:W-:Y:S05]  /*25c60*/  @!P2 NANOSLEEP.SYNCS 0x989680 ;  /* 0x009896800000a95d */ /* 0x004fea0003900000 */
[----:B------:R-:W2:Y:S02]  /*25c70*/  @!P2 SYNCS.PHASECHK.TRANS64 P2, [R11+URZ+0x38830], R4 ;  /* 0x038830040b00a5a7 */ /* 0x000ea4000804007f */
[----:B--2---:R-:W-:Y:S05]  /*25c80*/  @!P2 BRA `(.L_x_651) ;  /* 0xfffffffc00f0a947 */ /* 0x004fea000383ffff */
[----:B------:R-:W-:Y:S05]  /*25c90*/  BRA `(.L_x_650) ;  /* 0xffffff0c003c7947 */ /* 0x000fea000383ffff */
.L_x_656:
[----:B-1----:R1:W2:Y:S02]  /*25ca0*/  SYNCS.PHASECHK.TRANS64.TRYWAIT P2, [R9+URZ+0x38850], R0 ;  /* 0x03885000090075a7 */ /* 0x0022a4000804017f */
[----:B--2---:R-:W-:Y:S05]  /*25cb0*/  @!P2 NANOSLEEP.SYNCS 0x989680 ;  /* 0x009896800000a95d */ /* 0x004fea0003900000 */
[----:B------:R-:W2:Y:S02]  /*25cc0*/  @!P2 SYNCS.PHASECHK.TRANS64 P2, [R9+URZ+0x38850], R0 ;  /* 0x038850000900a5a7 */ /* 0x000ea4000804007f */
[----:B--2---:R-:W-:Y:S05]  /*25cd0*/  @!P2 BRA `(.L_x_656) ;  /* 0xfffffffc00f0a947 */ /* 0x004fea000383ffff */
[----:B------:R-:W-:Y:S05]  /*25ce0*/  BRA `(.L_x_655) ;  /* 0xffffff4400047947 */ /* 0x000fea000383ffff */
.L_x_662:
[----:B-1----:R1:W2:Y:S02]  /*25cf0*/  SYNCS.PHASECHK.TRANS64.TRYWAIT P0, [R0+URZ+0x38850], R7 ;  /* 0x03885007000075a7 */ /* 0x0022a4000800017f */
[----:B--2---:R-:W-:Y:S05]  /*25d00*/  @!P0 NANOSLEEP.SYNCS 0x989680 ;  /* 0x009896800000895d */ /* 0x004fea0003900000 */
[----:B------:R-:W2:Y:S02]  /*25d10*/  @!P0 SYNCS.PHASECHK.TRANS64 P0, [R0+URZ+0x38850], R7 ;  /* 0x03885007000085a7 */ /* 0x000ea4000800007f */
[----:B--2---:R-:W-:Y:S05]  /*25d20*/  @!P0 BRA `(.L_x_662) ;  /* 0xfffffffc00f08947 */ /* 0x004fea000383ffff */
[----:B------:R-:W-:Y:S05]  /*25d30*/  BRA `(.L_x_661) ;  /* 0xffffff5c00247947 */ /* 0x000fea000383ffff */
.L_x_694:
[----:B------:R-:W0:Y:S01]  /*25d40*/  S2R R11, SR_TID.X ;  /* 0x00000000000b7919 */ /* 0x000e220000002100 */
[----:B------:R-:W-:Y:S01]  /*25d50*/  BSSY B1, `(.L_x_820) ;  /* 0x000000a000017945 */ /* 0x000fe20003800000 */
[----:B------:R-:W-:Y:S02]  /*25d60*/  IMAD.MOV.U32 R12, RZ, RZ, RZ ;  /* 0x000000ffff0c7224 */ /* 0x000fe400078e00ff */
[----:B------:R-:W-:Y:S01]  /*25d70*/  IMAD.MOV.U32 R15, RZ, RZ, -0x1 ;  /* 0xffffffffff0f7424 */ /* 0x000fe200078e00ff */
[----:B0-----:R-:W-:-:S04]  /*25d80*/  SHF.R.U32.HI R11, RZ, 0x5, R11 ;  /* 0x00000005ff0b7819 */ /* 0x001fc8000001160b */
[----:B------:R-:W-:-:S04]  /*25d90*/  LOP3.LUT R11, R11, 0x3, RZ, 0xc0, !PT ;  /* 0x000000030b0b7812 */ /* 0x000fc800078ec0ff */
[----:B------:R-:W-:Y:S02]  /*25da0*/  MOV R13, R11 ;  /* 0x0000000b000d7202 */ /* 0x000fe40000000f00 */
[----:B------:R-:W-:-:S07]  /*25db0*/  MOV R11, 0x1f ;  /* 0x0000001f000b7802 */ /* 0x000fce0000000f00 */
[----:B-----5:R-:W-:Y:S05]  /*25dc0*/  WARPSYNC.COLLECTIVE R15, `(.L_x_821) ;  /* 0x000000000f087348 */ /* 0x020fea0003c00000 */
[----:B------:R0:W1:Y:S02]  /*25dd0*/  SHFL.IDX P6, R14, R13, R12, R11 ;  /* 0x0000000c0d0e7389 */ /* 0x00006400000c000b */
[----:B01---5:R-:W-:Y:S01]  /*25de0*/  ENDCOLLECTIVE ;  /* 0x000000000000791b */ /* 0x023fe20003800000 */
.L_x_821:
[----:B------:R-:W-:Y:S05]  /*25df0*/  BSYNC B1 ;  /* 0x0000000000017941 */ /* 0x000fea0003800000 */
.L_x_820:
[----:B------:R-:W-:Y:S05]  /*25e00*/  BRA `(.L_x_822) ;  /* 0xffffffa400107947 */ /* 0x000fea000383ffff */
.L_x_695:
[----:B------:R-:W-:Y:S01]  /*25e10*/  BSSY B1, `(.L_x_823) ;  /* 0x0000006000017945 */ /* 0x000fe20003800000 */
[----:B------:R-:W-:-:S07]  /*25e20*/  MOV R15, 0xffffffff ;  /* 0xffffffff000f7802 */ /* 0x000fce0000000f00 */
[----:B-----5:R-:W-:Y:S05]  /*25e30*/  WARPSYNC.COLLECTIVE R15, `(.L_x_824) ;  /* 0x000000000f0c7348 */ /* 0x020fea0003c00000 */
[----:B------:R-:W-:Y:S02]  /*25e40*/  ELECT P6, UR62, PT ;  /* 0x00000000003e782f */ /* 0x000fe400038c0000 */
[----:B------:R-:W-:Y:S01]  /*25e50*/  MOV R14, UR62 ;  /* 0x0000003e000e7c02 */ /* 0x000fe20008000f00 */
[----:B-----5:R-:W-:Y:S10]  /*25e60*/  ENDCOLLECTIVE ;  /* 0x000000000000791b */ /* 0x020ff40003800000 */
.L_x_824:
[----:B------:R-:W-:Y:S05]  /*25e70*/  BSYNC B1 ;  /* 0x0000000000017941 */ /* 0x000fea0003800000 */
.L_x_823:
[----:B------:R-:W-:Y:S05]  /*25e80*/  BRA `(.L_x_825) ;  /* 0xffffffa000fc7947 */ /* 0x000fea000383ffff */
.L_x_697:
[----:B0-----:R0:W1:Y:S02]  /*25e90*/  SYNCS.PHASECHK.TRANS64.TRYWAIT P0, [R9+URZ+0x38820], R5 ;  /* 0x03882005090075a7 */ /* 0x001064000800017f */
[----:B-1----:R-:W-:Y:S05]  /*25ea0*/  @!P0 NANOSLEEP.SYNCS 0x989680 ;  /* 0x009896800000895d */ /* 0x002fea0003900000 */
[----:B------:R-:W1:Y:S02]  /*25eb0*/  @!P0 SYNCS.PHASECHK.TRANS64 P0, [R9+URZ+0x38820], R5 ;  /* 0x03882005090085a7 */ /* 0x000e64000800007f */
[----:B-1----:R-:W-:Y:S05]  /*25ec0*/  @!P0 BRA `(.L_x_697) ;  /* 0xfffffffc00f08947 */ /* 0x002fea000383ffff */
[----:B------:R-:W-:Y:S05]  /*25ed0*/  BRA `(.L_x_826) ;  /* 0xffffffa400187947 */ /* 0x000fea000383ffff */
.L_x_700:
[----:B0-----:R0:W1:Y:S02]  /*25ee0*/  SYNCS.PHASECHK.TRANS64.TRYWAIT P0, [R5+URZ+0x388a0], R10 ;  /* 0x0388a00a050075a7 */ /* 0x001064000800017f */
[----:B-1----:R-:W-:Y:S05]  /*25ef0*/  @!P0 NANOSLEEP.SYNCS 0x989680 ;  /* 0x009896800000895d */ /* 0x002fea0003900000 */
[----:B------:R-:W1:Y:S02]  /*25f00*/  @!P0 SYNCS.PHASECHK.TRANS64 P0, [R5+URZ+0x388a0], R10 ;  /* 0x0388a00a050085a7 */ /* 0x000e64000800007f */
[----:B-1----:R-:W-:Y:S05]  /*25f10*/  @!P0 BRA `(.L_x_700) ;  /* 0xfffffffc00f08947 */ /* 0x002fea000383ffff */
[----:B------:R-:W-:Y:S05]  /*25f20*/  BRA `(.L_x_827) ;  /* 0xffffffa400287947 */ /* 0x000fea000383ffff */
.L_x_702:
[----:B-1----:R1:W2:Y:S02]  /*25f30*/  SYNCS.PHASECHK.TRANS64.TRYWAIT P0, [R5+URZ+0x388c0], R10 ;  /* 0x0388c00a050075a7 */ /* 0x0022a4000800017f */
[----:B--2---:R-:W-:Y:S05]  /*25f40*/  @!P0 NANOSLEEP.SYNCS 0x989680 ;  /* 0x009896800000895d */ /* 0x004fea0003900000 */
[----:B------:R-:W2:Y:S02]  /*25f50*/  @!P0 SYNCS.PHASECHK.TRANS64 P0, [R5+URZ+0x388c0], R10 ;  /* 0x0388c00a050085a7 */ /* 0x000ea4000800007f */
[----:B--2---:R-:W-:Y:S05]  /*25f60*/  @!P0 BRA `(.L_x_702) ;  /* 0xfffffffc00f08947 */ /* 0x004fea000383ffff */
[----:B------:R-:W-:Y:S05]  /*25f70*/  BRA `(.L_x_828) ;  /* 0xffffffa400c87947 */ /* 0x000fea000383ffff */
.L_x_706:
[----:B0-----:R0:W1:Y:S02]  /*25f80*/  SYNCS.PHASECHK.TRANS64.TRYWAIT P0, [R6+URZ+0x388a0], R7 ;  /* 0x0388a007060075a7 */ /* 0x001064000800017f */
[----:B-1----:R-:W-:Y:S05]  /*25f90*/  @!P0 NANOSLEEP.SYNCS 0x989680 ;  /* 0x009896800000895d */ /* 0x002fea0003900000 */
[----:B------:R-:W1:Y:S02]  /*25fa0*/  @!P0 SYNCS.PHASECHK.TRANS64 P0, [R6+URZ+0x388a0], R7 ;  /* 0x0388a007060085a7 */ /* 0x000e64000800007f */
[----:B-1----:R-:W-:Y:S05]  /*25fb0*/  @!P0 BRA `(.L_x_706) ;  /* 0xfffffffc00f08947 */ /* 0x002fea000383ffff */
[----:B------:R-:W-:Y:S05]  /*25fc0*/  BRA `(.L_x_829) ;  /* 0xffffffa800b07947 */ /* 0x000fea000383ffff */
.L_x_708:
[----:B-1----:R1:W2:Y:S02]  /*25fd0*/  SYNCS.PHASECHK.TRANS64.TRYWAIT P1, [R6+URZ+0x388c0], R7 ;  /* 0x0388c007060075a7 */ /* 0x0022a4000802017f */
[----:B--2---:R-:W-:Y:S05]  /*25fe0*/  @!P1 NANOSLEEP.SYNCS 0x989680 ;  /* 0x009896800000995d */ /* 0x004fea0003900000 */
[----:B------:R-:W2:Y:S02]  /*25ff0*/  @!P1 SYNCS.PHASECHK.TRANS64 P1, [R6+URZ+0x388c0], R7 ;  /* 0x0388c007060095a7 */ /* 0x000ea4000802007f */
[----:B--2---:R-:W-:Y:S05]  /*26000*/  @!P1 BRA `(.L_x_708) ;  /* 0xfffffffc00f09947 */ /* 0x004fea000383ffff */
[----:B------:R-:W-:Y:S05]  /*26010*/  BRA `(.L_x_830) ;  /* 0xffffffac00487947 */ /* 0x000fea000383ffff */
.L_x_721:
[----:B------:R-:W0:Y:S01]  /*26020*/  S2R R3, SR_TID.X ;  /* 0x0000000000037919 */ /* 0x000e220000002100 */
[----:B------:R-:W-:Y:S01]  /*26030*/  BSSY B0, `(.L_x_831) ;  /* 0x000000a000007945 */ /* 0x000fe20003800000 */
[----:B------:R-:W-:Y:S01]  /*26040*/  MOV R12, RZ ;  /* 0x000000ff000c7202 */ /* 0x000fe20000000f00 */
[----:B------:R-:W-:Y:S01]  /*26050*/  IMAD.MOV.U32 R11, RZ, RZ, 0x1f ;  /* 0x0000001fff0b7424 */ /* 0x000fe200078e00ff */
[----:B------:R-:W-:Y:S02]  /*26060*/  MOV R15, 0xffffffff ;  /* 0xffffffff000f7802 */ /* 0x000fe40000000f00 */
[----:B0-----:R-:W-:-:S04]  /*26070*/  SHF.R.U32.HI R3, RZ, 0x5, R3 ;  /* 0x00000005ff037819 */ /* 0x001fc80000011603 */
[----:B------:R-:W-:-:S05]  /*26080*/  LOP3.LUT R3, R3, 0x3, RZ, 0xc0, !PT ;  /* 0x0000000303037812 */ /* 0x000fca00078ec0ff */
[----:B------:R-:W-:-:S07]  /*26090*/  IMAD.MOV.U32 R13, RZ, RZ, R3 ;  /* 0x000000ffff0d7224 */ /* 0x000fce00078e0003 */
[----:B------:R-:W-:Y:S05]  /*260a0*/  WARPSYNC.COLLECTIVE R15, `(.L_x_832) ;  /* 0x000000000f087348 */ /* 0x000fea0003c00000 */
[----:B------:R0:W1:Y:S02]  /*260b0*/  SHFL.IDX P6, R14, R13, R12, R11 ;  /* 0x0000000c0d0e7389 */ /* 0x00006400000c000b */
[----:B01----:R-:W-:Y:S01]  /*260c0*/  ENDCOLLECTIVE ;  /* 0x000000000000791b */ /* 0x003fe20003800000 */
.L_x_832:
[----:B------:R-:W-:Y:S05]  /*260d0*/  BSYNC B0 ;  /* 0x0000000000007941 */ /* 0x000fea0003800000 */
.L_x_831:
[----:B------:R-:W-:Y:S05]  /*260e0*/  BRA `(.L_x_833) ;  /* 0xffffffb800a87947 */ /* 0x000fea000383ffff */
.L_x_722:
[----:B------:R-:W-:Y:S01]  /*260f0*/  BSSY B0, `(.L_x_834) ;  /* 0x0000006000007945 */ /* 0x000fe20003800000 */
[----:B------:R-:W-:-:S07]  /*26100*/  IMAD.MOV.U32 R15, RZ, RZ, -0x1 ;  /* 0xffffffffff0f7424 */ /* 0x000fce00078e00ff */
[----:B------:R-:W-:Y:S05]  /*26110*/  WARPSYNC.COLLECTIVE R15, `(.L_x_835) ;  /* 0x000000000f0c7348 */ /* 0x000fea0003c00000 */
[----:B------:R-:W-:Y:S02]  /*26120*/  ELECT P6, UR62, PT ;  /* 0x00000000003e782f */ /* 0x000fe400038c0000 */
[----:B------:R-:W-:Y:S01]  /*26130*/  MOV R14, UR62 ;  /* 0x0000003e000e7c02 */ /* 0x000fe20008000f00 */
[----:B------:R-:W-:Y:S10]  /*26140*/  ENDCOLLECTIVE ;  /* 0x000000000000791b */ /* 0x000ff40003800000 */
.L_x_835:
[----:B------:R-:W-:Y:S05]  /*26150*/  BSYNC B0 ;  /* 0x0000000000007941 */ /* 0x000fea0003800000 */
.L_x_834:
[----:B------:R-:W-:Y:S05]  /*26160*/  BRA `(.L_x_836) ;  /* 0xffffffb800a07947 */ /* 0x000fea000383ffff */
.L_x_725:
[----:B0-----:R0:W1:Y:S02]  /*26170*/  SYNCS.PHASECHK.TRANS64.TRYWAIT P0, [R6+URZ+0x38840], R7 ;  /* 0x03884007060075a7 */ /* 0x001064000800017f */
[----:B-1----:R-:W-:Y:S05]  /*26180*/  @!P0 NANOSLEEP.SYNCS 0x989680 ;  /* 0x009896800000895d */ /* 0x002fea0003900000 */
[----:B------:R-:W1:Y:S02]  /*26190*/  @!P0 SYNCS.PHASECHK.TRANS64 P0, [R6+URZ+0x38840], R7 ;  /* 0x03884007060085a7 */ /* 0x000e64000800007f */
[----:B-1----:R-:W-:Y:S05]  /*261a0*/  @!P0 BRA `(.L_x_725) ;  /* 0xfffffffc00f08947 */ /* 0x002fea000383ffff */
[----:B------:R-:W-:Y:S05]  /*261b0*/  BRA `(.L_x_837) ;  /* 0xffffffbc00147947 */ /* 0x000fea000383ffff */
.L_x_728:
        /* <DEDUP_REMOVED lines=8> */
.L_x_736:
[----:B0-----:R0:W1:Y:S02]  /*26240*/  SYNCS.PHASECHK.TRANS64.TRYWAIT P0, [R8+URZ+0x38840], R9 ;  /* 0x03884009080075a7 */ /* 0x001064000800017f */
[----:B-1----:R-:W-:Y:S05]  /*26250*/  @!P0 NANOSLEEP.SYNCS 0x989680 ;  /* 0x009896800000895d */ /* 0x002fea0003900000 */
[----:B------:R-:W1:Y:S02]  /*26260*/  @!P0 SYNCS.PHASECHK.TRANS64 P0, [R8+URZ+0x38840], R9 ;  /* 0x03884009080085a7 */ /* 0x000e64000800007f */
[----:B-1----:R-:W-:Y:S05]  /*26270*/  @!P0 BRA `(.L_x_736) ;  /* 0xfffffffc00f08947 */ /* 0x002fea000383ffff */
[----:B------:R-:W-:Y:S05]  /*26280*/  BRA `(.L_x_839) ;  /* 0xffffffc400587947 */ /* 0x000fea000383ffff */
.L_x_738:
[----:B0-----:R0:W1:Y:S02]  /*26290*/  SYNCS.PHASECHK.TRANS64.TRYWAIT P0, [R8+URZ+0x38860], R9 ;  /* 0x03886009080075a7 */ /* 0x001064000800017f */
[----:B-1----:R-:W-:Y:S05]  /*262a0*/  @!P0 NANOSLEEP.SYNCS 0x989680 ;  /* 0x009896800000895d */ /* 0x002fea0003900000 */
[----:B------:R-:W1:Y:S02]  /*262b0*/  @!P0 SYNCS.PHASECHK.TRANS64 P0, [R8+URZ+0x38860], R9 ;  /* 0x03886009080085a7 */ /* 0x000e64000800007f */
[----:B-1----:R-:W-:Y:S05]  /*262c0*/  @!P0 BRA `(.L_x_738) ;  /* 0xfffffffc00f08947 */ /* 0x002fea000383ffff */
[----:B------:R-:W-:Y:S05]  /*262d0*/  BRA `(.L_x_840) ;  /* 0xffffffc800147947 */ /* 0x000fea000383ffff */
.L_x_744:
[----:B-1----:R1:W2:Y:S02]  /*262e0*/  SYNCS.PHASECHK.TRANS64.TRYWAIT P0, [R2+URZ+0x38840], R3 ;  /* 0x03884003020075a7 */ /* 0x0022a4000800017f */
[----:B--2---:R-:W-:Y:S05]  /*262f0*/  @!P0 NANOSLEEP.SYNCS 0x989680 ;  /* 0x009896800000895d */ /* 0x004fea0003900000 */
[----:B------:R-:W2:Y:S02]  /*26300*/  @!P0 SYNCS.PHASECHK.TRANS64 P0, [R2+URZ+0x38840], R3 ;  /* 0x03884003020085a7 */ /* 0x000ea4000800007f */
[----:B--2---:R-:W-:Y:S05]  /*26310*/  @!P0 BRA `(.L_x_744) ;  /* 0xfffffffc00f08947 */ /* 0x004fea000383ffff */
[----:B------:R-:W-:Y:S05]  /*26320*/  BRA `(.L_x_841) ;  /* 0xffffffcc00a07947 */ /* 0x000fea000383ffff */
.L_x_746:
[----:B0-----:R0:W1:Y:S02]  /*26330*/  SYNCS.PHASECHK.TRANS64.TRYWAIT P0, [R2+URZ+0x38860], R3 ;  /* 0x03886003020075a7 */ /* 0x001064000800017f */
[----:B-1----:R-:W-:Y:S05]  /*26340*/  @!P0 NANOSLEEP.SYNCS 0x989680 ;  /* 0x009896800000895d */ /* 0x002fea0003900000 */
[----:B------:R-:W1:Y:S02]  /*26350*/  @!P0 SYNCS.PHASECHK.TRANS64 P0, [R2+URZ+0x38860], R3 ;  /* 0x03886003020085a7 */ /* 0x000e64000800007f */
[----:B-1----:R-:W-:Y:S05]  /*26360*/  @!P0 BRA `(.L_x_746) ;  /* 0xfffffffc00f08947 */ /* 0x002fea000383ffff */
[----:B------:R-:W-:Y:S05]  /*26370*/  BRA `(.L_x_842) ;  /* 0xffffffd0005c7947 */ /* 0x000fea000383ffff */
.L_x_752:
[----:B--2---:R2:W3:Y:S02]  /*26380*/  SYNCS.PHASECHK.TRANS64.TRYWAIT P0, [R2+URZ+0x38840], R3 ;  /* 0x03884003020075a7 */ /* 0x0044e4000800017f */
[----:B---3--:R-:W-:Y:S05]  /*26390*/  @!P0 NANOSLEEP.SYNCS 0x989680 ;  /* 0x009896800000895d */ /* 0x008fea0003900000 */
[----:B------:R-:W3:Y:S02]  /*263a0*/  @!P0 SYNCS.PHASECHK.TRANS64 P0, [R2+URZ+0x38840], R3 ;  /* 0x03884003020085a7 */ /* 0x000ee4000800007f */
[----:B---3--:R-:W-:Y:S05]  /*263b0*/  @!P0 BRA `(.L_x_752) ;  /* 0xfffffffc00f08947 */ /* 0x008fea000383ffff */
[----:B------:R-:W-:Y:S05]  /*263c0*/  BRA `(.L_x_843) ;  /* 0xffffffd400c07947 */ /* 0x000fea000383ffff */
.L_x_754:
[----:B0-----:R0:W1:Y:S02]  /*263d0*/  SYNCS.PHASECHK.TRANS64.TRYWAIT P0, [R2+URZ+0x38860], R8 ;  /* 0x03886008020075a7 */ /* 0x001064000800017f */
[----:B-1----:R-:W-:Y:S05]  /*263e0*/  @!P0 NANOSLEEP.SYNCS 0x989680 ;  /* 0x009896800000895d */ /* 0x002fea0003900000 */
[----:B------:R-:W1:Y:S02]  /*263f0*/  @!P0 SYNCS.PHASECHK.TRANS64 P0, [R2+URZ+0x38860], R8 ;  /* 0x03886008020085a7 */ /* 0x000e64000800007f */
[----:B-1----:R-:W-:Y:S05]  /*26400*/  @!P0 BRA `(.L_x_754) ;  /* 0xfffffffc00f08947 */ /* 0x002fea000383ffff */
[----:B------:R-:W-:Y:S05]  /*26410*/  BRA `(.L_x_844) ;  /* 0xffffffd800787947 */ /* 0x000fea000383ffff */
.L_x_762:
[----:B-1----:R1:W2:Y:S02]  /*26420*/  SYNCS.PHASECHK.TRANS64.TRYWAIT P0, [R3+URZ+0x38860], R0 ;  /* 0x03886000030075a7 */ /* 0x0022a4000800017f */
[----:B--2---:R-:W-:Y:S05]  /*26430*/  @!P0 NANOSLEEP.SYNCS 0x989680 ;  /* 0x009896800000895d */ /* 0x004fea0003900000 */
[----:B------:R-:W2:Y:S02]  /*26440*/  @!P0 SYNCS.PHASECHK.TRANS64 P0, [R3+URZ+0x38860], R0 ;  /* 0x03886000030085a7 */ /* 0x000ea4000800007f */
[----:B--2---:R-:W-:Y:S05]  /*26450*/  @!P0 BRA `(.L_x_762) ;  /* 0xfffffffc00f08947 */ /* 0x004fea000383ffff */
[----:B------:R-:W-:Y:S05]  /*26460*/  BRA `(.L_x_845) ;  /* 0xffffffdc00c47947 */ /* 0x000fea000383ffff */
.L_x_765:
[----:B------:R-:W-:Y:S01]  /*26470*/  BSSY B0, `(.L_x_846) ;  /* 0x0000008000007945 */ /* 0x000fe20003800000 */
[----:B0-----:R-:W-:Y:S01]  /*26480*/  MOV R13, R16 ;  /* 0x00000010000d7202 */ /* 0x001fe20000000f00 */
[----:B------:R-:W-:Y:S01]  /*26490*/  IMAD.MOV.U32 R12, RZ, RZ, RZ ;  /* 0x000000ffff0c7224 */ /* 0x000fe200078e00ff */
[----:B------:R-:W-:Y:S01]  /*264a0*/  MOV R11, 0x1f ;  /* 0x0000001f000b7802 */ /* 0x000fe20000000f00 */
[----:B------:R-:W-:-:S07]  /*264b0*/  IMAD.MOV.U32 R15, RZ, RZ, -0x1 ;  /* 0xffffffffff0f7424 */ /* 0x000fce00078e00ff */
[----:B-1---5:R-:W-:Y:S05]  /*264c0*/  WARPSYNC.COLLECTIVE R15, `(.L_x_847) ;  /* 0x000000000f087348 */ /* 0x022fea0003c00000 */
[----:B------:R0:W2:Y:S02]  /*264d0*/  SHFL.IDX P6, R14, R13, R12, R11 ;  /* 0x0000000c0d0e7389 */ /* 0x0000a400000c000b */
[----:B012--5:R-:W-:Y:S01]  /*264e0*/  ENDCOLLECTIVE ;  /* 0x000000000000791b */ /* 0x027fe20003800000 */
.L_x_847:
[----:B------:R-:W-:Y:S05]  /*264f0*/  BSYNC B0 ;  /* 0x0000000000007941 */ /* 0x000fea0003800000 */
.L_x_846:
[----:B------:R-:W-:Y:S01]  /*26500*/  IMAD.MOV.U32 R13, RZ, RZ, R16 ;  /* 0x000000ffff0d7224 */ /* 0x000fe200078e0010 */
[----:B------:R-:W-:Y:S01]  /*26510*/  MOV R12, 0x1 ;  /* 0x00000001000c7802 */ /* 0x000fe20000000f00 */
[----:B------:R-:W-:Y:S01]  /*26520*/  IMAD.MOV.U32 R11, RZ, RZ, 0x1f ;  /* 0x0000001fff0b7424 */ /* 0x000fe200078e00ff */
[----:B------:R-:W-:Y:S02]  /*26530*/  MOV R15, 0xffffffff ;  /* 0xffffffff000f7802 */ /* 0x000fe40000000f00 */
[----:B------:R-:W-:-:S07]  /*26540*/  MOV R4, R14 ;  /* 0x0000000e00047202 */ /* 0x000fce0000000f00 */
[----:B------:R-:W-:Y:S05]  /*26550*/  WARPSYNC.COLLECTIVE R15, `(.L_x_848) ;  /* 0x000000000f087348 */ /* 0x000fea0003c00000 */
[----:B------:R0:W1:Y:S02]  /*26560*/  SHFL.IDX P6, R14, R13, R12, R11 ;  /* 0x0000000c0d0e7389 */ /* 0x00006400000c000b */
[----:B01----:R-:W-:Y:S01]  /*26570*/  ENDCOLLECTIVE ;  /* 0x000000000000791b */ /* 0x003fe20003800000 */
.L_x_848:
[----:B------:R-:W-:Y:S01]  /*26580*/  IMAD.MOV.U32 R5, RZ, RZ, R14 ;  /* 0x000000ffff057224 */ /* 0x000fe200078e000e */
[----:B------:R-:W-:Y:S06]  /*26590*/  BRA `(.L_x_849) ;  /* 0xffffffe000847947 */ /* 0x000fec000383ffff */
.L_x_768:
[----:B------:R-:W-:Y:S01]  /*265a0*/  BSSY B0, `(.L_x_850) ;  /* 0x0000008000007945 */ /* 0x000fe20003800000 */
[----:B-----5:R-:W-:Y:S01]  /*265b0*/  MOV R13, R3 ;  /* 0x00000003000d7202 */ /* 0x020fe20000000f00 */
[----:B------:R-:W-:Y:S01]  /*265c0*/  IMAD.MOV.U32 R12, RZ, RZ, 0x1 ;  /* 0x00000001ff0c7424 */ /* 0x000fe200078e00ff */
[----:B------:R-:W-:Y:S01]  /*265d0*/  MOV R11, RZ ;  /* 0x000000ff000b7202 */ /* 0x000fe20000000f00 */
[----:B------:R-:W-:-:S07]  /*265e0*/  IMAD.MOV.U32 R15, RZ, RZ, -0x1 ;  /* 0xffffffffff0f7424 */ /* 0x000fce00078e00ff */
[----:B0-234-:R-:W-:Y:S05]  /*265f0*/  WARPSYNC.COLLECTIVE R15, `(.L_x_851) ;  /* 0x000000000f087348 */ /* 0x01dfea0003c00000 */
[----:B------:R1:W0:Y:S02]  /*26600*/  SHFL.UP P6, R14, R13, R12, R11 ;  /* 0x0400000c0d0e7389 */ /* 0x00022400000c000b */
[----:B01234-:R-:W-:Y:S01]  /*26610*/  ENDCOLLECTIVE ;  /* 0x000000000000791b */ /* 0x01ffe20003800000 */
.L_x_851:
[----:B------:R-:W-:Y:S05]  /*26620*/  BSYNC B0 ;  /* 0x0000000000007941 */ /* 0x000fea0003800000 */
.L_x_850:
[C---:B------:R-:W-:Y:S01]  /*26630*/  ISETP.NE.AND P0, PT, R9.reuse, RZ, PT ;  /* 0x000000ff0900720c */ /* 0x040fe20003f05270 */
[----:B------:R-:W-:Y:S01]  /*26640*/  IMAD.MOV.U32 R12, RZ, RZ, 0x2 ;  /* 0x00000002ff0c7424 */ /* 0x000fe200078e00ff */
[----:B------:R-:W-:Y:S01]  /*26650*/  MOV R11, RZ ;  /* 0x000000ff000b7202 */ /* 0x000fe20000000f00 */
[----:B------:R-:W-:Y:S01]  /*26660*/  IMAD.MOV.U32 R15, RZ, RZ, -0x1 ;  /* 0xffffffffff0f7424 */ /* 0x000fe200078e00ff */
[----:B------:R-:W-:Y:S02]  /*26670*/  SEL R14, R14, RZ, P0 ;  /* 0x000000ff0e0e7207 */ /* 0x000fe40000000000 */
[----:B------:R-:W-:Y:S02]  /*26680*/  ISETP.GE.U32.AND P0, PT, R9, 0x2, PT ;  /* 0x000000020900780c */ /* 0x000fe40003f06070 */
[----:B------:R-:W-:-:S11]  /*26690*/  IADD3 R13, R3, R14, RZ ;  /* 0x0000000e030d7210 */ /* 0x000fd60007ffe0ff */
[----:B------:R-:W-:Y:S05]  /*266a0*/  WARPSYNC.COLLECTIVE R15, `(.L_x_852) ;  /* 0x000000000f087348 */ /* 0x000fea0003c00000 */
[----:B------:R0:W1:Y:S02]  /*266b0*/  SHFL.UP P6, R14, R13, R12, R11 ;  /* 0x0400000c0d0e7389 */ /* 0x00006400000c000b */
[----:B01----:R-:W-:Y:S01]  /*266c0*/  ENDCOLLECTIVE ;  /* 0x000000000000791b */ /* 0x003fe20003800000 */
.L_x_852:
[----:B------:R-:W-:Y:S02]  /*266d0*/  MOV R12, 0x4 ;  /* 0x00000004000c7802 */ /* 0x000fe40000000f00 */
[----:B------:R-:W-:Y:S02]  /*266e0*/  SEL R6, R14, RZ, P0 ;  /* 0x000000ff0e067207 */ /* 0x000fe40000000000 */
[----:B------:R-:W-:Y:S02]  /*266f0*/  ISETP.GE.U32.AND P0, PT, R9, 0x4, PT ;  /* 0x000000040900780c */ /* 0x000fe40003f06070 */
[----:B------:R-:W-:-:S05]  /*26700*/  IADD3 R6, R13, R6, RZ ;  /* 0x000000060d067210 */ /* 0x000fca0007ffe0ff */
[----:B------:R-:W-:-:S07]  /*26710*/  IMAD.MOV.U32 R13, RZ, RZ, R6 ;  /* 0x000000ffff0d7224 */ /* 0x000fce00078e0006 */
[----:B------:R-:W-:Y:S05]  /*26720*/  WARPSYNC.COLLECTIVE R15, `(.L_x_853) ;  /* 0x000000000f087348 */ /* 0x000fea0003c00000 */
[----:B------:R0:W1:Y:S02]  /*26730*/  SHFL.UP P6, R14, R13, R12, R11 ;  /* 0x0400000c0d0e7389 */ /* 0x00006400000c000b */
[----:B01----:R-:W-:Y:S01]  /*26740*/  ENDCOLLECTIVE ;  /* 0x000000000000791b */ /* 0x003fe20003800000 */
.L_x_853:
[----:B------:R-:W-:Y:S01]  /*26750*/  IMAD.MOV.U32 R12, RZ, RZ, 0x8 ;  /* 0x00000008ff0c7424 */ /* 0x000fe200078e00ff */
[----:B------:R-:W-:Y:S02]  /*26760*/  SEL R7, R14, RZ, P0 ;  /* 0x000000ff0e077207 */ /* 0x000fe40000000000 */
[----:B------:R-:W-:-:S03]  /*26770*/  ISETP.GE.U32.AND P0, PT, R9, 0x8, PT ;  /* 0x000000080900780c */ /* 0x000fc60003f06070 */
[----:B------:R-:W-:-:S05]  /*26780*/  IMAD.IADD R7, R6, 0x1, R7 ;  /* 0x0000000106077824 */ /* 0x000fca00078e0207 */
[----:B------:R-:W-:-:S07]  /*26790*/  MOV R13, R7 ;  /* 0x00000007000d7202 */ /* 0x000fce0000000f00 */
[----:B------:R-:W-:Y:S05]  /*267a0*/  WARPSYNC.COLLECTIVE R15, `(.L_x_854) ;  /* 0x000000000f087348 */ /* 0x000fea0003c00000 */
[----:B------:R0:W1:Y:S02]  /*267b0*/  SHFL.UP P6, R14, R13, R12, R11 ;  /* 0x0400000c0d0e7389 */ /* 0x00006400000c000b */
[----:B01----:R-:W-:Y:S01]  /*267c0*/  ENDCOLLECTIVE ;  /* 0x000000000000791b */ /* 0x003fe20003800000 */
.L_x_854:
        /* <DEDUP_REMOVED lines=8> */
.L_x_855:
[----:B------:R-:W-:Y:S01]  /*26850*/  IMAD.MOV.U32 R12, RZ, RZ, 0x1f ;  /* 0x0000001fff0c7424 */ /* 0x000fe200078e00ff */
[----:B------:R-:W-:Y:S02]  /*26860*/  MOV R11, 0x1f ;  /* 0x0000001f000b7802 */ /* 0x000fe40000000f00 */
[----:B------:R-:W-:-:S05]  /*26870*/  SEL R7, R14, RZ, P0 ;  /* 0x000000ff0e077207 */ /* 0x000fca0000000000 */
[----:B------:R-:W-:-:S05]  /*26880*/  IMAD.IADD R2, R8, 0x1, R7 ;  /* 0x0000000108027824 */ /* 0x000fca00078e0207 */
[----:B------:R-:W-:-:S07]  /*26890*/  MOV R13, R2 ;  /* 0x00000002000d7202 */ /* 0x000fce0000000f00 */
[----:B------:R-:W-:Y:S05]  /*268a0*/  WARPSYNC.COLLECTIVE R15, `(.L_x_856) ;  /* 0x000000000f087348 */ /* 0x000fea0003c00000 */
[----:B------:R0:W1:Y:S02]  /*268b0*/  SHFL.IDX P6, R14, R13, R12, R11 ;  /* 0x0000000c0d0e7389 */ /* 0x00006400000c000b */
[----:B01----:R-:W-:Y:S01]  /*268c0*/  ENDCOLLECTIVE ;  /* 0x000000000000791b */ /* 0x003fe20003800000 */
.L_x_856:
[----:B------:R-:W-:Y:S05]  /*268d0*/  BRA `(.L_x_857) ;  /* 0xffffffe0004c7947 */ /* 0x000fea000383ffff */
.L_x_773:
[----:B------:R-:W-:Y:S01]  /*268e0*/  BSSY B0, `(.L_x_858) ;  /* 0x0000008000007945 */ /* 0x000fe20003800000 */
[----:B-----5:R-:W-:Y:S01]  /*268f0*/  IMAD.MOV.U32 R13, RZ, RZ, R3 ;  /* 0x000000ffff0d7224 */ /* 0x020fe200078e0003 */
[----:B------:R-:W-:Y:S01]  /*26900*/  MOV R12, 0x1 ;  /* 0x00000001000c7802 */ /* 0x000fe20000000f00 */
[----:B------:R-:W-:Y:S01]  /*26910*/  IMAD.MOV.U32 R11, RZ, RZ, RZ ;  /* 0x000000ffff0b7224 */ /* 0x000fe200078e00ff */
[----:B------:R-:W-:-:S07]  /*26920*/  MOV R15, 0xffffffff ;  /* 0xffffffff000f7802 */ /* 0x000fce0000000f00 */
[----:B01----:R-:W-:Y:S05]  /*26930*/  WARPSYNC.COLLECTIVE R15, `(.L_x_859) ;  /* 0x000000000f087348 */ /* 0x003fea0003c00000 */
[----:B------:R2:W3:Y:S02]  /*26940*/  SHFL.UP P6, R14, R13, R12, R11 ;  /* 0x0400000c0d0e7389 */ /* 0x0004e400000c000b */
[----:B0123--:R-:W-:Y:S01]  /*26950*/  ENDCOLLECTIVE ;  /* 0x000000000000791b */ /* 0x00ffe20003800000 */
.L_x_859:
[----:B------:R-:W-:Y:S05]  /*26960*/  BSYNC B0 ;  /* 0x0000000000007941 */ /* 0x000fea0003800000 */
.L_x_858:
[C---:B------:R-:W-:Y:S01]  /*26970*/  ISETP.NE.AND P0, PT, R9.reuse, RZ, PT ;  /* 0x000000ff0900720c */ /* 0x040fe20003f05270 */
[----:B------:R-:W-:Y:S01]  /*26980*/  IMAD.MOV.U32 R11, RZ, RZ, RZ ;  /* 0x000000ffff0b7224 */ /* 0x000fe200078e00ff */
[----:B------:R-:W-:Y:S02]  /*26990*/  MOV R12, 0x2 ;  /* 0x00000002000c7802 */ /* 0x000fe40000000f00 */
[----:B------:R-:W-:Y:S02]  /*269a0*/  SEL R14, R14, RZ, P0 ;  /* 0x000000ff0e0e7207 */ /* 0x000fe40000000000 */
[----:B------:R-:W-:Y:S02]  /*269b0*/  MOV R15, 0xffffffff ;  /* 0xffffffff000f7802 */ /* 0x000fe40000000f00 */
[----:B------:R-:W-:Y:S01]  /*269c0*/  ISETP.GE.U32.AND P0, PT, R9, 0x2, PT ;  /* 0x000000020900780c */ /* 0x000fe20003f06070 */
[----:B------:R-:W-:-:S12]  /*269d0*/  IMAD.IADD R13, R3, 0x1, R14 ;  /* 0x00000001030d7824 */ /* 0x000fd800078e020e */
[----:B------:R-:W-:Y:S05]  /*269e0*/  WARPSYNC.COLLECTIVE R15, `(.L_x_860) ;  /* 0x000000000f087348 */ /* 0x000fea0003c00000 */
[----:B------:R0:W1:Y:S02]  /*269f0*/  SHFL.UP P6, R14, R13, R12, R11 ;  /* 0x0400000c0d0e7389 */ /* 0x00006400000c000b */
[----:B01----:R-:W-:Y:S01]  /*26a00*/  ENDCOLLECTIVE ;  /* 0x000000000000791b */ /* 0x003fe20003800000 */
.L_x_860:
        /* <DEDUP_REMOVED lines=8> */
.L_x_861:
        /* <DEDUP_REMOVED lines=8> */
.L_x_862:
        /* <DEDUP_REMOVED lines=8> */
.L_x_863:
[----:B------:R-:W-:Y:S01]  /*26b90*/  MOV R12, 0x1f ;  /* 0x0000001f000c7802 */ /* 0x000fe20000000f00 */
[----:B------:R-:W-:Y:S01]  /*26ba0*/  IMAD.MOV.U32 R11, RZ, RZ, 0x1f ;  /* 0x0000001fff0b7424 */ /* 0x000fe200078e00ff */
[----:B------:R-:W-:-:S04]  /*26bb0*/  SEL R7, R14, RZ, P0 ;  /* 0x000000ff0e077207 */ /* 0x000fc80000000000 */
[----:B------:R-:W-:-:S05]  /*26bc0*/  IADD3 R2, R8, R7, RZ ;  /* 0x0000000708027210 */ /* 0x000fca0007ffe0ff */
[----:B------:R-:W-:-:S07]  /*26bd0*/  IMAD.MOV.U32 R13, RZ, RZ, R2 ;  /* 0x000000ffff0d7224 */ /* 0x000fce00078e0002 */
[----:B------:R-:W-:Y:S05]  /*26be0*/  WARPSYNC.COLLECTIVE R15, `(.L_x_864) ;  /* 0x000000000f087348 */ /* 0x000fea0003c00000 */
[----:B------:R0:W1:Y:S02]  /*26bf0*/  SHFL.IDX P6, R14, R13, R12, R11 ;  /* 0x0000000c0d0e7389 */ /* 0x00006400000c000b */
[----:B01----:R-:W-:Y:S01]  /*26c00*/  ENDCOLLECTIVE ;  /* 0x000000000000791b */ /* 0x003fe20003800000 */
.L_x_864:
[----:B------:R-:W-:Y:S05]  /*26c10*/  BRA `(.L_x_865) ;  /* 0xffffffe000347947 */ /* 0x000fea000383ffff */
.L_x_775:
[----:B------:R-:W-:Y:S01]  /*26c20*/  BSSY B0, `(.L_x_866) ;  /* 0x0000006000007945 */ /* 0x000fe20003800000 */
[----:B------:R-:W-:Y:S02]  /*26c30*/  PLOP3.LUT P6, PT, P6, PT, PT, 0x8, 0x0 ;  /* 0x000000000000781c */ /* 0x000fe400037ce170 */
[----:B------:R-:W-:-:S11]  /*26c40*/  MOV R15, 0xffffffff ;  /* 0xffffffff000f7802 */ /* 0x000fd60000000f00 */
[----:B0-----:R-:W-:Y:S05]  /*26c50*/  WARPSYNC.COLLECTIVE R15, `(.L_x_867) ;  /* 0x000000000f087348 */ /* 0x001fea0003c00000 */
[----:B------:R-:W-:Y:S01]  /*26c60*/  VOTE.ANY R14, PT, P6 ;  /* 0x00000000000e7806 */ /* 0x000fe200030e0100 */
[----:B0-----:R-:W-:Y:S06]  /*26c70*/  ENDCOLLECTIVE ;  /* 0x000000000000791b */ /* 0x001fec0003800000 */
.L_x_867:
[----:B------:R-:W-:Y:S05]  /*26c80*/  BSYNC B0 ;  /* 0x0000000000007941 */ /* 0x000fea0003800000 */
.L_x_866:
[----:B------:R-:W-:Y:S01]  /*26c90*/  IMAD.MOV.U32 R6, RZ, RZ, R14 ;  /* 0x000000ffff067224 */ /* 0x000fe200078e000e */
[----:B------:R-:W-:Y:S01]  /*26ca0*/  MOV R13, R3 ;  /* 0x00000003000d7202 */ /* 0x000fe20000000f00 */
[----:B------:R-:W-:Y:S01]  /*26cb0*/  IMAD.MOV.U32 R15, RZ, RZ, -0x1 ;  /* 0xffffffffff0f7424 */ /* 0x000fe200078e00ff */
[----:B------:R-:W-:Y:S01]  /*26cc0*/  MOV R11, 0x1f ;  /* 0x0000001f000b7802 */ /* 0x000fe20000000f00 */
[----:B------:R-:W0:Y:S02]  /*26cd0*/  POPC R5, R6 ;  /* 0x0000000600057309 */ /* 0x000e240000000000 */
[----:B0-----:R-:W-:-:S07]  /*26ce0*/  IMAD.MOV.U32 R12, RZ, RZ, R5 ;  /* 0x000000ffff0c7224 */ /* 0x001fce00078e0005 */
[----:B------:R-:W-:Y:S05]  /*26cf0*/  WARPSYNC.COLLECTIVE R15, `(.L_x_868) ;  /* 0x000000000f087348 */ /* 0x000fea0003c00000 */
[----:B------:R0:W1:Y:S02]  /*26d00*/  SHFL.IDX P6, R14, R13, R12, R11 ;  /* 0x0000000c0d0e7389 */ /* 0x00006400000c000b */
[----:B01----:R-:W-:Y:S01]  /*26d10*/  ENDCOLLECTIVE ;  /* 0x000000000000791b */ /* 0x003fe20003800000 */
.L_x_868:
[----:B------:R-:W-:Y:S01]  /*26d20*/  MOV R17, R14 ;  /* 0x0000000e00117202 */ /* 0x000fe20000000f00 */
[----:B------:R-:W-:Y:S06]  /*26d30*/  BRA `(.L_x_869) ;  /* 0xffffffe000247947 */ /* 0x000fec000383ffff */
.L_x_777:
[----:B------:R-:W-:Y:S01]  /*26d40*/  BSSY B0, `(.L_x_870) ;  /* 0x0000007000007945 */ /* 0x000fe20003800000 */
[----:B------:R-:W-:Y:S01]  /*26d50*/  IMAD.MOV.U32 R13, RZ, RZ, R2 ;  /* 0x000000ffff0d7224 */ /* 0x000fe200078e0002 */
[----:B------:R-:W-:Y:S01]  /*26d60*/  MOV R11, 0x1f ;  /* 0x0000001f000b7802 */ /* 0x000fe20000000f00 */
[----:B------:R-:W-:-:S07]  /*26d70*/  IMAD.MOV.U32 R15, RZ, RZ, -0x1 ;  /* 0xffffffffff0f7424 */ /* 0x000fce00078e00ff */
[----:B012---:R-:W-:Y:S05]  /*26d80*/  WARPSYNC.COLLECTIVE R15, `(.L_x_871) ;  /* 0x000000000f087348 */ /* 0x007fea0003c00000 */
[----:B------:R3:W4:Y:S02]  /*26d90*/  SHFL.IDX P6, R14, R13, R12, R11 ;  /* 0x0000000c0d0e7389 */ /* 0x00072400000c000b */
[----:B01234-:R-:W-:Y:S01]  /*26da0*/  ENDCOLLECTIVE ;  /* 0x000000000000791b */ /* 0x01ffe20003800000 */
.L_x_871:
[----:B------:R-:W-:Y:S05]  /*26db0*/  BSYNC B0 ;  /* 0x0000000000007941 */ /* 0x000fea0003800000 */
.L_x_870:
[----:B------:R-:W-:Y:S05]  /*26dc0*/  BRA `(.L_x_776) ;  /* 0xffffffe0001c7947 */ /* 0x000fea000383ffff */
.L_x_781:
[----:B0-----:R0:W1:Y:S02]  /*26dd0*/  SYNCS.PHASECHK.TRANS64.TRYWAIT P0, [R0+URZ+0x38820], R3 ;  /* 0x03882003000075a7 */ /* 0x001064000800017f */
[----:B-1----:R-:W-:Y:S05]  /*26de0*/  @!P0 NANOSLEEP.SYNCS 0x989680 ;  /* 0x009896800000895d */ /* 0x002fea0003900000 */
[----:B------:R-:W1:Y:S02]  /*26df0*/  @!P0 SYNCS.PHASECHK.TRANS64 P0, [R0+URZ+0x38820], R3 ;  /* 0x03882003000085a7 */ /* 0x000e64000800007f */
[----:B-1----:R-:W-:Y:S05]  /*26e00*/  @!P0 BRA `(.L_x_781) ;  /* 0xfffffffc00f08947 */ /* 0x002fea000383ffff */
[----:B------:R-:W-:Y:S05]  /*26e10*/  BRA `(.L_x_872) ;  /* 0xffffffe400007947 */ /* 0x000fea000383ffff */
.L_x_782:
[----:B------:R-:W1:Y:S01]  /*26e20*/  S2R R2, SR_TID.X ;  /* 0x0000000000027919 */ /* 0x000e620000002100 */
[----:B------:R-:W-:Y:S01]  /*26e30*/  BSSY B0, `(.L_x_873) ;  /* 0x000000a000007945 */ /* 0x000fe20003800000 */
[----:B------:R-:W-:Y:S01]  /*26e40*/  IMAD.MOV.U32 R12, RZ, RZ, RZ ;  /* 0x000000ffff0c7224 */ /* 0x000fe200078e00ff */
[----:B------:R-:W-:Y:S01]  /*26e50*/  MOV R11, 0x1f ;  /* 0x0000001f000b7802 */ /* 0x000fe20000000f00 */
[----:B------:R-:W-:Y:S01]  /*26e60*/  IMAD.MOV.U32 R15, RZ, RZ, -0x1 ;  /* 0xffffffffff0f7424 */ /* 0x000fe200078e00ff */
[----:B-1----:R-:W-:-:S04]  /*26e70*/  SHF.R.U32.HI R2, RZ, 0x5, R2 ;  /* 0x00000005ff027819 */ /* 0x002fc80000011602 */
[----:B------:R-:W-:-:S04]  /*26e80*/  LOP3.LUT R2, R2, 0x3, RZ, 0xc0, !PT ;  /* 0x0000000302027812 */ /* 0x000fc800078ec0ff */
[----:B------:R-:W-:-:S07]  /*26e90*/  MOV R13, R2 ;  /* 0x00000002000d7202 */ /* 0x000fce0000000f00 */
[----:B0-----:R-:W-:Y:S05]  /*26ea0*/  WARPSYNC.COLLECTIVE R15, `(.L_x_874) ;  /* 0x000000000f087348 */ /* 0x001fea0003c00000 */
[----:B------:R1:W2:Y:S02]  /*26eb0*/  SHFL.IDX P6, R14, R13, R12, R11 ;  /* 0x0000000c0d0e7389 */ /* 0x0002a400000c000b */
[----:B012---:R-:W-:Y:S01]  /*26ec0*/  ENDCOLLECTIVE ;  /* 0x000000000000791b */ /* 0x007fe20003800000 */
.L_x_874:
[----:B------:R-:W-:Y:S05]  /*26ed0*/  BSYNC B0 ;  /* 0x0000000000007941 */ /* 0x000fea0003800000 */
.L_x_873:
[----:B------:R-:W-:Y:S05]  /*26ee0*/  BRA `(.L_x_875) ;  /* 0xffffffe000e87947 */ /* 0x000fea000383ffff */
.L_x_783:
[----:B------:R-:W-:Y:S01]  /*26ef0*/  BSSY B0, `(.L_x_876) ;  /* 0x0000006000007945 */ /* 0x000fe20003800000 */
[----:B------:R-:W-:-:S07]  /*26f00*/  MOV R15, 0xffffffff ;  /* 0xffffffff000f7802 */ /* 0x000fce0000000f00 */
[----:B01----:R-:W-:Y:S05]  /*26f10*/  WARPSYNC.COLLECTIVE R15, `(.L_x_877) ;  /* 0x000000000f0c7348 */ /* 0x003fea0003c00000 */
[----:B------:R-:W-:Y:S02]  /*26f20*/  ELECT P6, UR62, PT ;  /* 0x00000000003e782f */ /* 0x000fe400038c0000 */
[----:B------:R-:W-:Y:S01]  /*26f30*/  MOV R14, UR62 ;  /* 0x0000003e000e7c02 */ /* 0x000fe20008000f00 */
[----:B01----:R-:W-:Y:S10]  /*26f40*/  ENDCOLLECTIVE ;  /* 0x000000000000791b */ /* 0x003ff40003800000 */
.L_x_877:
[----:B------:R-:W-:Y:S05]  /*26f50*/  BSYNC B0 ;  /* 0x0000000000007941 */ /* 0x000fea0003800000 */
.L_x_876:
[----:B------:R-:W-:Y:S05]  /*26f60*/  BRA `(.L_x_878) ;  /* 0xffffffe000dc7947 */ /* 0x000fea000383ffff */
.L_x_785:
[----:B0-----:R0:W1:Y:S02]  /*26f70*/  SYNCS.PHASECHK.TRANS64.TRYWAIT P0, [R6+URZ], R5 ;  /* 0x00000005060075a7 */ /* 0x001064000800017f */
[----:B-1----:R-:W-:Y:S05]  /*26f80*/  @!P0 NANOSLEEP.SYNCS 0x989680 ;  /* 0x009896800000895d */ /* 0x002fea0003900000 */
[----:B------:R-:W1:Y:S02]  /*26f90*/  @!P0 SYNCS.PHASECHK.TRANS64 P0, [R6+URZ], R5 ;  /* 0x00000005060085a7 */ /* 0x000e64000800007f */
[----:B-1----:R-:W-:Y:S05]  /*26fa0*/  @!P0 BRA `(.L_x_785) ;  /* 0xfffffffc00f08947 */ /* 0x002fea000383ffff */
[----:B------:R-:W-:Y:S05]  /*26fb0*/  BRA `(.L_x_879) ;  /* 0xffffffe400187947 */ /* 0x000fea000383ffff */
.L_x_786:
[----:B-1----:R1:W2:Y:S02]  /*26fc0*/  SYNCS.PHASECHK.TRANS64.TRYWAIT P0, [R7+URZ], R2 ;  /* 0x00000002070075a7 */ /* 0x0022a4000800017f */
[----:B--2---:R-:W-:Y:S05]  /*26fd0*/  @!P0 NANOSLEEP.SYNCS 0x989680 ;  /* 0x009896800000895d */ /* 0x004fea0003900000 */
[----:B------:R-:W2:Y:S02]  /*26fe0*/  @!P0 SYNCS.PHASECHK.TRANS64 P0, [R7+URZ], R2 ;  /* 0x00000002070085a7 */ /* 0x000ea4000800007f */
[----:B--2---:R-:W-:Y:S05]  /*26ff0*/  @!P0 BRA `(.L_x_786) ;  /* 0xfffffffc00f08947 */ /* 0x004fea000383ffff */
[----:B------:R-:W-:Y:S05]  /*27000*/  BRA `(.L_x_880) ;  /* 0xffffffe4000c7947 */ /* 0x000fea000383ffff */
.L_x_788:
[----:B--2---:R2:W3:Y:S02]  /*27010*/  SYNCS.PHASECHK.TRANS64.TRYWAIT P0, [R4+URZ], R5 ;  /* 0x00000005040075a7 */ /* 0x0044e4000800017f */
[----:B---3--:R-:W-:Y:S05]  /*27020*/  @!P0 NANOSLEEP.SYNCS 0x989680 ;  /* 0x009896800000895d */ /* 0x008fea0003900000 */
[----:B------:R-:W3:Y:S02]  /*27030*/  @!P0 SYNCS.PHASECHK.TRANS64 P0, [R4+URZ], R5 ;  /* 0x00000005040085a7 */ /* 0x000ee4000800007f */
[----:B---3--:R-:W-:Y:S05]  /*27040*/  @!P0 BRA `(.L_x_788) ;  /* 0xfffffffc00f08947 */ /* 0x008fea000383ffff */
[----:B------:R-:W-:Y:S05]  /*27050*/  BRA `(.L_x_881) ;  /* 0xffffffe400147947 */ /* 0x000fea000383ffff */
.L_x_882:
        /* <DEDUP_REMOVED lines=10> */
.L_x_12752:


//--------------------- .text._ZN7cutlass13device_kernelIN5flash11enable_sm90INS1_16FlashAttnFwdSm90INS1_25CollectiveMainloopFwdSm90ILi2EN4cute5tupleIJNS5_1CILi1EEES8_S8_EEENS6_IJNS7_ILi128EEENS7_ILi64EEENS7_ILi256EEEEEELi256ENS_6half_tEfNS_4arch4Sm90ELb0ELb1ELb0ELb0ELb0ELb0ELb0ELb1ELb1ELb0ELb0ELb0EEENS1_21CollectiveEpilogueFwdINS6_IJSA_SC_SB_EEES9_SE_SG_Li256ELb0ELb0ELb0ELb0EEENS1_30DynamicPersistentTileSchedulerILi256ELi32ELb0ELb0ELb1EEEEEEEEEvNT_6ParamsE --------------------------
	.section	.text._ZN7cutlass13device_kernelIN5flash11enable_sm90INS1_16FlashAttnFwdSm90INS1_25CollectiveMainloopFwdSm90ILi2EN4cute5tupleIJNS5_1CILi1EEES8_S8_EEENS6_IJNS7_ILi128EEENS7_ILi64EEENS7_ILi256EEEEEELi256ENS_6half_tEfNS_4arch4Sm90ELb0ELb1ELb0ELb0ELb0ELb0ELb0ELb1ELb1ELb0ELb0ELb0EEENS1_21CollectiveEpilogueFwdINS6_IJSA_SC_SB_EEES9_SE_SG_Li256ELb0ELb0ELb0ELb0EEENS1_30DynamicPersistentTileSchedulerILi256ELi32ELb0ELb0ELb1EEEEEEEEEvNT_6ParamsE,"ax",@progbits
	.align	128
.text._ZN7cutlass13device_kernelIN5flash11enable_sm90INS1_16FlashAttnFwdSm90INS1_25CollectiveMainloopFwdSm90ILi2EN4cute5tupleIJNS5_1CILi1EEES8_S8_EEENS6_IJNS7_ILi128EEENS7_ILi64EEENS7_ILi256EEEEEELi256ENS_6half_tEfNS_4arch4Sm90ELb0ELb1ELb0ELb0ELb0ELb0ELb0ELb1ELb1ELb0ELb0ELb0EEENS1_21CollectiveEpilogueFwdINS6_IJSA_SC_SB_EEES9_SE_SG_Li256ELb0ELb0ELb0ELb0EEENS1_30DynamicPersistentTileSchedulerILi256ELi32ELb0ELb0ELb1EEEEEEEEEvNT_6ParamsE:
        .type           _ZN7cutlass13device_kernelIN5flash11enable_sm90INS1_16FlashAttnFwdSm90INS1_25CollectiveMainloopFwdSm90ILi2EN4cute5tupleIJNS5_1CILi1EEES8_S8_EEENS6_IJNS7_ILi128EEENS7_ILi64EEENS7_ILi256EEEEEELi256ENS_6half_tEfNS_4arch4Sm90ELb0ELb1ELb0ELb0ELb0ELb0ELb0ELb1ELb1ELb0ELb0ELb0EEENS1_21CollectiveEpilogueFwdINS6_IJSA_SC_SB_EEES9_SE_SG_Li256ELb0ELb0ELb0ELb0EEENS1_30DynamicPersistentTileSchedulerILi256ELi32ELb0ELb0ELb1EEEEEEEEEvNT_6ParamsE,@function
        .size           _ZN7cutlass13device_kernelIN5flash11enable_sm90INS1_16FlashAttnFwdSm90INS1_25CollectiveMainloopFwdSm90ILi2EN4cute5tupleIJNS5_1CILi1EEES8_S8_EEENS6_IJNS7_ILi128EEENS7_ILi64EEENS7_ILi256EEEEEELi256ENS_6half_tEfNS_4arch4Sm90ELb0ELb1ELb0ELb0ELb0ELb0ELb0ELb1ELb1ELb0ELb0ELb0EEENS1_21CollectiveEpilogueFwdINS6_IJSA_SC_SB_EEES9_SE_SG_Li256ELb0ELb0ELb0ELb0EEENS1_30DynamicPersistentTileSchedulerILi256ELi32ELb0ELb0ELb1EEEEEEEEEvNT_6ParamsE,(.L_x_12753 - _ZN7cutlass13device_kernelIN5flash11enable_sm90INS1_16FlashAttnFwdSm90INS1_25CollectiveMainloopFwdSm90ILi2EN4cute5tupleIJNS5_1CILi1EEES8_S8_EEENS6_IJNS7_ILi128EEENS7_ILi64EEENS7_ILi256EEEEEELi256ENS_6half_tEfNS_4arch4Sm90ELb0ELb1ELb0ELb0ELb0ELb0ELb0ELb1ELb1ELb0ELb0ELb0EEENS1_21CollectiveEpilogueFwdINS6_IJSA_SC_SB_EEES9_SE_SG_Li256ELb0ELb0ELb0ELb0EEENS1_30DynamicPersistentTileSchedulerILi256ELi32ELb0ELb0ELb1EEEEEEEEEvNT_6ParamsE)
        .other          _ZN7cutlass13device_kernelIN5flash11enable_sm90INS1_16FlashAttnFwdSm90INS1_25CollectiveMainloopFwdSm90ILi2EN4cute5tupleIJNS5_1CILi1EEES8_S8_EEENS6_IJNS7_ILi128EEENS7_ILi64EEENS7_ILi256EEEEEELi256ENS_6half_tEfNS_4arch4Sm90ELb0ELb1ELb0ELb0ELb0ELb0ELb0ELb1ELb1ELb0ELb0ELb0EEENS1_21CollectiveEpilogueFwdINS6_IJSA_SC_SB_EEES9_SE_SG_Li256ELb0ELb0ELb0ELb0EEENS1_30DynamicPersistentTileSchedulerILi256ELi32ELb0ELb0ELb1EEEEEEEEEvNT_6ParamsE,@"STO_CUDA_ENTRY STV_DEFAULT"
_ZN7cutlass13device_kernelIN5flash11enable_sm90INS1_16FlashAttnFwdSm90INS1_25CollectiveMainloopFwdSm90ILi2EN4cute5tupleIJNS5_1CILi1EEES8_S8_EEENS6_IJNS7_ILi128EEENS7_ILi64EEENS7_ILi256EEEEEELi256ENS_6half_tEfNS_4arch4Sm90ELb0ELb1ELb0ELb0ELb0ELb0ELb0ELb1ELb1ELb0ELb0ELb0EEENS1_21CollectiveEpilogueFwdINS6_IJSA_SC_SB_EEES9_SE_SG_Li256ELb0ELb0ELb0ELb0EEENS1_30DynamicPersistentTileSchedulerILi256ELi32ELb0ELb0ELb1EEEEEEEEEvNT_6ParamsE:
        /* <DEDUP_REMOVED lines=24> */
.L_x_884:
[----:B------:R-:W-:Y:S05]  /*0180*/  BSYNC B0 ;  /* 0x0000000000007941 */ /* 0x000fea0003800000 */
.L_x_883:
[----:B------:R-:W-:Y:S01]  /*0190*/  VOTEU.ANY UP0, P0 ;  /* 0x00000000003f7886 */ /* 0x000fe20000000100 */
[----:B------:R-:W1:Y:S01]  /*01a0*/  SHFL.IDX PT, R2, R2, RZ, 0x1f ;  /* 0x00001fff02027589 */ /* 0x000e6200000e0000 */
[----:B------:R-:W-:Y:S01]  /*01b0*/  UMOV UR4, 0x1 ;  /* 0x0000000100047882 */ /* 0x000fe20000000000 */
[----:B------:R-:W-:Y:S01]  /*01c0*/  VOTEU.ANY UP1, P0 ;  /* 0x00000000003f7886 */ /* 0x000fe20000020100 */
[----:B------:R-:W-:Y:S01]  /*01d0*/  VOTEU.ANY UP2, P0 ;  /* 0x00000000003f7886 */ /* 0x000fe20000040100 */
[----:B------:R-:W2:Y:S01]  /*01e0*/  @UP0 S2UR UR7, SR_CgaCtaId ;  /* 0x00000000000709c3 */ /* 0x000ea20000008800 */
[----:B------:R-:W3:Y:S01]  /*01f0*/  SHFL.IDX PT, R3, R0, RZ, 0x1f ;  /* 0x00001fff00037589 */ /* 0x000ee200000e0000 */
[----:B------:R-:W-:Y:S01]  /*0200*/  @UP0 UMOV UR6, 0x400 ;  /* 0x0000040000060882 */ /* 0x000fe20000000000 */
[----:B------:R-:W-:-:S04]  /*0210*/  @UP0 UIADD3 UR4, -UR4, 0x100000, URZ ;  /* 0x0010000004040890 */ /* 0x000fc8000fffe13f */
[----:B------:R-:W-:Y:S02]  /*0220*/  @UP0 USHF.L.U32 UR5, UR4, 0xb, URZ ;  /* 0x0000000b04050899 */ /* 0x000fe4000800063f */
[----:B------:R-:W-:Y:S01]  /*0230*/  @UP0 USHF.L.U32 UR4, UR4, 0x1, URZ ;  /* 0x0000000104040899 */ /* 0x000fe2000800063f */
[----:B-1----:R-:W-:Y:S01]  /*0240*/  R2UR UR8, R2 ;  /* 0x00000000020872ca */ /* 0x002fe200000e0000 */
[----:B--2---:R-:W-:Y:S01]  /*0250*/  @UP0 ULEA UR6, UR7, UR6, 0x18 ;  /* 0x0000000607060291 */ /* 0x004fe2000f8ec03f */
[----:B---3--:R-:W-:-:S11]  /*0260*/  ISETP.NE.AND P1, PT, R3, RZ, PT ;  /* 0x000000ff0300720c */ /* 0x008fd60003f25270 */
[----:B------:R-:W-:Y:S01]  /*0270*/  UISETP.NE.AND UP0, UPT, UR8, URZ, UPT ;  /* 0x0000003f0800728c */ /* 0x000fe2000bf05270 */
[----:B------:R-:W1:Y:S02]  /*0280*/  FENCE.VIEW.ASYNC.S ;  /* 0x00000000000073c6 */ /* 0x000e640000000000 */
[----:B-1----:R1:W2:Y:S01]  /*0290*/  @UP1 SYNCS.EXCH.64 URZ, [UR6+0x30800], UR4 ;  /* 0x03080004063f15b2 */ /* 0x0022a20008000100 */
[----:B------:R1:W3:Y:S01]  /*02a0*/  @UP2 SYNCS.EXCH.64 URZ, [UR6+0x30820], UR4 ;  /* 0x03082004063f25b2 */ /* 0x0002e20008000100 */
[----:B------:R-:W-:Y:S06]  /*02b0*/  @P1 BRA `(.L_x_885) ;  /* 0x0000000000481947 */ /* 0x000fec0003800000 */
        /* <DEDUP_REMOVED lines=18> */
.L_x_885:
[----:B------:R-:W4:Y:S01]  /*03e0*/  SHFL.IDX PT, R2, R0, RZ, 0x1f ;  /* 0x00001fff00027589 */ /* 0x000f2200000e0000 */
[----:B------:R-:W-:Y:S01]  /*03f0*/  NOP ;  /* 0x0000000000007918 */ /* 0x000fe20000000000 */
[----:B----4-:R-:W-:-:S13]  /*0400*/  ISETP.NE.AND P0, PT, R2, RZ, PT ;  /* 0x000000ff0200720c */ /* 0x010fda0003f05270 */
        /* <DEDUP_REMOVED lines=19> */
.L_x_886:
[----:B------:R-:W4:Y:S01]  /*0540*/  SHFL.IDX PT, R2, R0, RZ, 0x1f ;  /* 0x00001fff00027589 */ /* 0x000f2200000e0000 */
[----:B------:R-:W-:Y:S01]  /*0550*/  NOP ;  /* 0x0000000000007918 */ /* 0x000fe20000000000 */
[----:B----4-:R-:W-:-:S13]  /*0560*/  ISETP.NE.AND P0, PT, R2, RZ, PT ;  /* 0x000000ff0200720c */ /* 0x010fda0003f05270 */
[----:B------:R-:W-:Y:S05]  /*0570*/  @P0 BRA `(.L_x_887) ;  /* 0x0000000000380947 */ /* 0x000fea0003800000 */
[----:B-1----:R-:W1:Y:S01]  /*0580*/  S2UR UR5, SR_CgaCtaId ;  /* 0x00000000000579c3 */ /* 0x002e620000008800 */
[----:B------:R-:W-:Y:S01]  /*0590*/  UMOV UR4, 0x400 ;  /* 0x0000040000047882 */ /* 0x000fe20000000000 */
[----:B------:R-:W-:Y:S01]  /*05a0*/  UMOV UR7, 0x1 ;  /* 0x0000000100077882 */ /* 0x000fe20000000000 */
[----:B------:R-:W-:Y:S01]  /*05b0*/  ELECT P0, URZ, PT ;  /* 0x00000000003f782f */ /* 0x000fe20003800000 */
[----:B-1----:R-:W-:Y:S02]  /*05c0*/  ULEA UR6, UR5, UR4, 0x18 ;  /* 0x0000000405067291 */ /* 0x002fe4000f8ec03f */
[----:B------:R-:W-:-:S04]  /*05d0*/  UIADD3 UR4, -UR7, 0x100000, URZ ;  /* 0x0010000007047890 */ /* 0x000fc8000fffe13f */
[----:B------:R-:W-:Y:S02]  /*05e0*/  USHF.L.U32 UR5, UR4, 0xb, URZ ;  /* 0x0000000b04057899 */ /* 0x000fe4000800063f */
[----:B------:R-:W-:Y:S01]  /*05f0*/  USHF.L.U32 UR4, UR4, 0x1, URZ ;  /* 0x0000000104047899 */ /* 0x000fe2000800063f */
[----:B------:R-:W1:Y:S11]  /*0600*/  FENCE.VIEW.ASYNC.S ;  /* 0x00000000000073c6 */ /* 0x000e760000000000 */
[----:B-1----:R4:W1:Y:S01]  /*0610*/  SYNCS.EXCH.64 URZ, [UR6+0x30870], UR4 ;  /* 0x03087004063f75b2 */ /* 0x0028620008000100 */
[----:B------:R4:W1:Y:S01]  /*0620*/  SYNCS.EXCH.64 URZ, [UR6+0x30880], UR4 ;  /* 0x03088004063f75b2 */ /* 0x0008620008000100 */
[----:B------:R4:W1:Y:S01]  /*0630*/  SYNCS.EXCH.64 URZ, [UR6+0x30878], UR4 ;  /* 0x03087804063f75b2 */ /* 0x0008620008000100 */
[----:B------:R4:W1:Y:S02]  /*0640*/  SYNCS.EXCH.64 URZ, [UR6+0x30888], UR4 ;  /* 0x03088804063f75b2 */ /* 0x0008640008000100 */
[----:B----4-:R-:W-:Y:S01]  /*0650*/  NOP ;  /* 0x0000000000007918 */ /* 0x010fe20000000000 */
.L_x_887:
        /* <DEDUP_REMOVED lines=22> */
.L_x_888:
        /* <DEDUP_REMOVED lines=22> */
.L_x_889:
[----:B-1----:R-:W-:Y:S01]  /*0920*/  UMOV UR4, 0x1 ;  /* 0x0000000100047882 */ /* 0x002fe20000000000 */
[----:B------:R-:W-:Y:S01]  /*0930*/  PLOP3.LUT P0, PT, PT, PT, UP0, 0x80, 0x0 ;  /* 0x000000000000781c */ /* 0x000fe20003f0f008 */
[----:B------:R-:W-:Y:S01]  /*0940*/  USEL UR4, UR4, 0x2, !UP0 ;  /* 0x0000000204047887 */ /* 0x000fe2000c000000 */
[----:B------:R-:W-:-:S05]  /*0950*/  NOP ;  /* 0x0000000000007918 */ /* 0x000fca0000000000 */
[----:B------:R-:W-:-:S05]  /*0960*/  IMAD.U32 R2, RZ, RZ, UR4 ;  /* 0x00000004ff027e24 */ /* 0x000fca000f8e00ff */
[----:B------:R1:W-:Y:S01]  /*0970*/  STL [R1], R2 ;  /* 0x0000000201007387 */ /* 0x0003e20000100800 */
[----:B--23--:R-:W-:Y:S06]  /*0980*/  BAR.SYNC.DEFER_BLOCKING 0x0 ;  /* 0x0000000000007b1d */ /* 0x00cfec0000010000 */
[----:B------:R-:W-:Y:S05]  /*0990*/  @!P0 BRA `(.L_x_890) ;  /* 0x000000d400708947 */ /* 0x000fea0003800000 */
.L_x_891:
[----:B------:R-:W-:-:S08]  /*09a0*/  NOP ;  /* 0x0000000000007918 */ /* 0x000fd00000000000 */
[----:B------:R-:W2:Y:S02]  /*09b0*/  USETMAXREG.TRY_ALLOC.CTAPOOL UP0, 0xf0 ;  /* 0x000000f0000079c8 */ /* 0x000ea40008000600 */
[----:B--2---:R-:W-:-:S13]  /*09c0*/  PLOP3.LUT P0, PT, PT, PT, UP0, 0x80, 0x0 ;  /* 0x000000000000781c */ /* 0x004fda0003f0f008 */
[----:B------:R-:W-:Y:S05]  /*09d0*/  @!P0 BRA `(.L_x_891) ;  /* 0xfffffffc00f08947 */ /* 0x000fea000383ffff */
[----:B------:R-:W2:Y:S08]  /*09e0*/  S2UR UR7, SR_CTAID.X ;  /* 0x00000000000779c3 */ /* 0x000eb00000002500 */
[----:B------:R-:W-:Y:S08]  /*09f0*/  BAR.ARV 0x4, 0x120 ;  /* 0x0104800000007b1d */ /* 0x000ff00000002000 */
[----:B------:R-:W2:Y:S08]  /*0a00*/  LDC R0, c[0x0][0xda8] ;  /* 0x00036a00ff007b82 */ /* 0x000eb00000000800 */
[----:B------:R-:W-:Y:S06]  /*0a10*/  BAR.ARV 0x8, 0x120 ;  /* 0x0204800000007b1d */ /* 0x000fec0000002000 */
[----:B--2---:R-:W-:-:S13]  /*0a20*/  ISETP.LE.AND P0, PT, R0, UR7, PT ;  /* 0x0000000700007c0c */ /* 0x004fda000bf03270 */
[----:B------:R-:W-:Y:S05]  /*0a30*/  @P0 EXIT ;  /* 0x000000000000094d */ /* 0x000fea0003800000 */
[----:B------:R-:W2:Y:S01]  /*0a40*/  LDL R3, [R1] ;  /* 0x0000000001037983 */ /* 0x000ea20000100800 */
[----:B------:R-:W3:Y:S01]  /*0a50*/  S2UR UR4, SR_CgaCtaId ;  /* 0x00000000000479c3 */ /* 0x000ee20000008800 */
[----:B------:R-:W-:Y:S01]  /*0a60*/  UMOV UR38, 0x400 ;  /* 0x0000040000267882 */ /* 0x000fe20000000000 */
[----:B------:R-:W-:Y:S01]  /*0a70*/  UMOV UR46, URZ ;  /* 0x0000003f002e7c82 */ /* 0x000fe20008000000 */
[----:B-1----:R-:W1:Y:S01]  /*0a80*/  S2R R2, SR_TID.X ;  /* 0x0000000000027919 */ /* 0x002e620000002100 */
[----:B------:R-:W-:-:S04]  /*0a90*/  UMOV UR36, URZ ;  /* 0x0000003f00247c82 */ /* 0x000fc80008000000 */
[----:B------:R-:W4:Y:S01]  /*0aa0*/  S2UR UR6, SR_SWINHI ;  /* 0x00000000000679c3 */ /* 0x000f220000002f00 */
[----:B---3--:R-:W-:-:S07]  /*0ab0*/  ULEA UR38, UR4, UR38, 0x18 ;  /* 0x0000002604267291 */ /* 0x008fce000f8ec03f */
[----:B------:R-:W-:Y:S01]  /*0ac0*/  UMOV UR4, UR38 ;  /* 0x0000002600047c82 */ /* 0x000fe20008000000 */
[----:B----4-:R-:W-:Y:S01]  /*0ad0*/  UMOV UR5, UR6 ;  /* 0x0000000600057c82 */ /* 0x010fe20008000000 */
[----:B------:R-:W-:Y:S01]  /*0ae0*/  MOV R200, UR4 ;  /* 0x0000000400c87c02 */ /* 0x000fe20008000f00 */
[----:B-1----:R-:W-:Y:S01]  /*0af0*/  VIADD R213, R2, 0xffffff80 ;  /* 0xffffff8002d57836 */ /* 0x002fe20000000000 */
[----:B------:R-:W-:Y:S01]  /*0b00*/  UMOV UR4, UR7 ;  /* 0x0000000700047c82 */ /* 0x000fe20008000000 */
[----:B------:R-:W-:-:S03]  /*0b10*/  IMAD.U32 R201, RZ, RZ, UR5 ;  /* 0x00000005ffc97e24 */ /* 0x000fc6000f8e00ff */
[----:B------:R-:W-:-:S04]  /*0b20*/  SHF.R.S32.HI R0, RZ, 0x1f, R213 ;  /* 0x0000001fff007819 */ /* 0x000fc800000114d5 */
[CC--:B------:R-:W-:Y:S02]  /*0b30*/  LEA.HI R2, R0.reuse, R213.reuse, RZ, 0x4 ;  /* 0x000000d500027211 */ /* 0x0c0fe400078f20ff */
[----:B------:R-:W-:Y:S02]  /*0b40*/  LEA.HI R211, R0, R213, RZ, 0x5 ;  /* 0x000000d500d37211 */ /* 0x000fe400078f28ff */
[----:B------:R-:W-:Y:S02]  /*0b50*/  SHF.R.S32.HI R5, RZ, 0x4, R2 ;  /* 0x00000004ff057819 */ /* 0x000fe40000011402 */
[----:B------:R-:W-:Y:S02]  /*0b60*/  SHF.R.S32.HI R211, RZ, 0x5, R211 ;  /* 0x00000005ffd37819 */ /* 0x000fe400000114d3 */
[C---:B------:R-:W-:Y:S02]  /*0b70*/  LEA.HI R4, R2.reuse, R5, RZ, 0x1 ;  /* 0x0000000502047211 */ /* 0x040fe400078f08ff */
[----:B------:R-:W-:-:S02]  /*0b80*/  LOP3.LUT R2, R2, 0x3fffff0, RZ, 0xc0, !PT ;  /* 0x03fffff002027812 */ /* 0x000fc400078ec0ff */
[----:B------:R-:W-:-:S03]  /*0b90*/  LOP3.LUT R4, R4, 0x1ffffffe, RZ, 0xc0, !PT ;  /* 0x1ffffffe04047812 */ /* 0x000fc600078ec0ff */
[----:B------:R-:W-:Y:S02]  /*0ba0*/  IMAD.IADD R2, R213, 0x1, -R2 ;  /* 0x00000001d5027824 */ /* 0x000fe400078e0a02 */
[----:B------:R-:W-:Y:S02]  /*0bb0*/  IMAD.IADD R4, R5, 0x1, -R4 ;  /* 0x0000000105047824 */ /* 0x000fe400078e0a04 */
[----:B------:R-:W-:-:S04]  /*0bc0*/  IMAD R9, R211, 0x10, R2 ;  /* 0x00000010d3097824 */ /* 0x000fc800078e0202 */
[----:B------:R-:W-:Y:S01]  /*0bd0*/  IMAD R4, R9, 0x8, R4 ;  /* 0x0000000809047824 */ /* 0x000fe200078e0204 */
[----:B--2---:R-:W-:Y:S02]  /*0be0*/  R2UR UR8, R3 ;  /* 0x00000000030872ca */ /* 0x004fe400000e0000 */
[CC--:B------:R-:W-:Y:S02]  /*0bf0*/  LEA.HI R3, R0.reuse, R213.reuse, RZ, 0x7 ;  /* 0x000000d500037211 */ /* 0x0c0fe400078f38ff */
[----:B------:R-:W-:Y:S02]  /*0c00*/  LEA.HI R0, R0, R213, RZ, 0x3 ;  /* 0x000000d500007211 */ /* 0x000fe400078f18ff */
[----:B------:R-:W-:Y:S02]  /*0c10*/  LOP3.LUT R208, R3, 0xffffff80, RZ, 0xc0, !PT ;  /* 0xffffff8003d07812 */ /* 0x000fe400078ec0ff */
[----:B------:R-:W-:Y:S02]  /*0c20*/  SHF.R.S32.HI R210, RZ, 0x7, R3 ;  /* 0x00000007ffd27819 */ /* 0x000fe40000011403 */
[----:B------:R-:W-:Y:S01]  /*0c30*/  LOP3.LUT R2, R0, 0x1ffffff8, RZ, 0xc0, !PT ;  /* 0x1ffffff800027812 */ /* 0x000fe200078ec0ff */
[----:B------:R-:W-:Y:S01]  /*0c40*/  IMAD.IADD R208, R213, 0x1, -R208 ;  /* 0x00000001d5d07824 */ /* 0x000fe200078e0ad0 */
[----:B------:R-:W-:Y:S01]  /*0c50*/  LEA.HI R3, R3, R210, RZ, 0x1 ;  /* 0x000000d203037211 */ /* 0x000fe200078f08ff */
[----:B------:R-:W-:Y:S01]  /*0c60*/  ULOP3.LUT UR5, UR8, 0x1, URZ, 0xfc, !UPT ;  /* 0x0000000108057892 */ /* 0x000fe2000f8efc3f */
[----:B------:R-:W-:Y:S01]  /*0c70*/  SHF.R.S32.HI R204, RZ, 0x3, R0 ;  /* 0x00000003ffcc7819 */ /* 0x000fe20000011400 */
[----:B------:R-:W-:Y:S01]  /*0c80*/  IMAD.IADD R2, R213, 0x1, -R2 ;  /* 0x00000001d5027824 */ /* 0x000fe200078e0a02 */
[----:B------:R-:W-:-:S03]  /*0c90*/  SHF.R.S32.HI R7, RZ, 0x1f, R208 ;  /* 0x0000001fff077819 */ /* 0x000fc600000114d0 */
[----:B------:R-:W-:Y:S01]  /*0ca0*/  IMAD.U32 R212, RZ, RZ, UR5 ;  /* 0x00000005ffd47e24 */ /* 0x000fe2000f8e00ff */
[CC--:B------:R-:W-:Y:S01]  /*0cb0*/  LEA.HI R6, R7.reuse, R208.reuse, RZ, 0x2 ;  /* 0x000000d007067211 */ /* 0x0c0fe200078f10ff */
[----:B------:R-:W-:Y:S01]  /*0cc0*/  UMOV UR5, URZ ;  /* 0x0000003f00057c82 */ /* 0x000fe20008000000 */
[----:B------:R-:W-:Y:S01]  /*0cd0*/  LEA.HI R7, R7, R208, RZ, 0x5 ;  /* 0x000000d007077211 */ /* 0x000fe200078f28ff */
[----:B------:R-:W-:Y:S01]  /*0ce0*/  IMAD.SHL.U32 R202, R2, 0x8, RZ ;  /* 0x0000000802ca7824 */ /* 0x000fe200078e00ff */
[--C-:B------:R-:W-:Y:S02]  /*0cf0*/  SHF.R.S32.HI R5, RZ, 0x2, R6.reuse ;  /* 0x00000002ff057819 */ /* 0x100fe40000011406 */
[----:B------:R-:W-:Y:S02]  /*0d00*/  SHF.R.S32.HI R8, RZ, 0x1f, R6 ;  /* 0x0000001fff087819 */ /* 0x000fe40000011406 */
[----:B------:R-:W-:Y:S02]  /*0d10*/  SHF.R.S32.HI R7, RZ, 0x5, R7 ;  /* 0x00000005ff077819 */ /* 0x000fe40000011407 */
[----:B------:R-:W-:-:S02]  /*0d20*/  LEA.HI R8, R8, R5, RZ, 0x3 ;  /* 0x0000000508087211 */ /* 0x000fc400078f18ff */
[----:B------:R-:W-:Y:S02]  /*0d30*/  MOV R207, UR5 ;  /* 0x0000000500cf7c02 */ /* 0x000fe40008000f00 */
[----:B------:R-:W-:-:S05]  /*0d40*/  LOP3.LUT R8, R8, 0xfffffff8, RZ, 0xc0, !PT ;  /* 0xfffffff808087812 */ /* 0x000fca00078ec0ff */
[----:B------:R-:W-:Y:S01]  /*0d50*/  IMAD.IADD R8, R5, 0x1, -R8 ;  /* 0x0000000105087824 */ /* 0x000fe200078e0a08 */
[----:B------:R-:W-:Y:S01]  /*0d60*/  LOP3.LUT R5, R3, 0x3fffffe, RZ, 0xc0, !PT ;  /* 0x03fffffe03057812 */ /* 0x000fe200078ec0ff */
[----:B------:R-:W-:Y:S02]  /*0d70*/  IMAD.SHL.U32 R3, R4, 0x8, RZ ;  /* 0x0000000804037824 */ /* 0x000fe400078e00ff */
[----:B------:R-:W-:Y:S02]  /*0d80*/  IMAD R8, R7, 0x10, R8 ;  /* 0x0000001007087824 */ /* 0x000fe400078e0208 */
[----:B------:R-:W-:Y:S01]  /*0d90*/  IMAD.WIDE R200, R3, 0x2, R200 ;  /* 0x0000000203c87825 */ /* 0x000fe200078e02c8 */
[----:B------:R-:W-:-:S03]  /*0da0*/  LOP3.LUT R3, R6, 0x7ffffffc, RZ, 0xc0, !PT ;  /* 0x7ffffffc06037812 */ /* 0x000fc600078ec0ff */
[----:B------:R-:W-:Y:S02]  /*0db0*/  IMAD.IADD R5, R210, 0x1, -R5 ;  /* 0x00000001d2057824 */ /* 0x000fe400078e0a05 */
[----:B------:R-:W-:Y:S02]  /*0dc0*/  IMAD.IADD R22, R208, 0x1, -R3 ;  /* 0x00000001d0167824 */ /* 0x000fe400078e0a03 */
[----:B------:R-:W-:-:S07]  /*0dd0*/  IMAD R209, R5, 0x40, R8 ;  /* 0x0000004005d17824 */ /* 0x000fce00078e0208 */
.L_x_984:
[----:B------:R-:W-:Y:S01]  /*0de0*/  ULDC UR5, c[0x0][0xdd0] ;  /* 0x0003740000057ab9 */ /* 0x000fe20000000800 */
[----:B-1----:R-:W1:Y:S01]  /*0df0*/  LDC R0, c[0x0][0xde8] ;  /* 0x00037a00ff007b82 */ /* 0x002e620000000800 */
[----:B------:R-:W-:Y:S01]  /*0e00*/  UISETP.NE.AND UP0, UPT, UR5, 0x1, UPT ;  /* 0x000000010500788c */ /* 0x000fe2000bf05270 */
[----:B------:R-:W-:-:S10]  /*0e10*/  UMOV UR8, UR4 ;  /* 0x0000000400087c82 */ /* 0x000fd40008000000 */
[----:B------:R-:W-:Y:S01]  /*0e20*/  @UP0 ULDC UR6, c[0x0][0xdd4] ;  /* 0x0003750000060ab9 */ /* 0x000fe20000000800 */
[----:B------:R-:W-:Y:S01]  /*0e30*/  @UP0 ULDC UR9, c[0x0][0xdd8] ;  /* 0x0003760000090ab9 */ /* 0x000fe20000000800 */
[----:B------:R-:W-:-:S04]  /*0e40*/  UIMAD.WIDE.U32 UR6, UR4, UR6, URZ ;  /* 0x00000006040672a5 */ /* 0x000fc8000f8e003f */
[----:B------:R-:W-:-:S04]  /*0e50*/  @UP0 USHF.R.U32.HI UR8, URZ, UR9, UR7 ;  /* 0x000000093f080299 */ /* 0x000fc80008011607 */
[----:B------:R-:W-:Y:S02]  /*0e60*/  UIADD3 UR6, -UR8, URZ, URZ ;  /* 0x0000003f08067290 */ /* 0x000fe4000fffe13f */
[----:B-1----:R-:W-:Y:S02]  /*0e70*/  ISETP.LE.AND P0, PT, R0, UR8, PT ;  /* 0x0000000800007c0c */ /* 0x002fe4000bf03270 */
[----:B------:R-:W-:-:S11]  /*0e80*/  UIMAD UR7, UR5, UR6, UR4 ;  /* 0x00000006050772a4 */ /* 0x000fd6000f8e0204 */
[----:B--234-:R-:W-:Y:S05]  /*0e90*/  @!P0 BRA `(.L_x_892) ;  /* 0x0000000000248947 */ /* 0x01cfea0003800000 */
[----:B------:R-:W-:Y:S01]  /*0ea0*/  ULDC UR6, c[0x0][0xddc] ;  /* 0x0003770000067ab9 */ /* 0x000fe20000000800 */
[----:B------:R-:W-:Y:S01]  /*0eb0*/  UMOV UR9, UR7 ;  /* 0x0000000700097c82 */ /* 0x000fe20008000000 */
[----:B------:R-:W-:-:S11]  /*0ec0*/  UISETP.NE.AND UP0, UPT, UR6, 0x1, UPT ;  /* 0x000000010600788c */ /* 0x000fd6000bf05270 */
[----:B------:R-:W-:Y:S02]  /*0ed0*/  @UP0 ULDC.64 UR10, c[0x0][0xde0] ;  /* 0x00037800000a0ab9 */ /* 0x000fe40000000a00 */
[----:B------:R-:W-:-:S04]  /*0ee0*/  UIMAD.WIDE.U32 UR4, UR7, UR10, URZ ;  /* 0x0000000a070472a5 */ /* 0x000fc8000f8e003f */
[----:B------:R-:W-:-:S04]  /*0ef0*/  @UP0 USHF.R.U32.HI UR9, URZ, UR11, UR5 ;  /* 0x0000000b3f090299 */ /* 0x000fc80008011605 */
[----:B------:R-:W-:Y:S02]  /*0f00*/  UIMAD UR4, UR9, UR6, URZ ;  /* 0x00000006090472a4 */ /* 0x000fe4000f8e023f */
[----:B------:R-:W-:Y:S01]  /*0f10*/  IMAD.U32 R206, RZ, RZ, UR9 ;  /* 0x00000009ffce7e24 */ /* 0x000fe2000f8e00ff */
[----:B------:R-:W-:Y:S09]  /*0f20*/  BRA `(.L_x_893) ;  /* 0x0000000000207947 */ /* 0x000ff20003800000 */
.L_x_892:
[----:B------:R-:W-:Y:S01]  /*0f30*/  ULDC UR6, c[0x0][0xdc4] ;  /* 0x0003710000067ab9 */ /* 0x000fe20000000800 */
[----:B------:R-:W-:Y:S01]  /*0f40*/  UMOV UR9, UR7 ;  /* 0x0000000700097c82 */ /* 0x000fe20008000000 */
[----:B------:R-:W-:-:S11]  /*0f50*/  UISETP.NE.AND UP0, UPT, UR6, 0x1, UPT ;  /* 0x000000010600788c */ /* 0x000fd6000bf05270 */
[----:B------:R-:W-:Y:S02]  /*0f60*/  @UP0 ULDC.64 UR10, c[0x0][0xdc8] ;  /* 0x00037200000a0ab9 */ /* 0x000fe40000000a00 */
[----:B------:R-:W-:-:S04]  /*0f70*/  UIMAD.WIDE.U32 UR4, UR7, UR10, URZ ;  /* 0x0000000a070472a5 */ /* 0x000fc8000f8e003f */
[----:B------:R-:W-:-:S04]  /*0f80*/  @UP0 USHF.R.U32.HI UR9, URZ, UR11, UR5 ;  /* 0x0000000b3f090299 */ /* 0x000fc80008011605 */
[----:B------:R-:W-:Y:S02]  /*0f90*/  UIMAD UR4, UR9, UR6, URZ ;  /* 0x00000006090472a4 */ /* 0x000fe4000f8e023f */
[----:B------:R-:W-:-:S10]  /*0fa0*/  IMAD.U32 R206, RZ, RZ, UR9 ;  /* 0x00000009ffce7e24 */ /* 0x000fd4000f8e00ff */
.L_x_893:
[----:B------:R-:W-:Y:S01]  /*0fb0*/  R2UR UR5, R206 ;  /* 0x00000000ce0572ca */ /* 0x000fe200000e0000 */
[----:B------:R-:W-:Y:S01]  /*0fc0*/  UIADD3 UR6, UR7, -UR4, URZ ;  /* 0x8000000407067290 */ /* 0x000fe2000fffe03f */
[----:B------:R-:W-:Y:S01]  /*0fd0*/  ULDC UR43, c[0x0][0xdb8] ;  /* 0x00036e00002b7ab9 */ /* 0x000fe20000000800 */
[----:B------:R-:W-:Y:S01]  /*0fe0*/  ULDC.64 UR12, c[0x0][0x3f8] ;  /* 0x0000fe00000c7ab9 */ /* 0x000fe20000000a00 */
[----:B------:R-:W-:Y:S01]  /*0ff0*/  UISETP.NE.AND UP1, UPT, UR43, 0x1, UPT ;  /* 0x000000012b00788c */ /* 0x000fe2000bf25270 */
[----:B------:R-:W-:Y:S01]  /*1000*/  ULDC UR42, c[0x0][0xdac] ;  /* 0x00036b00002a7ab9 */ /* 0x000fe20000000800 */
[----:B------:R-:W-:Y:S01]  /*1010*/  UISETP.NE.U32.AND UP0, UPT, UR12, URZ, UPT ;  /* 0x0000003f0c00728c */ /* 0x000fe2000bf05070 */
[----:B------:R-:W-:Y:S01]  /*1020*/  ULDC UR11, c[0x0][0xdc4] ;  /* 0x00037100000b7ab9 */ /* 0x000fe20000000800 */
[----:B------:R-:W-:Y:S02]  /*1030*/  ULDC UR45, c[0x0][0x404] ;  /* 0x00010100002d7ab9 */ /* 0x000fe40000000800 */
[----:B------:R-:W-:-:S03]  /*1040*/  UISETP.NE.AND.EX UP0, UPT, UR13, URZ, UPT, UP0 ;  /* 0x0000003f0d00728c */ /* 0x000fc6000bf05300 */
[----:B------:R-:W-:Y:S01]  /*1050*/  ULOP3.LUT UR7, URZ, UR5, URZ, 0x33, !UPT ;  /* 0x000000053f077292 */ /* 0x000fe2000f8e333f */
[----:B------:R-:W-:Y:S02]  /*1060*/  ULDC UR9, c[0x0][0x288] ;  /* 0x0000a20000097ab9 */ /* 0x000fe40000000800 */
[----:B------:R-:W-:Y:S01]  /*1070*/  ULDC.64 UR4, c[0x0][0x9e0] ;  /* 0x0002780000047ab9 */ /* 0x000fe20000000a00 */
[----:B------:R-:W-:Y:S02]  /*1080*/  UIADD3 UR42, UR7, UR42, URZ ;  /* 0x0000002a072a7290 */ /* 0x000fe4000fffe03f */
[----:B------:R-:W-:Y:S02]  /*1090*/  UISETP.GE.AND UP2, UPT, UR5, 0x1, UPT ;  /* 0x000000010500788c */ /* 0x000fe4000bf46270 */
[----:B------:R-:W-:Y:S02]  /*10a0*/  USHF.L.U32 UR42, UR42, 0x7, URZ ;  /* 0x000000072a2a7899 */ /* 0x000fe4000800063f */
[----:B------:R-:W-:-:S02]  /*10b0*/  UIMAD UR8, UR8, UR11, UR6 ;  /* 0x0000000b080872a4 */ /* 0x000fc4000f8e0206 */
[----:B------:R-:W-:Y:S01]  /*10c0*/  USEL UR45, UR45, 0x1, UP0 ;  /* 0x000000012d2d7887 */ /* 0x000fe20008000000 */
[----:B------:R-:W-:Y:S01]  /*10d0*/  PLOP3.LUT P1, PT, PT, PT, UP2, 0x80, 0x0 ;  /* 0x000000000000781c */ /* 0x000fe20003f2f028 */
[----:B------:R-:W-:Y:S01]  /*10e0*/  @UP1 ULDC UR6, c[0x0][0xdbc] ;  /* 0x00036f0000061ab9 */ /* 0x000fe20000000800 */
[----:B------:R-:W-:Y:S01]  /*10f0*/  UIADD3 UR61, UR42, 0x80, -UR9 ;  /* 0x000000802a3d7890 */ /* 0x000fe2000fffe809 */
[----:B------:R-:W-:Y:S01]  /*1100*/  ULDC UR10, c[0x0][0x2e0] ;  /* 0x0000b800000a7ab9 */ /* 0x000fe20000000800 */
[----:B------:R-:W-:Y:S01]  /*1110*/  UIMAD.WIDE.U32 UR6, UR8, UR6, URZ ;  /* 0x00000006080672a5 */ /* 0x000fe2000f8e003f */
[----:B------:R-:W-:Y:S01]  /*1120*/  @UP1 ULDC UR11, c[0x0][0xdc0] ;  /* 0x00037000000b1ab9 */ /* 0x000fe20000000800 */
[----:B------:R-:W-:Y:S01]  /*1130*/  UIMAD UR61, UR45, UR10, UR61 ;  /* 0x0000000a2d3d72a4 */ /* 0x000fe2000f8e023d */
[----:B------:R-:W-:Y:S01]  /*1140*/  UMOV UR44, UR8 ;  /* 0x00000008002c7c82 */ /* 0x000fe20008000000 */
[----:B------:R-:W-:Y:S02]  /*1150*/  @UP1 USHF.R.U32.HI UR44, URZ, UR11, UR7 ;  /* 0x0000000b3f2c1299 */ /* 0x000fe40008011607 */
[----:B------:R-:W-:-:S02]  /*1160*/  UIADD3 UR4, UR61, UR4, URZ ;  /* 0x000000043d047290 */ /* 0x000fc4000fffe03f */
[----:B------:R-:W-:-:S04]  /*1170*/  UIADD3 UR6, -UR44, URZ, URZ ;  /* 0x0000003f2c067290 */ /* 0x000fc8000fffe13f */
[----:B------:R-:W-:Y:S01]  /*1180*/  UIMAD UR43, UR43, UR6, UR8 ;  /* 0x000000062b2b72a4 */ /* 0x000fe2000f8e0208 */
[----:B------:R-:W-:Y:S01]  /*1190*/  IMAD.U32 R0, RZ, RZ, UR4 ;  /* 0x00000004ff007e24 */ /* 0x000fe2000f8e00ff */
[----:B------:R-:W-:Y:S10]  /*11a0*/  @!P1 BRA `(.L_x_894) ;  /* 0x0000000000409947 */ /* 0x000ff40003800000 */
[----:B------:R-:W-:Y:S01]  /*11b0*/  ISETP.LT.AND P0, PT, RZ, UR61, PT ;  /* 0x0000003dff007c0c */ /* 0x000fe2000bf01270 */
[----:B------:R-:W-:-:S12]  /*11c0*/  UIADD3 UR4, UR61, -0x1, URZ ;  /* 0xffffffff3d047890 */ /* 0x000fd8000fffe03f */
[----:B------:R-:W-:Y:S05]  /*11d0*/  @P0 BRA `(.L_x_895) ;  /* 0x00000000001c0947 */ /* 0x000fea0003800000 */
[----:B------:R-:W-:Y:S02]  /*11e0*/  UISETP.NE.AND UP0, UPT, UR5, 0x1, UPT ;  /* 0x000000010500788c */ /* 0x000fe4000bf05270 */
[----:B------:R-:W-:-:S09]  /*11f0*/  UIADD3 UR4, -UR61, URZ, URZ ;  /* 0x0000003f3d047290 */ /* 0x000fd2000fffe13f */
[----:B------:R-:W-:Y:S02]  /*1200*/  @UP0 ULDC.64 UR12, c[0x0][0x9e8] ;  /* 0x00027a00000c0ab9 */ /* 0x000fe40000000a00 */
[----:B------:R-:W-:-:S04]  /*1210*/  UIMAD.WIDE.U32 UR6, UR4, UR12, URZ ;  /* 0x0000000c040672a5 */ /* 0x000fc8000f8e003f */
[----:B------:R-:W-:-:S04]  /*1220*/  @UP0 USHF.R.U32.HI UR4, URZ, UR13, UR7 ;  /* 0x0000000d3f040299 */ /* 0x000fc80008011607 */
[----:B------:R-:W-:Y:S01]  /*1230*/  ULOP3.LUT UR4, URZ, UR4, URZ, 0x33, !UPT ;  /* 0x000000043f047292 */ /* 0x000fe2000f8e333f */
[----:B------:R-:W-:Y:S11]  /*1240*/  BRA `(.L_x_896) ;  /* 0x0000000000107947 */ /* 0x000ff60003800000 */
.L_x_895:
[----:B------:R-:W-:-:S11]  /*1250*/  UISETP.NE.AND UP0, UPT, UR5, 0x1, UPT ;  /* 0x000000010500788c */ /* 0x000fd6000bf05270 */
[----:B------:R-:W-:Y:S02]  /*1260*/  @UP0 ULDC.64 UR12, c[0x0][0x9e8] ;  /* 0x00027a00000c0ab9 */ /* 0x000fe40000000a00 */
[----:B------:R-:W-:-:S04]  /*1270*/  UIMAD.WIDE.U32 UR6, UR4, UR12, URZ ;  /* 0x0000000c040672a5 */ /* 0x000fc8000f8e003f */
[----:B------:R-:W-:-:S12]  /*1280*/  @UP0 USHF.R.U32.HI UR4, URZ, UR13, UR7 ;  /* 0x0000000d3f040299 */ /* 0x000fd80008011607 */
.L_x_896:
[----:B------:R-:W-:-:S06]  /*1290*/  UIMAD UR4, UR4, UR5, UR5 ;  /* 0x00000005040472a4 */ /* 0x000fcc000f8e0205 */
[----:B------:R-:W-:-:S07]  /*12a0*/  VIMNMX R0, R0, UR4, PT ;  /* 0x0000000400007c48 */ /* 0x000fce000bfe0100 */
.L_x_894:
[----:B------:R-:W-:Y:S01]  /*12b0*/  UIMAD UR4, UR45, UR10, 0x3f ;  /* 0x0000003f2d0474a4 */ /* 0x000fe2000f8e020a */
[----:B------:R-:W-:Y:S01]  /*12c0*/  VIADD R0, R0, 0x3f ;  /* 0x0000003f00007836 */ /* 0x000fe20000000000 */
[----:B------:R-:W-:Y:S02]  /*12d0*/  UIADD3 UR7, UR42, -UR9, URZ ;  /* 0x800000092a077290 */ /* 0x000fe4000fffe03f */
[----:B------:R-:W-:Y:S02]  /*12e0*/  USHF.R.S32.HI UR6, URZ, 0x1f, UR4 ;  /* 0x0000001f3f067899 */ /* 0x000fe40008011404 */
[----:B------:R-:W-:Y:S01]  /*12f0*/  SHF.R.S32.HI R3, RZ, 0x1f, R0 ;  /* 0x0000001fff037819 */ /* 0x000fe20000011400 */
[----:B------:R-:W-:Y:S02]  /*1300*/  UIMAD UR7, UR45, UR10, UR7 ;  /* 0x0000000a2d0772a4 */ /* 0x000fe4000f8e0207 */
[----:B------:R-:W-:Y:S01]  /*1310*/  ULEA.HI UR6, UR6, UR4, URZ, 0x6 ;  /* 0x0000000406067291 */ /* 0x000fe2000f8f303f */
[----:B------:R-:W-:Y:S01]  /*1320*/  LEA.HI R3, R3, R0, RZ, 0x6 ;  /* 0x0000000003037211 */ /* 0x000fe200078f30ff */
[----:B------:R-:W-:-:S02]  /*1330*/  ULDC UR8, c[0x0][0x9dc] ;  /* 0x0002770000087ab9 */ /* 0x000fc40000000800 */
[----:B------:R-:W-:Y:S01]  /*1340*/  USHF.R.S32.HI UR6, URZ, 0x6, UR6 ;  /* 0x000000063f067899 */ /* 0x000fe20008011406 */
[----:B------:R-:W-:Y:S01]  /*1350*/  SHF.R.S32.HI R3, RZ, 0x6, R3 ;  /* 0x00000006ff037819 */ /* 0x000fe20000011403 */
[----:B------:R-:W-:-:S04]  /*1360*/  UIADD3 UR8, UR7, -UR8, URZ ;  /* 0x8000000807087290 */ /* 0x000fc8000fffe03f */
[----:B------:R-:W-:Y:S01]  /*1370*/  VIMNMX R103, R3, UR6, PT ;  /* 0x0000000603677c48 */ /* 0x000fe2000bfe0100 */
[----:B------:R-:W-:Y:S07]  /*1380*/  @!P1 BRA `(.L_x_897) ;  /* 0x0000000000489947 */ /* 0x000fee0003800000 */
[----:B------:R-:W-:Y:S02]  /*1390*/  UMOV UR4, UR7 ;  /* 0x0000000700047c82 */ /* 0x000fe40008000000 */
[----:B------:R-:W-:-:S06]  /*13a0*/  UISETP.GT.AND UP0, UPT, UR4, -0x1, UPT ;  /* 0xffffffff0400788c */ /* 0x000fcc000bf04270 */
[----:B------:R-:W-:-:S13]  /*13b0*/  PLOP3.LUT P0, PT, PT, PT, UP0, 0x80, 0x0 ;  /* 0x000000000000781c */ /* 0x000fda0003f0f008 */
[----:B------:R-:W-:Y:S05]  /*13c0*/  @P0 BRA `(.L_x_898) ;  /* 0x00000000001c0947 */ /* 0x000fea0003800000 */
[----:B------:R-:W-:Y:S02]  /*13d0*/  UISETP.NE.AND UP0, UPT, UR5, 0x1, UPT ;  /* 0x000000010500788c */ /* 0x000fe4000bf05270 */
[----:B------:R-:W-:-:S09]  /*13e0*/  ULOP3.LUT UR4, URZ, UR4, URZ, 0x33, !UPT ;  /* 0x000000043f047292 */ /* 0x000fd2000f8e333f */
[----:B------:R-:W-:Y:S02]  /*13f0*/  @UP0 ULDC.64 UR10, c[0x0][0x9e8] ;  /* 0x00027a00000a0ab9 */ /* 0x000fe40000000a00 */
[----:B------:R-:W-:-:S04]  /*1400*/  UIMAD.WIDE.U32 UR6, UR4, UR10, URZ ;  /* 0x0000000a040672a5 */ /* 0x000fc8000f8e003f */
[----:B------:R-:W-:-:S04]  /*1410*/  @UP0 USHF.R.U32.HI UR4, URZ, UR11, UR7 ;  /* 0x0000000b3f040299 */ /* 0x000fc80008011607 */
[----:B------:R-:W-:Y:S01]  /*1420*/  ULOP3.LUT UR4, URZ, UR4, URZ, 0x33, !UPT ;  /* 0x000000043f047292 */ /* 0x000fe2000f8e333f */
[----:B------:R-:W-:Y:S11]  /*1430*/  BRA `(.L_x_899) ;  /* 0x0000000000107947 */ /* 0x000ff60003800000 */
.L_x_898:
[----:B------:R-:W-:-:S11]  /*1440*/  UISETP.NE.AND UP0, UPT, UR5, 0x1, UPT ;  /* 0x000000010500788c */ /* 0x000fd6000bf05270 */
[----:B------:R-:W-:Y:S02]  /*1450*/  @UP0 ULDC.64 UR10, c[0x0][0x9e8] ;  /* 0x00027a00000a0ab9 */ /* 0x000fe40000000a00 */
[----:B------:R-:W-:-:S04]  /*1460*/  UIMAD.WIDE.U32 UR6, UR4, UR10, URZ ;  /* 0x0000000a040672a5 */ /* 0x000fc8000f8e003f */
[----:B------:R-:W-:-:S12]  /*1470*/  @UP0 USHF.R.U32.HI UR4, URZ, UR11, UR7 ;  /* 0x0000000b3f040299 */ /* 0x000fd80008011607 */
.L_x_899:
[----:B------:R-:W-:-:S04]  /*1480*/  UIMAD UR4, UR4, UR5, URZ ;  /* 0x00000005040472a4 */ /* 0x000fc8000f8e023f */
[----:B------:R-:W-:-:S04]  /*1490*/  UISETP.LT.AND UP0, UPT, UR8, UR4, UPT ;  /* 0x000000040800728c */ /* 0x000fc8000bf01270 */
[----:B------:R-:W-:-:S12]  /*14a0*/  USEL UR8, UR8, UR4, !UP0 ;  /* 0x0000000408087287 */ /* 0x000fd8000c000000 */
.L_x_897:
[----:B------:R-:W-:Y:S01]  /*14b0*/  USHF.R.S32.HI UR4, URZ, 0x1f, UR8 ;  /* 0x0000001f3f047899 */ /* 0x000fe20008011408 */
[----:B------:R-:W-:Y:S01]  /*14c0*/  PLOP3.LUT P0, PT, PT, PT, PT, 0x80, 0x0 ;  /* 0x000000000000781c */ /* 0x000fe20003f0f070 */
[----:B------:R-:W-:Y:S01]  /*14d0*/  IMAD.MOV.U32 R0, RZ, RZ, RZ ;  /* 0x000000ffff007224 */ /* 0x000fe200078e00ff */
[----:B------:R-:W-:Y:S01]  /*14e0*/  CS2R R2, SRZ ;  /* 0x0000000000027805 */ /* 0x000fe2000001ff00 */
[----:B------:R-:W-:Y:S01]  /*14f0*/  ULEA.HI UR4, UR4, UR8, URZ, 0x6 ;  /* 0x0000000804047291 */ /* 0x000fe2000f8f303f */
[----:B------:R-:W-:Y:S02]  /*1500*/  CS2R R150, SRZ ;  /* 0x0000000000967805 */ /* 0x000fe4000001ff00 */
[----:B------:R-:W-:Y:S02]  /*1510*/  CS2R R148, SRZ ;  /* 0x0000000000947805 */ /* 0x000fe4000001ff00 */
[----:B------:R-:W-:Y:S01]  /*1520*/  CS2R R146, SRZ ;  /* 0x0000000000927805 */ /* 0x000fe2000001ff00 */
[----:B------:R-:W-:Y:S01]  /*1530*/  USHF.R.S32.HI UR4, URZ, 0x6, UR4 ;  /* 0x000000063f047899 */ /* 0x000fe20008011404 */
[----:B------:R-:W-:-:S02]  /*1540*/  CS2R R144, SRZ ;  /* 0x0000000000907805 */ /* 0x000fc4000001ff00 */
[----:B------:R-:W-:Y:S02]  /*1550*/  CS2R R142, SRZ ;  /* 0x00000000008e7805 */ /* 0x000fe4000001ff00 */
[----:B------:R-:W-:Y:S01]  /*1560*/  CS2R R140, SRZ ;  /* 0x00000000008c7805 */ /* 0x000fe2000001ff00 */
[----:B------:R-:W-:Y:S01]  /*1570*/  UISETP.LT.AND UP0, UPT, URZ, UR4, UPT ;  /* 0x000000043f00728c */ /* 0x000fe2000bf01270 */
[----:B------:R-:W-:Y:S02]  /*1580*/  CS2R R138, SRZ ;  /* 0x00000000008a7805 */ /* 0x000fe4000001ff00 */
[----:B------:R-:W-:Y:S02]  /*1590*/  CS2R R136, SRZ ;  /* 0x0000000000887805 */ /* 0x000fe4000001ff00 */
[----:B------:R-:W-:Y:S01]  /*15a0*/  CS2R R134, SRZ ;  /* 0x0000000000867805 */ /* 0x000fe2000001ff00 */
[----:B------:R-:W-:Y:S01]  /*15b0*/  USEL UR60, URZ, UR4, !UP0 ;  /* 0x000000043f3c7287 */ /* 0x000fe2000c000000 */
[----:B------:R-:W-:-:S02]  /*15c0*/  CS2R R132, SRZ ;  /* 0x0000000000847805 */ /* 0x000fc4000001ff00 */
[----:B------:R-:W-:Y:S02]  /*15d0*/  CS2R R130, SRZ ;  /* 0x0000000000827805 */ /* 0x000fe4000001ff00 */
[----:B------:R-:W-:Y:S02]  /*15e0*/  CS2R R128, SRZ ;  /* 0x0000000000807805 */ /* 0x000fe4000001ff00 */
[----:B------:R-:W-:Y:S02]  /*15f0*/  CS2R R126, SRZ ;  /* 0x00000000007e7805 */ /* 0x000fe4000001ff00 */
[----:B------:R-:W-:Y:S02]  /*1600*/  CS2R R124, SRZ ;  /* 0x00000000007c7805 */ /* 0x000fe4000001ff00 */
[----:B------:R-:W-:Y:S02]  /*1610*/  ISETP.GT.AND P1, PT, R103, UR60, PT ;  /* 0x0000003c67007c0c */ /* 0x000fe4000bf24270 */
        /* <DEDUP_REMOVED lines=10> */
[----:B------:R-:W-:Y:S01]  /*16c0*/  IMAD.MOV.U32 R102, RZ, RZ, RZ ;  /* 0x000000ffff667224 */ /* 0x000fe200078e00ff */
        /* <DEDUP_REMOVED lines=36> */
[----:B------:R-:W-:Y:S02]  /*1910*/  MOV R160, RZ ;  /* 0x000000ff00a07202 */ /* 0x000fe40000000f00 */
[----:B------:R-:W-:Y:S01]  /*1920*/  CS2R R6, SRZ ;  /* 0x0000000000067805 */ /* 0x000fe2000001ff00 */
[----:B------:R-:W-:Y:S01]  /*1930*/  IMAD.MOV.U32 R29, RZ, RZ, RZ ;  /* 0x000000ffff1d7224 */ /* 0x000fe200078e00ff */
[----:B------:R-:W-:Y:S01]  /*1940*/  CS2R R56, SRZ ;  /* 0x0000000000387805 */ /* 0x000fe2000001ff00 */
[----:B------:R-:W-:Y:S01]  /*1950*/  IMAD.MOV.U32 R4, RZ, RZ, RZ ;  /* 0x000000ffff047224 */ /* 0x000fe200078e00ff */
[----:B------:R-:W-:Y:S06]  /*1960*/  @!P1 BRA `(.L_x_900) ;  /* 0x000000a800d89947 */ /* 0x000fec0003800000 */
[----:B------:R-:W1:Y:S01]  /*1970*/  SHFL.IDX PT, R0, R210, RZ, 0x1f ;  /* 0x00001fffd2007589 */ /* 0x000e6200000e0000 */
[----:B------:R-:W-:-:S04]  /*1980*/  UIADD3 UR6, UR38, 0x10400, URZ ;  /* 0x0001040026067890 */ /* 0x000fc8000fffe03f */
[----:B------:R-:W-:-:S06]  /*1990*/  ULOP3.LUT UP0, URZ, UR6, 0x3ff, URZ, 0xc0, !UPT ;  /* 0x000003ff063f7892 */ /* 0x000fcc000f80c03f */
[----:B------:R-:W-:Y:S02]  /*19a0*/  PLOP3.LUT P0, PT, PT, PT, UP0, 0x80, 0x0 ;  /* 0x000000000000781c */ /* 0x000fe40003f0f008 */
[----:B-1----:R-:W-:-:S13]  /*19b0*/  R2UR UR4, R0 ;  /* 0x00000000000472ca */ /* 0x002fda00000e0000 */
[----:B------:R-:W-:-:S04]  /*19c0*/  ULEA.HI UR5, UR4, UR4, URZ, 0x1 ;  /* 0x0000000404057291 */ /* 0x000fc8000f8f083f */
        /* <DEDUP_REMOVED lines=10> */
[----:B------:R1:W2:Y:S01]  /*1a70*/  LDC.64 R2, c[0x4][R0] ;  /* 0x0100000000027b82 */ /* 0x0002a20000000a00 */
[----:B------:R-:W-:Y:S01]  /*1a80*/  IMAD.U32 R5, RZ, RZ, UR5 ;  /* 0x00000005ff057e24 */ /* 0x000fe2000f8e00ff */
[----:B------:R-:W-:Y:S01]  /*1a90*/  ULDC.64 UR4, c[0x4][0x1c0] ;  /* 0x0100700000047ab9 */ /* 0x000fe20000000a00 */
[----:B------:R-:W-:Y:S01]  /*1aa0*/  IMAD.U32 R10, RZ, RZ, UR6 ;  /* 0x00000006ff0a7e24 */ /* 0x000fe2000f8e00ff */
[----:B------:R-:W-:Y:S01]  /*1ab0*/  MOV R8, 0x70 ;  /* 0x0000007000087802 */ /* 0x000fe20000000f00 */
[----:B------:R-:W-:Y:S02]  /*1ac0*/  IMAD.U32 R6, RZ, RZ, UR4 ;  /* 0x00000004ff067e24 */ /* 0x000fe4000f8e00ff */
[----:B------:R-:W-:-:S02]  /*1ad0*/  IMAD.U32 R7, RZ, RZ, UR5 ;  /* 0x00000005ff077e24 */ /* 0x000fc4000f8e00ff */
[----:B------:R-:W-:Y:S02]  /*1ae0*/  IMAD.U32 R11, RZ, RZ, UR7 ;  /* 0x00000007ff0b7e24 */ /* 0x000fe4000f8e00ff */
[----:B------:R-:W-:Y:S02]  /*1af0*/  IMAD.MOV.U32 R12, RZ, RZ, 0x1 ;  /* 0x00000001ff0c7424 */ /* 0x000fe400078e00ff */
[----:B-1----:R-:W-:-:S07]  /*1b00*/  IMAD.MOV.U32 R13, RZ, RZ, RZ ;  /* 0x000000ffff0d7224 */ /* 0x002fce00078e00ff */
[----:B------:R-:W-:-:S07]  /*1b10*/  LEPC R20, `(.L_x_901) ;  /* 0x000000001014794e */ /* 0x000fce0000000000 */
[----:B--2---:R-:W-:Y:S05]  /*1b20*/  CALL.ABS.NOINC R2 ;  /* 0x0000000002007343 */ /* 0x004fea0003c00000 */
.L_x_901:
[----:B------:R-:W-:Y:S02]  /*1b30*/  R2UR UR6, R207 ;  /* 0x00000000cf0672ca */ /* 0x000fe400000e0000 */
[----:B------:R-:W-:-:S11]  /*1b40*/  R2UR UR5, R212 ;  /* 0x00000000d40572ca */ /* 0x000fd600000e0000 */
[----:B------:R-:W-:Y:S02]  /*1b50*/  ULEA.HI UR4, UR6, UR6, URZ, 0x1 ;  /* 0x0000000606047291 */ /* 0x000fe4000f8f083f */
[----:B------:R-:W-:Y:S02]  /*1b60*/  IMAD.U32 R2, RZ, RZ, UR5 ;  /* 0x00000005ff027e24 */ /* 0x000fe4000f8e00ff */
[----:B------:R-:W-:-:S03]  /*1b70*/  ULOP3.LUT UR4, UR4, 0xfffffffe, URZ, 0xc0, !UPT ;  /* 0xfffffffe04047892 */ /* 0x000fc6000f8ec03f */
[----:B------:R-:W-:Y:S01]  /*1b80*/  ISETP.NE.AND P0, PT, R2, 0x3, PT ;  /* 0x000000030200780c */ /* 0x000fe20003f05270 */
[----:B------:R-:W-:-:S06]  /*1b90*/  UIADD3 UR4, UR6, -UR4, URZ ;  /* 0x8000000406047290 */ /* 0x000fcc000fffe03f */
[----:B------:R-:W-:-:S05]  /*1ba0*/  IMAD.U32 R0, RZ, RZ, UR4 ;  /* 0x00000004ff007e24 */ /* 0x000fca000f8e00ff */
[----:B------:R-:W-:-:S04]  /*1bb0*/  SHF.L.U32 R0, R0, 0x1f, RZ ;  /* 0x0000001f00007819 */ /* 0x000fc800000006ff */
[----:B------:R-:W1:Y:S02]  /*1bc0*/  SYNCS.PHASECHK.TRANS64.TRYWAIT P1, [UR38+0x30800], R0 ;  /* 0x03080000ff0075a7 */ /* 0x000e640008020166 */
[----:B-1----:R-:W-:Y:S05]  /*1bd0*/  @!P1 BRA `(.L_x_902) ;  /* 0x000000fc00089947 */ /* 0x002fea0003800000 */
.L_x_1049:
[----:B------:R-:W-:Y:S05]  /*1be0*/  @!P0 BRA `(.L_x_903) ;  /* 0x0000000000048947 */ /* 0x000fea0003800000 */
[----:B------:R-:W-:Y:S01]  /*1bf0*/  BPT.TRAP 0x1 ;  /* 0x000000040000795c */ /* 0x000fe20000300000 */
.L_x_903:
[----:B-1----:R-:W-:Y:S02]  /*1c00*/  IMAD.U32 R3, RZ, RZ, UR36 ;  /* 0x00000024ff037e24 */ /* 0x002fe4000f8e00ff */
[----:B------:R-:W-:-:S03]  /*1c10*/  IMAD.U32 R0, RZ, RZ, UR46 ;  /* 0x0000002eff007e24 */ /* 0x000fc6000f8e00ff */
[----:B------:R-:W-:Y:S02]  /*1c20*/  LEA R3, R3, UR38, 0x3 ;  /* 0x0000002603037c11 */ /* 0x000fe4000f8e18ff */
[----:B------:R-:W-:-:S04]  /*1c30*/  SHF.L.U32 R0, R0, 0x1f, RZ ;  /* 0x0000001f00007819 */ /* 0x000fc800000006ff */
[----:B------:R1:W2:Y:S01]  /*1c40*/  SYNCS.PHASECHK.TRANS64.TRYWAIT P2, [R3+URZ+0x30830], R0 ;  /* 0x03083000030075a7 */ /* 0x0002a2000804017f */
[----:B------:R-:W-:Y:S05]  /*1c50*/  @!P0 BRA `(.L_x_904) ;  /* 0x0000000000048947 */ /* 0x000fea0003800000 */
[----:B------:R-:W-:Y:S01]  /*1c60*/  BPT.TRAP 0x1 ;  /* 0x000000040000795c */ /* 0x000fe20000300000 */
.L_x_904:
[----:B------:R-:W3:Y:S02]  /*1c70*/  S2R R2, SR_TID.X ;  /* 0x0000000000027919 */ /* 0x000ee40000002100 */
[----:B---3--:R-:W-:Y:S01]  /*1c80*/  LOP3.LUT P1, RZ, R2, 0x7f, RZ, 0xc0, !PT ;  /* 0x0000007f02ff7812 */ /* 0x008fe2000782c0ff */
[----:B--2---:R-:W-:-:S12]  /*1c90*/  @P2 BRA `(.L_x_905) ;  /* 0x0000000000082947 */ /* 0x004fd80003800000 */
[----:B------:R-:W2:Y:S02]  /*1ca0*/  SYNCS.PHASECHK.TRANS64.TRYWAIT P2, [R3+URZ+0x30830], R0 ;  /* 0x03083000030075a7 */ /* 0x000ea4000804017f */
[----:B--2---:R-:W-:Y:S05]  /*1cb0*/  @!P2 BRA `(.L_x_906) ;  /* 0x000000f800e8a947 */ /* 0x004fea0003800000 */
.L_x_905:
[----:B------:R-:W-:Y:S05]  /*1cc0*/  WARPSYNC.ALL ;  /* 0x0000000000007948 */ /* 0x000fea0003800000 */
[----:B------:R-:W-:Y:S01]  /*1cd0*/  UIADD3 UR4, UR38, 0x20400, URZ ;  /* 0x0002040026047890 */ /* 0x000fe2000fffe03f */
[----:B------:R-:W-:Y:S01]  /*1ce0*/  WARPGROUP.ARRIVE ;  /* 0x00000000000079c5 */ /* 0x000fe20000000000 */
[----:B------:R-:W-:Y:S01]  /*1cf0*/  ULOP3.LUT UR40, UR40, 0x10000, URZ, 0xfc, !UPT ;  /* 0x0001000028287892 */ /* 0x000fe2000f8efc3f */
[----:B-12---:R-:W1:Y:S01]  /*1d00*/  LDC R0, c[0x0][0x2e0] ;  /* 0x0000b800ff007b82 */ /* 0x006e620000000800 */
[----:B------:R-:W-:Y:S01]  /*1d10*/  USHF.R.U32.HI UR4, URZ, 0x4, UR4 ;  /* 0x000000043f047899 */ /* 0x000fe20008011604 */
[----:B------:R-:W-:Y:S01]  /*1d20*/  IMAD.MOV.U32 R4, RZ, RZ, -0x40 ;  /* 0xffffffc0ff047424 */ /* 0x000fe200078e00ff */
[----:B------:R-:W-:Y:S01]  /*1d30*/  UMOV UR9, 0x40000040 ;  /* 0x4000004000097882 */ /* 0x000fe20000000000 */
[----:B------:R-:W-:Y:S01]  /*1d40*/  UMOV UR11, 0x40000040 ;  /* 0x40000040000b7882 */ /* 0x000fe20000000000 */
[----:B------:R-:W-:Y:S01]  /*1d50*/  ULOP3.LUT UR4, UR4, 0x3fff, URZ, 0xc0, !UPT ;  /* 0x00003fff04047892 */ /* 0x000fe2000f8ec03f */
[----:B------:R-:W-:Y:S01]  /*1d60*/  IMAD.U32 R19, RZ, RZ, UR9 ;  /* 0x00000009ff137e24 */ /* 0x000fe2000f8e00ff */
[----:B------:R-:W-:Y:S01]  /*1d70*/  UMOV UR8, UR40 ;  /* 0x0000002800087c82 */ /* 0x000fe20008000000 */
[----:B------:R-:W-:Y:S01]  /*1d80*/  UMOV UR7, 0x40000040 ;  /* 0x4000004000077882 */ /* 0x000fe20000000000 */
[----:B------:R-:W-:Y:S01]  /*1d90*/  ULOP3.LUT UR37, UR4, 0x10000, URZ, 0xfc, !UPT ;  /* 0x0001000004257892 */ /* 0x000fe2000f8efc3f */
[----:B------:R-:W-:Y:S01]  /*1da0*/  IMAD.U32 R18, RZ, RZ, UR8 ;  /* 0x00000008ff127e24 */ /* 0x000fe2000f8e00ff */
[----:B------:R-:W-:Y:S01]  /*1db0*/  UIADD3 UR4, UR40, 0x2, URZ ;  /* 0x0000000228047890 */ /* 0x000fe2000fffe03f */
[----:B------:R-:W2:Y:S01]  /*1dc0*/  LDC R21, c[0x0][0x288] ;  /* 0x0000a200ff157b82 */ /* 0x000ea20000000800 */
[----:B------:R-:W-:Y:S01]  /*1dd0*/  ULEA UR39, UR36, UR37, 0xb ;  /* 0x0000002524277291 */ /* 0x000fe2000f8e583f */
[----:B------:R-:W-:Y:S01]  /*1de0*/  IMAD R23, R103, R4, 0x40 ;  /* 0x0000004067177424 */ /* 0x000fe200078e0204 */
[----:B------:R-:W-:Y:S01]  /*1df0*/  UIADD3 UR12, UR40, 0x406, URZ ;  /* 0x00000406280c7890 */ /* 0x000fe2000fffe03f */
[----:B------:R-:W-:Y:S01]  /*1e00*/  @!P1 VIADD R2, R3, 0x30840 ;  /* 0x0003084003029836 */ /* 0x000fe20000000000 */
[----:B------:R-:W-:Y:S01]  /*1e10*/  UIADD3 UR5, UR39, 0x2, URZ ;  /* 0x0000000227057890 */ /* 0x000fe2000fffe03f */
[----:B------:R-:W-:Y:S01]  /*1e20*/  VIADD R6, R209, UR42 ;  /* 0x0000002ad1067c36 */ /* 0x000fe20008000000 */
[----:B------:R-:W-:Y:S01]  /*1e30*/  UIADD3 UR6, UR39, 0x202, URZ ;  /* 0x0000020227067890 */ /* 0x000fe2000fffe03f */
[----:B------:R-:W-:Y:S01]  /*1e40*/  LEA R7, R103, 0xffffffc0, 0x6 ;  /* 0xffffffc067077811 */ /* 0x000fe200078e30ff */
[----:B------:R-:W-:Y:S01]  /*1e50*/  UMOV UR10, UR39 ;  /* 0x00000027000a7c82 */ /* 0x000fe20008000000 */
[----:B------:R-:W-:Y:S01]  /*1e60*/  UIADD3 UR14, UR39, 0x206, URZ ;  /* 0x00000206270e7890 */ /* 0x000fe2000fffe03f */
[----:B------:R-:W-:Y:S01]  /*1e70*/  HGMMA.64x64x16.F32 R24, gdesc[UR8], RZ, !UPT, gsb0 ;  /* 0x00e00000081879f0 */ /* 0x000fe2000c0008ff */
[----:B------:R-:W-:Y:S01]  /*1e80*/  UMOV UR8, UR4 ;  /* 0x0000000400087c82 */ /* 0x000fe20008000000 */
[----:B------:R-:W-:Y:S01]  /*1e90*/  UMOV UR9, 0x40000040 ;  /* 0x4000004000097882 */ /* 0x000fe20000000000 */
[----:B------:R-:W-:Y:S01]  /*1ea0*/  UMOV UR10, UR5 ;  /* 0x00000005000a7c82 */ /* 0x000fe20008000000 */
[----:B------:R-:W-:Y:S01]  /*1eb0*/  UMOV UR11, 0x40000040 ;  /* 0x40000040000b7882 */ /* 0x000fe20000000000 */
[----:B------:R-:W-:Y:S01]  /*1ec0*/  UIADD3 UR4, UR40, 0x4, URZ ;  /* 0x0000000428047890 */ /* 0x000fe2000fffe03f */
[----:B------:R-:W-:Y:S01]  /*1ed0*/  MOV R16, UR8 ;  /* 0x0000000800107c02 */ /* 0x000fe20008000f00 */
[----:B------:R-:W-:Y:S01]  /*1ee0*/  UIADD3 UR5, UR39, 0x4, URZ ;  /* 0x0000000427057890 */ /* 0x000fe2000fffe03f */
[----:B------:R-:W-:Y:S01]  /*1ef0*/  IMAD.U32 R17, RZ, RZ, UR9 ;  /* 0x00000009ff117e24 */ /* 0x000fe2000f8e00ff */
[----:B------:R-:W-:Y:S01]  /*1f00*/  UMOV UR13, 0x40000040 ;  /* 0x40000040000d7882 */ /* 0x000fe20000000000 */
[----:B------:R-:W-:Y:S01]  /*1f10*/  UMOV UR15, 0x40000040 ;  /* 0x40000040000f7882 */ /* 0x000fe20000000000 */
[----:B------:R-:W-:Y:S01]  /*1f20*/  UIADD3 UR16, UR40, 0x800, URZ ;  /* 0x0000080028107890 */ /* 0x000fe2000fffe03f */
[----:B-1----:R-:W-:Y:S01]  /*1f30*/  IMAD R3, R0, UR45, R23 ;  /* 0x0000002d00037c24 */ /* 0x002fe2000f8e0217 */
[----:B------:R-:W-:Y:S01]  /*1f40*/  UIADD3 UR18, UR39, 0x400, URZ ;  /* 0x0000040027127890 */ /* 0x000fe2000fffe03f */
[----:B------:R-:W-:Y:S01]  /*1f50*/  @!P1 PRMT R2, RZ, 0x654, R2 ;  /* 0x00000654ff029816 */ /* 0x000fe20000000002 */
[----:B------:R-:W-:Y:S01]  /*1f60*/  UMOV UR17, 0x40000040 ;  /* 0x4000004000117882 */ /* 0x000fe20000000000 */
[----:B------:R-:W-:Y:S01]  /*1f70*/  UMOV UR19, 0x40000040 ;  /* 0x4000004000137882 */ /* 0x000fe20000000000 */
[----:B------:R-:W-:Y:S01]  /*1f80*/  UIADD3 UR20, UR40, 0x802, URZ ;  /* 0x0000080228147890 */ /* 0x000fe2000fffe03f */
[----:B--2---:R-:W-:Y:S01]  /*1f90*/  IADD3 R5, R3, 0x1, -R21 ;  /* 0x0000000103057810 */ /* 0x004fe20007ffe815 */
[----:B------:R-:W-:Y:S01]  /*1fa0*/  UIADD3 UR22, UR39, 0x402, URZ ;  /* 0x0000040227167890 */ /* 0x000fe2000fffe03f */
[C---:B------:R-:W-:Y:S01]  /*1fb0*/  IMAD R20, R22.reuse, -0x2, R3 ;  /* 0xfffffffe16147824 */ /* 0x040fe200078e0203 */
[----:B------:R-:W-:Y:S01]  /*1fc0*/  UMOV UR21, 0x40000040 ;  /* 0x4000004000157882 */ /* 0x000fe20000000000 */
[----:B------:R-:W-:Y:S01]  /*1fd0*/  UMOV UR23, 0x40000040 ;  /* 0x4000004000177882 */ /* 0x000fe20000000000 */
[----:B------:R-:W-:Y:S01]  /*1fe0*/  UIADD3 UR24, UR40, 0x804, URZ ;  /* 0x0000080428187890 */ /* 0x000fe2000fffe03f */
[----:B------:R-:W-:Y:S01]  /*1ff0*/  IMAD R5, R22, -0x2, R5 ;  /* 0xfffffffe16057824 */ /* 0x000fe200078e0205 */
[----:B------:R-:W-:Y:S01]  /*2000*/  UIADD3 UR26, UR39, 0x404, URZ ;  /* 0x00000404271a7890 */ /* 0x000fe2000fffe03f */
[----:B------:R-:W-:Y:S01]  /*2010*/  UMOV UR25, 0x40000040 ;  /* 0x4000004000197882 */ /* 0x000fe20000000000 */
[----:B------:R-:W-:Y:S01]  /*2020*/  UMOV UR27, 0x40000040 ;  /* 0x40000040001b7882 */ /* 0x000fe20000000000 */
[----:B------:R-:W-:-:S02]  /*2030*/  UIADD3 UR28, UR40, 0x806, URZ ;  /* 0x00000806281c7890 */ /* 0x000fc4000fffe03f */
[----:B------:R-:W-:Y:S01]  /*2040*/  UIADD3 UR30, UR39, 0x406, URZ ;  /* 0x00000406271e7890 */ /* 0x000fe2000fffe03f */
[----:B------:R-:W-:Y:S01]  /*2050*/  UMOV UR29, 0x40000040 ;  /* 0x40000040001d7882 */ /* 0x000fe20000000000 */
[----:B------:R-:W-:Y:S01]  /*2060*/  UMOV UR31, 0x40000040 ;  /* 0x40000040001f7882 */ /* 0x000fe20000000000 */
[----:B------:R-:W-:Y:S02]  /*2070*/  UIADD3 UR32, UR40, 0xc00, URZ ;  /* 0x00000c0028207890 */ /* 0x000fe4000fffe03f */
[----:B------:R-:W-:Y:S01]  /*2080*/  UIADD3 UR34, UR39, 0x600, URZ ;  /* 0x0000060027227890 */ /* 0x000fe2000fffe03f */
[----:B------:R-:W-:Y:S01]  /*2090*/  UMOV UR33, 0x40000040 ;  /* 0x4000004000217882 */ /* 0x000fe20000000000 */
[----:B------:R-:W-:Y:S01]  /*20a0*/  UMOV UR35, 0x40000040 ;  /* 0x4000004000237882 */ /* 0x000fe20000000000 */
[----:B------:R-:W-:Y:S02]  /*20b0*/  UIADD3 UR48, UR40, 0xc02, URZ ;  /* 0x00000c0228307890 */ /* 0x000fe4000fffe03f */
[----:B------:R-:W-:Y:S01]  /*20c0*/  UIADD3 UR50, UR39, 0x602, URZ ;  /* 0x0000060227327890 */ /* 0x000fe2000fffe03f */
[----:B------:R-:W-:Y:S01]  /*20d0*/  UMOV UR49, 0x40000040 ;  /* 0x4000004000317882 */ /* 0x000fe20000000000 */
[----:B------:R-:W-:Y:S01]  /*20e0*/  UMOV UR51, 0x40000040 ;  /* 0x4000004000337882 */ /* 0x000fe20000000000 */
[----:B------:R-:W-:-:S02]  /*20f0*/  UIADD3 UR52, UR40, 0xc04, URZ ;  /* 0x00000c0428347890 */ /* 0x000fc4000fffe03f */
[----:B------:R-:W-:Y:S01]  /*2100*/  UIADD3 UR54, UR39, 0x604, URZ ;  /* 0x0000060427367890 */ /* 0x000fe2000fffe03f */
[----:B------:R-:W-:Y:S01]  /*2110*/  UMOV UR53, 0x40000040 ;  /* 0x4000004000357882 */ /* 0x000fe20000000000 */
[----:B------:R-:W-:Y:S01]  /*2120*/  UMOV UR55, 0x40000040 ;  /* 0x4000004000377882 */ /* 0x000fe20000000000 */
[----:B------:R-:W-:Y:S01]  /*2130*/  UMOV UR57, 0x40000040 ;  /* 0x4000004000397882 */ /* 0x000fe20000000000 */
[----:B------:R-:W-:Y:S01]  /*2140*/  UMOV UR59, 0x40000040 ;  /* 0x40000040003b7882 */ /* 0x000fe20000000000 */
[----:B------:R-:W-:Y:S01]  /*2150*/  MOV R9, UR57 ;  /* 0x0000003900097c02 */ /* 0x000fe20008000f00 */
[----:B------:R-:W-:Y:S02]  /*2160*/  WARPGROUP.DEPBAR.LE gsb0, 0x0 ;  /* 0x00008000000079c5 */ /* 0x000fe40000010000 */
[----:B------:R-:W-:-:S06]  /*2170*/  WARPGROUP.ARRIVE ;  /* 0x00000000000079c5 */ /* 0x000fcc0000000000 */
[----:B------:R-:W-:Y:S01]  /*2180*/  HGMMA.64x64x16.F32 R24, gdesc[UR8], R24, gsb0 ;  /* 0x00e00000081879f0 */ /* 0x000fe20008000818 */
        /* <DEDUP_REMOVED lines=28> */
[----:B------:R-:W-:Y:S01]  /*2350*/  UMOV UR5, 0x40000040 ;  /* 0x4000004000057882 */ /* 0x000fe20000000000 */
[----:B------:R-:W-:Y:S01]  /*2360*/  IMAD.U32 R11, RZ, RZ, UR9 ;  /* 0x00000009ff0b7e24 */ /* 0x000fe2000f8e00ff */
[----:B------:R-:W-:Y:S02]  /*2370*/  WARPGROUP.DEPBAR.LE gsb0, 0x0 ;  /* 0x00008000000079c5 */ /* 0x000fe40000010000 */
[----:B------:R-:W-:-:S06]  /*2380*/  WARPGROUP.ARRIVE ;  /* 0x00000000000079c5 */ /* 0x000fcc0000000000 */
[----:B------:R-:W-:Y:S01]  /*2390*/  HGMMA.64x64x16.F32 R24, gdesc[UR8], R24, gsb0 ;  /* 0x00e00000081879f0 */ /* 0x000fe20008000818 */
[----:B------:R-:W-:Y:S02]  /*23a0*/  UIADD3 UR8, UR40, 0x404, URZ ;  /* 0x0000040428087890 */ /* 0x000fe4000fffe03f */
[----:B------:R-:W-:Y:S01]  /*23b0*/  UIADD3 UR10, UR39, 0x204, URZ ;  /* 0x00000204270a7890 */ /* 0x000fe2000fffe03f */
[----:B------:R-:W-:Y:S01]  /*23c0*/  UMOV UR9, 0x40000040 ;  /* 0x4000004000097882 */ /* 0x000fe20000000000 */
[----:B------:R-:W-:Y:S01]  /*23d0*/  UMOV UR11, 0x40000040 ;  /* 0x40000040000b7882 */ /* 0x000fe20000000000 */
[----:B------:R-:W-:-:S07]  /*23e0*/  UIADD3 UR39, UR39, 0x606, URZ ;  /* 0x0000060627277890 */ /* 0x000fce000fffe03f */
[----:B------:R-:W-:Y:S01]  /*23f0*/  UMOV UR58, UR39 ;  /* 0x00000027003a7c82 */ /* 0x000fe20008000000 */
[----:B------:R-:W-:Y:S02]  /*2400*/  WARPGROUP.DEPBAR.LE gsb0, 0x0 ;  /* 0x00008000000079c5 */ /* 0x000fe40000010000 */
[----:B------:R-:W-:-:S06]  /*2410*/  WARPGROUP.ARRIVE ;  /* 0x00000000000079c5 */ /* 0x000fcc0000000000 */
[----:B------:R-:W-:Y:S01]  /*2420*/  HGMMA.64x64x16.F32 R24, gdesc[UR4], R24, gsb0 ;  /* 0x00e00000041879f0 */ /* 0x000fe20008000818 */
[----:B------:R-:W-:-:S07]  /*2430*/  UIADD3 UR6, UR40, 0xc06, URZ ;  /* 0x00000c0628067890 */ /* 0x000fce000fffe03f */
[----:B------:R-:W-:Y:S02]  /*2440*/  UMOV UR56, UR6 ;  /* 0x0000000600387c82 */ /* 0x000fe40008000000 */
[----:B------:R-:W-:Y:S01]  /*2450*/  IMAD.U32 R8, RZ, RZ, UR56 ;  /* 0x00000038ff087e24 */ /* 0x000fe2000f8e00ff */
[----:B------:R-:W-:Y:S02]  /*2460*/  WARPGROUP.DEPBAR.LE gsb0, 0x0 ;  /* 0x00008000000079c5 */ /* 0x000fe40000010000 */
[----:B------:R-:W-:-:S06]  /*2470*/  WARPGROUP.ARRIVE ;  /* 0x00000000000079c5 */ /* 0x000fcc0000000000 */
[----:B------:R-:W-:Y:S01]  /*2480*/  HGMMA.64x64x16.F32 R24, gdesc[UR8], R24, gsb0 ;  /* 0x00e00000081879f0 */ /* 0x000fe20008000818 */
[----:B------:R-:W-:Y:S02]  /*2490*/  ULDC.64 UR10, c[0x0][0x9e0] ;  /* 0x00027800000a7ab9 */ /* 0x000fe40000000a00 */
[----:B------:R-:W-:Y:S01]  /*24a0*/  UISETP.GE.AND UP0, UPT, UR11, 0x1, UPT ;  /* 0x000000010b00788c */ /* 0x000fe2000bf06270 */
[----:B------:R-:W-:-:S05]  /*24b0*/  VIADD R57, R5, UR10 ;  /* 0x0000000a05397c36 */ /* 0x000fca0008000000 */
[----:B------:R-:W-:Y:S01]  /*24c0*/  PLOP3.LUT P2, PT, PT, PT, UP0, 0x40, 0x0 ;  /* 0x000000000000781c */ /* 0x000fe20003f4e808 */
[----:B------:R-:W-:Y:S02]  /*24d0*/  WARPGROUP.DEPBAR.LE gsb0, 0x0 ;  /* 0x00008000000079c5 */ /* 0x000fe40000010000 */
[----:B------:R-:W-:-:S06]  /*24e0*/  WARPGROUP.ARRIVE ;  /* 0x00000000000079c5 */ /* 0x000fcc0000000000 */
[----:B------:R-:W-:Y:S03]  /*24f0*/  HGMMA.64x64x16.F32 R24, gdesc[UR12], R24, gsb0 ;  /* 0x00e000000c1879f0 */ /* 0x000fe60008000818 */
[----:B------:R-:W-:Y:S02]  /*2500*/  WARPGROUP.DEPBAR.LE gsb0, 0x0 ;  /* 0x00008000000079c5 */ /* 0x000fe40000010000 */
[----:B------:R-:W-:-:S06]  /*2510*/  WARPGROUP.ARRIVE ;  /* 0x00000000000079c5 */ /* 0x000fcc0000000000 */
[----:B------:R-:W-:Y:S03]  /*2520*/  HGMMA.64x64x16.F32 R24, gdesc[UR16], R24, gsb0 ;  /* 0x00e00000101879f0 */ /* 0x000fe60008000818 */
[----:B------:R-:W-:Y:S02]  /*2530*/  WARPGROUP.DEPBAR.LE gsb0, 0x0 ;  /* 0x00008000000079c5 */ /* 0x000fe40000010000 */
[----:B------:R-:W-:-:S06]  /*2540*/  WARPGROUP.ARRIVE ;  /* 0x00000000000079c5 */ /* 0x000fcc0000000000 */
[----:B------:R-:W-:Y:S01]  /*2550*/  HGMMA.64x64x16.F32 R24, gdesc[UR20], R24, gsb0 ;  /* 0x00e00000141879f0 */ /* 0x000fe20008000818 */
[----:B------:R-:W-:Y:S02]  /*2560*/  ULDC UR22, c[0x0][0x9dc] ;  /* 0x0002770000167ab9 */ /* 0x000fe40000000800 */
[----:B------:R-:W-:-:S06]  /*2570*/  ULOP3.LUT UR6, URZ, UR22, URZ, 0x33, !UPT ;  /* 0x000000163f067292 */ /* 0x000fcc000f8e333f */
[----:B------:R-:W-:-:S04]  /*2580*/  VIADD R56, R5, UR6 ;  /* 0x0000000605387c36 */ /* 0x000fc80008000000 */
[----:B------:R-:W-:Y:S01]  /*2590*/  IMAD.IADD R3, R56, 0x1, R6 ;  /* 0x0000000138037824 */ /* 0x000fe200078e0206 */
        /* <DEDUP_REMOVED lines=19> */
[----:B------:R1:W-:Y:S02]  /*26d0*/  @!P1 SYNCS.ARRIVE.TRANS64.RED.A1T0 RZ, [R2+URZ], RZ ;  /* 0x000000ff02ff99a7 */ /* 0x0003e4000810043f */
[----:B-1----:R-:W-:Y:S01]  /*26e0*/  VIADDMNMX R2, R6, R57, R20, PT ;  /* 0x0000003906027246 */ /* 0x002fe20003800114 */
[----:B------:R-:W-:Y:S06]  /*26f0*/  @P2 BRA `(.L_x_907) ;  /* 0x00000000005c2947 */ /* 0x000fec0003800000 */
[----:B------:R-:W-:Y:S01]  /*2700*/  IMAD R4, R0, UR45, R6 ;  /* 0x0000002d00047c24 */ /* 0x000fe2000f8e0206 */
[----:B------:R-:W-:Y:S03]  /*2710*/  BSSY B0, `(.L_x_908) ;  /* 0x0000011000007945 */ /* 0x000fe60003800000 */
[----:B------:R-:W-:-:S05]  /*2720*/  IMAD.IADD R4, R4, 0x1, -R21 ;  /* 0x0000000104047824 */ /* 0x000fca00078e0a15 */
[----:B------:R-:W-:-:S13]  /*2730*/  ISETP.GT.AND P2, PT, R4, -0x1, PT ;  /* 0xffffffff0400780c */ /* 0x000fda0003f44270 */
[----:B------:R-:W-:Y:S05]  /*2740*/  @P2 BRA `(.L_x_909) ;  /* 0x0000000000202947 */ /* 0x000fea0003800000 */
[----:B------:R-:W-:Y:S01]  /*2750*/  UISETP.NE.AND UP1, UPT, UR11, 0x1, UPT ;  /* 0x000000010b00788c */ /* 0x000fe2000bf25270 */
[----:B------:R-:W-:-:S05]  /*2760*/  LOP3.LUT R4, RZ, R4, RZ, 0x33, !PT ;  /* 0x00000004ff047212 */ /* 0x000fca00078e33ff */
[----:B------:R-:W-:-:S05]  /*2770*/  PLOP3.LUT P2, PT, PT, PT, UP1, 0x80, 0x0 ;  /* 0x000000000000781c */ /* 0x000fca0003f4f018 */
[----:B------:R-:W-:-:S08]  /*2780*/  @UP1 ULDC.64 UR6, c[0x0][0x9e8] ;  /* 0x00027a0000061ab9 */ /* 0x000fd00000000a00 */
[----:B------:R-:W-:-:S05]  /*2790*/  @P2 IMAD.HI.U32 R5, R4, UR6, RZ ;  /* 0x0000000604052c27 */ /* 0x000fca000f8e00ff */
[----:B------:R-:W-:-:S04]  /*27a0*/  @P2 SHF.R.U32.HI R4, RZ, UR7, R5 ;  /* 0x00000007ff042c19 */ /* 0x000fc80008011605 */
[----:B------:R-:W-:Y:S01]  /*27b0*/  LOP3.LUT R4, RZ, R4, RZ, 0x33, !PT ;  /* 0x00000004ff047212 */ /* 0x000fe200078e33ff */
[----:B------:R-:W-:Y:S06]  /*27c0*/  BRA `(.L_x_910) ;  /* 0x0000000000147947 */ /* 0x000fec0003800000 */
.L_x_909:
[----:B------:R-:W-:-:S06]  /*27d0*/  UISETP.NE.AND UP1, UPT, UR11, 0x1, UPT ;  /* 0x000000010b00788c */ /* 0x000fcc000bf25270 */
[----:B------:R-:W-:-:S05]  /*27e0*/  PLOP3.LUT P2, PT, PT, PT, UP1, 0x80, 0x0 ;  /* 0x000000000000781c */ /* 0x000fca0003f4f018 */
[----:B------:R-:W-:-:S08]  /*27f0*/  @UP1 ULDC.64 UR6, c[0x0][0x9e8] ;  /* 0x00027a0000061ab9 */ /* 0x000fd00000000a00 */
[----:B------:R-:W-:-:S05]  /*2800*/  @P2 IMAD.HI.U32 R5, R4, UR6, RZ ;  /* 0x0000000604052c27 */ /* 0x000fca000f8e00ff */
[----:B------:R-:W-:-:S07]  /*2810*/  @P2 SHF.R.U32.HI R4, RZ, UR7, R5 ;  /* 0x00000007ff042c19 */ /* 0x000fce0008011605 */
.L_x_910:
[----:B------:R-:W-:Y:S05]  /*2820*/  BSYNC B0 ;  /* 0x0000000000007941 */ /* 0x000fea0003800000 */
.L_x_908:
[----:B------:R-:W-:-:S04]  /*2830*/  IMAD R5, R4, UR11, -R7 ;  /* 0x0000000b04057c24 */ /* 0x000fc8000f8e0a07 */
[----:B------:R-:W-:-:S05]  /*2840*/  IMAD R5, R22, -0x2, R5 ;  /* 0xfffffffe16057824 */ /* 0x000fca00078e0205 */
[----:B------:R-:W-:Y:S02]  /*2850*/  VIMNMX R3, R3, R5, !PT ;  /* 0x0000000503037248 */ /* 0x000fe40007fe0100 */
[----:B------:R-:W-:-:S07]  /*2860*/  VIADDMNMX R2, R5, UR11, R2, PT ;  /* 0x0000000b05027c46 */ /* 0x000fce000b800102 */
.L_x_907:
[C---:B------:R-:W-:Y:S01]  /*2870*/  ISETP.GE.AND P2, PT, R23.reuse, 0x2, PT ;  /* 0x000000021700780c */ /* 0x040fe20003f46270 */
[----:B------:R-:W-:Y:S01]  /*2880*/  VIADD R5, R6, 0x8 ;  /* 0x0000000806057836 */ /* 0x000fe20000000000 */
[----:B------:R-:W-:Y:S02]  /*2890*/  ISETP.GE.AND P6, PT, R23, 0xa, PT ;  /* 0x0000000a1700780c */ /* 0x000fe40003fc6270 */
[----:B------:R-:W-:Y:S02]  /*28a0*/  ISETP.GT.AND P4, PT, R3, 0x1, !P2 ;  /* 0x000000010300780c */ /* 0x000fe40005784270 */
[----:B------:R-:W-:Y:S02]  /*28b0*/  ISETP.GE.AND P3, PT, R23, 0x9, PT ;  /* 0x000000091700780c */ /* 0x000fe40003f66270 */
[----:B------:R-:W-:Y:S02]  /*28c0*/  ISETP.LT.OR P4, PT, R2, 0x2, P4 ;  /* 0x000000020200780c */ /* 0x000fe40002781670 */
[----:B------:R-:W-:-:S02]  /*28d0*/  P2R R59, PR, RZ, 0x40 ;  /* 0x00000040ff3b7803 */ /* 0x000fc40000000000 */
[----:B------:R-:W-:Y:S02]  /*28e0*/  FSEL R58, R25, -INF , !P4 ;  /* 0xff800000193a7808 */ /* 0x000fe40006000000 */
[C---:B------:R-:W-:Y:S02]  /*28f0*/  ISETP.GT.AND P4, PT, R3.reuse, 0x9, !P6 ;  /* 0x000000090300780c */ /* 0x040fe40007784270 */
[----:B------:R-:W-:Y:S02]  /*2900*/  ISETP.GT.AND P5, PT, R3, 0x8, !P3 ;  /* 0x000000080300780c */ /* 0x000fe40005fa4270 */
[----:B------:R-:W-:Y:S02]  /*2910*/  ISETP.LT.OR P4, PT, R2, 0xa, P4 ;  /* 0x0000000a0200780c */ /* 0x000fe40002781670 */
[----:B------:R-:W-:Y:S02]  /*2920*/  ISETP.GE.AND P6, PT, R23, 0x11, PT ;  /* 0x000000111700780c */ /* 0x000fe40003fc6270 */
[----:B------:R-:W-:-:S02]  /*2930*/  FSEL R62, R29, -INF , !P4 ;  /* 0xff8000001d3e7808 */ /* 0x000fc40006000000 */
[----:B------:R-:W-:Y:S02]  /*2940*/  ISETP.LT.OR P5, PT, R2, 0x9, P5 ;  /* 0x000000090200780c */ /* 0x000fe40002fa1670 */
[----:B------:R-:W-:Y:S02]  /*2950*/  ISETP.GT.AND P4, PT, R3, 0x10, !P6 ;  /* 0x000000100300780c */ /* 0x000fe40007784270 */
[----:B------:R-:W-:Y:S02]  /*2960*/  FSEL R60, R28, -INF , !P5 ;  /* 0xff8000001c3c7808 */ /* 0x000fe40006800000 */
[----:B------:R-:W-:Y:S02]  /*2970*/  ISETP.LT.OR P4, PT, R2, 0x11, P4 ;  /* 0x000000110200780c */ /* 0x000fe40002781670 */
[----:B------:R-:W-:Y:S02]  /*2980*/  ISETP.GE.AND P5, PT, R23, 0x12, PT ;  /* 0x000000121700780c */ /* 0x000fe40003fa6270 */
[----:B------:R-:W-:-:S02]  /*2990*/  FSEL R32, R32, -INF , !P4 ;  /* 0xff80000020207808 */ /* 0x000fc40006000000 */
[----:B------:R-:W-:Y:S02]  /*29a0*/  ISETP.GT.AND P4, PT, R3, 0x11, !P5 ;  /* 0x000000110300780c */ /* 0x000fe40006f84270 */
[----:B------:R-:W-:Y:S02]  /*29b0*/  P2R R61, PR, RZ, 0x20 ;  /* 0x00000020ff3d7803 */ /* 0x000fe40000000000 */
[----:B------:R-:W-:Y:S02]  /*29c0*/  ISETP.LT.OR P4, PT, R2, 0x12, P4 ;  /* 0x000000120200780c */ /* 0x000fe40002781670 */
[----:B------:R-:W-:Y:S02]  /*29d0*/  ISETP.GE.AND P5, PT, R23, 0x19, PT ;  /* 0x000000191700780c */ /* 0x000fe40003fa6270 */
[----:B------:R-:W-:Y:S02]  /*29e0*/  FSEL R64, R33, -INF , !P4 ;  /* 0xff80000021407808 */ /* 0x000fe40006000000 */
[----:B------:R-:W-:-:S02]  /*29f0*/  ISETP.GT.AND P4, PT, R3, 0x18, !P5 ;  /* 0x000000180300780c */ /* 0x000fc40006f84270 */
[----:B------:R-:W-:Y:S02]  /*2a00*/  P2R R33, PR, RZ, 0x20 ;  /* 0x00000020ff217803 */ /* 0x000fe40000000000 */
[----:B------:R-:W-:Y:S02]  /*2a10*/  ISETP.LT.OR P4, PT, R2, 0x19, P4 ;  /* 0x000000190200780c */ /* 0x000fe40002781670 */
[----:B------:R-:W-:Y:S02]  /*2a20*/  ISETP.GE.AND P5, PT, R23, 0x1a, PT ;  /* 0x0000001a1700780c */ /* 0x000fe40003fa6270 */
[----:B------:R-:W-:Y:S02]  /*2a30*/  FSEL R36, R36, -INF , !P4 ;  /* 0xff80000024247808 */ /* 0x000fe40006000000 */
[----:B------:R-:W-:Y:S02]  /*2a40*/  ISETP.GT.AND P4, PT, R3, 0x19, !P5 ;  /* 0x000000190300780c */ /* 0x000fe40006f84270 */
[----:B------:R-:W-:-:S02]  /*2a50*/  P2R R63, PR, RZ, 0x20 ;  /* 0x00000020ff3f7803 */ /* 0x000fc40000000000 */
[C---:B------:R-:W-:Y:S02]  /*2a60*/  ISETP.LT.OR P4, PT, R2.reuse, 0x1a, P4 ;  /* 0x0000001a0200780c */ /* 0x040fe40002781670 */
[----:B------:R-:W-:Y:S02]  /*2a70*/  ISETP.GE.AND P5, PT, R23, 0x21, PT ;  /* 0x000000211700780c */ /* 0x000fe40003fa6270 */
[----:B------:R-:W-:Y:S02]  /*2a80*/  FSEL R66, R37, -INF , !P4 ;  /* 0xff80000025427808 */ /* 0x000fe40006000000 */
[----:B------:R-:W-:Y:S02]  /*2a90*/  ISETP.GT.AND P4, PT, R3, 0x20, !P5 ;  /* 0x000000200300780c */ /* 0x000fe40006f84270 */
[----:B------:R-:W-:Y:S02]  /*2aa0*/  P2R R37, PR, RZ, 0x20 ;  /* 0x00000020ff257803 */ /* 0x000fe40000000000 */
[----:B------:R-:W-:-:S02]  /*2ab0*/  ISETP.LT.OR P4, PT, R2, 0x21, P4 ;  /* 0x000000210200780c */ /* 0x000fc40002781670 */
[----:B------:R-:W-:Y:S02]  /*2ac0*/  ISETP.GE.AND P5, PT, R23, 0x22, PT ;  /* 0x000000221700780c */ /* 0x000fe40003fa6270 */
[----:B------:R-:W-:Y:S02]  /*2ad0*/  FSEL R40, R40, -INF , !P4 ;  /* 0xff80000028287808 */ /* 0x000fe40006000000 */
[----:B------:R-:W-:Y:S02]  /*2ae0*/  ISETP.GT.AND P4, PT, R3, 0x21, !P5 ;  /* 0x000000210300780c */ /* 0x000fe40006f84270 */
[----:B------:R-:W-:Y:S02]  /*2af0*/  P2R R65, PR, RZ, 0x20 ;  /* 0x00000020ff417803 */ /* 0x000fe40000000000 */
[----:B------:R-:W-:Y:S02]  /*2b00*/  ISETP.LT.OR P4, PT, R2, 0x22, P4 ;  /* 0x000000220200780c */ /* 0x000fe40002781670 */
[----:B------:R-:W-:-:S02]  /*2b10*/  ISETP.GE.AND P5, PT, R23, 0x29, PT ;  /* 0x000000291700780c */ /* 0x000fc40003fa6270 */
[----:B------:R-:W-:Y:S02]  /*2b20*/  FSEL R68, R41, -INF , !P4 ;  /* 0xff80000029447808 */ /* 0x000fe40006000000 */
[----:B------:R-:W-:Y:S02]  /*2b30*/  ISETP.GT.AND P4, PT, R3, 0x28, !P5 ;  /* 0x000000280300780c */ /* 0x000fe40006f84270 */
[----:B------:R-:W-:Y:S02]  /*2b40*/  P2R R41, PR, RZ, 0x20 ;  /* 0x00000020ff297803 */ /* 0x000fe40000000000 */
        /* <DEDUP_REMOVED lines=11> */
[----:B------:R-:W-:Y:S02]  /*2c00*/  P2R R29, PR, RZ, 0x40 ;  /* 0x00000040ff1d7803 */ /* 0x000fe40000000000 */
[----:B------:R-:W-:Y:S02]  /*2c10*/  FSEL R48, R48, -INF , !P4 ;  /* 0xff80000030307808 */ /* 0x000fe40006000000 */
[----:B------:R-:W-:-:S04]  /*2c20*/  ISETP.GE.AND P4, PT, R23, 0x32, PT ;  /* 0x000000321700780c */ /* 0x000fc80003f86270 */
[----:B------:R-:W-:-:S04]  /*2c30*/  ISETP.GT.AND P5, PT, R3, 0x31, !P4 ;  /* 0x000000310300780c */ /* 0x000fc800067a4270 */
[----:B------:R-:W-:-:S04]  /*2c40*/  ISETP.LT.OR P5, PT, R2, 0x32, P5 ;  /* 0x000000320200780c */ /* 0x000fc80002fa1670 */
[----:B------:R-:W-:Y:S02]  /*2c50*/  FSEL R72, R49, -INF , !P5 ;  /* 0xff80000031487808 */ /* 0x000fe40006800000 */
[----:B------:R-:W-:-:S04]  /*2c60*/  ISETP.GE.AND P5, PT, R23, 0x39, PT ;  /* 0x000000391700780c */ /* 0x000fc80003fa6270 */
[----:B------:R-:W-:-:S04]  /*2c70*/  ISETP.GT.AND P6, PT, R3, 0x38, !P5 ;  /* 0x000000380300780c */ /* 0x000fc80006fc4270 */
[----:B------:R-:W-:-:S04]  /*2c80*/  ISETP.LT.OR P6, PT, R2, 0x39, P6 ;  /* 0x000000390200780c */ /* 0x000fc800037c1670 */
[----:B------:R-:W-:Y:S02]  /*2c90*/  FSEL R52, R52, -INF , !P6 ;  /* 0xff80000034347808 */ /* 0x000fe40007000000 */
[----:B------:R-:W-:-:S04]  /*2ca0*/  ISETP.GE.AND P6, PT, R23, 0x1, PT ;  /* 0x000000011700780c */ /* 0x000fc80003fc6270 */
[----:B------:R-:W-:Y:S02]  /*2cb0*/  P2R R25, PR, RZ, 0x40 ;  /* 0x00000040ff197803 */ /* 0x000fe40000000000 */
[----:B------:R-:W-:-:S04]  /*2cc0*/  ISETP.GT.AND P6, PT, R3, RZ, !P6 ;  /* 0x000000ff0300720c */ /* 0x000fc800077c4270 */
[----:B------:R-:W-:-:S04]  /*2cd0*/  ISETP.LT.OR P6, PT, R2, 0x1, P6 ;  /* 0x000000010200780c */ /* 0x000fc800037c1670 */
[----:B------:R-:W-:Y:S02]  /*2ce0*/  FSEL R28, R24, -INF , !P6 ;  /* 0xff800000181c7808 */ /* 0x000fe40007000000 */
[----:B------:R-:W-:-:S04]  /*2cf0*/  ISETP.GE.AND P6, PT, R23, 0x3a, PT ;  /* 0x0000003a1700780c */ /* 0x000fc80003fc6270 */
[----:B------:R-:W-:Y:S02]  /*2d00*/  P2R R23, PR, RZ, 0x40 ;  /* 0x00000040ff177803 */ /* 0x000fe40000000000 */
[----:B------:R-:W-:Y:S02]  /*2d10*/  ISETP.GT.AND P6, PT, R3, 0x39, !P6 ;  /* 0x000000390300780c */ /* 0x000fe400077c4270 */
[----:B------:R-:W-:Y:S02]  /*2d20*/  IADD3 R3, R56, R5, RZ ;  /* 0x0000000538037210 */ /* 0x000fe40007ffe0ff */
[----:B------:R-:W-:Y:S02]  /*2d30*/  ISETP.LT.OR P6, PT, R2, 0x3a, P6 ;  /* 0x0000003a0200780c */ /* 0x000fe400037c1670 */
[----:B------:R-:W-:Y:S02]  /*2d40*/  VIADDMNMX R2, R5, R57, R20, PT ;  /* 0x0000003905027246 */ /* 0x000fe40003800114 */
[----:B------:R-:W-:-:S02]  /*2d50*/  FSEL R74, R53, -INF , !P6 ;  /* 0xff800000354a7808 */ /* 0x000fc40007000000 */
[----:B------:R-:W-:-:S13]  /*2d60*/  PLOP3.LUT P6, PT, PT, PT, UP0, 0x40, 0x0 ;  /* 0x000000000000781c */ /* 0x000fda0003fce808 */
[----:B------:R-:W-:Y:S05]  /*2d70*/  @P6 BRA `(.L_x_911) ;  /* 0x0000000000646947 */ /* 0x000fea0003800000 */
        /* <DEDUP_REMOVED lines=9> */
[----:B------:R-:W-:Y:S01]  /*2e10*/  @P6 IMAD.HI.U32 R20, R4, UR6, RZ ;  /* 0x0000000604146c27 */ /* 0x000fe2000f8e00ff */
[----:B------:R-:W-:-:S13]  /*2e20*/  PLOP3.LUT P6, PT, PT, PT, UP1, 0x80, 0x0 ;  /* 0x000000000000781c */ /* 0x000fda0003fcf018 */
[----:B------:R-:W-:-:S04]  /*2e30*/  @P6 SHF.R.U32.HI R4, RZ, UR7, R20 ;  /* 0x00000007ff046c19 */ /* 0x000fc80008011614 */
[----:B------:R-:W-:Y:S01]  /*2e40*/  LOP3.LUT R4, RZ, R4, RZ, 0x33, !PT ;  /* 0x00000004ff047212 */ /* 0x000fe200078e33ff */
[----:B------:R-:W-:Y:S06]  /*2e50*/  BRA `(.L_x_914) ;  /* 0x0000000000187947 */ /* 0x000fec0003800000 */
.L_x_913:
[----:B------:R-:W-:-:S06]  /*2e60*/  UISETP.NE.AND UP1, UPT, UR11, 0x1, UPT ;  /* 0x000000010b00788c */ /* 0x000fcc000bf25270 */
[----:B------:R-:W-:-:S05]  /*2e70*/  PLOP3.LUT P6, PT, PT, PT, UP1, 0x80, 0x0 ;  /* 0x000000000000781c */ /* 0x000fca0003fcf018 */
[----:B------:R-:W-:-:S08]  /*2e80*/  @UP1 ULDC.64 UR6, c[0x0][0x9e8] ;  /* 0x00027a0000061ab9 */ /* 0x000fd00000000a00 */
[----:B------:R-:W-:Y:S01]  /*2e90*/  @P6 IMAD.HI.U32 R20, R4, UR6, RZ ;  /* 0x0000000604146c27 */ /* 0x000fe2000f8e00ff */
[----:B------:R-:W-:-:S13]  /*2ea0*/  PLOP3.LUT P6, PT, PT, PT, UP1, 0x80, 0x0 ;  /* 0x000000000000781c */ /* 0x000fda0003fcf018 */
[----:B------:R-:W-:-:S07]  /*2eb0*/  @P6 SHF.R.U32.HI R4, RZ, UR7, R20 ;  /* 0x00000007ff046c19 */ /* 0x000fce0008011614 */
.L_x_914:
[----:B------:R-:W-:Y:S05]  /*2ec0*/  BSYNC B0 ;  /* 0x0000000000007941 */ /* 0x000fea0003800000 */
.L_x_912:
[----:B------:R-:W-:-:S04]  /*2ed0*/  IMAD R7, R4, UR11, -R7 ;  /* 0x0000000b04077c24 */ /* 0x000fc8000f8e0a07 */
[----:B------:R-:W-:-:S05]  /*2ee0*/  IMAD R7, R22, -0x2, R7 ;  /* 0xfffffffe16077824 */ /* 0x000fca00078e0207 */
[----:B------:R-:W-:Y:S02]  /*2ef0*/  VIMNMX R3, R3, R7, !PT ;  /* 0x0000000703037248 */ /* 0x000fe40007fe0100 */
[----:B------:R-:W-:-:S07]  /*2f00*/  VIADDMNMX R2, R7, UR11, R2, PT ;  /* 0x0000000b07027c46 */ /* 0x000fce000b800102 */
.L_x_911:
[----:B------:R-:W-:Y:S01]  /*2f10*/  ISETP.GT.AND P2, PT, R3, 0x1, !P2 ;  /* 0x000000010300780c */ /* 0x000fe20005744270 */
[----:B------:R-:W-:Y:S01]  /*2f20*/  ULDC UR6, c[0x0][0x988] ;  /* 0x0002620000067ab9 */ /* 0x000fe20000000800 */
[----:B------:R-:W-:Y:S01]  /*2f30*/  FMNMX.FTZ R4, R28, R58, !PT ;  /* 0x0000003a1c047209 */ /* 0x000fe20007810000 */
[----:B------:R-:W-:Y:S01]  /*2f40*/  IMAD R21, R0, UR45, -R21 ;  /* 0x0000002d00157c24 */ /* 0x000fe2000f8e0a15 */
[----:B------:R-:W-:Y:S02]  /*2f50*/  ISETP.LT.OR P2, PT, R2, 0x2, P2 ;  /* 0x000000020200780c */ /* 0x000fe40001741670 */
[----:B------:R-:W-:Y:S02]  /*2f60*/  FMNMX.FTZ R4, R60, R4, !PT ;  /* 0x000000043c047209 */ /* 0x000fe40007810000 */
[----:B------:R-:W-:Y:S02]  /*2f70*/  FSEL R27, R27, -INF , !P2 ;  /* 0xff8000001b1b7808 */ /* 0x000fe40005000000 */
[----:B------:R-:W-:-:S02]  /*2f80*/  ISETP.NE.AND P2, PT, R59, RZ, PT ;  /* 0x000000ff3b00720c */ /* 0x000fc40003f45270 */
[----:B------:R-:W-:Y:S02]  /*2f90*/  FMNMX.FTZ R4, R62, R4, !PT ;  /* 0x000000043e047209 */ /* 0x000fe40007810000 */
[----:B------:R-:W-:Y:S02]  /*2fa0*/  ISETP.GT.AND P2, PT, R3, 0x9, !P2 ;  /* 0x000000090300780c */ /* 0x000fe40005744270 */
[----:B------:R-:W-:Y:S02]  /*2fb0*/  FMNMX.FTZ R4, R32, R4, !PT ;  /* 0x0000000420047209 */ /* 0x000fe40007810000 */
[----:B------:R-:W-:Y:S02]  /*2fc0*/  ISETP.LT.OR P2, PT, R2, 0xa, P2 ;  /* 0x0000000a0200780c */ /* 0x000fe40001741670 */
[----:B------:R-:W-:Y:S02]  /*2fd0*/  FMNMX.FTZ R4, R64, R4, !PT ;  /* 0x0000000440047209 */ /* 0x000fe40007810000 */
[----:B------:R-:W-:-:S02]  /*2fe0*/  FSEL R31, R31, -INF , !P2 ;  /* 0xff8000001f1f7808 */ /* 0x000fc40005000000 */
[----:B------:R-:W-:Y:S02]  /*2ff0*/  ISETP.NE.AND P2, PT, R29, RZ, PT ;  /* 0x000000ff1d00720c */ /* 0x000fe40003f45270 */
[----:B------:R-:W-:Y:S02]  /*3000*/  FMNMX.FTZ R4, R36, R4, !PT ;  /* 0x0000000424047209 */ /* 0x000fe40007810000 */
[----:B------:R-:W-:Y:S02]  /*3010*/  ISETP.GT.AND P2, PT, R3, 0x10, !P2 ;  /* 0x000000100300780c */ /* 0x000fe40005744270 */
[----:B------:R-:W-:Y:S02]  /*3020*/  FMNMX.FTZ R4, R66, R4, !PT ;  /* 0x0000000442047209 */ /* 0x000fe40007810000 */
[----:B------:R-:W-:Y:S02]  /*3030*/  ISETP.LT.OR P2, PT, R2, 0x11, P2 ;  /* 0x000000110200780c */ /* 0x000fe40001741670 */
[----:B------:R-:W-:-:S02]  /*3040*/  FMNMX.FTZ R4, R40, R4, !PT ;  /* 0x0000000428047209 */ /* 0x000fc40007810000 */
[----:B------:R-:W-:Y:S02]  /*3050*/  FSEL R34, R34, -INF , !P2 ;  /* 0xff80000022227808 */ /* 0x000fe40005000000 */
[----:B------:R-:W-:Y:S02]  /*3060*/  ISETP.NE.AND P2, PT, R61, RZ, PT ;  /* 0x000000ff3d00720c */ /* 0x000fe40003f45270 */
[----:B------:R-:W-:Y:S02]  /*3070*/  FMNMX.FTZ R4, R68, R4, !PT ;  /* 0x0000000444047209 */ /* 0x000fe40007810000 */
[----:B------:R-:W-:Y:S02]  /*3080*/  ISETP.GT.AND P2, PT, R3, 0x11, !P2 ;  /* 0x000000110300780c */ /* 0x000fe40005744270 */
[----:B------:R-:W-:Y:S02]  /*3090*/  FMNMX.FTZ R4, R44, R4, !PT ;  /* 0x000000042c047209 */ /* 0x000fe40007810000 */
[----:B------:R-:W-:-:S02]  /*30a0*/  ISETP.LT.OR P2, PT, R2, 0x12, P2 ;  /* 0x000000120200780c */ /* 0x000fc40001741670 */
[----:B------:R-:W-:Y:S02]  /*30b0*/  FMNMX.FTZ R4, R70, R4, !PT ;  /* 0x0000000446047209 */ /* 0x000fe40007810000 */
[----:B------:R-:W-:Y:S02]  /*30c0*/  FSEL R35, R35, -INF , !P2 ;  /* 0xff80000023237808 */ /* 0x000fe40005000000 */
[----:B------:R-:W-:Y:S02]  /*30d0*/  ISETP.NE.AND P2, PT, R33, RZ, PT ;  /* 0x000000ff2100720c */ /* 0x000fe40003f45270 */
[----:B------:R-:W-:Y:S02]  /*30e0*/  FMNMX.FTZ R4, R48, R4, !PT ;  /* 0x0000000430047209 */ /* 0x000fe40007810000 */
[----:B------:R-:W-:Y:S02]  /*30f0*/  ISETP.GT.AND P2, PT, R3, 0x18, !P2 ;  /* 0x000000180300780c */ /* 0x000fe40005744270 */
[----:B------:R-:W-:-:S02]  /*3100*/  FMNMX.FTZ R4, R72, R4, !PT ;  /* 0x0000000448047209 */ /* 0x000fc40007810000 */
[----:B------:R-:W-:Y:S02]  /*3110*/  ISETP.LT.OR P2, PT, R2, 0x19, P2 ;  /* 0x000000190200780c */ /* 0x000fe40001741670 */
[----:B------:R-:W-:Y:S02]  /*3120*/  ISETP.GT.AND P3, PT, R3, 0x8, !P3 ;  /* 0x000000080300780c */ /* 0x000fe40005f64270 */
[----:B------:R-:W-:Y:S02]  /*3130*/  FSEL R38, R38, -INF , !P2 ;  /* 0xff80000026267808 */ /* 0x000fe40005000000 */
[----:B------:R-:W-:Y:S02]  /*3140*/  ISETP.NE.AND P2, PT, R63, RZ, PT ;  /* 0x000000ff3f00720c */ /* 0x000fe40003f45270 */
[----:B------:R-:W-:Y:S02]  /*3150*/  FMNMX.FTZ R4, R52, R4, !PT ;  /* 0x0000000434047209 */ /* 0x000fe40007810000 */
[----:B------:R-:W-:-:S02]  /*3160*/  ISETP.GT.AND P2, PT, R3, 0x19, !P2 ;  /* 0x000000190300780c */ /* 0x000fc40005744270 */
[C---:B------:R-:W-:Y:S02]  /*3170*/  ISETP.LT.OR P3, PT, R2.reuse, 0x9, P3 ;  /* 0x000000090200780c */ /* 0x040fe40001f61670 */
[----:B------:R-:W-:Y:S02]  /*3180*/  ISETP.LT.OR P2, PT, R2, 0x1a, P2 ;  /* 0x0000001a0200780c */ /* 0x000fe40001741670 */
[----:B------:R-:W-:Y:S02]  /*3190*/  FMNMX.FTZ R20, R74, R4, !PT ;  /* 0x000000044a147209 */ /* 0x000fe40007810000 */
[----:B------:R-:W-:Y:S02]  /*31a0*/  FSEL R39, R39, -INF , !P2 ;  /* 0xff80000027277808 */ /* 0x000fe40005000000 */
[----:B------:R-:W-:Y:S01]  /*31b0*/  ISETP.NE.AND P2, PT, R37, RZ, PT ;  /* 0x000000ff2500720c */ /* 0x000fe20003f45270 */
[----:B------:R-:W1:Y:S01]  /*31c0*/  SHFL.BFLY PT, R7, R20, 0x2, 0x1f ;  /* 0x0c401f0014077f89 */ /* 0x000e6200000e0000 */
[----:B------:R-:W-:-:S02]  /*31d0*/  FSEL R30, R30, -INF , !P3 ;  /* 0xff8000001e1e7808 */ /* 0x000fc40005800000 */
[----:B------:R-:W-:Y:S02]  /*31e0*/  ISETP.GT.AND P2, PT, R3, 0x20, !P2 ;  /* 0x000000200300780c */ /* 0x000fe40005744270 */
[----:B------:R-:W-:Y:S02]  /*31f0*/  ISETP.NE.AND P3, PT, R41, RZ, PT ;  /* 0x000000ff2900720c */ /* 0x000fe40003f65270 */
[----:B------:R-:W-:Y:S02]  /*3200*/  ISETP.LT.OR P2, PT, R2, 0x21, P2 ;  /* 0x000000210200780c */ /* 0x000fe40001741670 */
[----:B------:R-:W-:Y:S02]  /*3210*/  ISETP.NE.AND P6, PT, R25, RZ, PT ;  /* 0x000000ff1900720c */ /* 0x000fe40003fc5270 */
[----:B------:R-:W-:Y:S02]  /*3220*/  FSEL R42, R42, -INF , !P2 ;  /* 0xff8000002a2a7808 */ /* 0x000fe40005000000 */
[----:B------:R-:W-:-:S02]  /*3230*/  ISETP.NE.AND P2, PT, R65, RZ, PT ;  /* 0x000000ff4100720c */ /* 0x000fc40003f45270 */
[C---:B------:R-:W-:Y:S02]  /*3240*/  ISETP.GT.AND P4, PT, R3.reuse, 0x31, !P4 ;  /* 0x000000310300780c */ /* 0x040fe40006784270 */
[C---:B------:R-:W-:Y:S02]  /*3250*/  ISETP.GT.AND P2, PT, R3.reuse, 0x21, !P2 ;  /* 0x000000210300780c */ /* 0x040fe40005744270 */
[----:B------:R-:W-:Y:S02]  /*3260*/  ISETP.GT.AND P5, PT, R3, 0x38, !P5 ;  /* 0x000000380300780c */ /* 0x000fe40006fa4270 */
[C---:B------:R-:W-:Y:S02]  /*3270*/  ISETP.LT.OR P2, PT, R2.reuse, 0x22, P2 ;  /* 0x000000220200780c */ /* 0x040fe40001741670 */
[----:B------:R-:W-:Y:S02]  /*3280*/  ISETP.LT.OR P4, PT, R2, 0x32, P4 ;  /* 0x000000320200780c */ /* 0x000fe40002781670 */
[----:B------:R-:W-:-:S02]  /*3290*/  FSEL R43, R43, -INF , !P2 ;  /* 0xff8000002b2b7808 */ /* 0x000fc40005000000 */
[----:B------:R-:W-:Y:S02]  /*32a0*/  ISETP.GT.AND P2, PT, R3, 0x28, !P3 ;  /* 0x000000280300780c */ /* 0x000fe40005f44270 */
[----:B------:R-:W-:Y:S02]  /*32b0*/  ISETP.NE.AND P3, PT, R45, RZ, PT ;  /* 0x000000ff2d00720c */ /* 0x000fe40003f65270 */
[----:B------:R-:W-:Y:S02]  /*32c0*/  ISETP.LT.OR P2, PT, R2, 0x29, P2 ;  /* 0x000000290200780c */ /* 0x000fe40001741670 */
[C---:B------:R-:W-:Y:S02]  /*32d0*/  ISETP.GT.AND P3, PT, R3.reuse, 0x30, !P3 ;  /* 0x000000300300780c */ /* 0x040fe40005f64270 */
[----:B------:R-:W-:Y:S02]  /*32e0*/  FSEL R46, R46, -INF , !P2 ;  /* 0xff8000002e2e7808 */ /* 0x000fe40005000000 */
[----:B------:R-:W-:-:S02]  /*32f0*/  ISETP.GT.AND P2, PT, R3, RZ, !P6 ;  /* 0x000000ff0300720c */ /* 0x000fc40007744270 */
[----:B------:R-:W-:Y:S02]  /*3300*/  ISETP.NE.AND P6, PT, R23, RZ, PT ;  /* 0x000000ff1700720c */ /* 0x000fe40003fc5270 */
[----:B------:R-:W-:Y:S02]  /*3310*/  ISETP.LT.OR P2, PT, R2, 0x1, P2 ;  /* 0x000000010200780c */ /* 0x000fe40001741670 */
[----:B-1----:R-:W-:Y:S02]  /*3320*/  FMNMX.FTZ R23, R20, R7, !PT ;  /* 0x0000000714177209 */ /* 0x002fe40007810000 */
[----:B------:R-:W-:Y:S02]  /*3330*/  FSEL R26, R26, -INF , !P2 ;  /* 0xff8000001a1a7808 */ /* 0x000fe40005000000 */
[----:B------:R-:W-:Y:S01]  /*3340*/  ISETP.NE.AND P2, PT, R67, RZ, PT ;  /* 0x000000ff4300720c */ /* 0x000fe20003f45270 */
[----:B------:R-:W1:Y:S01]  /*3350*/  SHFL.BFLY PT, R24, R23, 0x1, 0x1f ;  /* 0x0c201f0017187f89 */ /* 0x000e6200000e0000 */
[----:B------:R-:W-:-:S02]  /*3360*/  FMNMX.FTZ R7, R26, R27, !PT ;  /* 0x0000001b1a077209 */ /* 0x000fc40007810000 */
[----:B------:R-:W-:Y:S02]  /*3370*/  ISETP.GT.AND P2, PT, R3, 0x29, !P2 ;  /* 0x000000290300780c */ /* 0x000fe40005744270 */
[----:B------:R-:W-:Y:S02]  /*3380*/  FMNMX.FTZ R4, R30, R7, !PT ;  /* 0x000000071e047209 */ /* 0x000fe40007810000 */
[----:B------:R-:W-:Y:S02]  /*3390*/  ISETP.LT.OR P2, PT, R2, 0x2a, P2 ;  /* 0x0000002a0200780c */ /* 0x000fe40001741670 */
[----:B------:R-:W-:Y:S02]  /*33a0*/  FMNMX.FTZ R7, R31, R4, !PT ;  /* 0x000000041f077209 */ /* 0x000fe40007810000 */
[----:B------:R-:W-:Y:S02]  /*33b0*/  FSEL R47, R47, -INF , !P2 ;  /* 0xff8000002f2f7808 */ /* 0x000fe40005000000 */
[----:B------:R-:W-:-:S02]  /*33c0*/  FMNMX.FTZ R4, R34, R7, !PT ;  /* 0x0000000722047209 */ /* 0x000fc40007810000 */
[----:B------:R-:W-:Y:S02]  /*33d0*/  ISETP.LT.OR P3, PT, R2, 0x31, P3 ;  /* 0x000000310200780c */ /* 0x000fe40001f61670 */
[----:B------:R-:W-:Y:S02]  /*33e0*/  FMNMX.FTZ R7, R35, R4, !PT ;  /* 0x0000000423077209 */ /* 0x000fe40007810000 */
[----:B------:R-:W-:Y:S02]  /*33f0*/  FSEL R50, R50, -INF , !P3 ;  /* 0xff80000032327808 */ /* 0x000fe40005800000 */
[----:B------:R-:W-:Y:S02]  /*3400*/  FMNMX.FTZ R20, R38, R7, !PT ;  /* 0x0000000726147209 */ /* 0x000fe40007810000 */
[----:B------:R-:W-:Y:S02]  /*3410*/  ISETP.LT.OR P5, PT, R2, 0x39, P5 ;  /* 0x000000390200780c */ /* 0x000fe40002fa1670 */
[----:B------:R-:W-:-:S02]  /*3420*/  FMNMX.FTZ R7, R39, R20, !PT ;  /* 0x0000001427077209 */ /* 0x000fc40007810000 */
[----:B-1----:R-:W-:Y:S02]  /*3430*/  FMNMX.FTZ R4, R23, R24, !PT ;  /* 0x0000001817047209 */ /* 0x002fe40007810000 */
[----:B------:R-:W-:Y:S02]  /*3440*/  FMNMX.FTZ R20, R42, R7, !PT ;  /* 0x000000072a147209 */ /* 0x000fe40007810000 */
[C---:B------:R-:W-:Y:S01]  /*3450*/  FSETP.NEU.FTZ.AND P2, PT, R4.reuse, -INF , PT ;  /* 0xff8000000400780b */ /* 0x040fe20003f5d000 */
[----:B------:R-:W-:Y:S01]  /*3460*/  FMUL.FTZ R23, R4, UR6 ;  /* 0x0000000604177c20 */ /* 0x000fe20008410000 */
[----:B------:R-:W-:Y:S02]  /*3470*/  FMNMX.FTZ R7, R43, R20, !PT ;  /* 0x000000142b077209 */ /* 0x000fe40007810000 */
[----:B------:R-:W-:Y:S02]  /*3480*/  FSEL R51, R51, -INF , !P4 ;  /* 0xff80000033337808 */ /* 0x000fe40006000000 */
[----:B------:R-:W-:-:S02]  /*3490*/  FMNMX.FTZ R20, R46, R7, !PT ;  /* 0x000000072e147209 */ /* 0x000fc40007810000 */
[----:B------:R-:W-:Y:S02]  /*34a0*/  FSEL R23, R23, RZ, P2 ;  /* 0x000000ff17177208 */ /* 0x000fe40001000000 */
[----:B------:R-:W-:Y:S02]  /*34b0*/  ISETP.GT.AND P2, PT, R3, 0x39, !P6 ;  /* 0x000000390300780c */ /* 0x000fe40007744270 */
[----:B------:R-:W-:Y:S01]  /*34c0*/  FMNMX.FTZ R3, R47, R20, !PT ;  /* 0x000000142f037209 */ /* 0x000fe20007810000 */
[--C-:B------:R-:W-:Y:S01]  /*34d0*/  FFMA.FTZ R7, R58, UR6, -R23.reuse ;  /* 0x000000063a077c23 */ /* 0x100fe20008010817 */
[----:B------:R-:W-:Y:S01]  /*34e0*/  ISETP.LT.OR P2, PT, R2, 0x3a, P2 ;  /* 0x0000003a0200780c */ /* 0x000fe20001741670 */
[--C-:B------:R-:W-:Y:S01]  /*34f0*/  FFMA.FTZ R24, R28, UR6, -R23.reuse ;  /* 0x000000061c187c23 */ /* 0x100fe20008010817 */
[----:B------:R-:W-:Y:S01]  /*3500*/  FMNMX.FTZ R20, R50, R3, !PT ;  /* 0x0000000332147209 */ /* 0x000fe20007810000 */
[----:B------:R-:W-:Y:S01]  /*3510*/  MUFU.EX2 R25, R7 ;  /* 0x0000000700197308 */ /* 0x000fe20000000800 */
[----:B------:R-:W-:Y:S01]  /*3520*/  FSEL R54, R54, -INF , !P5 ;  /* 0xff80000036367808 */ /* 0x000fe20006800000 */
[--C-:B------:R-:W-:Y:S01]  /*3530*/  FFMA.FTZ R28, R62, UR6, -R23.reuse ;  /* 0x000000063e1c7c23 */ /* 0x100fe20008010817 */
[----:B------:R-:W-:Y:S01]  /*3540*/  FMNMX.FTZ R3, R51, R20, !PT ;  /* 0x0000001433037209 */ /* 0x000fe20007810000 */
[--C-:B------:R-:W-:Y:S01]  /*3550*/  FFMA.FTZ R20, R60, UR6, -R23.reuse ;  /* 0x000000063c147c23 */ /* 0x100fe20008010817 */
[----:B------:R-:W-:Y:S01]  /*3560*/  FSEL R55, R55, -INF , !P2 ;  /* 0xff80000037377808 */ /* 0x000fe20005000000 */
        /* <DEDUP_REMOVED lines=9> */
[--C-:B------:R-:W-:Y:S01]  /*3600*/  FFMA.FTZ R45, R70, UR6, -R23.reuse ;  /* 0x00000006462d7c23 */ /* 0x100fe20008010817 */
[----:B------:R-:W2:Y:S01]  /*3610*/  SHFL.BFLY PT, R3, R2, 0x2, 0x1f ;  /* 0x0c401f0002037f89 */ /* 0x000ea200000e0000 */
[----:B------:R-:W-:Y:S01]  /*3620*/  MUFU.EX2 R20, R20 ;  /* 0x0000001400147308 */ /* 0x000fe20000000800 */
[--C-:B------:R-:W-:Y:S01]  /*3630*/  FFMA.FTZ R48, R48, UR6, -R23.reuse ;  /* 0x0000000630307c23 */ /* 0x100fe20008010817 */
[----:B------:R-:W-:Y:S01]  /*3640*/  FFMA.FTZ R49, R72, UR6, -R23 ;  /* 0x0000000648317c23 */ /* 0x000fe20008010817 */
[----:B------:R-:W-:-:S05]  /*3650*/  R2UR UR14, R21 ;  /* 0x00000000150e72ca */ /* 0x000fca00000e0000 */
[----:B------:R3:W4:Y:S01]  /*3660*/  MUFU.EX2 R29, R28 ;  /* 0x0000001c001d7308 */ /* 0x0007220000000800 */
[----:B-1----:R-:W-:Y:S01]  /*3670*/  FADD.FTZ R53, R24, R25 ;  /* 0x0000001918357221 */ /* 0x002fe20000010000 */
[----:B------:R-:W-:-:S06]  /*3680*/  F2FP.F16.F32.PACK_AB R196, R25, R24 ;  /* 0x0000001819c4723e */ /* 0x000fcc00000000ff */
[----:B------:R-:W-:Y:S01]  /*3690*/  MUFU.EX2 R32, R32 ;  /* 0x0000002000207308 */ /* 0x000fe20000000800 */
[----:B---3--:R-:W-:Y:S01]  /*36a0*/  FFMA.FTZ R28, R68, UR6, -R23 ;  /* 0x00000006441c7c23 */ /* 0x008fe20008010817 */
[----:B------:R-:W-:-:S04]  /*36b0*/  UIADD3 UR14, UR42, UR14, URZ ;  /* 0x0000000e2a0e7290 */ /* 0x000fc8000fffe03f */
[----:B------:R-:W-:Y:S01]  /*36c0*/  UIADD3 UR10, UR14, UR10, URZ ;  /* 0x0000000a0e0a7290 */ /* 0x000fe2000fffe03f */
[----:B--2---:R-:W-:Y:S01]  /*36d0*/  FMNMX.FTZ R7, R2, R3, !PT ;  /* 0x0000000302077209 */ /* 0x004fe20007810000 */
[----:B------:R-:W1:Y:S01]  /*36e0*/  MUFU.EX2 R33, R33 ;  /* 0x0000002100217308 */ /* 0x000e620000000800 */
[----:B----4-:R-:W-:-:S03]  /*36f0*/  F2FP.F16.F32.PACK_AB R198, R29, R20 ;  /* 0x000000141dc6723e */ /* 0x010fc600000000ff */
[----:B------:R-:W2:Y:S04]  /*3700*/  SHFL.BFLY PT, R2, R7, 0x1, 0x1f ;  /* 0x0c201f0007027f89 */ /* 0x000ea800000e0000 */
[----:B------:R3:W-:Y:S08]  /*3710*/  MUFU.EX2 R41, R28 ;  /* 0x0000001c00297308 */ /* 0x0007f00000000800 */
[----:B------:R-:W4:Y:S01]  /*3720*/  MUFU.EX2 R36, R36 ;  /* 0x0000002400247308 */ /* 0x000f220000000800 */
[----:B---3--:R-:W-:Y:S01]  /*3730*/  FADD.FTZ R28, R20, R53 ;  /* 0x00000035141c7221 */ /* 0x008fe20000010000 */
[----:B-1----:R-:W-:-:S03]  /*3740*/  F2FP.F16.F32.PACK_AB R192, R33, R32 ;  /* 0x0000002021c0723e */ /* 0x002fc600000000ff */
[----:B------:R-:W-:-:S03]  /*3750*/  FADD.FTZ R53, R29, R28 ;  /* 0x0000001c1d357221 */ /* 0x000fc60000010000 */
[----:B------:R-:W1:Y:S01]  /*3760*/  MUFU.EX2 R37, R37 ;  /* 0x0000002500257308 */ /* 0x000e620000000800 */
[----:B------:R-:W-:Y:S01]  /*3770*/  FADD.FTZ R28, R32, R53 ;  /* 0x00000035201c7221 */ /* 0x000fe20000010000 */
[----:B--2---:R-:W-:-:S03]  /*3780*/  FMNMX.FTZ R3, R7, R2, !PT ;  /* 0x0000000207037209 */ /* 0x004fc60007810000 */
[----:B------:R-:W-:Y:S01]  /*3790*/  FADD.FTZ R57, R33, R28 ;  /* 0x0000001c21397221 */ /* 0x000fe20000010000 */
[--C-:B------:R-:W-:Y:S01]  /*37a0*/  FFMA.FTZ R2, R52, UR6, -R23.reuse ;  /* 0x0000000634027c23 */ /* 0x100fe20008010817 */
[----:B------:R-:W-:Y:S01]  /*37b0*/  FFMA.FTZ R23, R74, UR6, -R23 ;  /* 0x000000064a177c23 */ /* 0x000fe20008010817 */
[C---:B------:R-:W-:Y:S01]  /*37c0*/  FSETP.NEU.FTZ.AND P2, PT, R3.reuse, -INF , PT ;  /* 0xff8000000300780b */ /* 0x040fe20003f5d000 */
[----:B------:R-:W-:Y:S01]  /*37d0*/  FMUL.FTZ R7, R3, UR6 ;  /* 0x0000000603077c20 */ /* 0x000fe20008410000 */
[----:B------:R-:W2:Y:S01]  /*37e0*/  MUFU.EX2 R40, R40 ;  /* 0x0000002800287308 */ /* 0x000ea20000000800 */
[----:B----4-:R-:W-:-:S03]  /*37f0*/  FADD.FTZ R52, R36, R57 ;  /* 0x0000003924347221 */ /* 0x010fc60000010000 */
[----:B------:R-:W-:Y:S02]  /*3800*/  FSEL R7, R7, RZ, P2 ;  /* 0x000000ff07077208 */ /* 0x000fe40001000000 */
[----:B------:R-:W-:Y:S01]  /*3810*/  PLOP3.LUT P2, PT, PT, PT, UP0, 0x40, 0x0 ;  /* 0x000000000000781c */ /* 0x000fe20003f4e808 */
[----:B-1----:R-:W-:Y:S01]  /*3820*/  FADD.FTZ R57, R37, R52 ;  /* 0x0000003425397221 */ /* 0x002fe20000010000 */
[----:B------:R-:W-:Y:S01]  /*3830*/  MUFU.EX2 R44, R44 ;  /* 0x0000002c002c7308 */ /* 0x000fe20000000800 */
[--C-:B------:R-:W-:Y:S01]  /*3840*/  FFMA.FTZ R26, R26, UR6, -R7.reuse ;  /* 0x000000061a1a7c23 */ /* 0x100fe20008010807 */
        /* <DEDUP_REMOVED lines=14> */
[----:B------:R-:W1:Y:S01]  /*3930*/  MUFU.EX2 R27, R27 ;  /* 0x0000001b001b7308 */ /* 0x000e620000000800 */
[--C-:B------:R-:W-:Y:S01]  /*3940*/  FFMA.FTZ R54, R54, UR6, -R7.reuse ;  /* 0x0000000636367c23 */ /* 0x100fe20008010807 */
[----:B------:R-:W-:Y:S01]  /*3950*/  FFMA.FTZ R7, R55, UR6, -R7 ;  /* 0x0000000637077c23 */ /* 0x000fe20008010807 */
[----:B------:R-:W-:-:S02]  /*3960*/  F2FP.F16.F32.PACK_AB R194, R37, R36 ;  /* 0x0000002425c2723e */ /* 0x000fc400000000ff */
[----:B--2---:R-:W-:-:S03]  /*3970*/  F2FP.F16.F32.PACK_AB R188, R41, R40 ;  /* 0x0000002829bc723e */ /* 0x004fc600000000ff */
[----:B------:R-:W2:Y:S08]  /*3980*/  MUFU.EX2 R30, R30 ;  /* 0x0000001e001e7308 */ /* 0x000eb00000000800 */
[----:B------:R-:W3:Y:S01]  /*3990*/  MUFU.EX2 R31, R31 ;  /* 0x0000001f001f7308 */ /* 0x000ee20000000800 */
[----:B-1----:R-:W-:Y:S01]  /*39a0*/  FADD.FTZ R53, R26, R27 ;  /* 0x0000001b1a357221 */ /* 0x002fe20000010000 */
[----:B------:R-:W-:-:S06]  /*39b0*/  F2FP.F16.F32.PACK_AB R197, R27, R26 ;  /* 0x0000001a1bc5723e */ /* 0x000fcc00000000ff */
[----:B------:R-:W1:Y:S01]  /*39c0*/  MUFU.EX2 R34, R34 ;  /* 0x0000002200227308 */ /* 0x000e620000000800 */
[----:B--2---:R-:W-:-:S07]  /*39d0*/  FADD.FTZ R28, R30, R53 ;  /* 0x000000351e1c7221 */ /* 0x004fce0000010000 */
[----:B------:R-:W2:Y:S01]  /*39e0*/  MUFU.EX2 R35, R35 ;  /* 0x0000002300237308 */ /* 0x000ea20000000800 */
[C---:B---3--:R-:W-:Y:S01]  /*39f0*/  FADD.FTZ R53, R31.reuse, R28 ;  /* 0x0000001c1f357221 */ /* 0x048fe20000010000 */
[----:B------:R-:W-:Y:S01]  /*3a00*/  FADD.FTZ R28, R40, R57 ;  /* 0x00000039281c7221 */ /* 0x000fe20000010000 */
[----:B------:R-:W-:-:S03]  /*3a10*/  F2FP.F16.F32.PACK_AB R199, R31, R30 ;  /* 0x0000001e1fc7723e */ /* 0x000fc600000000ff */
[----:B------:R-:W-:Y:S02]  /*3a20*/  FADD.FTZ R57, R41, R28 ;  /* 0x0000001c29397221 */ /* 0x000fe40000010000 */
[----:B------:R-:W3:Y:S01]  /*3a30*/  MUFU.EX2 R38, R38 ;  /* 0x0000002600267308 */ /* 0x000ee20000000800 */
[----:B-1----:R-:W-:Y:S01]  /*3a40*/  FADD.FTZ R0, R34, R53 ;  /* 0x0000003522007221 */ /* 0x002fe20000010000 */
[----:B------:R-:W-:-:S06]  /*3a50*/  FADD.FTZ R24, R44, R57 ;  /* 0x000000392c187221 */ /* 0x000fcc0000010000 */
[----:B------:R-:W1:Y:S01]  /*3a60*/  MUFU.EX2 R39, R39 ;  /* 0x0000002700277308 */ /* 0x000e620000000800 */
[C---:B--2---:R-:W-:Y:S01]  /*3a70*/  FADD.FTZ R53, R35.reuse, R0 ;  /* 0x0000000023357221 */ /* 0x044fe20000010000 */
[----:B------:R-:W-:-:S06]  /*3a80*/  F2FP.F16.F32.PACK_AB R193, R35, R34 ;  /* 0x0000002223c1723e */ /* 0x000fcc00000000ff */
[----:B------:R-:W2:Y:S01]  /*3a90*/  MUFU.EX2 R42, R42 ;  /* 0x0000002a002a7308 */ /* 0x000ea20000000800 */
[----:B---3--:R-:W-:-:S07]  /*3aa0*/  FADD.FTZ R0, R38, R53 ;  /* 0x0000003526007221 */ /* 0x008fce0000010000 */
[----:B------:R-:W3:Y:S01]  /*3ab0*/  MUFU.EX2 R45, R45 ;  /* 0x0000002d002d7308 */ /* 0x000ee20000000800 */
[C---:B-1----:R-:W-:Y:S01]  /*3ac0*/  FADD.FTZ R25, R39.reuse, R0 ;  /* 0x0000000027197221 */ /* 0x042fe20000010000 */
[----:B------:R-:W-:-:S06]  /*3ad0*/  F2FP.F16.F32.PACK_AB R195, R39, R38 ;  /* 0x0000002627c3723e */ /* 0x000fcc00000000ff */
[----:B------:R-:W1:Y:S01]  /*3ae0*/  MUFU.EX2 R43, R43 ;  /* 0x0000002b002b7308 */ /* 0x000e620000000800 */
[----:B--2---:R-:W-:-:S07]  /*3af0*/  FADD.FTZ R0, R42, R25 ;  /* 0x000000192a007221 */ /* 0x004fce0000010000 */
[----:B------:R-:W2:Y:S01]  /*3b00*/  MUFU.EX2 R48, R48 ;  /* 0x0000003000307308 */ /* 0x000ea20000000800 */
[C---:B---3--:R-:W-:Y:S01]  /*3b10*/  FADD.FTZ R29, R45.reuse, R24 ;  /* 0x000000182d1d7221 */ /* 0x048fe20000010000 */
[----:B------:R-:W-:-:S06]  /*3b20*/  F2FP.F16.F32.PACK_AB R190, R45, R44 ;  /* 0x0000002c2dbe723e */ /* 0x000fcc00000000ff */
[----:B------:R-:W3:Y:S01]  /*3b30*/  MUFU.EX2 R46, R46 ;  /* 0x0000002e002e7308 */ /* 0x000ee20000000800 */
[C---:B-1----:R-:W-:Y:S01]  /*3b40*/  FADD.FTZ R25, R43.reuse, R0 ;  /* 0x000000002b197221 */ /* 0x042fe20000010000 */
[----:B------:R-:W-:-:S06]  /*3b50*/  F2FP.F16.F32.PACK_AB R189, R43, R42 ;  /* 0x0000002a2bbd723e */ /* 0x000fcc00000000ff */
[----:B------:R-:W1:Y:S01]  /*3b60*/  MUFU.EX2 R49, R49 ;  /* 0x0000003100317308 */ /* 0x000e620000000800 */
[----:B--2---:R-:W-:-:S07]  /*3b70*/  FADD.FTZ R20, R48, R29 ;  /* 0x0000001d30147221 */ /* 0x004fce0000010000 */
[----:B------:R-:W2:Y:S01]  /*3b80*/  MUFU.EX2 R47, R47 ;  /* 0x0000002f002f7308 */ /* 0x000ea20000000800 */
[----:B---3--:R-:W-:-:S07]  /*3b90*/  FADD.FTZ R0, R46, R25 ;  /* 0x000000192e007221 */ /* 0x008fce0000010000 */
[----:B------:R-:W3:Y:S01]  /*3ba0*/  MUFU.EX2 R2, R2 ;  /* 0x0000000200027308 */ /* 0x000ee20000000800 */
[C---:B-1----:R-:W-:Y:S01]  /*3bb0*/  FADD.FTZ R29, R49.reuse, R20 ;  /* 0x00000014311d7221 */ /* 0x042fe20000010000 */
[----:B------:R-:W-:-:S06]  /*3bc0*/  F2FP.F16.F32.PACK_AB R184, R49, R48 ;  /* 0x0000003031b8723e */ /* 0x000fcc00000000ff */
[----:B------:R-:W1:Y:S01]  /*3bd0*/  MUFU.EX2 R50, R50 ;  /* 0x0000003200327308 */ /* 0x000e620000000800 */
[C---:B--2---:R-:W-:Y:S01]  /*3be0*/  FADD.FTZ R25, R47.reuse, R0 ;  /* 0x000000002f197221 */ /* 0x044fe20000010000 */
[----:B------:R-:W-:-:S06]  /*3bf0*/  F2FP.F16.F32.PACK_AB R191, R47, R46 ;  /* 0x0000002e2fbf723e */ /* 0x000fcc00000000ff */
[----:B------:R-:W2:Y:S01]  /*3c00*/  MUFU.EX2 R23, R23 ;  /* 0x0000001700177308 */ /* 0x000ea20000000800 */
[----:B---3--:R-:W-:-:S07]  /*3c10*/  FADD.FTZ R20, R2, R29 ;  /* 0x0000001d02147221 */ /* 0x008fce0000010000 */
[----:B------:R-:W3:Y:S01]  /*3c20*/  MUFU.EX2 R51, R51 ;  /* 0x0000003300337308 */ /* 0x000ee20000000800 */
[----:B-1----:R-:W-:-:S07]  /*3c30*/  FADD.FTZ R0, R50, R25 ;  /* 0x0000001932007221 */ /* 0x002fce0000010000 */
[----:B------:R-:W1:Y:S01]  /*3c40*/  MUFU.EX2 R54, R54 ;  /* 0x0000003600367308 */ /* 0x000e620000000800 */
[C---:B--2---:R-:W-:Y:S01]  /*3c50*/  FADD.FTZ R20, R23.reuse, R20 ;  /* 0x0000001417147221 */ /* 0x044fe20000010000 */
[----:B------:R-:W-:-:S06]  /*3c60*/  F2FP.F16.F32.PACK_AB R186, R23, R2 ;  /* 0x0000000217ba723e */ /* 0x000fcc00000000ff */
[----:B------:R-:W2:Y:S01]  /*3c70*/  MUFU.EX2 R187, R7 ;  /* 0x0000000700bb7308 */ /* 0x000ea20000000800 */
[C---:B---3--:R-:W-:Y:S01]  /*3c80*/  FADD.FTZ R23, R51.reuse, R0 ;  /* 0x0000000033177221 */ /* 0x048fe20000010000 */
[----:B------:R-:W-:-:S03]  /*3c90*/  F2FP.F16.F32.PACK_AB R185, R51, R50 ;  /* 0x0000003233b9723e */ /* 0x000fc600000000ff */
[----:B-1----:R-:W-:Y:S01]  /*3ca0*/  FADD.FTZ R0, R54, R23 ;  /* 0x0000001736007221 */ /* 0x002fe20000010000 */
[----:B------:R-:W-:-:S03]  /*3cb0*/  VIADD R23, R103, 0xfffffffe ;  /* 0xfffffffe67177836 */ /* 0x000fc60000000000 */
[C---:B--2---:R-:W-:Y:S01]  /*3cc0*/  FADD.FTZ R7, R187.reuse, R0 ;  /* 0x00000000bb077221 */ /* 0x044fe20000010000 */
[----:B------:R-:W-:Y:S01]  /*3cd0*/  F2FP.F16.F32.PACK_AB R187, R187, R54 ;  /* 0x00000036bbbb723e */ /* 0x000fe200000000ff */
[----:B------:R-:W-:Y:S06]  /*3ce0*/  @P2 BRA `(.L_x_915) ;  /* 0x0000000000442947 */ /* 0x000fec0003800000 */
        /* <DEDUP_REMOVED lines=10> */
.L_x_916:
[----:B------:R-:W-:-:S11]  /*3d90*/  UISETP.NE.AND UP1, UPT, UR11, 0x1, UPT ;  /* 0x000000010b00788c */ /* 0x000fd6000bf25270 */
[----:B------:R-:W-:Y:S02]  /*3da0*/  @UP1 ULDC.64 UR14, c[0x0][0x9e8] ;  /* 0x00027a00000e1ab9 */ /* 0x000fe40000000a00 */
[----:B------:R-:W-:-:S04]  /*3db0*/  UIMAD.WIDE.U32 UR18, UR7, UR14, URZ ;  /* 0x0000000e071272a5 */ /* 0x000fc8000f8e003f */
[----:B------:R-:W-:-:S12]  /*3dc0*/  @UP1 USHF.R.U32.HI UR7, URZ, UR15, UR19 ;  /* 0x0000000f3f071299 */ /* 0x000fd80008011613 */
.L_x_917:
[----:B------:R-:W-:-:S04]  /*3dd0*/  UIMAD UR7, UR7, UR11, UR11 ;  /* 0x0000000b070772a4 */ /* 0x000fc8000f8e020b */
[----:B------:R-:W-:-:S04]  /*3de0*/  UISETP.LT.AND UP1, UPT, UR10, UR7, UPT ;  /* 0x000000070a00728c */ /* 0x000fc8000bf21270 */
[----:B------:R-:W-:-:S12]  /*3df0*/  USEL UR10, UR10, UR7, UP1 ;  /* 0x000000070a0a7287 */ /* 0x000fd80008800000 */
.L_x_915:
[----:B------:R-:W-:Y:S01]  /*3e00*/  USHF.R.S32.HI UR7, URZ, 0x1f, UR10 ;  /* 0x0000001f3f077899 */ /* 0x000fe2000801140a */
[----:B------:R-:W-:Y:S01]  /*3e10*/  IMAD.MOV.U32 R2, RZ, RZ, 0x3f800000 ;  /* 0x3f800000ff027424 */ /* 0x000fe200078e00ff */
[----:B------:R-:W-:Y:S01]  /*3e20*/  CS2R R150, SRZ ;  /* 0x0000000000967805 */ /* 0x000fe2000001ff00 */
[----:B------:R-:W-:Y:S01]  /*3e30*/  IMAD.MOV.U32 R0, RZ, RZ, 0x3f800000 ;  /* 0x3f800000ff007424 */ /* 0x000fe200078e00ff */
        /* <DEDUP_REMOVED lines=8> */
[----:B------:R-:W-:Y:S01]  /*3ec0*/  UISETP.LT.AND UP1, UPT, UR60, UR7, UPT ;  /* 0x000000073c00728c */ /* 0x000fe2000bf21270 */
[----:B------:R-:W-:Y:S02]  /*3ed0*/  CS2R R136, SRZ ;  /* 0x0000000000887805 */ /* 0x000fe4000001ff00 */
[----:B------:R-:W-:Y:S02]  /*3ee0*/  CS2R R134, SRZ ;  /* 0x0000000000867805 */ /* 0x000fe4000001ff00 */
[----:B------:R-:W-:Y:S01]  /*3ef0*/  CS2R R132, SRZ ;  /* 0x0000000000847805 */ /* 0x000fe2000001ff00 */
[----:B------:R-:W-:Y:S01]  /*3f00*/  USEL UR41, UR60, UR7, !UP1 ;  /* 0x000000073c297287 */ /* 0x000fe2000c800000 */
[----:B------:R-:W-:-:S02]  /*3f10*/  CS2R R130, SRZ ;  /* 0x0000000000827805 */ /* 0x000fc4000001ff00 */
[----:B------:R-:W-:Y:S02]  /*3f20*/  CS2R R128, SRZ ;  /* 0x0000000000807805 */ /* 0x000fe4000001ff00 */
[----:B------:R-:W-:Y:S02]  /*3f30*/  CS2R R126, SRZ ;  /* 0x00000000007e7805 */ /* 0x000fe4000001ff00 */
[----:B------:R-:W-:Y:S02]  /*3f40*/  CS2R R124, SRZ ;  /* 0x00000000007c7805 */ /* 0x000fe4000001ff00 */
[----:B------:R-:W-:Y:S02]  /*3f50*/  CS2R R122, SRZ ;  /* 0x00000000007a7805 */ /* 0x000fe4000001ff00 */
[----:B------:R-:W-:Y:S02]  /*3f60*/  ISETP.GE.AND P2, PT, R23, UR41, PT ;  /* 0x0000002917007c0c */ /* 0x000fe4000bf46270 */
        /* <DEDUP_REMOVED lines=48> */
[----:B------:R-:W-:Y:S01]  /*4270*/  CS2R R24, SRZ ;  /* 0x0000000000187805 */ /* 0x000fe2000001ff00 */
[----:B------:R-:W-:Y:S06]  /*4280*/  @!P2 BRA `(.L_x_918) ;  /* 0x0000002400d8a947 */ /* 0x000fec0003800000 */
[----:B------:R-:W-:Y:S01]  /*4290*/  IMAD.IADD R214, R6, 0x1, R21 ;  /* 0x0000000106d67824 */ /* 0x000fe200078e0215 */
[----:B------:R-:W-:Y:S01]  /*42a0*/  ULDC UR47, c[0x0][0x9e4] ;  /* 0x00027900002f7ab9 */ /* 0x000fe20000000800 */
[----:B------:R-:W-:Y:S02]  /*42b0*/  IMAD.MOV.U32 R2, RZ, RZ, 0x3f800000 ;  /* 0x3f800000ff027424 */ /* 0x000fe400078e00ff */
[----:B------:R-:W-:-:S07]  /*42c0*/  IMAD.MOV.U32 R151, RZ, RZ, RZ ;  /* 0x000000ffff977224 */ /* 0x000fce00078e00ff */
.L_x_935:
[----:B------:R-:W-:-:S04]  /*42d0*/  UIADD3 UR7, UR36, 0x1, URZ ;  /* 0x0000000124077890 */ /* 0x000fc8000fffe03f */
[----:B------:R-:W-:-:S04]  /*42e0*/  UISETP.NE.AND UP1, UPT, UR7, 0x2, UPT ;  /* 0x000000020700788c */ /* 0x000fc8000bf25270 */
[----:B------:R-:W-:Y:S02]  /*42f0*/  USEL UR40, URZ, 0x1, UP1 ;  /* 0x000000013f287887 */ /* 0x000fe40008800000 */
[----:B------:R-:W-:Y:S02]  /*4300*/  USEL UR7, UR7, URZ, UP1 ;  /* 0x0000003f07077287 */ /* 0x000fe40008800000 */
[----:B------:R-:W-:Y:S01]  /*4310*/  ULOP3.LUT UR40, UR46, UR40, URZ, 0x3c, !UPT ;  /* 0x000000282e287292 */ /* 0x000fe2000f8e3c3f */
[----:B------:R-:W-:Y:S11]  /*4320*/  @!P0 BRA `(.L_x_919) ;  /* 0x0000000000048947 */ /* 0x000ff60003800000 */
[----:B------:R-:W-:Y:S01]  /*4330*/  BPT.TRAP 0x1 ;  /* 0x000000040000795c */ /* 0x000fe20000300000 */
.L_x_919:
[----:B------:R-:W-:Y:S01]  /*4340*/  ULEA UR39, UR7, UR38, 0x3 ;  /* 0x0000002607277291 */ /* 0x000fe2000f8e183f */
[----:B------:R-:W-:-:S05]  /*4350*/  IMAD.U32 R152, RZ, RZ, UR40 ;  /* 0x00000028ff987e24 */ /* 0x000fca000f8e00ff */
[----:B------:R-:W-:-:S04]  /*4360*/  SHF.L.U32 R152, R152, 0x1f, RZ ;  /* 0x0000001f98987819 */ /* 0x000fc800000006ff */
[----:B------:R1:W2:Y:S01]  /*4370*/  SYNCS.PHASECHK.TRANS64.TRYWAIT P2, [UR39+0x30830], R152 ;  /* 0x03083098ff0075a7 */ /* 0x0002a20008040167 */
[----:B------:R-:W-:Y:S05]  /*4380*/  @!P0 BRA `(.L_x_920) ;  /* 0x0000000000048947 */ /* 0x000fea0003800000 */
[----:B------:R-:W-:Y:S01]  /*4390*/  BPT.TRAP 0x1 ;  /* 0x000000040000795c */ /* 0x000fe20000300000 */
.L_x_920:
[----:B--2---:R-:W-:Y:S05]  /*43a0*/  @P2 BRA `(.L_x_921) ;  /* 0x0000000000082947 */ /* 0x004fea0003800000 */
[----:B------:R-:W2:Y:S02]  /*43b0*/  SYNCS.PHASECHK.TRANS64.TRYWAIT P2, [UR39+0x30830], R152 ;  /* 0x03083098ff0075a7 */ /* 0x000ea40008040167 */
[----:B--2---:R-:W-:Y:S05]  /*43c0*/  @!P2 BRA `(.L_x_922) ;  /* 0x000000d40038a947 */ /* 0x004fea0003800000 */
.L_x_921:
[----:B------:R-:W-:Y:S01]  /*43d0*/  R2UR UR56, R18 ;  /* 0x00000000123872ca */ /* 0x000fe200000e0000 */
[----:B------:R-:W-:Y:S01]  /*43e0*/  ULEA UR6, UR7, UR37, 0xb ;  /* 0x0000002507067291 */ /* 0x000fe2000f8e583f */
[----:B------:R-:W-:Y:S01]  /*43f0*/  R2UR UR57, R19 ;  /* 0x00000000133972ca */ /* 0x000fe200000e0000 */
[----:B-12---:R-:W-:Y:S01]  /*4400*/  WARPGROUP.ARRIVE ;  /* 0x00000000000079c5 */ /* 0x006fe20000000000 */
[----:B------:R-:W-:Y:S01]  /*4410*/  UMOV UR59, 0x40000040 ;  /* 0x40000040003b7882 */ /* 0x000fe20000000000 */
[----:B------:R-:W-:Y:S01]  /*4420*/  UIADD3 UR10, UR6, 0x204, URZ ;  /* 0x00000204060a7890 */ /* 0x000fe2000fffe03f */
[-C--:B------:R-:W-:Y:S01]  /*4430*/  FMUL.FTZ R24, R24, R0.reuse ;  /* 0x0000000018187220 */ /* 0x080fe20000410000 */
[----:B------:R-:W-:Y:S01]  /*4440*/  UMOV UR11, 0x40000040 ;  /* 0x40000040000b7882 */ /* 0x000fe20000000000 */
[----:B------:R-:W-:Y:S01]  /*4450*/  UMOV UR58, UR6 ;  /* 0x00000006003a7c82 */ /* 0x000fe20008000000 */
[----:B------:R-:W-:Y:S01]  /*4460*/  UIADD3 UR14, UR6, 0x206, URZ ;  /* 0x00000206060e7890 */ /* 0x000fe2000fffe03f */
[-C--:B------:R-:W-:Y:S01]  /*4470*/  FMUL.FTZ R25, R25, R0.reuse ;  /* 0x0000000019197220 */ /* 0x080fe20000410000 */
[----:B------:R-:W-:Y:S01]  /*4480*/  UMOV UR15, 0x40000040 ;  /* 0x40000040000f7882 */ /* 0x000fe20000000000 */
[----:B------:R-:W-:Y:S01]  /*4490*/  UIADD3 UR18, UR6, 0x400, URZ ;  /* 0x0000040006127890 */ /* 0x000fe2000fffe03f */
[-C--:B------:R-:W-:Y:S01]  /*44a0*/  FMUL.FTZ R28, R28, R0.reuse ;  /* 0x000000001c1c7220 */ /* 0x080fe20000410000 */
[----:B------:R-:W-:Y:S01]  /*44b0*/  UMOV UR19, 0x40000040 ;  /* 0x4000004000137882 */ /* 0x000fe20000000000 */
[----:B------:R-:W-:Y:S01]  /*44c0*/  HGMMA.64x64x16.F32 R152, gdesc[UR56], RZ, !UPT, gsb0 ;  /* 0x00e00000389879f0 */ /* 0x000fe2000c0008ff */
[----:B------:R-:W-:Y:S01]  /*44d0*/  R2UR UR56, R16 ;  /* 0x00000000103872ca */ /* 0x000fe200000e0000 */
[----:B------:R-:W-:Y:S01]  /*44e0*/  UIADD3 UR58, UR6, 0x2, URZ ;  /* 0x00000002063a7890 */ /* 0x000fe2000fffe03f */
[----:B------:R-:W-:Y:S01]  /*44f0*/  R2UR UR57, R17 ;  /* 0x00000000113972ca */ /* 0x000fe200000e0000 */
        /* <DEDUP_REMOVED lines=75> */
[----:B------:R-:W-:Y:S01]  /*49b0*/  FMUL.FTZ R149, R149, R0 ;  /* 0x0000000095957220 */ /* 0x000fe20000410000 */
[-C--:B------:R-:W-:Y:S01]  /*49c0*/  FMUL.FTZ R26, R26, R2.reuse ;  /* 0x000000021a1a7220 */ /* 0x080fe20000410000 */
[-C--:B------:R-:W-:Y:S01]  /*49d0*/  FMUL.FTZ R27, R27, R2.reuse ;  /* 0x000000021b1b7220 */ /* 0x080fe20000410000 */
[-C--:B------:R-:W-:Y:S01]  /*49e0*/  FMUL.FTZ R30, R30, R2.reuse ;  /* 0x000000021e1e7220 */ /* 0x080fe20000410000 */
[----:B------:R-:W-:Y:S01]  /*49f0*/  HGMMA.64x64x16.F32 R152, gdesc[UR56], R152, gsb0 ;  /* 0x00e00000389879f0 */ /* 0x000fe20008000898 */
[----:B------:R-:W-:Y:S01]  /*4a00*/  R2UR UR56, R14 ;  /* 0x000000000e3872ca */ /* 0x000fe200000e0000 */
[----:B------:R-:W-:Y:S01]  /*4a10*/  UIADD3 UR58, UR6, 0x4, URZ ;  /* 0x00000004063a7890 */ /* 0x000fe2000fffe03f */
[----:B------:R-:W-:Y:S01]  /*4a20*/  R2UR UR57, R15 ;  /* 0x000000000f3972ca */ /* 0x000fe200000e0000 */
        /* <DEDUP_REMOVED lines=64> */
[----:B------:R-:W-:Y:S01]  /*4e30*/  HGMMA.64x64x16.F32 R152, gdesc[UR56], R152, gsb0 ;  /* 0x00e00000389879f0 */ /* 0x000fe20008000898 */
[----:B------:R-:W-:Y:S01]  /*4e40*/  R2UR UR56, R12 ;  /* 0x000000000c3872ca */ /* 0x000fe200000e0000 */
[----:B------:R-:W-:Y:S01]  /*4e50*/  UIADD3 UR58, UR6, 0x6, URZ ;  /* 0x00000006063a7890 */ /* 0x000fe2000fffe03f */
[----:B------:R-:W-:Y:S01]  /*4e60*/  R2UR UR57, R13 ;  /* 0x000000000d3972ca */ /* 0x000fe200000e0000 */
[----:B------:R-:W-:Y:S01]  /*4e70*/  UMOV UR59, 0x40000040 ;  /* 0x40000040003b7882 */ /* 0x000fe20000000000 */
[----:B------:R-:W-:Y:S02]  /*4e80*/  WARPGROUP.DEPBAR.LE gsb0, 0x0 ;  /* 0x00008000000079c5 */ /* 0x000fe40000010000 */
[----:B------:R-:W-:-:S09]  /*4e90*/  WARPGROUP.ARRIVE ;  /* 0x00000000000079c5 */ /* 0x000fd20000000000 */
        /* <DEDUP_REMOVED lines=8> */
[----:B------:R-:W-:Y:S01]  /*4f20*/  UIADD3 UR58, UR6, 0x202, URZ ;  /* 0x00000202063a7890 */ /* 0x000fe2000fffe03f */
[----:B------:R-:W-:Y:S01]  /*4f30*/  UMOV UR59, 0x40000040 ;  /* 0x40000040003b7882 */ /* 0x000fe20000000000 */
[----:B------:R-:W-:Y:S01]  /*4f40*/  UMOV UR56, UR4 ;  /* 0x0000000400387c82 */ /* 0x000fe20008000000 */
[----:B------:R-:W-:Y:S01]  /*4f50*/  UMOV UR57, UR5 ;  /* 0x0000000500397c82 */ /* 0x000fe20008000000 */
[----:B------:R-:W-:Y:S02]  /*4f60*/  WARPGROUP.DEPBAR.LE gsb0, 0x0 ;  /* 0x00008000000079c5 */ /* 0x000fe40000010000 */
[----:B------:R-:W-:-:S06]  /*4f70*/  WARPGROUP.ARRIVE ;  /* 0x00000000000079c5 */ /* 0x000fcc0000000000 */
[----:B------:R-:W-:Y:S01]  /*4f80*/  HGMMA.64x64x16.F32 R152, gdesc[UR56], R152, gsb0 ;  /* 0x00e00000389879f0 */ /* 0x000fe20008000898 */
[----:B------:R-:W-:Y:S01]  /*4f90*/  R2UR UR56, R8 ;  /* 0x00000000083872ca */ /* 0x000fe200000e0000 */
[----:B------:R-:W-:Y:S01]  /*4fa0*/  UIADD3 UR58, UR6, 0x606, URZ ;  /* 0x00000606063a7890 */ /* 0x000fe2000fffe03f */
[----:B------:R-:W-:Y:S01]  /*4fb0*/  R2UR UR57, R9 ;  /* 0x00000000093972ca */ /* 0x000fe200000e0000 */
[----:B------:R-:W-:Y:S01]  /*4fc0*/  UMOV UR59, 0x40000040 ;  /* 0x40000040003b7882 */ /* 0x000fe20000000000 */
        /* <DEDUP_REMOVED lines=31> */
[----:B------:R-:W-:Y:S05]  /*51c0*/  @!P0 BRA `(.L_x_923) ;  /* 0x0000000000048947 */ /* 0x000fea0003800000 */
[----:B------:R-:W-:Y:S01]  /*51d0*/  BPT.TRAP 0x1 ;  /* 0x000000040000795c */ /* 0x000fe20000300000 */
.L_x_923:
[----:B------:R-:W-:Y:S01]  /*51e0*/  ULEA UR10, UR36, UR38, 0x3 ;  /* 0x00000026240a7291 */ /* 0x000fe2000f8e183f */
[----:B------:R-:W-:-:S04]  /*51f0*/  MOV R0, UR46 ;  /* 0x0000002e00007c02 */ /* 0x000fc80008000f00 */
[----:B------:R-:W-:-:S04]  /*5200*/  SHF.L.U32 R0, R0, 0x1f, RZ ;  /* 0x0000001f00007819 */ /* 0x000fc800000006ff */
[----:B------:R1:W2:Y:S01]  /*5210*/  SYNCS.PHASECHK.TRANS64.TRYWAIT P2, [UR10+0x30850], R0 ;  /* 0x03085000ff0075a7 */ /* 0x0002a2000804014a */
[----:B------:R-:W-:Y:S05]  /*5220*/  @!P0 BRA `(.L_x_924) ;  /* 0x0000000000048947 */ /* 0x000fea0003800000 */
[----:B------:R-:W-:Y:S01]  /*5230*/  BPT.TRAP 0x1 ;  /* 0x000000040000795c */ /* 0x000fe20000300000 */
.L_x_924:
[----:B--2---:R-:W-:Y:S05]  /*5240*/  @P2 BRA `(.L_x_925) ;  /* 0x0000000000082947 */ /* 0x004fea0003800000 */
[----:B------:R-:W2:Y:S02]  /*5250*/  SYNCS.PHASECHK.TRANS64.TRYWAIT P2, [UR10+0x30850], R0 ;  /* 0x03085000ff0075a7 */ /* 0x000ea4000804014a */
[----:B--2---:R-:W-:Y:S05]  /*5260*/  @!P2 BRA `(.L_x_926) ;  /* 0x000000c400a8a947 */ /* 0x004fea0003800000 */
.L_x_925:
[----:B------:R-:W-:Y:S01]  /*5270*/  UIADD3 UR6, UR38, 0x400, URZ ;  /* 0x0000040026067890 */ /* 0x000fe2000fffe03f */
[----:B------:R-:W-:Y:S01]  /*5280*/  WARPGROUP.ARRIVE ;  /* 0x00000000000079c5 */ /* 0x000fe20000000000 */
[----:B------:R-:W-:Y:S01]  /*5290*/  UMOV UR15, 0x40000040 ;  /* 0x40000040000f7882 */ /* 0x000fe20000000000 */
[----:B-12---:R-:W-:Y:S01]  /*52a0*/  IMAD.SHL.U32 R0, R23, 0x40, RZ ;  /* 0x0000004017007824 */ /* 0x006fe200078e00ff */
[----:B------:R-:W-:Y:S01]  /*52b0*/  USHF.R.U32.HI UR6, URZ, 0x4, UR6 ;  /* 0x000000043f067899 */ /* 0x000fe20008011606 */
[----:B------:R-:W-:Y:S01]  /*52c0*/  IMAD.U32 R2, RZ, RZ, UR39 ;  /* 0x00000027ff027e24 */ /* 0x000fe2000f8e00ff */
[----:B------:R-:W-:Y:S01]  /*52d0*/  PLOP3.LUT P2, PT, PT, PT, UP0, 0x40, 0x0 ;  /* 0x000000000000781c */ /* 0x000fe20003f4e808 */
[----:B------:R-:W-:Y:S01]  /*52e0*/  ULDC UR22, c[0x0][0x9dc] ;  /* 0x0002770000167ab9 */ /* 0x000fe20000000800 */
[----:B------:R-:W-:Y:S01]  /*52f0*/  ULOP3.LUT UR6, UR6, 0x3fff, URZ, 0xc0, !UPT ;  /* 0x00003fff06067892 */ /* 0x000fe2000f8ec03f */
[----:B------:R-:W-:Y:S01]  /*5300*/  @!P1 VIADD R2, R2, 0x30840 ;  /* 0x0003084002029836 */ /* 0x000fe20000000000 */
[----:B------:R-:W-:-:S02]  /*5310*/  ULDC UR11, c[0x0][0x9e0] ;  /* 0x00027800000b7ab9 */ /* 0x000fc40000000800 */
[----:B------:R-:W-:Y:S02]  /*5320*/  ULOP3.LUT UR6, UR6, 0x2000000, URZ, 0xfc, !UPT ;  /* 0x0200000006067892 */ /* 0x000fe4000f8efc3f */
[----:B------:R-:W-:Y:S02]  /*5330*/  @!P1 PRMT R2, RZ, 0x654, R2 ;  /* 0x00000654ff029816 */ /* 0x000fe40000000002 */
[----:B------:R-:W-:-:S07]  /*5340*/  ULEA UR6, UR36, UR6, 0xb ;  /* 0x0000000624067291 */ /* 0x000fce000f8e583f */
        /* <DEDUP_REMOVED lines=15> */
[----:B------:R-:W-:Y:S02]  /*5440*/  UMOV UR15, 0x40000040 ;  /* 0x40000040000f7882 */ /* 0x000fe40000000000 */
[----:B------:R-:W-:Y:S01]  /*5450*/  ULDC UR6, c[0x0][0x288] ;  /* 0x0000a20000067ab9 */ /* 0x000fe20000000800 */
[----:B------:R-:W-:Y:S02]  /*5460*/  WARPGROUP.DEPBAR.LE gsb0, 0x0 ;  /* 0x00008000000079c5 */ /* 0x000fe40000010000 */
[----:B------:R-:W-:-:S15]  /*5470*/  WARPGROUP.ARRIVE ;  /* 0x00000000000079c5 */ /* 0x000fde0000000000 */
[----:B------:R-:W-:-:S06]  /*5480*/  NOP ;  /* 0x0000000000007918 */ /* 0x000fcc0000000000 */
[----:B------:R-:W-:Y:S03]  /*5490*/  HGMMA.64x256x16.F32 R24, R184, gdesc[UR12].tnspB, R24, gsb0 ;  /* 0x43e0000cb8187df0 */ /* 0x000fe60008000818 */
[----:B------:R-:W-:Y:S02]  /*54a0*/  WARPGROUP.DEPBAR.LE gsb0, 0x0 ;  /* 0x00008000000079c5 */ /* 0x000fe40000010000 */
[----:B------:R-:W1:Y:S01]  /*54b0*/  LDC R185, c[0x0][0x2e0] ;  /* 0x0000b800ffb97b82 */ /* 0x000e620000000800 */
[----:B------:R-:W-:Y:S01]  /*54c0*/  IADD3 R184, -R0, 0x1, RZ ;  /* 0x0000000100b87810 */ /* 0x000fe20007ffe1ff */
[----:B------:R2:W-:Y:S04]  /*54d0*/  @!P1 SYNCS.ARRIVE.TRANS64.RED.A1T0 RZ, [R2+URZ], RZ ;  /* 0x000000ff02ff99a7 */ /* 0x0005e8000810043f */
[----:B-1----:R-:W-:-:S04]  /*54e0*/  IMAD R184, R185, UR45, R184 ;  /* 0x0000002db9b87c24 */ /* 0x002fc8000f8e02b8 */
[----:B------:R-:W-:Y:S01]  /*54f0*/  VIADD R185, R184, -UR6 ;  /* 0x80000006b8b97c36 */ /* 0x000fe20008000000 */
[----:B------:R-:W-:-:S03]  /*5500*/  ULOP3.LUT UR6, URZ, UR22, URZ, 0x33, !UPT ;  /* 0x000000163f067292 */ /* 0x000fc6000f8e333f */
[----:B------:R-:W-:-:S04]  /*5510*/  IMAD R185, R22, -0x2, R185 ;  /* 0xfffffffe16b97824 */ /* 0x000fc800078e02b9 */
[C---:B------:R-:W-:Y:S02]  /*5520*/  VIADD R188, R185.reuse, UR11 ;  /* 0x0000000bb9bc7c36 */ /* 0x040fe40008000000 */
[----:B------:R-:W-:Y:S02]  /*5530*/  VIADD R190, R185, UR6 ;  /* 0x00000006b9be7c36 */ /* 0x000fe40008000000 */
[C---:B------:R-:W-:Y:S02]  /*5540*/  IMAD.IADD R186, R6.reuse, 0x1, R188 ;  /* 0x0000000106ba7824 */ /* 0x040fe400078e02bc */
[----:B------:R-:W-:Y:S01]  /*5550*/  IMAD.IADD R187, R6, 0x1, R190 ;  /* 0x0000000106bb7824 */ /* 0x000fe200078e02be */
[----:B--2---:R-:W-:Y:S06]  /*5560*/  @P2 BRA `(.L_x_927) ;  /* 0x00000000005c2947 */ /* 0x004fec0003800000 */
[----:B------:R-:W-:Y:S01]  /*5570*/  ISETP.GT.AND P2, PT, R214, -0x1, PT ;  /* 0xffffffffd600780c */ /* 0x000fe20003f44270 */
[----:B------:R-:W-:-:S12]  /*5580*/  BSSY B0, `(.L_x_928) ;  /* 0x0000011000007945 */ /* 0x000fd80003800000 */
[----:B------:R-:W-:Y:S05]  /*5590*/  @P2 BRA `(.L_x_929) ;  /* 0x0000000000202947 */ /* 0x000fea0003800000 */
[----:B------:R-:W-:Y:S02]  /*55a0*/  MOV R2, UR47 ;  /* 0x0000002f00027c02 */ /* 0x000fe40008000f00 */
[----:B------:R-:W-:Y:S02]  /*55b0*/  LOP3.LUT R189, RZ, R214, RZ, 0x33, !PT ;  /* 0x000000d6ffbd7212 */ /* 0x000fe400078e33ff */
[----:B------:R-:W-:-:S13]  /*55c0*/  ISETP.NE.AND P2, PT, R2, 0x1, PT ;  /* 0x000000010200780c */ /* 0x000fda0003f45270 */
[----:B------:R-:W1:Y:S02]  /*55d0*/  @P2 LDC.64 R184, c[0x0][0x9e8] ;  /* 0x00027a00ffb82b82 */ /* 0x000e640000000a00 */
[----:B-1----:R-:W-:-:S05]  /*55e0*/  @P2 IMAD.HI.U32 R184, R189, R184, RZ ;  /* 0x000000b8bdb82227 */ /* 0x002fca00078e00ff */
[----:B------:R-:W-:-:S04]  /*55f0*/  @P2 SHF.R.U32.HI R189, RZ, R185, R184 ;  /* 0x000000b9ffbd2219 */ /* 0x000fc800000116b8 */
[----:B------:R-:W-:Y:S01]  /*5600*/  LOP3.LUT R189, RZ, R189, RZ, 0x33, !PT ;  /* 0x000000bdffbd7212 */ /* 0x000fe200078e33ff */
[----:B------:R-:W-:Y:S06]  /*5610*/  BRA `(.L_x_930) ;  /* 0x00000000001c7947 */ /* 0x000fec0003800000 */
.L_x_929:
[----:B------:R-:W-:-:S05]  /*5620*/  IMAD.U32 R2, RZ, RZ, UR47 ;  /* 0x0000002fff027e24 */ /* 0x000fca000f8e00ff */
[----:B------:R-:W-:-:S13]  /*5630*/  ISETP.NE.AND P2, PT, R2, 0x1, PT ;  /* 0x000000010200780c */ /* 0x000fda0003f45270 */
[----:B------:R-:W1:Y:S01]  /*5640*/  @P2 LDC.64 R184, c[0x0][0x9e8] ;  /* 0x00027a00ffb82b82 */ /* 0x000e620000000a00 */
[----:B------:R-:W-:-:S04]  /*5650*/  @P2 IMAD.IADD R189, R6, 0x1, R21 ;  /* 0x0000000106bd2824 */ /* 0x000fc800078e0215 */
[----:B-1----:R-:W-:-:S04]  /*5660*/  @P2 IMAD.HI.U32 R184, R189, R184, RZ ;  /* 0x000000b8bdb82227 */ /* 0x002fc800078e00ff */
[----:B------:R-:W-:Y:S01]  /*5670*/  IMAD.MOV.U32 R189, RZ, RZ, R214 ;  /* 0x000000ffffbd7224 */ /* 0x000fe200078e00d6 */
[----:B------:R-:W-:-:S07]  /*5680*/  @P2 SHF.R.U32.HI R189, RZ, R185, R184 ;  /* 0x000000b9ffbd2219 */ /* 0x000fce00000116b8 */
.L_x_930:
[----:B------:R-:W-:Y:S05]  /*5690*/  BSYNC B0 ;  /* 0x0000000000007941 */ /* 0x000fea0003800000 */
.L_x_928:
[----:B------:R-:W-:-:S04]  /*56a0*/  IMAD R185, R189, R2, -R0 ;  /* 0x00000002bdb97224 */ /* 0x000fc800078e0a00 */
[----:B------:R-:W-:-:S05]  /*56b0*/  IMAD R185, R22, -0x2, R185 ;  /* 0xfffffffe16b97824 */ /* 0x000fca00078e02b9 */
[----:B------:R-:W-:Y:S02]  /*56c0*/  VIADDMNMX R186, R185, R2, R186, PT ;  /* 0x00000002b9ba7246 */ /* 0x000fe400038001ba */
[----:B------:R-:W-:-:S07]  /*56d0*/  VIMNMX R187, R187, R185, !PT ;  /* 0x000000b9bbbb7248 */ /* 0x000fce0007fe0100 */
.L_x_927:
[----:B------:R-:W-:Y:S01]  /*56e0*/  ISETP.GT.AND P2, PT, R23, -0x1, PT ;  /* 0xffffffff1700780c */ /* 0x000fe20003f44270 */
[----:B------:R-:W-:-:S03]  /*56f0*/  IMAD.IADD R184, R5, 0x1, R188 ;  /* 0x0000000105b87824 */ /* 0x000fc600078e02bc */
[C---:B------:R-:W-:Y:S02]  /*5700*/  ISETP.GT.AND P5, PT, R187.reuse, RZ, P2 ;  /* 0x000000ffbb00720c */ /* 0x040fe400017a4270 */
[C---:B------:R-:W-:Y:S02]  /*5710*/  ISETP.GT.AND P4, PT, R187.reuse, 0x1, P2 ;  /* 0x00000001bb00780c */ /* 0x040fe40001784270 */
[----:B------:R-:W-:Y:S02]  /*5720*/  ISETP.LT.OR P5, PT, R186, 0x1, P5 ;  /* 0x00000001ba00780c */ /* 0x000fe40002fa1670 */
[C---:B------:R-:W-:Y:S02]  /*5730*/  ISETP.GT.AND P6, PT, R187.reuse, 0x8, P2 ;  /* 0x00000008bb00780c */ /* 0x040fe400017c4270 */
[----:B------:R-:W-:Y:S02]  /*5740*/  FSEL R185, R152, -INF , !P5 ;  /* 0xff80000098b97808 */ /* 0x000fe40006800000 */
[----:B------:R-:W-:-:S02]  /*5750*/  ISETP.GT.AND P5, PT, R187, 0x10, P2 ;  /* 0x00000010bb00780c */ /* 0x000fc400017a4270 */
[C---:B------:R-:W-:Y:S02]  /*5760*/  ISETP.GT.AND P3, PT, R187.reuse, 0x9, P2 ;  /* 0x00000009bb00780c */ /* 0x040fe40001764270 */
[C---:B------:R-:W-:Y:S02]  /*5770*/  ISETP.LT.OR P5, PT, R186.reuse, 0x11, P5 ;  /* 0x00000011ba00780c */ /* 0x040fe40002fa1670 */
[----:B------:R-:W-:Y:S02]  /*5780*/  ISETP.LT.OR P4, PT, R186, 0x2, P4 ;  /* 0x00000002ba00780c */ /* 0x000fe40002781670 */
[----:B------:R-:W-:Y:S02]  /*5790*/  FSEL R160, R160, -INF , !P5 ;  /* 0xff800000a0a07808 */ /* 0x000fe40006800000 */
[----:B------:R-:W-:Y:S02]  /*57a0*/  ISETP.GT.AND P5, PT, R187, 0x20, P2 ;  /* 0x00000020bb00780c */ /* 0x000fe400017a4270 */
[----:B------:R-:W-:-:S02]  /*57b0*/  ISETP.LT.OR P6, PT, R186, 0x9, P6 ;  /* 0x00000009ba00780c */ /* 0x000fc400037c1670 */
[C---:B------:R-:W-:Y:S02]  /*57c0*/  ISETP.LT.OR P3, PT, R186.reuse, 0xa, P3 ;  /* 0x0000000aba00780c */ /* 0x040fe40001f61670 */
[----:B------:R-:W-:Y:S02]  /*57d0*/  ISETP.LT.OR P5, PT, R186, 0x21, P5 ;  /* 0x00000021ba00780c */ /* 0x000fe40002fa1670 */
[----:B------:R-:W-:Y:S02]  /*57e0*/  FSEL R2, R153, -INF , !P4 ;  /* 0xff80000099027808 */ /* 0x000fe40006000000 */
[----:B------:R-:W-:Y:S02]  /*57f0*/  FSEL R156, R156, -INF , !P6 ;  /* 0xff8000009c9c7808 */ /* 0x000fe40007000000 */
[----:B------:R-:W-:Y:S02]  /*5800*/  FSEL R157, R157, -INF , !P3 ;  /* 0xff8000009d9d7808 */ /* 0x000fe40005800000 */
[----:B------:R-:W-:-:S02]  /*5810*/  ISETP.GT.AND P4, PT, R187, 0x11, P2 ;  /* 0x00000011bb00780c */ /* 0x000fc40001784270 */
[C---:B------:R-:W-:Y:S02]  /*5820*/  ISETP.GT.AND P6, PT, R187.reuse, 0x18, P2 ;  /* 0x00000018bb00780c */ /* 0x040fe400017c4270 */
[C---:B------:R-:W-:Y:S02]  /*5830*/  ISETP.GT.AND P3, PT, R187.reuse, 0x19, P2 ;  /* 0x00000019bb00780c */ /* 0x040fe40001764270 */
[----:B------:R-:W-:Y:S02]  /*5840*/  FSEL R168, R168, -INF , !P5 ;  /* 0xff800000a8a87808 */ /* 0x000fe40006800000 */
[----:B------:R-:W-:Y:S02]  /*5850*/  ISETP.GT.AND P5, PT, R187, 0x30, P2 ;  /* 0x00000030bb00780c */ /* 0x000fe400017a4270 */
[C---:B------:R-:W-:Y:S02]  /*5860*/  ISETP.LT.OR P4, PT, R186.reuse, 0x12, P4 ;  /* 0x00000012ba00780c */ /* 0x040fe40002781670 */
        /* <DEDUP_REMOVED lines=8> */
[----:B------:R-:W-:Y:S02]  /*58f0*/  ISETP.GT.AND P3, PT, R187, 0x29, P2 ;  /* 0x00000029bb00780c */ /* 0x000fe40001764270 */
[----:B------:R-:W-:Y:S02]  /*5900*/  FSEL R176, R176, -INF , !P5 ;  /* 0xff800000b0b07808 */ /* 0x000fe40006800000 */
[----:B------:R-:W-:Y:S02]  /*5910*/  PLOP3.LUT P5, PT, PT, PT, UP0, 0x40, 0x0 ;  /* 0x000000000000781c */ /* 0x000fe40003fae808 */
[C---:B------:R-:W-:Y:S02]  /*5920*/  ISETP.LT.OR P4, PT, R186.reuse, 0x22, P4 ;  /* 0x00000022ba00780c */ /* 0x040fe40002781670 */
[----:B------:R-:W-:-:S02]  /*5930*/  ISETP.LT.OR P6, PT, R186, 0x29, P6 ;  /* 0x00000029ba00780c */ /* 0x000fc400037c1670 */
[----:B------:R-:W-:Y:S02]  /*5940*/  ISETP.LT.OR P3, PT, R186, 0x2a, P3 ;  /* 0x0000002aba00780c */ /* 0x000fe40001f61670 */
[----:B------:R-:W-:Y:S02]  /*5950*/  FSEL R169, R169, -INF , !P4 ;  /* 0xff800000a9a97808 */ /* 0x000fe40006000000 */
[----:B------:R-:W-:Y:S02]  /*5960*/  FSEL R172, R172, -INF , !P6 ;  /* 0xff800000acac7808 */ /* 0x000fe40007000000 */
[----:B------:R-:W-:Y:S02]  /*5970*/  FSEL R173, R173, -INF , !P3 ;  /* 0xff800000adad7808 */ /* 0x000fe40005800000 */
[C---:B------:R-:W-:Y:S02]  /*5980*/  ISETP.GT.AND P4, PT, R187.reuse, 0x31, P2 ;  /* 0x00000031bb00780c */ /* 0x040fe40001784270 */
[----:B------:R-:W-:-:S02]  /*5990*/  ISETP.GT.AND P6, PT, R187, 0x38, P2 ;  /* 0x00000038bb00780c */ /* 0x000fc400017c4270 */
[----:B------:R-:W-:Y:S02]  /*59a0*/  ISETP.GT.AND P3, PT, R187, 0x39, P2 ;  /* 0x00000039bb00780c */ /* 0x000fe40001764270 */
[C---:B------:R-:W-:Y:S02]  /*59b0*/  ISETP.LT.OR P4, PT, R186.reuse, 0x32, P4 ;  /* 0x00000032ba00780c */ /* 0x040fe40002781670 */
[C---:B------:R-:W-:Y:S02]  /*59c0*/  ISETP.LT.OR P6, PT, R186.reuse, 0x39, P6 ;  /* 0x00000039ba00780c */ /* 0x040fe400037c1670 */
[----:B------:R-:W-:Y:S01]  /*59d0*/  ISETP.LT.OR P3, PT, R186, 0x3a, P3 ;  /* 0x0000003aba00780c */ /* 0x000fe20001f61670 */
[----:B------:R-:W-:Y:S01]  /*59e0*/  IMAD.IADD R186, R5, 0x1, R190 ;  /* 0x0000000105ba7824 */ /* 0x000fe200078e02be */
[----:B------:R-:W-:Y:S02]  /*59f0*/  FSEL R177, R177, -INF , !P4 ;  /* 0xff800000b1b17808 */ /* 0x000fe40006000000 */
[----:B------:R-:W-:-:S02]  /*5a00*/  FSEL R180, R180, -INF , !P6 ;  /* 0xff800000b4b47808 */ /* 0x000fc40007000000 */
[----:B------:R-:W-:Y:S01]  /*5a10*/  FSEL R181, R181, -INF , !P3 ;  /* 0xff800000b5b57808 */ /* 0x000fe20005800000 */
[----:B------:R-:W-:Y:S06]  /*5a20*/  @P5 BRA `(.L_x_931) ;  /* 0x0000000000585947 */ /* 0x000fec0003800000 */
[----:B------:R-:W-:Y:S01]  /*5a30*/  IMAD.IADD R187, R5, 0x1, R21 ;  /* 0x0000000105bb7824 */ /* 0x000fe200078e0215 */
[----:B------:R-:W-:Y:S04]  /*5a40*/  BSSY B0, `(.L_x_932) ;  /* 0x0000010000007945 */ /* 0x000fe80003800000 */
[----:B------:R-:W-:-:S13]  /*5a50*/  ISETP.GT.AND P3, PT, R187, -0x1, PT ;  /* 0xffffffffbb00780c */ /* 0x000fda0003f64270 */
[----:B------:R-:W-:Y:S05]  /*5a60*/  @P3 BRA `(.L_x_933) ;  /* 0x0000000000203947 */ /* 0x000fea0003800000 */
[----:B------:R-:W-:Y:S01]  /*5a70*/  IMAD.U32 R188, RZ, RZ, UR47 ;  /* 0x0000002fffbc7e24 */ /* 0x000fe2000f8e00ff */
[----:B------:R-:W-:-:S04]  /*5a80*/  LOP3.LUT R187, RZ, R187, RZ, 0x33, !PT ;  /* 0x000000bbffbb7212 */ /* 0x000fc800078e33ff */
[----:B------:R-:W-:-:S13]  /*5a90*/  ISETP.NE.AND P3, PT, R188, 0x1, PT ;  /* 0x00000001bc00780c */ /* 0x000fda0003f65270 */
[----:B------:R-:W1:Y:S02]  /*5aa0*/  @P3 LDC.64 R152, c[0x0][0x9e8] ;  /* 0x00027a00ff983b82 */ /* 0x000e640000000a00 */
[----:B-1----:R-:W-:-:S05]  /*5ab0*/  @P3 IMAD.HI.U32 R152, R187, R152, RZ ;  /* 0x00000098bb983227 */ /* 0x002fca00078e00ff */
[----:B------:R-:W-:-:S04]  /*5ac0*/  @P3 SHF.R.U32.HI R187, RZ, R153, R152 ;  /* 0x00000099ffbb3219 */ /* 0x000fc80000011698 */
[----:B------:R-:W-:Y:S01]  /*5ad0*/  LOP3.LUT R187, RZ, R187, RZ, 0x33, !PT ;  /* 0x000000bbffbb7212 */ /* 0x000fe200078e33ff */
[----:B------:R-:W-:Y:S06]  /*5ae0*/  BRA `(.L_x_934) ;  /* 0x0000000000147947 */ /* 0x000fec0003800000 */
.L_x_933:
[----:B------:R-:W-:-:S05]  /*5af0*/  IMAD.U32 R188, RZ, RZ, UR47 ;  /* 0x0000002fffbc7e24 */ /* 0x000fca000f8e00ff */
[----:B------:R-:W-:-:S13]  /*5b00*/  ISETP.NE.AND P3, PT, R188, 0x1, PT ;  /* 0x00000001bc00780c */ /* 0x000fda0003f65270 */
[----:B------:R-:W1:Y:S02]  /*5b10*/  @P3 LDC.64 R152, c[0x0][0x9e8] ;  /* 0x00027a00ff983b82 */ /* 0x000e640000000a00 */
[----:B-1----:R-:W-:-:S05]  /*5b20*/  @P3 IMAD.HI.U32 R152, R187, R152, RZ ;  /* 0x00000098bb983227 */ /* 0x002fca00078e00ff */
[----:B------:R-:W-:-:S07]  /*5b30*/  @P3 SHF.R.U32.HI R187, RZ, R153, R152 ;  /* 0x00000099ffbb3219 */ /* 0x000fce0000011698 */
.L_x_934:
[----:B------:R-:W-:Y:S05]  /*5b40*/  BSYNC B0 ;  /* 0x0000000000007941 */ /* 0x000fea0003800000 */
.L_x_932:
[----:B------:R-:W-:-:S04]  /*5b50*/  IMAD R187, R187, R188, -R0 ;  /* 0x000000bcbbbb7224 */ /* 0x000fc800078e0a00 */
[----:B------:R-:W-:-:S05]  /*5b60*/  IMAD R187, R22, -0x2, R187 ;  /* 0xfffffffe16bb7824 */ /* 0x000fca00078e02bb */
[----:B------:R-:W-:Y:S02]  /*5b70*/  VIADDMNMX R184, R187, R188, R184, PT ;  /* 0x000000bcbbb87246 */ /* 0x000fe400038001b8 */
[----:B------:R-:W-:-:S07]  /*5b80*/  VIMNMX R186, R186, R187, !PT ;  /* 0x000000bbbaba7248 */ /* 0x000fce0007fe0100 */
.L_x_931:
[----:B------:R-:W-:Y:S01]  /*5b90*/  FMNMX.FTZ R153, R185, R4, !PT ;  /* 0x00000004b9997209 */ /* 0x000fe20007810000 */
[----:B------:R-:W-:Y:S01]  /*5ba0*/  ULDC UR6, c[0x0][0x988] ;  /* 0x0002620000067ab9 */ /* 0x000fe20000000800 */
[----:B------:R-:W-:Y:S01]  /*5bb0*/  ISETP.GT.AND P4, PT, R186, RZ, P2 ;  /* 0x000000ffba00720c */ /* 0x000fe20001784270 */
[----:B------:R-:W-:Y:S01]  /*5bc0*/  UMOV UR46, UR40 ;  /* 0x00000028002e7c82 */ /* 0x000fe20008000000 */
[----:B------:R-:W-:Y:S01]  /*5bd0*/  FMNMX.FTZ R153, R2, R153, !PT ;  /* 0x0000009902997209 */ /* 0x000fe20007810000 */
[----:B------:R-:W-:Y:S01]  /*5be0*/  UMOV UR36, UR7 ;  /* 0x0000000700247c82 */ /* 0x000fe20008000000 */
[----:B------:R-:W-:Y:S02]  /*5bf0*/  ISETP.GT.AND P3, PT, R186, 0x1, P2 ;  /* 0x00000001ba00780c */ /* 0x000fe40001764270 */
[----:B------:R-:W-:Y:S02]  /*5c00*/  FMNMX.FTZ R0, R156, R153, !PT ;  /* 0x000000999c007209 */ /* 0x000fe40007810000 */
[----:B------:R-:W-:-:S02]  /*5c10*/  ISETP.LT.OR P4, PT, R184, 0x1, P4 ;  /* 0x00000001b800780c */ /* 0x000fc40002781670 */
[----:B------:R-:W-:Y:S02]  /*5c20*/  FMNMX.FTZ R153, R157, R0, !PT ;  /* 0x000000009d997209 */ /* 0x000fe40007810000 */
[----:B------:R-:W-:Y:S02]  /*5c30*/  ISETP.GT.AND P5, PT, R186, 0x8, P2 ;  /* 0x00000008ba00780c */ /* 0x000fe400017a4270 */
[----:B------:R-:W-:Y:S02]  /*5c40*/  FMNMX.FTZ R0, R160, R153, !PT ;  /* 0x00000099a0007209 */ /* 0x000fe40007810000 */
[----:B------:R-:W-:Y:S02]  /*5c50*/  ISETP.LT.OR P3, PT, R184, 0x2, P3 ;  /* 0x00000002b800780c */ /* 0x000fe40001f61670 */
[----:B------:R-:W-:Y:S02]  /*5c60*/  FMNMX.FTZ R153, R161, R0, !PT ;  /* 0x00000000a1997209 */ /* 0x000fe40007810000 */
[----:B------:R-:W-:-:S02]  /*5c70*/  FSEL R154, R154, -INF , !P4 ;  /* 0xff8000009a9a7808 */ /* 0x000fc40006000000 */
        /* <DEDUP_REMOVED lines=15> */
[----:B------:R-:W-:Y:S02]  /*5d70*/  FSEL R159, R159, -INF , !P6 ;  /* 0xff8000009f9f7808 */ /* 0x000fe40007000000 */
[----:B------:R-:W-:Y:S02]  /*5d80*/  FMNMX.FTZ R0, R180, R153, !PT ;  /* 0x00000099b4007209 */ /* 0x000fe40007810000 */
[----:B------:R-:W-:-:S02]  /*5d90*/  ISETP.LT.OR P3, PT, R184, 0x11, P3 ;  /* 0x00000011b800780c */ /* 0x000fc40001f61670 */
[----:B------:R-:W-:Y:S02]  /*5da0*/  FMNMX.FTZ R0, R181, R0, !PT ;  /* 0x00000000b5007209 */ /* 0x000fe40007810000 */
[C---:B------:R-:W-:Y:S02]  /*5db0*/  ISETP.GT.AND P4, PT, R186.reuse, 0x19, P2 ;  /* 0x00000019ba00780c */ /* 0x040fe40001784270 */
[----:B------:R-:W-:Y:S01]  /*5dc0*/  ISETP.GT.AND P6, PT, R186, 0x18, P2 ;  /* 0x00000018ba00780c */ /* 0x000fe200017c4270 */
[----:B------:R-:W1:Y:S01]  /*5dd0*/  SHFL.BFLY PT, R153, R0, 0x2, 0x1f ;  /* 0x0c401f0000997f89 */ /* 0x000e6200000e0000 */
[----:B------:R-:W-:Y:S02]  /*5de0*/  ISETP.LT.OR P5, PT, R184, 0x12, P5 ;  /* 0x00000012b800780c */ /* 0x000fe40002fa1670 */
[----:B------:R-:W-:Y:S02]  /*5df0*/  FSEL R162, R162, -INF , !P3 ;  /* 0xff800000a2a27808 */ /* 0x000fe40005800000 */
[----:B------:R-:W-:-:S02]  /*5e00*/  ISETP.LT.OR P4, PT, R184, 0x1a, P4 ;  /* 0x0000001ab800780c */ /* 0x000fc40002781670 */
[----:B------:R-:W-:Y:S02]  /*5e10*/  ISETP.LT.OR P6, PT, R184, 0x19, P6 ;  /* 0x00000019b800780c */ /* 0x000fe400037c1670 */
[----:B------:R-:W-:Y:S02]  /*5e20*/  FSEL R163, R163, -INF , !P5 ;  /* 0xff800000a3a37808 */ /* 0x000fe40006800000 */
[----:B------:R-:W-:Y:S02]  /*5e30*/  FSEL R167, R167, -INF , !P4 ;  /* 0xff800000a7a77808 */ /* 0x000fe40006000000 */
[----:B------:R-:W-:Y:S02]  /*5e40*/  ISETP.GT.AND P3, PT, R186, 0x20, P2 ;  /* 0x00000020ba00780c */ /* 0x000fe40001764270 */
[----:B------:R-:W-:Y:S02]  /*5e50*/  FSEL R166, R166, -INF , !P6 ;  /* 0xff800000a6a67808 */ /* 0x000fe40007000000 */
[----:B------:R-:W-:-:S02]  /*5e60*/  ISETP.GT.AND P5, PT, R186, 0x21, P2 ;  /* 0x00000021ba00780c */ /* 0x000fc400017a4270 */
[----:B------:R-:W-:Y:S02]  /*5e70*/  ISETP.LT.OR P3, PT, R184, 0x21, P3 ;  /* 0x00000021b800780c */ /* 0x000fe40001f61670 */
[----:B------:R-:W-:Y:S02]  /*5e80*/  ISETP.GT.AND P6, PT, R186, 0x28, P2 ;  /* 0x00000028ba00780c */ /* 0x000fe400017c4270 */
[----:B------:R-:W-:Y:S02]  /*5e90*/  ISETP.LT.OR P5, PT, R184, 0x22, P5 ;  /* 0x00000022b800780c */ /* 0x000fe40002fa1670 */
[----:B-1----:R-:W-:Y:S02]  /*5ea0*/  FMNMX.FTZ R153, R0, R153, !PT ;  /* 0x0000009900997209 */ /* 0x002fe40007810000 */
[----:B------:R-:W-:Y:S02]  /*5eb0*/  FMNMX.FTZ R0, R154, R3, !PT ;  /* 0x000000039a007209 */ /* 0x000fe40007810000 */
[----:B------:R-:W-:Y:S01]  /*5ec0*/  FSEL R170, R170, -INF , !P3 ;  /* 0xff800000aaaa7808 */ /* 0x000fe20005800000 */
[----:B------:R-:W1:Y:S01]  /*5ed0*/  SHFL.BFLY PT, R152, R153, 0x1, 0x1f ;  /* 0x0c201f0099987f89 */ /* 0x000e6200000e0000 */
[----:B------:R-:W-:-:S02]  /*5ee0*/  ISETP.GT.AND P3, PT, R186, 0x29, P2 ;  /* 0x00000029ba00780c */ /* 0x000fc40001764270 */
[----:B------:R-:W-:Y:S02]  /*5ef0*/  FSEL R171, R171, -INF , !P5 ;  /* 0xff800000abab7808 */ /* 0x000fe40006800000 */
[----:B------:R-:W-:Y:S02]  /*5f00*/  ISETP.LT.OR P6, PT, R184, 0x29, P6 ;  /* 0x00000029b800780c */ /* 0x000fe400037c1670 */
[----:B------:R-:W-:Y:S02]  /*5f10*/  ISETP.GT.AND P5, PT, R186, 0x30, P2 ;  /* 0x00000030ba00780c */ /* 0x000fe400017a4270 */
[----:B------:R-:W-:Y:S02]  /*5f20*/  ISETP.LT.OR P3, PT, R184, 0x2a, P3 ;  /* 0x0000002ab800780c */ /* 0x000fe40001f61670 */
[----:B------:R-:W-:Y:S02]  /*5f30*/  FSEL R174, R174, -INF , !P6 ;  /* 0xff800000aeae7808 */ /* 0x000fe40007000000 */
[----:B------:R-:W-:-:S02]  /*5f40*/  ISETP.GT.AND P6, PT, R186, 0x31, P2 ;  /* 0x00000031ba00780c */ /* 0x000fc400017c4270 */
[----:B------:R-:W-:Y:S02]  /*5f50*/  FSEL R175, R175, -INF , !P3 ;  /* 0xff800000afaf7808 */ /* 0x000fe40005800000 */
[----:B------:R-:W-:Y:S02]  /*5f60*/  ISETP.LT.OR P5, PT, R184, 0x31, P5 ;  /* 0x00000031b800780c */ /* 0x000fe40002fa1670 */
[----:B------:R-:W-:Y:S02]  /*5f70*/  ISETP.GT.AND P3, PT, R186, 0x38, P2 ;  /* 0x00000038ba00780c */ /* 0x000fe40001764270 */
[----:B------:R-:W-:Y:S02]  /*5f80*/  ISETP.LT.OR P6, PT, R184, 0x32, P6 ;  /* 0x00000032b800780c */ /* 0x000fe400037c1670 */
[----:B------:R-:W-:Y:S02]  /*5f90*/  FSEL R178, R178, -INF , !P5 ;  /* 0xff800000b2b27808 */ /* 0x000fe40006800000 */
[----:B-1----:R-:W-:-:S02]  /*5fa0*/  FMNMX.FTZ R152, R153, R152, !PT ;  /* 0x0000009899987209 */ /* 0x002fc40007810000 */
[----:B------:R-:W-:Y:S02]  /*5fb0*/  FMNMX.FTZ R153, R155, R0, !PT ;  /* 0x000000009b997209 */ /* 0x000fe40007810000 */
[C---:B------:R-:W-:Y:S01]  /*5fc0*/  FSETP.NEU.FTZ.AND P4, PT, R152.reuse, -INF , PT ;  /* 0xff8000009800780b */ /* 0x040fe20003f9d000 */
[----:B------:R-:W-:Y:S01]  /*5fd0*/  FMUL.FTZ R187, R152, UR6 ;  /* 0x0000000698bb7c20 */ /* 0x000fe20008410000 */
[----:B------:R-:W-:Y:S02]  /*5fe0*/  FMNMX.FTZ R0, R158, R153, !PT ;  /* 0x000000999e007209 */ /* 0x000fe40007810000 */
[----:B------:R-:W-:Y:S02]  /*5ff0*/  ISETP.GT.AND P2, PT, R186, 0x39, P2 ;  /* 0x00000039ba00780c */ /* 0x000fe40001744270 */
[----:B------:R-:W-:Y:S02]  /*6000*/  FMNMX.FTZ R153, R159, R0, !PT ;  /* 0x000000009f997209 */ /* 0x000fe40007810000 */
[----:B------:R-:W-:-:S02]  /*6010*/  ISETP.LT.OR P3, PT, R184, 0x39, P3 ;  /* 0x00000039b800780c */ /* 0x000fc40001f61670 */
[----:B------:R-:W-:Y:S02]  /*6020*/  FMNMX.FTZ R0, R162, R153, !PT ;  /* 0x00000099a2007209 */ /* 0x000fe40007810000 */
[----:B------:R-:W-:Y:S02]  /*6030*/  FSEL R179, R179, -INF , !P6 ;  /* 0xff800000b3b37808 */ /* 0x000fe40007000000 */
[----:B------:R-:W-:Y:S02]  /*6040*/  FMNMX.FTZ R153, R163, R0, !PT ;  /* 0x00000000a3997209 */ /* 0x000fe40007810000 */
[----:B------:R-:W-:Y:S02]  /*6050*/  FSEL R0, R187, RZ, P4 ;  /* 0x000000ffbb007208 */ /* 0x000fe40002000000 */
[----:B------:R-:W-:Y:S02]  /*6060*/  FMNMX.FTZ R188, R166, R153, !PT ;  /* 0x00000099a6bc7209 */ /* 0x000fe40007810000 */
[----:B------:R-:W-:Y:S01]  /*6070*/  ISETP.LT.OR P2, PT, R184, 0x3a, P2 ;  /* 0x0000003ab800780c */ /* 0x000fe20001741670 */
[--C-:B------:R-:W-:Y:S01]  /*6080*/  FFMA.FTZ R153, R185, UR6, -R0.reuse ;  /* 0x00000006b9997c23 */ /* 0x100fe20008010800 */
[----:B------:R-:W-:Y:S01]  /*6090*/  FMNMX.FTZ R185, R167, R188, !PT ;  /* 0x000000bca7b97209 */ /* 0x000fe20007810000 */
[--C-:B------:R-:W-:Y:S01]  /*60a0*/  FFMA.FTZ R196, R2, UR6, -R0.reuse ;  /* 0x0000000602c47c23 */ /* 0x100fe20008010800 */
[----:B------:R-:W-:Y:S01]  /*60b0*/  FSEL R182, R182, -INF , !P3 ;  /* 0xff800000b6b67808 */ /* 0x000fe20005800000 */
[--C-:B------:R-:W-:Y:S01]  /*60c0*/  FFMA.FTZ R198, R156, UR6, -R0.reuse ;  /* 0x000000069cc67c23 */ /* 0x100fe20008010800 */
[----:B------:R-:W-:Y:S01]  /*60d0*/  FMNMX.FTZ R188, R170, R185, !PT ;  /* 0x000000b9aabc7209 */ /* 0x000fe20007810000 */
[--C-:B------:R-:W-:Y:S01]  /*60e0*/  FFMA.FTZ R192, R160, UR6, -R0.reuse ;  /* 0x00000006a0c07c23 */ /* 0x100fe20008010800 */
[----:B------:R-:W-:Y:S01]  /*60f0*/  FSEL R183, R183, -INF , !P2 ;  /* 0xff800000b7b77808 */ /* 0x000fe20005000000 */
[--C-:B------:R-:W-:Y:S01]  /*6100*/  FFMA.FTZ R157, R157, UR6, -R0.reuse ;  /* 0x000000069d9d7c23 */ /* 0x100fe20008010800 */
[----:B------:R-:W-:Y:S01]  /*6110*/  FMNMX.FTZ R185, R171, R188, !PT ;  /* 0x000000bcabb97209 */ /* 0x000fe20007810000 */
[--C-:B------:R-:W-:Y:S01]  /*6120*/  FFMA.FTZ R161, R161, UR6, -R0.reuse ;  /* 0x00000006a1a17c23 */ /* 0x100fe20008010800 */
[----:B------:R-:W-:Y:S01]  /*6130*/  FSEL R187, R152, RZ, P4 ;  /* 0x000000ff98bb7208 */ /* 0x000fe20002000000 */
[--C-:B------:R-:W-:Y:S01]  /*6140*/  FFMA.FTZ R194, R164, UR6, -R0.reuse ;  /* 0x00000006a4c27c23 */ /* 0x100fe20008010800 */
[----:B------:R-:W-:Y:S01]  /*6150*/  FMNMX.FTZ R2, R174, R185, !PT ;  /* 0x000000b9ae027209 */ /* 0x000fe20007810000 */
[--C-:B------:R-:W-:Y:S01]  /*6160*/  FFMA.FTZ R165, R165, UR6, -R0.reuse ;  /* 0x00000006a5a57c23 */ /* 0x100fe20008010800 */
[----:B------:R-:W-:Y:S01]  /*6170*/  FFMA.FTZ R188, R168, UR6, -R0 ;  /* 0x00000006a8bc7c23 */ /* 0x000fe20008010800 */
[----:B------:R-:W-:Y:S01]  /*6180*/  FADD.FTZ R187, -R187, R4 ;  /* 0x00000004bbbb7221 */ /* 0x000fe20000010100 */
[----:B------:R-:W-:Y:S01]  /*6190*/  FMNMX.FTZ R185, R175, R2, !PT ;  /* 0x00000002afb97209 */ /* 0x000fe20007810000 */
[--C-:B------:R-:W-:Y:S01]  /*61a0*/  FFMA.FTZ R169, R169, UR6, -R0.reuse ;  /* 0x00000006a9a97c23 */ /* 0x100fe20008010800 */
[--C-:B------:R-:W-:Y:S01]  /*61b0*/  FFMA.FTZ R190, R172, UR6, -R0.reuse ;  /* 0x00000006acbe7c23 */ /* 0x100fe20008010800 */
[----:B------:R-:W-:Y:S01]  /*61c0*/  FMUL.FTZ R187, R187, UR6 ;  /* 0x00000006bbbb7c20 */ /* 0x000fe20008410000 */
[----:B------:R-:W-:Y:S01]  /*61d0*/  FMNMX.FTZ R2, R178, R185, !PT ;  /* 0x000000b9b2027209 */ /* 0x000fe20007810000 */
[--C-:B------:R-:W-:Y:S01]  /*61e0*/  FFMA.FTZ R173, R173, UR6, -R0.reuse ;  /* 0x00000006adad7c23 */ /* 0x100fe20008010800 */
[--C-:B------:R-:W-:Y:S01]  /*61f0*/  FFMA.FTZ R184, R176, UR6, -R0.reuse ;  /* 0x00000006b0b87c23 */ /* 0x100fe20008010800 */
[--C-:B------:R-:W-:Y:S01]  /*6200*/  FFMA.FTZ R177, R177, UR6, -R0.reuse ;  /* 0x00000006b1b17c23 */ /* 0x100fe20008010800 */
[----:B------:R-:W-:Y:S01]  /*6210*/  FMNMX.FTZ R185, R179, R2, !PT ;  /* 0x00000002b3b97209 */ /* 0x000fe20007810000 */
[--C-:B------:R-:W-:Y:S01]  /*6220*/  FFMA.FTZ R186, R180, UR6, -R0.reuse ;  /* 0x00000006b4ba7c23 */ /* 0x100fe20008010800 */
[----:B------:R-:W-:Y:S01]  /*6230*/  FFMA.FTZ R181, R181, UR6, -R0 ;  /* 0x00000006b5b57c23 */ /* 0x000fe20008010800 */
[----:B------:R-:W-:Y:S01]  /*6240*/  MUFU.EX2 R153, R153 ;  /* 0x0000009900997308 */ /* 0x000fe20000000800 */
[----:B------:R-:W-:-:S04]  /*6250*/  FMNMX.FTZ R2, R182, R185, !PT ;  /* 0x000000b9b6027209 */ /* 0x000fc80007810000 */
[----:B------:R-:W-:-:S03]  /*6260*/  FMNMX.FTZ R2, R183, R2, !PT ;  /* 0x00000002b7027209 */ /* 0x000fc60007810000 */
[----:B------:R-:W1:Y:S02]  /*6270*/  MUFU.EX2 R0, R187 ;  /* 0x000000bb00007308 */ /* 0x000e640000000800 */
[----:B------:R-:W2:Y:S06]  /*6280*/  SHFL.BFLY PT, R185, R2, 0x2, 0x1f ;  /* 0x0c401f0002b97f89 */ /* 0x000eac00000e0000 */
[----:B------:R-:W3:Y:S08]  /*6290*/  MUFU.EX2 R196, R196 ;  /* 0x000000c400c47308 */ /* 0x000ef00000000800 */
[----:B------:R-:W4:Y:S08]  /*62a0*/  MUFU.EX2 R198, R198 ;  /* 0x000000c600c67308 */ /* 0x000f300000000800 */
[----:B------:R-:W5:Y:S01]  /*62b0*/  MUFU.EX2 R157, R157 ;  /* 0x0000009d009d7308 */ /* 0x000f620000000800 */
[----:B--2---:R-:W-:-:S05]  /*62c0*/  FMNMX.FTZ R185, R2, R185, !PT ;  /* 0x000000b902b97209 */ /* 0x004fca0007810000 */
[----:B------:R-:W2:Y:S02]  /*62d0*/  SHFL.BFLY PT, R156, R185, 0x1, 0x1f ;  /* 0x0c201f00b99c7f89 */ /* 0x000ea400000e0000 */
[----:B------:R-:W5:Y:S08]  /*62e0*/  MUFU.EX2 R192, R192 ;  /* 0x000000c000c07308 */ /* 0x000f700000000800 */
[----:B------:R-:W5:Y:S08]  /*62f0*/  MUFU.EX2 R161, R161 ;  /* 0x000000a100a17308 */ /* 0x000f700000000800 */
[----:B------:R-:W-:Y:S01]  /*6300*/  MUFU.EX2 R194, R194 ;  /* 0x000000c200c27308 */ /* 0x000fe20000000800 */
[----:B--2---:R-:W-:-:S07]  /*6310*/  FMNMX.FTZ R156, R185, R156, !PT ;  /* 0x0000009cb99c7209 */ /* 0x004fce0007810000 */
[----:B------:R-:W-:Y:S01]  /*6320*/  MUFU.EX2 R165, R165 ;  /* 0x000000a500a57308 */ /* 0x000fe20000000800 */
[C---:B------:R-:W-:Y:S01]  /*6330*/  FSETP.NEU.FTZ.AND P2, PT, R156.reuse, -INF , PT ;  /* 0xff8000009c00780b */ /* 0x040fe20003f5d000 */
[----:B------:R-:W-:-:S03]  /*6340*/  FMUL.FTZ R160, R156, UR6 ;  /* 0x000000069ca07c20 */ /* 0x000fc60008410000 */
[----:B------:R-:W-:-:S03]  /*6350*/  FSEL R2, R156, RZ, P2 ;  /* 0x000000ff9c027208 */ /* 0x000fc60001000000 */
[----:B------:R-:W-:Y:S01]  /*6360*/  MUFU.EX2 R188, R188 ;  /* 0x000000bc00bc7308 */ /* 0x000fe20000000800 */
[----:B------:R-:W-:Y:S02]  /*6370*/  FSEL R160, R160, RZ, P2 ;  /* 0x000000ffa0a07208 */ /* 0x000fe40001000000 */
[----:B------:R-:W-:Y:S01]  /*6380*/  ISETP.GT.AND P2, PT, R23, UR41, PT ;  /* 0x0000002917007c0c */ /* 0x000fe2000bf44270 */
[----:B------:R-:W-:Y:S01]  /*6390*/  FADD.FTZ R2, -R2, R3 ;  /* 0x0000000302027221 */ /* 0x000fe20000010100 */
[----:B-1----:R-:W-:Y:S01]  /*63a0*/  FFMA.FTZ R3, R0, R20, R153 ;  /* 0x0000001400037223 */ /* 0x002fe20000010099 */
[--C-:B------:R-:W-:Y:S01]  /*63b0*/  FFMA.FTZ R197, R154, UR6, -R160.reuse ;  /* 0x000000069ac57c23 */ /* 0x100fe200080108a0 */
[--C-:B------:R-:W-:Y:S01]  /*63c0*/  FFMA.FTZ R4, R155, UR6, -R160.reuse ;  /* 0x000000069b047c23 */ /* 0x100fe200080108a0 */
[----:B------:R-:W-:Y:S01]  /*63d0*/  FMUL.FTZ R2, R2, UR6 ;  /* 0x0000000602027c20 */ /* 0x000fe20008410000 */
[--C-:B------:R-:W-:Y:S01]  /*63e0*/  FFMA.FTZ R199, R158, UR6, -R160.reuse ;  /* 0x000000069ec77c23 */ /* 0x100fe200080108a0 */
[--C-:B------:R-:W-:Y:S01]  /*63f0*/  FFMA.FTZ R154, R159, UR6, -R160.reuse ;  /* 0x000000069f9a7c23 */ /* 0x100fe200080108a0 */
[--C-:B------:R-:W-:Y:S01]  /*6400*/  FFMA.FTZ R193, R162, UR6, -R160.reuse ;  /* 0x00000006a2c17c23 */ /* 0x100fe200080108a0 */
[----:B------:R-:W-:Y:S01]  /*6410*/  MUFU.EX2 R197, R197 ;  /* 0x000000c500c57308 */ /* 0x000fe20000000800 */
[----:B---3--:R-:W-:Y:S01]  /*6420*/  FADD.FTZ R3, R196, R3 ;  /* 0x00000003c4037221 */ /* 0x008fe20000010000 */
[--C-:B------:R-:W-:Y:S01]  /*6430*/  FFMA.FTZ R158, R163, UR6, -R160.reuse ;  /* 0x00000006a39e7c23 */ /* 0x100fe200080108a0 */
[--C-:B------:R-:W-:Y:S01]  /*6440*/  FFMA.FTZ R195, R166, UR6, -R160.reuse ;  /* 0x00000006a6c37c23 */ /* 0x100fe200080108a0 */
[--C-:B------:R-:W-:Y:S01]  /*6450*/  FFMA.FTZ R162, R167, UR6, -R160.reuse ;  /* 0x00000006a7a27c23 */ /* 0x100fe200080108a0 */
[----:B----4-:R-:W-:Y:S01]  /*6460*/  FADD.FTZ R20, R198, R3 ;  /* 0x00000003c6147221 */ /* 0x010fe20000010000 */
[--C-:B------:R-:W-:Y:S01]  /*6470*/  FFMA.FTZ R189, R170, UR6, -R160.reuse ;  /* 0x00000006aabd7c23 */ /* 0x100fe200080108a0 */
[----:B------:R-:W-:Y:S01]  /*6480*/  FFMA.FTZ R164, R171, UR6, -R160 ;  /* 0x00000006aba47c23 */ /* 0x000fe200080108a0 */
[----:B------:R-:W1:Y:S01]  /*6490*/  MUFU.EX2 R2, R2 ;  /* 0x0000000200027308 */ /* 0x000e620000000800 */
[----:B-----5:R-:W-:Y:S01]  /*64a0*/  FADD.FTZ R3, R157, R20 ;  /* 0x000000149d037221 */ /* 0x020fe20000010000 */
[--C-:B------:R-:W-:Y:S01]  /*64b0*/  FFMA.FTZ R191, R174, UR6, -R160.reuse ;  /* 0x00000006aebf7c23 */ /* 0x100fe200080108a0 */
[--C-:B------:R-:W-:Y:S01]  /*64c0*/  FFMA.FTZ R185, R178, UR6, -R160.reuse ;  /* 0x00000006b2b97c23 */ /* 0x100fe200080108a0 */
[--C-:B------:R-:W-:Y:S01]  /*64d0*/  FFMA.FTZ R179, R179, UR6, -R160.reuse ;  /* 0x00000006b3b37c23 */ /* 0x100fe200080108a0 */
[----:B------:R-:W-:Y:S01]  /*64e0*/  FADD.FTZ R166, R192, R3 ;  /* 0x00000003c0a67221 */ /* 0x000fe20000010000 */
[----:B------:R-:W-:Y:S01]  /*64f0*/  FFMA.FTZ R182, R182, UR6, -R160 ;  /* 0x00000006b6b67c23 */ /* 0x000fe200080108a0 */
[----:B------:R-:W-:Y:S01]  /*6500*/  MOV R155, UR10 ;  /* 0x0000000a009b7c02 */ /* 0x000fe20008000f00 */
[----:B------:R-:W2:Y:S01]  /*6510*/  MUFU.EX2 R4, R4 ;  /* 0x0000000400047308 */ /* 0x000ea20000000800 */
[----:B------:R-:W-:Y:S01]  /*6520*/  F2FP.F16.F32.PACK_AB R196, R196, R153 ;  /* 0x00000099c4c4723e */ /* 0x000fe200000000ff */
[----:B------:R-:W-:Y:S01]  /*6530*/  VIADD R23, R23, 0xffffffff ;  /* 0xffffffff17177836 */ /* 0x000fe20000000000 */
[----:B------:R-:W-:Y:S01]  /*6540*/  F2FP.F16.F32.PACK_AB R198, R157, R198 ;  /* 0x000000c69dc6723e */ /* 0x000fe200000000ff */
[----:B------:R-:W-:Y:S01]  /*6550*/  @!P1 VIADD R155, R155, 0x30860 ;  /* 0x000308609b9b9836 */ /* 0x000fe20000000000 */
[----:B------:R-:W-:-:S03]  /*6560*/  F2FP.F16.F32.PACK_AB R192, R161, R192 ;  /* 0x000000c0a1c0723e */ /* 0x000fc600000000ff */
[----:B------:R-:W3:Y:S01]  /*6570*/  MUFU.EX2 R199, R199 ;  /* 0x000000c700c77308 */ /* 0x000ee20000000800 */
[----:B-1----:R-:W-:Y:S01]  /*6580*/  FFMA.FTZ R7, R2, R7, R197 ;  /* 0x0000000702077223 */ /* 0x002fe200000100c5 */
[----:B------:R-:W-:-:S04]  /*6590*/  @!P1 PRMT R155, RZ, 0x654, R155 ;  /* 0x00000654ff9b9816 */ /* 0x000fc8000000009b */
[----:B------:R1:W-:Y:S02]  /*65a0*/  @!P1 SYNCS.ARRIVE.TRANS64.RED.A1T0 RZ, [R155+URZ], RZ ;  /* 0x000000ff9bff99a7 */ /* 0x0003e4000810043f */
[----:B------:R-:W4:Y:S01]  /*65b0*/  MUFU.EX2 R154, R154 ;  /* 0x0000009a009a7308 */ /* 0x000f220000000800 */
[C---:B--2---:R-:W-:Y:S01]  /*65c0*/  FADD.FTZ R20, R4.reuse, R7 ;  /* 0x0000000704147221 */ /* 0x044fe20000010000 */
[----:B------:R-:W-:Y:S01]  /*65d0*/  FADD.FTZ R7, R161, R166 ;  /* 0x000000a6a1077221 */ /* 0x000fe20000010000 */
[--C-:B------:R-:W-:Y:S01]  /*65e0*/  FFMA.FTZ R166, R175, UR6, -R160.reuse ;  /* 0x00000006afa67c23 */ /* 0x100fe200080108a0 */
[----:B------:R-:W-:Y:S01]  /*65f0*/  FFMA.FTZ R160, R183, UR6, -R160 ;  /* 0x00000006b7a07c23 */ /* 0x000fe200080108a0 */
[----:B------:R-:W-:Y:S01]  /*6600*/  F2FP.F16.F32.PACK_AB R197, R4, R197 ;  /* 0x000000c504c5723e */ /* 0x000fe200000000ff */
[----:B------:R-:W-:Y:S01]  /*6610*/  FADD.FTZ R168, R194, R7 ;  /* 0x00000007c2a87221 */ /* 0x000fe20000010000 */
[----:B------:R-:W-:Y:S01]  /*6620*/  F2FP.F16.F32.PACK_AB R194, R165, R194 ;  /* 0x000000c2a5c2723e */ /* 0x000fe200000000ff */
[----:B------:R-:W2:Y:S01]  /*6630*/  MUFU.EX2 R193, R193 ;  /* 0x000000c100c17308 */ /* 0x000ea20000000800 */
[----:B---3--:R-:W-:Y:S01]  /*6640*/  FADD.FTZ R3, R199, R20 ;  /* 0x00000014c7037221 */ /* 0x008fe20000010000 */
[----:B------:R-:W-:Y:S01]  /*6650*/  FADD.FTZ R7, R165, R168 ;  /* 0x000000a8a5077221 */ /* 0x000fe20000010000 */
[----:B------:R-:W-:-:S03]  /*6660*/  IMAD.MOV.U32 R4, RZ, RZ, R152 ;  /* 0x000000ffff047224 */ /* 0x000fc600078e0098 */
[----:B------:R-:W-:Y:S02]  /*6670*/  FADD.FTZ R168, R188, R7 ;  /* 0x00000007bca87221 */ /* 0x000fe40000010000 */
[----:B------:R-:W3:Y:S01]  /*6680*/  MUFU.EX2 R158, R158 ;  /* 0x0000009e009e7308 */ /* 0x000ee20000000800 */
[C---:B----4-:R-:W-:Y:S01]  /*6690*/  FADD.FTZ R20, R154.reuse, R3 ;  /* 0x000000039a147221 */ /* 0x050fe20000010000 */
[----:B------:R-:W-:-:S06]  /*66a0*/  F2FP.F16.F32.PACK_AB R199, R154, R199 ;  /* 0x000000c79ac7723e */ /* 0x000fcc00000000ff */
[----:B------:R-:W4:Y:S01]  /*66b0*/  MUFU.EX2 R195, R195 ;  /* 0x000000c300c37308 */ /* 0x000f220000000800 */
[----:B--2---:R-:W-:-:S07]  /*66c0*/  FADD.FTZ R3, R193, R20 ;  /* 0x00000014c1037221 */ /* 0x004fce0000010000 */
[----:B------:R-:W2:Y:S01]  /*66d0*/  MUFU.EX2 R169, R169 ;  /* 0x000000a900a97308 */ /* 0x000ea20000000800 */
[C---:B---3--:R-:W-:Y:S01]  /*66e0*/  FADD.FTZ R20, R158.reuse, R3 ;  /* 0x000000039e147221 */ /* 0x048fe20000010000 */
[----:B------:R-:W-:-:S06]  /*66f0*/  F2FP.F16.F32.PACK_AB R193, R158, R193 ;  /* 0x000000c19ec1723e */ /* 0x000fcc00000000ff */
[----:B------:R-:W3:Y:S01]  /*6700*/  MUFU.EX2 R162, R162 ;  /* 0x000000a200a27308 */ /* 0x000ee20000000800 */
[----:B----4-:R-:W-:-:S07]  /*6710*/  FADD.FTZ R3, R195, R20 ;  /* 0x00000014c3037221 */ /* 0x010fce0000010000 */
[----:B------:R-:W4:Y:S01]  /*6720*/  MUFU.EX2 R190, R190 ;  /* 0x000000be00be7308 */ /* 0x000f220000000800 */
[C---:B--2---:R-:W-:Y:S01]  /*6730*/  FADD.FTZ R7, R169.reuse, R168 ;  /* 0x000000a8a9077221 */ /* 0x044fe20000010000 */
[----:B------:R-:W-:-:S06]  /*6740*/  F2FP.F16.F32.PACK_AB R188, R169, R188 ;  /* 0x000000bca9bc723e */ /* 0x000fcc00000000ff */
[----:B------:R-:W2:Y:S01]  /*6750*/  MUFU.EX2 R189, R189 ;  /* 0x000000bd00bd7308 */ /* 0x000ea20000000800 */
[C---:B---3--:R-:W-:Y:S01]  /*6760*/  FADD.FTZ R20, R162.reuse, R3 ;  /* 0x00000003a2147221 */ /* 0x048fe20000010000 */
[----:B------:R-:W-:-:S06]  /*6770*/  F2FP.F16.F32.PACK_AB R195, R162, R195 ;  /* 0x000000c3a2c3723e */ /* 0x000fcc00000000ff */
[----:B------:R-:W3:Y:S01]  /*6780*/  MUFU.EX2 R173, R173 ;  /* 0x000000ad00ad7308 */ /* 0x000ee20000000800 */
[----:B----4-:R-:W-:-:S07]  /*6790*/  FADD.FTZ R168, R190, R7 ;  /* 0x00000007bea87221 */ /* 0x010fce0000010000 */
[----:B------:R-:W4:Y:S01]  /*67a0*/  MUFU.EX2 R164, R164 ;  /* 0x000000a400a47308 */ /* 0x000f220000000800 */
[----:B--2---:R-:W-:-:S07]  /*67b0*/  FADD.FTZ R3, R189, R20 ;  /* 0x00000014bd037221 */ /* 0x004fce0000010000 */
[----:B------:R-:W2:Y:S01]  /*67c0*/  MUFU.EX2 R184, R184 ;  /* 0x000000b800b87308 */ /* 0x000ea20000000800 */
[C---:B---3--:R-:W-:Y:S01]  /*67d0*/  FADD.FTZ R7, R173.reuse, R168 ;  /* 0x000000a8ad077221 */ /* 0x048fe20000010000 */
[----:B------:R-:W-:-:S06]  /*67e0*/  F2FP.F16.F32.PACK_AB R190, R173, R190 ;  /* 0x000000beadbe723e */ /* 0x000fcc00000000ff */
[----:B------:R-:W3:Y:S01]  /*67f0*/  MUFU.EX2 R191, R191 ;  /* 0x000000bf00bf7308 */ /* 0x000ee20000000800 */
[C---:B----4-:R-:W-:Y:S01]  /*6800*/  FADD.FTZ R20, R164.reuse, R3 ;  /* 0x00000003a4147221 */ /* 0x050fe20000010000 */
[----:B------:R-:W-:-:S06]  /*6810*/  F2FP.F16.F32.PACK_AB R189, R164, R189 ;  /* 0x000000bda4bd723e */ /* 0x000fcc00000000ff */
[----:B------:R-:W4:Y:S01]  /*6820*/  MUFU.EX2 R177, R177 ;  /* 0x000000b100b17308 */ /* 0x000f220000000800 */
[----:B--2---:R-:W-:-:S07]  /*6830*/  FADD.FTZ R168, R184, R7 ;  /* 0x00000007b8a87221 */ /* 0x004fce0000010000 */
[----:B------:R-:W2:Y:S01]  /*6840*/  MUFU.EX2 R166, R166 ;  /* 0x000000a600a67308 */ /* 0x000ea20000000800 */
[----:B---3--:R-:W-:-:S07]  /*6850*/  FADD.FTZ R3, R191, R20 ;  /* 0x00000014bf037221 */ /* 0x008fce0000010000 */
[----:B------:R-:W3:Y:S01]  /*6860*/  MUFU.EX2 R185, R185 ;  /* 0x000000b900b97308 */ /* 0x000ee20000000800 */
[C---:B----4-:R-:W-:Y:S01]  /*6870*/  FADD.FTZ R7, R177.reuse, R168 ;  /* 0x000000a8b1077221 */ /* 0x050fe20000010000 */
[----:B------:R-:W-:-:S06]  /*6880*/  F2FP.F16.F32.PACK_AB R184, R177, R184 ;  /* 0x000000b8b1b8723e */ /* 0x000fcc00000000ff */
[----:B------:R-:W4:Y:S01]  /*6890*/  MUFU.EX2 R179, R179 ;  /* 0x000000b300b37308 */ /* 0x000f220000000800 */
[C---:B--2---:R-:W-:Y:S01]  /*68a0*/  FADD.FTZ R168, R166.reuse, R3 ;  /* 0x00000003a6a87221 */ /* 0x044fe20000010000 */
[----:B------:R-:W-:Y:S01]  /*68b0*/  F2FP.F16.F32.PACK_AB R191, R166, R191 ;  /* 0x000000bfa6bf723e */ /* 0x000fe200000000ff */
[----:B------:R-:W-:-:S05]  /*68c0*/  IMAD.MOV.U32 R3, RZ, RZ, R156 ;  /* 0x000000ffff037224 */ /* 0x000fca00078e009c */
[----:B------:R-:W2:Y:S01]  /*68d0*/  MUFU.EX2 R186, R186 ;  /* 0x000000ba00ba7308 */ /* 0x000ea20000000800 */
[----:B---3--:R-:W-:-:S07]  /*68e0*/  FADD.FTZ R168, R185, R168 ;  /* 0x000000a8b9a87221 */ /* 0x008fce0000010000 */
[----:B------:R-:W3:Y:S01]  /*68f0*/  MUFU.EX2 R187, R182 ;  /* 0x000000b600bb7308 */ /* 0x000ee20000000800 */
[C---:B----4-:R-:W-:Y:S01]  /*6900*/  FADD.FTZ R168, R179.reuse, R168 ;  /* 0x000000a8b3a87221 */ /* 0x050fe20000010000 */
[----:B------:R-:W-:-:S06]  /*6910*/  F2FP.F16.F32.PACK_AB R185, R179, R185 ;  /* 0x000000b9b3b9723e */ /* 0x000fcc00000000ff */
[----:B------:R-:W4:Y:S01]  /*6920*/  MUFU.EX2 R181, R181 ;  /* 0x000000b500b57308 */ /* 0x000f220000000800 */
[----:B--2---:R-:W-:-:S07]  /*6930*/  FADD.FTZ R20, R186, R7 ;  /* 0x00000007ba147221 */ /* 0x004fce0000010000 */
[----:B------:R-:W2:Y:S01]  /*6940*/  MUFU.EX2 R160, R160 ;  /* 0x000000a000a07308 */ /* 0x000ea20000000800 */
[----:B---3--:R-:W-:Y:S01]  /*6950*/  FADD.FTZ R168, R187, R168 ;  /* 0x000000a8bba87221 */ /* 0x008fe20000010000 */
[C---:B----4-:R-:W-:Y:S01]  /*6960*/  FADD.FTZ R20, R181.reuse, R20 ;  /* 0x00000014b5147221 */ /* 0x050fe20000010000 */
[----:B------:R-:W-:Y:S02]  /*6970*/  F2FP.F16.F32.PACK_AB R186, R181, R186 ;  /* 0x000000bab5ba723e */ /* 0x000fe400000000ff */
[C---:B--2---:R-:W-:Y:S01]  /*6980*/  FADD.FTZ R7, R160.reuse, R168 ;  /* 0x000000a8a0077221 */ /* 0x044fe20000010000 */
[----:B------:R-:W-:Y:S01]  /*6990*/  F2FP.F16.F32.PACK_AB R187, R160, R187 ;  /* 0x000000bba0bb723e */ /* 0x000fe200000000ff */
[----:B-1----:R-:W-:Y:S06]  /*69a0*/  @P2 BRA `(.L_x_935) ;  /* 0xffffffd800482947 */ /* 0x002fec000383ffff */
[----:B------:R-:W-:Y:S01]  /*69b0*/  IMAD.MOV.U32 R3, RZ, RZ, R156 ;  /* 0x000000ffff037224 */ /* 0x000fe200078e009c */
[----:B------:R-:W-:Y:S01]  /*69c0*/  UMOV UR36, UR7 ;  /* 0x0000000700247c82 */ /* 0x000fe20008000000 */
[----:B------:R-:W-:Y:S01]  /*69d0*/  IMAD.MOV.U32 R4, RZ, RZ, R152 ;  /* 0x000000ffff047224 */ /* 0x000fe200078e0098 */
[----:B------:R-:W-:-:S06]  /*69e0*/  UMOV UR46, UR40 ;  /* 0x00000028002e7c82 */ /* 0x000fcc0008000000 */
.L_x_918:
[----:B------:R-:W-:Y:S01]  /*69f0*/  ULDC UR7, c[0x0][0x9e4] ;  /* 0x0002790000077ab9 */ /* 0x000fe20000000800 */
[----:B------:R-:W-:Y:S02]  /*6a00*/  UIADD3 UR22, UR61, -UR22, URZ ;  /* 0x800000163d167290 */ /* 0x000fe4000fffe03f */
[----:B------:R-:W-:-:S06]  /*6a10*/  UISETP.GE.AND UP0, UPT, UR7, 0x1, UPT ;  /* 0x000000010700788c */ /* 0x000fcc000bf06270 */
[----:B------:R-:W-:-:S13]  /*6a20*/  PLOP3.LUT P6, PT, PT, PT, UP0, 0x80, 0x0 ;  /* 0x000000000000781c */ /* 0x000fda0003fcf008 */
[----:B------:R-:W-:Y:S05]  /*6a30*/  @!P6 BRA `(.L_x_936) ;  /* 0x000000000044e947 */ /* 0x000fea0003800000 */
        /* <DEDUP_REMOVED lines=10> */
.L_x_937:
[----:B------:R-:W-:-:S11]  /*6ae0*/  UISETP.NE.AND UP0, UPT, UR7, 0x1, UPT ;  /* 0x000000010700788c */ /* 0x000fd6000bf05270 */
[----:B------:R-:W-:Y:S02]  /*6af0*/  @UP0 ULDC.64 UR10, c[0x0][0x9e8] ;  /* 0x00027a00000a0ab9 */ /* 0x000fe40000000a00 */
[----:B------:R-:W-:-:S04]  /*6b00*/  UIMAD.WIDE.U32 UR14, UR61, UR10, URZ ;  /* 0x0000000a3d0e72a5 */ /* 0x000fc8000f8e003f */
[----:B------:R-:W-:-:S12]  /*6b10*/  @UP0 USHF.R.U32.HI UR61, URZ, UR11, UR15 ;  /* 0x0000000b3f3d0299 */ /* 0x000fd8000801160f */
.L_x_938:
[----:B------:R-:W-:-:S04]  /*6b20*/  UIMAD UR7, UR61, UR7, URZ ;  /* 0x000000073d0772a4 */ /* 0x000fc8000f8e023f */
[----:B------:R-:W-:-:S04]  /*6b30*/  UISETP.LT.AND UP0, UPT, UR22, UR7, UPT ;  /* 0x000000071600728c */ /* 0x000fc8000bf01270 */
[----:B------:R-:W-:-:S12]  /*6b40*/  USEL UR22, UR22, UR7, !UP0 ;  /* 0x0000000716167287 */ /* 0x000fd8000c000000 */
.L_x_936:
[----:B------:R-:W-:-:S04]  /*6b50*/  UIADD3 UR22, UR22, 0x3f, URZ ;  /* 0x0000003f16167890 */ /* 0x000fc8000fffe03f */
[----:B------:R-:W-:-:S04]  /*6b60*/  USHF.R.S32.HI UR7, URZ, 0x1f, UR22 ;  /* 0x0000001f3f077899 */ /* 0x000fc80008011416 */
[----:B------:R-:W-:-:S04]  /*6b70*/  ULEA.HI UR7, UR7, UR22, URZ, 0x6 ;  /* 0x0000001607077291 */ /* 0x000fc8000f8f303f */
[----:B------:R-:W-:-:S04]  /*6b80*/  USHF.R.S32.HI UR7, URZ, 0x6, UR7 ;  /* 0x000000063f077899 */ /* 0x000fc80008011407 */
[----:B------:R-:W-:-:S04]  /*6b90*/  UISETP.LT.AND UP0, UPT, UR60, UR7, UPT ;  /* 0x000000073c00728c */ /* 0x000fc8000bf01270 */
[----:B------:R-:W-:-:S06]  /*6ba0*/  USEL UR40, UR60, UR7, !UP0 ;  /* 0x000000073c287287 */ /* 0x000fcc000c000000 */
[----:B------:R-:W-:-:S13]  /*6bb0*/  ISETP.GE.AND P2, PT, R23, UR40, PT ;  /* 0x0000002817007c0c */ /* 0x000fda000bf46270 */
[----:B------:R-:W-:Y:S05]  /*6bc0*/  @!P2 BRA `(.L_x_939) ;  /* 0x0000001c002ca947 */ /* 0x000fea0003800000 */
[----:B------:R-:W-:Y:S01]  /*6bd0*/  IMAD.MOV.U32 R214, RZ, RZ, R3 ;  /* 0x000000ffffd67224 */ /* 0x000fe200078e0003 */
[----:B------:R-:W-:Y:S01]  /*6be0*/  UMOV UR39, UR46 ;  /* 0x0000002e00277c82 */ /* 0x000fe20008000000 */
[----:B------:R-:W-:Y:S01]  /*6bf0*/  IMAD.MOV.U32 R215, RZ, RZ, R4 ;  /* 0x000000ffffd77224 */ /* 0x000fe200078e0004 */
[----:B------:R-:W-:Y:S01]  /*6c00*/  UMOV UR7, UR36 ;  /* 0x0000002400077c82 */ /* 0x000fe20008000000 */
[----:B------:R-:W-:-:S05]  /*6c10*/  ULDC UR41, c[0x0][0x988] ;  /* 0x0002620000297ab9 */ /* 0x000fca0000000800 */
.L_x_948:
[----:B------:R-:W-:-:S04]  /*6c20*/  UIADD3 UR36, UR7, 0x1, URZ ;  /* 0x0000000107247890 */ /* 0x000fc8000fffe03f */
[----:B------:R-:W-:-:S04]  /*6c30*/  UISETP.NE.AND UP0, UPT, UR36, 0x2, UPT ;  /* 0x000000022400788c */ /* 0x000fc8000bf05270 */
[----:B------:R-:W-:Y:S02]  /*6c40*/  USEL UR46, URZ, 0x1, UP0 ;  /* 0x000000013f2e7887 */ /* 0x000fe40008000000 */
[----:B------:R-:W-:Y:S02]  /*6c50*/  USEL UR36, UR36, URZ, UP0 ;  /* 0x0000003f24247287 */ /* 0x000fe40008000000 */
[----:B------:R-:W-:Y:S01]  /*6c60*/  ULOP3.LUT UR46, UR39, UR46, URZ, 0x3c, !UPT ;  /* 0x0000002e272e7292 */ /* 0x000fe2000f8e3c3f */
[----:B------:R-:W-:Y:S11]  /*6c70*/  @!P0 BRA `(.L_x_940) ;  /* 0x0000000000048947 */ /* 0x000ff60003800000 */
[----:B------:R-:W-:Y:S01]  /*6c80*/  BPT.TRAP 0x1 ;  /* 0x000000040000795c */ /* 0x000fe20000300000 */
.L_x_940:
[----:B------:R-:W-:Y:S01]  /*6c90*/  ULEA UR6, UR36, UR38, 0x3 ;  /* 0x0000002624067291 */ /* 0x000fe2000f8e183f */
[----:B------:R-:W-:-:S04]  /*6ca0*/  MOV R3, UR46 ;  /* 0x0000002e00037c02 */ /* 0x000fc80008000f00 */
[----:B------:R-:W-:-:S04]  /*6cb0*/  SHF.L.U32 R3, R3, 0x1f, RZ ;  /* 0x0000001f03037819 */ /* 0x000fc800000006ff */
[----:B------:R1:W2:Y:S01]  /*6cc0*/  SYNCS.PHASECHK.TRANS64.TRYWAIT P2, [UR6+0x30830], R3 ;  /* 0x03083003ff0075a7 */ /* 0x0002a20008040146 */
[----:B------:R-:W-:Y:S05]  /*6cd0*/  @!P0 BRA `(.L_x_941) ;  /* 0x0000000000048947 */ /* 0x000fea0003800000 */
[----:B------:R-:W-:Y:S01]  /*6ce0*/  BPT.TRAP 0x1 ;  /* 0x000000040000795c */ /* 0x000fe20000300000 */
.L_x_941:
[----:B--2---:R-:W-:Y:S05]  /*6cf0*/  @P2 BRA `(.L_x_942) ;  /* 0x0000000000082947 */ /* 0x004fea0003800000 */
[----:B------:R-:W2:Y:S02]  /*6d00*/  SYNCS.PHASECHK.TRANS64.TRYWAIT P2, [UR6+0x30830], R3 ;  /* 0x03083003ff0075a7 */ /* 0x000ea40008040146 */
[----:B--2---:R-:W-:Y:S05]  /*6d10*/  @!P2 BRA `(.L_x_943) ;  /* 0x000000ac0014a947 */ /* 0x004fea0003800000 */
.L_x_942:
[----:B------:R-:W-:Y:S01]  /*6d20*/  R2UR UR56, R18 ;  /* 0x00000000123872ca */ /* 0x000fe200000e0000 */
[----:B------:R-:W-:Y:S01]  /*6d30*/  ULEA UR6, UR36, UR37, 0xb ;  /* 0x0000002524067291 */ /* 0x000fe2000f8e583f */
[----:B------:R-:W-:Y:S01]  /*6d40*/  R2UR UR57, R19 ;  /* 0x00000000133972ca */ /* 0x000fe200000e0000 */
[----:B------:R-:W-:Y:S01]  /*6d50*/  WARPGROUP.ARRIVE ;  /* 0x00000000000079c5 */ /* 0x000fe20000000000 */
        /* <DEDUP_REMOVED lines=178> */
[----:B------:R-:W-:Y:S01]  /*7880*/  UMOV UR56, UR4 ;  /* 0x0000000400387c82 */ /* 0x000fe20008000000 */
[----:B------:R-:W-:Y:S01]  /*7890*/  UMOV UR57, UR5 ;  /* 0x0000000500397c82 */ /* 0x000fe20008000000 */
[----:B------:R-:W-:Y:S01]  /*78a0*/  UMOV UR59, 0x40000040 ;  /* 0x40000040003b7882 */ /* 0x000fe20000000000 */
        /* <DEDUP_REMOVED lines=40> */
.L_x_944:
[----:B------:R-:W-:Y:S01]  /*7b30*/  ULEA UR14, UR7, UR38, 0x3 ;  /* 0x00000026070e7291 */ /* 0x000fe2000f8e183f */
[----:B------:R-:W-:-:S05]  /*7b40*/  IMAD.U32 R0, RZ, RZ, UR39 ;  /* 0x00000027ff007e24 */ /* 0x000fca000f8e00ff */
[----:B------:R-:W-:-:S04]  /*7b50*/  SHF.L.U32 R0, R0, 0x1f, RZ ;  /* 0x0000001f00007819 */ /* 0x000fc800000006ff */
[----:B------:R3:W4:Y:S01]  /*7b60*/  SYNCS.PHASECHK.TRANS64.TRYWAIT P2, [UR14+0x30850], R0 ;  /* 0x03085000ff0075a7 */ /* 0x000722000804014e */
[----:B------:R-:W-:Y:S05]  /*7b70*/  @!P0 BRA `(.L_x_945) ;  /* 0x0000000000048947 */ /* 0x000fea0003800000 */
[----:B------:R-:W-:Y:S01]  /*7b80*/  BPT.TRAP 0x1 ;  /* 0x000000040000795c */ /* 0x000fe20000300000 */
.L_x_945:
[----:B----4-:R-:W-:Y:S05]  /*7b90*/  @P2 BRA `(.L_x_946) ;  /* 0x0000000000082947 */ /* 0x010fea0003800000 */
[----:B------:R-:W4:Y:S02]  /*7ba0*/  SYNCS.PHASECHK.TRANS64.TRYWAIT P2, [UR14+0x30850], R0 ;  /* 0x03085000ff0075a7 */ /* 0x000f24000804014e */
[----:B----4-:R-:W-:Y:S05]  /*7bb0*/  @!P2 BRA `(.L_x_947) ;  /* 0x0000009c0084a947 */ /* 0x010fea0003800000 */
.L_x_946:
[----:B------:R-:W-:Y:S01]  /*7bc0*/  UIADD3 UR6, UR38, 0x400, URZ ;  /* 0x0000040026067890 */ /* 0x000fe2000fffe03f */
[----:B------:R-:W-:Y:S01]  /*7bd0*/  WARPGROUP.ARRIVE ;  /* 0x00000000000079c5 */ /* 0x000fe20000000000 */
[----:B-1-3--:R-:W-:Y:S01]  /*7be0*/  FMNMX.FTZ R0, R152, R215, !PT ;  /* 0x000000d798007209 */ /* 0x00afe20007810000 */
[----:B------:R-:W-:Y:S01]  /*7bf0*/  UMOV UR11, 0x40000040 ;  /* 0x40000040000b7882 */ /* 0x000fe20000000000 */
[----:B------:R-:W-:Y:S01]  /*7c00*/  USHF.R.U32.HI UR6, URZ, 0x4, UR6 ;  /* 0x000000043f067899 */ /* 0x000fe20008011606 */
[----:B------:R-:W-:Y:S01]  /*7c10*/  ISETP.GT.AND P2, PT, R23, UR40, PT ;  /* 0x0000002817007c0c */ /* 0x000fe2000bf44270 */
[----:B------:R-:W-:Y:S01]  /*7c20*/  UMOV UR39, UR46 ;  /* 0x0000002e00277c82 */ /* 0x000fe20008000000 */
[----:B--2---:R-:W-:Y:S01]  /*7c30*/  FMNMX.FTZ R3, R153, R0, !PT ;  /* 0x0000000099037209 */ /* 0x004fe20007810000 */
[----:B------:R-:W-:Y:S01]  /*7c40*/  ULOP3.LUT UR6, UR6, 0x3fff, URZ, 0xc0, !UPT ;  /* 0x00003fff06067892 */ /* 0x000fe2000f8ec03f */
[----:B------:R-:W-:Y:S02]  /*7c50*/  VIADD R23, R23, 0xffffffff ;  /* 0xffffffff17177836 */ /* 0x000fe40000000000 */
[----:B------:R-:W-:Y:S01]  /*7c60*/  FMNMX.FTZ R0, R156, R3, !PT ;  /* 0x000000039c007209 */ /* 0x000fe20007810000 */
[----:B------:R-:W-:-:S03]  /*7c70*/  ULOP3.LUT UR6, UR6, 0x2000000, URZ, 0xfc, !UPT ;  /* 0x0200000006067892 */ /* 0x000fc6000f8efc3f */
[----:B------:R-:W-:Y:S01]  /*7c80*/  FMNMX.FTZ R3, R157, R0, !PT ;  /* 0x000000009d037209 */ /* 0x000fe20007810000 */
[----:B------:R-:W-:-:S03]  /*7c90*/  ULEA UR10, UR7, UR6, 0xb ;  /* 0x00000006070a7291 */ /* 0x000fc6000f8e583f */
[----:B------:R-:W-:Y:S01]  /*7ca0*/  UMOV UR7, 0x40000040 ;  /* 0x4000004000077882 */ /* 0x000fe20000000000 */
[----:B------:R-:W-:-:S03]  /*7cb0*/  FMNMX.FTZ R0, R160, R3, !PT ;  /* 0x00000003a0007209 */ /* 0x000fc60007810000 */
[----:B------:R-:W-:Y:S01]  /*7cc0*/  UMOV UR6, UR10 ;  /* 0x0000000a00067c82 */ /* 0x000fe20008000000 */
[----:B------:R-:W-:Y:S01]  /*7cd0*/  FMNMX.FTZ R3, R161, R0, !PT ;  /* 0x00000000a1037209 */ /* 0x000fe20007810000 */
[----:B------:R-:W-:Y:S01]  /*7ce0*/  HGMMA.64x256x16.F32 R24, R196, gdesc[UR4].tnspB, R24, gsb0 ;  /* 0x43e00004c4187df0 */ /* 0x000fe20008000818 */
[----:B------:R-:W-:Y:S01]  /*7cf0*/  UIADD3 UR6, UR10, 0x80, URZ ;  /* 0x000000800a067890 */ /* 0x000fe2000fffe03f */
[----:B------:R-:W-:Y:S01]  /*7d00*/  UMOV UR7, 0x40000040 ;  /* 0x4000004000077882 */ /* 0x000fe20000000000 */
        /* <DEDUP_REMOVED lines=11> */
[----:B------:R-:W1:Y:S01]  /*7dc0*/  SHFL.BFLY PT, R3, R2, 0x2, 0x1f ;  /* 0x0c401f0002037f89 */ /* 0x000e6200000e0000 */
[----:B------:R-:W-:Y:S02]  /*7dd0*/  WARPGROUP.DEPBAR.LE gsb0, 0x0 ;  /* 0x00008000000079c5 */ /* 0x000fe40000010000 */
[----:B------:R-:W-:-:S06]  /*7de0*/  WARPGROUP.ARRIVE ;  /* 0x00000000000079c5 */ /* 0x000fcc0000000000 */
        /* <DEDUP_REMOVED lines=9> */
[----:B------:R-:W-:Y:S01]  /*7e80*/  UMOV UR7, UR36 ;  /* 0x0000002400077c82 */ /* 0x000fe20008000000 */
[----:B------:R-:W-:Y:S02]  /*7e90*/  WARPGROUP.DEPBAR.LE gsb0, 0x0 ;  /* 0x00008000000079c5 */ /* 0x000fe40000010000 */
[----:B------:R-:W-:Y:S01]  /*7ea0*/  WARPGROUP.ARRIVE ;  /* 0x00000000000079c5 */ /* 0x000fe20000000000 */
[----:B-1----:R-:W-:Y:S02]  /*7eb0*/  FMNMX.FTZ R188, R2, R3, !PT ;  /* 0x0000000302bc7209 */ /* 0x002fe40007810000 */
[----:B------:R-:W-:-:S15]  /*7ec0*/  FMNMX.FTZ R3, R155, R0, !PT ;  /* 0x000000009b037209 */ /* 0x000fde0007810000 */
[----:B------:R-:W-:-:S05]  /*7ed0*/  NOP ;  /* 0x0000000000007918 */ /* 0x000fca0000000000 */
[----:B------:R-:W-:Y:S01]  /*7ee0*/  HGMMA.64x256x16.F32 R24, R184, gdesc[UR8].tnspB, R24, gsb0 ;  /* 0x43e00008b8187df0 */ /* 0x000fe20008000818 */
[----:B------:R-:W1:Y:S01]  /*7ef0*/  SHFL.BFLY PT, R189, R188, 0x1, 0x1f ;  /* 0x0c201f00bcbd7f89 */ /* 0x000e6200000e0000 */
[----:B------:R-:W-:-:S04]  /*7f00*/  FMNMX.FTZ R0, R158, R3, !PT ;  /* 0x000000039e007209 */ /* 0x000fc80007810000 */
[----:B------:R-:W-:-:S04]  /*7f10*/  FMNMX.FTZ R3, R159, R0, !PT ;  /* 0x000000009f037209 */ /* 0x000fc80007810000 */
[----:B------:R-:W-:-:S04]  /*7f20*/  FMNMX.FTZ R0, R162, R3, !PT ;  /* 0x00000003a2007209 */ /* 0x000fc80007810000 */
[----:B------:R-:W-:Y:S02]  /*7f30*/  FMNMX.FTZ R3, R163, R0, !PT ;  /* 0x00000000a3037209 */ /* 0x000fe40007810000 */
[----:B-1----:R-:W-:Y:S02]  /*7f40*/  FMNMX.FTZ R4, R188, R189, !PT ;  /* 0x000000bdbc047209 */ /* 0x002fe40007810000 */
[----:B------:R-:W-:-:S03]  /*7f50*/  FMNMX.FTZ R188, R166, R3, !PT ;  /* 0x00000003a6bc7209 */ /* 0x000fc60007810000 */
[C---:B------:R-:W-:Y:S01]  /*7f60*/  FADD.FTZ R189, -R4.reuse, R215 ;  /* 0x000000d704bd7221 */ /* 0x040fe20000010100 */
[----:B------:R-:W-:Y:S01]  /*7f70*/  FMUL.FTZ R2, R4, UR6 ;  /* 0x0000000604027c20 */ /* 0x000fe20008410000 */
[----:B------:R-:W-:Y:S01]  /*7f80*/  FMNMX.FTZ R3, R167, R188, !PT ;  /* 0x000000bca7037209 */ /* 0x000fe20007810000 */
[----:B------:R-:W-:Y:S02]  /*7f90*/  IMAD.MOV.U32 R215, RZ, RZ, R4 ;  /* 0x000000ffffd77224 */ /* 0x000fe400078e0004 */
[----:B------:R-:W-:Y:S01]  /*7fa0*/  FMUL.FTZ R0, R189, UR6 ;  /* 0x00000006bd007c20 */ /* 0x000fe20008410000 */
[--C-:B------:R-:W-:Y:S01]  /*7fb0*/  FFMA.FTZ R189, R152, UR6, -R2.reuse ;  /* 0x0000000698bd7c23 */ /* 0x100fe20008010802 */
[----:B------:R-:W-:Y:S01]  /*7fc0*/  FMNMX.FTZ R152, R170, R3, !PT ;  /* 0x00000003aa987209 */ /* 0x000fe20007810000 */
[--C-:B------:R-:W-:Y:S01]  /*7fd0*/  FFMA.FTZ R196, R153, UR6, -R2.reuse ;  /* 0x0000000699c47c23 */ /* 0x100fe20008010802 */
[--C-:B------:R-:W-:Y:S01]  /*7fe0*/  FFMA.FTZ R153, R157, UR6, -R2.reuse ;  /* 0x000000069d997c23 */ /* 0x100fe20008010802 */
        /* <DEDUP_REMOVED lines=14> */
[----:B------:R-:W-:Y:S01]  /*80d0*/  FFMA.FTZ R177, R181, UR6, -R2 ;  /* 0x00000006b5b17c23 */ /* 0x000fe20008010802 */
[----:B------:R-:W-:Y:S02]  /*80e0*/  MUFU.EX2 R0, R0 ;  /* 0x0000000000007308 */ /* 0x000fe40000000800 */
[----:B------:R-:W-:-:S04]  /*80f0*/  FMNMX.FTZ R3, R179, R152, !PT ;  /* 0x00000098b3037209 */ /* 0x000fc80007810000 */
[----:B------:R-:W-:Y:S02]  /*8100*/  FMNMX.FTZ R152, R182, R3, !PT ;  /* 0x00000003b6987209 */ /* 0x000fe40007810000 */
[----:B------:R-:W1:Y:S02]  /*8110*/  MUFU.EX2 R189, R189 ;  /* 0x000000bd00bd7308 */ /* 0x000e640000000800 */
[----:B------:R-:W-:-:S05]  /*8120*/  FMNMX.FTZ R152, R183, R152, !PT ;  /* 0x00000098b7987209 */ /* 0x000fca0007810000 */
[----:B------:R-:W2:Y:S01]  /*8130*/  SHFL.BFLY PT, R3, R152, 0x2, 0x1f ;  /* 0x0c401f0098037f89 */ /* 0x000ea200000e0000 */
[----:B------:R-:W3:Y:S08]  /*8140*/  MUFU.EX2 R196, R196 ;  /* 0x000000c400c47308 */ /* 0x000ef00000000800 */
[----:B------:R-:W-:Y:S08]  /*8150*/  MUFU.EX2 R198, R198 ;  /* 0x000000c600c67308 */ /* 0x000ff00000000800 */
[----:B------:R-:W-:Y:S01]  /*8160*/  MUFU.EX2 R153, R153 ;  /* 0x0000009900997308 */ /* 0x000fe20000000800 */
[----:B--2---:R-:W-:-:S07]  /*8170*/  FMNMX.FTZ R3, R152, R3, !PT ;  /* 0x0000000398037209 */ /* 0x004fce0007810000 */
[----:B------:R-:W-:Y:S01]  /*8180*/  MUFU.EX2 R192, R192 ;  /* 0x000000c000c07308 */ /* 0x000fe20000000800 */
[----:B------:R-:W2:Y:S07]  /*8190*/  SHFL.BFLY PT, R152, R3, 0x1, 0x1f ;  /* 0x0c201f0003987f89 */ /* 0x000eae00000e0000 */
[----:B------:R-:W-:Y:S08]  /*81a0*/  MUFU.EX2 R157, R157 ;  /* 0x0000009d009d7308 */ /* 0x000ff00000000800 */
[----:B------:R-:W-:Y:S08]  /*81b0*/  MUFU.EX2 R194, R194 ;  /* 0x000000c200c27308 */ /* 0x000ff00000000800 */
[----:B------:R-:W-:Y:S01]  /*81c0*/  MUFU.EX2 R161, R161 ;  /* 0x000000a100a17308 */ /* 0x000fe20000000800 */
[----:B--2---:R-:W-:-:S07]  /*81d0*/  FMNMX.FTZ R3, R3, R152, !PT ;  /* 0x0000009803037209 */ /* 0x004fce0007810000 */
[----:B------:R-:W-:Y:S01]  /*81e0*/  MUFU.EX2 R188, R188 ;  /* 0x000000bc00bc7308 */ /* 0x000fe20000000800 */
[----:B------:R-:W-:-:S04]  /*81f0*/  FMUL.FTZ R152, R3, UR6 ;  /* 0x0000000603987c20 */ /* 0x000fc80008410000 */
[--C-:B------:R-:W-:Y:S01]  /*8200*/  FFMA.FTZ R197, R154, UR6, -R152.reuse ;  /* 0x000000069ac57c23 */ /* 0x100fe20008010898 */
[--C-:B------:R-:W-:Y:S01]  /*8210*/  FFMA.FTZ R156, R159, UR6, -R152.reuse ;  /* 0x000000069f9c7c23 */ /* 0x100fe20008010898 */
[----:B------:R-:W-:Y:S02]  /*8220*/  IMAD.U32 R159, RZ, RZ, UR36 ;  /* 0x00000024ff9f7e24 */ /* 0x000fe4000f8e00ff */
[--C-:B------:R-:W-:Y:S01]  /*8230*/  FFMA.FTZ R154, R155, UR6, -R152.reuse ;  /* 0x000000069b9a7c23 */ /* 0x100fe20008010898 */
[--C-:B------:R-:W-:Y:S01]  /*8240*/  FFMA.FTZ R199, R158, UR6, -R152.reuse ;  /* 0x000000069ec77c23 */ /* 0x100fe20008010898 */
[--C-:B------:R-:W-:Y:S01]  /*8250*/  FFMA.FTZ R193, R162, UR6, -R152.reuse ;  /* 0x00000006a2c17c23 */ /* 0x100fe20008010898 */
[----:B------:R-:W-:Y:S01]  /*8260*/  MUFU.EX2 R197, R197 ;  /* 0x000000c500c57308 */ /* 0x000fe20000000800 */
[----:B------:R-:W-:Y:S01]  /*8270*/  @!P1 LEA R159, R159, UR38, 0x3 ;  /* 0x000000269f9f9c11 */ /* 0x000fe2000f8e18ff */
[--C-:B------:R-:W-:Y:S01]  /*8280*/  FFMA.FTZ R158, R163, UR6, -R152.reuse ;  /* 0x00000006a39e7c23 */ /* 0x100fe20008010898 */
[--C-:B------:R-:W-:Y:S01]  /*8290*/  FFMA.FTZ R195, R166, UR6, -R152.reuse ;  /* 0x00000006a6c37c23 */ /* 0x100fe20008010898 */
[--C-:B------:R-:W-:Y:S01]  /*82a0*/  FFMA.FTZ R160, R167, UR6, -R152.reuse ;  /* 0x00000006a7a07c23 */ /* 0x100fe20008010898 */
[----:B------:R-:W-:Y:S01]  /*82b0*/  FFMA.FTZ R155, R170, UR6, -R152 ;  /* 0x00000006aa9b7c23 */ /* 0x000fe20008010898 */
[----:B------:R-:W-:-:S02]  /*82c0*/  @!P1 VIADD R159, R159, 0x30840 ;  /* 0x000308409f9f9836 */ /* 0x000fc40000000000 */
[--C-:B------:R-:W-:Y:S01]  /*82d0*/  FFMA.FTZ R162, R171, UR6, -R152.reuse ;  /* 0x00000006aba27c23 */ /* 0x100fe20008010898 */
[----:B------:R-:W-:Y:S01]  /*82e0*/  MUFU.EX2 R154, R154 ;  /* 0x0000009a009a7308 */ /* 0x000fe20000000800 */
[--C-:B------:R-:W-:Y:S01]  /*82f0*/  FFMA.FTZ R191, R174, UR6, -R152.reuse ;  /* 0x00000006aebf7c23 */ /* 0x100fe20008010898 */
[--C-:B------:R-:W-:Y:S01]  /*8300*/  FFMA.FTZ R175, R175, UR6, -R152.reuse ;  /* 0x00000006afaf7c23 */ /* 0x100fe20008010898 */
[----:B------:R-:W-:Y:S01]  /*8310*/  @!P1 PRMT R159, RZ, 0x654, R159 ;  /* 0x00000654ff9f9816 */ /* 0x000fe2000000009f */
[--C-:B------:R-:W-:Y:S01]  /*8320*/  FFMA.FTZ R178, R178, UR6, -R152.reuse ;  /* 0x00000006b2b27c23 */ /* 0x100fe20008010898 */
[--C-:B------:R-:W-:Y:S01]  /*8330*/  FFMA.FTZ R179, R179, UR6, -R152.reuse ;  /* 0x00000006b3b37c23 */ /* 0x100fe20008010898 */
[--C-:B------:R-:W-:Y:S01]  /*8340*/  FFMA.FTZ R182, R182, UR6, -R152.reuse ;  /* 0x00000006b6b67c23 */ /* 0x100fe20008010898 */
[----:B------:R-:W-:Y:S01]  /*8350*/  FFMA.FTZ R152, R183, UR6, -R152 ;  /* 0x00000006b7987c23 */ /* 0x000fe20008010898 */
[----:B------:R-:W-:Y:S01]  /*8360*/  MUFU.EX2 R199, R199 ;  /* 0x000000c700c77308 */ /* 0x000fe20000000800 */
[----:B------:R-:W-:-:S04]  /*8370*/  IMAD.U32 R163, RZ, RZ, UR14 ;  /* 0x0000000effa37e24 */ /* 0x000fc8000f8e00ff */
[----:B------:R-:W-:-:S03]  /*8380*/  @!P1 VIADD R163, R163, 0x30860 ;  /* 0x00030860a3a39836 */ /* 0x000fc60000000000 */
[----:B------:R-:W-:Y:S02]  /*8390*/  MUFU.EX2 R156, R156 ;  /* 0x0000009c009c7308 */ /* 0x000fe40000000800 */
[----:B------:R-:W-:-:S06]  /*83a0*/  @!P1 PRMT R163, RZ, 0x654, R163 ;  /* 0x00000654ffa39816 */ /* 0x000fcc00000000a3 */
[----:B------:R-:W-:Y:S08]  /*83b0*/  MUFU.EX2 R193, R193 ;  /* 0x000000c100c17308 */ /* 0x000ff00000000800 */
[----:B------:R-:W-:Y:S08]  /*83c0*/  MUFU.EX2 R158, R158 ;  /* 0x0000009e009e7308 */ /* 0x000ff00000000800 */
[----:B------:R-:W-:Y:S08]  /*83d0*/  MUFU.EX2 R195, R195 ;  /* 0x000000c300c37308 */ /* 0x000ff00000000800 */
[----:B------:R-:W-:Y:S08]  /*83e0*/  MUFU.EX2 R160, R160 ;  /* 0x000000a000a07308 */ /* 0x000ff00000000800 */
[----:B------:R-:W-:Y:S08]  /*83f0*/  MUFU.EX2 R155, R155 ;  /* 0x0000009b009b7308 */ /* 0x000ff00000000800 */
[----:B------:R-:W-:Y:S08]  /*8400*/  MUFU.EX2 R165, R165 ;  /* 0x000000a500a57308 */ /* 0x000ff00000000800 */
[----:B------:R-:W2:Y:S08]  /*8410*/  MUFU.EX2 R162, R162 ;  /* 0x000000a200a27308 */ /* 0x000eb00000000800 */
[----:B------:R-:W-:Y:S08]  /*8420*/  MUFU.EX2 R190, R190 ;  /* 0x000000be00be7308 */ /* 0x000ff00000000800 */
[----:B------:R-:W-:Y:S08]  /*8430*/  MUFU.EX2 R191, R191 ;  /* 0x000000bf00bf7308 */ /* 0x000ff00000000800 */
[----:B------:R-:W-:Y:S08]  /*8440*/  MUFU.EX2 R169, R169 ;  /* 0x000000a900a97308 */ /* 0x000ff00000000800 */
[----:B------:R-:W-:Y:S08]  /*8450*/  MUFU.EX2 R175, R175 ;  /* 0x000000af00af7308 */ /* 0x000ff00000000800 */
[----:B------:R-:W-:Y:S08]  /*8460*/  MUFU.EX2 R173, R173 ;  /* 0x000000ad00ad7308 */ /* 0x000ff00000000800 */
[----:B------:R-:W-:Y:S01]  /*8470*/  MUFU.EX2 R179, R179 ;  /* 0x000000b300b37308 */ /* 0x000fe20000000800 */
[----:B------:R-:W-:-:S02]  /*8480*/  WARPGROUP.DEPBAR.LE gsb0, 0x0 ;  /* 0x00008000000079c5 */ /* 0x000fc40000010000 */
[--C-:B------:R-:W-:Y:S01]  /*8490*/  FFMA.FTZ R184, R176, UR6, -R2.reuse ;  /* 0x00000006b0b87c23 */ /* 0x100fe20008010802 */
[----:B------:R-:W-:Y:S01]  /*84a0*/  FFMA.FTZ R186, R180, UR6, -R2 ;  /* 0x00000006b4ba7c23 */ /* 0x000fe20008010802 */
[----:B------:R-:W-:Y:S01]  /*84b0*/  FADD.FTZ R2, -R3, R214 ;  /* 0x000000d603027221 */ /* 0x000fe20000010100 */
[----:B------:R1:W-:Y:S02]  /*84c0*/  @!P1 SYNCS.ARRIVE.TRANS64.RED.A1T0 RZ, [R159+URZ], RZ ;  /* 0x000000ff9fff99a7 */ /* 0x0003e4000810043f */
[----:B------:R-:W-:Y:S01]  /*84d0*/  MUFU.EX2 R185, R178 ;  /* 0x000000b200b97308 */ /* 0x000fe20000000800 */
[----:B------:R-:W-:Y:S02]  /*84e0*/  IMAD.MOV.U32 R214, RZ, RZ, R3 ;  /* 0x000000ffffd67224 */ /* 0x000fe400078e0003 */
[----:B------:R-:W-:Y:S01]  /*84f0*/  FMUL.FTZ R2, R2, UR6 ;  /* 0x0000000602027c20 */ /* 0x000fe20008410000 */
[----:B-1----:R-:W-:-:S05]  /*8500*/  FFMA.FTZ R159, R0, R20, R189 ;  /* 0x00000014009f7223 */ /* 0x002fca00000100bd */
[----:B------:R-:W1:Y:S01]  /*8510*/  MUFU.EX2 R2, R2 ;  /* 0x0000000200027308 */ /* 0x000e620000000800 */
[----:B------:R4:W-:Y:S01]  /*8520*/  @!P1 SYNCS.ARRIVE.TRANS64.RED.A1T0 RZ, [R163+URZ], RZ ;  /* 0x000000ffa3ff99a7 */ /* 0x0009e2000810043f */
[C---:B---3--:R-:W-:Y:S01]  /*8530*/  FADD.FTZ R159, R196.reuse, R159 ;  /* 0x0000009fc49f7221 */ /* 0x048fe20000010000 */
[----:B------:R-:W-:Y:S02]  /*8540*/  F2FP.F16.F32.PACK_AB R196, R196, R189 ;  /* 0x000000bdc4c4723e */ /* 0x000fe400000000ff */
[----:B--2---:R-:W-:Y:S01]  /*8550*/  F2FP.F16.F32.PACK_AB R189, R162, R155 ;  /* 0x0000009ba2bd723e */ /* 0x004fe200000000ff */
[----:B------:R-:W-:Y:S01]  /*8560*/  FADD.FTZ R164, R198, R159 ;  /* 0x0000009fc6a47221 */ /* 0x000fe20000010000 */
[C---:B------:R-:W-:Y:S01]  /*8570*/  F2FP.F16.F32.PACK_AB R198, R153.reuse, R198 ;  /* 0x000000c699c6723e */ /* 0x040fe200000000ff */
[----:B------:R-:W2:Y:S02]  /*8580*/  MUFU.EX2 R184, R184 ;  /* 0x000000b800b87308 */ /* 0x000ea40000000800 */
[----:B------:R-:W-:-:S04]  /*8590*/  FADD.FTZ R159, R153, R164 ;  /* 0x000000a4999f7221 */ /* 0x000fc80000010000 */
[----:B------:R-:W-:Y:S01]  /*85a0*/  FADD.FTZ R164, R192, R159 ;  /* 0x0000009fc0a47221 */ /* 0x000fe20000010000 */
[C---:B------:R-:W-:Y:S01]  /*85b0*/  F2FP.F16.F32.PACK_AB R192, R157.reuse, R192 ;  /* 0x000000c09dc0723e */ /* 0x040fe200000000ff */
[----:B-1----:R-:W-:Y:S01]  /*85c0*/  FFMA.FTZ R7, R2, R7, R197 ;  /* 0x0000000702077223 */ /* 0x002fe200000100c5 */
[C---:B------:R-:W-:Y:S01]  /*85d0*/  F2FP.F16.F32.PACK_AB R197, R154.reuse, R197 ;  /* 0x000000c59ac5723e */ /* 0x040fe200000000ff */
[----:B------:R-:W-:Y:S01]  /*85e0*/  FADD.FTZ R159, R157, R164 ;  /* 0x000000a49d9f7221 */ /* 0x000fe20000010000 */
[----:B------:R-:W1:Y:S01]  /*85f0*/  MUFU.EX2 R186, R186 ;  /* 0x000000ba00ba7308 */ /* 0x000e620000000800 */
[----:B------:R-:W-:Y:S02]  /*8600*/  FADD.FTZ R20, R154, R7 ;  /* 0x000000079a147221 */ /* 0x000fe40000010000 */
[----:B------:R-:W-:Y:S01]  /*8610*/  FADD.FTZ R164, R194, R159 ;  /* 0x0000009fc2a47221 */ /* 0x000fe20000010000 */
[----:B------:R-:W-:Y:S01]  /*8620*/  F2FP.F16.F32.PACK_AB R194, R161, R194 ;  /* 0x000000c2a1c2723e */ /* 0x000fe200000000ff */
[----:B------:R-:W-:Y:S01]  /*8630*/  FADD.FTZ R7, R199, R20 ;  /* 0x00000014c7077221 */ /* 0x000fe20000010000 */
[C---:B------:R-:W-:Y:S01]  /*8640*/  F2FP.F16.F32.PACK_AB R199, R156.reuse, R199 ;  /* 0x000000c79cc7723e */ /* 0x040fe200000000ff */
[----:B------:R-:W-:Y:S01]  /*8650*/  FADD.FTZ R153, R161, R164 ;  /* 0x000000a4a1997221 */ /* 0x000fe20000010000 */
[----:B------:R-:W-:Y:S01]  /*8660*/  MUFU.EX2 R187, R182 ;  /* 0x000000b600bb7308 */ /* 0x000fe20000000800 */
[----:B------:R-:W-:-:S02]  /*8670*/  FADD.FTZ R20, R156, R7 ;  /* 0x000000079c147221 */ /* 0x000fc40000010000 */
[----:B------:R-:W-:Y:S01]  /*8680*/  FADD.FTZ R154, R188, R153 ;  /* 0x00000099bc9a7221 */ /* 0x000fe20000010000 */
[----:B------:R-:W-:Y:S01]  /*8690*/  F2FP.F16.F32.PACK_AB R188, R165, R188 ;  /* 0x000000bca5bc723e */ /* 0x000fe200000000ff */
[----:B------:R-:W-:Y:S01]  /*86a0*/  FADD.FTZ R7, R193, R20 ;  /* 0x00000014c1077221 */ /* 0x000fe20000010000 */
[C---:B------:R-:W-:Y:S01]  /*86b0*/  F2FP.F16.F32.PACK_AB R193, R158.reuse, R193 ;  /* 0x000000c19ec1723e */ /* 0x040fe200000000ff */
[----:B------:R-:W-:Y:S01]  /*86c0*/  FADD.FTZ R153, R165, R154 ;  /* 0x0000009aa5997221 */ /* 0x000fe20000010000 */
[----:B------:R-:W3:Y:S01]  /*86d0*/  MUFU.EX2 R177, R177 ;  /* 0x000000b100b17308 */ /* 0x000ee20000000800 */
[----:B------:R-:W-:Y:S02]  /*86e0*/  FADD.FTZ R20, R158, R7 ;  /* 0x000000079e147221 */ /* 0x000fe40000010000 */
[----:B------:R-:W-:Y:S01]  /*86f0*/  FADD.FTZ R154, R190, R153 ;  /* 0x00000099be9a7221 */ /* 0x000fe20000010000 */
[----:B------:R-:W-:Y:S01]  /*8700*/  F2FP.F16.F32.PACK_AB R190, R169, R190 ;  /* 0x000000bea9be723e */ /* 0x000fe200000000ff */
[----:B------:R-:W-:Y:S01]  /*8710*/  FADD.FTZ R7, R195, R20 ;  /* 0x00000014c3077221 */ /* 0x000fe20000010000 */
[----:B------:R-:W-:-:S02]  /*8720*/  F2FP.F16.F32.PACK_AB R195, R160, R195 ;  /* 0x000000c3a0c3723e */ /* 0x000fc400000000ff */
[----:B------:R1:W5:Y:S01]  /*8730*/  MUFU.EX2 R156, R152 ;  /* 0x00000098009c7308 */ /* 0x0003620000000800 */
[----:B------:R-:W-:-:S04]  /*8740*/  FADD.FTZ R20, R160, R7 ;  /* 0x00000007a0147221 */ /* 0x000fc80000010000 */
[----:B------:R-:W-:-:S04]  /*8750*/  FADD.FTZ R7, R155, R20 ;  /* 0x000000149b077221 */ /* 0x000fc80000010000 */
[----:B------:R-:W-:Y:S01]  /*8760*/  FADD.FTZ R20, R162, R7 ;  /* 0x00000007a2147221 */ /* 0x000fe20000010000 */
[----:B------:R-:W-:-:S03]  /*8770*/  FADD.FTZ R7, R169, R154 ;  /* 0x0000009aa9077221 */ /* 0x000fc60000010000 */
        /* <DEDUP_REMOVED lines=8> */
[----:B------:R-:W-:-:S02]  /*8800*/  F2FP.F16.F32.PACK_AB R185, R179, R185 ;  /* 0x000000b9b3b9723e */ /* 0x000fc400000000ff */
[----:B------:R-:W-:Y:S01]  /*8810*/  FADD.FTZ R20, R179, R20 ;  /* 0x00000014b3147221 */ /* 0x000fe20000010000 */
[----:B---3--:R-:W-:-:S03]  /*8820*/  F2FP.F16.F32.PACK_AB R186, R177, R186 ;  /* 0x000000bab1ba723e */ /* 0x008fc600000000ff */
[----:B------:R-:W-:Y:S01]  /*8830*/  FADD.FTZ R7, R187, R20 ;  /* 0x00000014bb077221 */ /* 0x000fe20000010000 */
[----:B------:R-:W-:Y:S01]  /*8840*/  FADD.FTZ R20, R177, R152 ;  /* 0x00000098b1147221 */ /* 0x000fe20000010000 */
[C---:B-----5:R-:W-:Y:S02]  /*8850*/  F2FP.F16.F32.PACK_AB R187, R156.reuse, R187 ;  /* 0x000000bb9cbb723e */ /* 0x060fe400000000ff */
[----:B------:R-:W-:Y:S01]  /*8860*/  FADD.FTZ R7, R156, R7 ;  /* 0x000000079c077221 */ /* 0x000fe20000010000 */
[----:B----4-:R-:W-:Y:S06]  /*8870*/  @P2 BRA `(.L_x_948) ;  /* 0xffffffe000e82947 */ /* 0x010fec000383ffff */
.L_x_939:
[----:B------:R-:W-:-:S13]  /*8880*/  ISETP.GE.AND P2, PT, R23, UR60, PT ;  /* 0x0000003c17007c0c */ /* 0x000fda000bf46270 */
[----:B------:R-:W-:Y:S05]  /*8890*/  @!P2 BRA `(.L_x_949) ;  /* 0x0000002400c8a947 */ /* 0x000fea0003800000 */
[----:B------:R-:W-:Y:S01]  /*88a0*/  MOV R216, R3 ;  /* 0x0000000300d87202 */ /* 0x000fe20000000f00 */
[----:B------:R-:W-:Y:S01]  /*88b0*/  IMAD.MOV.U32 R215, RZ, RZ, R4 ;  /* 0x000000ffffd77224 */ /* 0x000fe200078e0004 */
[----:B------:R-:W-:Y:S01]  /*88c0*/  UMOV UR39, UR46 ;  /* 0x0000002e00277c82 */ /* 0x000fe20008000000 */
[----:B------:R-:W-:Y:S01]  /*88d0*/  IMAD.IADD R214, R6, 0x1, R21 ;  /* 0x0000000106d67824 */ /* 0x000fe200078e0215 */
[----:B------:R-:W-:Y:S01]  /*88e0*/  UMOV UR7, UR36 ;  /* 0x0000002400077c82 */ /* 0x000fe20008000000 */
[----:B------:R-:W-:Y:S01]  /*88f0*/  ULDC UR40, c[0x0][0x9e4] ;  /* 0x0002790000287ab9 */ /* 0x000fe20000000800 */
[----:B------:R-:W-:Y:S01]  /*8900*/  ULDC UR41, c[0x0][0x9dc] ;  /* 0x0002770000297ab9 */ /* 0x000fe20000000800 */
[----:B------:R-:W-:-:S05]  /*8910*/  ULDC UR47, c[0x0][0x288] ;  /* 0x0000a200002f7ab9 */ /* 0x000fca0000000800 */
.L_x_966:
[----:B------:R-:W-:-:S04]  /*8920*/  UIADD3 UR36, UR7, 0x1, URZ ;  /* 0x0000000107247890 */ /* 0x000fc8000fffe03f */
[----:B------:R-:W-:-:S04]  /*8930*/  UISETP.NE.AND UP0, UPT, UR36, 0x2, UPT ;  /* 0x000000022400788c */ /* 0x000fc8000bf05270 */
[----:B------:R-:W-:Y:S02]  /*8940*/  USEL UR46, URZ, 0x1, UP0 ;  /* 0x000000013f2e7887 */ /* 0x000fe40008000000 */
[----:B------:R-:W-:Y:S02]  /*8950*/  USEL UR36, UR36, URZ, UP0 ;  /* 0x0000003f24247287 */ /* 0x000fe40008000000 */
[----:B------:R-:W-:Y:S01]  /*8960*/  ULOP3.LUT UR46, UR39, UR46, URZ, 0x3c, !UPT ;  /* 0x0000002e272e7292 */ /* 0x000fe2000f8e3c3f */
[----:B------:R-:W-:Y:S11]  /*8970*/  @!P0 BRA `(.L_x_950) ;  /* 0x0000000000048947 */ /* 0x000ff60003800000 */
[----:B------:R-:W-:Y:S01]  /*8980*/  BPT.TRAP 0x1 ;  /* 0x000000040000795c */ /* 0x000fe20000300000 */
.L_x_950:
[----:B------:R-:W-:Y:S01]  /*8990*/  ULEA UR6, UR36, UR38, 0x3 ;  /* 0x0000002624067291 */ /* 0x000fe2000f8e183f */
[----:B------:R-:W-:-:S05]  /*89a0*/  IMAD.U32 R3, RZ, RZ, UR46 ;  /* 0x0000002eff037e24 */ /* 0x000fca000f8e00ff */
[----:B------:R-:W-:-:S04]  /*89b0*/  SHF.L.U32 R3, R3, 0x1f, RZ ;  /* 0x0000001f03037819 */ /* 0x000fc800000006ff */
[----:B------:R1:W2:Y:S01]  /*89c0*/  SYNCS.PHASECHK.TRANS64.TRYWAIT P2, [UR6+0x30830], R3 ;  /* 0x03083003ff0075a7 */ /* 0x0002a20008040146 */
[----:B------:R-:W-:Y:S05]  /*89d0*/  @!P0 BRA `(.L_x_951) ;  /* 0x0000000000048947 */ /* 0x000fea0003800000 */
[----:B------:R-:W-:Y:S01]  /*89e0*/  BPT.TRAP 0x1 ;  /* 0x000000040000795c */ /* 0x000fe20000300000 */
.L_x_951:
[----:B--2---:R-:W-:Y:S05]  /*89f0*/  @P2 BRA `(.L_x_952) ;  /* 0x0000000000082947 */ /* 0x004fea0003800000 */
[----:B------:R-:W2:Y:S02]  /*8a00*/  SYNCS.PHASECHK.TRANS64.TRYWAIT P2, [UR6+0x30830], R3 ;  /* 0x03083003ff0075a7 */ /* 0x000ea40008040146 */
[----:B--2---:R-:W-:Y:S05]  /*8a10*/  @!P2 BRA `(.L_x_953) ;  /* 0x000000900004a947 */ /* 0x004fea0003800000 */
.L_x_952:
        /* <DEDUP_REMOVED lines=225> */
.L_x_954:
[----:B------:R-:W-:Y:S01]  /*9830*/  ULEA UR10, UR7, UR38, 0x3 ;  /* 0x00000026070a7291 */ /* 0x000fe2000f8e183f */
[----:B------:R-:W-:-:S05]  /*9840*/  IMAD.U32 R0, RZ, RZ, UR39 ;  /* 0x00000027ff007e24 */ /* 0x000fca000f8e00ff */
[----:B------:R-:W-:-:S04]  /*9850*/  SHF.L.U32 R0, R0, 0x1f, RZ ;  /* 0x0000001f00007819 */ /* 0x000fc800000006ff */
[----:B------:R3:W4:Y:S01]  /*9860*/  SYNCS.PHASECHK.TRANS64.TRYWAIT P2, [UR10+0x30850], R0 ;  /* 0x03085000ff0075a7 */ /* 0x000722000804014a */
[----:B------:R-:W-:Y:S05]  /*9870*/  @!P0 BRA `(.L_x_955) ;  /* 0x0000000000048947 */ /* 0x000fea0003800000 */
[----:B------:R-:W-:Y:S01]  /*9880*/  BPT.TRAP 0x1 ;  /* 0x000000040000795c */ /* 0x000fe20000300000 */
.L_x_955:
[----:B----4-:R-:W-:Y:S05]  /*9890*/  @P2 BRA `(.L_x_956) ;  /* 0x0000000000082947 */ /* 0x010fea0003800000 */
[----:B------:R-:W4:Y:S02]  /*98a0*/  SYNCS.PHASECHK.TRANS64.TRYWAIT P2, [UR10+0x30850], R0 ;  /* 0x03085000ff0075a7 */ /* 0x000f24000804014a */
[----:B----4-:R-:W-:Y:S05]  /*98b0*/  @!P2 BRA `(.L_x_957) ;  /* 0x000000800074a947 */ /* 0x010fea0003800000 */
.L_x_956:
[----:B------:R-:W-:Y:S01]  /*98c0*/  UIADD3 UR6, UR38, 0x400, URZ ;  /* 0x0000040026067890 */ /* 0x000fe2000fffe03f */
[----:B------:R-:W-:Y:S01]  /*98d0*/  WARPGROUP.ARRIVE ;  /* 0x00000000000079c5 */ /* 0x000fe20000000000 */
[----:B--2---:R-:W2:Y:S01]  /*98e0*/  LDC R4, c[0x0][0x2e0] ;  /* 0x0000b800ff047b82 */ /* 0x004ea20000000800 */
[----:B-1-3--:R-:W-:Y:S01]  /*98f0*/  IMAD.SHL.U32 R0, R23, 0x40, RZ ;  /* 0x0000004017007824 */ /* 0x00afe200078e00ff */
[----:B------:R-:W-:Y:S01]  /*9900*/  USHF.R.U32.HI UR6, URZ, 0x4, UR6 ;  /* 0x000000043f067899 */ /* 0x000fe20008011606 */
[----:B------:R-:W-:-:S03]  /*9910*/  IMAD.U32 R2, RZ, RZ, UR36 ;  /* 0x00000024ff027e24 */ /* 0x000fc6000f8e00ff */
[----:B------:R-:W-:Y:S01]  /*9920*/  ULOP3.LUT UR6, UR6, 0x3fff, URZ, 0xc0, !UPT ;  /* 0x00003fff06067892 */ /* 0x000fe2000f8ec03f */
[----:B------:R-:W-:Y:S02]  /*9930*/  IADD3 R3, -R0, 0x1, RZ ;  /* 0x0000000100037810 */ /* 0x000fe40007ffe1ff */
[----:B------:R-:W-:Y:S01]  /*9940*/  @!P1 LEA R2, R2, UR38, 0x3 ;  /* 0x0000002602029c11 */ /* 0x000fe2000f8e18ff */
[----:B------:R-:W-:-:S04]  /*9950*/  ULOP3.LUT UR6, UR6, 0x2000000, URZ, 0xfc, !UPT ;  /* 0x0200000006067892 */ /* 0x000fc8000f8efc3f */
[----:B------:R-:W-:Y:S01]  /*9960*/  ULEA UR11, UR7, UR6, 0xb ;  /* 0x00000006070b7291 */ /* 0x000fe2000f8e583f */
[----:B------:R-:W-:Y:S02]  /*9970*/  @!P1 VIADD R2, R2, 0x30840 ;  /* 0x0003084002029836 */ /* 0x000fe40000000000 */
[----:B------:R-:W-:-:S03]  /*9980*/  UMOV UR7, 0x40000040 ;  /* 0x4000004000077882 */ /* 0x000fc60000000000 */
[----:B------:R-:W-:Y:S01]  /*9990*/  @!P1 PRMT R2, RZ, 0x654, R2 ;  /* 0x00000654ff029816 */ /* 0x000fe20000000002 */
[----:B------:R-:W-:Y:S02]  /*99a0*/  UMOV UR6, UR11 ;  /* 0x0000000b00067c82 */ /* 0x000fe40008000000 */
[----:B------:R-:W-:Y:S01]  /*99b0*/  HGMMA.64x256x16.F32 R24, R196, gdesc[UR4].tnspB, R24, gsb0 ;  /* 0x43e00004c4187df0 */ /* 0x000fe20008000818 */
[----:B------:R-:W-:Y:S01]  /*99c0*/  UIADD3 UR6, UR11, 0x80, URZ ;  /* 0x000000800b067890 */ /* 0x000fe2000fffe03f */
[----:B--2---:R-:W-:Y:S01]  /*99d0*/  IMAD R3, R4, UR45, R3 ;  /* 0x0000002d04037c24 */ /* 0x004fe2000f8e0203 */
[----:B------:R-:W-:-:S03]  /*99e0*/  UMOV UR7, 0x40000040 ;  /* 0x4000004000077882 */ /* 0x000fc60000000000 */
[----:B------:R-:W-:-:S04]  /*99f0*/  VIADD R3, R3, -UR47 ;  /* 0x8000002f03037c36 */ /* 0x000fc80008000000 */
[----:B------:R-:W-:Y:S01]  /*9a00*/  IMAD R3, R22, -0x2, R3 ;  /* 0xfffffffe16037824 */ /* 0x000fe200078e0203 */
[----:B------:R-:W-:Y:S02]  /*9a10*/  WARPGROUP.DEPBAR.LE gsb0, 0x0 ;  /* 0x00008000000079c5 */ /* 0x000fe40000010000 */
[----:B------:R-:W-:-:S15]  /*9a20*/  WARPGROUP.ARRIVE ;  /* 0x00000000000079c5 */ /* 0x000fde0000000000 */
        /* <DEDUP_REMOVED lines=13> */
[----:B------:R-:W-:Y:S01]  /*9b00*/  ULOP3.LUT UR6, URZ, UR41, URZ, 0x33, !UPT ;  /* 0x000000293f067292 */ /* 0x000fe2000f8e333f */
[----:B------:R-:W-:-:S05]  /*9b10*/  ULDC UR7, c[0x0][0x9e0] ;  /* 0x0002780000077ab9 */ /* 0x000fca0000000800 */
[C---:B------:R-:W-:Y:S01]  /*9b20*/  VIADD R188, R3.reuse, UR6 ;  /* 0x0000000603bc7c36 */ /* 0x040fe20008000000 */
[----:B------:R-:W-:Y:S02]  /*9b30*/  WARPGROUP.DEPBAR.LE gsb0, 0x0 ;  /* 0x00008000000079c5 */ /* 0x000fe40000010000 */
[----:B------:R-:W-:Y:S01]  /*9b40*/  IADD3 R186, R3, UR7, RZ ;  /* 0x0000000703ba7c10 */ /* 0x000fe2000fffe0ff */
[----:B------:R1:W-:Y:S01]  /*9b50*/  @!P1 SYNCS.ARRIVE.TRANS64.RED.A1T0 RZ, [R2+URZ], RZ ;  /* 0x000000ff02ff99a7 */ /* 0x0003e2000810043f */
[----:B------:R-:W-:-:S03]  /*9b60*/  IMAD.IADD R185, R6, 0x1, R188 ;  /* 0x0000000106b97824 */ /* 0x000fc600078e02bc */
[----:B------:R-:W-:Y:S01]  /*9b70*/  IMAD.IADD R4, R6, 0x1, R186 ;  /* 0x0000000106047824 */ /* 0x000fe200078e02ba */
[----:B------:R-:W-:Y:S06]  /*9b80*/  @!P6 BRA `(.L_x_958) ;  /* 0x00000000005ce947 */ /* 0x000fec0003800000 */
[----:B------:R-:W-:Y:S01]  /*9b90*/  ISETP.GT.AND P2, PT, R214, -0x1, PT ;  /* 0xffffffffd600780c */ /* 0x000fe20003f44270 */
[----:B------:R-:W-:-:S12]  /*9ba0*/  BSSY B0, `(.L_x_959) ;  /* 0x0000011000007945 */ /* 0x000fd80003800000 */
[----:B------:R-:W-:Y:S05]  /*9bb0*/  @P2 BRA `(.L_x_960) ;  /* 0x0000000000202947 */ /* 0x000fea0003800000 */
[----:B------:R-:W-:Y:S01]  /*9bc0*/  IMAD.U32 R184, RZ, RZ, UR40 ;  /* 0x00000028ffb87e24 */ /* 0x000fe2000f8e00ff */
[----:B------:R-:W-:-:S04]  /*9bd0*/  LOP3.LUT R187, RZ, R214, RZ, 0x33, !PT ;  /* 0x000000d6ffbb7212 */ /* 0x000fc800078e33ff */
[----:B------:R-:W-:-:S13]  /*9be0*/  ISETP.NE.AND P2, PT, R184, 0x1, PT ;  /* 0x00000001b800780c */ /* 0x000fda0003f45270 */
[----:B-1----:R-:W1:Y:S02]  /*9bf0*/  @P2 LDC.64 R2, c[0x0][0x9e8] ;  /* 0x00027a00ff022b82 */ /* 0x002e640000000a00 */
[----:B-1----:R-:W-:-:S05]  /*9c00*/  @P2 IMAD.HI.U32 R2, R187, R2, RZ ;  /* 0x00000002bb022227 */ /* 0x002fca00078e00ff */
[----:B------:R-:W-:-:S04]  /*9c10*/  @P2 SHF.R.U32.HI R187, RZ, R3, R2 ;  /* 0x00000003ffbb2219 */ /* 0x000fc80000011602 */
[----:B------:R-:W-:Y:S01]  /*9c20*/  LOP3.LUT R187, RZ, R187, RZ, 0x33, !PT ;  /* 0x000000bbffbb7212 */ /* 0x000fe200078e33ff */
[----:B------:R-:W-:Y:S06]  /*9c30*/  BRA `(.L_x_961) ;  /* 0x00000000001c7947 */ /* 0x000fec0003800000 */
.L_x_960:
[----:B------:R-:W-:-:S05]  /*9c40*/  IMAD.U32 R184, RZ, RZ, UR40 ;  /* 0x00000028ffb87e24 */ /* 0x000fca000f8e00ff */
[----:B------:R-:W-:-:S13]  /*9c50*/  ISETP.NE.AND P2, PT, R184, 0x1, PT ;  /* 0x00000001b800780c */ /* 0x000fda0003f45270 */
[----:B-1----:R-:W1:Y:S01]  /*9c60*/  @P2 LDC.64 R2, c[0x0][0x9e8] ;  /* 0x00027a00ff022b82 */ /* 0x002e620000000a00 */
[----:B------:R-:W-:-:S04]  /*9c70*/  @P2 IMAD.IADD R187, R6, 0x1, R21 ;  /* 0x0000000106bb2824 */ /* 0x000fc800078e0215 */
[----:B-1----:R-:W-:-:S04]  /*9c80*/  @P2 IMAD.HI.U32 R2, R187, R2, RZ ;  /* 0x00000002bb022227 */ /* 0x002fc800078e00ff */
[----:B------:R-:W-:Y:S01]  /*9c90*/  IMAD.MOV.U32 R187, RZ, RZ, R214 ;  /* 0x000000ffffbb7224 */ /* 0x000fe200078e00d6 */
[----:B------:R-:W-:-:S07]  /*9ca0*/  @P2 SHF.R.U32.HI R187, RZ, R3, R2 ;  /* 0x00000003ffbb2219 */ /* 0x000fce0000011602 */
.L_x_961:
[----:B------:R-:W-:Y:S05]  /*9cb0*/  BSYNC B0 ;  /* 0x0000000000007941 */ /* 0x000fea0003800000 */
.L_x_959:
[----:B------:R-:W-:-:S04]  /*9cc0*/  IMAD R3, R187, R184, -R0 ;  /* 0x000000b8bb037224 */ /* 0x000fc800078e0a00 */
[----:B------:R-:W-:-:S05]  /*9cd0*/  IMAD R3, R22, -0x2, R3 ;  /* 0xfffffffe16037824 */ /* 0x000fca00078e0203 */
[----:B------:R-:W-:Y:S02]  /*9ce0*/  VIADDMNMX R4, R3, R184, R4, PT ;  /* 0x000000b803047246 */ /* 0x000fe40003800104 */
[----:B------:R-:W-:-:S07]  /*9cf0*/  VIMNMX R185, R185, R3, !PT ;  /* 0x00000003b9b97248 */ /* 0x000fce0007fe0100 */
.L_x_958:
[----:B------:R-:W-:-:S04]  /*9d00*/  ISETP.GT.AND P2, PT, R23, -0x1, PT ;  /* 0xffffffff1700780c */ /* 0x000fc80003f44270 */
[C---:B------:R-:W-:Y:S02]  /*9d10*/  ISETP.GT.AND P3, PT, R185.reuse, RZ, P2 ;  /* 0x000000ffb900720c */ /* 0x040fe40001764270 */
[C---:B------:R-:W-:Y:S02]  /*9d20*/  ISETP.GT.AND P5, PT, R185.reuse, 0x1, P2 ;  /* 0x00000001b900780c */ /* 0x040fe400017a4270 */
[----:B------:R-:W-:Y:S02]  /*9d30*/  ISETP.LT.OR P4, PT, R4, 0x1, P3 ;  /* 0x000000010400780c */ /* 0x000fe40001f81670 */
[C---:B------:R-:W-:Y:S02]  /*9d40*/  ISETP.GT.AND P3, PT, R185.reuse, 0x8, P2 ;  /* 0x00000008b900780c */ /* 0x040fe40001764270 */
[----:B------:R-:W-:Y:S02]  /*9d50*/  FSEL R184, R152, -INF , !P4 ;  /* 0xff80000098b87808 */ /* 0x000fe40006000000 */
[----:B------:R-:W-:-:S02]  /*9d60*/  ISETP.GT.AND P4, PT, R185, 0x9, P2 ;  /* 0x00000009b900780c */ /* 0x000fc40001784270 */
[C---:B------:R-:W-:Y:S02]  /*9d70*/  ISETP.LT.OR P5, PT, R4.reuse, 0x2, P5 ;  /* 0x000000020400780c */ /* 0x040fe40002fa1670 */
[C---:B------:R-:W-:Y:S02]  /*9d80*/  ISETP.LT.OR P3, PT, R4.reuse, 0x9, P3 ;  /* 0x000000090400780c */ /* 0x040fe40001f61670 */
[----:B------:R-:W-:Y:S02]  /*9d90*/  ISETP.LT.OR P4, PT, R4, 0xa, P4 ;  /* 0x0000000a0400780c */ /* 0x000fe40002781670 */
[----:B------:R-:W-:Y:S02]  /*9da0*/  FSEL R152, R153, -INF , !P5 ;  /* 0xff80000099987808 */ /* 0x000fe40006800000 */
[----:B------:R-:W-:Y:S02]  /*9db0*/  FSEL R156, R156, -INF , !P3 ;  /* 0xff8000009c9c7808 */ /* 0x000fe40005800000 */
[----:B------:R-:W-:-:S02]  /*9dc0*/  FSEL R157, R157, -INF , !P4 ;  /* 0xff8000009d9d7808 */ /* 0x000fc40006000000 */
[C---:B------:R-:W-:Y:S02]  /*9dd0*/  ISETP.GT.AND P5, PT, R185.reuse, 0x10, P2 ;  /* 0x00000010b900780c */ /* 0x040fe400017a4270 */
[C---:B------:R-:W-:Y:S02]  /*9de0*/  ISETP.GT.AND P3, PT, R185.reuse, 0x11, P2 ;  /* 0x00000011b900780c */ /* 0x040fe40001764270 */
[----:B------:R-:W-:Y:S02]  /*9df0*/  ISETP.GT.AND P4, PT, R185, 0x18, P2 ;  /* 0x00000018b900780c */ /* 0x000fe40001784270 */
[C---:B------:R-:W-:Y:S02]  /*9e00*/  ISETP.LT.OR P5, PT, R4.reuse, 0x11, P5 ;  /* 0x000000110400780c */ /* 0x040fe40002fa1670 */
[C---:B------:R-:W-:Y:S02]  /*9e10*/  ISETP.LT.OR P3, PT, R4.reuse, 0x12, P3 ;  /* 0x000000120400780c */ /* 0x040fe40001f61670 */
[----:B------:R-:W-:-:S02]  /*9e20*/  ISETP.LT.OR P4, PT, R4, 0x19, P4 ;  /* 0x000000190400780c */ /* 0x000fc40002781670 */
[----:B------:R-:W-:Y:S02]  /*9e30*/  FSEL R160, R160, -INF , !P5 ;  /* 0xff800000a0a07808 */ /* 0x000fe40006800000 */
[----:B------:R-:W-:Y:S02]  /*9e40*/  FSEL R161, R161, -INF , !P3 ;  /* 0xff800000a1a17808 */ /* 0x000fe40005800000 */
[----:B------:R-:W-:Y:S02]  /*9e50*/  FSEL R164, R164, -INF , !P4 ;  /* 0xff800000a4a47808 */ /* 0x000fe40006000000 */
[C---:B------:R-:W-:Y:S02]  /*9e60*/  ISETP.GT.AND P5, PT, R185.reuse, 0x19, P2 ;  /* 0x00000019b900780c */ /* 0x040fe400017a4270 */
[C---:B------:R-:W-:Y:S02]  /*9e70*/  ISETP.GT.AND P3, PT, R185.reuse, 0x20, P2 ;  /* 0x00000020b900780c */ /* 0x040fe40001764270 */
        /* <DEDUP_REMOVED lines=18> */
[----:B------:R-:W-:Y:S01]  /*9fa0*/  ISETP.GT.AND P4, PT, R185, 0x39, P2 ;  /* 0x00000039b900780c */ /* 0x000fe20001784270 */
[----:B------:R-:W-:Y:S01]  /*9fb0*/  IMAD.IADD R185, R5, 0x1, R186 ;  /* 0x0000000105b97824 */ /* 0x000fe200078e02ba */
[----:B------:R-:W-:-:S02]  /*9fc0*/  ISETP.LT.OR P5, PT, R4, 0x32, P5 ;  /* 0x000000320400780c */ /* 0x000fc40002fa1670 */
[C---:B------:R-:W-:Y:S02]  /*9fd0*/  ISETP.LT.OR P3, PT, R4.reuse, 0x39, P3 ;  /* 0x000000390400780c */ /* 0x040fe40001f61670 */
[----:B------:R-:W-:Y:S02]  /*9fe0*/  ISETP.LT.OR P4, PT, R4, 0x3a, P4 ;  /* 0x0000003a0400780c */ /* 0x000fe40002781670 */
[----:B------:R-:W-:Y:S02]  /*9ff0*/  IADD3 R186, R5, R188, RZ ;  /* 0x000000bc05ba7210 */ /* 0x000fe40007ffe0ff */
[----:B------:R-:W-:Y:S02]  /*a000*/  FSEL R177, R177, -INF , !P5 ;  /* 0xff800000b1b17808 */ /* 0x000fe40006800000 */
[----:B------:R-:W-:Y:S02]  /*a010*/  FSEL R180, R180, -INF , !P3 ;  /* 0xff800000b4b47808 */ /* 0x000fe40005800000 */
[----:B------:R-:W-:Y:S01]  /*a020*/  FSEL R181, R181, -INF , !P4 ;  /* 0xff800000b5b57808 */ /* 0x000fe20006000000 */
[----:B------:R-:W-:Y:S06]  /*a030*/  @!P6 BRA `(.L_x_962) ;  /* 0x000000000058e947 */ /* 0x000fec0003800000 */
[----:B------:R-:W-:Y:S01]  /*a040*/  IMAD.IADD R153, R5, 0x1, R21 ;  /* 0x0000000105997824 */ /* 0x000fe200078e0215 */
[----:B------:R-:W-:Y:S04]  /*a050*/  BSSY B0, `(.L_x_963) ;  /* 0x0000010000007945 */ /* 0x000fe80003800000 */
[----:B------:R-:W-:-:S13]  /*a060*/  ISETP.GT.AND P3, PT, R153, -0x1, PT ;  /* 0xffffffff9900780c */ /* 0x000fda0003f64270 */
        /* <DEDUP_REMOVED lines=9> */
.L_x_964:
[----:B------:R-:W-:-:S05]  /*a100*/  IMAD.U32 R4, RZ, RZ, UR40 ;  /* 0x00000028ff047e24 */ /* 0x000fca000f8e00ff */
[----:B------:R-:W-:-:S13]  /*a110*/  ISETP.NE.AND P3, PT, R4, 0x1, PT ;  /* 0x000000010400780c */ /* 0x000fda0003f65270 */
[----:B-1----:R-:W1:Y:S02]  /*a120*/  @P3 LDC.64 R2, c[0x0][0x9e8] ;  /* 0x00027a00ff023b82 */ /* 0x002e640000000a00 */
[----:B-1----:R-:W-:-:S05]  /*a130*/  @P3 IMAD.HI.U32 R2, R153, R2, RZ ;  /* 0x0000000299023227 */ /* 0x002fca00078e00ff */
[----:B------:R-:W-:-:S07]  /*a140*/  @P3 SHF.R.U32.HI R153, RZ, R3, R2 ;  /* 0x00000003ff993219 */ /* 0x000fce0000011602 */
.L_x_965:
[----:B------:R-:W-:Y:S05]  /*a150*/  BSYNC B0 ;  /* 0x0000000000007941 */ /* 0x000fea0003800000 */
.L_x_963:
[----:B------:R-:W-:-:S04]  /*a160*/  IMAD R153, R153, R4, -R0 ;  /* 0x0000000499997224 */ /* 0x000fc800078e0a00 */
[----:B------:R-:W-:-:S05]  /*a170*/  IMAD R153, R22, -0x2, R153 ;  /* 0xfffffffe16997824 */ /* 0x000fca00078e0299 */
[----:B------:R-:W-:Y:S02]  /*a180*/  VIADDMNMX R185, R153, R4, R185, PT ;  /* 0x0000000499b97246 */ /* 0x000fe400038001b9 */
[----:B------:R-:W-:-:S07]  /*a190*/  VIMNMX R186, R186, R153, !PT ;  /* 0x00000099baba7248 */ /* 0x000fce0007fe0100 */
.L_x_962:
[----:B------:R-:W-:Y:S01]  /*a1a0*/  FMNMX.FTZ R3, R184, R215, !PT ;  /* 0x000000d7b8037209 */ /* 0x000fe20007810000 */
[----:B------:R-:W-:Y:S01]  /*a1b0*/  ULDC UR6, c[0x0][0x988] ;  /* 0x0002620000067ab9 */ /* 0x000fe20000000800 */
[----:B------:R-:W-:Y:S01]  /*a1c0*/  ISETP.GT.AND P3, PT, R186, 0x1, P2 ;  /* 0x00000001ba00780c */ /* 0x000fe20001764270 */
[----:B------:R-:W-:Y:S01]  /*a1d0*/  UMOV UR39, UR46 ;  /* 0x0000002e00277c82 */ /* 0x000fe20008000000 */
[----:B------:R-:W-:Y:S01]  /*a1e0*/  FMNMX.FTZ R3, R152, R3, !PT ;  /* 0x0000000398037209 */ /* 0x000fe20007810000 */
[----:B------:R-:W-:Y:S01]  /*a1f0*/  UMOV UR7, UR36 ;  /* 0x0000002400077c82 */ /* 0x000fe20008000000 */
[----:B------:R-:W-:Y:S02]  /*a200*/  ISETP.LT.OR P3, PT, R185, 0x2, P3 ;  /* 0x00000002b900780c */ /* 0x000fe40001f61670 */
[----:B------:R-:W-:Y:S02]  /*a210*/  FMNMX.FTZ R0, R156, R3, !PT ;  /* 0x000000039c007209 */ /* 0x000fe40007810000 */
[----:B------:R-:W-:-:S02]  /*a220*/  FSEL R155, R155, -INF , !P3 ;  /* 0xff8000009b9b7808 */ /* 0x000fc40005800000 */
[----:B------:R-:W-:Y:S02]  /*a230*/  FMNMX.FTZ R3, R157, R0, !PT ;  /* 0x000000009d037209 */ /* 0x000fe40007810000 */
[----:B------:R-:W-:Y:S02]  /*a240*/  ISETP.GT.AND P3, PT, R186, RZ, P2 ;  /* 0x000000ffba00720c */ /* 0x000fe40001764270 */
[----:B------:R-:W-:Y:S02]  /*a250*/  FMNMX.FTZ R0, R160, R3, !PT ;  /* 0x00000003a0007209 */ /* 0x000fe40007810000 */
[----:B------:R-:W-:Y:S02]  /*a260*/  ISETP.LT.OR P3, PT, R185, 0x1, P3 ;  /* 0x00000001b900780c */ /* 0x000fe40001f61670 */
[----:B------:R-:W-:Y:S02]  /*a270*/  FMNMX.FTZ R3, R161, R0, !PT ;  /* 0x00000000a1037209 */ /* 0x000fe40007810000 */
[----:B------:R-:W-:-:S02]  /*a280*/  ISETP.GT.AND P4, PT, R186, 0x8, P2 ;  /* 0x00000008ba00780c */ /* 0x000fc40001784270 */
[----:B------:R-:W-:Y:S02]  /*a290*/  FMNMX.FTZ R0, R164, R3, !PT ;  /* 0x00000003a4007209 */ /* 0x000fe40007810000 */
[----:B------:R-:W-:Y:S02]  /*a2a0*/  FSEL R187, R154, -INF , !P3 ;  /* 0xff8000009abb7808 */ /* 0x000fe40005800000 */
        /* <DEDUP_REMOVED lines=18> */
[C---:B------:R-:W-:Y:S01]  /*a3d0*/  ISETP.GT.AND P3, PT, R186.reuse, 0x18, P2 ;  /* 0x00000018ba00780c */ /* 0x040fe20001764270 */
[----:B------:R-:W2:Y:S01]  /*a3e0*/  SHFL.BFLY PT, R3, R0, 0x2, 0x1f ;  /* 0x0c401f0000037f89 */ /* 0x000ea200000e0000 */
[C---:B------:R-:W-:Y:S02]  /*a3f0*/  ISETP.LT.OR P5, PT, R185.reuse, 0x12, P5 ;  /* 0x00000012b900780c */ /* 0x040fe40002fa1670 */
[----:B------:R-:W-:Y:S02]  /*a400*/  ISETP.GT.AND P4, PT, R186, 0x19, P2 ;  /* 0x00000019ba00780c */ /* 0x000fe40001784270 */
[----:B------:R-:W-:-:S02]  /*a410*/  ISETP.LT.OR P3, PT, R185, 0x19, P3 ;  /* 0x00000019b900780c */ /* 0x000fc40001f61670 */
[----:B------:R-:W-:Y:S02]  /*a420*/  FSEL R163, R163, -INF , !P5 ;  /* 0xff800000a3a37808 */ /* 0x000fe40006800000 */
[----:B------:R-:W-:Y:S02]  /*a430*/  ISETP.GT.AND P5, PT, R186, 0x20, P2 ;  /* 0x00000020ba00780c */ /* 0x000fe400017a4270 */
[C---:B------:R-:W-:Y:S02]  /*a440*/  ISETP.LT.OR P4, PT, R185.reuse, 0x1a, P4 ;  /* 0x0000001ab900780c */ /* 0x040fe40002781670 */
[----:B------:R-:W-:Y:S02]  /*a450*/  FSEL R166, R166, -INF , !P3 ;  /* 0xff800000a6a67808 */ /* 0x000fe40005800000 */
[----:B------:R-:W-:Y:S02]  /*a460*/  ISETP.GT.AND P3, PT, R186, 0x21, P2 ;  /* 0x00000021ba00780c */ /* 0x000fe40001764270 */
[----:B------:R-:W-:-:S02]  /*a470*/  ISETP.LT.OR P5, PT, R185, 0x21, P5 ;  /* 0x00000021b900780c */ /* 0x000fc40002fa1670 */
[----:B------:R-:W-:Y:S02]  /*a480*/  FSEL R167, R167, -INF , !P4 ;  /* 0xff800000a7a77808 */ /* 0x000fe40006000000 */
[----:B------:R-:W-:Y:S02]  /*a490*/  ISETP.GT.AND P4, PT, R186, 0x28, P2 ;  /* 0x00000028ba00780c */ /* 0x000fe40001784270 */
[----:B------:R-:W-:Y:S02]  /*a4a0*/  ISETP.LT.OR P3, PT, R185, 0x22, P3 ;  /* 0x00000022b900780c */ /* 0x000fe40001f61670 */
[----:B--2---:R-:W-:Y:S02]  /*a4b0*/  FMNMX.FTZ R3, R0, R3, !PT ;  /* 0x0000000300037209 */ /* 0x004fe40007810000 */
[----:B------:R-:W-:Y:S02]  /*a4c0*/  FMNMX.FTZ R0, R187, R216, !PT ;  /* 0x000000d8bb007209 */ /* 0x000fe40007810000 */
[----:B------:R-:W-:Y:S01]  /*a4d0*/  FSEL R170, R170, -INF , !P5 ;  /* 0xff800000aaaa7808 */ /* 0x000fe20006800000 */
[----:B------:R-:W2:Y:S01]  /*a4e0*/  SHFL.BFLY PT, R4, R3, 0x1, 0x1f ;  /* 0x0c201f0003047f89 */ /* 0x000ea200000e0000 */
[----:B------:R-:W-:-:S02]  /*a4f0*/  ISETP.LT.OR P4, PT, R185, 0x29, P4 ;  /* 0x00000029b900780c */ /* 0x000fc40002781670 */
[----:B------:R-:W-:Y:S02]  /*a500*/  FSEL R171, R171, -INF , !P3 ;  /* 0xff800000abab7808 */ /* 0x000fe40005800000 */
[----:B------:R-:W-:Y:S02]  /*a510*/  ISETP.GT.AND P3, PT, R186, 0x29, P2 ;  /* 0x00000029ba00780c */ /* 0x000fe40001764270 */
[----:B------:R-:W-:Y:S02]  /*a520*/  FSEL R174, R174, -INF , !P4 ;  /* 0xff800000aeae7808 */ /* 0x000fe40006000000 */
[----:B------:R-:W-:Y:S02]  /*a530*/  ISETP.GT.AND P4, PT, R186, 0x30, P2 ;  /* 0x00000030ba00780c */ /* 0x000fe40001784270 */
[C---:B------:R-:W-:Y:S02]  /*a540*/  ISETP.LT.OR P3, PT, R185.reuse, 0x2a, P3 ;  /* 0x0000002ab900780c */ /* 0x040fe40001f61670 */
[----:B------:R-:W-:-:S02]  /*a550*/  ISETP.LT.OR P4, PT, R185, 0x31, P4 ;  /* 0x00000031b900780c */ /* 0x000fc40002781670 */
[----:B------:R-:W-:Y:S02]  /*a560*/  FSEL R175, R175, -INF , !P3 ;  /* 0xff800000afaf7808 */ /* 0x000fe40005800000 */
[----:B------:R-:W-:Y:S02]  /*a570*/  ISETP.GT.AND P3, PT, R186, 0x31, P2 ;  /* 0x00000031ba00780c */ /* 0x000fe40001764270 */
[----:B------:R-:W-:Y:S02]  /*a580*/  FSEL R178, R178, -INF , !P4 ;  /* 0xff800000b2b27808 */ /* 0x000fe40006000000 */
[----:B------:R-:W-:Y:S02]  /*a590*/  ISETP.GT.AND P4, PT, R186, 0x38, P2 ;  /* 0x00000038ba00780c */ /* 0x000fe40001784270 */
[----:B------:R-:W-:Y:S02]  /*a5a0*/  ISETP.LT.OR P3, PT, R185, 0x32, P3 ;  /* 0x00000032b900780c */ /* 0x000fe40001f61670 */
[----:B--2---:R-:W-:-:S02]  /*a5b0*/  FMNMX.FTZ R4, R3, R4, !PT ;  /* 0x0000000403047209 */ /* 0x004fc40007810000 */
[----:B------:R-:W-:Y:S02]  /*a5c0*/  FMNMX.FTZ R3, R155, R0, !PT ;  /* 0x000000009b037209 */ /* 0x000fe40007810000 */
[----:B------:R-:W-:Y:S02]  /*a5d0*/  ISETP.GT.AND P2, PT, R186, 0x39, P2 ;  /* 0x00000039ba00780c */ /* 0x000fe40001744270 */
[----:B------:R-:W-:Y:S02]  /*a5e0*/  FMNMX.FTZ R0, R158, R3, !PT ;  /* 0x000000039e007209 */ /* 0x000fe40007810000 */
[----:B------:R-:W-:Y:S02]  /*a5f0*/  ISETP.LT.OR P4, PT, R185, 0x39, P4 ;  /* 0x00000039b900780c */ /* 0x000fe40002781670 */
[----:B------:R-:W-:Y:S02]  /*a600*/  FMNMX.FTZ R3, R159, R0, !PT ;  /* 0x000000009f037209 */ /* 0x000fe40007810000 */
[----:B------:R-:W-:-:S02]  /*a610*/  FSEL R179, R179, -INF , !P3 ;  /* 0xff800000b3b37808 */ /* 0x000fc40005800000 */
[----:B------:R-:W-:Y:S01]  /*a620*/  FMNMX.FTZ R0, R162, R3, !PT ;  /* 0x00000003a2007209 */ /* 0x000fe20007810000 */
[----:B------:R-:W-:Y:S01]  /*a630*/  FMUL.FTZ R3, R4, UR6 ;  /* 0x0000000604037c20 */ /* 0x000fe20008410000 */
[----:B------:R-:W-:Y:S02]  /*a640*/  ISETP.LT.OR P2, PT, R185, 0x3a, P2 ;  /* 0x0000003ab900780c */ /* 0x000fe40001741670 */
[----:B------:R-:W-:Y:S02]  /*a650*/  FMNMX.FTZ R153, R163, R0, !PT ;  /* 0x00000000a3997209 */ /* 0x000fe40007810000 */
[----:B------:R-:W-:Y:S02]  /*a660*/  FSEL R182, R182, -INF , !P4 ;  /* 0xff800000b6b67808 */ /* 0x000fe40006000000 */
[----:B------:R-:W-:Y:S02]  /*a670*/  FMNMX.FTZ R0, R166, R153, !PT ;  /* 0x00000099a6007209 */ /* 0x000fe40007810000 */
[----:B------:R-:W-:-:S02]  /*a680*/  FSEL R183, R183, -INF , !P2 ;  /* 0xff800000b7b77808 */ /* 0x000fc40005000000 */
[----:B------:R-:W-:Y:S02]  /*a690*/  FMNMX.FTZ R189, R167, R0, !PT ;  /* 0x00000000a7bd7209 */ /* 0x000fe40007810000 */
[----:B------:R-:W-:Y:S02]  /*a6a0*/  FSETP.NEU.FTZ.AND P5, PT, R4, -INF , PT ;  /* 0xff8000000400780b */ /* 0x000fe40003fbd000 */
[----:B------:R-:W-:Y:S02]  /*a6b0*/  FMNMX.FTZ R0, R170, R189, !PT ;  /* 0x000000bdaa007209 */ /* 0x000fe40007810000 */
[----:B------:R-:W-:Y:S02]  /*a6c0*/  FSEL R3, R3, RZ, P5 ;  /* 0x000000ff03037208 */ /* 0x000fe40002800000 */
[----:B------:R-:W-:Y:S02]  /*a6d0*/  FMNMX.FTZ R189, R171, R0, !PT ;  /* 0x00000000abbd7209 */ /* 0x000fe40007810000 */
[----:B-1----:R-:W-:Y:S01]  /*a6e0*/  FSEL R2, R4, RZ, P5 ;  /* 0x000000ff04027208 */ /* 0x002fe20002800000 */
        /* <DEDUP_REMOVED lines=20> */
[----:B------:R-:W-:Y:S01]  /*a830*/  FFMA.FTZ R181, R181, UR6, -R3 ;  /* 0x00000006b5b57c23 */ /* 0x000fe20008010803 */
[----:B------:R-:W-:Y:S01]  /*a840*/  FMNMX.FTZ R0, R183, R0, !PT ;  /* 0x00000000b7007209 */ /* 0x000fe20007810000 */
[----:B------:R-:W-:Y:S01]  /*a850*/  FADD.FTZ R2, -R2, R215 ;  /* 0x000000d702027221 */ /* 0x000fe20000010100 */
[----:B------:R-:W-:Y:S01]  /*a860*/  MUFU.EX2 R153, R153 ;  /* 0x0000009900997308 */ /* 0x000fe20000000800 */
[----:B------:R-:W-:-:S02]  /*a870*/  IMAD.MOV.U32 R215, RZ, RZ, R4 ;  /* 0x000000ffffd77224 */ /* 0x000fc400078e0004 */
[----:B------:R-:W1:Y:S01]  /*a880*/  SHFL.BFLY PT, R185, R0, 0x2, 0x1f ;  /* 0x0c401f0000b97f89 */ /* 0x000e6200000e0000 */
[----:B------:R-:W-:-:S04]  /*a890*/  FMUL.FTZ R2, R2, UR6 ;  /* 0x0000000602027c20 */ /* 0x000fc80008410000 */
[----:B------:R-:W-:Y:S08]  /*a8a0*/  MUFU.EX2 R196, R196 ;  /* 0x000000c400c47308 */ /* 0x000ff00000000800 */
[----:B------:R-:W-:Y:S08]  /*a8b0*/  MUFU.EX2 R198, R198 ;  /* 0x000000c600c67308 */ /* 0x000ff00000000800 */
[----:B------:R-:W-:Y:S01]  /*a8c0*/  MUFU.EX2 R157, R157 ;  /* 0x0000009d009d7308 */ /* 0x000fe20000000800 */
[----:B-1----:R-:W-:-:S05]  /*a8d0*/  FMNMX.FTZ R185, R0, R185, !PT ;  /* 0x000000b900b97209 */ /* 0x002fca0007810000 */
[----:B------:R-:W1:Y:S02]  /*a8e0*/  SHFL.BFLY PT, R0, R185, 0x1, 0x1f ;  /* 0x0c201f00b9007f89 */ /* 0x000e6400000e0000 */
[----:B------:R-:W-:Y:S08]  /*a8f0*/  MUFU.EX2 R192, R192 ;  /* 0x000000c000c07308 */ /* 0x000ff00000000800 */
[----:B------:R-:W-:Y:S08]  /*a900*/  MUFU.EX2 R161, R161 ;  /* 0x000000a100a17308 */ /* 0x000ff00000000800 */
[----:B------:R-:W-:Y:S01]  /*a910*/  MUFU.EX2 R194, R194 ;  /* 0x000000c200c27308 */ /* 0x000fe20000000800 */
[----:B-1----:R-:W-:-:S07]  /*a920*/  FMNMX.FTZ R3, R185, R0, !PT ;  /* 0x00000000b9037209 */ /* 0x002fce0007810000 */
[----:B------:R-:W-:Y:S01]  /*a930*/  MUFU.EX2 R165, R165 ;  /* 0x000000a500a57308 */ /* 0x000fe20000000800 */
[C---:B------:R-:W-:Y:S01]  /*a940*/  FSETP.NEU.FTZ.AND P2, PT, R3.reuse, -INF , PT ;  /* 0xff8000000300780b */ /* 0x040fe20003f5d000 */
[----:B------:R-:W-:-:S06]  /*a950*/  FMUL.FTZ R156, R3, UR6 ;  /* 0x00000006039c7c20 */ /* 0x000fcc0008410000 */
[----:B------:R-:W1:Y:S01]  /*a960*/  MUFU.EX2 R0, R2 ;  /* 0x0000000200007308 */ /* 0x000e620000000800 */
[----:B------:R-:W-:-:S05]  /*a970*/  FSEL R156, R156, RZ, P2 ;  /* 0x000000ff9c9c7208 */ /* 0x000fca0001000000 */
[--C-:B------:R-:W-:Y:S01]  /*a980*/  FFMA.FTZ R152, R155, UR6, -R156.reuse ;  /* 0x000000069b987c23 */ /* 0x100fe2000801089c */
[----:B------:R-:W-:Y:S01]  /*a990*/  FSEL R155, R3, RZ, P2 ;  /* 0x000000ff039b7208 */ /* 0x000fe20001000000 */
[--C-:B------:R-:W-:Y:S01]  /*a9a0*/  FFMA.FTZ R197, R187, UR6, -R156.reuse ;  /* 0x00000006bbc57c23 */ /* 0x100fe2000801089c */
[--C-:B------:R-:W-:Y:S01]  /*a9b0*/  FFMA.FTZ R199, R158, UR6, -R156.reuse ;  /* 0x000000069ec77c23 */ /* 0x100fe2000801089c */
[--C-:B------:R-:W-:Y:S01]  /*a9c0*/  FFMA.FTZ R154, R159, UR6, -R156.reuse ;  /* 0x000000069f9a7c23 */ /* 0x100fe2000801089c */
[----:B------:R-:W-:Y:S01]  /*a9d0*/  FFMA.FTZ R193, R162, UR6, -R156 ;  /* 0x00000006a2c17c23 */ /* 0x000fe2000801089c */
[----:B------:R-:W-:Y:S01]  /*a9e0*/  FADD.FTZ R155, -R155, R216 ;  /* 0x000000d89b9b7221 */ /* 0x000fe20000010100 */
[----:B------:R-:W-:Y:S01]  /*a9f0*/  MUFU.EX2 R152, R152 ;  /* 0x0000009800987308 */ /* 0x000fe20000000800 */
[--C-:B------:R-:W-:Y:S01]  /*aa00*/  FFMA.FTZ R158, R163, UR6, -R156.reuse ;  /* 0x00000006a39e7c23 */ /* 0x100fe2000801089c */
[--C-:B------:R-:W-:Y:S01]  /*aa10*/  FFMA.FTZ R195, R166, UR6, -R156.reuse ;  /* 0x00000006a6c37c23 */ /* 0x100fe2000801089c */
[----:B------:R-:W-:Y:S01]  /*aa20*/  FMUL.FTZ R155, R155, UR6 ;  /* 0x000000069b9b7c20 */ /* 0x000fe20008410000 */
[----:B-1----:R-:W-:Y:S01]  /*aa30*/  FFMA.FTZ R159, R0, R20, R153 ;  /* 0x00000014009f7223 */ /* 0x002fe20000010099 */
[--C-:B------:R-:W-:Y:S01]  /*aa40*/  FFMA.FTZ R160, R167, UR6, -R156.reuse ;  /* 0x00000006a7a07c23 */ /* 0x100fe2000801089c */
[--C-:B------:R-:W-:Y:S01]  /*aa50*/  FFMA.FTZ R189, R170, UR6, -R156.reuse ;  /* 0x00000006aabd7c23 */ /* 0x100fe2000801089c */
[--C-:B------:R-:W-:Y:S01]  /*aa60*/  FFMA.FTZ R162, R171, UR6, -R156.reuse ;  /* 0x00000006aba27c23 */ /* 0x100fe2000801089c */
[----:B------:R-:W-:Y:S01]  /*aa70*/  MUFU.EX2 R197, R197 ;  /* 0x000000c500c57308 */ /* 0x000fe20000000800 */
[----:B------:R-:W-:Y:S01]  /*aa80*/  FADD.FTZ R159, R196, R159 ;  /* 0x0000009fc49f7221 */ /* 0x000fe20000010000 */
[--C-:B------:R-:W-:Y:S01]  /*aa90*/  FFMA.FTZ R191, R174, UR6, -R156.reuse ;  /* 0x00000006aebf7c23 */ /* 0x100fe2000801089c */
[--C-:B------:R-:W-:Y:S01]  /*aaa0*/  FFMA.FTZ R185, R178, UR6, -R156.reuse ;  /* 0x00000006b2b97c23 */ /* 0x100fe2000801089c */
[--C-:B------:R-:W-:Y:S01]  /*aab0*/  FFMA.FTZ R179, R179, UR6, -R156.reuse ;  /* 0x00000006b3b37c23 */ /* 0x100fe2000801089c */
[----:B------:R-:W-:Y:S01]  /*aac0*/  FADD.FTZ R20, R198, R159 ;  /* 0x0000009fc6147221 */ /* 0x000fe20000010000 */
[----:B------:R-:W-:Y:S01]  /*aad0*/  F2FP.F16.F32.PACK_AB R196, R196, R153 ;  /* 0x00000099c4c4723e */ /* 0x000fe200000000ff */
[----:B------:R-:W-:Y:S01]  /*aae0*/  FFMA.FTZ R182, R182, UR6, -R156 ;  /* 0x00000006b6b67c23 */ /* 0x000fe2000801089c */
[----:B------:R1:W2:Y:S01]  /*aaf0*/  MUFU.EX2 R2, R155 ;  /* 0x0000009b00027308 */ /* 0x0002a20000000800 */
[----:B------:R-:W-:Y:S01]  /*ab00*/  FADD.FTZ R159, R157, R20 ;  /* 0x000000149d9f7221 */ /* 0x000fe20000010000 */
[C---:B------:R-:W-:Y:S01]  /*ab10*/  ISETP.GT.AND P2, PT, R23.reuse, UR60, PT ;  /* 0x0000003c17007c0c */ /* 0x040fe2000bf44270 */
[----:B------:R-:W-:Y:S01]  /*ab20*/  VIADD R23, R23, 0xffffffff ;  /* 0xffffffff17177836 */ /* 0x000fe20000000000 */
[----:B------:R-:W-:Y:S01]  /*ab30*/  F2FP.F16.F32.PACK_AB R198, R157, R198 ;  /* 0x000000c69dc6723e */ /* 0x000fe200000000ff */
[----:B------:R-:W-:Y:S01]  /*ab40*/  FADD.FTZ R164, R192, R159 ;  /* 0x0000009fc0a47221 */ /* 0x000fe20000010000 */
[----:B------:R-:W-:Y:S01]  /*ab50*/  IMAD.U32 R159, RZ, RZ, UR10 ;  /* 0x0000000aff9f7e24 */ /* 0x000fe2000f8e00ff */
[C---:B------:R-:W-:Y:S01]  /*ab60*/  F2FP.F16.F32.PACK_AB R192, R161.reuse, R192 ;  /* 0x000000c0a1c0723e */ /* 0x040fe200000000ff */
[----:B------:R-:W3:Y:S01]  /*ab70*/  MUFU.EX2 R199, R199 ;  /* 0x000000c700c77308 */ /* 0x000ee20000000800 */
[----:B-1----:R-:W-:Y:S01]  /*ab80*/  FADD.FTZ R155, R161, R164 ;  /* 0x000000a4a19b7221 */ /* 0x002fe20000010000 */
[--C-:B------:R-:W-:Y:S01]  /*ab90*/  FFMA.FTZ R164, R175, UR6, -R156.reuse ;  /* 0x00000006afa47c23 */ /* 0x100fe2000801089c */
[----:B------:R-:W-:Y:S01]  /*aba0*/  FFMA.FTZ R156, R183, UR6, -R156 ;  /* 0x00000006b79c7c23 */ /* 0x000fe2000801089c */
[----:B------:R-:W-:-:S02]  /*abb0*/  @!P1 VIADD R159, R159, 0x30860 ;  /* 0x000308609f9f9836 */ /* 0x000fc40000000000 */
[----:B------:R-:W-:Y:S01]  /*abc0*/  FADD.FTZ R166, R194, R155 ;  /* 0x0000009bc2a67221 */ /* 0x000fe20000010000 */
[C---:B------:R-:W-:Y:S01]  /*abd0*/  F2FP.F16.F32.PACK_AB R194, R165.reuse, R194 ;  /* 0x000000c2a5c2723e */ /* 0x040fe200000000ff */
[----:B------:R-:W-:Y:S01]  /*abe0*/  IMAD.MOV.U32 R216, RZ, RZ, R3 ;  /* 0x000000ffffd87224 */ /* 0x000fe200078e0003 */
[----:B------:R-:W1:Y:S01]  /*abf0*/  MUFU.EX2 R154, R154 ;  /* 0x0000009a009a7308 */ /* 0x000e620000000800 */
[----:B--2---:R-:W-:Y:S01]  /*ac00*/  FFMA.FTZ R7, R2, R7, R197 ;  /* 0x0000000702077223 */ /* 0x004fe200000100c5 */
[----:B------:R-:W-:Y:S01]  /*ac10*/  FADD.FTZ R155, R165, R166 ;  /* 0x000000a6a59b7221 */ /* 0x000fe20000010000 */
[----:B------:R-:W-:Y:S02]  /*ac20*/  @!P1 PRMT R159, RZ, 0x654, R159 ;  /* 0x00000654ff9f9816 */ /* 0x000fe4000000009f */
[C---:B------:R-:W-:Y:S01]  /*ac30*/  FADD.FTZ R20, R152.reuse, R7 ;  /* 0x0000000798147221 */ /* 0x040fe20000010000 */
[----:B------:R-:W-:Y:S01]  /*ac40*/  F2FP.F16.F32.PACK_AB R197, R152, R197 ;  /* 0x000000c598c5723e */ /* 0x000fe200000000ff */
[----:B------:R2:W-:Y:S01]  /*ac50*/  @!P1 SYNCS.ARRIVE.TRANS64.RED.A1T0 RZ, [R159+URZ], RZ ;  /* 0x000000ff9fff99a7 */ /* 0x0005e2000810043f */
[----:B------:R-:W4:Y:S01]  /*ac60*/  MUFU.EX2 R193, R193 ;  /* 0x000000c100c17308 */ /* 0x000f220000000800 */
[----:B---3--:R-:W-:-:S07]  /*ac70*/  FADD.FTZ R7, R199, R20 ;  /* 0x00000014c7077221 */ /* 0x008fce0000010000 */
[----:B------:R-:W3:Y:S01]  /*ac80*/  MUFU.EX2 R158, R158 ;  /* 0x0000009e009e7308 */ /* 0x000ee20000000800 */
[C---:B-1----:R-:W-:Y:S01]  /*ac90*/  FADD.FTZ R20, R154.reuse, R7 ;  /* 0x000000079a147221 */ /* 0x042fe20000010000 */
[----:B------:R-:W-:-:S06]  /*aca0*/  F2FP.F16.F32.PACK_AB R199, R154, R199 ;  /* 0x000000c79ac7723e */ /* 0x000fcc00000000ff */
[----:B------:R-:W1:Y:S01]  /*acb0*/  MUFU.EX2 R188, R188 ;  /* 0x000000bc00bc7308 */ /* 0x000e620000000800 */
[----:B----4-:R-:W-:-:S07]  /*acc0*/  FADD.FTZ R7, R193, R20 ;  /* 0x00000014c1077221 */ /* 0x010fce0000010000 */
[----:B------:R-:W4:Y:S01]  /*acd0*/  MUFU.EX2 R195, R195 ;  /* 0x000000c300c37308 */ /* 0x000f220000000800 */
[C---:B---3--:R-:W-:Y:S01]  /*ace0*/  FADD.FTZ R20, R158.reuse, R7 ;  /* 0x000000079e147221 */ /* 0x048fe20000010000 */
[----:B------:R-:W-:-:S06]  /*acf0*/  F2FP.F16.F32.PACK_AB R193, R158, R193 ;  /* 0x000000c19ec1723e */ /* 0x000fcc00000000ff */
[----:B------:R-:W3:Y:S01]  /*ad00*/  MUFU.EX2 R169, R169 ;  /* 0x000000a900a97308 */ /* 0x000ee20000000800 */
[----:B-1----:R-:W-:-:S07]  /*ad10*/  FADD.FTZ R166, R188, R155 ;  /* 0x0000009bbca67221 */ /* 0x002fce0000010000 */
[----:B------:R-:W1:Y:S01]  /*ad20*/  MUFU.EX2 R160, R160 ;  /* 0x000000a000a07308 */ /* 0x000e620000000800 */
[----:B----4-:R-:W-:-:S07]  /*ad30*/  FADD.FTZ R7, R195, R20 ;  /* 0x00000014c3077221 */ /* 0x010fce0000010000 */
[----:B------:R-:W4:Y:S01]  /*ad40*/  MUFU.EX2 R190, R190 ;  /* 0x000000be00be7308 */ /* 0x000f220000000800 */
[C---:B---3--:R-:W-:Y:S01]  /*ad50*/  FADD.FTZ R155, R169.reuse, R166 ;  /* 0x000000a6a99b7221 */ /* 0x048fe20000010000 */
[----:B------:R-:W-:-:S06]  /*ad60*/  F2FP.F16.F32.PACK_AB R188, R169, R188 ;  /* 0x000000bca9bc723e */ /* 0x000fcc00000000ff */
[----:B------:R-:W3:Y:S01]  /*ad70*/  MUFU.EX2 R189, R189 ;  /* 0x000000bd00bd7308 */ /* 0x000ee20000000800 */
[C---:B-1----:R-:W-:Y:S01]  /*ad80*/  FADD.FTZ R20, R160.reuse, R7 ;  /* 0x00000007a0147221 */ /* 0x042fe20000010000 */
[----:B------:R-:W-:-:S06]  /*ad90*/  F2FP.F16.F32.PACK_AB R195, R160, R195 ;  /* 0x000000c3a0c3723e */ /* 0x000fcc00000000ff */
[----:B------:R-:W1:Y:S01]  /*ada0*/  MUFU.EX2 R173, R173 ;  /* 0x000000ad00ad7308 */ /* 0x000e620000000800 */
[----:B----4-:R-:W-:-:S07]  /*adb0*/  FADD.FTZ R166, R190, R155 ;  /* 0x0000009bbea67221 */ /* 0x010fce0000010000 */
[----:B------:R-:W4:Y:S01]  /*adc0*/  MUFU.EX2 R162, R162 ;  /* 0x000000a200a27308 */ /* 0x000f220000000800 */
[----:B---3--:R-:W-:-:S07]  /*add0*/  FADD.FTZ R7, R189, R20 ;  /* 0x00000014bd077221 */ /* 0x008fce0000010000 */
[----:B------:R-:W3:Y:S01]  /*ade0*/  MUFU.EX2 R184, R184 ;  /* 0x000000b800b87308 */ /* 0x000ee20000000800 */
[C---:B-1----:R-:W-:Y:S01]  /*adf0*/  FADD.FTZ R153, R173.reuse, R166 ;  /* 0x000000a6ad997221 */ /* 0x042fe20000010000 */
[----:B------:R-:W-:-:S06]  /*ae00*/  F2FP.F16.F32.PACK_AB R190, R173, R190 ;  /* 0x000000beadbe723e */ /* 0x000fcc00000000ff */
[----:B------:R-:W1:Y:S01]  /*ae10*/  MUFU.EX2 R191, R191 ;  /* 0x000000bf00bf7308 */ /* 0x000e620000000800 */
[C---:B----4-:R-:W-:Y:S01]  /*ae20*/  FADD.FTZ R20, R162.reuse, R7 ;  /* 0x00000007a2147221 */ /* 0x050fe20000010000 */
[----:B------:R-:W-:-:S06]  /*ae30*/  F2FP.F16.F32.PACK_AB R189, R162, R189 ;  /* 0x000000bda2bd723e */ /* 0x000fcc00000000ff */
[----:B------:R-:W4:Y:S01]  /*ae40*/  MUFU.EX2 R177, R177 ;  /* 0x000000b100b17308 */ /* 0x000f220000000800 */
[----:B---3--:R-:W-:-:S07]  /*ae50*/  FADD.FTZ R166, R184, R153 ;  /* 0x00000099b8a67221 */ /* 0x008fce0000010000 */
[----:B------:R-:W3:Y:S01]  /*ae60*/  MUFU.EX2 R164, R164 ;  /* 0x000000a400a47308 */ /* 0x000ee20000000800 */
[----:B-1----:R-:W-:-:S07]  /*ae70*/  FADD.FTZ R7, R191, R20 ;  /* 0x00000014bf077221 */ /* 0x002fce0000010000 */
[----:B------:R-:W1:Y:S01]  /*ae80*/  MUFU.EX2 R185, R185 ;  /* 0x000000b900b97308 */ /* 0x000e620000000800 */
[C---:B----4-:R-:W-:Y:S01]  /*ae90*/  FADD.FTZ R153, R177.reuse, R166 ;  /* 0x000000a6b1997221 */ /* 0x050fe20000010000 */
[----:B------:R-:W-:-:S06]  /*aea0*/  F2FP.F16.F32.PACK_AB R184, R177, R184 ;  /* 0x000000b8b1b8723e */ /* 0x000fcc00000000ff */
[----:B------:R-:W4:Y:S01]  /*aeb0*/  MUFU.EX2 R179, R179 ;  /* 0x000000b300b37308 */ /* 0x000f220000000800 */
[C---:B---3--:R-:W-:Y:S01]  /*aec0*/  FADD.FTZ R166, R164.reuse, R7 ;  /* 0x00000007a4a67221 */ /* 0x048fe20000010000 */
[----:B------:R-:W-:-:S06]  /*aed0*/  F2FP.F16.F32.PACK_AB R191, R164, R191 ;  /* 0x000000bfa4bf723e */ /* 0x000fcc00000000ff */
[----:B------:R-:W3:Y:S01]  /*aee0*/  MUFU.EX2 R186, R186 ;  /* 0x000000ba00ba7308 */ /* 0x000ee20000000800 */
[----:B-1----:R-:W-:-:S07]  /*aef0*/  FADD.FTZ R166, R185, R166 ;  /* 0x000000a6b9a67221 */ /* 0x002fce0000010000 */
[----:B------:R-:W1:Y:S01]  /*af00*/  MUFU.EX2 R187, R182 ;  /* 0x000000b600bb7308 */ /* 0x000e620000000800 */
[C---:B----4-:R-:W-:Y:S01]  /*af10*/  FADD.FTZ R166, R179.reuse, R166 ;  /* 0x000000a6b3a67221 */ /* 0x050fe20000010000 */
[----:B------:R-:W-:-:S06]  /*af20*/  F2FP.F16.F32.PACK_AB R185, R179, R185 ;  /* 0x000000b9b3b9723e */ /* 0x000fcc00000000ff */
[----:B------:R-:W4:Y:S01]  /*af30*/  MUFU.EX2 R181, R181 ;  /* 0x000000b500b57308 */ /* 0x000f220000000800 */
[----:B---3--:R-:W-:-:S07]  /*af40*/  FADD.FTZ R20, R186, R153 ;  /* 0x00000099ba147221 */ /* 0x008fce0000010000 */
[----:B------:R-:W3:Y:S01]  /*af50*/  MUFU.EX2 R156, R156 ;  /* 0x0000009c009c7308 */ /* 0x000ee20000000800 */
[----:B-1----:R-:W-:Y:S01]  /*af60*/  FADD.FTZ R166, R187, R166 ;  /* 0x000000a6bba67221 */ /* 0x002fe20000010000 */
[C---:B----4-:R-:W-:Y:S01]  /*af70*/  FADD.FTZ R20, R181.reuse, R20 ;  /* 0x00000014b5147221 */ /* 0x050fe20000010000 */
[----:B------:R-:W-:Y:S02]  /*af80*/  F2FP.F16.F32.PACK_AB R186, R181, R186 ;  /* 0x000000bab5ba723e */ /* 0x000fe400000000ff */
[C---:B---3--:R-:W-:Y:S01]  /*af90*/  FADD.FTZ R7, R156.reuse, R166 ;  /* 0x000000a69c077221 */ /* 0x048fe20000010000 */
[----:B------:R-:W-:Y:S01]  /*afa0*/  F2FP.F16.F32.PACK_AB R187, R156, R187 ;  /* 0x000000bb9cbb723e */ /* 0x000fe200000000ff */
[----:B--2---:R-:W-:Y:S06]  /*afb0*/  @P2 BRA `(.L_x_966) ;  /* 0xffffffd800582947 */ /* 0x004fec000383ffff */
.L_x_949:
        /* <DEDUP_REMOVED lines=131> */
.L_x_967:
[----:B------:R-:W-:Y:S01]  /*b7f0*/  ULEA UR5, UR36, UR38, 0x3 ;  /* 0x0000002624057291 */ /* 0x000fe2000f8e183f */
[----:B------:R-:W-:-:S04]  /*b800*/  MOV R0, UR46 ;  /* 0x0000002e00007c02 */ /* 0x000fc80008000f00 */
[----:B------:R-:W-:-:S04]  /*b810*/  SHF.L.U32 R0, R0, 0x1f, RZ ;  /* 0x0000001f00007819 */ /* 0x000fc800000006ff */
[----:B------:R1:W2:Y:S01]  /*b820*/  SYNCS.PHASECHK.TRANS64.TRYWAIT P2, [UR5+0x30850], R0 ;  /* 0x03085000ff0075a7 */ /* 0x0002a20008040145 */
[----:B------:R-:W-:Y:S05]  /*b830*/  @!P0 BRA `(.L_x_968) ;  /* 0x0000000000048947 */ /* 0x000fea0003800000 */
[----:B------:R-:W-:Y:S01]  /*b840*/  BPT.TRAP 0x1 ;  /* 0x000000040000795c */ /* 0x000fe20000300000 */
.L_x_968:
[----:B--2---:R-:W-:Y:S05]  /*b850*/  @P2 BRA `(.L_x_969) ;  /* 0x0000000000082947 */ /* 0x004fea0003800000 */
[----:B------:R-:W2:Y:S02]  /*b860*/  SYNCS.PHASECHK.TRANS64.TRYWAIT P0, [UR5+0x30850], R0 ;  /* 0x03085000ff0075a7 */ /* 0x000ea40008000145 */
[----:B--2---:R-:W-:Y:S05]  /*b870*/  @!P0 BRA `(.L_x_970) ;  /* 0x00000060009c8947 */ /* 0x004fea0003800000 */
.L_x_969:
[----:B------:R-:W-:Y:S01]  /*b880*/  UIADD3 UR38, UR38, 0x400, URZ ;  /* 0x0000040026267890 */ /* 0x000fe2000fffe03f */
[----:B------:R-:W-:Y:S01]  /*b890*/  WARPGROUP.ARRIVE ;  /* 0x00000000000079c5 */ /* 0x000fe20000000000 */
[----:B------:R-:W-:Y:S01]  /*b8a0*/  UMOV UR11, 0x40000040 ;  /* 0x40000040000b7882 */ /* 0x000fe20000000000 */
[----:B------:R-:W3:Y:S01]  /*b8b0*/  SHFL.BFLY PT, R2, R7, 0x2, 0x1f ;  /* 0x0c401f0007027f89 */ /* 0x000ee200000e0000 */
[----:B------:R-:W-:Y:S01]  /*b8c0*/  USHF.R.U32.HI UR38, URZ, 0x4, UR38 ;  /* 0x000000043f267899 */ /* 0x000fe20008011626 */
[----:B------:R-:W-:Y:S01]  /*b8d0*/  IMAD.MOV.U32 R21, RZ, RZ, RZ ;  /* 0x000000ffff157224 */ /* 0x000fe200078e00ff */
[----:B------:R-:W-:Y:S01]  /*b8e0*/  R2UR UR7, R207 ;  /* 0x00000000cf0772ca */ /* 0x000fe200000e0000 */
[----:B--2---:R-:W1:Y:S01]  /*b8f0*/  SHFL.BFLY PT, R5, R20, 0x2, 0x1f ;  /* 0x0c401f0014057f89 */ /* 0x004e6200000e0000 */
[----:B------:R-:W-:Y:S01]  /*b900*/  ULOP3.LUT UR38, UR38, 0x3fff, URZ, 0xc0, !UPT ;  /* 0x00003fff26267892 */ /* 0x000fe2000f8ec03f */
[----:B------:R-:W-:Y:S02]  /*b910*/  IMAD.U32 R12, RZ, RZ, UR5 ;  /* 0x00000005ff0c7e24 */ /* 0x000fe4000f8e00ff */
[----:B------:R-:W-:Y:S01]  /*b920*/  IMAD.U32 R11, RZ, RZ, UR6 ;  /* 0x00000006ff0b7e24 */ /* 0x000fe2000f8e00ff */
[----:B------:R-:W-:-:S04]  /*b930*/  ULOP3.LUT UR4, UR38, 0x2000000, URZ, 0xfc, !UPT ;  /* 0x0200000026047892 */ /* 0x000fc8000f8efc3f */
[----:B------:R-:W-:Y:S02]  /*b940*/  ULEA UR4, UR36, UR4, 0xb ;  /* 0x0000000424047291 */ /* 0x000fe4000f8e583f */
[----:B------:R-:W-:Y:S02]  /*b950*/  UIADD3 UR36, UR36, 0x1, URZ ;  /* 0x0000000124247890 */ /* 0x000fe4000fffe03f */
[----:B------:R-:W-:Y:S02]  /*b960*/  UIADD3 UR8, UR4, 0x80, URZ ;  /* 0x0000008004087890 */ /* 0x000fe4000fffe03f */
[----:B------:R-:W-:Y:S01]  /*b970*/  UIADD3 UR7, UR7, 0x1, URZ ;  /* 0x0000000107077890 */ /* 0x000fe2000fffe03f */
[----:B------:R-:W-:Y:S01]  /*b980*/  UMOV UR10, UR4 ;  /* 0x00000004000a7c82 */ /* 0x000fe20008000000 */
[----:B------:R-:W-:-:S05]  /*b990*/  UISETP.NE.AND UP0, UPT, UR36, 0x2, UPT ;  /* 0x000000022400788c */ /* 0x000fca000bf05270 */
[----:B------:R-:W-:Y:S01]  /*b9a0*/  HGMMA.64x256x16.F32 R24, R196, gdesc[UR8].tnspB, R24, gsb0 ;  /* 0x43e00008c4187df0 */ /* 0x000fe20008000818 */
[----:B------:R-:W-:Y:S01]  /*b9b0*/  UMOV UR10, UR8 ;  /* 0x00000008000a7c82 */ /* 0x000fe20008000000 */
[----:B------:R-:W-:Y:S01]  /*b9c0*/  UMOV UR11, 0x40000040 ;  /* 0x40000040000b7882 */ /* 0x000fe20000000000 */
[----:B------:R-:W-:Y:S01]  /*b9d0*/  UIADD3 UR8, UR4, 0x100, URZ ;  /* 0x0000010004087890 */ /* 0x000fe2000fffe03f */
[----:B---3--:R-:W-:Y:S01]  /*b9e0*/  FADD.FTZ R2, R2, R7 ;  /* 0x0000000702027221 */ /* 0x008fe20000010000 */
[----:B------:R-:W-:Y:S01]  /*b9f0*/  UIADD3 UR4, UR4, 0x180, URZ ;  /* 0x0000018004047890 */ /* 0x000fe2000fffe03f */
[----:B-1----:R-:W-:Y:S01]  /*ba00*/  FADD.FTZ R0, R5, R20 ;  /* 0x0000001405007221 */ /* 0x002fe20000010000 */
[----:B------:R-:W-:Y:S01]  /*ba10*/  IMAD.U32 R7, RZ, RZ, UR6 ;  /* 0x00000006ff077e24 */ /* 0x000fe2000f8e00ff */
[----:B------:R-:W-:Y:S01]  /*ba20*/  MOV R207, UR7 ;  /* 0x0000000700cf7c02 */ /* 0x000fe20008000f00 */
[----:B------:R-:W1:Y:S01]  /*ba30*/  SHFL.BFLY PT, R9, R2, 0x1, 0x1f ;  /* 0x0c201f0002097f89 */ /* 0x000e6200000e0000 */
[----:B------:R-:W-:-:S03]  /*ba40*/  USEL UR36, UR36, URZ, UP0 ;  /* 0x0000003f24247287 */ /* 0x000fc60008000000 */
[----:B------:R-:W2:Y:S01]  /*ba50*/  SHFL.BFLY PT, R5, R0, 0x1, 0x1f ;  /* 0x0c201f0000057f89 */ /* 0x000ea200000e0000 */
[----:B-1----:R-:W-:Y:S01]  /*ba60*/  FADD.FTZ R9, R2, R9 ;  /* 0x0000000902097221 */ /* 0x002fe20000010000 */
[----:B------:R-:W-:Y:S02]  /*ba70*/  IMAD.MOV.U32 R2, RZ, RZ, -0x800000 ;  /* 0xff800000ff027424 */ /* 0x000fe400078e00ff */
[----:B--2---:R-:W-:Y:S02]  /*ba80*/  FADD.FTZ R10, R0, R5 ;  /* 0x00000005000a7221 */ /* 0x004fe40000010000 */
[----:B------:R-:W-:Y:S01]  /*ba90*/  FSETP.NE.FTZ.AND P2, PT, R9, RZ, PT ;  /* 0x000000ff0900720b */ /* 0x000fe20003f55000 */
[----:B------:R-:W-:Y:S02]  /*baa0*/  IMAD.MOV.U32 R5, RZ, RZ, RZ ;  /* 0x000000ffff057224 */ /* 0x000fe400078e00ff */
[----:B------:R-:W-:Y:S01]  /*bab0*/  IMAD.MOV.U32 R0, RZ, RZ, -0x800000 ;  /* 0xff800000ff007424 */ /* 0x000fe200078e00ff */
[----:B------:R-:W-:-:S09]  /*bac0*/  FSETP.NE.FTZ.AND P0, PT, R10, RZ, PT ;  /* 0x000000ff0a00720b */ /* 0x000fd20003f15000 */
[----:B------:R-:W-:Y:S01]  /*bad0*/  @P2 MUFU.RCP R5, R9 ;  /* 0x0000000900052308 */ /* 0x000fe20000001000 */
[----:B------:R-:W-:-:S03]  /*bae0*/  @P2 FMUL.FTZ R11, R11, 0.69314718246459960938 ;  /* 0x3f3172180b0b2820 */ /* 0x000fc60000410000 */
[----:B------:R-:W-:-:S04]  /*baf0*/  @P0 FMUL.FTZ R7, R7, 0.69314718246459960938 ;  /* 0x3f31721807070820 */ /* 0x000fc80000410000 */
[----:B------:R-:W1:Y:S08]  /*bb00*/  @P0 MUFU.LG2 R6, R10 ;  /* 0x0000000a00060308 */ /* 0x000e700000000c00 */
[----:B------:R2:W3:Y:S08]  /*bb10*/  @P2 MUFU.LG2 R8, R9 ;  /* 0x0000000900082308 */ /* 0x0004f00000000c00 */
[----:B------:R-:W4:Y:S01]  /*bb20*/  @P0 MUFU.RCP R21, R10 ;  /* 0x0000000a00150308 */ /* 0x000f220000001000 */
[----:B-1----:R-:W-:Y:S01]  /*bb30*/  @P0 FMUL.FTZ R6, R6, 0.69314718246459960938 ;  /* 0x3f31721806060820 */ /* 0x002fe20000410000 */
[----:B--2---:R-:W-:-:S03]  /*bb40*/  @!P1 VIADD R9, R12, 0x30860 ;  /* 0x000308600c099836 */ /* 0x004fc60000000000 */
[----:B------:R-:W-:Y:S01]  /*bb50*/  @P0 FFMA.FTZ R2, R7, R4, R6 ;  /* 0x0000000407020223 */ /* 0x000fe20000010006 */
[----:B------:R-:W-:Y:S02]  /*bb60*/  PLOP3.LUT P0, PT, PT, PT, PT, 0x8, 0x0 ;  /* 0x000000000000781c */ /* 0x000fe40003f0e170 */
[----:B------:R-:W-:Y:S01]  /*bb70*/  @!P1 PRMT R7, RZ, 0x654, R9 ;  /* 0x00000654ff079816 */ /* 0x000fe20000000009 */
[----:B---3--:R-:W-:-:S04]  /*bb80*/  @P2 FMUL.FTZ R8, R8, 0.69314718246459960938 ;  /* 0x3f31721808082820 */ /* 0x008fc80000410000 */
[----:B------:R-:W-:Y:S01]  /*bb90*/  @P2 FFMA.FTZ R0, R11, R3, R8 ;  /* 0x000000030b002223 */ /* 0x000fe20000010008 */
[----:B------:R-:W-:Y:S02]  /*bba0*/  WARPGROUP.DEPBAR.LE gsb0, 0x0 ;  /* 0x00008000000079c5 */ /* 0x000fe40000010000 */
[----:B------:R-:W-:-:S06]  /*bbb0*/  WARPGROUP.ARRIVE ;  /* 0x00000000000079c5 */ /* 0x000fcc0000000000 */
        /* <DEDUP_REMOVED lines=9> */
[----:B------:R-:W-:-:S04]  /*bc50*/  USEL UR4, URZ, 0x1, UP0 ;  /* 0x000000013f047887 */ /* 0x000fc80008000000 */
[----:B------:R-:W-:Y:S01]  /*bc60*/  ULOP3.LUT UR46, UR46, UR4, URZ, 0x3c, !UPT ;  /* 0x000000042e2e7292 */ /* 0x000fe2000f8e3c3f */
[----:B------:R-:W-:Y:S02]  /*bc70*/  WARPGROUP.DEPBAR.LE gsb0, 0x0 ;  /* 0x00008000000079c5 */ /* 0x000fe40000010000 */
[----:B------:R-:W-:-:S15]  /*bc80*/  WARPGROUP.ARRIVE ;  /* 0x00000000000079c5 */ /* 0x000fde0000000000 */
[----:B------:R-:W-:-:S03]  /*bc90*/  NOP ;  /* 0x0000000000007918 */ /* 0x000fc60000000000 */
[----:B------:R-:W-:Y:S03]  /*bca0*/  HGMMA.64x256x16.F32 R24, R184, gdesc[UR8].tnspB, R24, gsb0 ;  /* 0x43e00008b8187df0 */ /* 0x000fe60008000818 */
[----:B------:R-:W-:Y:S02]  /*bcb0*/  WARPGROUP.DEPBAR.LE gsb0, 0x0 ;  /* 0x00008000000079c5 */ /* 0x000fe40000010000 */
        /* <DEDUP_REMOVED lines=9> */
[----:B----4-:R-:W-:Y:S01]  /*bd50*/  FMUL.FTZ R4, R24, R21 ;  /* 0x0000001518047220 */ /* 0x010fe20000410000 */
[----:B------:R-:W-:Y:S01]  /*bd60*/  FMUL.FTZ R95, R99, R5 ;  /* 0x00000005635f7220 */ /* 0x000fe20000410000 */
[-C--:B------:R-:W-:Y:S01]  /*bd70*/  FMUL.FTZ R17, R56, R21.reuse ;  /* 0x0000001538117220 */ /* 0x080fe20000410000 */
[-C--:B------:R-:W-:Y:S01]  /*bd80*/  FMUL.FTZ R16, R57, R21.reuse ;  /* 0x0000001539107220 */ /* 0x080fe20000410000 */
[-C--:B------:R-:W-:Y:S01]  /*bd90*/  FMUL.FTZ R19, R60, R21.reuse ;  /* 0x000000153c137220 */ /* 0x080fe20000410000 */
[-C--:B------:R-:W-:Y:S01]  /*bda0*/  FMUL.FTZ R18, R61, R21.reuse ;  /* 0x000000153d127220 */ /* 0x080fe20000410000 */
[-C--:B------:R-:W-:Y:S01]  /*bdb0*/  FMUL.FTZ R3, R64, R21.reuse ;  /* 0x0000001540037220 */ /* 0x080fe20000410000 */
[----:B------:R-:W-:Y:S01]  /*bdc0*/  FMUL.FTZ R24, R65, R21 ;  /* 0x0000001541187220 */ /* 0x000fe20000410000 */
[----:B------:R1:W-:Y:S01]  /*bdd0*/  @!P1 SYNCS.ARRIVE.TRANS64.RED.A1T0 RZ, [R7+URZ], RZ ;  /* 0x000000ff07ff99a7 */ /* 0x0003e2000810043f */
        /* <DEDUP_REMOVED lines=111> */
.L_x_900:
[----:B------:R-:W1:Y:S08]  /*c4d0*/  S2UR UR4, SR_CgaCtaId ;  /* 0x00000000000479c3 */ /* 0x000e700000008800 */
[----:B------:R-:W-:Y:S06]  /*c4e0*/  BAR.SYNC.DEFER_BLOCKING 0x5, 0x120 ;  /* 0x0144800000007b1d */ /* 0x000fec0000010000 */
[----:B------:R-:W-:-:S02]  /*c4f0*/  UMOV UR38, 0x400 ;  /* 0x0000040000267882 */ /* 0x000fc40000000000 */
[----:B-1----:R-:W-:-:S09]  /*c500*/  ULEA UR38, UR4, UR38, 0x18 ;  /* 0x0000002604267291 */ /* 0x002fd2000f8ec03f */
[----:B------:R-:W1:Y:S02]  /*c510*/  LDS R5, [UR38+0x308d0] ;  /* 0x0308d026ff057984 */ /* 0x000e640008000800 */
[----:B-1----:R-:W-:Y:S01]  /*c520*/  R2UR UR4, R5 ;  /* 0x00000000050472ca */ /* 0x002fe200000e0000 */
[----:B------:R-:W-:Y:S06]  /*c530*/  BAR.ARV 0x4, 0x120 ;  /* 0x0104800000007b1d */ /* 0x000fec0000002000 */
[----:B------:R-:W-:Y:S08]  /*c540*/  @P0 BRA `(.L_x_971) ;  /* 0x0000000c00e00947 */ /* 0x000ff00003800000 */
[C---:B------:R-:W-:Y:S01]  /*c550*/  IADD3 R21, P6, R200.reuse, 0x20, RZ ;  /* 0x00000020c8157810 */ /* 0x040fe20007fde0ff */
[----:B------:R-:W-:Y:S01]  /*c560*/  VIADD R103, R209, UR42 ;  /* 0x0000002ad1677c36 */ /* 0x000fe20008000000 */
[----:B------:R-:W-:Y:S01]  /*c570*/  IADD3 R27, P5, R200, 0x40, RZ ;  /* 0x00000040c81b7810 */ /* 0x000fe20007fbe0ff */
[----:B------:R-:W-:Y:S01]  /*c580*/  ULDC UR10, c[0x0][0xa88] ;  /* 0x0002a200000a7ab9 */ /* 0x000fe20000000800 */
[----:B------:R-:W-:Y:S01]  /*c590*/  LOP3.LUT R20, R21, 0x380, RZ, 0xc0, !PT ;  /* 0x0000038015147812 */ /* 0x000fe200078ec0ff */
[----:B------:R-:W-:Y:S01]  /*c5a0*/  VIADD R5, R103, 0x8 ;  /* 0x0000000867057836 */ /* 0x000fe20000000000 */
[----:B------:R-:W-:Y:S01]  /*c5b0*/  LOP3.LUT R26, R27, 0x380, RZ, 0xc0, !PT ;  /* 0x000003801b1a7812 */ /* 0x000fe200078ec0ff */
[----:B------:R-:W-:Y:S01]  /*c5c0*/  USHF.R.S32.HI UR5, URZ, 0x1f, UR43 ;  /* 0x0000001f3f057899 */ /* 0x000fe2000801142b */
[----:B------:R-:W-:Y:S01]  /*c5d0*/  SHF.R.U64 R20, R20, 0x3, RZ ;  /* 0x0000000314147819 */ /* 0x000fe200000012ff */
[----:B------:R-:W-:Y:S01]  /*c5e0*/  ULDC.64 UR6, c[0x0][0xb70] ;  /* 0x0002dc0000067ab9 */ /* 0x000fe20000000a00 */
[----:B------:R-:W-:Y:S01]  /*c5f0*/  SHF.R.U64 R26, R26, 0x3, RZ ;  /* 0x000000031a1a7819 */ /* 0x000fe200000012ff */
[----:B------:R-:W-:Y:S01]  /*c600*/  UIMAD UR5, UR5, UR6, URZ ;  /* 0x00000006050572a4 */ /* 0x000fe2000f8e023f */
[----:B------:R-:W-:Y:S01]  /*c610*/  LOP3.LUT R20, R20, R21, RZ, 0x3c, !PT ;  /* 0x0000001514147212 */ /* 0x000fe200078e3cff */
[--C-:B------:R-:W-:Y:S01]  /*c620*/  IMAD.X R21, RZ, RZ, R201.reuse, P6 ;  /* 0x000000ffff157224 */ /* 0x100fe200030e06c9 */
[C---:B------:R-:W-:Y:S01]  /*c630*/  IADD3 R41, P6, R200.reuse, 0x4040, RZ ;  /* 0x00004040c8297810 */ /* 0x040fe20007fde0ff */
[----:B------:R-:W-:Y:S01]  /*c640*/  UIMAD.WIDE.U32 UR8, UR43, UR6, URZ ;  /* 0x000000062b0872a5 */ /* 0x000fe2000f8e003f */
[----:B------:R-:W-:Y:S01]  /*c650*/  IADD3 R31, P4, R200, 0x60, RZ ;  /* 0x00000060c81f7810 */ /* 0x000fe20007f9e0ff */
[----:B------:R-:W-:Y:S01]  /*c660*/  UIMAD UR5, UR43, UR7, UR5 ;  /* 0x000000072b0572a4 */ /* 0x000fe2000f8e0205 */
[----:B------:R-:W-:Y:S01]  /*c670*/  LOP3.LUT R40, R41, 0x380, RZ, 0xc0, !PT ;  /* 0x0000038029287812 */ /* 0x000fe200078ec0ff */
[----:B------:R-:W-:Y:S01]  /*c680*/  ULDC.64 UR12, c[0x0][0x208] ;  /* 0x00008200000c7ab9 */ /* 0x000fe20000000a00 */
[----:B------:R-:W-:Y:S01]  /*c690*/  LOP3.LUT R26, R26, R27, RZ, 0x3c, !PT ;  /* 0x0000001b1a1a7212 */ /* 0x000fe200078e3cff */
[----:B------:R-:W-:Y:S01]  /*c6a0*/  IMAD.X R27, RZ, RZ, R201, P5 ;  /* 0x000000ffff1b7224 */ /* 0x000fe200028e06c9 */
[----:B------:R-:W-:Y:S01]  /*c6b0*/  SHF.R.U64 R40, R40, 0x3, RZ ;  /* 0x0000000328287819 */ /* 0x000fe200000012ff */
[----:B------:R-:W-:Y:S01]  /*c6c0*/  UIADD3 UR5, UR9, UR5, URZ ;  /* 0x0000000509057290 */ /* 0x000fe2000fffe03f */
[----:B------:R-:W-:Y:S01]  /*c6d0*/  LOP3.LUT P0, RZ, R208, 0x3, RZ, 0xc0, !PT ;  /* 0x00000003d0ff7812 */ /* 0x000fe2000780c0ff */
[----:B------:R-:W-:Y:S01]  /*c6e0*/  ULDC.64 UR6, c[0x0][0xb40] ;  /* 0x0002d00000067ab9 */ /* 0x000fe20000000a00 */
[----:B------:R-:W-:-:S02]  /*c6f0*/  IADD3 R35, P3, R200, 0x4000, RZ ;  /* 0x00004000c8237810 */ /* 0x000fc40007f7e0ff */
[----:B------:R-:W-:Y:S02]  /*c700*/  IADD3 R43, P5, R200, 0x4060, RZ ;  /* 0x00004060c82b7810 */ /* 0x000fe40007fbe0ff */
[----:B------:R-:W-:Y:S02]  /*c710*/  LOP3.LUT R30, R31, 0x380, RZ, 0xc0, !PT ;  /* 0x000003801f1e7812 */ /* 0x000fe400078ec0ff */
[----:B------:R-:W-:Y:S01]  /*c720*/  LOP3.LUT R40, R40, R41, RZ, 0x3c, !PT ;  /* 0x0000002928287212 */ /* 0x000fe200078e3cff */
[----:B------:R-:W-:Y:S01]  /*c730*/  IMAD.X R41, RZ, RZ, R201, P6 ;  /* 0x000000ffff297224 */ /* 0x000fe200030e06c9 */
[----:B------:R-:W-:Y:S02]  /*c740*/  ISETP.GE.OR P1, PT, R5, UR10, P0 ;  /* 0x0000000a05007c0c */ /* 0x000fe40008726670 */
[----:B------:R-:W-:Y:S02]  /*c750*/  LOP3.LUT R34, R35, 0x380, RZ, 0xc0, !PT ;  /* 0x0000038023227812 */ /* 0x000fe400078ec0ff */
[----:B------:R-:W-:-:S02]  /*c760*/  IADD3 R39, P2, R200, 0x4020, RZ ;  /* 0x00004020c8277810 */ /* 0x000fc40007f5e0ff */
[----:B------:R-:W-:Y:S02]  /*c770*/  LOP3.LUT R42, R43, 0x380, RZ, 0xc0, !PT ;  /* 0x000003802b2a7812 */ /* 0x000fe400078ec0ff */
[----:B------:R-:W-:Y:S02]  /*c780*/  IADD3 R5, P6, R200, 0x8060, RZ ;  /* 0x00008060c8057810 */ /* 0x000fe40007fde0ff */
[----:B------:R-:W-:Y:S02]  /*c790*/  SHF.R.U64 R30, R30, 0x3, RZ ;  /* 0x000000031e1e7819 */ /* 0x000fe400000012ff */
[----:B------:R-:W-:Y:S02]  /*c7a0*/  SHF.R.U64 R34, R34, 0x3, RZ ;  /* 0x0000000322227819 */ /* 0x000fe400000012ff */
[----:B------:R-:W-:Y:S02]  /*c7b0*/  LOP3.LUT R38, R39, 0x380, RZ, 0xc0, !PT ;  /* 0x0000038027267812 */ /* 0x000fe400078ec0ff */
[----:B------:R-:W-:-:S02]  /*c7c0*/  SHF.R.U64 R42, R42, 0x3, RZ ;  /* 0x000000032a2a7819 */ /* 0x000fc400000012ff */
[----:B------:R-:W-:Y:S02]  /*c7d0*/  LOP3.LUT R28, R5, 0x380, RZ, 0xc0, !PT ;  /* 0x00000380051c7812 */ /* 0x000fe400078ec0ff */
[----:B------:R-:W-:Y:S01]  /*c7e0*/  LOP3.LUT R30, R30, R31, RZ, 0x3c, !PT ;  /* 0x0000001f1e1e7212 */ /* 0x000fe200078e3cff */
[--C-:B------:R-:W-:Y:S01]  /*c7f0*/  IMAD.X R31, RZ, RZ, R201.reuse, P4 ;  /* 0x000000ffff1f7224 */ /* 0x100fe200020e06c9 */
[----:B------:R-:W-:Y:S01]  /*c800*/  LOP3.LUT R34, R34, R35, RZ, 0x3c, !PT ;  /* 0x0000002322227212 */ /* 0x000fe200078e3cff */
[----:B------:R-:W-:Y:S01]  /*c810*/  IMAD.X R35, RZ, RZ, R201, P3 ;  /* 0x000000ffff237224 */ /* 0x000fe200018e06c9 */
[----:B------:R-:W-:Y:S02]  /*c820*/  IADD3 R45, P4, R200, 0x8000, RZ ;  /* 0x00008000c82d7810 */ /* 0x000fe40007f9e0ff */
[----:B------:R-:W-:Y:S02]  /*c830*/  SHF.R.U64 R38, R38, 0x3, RZ ;  /* 0x0000000326267819 */ /* 0x000fe400000012ff */
[----:B------:R-:W-:-:S02]  /*c840*/  LOP3.LUT R42, R42, R43, RZ, 0x3c, !PT ;  /* 0x0000002b2a2a7212 */ /* 0x000fc400078e3cff */
[----:B------:R-:W-:Y:S02]  /*c850*/  SHF.R.U64 R28, R28, 0x3, RZ ;  /* 0x000000031c1c7819 */ /* 0x000fe400000012ff */
[C---:B------:R-:W-:Y:S02]  /*c860*/  IADD3 R47, P3, R200.reuse, 0x8020, RZ ;  /* 0x00008020c82f7810 */ /* 0x040fe40007f7e0ff */
[----:B------:R-:W-:Y:S02]  /*c870*/  IADD3.X R43, RZ, R201, RZ, P5, !PT ;  /* 0x000000c9ff2b7210 */ /* 0x000fe40002ffe4ff */
[C---:B------:R-:W-:Y:S02]  /*c880*/  LOP3.LUT R53, R200.reuse, 0x380, RZ, 0xc0, !PT ;  /* 0x00000380c8357812 */ /* 0x040fe400078ec0ff */
[----:B------:R-:W-:Y:S02]  /*c890*/  IADD3 R51, P5, R200, 0xc000, RZ ;  /* 0x0000c000c8337810 */ /* 0x000fe40007fbe0ff */
[----:B------:R-:W-:-:S02]  /*c8a0*/  LOP3.LUT R44, R45, 0x380, RZ, 0xc0, !PT ;  /* 0x000003802d2c7812 */ /* 0x000fc400078ec0ff */
[----:B------:R-:W-:Y:S01]  /*c8b0*/  LOP3.LUT R38, R38, R39, RZ, 0x3c, !PT ;  /* 0x0000002726267212 */ /* 0x000fe200078e3cff */
[--C-:B------:R-:W-:Y:S01]  /*c8c0*/  IMAD.X R39, RZ, RZ, R201.reuse, P2 ;  /* 0x000000ffff277224 */ /* 0x100fe200010e06c9 */
[----:B------:R-:W-:Y:S01]  /*c8d0*/  F2FP.F16.F32.PACK_AB R6, R29, R6 ;  /* 0x000000061d06723e */ /* 0x000fe200000000ff */
[----:B------:R-:W-:Y:S01]  /*c8e0*/  IMAD.X R29, RZ, RZ, R201, P6 ;  /* 0x000000ffff1d7224 */ /* 0x000fe200030e06c9 */
[----:B------:R-:W-:Y:S02]  /*c8f0*/  LOP3.LUT R28, R28, R5, RZ, 0x3c, !PT ;  /* 0x000000051c1c7212 */ /* 0x000fe400078e3cff */
[----:B------:R-:W-:Y:S02]  /*c900*/  IADD3 R49, P2, R200, 0x8040, RZ ;  /* 0x00008040c8317810 */ /* 0x000fe40007f5e0ff */
[----:B------:R-:W-:Y:S02]  /*c910*/  LOP3.LUT R46, R47, 0x380, RZ, 0xc0, !PT ;  /* 0x000003802f2e7812 */ /* 0x000fe400078ec0ff */
[----:B------:R-:W-:-:S02]  /*c920*/  SHF.R.U64 R53, R53, 0x3, RZ ;  /* 0x0000000335357819 */ /* 0x000fc400000012ff */
[----:B------:R-:W-:Y:S02]  /*c930*/  LOP3.LUT R50, R51, 0x380, RZ, 0xc0, !PT ;  /* 0x0000038033327812 */ /* 0x000fe400078ec0ff */
[----:B------:R-:W-:Y:S02]  /*c940*/  SHF.R.U64 R44, R44, 0x3, RZ ;  /* 0x000000032c2c7819 */ /* 0x000fe400000012ff */
[----:B------:R-:W-:Y:S02]  /*c950*/  MOV R31, R30 ;  /* 0x0000001e001f7202 */ /* 0x000fe40000000f00 */
[----:B------:R-:W-:Y:S02]  /*c960*/  LOP3.LUT R48, R49, 0x380, RZ, 0xc0, !PT ;  /* 0x0000038031307812 */ /* 0x000fe400078ec0ff */
[----:B------:R-:W-:Y:S02]  /*c970*/  SHF.R.U64 R46, R46, 0x3, RZ ;  /* 0x000000032e2e7819 */ /* 0x000fe400000012ff */
[----:B------:R-:W-:-:S02]  /*c980*/  MOV R30, R28 ;  /* 0x0000001c001e7202 */ /* 0x000fc40000000f00 */
[----:B------:R-:W-:Y:S01]  /*c990*/  LOP3.LUT R52, R53, R200, RZ, 0x3c, !PT ;  /* 0x000000c835347212 */ /* 0x000fe200078e3cff */
[----:B------:R-:W1:Y:S01]  /*c9a0*/  LDC.64 R28, c[0x0][0xb78] ;  /* 0x0002de00ff1c7b82 */ /* 0x000e620000000a00 */
[----:B------:R-:W-:Y:S01]  /*c9b0*/  SHF.R.U64 R50, R50, 0x3, RZ ;  /* 0x0000000332327819 */ /* 0x000fe200000012ff */
[--C-:B------:R-:W-:Y:S01]  /*c9c0*/  IMAD.MOV.U32 R53, RZ, RZ, R201.reuse ;  /* 0x000000ffff357224 */ /* 0x100fe200078e00c9 */
[----:B------:R-:W-:Y:S01]  /*c9d0*/  LOP3.LUT R44, R44, R45, RZ, 0x3c, !PT ;  /* 0x0000002d2c2c7212 */ /* 0x000fe200078e3cff */
[--C-:B------:R-:W-:Y:S01]  /*c9e0*/  IMAD.X R45, RZ, RZ, R201.reuse, P4 ;  /* 0x000000ffff2d7224 */ /* 0x100fe200020e06c9 */
[----:B------:R-:W-:Y:S02]  /*c9f0*/  F2FP.F16.F32.PACK_AB R4, R25, R4 ;  /* 0x000000041904723e */ /* 0x000fe400000000ff */
[----:B------:R-:W-:Y:S02]  /*ca00*/  SHF.R.U64 R48, R48, 0x3, RZ ;  /* 0x0000000330307819 */ /* 0x000fe400000012ff */
[----:B------:R-:W-:Y:S01]  /*ca10*/  LOP3.LUT R46, R46, R47, RZ, 0x3c, !PT ;  /* 0x0000002f2e2e7212 */ /* 0x000fe200078e3cff */
[----:B------:R-:W-:Y:S01]  /*ca20*/  IMAD.X R47, RZ, RZ, R201, P3 ;  /* 0x000000ffff2f7224 */ /* 0x000fe200018e06c9 */
[----:B------:R-:W-:-:S02]  /*ca30*/  IADD3 R25, P4, R200, 0xc020, RZ ;  /* 0x0000c020c8197810 */ /* 0x000fc40007f9e0ff */
[----:B------:R-:W-:Y:S02]  /*ca40*/  LOP3.LUT R50, R50, R51, RZ, 0x3c, !PT ;  /* 0x0000003332327212 */ /* 0x000fe400078e3cff */
[----:B------:R-:W-:Y:S02]  /*ca50*/  IADD3 R51, P3, R200, 0xc040, RZ ;  /* 0x0000c040c8337810 */ /* 0x000fe40007f7e0ff */
[----:B------:R-:W-:Y:S02]  /*ca60*/  MOV R53, R52 ;  /* 0x0000003400357202 */ /* 0x000fe40000000f00 */
[----:B------:R-:W-:Y:S01]  /*ca70*/  F2FP.F16.F32.PACK_AB R5, R57, R56 ;  /* 0x000000383905723e */ /* 0x000fe200000000ff */
[--C-:B------:R-:W-:Y:S01]  /*ca80*/  IMAD.X R57, RZ, RZ, R201.reuse, P4 ;  /* 0x000000ffff397224 */ /* 0x100fe200020e06c9 */
[----:B------:R-:W-:Y:S01]  /*ca90*/  F2FP.F16.F32.PACK_AB R7, R160, R7 ;  /* 0x00000007a007723e */ /* 0x000fe200000000ff */
[----:B------:R-:W-:Y:S01]  /*caa0*/  BAR.SYNC.DEFER_BLOCKING 0x1, 0x100 ;  /* 0x0044000000007b1d */ /* 0x000fe20000010000 */
[----:B------:R-:W-:Y:S01]  /*cab0*/  LOP3.LUT R48, R48, R49, RZ, 0x3c, !PT ;  /* 0x0000003130307212 */ /* 0x000fe200078e3cff */
[----:B------:R-:W-:Y:S01]  /*cac0*/  IMAD.X R49, RZ, RZ, R201, P2 ;  /* 0x000000ffff317224 */ /* 0x000fe200010e06c9 */
[----:B------:R-:W-:-:S02]  /*cad0*/  LOP3.LUT R56, R25, 0x380, RZ, 0xc0, !PT ;  /* 0x0000038019387812 */ /* 0x000fc400078ec0ff */
[----:B------:R-:W-:Y:S02]  /*cae0*/  IADD3 R55, P2, R200, 0xc060, RZ ;  /* 0x0000c060c8377810 */ /* 0x000fe40007f5e0ff */
[----:B------:R-:W-:Y:S02]  /*caf0*/  LOP3.LUT R52, R51, 0x380, RZ, 0xc0, !PT ;  /* 0x0000038033347812 */ /* 0x000fe400078ec0ff */
[----:B------:R-:W-:Y:S02]  /*cb00*/  SHF.R.U64 R56, R56, 0x3, RZ ;  /* 0x0000000338387819 */ /* 0x000fe400000012ff */
[----:B------:R-:W-:Y:S01]  /*cb10*/  MOV R161, R20 ;  /* 0x0000001400a17202 */ /* 0x000fe20000000f00 */
[----:B------:R-:W-:Y:S01]  /*cb20*/  IMAD.U32 R21, RZ, RZ, UR9 ;  /* 0x00000009ff157e24 */ /* 0x000fe2000f8e00ff */
[----:B------:R-:W-:Y:S01]  /*cb30*/  F2FP.F16.F32.PACK_AB R8, R8, R9 ;  /* 0x000000090808723e */ /* 0x000fe200000000ff */
[----:B------:R-:W-:Y:S01]  /*cb40*/  IMAD.U32 R21, RZ, RZ, UR5 ;  /* 0x00000005ff157e24 */ /* 0x000fe2000f8e00ff */
[----:B------:R-:W-:Y:S01]  /*cb50*/  F2FP.F16.F32.PACK_AB R10, R10, R11 ;  /* 0x0000000b0a0a723e */ /* 0x000fe200000000ff */
[----:B------:R-:W-:Y:S01]  /*cb60*/  USHF.R.S32.HI UR5, URZ, 0x1f, UR44 ;  /* 0x0000001f3f057899 */ /* 0x000fe2000801142c */
[----:B------:R-:W-:Y:S01]  /*cb70*/  LOP3.LUT R54, R55, 0x380, RZ, 0xc0, !PT ;  /* 0x0000038037367812 */ /* 0x000fe200078ec0ff */
[----:B------:R-:W-:Y:S01]  /*cb80*/  IMAD.U32 R20, RZ, RZ, UR8 ;  /* 0x00000008ff147e24 */ /* 0x000fe2000f8e00ff */
[----:B------:R-:W-:-:S02]  /*cb90*/  SHF.R.U64 R52, R52, 0x3, RZ ;  /* 0x0000000334347819 */ /* 0x000fc400000012ff */
[----:B------:R-:W-:Y:S01]  /*cba0*/  MOV R160, R26 ;  /* 0x0000001a00a07202 */ /* 0x000fe20000000f00 */
[----:B-1----:R-:W-:Y:S01]  /*cbb0*/  IMAD.WIDE.U32 R20, R28, UR44, R20 ;  /* 0x0000002c1c147c25 */ /* 0x002fe2000f8e0014 */
[----:B------:R-:W-:Y:S01]  /*cbc0*/  F2FP.F16.F32.PACK_AB R9, R156, R61 ;  /* 0x0000003d9c09723e */ /* 0x000fe200000000ff */
[----:B------:R1:W-:Y:S01]  /*cbd0*/  STSM.16.M88.4 [R53], R4 ;  /* 0x0000000435007844 */ /* 0x0003e20000000200 */
[----:B------:R-:W-:Y:S02]  /*cbe0*/  F2FP.F16.F32.PACK_AB R11, R155, R64 ;  /* 0x000000409b0b723e */ /* 0x000fe400000000ff */
[----:B------:R-:W-:Y:S02]  /*cbf0*/  F2FP.F16.F32.PACK_AB R12, R12, R13 ;  /* 0x0000000d0c0c723e */ /* 0x000fe400000000ff */
[----:B------:R-:W-:Y:S02]  /*cc00*/  F2FP.F16.F32.PACK_AB R14, R14, R15 ;  /* 0x0000000f0e0e723e */ /* 0x000fe400000000ff */
[----:B------:R-:W-:-:S02]  /*cc10*/  F2FP.F16.F32.PACK_AB R13, R158, R65 ;  /* 0x000000419e0d723e */ /* 0x000fc400000000ff */
[----:B------:R-:W-:Y:S02]  /*cc20*/  F2FP.F16.F32.PACK_AB R15, R157, R152 ;  /* 0x000000989d0f723e */ /* 0x000fe400000000ff */
[----:B------:R-:W-:Y:S02]  /*cc30*/  F2FP.F16.F32.PACK_AB R16, R16, R17 ;  /* 0x000000111010723e */ /* 0x000fe400000000ff */
[----:B------:R-:W-:Y:S02]  /*cc40*/  F2FP.F16.F32.PACK_AB R18, R18, R19 ;  /* 0x000000131212723e */ /* 0x000fe400000000ff */
[----:B------:R-:W-:Y:S01]  /*cc50*/  LOP3.LUT R56, R56, R25, RZ, 0x3c, !PT ;  /* 0x0000001938387212 */ /* 0x000fe200078e3cff */
[----:B-1----:R-:W-:Y:S01]  /*cc60*/  IMAD.X R53, RZ, RZ, R201, P3 ;  /* 0x000000ffff357224 */ /* 0x002fe200018e06c9 */
[----:B------:R-:W-:Y:S02]  /*cc70*/  F2FP.F16.F32.PACK_AB R4, R33, R32 ;  /* 0x000000202104723e */ /* 0x000fe400000000ff */
[----:B------:R-:W-:-:S02]  /*cc80*/  F2FP.F16.F32.PACK_AB R5, R154, R23 ;  /* 0x000000179a05723e */ /* 0x000fc400000000ff */
[----:B------:R-:W-:Y:S02]  /*cc90*/  F2FP.F16.F32.PACK_AB R6, R37, R36 ;  /* 0x000000242506723e */ /* 0x000fe400000000ff */
[----:B------:R-:W-:Y:S02]  /*cca0*/  F2FP.F16.F32.PACK_AB R7, R153, R60 ;  /* 0x0000003c9907723e */ /* 0x000fe400000000ff */
[----:B------:R-:W-:Y:S02]  /*ccb0*/  MOV R34, R34 ;  /* 0x0000002200227202 */ /* 0x000fe40000000f00 */
[----:B------:R-:W-:Y:S01]  /*ccc0*/  F2FP.F16.F32.PACK_AB R17, R59, R58 ;  /* 0x0000003a3b11723e */ /* 0x000fe200000000ff */
[----:B------:R1:W-:Y:S01]  /*ccd0*/  STSM.16.M88.4 [R161], R4 ;  /* 0x00000004a1007844 */ /* 0x0003e20000000200 */
[----:B------:R-:W-:Y:S02]  /*cce0*/  F2FP.F16.F32.PACK_AB R19, R63, R62 ;  /* 0x0000003e3f13723e */ /* 0x000fe400000000ff */
[----:B------:R-:W-:Y:S01]  /*ccf0*/  F2FP.F16.F32.PACK_AB R72, R73, R72 ;  /* 0x000000484948723e */ /* 0x000fe200000000ff */
[----:B------:R-:W-:Y:S01]  /*cd00*/  STSM.16.M88.4 [R160], R8 ;  /* 0x00000008a0007844 */ /* 0x000fe20000000200 */
[----:B------:R-:W-:-:S02]  /*cd10*/  MOV R38, R38 ;  /* 0x0000002600267202 */ /* 0x000fc40000000f00 */
[----:B------:R-:W-:Y:S01]  /*cd20*/  F2FP.F16.F32.PACK_AB R24, R24, R3 ;  /* 0x000000031818723e */ /* 0x000fe200000000ff */
[----:B------:R-:W-:Y:S01]  /*cd30*/  STSM.16.M88.4 [R31], R12 ;  /* 0x0000000c1f007844 */ /* 0x000fe20000000200 */
[----:B------:R-:W-:Y:S02]  /*cd40*/  F2FP.F16.F32.PACK_AB R25, R67, R66 ;  /* 0x000000424319723e */ /* 0x000fe400000000ff */
[----:B------:R-:W-:Y:S01]  /*cd50*/  F2FP.F16.F32.PACK_AB R26, R69, R68 ;  /* 0x00000044451a723e */ /* 0x000fe200000000ff */
[----:B------:R-:W-:Y:S01]  /*cd60*/  STSM.16.M88.4 [R34], R16 ;  /* 0x0000001022007844 */ /* 0x000fe20000000200 */
[----:B------:R-:W-:Y:S02]  /*cd70*/  F2FP.F16.F32.PACK_AB R27, R71, R70 ;  /* 0x00000046471b723e */ /* 0x000fe400000000ff */
[----:B------:R-:W-:Y:S01]  /*cd80*/  F2FP.F16.F32.PACK_AB R73, R159, R74 ;  /* 0x0000004a9f49723e */ /* 0x000fe200000000ff */
[----:B-1----:R-:W-:Y:S01]  /*cd90*/  IMAD R4, R28, UR5, RZ ;  /* 0x000000051c047c24 */ /* 0x002fe2000f8e02ff */
[----:B------:R-:W-:Y:S01]  /*cda0*/  F2FP.F16.F32.PACK_AB R80, R81, R80 ;  /* 0x000000505150723e */ /* 0x000fe200000000ff */
[----:B------:R-:W-:Y:S01]  /*cdb0*/  STSM.16.M88.4 [R38], R24 ;  /* 0x0000001826007844 */ /* 0x000fe20000000200 */
[----:B------:R-:W-:Y:S01]  /*cdc0*/  SHF.R.U64 R54, R54, 0x3, RZ ;  /* 0x0000000336367819 */ /* 0x000fe200000012ff */
[----:B------:R-:W-:Y:S01]  /*cdd0*/  IMAD R4, R29, UR44, R4 ;  /* 0x0000002c1d047c24 */ /* 0x000fe2000f8e0204 */
[----:B------:R-:W-:Y:S01]  /*cde0*/  LOP3.LUT R52, R52, R51, RZ, 0x3c, !PT ;  /* 0x0000003334347212 */ /* 0x000fe200078e3cff */
[----:B------:R-:W-:Y:S01]  /*cdf0*/  IMAD.X R51, RZ, RZ, R201, P5 ;  /* 0x000000ffff337224 */ /* 0x000fe200028e06c9 */
[----:B------:R-:W-:-:S02]  /*ce00*/  MOV R40, R40 ;  /* 0x0000002800287202 */ /* 0x000fc40000000f00 */
[----:B------:R-:W-:Y:S02]  /*ce10*/  F2FP.F16.F32.PACK_AB R74, R77, R76 ;  /* 0x0000004c4d4a723e */ /* 0x000fe400000000ff */
[----:B------:R-:W-:Y:S02]  /*ce20*/  F2FP.F16.F32.PACK_AB R75, R78, R75 ;  /* 0x0000004b4e4b723e */ /* 0x000fe400000000ff */
[----:B------:R-:W-:Y:S02]  /*ce30*/  F2FP.F16.F32.PACK_AB R81, R79, R82 ;  /* 0x000000524f51723e */ /* 0x000fe400000000ff */
[----:B------:R-:W-:Y:S01]  /*ce40*/  F2FP.F16.F32.PACK_AB R88, R89, R88 ;  /* 0x000000585958723e */ /* 0x000fe200000000ff */
[----:B------:R-:W-:Y:S01]  /*ce50*/  STSM.16.M88.4 [R40], R72 ;  /* 0x0000004828007844 */ /* 0x000fe20000000200 */
[----:B------:R-:W-:Y:S02]  /*ce60*/  MOV R42, R42 ;  /* 0x0000002a002a7202 */ /* 0x000fe40000000f00 */
[----:B------:R-:W-:-:S02]  /*ce70*/  F2FP.F16.F32.PACK_AB R82, R85, R84 ;  /* 0x000000545552723e */ /* 0x000fc400000000ff */
[----:B------:R-:W-:Y:S02]  /*ce80*/  F2FP.F16.F32.PACK_AB R83, R86, R83 ;  /* 0x000000535653723e */ /* 0x000fe400000000ff */
[----:B------:R-:W-:Y:S02]  /*ce90*/  F2FP.F16.F32.PACK_AB R89, R87, R90 ;  /* 0x0000005a5759723e */ /* 0x000fe400000000ff */
[----:B------:R-:W-:Y:S01]  /*cea0*/  F2FP.F16.F32.PACK_AB R96, R97, R96 ;  /* 0x000000606160723e */ /* 0x000fe200000000ff */
[----:B------:R-:W-:Y:S01]  /*ceb0*/  STSM.16.M88.4 [R42], R80 ;  /* 0x000000502a007844 */ /* 0x000fe20000000200 */
[----:B------:R-:W-:Y:S02]  /*cec0*/  MOV R44, R44 ;  /* 0x0000002c002c7202 */ /* 0x000fe40000000f00 */
[----:B------:R-:W-:Y:S02]  /*ced0*/  F2FP.F16.F32.PACK_AB R90, R93, R92 ;  /* 0x0000005c5d5a723e */ /* 0x000fe400000000ff */
[----:B------:R-:W-:-:S02]  /*cee0*/  F2FP.F16.F32.PACK_AB R91, R94, R91 ;  /* 0x0000005b5e5b723e */ /* 0x000fc400000000ff */
[----:B------:R-:W-:Y:S02]  /*cef0*/  F2FP.F16.F32.PACK_AB R97, R95, R98 ;  /* 0x000000625f61723e */ /* 0x000fe400000000ff */
[----:B------:R-:W-:Y:S01]  /*cf00*/  F2FP.F16.F32.PACK_AB R104, R105, R104 ;  /* 0x000000686968723e */ /* 0x000fe200000000ff */
[----:B------:R-:W-:Y:S01]  /*cf10*/  STSM.16.M88.4 [R44], R88 ;  /* 0x000000582c007844 */ /* 0x000fe20000000200 */
[----:B------:R-:W-:Y:S02]  /*cf20*/  MOV R46, R46 ;  /* 0x0000002e002e7202 */ /* 0x000fe40000000f00 */
[----:B------:R-:W-:Y:S02]  /*cf30*/  F2FP.F16.F32.PACK_AB R98, R101, R100 ;  /* 0x000000646562723e */ /* 0x000fe400000000ff */
[----:B------:R-:W-:Y:S02]  /*cf40*/  F2FP.F16.F32.PACK_AB R99, R102, R99 ;  /* 0x000000636663723e */ /* 0x000fe400000000ff */
[----:B------:R-:W-:-:S02]  /*cf50*/  F2FP.F16.F32.PACK_AB R105, R107, R106 ;  /* 0x0000006a6b69723e */ /* 0x000fc400000000ff */
[----:B------:R-:W-:Y:S01]  /*cf60*/  F2FP.F16.F32.PACK_AB R112, R113, R112 ;  /* 0x000000707170723e */ /* 0x000fe200000000ff */
[----:B------:R-:W-:Y:S01]  /*cf70*/  STSM.16.M88.4 [R46], R96 ;  /* 0x000000602e007844 */ /* 0x000fe20000000200 */
[----:B------:R-:W-:Y:S02]  /*cf80*/  LOP3.LUT R54, R54, R55, RZ, 0x3c, !PT ;  /* 0x0000003736367212 */ /* 0x000fe400078e3cff */
[----:B------:R-:W-:Y:S02]  /*cf90*/  MOV R48, R48 ;  /* 0x0000003000307202 */ /* 0x000fe40000000f00 */
[----:B------:R-:W-:Y:S02]  /*cfa0*/  F2FP.F16.F32.PACK_AB R106, R109, R108 ;  /* 0x0000006c6d6a723e */ /* 0x000fe400000000ff */
[----:B------:R-:W-:Y:S02]  /*cfb0*/  F2FP.F16.F32.PACK_AB R107, R111, R110 ;  /* 0x0000006e6f6b723e */ /* 0x000fe400000000ff */
[----:B------:R-:W-:-:S02]  /*cfc0*/  F2FP.F16.F32.PACK_AB R113, R115, R114 ;  /* 0x000000727371723e */ /* 0x000fc400000000ff */
[----:B------:R-:W-:Y:S01]  /*cfd0*/  F2FP.F16.F32.PACK_AB R120, R121, R120 ;  /* 0x000000787978723e */ /* 0x000fe200000000ff */
[----:B------:R-:W-:Y:S01]  /*cfe0*/  STSM.16.M88.4 [R48], R104 ;  /* 0x0000006830007844 */ /* 0x000fe20000000200 */
[----:B------:R-:W-:Y:S02]  /*cff0*/  IADD3.X R55, RZ, R201, RZ, P2, !PT ;  /* 0x000000c9ff377210 */ /* 0x000fe400017fe4ff */
[----:B------:R-:W-:Y:S02]  /*d000*/  F2FP.F16.F32.PACK_AB R114, R117, R116 ;  /* 0x000000747572723e */ /* 0x000fe400000000ff */
[----:B------:R-:W-:Y:S02]  /*d010*/  F2FP.F16.F32.PACK_AB R115, R119, R118 ;  /* 0x000000767773723e */ /* 0x000fe400000000ff */
[----:B------:R-:W-:Y:S02]  /*d020*/  F2FP.F16.F32.PACK_AB R121, R123, R122 ;  /* 0x0000007a7b79723e */ /* 0x000fe400000000ff */
[----:B------:R-:W-:Y:S01]  /*d030*/  F2FP.F16.F32.PACK_AB R128, R129, R128 ;  /* 0x000000808180723e */ /* 0x000fe200000000ff */
[----:B------:R-:W-:Y:S01]  /*d040*/  STSM.16.M88.4 [R30], R112 ;  /* 0x000000701e007844 */ /* 0x000fe20000000200 */
        /* <DEDUP_REMOVED lines=16> */
[----:B------:R-:W-:Y:S01]  /*d150*/  MOV R54, R54 ;  /* 0x0000003600367202 */ /* 0x000fe20000000f00 */
[----:B------:R-:W-:Y:S01]  /*d160*/  STSM.16.M88.4 [R52], R136 ;  /* 0x0000008834007844 */ /* 0x000fe20000000200 */
[----:B------:R-:W-:Y:S02]  /*d170*/  F2FP.F16.F32.PACK_AB R146, R149, R148 ;  /* 0x000000949592723e */ /* 0x000fe400000000ff */
[----:B------:R-:W-:Y:S02]  /*d180*/  F2FP.F16.F32.PACK_AB R147, R151, R150 ;  /* 0x000000969793723e */ /* 0x000fe400000000ff */
[C---:B------:R-:W-:Y:S02]  /*d190*/  ISETP.GE.OR P0, PT, R103.reuse, UR10, P0 ;  /* 0x0000000a67007c0c */ /* 0x040fe40008706670 */
[----:B------:R-:W-:Y:S01]  /*d1a0*/  SHF.R.S32.HI R3, RZ, 0x1f, R103 ;  /* 0x0000001fff037819 */ /* 0x000fe20000011467 */
[----:B------:R-:W-:Y:S01]  /*d1b0*/  STSM.16.M88.4 [R54], R144 ;  /* 0x0000009036007844 */ /* 0x000fe20000000200 */
[----:B------:R-:W-:Y:S01]  /*d1c0*/  IADD3 R103, P2, R103, R20, RZ ;  /* 0x0000001467677210 */ /* 0x000fe20007f5e0ff */
[----:B------:R-:W-:Y:S01]  /*d1d0*/  @!PT LDS RZ, [RZ] ;  /* 0x00000000fffff984 */ /* 0x000fe20000000800 */
[----:B------:R-:W-:Y:S01]  /*d1e0*/  @!PT LDS RZ, [RZ] ;  /* 0x00000000fffff984 */ /* 0x000fe20000000800 */
[----:B------:R-:W-:Y:S01]  /*d1f0*/  @!PT LDS RZ, [RZ] ;  /* 0x00000000fffff984 */ /* 0x000fe20000000800 */
[----:B------:R-:W-:Y:S01]  /*d200*/  @!PT LDS RZ, [RZ] ;  /* 0x00000000fffff984 */ /* 0x000fe20000000800 */
[----:B------:R1:W-:Y:S06]  /*d210*/  MEMBAR.ALL.CTA ;  /* 0x0000000000007992 */ /* 0x0003ec0000008000 */
[----:B-1----:R-:W1:Y:S01]  /*d220*/  FENCE.VIEW.ASYNC.S ;  /* 0x00000000000073c6 */ /* 0x002e620000000000 */
[----:B------:R-:W-:Y:S01]  /*d230*/  IADD3.X R20, R3, R21, R4, P2, !PT ;  /* 0x0000001503147210 */ /* 0x000fe200017fe404 */
[----:B-1----:R-:W-:Y:S06]  /*d240*/  BAR.ARV 0x1, 0x120 ;  /* 0x0044800000007b1d */ /* 0x002fec0000002000 */
[C---:B------:R-:W-:Y:S01]  /*d250*/  LEA R4, P2, R103.reuse, UR6, 0x2 ;  /* 0x0000000667047c11 */ /* 0x040fe2000f8410ff */
[----:B------:R-:W1:Y:S03]  /*d260*/  SHFL.IDX PT, R3, R211, RZ, 0x1f ;  /* 0x00001fffd3037589 */ /* 0x000e6600000e0000 */
[----:B------:R-:W-:-:S05]  /*d270*/  LEA.HI.X R5, R103, UR7, R20, 0x2, P2 ;  /* 0x0000000767057c11 */ /* 0x000fca00090f1414 */
[----:B------:R2:W-:Y:S04]  /*d280*/  @!P0 STG.E desc[UR12][R4.64], R2 ;  /* 0x0000000204008986 */ /* 0x0005e8000c10190c */
[----:B------:R2:W-:Y:S01]  /*d290*/  @!P1 STG.E desc[UR12][R4.64+0x20], R0 ;  /* 0x0000200004009986 */ /* 0x0005e2000c10190c */
[----:B-1----:R-:W-:-:S13]  /*d2a0*/  ISETP.NE.AND P0, PT, R3, 0x7, PT ;  /* 0x000000070300780c */ /* 0x002fda0003f05270 */
[----:B--2---:R-:W-:Y:S05]  /*d2b0*/  @P0 BRA `(.L_x_972) ;  /* 0x0000000c00180947 */ /* 0x004fea0003800000 */
        /* <DEDUP_REMOVED lines=31> */
.L_x_974:
[----:B------:R-:W-:Y:S05]  /*d4b0*/  BSYNC B0 ;  /* 0x0000000000007941 */ /* 0x000fea0003800000 */
.L_x_973:
[----:B------:R-:W-:Y:S05]  /*d4c0*/  BRA `(.L_x_972) ;  /* 0x0000000800947947 */ /* 0x000fea0003800000 */
.L_x_971:
[----:B------:R-:W1:Y:S01]  /*d4d0*/  LDC.64 R8, c[0x0][0xae0] ;  /* 0x0002b800ff087b82 */ /* 0x000e620000000a00 */
[----:B------:R-:W-:Y:S01]  /*d4e0*/  ISETP.GT.AND P0, PT, R213, 0x7f, PT ;  /* 0x0000007fd500780c */ /* 0x000fe20003f04270 */
[----:B------:R-:W-:Y:S01]  /*d4f0*/  USHF.R.S32.HI UR5, URZ, 0x1f, UR43 ;  /* 0x0000001f3f057899 */ /* 0x000fe2000801142b */
[--C-:B------:R-:W-:Y:S01]  /*d500*/  SHF.R.S32.HI R203, RZ, 0x1f, R202.reuse ;  /* 0x0000001fffcb7819 */ /* 0x100fe200000114ca */
[----:B------:R-:W-:Y:S01]  /*d510*/  USHF.R.S32.HI UR6, URZ, 0x1f, UR44 ;  /* 0x0000001f3f067899 */ /* 0x000fe2000801142c */
[----:B------:R-:W-:Y:S03]  /*d520*/  BSSY B0, `(.L_x_975) ;  /* 0x000001d000007945 */ /* 0x000fe60003800000 */
[----:B------:R-:W2:Y:S08]  /*d530*/  LDC R14, c[0x0][0xdac] ;  /* 0x00036b00ff0e7b82 */ /* 0x000eb00000000800 */
[----:B------:R-:W3:Y:S01]  /*d540*/  LDC.64 R10, c[0x0][0xae8] ;  /* 0x0002ba00ff0a7b82 */ /* 0x000ee20000000a00 */
[----:B-1----:R-:W-:-:S04]  /*d550*/  IMAD.WIDE.U32 R6, R8, UR43, R202 ;  /* 0x0000002b08067c25 */ /* 0x002fc8000f8e00ca */
[----:B------:R-:W-:Y:S01]  /*d560*/  IMAD R8, R8, UR5, RZ ;  /* 0x0000000508087c24 */ /* 0x000fe2000f8e02ff */
[----:B------:R-:W-:Y:S06]  /*d570*/  @P0 BRA `(.L_x_976) ;  /* 0x00000000005c0947 */ /* 0x000fec0003800000 */
[----:B------:R-:W1:Y:S01]  /*d580*/  S2R R0, SR_TID.X ;  /* 0x0000000000007919 */ /* 0x000e620000002100 */
[----:B------:R-:W-:Y:S01]  /*d590*/  IMAD.U32 R2, RZ, RZ, UR42 ;  /* 0x0000002aff027e24 */ /* 0x000fe2000f8e00ff */
[----:B------:R-:W-:-:S04]  /*d5a0*/  ULDC UR7, c[0x0][0xa88] ;  /* 0x0002a20000077ab9 */ /* 0x000fc80000000800 */
[----:B-1----:R-:W-:-:S04]  /*d5b0*/  IADD3 R2, R2, -0x80, R0 ;  /* 0xffffff8002027810 */ /* 0x002fc80007ffe000 */
[----:B------:R-:W-:-:S13]  /*d5c0*/  ISETP.GE.AND P0, PT, R2, UR7, PT ;  /* 0x0000000702007c0c */ /* 0x000fda000bf06270 */
[----:B------:R-:W-:Y:S05]  /*d5d0*/  @P0 BRA `(.L_x_976) ;  /* 0x0000000000440947 */ /* 0x000fea0003800000 */
[----:B------:R-:W1:Y:S01]  /*d5e0*/  LDC.64 R4, c[0x0][0xb70] ;  /* 0x0002dc00ff047b82 */ /* 0x000e620000000a00 */
[----:B------:R-:W-:Y:S01]  /*d5f0*/  SHF.R.S32.HI R3, RZ, 0x1f, R2 ;  /* 0x0000001fff037819 */ /* 0x000fe20000011402 */
[----:B------:R-:W-:Y:S01]  /*d600*/  ULDC.64 UR8, c[0x0][0xb40] ;  /* 0x0002d00000087ab9 */ /* 0x000fe20000000a00 */
[----:B------:R-:W-:-:S05]  /*d610*/  ULDC.64 UR10, c[0x0][0x208] ;  /* 0x00008200000a7ab9 */ /* 0x000fca0000000a00 */
[----:B------:R-:W4:Y:S01]  /*d620*/  LDC.64 R12, c[0x0][0xb78] ;  /* 0x0002de00ff0c7b82 */ /* 0x000f220000000a00 */
[C---:B-1----:R-:W-:Y:S02]  /*d630*/  IMAD R0, R4.reuse, UR5, RZ ;  /* 0x0000000504007c24 */ /* 0x042fe4000f8e02ff */
[----:B------:R-:W-:-:S04]  /*d640*/  IMAD.WIDE.U32 R2, R4, UR43, R2 ;  /* 0x0000002b04027c25 */ /* 0x000fc8000f8e0002 */
[----:B------:R-:W-:Y:S02]  /*d650*/  IMAD R5, R5, UR43, R0 ;  /* 0x0000002b05057c24 */ /* 0x000fe4000f8e0200 */
[C---:B----4-:R-:W-:Y:S02]  /*d660*/  IMAD R0, R12.reuse, UR6, RZ ;  /* 0x000000060c007c24 */ /* 0x050fe4000f8e02ff */
[----:B------:R-:W-:Y:S02]  /*d670*/  IMAD.IADD R3, R3, 0x1, R5 ;  /* 0x0000000103037824 */ /* 0x000fe400078e0205 */
[----:B------:R-:W-:Y:S02]  /*d680*/  IMAD R5, R13, UR44, R0 ;  /* 0x0000002c0d057c24 */ /* 0x000fe4000f8e0200 */
[----:B------:R-:W-:-:S04]  /*d690*/  IMAD.WIDE.U32 R2, R12, UR44, R2 ;  /* 0x0000002c0c027c25 */ /* 0x000fc8000f8e0002 */
[----:B------:R-:W-:Y:S01]  /*d6a0*/  IMAD.IADD R3, R3, 0x1, R5 ;  /* 0x0000000103037824 */ /* 0x000fe200078e0205 */
[----:B------:R-:W-:-:S04]  /*d6b0*/  LEA R4, P0, R2, UR8, 0x2 ;  /* 0x0000000802047c11 */ /* 0x000fc8000f8010ff */
[----:B------:R-:W-:Y:S01]  /*d6c0*/  LEA.HI.X R5, R2, UR9, R3, 0x2, P0 ;  /* 0x0000000902057c11 */ /* 0x000fe200080f1403 */
[----:B------:R-:W-:-:S05]  /*d6d0*/  IMAD.MOV.U32 R3, RZ, RZ, -0x800000 ;  /* 0xff800000ff037424 */ /* 0x000fca00078e00ff */
[----:B------:R1:W-:Y:S03]  /*d6e0*/  STG.E desc[UR10][R4.64], R3 ;  /* 0x0000000304007986 */ /* 0x0003e6000c10190a */
.L_x_976:
[----:B------:R-:W-:Y:S05]  /*d6f0*/  BSYNC B0 ;  /* 0x0000000000007941 */ /* 0x000fea0003800000 */
.L_x_975:
[----:B------:R-:W-:Y:S01]  /*d700*/  R2UR UR7, R206 ;  /* 0x00000000ce0772ca */ /* 0x000fe200000e0000 */
[----:B------:R-:W-:Y:S01]  /*d710*/  ULDC UR5, c[0x0][0xa88] ;  /* 0x0002a20000057ab9 */ /* 0x000fe20000000800 */
[C---:B------:R-:W-:Y:S01]  /*d720*/  VIADD R0, R204.reuse, 0x20 ;  /* 0x00000020cc007836 */ /* 0x040fe20000000000 */
[----:B------:R-:W-:Y:S01]  /*d730*/  UIADD3 UR42, -UR42, UR5, URZ ;  /* 0x000000052a2a7290 */ /* 0x000fe2000fffe13f */
[----:B-1----:R-:W-:Y:S01]  /*d740*/  IMAD R3, R9, UR43, R8 ;  /* 0x0000002b09037c24 */ /* 0x002fe2000f8e0208 */
[----:B------:R-:W-:Y:S01]  /*d750*/  SHF.R.S32.HI R205, RZ, 0x1f, R204 ;  /* 0x0000001fffcd7819 */ /* 0x000fe200000114cc */
[----:B------:R-:W-:Y:S01]  /*d760*/  BSSY B0, `(.L_x_977) ;  /* 0x0000026000007945 */ /* 0x000fe20003800000 */
[C---:B------:R-:W-:Y:S01]  /*d770*/  IADD3 R2, R204.reuse, 0x40, RZ ;  /* 0x00000040cc027810 */ /* 0x040fe20007ffe0ff */
[----:B------:R-:W-:Y:S01]  /*d780*/  IMAD.IADD R7, R7, 0x1, R3 ;  /* 0x0000000107077824 */ /* 0x000fe200078e0203 */
[C---:B------:R-:W-:Y:S01]  /*d790*/  ISETP.GE.AND P2, PT, R204.reuse, UR42, PT ;  /* 0x0000002acc007c0c */ /* 0x040fe2000bf46270 */
[----:B------:R-:W-:Y:S01]  /*d7a0*/  VIADD R8, R204, 0x60 ;  /* 0x00000060cc087836 */ /* 0x000fe20000000000 */
[----:B------:R-:W-:Y:S01]  /*d7b0*/  ISETP.GE.AND P0, PT, R0, UR42, PT ;  /* 0x0000002a00007c0c */ /* 0x000fe2000bf06270 */
[C---:B---3--:R-:W-:Y:S01]  /*d7c0*/  IMAD R0, R10.reuse, UR6, RZ ;  /* 0x000000060a007c24 */ /* 0x048fe2000f8e02ff */
[----:B------:R-:W-:Y:S01]  /*d7d0*/  ULOP3.LUT UR5, URZ, UR7, URZ, 0x33, !UPT ;  /* 0x000000073f057292 */ /* 0x000fe2000f8e333f */
[----:B------:R-:W-:Y:S01]  /*d7e0*/  IMAD.WIDE.U32 R6, R10, UR44, R6 ;  /* 0x0000002c0a067c25 */ /* 0x000fe2000f8e0006 */
[----:B------:R-:W-:-:S03]  /*d7f0*/  ISETP.GE.AND P1, PT, R2, UR42, PT ;  /* 0x0000002a02007c0c */ /* 0x000fc6000bf26270 */
[----:B------:R-:W-:Y:S02]  /*d800*/  IMAD R3, R11, UR44, R0 ;  /* 0x0000002c0b037c24 */ /* 0x000fe4000f8e0200 */
[----:B--2---:R-:W-:Y:S02]  /*d810*/  VIADD R5, R14, UR5 ;  /* 0x000000050e057c36 */ /* 0x004fe40008000000 */
[----:B------:R-:W-:Y:S02]  /*d820*/  IMAD.IADD R11, R7, 0x1, R3 ;  /* 0x00000001070b7824 */ /* 0x000fe400078e0203 */
[----:B------:R-:W-:Y:S01]  /*d830*/  IMAD.WIDE R4, R5, 0x80, R204 ;  /* 0x0000008005047825 */ /* 0x000fe200078e02cc */
[----:B------:R-:W-:Y:S06]  /*d840*/  @P2 BRA `(.L_x_978) ;  /* 0x00000000005c2947 */ /* 0x000fec0003800000 */
[C---:B------:R-:W-:Y:S01]  /*d850*/  VIADD R0, R202.reuse, 0x40 ;  /* 0x00000040ca007836 */ /* 0x040fe20000000000 */
[----:B------:R-:W-:Y:S01]  /*d860*/  ULDC UR5, c[0x0][0xa8c] ;  /* 0x0002a30000057ab9 */ /* 0x000fe20000000800 */
[----:B------:R-:W-:Y:S01]  /*d870*/  VIADD R2, R202, 0x80 ;  /* 0x00000080ca027836 */ /* 0x000fe20000000000 */
[----:B------:R-:W-:Y:S01]  /*d880*/  ULDC.64 UR6, c[0x0][0xad8] ;  /* 0x0002b60000067ab9 */ /* 0x000fe20000000a00 */
[----:B------:R-:W-:Y:S01]  /*d890*/  MOV R3, R11 ;  /* 0x0000000b00037202 */ /* 0x000fe20000000f00 */
[----:B------:R-:W-:Y:S01]  /*d8a0*/  IMAD R9, R5, UR6, RZ ;  /* 0x0000000605097c24 */ /* 0x000fe2000f8e02ff */
[----:B------:R-:W-:Y:S01]  /*d8b0*/  ISETP.GE.AND P3, PT, R0, UR5, PT ;  /* 0x0000000500007c0c */ /* 0x000fe2000bf66270 */
[----:B------:R-:W-:Y:S01]  /*d8c0*/  VIADD R0, R202, 0xc0 ;  /* 0x000000c0ca007836 */ /* 0x000fe20000000000 */
[----:B------:R-:W-:Y:S01]  /*d8d0*/  ISETP.GE.AND P4, PT, R2, UR5, PT ;  /* 0x0000000502007c0c */ /* 0x000fe2000bf86270 */
[----:B------:R-:W-:Y:S01]  /*d8e0*/  IMAD.MOV.U32 R2, RZ, RZ, R6 ;  /* 0x000000ffff027224 */ /* 0x000fe200078e0006 */
[----:B------:R-:W-:Y:S01]  /*d8f0*/  ISETP.GE.AND P2, PT, R202, UR5, PT ;  /* 0x00000005ca007c0c */ /* 0x000fe2000bf46270 */
[----:B------:R-:W-:Y:S01]  /*d900*/  IMAD R9, R4, UR7, R9 ;  /* 0x0000000704097c24 */ /* 0x000fe2000f8e0209 */
[----:B------:R-:W-:Y:S01]  /*d910*/  ISETP.GE.AND P5, PT, R0, UR5, PT ;  /* 0x0000000500007c0c */ /* 0x000fe2000bfa6270 */
[----:B------:R-:W-:Y:S01]  /*d920*/  IMAD.WIDE.U32 R2, R4, UR6, R2 ;  /* 0x0000000604027c25 */ /* 0x000fe2000f8e0002 */
[----:B------:R-:W-:Y:S01]  /*d930*/  ULDC.64 UR6, c[0x0][0xa80] ;  /* 0x0002a00000067ab9 */ /* 0x000fe20000000a00 */
[----:B------:R-:W-:-:S02]  /*d940*/  ULDC.64 UR8, c[0x0][0x208] ;  /* 0x0000820000087ab9 */ /* 0x000fc40000000a00 */
[----:B------:R-:W-:Y:S01]  /*d950*/  IMAD.IADD R3, R3, 0x1, R9 ;  /* 0x0000000103037824 */ /* 0x000fe200078e0209 */
[----:B------:R-:W-:-:S04]  /*d960*/  LEA R12, P6, R2, UR6, 0x1 ;  /* 0x00000006020c7c11 */ /* 0x000fc8000f8c08ff */
[----:B------:R-:W-:-:S05]  /*d970*/  LEA.HI.X R13, R2, UR7, R3, 0x1, P6 ;  /* 0x00000007020d7c11 */ /* 0x000fca000b0f0c03 */
[----:B------:R1:W-:Y:S04]  /*d980*/  @!P2 STG.E.128 desc[UR8][R12.64], RZ ;  /* 0x000000ff0c00a986 */ /* 0x0003e8000c101d08 */
[----:B------:R1:W-:Y:S04]  /*d990*/  @!P3 STG.E.128 desc[UR8][R12.64+0x80], RZ ;  /* 0x000080ff0c00b986 */ /* 0x0003e8000c101d08 */
[----:B------:R1:W-:Y:S04]  /*d9a0*/  @!P4 STG.E.128 desc[UR8][R12.64+0x100], RZ ;  /* 0x000100ff0c00c986 */ /* 0x0003e8000c101d08 */
[----:B------:R1:W-:Y:S02]  /*d9b0*/  @!P5 STG.E.128 desc[UR8][R12.64+0x180], RZ ;  /* 0x000180ff0c00d986 */ /* 0x0003e4000c101d08 */
.L_x_978:
[----:B------:R-:W-:Y:S05]  /*d9c0*/  BSYNC B0 ;  /* 0x0000000000007941 */ /* 0x000fea0003800000 */
.L_x_977:
[----:B------:R-:W-:Y:S01]  /*d9d0*/  BSSY B0, `(.L_x_979) ;  /* 0x000001c000007945 */ /* 0x000fe20003800000 */
[----:B------:R-:W-:-:S03]  /*d9e0*/  ISETP.GE.AND P2, PT, R8, UR42, PT ;  /* 0x0000002a08007c0c */ /* 0x000fc6000bf46270 */
[----:B------:R-:W-:Y:S10]  /*d9f0*/  @P0 BRA `(.L_x_980) ;  /* 0x0000000000640947 */ /* 0x000ff40003800000 */
        /* <DEDUP_REMOVED lines=25> */
.L_x_980:
[----:B------:R-:W-:Y:S05]  /*db90*/  BSYNC B0 ;  /* 0x0000000000007941 */ /* 0x000fea0003800000 */
.L_x_979:
[----:B------:R-:W-:Y:S04]  /*dba0*/  BSSY B0, `(.L_x_981) ;  /* 0x000001b000007945 */ /* 0x000fe80003800000 */
[----:B------:R-:W-:Y:S05]  /*dbb0*/  @P1 BRA `(.L_x_982) ;  /* 0x0000000000641947 */ /* 0x000fea0003800000 */
[----:B--2---:R-:W-:Y:S01]  /*dbc0*/  IADD3 R9, P0, R4, 0x40, RZ ;  /* 0x0000004004097810 */ /* 0x004fe20007f1e0ff */
[C---:B------:R-:W-:Y:S01]  /*dbd0*/  VIADD R3, R202.reuse, 0x80 ;  /* 0x00000080ca037836 */ /* 0x040fe20000000000 */
[----:B------:R-:W-:Y:S01]  /*dbe0*/  IADD3 R2, R202, 0x40, RZ ;  /* 0x00000040ca027810 */ /* 0x000fe20007ffe0ff */
[----:B------:R-:W-:Y:S01]  /*dbf0*/  ULDC UR5, c[0x0][0xa8c] ;  /* 0x0002a30000057ab9 */ /* 0x000fe20000000800 */
        /* <DEDUP_REMOVED lines=21> */
.L_x_982:
[----:B------:R-:W-:Y:S05]  /*dd50*/  BSYNC B0 ;  /* 0x0000000000007941 */ /* 0x000fea0003800000 */
.L_x_981:
[----:B------:R-:W-:Y:S04]  /*dd60*/  BSSY B0, `(.L_x_972) ;  /* 0x000001b000007945 */ /* 0x000fe80003800000 */
[----:B------:R-:W-:Y:S05]  /*dd70*/  @P2 BRA `(.L_x_983) ;  /* 0x0000000000642947 */ /* 0x000fea0003800000 */
[----:B------:R-:W-:Y:S01]  /*dd80*/  IADD3 R7, P0, R4, 0x60, RZ ;  /* 0x0000006004077810 */ /* 0x000fe20007f1e0ff */
[----:B------:R-:W-:Y:S01]  /*dd90*/  ULDC UR5, c[0x0][0xa8c] ;  /* 0x0002a30000057ab9 */ /* 0x000fe20000000800 */
[C---:B------:R-:W-:Y:S01]  /*dda0*/  IADD3 R0, R202.reuse, 0x40, RZ ;  /* 0x00000040ca007810 */ /* 0x040fe20007ffe0ff */
[----:B------:R-:W-:Y:S01]  /*ddb0*/  ULDC.64 UR6, c[0x0][0xad8] ;  /* 0x0002b60000067ab9 */ /* 0x000fe20000000a00 */
[----:B------:R-:W-:Y:S01]  /*ddc0*/  IMAD.MOV.U32 R2, RZ, RZ, R6 ;  /* 0x000000ffff027224 */ /* 0x000fe200078e0006 */
[----:B------:R-:W-:Y:S01]  /*ddd0*/  ISETP.GE.AND P1, PT, R202, UR5, PT ;  /* 0x00000005ca007c0c */ /* 0x000fe2000bf26270 */
[----:B------:R-:W-:Y:S01]  /*dde0*/  IMAD.X R4, RZ, RZ, R5, P0 ;  /* 0x000000ffff047224 */ /* 0x000fe200000e0605 */
[----:B------:R-:W-:Y:S01]  /*ddf0*/  ISETP.GE.AND P2, PT, R0, UR5, PT ;  /* 0x0000000500007c0c */ /* 0x000fe2000bf46270 */
[----:B------:R-:W-:Y:S01]  /*de00*/  IMAD.MOV.U32 R3, RZ, RZ, R11 ;  /* 0x000000ffff037224 */ /* 0x000fe200078e000b */
[----:B------:R-:W-:Y:S01]  /*de10*/  ULDC.64 UR8, c[0x0][0x208] ;  /* 0x0000820000087ab9 */ /* 0x000fe20000000a00 */
[----:B------:R-:W-:-:S02]  /*de20*/  VIADD R5, R202, 0x80 ;  /* 0x00000080ca057836 */ /* 0x000fc40000000000 */
[----:B------:R-:W-:Y:S02]  /*de30*/  IMAD R4, R4, UR6, RZ ;  /* 0x0000000604047c24 */ /* 0x000fe4000f8e02ff */
        /* <DEDUP_REMOVED lines=13> */
.L_x_983:
[----:B------:R-:W-:Y:S05]  /*df10*/  BSYNC B0 ;  /* 0x0000000000007941 */ /* 0x000fea0003800000 */
.L_x_972:
[----:B------:R-:W5:Y:S02]  /*df20*/  LDC R0, c[0x0][0xda8] ;  /* 0x00036a00ff007b82 */ /* 0x000f640000000800 */
[----:B-----5:R-:W-:-:S13]  /*df30*/  ISETP.LE.AND P0, PT, R0, UR4, PT ;  /* 0x0000000400007c0c */ /* 0x020fda000bf03270 */
[----:B------:R-:W-:Y:S05]  /*df40*/  @!P0 BRA `(.L_x_984) ;  /* 0xffffff2c00a48947 */ /* 0x000fea000383ffff */
[----:B------:R-:W-:Y:S05]  /*df50*/  EXIT ;  /* 0x000000000000794d */ /* 0x000fea0003800000 */
.L_x_890:
[----:B------:R-:W-:-:S08]  /*df60*/  NOP ;  /* 0x0000000000007918 */ /* 0x000fd00000000000 */
[----:B-1----:R-:W1:-:S00]  /*df70*/  USETMAXREG.DEALLOC.CTAPOOL 0x18 ;  /* 0x00000018000079c8 */ /* 0x002e4000080e0500 */
[----:B-1----:R-:W-:-:S06]  /*df80*/  LOP3.LUT R0, R0, 0x3, RZ, 0xc0, !PT ;  /* 0x0000000300007812 */ /* 0x002fcc00078ec0ff */
[----:B------:R-:W1:Y:S02]  /*df90*/  SHFL.IDX PT, R0, R0, RZ, 0x1f ;  /* 0x00001fff00007589 */ /* 0x000e6400000e0000 */
[----:B-1----:R-:W-:-:S13]  /*dfa0*/  ISETP.NE.AND P0, PT, R0, RZ, PT ;  /* 0x000000ff0000720c */ /* 0x002fda0003f05270 */
[----:B------:R-:W-:Y:S05]  /*dfb0*/  @P0 EXIT ;  /* 0x000000000000094d */ /* 0x000fea0003800000 */
[----:B------:R-:W1:Y:S01]  /*dfc0*/  S2UR UR4, SR_CTAID.X ;  /* 0x00000000000479c3 */ /* 0x000e620000002500 */
[----:B------:R-:W-:Y:S01]  /*dfd0*/  UMOV UR49, URZ ;  /* 0x0000003f00317c82 */ /* 0x000fe20008000000 */
[----:B------:R-:W-:Y:S02]  /*dfe0*/  IMAD.MOV.U32 R16, RZ, RZ, RZ ;  /* 0x000000ffff107224 */ /* 0x000fe400078e00ff */
[----:B------:R-:W-:-:S04]  /*dff0*/  IMAD.MOV.U32 R17, RZ, RZ, 0x1 ;  /* 0x00000001ff117424 */ /* 0x000fc800078e00ff */
[----:B------:R-:W1:Y:S02]  /*e000*/  LDC R0, c[0x0][0xda8] ;  /* 0x00036a00ff007b82 */ /* 0x000e640000000800 */
[----:B-1----:R-:W-:-:S13]  /*e010*/  ISETP.LE.AND P0, PT, R0, UR4, PT ;  /* 0x0000000400007c0c */ /* 0x002fda000bf03270 */
[----:B------:R-:W-:Y:S05]  /*e020*/  @P0 BRA `(.L_x_985) ;  /* 0x00000034001c0947 */ /* 0x000fea0003800000 */
[----:B------:R-:W-:Y:S01]  /*e030*/  IMAD.U32 R19, RZ, RZ, UR4 ;  /* 0x00000004ff137e24 */ /* 0x000fe2000f8e00ff */
[----:B------:R-:W-:Y:S01]  /*e040*/  MOV R16, RZ ;  /* 0x000000ff00107202 */ /* 0x000fe20000000f00 */
[----:B------:R-:W-:Y:S01]  /*e050*/  IMAD.MOV.U32 R17, RZ, RZ, 0x1 ;  /* 0x00000001ff117424 */ /* 0x000fe200078e00ff */
[----:B------:R-:W-:Y:S01]  /*e060*/  ULDC UR50, c[0x0][0xc] ;  /* 0x0000030000327ab9 */ /* 0x000fe20000000800 */
[----:B------:R-:W-:Y:S01]  /*e070*/  ULDC.64 UR42, c[0x0][0x198] ;  /* 0x00006600002a7ab9 */ /* 0x000fe20000000a00 */
[----:B------:R-:W-:-:S05]  /*e080*/  UMOV UR49, URZ ;  /* 0x0000003f00317c82 */ /* 0x000fca0008000000 */
.L_x_1039:
[----:B------:R-:W-:Y:S01]  /*e090*/  ULDC UR8, c[0x0][0xdd0] ;  /* 0x0003740000087ab9 */ /* 0x000fe20000000800 */
[----:B-1----:R-:W1:Y:S01]  /*e0a0*/  LDC R0, c[0x0][0xde8] ;  /* 0x00037a00ff007b82 */ /* 0x002e620000000800 */
[C---:B------:R-:W-:Y:S01]  /*e0b0*/  R2UR UR6, R19.reuse ;  /* 0x00000000130672ca */ /* 0x040fe200000e0000 */
[----:B------:R-:W-:Y:S01]  /*e0c0*/  UISETP.NE.AND UP0, UPT, UR8, 0x1, UPT ;  /* 0x000000010800788c */ /* 0x000fe2000bf05270 */
[----:B------:R-:W-:-:S10]  /*e0d0*/  R2UR UR7, R19 ;  /* 0x00000000130772ca */ /* 0x000fd400000e0000 */
[----:B------:R-:W-:Y:S01]  /*e0e0*/  @UP0 ULDC UR4, c[0x0][0xdd4] ;  /* 0x0003750000040ab9 */ /* 0x000fe20000000800 */
[----:B------:R-:W-:Y:S01]  /*e0f0*/  @UP0 ULDC UR9, c[0x0][0xdd8] ;  /* 0x0003760000090ab9 */ /* 0x000fe20000000800 */
[----:B------:R-:W-:-:S04]  /*e100*/  UIMAD.WIDE.U32 UR4, UR6, UR4, URZ ;  /* 0x00000004060472a5 */ /* 0x000fc8000f8e003f */
[----:B------:R-:W-:-:S04]  /*e110*/  @UP0 USHF.R.U32.HI UR6, URZ, UR9, UR5 ;  /* 0x000000093f060299 */ /* 0x000fc80008011605 */
[----:B------:R-:W-:Y:S02]  /*e120*/  UIADD3 UR4, -UR6, URZ, URZ ;  /* 0x0000003f06047290 */ /* 0x000fe4000fffe13f */
[----:B-1----:R-:W-:Y:S02]  /*e130*/  ISETP.LE.AND P0, PT, R0, UR6, PT ;  /* 0x0000000600007c0c */ /* 0x002fe4000bf03270 */
[----:B------:R-:W-:-:S11]  /*e140*/  UIMAD UR8, UR8, UR4, UR7 ;  /* 0x00000004080872a4 */ /* 0x000fd6000f8e0207 */
[----:B------:R-:W-:Y:S05]  /*e150*/  @!P0 BRA `(.L_x_986) ;  /* 0x0000000000208947 */ /* 0x000fea0003800000 */
[----:B------:R-:W-:Y:S01]  /*e160*/  ULDC UR9, c[0x0][0xddc] ;  /* 0x0003770000097ab9 */ /* 0x000fe20000000800 */
[----:B------:R-:W-:Y:S01]  /*e170*/  UMOV UR7, UR8 ;  /* 0x0000000800077c82 */ /* 0x000fe20008000000 */
[----:B------:R-:W-:-:S11]  /*e180*/  UISETP.NE.AND UP0, UPT, UR9, 0x1, UPT ;  /* 0x000000010900788c */ /* 0x000fd6000bf05270 */
[----:B------:R-:W-:Y:S02]  /*e190*/  @UP0 ULDC.64 UR10, c[0x0][0xde0] ;  /* 0x00037800000a0ab9 */ /* 0x000fe40000000a00 */
[----:B------:R-:W-:-:S04]  /*e1a0*/  UIMAD.WIDE.U32 UR4, UR8, UR10, URZ ;  /* 0x0000000a080472a5 */ /* 0x000fc8000f8e003f */
[----:B------:R-:W-:-:S04]  /*e1b0*/  @UP0 USHF.R.U32.HI UR7, URZ, UR11, UR5 ;  /* 0x0000000b3f070299 */ /* 0x000fc80008011605 */
[----:B------:R-:W-:Y:S01]  /*e1c0*/  UIMAD UR4, UR7, UR9, URZ ;  /* 0x00000009070472a4 */ /* 0x000fe2000f8e023f */
[----:B------:R-:W-:Y:S11]  /*e1d0*/  BRA `(.L_x_987) ;  /* 0x00000000001c7947 */ /* 0x000ff60003800000 */
.L_x_986:
[----:B------:R-:W-:Y:S01]  /*e1e0*/  ULDC UR9, c[0x0][0xdc4] ;  /* 0x0003710000097ab9 */ /* 0x000fe20000000800 */
[----:B------:R-:W-:Y:S01]  /*e1f0*/  UMOV UR7, UR8 ;  /* 0x0000000800077c82 */ /* 0x000fe20008000000 */
[----:B------:R-:W-:-:S11]  /*e200*/  UISETP.NE.AND UP0, UPT, UR9, 0x1, UPT ;  /* 0x000000010900788c */ /* 0x000fd6000bf05270 */
[----:B------:R-:W-:Y:S02]  /*e210*/  @UP0 ULDC.64 UR10, c[0x0][0xdc8] ;  /* 0x00037200000a0ab9 */ /* 0x000fe40000000a00 */
[----:B------:R-:W-:-:S04]  /*e220*/  UIMAD.WIDE.U32 UR4, UR8, UR10, URZ ;  /* 0x0000000a080472a5 */ /* 0x000fc8000f8e003f */
[----:B------:R-:W-:-:S04]  /*e230*/  @UP0 USHF.R.U32.HI UR7, URZ, UR11, UR5 ;  /* 0x0000000b3f070299 */ /* 0x000fc80008011605 */
[----:B------:R-:W-:-:S12]  /*e240*/  UIMAD UR4, UR7, UR9, URZ ;  /* 0x00000009070472a4 */ /* 0x000fd8000f8e023f */
.L_x_987:
[----:B------:R-:W-:Y:S01]  /*e250*/  ULDC.64 UR10, c[0x0][0x3f8] ;  /* 0x0000fe00000a7ab9 */ /* 0x000fe20000000a00 */
[----:B------:R-:W-:Y:S02]  /*e260*/  UIADD3 UR8, UR8, -UR4, URZ ;  /* 0x8000000408087290 */ /* 0x000fe4000fffe03f */
[----:B------:R-:W-:Y:S02]  /*e270*/  UISETP.NE.U32.AND UP0, UPT, UR10, URZ, UPT ;  /* 0x0000003f0a00728c */ /* 0x000fe4000bf05070 */
[----:B------:R-:W-:Y:S01]  /*e280*/  ULOP3.LUT UR7, URZ, UR7, URZ, 0x33, !UPT ;  /* 0x000000073f077292 */ /* 0x000fe2000f8e333f */
[----:B------:R-:W-:Y:S01]  /*e290*/  ULDC UR10, c[0x0][0xdb8] ;  /* 0x00036e00000a7ab9 */ /* 0x000fe20000000800 */
[----:B------:R-:W-:Y:S01]  /*e2a0*/  ULDC.64 UR4, c[0x0][0x9e0] ;  /* 0x0002780000047ab9 */ /* 0x000fe20000000a00 */
[----:B------:R-:W-:Y:S01]  /*e2b0*/  UISETP.NE.AND UP1, UPT, UR10, 0x1, UPT ;  /* 0x000000010a00788c */ /* 0x000fe2000bf25270 */
[----:B------:R-:W-:Y:S01]  /*e2c0*/  ULDC UR9, c[0x0][0xdc4] ;  /* 0x0003710000097ab9 */ /* 0x000fe20000000800 */
[----:B------:R-:W-:Y:S01]  /*e2d0*/  ULDC UR45, c[0x0][0xdac] ;  /* 0x00036b00002d7ab9 */ /* 0x000fe20000000800 */
[----:B------:R-:W-:-:S02]  /*e2e0*/  UISETP.GE.AND UP2, UPT, UR5, 0x1, UPT ;  /* 0x000000010500788c */ /* 0x000fc4000bf46270 */
[----:B------:R-:W-:Y:S02]  /*e2f0*/  UIMAD UR9, UR6, UR9, UR8 ;  /* 0x00000009060972a4 */ /* 0x000fe4000f8e0208 */
[----:B------:R-:W-:Y:S02]  /*e300*/  UIADD3 UR45, UR7, UR45, URZ ;  /* 0x0000002d072d7290 */ /* 0x000fe4000fffe03f */
[----:B------:R-:W-:Y:S01]  /*e310*/  UISETP.NE.AND.EX UP0, UPT, UR11, URZ, UPT, UP0 ;  /* 0x0000003f0b00728c */ /* 0x000fe2000bf05300 */
[----:B------:R-:W-:Y:S01]  /*e320*/  PLOP3.LUT P1, PT, PT, PT, UP2, 0x80, 0x0 ;  /* 0x000000000000781c */ /* 0x000fe20003f2f028 */
[----:B------:R-:W-:Y:S01]  /*e330*/  @UP1 ULDC UR6, c[0x0][0xdbc] ;  /* 0x00036f0000061ab9 */ /* 0x000fe20000000800 */
[----:B------:R-:W-:Y:S02]  /*e340*/  USHF.L.U32 UR45, UR45, 0x7, URZ ;  /* 0x000000072d2d7899 */ /* 0x000fe4000800063f */
[----:B------:R-:W-:Y:S01]  /*e350*/  UIMAD.WIDE.U32 UR6, UR9, UR6, URZ ;  /* 0x00000006090672a5 */ /* 0x000fe2000f8e003f */
[----:B------:R-:W-:Y:S01]  /*e360*/  ULDC UR11, c[0x0][0x404] ;  /* 0x00010100000b7ab9 */ /* 0x000fe20000000800 */
[----:B------:R-:W-:Y:S01]  /*e370*/  ULDC UR12, c[0x0][0x288] ;  /* 0x0000a200000c7ab9 */ /* 0x000fe20000000800 */
[----:B------:R-:W-:Y:S01]  /*e380*/  @UP1 ULDC UR14, c[0x0][0xdc0] ;  /* 0x00037000000e1ab9 */ /* 0x000fe20000000800 */
[----:B------:R-:W-:Y:S01]  /*e390*/  UMOV UR47, UR9 ;  /* 0x00000009002f7c82 */ /* 0x000fe20008000000 */
[----:B------:R-:W-:-:S02]  /*e3a0*/  USEL UR11, UR11, 0x1, UP0 ;  /* 0x000000010b0b7887 */ /* 0x000fc40008000000 */
[----:B------:R-:W-:Y:S02]  /*e3b0*/  UIADD3 UR8, UR45, 0x80, -UR12 ;  /* 0x000000802d087890 */ /* 0x000fe4000fffe80c */
[----:B------:R-:W-:Y:S01]  /*e3c0*/  @UP1 USHF.R.U32.HI UR47, URZ, UR14, UR7 ;  /* 0x0000000e3f2f1299 */ /* 0x000fe20008011607 */
[----:B------:R-:W-:Y:S02]  /*e3d0*/  ULDC UR13, c[0x0][0x2e0] ;  /* 0x0000b800000d7ab9 */ /* 0x000fe40000000800 */
[----:B------:R-:W-:Y:S02]  /*e3e0*/  UIMAD UR6, UR11, UR13, UR8 ;  /* 0x0000000d0b0672a4 */ /* 0x000fe4000f8e0208 */
[----:B------:R-:W-:Y:S02]  /*e3f0*/  UIADD3 UR46, -UR47, URZ, URZ ;  /* 0x0000003f2f2e7290 */ /* 0x000fe4000fffe13f */
[----:B------:R-:W-:Y:S02]  /*e400*/  UIADD3 UR4, UR6, UR4, URZ ;  /* 0x0000000406047290 */ /* 0x000fe4000fffe03f */
[----:B------:R-:W-:Y:S01]  /*e410*/  UIMAD UR46, UR10, UR46, UR9 ;  /* 0x0000002e0a2e72a4 */ /* 0x000fe2000f8e0209 */
[----:B------:R-:W-:Y:S11]  /*e420*/  @!P1 BRA `(.L_x_988) ;  /* 0x0000000000449947 */ /* 0x000ff60003800000 */
        /* <DEDUP_REMOVED lines=10> */
.L_x_989:
[----:B------:R-:W-:-:S11]  /*e4d0*/  UISETP.NE.AND UP0, UPT, UR5, 0x1, UPT ;  /* 0x000000010500788c */ /* 0x000fd6000bf05270 */
[----:B------:R-:W-:Y:S02]  /*e4e0*/  @UP0 ULDC.64 UR14, c[0x0][0x9e8] ;  /* 0x00027a00000e0ab9 */ /* 0x000fe40000000a00 */
[----:B------:R-:W-:-:S04]  /*e4f0*/  UIMAD.WIDE.U32 UR6, UR8, UR14, URZ ;  /* 0x0000000e080672a5 */ /* 0x000fc8000f8e003f */
[----:B------:R-:W-:-:S12]  /*e500*/  @UP0 USHF.R.U32.HI UR8, URZ, UR15, UR7 ;  /* 0x0000000f3f080299 */ /* 0x000fd80008011607 */
.L_x_990:
[----:B------:R-:W-:-:S04]  /*e510*/  UIMAD UR8, UR8, UR5, UR5 ;  /* 0x00000005080872a4 */ /* 0x000fc8000f8e0205 */
[----:B------:R-:W-:-:S04]  /*e520*/  UISETP.LT.AND UP0, UPT, UR4, UR8, UPT ;  /* 0x000000080400728c */ /* 0x000fc8000bf01270 */
[----:B------:R-:W-:-:S12]  /*e530*/  USEL UR4, UR4, UR8, UP0 ;  /* 0x0000000804047287 */ /* 0x000fd80008000000 */
.L_x_988:
[----:B------:R-:W-:Y:S02]  /*e540*/  UIMAD UR7, UR11, UR13, 0x3f ;  /* 0x0000003f0b0774a4 */ /* 0x000fe4000f8e020d */
[----:B------:R-:W-:Y:S02]  /*e550*/  UIADD3 UR4, UR4, 0x3f, URZ ;  /* 0x0000003f04047890 */ /* 0x000fe4000fffe03f */
[----:B------:R-:W-:Y:S02]  /*e560*/  USHF.R.S32.HI UR8, URZ, 0x1f, UR7 ;  /* 0x0000001f3f087899 */ /* 0x000fe40008011407 */
[----:B------:R-:W-:Y:S02]  /*e570*/  USHF.R.S32.HI UR6, URZ, 0x1f, UR4 ;  /* 0x0000001f3f067899 */ /* 0x000fe40008011404 */
[----:B------:R-:W-:Y:S02]  /*e580*/  ULEA.HI UR8, UR8, UR7, URZ, 0x6 ;  /* 0x0000000708087291 */ /* 0x000fe4000f8f303f */
[----:B------:R-:W-:-:S02]  /*e590*/  ULEA.HI UR6, UR6, UR4, URZ, 0x6 ;  /* 0x0000000406067291 */ /* 0x000fc4000f8f303f */
[----:B------:R-:W-:Y:S02]  /*e5a0*/  UIADD3 UR4, UR45, -UR12, URZ ;  /* 0x8000000c2d047290 */ /* 0x000fe4000fffe03f */
[----:B------:R-:W-:Y:S02]  /*e5b0*/  USHF.R.S32.HI UR48, URZ, 0x6, UR8 ;  /* 0x000000063f307899 */ /* 0x000fe40008011408 */
[----:B------:R-:W-:Y:S02]  /*e5c0*/  USHF.R.S32.HI UR6, URZ, 0x6, UR6 ;  /* 0x000000063f067899 */ /* 0x000fe40008011406 */
[----:B------:R-:W-:Y:S02]  /*e5d0*/  UIMAD UR4, UR11, UR13, UR4 ;  /* 0x0000000d0b0472a4 */ /* 0x000fe4000f8e0204 */
[----:B------:R-:W-:Y:S01]  /*e5e0*/  UISETP.LT.AND UP0, UPT, UR48, UR6, UPT ;  /* 0x000000063000728c */ /* 0x000fe2000bf01270 */
[----:B------:R-:W-:Y:S02]  /*e5f0*/  ULDC UR8, c[0x0][0x9dc] ;  /* 0x0002770000087ab9 */ /* 0x000fe40000000800 */
[----:B------:R-:W-:-:S02]  /*e600*/  UIADD3 UR8, UR4, -UR8, URZ ;  /* 0x8000000804087290 */ /* 0x000fc4000fffe03f */
[----:B------:R-:W-:Y:S01]  /*e610*/  USEL UR48, UR48, UR6, UP0 ;  /* 0x0000000630307287 */ /* 0x000fe20008000000 */
[----:B------:R-:W-:Y:S11]  /*e620*/  @!P1 BRA `(.L_x_991) ;  /* 0x0000000000449947 */ /* 0x000ff60003800000 */
        /* <DEDUP_REMOVED lines=10> */
.L_x_992:
[----:B------:R-:W-:-:S11]  /*e6d0*/  UISETP.NE.AND UP0, UPT, UR5, 0x1, UPT ;  /* 0x000000010500788c */ /* 0x000fd6000bf05270 */
[----:B------:R-:W-:Y:S02]  /*e6e0*/  @UP0 ULDC.64 UR10, c[0x0][0x9e8] ;  /* 0x00027a00000a0ab9 */ /* 0x000fe40000000a00 */
[----:B------:R-:W-:-:S04]  /*e6f0*/  UIMAD.WIDE.U32 UR6, UR4, UR10, URZ ;  /* 0x0000000a040672a5 */ /* 0x000fc8000f8e003f */
[----:B------:R-:W-:-:S12]  /*e700*/  @UP0 USHF.R.U32.HI UR4, URZ, UR11, UR7 ;  /* 0x0000000b3f040299 */ /* 0x000fd80008011607 */
.L_x_993:
[----:B------:R-:W-:-:S04]  /*e710*/  UIMAD UR4, UR4, UR5, URZ ;  /* 0x00000005040472a4 */ /* 0x000fc8000f8e023f */
[----:B------:R-:W-:-:S04]  /*e720*/  UISETP.LT.AND UP0, UPT, UR8, UR4, UPT ;  /* 0x000000040800728c */ /* 0x000fc8000bf01270 */
[----:B------:R-:W-:-:S12]  /*e730*/  USEL UR8, UR8, UR4, !UP0 ;  /* 0x0000000408087287 */ /* 0x000fd8000c000000 */
.L_x_991:
[----:B------:R-:W-:Y:S01]  /*e740*/  USHF.R.S32.HI UR4, URZ, 0x1f, UR8 ;  /* 0x0000001f3f047899 */ /* 0x000fe20008011408 */
[----:B------:R-:W-:Y:S03]  /*e750*/  BSSY B6, `(.L_x_994) ;  /* 0x00002c3000067945 */ /* 0x000fe60003800000 */
[----:B------:R-:W-:-:S04]  /*e760*/  ULEA.HI UR4, UR4, UR8, URZ, 0x6 ;  /* 0x0000000804047291 */ /* 0x000fc8000f8f303f */
[----:B------:R-:W-:-:S04]  /*e770*/  USHF.R.S32.HI UR4, URZ, 0x6, UR4 ;  /* 0x000000063f047899 */ /* 0x000fc80008011404 */
[----:B------:R-:W-:-:S04]  /*e780*/  UISETP.LT.AND UP0, UPT, URZ, UR4, UPT ;  /* 0x000000043f00728c */ /* 0x000fc8000bf01270 */
[----:B------:R-:W-:-:S04]  /*e790*/  USEL UR41, URZ, UR4, !UP0 ;  /* 0x000000043f297287 */ /* 0x000fc8000c000000 */
[----:B------:R-:W-:-:S06]  /*e7a0*/  UISETP.GT.AND UP0, UPT, UR48, UR41, UPT ;  /* 0x000000293000728c */ /* 0x000fcc000bf04270 */
[----:B------:R-:W-:-:S13]  /*e7b0*/  PLOP3.LUT P0, PT, PT, PT, UP0, 0x80, 0x0 ;  /* 0x000000000000781c */ /* 0x000fda0003f0f008 */
[----:B------:R-:W-:Y:S05]  /*e7c0*/  @P0 BRA `(.L_x_995) ;  /* 0x00000000004c0947 */ /* 0x000fea0003800000 */
[----:B------:R-:W1:Y:S01]  /*e7d0*/  S2R R0, SR_TID.X ;  /* 0x0000000000007919 */ /* 0x000e620000002100 */
[----:B------:R-:W-:Y:S01]  /*e7e0*/  IMAD.MOV.U32 R13, RZ, RZ, R19 ;  /* 0x000000ffff0d7224 */ /* 0x000fe200078e0013 */
        /* <DEDUP_REMOVED lines=15> */
[----:B-1----:R-:W-:Y:S01]  /*e8e0*/  IADD3 R13, R0, UR50, R13 ;  /* 0x00000032000d7c10 */ /* 0x002fe2000fffe00d */
[----:B------:R-:W-:Y:S06]  /*e8f0*/  BRA `(.L_x_996) ;  /* 0x0000002800a07947 */ /* 0x000fec0003800000 */
.L_x_995:
[----:B------:R-:W1:Y:S01]  /*e900*/  S2UR UR4, SR_CgaCtaId ;  /* 0x00000000000479c3 */ /* 0x000e620000008800 */
[----:B------:R-:W-:Y:S02]  /*e910*/  UMOV UR40, 0x400 ;  /* 0x0000040000287882 */ /* 0x000fe40000000000 */
[----:B-1----:R-:W-:-:S04]  /*e920*/  ULEA UR40, UR4, UR40, 0x18 ;  /* 0x0000002804287291 */ /* 0x002fc8000f8ec03f */
[----:B------:R-:W-:-:S04]  /*e930*/  UIADD3 UR4, UR40, 0x20400, URZ ;  /* 0x0002040028047890 */ /* 0x000fc8000fffe03f */
[----:B------:R-:W-:-:S06]  /*e940*/  ULOP3.LUT UP0, URZ, UR4, 0x3ff, URZ, 0xc0, !UPT ;  /* 0x000003ff043f7892 */ /* 0x000fcc000f80c03f */
[----:B------:R-:W-:-:S13]  /*e950*/  PLOP3.LUT P0, PT, PT, PT, UP0, 0x80, 0x0 ;  /* 0x000000000000781c */ /* 0x000fda0003f0f008 */
[----:B------:R-:W-:Y:S05]  /*e960*/  @!P0 BRA `(.L_x_997) ;  /* 0x0000000000408947 */ /* 0x000fea0003800000 */
[----:B------:R-:W-:Y:S01]  /*e970*/  MOV R2, 0x0 ;  /* 0x0000000000027802 */ /* 0x000fe20000000f00 */
[----:B------:R-:W-:Y:S01]  /*e980*/  ULDC.64 UR6, c[0x4][0x1b8] ;  /* 0x01006e0000067ab9 */ /* 0x000fe20000000a00 */
[----:B------:R-:W-:Y:S01]  /*e990*/  ULDC.64 UR8, c[0x4][0x1c0] ;  /* 0x0100700000087ab9 */ /* 0x000fe20000000a00 */
[----:B------:R-:W-:Y:S01]  /*e9a0*/  ULDC.64 UR4, c[0x4][0x140] ;  /* 0x0100500000047ab9 */ /* 0x000fe20000000a00 */
[----:B------:R-:W-:Y:S01]  /*e9b0*/  IMAD.U32 R4, RZ, RZ, UR6 ;  /* 0x00000006ff047e24 */ /* 0x000fe2000f8e00ff */
[----:B------:R-:W-:Y:S01]  /*e9c0*/  MOV R12, 0x1 ;  /* 0x00000001000c7802 */ /* 0x000fe20000000f00 */
[----:B------:R-:W1:Y:S01]  /*e9d0*/  LDC.64 R2, c[0x4][R2] ;  /* 0x0100000002027b82 */ /* 0x000e620000000a00 */
[----:B------:R-:W-:Y:S02]  /*e9e0*/  IMAD.U32 R5, RZ, RZ, UR7 ;  /* 0x00000007ff057e24 */ /* 0x000fe4000f8e00ff */
[----:B------:R-:W-:Y:S02]  /*e9f0*/  IMAD.U32 R6, RZ, RZ, UR8 ;  /* 0x00000008ff067e24 */ /* 0x000fe4000f8e00ff */
[----:B------:R-:W-:-:S02]  /*ea00*/  IMAD.U32 R7, RZ, RZ, UR9 ;  /* 0x00000009ff077e24 */ /* 0x000fc4000f8e00ff */
[----:B------:R-:W-:Y:S02]  /*ea10*/  IMAD.U32 R10, RZ, RZ, UR4 ;  /* 0x00000004ff0a7e24 */ /* 0x000fe4000f8e00ff */
[----:B------:R-:W-:Y:S02]  /*ea20*/  IMAD.U32 R11, RZ, RZ, UR5 ;  /* 0x00000005ff0b7e24 */ /* 0x000fe4000f8e00ff */
[----:B------:R-:W-:Y:S02]  /*ea30*/  IMAD.MOV.U32 R8, RZ, RZ, 0x70 ;  /* 0x00000070ff087424 */ /* 0x000fe400078e00ff */
[----:B------:R-:W-:-:S07]  /*ea40*/  IMAD.MOV.U32 R13, RZ, RZ, RZ ;  /* 0x000000ffff0d7224 */ /* 0x000fce00078e00ff */
[----:B------:R-:W-:-:S07]  /*ea50*/  LEPC R20, `(.L_x_997) ;  /* 0x000000001014794e */ /* 0x000fce0000000000 */
[----:B-1----:R-:W-:Y:S05]  /*ea60*/  CALL.ABS.NOINC R2 ;  /* 0x0000000002007343 */ /* 0x002fea0003c00000 */
.L_x_997:
        /* <DEDUP_REMOVED lines=8> */
[----:B------:R1:W2:Y:S01]  /*eaf0*/  LDC.64 R2, c[0x4][R18] ;  /* 0x0100000012027b82 */ /* 0x0002a20000000a00 */
[----:B------:R-:W-:Y:S01]  /*eb00*/  IMAD.U32 R4, RZ, RZ, UR6 ;  /* 0x00000006ff047e24 */ /* 0x000fe2000f8e00ff */
[----:B------:R-:W-:Y:S01]  /*eb10*/  MOV R12, 0x1 ;  /* 0x00000001000c7802 */ /* 0x000fe20000000f00 */
[----:B------:R-:W-:Y:S02]  /*eb20*/  IMAD.U32 R5, RZ, RZ, UR7 ;  /* 0x00000007ff057e24 */ /* 0x000fe4000f8e00ff */
[----:B------:R-:W-:Y:S02]  /*eb30*/  IMAD.U32 R6, RZ, RZ, UR8 ;  /* 0x00000008ff067e24 */ /* 0x000fe4000f8e00ff */
[----:B------:R-:W-:-:S02]  /*eb40*/  IMAD.U32 R7, RZ, RZ, UR9 ;  /* 0x00000009ff077e24 */ /* 0x000fc4000f8e00ff */
[----:B------:R-:W-:Y:S02]  /*eb50*/  IMAD.U32 R10, RZ, RZ, UR4 ;  /* 0x00000004ff0a7e24 */ /* 0x000fe4000f8e00ff */
[----:B------:R-:W-:Y:S02]  /*eb60*/  IMAD.U32 R11, RZ, RZ, UR5 ;  /* 0x00000005ff0b7e24 */ /* 0x000fe4000f8e00ff */
[----:B------:R-:W-:Y:S02]  /*eb70*/  IMAD.MOV.U32 R8, RZ, RZ, 0x70 ;  /* 0x00000070ff087424 */ /* 0x000fe400078e00ff */
[----:B-1----:R-:W-:-:S07]  /*eb80*/  IMAD.MOV.U32 R13, RZ, RZ, RZ ;  /* 0x000000ffff0d7224 */ /* 0x002fce00078e00ff */
[----:B------:R-:W-:-:S07]  /*eb90*/  LEPC R20, `(.L_x_999) ;  /* 0x000000001014794e */ /* 0x000fce0000000000 */
[----:B--2---:R-:W-:Y:S05]  /*eba0*/  CALL.ABS.NOINC R2 ;  /* 0x0000000002007343 */ /* 0x004fea0003c00000 */
.L_x_999:
[----:B------:R1:W2:Y:S01]  /*ebb0*/  LDC.64 R2, c[0x4][R18] ;  /* 0x0100000012027b82 */ /* 0x0002a20000000a00 */
[----:B------:R-:W-:Y:S01]  /*ebc0*/  ULDC.64 UR6, c[0x4][0x1b8] ;  /* 0x01006e0000067ab9 */ /* 0x000fe20000000a00 */
[----:B------:R-:W-:Y:S01]  /*ebd0*/  ULDC.64 UR8, c[0x4][0x1c0] ;  /* 0x0100700000087ab9 */ /* 0x000fe20000000a00 */
[----:B------:R-:W-:Y:S01]  /*ebe0*/  ULDC.64 UR4, c[0x4][0x150] ;  /* 0x0100540000047ab9 */ /* 0x000fe20000000a00 */
        /* <DEDUP_REMOVED lines=11> */
.L_x_998:
[----:B------:R-:W-:Y:S01]  /*eca0*/  ULDC.64 UR4, c[0x0][0x9f8] ;  /* 0x00027e0000047ab9 */ /* 0x000fe20000000a00 */
[----:B------:R-:W-:Y:S01]  /*ecb0*/  IMAD.U32 R5, RZ, RZ, UR47 ;  /* 0x0000002fff057e24 */ /* 0x000fe2000f8e00ff */
[----:B------:R-:W-:Y:S01]  /*ecc0*/  ISETP.NE.U32.AND P0, PT, RZ, UR4, PT ;  /* 0x00000004ff007c0c */ /* 0x000fe2000bf05070 */
[----:B------:R-:W-:Y:S01]  /*ecd0*/  IMAD.U32 R0, RZ, RZ, UR47 ;  /* 0x0000002fff007e24 */ /* 0x000fe2000f8e00ff */
[----:B------:R-:W-:Y:S01]  /*ece0*/  ULDC.64 UR6, c[0x0][0x208] ;  /* 0x0000820000067ab9 */ /* 0x000fe20000000a00 */
[----:B------:R-:W1:Y:S01]  /*ecf0*/  LDC R4, c[0x0][0x428] ;  /* 0x00010a00ff047b82 */ /* 0x000e620000000800 */
[----:B------:R-:W-:Y:S01]  /*ed00*/  ISETP.NE.AND.EX P0, PT, RZ, UR5, PT, P0 ;  /* 0x00000005ff007c0c */ /* 0x000fe2000bf05300 */
[----:B------:R-:W2:-:S12]  /*ed10*/  S2R R18, SR_TID.X ;  /* 0x0000000000127919 */ /* 0x000e980000002100 */
[----:B------:R-:W3:Y:S02]  /*ed20*/  @P0 LDC.64 R2, c[0x0][0x9f8] ;  /* 0x00027e00ff020b82 */ /* 0x000ee40000000a00 */
[----:B---3--:R-:W-:-:S05]  /*ed30*/  @P0 IMAD.WIDE R2, R5, 0x4, R2 ;  /* 0x0000000405020825 */ /* 0x008fca00078e0202 */
[----:B------:R3:W4:Y:S01]  /*ed40*/  @P0 LDG.E R0, desc[UR6][R2.64] ;  /* 0x0000000602000981 */ /* 0x000722000c1e1900 */
[----:B-1----:R-:W-:Y:S01]  /*ed50*/  ISETP.NE.AND P0, PT, R4, 0x1, PT ;  /* 0x000000010400780c */ /* 0x002fe20003f05270 */
[----:B------:R-:W-:Y:S01]  /*ed60*/  IMAD.U32 R4, RZ, RZ, UR46 ;  /* 0x0000002eff047e24 */ /* 0x000fe2000f8e00ff */
[----:B--2---:R-:W-:Y:S01]  /*ed70*/  LOP3.LUT R18, R18, 0x1f, RZ, 0xc0, !PT ;  /* 0x0000001f12127812 */ /* 0x004fe200078ec0ff */
[----:B------:R-:W-:Y:S01]  /*ed80*/  UMOV UR44, URZ ;  /* 0x0000003f002c7c82 */ /* 0x000fe20008000000 */
[----:B------:R-:W-:Y:S01]  /*ed90*/  UMOV UR8, 0x40 ;  /* 0x0000004000087882 */ /* 0x000fe20000000000 */
[----:B------:R-:W-:Y:S01]  /*eda0*/  UMOV UR9, UR45 ;  /* 0x0000002d00097c82 */ /* 0x000fe20008000000 */
[----:B------:R-:W-:Y:S01]  /*edb0*/  ISETP.NE.AND P1, PT, R18, RZ, PT ;  /* 0x000000ff1200720c */ /* 0x000fe20003f25270 */
[----:B------:R-:W-:Y:S01]  /*edc0*/  UMOV UR10, UR46 ;  /* 0x0000002e000a7c82 */ /* 0x000fe20008000000 */
[----:B------:R-:W-:Y:S01]  /*edd0*/  UMOV UR11, UR47 ;  /* 0x0000002f000b7c82 */ /* 0x000fe20008000000 */
[----:B---3--:R-:W1:Y:S01]  /*ede0*/  LDC.64 R2, c[0x0][0x3f8] ;  /* 0x0000fe00ff027b82 */ /* 0x008e620000000a00 */
[----:B------:R-:W-:Y:S01]  /*edf0*/  UMOV UR12, 0x80 ;  /* 0x00000080000c7882 */ /* 0x000fe20000000000 */
[----:B------:R-:W-:Y:S01]  /*ee00*/  UMOV UR13, UR45 ;  /* 0x0000002d000d7c82 */ /* 0x000fe20008000000 */
[----:B------:R-:W-:Y:S01]  /*ee10*/  UMOV UR14, UR46 ;  /* 0x0000002e000e7c82 */ /* 0x000fe20008000000 */
[----:B------:R-:W-:Y:S01]  /*ee20*/  UMOV UR15, UR47 ;  /* 0x0000002f000f7c82 */ /* 0x000fe20008000000 */
[----:B------:R-:W-:Y:S01]  /*ee30*/  UMOV UR16, 0xc0 ;  /* 0x000000c000107882 */ /* 0x000fe20000000000 */
[----:B------:R-:W-:Y:S01]  /*ee40*/  UMOV UR17, UR45 ;  /* 0x0000002d00117c82 */ /* 0x000fe20008000000 */
[----:B------:R-:W-:Y:S01]  /*ee50*/  UMOV UR18, UR46 ;  /* 0x0000002e00127c82 */ /* 0x000fe20008000000 */
[----:B------:R-:W2:Y:S01]  /*ee60*/  @P0 LDC R5, c[0x0][0x42c] ;  /* 0x00010b00ff050b82 */ /* 0x000ea20000000800 */
[----:B------:R-:W-:Y:S01]  /*ee70*/  UMOV UR19, UR47 ;  /* 0x0000002f00137c82 */ /* 0x000fe20008000000 */
[----:B------:R-:W-:Y:S01]  /*ee80*/  VOTEU.ALL UP1, P1 ;  /* 0x00000000003f7886 */ /* 0x000fe20000820000 */
[----:B------:R-:W-:-:S04]  /*ee90*/  UMOV UR6, 0xffffffff ;  /* 0xffffffff00067882 */ /* 0x000fc80000000000 */
[----:B------:R-:W-:Y:S01]  /*eea0*/  @!UP1 UIADD3 UR4, UP0, UR42, 0x270, URZ ;  /* 0x000002702a049890 */ /* 0x000fe2000ff1e03f */
[----:B------:R-:W3:Y:S03]  /*eeb0*/  @P0 LDC R6, c[0x0][0x430] ;  /* 0x00010c00ff060b82 */ /* 0x000ee60000000800 */
[----:B------:R-:W-:-:S09]  /*eec0*/  @!UP1 UIADD3.X UR5, URZ, UR43, URZ, UP0, !UPT ;  /* 0x0000002b3f059290 */ /* 0x000fd200087fe43f */
[----:B------:R1:W-:Y:S01]  /*eed0*/  @!UP1 UTMAPF.L2.4D [UR44], [UR4] ;  /* 0x0000002c040095b8 */ /* 0x0003e20008018000 */
[----:B--2---:R-:W-:Y:S01]  /*eee0*/  @P0 IMAD.HI.U32 R5, R5, UR46, RZ ;  /* 0x0000002e05050c27 */ /* 0x004fe2000f8e00ff */
[----:B------:R2:W-:Y:S04]  /*eef0*/  @!UP1 UTMAPF.L2.4D [UR8], [UR4] ;  /* 0x00000008040095b8 */ /* 0x0005e80008018000 */
[----:B---3--:R-:W-:Y:S01]  /*ef00*/  @P0 SHF.R.U32.HI R4, RZ, R6, R5 ;  /* 0x00000006ff040219 */ /* 0x008fe20000011605 */
[----:B------:R-:W-:Y:S01]  /*ef10*/  IMAD.U32 R5, RZ, RZ, UR48 ;  /* 0x00000030ff057e24 */ /* 0x000fe2000f8e00ff */
[----:B-1----:R-:W-:Y:S01]  /*ef20*/  ISETP.NE.U32.AND P0, PT, R2, RZ, PT ;  /* 0x000000ff0200720c */ /* 0x002fe20003f05070 */
[----:B------:R2:W-:Y:S02]  /*ef30*/  @!UP1 UTMAPF.L2.4D [UR12], [UR4] ;  /* 0x0000000c040095b8 */ /* 0x0005e40008018000 */
[----:B------:R-:W-:Y:S01]  /*ef40*/  VIADD R5, R5, 0xffffffff ;  /* 0xffffffff05057836 */ /* 0x000fe20000000000 */
[----:B------:R-:W-:Y:S01]  /*ef50*/  ISETP.NE.AND.EX P0, PT, R3, RZ, PT, P0 ;  /* 0x000000ff0300720c */ /* 0x000fe20003f05300 */
[----:B------:R2:W-:Y:S03]  /*ef60*/  @!UP1 UTMAPF.L2.4D [UR16], [UR4] ;  /* 0x00000010040095b8 */ /* 0x0005e60008018000 */
[----:B----4-:R-:W-:Y:S01]  /*ef70*/  SEL R6, R0, RZ, !P0 ;  /* 0x000000ff00067207 */ /* 0x010fe20004000000 */
[----:B--2---:R-:W-:Y:S08]  /*ef80*/  BRA.DIV UR6, `(.L_x_1000) ;  /* 0x0000002a06f07947 */ /* 0x004ff0000b800000 */
.L_x_1051:
[----:B------:R-:W-:Y:S01]  /*ef90*/  UMOV UR4, 0xffffffff ;  /* 0xffffffff00047882 */ /* 0x000fe20000000000 */
[----:B------:R-:W-:Y:S02]  /*efa0*/  SHF.R.S32.HI R18, RZ, 0x1f, R0 ;  /* 0x0000001fff127819 */ /* 0x000fe40000011400 */
[----:B------:R-:W-:Y:S05]  /*efb0*/  BRA.DIV UR4, `(.L_x_1001) ;  /* 0x0000002e04107947 */ /* 0x000fea000b800000 */
[----:B------:R-:W-:-:S13]  /*efc0*/  ELECT P6, URZ, PT ;  /* 0x00000000003f782f */ /* 0x000fda00038c0000 */
.L_x_1054:
[----:B------:R-:W-:Y:S05]  /*efd0*/  @!P6 BRA `(.L_x_1002) ;  /* 0x00000004000ce947 */ /* 0x000fea0003800000 */
[----:B------:R-:W-:Y:S01]  /*efe0*/  IMAD.MOV.U32 R6, RZ, RZ, R0 ;  /* 0x000000ffff067224 */ /* 0x000fe200078e0000 */
[----:B------:R-:W-:Y:S06]  /*eff0*/  @!P0 BRA `(.L_x_1003) ;  /* 0x00000000004c8947 */ /* 0x000fec0003800000 */
[----:B------:R-:W1:Y:S01]  /*f000*/  LDC R11, c[0x0][0x41c] ;  /* 0x00010700ff0b7b82 */ /* 0x000e620000000800 */
[----:B------:R-:W-:Y:S01]  /*f010*/  IMAD.MOV.U32 R10, RZ, RZ, R5 ;  /* 0x000000ffff0a7224 */ /* 0x000fe200078e0005 */
[----:B------:R-:W-:Y:S01]  /*f020*/  ULDC.64 UR4, c[0x0][0x408] ;  /* 0x0001020000047ab9 */ /* 0x000fe20000000a00 */
[----:B------:R-:W-:Y:S01]  /*f030*/  ULDC.64 UR6, c[0x0][0x208] ;  /* 0x0000820000067ab9 */ /* 0x000fe20000000a00 */
[----:B------:R-:W-:-:S04]  /*f040*/  IMAD R9, R18, UR4, RZ ;  /* 0x0000000412097c24 */ /* 0x000fc8000f8e02ff */
[----:B------:R-:W-:Y:S01]  /*f050*/  IMAD R9, R0, UR5, R9 ;  /* 0x0000000500097c24 */ /* 0x000fe2000f8e0209 */
[----:B-1----:R-:W-:-:S13]  /*f060*/  ISETP.NE.AND P2, PT, R11, 0x1, PT ;  /* 0x000000010b00780c */ /* 0x002fda0003f45270 */
[----:B------:R-:W1:Y:S02]  /*f070*/  @P2 LDC.64 R6, c[0x0][0x420] ;  /* 0x00010800ff062b82 */ /* 0x000e640000000a00 */
[----:B-1----:R-:W-:-:S05]  /*f080*/  @P2 IMAD.HI.U32 R6, R5, R6, RZ ;  /* 0x0000000605062227 */ /* 0x002fca00078e00ff */
[----:B------:R-:W-:-:S04]  /*f090*/  @P2 SHF.R.U32.HI R10, RZ, R7, R6 ;  /* 0x00000007ff0a2219 */ /* 0x000fc80000011606 */
[----:B------:R-:W-:Y:S02]  /*f0a0*/  SHF.R.S32.HI R7, RZ, 0x1f, R10 ;  /* 0x0000001fff077819 */ /* 0x000fe4000001140a */
[----:B------:R-:W-:-:S05]  /*f0b0*/  MOV R6, R10 ;  /* 0x0000000a00067202 */ /* 0x000fca0000000f00 */
[----:B------:R-:W-:-:S04]  /*f0c0*/  IMAD.WIDE.U32 R6, R0, UR4, R6 ;  /* 0x0000000400067c25 */ /* 0x000fc8000f8e0006 */
[----:B------:R-:W-:Y:S01]  /*f0d0*/  IMAD.IADD R7, R7, 0x1, R9 ;  /* 0x0000000107077824 */ /* 0x000fe200078e0209 */
[----:B------:R-:W-:-:S04]  /*f0e0*/  LEA R8, P2, R6, R2, 0x2 ;  /* 0x0000000206087211 */ /* 0x000fc800078410ff */
[----:B------:R-:W-:-:S05]  /*f0f0*/  LEA.HI.X R9, R6, R3, R7, 0x2, P2 ;  /* 0x0000000306097211 */ /* 0x000fca00010f1407 */
[----:B------:R1:W5:Y:S01]  /*f100*/  LDG.E R6, desc[UR6][R8.64] ;  /* 0x0000000608067981 */ /* 0x000362000c1e1900 */
[----:B------:R-:W-:-:S04]  /*f110*/  IMAD.MOV R10, RZ, RZ, -R10 ;  /* 0x000000ffff0a7224 */ /* 0x000fc800078e0a0a */
[----:B------:R-:W-:-:S07]  /*f120*/  IMAD R5, R11, R10, R5 ;  /* 0x0000000a0b057224 */ /* 0x000fce00078e0205 */
.L_x_1003:
[----:B------:R-:W2:Y:S01]  /*f130*/  S2R R7, SR_TID.X ;  /* 0x0000000000077919 */ /* 0x000ea20000002100 */
[----:B-1----:R-:W-:Y:S02]  /*f140*/  LEA R8, R16, UR40, 0x3 ;  /* 0x0000002810087c11 */ /* 0x002fe4000f8e18ff */
[----:B--2---:R-:W-:Y:S02]  /*f150*/  LOP3.LUT R9, R7, 0x7f, RZ, 0xc0, !PT ;  /* 0x0000007f07097812 */ /* 0x004fe400078ec0ff */
[----:B------:R-:W-:Y:S02]  /*f160*/  SHF.L.U32 R7, R17, 0x1f, RZ ;  /* 0x0000001f11077819 */ /* 0x000fe400000006ff */
[----:B------:R-:W-:Y:S02]  /*f170*/  ISETP.NE.AND P3, PT, R9, RZ, PT ;  /* 0x000000ff0900720c */ /* 0x000fe40003f65270 */
[----:B------:R-:W1:Y:S02]  /*f180*/  SYNCS.PHASECHK.TRANS64.TRYWAIT P2, [R8+URZ+0x30840], R7 ;  /* 0x03084007080075a7 */ /* 0x000e64000804017f */
[----:B-1----:R-:W-:Y:S09]  /*f190*/  @!P2 BRA `(.L_x_1004) ;  /* 0x0000002800b8a947 */ /* 0x002ff20003800000 */
.L_x_1055:
        /* <DEDUP_REMOVED lines=8> */
.L_x_1005:
        /* <DEDUP_REMOVED lines=10> */
[----:B------:R-:W-:-:S03]  /*f2c0*/  UMOV UR16, 0x40 ;  /* 0x0000004000107882 */ /* 0x000fc60000000000 */
[----:B------:R-:W-:Y:S02]  /*f2d0*/  ULEA UR14, UR14, UR40, 0xf ;  /* 0x000000280e0e7291 */ /* 0x000fe4000f8e783f */
[----:B------:R-:W-:Y:S02]  /*f2e0*/  UIADD3 UR9, UR9, 0x30830, URZ ;  /* 0x0003083009097890 */ /* 0x000fe4000fffe03f */
[----:B------:R-:W-:Y:S02]  /*f2f0*/  USHF.L.U32 UR11, UR11, 0x6, URZ ;  /* 0x000000060b0b7899 */ /* 0x000fe4000800063f */
[----:B------:R-:W-:Y:S02]  /*f300*/  UIADD3 UR8, UR14, 0x20400, URZ ;  /* 0x000204000e087890 */ /* 0x000fe4000fffe03f */
[----:B------:R-:W-:Y:S02]  /*f310*/  UIADD3 UR15, UR14, 0x22400, URZ ;  /* 0x000224000e0f7890 */ /* 0x000fe4000fffe03f */
[----:B------:R-:W-:-:S02]  /*f320*/  UIADD3 UR17, UR14, 0x24400, URZ ;  /* 0x000244000e117890 */ /* 0x000fc4000fffe03f */
[----:B------:R-:W-:-:S03]  /*f330*/  UIADD3 UR18, UR14, 0x26400, URZ ;  /* 0x000264000e127890 */ /* 0x000fc6000fffe03f */
[----:B------:R2:W-:Y:S01]  /*f340*/  UTMALDG.4D [UR8], [UR4], desc[UR6] ;  /* 0x00000608040075b4 */ /* 0x0005e20008019000 */
[----:B------:R-:W-:Y:S01]  /*f350*/  UMOV UR14, 0x80 ;  /* 0x00000080000e7882 */ /* 0x000fe20000000000 */
        /* <DEDUP_REMOVED lines=11> */
.L_x_1002:
[----:B------:R-:W-:Y:S05]  /*f410*/  WARPSYNC.ALL ;  /* 0x0000000000007948 */ /* 0x000fea0003800000 */
[----:B------:R-:W-:Y:S01]  /*f420*/  BAR.SYNC.DEFER_BLOCKING 0x8, 0x120 ;  /* 0x0204800000007b1d */ /* 0x000fe20000010000 */
[----:B------:R-:W-:Y:S01]  /*f430*/  ELECT P2, URZ, PT ;  /* 0x00000000003f782f */ /* 0x000fe20003840000 */
[----:B------:R-:W-:Y:S02]  /*f440*/  UIADD3 UR49, UR49, 0x1, URZ ;  /* 0x0000000131317890 */ /* 0x000fe4000fffe03f */
[----:B------:R-:W-:Y:S02]  /*f450*/  UIADD3 UR4, UP0, UR42, 0x270, URZ ;  /* 0x000002702a047890 */ /* 0x000fe4000ff1e03f */
[----:B------:R-:W-:-:S02]  /*f460*/  ULEA.HI UR14, UR49, UR49, URZ, 0x1 ;  /* 0x00000031310e7291 */ /* 0x000fc4000f8f083f */
[----:B------:R-:W-:Y:S02]  /*f470*/  UIADD3 UR8, UR40, 0x10400, URZ ;  /* 0x0001040028087890 */ /* 0x000fe4000fffe03f */
[----:B------:R-:W-:Y:S02]  /*f480*/  ULOP3.LUT UR14, UR14, 0xfffffffe, URZ, 0xc0, !UPT ;  /* 0xfffffffe0e0e7892 */ /* 0x000fe4000f8ec03f */
[----:B------:R-:W-:Y:S02]  /*f490*/  UIADD3 UR9, UR40, 0x30800, URZ ;  /* 0x0003080028097890 */ /* 0x000fe4000fffe03f */
[----:B-1----:R-:W-:Y:S01]  /*f4a0*/  @P2 IMAD.MOV.U32 R7, RZ, RZ, 0x10000 ;  /* 0x00010000ff072424 */ /* 0x002fe200078e00ff */
[----:B------:R-:W-:Y:S02]  /*f4b0*/  UIADD3 UR14, UR49, -UR14, URZ ;  /* 0x8000000e310e7290 */ /* 0x000fe4000fffe03f */
[----:B------:R-:W-:Y:S02]  /*f4c0*/  UIADD3.X UR5, URZ, UR43, URZ, UP0, !UPT ;  /* 0x0000002b3f057290 */ /* 0x000fe400087fe43f */
[----:B------:R-:W-:-:S02]  /*f4d0*/  UIADD3 UR32, UR40, 0x14400, URZ ;  /* 0x0001440028207890 */ /* 0x000fc4000fffe03f */
[----:B------:R-:W-:Y:S02]  /*f4e0*/  UIADD3 UR24, UR40, 0x18400, URZ ;  /* 0x0001840028187890 */ /* 0x000fe4000fffe03f */
[----:B------:R-:W-:Y:S02]  /*f4f0*/  UIADD3 UR16, UR40, 0x1c400, URZ ;  /* 0x0001c40028107890 */ /* 0x000fe4000fffe03f */
[----:B------:R1:W-:Y:S01]  /*f500*/  @P2 SYNCS.ARRIVE.TRANS64 RZ, [UR40+0x30800], R7 ;  /* 0x03080007ffff29a7 */ /* 0x0003e20008000028 */
[----:B------:R-:W-:Y:S01]  /*f510*/  UMOV UR11, UR45 ;  /* 0x0000002d000b7c82 */ /* 0x000fe20008000000 */
[----:B------:R-:W-:Y:S01]  /*f520*/  UMOV UR12, UR46 ;  /* 0x0000002e000c7c82 */ /* 0x000fe20008000000 */
[----:B------:R-:W-:Y:S01]  /*f530*/  UMOV UR13, UR47 ;  /* 0x0000002f000d7c82 */ /* 0x000fe20008000000 */
[----:B------:R-:W-:Y:S01]  /*f540*/  UMOV UR6, 0x0 ;  /* 0x0000000000067882 */ /* 0x000fe20000000000 */
[----:B------:R-:W-:Y:S01]  /*f550*/  UMOV UR7, 0x12f00000 ;  /* 0x12f0000000077882 */ /* 0x000fe20000000000 */
[----:B------:R-:W-:Y:S01]  /*f560*/  UMOV UR10, URZ ;  /* 0x0000003f000a7c82 */ /* 0x000fe20008000000 */
[----:B------:R-:W-:Y:S01]  /*f570*/  UMOV UR35, UR45 ;  /* 0x0000002d00237c82 */ /* 0x000fe20008000000 */
[----:B-1----:R-:W-:Y:S01]  /*f580*/  IMAD.U32 R7, RZ, RZ, UR14 ;  /* 0x0000000eff077e24 */ /* 0x002fe2000f8e00ff */
[----:B------:R-:W-:Y:S01]  /*f590*/  UMOV UR36, UR46 ;  /* 0x0000002e00247c82 */ /* 0x000fe20008000000 */
[----:B------:R-:W-:Y:S01]  /*f5a0*/  UMOV UR37, UR47 ;  /* 0x0000002f00257c82 */ /* 0x000fe20008000000 */
[----:B------:R-:W-:Y:S01]  /*f5b0*/  UMOV UR34, 0x40 ;  /* 0x0000004000227882 */ /* 0x000fe20000000000 */
[----:B------:R-:W-:Y:S01]  /*f5c0*/  UMOV UR33, UR9 ;  /* 0x0000000900217c82 */ /* 0x000fe20008000000 */
[----:B------:R-:W-:Y:S01]  /*f5d0*/  UMOV UR27, UR45 ;  /* 0x0000002d001b7c82 */ /* 0x000fe20008000000 */
[----:B------:R-:W-:Y:S01]  /*f5e0*/  UMOV UR28, UR46 ;  /* 0x0000002e001c7c82 */ /* 0x000fe20008000000 */
[----:B------:R-:W-:Y:S01]  /*f5f0*/  UMOV UR29, UR47 ;  /* 0x0000002f001d7c82 */ /* 0x000fe20008000000 */
[----:B------:R1:W-:Y:S01]  /*f600*/  UTMALDG.4D [UR8], [UR4], desc[UR6] ;  /* 0x00000608040075b4 */ /* 0x0003e20008019000 */
[----:B------:R-:W-:Y:S01]  /*f610*/  UMOV UR26, 0x80 ;  /* 0x00000080001a7882 */ /* 0x000fe20000000000 */
[----:B------:R-:W-:Y:S01]  /*f620*/  UMOV UR25, UR9 ;  /* 0x0000000900197c82 */ /* 0x000fe20008000000 */
[----:B------:R-:W-:Y:S01]  /*f630*/  SHF.L.U32 R7, R7, 0x1f, RZ ;  /* 0x0000001f07077819 */ /* 0x000fe200000006ff */
[----:B------:R-:W-:Y:S01]  /*f640*/  UMOV UR19, UR45 ;  /* 0x0000002d00137c82 */ /* 0x000fe20008000000 */
[----:B------:R-:W-:Y:S01]  /*f650*/  UMOV UR20, UR46 ;  /* 0x0000002e00147c82 */ /* 0x000fe20008000000 */
[----:B------:R-:W-:Y:S01]  /*f660*/  UMOV UR21, UR47 ;  /* 0x0000002f00157c82 */ /* 0x000fe20008000000 */
[----:B------:R-:W-:Y:S01]  /*f670*/  UMOV UR18, 0xc0 ;  /* 0x000000c000127882 */ /* 0x000fe20000000000 */
[----:B------:R1:W-:Y:S01]  /*f680*/  UTMALDG.4D [UR32], [UR4], desc[UR6] ;  /* 0x00000620040075b4 */ /* 0x0003e20008019000 */
[----:B------:R-:W-:Y:S01]  /*f690*/  UMOV UR17, UR9 ;  /* 0x0000000900117c82 */ /* 0x000fe20008000000 */
[----:B------:R1:W-:Y:S01]  /*f6a0*/  UTMALDG.4D [UR24], [UR4], desc[UR6] ;  /* 0x00000618040075b4 */ /* 0x0003e20008019000 */
[----:B------:R1:W-:Y:S01]  /*f6b0*/  UTMALDG.4D [UR16], [UR4], desc[UR6] ;  /* 0x00000610040075b4 */ /* 0x0003e20008019000 */
[----:B------:R-:W2:Y:S02]  /*f6c0*/  SYNCS.PHASECHK.TRANS64.TRYWAIT P2, [UR40+0x30820], R7 ;  /* 0x03082007ff0075a7 */ /* 0x000ea40008040168 */
[----:B-12---:R-:W-:Y:S05]  /*f6d0*/  @!P2 BRA `(.L_x_1006) ;  /* 0x00000024007ca947 */ /* 0x006fea0003800000 */
.L_x_1056:
[----:B------:R-:W-:-:S04]  /*f6e0*/  UIADD3 UR4, UR48, -0x2, URZ ;  /* 0xfffffffe30047890 */ /* 0x000fc8000fffe03f */
[----:B------:R-:W-:-:S06]  /*f6f0*/  UISETP.GE.AND UP0, UPT, UR4, UR41, UPT ;  /* 0x000000290400728c */ /* 0x000fcc000bf06270 */
[----:B------:R-:W-:-:S13]  /*f700*/  PLOP3.LUT P2, PT, PT, PT, UP0, 0x80, 0x0 ;  /* 0x000000000000781c */ /* 0x000fda0003f4f008 */
[----:B------:R-:W-:Y:S05]  /*f710*/  @!P2 BRA `(.L_x_1007) ;  /* 0x0000001400fca947 */ /* 0x000fea0003800000 */
[----:B-1----:R-:W-:Y:S01]  /*f720*/  IMAD R8, RZ, RZ, -UR48 ;  /* 0x80000030ff087e24 */ /* 0x002fe2000f8e02ff */
[----:B------:R-:W-:Y:S01]  /*f730*/  LOP3.LUT R11, RZ, UR41, RZ, 0x33, !PT ;  /* 0x00000029ff0b7c12 */ /* 0x000fe2000f8e33ff */
[----:B------:R-:W-:-:S03]  /*f740*/  ULDC.64 UR38, c[0x0][0x408] ;  /* 0x0001020000267ab9 */ /* 0x000fc60000000a00 */
[----:B------:R-:W-:-:S05]  /*f750*/  VIADDMNMX R11, R8, 0x1, R11, !PT ;  /* 0x00000001080b7846 */ /* 0x000fca000780010b */
[----:B------:R-:W-:-:S05]  /*f760*/  VIADD R7, R11, UR48 ;  /* 0x000000300b077c36 */ /* 0x000fca0008000000 */
[----:B------:R-:W-:-:S04]  /*f770*/  LOP3.LUT R7, R7, 0x1, RZ, 0xc0, !PT ;  /* 0x0000000107077812 */ /* 0x000fc800078ec0ff */
[----:B------:R-:W-:Y:S01]  /*f780*/  ISETP.NE.U32.AND P2, PT, R7, 0x1, PT ;  /* 0x000000010700780c */ /* 0x000fe20003f45070 */
[----:B------:R-:W-:-:S12]  /*f790*/  IMAD.U32 R7, RZ, RZ, UR4 ;  /* 0x00000004ff077e24 */ /* 0x000fd8000f8e00ff */
        /* <DEDUP_REMOVED lines=17> */
[----:B------:R-:W-:-:S04]  /*f8b0*/  @P2 SHF.R.U32.HI R8, RZ, R9, R14 ;  /* 0x00000009ff082219 */ /* 0x000fc8000001160e */
[--C-:B------:R-:W-:Y:S01]  /*f8c0*/  SHF.R.S32.HI R9, RZ, 0x1f, R8.reuse ;  /* 0x0000001fff097819 */ /* 0x100fe20000011408 */
[----:B------:R-:W-:-:S04]  /*f8d0*/  IMAD.MOV R14, RZ, RZ, -R8 ;  /* 0x000000ffff0e7224 */ /* 0x000fc800078e0a08 */
[----:B------:R-:W-:Y:S02]  /*f8e0*/  IMAD R7, R13, R14, R7 ;  /* 0x0000000e0d077224 */ /* 0x000fe400078e0207 */
[----:B------:R-:W-:Y:S02]  /*f8f0*/  IMAD R13, R18, UR4, RZ ;  /* 0x00000004120d7c24 */ /* 0x000fe4000f8e02ff */
[----:B------:R-:W-:-:S04]  /*f900*/  IMAD.WIDE.U32 R8, R0, UR4, R8 ;  /* 0x0000000400087c25 */ /* 0x000fc8000f8e0008 */
[----:B------:R-:W-:Y:S01]  /*f910*/  IMAD R13, R0, UR5, R13 ;  /* 0x00000005000d7c24 */ /* 0x000fe2000f8e020d */
[----:B------:R-:W-:-:S03]  /*f920*/  LEA R2, P2, R8, R2, 0x2 ;  /* 0x0000000208027211 */ /* 0x000fc600078410ff */
[----:B------:R-:W-:-:S05]  /*f930*/  IMAD.IADD R13, R13, 0x1, R9 ;  /* 0x000000010d0d7824 */ /* 0x000fca00078e0209 */
[----:B------:R-:W-:-:S05]  /*f940*/  LEA.HI.X R3, R8, R3, R13, 0x2, P2 ;  /* 0x0000000308037211 */ /* 0x000fca00010f140d */
[----:B------:R1:W5:Y:S02]  /*f950*/  LDG.E R8, desc[UR6][R2.64] ;  /* 0x0000000602087981 */ /* 0x000364000c1e1900 */
.L_x_1011:
[----:B-1----:R-:W1:Y:S01]  /*f960*/  S2R R2, SR_TID.X ;  /* 0x0000000000027919 */ /* 0x002e620000002100 */
[----:B------:R-:W-:Y:S02]  /*f970*/  LEA R3, R10, UR40, 0x3 ;  /* 0x000000280a037c11 */ /* 0x000fe4000f8e18ff */
[----:B-1----:R-:W-:Y:S02]  /*f980*/  LOP3.LUT R9, R2, 0x7f, RZ, 0xc0, !PT ;  /* 0x0000007f02097812 */ /* 0x002fe400078ec0ff */
[----:B------:R-:W-:Y:S02]  /*f990*/  SHF.L.U32 R2, R12, 0x1f, RZ ;  /* 0x0000001f0c027819 */ /* 0x000fe400000006ff */
[----:B------:R-:W-:Y:S02]  /*f9a0*/  ISETP.NE.AND P2, PT, R9, RZ, PT ;  /* 0x000000ff0900720c */ /* 0x000fe40003f45270 */
[----:B------:R-:W1:Y:S02]  /*f9b0*/  SYNCS.PHASECHK.TRANS64.TRYWAIT P3, [R3+URZ+0x30840], R2 ;  /* 0x03084002030075a7 */ /* 0x000e64000806017f */
[----:B-1----:R-:W-:Y:S09]  /*f9c0*/  @!P3 BRA `(.L_x_1012) ;  /* 0x0000002000d8b947 */ /* 0x002ff20003800000 */
.L_x_1057:
        /* <DEDUP_REMOVED lines=8> */
.L_x_1013:
        /* <DEDUP_REMOVED lines=11> */
[----:B------:R-:W-:Y:S01]  /*fb00*/  UIADD3 UR19, UR40, 0x30800, URZ ;  /* 0x0003080028137890 */ /* 0x000fe2000fffe03f */
[----:B-1----:R-:W-:Y:S01]  /*fb10*/  SHF.L.U32 R3, R17, 0x1f, RZ ;  /* 0x0000001f11037819 */ /* 0x002fe200000006ff */
[----:B------:R-:W-:-:S02]  /*fb20*/  ULEA UR14, UR14, UR40, 0xf ;  /* 0x000000280e0e7291 */ /* 0x000fc4000f8e783f */
[----:B------:R-:W-:Y:S02]  /*fb30*/  UIADD3 UR9, UR9, 0x30830, URZ ;  /* 0x0003083009097890 */ /* 0x000fe4000fffe03f */
[----:B------:R-:W-:Y:S01]  /*fb40*/  USHF.L.U32 UR11, UR11, 0x6, URZ ;  /* 0x000000060b0b7899 */ /* 0x000fe2000800063f */
[----:B------:R-:W-:Y:S01]  /*fb50*/  LEA R2, R16, UR19, 0x3 ;  /* 0x0000001310027c11 */ /* 0x000fe2000f8e18ff */
[----:B------:R-:W-:Y:S02]  /*fb60*/  UIADD3 UR8, UR14, 0x20400, URZ ;  /* 0x000204000e087890 */ /* 0x000fe4000fffe03f */
[----:B------:R-:W-:Y:S02]  /*fb70*/  UIADD3 UR15, UR14, 0x22400, URZ ;  /* 0x000224000e0f7890 */ /* 0x000fe4000fffe03f */
[----:B------:R-:W-:Y:S02]  /*fb80*/  UIADD3 UR16, UR14, 0x24400, URZ ;  /* 0x000244000e107890 */ /* 0x000fe4000fffe03f */
[----:B------:R-:W-:Y:S01]  /*fb90*/  UIADD3 UR14, UR14, 0x26400, URZ ;  /* 0x000264000e0e7890 */ /* 0x000fe2000fffe03f */
[----:B------:R-:W-:-:S02]  /*fba0*/  UMOV UR18, 0x80 ;  /* 0x0000008000127882 */ /* 0x000fc40000000000 */
[----:B------:R1:W-:Y:S02]  /*fbb0*/  UTMALDG.4D [UR8], [UR4], desc[UR6] ;  /* 0x00000608040075b4 */ /* 0x0003e40008019000 */
[----:B-1----:R-:W-:Y:S01]  /*fbc0*/  UMOV UR8, UR15 ;  /* 0x0000000f00087c82 */ /* 0x002fe20008000000 */
[----:B------:R-:W-:Y:S01]  /*fbd0*/  UMOV UR10, UR17 ;  /* 0x00000011000a7c82 */ /* 0x000fe20008000000 */
[----:B------:R-:W-:Y:S01]  /*fbe0*/  UMOV UR15, 0xc0 ;  /* 0x000000c0000f7882 */ /* 0x000fe20000000000 */
        /* <DEDUP_REMOVED lines=9> */
.L_x_1058:
[----:B------:R-:W-:Y:S05]  /*fc80*/  @P2 BRA `(.L_x_1015) ;  /* 0x0000000000202947 */ /* 0x000fea0003800000 */
[----:B------:R-:W2:Y:S01]  /*fc90*/  S2R R9, SR_TID.X ;  /* 0x0000000000097919 */ /* 0x000ea20000002100 */
[----:B-1----:R-:W-:Y:S01]  /*fca0*/  LEA R2, R16, UR40, 0x3 ;  /* 0x0000002810027c11 */ /* 0x002fe2000f8e18ff */
[----:B------:R-:W-:-:S04]  /*fcb0*/  IMAD.MOV.U32 R3, RZ, RZ, 0x8000 ;  /* 0x00008000ff037424 */ /* 0x000fc800078e00ff */
[----:B------:R3:W-:Y:S01]  /*fcc0*/  SYNCS.ARRIVE.TRANS64 RZ, [R2+URZ+0x30850], R3 ;  /* 0x0308500302ff79a7 */ /* 0x0007e2000800003f */
[----:B--2---:R-:W-:-:S04]  /*fcd0*/  LOP3.LUT R9, R9, 0x1f, RZ, 0xc0, !PT ;  /* 0x0000001f09097812 */ /* 0x004fc800078ec0ff */
[----:B------:R-:W-:-:S13]  /*fce0*/  ISETP.NE.AND P2, PT, R9, RZ, PT ;  /* 0x000000ff0900720c */ /* 0x000fda0003f45270 */
[----:B---3--:R-:W-:Y:S05]  /*fcf0*/  @!P2 BRA `(.L_x_1015) ;  /* 0x000000000004a947 */ /* 0x008fea0003800000 */
[----:B------:R-:W-:Y:S01]  /*fd00*/  BPT.TRAP 0x1 ;  /* 0x000000040000795c */ /* 0x000fe20000300000 */
.L_x_1015:
        /* <DEDUP_REMOVED lines=9> */
[----:B------:R-:W-:Y:S01]  /*fda0*/  UMOV UR17, 0x40 ;  /* 0x0000004000117882 */ /* 0x000fe20000000000 */
[----:B------:R-:W-:-:S02]  /*fdb0*/  IMAD.MOV.U32 R6, RZ, RZ, R8 ;  /* 0x000000ffff067224 */ /* 0x000fc400078e0008 */
[----:B------:R-:W-:Y:S01]  /*fdc0*/  IMAD.MOV.U32 R5, RZ, RZ, R7 ;  /* 0x000000ffff057224 */ /* 0x000fe200078e0007 */
[----:B------:R-:W-:Y:S02]  /*fdd0*/  ULEA UR16, UR9, UR40, 0xf ;  /* 0x0000002809107291 */ /* 0x000fe4000f8e783f */
[----:B------:R-:W-:Y:S02]  /*fde0*/  ULEA UR9, UR9, UR40, 0x3 ;  /* 0x0000002809097291 */ /* 0x000fe4000f8e183f */
[----:B------:R-:W-:Y:S02]  /*fdf0*/  USHF.L.U32 UR11, UR11, 0x6, URZ ;  /* 0x000000060b0b7899 */ /* 0x000fe4000800063f */
[----:B------:R-:W-:Y:S02]  /*fe00*/  UIADD3 UR8, UR16, 0x400, URZ ;  /* 0x0000040010087890 */ /* 0x000fe4000fffe03f */
[----:B------:R-:W-:Y:S02]  /*fe10*/  UIADD3 UR9, UR9, 0x30850, URZ ;  /* 0x0003085009097890 */ /* 0x000fe4000fffe03f */
[----:B------:R-:W-:-:S02]  /*fe20*/  UIADD3 UR14, UR16, 0x2400, URZ ;  /* 0x00002400100e7890 */ /* 0x000fc4000fffe03f */
        /* <DEDUP_REMOVED lines=15> */
.L_x_1010:
[----:B------:R-:W-:Y:S05]  /*ff20*/  BSYNC B0 ;  /* 0x0000000000007941 */ /* 0x000fea0003800000 */
.L_x_1009:
[----:B------:R-:W-:Y:S01]  /*ff30*/  UIADD3 UR4, UR48, -0x3, URZ ;  /* 0xfffffffd30047890 */ /* 0x000fe2000fffe03f */
[----:B------:R-:W-:Y:S01]  /*ff40*/  MOV R16, R10 ;  /* 0x0000000a00107202 */ /* 0x000fe20000000f00 */
[----:B------:R-:W-:-:S04]  /*ff50*/  IMAD.MOV.U32 R17, RZ, RZ, R12 ;  /* 0x000000ffff117224 */ /* 0x000fc800078e000c */
[----:B------:R-:W-:-:S07]  /*ff60*/  IMAD.U32 R7, RZ, RZ, UR4 ;  /* 0x00000004ff077e24 */ /* 0x000fce000f8e00ff */
.L_x_1008:
[----:B------:R-:W-:Y:S01]  /*ff70*/  ULOP3.LUT UR4, URZ, UR48, URZ, 0x33, !UPT ;  /* 0x000000303f047292 */ /* 0x000fe2000f8e333f */
[----:B------:R-:W-:Y:S01]  /*ff80*/  VIADD R11, R11, 0xfffffffe ;  /* 0xfffffffe0b0b7836 */ /* 0x000fe20000000000 */
[----:B------:R-:W-:Y:S04]  /*ff90*/  BSSY B0, `(.L_x_1007) ;  /* 0x00000f7000007945 */ /* 0x000fe80003800000 */
[----:B------:R-:W-:-:S13]  /*ffa0*/  ISETP.NE.AND P2, PT, R11, UR4, PT ;  /* 0x000000040b007c0c */ /* 0x000fda000bf45270 */
[----:B------:R-:W-:Y:S05]  /*ffb0*/  @!P2 BRA `(.L_x_1016) ;  /* 0x0000000c00d0a947 */ /* 0x000fea0003800000 */
[----:B------:R-:W-:-:S07]  /*ffc0*/  IMAD.MOV.U32 R8, RZ, RZ, R6 ;  /* 0x000000ffff087224 */ /* 0x000fce00078e0006 */
.L_x_1031:
[----:B------:R-:W-:Y:S01]  /*ffd0*/  VIADD R10, R16, 0x1 ;  /* 0x00000001100a7836 */ /* 0x000fe20000000000 */
[----:B------:R-:W-:Y:S05]  /*ffe0*/  YIELD ;  /* 0x0000000000007946 */ /* 0x000fea0003800000 */
[----:B------:R-:W-:Y:S01]  /*fff0*/  ISETP.NE.AND P2, PT, R10, 0x2, PT ;  /* 0x000000020a00780c */ /* 0x000fe20003f45270 */
[----:B------:R-:W-:Y:S03]  /*10000*/  BSSY B1, `(.L_x_1017) ;  /* 0x0000074000017945 */ /* 0x000fe60003800000 */
[----:B-1----:R-:W-:-:S02]  /*10010*/  SEL R2, RZ, 0x1, P2 ;  /* 0x00000001ff027807 */ /* 0x002fc40001000000 */
[----:B------:R-:W-:Y:S02]  /*10020*/  SEL R10, R10, RZ, P2 ;  /* 0x000000ff0a0a7207 */ /* 0x000fe40001000000 */
[----:B------:R-:W-:Y:S01]  /*10030*/  LOP3.LUT R11, R17, R2, RZ, 0x3c, !PT ;  /* 0x00000002110b7212 */ /* 0x000fe200078e3cff */
[----:B------:R-:W-:Y:S06]  /*10040*/  @!P6 BRA `(.L_x_1018) ;  /* 0x0000000400bce947 */ /* 0x000fec0003800000 */
[----:B------:R-:W-:Y:S01]  /*10050*/  IMAD.MOV.U32 R12, RZ, RZ, R7 ;  /* 0x000000ffff0c7224 */ /* 0x000fe200078e0007 */
[----:B------:R-:W-:Y:S06]  /*10060*/  @!P0 BRA `(.L_x_1019) ;  /* 0x0000000000488947 */ /* 0x000fec0003800000 */
[----:B------:R-:W1:Y:S01]  /*10070*/  LDC R9, c[0x0][0x41c] ;  /* 0x00010700ff097b82 */ /* 0x000e620000000800 */
[----:B------:R-:W-:Y:S01]  /*10080*/  IMAD R13, R18, UR38, RZ ;  /* 0x00000026120d7c24 */ /* 0x000fe2000f8e02ff */
[----:B------:R-:W-:-:S03]  /*10090*/  ULDC.64 UR4, c[0x0][0x208] ;  /* 0x0000820000047ab9 */ /* 0x000fc60000000a00 */
        /* <DEDUP_REMOVED lines=15> */
.L_x_1019:
[----:B------:R-:W1:Y:S01]  /*10190*/  S2R R2, SR_TID.X ;  /* 0x0000000000027919 */ /* 0x000e620000002100 */
[----:B------:R-:W-:Y:S02]  /*101a0*/  LEA R3, R10, UR40, 0x3 ;  /* 0x000000280a037c11 */ /* 0x000fe4000f8e18ff */
[----:B-1----:R-:W-:Y:S02]  /*101b0*/  LOP3.LUT R9, R2, 0x7f, RZ, 0xc0, !PT ;  /* 0x0000007f02097812 */ /* 0x002fe400078ec0ff */
[----:B------:R-:W-:Y:S02]  /*101c0*/  SHF.L.U32 R2, R11, 0x1f, RZ ;  /* 0x0000001f0b027819 */ /* 0x000fe400000006ff */
[----:B------:R-:W-:Y:S02]  /*101d0*/  ISETP.NE.AND P2, PT, R9, RZ, PT ;  /* 0x000000ff0900720c */ /* 0x000fe40003f45270 */
[----:B------:R-:W1:Y:S02]  /*101e0*/  SYNCS.PHASECHK.TRANS64.TRYWAIT P3, [R3+URZ+0x30840], R2 ;  /* 0x03084002030075a7 */ /* 0x000e64000806017f */
[----:B-1----:R-:W-:Y:S09]  /*101f0*/  @!P3 BRA `(.L_x_1020) ;  /* 0x0000001800f4b947 */ /* 0x002ff20003800000 */
.L_x_1059:
        /* <DEDUP_REMOVED lines=8> */
.L_x_1021:
        /* <DEDUP_REMOVED lines=12> */
[----:B------:R-:W-:Y:S01]  /*10340*/  SHF.L.U32 R17, R17, 0x1f, RZ ;  /* 0x0000001f11117819 */ /* 0x000fe200000006ff */
[----:B------:R-:W-:-:S02]  /*10350*/  ULEA UR14, UR14, UR40, 0xf ;  /* 0x000000280e0e7291 */ /* 0x000fc4000f8e783f */
[----:B------:R-:W-:Y:S02]  /*10360*/  UIADD3 UR9, UR9, 0x30830, URZ ;  /* 0x0003083009097890 */ /* 0x000fe4000fffe03f */
[----:B------:R-:W-:Y:S01]  /*10370*/  USHF.L.U32 UR11, UR11, 0x6, URZ ;  /* 0x000000060b0b7899 */ /* 0x000fe2000800063f */
[----:B-1----:R-:W-:Y:S01]  /*10380*/  LEA R2, R16, UR19, 0x3 ;  /* 0x0000001310027c11 */ /* 0x002fe2000f8e18ff */
        /* <DEDUP_REMOVED lines=18> */
.L_x_1060:
[----:B------:R-:W-:Y:S05]  /*104b0*/  @P2 BRA `(.L_x_1023) ;  /* 0x00000000001c2947 */ /* 0x000fea0003800000 */
[----:B------:R-:W2:Y:S02]  /*104c0*/  S2R R3, SR_TID.X ;  /* 0x0000000000037919 */ /* 0x000ea40000002100 */
[----:B--2---:R-:W-:Y:S01]  /*104d0*/  LOP3.LUT R9, R3, 0x1f, RZ, 0xc0, !PT ;  /* 0x0000001f03097812 */ /* 0x004fe200078ec0ff */
[----:B------:R-:W-:-:S03]  /*104e0*/  IMAD.MOV.U32 R3, RZ, RZ, 0x8000 ;  /* 0x00008000ff037424 */ /* 0x000fc600078e00ff */
[----:B------:R-:W-:Y:S01]  /*104f0*/  ISETP.NE.AND P2, PT, R9, RZ, PT ;  /* 0x000000ff0900720c */ /* 0x000fe20003f45270 */
[----:B------:R2:W-:-:S12]  /*10500*/  SYNCS.ARRIVE.TRANS64 RZ, [R2+URZ+0x50], R3 ;  /* 0x0000500302ff79a7 */ /* 0x0005d8000800003f */
[----:B--2---:R-:W-:Y:S05]  /*10510*/  @!P2 BRA `(.L_x_1023) ;  /* 0x000000000004a947 */ /* 0x004fea0003800000 */
[----:B------:R-:W-:Y:S01]  /*10520*/  BPT.TRAP 0x1 ;  /* 0x000000040000795c */ /* 0x000fe20000300000 */
.L_x_1023:
        /* <DEDUP_REMOVED lines=10> */
[----:B------:R-:W-:Y:S01]  /*105d0*/  UMOV UR17, 0x40 ;  /* 0x0000004000117882 */ /* 0x000fe20000000000 */
[----:B------:R-:W-:-:S02]  /*105e0*/  IMAD.MOV.U32 R5, RZ, RZ, R12 ;  /* 0x000000ffff057224 */ /* 0x000fc400078e000c */
[----:B------:R-:W-:Y:S01]  /*105f0*/  ULEA UR14, UR14, UR40, 0xf ;  /* 0x000000280e0e7291 */ /* 0x000fe2000f8e783f */
[----:B------:R-:W-:Y:S01]  /*10600*/  IMAD.MOV.U32 R6, RZ, RZ, R8 ;  /* 0x000000ffff067224 */ /* 0x000fe200078e0008 */
[----:B------:R-:W-:Y:S02]  /*10610*/  USHF.L.U32 UR11, UR11, 0x6, URZ ;  /* 0x000000060b0b7899 */ /* 0x000fe4000800063f */
[----:B------:R-:W-:Y:S02]  /*10620*/  UIADD3 UR9, UR9, 0x50, URZ ;  /* 0x0000005009097890 */ /* 0x000fe4000fffe03f */
[----:B------:R-:W-:Y:S02]  /*10630*/  UIADD3 UR8, UR14, 0x400, URZ ;  /* 0x000004000e087890 */ /* 0x000fe4000fffe03f */
[----:B------:R-:W-:Y:S02]  /*10640*/  UIADD3 UR15, UR14, 0x2400, URZ ;  /* 0x000024000e0f7890 */ /* 0x000fe4000fffe03f */
[----:B------:R-:W-:-:S02]  /*10650*/  UIADD3 UR16, UR14, 0x4400, URZ ;  /* 0x000044000e107890 */ /* 0x000fc4000fffe03f */
        /* <DEDUP_REMOVED lines=14> */
.L_x_1018:
[----:B------:R-:W-:Y:S05]  /*10740*/  BSYNC B1 ;  /* 0x0000000000017941 */ /* 0x000fea0003800000 */
.L_x_1017:
[----:B------:R-:W-:Y:S01]  /*10750*/  VIADD R16, R10, 0x1 ;  /* 0x000000010a107836 */ /* 0x000fe20000000000 */
[----:B------:R-:W-:Y:S01]  /*10760*/  BSSY B1, `(.L_x_1024) ;  /* 0x0000076000017945 */ /* 0x000fe20003800000 */
[----:B------:R-:W-:-:S03]  /*10770*/  VIADD R12, R7, 0xffffffff ;  /* 0xffffffff070c7836 */ /* 0x000fc60000000000 */
[----:B------:R-:W-:-:S04]  /*10780*/  ISETP.NE.AND P2, PT, R16, 0x2, PT ;  /* 0x000000021000780c */ /* 0x000fc80003f45270 */
[----:B-1----:R-:W-:Y:S02]  /*10790*/  SEL R2, RZ, 0x1, P2 ;  /* 0x00000001ff027807 */ /* 0x002fe40001000000 */
[----:B------:R-:W-:Y:S02]  /*107a0*/  SEL R16, R16, RZ, P2 ;  /* 0x000000ff10107207 */ /* 0x000fe40001000000 */
[----:B------:R-:W-:Y:S01]  /*107b0*/  LOP3.LUT R17, R11, R2, RZ, 0x3c, !PT ;  /* 0x000000020b117212 */ /* 0x000fe200078e3cff */
[----:B------:R-:W-:Y:S06]  /*107c0*/  @!P6 BRA `(.L_x_1025) ;  /* 0x0000000400bce947 */ /* 0x000fec0003800000 */
[----:B------:R-:W-:Y:S01]  /*107d0*/  MOV R13, R12 ;  /* 0x0000000c000d7202 */ /* 0x000fe20000000f00 */
[----:B------:R-:W-:Y:S06]  /*107e0*/  @!P0 BRA `(.L_x_1026) ;  /* 0x0000000000488947 */ /* 0x000fec0003800000 */
[----:B------:R-:W1:Y:S01]  /*107f0*/  LDC R8, c[0x0][0x41c] ;  /* 0x00010700ff087b82 */ /* 0x000e620000000800 */
        /* <DEDUP_REMOVED lines=17> */
.L_x_1026:
[----:B------:R-:W-:Y:S02]  /*10910*/  LEA R2, R16, UR40, 0x3 ;  /* 0x0000002810027c11 */ /* 0x000fe4000f8e18ff */
[----:B------:R-:W-:-:S04]  /*10920*/  SHF.L.U32 R3, R17, 0x1f, RZ ;  /* 0x0000001f11037819 */ /* 0x000fc800000006ff */
[----:B------:R-:W2:Y:S02]  /*10930*/  SYNCS.PHASECHK.TRANS64.TRYWAIT P2, [R2+URZ+0x30840], R3 ;  /* 0x03084003020075a7 */ /* 0x000ea4000804017f */
[----:B--2---:R-:W-:Y:S05]  /*10940*/  @!P2 BRA `(.L_x_1027) ;  /* 0x000000140048a947 */ /* 0x004fea0003800000 */
.L_x_1061:
        /* <DEDUP_REMOVED lines=11> */
.L_x_1028:
[----:B------:R-:W-:Y:S01]  /*10a00*/  R2UR UR9, R16 ;  /* 0x00000000100972ca */ /* 0x000fe200000e0000 */
[----:B------:R-:W-:Y:S01]  /*10a10*/  UIADD3 UR19, UR40, 0x30800, URZ ;  /* 0x0003080028137890 */ /* 0x000fe2000fffe03f */
[----:B------:R-:W-:Y:S01]  /*10a20*/  R2UR UR11, R13 ;  /* 0x000000000d0b72ca */ /* 0x000fe200000e0000 */
[----:B------:R-:W-:Y:S01]  /*10a30*/  UIADD3 UR4, UP0, UR42, 0x370, URZ ;  /* 0x000003702a047890 */ /* 0x000fe2000ff1e03f */
[----:B------:R-:W-:Y:S01]  /*10a40*/  R2UR UR12, R4 ;  /* 0x00000000040c72ca */ /* 0x000fe200000e0000 */
[----:B------:R-:W-:Y:S01]  /*10a50*/  UMOV UR10, URZ ;  /* 0x0000003f000a7c82 */ /* 0x000fe20008000000 */
[----:B-----5:R-:W-:Y:S01]  /*10a60*/  R2UR UR13, R8 ;  /* 0x00000000080d72ca */ /* 0x020fe200000e0000 */
[----:B------:R-:W-:Y:S01]  /*10a70*/  UIADD3.X UR5, URZ, UR43, URZ, UP0, !UPT ;  /* 0x0000002b3f057290 */ /* 0x000fe200087fe43f */
[----:B------:R-:W-:Y:S01]  /*10a80*/  SHF.L.U32 R11, R11, 0x1f, RZ ;  /* 0x0000001f0b0b7819 */ /* 0x000fe200000006ff */
[----:B------:R-:W-:Y:S01]  /*10a90*/  UMOV UR6, 0x0 ;  /* 0x0000000000067882 */ /* 0x000fe20000000000 */
[----:B------:R-:W-:Y:S01]  /*10aa0*/  UMOV UR7, 0x14f00000 ;  /* 0x14f0000000077882 */ /* 0x000fe20000000000 */
[----:B------:R-:W-:Y:S01]  /*10ab0*/  UMOV UR17, 0x40 ;  /* 0x0000004000117882 */ /* 0x000fe20000000000 */
[----:B------:R-:W-:Y:S01]  /*10ac0*/  UMOV UR18, 0x80 ;  /* 0x0000008000127882 */ /* 0x000fe20000000000 */
[----:B------:R-:W-:Y:S01]  /*10ad0*/  ULEA UR14, UR9, UR40, 0xf ;  /* 0x00000028090e7291 */ /* 0x000fe2000f8e783f */
[----:B--2---:R-:W-:Y:S01]  /*10ae0*/  LEA R2, R10, UR19, 0x3 ;  /* 0x000000130a027c11 */ /* 0x004fe2000f8e18ff */
[----:B------:R-:W-:-:S02]  /*10af0*/  ULEA UR9, UR9, UR19, 0x3 ;  /* 0x0000001309097291 */ /* 0x000fc4000f8e183f */
[----:B------:R-:W-:Y:S02]  /*10b00*/  USHF.L.U32 UR11, UR11, 0x6, URZ ;  /* 0x000000060b0b7899 */ /* 0x000fe4000800063f */
[----:B------:R-:W-:Y:S02]  /*10b10*/  UIADD3 UR8, UR14, 0x20400, URZ ;  /* 0x000204000e087890 */ /* 0x000fe4000fffe03f */
        /* <DEDUP_REMOVED lines=17> */
.L_x_1062:
        /* <DEDUP_REMOVED lines=8> */
.L_x_1030:
        /* <DEDUP_REMOVED lines=33> */
.L_x_1025:
[----:B------:R-:W-:Y:S05]  /*10ec0*/  BSYNC B1 ;  /* 0x0000000000017941 */ /* 0x000fea0003800000 */
.L_x_1024:
[----:B------:R-:W-:Y:S02]  /*10ed0*/  ISETP.GT.AND P2, PT, R12, UR41, PT ;  /* 0x000000290c007c0c */ /* 0x000fe4000bf44270 */
[----:B------:R-:W-:-:S11]  /*10ee0*/  IADD3 R7, R7, -0x2, RZ ;  /* 0xfffffffe07077810 */ /* 0x000fd60007ffe0ff */
[----:B------:R-:W-:Y:S05]  /*10ef0*/  @P2 BRA `(.L_x_1031) ;  /* 0xfffffff000342947 */ /* 0x000fea000383ffff */
.L_x_1016:
[----:B------:R-:W-:Y:S05]  /*10f00*/  BSYNC B0 ;  /* 0x0000000000007941 */ /* 0x000fea0003800000 */
.L_x_1007:
[----:B------:R-:W-:Y:S04]  /*10f10*/  BSSY B0, `(.L_x_1032) ;  /* 0x000000f000007945 */ /* 0x000fe80003800000 */
[----:B------:R-:W-:Y:S05]  /*10f20*/  @P1 BRA `(.L_x_1033) ;  /* 0x0000000000341947 */ /* 0x000fea0003800000 */
[----:B-1----:R-:W1:Y:S01]  /*10f30*/  S2R R7, SR_LANEID ;  /* 0x0000000000077919 */ /* 0x002e620000000000 */
        /* <DEDUP_REMOVED lines=12> */
.L_x_1033:
[----:B------:R-:W-:Y:S05]  /*11000*/  BSYNC B0 ;  /* 0x0000000000007941 */ /* 0x000fea0003800000 */
.L_x_1032:
[----:B------:R-:W-:Y:S04]  /*11010*/  BSSY B0, `(.L_x_1034) ;  /* 0x0000030000007945 */ /* 0x000fe80003800000 */
[----:B------:R-:W-:Y:S05]  /*11020*/  @!P6 BRA `(.L_x_1035) ;  /* 0x0000000000b8e947 */ /* 0x000fea0003800000 */
[----:B------:R-:W2:Y:S01]  /*11030*/  S2R R0, SR_TID.X ;  /* 0x0000000000007919 */ /* 0x000ea20000002100 */
[----:B-1----:R-:W-:Y:S02]  /*11040*/  LEA R3, R16, UR40, 0x3 ;  /* 0x0000002810037c11 */ /* 0x002fe4000f8e18ff */
[----:B--2---:R-:W-:Y:S02]  /*11050*/  LOP3.LUT R2, R0, 0x7f, RZ, 0xc0, !PT ;  /* 0x0000007f00027812 */ /* 0x004fe400078ec0ff */
[----:B------:R-:W-:Y:S02]  /*11060*/  SHF.L.U32 R0, R17, 0x1f, RZ ;  /* 0x0000001f11007819 */ /* 0x000fe400000006ff */
[----:B------:R-:W-:Y:S02]  /*11070*/  ISETP.NE.AND P1, PT, R2, RZ, PT ;  /* 0x000000ff0200720c */ /* 0x000fe40003f25270 */
[----:B------:R-:W1:Y:S02]  /*11080*/  SYNCS.PHASECHK.TRANS64.TRYWAIT P0, [R3+URZ+0x30860], R0 ;  /* 0x03086000030075a7 */ /* 0x000e64000800017f */
[----:B-1----:R-:W-:Y:S09]  /*11090*/  @!P0 BRA `(.L_x_1036) ;  /* 0x0000000c009c8947 */ /* 0x002ff20003800000 */
.L_x_1063:
        /* <DEDUP_REMOVED lines=8> */
.L_x_1037:
        /* <DEDUP_REMOVED lines=11> */
[----:B------:R-:W-:Y:S02]  /*111d0*/  ULEA UR14, UR14, UR40, 0xf ;  /* 0x000000280e0e7291 */ /* 0x000fe4000f8e783f */
        /* <DEDUP_REMOVED lines=19> */
.L_x_1035:
[----:B------:R-:W-:Y:S05]  /*11310*/  BSYNC B0 ;  /* 0x0000000000007941 */ /* 0x000fea0003800000 */
.L_x_1034:
[----:B------:R-:W-:Y:S02]  /*11320*/  VIADD R16, R16, 0x1 ;  /* 0x0000000110107836 */ /* 0x000fe40000000000 */
[----:B------:R-:W-:-:S03]  /*11330*/  IMAD.MOV.U32 R13, RZ, RZ, R19 ;  /* 0x000000ffff0d7224 */ /* 0x000fc600078e0013 */
[----:B------:R-:W-:-:S04]  /*11340*/  ISETP.NE.AND P0, PT, R16, 0x2, PT ;  /* 0x000000021000780c */ /* 0x000fc80003f05270 */
[----:B-1----:R-:W-:Y:S02]  /*11350*/  SEL R0, RZ, 0x1, P0 ;  /* 0x00000001ff007807 */ /* 0x002fe40000000000 */
[----:B------:R-:W-:Y:S02]  /*11360*/  SEL R16, R16, RZ, P0 ;  /* 0x000000ff10107207 */ /* 0x000fe40000000000 */
[----:B------:R-:W-:-:S07]  /*11370*/  LOP3.LUT R17, R17, R0, RZ, 0x3c, !PT ;  /* 0x0000000011117212 */ /* 0x000fce00078e3cff */
.L_x_996:
[----:B------:R-:W-:Y:S05]  /*11380*/  BSYNC B6 ;  /* 0x0000000000067941 */ /* 0x000fea0003800000 */
.L_x_994:
[----:B------:R-:W-:-:S03]  /*11390*/  UMOV UR4, 0xffffffff ;  /* 0xffffffff00047882 */ /* 0x000fc60000000000 */
[----:B------:R-:W-:Y:S05]  /*113a0*/  BRA.DIV UR4, `(.L_x_1038) ;  /* 0x0000000a04ec7947 */ /* 0x000fea000b800000 */
[----:B------:R1:W2:Y:S02]  /*113b0*/  SHFL.IDX PT, R14, R13, RZ, 0x1f ;  /* 0x00001fff0d0e7589 */ /* 0x0002a400000e0000 */
.L_x_1066:
[----:B------:R-:W3:Y:S01]  /*113c0*/  S2R R0, SR_TID.X ;  /* 0x0000000000007919 */ /* 0x000ee20000002100 */
[----:B------:R-:W-:Y:S05]  /*113d0*/  WARPSYNC.ALL ;  /* 0x0000000000007948 */ /* 0x000fea0003800000 */
[----:B------:R-:W-:Y:S01]  /*113e0*/  BAR.SYNC.DEFER_BLOCKING 0x4, 0x120 ;  /* 0x0104800000007b1d */ /* 0x000fe20000010000 */
[----:B--2---:R-:W-:-:S05]  /*113f0*/  IMAD.MOV.U32 R19, RZ, RZ, R14 ;  /* 0x000000ffff137224 */ /* 0x004fca00078e000e */
[----:B------:R-:W-:Y:S01]  /*11400*/  ULDC UR4, c[0x0][0xda8] ;  /* 0x00036a0000047ab9 */ /* 0x000fe20000000800 */
[----:B---3--:R-:W-:-:S04]  /*11410*/  LOP3.LUT R0, R0, 0x1f, RZ, 0xc0, !PT ;  /* 0x0000001f00007812 */ /* 0x008fc800078ec0ff */
[----:B------:R-:W-:-:S13]  /*11420*/  ISETP.NE.AND P0, PT, R0, RZ, PT ;  /* 0x000000ff0000720c */ /* 0x000fda0003f05270 */
[----:B------:R-:W2:Y:S01]  /*11430*/  @!P0 S2R R3, SR_CgaCtaId ;  /* 0x0000000000038919 */ /* 0x000ea20000008800 */
[----:B------:R-:W-:-:S04]  /*11440*/  @!P0 MOV R0, 0x400 ;  /* 0x0000040000008802 */ /* 0x000fc80000000f00 */
[----:B--2---:R-:W-:-:S05]  /*11450*/  @!P0 LEA R0, R3, R0, 0x18 ;  /* 0x0000000003008211 */ /* 0x004fca00078ec0ff */
[----:B------:R2:W-:Y:S01]  /*11460*/  @!P0 STS [R0+0x308d0], R13 ;  /* 0x0308d00d00008388 */ /* 0x0005e20000000800 */
[----:B------:R-:W-:Y:S06]  /*11470*/  BAR.ARV 0x5, 0x120 ;  /* 0x0144800000007b1d */ /* 0x000fec0000002000 */
[----:B------:R-:W-:-:S13]  /*11480*/  ISETP.GE.AND P0, PT, R19, UR4, PT ;  /* 0x0000000413007c0c */ /* 0x000fda000bf06270 */
[----:B--2---:R-:W-:Y:S05]  /*11490*/  @!P0 BRA `(.L_x_1039) ;  /* 0xffffffc800fc8947 */ /* 0x004fea000383ffff */
.L_x_985:
[----:B------:R-:W2:Y:S01]  /*114a0*/  S2R R3, SR_CgaCtaId ;  /* 0x0000000000037919 */ /* 0x000ea20000008800 */
[----:B------:R-:W-:Y:S01]  /*114b0*/  UIADD3 UR49, UR49, 0x1, URZ ;  /* 0x0000000131317890 */ /* 0x000fe2000fffe03f */
[----:B------:R-:W-:-:S03]  /*114c0*/  MOV R0, 0x400 ;  /* 0x0000040000007802 */ /* 0x000fc60000000f00 */
[----:B------:R-:W-:-:S04]  /*114d0*/  ULEA.HI UR4, UR49, UR49, URZ, 0x1 ;  /* 0x0000003131047291 */ /* 0x000fc8000f8f083f */
[----:B------:R-:W-:-:S04]  /*114e0*/  ULOP3.LUT UR4, UR4, 0xfffffffe, URZ, 0xc0, !UPT ;  /* 0xfffffffe04047892 */ /* 0x000fc8000f8ec03f */
[----:B------:R-:W-:Y:S01]  /*114f0*/  UIADD3 UR4, UR49, -UR4, URZ ;  /* 0x8000000431047290 */ /* 0x000fe2000fffe03f */
[----:B--2---:R-:W-:-:S05]  /*11500*/  LEA R7, R3, R0, 0x18 ;  /* 0x0000000003077211 */ /* 0x004fca00078ec0ff */
[----:B------:R-:W-:-:S05]  /*11510*/  IMAD.U32 R0, RZ, RZ, UR4 ;  /* 0x00000004ff007e24 */ /* 0x000fca000f8e00ff */
[----:B------:R-:W-:-:S04]  /*11520*/  SHF.L.U32 R0, R0, 0x1f, RZ ;  /* 0x0000001f00007819 */ /* 0x000fc800000006ff */
[----:B------:R-:W2:Y:S02]  /*11530*/  SYNCS.PHASECHK.TRANS64.TRYWAIT P0, [R7+URZ+0x30820], R0 ;  /* 0x03082000070075a7 */ /* 0x000ea4000800017f */
[----:B--2---:R-:W-:Y:S05]  /*11540*/  @!P0 BRA `(.L_x_1040) ;  /* 0x0000000800a88947 */ /* 0x004fea0003800000 */
.L_x_1067:
[----:B------:R-:W3:Y:S02]  /*11550*/  S2R R2, SR_TID.X ;  /* 0x0000000000027919 */ /* 0x000ee40000002100 */
[----:B---3--:R-:W-:-:S04]  /*11560*/  SHF.R.U32.HI R2, RZ, 0x5, R2 ;  /* 0x00000005ff027819 */ /* 0x008fc80000011602 */
[----:B------:R-:W-:-:S05]  /*11570*/  LOP3.LUT R2, R2, 0x3, RZ, 0xc0, !PT ;  /* 0x0000000302027812 */ /* 0x000fca00078ec0ff */
[----:B--2---:R-:W2:Y:S02]  /*11580*/  SHFL.IDX PT, R0, R2, RZ, 0x1f ;  /* 0x00001fff02007589 */ /* 0x004ea400000e0000 */
[----:B--2---:R-:W-:-:S13]  /*11590*/  ISETP.NE.AND P0, PT, R0, RZ, PT ;  /* 0x000000ff0000720c */ /* 0x004fda0003f05270 */
[----:B------:R-:W-:Y:S05]  /*115a0*/  @P0 EXIT ;  /* 0x000000000000094d */ /* 0x000fea0003800000 */
[----:B------:R-:W-:Y:S01]  /*115b0*/  ELECT P0, URZ, PT ;  /* 0x00000000003f782f */ /* 0x000fe20003800000 */
[----:B------:R-:W-:-:S12]  /*115c0*/  BSSY B0, `(.L_x_1041) ;  /* 0x0000022000007945 */ /* 0x000fd80003800000 */
[----:B------:R-:W-:Y:S05]  /*115d0*/  @!P0 BRA `(.L_x_1042) ;  /* 0x0000000000808947 */ /* 0x000fea0003800000 */
[----:B------:R-:W2:Y:S02]  /*115e0*/  LDL R2, [R1] ;  /* 0x0000000001027983 */ /* 0x000ea40000100800 */
[----:B--2---:R-:W-:-:S13]  /*115f0*/  R2UR UR4, R2 ;  /* 0x00000000020472ca */ /* 0x004fda00000e0000 */
[----:B------:R-:W-:-:S06]  /*11600*/  ULOP3.LUT UR4, UR4, 0x2, URZ, 0xfc, !UPT ;  /* 0x0000000204047892 */ /* 0x000fcc000f8efc3f */
[----:B------:R-:W-:-:S05]  /*11610*/  IMAD.U32 R0, RZ, RZ, UR4 ;  /* 0x00000004ff007e24 */ /* 0x000fca000f8e00ff */
[----:B------:R-:W-:-:S13]  /*11620*/  ISETP.NE.AND P2, PT, R0, 0x3, PT ;  /* 0x000000030000780c */ /* 0x000fda0003f45270 */
[----:B------:R-:W-:Y:S05]  /*11630*/  @!P2 BRA `(.L_x_1043) ;  /* 0x000000000004a947 */ /* 0x000fea0003800000 */
[----:B------:R-:W-:Y:S01]  /*11640*/  BPT.TRAP 0x1 ;  /* 0x000000040000795c */ /* 0x000fe20000300000 */
.L_x_1043:
[----:B------:R-:W-:Y:S01]  /*11650*/  VIADD R3, R7, 0x30840 ;  /* 0x0003084007037836 */ /* 0x000fe20000000000 */
[----:B------:R-:W-:Y:S01]  /*11660*/  SHF.L.U32 R4, R17, 0x1f, RZ ;  /* 0x0000001f11047819 */ /* 0x000fe200000006ff */
[----:B------:R-:W-:-:S03]  /*11670*/  VIADD R0, R16, 0x1 ;  /* 0x0000000110007836 */ /* 0x000fc60000000000 */
[----:B------:R-:W-:Y:S02]  /*11680*/  LEA R5, R16, R3, 0x3 ;  /* 0x0000000310057211 */ /* 0x000fe400078e18ff */
[----:B------:R-:W-:Y:S02]  /*11690*/  ISETP.NE.AND P1, PT, R0, 0x2, PT ;  /* 0x000000020000780c */ /* 0x000fe40003f25270 */
[----:B------:R-:W2:Y:S02]  /*116a0*/  SYNCS.PHASECHK.TRANS64.TRYWAIT P0, [R5+URZ], R4 ;  /* 0x00000004050075a7 */ /* 0x000ea4000800017f */
[----:B------:R-:W-:-:S04]  /*116b0*/  SEL R2, RZ, 0x1, P1 ;  /* 0x00000001ff027807 */ /* 0x000fc80000800000 */
[----:B------:R-:W-:Y:S02]  /*116c0*/  LOP3.LUT R17, R17, R2, RZ, 0x3c, !PT ;  /* 0x0000000211117212 */ /* 0x000fe400078e3cff */
[----:B------:R-:W-:Y:S02]  /*116d0*/  SEL R2, R0, RZ, P1 ;  /* 0x000000ff00027207 */ /* 0x000fe40000800000 */
[----:B------:R-:W-:-:S03]  /*116e0*/  SHF.L.U32 R0, R17, 0x1f, RZ ;  /* 0x0000001f11007819 */ /* 0x000fc600000006ff */
[----:B------:R-:W-:Y:S01]  /*116f0*/  IMAD R3, R2, 0x8, R3 ;  /* 0x0000000802037824 */ /* 0x000fe200078e0203 */
[----:B--2---:R-:W-:Y:S06]  /*11700*/  @!P0 BRA `(.L_x_1044) ;  /* 0x00000008004c8947 */ /* 0x004fec0003800000 */
.L_x_1068:
[----:B------:R-:W3:Y:S02]  /*11710*/  SYNCS.PHASECHK.TRANS64.TRYWAIT P0, [R3+URZ], R0 ;  /* 0x00000000030075a7 */ /* 0x000ee4000800017f */
[----:B---3--:R-:W-:Y:S05]  /*11720*/  @!P0 BRA `(.L_x_1045) ;  /* 0x0000000800588947 */ /* 0x008fea0003800000 */
.L_x_1069:
[----:B------:R-:W-:Y:S05]  /*11730*/  @!P2 BRA `(.L_x_1046) ;  /* 0x000000000004a947 */ /* 0x000fea0003800000 */
[----:B------:R-:W-:Y:S01]  /*11740*/  BPT.TRAP 0x1 ;  /* 0x000000040000795c */ /* 0x000fe20000300000 */
.L_x_1046:
[----:B---3--:R-:W-:-:S04]  /*11750*/  VIADD R3, R7, 0x30860 ;  /* 0x0003086007037836 */ /* 0x008fc80000000000 */
[----:B--2---:R-:W-:-:S04]  /*11760*/  IMAD R5, R16, 0x8, R3 ;  /* 0x0000000810057824 */ /* 0x004fc800078e0203 */
[----:B------:R-:W2:Y:S02]  /*11770*/  SYNCS.PHASECHK.TRANS64.TRYWAIT P0, [R5+URZ], R4 ;  /* 0x00000004050075a7 */ /* 0x000ea4000800017f */
[----:B--2---:R-:W-:Y:S05]  /*11780*/  @!P0 BRA `(.L_x_1047) ;  /* 0x0000000800548947 */ /* 0x004fea0003800000 */
.L_x_1070:
[----:B------:R-:W-:-:S07]  /*11790*/  IMAD R3, R2, 0x8, R3 ;  /* 0x0000000802037824 */ /* 0x000fce00078e0203 */
.L_x_1048:
[----:B---3--:R3:W4:Y:S02]  /*117a0*/  SYNCS.PHASECHK.TRANS64.TRYWAIT P0, [R3+URZ], R0 ;  /* 0x00000000030075a7 */ /* 0x008724000800017f */
[----:B----4-:R-:W-:Y:S05]  /*117b0*/  @!P0 NANOSLEEP.SYNCS 0x989680 ;  /* 0x009896800000895d */ /* 0x010fea0003900000 */
[----:B------:R-:W4:Y:S02]  /*117c0*/  @!P0 SYNCS.PHASECHK.TRANS64 P0, [R3+URZ], R0 ;  /* 0x00000000030085a7 */ /* 0x000f24000800007f */
[----:B----4-:R-:W-:Y:S05]  /*117d0*/  @!P0 BRA `(.L_x_1048) ;  /* 0xfffffffc00f08947 */ /* 0x010fea000383ffff */
.L_x_1042:
[----:B------:R-:W-:Y:S05]  /*117e0*/  BSYNC B0 ;  /* 0x0000000000007941 */ /* 0x000fea0003800000 */
.L_x_1041:
[----:B------:R-:W-:Y:S05]  /*117f0*/  EXIT ;  /* 0x000000000000794d */ /* 0x000fea0003800000 */
.L_x_902:
[----:B-1----:R-:W-:-:S04]  /*11800*/  IMAD.U32 R3, RZ, RZ, UR38 ;  /* 0x00000026ff037e24 */ /* 0x002fc8000f8e00ff */
[----:B------:R1:W2:Y:S03]  /*11810*/  SYNCS.PHASECHK.TRANS64.TRYWAIT P1, [R3+URZ+0x30800], R0 ;  /* 0x03080000030075a7 */ /* 0x0002a6000802017f */
[----:B--2---:R-:W-:Y:S05]  /*11820*/  @!P1 NANOSLEEP.SYNCS 0x989680 ;  /* 0x009896800000995d */ /* 0x004fea0003900000 */
[----:B------:R-:W2:Y:S02]  /*11830*/  @!P1 SYNCS.PHASECHK.TRANS64 P1, [R3+URZ+0x30800], R0 ;  /* 0x03080000030095a7 */ /* 0x000ea4000802007f */
[----:B--2---:R-:W-:Y:S05]  /*11840*/  @!P1 BRA `(.L_x_902) ;  /* 0xfffffffc00ec9947 */ /* 0x004fea000383ffff */
[----:B------:R-:W-:Y:S05]  /*11850*/  BRA `(.L_x_1049) ;  /* 0xffffff0000e07947 */ /* 0x000fea000383ffff */
.L_x_906:
[----:B--2---:R2:W3:Y:S02]  /*11860*/  SYNCS.PHASECHK.TRANS64.TRYWAIT P2, [R3+URZ+0x30830], R0 ;  /* 0x03083000030075a7 */ /* 0x0044e4000804017f */
[----:B---3--:R-:W-:Y:S05]  /*11870*/  @!P2 NANOSLEEP.SYNCS 0x989680 ;  /* 0x009896800000a95d */ /* 0x008fea0003900000 */
[----:B------:R-:W3:Y:S02]  /*11880*/  @!P2 SYNCS.PHASECHK.TRANS64 P2, [R3+URZ+0x30830], R0 ;  /* 0x030830000300a5a7 */ /* 0x000ee4000804007f */
[----:B---3--:R-:W-:Y:S05]  /*11890*/  @!P2 BRA `(.L_x_906) ;  /* 0xfffffffc00f0a947 */ /* 0x008fea000383ffff */
[----:B------:R-:W-:Y:S05]  /*118a0*/  BRA `(.L_x_905) ;  /* 0xffffff0400047947 */ /* 0x000fea000383ffff */
.L_x_922:
[----:B--2---:R-:W-:-:S04]  /*118b0*/  IMAD.U32 R153, RZ, RZ, UR39 ;  /* 0x00000027ff997e24 */ /* 0x004fc8000f8e00ff */
[----:B------:R2:W3:Y:S03]  /*118c0*/  SYNCS.PHASECHK.TRANS64.TRYWAIT P2, [R153+URZ+0x30830], R152 ;  /* 0x03083098990075a7 */ /* 0x0004e6000804017f */
[----:B---3--:R-:W-:Y:S05]  /*118d0*/  @!P2 NANOSLEEP.SYNCS 0x989680 ;  /* 0x009896800000a95d */ /* 0x008fea0003900000 */
[----:B------:R-:W3:Y:S02]  /*118e0*/  @!P2 SYNCS.PHASECHK.TRANS64 P2, [R153+URZ+0x30830], R152 ;  /* 0x030830989900a5a7 */ /* 0x000ee4000804007f */
[----:B---3--:R-:W-:Y:S05]  /*118f0*/  @!P2 BRA `(.L_x_922) ;  /* 0xfffffffc00eca947 */ /* 0x008fea000383ffff */
[----:B------:R-:W-:Y:S05]  /*11900*/  BRA `(.L_x_921) ;  /* 0xffffff2800b07947 */ /* 0x000fea000383ffff */
.L_x_926:
[----:B--2---:R-:W-:-:S04]  /*11910*/  MOV R215, UR10 ;  /* 0x0000000a00d77c02 */ /* 0x004fc80008000f00 */
[----:B------:R2:W3:Y:S03]  /*11920*/  SYNCS.PHASECHK.TRANS64.TRYWAIT P2, [R215+URZ+0x30850], R0 ;  /* 0x03085000d70075a7 */ /* 0x0004e6000804017f */
[----:B---3--:R-:W-:Y:S05]  /*11930*/  @!P2 NANOSLEEP.SYNCS 0x989680 ;  /* 0x009896800000a95d */ /* 0x008fea0003900000 */
[----:B------:R-:W3:Y:S02]  /*11940*/  @!P2 SYNCS.PHASECHK.TRANS64 P2, [R215+URZ+0x30850], R0 ;  /* 0x03085000d700a5a7 */ /* 0x000ee4000804007f */
[----:B---3--:R-:W-:Y:S05]  /*11950*/  @!P2 BRA `(.L_x_926) ;  /* 0xfffffffc00eca947 */ /* 0x008fea000383ffff */
[----:B------:R-:W-:Y:S05]  /*11960*/  BRA `(.L_x_925) ;  /* 0xffffff3800407947 */ /* 0x000fea000383ffff */
.L_x_943:
[----:B--2---:R-:W-:-:S04]  /*11970*/  IMAD.U32 R4, RZ, RZ, UR6 ;  /* 0x00000006ff047e24 */ /* 0x004fc8000f8e00ff */
[----:B------:R2:W3:Y:S03]  /*11980*/  SYNCS.PHASECHK.TRANS64.TRYWAIT P2, [R4+URZ+0x30830], R3 ;  /* 0x03083003040075a7 */ /* 0x0004e6000804017f */
[----:B---3--:R-:W-:Y:S05]  /*11990*/  @!P2 NANOSLEEP.SYNCS 0x989680 ;  /* 0x009896800000a95d */ /* 0x008fea0003900000 */
[----:B------:R-:W3:Y:S02]  /*119a0*/  @!P2 SYNCS.PHASECHK.TRANS64 P2, [R4+URZ+0x30830], R3 ;  /* 0x030830030400a5a7 */ /* 0x000ee4000804007f */
[----:B---3--:R-:W-:Y:S05]  /*119b0*/  @!P2 BRA `(.L_x_943) ;  /* 0xfffffffc00eca947 */ /* 0x008fea000383ffff */
[----:B------:R-:W-:Y:S05]  /*119c0*/  BRA `(.L_x_942) ;  /* 0xffffff5000d47947 */ /* 0x000fea000383ffff */
.L_x_947:
[----:B-12---:R-:W-:-:S04]  /*119d0*/  IMAD.U32 R3, RZ, RZ, UR14 ;  /* 0x0000000eff037e24 */ /* 0x006fc8000f8e00ff */
[----:B------:R1:W2:Y:S03]  /*119e0*/  SYNCS.PHASECHK.TRANS64.TRYWAIT P2, [R3+URZ+0x30850], R0 ;  /* 0x03085000030075a7 */ /* 0x0002a6000804017f */
[----:B--2---:R-:W-:Y:S05]  /*119f0*/  @!P2 NANOSLEEP.SYNCS 0x989680 ;  /* 0x009896800000a95d */ /* 0x004fea0003900000 */
[----:B------:R-:W2:Y:S02]  /*11a00*/  @!P2 SYNCS.PHASECHK.TRANS64 P2, [R3+URZ+0x30850], R0 ;  /* 0x030850000300a5a7 */ /* 0x000ea4000804007f */
[----:B--2---:R-:W-:Y:S05]  /*11a10*/  @!P2 BRA `(.L_x_947) ;  /* 0xfffffffc00eca947 */ /* 0x004fea000383ffff */
[----:B------:R-:W-:Y:S05]  /*11a20*/  BRA `(.L_x_946) ;  /* 0xffffff6000647947 */ /* 0x000fea000383ffff */
.L_x_953:
[----:B--2---:R-:W-:-:S04]  /*11a30*/  IMAD.U32 R4, RZ, RZ, UR6 ;  /* 0x00000006ff047e24 */ /* 0x004fc8000f8e00ff */
[----:B------:R2:W3:Y:S03]  /*11a40*/  SYNCS.PHASECHK.TRANS64.TRYWAIT P2, [R4+URZ+0x30830], R3 ;  /* 0x03083003040075a7 */ /* 0x0004e6000804017f */
[----:B---3--:R-:W-:Y:S05]  /*11a50*/  @!P2 NANOSLEEP.SYNCS 0x989680 ;  /* 0x009896800000a95d */ /* 0x008fea0003900000 */
[----:B------:R-:W3:Y:S02]  /*11a60*/  @!P2 SYNCS.PHASECHK.TRANS64 P2, [R4+URZ+0x30830], R3 ;  /* 0x030830030400a5a7 */ /* 0x000ee4000804007f */
[----:B---3--:R-:W-:Y:S05]  /*11a70*/  @!P2 BRA `(.L_x_953) ;  /* 0xfffffffc00eca947 */ /* 0x008fea000383ffff */
[----:B------:R-:W-:Y:S05]  /*11a80*/  BRA `(.L_x_952) ;  /* 0xffffff6c00e47947 */ /* 0x000fea000383ffff */
.L_x_957:
[----:B-12---:R-:W-:-:S04]  /*11a90*/  IMAD.U32 R3, RZ, RZ, UR10 ;  /* 0x0000000aff037e24 */ /* 0x006fc8000f8e00ff */
[----:B------:R1:W2:Y:S03]  /*11aa0*/  SYNCS.PHASECHK.TRANS64.TRYWAIT P2, [R3+URZ+0x30850], R0 ;  /* 0x03085000030075a7 */ /* 0x0002a6000804017f */
[----:B--2---:R-:W-:Y:S05]  /*11ab0*/  @!P2 NANOSLEEP.SYNCS 0x989680 ;  /* 0x009896800000a95d */ /* 0x004fea0003900000 */
[----:B------:R-:W2:Y:S02]  /*11ac0*/  @!P2 SYNCS.PHASECHK.TRANS64 P2, [R3+URZ+0x30850], R0 ;  /* 0x030850000300a5a7 */ /* 0x000ea4000804007f */
[----:B--2---:R-:W-:Y:S05]  /*11ad0*/  @!P2 BRA `(.L_x_957) ;  /* 0xfffffffc00eca947 */ /* 0x004fea000383ffff */
[----:B------:R-:W-:Y:S05]  /*11ae0*/  BRA `(.L_x_956) ;  /* 0xffffff7c00747947 */ /* 0x000fea000383ffff */
.L_x_970:
[----:B--2---:R-:W-:-:S04]  /*11af0*/  IMAD.U32 R5, RZ, RZ, UR5 ;  /* 0x00000005ff057e24 */ /* 0x004fc8000f8e00ff */
[----:B------:R2:W3:Y:S03]  /*11b00*/  SYNCS.PHASECHK.TRANS64.TRYWAIT P0, [R5+URZ+0x30850], R0 ;  /* 0x03085000050075a7 */ /* 0x0004e6000800017f */
[----:B---3--:R-:W-:Y:S05]  /*11b10*/  @!P0 NANOSLEEP.SYNCS 0x989680 ;  /* 0x009896800000895d */ /* 0x008fea0003900000 */
[----:B------:R-:W3:Y:S02]  /*11b20*/  @!P0 SYNCS.PHASECHK.TRANS64 P0, [R5+URZ+0x30850], R0 ;  /* 0x03085000050085a7 */ /* 0x000ee4000800007f */
[----:B---3--:R-:W-:Y:S05]  /*11b30*/  @!P0 BRA `(.L_x_970) ;  /* 0xfffffffc00ec8947 */ /* 0x008fea000383ffff */
[----:B------:R-:W-:Y:S05]  /*11b40*/  BRA `(.L_x_969) ;  /* 0xffffff9c004c7947 */ /* 0x000fea000383ffff */
.L_x_1000:
[----:B------:R-:W1:Y:S01]  /*11b50*/  S2R R18, SR_TID.X ;  /* 0x0000000000127919 */ /* 0x000e620000002100 */
        /* <DEDUP_REMOVED lines=9> */
.L_x_1050:
[----:B------:R-:W-:Y:S05]  /*11bf0*/  BRA `(.L_x_1051) ;  /* 0xffffffd000e47947 */ /* 0x000fea000383ffff */
.L_x_1001:
[----:B------:R-:W-:Y:S01]  /*11c00*/  BSSY B0, `(.L_x_1052) ;  /* 0x0000006000007945 */ /* 0x000fe20003800000 */
[----:B------:R-:W-:-:S07]  /*11c10*/  IMAD.MOV.U32 R15, RZ, RZ, -0x1 ;  /* 0xffffffffff0f7424 */ /* 0x000fce00078e00ff */
[----:B------:R-:W-:Y:S05]  /*11c20*/  WARPSYNC.COLLECTIVE R15, `(.L_x_1053) ;  /* 0x000000000f0c7348 */ /* 0x000fea0003c00000 */
[----:B------:R-:W-:Y:S02]  /*11c30*/  ELECT P6, UR62, PT ;  /* 0x00000000003e782f */ /* 0x000fe400038c0000 */
[----:B------:R-:W-:Y:S01]  /*11c40*/  MOV R14, UR62 ;  /* 0x0000003e000e7c02 */ /* 0x000fe20008000f00 */
[----:B------:R-:W-:Y:S10]  /*11c50*/  ENDCOLLECTIVE ;  /* 0x000000000000791b */ /* 0x000ff40003800000 */
.L_x_1053:
[----:B------:R-:W-:Y:S05]  /*11c60*/  BSYNC B0 ;  /* 0x0000000000007941 */ /* 0x000fea0003800000 */
.L_x_1052:
[----:B------:R-:W-:Y:S05]  /*11c70*/  BRA `(.L_x_1054) ;  /* 0xffffffd000d47947 */ /* 0x000fea000383ffff */
.L_x_1004:
[----:B-1----:R1:W2:Y:S02]  /*11c80*/  SYNCS.PHASECHK.TRANS64.TRYWAIT P2, [R8+URZ+0x30840], R7 ;  /* 0x03084007080075a7 */ /* 0x0022a4000804017f */
[----:B--2---:R-:W-:Y:S05]  /*11c90*/  @!P2 NANOSLEEP.SYNCS 0x989680 ;  /* 0x009896800000a95d */ /* 0x004fea0003900000 */
[----:B------:R-:W2:Y:S02]  /*11ca0*/  @!P2 SYNCS.PHASECHK.TRANS64 P2, [R8+URZ+0x30840], R7 ;  /* 0x030840070800a5a7 */ /* 0x000ea4000804007f */
[----:B--2---:R-:W-:Y:S05]  /*11cb0*/  @!P2 BRA `(.L_x_1004) ;  /* 0xfffffffc00f0a947 */ /* 0x004fea000383ffff */
[----:B------:R-:W-:Y:S05]  /*11cc0*/  BRA `(.L_x_1055) ;  /* 0xffffffd400347947 */ /* 0x000fea000383ffff */
.L_x_1006:
[----:B-1----:R-:W-:-:S04]  /*11cd0*/  IMAD.U32 R8, RZ, RZ, UR40 ;  /* 0x00000028ff087e24 */ /* 0x002fc8000f8e00ff */
[----:B------:R1:W2:Y:S03]  /*11ce0*/  SYNCS.PHASECHK.TRANS64.TRYWAIT P2, [R8+URZ+0x30820], R7 ;  /* 0x03082007080075a7 */ /* 0x0002a6000804017f */
[----:B--2---:R-:W-:Y:S05]  /*11cf0*/  @!P2 NANOSLEEP.SYNCS 0x989680 ;  /* 0x009896800000a95d */ /* 0x004fea0003900000 */
[----:B------:R-:W2:Y:S02]  /*11d00*/  @!P2 SYNCS.PHASECHK.TRANS64 P2, [R8+URZ+0x30820], R7 ;  /* 0x030820070800a5a7 */ /* 0x000ea4000804007f */
[----:B--2---:R-:W-:Y:S05]  /*11d10*/  @!P2 BRA `(.L_x_1006) ;  /* 0xfffffffc00eca947 */ /* 0x004fea000383ffff */
[----:B------:R-:W-:Y:S05]  /*11d20*/  BRA `(.L_x_1056) ;  /* 0xffffffd8006c7947 */ /* 0x000fea000383ffff */
.L_x_1012:
[----:B-1----:R1:W2:Y:S02]  /*11d30*/  SYNCS.PHASECHK.TRANS64.TRYWAIT P3, [R3+URZ+0x30840], R2 ;  /* 0x03084002030075a7 */ /* 0x0022a4000806017f */
[----:B--2---:R-:W-:Y:S05]  /*11d40*/  @!P3 NANOSLEEP.SYNCS 0x989680 ;  /* 0x009896800000b95d */ /* 0x004fea0003900000 */
[----:B------:R-:W2:Y:S02]  /*11d50*/  @!P3 SYNCS.PHASECHK.TRANS64 P3, [R3+URZ+0x30840], R2 ;  /* 0x030840020300b5a7 */ /* 0x000ea4000806007f */
[----:B--2---:R-:W-:Y:S05]  /*11d60*/  @!P3 BRA `(.L_x_1012) ;  /* 0xfffffffc00f0b947 */ /* 0x004fea000383ffff */
[----:B------:R-:W-:Y:S05]  /*11d70*/  BRA `(.L_x_1057) ;  /* 0xffffffdc00147947 */ /* 0x000fea000383ffff */
.L_x_1014:
[----:B-1----:R1:W2:Y:S02]  /*11d80*/  SYNCS.PHASECHK.TRANS64.TRYWAIT P3, [R2+URZ+0x60], R3 ;  /* 0x00006003020075a7 */ /* 0x0022a4000806017f */
[----:B--2---:R-:W-:Y:S05]  /*11d90*/  @!P3 NANOSLEEP.SYNCS 0x989680 ;  /* 0x009896800000b95d */ /* 0x004fea0003900000 */
[----:B------:R-:W2:Y:S02]  /*11da0*/  @!P3 SYNCS.PHASECHK.TRANS64 P3, [R2+URZ+0x60], R3 ;  /* 0x000060030200b5a7 */ /* 0x000ea4000806007f */
[----:B--2---:R-:W-:Y:S05]  /*11db0*/  @!P3 BRA `(.L_x_1014) ;  /* 0xfffffffc00f0b947 */ /* 0x004fea000383ffff */
[----:B------:R-:W-:Y:S05]  /*11dc0*/  BRA `(.L_x_1058) ;  /* 0xffffffdc00ac7947 */ /* 0x000fea000383ffff */
.L_x_1020:
[----:B-1----:R1:W2:Y:S02]  /*11dd0*/  SYNCS.PHASECHK.TRANS64.TRYWAIT P3, [R3+URZ+0x30840], R2 ;  /* 0x03084002030075a7 */ /* 0x0022a4000806017f */
[----:B--2---:R-:W-:Y:S05]  /*11de0*/  @!P3 NANOSLEEP.SYNCS 0x989680 ;  /* 0x009896800000b95d */ /* 0x004fea0003900000 */
[----:B------:R-:W2:Y:S02]  /*11df0*/  @!P3 SYNCS.PHASECHK.TRANS64 P3, [R3+URZ+0x30840], R2 ;  /* 0x030840020300b5a7 */ /* 0x000ea4000806007f */
[----:B--2---:R-:W-:Y:S05]  /*11e00*/  @!P3 BRA `(.L_x_1020) ;  /* 0xfffffffc00f0b947 */ /* 0x004fea000383ffff */
[----:B------:R-:W-:Y:S05]  /*11e10*/  BRA `(.L_x_1059) ;  /* 0xffffffe000f87947 */ /* 0x000fea000383ffff */
.L_x_1022:
[----:B-1----:R1:W2:Y:S02]  /*11e20*/  SYNCS.PHASECHK.TRANS64.TRYWAIT P3, [R2+URZ+0x60], R17 ;  /* 0x00006011020075a7 */ /* 0x0022a4000806017f */
[----:B--2---:R-:W-:Y:S05]  /*11e30*/  @!P3 NANOSLEEP.SYNCS 0x989680 ;  /* 0x009896800000b95d */ /* 0x004fea0003900000 */
[----:B------:R-:W2:Y:S02]  /*11e40*/  @!P3 SYNCS.PHASECHK.TRANS64 P3, [R2+URZ+0x60], R17 ;  /* 0x000060110200b5a7 */ /* 0x000ea4000806007f */
[----:B--2---:R-:W-:Y:S05]  /*11e50*/  @!P3 BRA `(.L_x_1022) ;  /* 0xfffffffc00f0b947 */ /* 0x004fea000383ffff */
[----:B------:R-:W-:Y:S05]  /*11e60*/  BRA `(.L_x_1060) ;  /* 0xffffffe400907947 */ /* 0x000fea000383ffff */
.L_x_1027:
[----:B--2---:R2:W3:Y:S02]  /*11e70*/  SYNCS.PHASECHK.TRANS64.TRYWAIT P2, [R2+URZ+0x30840], R3 ;  /* 0x03084003020075a7 */ /* 0x0044e4000804017f */
[----:B---3--:R-:W-:Y:S05]  /*11e80*/  @!P2 NANOSLEEP.SYNCS 0x989680 ;  /* 0x009896800000a95d */ /* 0x008fea0003900000 */
[----:B------:R-:W3:Y:S02]  /*11e90*/  @!P2 SYNCS.PHASECHK.TRANS64 P2, [R2+URZ+0x30840], R3 ;  /* 0x030840030200a5a7 */ /* 0x000ee4000804007f */
[----:B---3--:R-:W-:Y:S05]  /*11ea0*/  @!P2 BRA `(.L_x_1027) ;  /* 0xfffffffc00f0a947 */ /* 0x008fea000383ffff */
[----:B------:R-:W-:Y:S05]  /*11eb0*/  BRA `(.L_x_1061) ;  /* 0xffffffe800a47947 */ /* 0x000fea000383ffff */
.L_x_1029:
[----:B-1----:R1:W2:Y:S02]  /*11ec0*/  SYNCS.PHASECHK.TRANS64.TRYWAIT P2, [R2+URZ+0x60], R11 ;  /* 0x0000600b020075a7 */ /* 0x0022a4000804017f */
[----:B--2---:R-:W-:Y:S05]  /*11ed0*/  @!P2 NANOSLEEP.SYNCS 0x989680 ;  /* 0x009896800000a95d */ /* 0x004fea0003900000 */
[----:B------:R-:W2:Y:S02]  /*11ee0*/  @!P2 SYNCS.PHASECHK.TRANS64 P2, [R2+URZ+0x60], R11 ;  /* 0x0000600b0200a5a7 */ /* 0x000ea4000804007f */
[----:B--2---:R-:W-:Y:S05]  /*11ef0*/  @!P2 BRA `(.L_x_1029) ;  /* 0xfffffffc00f0a947 */ /* 0x004fea000383ffff */
[----:B------:R-:W-:Y:S05]  /*11f00*/  BRA `(.L_x_1062) ;  /* 0xffffffec00487947 */ /* 0x000fea000383ffff */
.L_x_1036:
[----:B-1----:R1:W2:Y:S02]  /*11f10*/  SYNCS.PHASECHK.TRANS64.TRYWAIT P0, [R3+URZ+0x30860], R0 ;  /* 0x03086000030075a7 */ /* 0x0022a4000800017f */
[----:B--2---:R-:W-:Y:S05]  /*11f20*/  @!P0 NANOSLEEP.SYNCS 0x989680 ;  /* 0x009896800000895d */ /* 0x004fea0003900000 */
[----:B------:R-:W2:Y:S02]  /*11f30*/  @!P0 SYNCS.PHASECHK.TRANS64 P0, [R3+URZ+0x30860], R0 ;  /* 0x03086000030085a7 */ /* 0x000ea4000800007f */
[----:B--2---:R-:W-:Y:S05]  /*11f40*/  @!P0 BRA `(.L_x_1036) ;  /* 0xfffffffc00f08947 */ /* 0x004fea000383ffff */
[----:B------:R-:W-:Y:S05]  /*11f50*/  BRA `(.L_x_1063) ;  /* 0xfffffff000507947 */ /* 0x000fea000383ffff */
.L_x_1038:
[----:B------:R-:W-:Y:S01]  /*11f60*/  BSSY B0, `(.L_x_1064) ;  /* 0x0000007000007945 */ /* 0x000fe20003800000 */
[----:B------:R-:W-:Y:S02]  /*11f70*/  IMAD.MOV.U32 R12, RZ, RZ, RZ ;  /* 0x000000ffff0c7224 */ /* 0x000fe400078e00ff */
[----:B------:R-:W-:Y:S02]  /*11f80*/  IMAD.MOV.U32 R11, RZ, RZ, 0x1f ;  /* 0x0000001fff0b7424 */ /* 0x000fe400078e00ff */
[----:B------:R-:W-:-:S07]  /*11f90*/  IMAD.MOV.U32 R15, RZ, RZ, -0x1 ;  /* 0xffffffffff0f7424 */ /* 0x000fce00078e00ff */
[----:B------:R-:W-:Y:S05]  /*11fa0*/  WARPSYNC.COLLECTIVE R15, `(.L_x_1065) ;  /* 0x000000000f087348 */ /* 0x000fea0003c00000 */
[----:B------:R1:W2:Y:S02]  /*11fb0*/  SHFL.IDX P6, R14, R13, R12, R11 ;  /* 0x0000000c0d0e7389 */ /* 0x0002a400000c000b */
[----:B-12---:R-:W-:Y:S01]  /*11fc0*/  ENDCOLLECTIVE ;  /* 0x000000000000791b */ /* 0x006fe20003800000 */
.L_x_1065:
[----:B------:R-:W-:Y:S05]  /*11fd0*/  BSYNC B0 ;  /* 0x0000000000007941 */ /* 0x000fea0003800000 */
.L_x_1064:
[----:B------:R-:W-:Y:S05]  /*11fe0*/  BRA `(.L_x_1066) ;  /* 0xfffffff000f47947 */ /* 0x000fea000383ffff */
.L_x_1040:
[----:B--2---:R2:W3:Y:S02]  /*11ff0*/  SYNCS.PHASECHK.TRANS64.TRYWAIT P0, [R7+URZ+0x30820], R0 ;  /* 0x03082000070075a7 */ /* 0x0044e4000800017f */
[----:B---3--:R-:W-:Y:S05]  /*12000*/  @!P0 NANOSLEEP.SYNCS 0x989680 ;  /* 0x009896800000895d */ /* 0x008fea0003900000 */
[----:B------:R-:W3:Y:S02]  /*12010*/  @!P0 SYNCS.PHASECHK.TRANS64 P0, [R7+URZ+0x30820], R0 ;  /* 0x03082000070085a7 */ /* 0x000ee4000800007f */
[----:B---3--:R-:W-:Y:S05]  /*12020*/  @!P0 BRA `(.L_x_1040) ;  /* 0xfffffffc00f08947 */ /* 0x008fea000383ffff */
[----:B------:R-:W-:Y:S05]  /*12030*/  BRA `(.L_x_1067) ;  /* 0xfffffff400447947 */ /* 0x000fea000383ffff */
.L_x_1044:
[----:B--2---:R2:W3:Y:S02]  /*12040*/  SYNCS.PHASECHK.TRANS64.TRYWAIT P0, [R5+URZ], R4 ;  /* 0x00000004050075a7 */ /* 0x0044e4000800017f */
[----:B---3--:R-:W-:Y:S05]  /*12050*/  @!P0 NANOSLEEP.SYNCS 0x989680 ;  /* 0x009896800000895d */ /* 0x008fea0003900000 */
[----:B------:R-:W3:Y:S02]  /*12060*/  @!P0 SYNCS.PHASECHK.TRANS64 P0, [R5+URZ], R4 ;  /* 0x00000004050085a7 */ /* 0x000ee4000800007f */
[----:B---3--:R-:W-:Y:S05]  /*12070*/  @!P0 BRA `(.L_x_1044) ;  /* 0xfffffffc00f08947 */ /* 0x008fea000383ffff */
[----:B------:R-:W-:Y:S05]  /*12080*/  BRA `(.L_x_1068) ;  /* 0xfffffff400a07947 */ /* 0x000fea000383ffff */
.L_x_1045:
[----:B---3--:R3:W4:Y:S02]  /*12090*/  SYNCS.PHASECHK.TRANS64.TRYWAIT P0, [R3+URZ], R0 ;  /* 0x00000000030075a7 */ /* 0x008724000800017f */
[----:B----4-:R-:W-:Y:S05]  /*120a0*/  @!P0 NANOSLEEP.SYNCS 0x989680 ;  /* 0x009896800000895d */ /* 0x010fea0003900000 */
[----:B------:R-:W4:Y:S02]  /*120b0*/  @!P0 SYNCS.PHASECHK.TRANS64 P0, [R3+URZ], R0 ;  /* 0x00000000030085a7 */ /* 0x000f24000800007f */
[----:B----4-:R-:W-:Y:S05]  /*120c0*/  @!P0 BRA `(.L_x_1045) ;  /* 0xfffffffc00f08947 */ /* 0x010fea000383ffff */
[----:B------:R-:W-:Y:S05]  /*120d0*/  BRA `(.L_x_1069) ;  /* 0xfffffff400947947 */ /* 0x000fea000383ffff */
.L_x_1047:
[----:B--2---:R2:W3:Y:S02]  /*120e0*/  SYNCS.PHASECHK.TRANS64.TRYWAIT P0, [R5+URZ], R4 ;  /* 0x00000004050075a7 */ /* 0x0044e4000800017f */
[----:B---3--:R-:W-:Y:S05]  /*120f0*/  @!P0 NANOSLEEP.SYNCS 0x989680 ;  /* 0x009896800000895d */ /* 0x008fea0003900000 */
[----:B------:R-:W3:Y:S02]  /*12100*/  @!P0 SYNCS.PHASECHK.TRANS64 P0, [R5+URZ], R4 ;  /* 0x00000004050085a7 */ /* 0x000ee4000800007f */
[----:B---3--:R-:W-:Y:S05]  /*12110*/  @!P0 BRA `(.L_x_1047) ;  /* 0xfffffffc00f08947 */ /* 0x008fea000383ffff */
[----:B------:R-:W-:Y:S05]  /*12120*/  BRA `(.L_x_1070) ;  /* 0xfffffff400987947 */ /* 0x000fea000383ffff */
.L_x_1071:
        /* <DEDUP_REMOVED lines=13> */
.L_x_12753:


//--------------------- .text._ZN7cutlass13device_kernelIN5flash11enable_sm90INS1_16FlashAttnFwdSm90INS1_25CollectiveMainloopFwdSm90ILi2EN4cute5tupleIJNS5_1CILi1EEES8_S8_EEENS6_IJNS7_ILi128EEENS7_ILi64EEENS7_ILi256EEEEEELi256ENS_6half_tEfNS_4arch4Sm90ELb0ELb1ELb0ELb1ELb0ELb0ELb0ELb1ELb1ELb0ELb0ELb0EEENS1_21CollectiveEpilogueFwdINS6_IJSA_SC_SB_EEES9_SE_SG_Li256ELb1ELb0ELb0ELb0EEENS1_36VarlenDynamicPersistentTileSchedulerILi128ELi64ELi256ELi32ELb0ELb0ELb1ELb1ELb0ELb1EEEEEEEEEvNT_6ParamsE --------------------------
	.section	.text._ZN7cutlass13device_kernelIN5flash11enable_sm90INS1_16FlashAttnFwdSm90INS1_25CollectiveMainloopFwdSm90ILi2EN4cute5tupleIJNS5_1CILi1EEES8_S8_EEENS6_IJNS7_ILi128EEENS7_ILi64EEENS7_ILi256EEEEEELi256ENS_6half_tEfNS_4arch4Sm90ELb0ELb1ELb0ELb1ELb0ELb0ELb0ELb1ELb1ELb0ELb0ELb0EEENS1_21CollectiveEpilogueFwdINS6_IJSA_SC_SB_EEES9_SE_SG_Li256ELb1ELb0ELb0ELb0EEENS1_36VarlenDynamicPersistentTileSchedulerILi128ELi64ELi256ELi32ELb0ELb0ELb1ELb1ELb0ELb1EEEEEEEEEvNT_6ParamsE,"ax",@progbits
	.align	128
.text._ZN7cutlass13device_kernelIN5flash11enable_sm90INS1_16FlashAttnFwdSm90INS1_25CollectiveMainloopFwdSm90ILi2EN4cute5tupleIJNS5_1CILi1EEES8_S8_EEENS6_IJNS7_ILi128EEENS7_ILi64EEENS7_ILi256EEEEEELi256ENS_6half_tEfNS_4arch4Sm90ELb0ELb1ELb0ELb1ELb0ELb0ELb0ELb1ELb1ELb0ELb0ELb0EEENS1_21CollectiveEpilogueFwdINS6_IJSA_SC_SB_EEES9_SE_SG_Li256ELb1ELb0ELb0ELb0EEENS1_36VarlenDynamicPersistentTileSchedulerILi128ELi64ELi256ELi32ELb0ELb0ELb1ELb1ELb0ELb1EEEEEEEEEvNT_6ParamsE:
        .type           _ZN7cutlass13device_kernelIN5flash11enable_sm90INS1_16FlashAttnFwdSm90INS1_25CollectiveMainloopFwdSm90ILi2EN4cute5tupleIJNS5_1CILi1EEES8_S8_EEENS6_IJNS7_ILi128EEENS7_ILi64EEENS7_ILi256EEEEEELi256ENS_6half_tEfNS_4arch4Sm90ELb0ELb1ELb0ELb1ELb0ELb0ELb0ELb1ELb1ELb0ELb0ELb0EEENS1_21CollectiveEpilogueFwdINS6_IJSA_SC_SB_EEES9_SE_SG_Li256ELb1ELb0ELb0ELb0EEENS1_36VarlenDynamicPersistentTileSchedulerILi128ELi64ELi256ELi32ELb0ELb0ELb1ELb1ELb0ELb1EEEEEEEEEvNT_6ParamsE,@function
        .size           _ZN7cutlass13device_kernelIN5flash11enable_sm90INS1_16FlashAttnFwdSm90INS1_25CollectiveMainloopFwdSm90ILi2EN4cute5tupleIJNS5_1CILi1EEES8_S8_EEENS6_IJNS7_ILi128EEENS7_ILi64EEENS7_ILi256EEEEEELi256ENS_6half_tEfNS_4arch4Sm90ELb0ELb1ELb0ELb1ELb0ELb0ELb0ELb1ELb1ELb0ELb0ELb0EEENS1_21CollectiveEpilogueFwdINS6_IJSA_SC_SB_EEES9_SE_SG_Li256ELb1ELb0ELb0ELb0EEENS1_36VarlenDynamicPersistentTileSchedulerILi128ELi64ELi256ELi32ELb0ELb0ELb1ELb1ELb0ELb1EEEEEEEEEvNT_6ParamsE,(.L_x_12754 - _ZN7cutlass13device_kernelIN5flash11enable_sm90INS1_16FlashAttnFwdSm90INS1_25CollectiveMainloopFwdSm90ILi2EN4cute5tupleIJNS5_1CILi1EEES8_S8_EEENS6_IJNS7_ILi128EEENS7_ILi64EEENS7_ILi256EEEEEELi256ENS_6half_tEfNS_4arch4Sm90ELb0ELb1ELb0ELb1ELb0ELb0ELb0ELb1ELb1ELb0ELb0ELb0EEENS1_21CollectiveEpilogueFwdINS6_IJSA_SC_SB_EEES9_SE_SG_Li256ELb1ELb0ELb0ELb0EEENS1_36VarlenDynamicPersistentTileSchedulerILi128ELi64ELi256ELi32ELb0ELb0ELb1ELb1ELb0ELb1EEEEEEEEEvNT_6ParamsE)
        .other          _ZN7cutlass13device_kernelIN5flash11enable_sm90INS1_16FlashAttnFwdSm90INS1_25CollectiveMainloopFwdSm90ILi2EN4cute5tupleIJNS5_1CILi1EEES8_S8_EEENS6_IJNS7_ILi128EEENS7_ILi64EEENS7_ILi256EEEEEELi256ENS_6half_tEfNS_4arch4Sm90ELb0ELb1ELb0ELb1ELb0ELb0ELb0ELb1ELb1ELb0ELb0ELb0EEENS1_21CollectiveEpilogueFwdINS6_IJSA_SC_SB_EEES9_SE_SG_Li256ELb1ELb0ELb0ELb0EEENS1_36VarlenDynamicPersistentTileSchedulerILi128ELi64ELi256ELi32ELb0ELb0ELb1ELb1ELb0ELb1EEEEEEEEEvNT_6ParamsE,@"STO_CUDA_ENTRY STV_DEFAULT"
_ZN7cutlass13device_kernelIN5flash11enable_sm90INS1_16FlashAttnFwdSm90INS1_25CollectiveMainloopFwdSm90ILi2EN4cute5tupleIJNS5_1CILi1EEES8_S8_EEENS6_IJNS7_ILi128EEENS7_ILi64EEENS7_ILi256EEEEEELi256ENS_6half_tEfNS_4arch4Sm90ELb0ELb1ELb0ELb1ELb0ELb0ELb0ELb1ELb1ELb0ELb0ELb0EEENS1_21CollectiveEpilogueFwdINS6_IJSA_SC_SB_EEES9_SE_SG_Li256ELb1ELb0ELb0ELb0EEENS1_36VarlenDynamicPersistentTileSchedulerILi128ELi64ELi256ELi32ELb0ELb0ELb1ELb1ELb0ELb1EEEEEEEEEvNT_6ParamsE:
        /* <DEDUP_REMOVED lines=21> */
.L_x_1073:
[----:B------:R-:W-:Y:S05]  /*0150*/  BSYNC B0 ;  /* 0x0000000000007941 */ /* 0x000fea0003800000 */
.L_x_1072:
        /* <DEDUP_REMOVED lines=41> */
.L_x_1074:
        /* <DEDUP_REMOVED lines=22> */
.L_x_1075:
        /* <DEDUP_REMOVED lines=18> */
.L_x_1076:
        /* <DEDUP_REMOVED lines=22> */
.L_x_1077:
        /* <DEDUP_REMOVED lines=22> */
.L_x_1078:
[----:B0-----:R-:W-:Y:S01]  /*0930*/  UMOV UR4, 0x1 ;  /* 0x0000000100047882 */ /* 0x001fe20000000000 */
[----:B------:R-:W-:Y:S01]  /*0940*/  PLOP3.LUT P0, PT, PT, PT, UP0, 0x80, 0x0 ;  /* 0x000000000000781c */ /* 0x000fe20003f0f008 */
[----:B------:R-:W-:Y:S01]  /*0950*/  USEL UR4, UR4, 0x2, !UP0 ;  /* 0x0000000204047887 */ /* 0x000fe2000c000000 */
[----:B------:R-:W-:Y:S01]  /*0960*/  NOP ;  /* 0x0000000000007918 */ /* 0x000fe20000000000 */
[----:B------:R-:W-:-:S04]  /*0970*/  ULDC.64 UR60, c[0x0][0x208] ;  /* 0x00008200003c7ab9 */ /* 0x000fc80000000a00 */
[----:B------:R-:W-:-:S05]  /*0980*/  IMAD.U32 R2, RZ, RZ, UR4 ;  /* 0x00000004ff027e24 */ /* 0x000fca000f8e00ff */
[----:B------:R0:W-:Y:S01]  /*0990*/  STL [R1+0x20], R2 ;  /* 0x0000200201007387 */ /* 0x0001e20000100800 */
[----:B-12-4-:R-:W-:Y:S06]  /*09a0*/  BAR.SYNC.DEFER_BLOCKING 0x0 ;  /* 0x0000000000007b1d */ /* 0x016fec0000010000 */
[----:B------:R-:W-:Y:S05]  /*09b0*/  @!P0 BRA `(.L_x_1079) ;  /* 0x000000e400a88947 */ /* 0x000fea0003800000 */
.L_x_1080:
        /* <DEDUP_REMOVED lines=16> */
[----:B------:R-:W-:Y:S01]  /*0ac0*/  UMOV UR37, URZ ;  /* 0x0000003f00257c82 */ /* 0x000fe20008000000 */
[----:B------:R-:W-:Y:S01]  /*0ad0*/  R2UR UR5, R203 ;  /* 0x00000000cb0572ca */ /* 0x000fe200000e0000 */
[----:B------:R-:W0:Y:S01]  /*0ae0*/  S2R R0, SR_TID.X ;  /* 0x0000000000007919 */ /* 0x000e220000002100 */
[----:B------:R-:W-:Y:S01]  /*0af0*/  UMOV UR36, URZ ;  /* 0x0000003f00247c82 */ /* 0x000fe20008000000 */
[----:B0-----:R-:W-:-:S05]  /*0b00*/  VIADD R215, R0, 0xffffff80 ;  /* 0xffffff8000d77836 */ /* 0x001fca0000000000 */
[----:B------:R-:W-:-:S04]  /*0b10*/  SHF.R.S32.HI R0, RZ, 0x1f, R215 ;  /* 0x0000001fff007819 */ /* 0x000fc800000114d7 */
[CC--:B------:R-:W-:Y:S02]  /*0b20*/  LEA.HI R3, R0.reuse, R215.reuse, RZ, 0x7 ;  /* 0x000000d700037211 */ /* 0x0c0fe400078f38ff */
[----:B------:R-:W-:Y:S02]  /*0b30*/  LEA.HI R4, R0, R215, RZ, 0x5 ;  /* 0x000000d700047211 */ /* 0x000fe400078f28ff */
[----:B------:R-:W-:Y:S02]  /*0b40*/  LOP3.LUT R210, R3, 0xffffff80, RZ, 0xc0, !PT ;  /* 0xffffff8003d27812 */ /* 0x000fe400078ec0ff */
[----:B------:R-:W-:-:S03]  /*0b50*/  SHF.R.S32.HI R212, RZ, 0x7, R3 ;  /* 0x00000007ffd47819 */ /* 0x000fc60000011403 */
[----:B------:R-:W-:Y:S01]  /*0b60*/  IMAD.IADD R210, R215, 0x1, -R210 ;  /* 0x00000001d7d27824 */ /* 0x000fe200078e0ad2 */
[----:B------:R-:W-:-:S04]  /*0b70*/  LEA.HI R3, R3, R212, RZ, 0x1 ;  /* 0x000000d403037211 */ /* 0x000fc800078f08ff */
[----:B------:R-:W-:Y:S02]  /*0b80*/  SHF.R.S32.HI R9, RZ, 0x1f, R210 ;  /* 0x0000001fff097819 */ /* 0x000fe400000114d2 */
[----:B------:R-:W-:Y:S02]  /*0b90*/  LOP3.LUT R3, R3, 0x3fffffe, RZ, 0xc0, !PT ;  /* 0x03fffffe03037812 */ /* 0x000fe400078ec0ff */
[CC--:B------:R-:W-:Y:S02]  /*0ba0*/  LEA.HI R8, R9.reuse, R210.reuse, RZ, 0x2 ;  /* 0x000000d209087211 */ /* 0x0c0fe400078f10ff */
[----:B------:R-:W-:Y:S01]  /*0bb0*/  LEA.HI R9, R9, R210, RZ, 0x5 ;  /* 0x000000d209097211 */ /* 0x000fe200078f28ff */
[----:B------:R-:W-:Y:S01]  /*0bc0*/  IMAD.IADD R3, R212, 0x1, -R3 ;  /* 0x00000001d4037824 */ /* 0x000fe200078e0a03 */
[----:B------:R-:W-:Y:S02]  /*0bd0*/  SHF.R.S32.HI R5, RZ, 0x2, R8 ;  /* 0x00000002ff057819 */ /* 0x000fe40000011408 */
[----:B------:R-:W-:-:S02]  /*0be0*/  SHF.R.S32.HI R9, RZ, 0x5, R9 ;  /* 0x00000005ff097819 */ /* 0x000fc40000011409 */
[----:B--2---:R-:W-:Y:S02]  /*0bf0*/  R2UR UR4, R2 ;  /* 0x00000000020472ca */ /* 0x004fe400000e0000 */
[----:B------:R-:W-:-:S04]  /*0c00*/  SHF.R.S32.HI R2, RZ, 0x1f, R8 ;  /* 0x0000001fff027819 */ /* 0x000fc80000011408 */
[----:B------:R-:W-:-:S04]  /*0c10*/  LEA.HI R2, R2, R5, RZ, 0x3 ;  /* 0x0000000502027211 */ /* 0x000fc800078f18ff */
[----:B------:R-:W-:Y:S02]  /*0c20*/  LOP3.LUT R6, R2, 0xfffffff8, RZ, 0xc0, !PT ;  /* 0xfffffff802067812 */ /* 0x000fe400078ec0ff */
[CC--:B------:R-:W-:Y:S01]  /*0c30*/  LEA.HI R2, R0.reuse, R215.reuse, RZ, 0x4 ;  /* 0x000000d700027211 */ /* 0x0c0fe200078f20ff */
[----:B------:R-:W-:Y:S01]  /*0c40*/  ULOP3.LUT UR4, UR4, 0x1, URZ, 0xfc, !UPT ;  /* 0x0000000104047892 */ /* 0x000fe2000f8efc3f */
[----:B------:R-:W-:Y:S01]  /*0c50*/  LEA.HI R0, R0, R215, RZ, 0x3 ;  /* 0x000000d700007211 */ /* 0x000fe200078f18ff */
[----:B------:R-:W-:Y:S01]  /*0c60*/  IMAD.IADD R10, R5, 0x1, -R6 ;  /* 0x00000001050a7824 */ /* 0x000fe200078e0a06 */
[----:B------:R-:W-:Y:S01]  /*0c70*/  SHF.R.S32.HI R5, RZ, 0x4, R2 ;  /* 0x00000004ff057819 */ /* 0x000fe20000011402 */
[----:B------:R-:W-:Y:S01]  /*0c80*/  IMAD.SHL.U32 R6, R4, 0x20, RZ ;  /* 0x0000002004067824 */ /* 0x000fe200078e00ff */
[C---:B------:R-:W-:Y:S01]  /*0c90*/  LOP3.LUT R4, R2.reuse, 0x3fffff0, RZ, 0xc0, !PT ;  /* 0x03fffff002047812 */ /* 0x040fe200078ec0ff */
[----:B------:R-:W-:Y:S01]  /*0ca0*/  IMAD R10, R9, 0x10, R10 ;  /* 0x00000010090a7824 */ /* 0x000fe200078e020a */
[----:B------:R-:W-:Y:S01]  /*0cb0*/  LEA.HI R2, R2, R5, RZ, 0x1 ;  /* 0x0000000502027211 */ /* 0x000fe200078f08ff */
[----:B------:R-:W-:Y:S01]  /*0cc0*/  IMAD.U32 R214, RZ, RZ, UR4 ;  /* 0x00000004ffd67e24 */ /* 0x000fe2000f8e00ff */
[----:B------:R-:W-:Y:S01]  /*0cd0*/  LOP3.LUT R7, R6, 0xfffffc00, RZ, 0xc0, !PT ;  /* 0xfffffc0006077812 */ /* 0x000fe200078ec0ff */
[----:B------:R-:W-:Y:S01]  /*0ce0*/  IMAD.IADD R4, R215, 0x1, -R4 ;  /* 0x00000001d7047824 */ /* 0x000fe200078e0a04 */
[----:B------:R-:W-:Y:S01]  /*0cf0*/  LOP3.LUT R2, R2, 0x1ffffffe, RZ, 0xc0, !PT ;  /* 0x1ffffffe02027812 */ /* 0x000fe200078ec0ff */
[----:B------:R-:W-:Y:S01]  /*0d00*/  IMAD R211, R3, 0x40, R10 ;  /* 0x0000004003d37824 */ /* 0x000fe200078e020a */
[----:B------:R-:W-:Y:S01]  /*0d10*/  LOP3.LUT R3, R8, 0x7ffffffc, RZ, 0xc0, !PT ;  /* 0x7ffffffc08037812 */ /* 0x000fe200078ec0ff */
[----:B------:R-:W-:Y:S01]  /*0d20*/  IMAD R7, R4, 0x40, R7 ;  /* 0x0000004004077824 */ /* 0x000fe200078e0207 */
[----:B------:R-:W-:Y:S01]  /*0d30*/  UMOV UR4, URZ ;  /* 0x0000003f00047c82 */ /* 0x000fe20008000000 */
[----:B------:R-:W-:Y:S01]  /*0d40*/  IMAD.IADD R2, R5, 0x1, -R2 ;  /* 0x0000000105027824 */ /* 0x000fe200078e0a02 */
[----:B------:R-:W-:Y:S01]  /*0d50*/  SHF.R.S32.HI R204, RZ, 0x3, R0 ;  /* 0x00000003ffcc7819 */ /* 0x000fe20000011400 */
[----:B------:R-:W-:-:S02]  /*0d60*/  IMAD.U32 R209, RZ, RZ, UR4 ;  /* 0x00000004ffd17e24 */ /* 0x000fc4000f8e00ff */
[----:B------:R-:W-:Y:S01]  /*0d70*/  IMAD R213, R2, 0x8, R7 ;  /* 0x0000000802d57824 */ /* 0x000fe200078e0207 */
[----:B------:R-:W-:Y:S01]  /*0d80*/  LOP3.LUT R2, R0, 0x1ffffff8, RZ, 0xc0, !PT ;  /* 0x1ffffff800027812 */ /* 0x000fe200078ec0ff */
[----:B------:R-:W-:-:S04]  /*0d90*/  IMAD.IADD R18, R210, 0x1, -R3 ;  /* 0x00000001d2127824 */ /* 0x000fc800078e0a03 */
[----:B------:R-:W-:-:S04]  /*0da0*/  IMAD.IADD R2, R215, 0x1, -R2 ;  /* 0x00000001d7027824 */ /* 0x000fc800078e0a02 */
[----:B------:R-:W-:-:S07]  /*0db0*/  IMAD.SHL.U32 R23, R2, 0x8, RZ ;  /* 0x0000000802177824 */ /* 0x000fce00078e00ff */
.L_x_1180:
[----:B------:R-:W-:Y:S01]  /*0dc0*/  ULDC.64 UR8, c[0x0][0xa28] ;  /* 0x00028a0000087ab9 */ /* 0x000fe20000000a00 */
[----:B0-----:R-:W0:Y:S01]  /*0dd0*/  LDC R22, c[0x0][0x288] ;  /* 0x0000a200ff167b82 */ /* 0x001e220000000800 */
[----:B------:R-:W-:Y:S01]  /*0de0*/  UISETP.NE.U32.AND UP0, UPT, UR8, URZ, UPT ;  /* 0x0000003f0800728c */ /* 0x000fe2000bf05070 */
[----:B----45:R-:W-:-:S03]  /*0df0*/  IMAD.MOV.U32 R6, RZ, RZ, RZ ;  /* 0x000000ffff067224 */ /* 0x030fc600078e00ff */
[----:B------:R-:W-:-:S03]  /*0e00*/  UISETP.NE.AND.EX UP0, UPT, UR9, URZ, UPT, UP0 ;  /* 0x0000003f0900728c */ /* 0x000fc6000bf05300 */
[----:B------:R-:W-:Y:S01]  /*0e10*/  ULDC.64 UR8, c[0x0][0xa18] ;  /* 0x0002860000087ab9 */ /* 0x000fe20000000a00 */
[----:B-123--:R-:W1:Y:S01]  /*0e20*/  LDC.64 R8, c[0x0][0x3f8] ;  /* 0x0000fe00ff087b82 */ /* 0x00ee620000000a00 */
[----:B------:R-:W-:Y:S01]  /*0e30*/  UISETP.NE.U32.AND UP1, UPT, UR8, URZ, UPT ;  /* 0x0000003f0800728c */ /* 0x000fe2000bf25070 */
[----:B------:R-:W-:-:S03]  /*0e40*/  PLOP3.LUT P0, PT, PT, PT, UP0, 0x80, 0x0 ;  /* 0x000000000000781c */ /* 0x000fc60003f0f008 */
[----:B------:R-:W-:-:S03]  /*0e50*/  UISETP.NE.AND.EX UP1, UPT, UR9, URZ, UPT, UP1 ;  /* 0x0000003f0900728c */ /* 0x000fc6000bf25310 */
[----:B------:R-:W-:Y:S01]  /*0e60*/  @UP0 ULDC.64 UR8, c[0x0][0xa28] ;  /* 0x00028a0000080ab9 */ /* 0x000fe20000000a00 */
[----:B------:R-:W2:Y:S01]  /*0e70*/  LDC R0, c[0x0][0x404] ;  /* 0x00010100ff007b82 */ /* 0x000ea20000000800 */
[----:B------:R-:W-:Y:S01]  /*0e80*/  @UP0 UIMAD.WIDE UR8, UR5, 0x4, UR8 ;  /* 0x00000004050808a5 */ /* 0x000fe2000f8e0208 */
[----:B------:R-:W-:-:S05]  /*0e90*/  PLOP3.LUT P2, PT, PT, PT, UP1, 0x80, 0x0 ;  /* 0x000000000000781c */ /* 0x000fca0003f4f018 */
[----:B------:R-:W-:Y:S01]  /*0ea0*/  @UP1 ULDC.64 UR10, c[0x0][0xa18] ;  /* 0x00028600000a1ab9 */ /* 0x000fe20000000a00 */
[----:B------:R-:W-:Y:S01]  /*0eb0*/  IMAD.U32 R2, RZ, RZ, UR8 ;  /* 0x00000008ff027e24 */ /* 0x000fe2000f8e00ff */
[----:B------:R-:W3:Y:S01]  /*0ec0*/  LDC R19, c[0x0][0x2e0] ;  /* 0x0000b800ff137b82 */ /* 0x000ee20000000800 */
[----:B------:R-:W-:Y:S01]  /*0ed0*/  IMAD.U32 R3, RZ, RZ, UR9 ;  /* 0x00000009ff037e24 */ /* 0x000fe2000f8e00ff */
[----:B------:R-:W-:-:S04]  /*0ee0*/  @UP1 UIMAD.WIDE UR8, UR5, 0x4, UR10 ;  /* 0x00000004050818a5 */ /* 0x000fc8000f8e020a */
[----:B------:R4:W5:Y:S02]  /*0ef0*/  @P0 LDG.E R6, desc[UR60][R2.64] ;  /* 0x0000003c02060981 */ /* 0x000964000c1e1900 */
[----:B------:R-:W-:Y:S02]  /*0f00*/  IMAD.U32 R4, RZ, RZ, UR8 ;  /* 0x00000008ff047e24 */ /* 0x000fe4000f8e00ff */
[----:B------:R-:W-:Y:S01]  /*0f10*/  IMAD.U32 R5, RZ, RZ, UR9 ;  /* 0x00000009ff057e24 */ /* 0x000fe2000f8e00ff */
[----:B------:R-:W-:-:S04]  /*0f20*/  ULDC.64 UR8, c[0x0][0xa20] ;  /* 0x0002880000087ab9 */ /* 0x000fc80000000a00 */
[----:B0-----:R4:W5:Y:S01]  /*0f30*/  @P2 LDG.E R22, desc[UR60][R4.64] ;  /* 0x0000003c04162981 */ /* 0x001962000c1e1900 */
[----:B-1----:R-:W-:Y:S01]  /*0f40*/  ISETP.NE.U32.AND P0, PT, R8, RZ, PT ;  /* 0x000000ff0800720c */ /* 0x002fe20003f05070 */
[----:B------:R-:W-:Y:S01]  /*0f50*/  IMAD.U32 R207, RZ, RZ, UR6 ;  /* 0x00000006ffcf7e24 */ /* 0x000fe2000f8e00ff */
[----:B------:R-:W-:Y:S02]  /*0f60*/  ISETP.NE.U32.AND P1, PT, RZ, UR8, PT ;  /* 0x00000008ff007c0c */ /* 0x000fe4000bf25070 */
[----:B------:R-:W-:Y:S02]  /*0f70*/  ISETP.NE.AND.EX P0, PT, R9, RZ, PT, P0 ;  /* 0x000000ff0900720c */ /* 0x000fe40003f05300 */
[----:B------:R-:W-:Y:S02]  /*0f80*/  ISETP.NE.AND.EX P1, PT, RZ, UR9, PT, P1 ;  /* 0x00000009ff007c0c */ /* 0x000fe4000bf25310 */
[----:B--2---:R-:W-:Y:S01]  /*0f90*/  SEL R0, R0, 0x1, P0 ;  /* 0x0000000100007807 */ /* 0x004fe20000000000 */
[----:B----4-:R-:W-:Y:S10]  /*0fa0*/  @P2 BRA `(.L_x_1081) ;  /* 0x00000000002c2947 */ /* 0x010ff40003800000 */
[----:B------:R-:W-:Y:S02]  /*0fb0*/  ULDC.64 UR6, c[0x0][0xa00] ;  /* 0x0002800000067ab9 */ /* 0x000fe40000000a00 */
[----:B------:R-:W-:-:S04]  /*0fc0*/  ISETP.NE.U32.AND P0, PT, RZ, UR6, PT ;  /* 0x00000006ff007c0c */ /* 0x000fc8000bf05070 */
[----:B------:R-:W-:-:S13]  /*0fd0*/  ISETP.NE.AND.EX P0, PT, RZ, UR7, PT, P0 ;  /* 0x00000007ff007c0c */ /* 0x000fda000bf05300 */
[----:B------:R-:W-:Y:S05]  /*0fe0*/  @!P0 BRA `(.L_x_1081) ;  /* 0x00000000001c8947 */ /* 0x000fea0003800000 */
[----:B------:R-:W-:Y:S02]  /*0ff0*/  ULDC.64 UR6, c[0x0][0xa00] ;  /* 0x0002800000067ab9 */ /* 0x000fe40000000a00 */
[----:B------:R-:W-:-:S06]  /*1000*/  UIMAD.WIDE UR6, UR5, 0x4, UR6 ;  /* 0x00000004050678a5 */ /* 0x000fcc000f8e0206 */
[----:B------:R-:W-:Y:S02]  /*1010*/  IMAD.U32 R2, RZ, RZ, UR6 ;  /* 0x00000006ff027e24 */ /* 0x000fe4000f8e00ff */
[----:B------:R-:W-:-:S05]  /*1020*/  IMAD.U32 R3, RZ, RZ, UR7 ;  /* 0x00000007ff037e24 */ /* 0x000fca000f8e00ff */
[----:B-----5:R-:W2:Y:S04]  /*1030*/  LDG.E R22, desc[UR60][R2.64] ;  /* 0x0000003c02167981 */ /* 0x020ea8000c1e1900 */
[----:B------:R-:W2:Y:S02]  /*1040*/  LDG.E R5, desc[UR60][R2.64+0x4] ;  /* 0x0000043c02057981 */ /* 0x000ea4000c1e1900 */
[----:B--2---:R-:W-:-:S07]  /*1050*/  IMAD.IADD R22, R5, 0x1, -R22 ;  /* 0x0000000105167824 */ /* 0x004fce00078e0a16 */
.L_x_1081:
[----:B---3--:R-:W-:Y:S02]  /*1060*/  IMAD R19, R0, R19, RZ ;  /* 0x0000001300137224 */ /* 0x008fe400078e02ff */
[----:B------:R-:W-:Y:S02]  /*1070*/  IMAD.MOV.U32 R206, RZ, RZ, R201 ;  /* 0x000000ffffce7224 */ /* 0x000fe400078e00c9 */
[----:B------:R-:W-:Y:S01]  /*1080*/  IMAD.U32 R208, RZ, RZ, UR5 ;  /* 0x00000005ffd07e24 */ /* 0x000fe2000f8e00ff */
[----:B------:R-:W-:Y:S06]  /*1090*/  @!P1 BRA `(.L_x_1082) ;  /* 0x0000000000189947 */ /* 0x000fec0003800000 */
[----:B------:R-:W-:Y:S02]  /*10a0*/  ULDC.64 UR6, c[0x0][0xa20] ;  /* 0x0002880000067ab9 */ /* 0x000fe40000000a00 */
[----:B------:R-:W-:-:S06]  /*10b0*/  UIMAD.WIDE UR4, UR5, 0x4, UR6 ;  /* 0x00000004050478a5 */ /* 0x000fcc000f8e0206 */
[----:B------:R-:W-:Y:S02]  /*10c0*/  IMAD.U32 R2, RZ, RZ, UR4 ;  /* 0x00000004ff027e24 */ /* 0x000fe4000f8e00ff */
[----:B------:R-:W-:-:S05]  /*10d0*/  IMAD.U32 R3, RZ, RZ, UR5 ;  /* 0x00000005ff037e24 */ /* 0x000fca000f8e00ff */
[----:B------:R0:W5:Y:S01]  /*10e0*/  LDG.E R19, desc[UR60][R2.64] ;  /* 0x0000003c02137981 */ /* 0x000162000c1e1900 */
[----:B------:R-:W-:Y:S05]  /*10f0*/  BRA `(.L_x_1083) ;  /* 0x00000000002c7947 */ /* 0x000fea0003800000 */
.L_x_1082:
        /* <DEDUP_REMOVED lines=8> */
[----:B------:R-:W2:Y:S04]  /*1180*/  LDG.E R19, desc[UR60][R2.64] ;  /* 0x0000003c02137981 */ /* 0x000ea8000c1e1900 */
[----:B------:R-:W2:Y:S02]  /*1190*/  LDG.E R0, desc[UR60][R2.64+0x4] ;  /* 0x0000043c02007981 */ /* 0x000ea4000c1e1900 */
[----:B--2---:R-:W-:-:S07]  /*11a0*/  IMAD.IADD R19, R0, 0x1, -R19 ;  /* 0x0000000100137824 */ /* 0x004fce00078e0a13 */
.L_x_1083:
[----:B------:R-:W1:Y:S01]  /*11b0*/  LDC.64 R8, c[0x0][0x9e0] ;  /* 0x00027800ff087b82 */ /* 0x000e620000000a00 */
[----:B-----5:R-:W-:Y:S01]  /*11c0*/  IMAD.IADD R19, R19, 0x1, -R6 ;  /* 0x0000000113137824 */ /* 0x020fe200078e0a06 */
[----:B------:R-:W-:-:S04]  /*11d0*/  LEA R0, R201, 0x80, 0x7 ;  /* 0x00000080c9007811 */ /* 0x000fc800078e38ff */
[----:B0-----:R-:W-:Y:S02]  /*11e0*/  IADD3 R3, R19, R0, -R22 ;  /* 0x0000000013037210 */ /* 0x001fe40007ffe816 */
[----:B-1----:R-:W-:-:S03]  /*11f0*/  ISETP.GE.AND P1, PT, R9, 0x1, PT ;  /* 0x000000010900780c */ /* 0x002fc60003f26270 */
[----:B------:R-:W-:-:S10]  /*1200*/  IMAD.IADD R0, R3, 0x1, R8 ;  /* 0x0000000103007824 */ /* 0x000fd400078e0208 */
[----:B------:R-:W-:Y:S05]  /*1210*/  @!P1 BRA `(.L_x_1084) ;  /* 0x0000000000409947 */ /* 0x000fea0003800000 */
[C---:B------:R-:W-:Y:S01]  /*1220*/  ISETP.GT.AND P0, PT, R3.reuse, RZ, PT ;  /* 0x000000ff0300720c */ /* 0x040fe20003f04270 */
[----:B------:R-:W-:-:S12]  /*1230*/  VIADD R2, R3, 0xffffffff ;  /* 0xffffffff03027836 */ /* 0x000fd80000000000 */
[----:B------:R-:W-:Y:S05]  /*1240*/  @P0 BRA `(.L_x_1085) ;  /* 0x00000000001c0947 */ /* 0x000fea0003800000 */
[----:B------:R-:W-:Y:S01]  /*1250*/  ISETP.NE.AND P0, PT, R9, 0x1, PT ;  /* 0x000000010900780c */ /* 0x000fe20003f05270 */
[----:B------:R-:W-:-:S12]  /*1260*/  IMAD.MOV R3, RZ, RZ, -R3 ;  /* 0x000000ffff037224 */ /* 0x000fd800078e0a03 */
[----:B------:R-:W0:Y:S02]  /*1270*/  @P0 LDC.64 R4, c[0x0][0x9e8] ;  /* 0x00027a00ff040b82 */ /* 0x000e240000000a00 */
[----:B0-----:R-:W-:-:S05]  /*1280*/  @P0 IMAD.HI.U32 R2, R3, R4, RZ ;  /* 0x0000000403020227 */ /* 0x001fca00078e00ff */
[----:B------:R-:W-:-:S04]  /*1290*/  @P0 SHF.R.U32.HI R3, RZ, R5, R2 ;  /* 0x00000005ff030219 */ /* 0x000fc80000011602 */
[----:B------:R-:W-:Y:S01]  /*12a0*/  LOP3.LUT R2, RZ, R3, RZ, 0x33, !PT ;  /* 0x00000003ff027212 */ /* 0x000fe200078e33ff */
[----:B------:R-:W-:Y:S06]  /*12b0*/  BRA `(.L_x_1086) ;  /* 0x0000000000107947 */ /* 0x000fec0003800000 */
.L_x_1085:
[----:B------:R-:W-:-:S13]  /*12c0*/  ISETP.NE.AND P0, PT, R9, 0x1, PT ;  /* 0x000000010900780c */ /* 0x000fda0003f05270 */
[----:B------:R-:W0:Y:S02]  /*12d0*/  @P0 LDC.64 R4, c[0x0][0x9e8] ;  /* 0x00027a00ff040b82 */ /* 0x000e240000000a00 */
[----:B0-----:R-:W-:-:S05]  /*12e0*/  @P0 IMAD.HI.U32 R4, R2, R4, RZ ;  /* 0x0000000402040227 */ /* 0x001fca00078e00ff */
[----:B------:R-:W-:-:S07]  /*12f0*/  @P0 SHF.R.U32.HI R2, RZ, R5, R4 ;  /* 0x00000005ff020219 */ /* 0x000fce0000011604 */
.L_x_1086:
[----:B------:R-:W-:-:S05]  /*1300*/  IMAD R3, R2, R9, R9 ;  /* 0x0000000902037224 */ /* 0x000fca00078e0209 */
[----:B------:R-:W-:-:S07]  /*1310*/  VIMNMX R0, R0, R3, PT ;  /* 0x0000000300007248 */ /* 0x000fce0003fe0100 */
.L_x_1084:
[----:B------:R-:W-:Y:S01]  /*1320*/  VIADD R2, R0, 0x3f ;  /* 0x0000003f00027836 */ /* 0x000fe20000000000 */
[----:B------:R-:W-:Y:S01]  /*1330*/  ULDC UR4, c[0x0][0x9dc] ;  /* 0x0002770000047ab9 */ /* 0x000fe20000000800 */
[----:B------:R-:W-:Y:S02]  /*1340*/  VIADD R0, R19, 0x3f ;  /* 0x0000003f13007836 */ /* 0x000fe40000000000 */
[----:B------:R-:W-:Y:S01]  /*1350*/  IMAD R4, R201, 0x80, -R22 ;  /* 0x00000080c9047824 */ /* 0x000fe200078e0a16 */
[----:B------:R-:W-:Y:S02]  /*1360*/  SHF.R.S32.HI R5, RZ, 0x1f, R2 ;  /* 0x0000001fff057819 */ /* 0x000fe40000011402 */
[----:B------:R-:W-:Y:S01]  /*1370*/  SHF.R.S32.HI R3, RZ, 0x1f, R0 ;  /* 0x0000001fff037819 */ /* 0x000fe20000011400 */
[----:B------:R-:W-:Y:S01]  /*1380*/  IMAD.IADD R4, R19, 0x1, R4 ;  /* 0x0000000113047824 */ /* 0x000fe200078e0204 */
[----:B------:R-:W-:Y:S02]  /*1390*/  LEA.HI R5, R5, R2, RZ, 0x6 ;  /* 0x0000000205057211 */ /* 0x000fe400078f30ff */
[----:B------:R-:W-:Y:S01]  /*13a0*/  LEA.HI R3, R3, R0, RZ, 0x6 ;  /* 0x0000000003037211 */ /* 0x000fe200078f30ff */
[----:B------:R-:W-:Y:S01]  /*13b0*/  VIADD R6, R4, -UR4 ;  /* 0x8000000404067c36 */ /* 0x000fe20008000000 */
[----:B------:R-:W-:-:S02]  /*13c0*/  SHF.R.S32.HI R62, RZ, 0x6, R5 ;  /* 0x00000006ff3e7819 */ /* 0x000fc40000011405 */
[----:B------:R-:W-:Y:S02]  /*13d0*/  SHF.R.S32.HI R3, RZ, 0x6, R3 ;  /* 0x00000006ff037819 */ /* 0x000fe40000011403 */
[----:B------:R-:W-:Y:S02]  /*13e0*/  R2UR UR4, R6 ;  /* 0x00000000060472ca */ /* 0x000fe400000e0000 */
[----:B------:R-:W-:Y:S01]  /*13f0*/  VIMNMX R62, R3, R62, PT ;  /* 0x0000003e033e7248 */ /* 0x000fe20003fe0100 */
[----:B------:R-:W-:-:S12]  /*1400*/  @!P1 BRA `(.L_x_1087) ;  /* 0x0000000000449947 */ /* 0x000fd80003800000 */
[----:B------:R-:W-:-:S13]  /*1410*/  ISETP.GT.AND P0, PT, R4, -0x1, PT ;  /* 0xffffffff0400780c */ /* 0x000fda0003f04270 */
[----:B------:R-:W-:Y:S05]  /*1420*/  @P0 BRA `(.L_x_1088) ;  /* 0x00000000001c0947 */ /* 0x000fea0003800000 */
[----:B------:R-:W-:Y:S02]  /*1430*/  ISETP.NE.AND P0, PT, R9, 0x1, PT ;  /* 0x000000010900780c */ /* 0x000fe40003f05270 */
[----:B------:R-:W-:-:S11]  /*1440*/  LOP3.LUT R3, RZ, R4, RZ, 0x33, !PT ;  /* 0x00000004ff037212 */ /* 0x000fd600078e33ff */
[----:B------:R-:W0:Y:S02]  /*1450*/  @P0 LDC.64 R6, c[0x0][0x9e8] ;  /* 0x00027a00ff060b82 */ /* 0x000e240000000a00 */
[----:B0-----:R-:W-:-:S05]  /*1460*/  @P0 IMAD.HI.U32 R0, R3, R6, RZ ;  /* 0x0000000603000227 */ /* 0x001fca00078e00ff */
[----:B------:R-:W-:-:S04]  /*1470*/  @P0 SHF.R.U32.HI R3, RZ, R7, R0 ;  /* 0x00000007ff030219 */ /* 0x000fc80000011600 */
[----:B------:R-:W-:Y:S01]  /*1480*/  LOP3.LUT R4, RZ, R3, RZ, 0x33, !PT ;  /* 0x00000003ff047212 */ /* 0x000fe200078e33ff */
[----:B------:R-:W-:Y:S06]  /*1490*/  BRA `(.L_x_1089) ;  /* 0x0000000000107947 */ /* 0x000fec0003800000 */
.L_x_1088:
[----:B------:R-:W-:-:S13]  /*14a0*/  ISETP.NE.AND P0, PT, R9, 0x1, PT ;  /* 0x000000010900780c */ /* 0x000fda0003f05270 */
[----:B------:R-:W0:Y:S02]  /*14b0*/  @P0 LDC.64 R2, c[0x0][0x9e8] ;  /* 0x00027a00ff020b82 */ /* 0x000e240000000a00 */
[----:B0-----:R-:W-:-:S05]  /*14c0*/  @P0 IMAD.HI.U32 R0, R4, R2, RZ ;  /* 0x0000000204000227 */ /* 0x001fca00078e00ff */
[----:B------:R-:W-:-:S07]  /*14d0*/  @P0 SHF.R.U32.HI R4, RZ, R3, R0 ;  /* 0x00000003ff040219 */ /* 0x000fce0000011600 */
.L_x_1089:
[----:B------:R-:W-:-:S05]  /*14e0*/  IMAD R4, R4, R9, RZ ;  /* 0x0000000904047224 */ /* 0x000fca00078e02ff */
[----:B------:R-:W-:-:S13]  /*14f0*/  R2UR UR5, R4 ;  /* 0x00000000040572ca */ /* 0x000fda00000e0000 */
[----:B------:R-:W-:-:S04]  /*1500*/  UISETP.LT.AND UP0, UPT, UR4, UR5, UPT ;  /* 0x000000050400728c */ /* 0x000fc8000bf01270 */
[----:B------:R-:W-:-:S12]  /*1510*/  USEL UR4, UR4, UR5, !UP0 ;  /* 0x0000000504047287 */ /* 0x000fd8000c000000 */
.L_x_1087:
        /* <DEDUP_REMOVED lines=22> */
[----:B------:R-:W-:Y:S01]  /*1680*/  ISETP.GT.AND P1, PT, R62, UR6, PT ;  /* 0x000000063e007c0c */ /* 0x000fe2000bf24270 */
[----:B------:R-:W-:Y:S01]  /*1690*/  IMAD.U32 R200, RZ, RZ, UR6 ;  /* 0x00000006ffc87e24 */ /* 0x000fe2000f8e00ff */
        /* <DEDUP_REMOVED lines=45> */
[----:B------:R-:W-:Y:S01]  /*1970*/  CS2R R32, SRZ ;  /* 0x0000000000207805 */ /* 0x000fe2000001ff00 */
[----:B------:R-:W-:Y:S01]  /*1980*/  IMAD.MOV.U32 R6, RZ, RZ, RZ ;  /* 0x000000ffff067224 */ /* 0x000fe200078e00ff */
[----:B------:R-:W-:Y:S02]  /*1990*/  CS2R R26, SRZ ;  /* 0x00000000001a7805 */ /* 0x000fe4000001ff00 */
[----:B------:R-:W-:Y:S01]  /*19a0*/  CS2R R28, SRZ ;  /* 0x00000000001c7805 */ /* 0x000fe2000001ff00 */
[----:B------:R-:W-:Y:S01]  /*19b0*/  IMAD.MOV.U32 R8, RZ, RZ, RZ ;  /* 0x000000ffff087224 */ /* 0x000fe200078e00ff */
[----:B------:R-:W-:Y:S01]  /*19c0*/  CS2R R24, SRZ ;  /* 0x0000000000187805 */ /* 0x000fe2000001ff00 */
[----:B------:R-:W-:Y:S06]  /*19d0*/  @!P1 BRA `(.L_x_1090) ;  /* 0x000000a800c89947 */ /* 0x000fec0003800000 */
        /* <DEDUP_REMOVED lines=31> */
.L_x_1091:
        /* <DEDUP_REMOVED lines=9> */
[----:B------:R-:W0:Y:S02]  /*1c60*/  SYNCS.PHASECHK.TRANS64.TRYWAIT P1, [UR38+0x30800], R0 ;  /* 0x03080000ff0075a7 */ /* 0x000e240008020166 */
[----:B0-----:R-:W-:Y:S05]  /*1c70*/  @!P1 BRA `(.L_x_1092) ;  /* 0x0000012c004c9947 */ /* 0x001fea0003800000 */
.L_x_1277:
[----:B------:R-:W-:Y:S05]  /*1c80*/  @!P0 BRA `(.L_x_1093) ;  /* 0x0000000000048947 */ /* 0x000fea0003800000 */
[----:B------:R-:W-:Y:S01]  /*1c90*/  BPT.TRAP 0x1 ;  /* 0x000000040000795c */ /* 0x000fe20000300000 */
.L_x_1093:
[----:B------:R-:W-:Y:S02]  /*1ca0*/  IMAD.U32 R5, RZ, RZ, UR36 ;  /* 0x00000024ff057e24 */ /* 0x000fe4000f8e00ff */
[----:B0-----:R-:W-:-:S03]  /*1cb0*/  IMAD.U32 R0, RZ, RZ, UR37 ;  /* 0x00000025ff007e24 */ /* 0x001fc6000f8e00ff */
[----:B------:R-:W-:Y:S02]  /*1cc0*/  LEA R5, R5, UR38, 0x3 ;  /* 0x0000002605057c11 */ /* 0x000fe4000f8e18ff */
[----:B------:R-:W-:-:S04]  /*1cd0*/  SHF.L.U32 R0, R0, 0x1f, RZ ;  /* 0x0000001f00007819 */ /* 0x000fc800000006ff */
[----:B------:R0:W1:Y:S01]  /*1ce0*/  SYNCS.PHASECHK.TRANS64.TRYWAIT P2, [R5+URZ+0x30830], R0 ;  /* 0x03083000050075a7 */ /* 0x000062000804017f */
[----:B------:R-:W-:Y:S05]  /*1cf0*/  @!P0 BRA `(.L_x_1094) ;  /* 0x0000000000048947 */ /* 0x000fea0003800000 */
[----:B------:R-:W-:Y:S01]  /*1d00*/  BPT.TRAP 0x1 ;  /* 0x000000040000795c */ /* 0x000fe20000300000 */
.L_x_1094:
[----:B------:R-:W2:Y:S02]  /*1d10*/  S2R R2, SR_TID.X ;  /* 0x0000000000027919 */ /* 0x000ea40000002100 */
[----:B--2---:R-:W-:Y:S01]  /*1d20*/  LOP3.LUT P1, RZ, R2, 0x7f, RZ, 0xc0, !PT ;  /* 0x0000007f02ff7812 */ /* 0x004fe2000782c0ff */
[----:B-1----:R-:W-:-:S12]  /*1d30*/  @P2 BRA `(.L_x_1095) ;  /* 0x0000000000082947 */ /* 0x002fd80003800000 */
[----:B------:R-:W1:Y:S02]  /*1d40*/  SYNCS.PHASECHK.TRANS64.TRYWAIT P2, [R5+URZ+0x30830], R0 ;  /* 0x03083000050075a7 */ /* 0x000e64000804017f */
[----:B-1----:R-:W-:Y:S05]  /*1d50*/  @!P2 BRA `(.L_x_1096) ;  /* 0x0000012c002ca947 */ /* 0x002fea0003800000 */
.L_x_1095:
[----:B------:R-:W-:Y:S05]  /*1d60*/  WARPSYNC.ALL ;  /* 0x0000000000007948 */ /* 0x000fea0003800000 */
[----:B------:R-:W-:Y:S01]  /*1d70*/  UIADD3 UR4, UR38, 0x20400, URZ ;  /* 0x0002040026047890 */ /* 0x000fe2000fffe03f */
[----:B------:R-:W-:Y:S01]  /*1d80*/  WARPGROUP.ARRIVE ;  /* 0x00000000000079c5 */ /* 0x000fe20000000000 */
[----:B------:R-:W-:Y:S01]  /*1d90*/  UMOV UR9, 0x40000040 ;  /* 0x4000004000097882 */ /* 0x000fe20000000000 */
[----:B------:R-:W-:Y:S01]  /*1da0*/  UMOV UR11, 0x40000040 ;  /* 0x40000040000b7882 */ /* 0x000fe20000000000 */
[----:B------:R-:W-:Y:S01]  /*1db0*/  USHF.R.U32.HI UR4, URZ, 0x4, UR4 ;  /* 0x000000043f047899 */ /* 0x000fe20008011604 */
[----:B------:R-:W-:Y:S01]  /*1dc0*/  IMAD.U32 R15, RZ, RZ, UR9 ;  /* 0x00000009ff0f7e24 */ /* 0x000fe2000f8e00ff */
[----:B------:R-:W-:Y:S01]  /*1dd0*/  UMOV UR13, 0x40000040 ;  /* 0x40000040000d7882 */ /* 0x000fe20000000000 */
[----:B------:R-:W-:Y:S01]  /*1de0*/  UMOV UR15, 0x40000040 ;  /* 0x40000040000f7882 */ /* 0x000fe20000000000 */
[----:B------:R-:W-:Y:S01]  /*1df0*/  ULOP3.LUT UR4, UR4, 0x3fff, URZ, 0xc0, !UPT ;  /* 0x00003fff04047892 */ /* 0x000fe2000f8ec03f */
[----:B------:R-:W-:Y:S01]  /*1e00*/  IMAD.MOV.U32 R3, RZ, RZ, -0x40 ;  /* 0xffffffc0ff037424 */ /* 0x000fe200078e00ff */
[----:B------:R-:W-:Y:S01]  /*1e10*/  UMOV UR17, 0x40000040 ;  /* 0x4000004000117882 */ /* 0x000fe20000000000 */
[----:B------:R-:W-:Y:S01]  /*1e20*/  UMOV UR19, 0x40000040 ;  /* 0x4000004000137882 */ /* 0x000fe20000000000 */
[----:B------:R-:W-:Y:S01]  /*1e30*/  ULOP3.LUT UR39, UR4, 0x10000, URZ, 0xfc, !UPT ;  /* 0x0001000004277892 */ /* 0x000fe2000f8efc3f */
[----:B------:R-:W-:Y:S01]  /*1e40*/  IMAD R20, R62, R3, 0x40 ;  /* 0x000000403e147424 */ /* 0x000fe200078e0203 */
[----:B------:R-:W-:Y:S01]  /*1e50*/  ULOP3.LUT UR4, UR40, 0x10000, URZ, 0xfc, !UPT ;  /* 0x0001000028047892 */ /* 0x000fe2000f8efc3f */
[----:B01----:R-:W-:Y:S01]  /*1e60*/  @!P1 VIADD R0, R5, 0x30840 ;  /* 0x0003084005009836 */ /* 0x003fe20000000000 */
[----:B------:R-:W-:Y:S01]  /*1e70*/  ULEA UR5, UR36, UR39, 0xb ;  /* 0x0000002724057291 */ /* 0x000fe2000f8e583f */
[----:B------:R-:W-:Y:S01]  /*1e80*/  IMAD.IADD R3, R19, 0x1, R20 ;  /* 0x0000000113037824 */ /* 0x000fe200078e0214 */
[----:B------:R-:W-:Y:S01]  /*1e90*/  UIADD3 UR6, UR4, 0x2, URZ ;  /* 0x0000000204067890 */ /* 0x000fe2000fffe03f */
[----:B------:R-:W-:Y:S01]  /*1ea0*/  IMAD R4, R201, 0x80, R211 ;  /* 0x00000080c9047824 */ /* 0x000fe200078e02d3 */
[----:B------:R-:W-:Y:S01]  /*1eb0*/  UIADD3 UR7, UR5, 0x2, URZ ;  /* 0x0000000205077890 */ /* 0x000fe2000fffe03f */
[----:B------:R-:W-:Y:S01]  /*1ec0*/  @!P1 PRMT R0, RZ, 0x654, R0 ;  /* 0x00000654ff009816 */ /* 0x000fe20000000000 */
[----:B------:R-:W-:Y:S01]  /*1ed0*/  UMOV UR8, UR4 ;  /* 0x0000000400087c82 */ /* 0x000fe20008000000 */
[----:B------:R-:W-:Y:S01]  /*1ee0*/  UMOV UR10, UR5 ;  /* 0x00000005000a7c82 */ /* 0x000fe20008000000 */
[----:B------:R-:W-:Y:S01]  /*1ef0*/  IMAD.U32 R14, RZ, RZ, UR8 ;  /* 0x00000008ff0e7e24 */ /* 0x000fe2000f8e00ff */
[----:B------:R-:W-:Y:S01]  /*1f00*/  HGMMA.64x64x16.F32 R24, gdesc[UR8], RZ, !UPT, gsb0 ;  /* 0x00e00000081879f0 */ /* 0x000fe2000c0008ff */
        /* <DEDUP_REMOVED lines=8> */
[----:B------:R-:W-:Y:S01]  /*1f90*/  UIADD3 UR12, UR4, 0x404, URZ ;  /* 0x00000404040c7890 */ /* 0x000fe2000fffe03f */
[--C-:B------:R-:W-:Y:S01]  /*1fa0*/  IADD3 R5, -R22, 0x1, R3.reuse ;  /* 0x0000000116057810 */ /* 0x100fe20007ffe103 */
[----:B------:R-:W-:Y:S01]  /*1fb0*/  UIADD3 UR14, UR5, 0x204, URZ ;  /* 0x00000204050e7890 */ /* 0x000fe2000fffe03f */
[----:B------:R-:W-:Y:S01]  /*1fc0*/  IMAD R17, R18, -0x2, R3 ;  /* 0xfffffffe12117824 */ /* 0x000fe200078e0203 */
[----:B------:R-:W-:Y:S01]  /*1fd0*/  UIADD3 UR16, UR4, 0x406, URZ ;  /* 0x0000040604107890 */ /* 0x000fe2000fffe03f */
[----:B------:R-:W-:Y:S01]  /*1fe0*/  LEA R16, R62, 0xffffffc0, 0x6 ;  /* 0xffffffc03e107811 */ /* 0x000fe200078e30ff */
[----:B------:R-:W-:Y:S01]  /*1ff0*/  UIADD3 UR18, UR5, 0x206, URZ ;  /* 0x0000020605127890 */ /* 0x000fe2000fffe03f */
[----:B------:R-:W-:Y:S01]  /*2000*/  IMAD R5, R18, -0x2, R5 ;  /* 0xfffffffe12057824 */ /* 0x000fe200078e0205 */
        /* <DEDUP_REMOVED lines=61> */
[----:B------:R-:W-:Y:S01]  /*23e0*/  IMAD.U32 R6, RZ, RZ, UR8 ;  /* 0x00000008ff067e24 */ /* 0x000fe2000f8e00ff */
[----:B------:R-:W-:Y:S01]  /*23f0*/  ULDC.64 UR6, c[0x0][0x9e0] ;  /* 0x0002780000067ab9 */ /* 0x000fe20000000a00 */
[----:B------:R-:W-:Y:S01]  /*2400*/  IMAD.U32 R7, RZ, RZ, UR9 ;  /* 0x00000009ff077e24 */ /* 0x000fe2000f8e00ff */
[----:B------:R-:W-:Y:S01]  /*2410*/  UISETP.GE.AND UP0, UPT, UR7, 0x1, UPT ;  /* 0x000000010700788c */ /* 0x000fe2000bf06270 */
[----:B------:R-:W-:-:S05]  /*2420*/  VIADD R21, R5, UR6 ;  /* 0x0000000605157c36 */ /* 0x000fca0008000000 */
[----:B------:R-:W-:Y:S01]  /*2430*/  PLOP3.LUT P2, PT, PT, PT, UP0, 0x40, 0x0 ;  /* 0x000000000000781c */ /* 0x000fe20003f4e808 */
[----:B------:R-:W-:Y:S02]  /*2440*/  WARPGROUP.DEPBAR.LE gsb0, 0x0 ;  /* 0x00008000000079c5 */ /* 0x000fe40000010000 */
[----:B------:R-:W-:-:S06]  /*2450*/  WARPGROUP.ARRIVE ;  /* 0x00000000000079c5 */ /* 0x000fcc0000000000 */
[----:B------:R-:W-:Y:S01]  /*2460*/  HGMMA.64x64x16.F32 R24, gdesc[UR8], R24, gsb0 ;  /* 0x00e00000081879f0 */ /* 0x000fe20008000818 */
[----:B------:R-:W-:Y:S02]  /*2470*/  UIADD3 UR8, UR4, 0x402, URZ ;  /* 0x0000040204087890 */ /* 0x000fe4000fffe03f */
[----:B------:R-:W-:Y:S01]  /*2480*/  UIADD3 UR10, UR5, 0x202, URZ ;  /* 0x00000202050a7890 */ /* 0x000fe2000fffe03f */
[----:B------:R-:W-:Y:S01]  /*2490*/  UMOV UR9, 0x40000040 ;  /* 0x4000004000097882 */ /* 0x000fe20000000000 */
[----:B------:R-:W-:Y:S01]  /*24a0*/  UMOV UR11, 0x40000040 ;  /* 0x40000040000b7882 */ /* 0x000fe20000000000 */
        /* <DEDUP_REMOVED lines=39> */
[----:B0-----:R-:W-:Y:S01]  /*2720*/  VIADDMNMX R0, R4, R21, R17, PT ;  /* 0x0000001504007246 */ /* 0x001fe20003800111 */
[----:B------:R-:W-:Y:S06]  /*2730*/  @P2 BRA `(.L_x_1097) ;  /* 0x0000000000582947 */ /* 0x000fec0003800000 */
[----:B------:R-:W-:Y:S01]  /*2740*/  IADD3 R3, -R22, R19, R4 ;  /* 0x0000001316037210 */ /* 0x000fe20007ffe104 */
[----:B------:R-:W-:Y:S03]  /*2750*/  BSSY B0, `(.L_x_1098) ;  /* 0x0000010000007945 */ /* 0x000fe60003800000 */
        /* <DEDUP_REMOVED lines=10> */
.L_x_1099:
[----:B------:R-:W-:-:S06]  /*2800*/  UISETP.NE.AND UP1, UPT, UR7, 0x1, UPT ;  /* 0x000000010700788c */ /* 0x000fcc000bf25270 */
[----:B------:R-:W-:-:S05]  /*2810*/  PLOP3.LUT P2, PT, PT, PT, UP1, 0x80, 0x0 ;  /* 0x000000000000781c */ /* 0x000fca0003f4f018 */
[----:B------:R-:W-:-:S08]  /*2820*/  @UP1 ULDC.64 UR10, c[0x0][0x9e8] ;  /* 0x00027a00000a1ab9 */ /* 0x000fd00000000a00 */
[----:B------:R-:W-:-:S05]  /*2830*/  @P2 IMAD.HI.U32 R56, R3, UR10, RZ ;  /* 0x0000000a03382c27 */ /* 0x000fca000f8e00ff */
[----:B------:R-:W-:-:S07]  /*2840*/  @P2 SHF.R.U32.HI R3, RZ, UR11, R56 ;  /* 0x0000000bff032c19 */ /* 0x000fce0008011638 */
.L_x_1100:
[----:B------:R-:W-:Y:S05]  /*2850*/  BSYNC B0 ;  /* 0x0000000000007941 */ /* 0x000fea0003800000 */
.L_x_1098:
[----:B------:R-:W-:-:S04]  /*2860*/  IMAD R3, R3, UR7, -R16 ;  /* 0x0000000703037c24 */ /* 0x000fc8000f8e0a10 */
[----:B------:R-:W-:-:S05]  /*2870*/  IMAD R3, R18, -0x2, R3 ;  /* 0xfffffffe12037824 */ /* 0x000fca00078e0203 */
[----:B------:R-:W-:Y:S02]  /*2880*/  VIMNMX R2, R2, R3, !PT ;  /* 0x0000000302027248 */ /* 0x000fe40007fe0100 */
[----:B------:R-:W-:-:S07]  /*2890*/  VIADDMNMX R0, R3, UR7, R0, PT ;  /* 0x0000000703007c46 */ /* 0x000fce000b800100 */
.L_x_1097:
[C---:B------:R-:W-:Y:S02]  /*28a0*/  ISETP.GE.AND P2, PT, R20.reuse, 0x2, PT ;  /* 0x000000021400780c */ /* 0x040fe40003f46270 */
        /* <DEDUP_REMOVED lines=29> */
[----:B------:R-:W-:Y:S02]  /*2a80*/  ISETP.LT.OR P4, PT, R0, 0x1a, P4 ;  /* 0x0000001a0000780c */ /* 0x000fe40002781670 */
        /* <DEDUP_REMOVED lines=43> */
[----:B------:R-:W-:Y:S02]  /*2d40*/  IADD3 R2, R5, 0x8, R4 ;  /* 0x0000000805027810 */ /* 0x000fe40007ffe004 */
[----:B------:R-:W-:Y:S01]  /*2d50*/  ISETP.LT.OR P6, PT, R0, 0x3a, P6 ;  /* 0x0000003a0000780c */ /* 0x000fe200037c1670 */
[----:B------:R-:W-:-:S03]  /*2d60*/  VIADD R0, R4, 0x8 ;  /* 0x0000000804007836 */ /* 0x000fc60000000000 */
[----:B------:R-:W-:Y:S02]  /*2d70*/  FSEL R72, R53, -INF , !P6 ;  /* 0xff80000035487808 */ /* 0x000fe40007000000 */
[----:B------:R-:W-:Y:S02]  /*2d80*/  PLOP3.LUT P6, PT, PT, PT, UP0, 0x40, 0x0 ;  /* 0x000000000000781c */ /* 0x000fe40003fce808 */
[----:B------:R-:W-:-:S11]  /*2d90*/  VIADDMNMX R0, R0, R21, R17, PT ;  /* 0x0000001500007246 */ /* 0x000fd60003800111 */
[----:B------:R-:W-:Y:S05]  /*2da0*/  @P6 BRA `(.L_x_1101) ;  /* 0x0000000000646947 */ /* 0x000fea0003800000 */
[----:B------:R-:W-:Y:S01]  /*2db0*/  IADD3 R3, R19, 0x8, R4 ;  /* 0x0000000813037810 */ /* 0x000fe20007ffe004 */
[----:B------:R-:W-:Y:S04]  /*2dc0*/  BSSY B0, `(.L_x_1102) ;  /* 0x0000013000007945 */ /* 0x000fe80003800000 */
        /* <DEDUP_REMOVED lines=12> */
.L_x_1103:
[----:B------:R-:W-:-:S06]  /*2e90*/  UISETP.NE.AND UP1, UPT, UR7, 0x1, UPT ;  /* 0x000000010700788c */ /* 0x000fcc000bf25270 */
[----:B------:R-:W-:-:S05]  /*2ea0*/  PLOP3.LUT P6, PT, PT, PT, UP1, 0x80, 0x0 ;  /* 0x000000000000781c */ /* 0x000fca0003fcf018 */
[----:B------:R-:W-:-:S08]  /*2eb0*/  @UP1 ULDC.64 UR10, c[0x0][0x9e8] ;  /* 0x00027a00000a1ab9 */ /* 0x000fd00000000a00 */
[----:B------:R-:W-:Y:S01]  /*2ec0*/  @P6 IMAD.HI.U32 R5, R3, UR10, RZ ;  /* 0x0000000a03056c27 */ /* 0x000fe2000f8e00ff */
[----:B------:R-:W-:-:S13]  /*2ed0*/  PLOP3.LUT P6, PT, PT, PT, UP1, 0x80, 0x0 ;  /* 0x000000000000781c */ /* 0x000fda0003fcf018 */
[----:B------:R-:W-:-:S07]  /*2ee0*/  @P6 SHF.R.U32.HI R3, RZ, UR11, R5 ;  /* 0x0000000bff036c19 */ /* 0x000fce0008011605 */
.L_x_1104:
[----:B------:R-:W-:Y:S05]  /*2ef0*/  BSYNC B0 ;  /* 0x0000000000007941 */ /* 0x000fea0003800000 */
.L_x_1102:
[----:B------:R-:W-:-:S04]  /*2f00*/  IMAD R3, R3, UR7, -R16 ;  /* 0x0000000703037c24 */ /* 0x000fc8000f8e0a10 */
[----:B------:R-:W-:-:S05]  /*2f10*/  IMAD R3, R18, -0x2, R3 ;  /* 0xfffffffe12037824 */ /* 0x000fca00078e0203 */
[----:B------:R-:W-:Y:S02]  /*2f20*/  VIMNMX R2, R2, R3, !PT ;  /* 0x0000000302027248 */ /* 0x000fe40007fe0100 */
[----:B------:R-:W-:-:S07]  /*2f30*/  VIADDMNMX R0, R3, UR7, R0, PT ;  /* 0x0000000703007c46 */ /* 0x000fce000b800100 */
.L_x_1101:
[----:B------:R-:W-:Y:S01]  /*2f40*/  ISETP.GT.AND P2, PT, R2, 0x1, !P2 ;  /* 0x000000010200780c */ /* 0x000fe20005744270 */
[----:B------:R-:W-:Y:S01]  /*2f50*/  ULDC UR10, c[0x0][0x988] ;  /* 0x00026200000a7ab9 */ /* 0x000fe20000000800 */
[----:B------:R-:W-:Y:S02]  /*2f60*/  FMNMX.FTZ R3, R24, R56, !PT ;  /* 0x0000003818037209 */ /* 0x000fe40007810000 */
        /* <DEDUP_REMOVED lines=29> */
[----:B------:R-:W-:Y:S02]  /*3140*/  FMNMX.FTZ R3, R52, R3, !PT ;  /* 0x0000000334037209 */ /* 0x000fe40007810000 */
[----:B------:R-:W-:Y:S02]  /*3150*/  FSEL R38, R38, -INF , !P2 ;  /* 0xff80000026267808 */ /* 0x000fe40005000000 */
[----:B------:R-:W-:Y:S02]  /*3160*/  ISETP.NE.AND P2, PT, R61, RZ, PT ;  /* 0x000000ff3d00720c */ /* 0x000fe40003f45270 */
[C---:B------:R-:W-:Y:S02]  /*3170*/  ISETP.GT.AND P3, PT, R2.reuse, 0x8, !P3 ;  /* 0x000000080200780c */ /* 0x040fe40005f64270 */
[----:B------:R-:W-:-:S02]  /*3180*/  ISETP.GT.AND P2, PT, R2, 0x19, !P2 ;  /* 0x000000190200780c */ /* 0x000fc40005744270 */
[----:B------:R-:W-:Y:S02]  /*3190*/  FMNMX.FTZ R17, R72, R3, !PT ;  /* 0x0000000348117209 */ /* 0x000fe40007810000 */
[C---:B------:R-:W-:Y:S02]  /*31a0*/  ISETP.LT.OR P2, PT, R0.reuse, 0x1a, P2 ;  /* 0x0000001a0000780c */ /* 0x040fe40001741670 */
[----:B------:R-:W-:Y:S01]  /*31b0*/  ISETP.LT.OR P3, PT, R0, 0x9, P3 ;  /* 0x000000090000780c */ /* 0x000fe20001f61670 */
[----:B------:R-:W0:Y:S01]  /*31c0*/  SHFL.BFLY PT, R16, R17, 0x2, 0x1f ;  /* 0x0c401f0011107f89 */ /* 0x000e2200000e0000 */
[----:B------:R-:W-:Y:S02]  /*31d0*/  FSEL R39, R39, -INF , !P2 ;  /* 0xff80000027277808 */ /* 0x000fe40005000000 */
[----:B------:R-:W-:Y:S02]  /*31e0*/  ISETP.NE.AND P2, PT, R37, RZ, PT ;  /* 0x000000ff2500720c */ /* 0x000fe40003f45270 */
        /* <DEDUP_REMOVED lines=16> */
[----:B------:R-:W-:Y:S02]  /*32f0*/  ISETP.GT.AND P3, PT, R2, 0x30, !P3 ;  /* 0x000000300200780c */ /* 0x000fe40005f64270 */
[----:B------:R-:W-:Y:S02]  /*3300*/  FSEL R46, R46, -INF , !P2 ;  /* 0xff8000002e2e7808 */ /* 0x000fe40005000000 */
[----:B------:R-:W-:-:S02]  /*3310*/  ISETP.GT.AND P2, PT, R2, RZ, !P6 ;  /* 0x000000ff0200720c */ /* 0x000fc40007744270 */
[----:B------:R-:W-:Y:S02]  /*3320*/  ISETP.NE.AND P6, PT, R20, RZ, PT ;  /* 0x000000ff1400720c */ /* 0x000fe40003fc5270 */
[----:B------:R-:W-:Y:S02]  /*3330*/  ISETP.LT.OR P2, PT, R0, 0x1, P2 ;  /* 0x000000010000780c */ /* 0x000fe40001741670 */
[----:B0-----:R-:W-:Y:S02]  /*3340*/  FMNMX.FTZ R20, R17, R16, !PT ;  /* 0x0000001011147209 */ /* 0x001fe40007810000 */
[----:B------:R-:W-:Y:S02]  /*3350*/  FSEL R26, R26, -INF , !P2 ;  /* 0xff8000001a1a7808 */ /* 0x000fe40005000000 */
[----:B------:R-:W-:Y:S01]  /*3360*/  ISETP.NE.AND P2, PT, R65, RZ, PT ;  /* 0x000000ff4100720c */ /* 0x000fe20003f45270 */
[----:B------:R-:W0:Y:S01]  /*3370*/  SHFL.BFLY PT, R5, R20, 0x1, 0x1f ;  /* 0x0c201f0014057f89 */ /* 0x000e2200000e0000 */
        /* <DEDUP_REMOVED lines=12> */
[----:B0-----:R-:W-:-:S02]  /*3440*/  FMNMX.FTZ R5, R20, R5, !PT ;  /* 0x0000000514057209 */ /* 0x001fc40007810000 */
[----:B------:R-:W-:Y:S02]  /*3450*/  FMNMX.FTZ R3, R39, R16, !PT ;  /* 0x0000001027037209 */ /* 0x000fe40007810000 */
[C---:B------:R-:W-:Y:S01]  /*3460*/  FSETP.NEU.FTZ.AND P2, PT, R5.reuse, -INF , PT ;  /* 0xff8000000500780b */ /* 0x040fe20003f5d000 */
[----:B------:R-:W-:Y:S01]  /*3470*/  FMUL.FTZ R17, R5, UR10 ;  /* 0x0000000a05117c20 */ /* 0x000fe20008410000 */
[----:B------:R-:W-:Y:S02]  /*3480*/  FMNMX.FTZ R16, R42, R3, !PT ;  /* 0x000000032a107209 */ /* 0x000fe40007810000 */
[----:B------:R-:W-:Y:S02]  /*3490*/  FSEL R51, R51, -INF , !P4 ;  /* 0xff80000033337808 */ /* 0x000fe40006000000 */
[----:B------:R-:W-:Y:S02]  /*34a0*/  FMNMX.FTZ R3, R43, R16, !PT ;  /* 0x000000102b037209 */ /* 0x000fe40007810000 */
[----:B------:R-:W-:-:S02]  /*34b0*/  FSEL R17, R17, RZ, P2 ;  /* 0x000000ff11117208 */ /* 0x000fc40001000000 */
[----:B------:R-:W-:Y:S02]  /*34c0*/  ISETP.GT.AND P2, PT, R2, 0x39, !P6 ;  /* 0x000000390200780c */ /* 0x000fe40007744270 */
[----:B------:R-:W-:Y:S01]  /*34d0*/  FMNMX.FTZ R2, R46, R3, !PT ;  /* 0x000000032e027209 */ /* 0x000fe20007810000 */
[--C-:B------:R-:W-:Y:S01]  /*34e0*/  FFMA.FTZ R16, R24, UR10, -R17.reuse ;  /* 0x0000000a18107c23 */ /* 0x100fe20008010811 */
[----:B------:R-:W-:Y:S01]  /*34f0*/  ISETP.LT.OR P2, PT, R0, 0x3a, P2 ;  /* 0x0000003a0000780c */ /* 0x000fe20001741670 */
[--C-:B------:R-:W-:Y:S01]  /*3500*/  FFMA.FTZ R20, R56, UR10, -R17.reuse ;  /* 0x0000000a38147c23 */ /* 0x100fe20008010811 */
[----:B------:R-:W-:Y:S01]  /*3510*/  FMNMX.FTZ R3, R47, R2, !PT ;  /* 0x000000022f037209 */ /* 0x000fe20007810000 */
[--C-:B------:R-:W-:Y:S01]  /*3520*/  FFMA.FTZ R24, R58, UR10, -R17.reuse ;  /* 0x0000000a3a187c23 */ /* 0x100fe20008010811 */
[----:B------:R-:W-:Y:S01]  /*3530*/  FSEL R54, R54, -INF , !P5 ;  /* 0xff80000036367808 */ /* 0x000fe20006800000 */
[----:B------:R-:W-:Y:S01]  /*3540*/  MUFU.EX2 R16, R16 ;  /* 0x0000001000107308 */ /* 0x000fe20000000800 */
[----:B------:R-:W-:Y:S01]  /*3550*/  FMNMX.FTZ R2, R50, R3, !PT ;  /* 0x0000000332027209 */ /* 0x000fe20007810000 */
[----:B------:R-:W-:Y:S01]  /*3560*/  FFMA.FTZ R33, R64, UR10, -R17 ;  /* 0x0000000a40217c23 */ /* 0x000fe20008010811 */
[----:B------:R-:W-:-:S02]  /*3570*/  FSEL R55, R55, -INF , !P2 ;  /* 0xff80000037377808 */ /* 0x000fc40005000000 */
[----:B------:R-:W-:Y:S01]  /*3580*/  FMNMX.FTZ R3, R51, R2, !PT ;  /* 0x0000000233037209 */ /* 0x000fe20007810000 */
[--C-:B------:R-:W-:Y:S01]  /*3590*/  FFMA.FTZ R2, R28, UR10, -R17.reuse ;  /* 0x0000000a1c027c23 */ /* 0x100fe20008010811 */
[--C-:B------:R-:W-:Y:S01]  /*35a0*/  FFMA.FTZ R28, R32, UR10, -R17.reuse ;  /* 0x0000000a201c7c23 */ /* 0x100fe20008010811 */
[----:B------:R0:W1:Y:S01]  /*35b0*/  MUFU.EX2 R21, R20 ;  /* 0x0000001400157308 */ /* 0x0000620000000800 */
[----:B------:R-:W-:Y:S01]  /*35c0*/  FMNMX.FTZ R0, R54, R3, !PT ;  /* 0x0000000336007209 */ /* 0x000fe20007810000 */
[--C-:B------:R-:W-:Y:S01]  /*35d0*/  FFMA.FTZ R32, R36, UR10, -R17.reuse ;  /* 0x0000000a24207c23 */ /* 0x100fe20008010811 */
[--C-:B------:R-:W-:Y:S01]  /*35e0*/  FFMA.FTZ R36, R40, UR10, -R17.reuse ;  /* 0x0000000a28247c23 */ /* 0x100fe20008010811 */
[----:B------:R-:W-:Y:S01]  /*35f0*/  FFMA.FTZ R40, R48, UR10, -R17 ;  /* 0x0000000a30287c23 */ /* 0x000fe20008010811 */
[----:B------:R-:W-:-:S03]  /*3600*/  FMNMX.FTZ R0, R55, R0, !PT ;  /* 0x0000000037007209 */ /* 0x000fc60007810000 */
[----:B------:R-:W-:Y:S01]  /*3610*/  MUFU.EX2 R198, R2 ;  /* 0x0000000200c67308 */ /* 0x000fe20000000800 */
[----:B0-----:R-:W-:Y:S01]  /*3620*/  FFMA.FTZ R20, R60, UR10, -R17 ;  /* 0x0000000a3c147c23 */ /* 0x001fe20008010811 */
[----:B------:R-:W0:Y:S06]  /*3630*/  SHFL.BFLY PT, R3, R0, 0x2, 0x1f ;  /* 0x0c401f0000037f89 */ /* 0x000e2c00000e0000 */
[----:B------:R2:W-:Y:S01]  /*3640*/  MUFU.EX2 R25, R24 ;  /* 0x0000001800197308 */ /* 0x0005e20000000800 */
[----:B-1----:R-:W-:-:S07]  /*3650*/  F2FP.F16.F32.PACK_AB R196, R21, R16 ;  /* 0x0000001015c4723e */ /* 0x002fce00000000ff */
[----:B------:R1:W-:Y:S01]  /*3660*/  MUFU.EX2 R29, R20 ;  /* 0x00000014001d7308 */ /* 0x0003e20000000800 */
[----:B--2---:R-:W-:-:S07]  /*3670*/  FFMA.FTZ R24, R68, UR10, -R17 ;  /* 0x0000000a44187c23 */ /* 0x004fce0008010811 */
[----:B------:R-:W2:Y:S01]  /*3680*/  MUFU.EX2 R28, R28 ;  /* 0x0000001c001c7308 */ /* 0x000ea20000000800 */
[--C-:B-1----:R-:W-:Y:S01]  /*3690*/  FFMA.FTZ R20, R44, UR10, -R17.reuse ;  /* 0x0000000a2c147c23 */ /* 0x102fe20008010811 */
[----:B0-----:R-:W-:Y:S01]  /*36a0*/  FMNMX.FTZ R2, R0, R3, !PT ;  /* 0x0000000300027209 */ /* 0x001fe20007810000 */
[--C-:B------:R-:W-:Y:S01]  /*36b0*/  FFMA.FTZ R0, R66, UR10, -R17.reuse ;  /* 0x0000000a42007c23 */ /* 0x100fe20008010811 */
[----:B------:R-:W-:-:S03]  /*36c0*/  FFMA.FTZ R44, R70, UR10, -R17 ;  /* 0x0000000a462c7c23 */ /* 0x000fc60008010811 */
[----:B------:R-:W0:Y:S01]  /*36d0*/  SHFL.BFLY PT, R3, R2, 0x1, 0x1f ;  /* 0x0c201f0002037f89 */ /* 0x000e2200000e0000 */
[----:B------:R1:W-:Y:S08]  /*36e0*/  MUFU.EX2 R37, R0 ;  /* 0x0000000000257308 */ /* 0x0003f00000000800 */
[----:B------:R-:W-:Y:S01]  /*36f0*/  MUFU.EX2 R32, R32 ;  /* 0x0000002000207308 */ /* 0x000fe20000000800 */
[----:B--2---:R-:W-:-:S07]  /*3700*/  F2FP.F16.F32.PACK_AB R192, R29, R28 ;  /* 0x0000001c1dc0723e */ /* 0x004fce00000000ff */
[----:B------:R-:W-:Y:S01]  /*3710*/  MUFU.EX2 R41, R24 ;  /* 0x0000001800297308 */ /* 0x000fe20000000800 */
[----:B0-----:R-:W-:Y:S01]  /*3720*/  FMNMX.FTZ R3, R2, R3, !PT ;  /* 0x0000000302037209 */ /* 0x001fe20007810000 */
[--C-:B------:R-:W-:Y:S01]  /*3730*/  FFMA.FTZ R2, R52, UR10, -R17.reuse ;  /* 0x0000000a34027c23 */ /* 0x100fe20008010811 */
[----:B------:R-:W-:-:S05]  /*3740*/  FFMA.FTZ R17, R72, UR10, -R17 ;  /* 0x0000000a48117c23 */ /* 0x000fca0008010811 */
[----:B------:R-:W0:Y:S01]  /*3750*/  MUFU.EX2 R33, R33 ;  /* 0x0000002100217308 */ /* 0x000e220000000800 */
[C---:B------:R-:W-:Y:S01]  /*3760*/  FSETP.NEU.FTZ.AND P2, PT, R3.reuse, -INF , PT ;  /* 0xff8000000300780b */ /* 0x040fe20003f5d000 */
[----:B-1----:R-:W-:-:S05]  /*3770*/  FMUL.FTZ R0, R3, UR10 ;  /* 0x0000000a03007c20 */ /* 0x002fca0008410000 */
[----:B------:R-:W-:Y:S01]  /*3780*/  FSEL R0, R0, RZ, P2 ;  /* 0x000000ff00007208 */ /* 0x000fe20001000000 */
[----:B------:R1:W-:Y:S01]  /*3790*/  MUFU.EX2 R49, R17 ;  /* 0x0000001100317308 */ /* 0x0003e20000000800 */
[----:B------:R-:W-:-:S03]  /*37a0*/  PLOP3.LUT P2, PT, PT, PT, UP0, 0x40, 0x0 ;  /* 0x000000000000781c */ /* 0x000fc60003f4e808 */
[--C-:B------:R-:W-:Y:S01]  /*37b0*/  FFMA.FTZ R26, R26, UR10, -R0.reuse ;  /* 0x0000000a1a1a7c23 */ /* 0x100fe20008010800 */
[--C-:B------:R-:W-:Y:S01]  /*37c0*/  FFMA.FTZ R27, R27, UR10, -R0.reuse ;  /* 0x0000000a1b1b7c23 */ /* 0x100fe20008010800 */
[--C-:B------:R-:W-:Y:S01]  /*37d0*/  FFMA.FTZ R30, R30, UR10, -R0.reuse ;  /* 0x0000000a1e1e7c23 */ /* 0x100fe20008010800 */
[--C-:B------:R-:W-:Y:S01]  /*37e0*/  FFMA.FTZ R31, R31, UR10, -R0.reuse ;  /* 0x0000000a1f1f7c23 */ /* 0x100fe20008010800 */
[--C-:B------:R-:W-:Y:S01]  /*37f0*/  FFMA.FTZ R34, R34, UR10, -R0.reuse ;  /* 0x0000000a22227c23 */ /* 0x100fe20008010800 */
[----:B-1----:R-:W-:Y:S01]  /*3800*/  FADD.FTZ R17, R16, R21 ;  /* 0x0000001510117221 */ /* 0x002fe20000010000 */
[----:B------:R-:W-:Y:S01]  /*3810*/  MUFU.EX2 R26, R26 ;  /* 0x0000001a001a7308 */ /* 0x000fe20000000800 */
[--C-:B------:R-:W-:Y:S01]  /*3820*/  FFMA.FTZ R35, R35, UR10, -R0.reuse ;  /* 0x0000000a23237c23 */ /* 0x100fe20008010800 */
[--C-:B------:R-:W-:Y:S01]  /*3830*/  FFMA.FTZ R38, R38, UR10, -R0.reuse ;  /* 0x0000000a26267c23 */ /* 0x100fe20008010800 */
[----:B------:R-:W-:Y:S01]  /*3840*/  FADD.FTZ R24, R198, R17 ;  /* 0x00000011c6187221 */ /* 0x000fe20000010000 */
[--C-:B------:R-:W-:Y:S01]  /*3850*/  FFMA.FTZ R39, R39, UR10, -R0.reuse ;  /* 0x0000000a27277c23 */ /* 0x100fe20008010800 */
[--C-:B------:R-:W-:Y:S01]  /*3860*/  FFMA.FTZ R42, R42, UR10, -R0.reuse ;  /* 0x0000000a2a2a7c23 */ /* 0x100fe20008010800 */
[----:B------:R-:W-:Y:S01]  /*3870*/  FFMA.FTZ R43, R43, UR10, -R0 ;  /* 0x0000000a2b2b7c23 */ /* 0x000fe20008010800 */
[----:B------:R-:W-:Y:S01]  /*3880*/  FADD.FTZ R17, R25, R24 ;  /* 0x0000001819117221 */ /* 0x000fe20000010000 */
[----:B------:R-:W1:Y:S01]  /*3890*/  MUFU.EX2 R27, R27 ;  /* 0x0000001b001b7308 */ /* 0x000e620000000800 */
[--C-:B------:R-:W-:Y:S01]  /*38a0*/  FFMA.FTZ R46, R46, UR10, -R0.reuse ;  /* 0x0000000a2e2e7c23 */ /* 0x100fe20008010800 */
[--C-:B------:R-:W-:Y:S01]  /*38b0*/  FFMA.FTZ R47, R47, UR10, -R0.reuse ;  /* 0x0000000a2f2f7c23 */ /* 0x100fe20008010800 */
[----:B------:R-:W-:Y:S01]  /*38c0*/  FADD.FTZ R24, R28, R17 ;  /* 0x000000111c187221 */ /* 0x000fe20000010000 */
[--C-:B------:R-:W-:Y:S01]  /*38d0*/  FFMA.FTZ R50, R50, UR10, -R0.reuse ;  /* 0x0000000a32327c23 */ /* 0x100fe20008010800 */
[----:B------:R-:W-:Y:S01]  /*38e0*/  FFMA.FTZ R51, R51, UR10, -R0 ;  /* 0x0000000a33337c23 */ /* 0x000fe20008010800 */
[----:B------:R-:W-:Y:S01]  /*38f0*/  F2FP.F16.F32.PACK_AB R198, R25, R198 ;  /* 0x000000c619c6723e */ /* 0x000fe200000000ff */
[----:B------:R-:W-:Y:S01]  /*3900*/  FADD.FTZ R53, R29, R24 ;  /* 0x000000181d357221 */ /* 0x000fe20000010000 */
[----:B------:R-:W2:Y:S01]  /*3910*/  MUFU.EX2 R30, R30 ;  /* 0x0000001e001e7308 */ /* 0x000ea20000000800 */
[--C-:B------:R-:W-:Y:S01]  /*3920*/  FFMA.FTZ R54, R54, UR10, -R0.reuse ;  /* 0x0000000a36367c23 */ /* 0x100fe20008010800 */
[----:B------:R-:W-:Y:S01]  /*3930*/  FFMA.FTZ R0, R55, UR10, -R0 ;  /* 0x0000000a37007c23 */ /* 0x000fe20008010800 */
[----:B0-----:R-:W-:-:S05]  /*3940*/  F2FP.F16.F32.PACK_AB R194, R33, R32 ;  /* 0x0000002021c2723e */ /* 0x001fca00000000ff */
[----:B------:R-:W0:Y:S01]  /*3950*/  MUFU.EX2 R31, R31 ;  /* 0x0000001f001f7308 */ /* 0x000e220000000800 */
[----:B-1----:R-:W-:Y:S01]  /*3960*/  FADD.FTZ R17, R26, R27 ;  /* 0x0000001b1a117221 */ /* 0x002fe20000010000 */
        /* <DEDUP_REMOVED lines=9> */
[----:B--2---:R-:W-:-:S07]  /*3a00*/  F2FP.F16.F32.PACK_AB R188, R37, R36 ;  /* 0x0000002425bc723e */ /* 0x004fce00000000ff */
[----:B------:R-:W2:Y:S01]  /*3a10*/  MUFU.EX2 R20, R20 ;  /* 0x0000001400147308 */ /* 0x000ea20000000800 */
[C---:B0-----:R-:W-:Y:S01]  /*3a20*/  FADD.FTZ R17, R35.reuse, R24 ;  /* 0x0000001823117221 */ /* 0x041fe20000010000 */
[----:B------:R-:W-:-:S06]  /*3a30*/  F2FP.F16.F32.PACK_AB R193, R35, R34 ;  /* 0x0000002223c1723e */ /* 0x000fcc00000000ff */
[----:B------:R0:W-:Y:S01]  /*3a40*/  MUFU.EX2 R45, R44 ;  /* 0x0000002c002d7308 */ /* 0x0001e20000000800 */
[----:B-1----:R-:W-:-:S07]  /*3a50*/  FADD.FTZ R16, R38, R17 ;  /* 0x0000001126107221 */ /* 0x002fce0000010000 */
[----:B------:R-:W1:Y:S01]  /*3a60*/  MUFU.EX2 R39, R39 ;  /* 0x0000002700277308 */ /* 0x000e620000000800 */
[----:B0-----:R-:W-:Y:S01]  /*3a70*/  FADD.FTZ R44, R32, R53 ;  /* 0x00000035202c7221 */ /* 0x001fe20000010000 */
[----:B--2---:R-:W-:-:S03]  /*3a80*/  F2FP.F16.F32.PACK_AB R190, R41, R20 ;  /* 0x0000001429be723e */ /* 0x004fc600000000ff */
[----:B------:R-:W-:-:S03]  /*3a90*/  FADD.FTZ R53, R33, R44 ;  /* 0x0000002c21357221 */ /* 0x000fc60000010000 */
[----:B------:R-:W0:Y:S01]  /*3aa0*/  MUFU.EX2 R42, R42 ;  /* 0x0000002a002a7308 */ /* 0x000e220000000800 */
[----:B------:R-:W-:-:S04]  /*3ab0*/  FADD.FTZ R44, R36, R53 ;  /* 0x00000035242c7221 */ /* 0x000fc80000010000 */
[----:B------:R-:W-:-:S03]  /*3ac0*/  FADD.FTZ R21, R37, R44 ;  /* 0x0000002c25157221 */ /* 0x000fc60000010000 */
[----:B------:R-:W2:Y:S01]  /*3ad0*/  MUFU.EX2 R40, R40 ;  /* 0x0000002800287308 */ /* 0x000ea20000000800 */
[----:B------:R-:W-:Y:S01]  /*3ae0*/  FADD.FTZ R24, R20, R21 ;  /* 0x0000001514187221 */ /* 0x000fe20000010000 */
[----:B-1----:R-:W-:Y:S01]  /*3af0*/  FADD.FTZ R17, R39, R16 ;  /* 0x0000001027117221 */ /* 0x002fe20000010000 */
[----:B------:R-:W-:Y:S01]  /*3b00*/  IMAD.IADD R21, R19, 0x1, -R22 ;  /* 0x0000000113157824 */ /* 0x000fe200078e0a16 */
[----:B------:R-:W-:Y:S01]  /*3b10*/  F2FP.F16.F32.PACK_AB R195, R39, R38 ;  /* 0x0000002627c3723e */ /* 0x000fe200000000ff */
[----:B------:R-:W-:Y:S02]  /*3b20*/  FADD.FTZ R25, R41, R24 ;  /* 0x0000001829197221 */ /* 0x000fe40000010000 */
[----:B------:R-:W-:Y:S01]  /*3b30*/  IMAD R28, R201, 0x80, R21 ;  /* 0x00000080c91c7824 */ /* 0x000fe200078e0215 */
[----:B------:R-:W1:Y:S01]  /*3b40*/  MUFU.EX2 R43, R43 ;  /* 0x0000002b002b7308 */ /* 0x000e620000000800 */
[----:B0-----:R-:W-:-:S03]  /*3b50*/  FADD.FTZ R16, R42, R17 ;  /* 0x000000112a107221 */ /* 0x001fc60000010000 */
[----:B------:R-:W-:-:S04]  /*3b60*/  R2UR UR11, R28 ;  /* 0x000000001c0b72ca */ /* 0x000fc800000e0000 */
[----:B------:R-:W0:Y:S01]  /*3b70*/  MUFU.EX2 R46, R46 ;  /* 0x0000002e002e7308 */ /* 0x000e220000000800 */
[----:B--2---:R-:W-:Y:S01]  /*3b80*/  FADD.FTZ R24, R40, R25 ;  /* 0x0000001928187221 */ /* 0x004fe20000010000 */
[----:B------:R-:W-:-:S03]  /*3b90*/  F2FP.F16.F32.PACK_AB R184, R45, R40 ;  /* 0x000000282db8723e */ /* 0x000fc600000000ff */
[----:B------:R-:W-:-:S03]  /*3ba0*/  FADD.FTZ R25, R45, R24 ;  /* 0x000000182d197221 */ /* 0x000fc60000010000 */
[----:B------:R-:W2:Y:S01]  /*3bb0*/  MUFU.EX2 R2, R2 ;  /* 0x0000000200027308 */ /* 0x000ea20000000800 */
[C---:B-1----:R-:W-:Y:S01]  /*3bc0*/  FADD.FTZ R17, R43.reuse, R16 ;  /* 0x000000102b117221 */ /* 0x042fe20000010000 */
[----:B------:R-:W-:Y:S01]  /*3bd0*/  UIADD3 UR6, UR11, UR6, URZ ;  /* 0x000000060b067290 */ /* 0x000fe2000fffe03f */
[----:B------:R-:W-:-:S05]  /*3be0*/  F2FP.F16.F32.PACK_AB R189, R43, R42 ;  /* 0x0000002a2bbd723e */ /* 0x000fca00000000ff */
[----:B------:R-:W1:Y:S01]  /*3bf0*/  MUFU.EX2 R47, R47 ;  /* 0x0000002f002f7308 */ /* 0x000e620000000800 */
[----:B0-----:R-:W-:-:S07]  /*3c00*/  FADD.FTZ R16, R46, R17 ;  /* 0x000000112e107221 */ /* 0x001fce0000010000 */
[----:B------:R-:W0:Y:S01]  /*3c10*/  MUFU.EX2 R50, R50 ;  /* 0x0000003200327308 */ /* 0x000e220000000800 */
[----:B--2---:R-:W-:Y:S01]  /*3c20*/  FADD.FTZ R20, R2, R25 ;  /* 0x0000001902147221 */ /* 0x004fe20000010000 */
[----:B------:R-:W-:-:S03]  /*3c30*/  F2FP.F16.F32.PACK_AB R186, R49, R2 ;  /* 0x0000000231ba723e */ /* 0x000fc600000000ff */
[----:B------:R-:W-:Y:S01]  /*3c40*/  FADD.FTZ R17, R49, R20 ;  /* 0x0000001431117221 */ /* 0x000fe20000010000 */
[----:B------:R-:W-:Y:S02]  /*3c50*/  VIADD R20, R62, 0xfffffffe ;  /* 0xfffffffe3e147836 */ /* 0x000fe40000000000 */
        /* <DEDUP_REMOVED lines=11> */
[----:B------:R-:W-:Y:S06]  /*3d10*/  @P2 BRA `(.L_x_1105) ;  /* 0x0000000000482947 */ /* 0x000fec0003800000 */
[C---:B------:R-:W-:Y:S01]  /*3d20*/  ISETP.GT.AND P2, PT, R28.reuse, RZ, PT ;  /* 0x000000ff1c00720c */ /* 0x040fe20003f44270 */
[----:B------:R-:W-:-:S05]  /*3d30*/  VIADD R0, R28, 0xffffffff ;  /* 0xffffffff1c007836 */ /* 0x000fca0000000000 */
[----:B------:R-:W-:-:S07]  /*3d40*/  R2UR UR4, R0 ;  /* 0x00000000000472ca */ /* 0x000fce00000e0000 */
[----:B------:R-:W-:Y:S08]  /*3d50*/  @P2 BRA `(.L_x_1106) ;  /* 0x00000000001c2947 */ /* 0x000ff00003800000 */
[----:B------:R-:W-:Y:S02]  /*3d60*/  UISETP.NE.AND UP1, UPT, UR7, 0x1, UPT ;  /* 0x000000010700788c */ /* 0x000fe4000bf25270 */
[----:B------:R-:W-:-:S09]  /*3d70*/  UIADD3 UR4, -UR11, URZ, URZ ;  /* 0x0000003f0b047290 */ /* 0x000fd2000fffe13f */
[----:B------:R-:W-:Y:S02]  /*3d80*/  @UP1 ULDC.64 UR14, c[0x0][0x9e8] ;  /* 0x00027a00000e1ab9 */ /* 0x000fe40000000a00 */
[----:B------:R-:W-:-:S04]  /*3d90*/  UIMAD.WIDE.U32 UR18, UR4, UR14, URZ ;  /* 0x0000000e041272a5 */ /* 0x000fc8000f8e003f */
[----:B------:R-:W-:-:S04]  /*3da0*/  @UP1 USHF.R.U32.HI UR4, URZ, UR15, UR19 ;  /* 0x0000000f3f041299 */ /* 0x000fc80008011613 */
[----:B------:R-:W-:Y:S01]  /*3db0*/  ULOP3.LUT UR4, URZ, UR4, URZ, 0x33, !UPT ;  /* 0x000000043f047292 */ /* 0x000fe2000f8e333f */
[----:B------:R-:W-:Y:S11]  /*3dc0*/  BRA `(.L_x_1107) ;  /* 0x0000000000107947 */ /* 0x000ff60003800000 */
.L_x_1106:
[----:B------:R-:W-:-:S11]  /*3dd0*/  UISETP.NE.AND UP1, UPT, UR7, 0x1, UPT ;  /* 0x000000010700788c */ /* 0x000fd6000bf25270 */
[----:B------:R-:W-:Y:S02]  /*3de0*/  @UP1 ULDC.64 UR14, c[0x0][0x9e8] ;  /* 0x00027a00000e1ab9 */ /* 0x000fe40000000a00 */
[----:B------:R-:W-:-:S04]  /*3df0*/  UIMAD.WIDE.U32 UR18, UR4, UR14, URZ ;  /* 0x0000000e041272a5 */ /* 0x000fc8000f8e003f */
[----:B------:R-:W-:-:S12]  /*3e00*/  @UP1 USHF.R.U32.HI UR4, URZ, UR15, UR19 ;  /* 0x0000000f3f041299 */ /* 0x000fd80008011613 */
.L_x_1107:
[----:B------:R-:W-:-:S04]  /*3e10*/  UIMAD UR4, UR4, UR7, UR7 ;  /* 0x00000007040472a4 */ /* 0x000fc8000f8e0207 */
[----:B------:R-:W-:-:S04]  /*3e20*/  UISETP.LT.AND UP1, UPT, UR6, UR4, UPT ;  /* 0x000000040600728c */ /* 0x000fc8000bf21270 */
[----:B------:R-:W-:-:S12]  /*3e30*/  USEL UR6, UR6, UR4, UP1 ;  /* 0x0000000406067287 */ /* 0x000fd80008800000 */
.L_x_1105:
[----:B------:R-:W-:Y:S01]  /*3e40*/  R2UR UR7, R200 ;  /* 0x00000000c80772ca */ /* 0x000fe200000e0000 */
        /* <DEDUP_REMOVED lines=76> */
[----:B------:R-:W-:Y:S02]  /*4310*/  VIADD R219, R217, 0x8 ;  /* 0x00000008d9db7836 */ /* 0x000fe40000000000 */
[----:B------:R-:W-:-:S03]  /*4320*/  IMAD.MOV.U32 R151, RZ, RZ, RZ ;  /* 0x000000ffff977224 */ /* 0x000fc600078e00ff */
[----:B------:R-:W-:-:S07]  /*4330*/  LOP3.LUT R203, RZ, R219, RZ, 0x33, !PT ;  /* 0x000000dbffcb7212 */ /* 0x000fce00078e33ff */
.L_x_1125:
[----:B------:R-:W-:-:S04]  /*4340*/  UIADD3 UR4, UR36, 0x1, URZ ;  /* 0x0000000124047890 */ /* 0x000fc8000fffe03f */
[----:B------:R-:W-:-:S04]  /*4350*/  UISETP.NE.AND UP1, UPT, UR4, 0x2, UPT ;  /* 0x000000020400788c */ /* 0x000fc8000bf25270 */
[----:B------:R-:W-:Y:S02]  /*4360*/  USEL UR7, URZ, 0x1, UP1 ;  /* 0x000000013f077887 */ /* 0x000fe40008800000 */
[----:B------:R-:W-:Y:S02]  /*4370*/  USEL UR4, UR4, URZ, UP1 ;  /* 0x0000003f04047287 */ /* 0x000fe40008800000 */
[----:B------:R-:W-:Y:S01]  /*4380*/  ULOP3.LUT UR7, UR37, UR7, URZ, 0x3c, !UPT ;  /* 0x0000000725077292 */ /* 0x000fe2000f8e3c3f */
[----:B------:R-:W-:Y:S11]  /*4390*/  @!P0 BRA `(.L_x_1109) ;  /* 0x0000000000048947 */ /* 0x000ff60003800000 */
[----:B------:R-:W-:Y:S01]  /*43a0*/  BPT.TRAP 0x1 ;  /* 0x000000040000795c */ /* 0x000fe20000300000 */
.L_x_1109:
[----:B------:R-:W-:Y:S01]  /*43b0*/  ULEA UR5, UR4, UR38, 0x3 ;  /* 0x0000002604057291 */ /* 0x000fe2000f8e183f */
[----:B------:R-:W-:-:S05]  /*43c0*/  IMAD.U32 R152, RZ, RZ, UR7 ;  /* 0x00000007ff987e24 */ /* 0x000fca000f8e00ff */
[----:B------:R-:W-:-:S04]  /*43d0*/  SHF.L.U32 R152, R152, 0x1f, RZ ;  /* 0x0000001f98987819 */ /* 0x000fc800000006ff */
[----:B------:R0:W1:Y:S01]  /*43e0*/  SYNCS.PHASECHK.TRANS64.TRYWAIT P2, [UR5+0x30830], R152 ;  /* 0x03083098ff0075a7 */ /* 0x0000620008040145 */
[----:B------:R-:W-:Y:S05]  /*43f0*/  @!P0 BRA `(.L_x_1110) ;  /* 0x0000000000048947 */ /* 0x000fea0003800000 */
[----:B------:R-:W-:Y:S01]  /*4400*/  BPT.TRAP 0x1 ;  /* 0x000000040000795c */ /* 0x000fe20000300000 */
.L_x_1110:
[----:B-1----:R-:W-:Y:S05]  /*4410*/  @P2 BRA `(.L_x_1111) ;  /* 0x0000000000082947 */ /* 0x002fea0003800000 */
[----:B------:R-:W1:Y:S02]  /*4420*/  SYNCS.PHASECHK.TRANS64.TRYWAIT P2, [UR5+0x30830], R152 ;  /* 0x03083098ff0075a7 */ /* 0x000e640008040145 */
[----:B-1----:R-:W-:Y:S05]  /*4430*/  @!P2 BRA `(.L_x_1112) ;  /* 0x000001040088a947 */ /* 0x002fea0003800000 */
.L_x_1111:
[----:B------:R-:W-:Y:S01]  /*4440*/  R2UR UR52, R14 ;  /* 0x000000000e3472ca */ /* 0x000fe200000e0000 */
[----:B------:R-:W-:Y:S01]  /*4450*/  ULEA UR6, UR4, UR39, 0xb ;  /* 0x0000002704067291 */ /* 0x000fe2000f8e583f */
[----:B------:R-:W-:Y:S01]  /*4460*/  R2UR UR53, R15 ;  /* 0x000000000f3572ca */ /* 0x000fe200000e0000 */
[----:B01----:R-:W-:Y:S01]  /*4470*/  WARPGROUP.ARRIVE ;  /* 0x00000000000079c5 */ /* 0x003fe20000000000 */
        /* <DEDUP_REMOVED lines=92> */
[----:B------:R-:W-:Y:S01]  /*4a40*/  FMUL.FTZ R149, R149, R0 ;  /* 0x0000000095957220 */ /* 0x000fe20000410000 */
        /* <DEDUP_REMOVED lines=126> */
.L_x_1113:
[----:B------:R-:W-:Y:S01]  /*5230*/  ULEA UR6, UR36, UR38, 0x3 ;  /* 0x0000002624067291 */ /* 0x000fe2000f8e183f */
[----:B------:R-:W-:-:S05]  /*5240*/  IMAD.U32 R0, RZ, RZ, UR37 ;  /* 0x00000025ff007e24 */ /* 0x000fca000f8e00ff */
[----:B------:R-:W-:-:S04]  /*5250*/  SHF.L.U32 R0, R0, 0x1f, RZ ;  /* 0x0000001f00007819 */ /* 0x000fc800000006ff */
[----:B------:R0:W1:Y:S01]  /*5260*/  SYNCS.PHASECHK.TRANS64.TRYWAIT P2, [UR6+0x30850], R0 ;  /* 0x03085000ff0075a7 */ /* 0x0000620008040146 */
[----:B------:R-:W-:Y:S05]  /*5270*/  @!P0 BRA `(.L_x_1114) ;  /* 0x0000000000048947 */ /* 0x000fea0003800000 */
[----:B------:R-:W-:Y:S01]  /*5280*/  BPT.TRAP 0x1 ;  /* 0x000000040000795c */ /* 0x000fe20000300000 */
.L_x_1114:
[----:B-1----:R-:W-:Y:S05]  /*5290*/  @P2 BRA `(.L_x_1115) ;  /* 0x0000000000082947 */ /* 0x002fea0003800000 */
[----:B------:R-:W1:Y:S02]  /*52a0*/  SYNCS.PHASECHK.TRANS64.TRYWAIT P2, [UR6+0x30850], R0 ;  /* 0x03085000ff0075a7 */ /* 0x000e640008040146 */
[----:B-1----:R-:W-:Y:S05]  /*52b0*/  @!P2 BRA `(.L_x_1116) ;  /* 0x000000f80000a947 */ /* 0x002fea0003800000 */
.L_x_1115:
[----:B------:R-:W-:Y:S01]  /*52c0*/  UIADD3 UR10, UR38, 0x400, URZ ;  /* 0x00000400260a7890 */ /* 0x000fe2000fffe03f */
[----:B------:R-:W-:Y:S01]  /*52d0*/  WARPGROUP.ARRIVE ;  /* 0x00000000000079c5 */ /* 0x000fe20000000000 */
[----:B------:R-:W-:Y:S01]  /*52e0*/  UMOV UR11, 0x40000040 ;  /* 0x40000040000b7882 */ /* 0x000fe20000000000 */
[----:B------:R-:W-:Y:S01]  /*52f0*/  IMAD.SHL.U32 R2, R20, 0x40, RZ ;  /* 0x0000004014027824 */ /* 0x000fe200078e00ff */
[----:B------:R-:W-:Y:S01]  /*5300*/  USHF.R.U32.HI UR10, URZ, 0x4, UR10 ;  /* 0x000000043f0a7899 */ /* 0x000fe2000801160a */
[----:B01----:R-:W-:Y:S01]  /*5310*/  IMAD.U32 R0, RZ, RZ, UR5 ;  /* 0x00000005ff007e24 */ /* 0x003fe2000f8e00ff */
[----:B------:R-:W-:Y:S01]  /*5320*/  PLOP3.LUT P2, PT, PT, PT, UP0, 0x40, 0x0 ;  /* 0x000000000000781c */ /* 0x000fe20003f4e808 */
[----:B------:R-:W-:Y:S01]  /*5330*/  ULDC UR15, c[0x0][0x9dc] ;  /* 0x00027700000f7ab9 */ /* 0x000fe20000000800 */
[----:B------:R-:W-:Y:S01]  /*5340*/  ULOP3.LUT UR10, UR10, 0x3fff, URZ, 0xc0, !UPT ;  /* 0x00003fff0a0a7892 */ /* 0x000fe2000f8ec03f */
[----:B------:R-:W-:Y:S01]  /*5350*/  @!P1 VIADD R0, R0, 0x30840 ;  /* 0x0003084000009836 */ /* 0x000fe20000000000 */
[----:B------:R-:W-:Y:S01]  /*5360*/  UMOV UR5, UR15 ;  /* 0x0000000f00057c82 */ /* 0x000fe20008000000 */
[----:B------:R-:W-:Y:S01]  /*5370*/  ULDC UR15, c[0x0][0x9e0] ;  /* 0x00027800000f7ab9 */ /* 0x000fe20000000800 */
[----:B------:R-:W-:-:S02]  /*5380*/  ULOP3.LUT UR10, UR10, 0x2000000, URZ, 0xfc, !UPT ;  /* 0x020000000a0a7892 */ /* 0x000fc4000f8efc3f */
        /* <DEDUP_REMOVED lines=22> */
[----:B------:R-:W-:Y:S02]  /*54f0*/  ULOP3.LUT UR10, URZ, UR5, URZ, 0x33, !UPT ;  /* 0x000000053f0a7292 */ /* 0x000fe4000f8e333f */
[----:B------:R-:W-:Y:S02]  /*5500*/  WARPGROUP.DEPBAR.LE gsb0, 0x0 ;  /* 0x00008000000079c5 */ /* 0x000fe40000010000 */
[----:B------:R-:W-:Y:S01]  /*5510*/  IADD3 R185, R19, 0x1, -R2 ;  /* 0x0000000113b97810 */ /* 0x000fe20007ffe802 */
[----:B------:R0:W-:Y:S04]  /*5520*/  @!P1 SYNCS.ARRIVE.TRANS64.RED.A1T0 RZ, [R0+URZ], RZ ;  /* 0x000000ff00ff99a7 */ /* 0x0001e8000810043f */
[----:B------:R-:W-:-:S04]  /*5530*/  IMAD.IADD R185, R185, 0x1, -R22 ;  /* 0x00000001b9b97824 */ /* 0x000fc800078e0a16 */
[----:B------:R-:W-:-:S04]  /*5540*/  IMAD R185, R18, -0x2, R185 ;  /* 0xfffffffe12b97824 */ /* 0x000fc800078e02b9 */
[C---:B------:R-:W-:Y:S02]  /*5550*/  VIADD R191, R185.reuse, UR15 ;  /* 0x0000000fb9bf7c36 */ /* 0x040fe40008000000 */
[----:B------:R-:W-:Y:S02]  /*5560*/  VIADD R193, R185, UR10 ;  /* 0x0000000ab9c17c36 */ /* 0x000fe40008000000 */
[C---:B------:R-:W-:Y:S02]  /*5570*/  IMAD.IADD R186, R4.reuse, 0x1, R191 ;  /* 0x0000000104ba7824 */ /* 0x040fe400078e02bf */
[----:B------:R-:W-:Y:S01]  /*5580*/  IMAD.IADD R187, R4, 0x1, R193 ;  /* 0x0000000104bb7824 */ /* 0x000fe200078e02c1 */
[----:B0-----:R-:W-:Y:S06]  /*5590*/  @P2 BRA `(.L_x_1117) ;  /* 0x00000000005c2947 */ /* 0x001fec0003800000 */
[----:B------:R-:W-:Y:S01]  /*55a0*/  ISETP.GT.AND P2, PT, R217, -0x1, PT ;  /* 0xffffffffd900780c */ /* 0x000fe20003f44270 */
[----:B------:R-:W-:-:S12]  /*55b0*/  BSSY B0, `(.L_x_1118) ;  /* 0x0000011000007945 */ /* 0x000fd80003800000 */
[----:B------:R-:W-:Y:S05]  /*55c0*/  @P2 BRA `(.L_x_1119) ;  /* 0x0000000000242947 */ /* 0x000fea0003800000 */
[----:B------:R-:W-:Y:S02]  /*55d0*/  IMAD.U32 R0, RZ, RZ, UR59 ;  /* 0x0000003bff007e24 */ /* 0x000fe4000f8e00ff */
[----:B------:R-:W-:-:S03]  /*55e0*/  IMAD.IADD R189, R4, 0x1, R21 ;  /* 0x0000000104bd7824 */ /* 0x000fc600078e0215 */
[----:B------:R-:W-:Y:S02]  /*55f0*/  ISETP.NE.AND P2, PT, R0, 0x1, PT ;  /* 0x000000010000780c */ /* 0x000fe40003f45270 */
[----:B------:R-:W-:-:S11]  /*5600*/  LOP3.LUT R189, RZ, R189, RZ, 0x33, !PT ;  /* 0x000000bdffbd7212 */ /* 0x000fd600078e33ff */
[----:B------:R-:W0:Y:S02]  /*5610*/  @P2 LDC.64 R184, c[0x0][0x9e8] ;  /* 0x00027a00ffb82b82 */ /* 0x000e240000000a00 */
[----:B0-----:R-:W-:-:S05]  /*5620*/  @P2 IMAD.HI.U32 R184, R189, R184, RZ ;  /* 0x000000b8bdb82227 */ /* 0x001fca00078e00ff */
[----:B------:R-:W-:-:S04]  /*5630*/  @P2 SHF.R.U32.HI R189, RZ, R185, R184 ;  /* 0x000000b9ffbd2219 */ /* 0x000fc800000116b8 */
[----:B------:R-:W-:Y:S01]  /*5640*/  LOP3.LUT R189, RZ, R189, RZ, 0x33, !PT ;  /* 0x000000bdffbd7212 */ /* 0x000fe200078e33ff */
[----:B------:R-:W-:Y:S06]  /*5650*/  BRA `(.L_x_1120) ;  /* 0x0000000000187947 */ /* 0x000fec0003800000 */
.L_x_1119:
[----:B------:R-:W-:Y:S02]  /*5660*/  IMAD.U32 R0, RZ, RZ, UR59 ;  /* 0x0000003bff007e24 */ /* 0x000fe4000f8e00ff */
[----:B------:R-:W-:-:S03]  /*5670*/  IMAD.MOV.U32 R189, RZ, RZ, R217 ;  /* 0x000000ffffbd7224 */ /* 0x000fc600078e00d9 */
[----:B------:R-:W-:-:S13]  /*5680*/  ISETP.NE.AND P2, PT, R0, 0x1, PT ;  /* 0x000000010000780c */ /* 0x000fda0003f45270 */
[----:B------:R-:W0:Y:S02]  /*5690*/  @P2 LDC.64 R184, c[0x0][0x9e8] ;  /* 0x00027a00ffb82b82 */ /* 0x000e240000000a00 */
[----:B0-----:R-:W-:-:S05]  /*56a0*/  @P2 IMAD.HI.U32 R184, R217, R184, RZ ;  /* 0x000000b8d9b82227 */ /* 0x001fca00078e00ff */
[----:B------:R-:W-:-:S07]  /*56b0*/  @P2 SHF.R.U32.HI R189, RZ, R185, R184 ;  /* 0x000000b9ffbd2219 */ /* 0x000fce00000116b8 */
.L_x_1120:
[----:B------:R-:W-:Y:S05]  /*56c0*/  BSYNC B0 ;  /* 0x0000000000007941 */ /* 0x000fea0003800000 */
.L_x_1118:
[----:B------:R-:W-:-:S04]  /*56d0*/  IMAD R185, R189, R0, -R2 ;  /* 0x00000000bdb97224 */ /* 0x000fc800078e0a02 */
[----:B------:R-:W-:-:S05]  /*56e0*/  IMAD R185, R18, -0x2, R185 ;  /* 0xfffffffe12b97824 */ /* 0x000fca00078e02b9 */
[----:B------:R-:W-:Y:S02]  /*56f0*/  VIADDMNMX R186, R185, R0, R186, PT ;  /* 0x00000000b9ba7246 */ /* 0x000fe400038001ba */
[----:B------:R-:W-:-:S07]  /*5700*/  VIMNMX R187, R187, R185, !PT ;  /* 0x000000b9bbbb7248 */ /* 0x000fce0007fe0100 */
.L_x_1117:
[----:B------:R-:W-:Y:S02]  /*5710*/  ISETP.GT.AND P2, PT, R20, -0x1, PT ;  /* 0xffffffff1400780c */ /* 0x000fe40003f44270 */
[----:B------:R-:W-:Y:S02]  /*5720*/  IADD3 R185, R191, 0x8, R4 ;  /* 0x00000008bfb97810 */ /* 0x000fe40007ffe004 */
[C---:B------:R-:W-:Y:S02]  /*5730*/  ISETP.GT.AND P5, PT, R187.reuse, RZ, P2 ;  /* 0x000000ffbb00720c */ /* 0x040fe400017a4270 */
[C---:B------:R-:W-:Y:S02]  /*5740*/  ISETP.GT.AND P4, PT, R187.reuse, 0x1, P2 ;  /* 0x00000001bb00780c */ /* 0x040fe40001784270 */
[----:B------:R-:W-:Y:S02]  /*5750*/  ISETP.LT.OR P5, PT, R186, 0x1, P5 ;  /* 0x00000001ba00780c */ /* 0x000fe40002fa1670 */
[----:B------:R-:W-:-:S02]  /*5760*/  ISETP.GT.AND P6, PT, R187, 0x8, P2 ;  /* 0x00000008bb00780c */ /* 0x000fc400017c4270 */
[----:B------:R-:W-:Y:S02]  /*5770*/  FSEL R184, R152, -INF , !P5 ;  /* 0xff80000098b87808 */ /* 0x000fe40006800000 */
[C---:B------:R-:W-:Y:S02]  /*5780*/  ISETP.GT.AND P5, PT, R187.reuse, 0x10, P2 ;  /* 0x00000010bb00780c */ /* 0x040fe400017a4270 */
[----:B------:R-:W-:Y:S02]  /*5790*/  ISETP.GT.AND P3, PT, R187, 0x9, P2 ;  /* 0x00000009bb00780c */ /* 0x000fe40001764270 */
[C---:B------:R-:W-:Y:S02]  /*57a0*/  ISETP.LT.OR P5, PT, R186.reuse, 0x11, P5 ;  /* 0x00000011ba00780c */ /* 0x040fe40002fa1670 */
[----:B------:R-:W-:Y:S02]  /*57b0*/  ISETP.LT.OR P4, PT, R186, 0x2, P4 ;  /* 0x00000002ba00780c */ /* 0x000fe40002781670 */
[----:B------:R-:W-:-:S02]  /*57c0*/  FSEL R160, R160, -INF , !P5 ;  /* 0xff800000a0a07808 */ /* 0x000fc40006800000 */
[----:B------:R-:W-:Y:S02]  /*57d0*/  ISETP.GT.AND P5, PT, R187, 0x20, P2 ;  /* 0x00000020bb00780c */ /* 0x000fe400017a4270 */
[C---:B------:R-:W-:Y:S02]  /*57e0*/  ISETP.LT.OR P6, PT, R186.reuse, 0x9, P6 ;  /* 0x00000009ba00780c */ /* 0x040fe400037c1670 */
[C---:B------:R-:W-:Y:S02]  /*57f0*/  ISETP.LT.OR P3, PT, R186.reuse, 0xa, P3 ;  /* 0x0000000aba00780c */ /* 0x040fe40001f61670 */
[----:B------:R-:W-:Y:S02]  /*5800*/  ISETP.LT.OR P5, PT, R186, 0x21, P5 ;  /* 0x00000021ba00780c */ /* 0x000fe40002fa1670 */
[----:B------:R-:W-:Y:S02]  /*5810*/  FSEL R0, R153, -INF , !P4 ;  /* 0xff80000099007808 */ /* 0x000fe40006000000 */
[----:B------:R-:W-:-:S02]  /*5820*/  FSEL R156, R156, -INF , !P6 ;  /* 0xff8000009c9c7808 */ /* 0x000fc40007000000 */
[----:B------:R-:W-:Y:S02]  /*5830*/  FSEL R157, R157, -INF , !P3 ;  /* 0xff8000009d9d7808 */ /* 0x000fe40005800000 */
[C---:B------:R-:W-:Y:S02]  /*5840*/  ISETP.GT.AND P4, PT, R187.reuse, 0x11, P2 ;  /* 0x00000011bb00780c */ /* 0x040fe40001784270 */
[C---:B------:R-:W-:Y:S02]  /*5850*/  ISETP.GT.AND P6, PT, R187.reuse, 0x18, P2 ;  /* 0x00000018bb00780c */ /* 0x040fe400017c4270 */
[C---:B------:R-:W-:Y:S02]  /*5860*/  ISETP.GT.AND P3, PT, R187.reuse, 0x19, P2 ;  /* 0x00000019bb00780c */ /* 0x040fe40001764270 */
[----:B------:R-:W-:Y:S02]  /*5870*/  FSEL R168, R168, -INF , !P5 ;  /* 0xff800000a8a87808 */ /* 0x000fe40006800000 */
[----:B------:R-:W-:-:S02]  /*5880*/  ISETP.GT.AND P5, PT, R187, 0x30, P2 ;  /* 0x00000030bb00780c */ /* 0x000fc400017a4270 */
[C---:B------:R-:W-:Y:S02]  /*5890*/  ISETP.LT.OR P4, PT, R186.reuse, 0x12, P4 ;  /* 0x00000012ba00780c */ /* 0x040fe40002781670 */
        /* <DEDUP_REMOVED lines=8> */
[----:B------:R-:W-:Y:S02]  /*5920*/  ISETP.GT.AND P3, PT, R187, 0x29, P2 ;  /* 0x00000029bb00780c */ /* 0x000fe40001764270 */
[----:B------:R-:W-:Y:S02]  /*5930*/  FSEL R176, R176, -INF , !P5 ;  /* 0xff800000b0b07808 */ /* 0x000fe40006800000 */
[----:B------:R-:W-:-:S02]  /*5940*/  PLOP3.LUT P5, PT, PT, PT, UP0, 0x40, 0x0 ;  /* 0x000000000000781c */ /* 0x000fc40003fae808 */
        /* <DEDUP_REMOVED lines=12> */
[----:B------:R-:W-:Y:S02]  /*5a10*/  IADD3 R186, R193, 0x8, R4 ;  /* 0x00000008c1ba7810 */ /* 0x000fe40007ffe004 */
[----:B------:R-:W-:Y:S02]  /*5a20*/  FSEL R177, R177, -INF , !P4 ;  /* 0xff800000b1b17808 */ /* 0x000fe40006000000 */
[----:B------:R-:W-:Y:S02]  /*5a30*/  FSEL R180, R180, -INF , !P6 ;  /* 0xff800000b4b47808 */ /* 0x000fe40007000000 */
[----:B------:R-:W-:Y:S01]  /*5a40*/  FSEL R181, R181, -INF , !P3 ;  /* 0xff800000b5b57808 */ /* 0x000fe20005800000 */
[----:B------:R-:W-:Y:S06]  /*5a50*/  @P5 BRA `(.L_x_1121) ;  /* 0x0000000000585947 */ /* 0x000fec0003800000 */
[----:B------:R-:W-:Y:S01]  /*5a60*/  ISETP.GT.AND P3, PT, R219, -0x1, PT ;  /* 0xffffffffdb00780c */ /* 0x000fe20003f64270 */
[----:B------:R-:W-:-:S12]  /*5a70*/  BSSY B0, `(.L_x_1122) ;  /* 0x0000010000007945 */ /* 0x000fd80003800000 */
[----:B------:R-:W-:Y:S05]  /*5a80*/  @P3 BRA `(.L_x_1123) ;  /* 0x0000000000203947 */ /* 0x000fea0003800000 */
[----:B------:R-:W-:-:S05]  /*5a90*/  IMAD.U32 R190, RZ, RZ, UR59 ;  /* 0x0000003bffbe7e24 */ /* 0x000fca000f8e00ff */
[----:B------:R-:W-:-:S13]  /*5aa0*/  ISETP.NE.AND P3, PT, R190, 0x1, PT ;  /* 0x00000001be00780c */ /* 0x000fda0003f65270 */
[----:B------:R-:W0:Y:S02]  /*5ab0*/  @P3 LDC.64 R152, c[0x0][0x9e8] ;  /* 0x00027a00ff983b82 */ /* 0x000e240000000a00 */
[----:B0-----:R-:W-:-:S04]  /*5ac0*/  @P3 IMAD.HI.U32 R188, R203, R152, RZ ;  /* 0x00000098cbbc3227 */ /* 0x001fc800078e00ff */
[----:B------:R-:W-:Y:S01]  /*5ad0*/  IMAD.MOV.U32 R152, RZ, RZ, R203 ;  /* 0x000000ffff987224 */ /* 0x000fe200078e00cb */
[----:B------:R-:W-:-:S04]  /*5ae0*/  @P3 SHF.R.U32.HI R152, RZ, R153, R188 ;  /* 0x00000099ff983219 */ /* 0x000fc800000116bc */
[----:B------:R-:W-:Y:S01]  /*5af0*/  LOP3.LUT R187, RZ, R152, RZ, 0x33, !PT ;  /* 0x00000098ffbb7212 */ /* 0x000fe200078e33ff */
[----:B------:R-:W-:Y:S06]  /*5b00*/  BRA `(.L_x_1124) ;  /* 0x0000000000187947 */ /* 0x000fec0003800000 */
.L_x_1123:
[----:B------:R-:W-:Y:S02]  /*5b10*/  IMAD.U32 R190, RZ, RZ, UR59 ;  /* 0x0000003bffbe7e24 */ /* 0x000fe4000f8e00ff */
[----:B------:R-:W-:-:S03]  /*5b20*/  IMAD.MOV.U32 R187, RZ, RZ, R219 ;  /* 0x000000ffffbb7224 */ /* 0x000fc600078e00db */
[----:B------:R-:W-:-:S13]  /*5b30*/  ISETP.NE.AND P3, PT, R190, 0x1, PT ;  /* 0x00000001be00780c */ /* 0x000fda0003f65270 */
[----:B------:R-:W0:Y:S02]  /*5b40*/  @P3 LDC.64 R152, c[0x0][0x9e8] ;  /* 0x00027a00ff983b82 */ /* 0x000e240000000a00 */
[----:B0-----:R-:W-:-:S05]  /*5b50*/  @P3 IMAD.HI.U32 R152, R219, R152, RZ ;  /* 0x00000098db983227 */ /* 0x001fca00078e00ff */
[----:B------:R-:W-:-:S07]  /*5b60*/  @P3 SHF.R.U32.HI R187, RZ, R153, R152 ;  /* 0x00000099ffbb3219 */ /* 0x000fce0000011698 */
.L_x_1124:
[----:B------:R-:W-:Y:S05]  /*5b70*/  BSYNC B0 ;  /* 0x0000000000007941 */ /* 0x000fea0003800000 */
.L_x_1122:
[----:B------:R-:W-:-:S04]  /*5b80*/  IMAD R153, R187, R190, -R2 ;  /* 0x000000bebb997224 */ /* 0x000fc800078e0a02 */
[----:B------:R-:W-:-:S05]  /*5b90*/  IMAD R153, R18, -0x2, R153 ;  /* 0xfffffffe12997824 */ /* 0x000fca00078e0299 */
[----:B------:R-:W-:Y:S02]  /*5ba0*/  VIADDMNMX R185, R153, R190, R185, PT ;  /* 0x000000be99b97246 */ /* 0x000fe400038001b9 */
[----:B------:R-:W-:-:S07]  /*5bb0*/  VIMNMX R186, R186, R153, !PT ;  /* 0x00000099baba7248 */ /* 0x000fce0007fe0100 */
.L_x_1121:
        /* <DEDUP_REMOVED lines=34> */
[----:B------:R-:W-:Y:S02]  /*5de0*/  ISETP.GT.AND P6, PT, R186, 0x18, P2 ;  /* 0x00000018ba00780c */ /* 0x000fe400017c4270 */
[C---:B------:R-:W-:Y:S01]  /*5df0*/  ISETP.LT.OR P5, PT, R185.reuse, 0x12, P5 ;  /* 0x00000012b900780c */ /* 0x040fe20002fa1670 */
[----:B------:R-:W0:Y:S01]  /*5e00*/  SHFL.BFLY PT, R153, R2, 0x2, 0x1f ;  /* 0x0c401f0002997f89 */ /* 0x000e2200000e0000 */
[----:B------:R-:W-:Y:S02]  /*5e10*/  FSEL R162, R162, -INF , !P3 ;  /* 0xff800000a2a27808 */ /* 0x000fe40005800000 */
[----:B------:R-:W-:Y:S02]  /*5e20*/  ISETP.GT.AND P4, PT, R186, 0x19, P2 ;  /* 0x00000019ba00780c */ /* 0x000fe40001784270 */
[----:B------:R-:W-:-:S02]  /*5e30*/  ISETP.LT.OR P6, PT, R185, 0x19, P6 ;  /* 0x00000019b900780c */ /* 0x000fc400037c1670 */
[----:B------:R-:W-:Y:S02]  /*5e40*/  FSEL R163, R163, -INF , !P5 ;  /* 0xff800000a3a37808 */ /* 0x000fe40006800000 */
[----:B------:R-:W-:Y:S02]  /*5e50*/  ISETP.GT.AND P3, PT, R186, 0x20, P2 ;  /* 0x00000020ba00780c */ /* 0x000fe40001764270 */
[----:B------:R-:W-:Y:S02]  /*5e60*/  FSEL R166, R166, -INF , !P6 ;  /* 0xff800000a6a67808 */ /* 0x000fe40007000000 */
[C---:B------:R-:W-:Y:S02]  /*5e70*/  ISETP.LT.OR P4, PT, R185.reuse, 0x1a, P4 ;  /* 0x0000001ab900780c */ /* 0x040fe40002781670 */
[----:B------:R-:W-:Y:S02]  /*5e80*/  ISETP.GT.AND P5, PT, R186, 0x21, P2 ;  /* 0x00000021ba00780c */ /* 0x000fe400017a4270 */
[----:B------:R-:W-:-:S02]  /*5e90*/  ISETP.LT.OR P3, PT, R185, 0x21, P3 ;  /* 0x00000021b900780c */ /* 0x000fc40001f61670 */
[----:B------:R-:W-:Y:S02]  /*5ea0*/  FSEL R167, R167, -INF , !P4 ;  /* 0xff800000a7a77808 */ /* 0x000fe40006000000 */
[----:B------:R-:W-:Y:S02]  /*5eb0*/  ISETP.GT.AND P6, PT, R186, 0x28, P2 ;  /* 0x00000028ba00780c */ /* 0x000fe400017c4270 */
[----:B------:R-:W-:Y:S02]  /*5ec0*/  ISETP.LT.OR P5, PT, R185, 0x22, P5 ;  /* 0x00000022b900780c */ /* 0x000fe40002fa1670 */
[----:B0-----:R-:W-:Y:S02]  /*5ed0*/  FMNMX.FTZ R153, R2, R153, !PT ;  /* 0x0000009902997209 */ /* 0x001fe40007810000 */
[----:B------:R-:W-:Y:S02]  /*5ee0*/  FMNMX.FTZ R2, R154, R3, !PT ;  /* 0x000000039a027209 */ /* 0x000fe40007810000 */
[----:B------:R-:W-:Y:S01]  /*5ef0*/  FSEL R170, R170, -INF , !P3 ;  /* 0xff800000aaaa7808 */ /* 0x000fe20005800000 */
[----:B------:R-:W0:Y:S01]  /*5f00*/  SHFL.BFLY PT, R152, R153, 0x1, 0x1f ;  /* 0x0c201f0099987f89 */ /* 0x000e2200000e0000 */
[----:B------:R-:W-:-:S02]  /*5f10*/  ISETP.GT.AND P3, PT, R186, 0x29, P2 ;  /* 0x00000029ba00780c */ /* 0x000fc40001764270 */
[----:B------:R-:W-:Y:S02]  /*5f20*/  FSEL R171, R171, -INF , !P5 ;  /* 0xff800000abab7808 */ /* 0x000fe40006800000 */
[C---:B------:R-:W-:Y:S02]  /*5f30*/  ISETP.LT.OR P6, PT, R185.reuse, 0x29, P6 ;  /* 0x00000029b900780c */ /* 0x040fe400037c1670 */
[----:B------:R-:W-:Y:S02]  /*5f40*/  ISETP.GT.AND P5, PT, R186, 0x30, P2 ;  /* 0x00000030ba00780c */ /* 0x000fe400017a4270 */
[----:B------:R-:W-:Y:S02]  /*5f50*/  ISETP.LT.OR P3, PT, R185, 0x2a, P3 ;  /* 0x0000002ab900780c */ /* 0x000fe40001f61670 */
[----:B------:R-:W-:Y:S02]  /*5f60*/  FSEL R174, R174, -INF , !P6 ;  /* 0xff800000aeae7808 */ /* 0x000fe40007000000 */
[----:B------:R-:W-:-:S02]  /*5f70*/  ISETP.GT.AND P6, PT, R186, 0x31, P2 ;  /* 0x00000031ba00780c */ /* 0x000fc400017c4270 */
[----:B------:R-:W-:Y:S02]  /*5f80*/  FSEL R175, R175, -INF , !P3 ;  /* 0xff800000afaf7808 */ /* 0x000fe40005800000 */
[C---:B------:R-:W-:Y:S02]  /*5f90*/  ISETP.LT.OR P5, PT, R185.reuse, 0x31, P5 ;  /* 0x00000031b900780c */ /* 0x040fe40002fa1670 */
[----:B------:R-:W-:Y:S02]  /*5fa0*/  ISETP.GT.AND P3, PT, R186, 0x38, P2 ;  /* 0x00000038ba00780c */ /* 0x000fe40001764270 */
[----:B------:R-:W-:Y:S02]  /*5fb0*/  ISETP.LT.OR P6, PT, R185, 0x32, P6 ;  /* 0x00000032b900780c */ /* 0x000fe400037c1670 */
[----:B------:R-:W-:Y:S02]  /*5fc0*/  FSEL R178, R178, -INF , !P5 ;  /* 0xff800000b2b27808 */ /* 0x000fe40006800000 */
[----:B0-----:R-:W-:-:S02]  /*5fd0*/  FMNMX.FTZ R152, R153, R152, !PT ;  /* 0x0000009899987209 */ /* 0x001fc40007810000 */
[----:B------:R-:W-:Y:S02]  /*5fe0*/  FMNMX.FTZ R153, R155, R2, !PT ;  /* 0x000000029b997209 */ /* 0x000fe40007810000 */
[C---:B------:R-:W-:Y:S01]  /*5ff0*/  FSETP.NEU.FTZ.AND P4, PT, R152.reuse, -INF , PT ;  /* 0xff8000009800780b */ /* 0x040fe20003f9d000 */
[----:B------:R-:W-:Y:S01]  /*6000*/  FMUL.FTZ R187, R152, UR10 ;  /* 0x0000000a98bb7c20 */ /* 0x000fe20008410000 */
[----:B------:R-:W-:Y:S02]  /*6010*/  FMNMX.FTZ R2, R158, R153, !PT ;  /* 0x000000999e027209 */ /* 0x000fe40007810000 */
[----:B------:R-:W-:Y:S02]  /*6020*/  ISETP.GT.AND P2, PT, R186, 0x39, P2 ;  /* 0x00000039ba00780c */ /* 0x000fe40001744270 */
[----:B------:R-:W-:Y:S02]  /*6030*/  FMNMX.FTZ R153, R159, R2, !PT ;  /* 0x000000029f997209 */ /* 0x000fe40007810000 */
[----:B------:R-:W-:-:S02]  /*6040*/  FSEL R187, R187, RZ, P4 ;  /* 0x000000ffbbbb7208 */ /* 0x000fc40002000000 */
        /* <DEDUP_REMOVED lines=9> */
[----:B------:R-:W-:Y:S01]  /*60e0*/  ISETP.LT.OR P2, PT, R185, 0x3a, P2 ;  /* 0x0000003ab900780c */ /* 0x000fe20001741670 */
[----:B------:R-:W-:Y:S01]  /*60f0*/  MUFU.EX2 R196, R196 ;  /* 0x000000c400c47308 */ /* 0x000fe20000000800 */
[----:B------:R-:W-:Y:S01]  /*6100*/  FMNMX.FTZ R189, R167, R2, !PT ;  /* 0x00000002a7bd7209 */ /* 0x000fe20007810000 */
[--C-:B------:R-:W-:Y:S01]  /*6110*/  FFMA.FTZ R157, R157, UR10, -R187.reuse ;  /* 0x0000000a9d9d7c23 */ /* 0x100fe200080108bb */
[----:B------:R-:W-:Y:S01]  /*6120*/  FSEL R182, R182, -INF , !P3 ;  /* 0xff800000b6b67808 */ /* 0x000fe20005800000 */
[--C-:B------:R-:W-:Y:S01]  /*6130*/  FFMA.FTZ R161, R161, UR10, -R187.reuse ;  /* 0x0000000aa1a17c23 */ /* 0x100fe200080108bb */
[----:B------:R-:W-:Y:S01]  /*6140*/  FMNMX.FTZ R2, R170, R189, !PT ;  /* 0x000000bdaa027209 */ /* 0x000fe20007810000 */
[--C-:B------:R-:W-:Y:S01]  /*6150*/  FFMA.FTZ R188, R168, UR10, -R187.reuse ;  /* 0x0000000aa8bc7c23 */ /* 0x100fe200080108bb */
[----:B------:R-:W-:Y:S01]  /*6160*/  FSEL R183, R183, -INF , !P2 ;  /* 0xff800000b7b77808 */ /* 0x000fe20005000000 */
[----:B------:R-:W-:Y:S01]  /*6170*/  MUFU.EX2 R153, R153 ;  /* 0x0000009900997308 */ /* 0x000fe20000000800 */
[----:B------:R-:W-:Y:S01]  /*6180*/  FMNMX.FTZ R189, R171, R2, !PT ;  /* 0x00000002abbd7209 */ /* 0x000fe20007810000 */
[--C-:B------:R-:W-:Y:S01]  /*6190*/  FFMA.FTZ R194, R164, UR10, -R187.reuse ;  /* 0x0000000aa4c27c23 */ /* 0x100fe200080108bb */
[--C-:B------:R-:W-:Y:S01]  /*61a0*/  FFMA.FTZ R165, R165, UR10, -R187.reuse ;  /* 0x0000000aa5a57c23 */ /* 0x100fe200080108bb */
[--C-:B------:R-:W-:Y:S01]  /*61b0*/  FFMA.FTZ R169, R169, UR10, -R187.reuse ;  /* 0x0000000aa9a97c23 */ /* 0x100fe200080108bb */
[----:B------:R-:W-:Y:S01]  /*61c0*/  FMNMX.FTZ R0, R174, R189, !PT ;  /* 0x000000bdae007209 */ /* 0x000fe20007810000 */
[--C-:B------:R-:W-:Y:S01]  /*61d0*/  FFMA.FTZ R190, R172, UR10, -R187.reuse ;  /* 0x0000000aacbe7c23 */ /* 0x100fe200080108bb */
[--C-:B------:R-:W-:Y:S01]  /*61e0*/  FFMA.FTZ R173, R173, UR10, -R187.reuse ;  /* 0x0000000aadad7c23 */ /* 0x100fe200080108bb */
[----:B------:R-:W-:Y:S01]  /*61f0*/  MUFU.EX2 R198, R198 ;  /* 0x000000c600c67308 */ /* 0x000fe20000000800 */
[----:B------:R-:W-:Y:S01]  /*6200*/  FMNMX.FTZ R189, R175, R0, !PT ;  /* 0x00000000afbd7209 */ /* 0x000fe20007810000 */
[--C-:B------:R-:W-:Y:S01]  /*6210*/  FFMA.FTZ R184, R176, UR10, -R187.reuse ;  /* 0x0000000ab0b87c23 */ /* 0x100fe200080108bb */
[--C-:B------:R-:W-:Y:S01]  /*6220*/  FFMA.FTZ R177, R177, UR10, -R187.reuse ;  /* 0x0000000ab1b17c23 */ /* 0x100fe200080108bb */
[--C-:B------:R-:W-:Y:S01]  /*6230*/  FFMA.FTZ R186, R180, UR10, -R187.reuse ;  /* 0x0000000ab4ba7c23 */ /* 0x100fe200080108bb */
[----:B------:R-:W-:Y:S01]  /*6240*/  FMNMX.FTZ R0, R178, R189, !PT ;  /* 0x000000bdb2007209 */ /* 0x000fe20007810000 */
[----:B------:R-:W-:-:S02]  /*6250*/  FFMA.FTZ R181, R181, UR10, -R187 ;  /* 0x0000000ab5b57c23 */ /* 0x000fc400080108bb */
[----:B------:R-:W-:Y:S01]  /*6260*/  MUFU.EX2 R157, R157 ;  /* 0x0000009d009d7308 */ /* 0x000fe20000000800 */
[----:B------:R-:W-:-:S04]  /*6270*/  FMNMX.FTZ R185, R179, R0, !PT ;  /* 0x00000000b3b97209 */ /* 0x000fc80007810000 */
[----:B------:R-:W-:-:S03]  /*6280*/  FMNMX.FTZ R0, R182, R185, !PT ;  /* 0x000000b9b6007209 */ /* 0x000fc60007810000 */
[----:B------:R-:W-:Y:S01]  /*6290*/  MUFU.EX2 R192, R192 ;  /* 0x000000c000c07308 */ /* 0x000fe20000000800 */
[----:B------:R-:W-:-:S05]  /*62a0*/  FMNMX.FTZ R0, R183, R0, !PT ;  /* 0x00000000b7007209 */ /* 0x000fca0007810000 */
[----:B------:R-:W0:Y:S02]  /*62b0*/  SHFL.BFLY PT, R185, R0, 0x2, 0x1f ;  /* 0x0c401f0000b97f89 */ /* 0x000e2400000e0000 */
[----:B------:R-:W-:Y:S08]  /*62c0*/  MUFU.EX2 R161, R161 ;  /* 0x000000a100a17308 */ /* 0x000ff00000000800 */
[----:B------:R-:W-:Y:S08]  /*62d0*/  MUFU.EX2 R194, R194 ;  /* 0x000000c200c27308 */ /* 0x000ff00000000800 */
[----:B------:R-:W-:Y:S01]  /*62e0*/  MUFU.EX2 R165, R165 ;  /* 0x000000a500a57308 */ /* 0x000fe20000000800 */
[----:B0-----:R-:W-:-:S02]  /*62f0*/  FMNMX.FTZ R185, R0, R185, !PT ;  /* 0x000000b900b97209 */ /* 0x001fc40007810000 */
[----:B------:R-:W-:-:S05]  /*6300*/  FSEL R0, R152, RZ, P4 ;  /* 0x000000ff98007208 */ /* 0x000fca0002000000 */
[----:B------:R-:W-:Y:S01]  /*6310*/  MUFU.EX2 R188, R188 ;  /* 0x000000bc00bc7308 */ /* 0x000fe20000000800 */
[----:B------:R-:W0:Y:S01]  /*6320*/  SHFL.BFLY PT, R156, R185, 0x1, 0x1f ;  /* 0x0c201f00b99c7f89 */ /* 0x000e2200000e0000 */
[----:B------:R-:W-:-:S04]  /*6330*/  FADD.FTZ R0, -R0, R5 ;  /* 0x0000000500007221 */ /* 0x000fc80000010100 */
[----:B------:R-:W-:Y:S02]  /*6340*/  FMUL.FTZ R0, R0, UR10 ;  /* 0x0000000a00007c20 */ /* 0x000fe40008410000 */
[----:B------:R-:W-:Y:S08]  /*6350*/  MUFU.EX2 R169, R169 ;  /* 0x000000a900a97308 */ /* 0x000ff00000000800 */
[----:B------:R-:W1:Y:S08]  /*6360*/  MUFU.EX2 R0, R0 ;  /* 0x0000000000007308 */ /* 0x000e700000000800 */
[----:B------:R-:W-:Y:S01]  /*6370*/  MUFU.EX2 R190, R190 ;  /* 0x000000be00be7308 */ /* 0x000fe20000000800 */
[----:B0-----:R-:W-:-:S04]  /*6380*/  FMNMX.FTZ R156, R185, R156, !PT ;  /* 0x0000009cb99c7209 */ /* 0x001fc80007810000 */
[C---:B------:R-:W-:Y:S01]  /*6390*/  FSETP.NEU.FTZ.AND P2, PT, R156.reuse, -INF , PT ;  /* 0xff8000009c00780b */ /* 0x040fe20003f5d000 */
[C---:B------:R-:W-:Y:S02]  /*63a0*/  FMUL.FTZ R160, R156.reuse, UR10 ;  /* 0x0000000a9ca07c20 */ /* 0x040fe40008410000 */
[----:B------:R-:W-:Y:S01]  /*63b0*/  MUFU.EX2 R173, R173 ;  /* 0x000000ad00ad7308 */ /* 0x000fe20000000800 */
[----:B------:R-:W-:Y:S01]  /*63c0*/  FSEL R2, R156, RZ, P2 ;  /* 0x000000ff9c027208 */ /* 0x000fe20001000000 */
[----:B-1----:R-:W-:Y:S01]  /*63d0*/  FFMA.FTZ R17, R0, R17, R153 ;  /* 0x0000001100117223 */ /* 0x002fe20000010099 */
[----:B------:R-:W-:Y:S02]  /*63e0*/  FSEL R160, R160, RZ, P2 ;  /* 0x000000ffa0a07208 */ /* 0x000fe40001000000 */
[----:B------:R-:W-:Y:S01]  /*63f0*/  ISETP.GT.AND P2, PT, R20, UR58, PT ;  /* 0x0000003a14007c0c */ /* 0x000fe2000bf44270 */
[----:B------:R-:W-:Y:S01]  /*6400*/  FADD.FTZ R2, -R2, R3 ;  /* 0x0000000302027221 */ /* 0x000fe20000010100 */
[----:B------:R-:W-:Y:S01]  /*6410*/  FADD.FTZ R17, R196, R17 ;  /* 0x00000011c4117221 */ /* 0x000fe20000010000 */
[--C-:B------:R-:W-:Y:S01]  /*6420*/  FFMA.FTZ R197, R154, UR10, -R160.reuse ;  /* 0x0000000a9ac57c23 */ /* 0x100fe200080108a0 */
[--C-:B------:R-:W-:Y:S01]  /*6430*/  FFMA.FTZ R154, R155, UR10, -R160.reuse ;  /* 0x0000000a9b9a7c23 */ /* 0x100fe200080108a0 */
[----:B------:R-:W-:Y:S01]  /*6440*/  FMUL.FTZ R2, R2, UR10 ;  /* 0x0000000a02027c20 */ /* 0x000fe20008410000 */
        /* <DEDUP_REMOVED lines=10> */
[--C-:B------:R-:W-:Y:S01]  /*64f0*/  FFMA.FTZ R166, R171, UR10, -R160.reuse ;  /* 0x0000000aaba67c23 */ /* 0x100fe200080108a0 */
[----:B------:R-:W0:Y:S01]  /*6500*/  MUFU.EX2 R2, R2 ;  /* 0x0000000200027308 */ /* 0x000e220000000800 */
[--C-:B------:R-:W-:Y:S01]  /*6510*/  FFMA.FTZ R191, R174, UR10, -R160.reuse ;  /* 0x0000000aaebf7c23 */ /* 0x100fe200080108a0 */
[--C-:B------:R-:W-:Y:S01]  /*6520*/  FFMA.FTZ R185, R178, UR10, -R160.reuse ;  /* 0x0000000ab2b97c23 */ /* 0x100fe200080108a0 */
[--C-:B------:R-:W-:Y:S01]  /*6530*/  FFMA.FTZ R179, R179, UR10, -R160.reuse ;  /* 0x0000000ab3b37c23 */ /* 0x100fe200080108a0 */
[----:B------:R-:W-:Y:S01]  /*6540*/  FFMA.FTZ R182, R182, UR10, -R160 ;  /* 0x0000000ab6b67c23 */ /* 0x000fe200080108a0 */
[----:B------:R-:W-:Y:S01]  /*6550*/  IMAD.U32 R155, RZ, RZ, UR6 ;  /* 0x00000006ff9b7e24 */ /* 0x000fe2000f8e00ff */
[----:B------:R-:W-:Y:S01]  /*6560*/  F2FP.F16.F32.PACK_AB R196, R196, R153 ;  /* 0x00000099c4c4723e */ /* 0x000fe200000000ff */
[----:B------:R-:W-:Y:S01]  /*6570*/  VIADD R20, R20, 0xffffffff ;  /* 0xffffffff14147836 */ /* 0x000fe20000000000 */
[----:B------:R-:W1:Y:S01]  /*6580*/  MUFU.EX2 R154, R154 ;  /* 0x0000009a009a7308 */ /* 0x000e620000000800 */
[----:B------:R-:W-:Y:S01]  /*6590*/  @!P1 VIADD R155, R155, 0x30860 ;  /* 0x000308609b9b9836 */ /* 0x000fe20000000000 */
[----:B------:R-:W-:-:S04]  /*65a0*/  F2FP.F16.F32.PACK_AB R198, R157, R198 ;  /* 0x000000c69dc6723e */ /* 0x000fc800000000ff */
[----:B------:R-:W-:Y:S02]  /*65b0*/  @!P1 PRMT R155, RZ, 0x654, R155 ;  /* 0x00000654ff9b9816 */ /* 0x000fe4000000009b */
[----:B------:R-:W2:Y:S01]  /*65c0*/  MUFU.EX2 R199, R199 ;  /* 0x000000c700c77308 */ /* 0x000ea20000000800 */
[----:B0-----:R-:W-:Y:S01]  /*65d0*/  FFMA.FTZ R3, R2, R16, R197 ;  /* 0x0000001002037223 */ /* 0x001fe200000100c5 */
[----:B------:R-:W-:Y:S01]  /*65e0*/  FADD.FTZ R16, R192, R17 ;  /* 0x00000011c0107221 */ /* 0x000fe20000010000 */
[----:B------:R0:W-:Y:S01]  /*65f0*/  @!P1 SYNCS.ARRIVE.TRANS64.RED.A1T0 RZ, [R155+URZ], RZ ;  /* 0x000000ff9bff99a7 */ /* 0x0001e2000810043f */
[C---:B------:R-:W-:Y:S02]  /*6600*/  F2FP.F16.F32.PACK_AB R192, R161.reuse, R192 ;  /* 0x000000c0a1c0723e */ /* 0x040fe400000000ff */
[----:B------:R-:W-:Y:S01]  /*6610*/  FADD.FTZ R17, R161, R16 ;  /* 0x00000010a1117221 */ /* 0x000fe20000010000 */
[--C-:B------:R-:W-:Y:S01]  /*6620*/  FFMA.FTZ R16, R175, UR10, -R160.reuse ;  /* 0x0000000aaf107c23 */ /* 0x100fe200080108a0 */
[----:B------:R-:W3:Y:S01]  /*6630*/  MUFU.EX2 R158, R158 ;  /* 0x0000009e009e7308 */ /* 0x000ee20000000800 */
[----:B-1----:R-:W-:Y:S01]  /*6640*/  FADD.FTZ R168, R154, R3 ;  /* 0x000000039aa87221 */ /* 0x002fe20000010000 */
[----:B------:R-:W-:Y:S01]  /*6650*/  FADD.FTZ R170, R194, R17 ;  /* 0x00000011c2aa7221 */ /* 0x000fe20000010000 */
[----:B------:R-:W-:Y:S01]  /*6660*/  FFMA.FTZ R160, R183, UR10, -R160 ;  /* 0x0000000ab7a07c23 */ /* 0x000fe200080108a0 */
[----:B------:R-:W-:-:S02]  /*6670*/  F2FP.F16.F32.PACK_AB R194, R165, R194 ;  /* 0x000000c2a5c2723e */ /* 0x000fc400000000ff */
[----:B------:R-:W-:Y:S01]  /*6680*/  FADD.FTZ R17, R165, R170 ;  /* 0x000000aaa5117221 */ /* 0x000fe20000010000 */
[----:B------:R-:W-:Y:S01]  /*6690*/  F2FP.F16.F32.PACK_AB R197, R154, R197 ;  /* 0x000000c59ac5723e */ /* 0x000fe200000000ff */
[----:B------:R-:W1:Y:S01]  /*66a0*/  MUFU.EX2 R193, R193 ;  /* 0x000000c100c17308 */ /* 0x000e620000000800 */
[----:B--2---:R-:W-:Y:S01]  /*66b0*/  FADD.FTZ R3, R199, R168 ;  /* 0x000000a8c7037221 */ /* 0x004fe20000010000 */
[----:B------:R-:W-:Y:S01]  /*66c0*/  FADD.FTZ R170, R188, R17 ;  /* 0x00000011bcaa7221 */ /* 0x000fe20000010000 */
[----:B------:R-:W-:-:S03]  /*66d0*/  F2FP.F16.F32.PACK_AB R188, R169, R188 ;  /* 0x000000bca9bc723e */ /* 0x000fc600000000ff */
[----:B------:R-:W-:Y:S02]  /*66e0*/  FADD.FTZ R17, R169, R170 ;  /* 0x000000aaa9117221 */ /* 0x000fe40000010000 */
[----:B------:R-:W2:Y:S01]  /*66f0*/  MUFU.EX2 R162, R162 ;  /* 0x000000a200a27308 */ /* 0x000ea20000000800 */
[----:B---3--:R-:W-:Y:S01]  /*6700*/  FADD.FTZ R168, R158, R3 ;  /* 0x000000039ea87221 */ /* 0x008fe20000010000 */
[----:B------:R-:W-:Y:S01]  /*6710*/  FADD.FTZ R170, R190, R17 ;  /* 0x00000011beaa7221 */ /* 0x000fe20000010000 */
[C---:B------:R-:W-:Y:S02]  /*6720*/  F2FP.F16.F32.PACK_AB R190, R173.reuse, R190 ;  /* 0x000000beadbe723e */ /* 0x040fe400000000ff */
[----:B------:R-:W-:Y:S01]  /*6730*/  F2FP.F16.F32.PACK_AB R199, R158, R199 ;  /* 0x000000c79ec7723e */ /* 0x000fe200000000ff */
[----:B------:R-:W-:Y:S02]  /*6740*/  FADD.FTZ R17, R173, R170 ;  /* 0x000000aaad117221 */ /* 0x000fe40000010000 */
[----:B------:R-:W3:Y:S01]  /*6750*/  MUFU.EX2 R195, R195 ;  /* 0x000000c300c37308 */ /* 0x000ee20000000800 */
[----:B-1----:R-:W-:-:S07]  /*6760*/  FADD.FTZ R3, R193, R168 ;  /* 0x000000a8c1037221 */ /* 0x002fce0000010000 */
        /* <DEDUP_REMOVED lines=14> */
[----:B-1----:R-:W-:-:S07]  /*6850*/  FADD.FTZ R3, R191, R168 ;  /* 0x000000a8bf037221 */ /* 0x002fce0000010000 */
[----:B------:R-:W1:Y:S01]  /*6860*/  MUFU.EX2 R185, R185 ;  /* 0x000000b900b97308 */ /* 0x000e620000000800 */
[C---:B--2---:R-:W-:Y:S01]  /*6870*/  FADD.FTZ R168, R16.reuse, R3 ;  /* 0x0000000310a87221 */ /* 0x044fe20000010000 */
[----:B------:R-:W-:Y:S01]  /*6880*/  F2FP.F16.F32.PACK_AB R191, R16, R191 ;  /* 0x000000bf10bf723e */ /* 0x000fe200000000ff */
[----:B------:R-:W-:-:S05]  /*6890*/  IMAD.MOV.U32 R3, RZ, RZ, R156 ;  /* 0x000000ffff037224 */ /* 0x000fca00078e009c */
        /* <DEDUP_REMOVED lines=9> */
[----:B------:R-:W-:-:S06]  /*6930*/  F2FP.F16.F32.PACK_AB R185, R179, R185 ;  /* 0x000000b9b3b9723e */ /* 0x000fcc00000000ff */
[----:B------:R-:W3:Y:S01]  /*6940*/  MUFU.EX2 R5, R181 ;  /* 0x000000b500057308 */ /* 0x000ee20000000800 */
[----:B-1----:R-:W-:-:S07]  /*6950*/  FADD.FTZ R170, R186, R17 ;  /* 0x00000011baaa7221 */ /* 0x002fce0000010000 */
[----:B------:R-:W1:Y:S01]  /*6960*/  MUFU.EX2 R160, R160 ;  /* 0x000000a000a07308 */ /* 0x000e620000000800 */
[----:B--2---:R-:W-:Y:S01]  /*6970*/  FADD.FTZ R168, R187, R168 ;  /* 0x000000a8bba87221 */ /* 0x004fe20000010000 */
[C---:B---3--:R-:W-:Y:S01]  /*6980*/  FADD.FTZ R17, R5.reuse, R170 ;  /* 0x000000aa05117221 */ /* 0x048fe20000010000 */
[----:B------:R-:W-:Y:S01]  /*6990*/  F2FP.F16.F32.PACK_AB R186, R5, R186 ;  /* 0x000000ba05ba723e */ /* 0x000fe200000000ff */
[----:B------:R-:W-:Y:S02]  /*69a0*/  IMAD.MOV.U32 R5, RZ, RZ, R152 ;  /* 0x000000ffff057224 */ /* 0x000fe400078e0098 */
[C---:B-1----:R-:W-:Y:S01]  /*69b0*/  FADD.FTZ R16, R160.reuse, R168 ;  /* 0x000000a8a0107221 */ /* 0x042fe20000010000 */
[----:B------:R-:W-:Y:S01]  /*69c0*/  F2FP.F16.F32.PACK_AB R187, R160, R187 ;  /* 0x000000bba0bb723e */ /* 0x000fe200000000ff */
[----:B0-----:R-:W-:Y:S06]  /*69d0*/  @P2 BRA `(.L_x_1125) ;  /* 0xffffffd800582947 */ /* 0x001fec000383ffff */
[----:B------:R-:W-:Y:S01]  /*69e0*/  IMAD.MOV.U32 R3, RZ, RZ, R156 ;  /* 0x000000ffff037224 */ /* 0x000fe200078e009c */
[----:B------:R-:W-:Y:S01]  /*69f0*/  UMOV UR36, UR4 ;  /* 0x0000000400247c82 */ /* 0x000fe20008000000 */
[----:B------:R-:W-:Y:S01]  /*6a00*/  IMAD.MOV.U32 R5, RZ, RZ, R152 ;  /* 0x000000ffff057224 */ /* 0x000fe200078e0098 */
[----:B------:R-:W-:-:S06]  /*6a10*/  UMOV UR37, UR7 ;  /* 0x0000000700257c82 */ /* 0x000fcc0008000000 */
.L_x_1108:
[----:B------:R-:W-:Y:S01]  /*6a20*/  IADD3 R152, R19, 0x80, -R22 ;  /* 0x0000008013987810 */ /* 0x000fe20007ffe816 */
[----:B------:R-:W-:Y:S02]  /*6a30*/  ULDC UR11, c[0x0][0x9e4] ;  /* 0x00027900000b7ab9 */ /* 0x000fe40000000800 */
[----:B------:R-:W-:Y:S02]  /*6a40*/  UISETP.GE.AND UP0, UPT, UR11, 0x1, UPT ;  /* 0x000000010b00788c */ /* 0x000fe4000bf06270 */
[----:B------:R-:W-:-:S04]  /*6a50*/  IMAD R152, R201, 0x80, R152 ;  /* 0x00000080c9987824 */ /* 0x000fc800078e0298 */
[----:B------:R-:W-:Y:S02]  /*6a60*/  PLOP3.LUT P6, PT, PT, PT, UP0, 0x80, 0x0 ;  /* 0x000000000000781c */ /* 0x000fe40003fcf008 */
[----:B------:R-:W-:-:S13]  /*6a70*/  R2UR UR15, R152 ;  /* 0x00000000980f72ca */ /* 0x000fda00000e0000 */
[----:B------:R-:W-:Y:S01]  /*6a80*/  UIADD3 UR14, UR15, -UR5, URZ ;  /* 0x800000050f0e7290 */ /* 0x000fe2000fffe03f */
        /* <DEDUP_REMOVED lines=11> */
.L_x_1127:
[----:B------:R-:W-:-:S11]  /*6b40*/  UISETP.NE.AND UP0, UPT, UR11, 0x1, UPT ;  /* 0x000000010b00788c */ /* 0x000fd6000bf05270 */
[----:B------:R-:W-:Y:S02]  /*6b50*/  @UP0 ULDC.64 UR4, c[0x0][0x9e8] ;  /* 0x00027a0000040ab9 */ /* 0x000fe40000000a00 */
[----:B------:R-:W-:-:S04]  /*6b60*/  UIMAD.WIDE.U32 UR6, UR15, UR4, URZ ;  /* 0x000000040f0672a5 */ /* 0x000fc8000f8e003f */
[----:B------:R-:W-:-:S12]  /*6b70*/  @UP0 USHF.R.U32.HI UR15, URZ, UR5, UR7 ;  /* 0x000000053f0f0299 */ /* 0x000fd80008011607 */
.L_x_1128:
[----:B------:R-:W-:-:S04]  /*6b80*/  UIMAD UR11, UR15, UR11, URZ ;  /* 0x0000000b0f0b72a4 */ /* 0x000fc8000f8e023f */
[----:B------:R-:W-:-:S04]  /*6b90*/  UISETP.LT.AND UP0, UPT, UR14, UR11, UPT ;  /* 0x0000000b0e00728c */ /* 0x000fc8000bf01270 */
[----:B------:R-:W-:-:S12]  /*6ba0*/  USEL UR14, UR14, UR11, !UP0 ;  /* 0x0000000b0e0e7287 */ /* 0x000fd8000c000000 */
.L_x_1126:
[----:B------:R-:W-:Y:S01]  /*6bb0*/  UIADD3 UR14, UR14, 0x3f, URZ ;  /* 0x0000003f0e0e7890 */ /* 0x000fe2000fffe03f */
[----:B------:R-:W-:-:S03]  /*6bc0*/  R2UR UR5, R200 ;  /* 0x00000000c80572ca */ /* 0x000fc600000e0000 */
        /* <DEDUP_REMOVED lines=12> */
.L_x_1138:
[----:B------:R-:W-:-:S04]  /*6c90*/  UIADD3 UR5, UR4, 0x1, URZ ;  /* 0x0000000104057890 */ /* 0x000fc8000fffe03f */
[----:B------:R-:W-:-:S04]  /*6ca0*/  UISETP.NE.AND UP0, UPT, UR5, 0x2, UPT ;  /* 0x000000020500788c */ /* 0x000fc8000bf05270 */
[----:B------:R-:W-:Y:S02]  /*6cb0*/  USEL UR37, URZ, 0x1, UP0 ;  /* 0x000000013f257887 */ /* 0x000fe40008000000 */
[----:B------:R-:W-:Y:S02]  /*6cc0*/  USEL UR36, UR5, URZ, UP0 ;  /* 0x0000003f05247287 */ /* 0x000fe40008000000 */
[----:B------:R-:W-:Y:S01]  /*6cd0*/  ULOP3.LUT UR37, UR7, UR37, URZ, 0x3c, !UPT ;  /* 0x0000002507257292 */ /* 0x000fe2000f8e3c3f */
[----:B------:R-:W-:Y:S11]  /*6ce0*/  @!P0 BRA `(.L_x_1130) ;  /* 0x0000000000048947 */ /* 0x000ff60003800000 */
[----:B------:R-:W-:Y:S01]  /*6cf0*/  BPT.TRAP 0x1 ;  /* 0x000000040000795c */ /* 0x000fe20000300000 */
.L_x_1130:
[----:B------:R-:W-:Y:S01]  /*6d00*/  ULEA UR5, UR36, UR38, 0x3 ;  /* 0x0000002624057291 */ /* 0x000fe2000f8e183f */
[----:B------:R-:W-:-:S05]  /*6d10*/  IMAD.U32 R3, RZ, RZ, UR37 ;  /* 0x00000025ff037e24 */ /* 0x000fca000f8e00ff */
[----:B------:R-:W-:-:S04]  /*6d20*/  SHF.L.U32 R3, R3, 0x1f, RZ ;  /* 0x0000001f03037819 */ /* 0x000fc800000006ff */
[----:B------:R0:W1:Y:S01]  /*6d30*/  SYNCS.PHASECHK.TRANS64.TRYWAIT P2, [UR5+0x30830], R3 ;  /* 0x03083003ff0075a7 */ /* 0x0000620008040145 */
[----:B------:R-:W-:Y:S05]  /*6d40*/  @!P0 BRA `(.L_x_1131) ;  /* 0x0000000000048947 */ /* 0x000fea0003800000 */
[----:B------:R-:W-:Y:S01]  /*6d50*/  BPT.TRAP 0x1 ;  /* 0x000000040000795c */ /* 0x000fe20000300000 */
.L_x_1131:
[----:B-1----:R-:W-:Y:S05]  /*6d60*/  @P2 BRA `(.L_x_1132) ;  /* 0x0000000000082947 */ /* 0x002fea0003800000 */
[----:B------:R-:W1:Y:S02]  /*6d70*/  SYNCS.PHASECHK.TRANS64.TRYWAIT P2, [UR5+0x30830], R3 ;  /* 0x03083003ff0075a7 */ /* 0x000e640008040145 */
[----:B-1----:R-:W-:Y:S05]  /*6d80*/  @!P2 BRA `(.L_x_1133) ;  /* 0x000000dc0064a947 */ /* 0x002fea0003800000 */
.L_x_1132:
[----:B------:R-:W-:Y:S01]  /*6d90*/  R2UR UR52, R14 ;  /* 0x000000000e3472ca */ /* 0x000fe200000e0000 */
[----:B------:R-:W-:Y:S01]  /*6da0*/  ULEA UR6, UR36, UR39, 0xb ;  /* 0x0000002724067291 */ /* 0x000fe2000f8e583f */
[----:B------:R-:W-:Y:S01]  /*6db0*/  R2UR UR53, R15 ;  /* 0x000000000f3572ca */ /* 0x000fe200000e0000 */
[----:B-1----:R-:W-:Y:S01]  /*6dc0*/  WARPGROUP.ARRIVE ;  /* 0x00000000000079c5 */ /* 0x002fe20000000000 */
        /* <DEDUP_REMOVED lines=219> */
.L_x_1134:
[----:B------:R-:W-:Y:S01]  /*7b80*/  ULEA UR11, UR4, UR38, 0x3 ;  /* 0x00000026040b7291 */ /* 0x000fe2000f8e183f */
[----:B------:R-:W-:-:S05]  /*7b90*/  IMAD.U32 R0, RZ, RZ, UR7 ;  /* 0x00000007ff007e24 */ /* 0x000fca000f8e00ff */
[----:B------:R-:W-:-:S04]  /*7ba0*/  SHF.L.U32 R0, R0, 0x1f, RZ ;  /* 0x0000001f00007819 */ /* 0x000fc800000006ff */
[----:B------:R1:W2:Y:S01]  /*7bb0*/  SYNCS.PHASECHK.TRANS64.TRYWAIT P2, [UR11+0x30850], R0 ;  /* 0x03085000ff0075a7 */ /* 0x0002a2000804014b */
[----:B------:R-:W-:Y:S05]  /*7bc0*/  @!P0 BRA `(.L_x_1135) ;  /* 0x0000000000048947 */ /* 0x000fea0003800000 */
[----:B------:R-:W-:Y:S01]  /*7bd0*/  BPT.TRAP 0x1 ;  /* 0x000000040000795c */ /* 0x000fe20000300000 */
.L_x_1135:
[----:B--2---:R-:W-:Y:S05]  /*7be0*/  @P2 BRA `(.L_x_1136) ;  /* 0x0000000000082947 */ /* 0x004fea0003800000 */
[----:B------:R-:W2:Y:S02]  /*7bf0*/  SYNCS.PHASECHK.TRANS64.TRYWAIT P2, [UR11+0x30850], R0 ;  /* 0x03085000ff0075a7 */ /* 0x000ea4000804014b */
[----:B--2---:R-:W-:Y:S05]  /*7c00*/  @!P2 BRA `(.L_x_1137) ;  /* 0x000000cc00dca947 */ /* 0x004fea0003800000 */
.L_x_1136:
[----:B------:R-:W-:Y:S01]  /*7c10*/  UIADD3 UR6, UR38, 0x400, URZ ;  /* 0x0000040026067890 */ /* 0x000fe2000fffe03f */
[----:B------:R-:W-:Y:S01]  /*7c20*/  WARPGROUP.ARRIVE ;  /* 0x00000000000079c5 */ /* 0x000fe20000000000 */
[----:B------:R-:W-:Y:S01]  /*7c30*/  UMOV UR7, 0x40000040 ;  /* 0x4000004000077882 */ /* 0x000fe20000000000 */
[----:B01----:R-:W-:Y:S01]  /*7c40*/  FMNMX.FTZ R0, R152, R201, !PT ;  /* 0x000000c998007209 */ /* 0x003fe20007810000 */
[----:B------:R-:W-:Y:S01]  /*7c50*/  USHF.R.U32.HI UR6, URZ, 0x4, UR6 ;  /* 0x000000043f067899 */ /* 0x000fe20008011606 */
[C---:B------:R-:W-:Y:S01]  /*7c60*/  ISETP.GT.AND P2, PT, R20.reuse, UR58, PT ;  /* 0x0000003a14007c0c */ /* 0x040fe2000bf44270 */
[----:B------:R-:W-:Y:S01]  /*7c70*/  UMOV UR10, UR59 ;  /* 0x0000003b000a7c82 */ /* 0x000fe20008000000 */
[----:B------:R-:W-:Y:S01]  /*7c80*/  FMNMX.FTZ R3, R153, R0, !PT ;  /* 0x0000000099037209 */ /* 0x000fe20007810000 */
[----:B------:R-:W-:Y:S01]  /*7c90*/  ULOP3.LUT UR6, UR6, 0x3fff, URZ, 0xc0, !UPT ;  /* 0x00003fff06067892 */ /* 0x000fe2000f8ec03f */
[----:B------:R-:W-:Y:S02]  /*7ca0*/  VIADD R20, R20, 0xffffffff ;  /* 0xffffffff14147836 */ /* 0x000fe40000000000 */
[----:B------:R-:W-:Y:S01]  /*7cb0*/  FMNMX.FTZ R0, R156, R3, !PT ;  /* 0x000000039c007209 */ /* 0x000fe20007810000 */
[----:B------:R-:W-:-:S03]  /*7cc0*/  ULOP3.LUT UR6, UR6, 0x2000000, URZ, 0xfc, !UPT ;  /* 0x0200000006067892 */ /* 0x000fc6000f8efc3f */
[----:B------:R-:W-:Y:S01]  /*7cd0*/  FMNMX.FTZ R3, R157, R0, !PT ;  /* 0x000000009d037209 */ /* 0x000fe20007810000 */
[----:B------:R-:W-:-:S03]  /*7ce0*/  ULEA UR4, UR4, UR6, 0xb ;  /* 0x0000000604047291 */ /* 0x000fc6000f8e583f */
[----:B------:R-:W-:-:S04]  /*7cf0*/  FMNMX.FTZ R0, R160, R3, !PT ;  /* 0x00000003a0007209 */ /* 0x000fc80007810000 */
        /* <DEDUP_REMOVED lines=28> */
[----:B------:R-:W-:Y:S01]  /*7ec0*/  UMOV UR4, UR36 ;  /* 0x0000002400047c82 */ /* 0x000fe20008000000 */
[----:B------:R-:W-:Y:S02]  /*7ed0*/  WARPGROUP.DEPBAR.LE gsb0, 0x0 ;  /* 0x00008000000079c5 */ /* 0x000fe40000010000 */
[----:B------:R-:W-:Y:S01]  /*7ee0*/  WARPGROUP.ARRIVE ;  /* 0x00000000000079c5 */ /* 0x000fe20000000000 */
[----:B0-----:R-:W-:Y:S02]  /*7ef0*/  FMNMX.FTZ R188, R2, R3, !PT ;  /* 0x0000000302bc7209 */ /* 0x001fe40007810000 */
[----:B------:R-:W-:-:S15]  /*7f00*/  FMNMX.FTZ R3, R155, R0, !PT ;  /* 0x000000009b037209 */ /* 0x000fde0007810000 */
[----:B------:R-:W-:-:S03]  /*7f10*/  NOP ;  /* 0x0000000000007918 */ /* 0x000fc60000000000 */
[----:B------:R-:W-:Y:S01]  /*7f20*/  HGMMA.64x256x16.F32 R24, R184, gdesc[UR4].tnspB, R24, gsb0 ;  /* 0x43e00004b8187df0 */ /* 0x000fe20008000818 */
[----:B------:R-:W0:Y:S01]  /*7f30*/  SHFL.BFLY PT, R5, R188, 0x1, 0x1f ;  /* 0x0c201f00bc057f89 */ /* 0x000e2200000e0000 */
[----:B------:R-:W-:Y:S01]  /*7f40*/  FMNMX.FTZ R0, R158, R3, !PT ;  /* 0x000000039e007209 */ /* 0x000fe20007810000 */
[----:B------:R-:W-:-:S03]  /*7f50*/  UMOV UR7, UR37 ;  /* 0x0000002500077c82 */ /* 0x000fc60008000000 */
[----:B------:R-:W-:-:S04]  /*7f60*/  FMNMX.FTZ R3, R159, R0, !PT ;  /* 0x000000009f037209 */ /* 0x000fc80007810000 */
[----:B------:R-:W-:-:S04]  /*7f70*/  FMNMX.FTZ R0, R162, R3, !PT ;  /* 0x00000003a2007209 */ /* 0x000fc80007810000 */
[----:B------:R-:W-:-:S04]  /*7f80*/  FMNMX.FTZ R3, R163, R0, !PT ;  /* 0x00000000a3037209 */ /* 0x000fc80007810000 */
[----:B------:R-:W-:-:S04]  /*7f90*/  FMNMX.FTZ R0, R166, R3, !PT ;  /* 0x00000003a6007209 */ /* 0x000fc80007810000 */
[----:B------:R-:W-:Y:S02]  /*7fa0*/  FMNMX.FTZ R3, R167, R0, !PT ;  /* 0x00000000a7037209 */ /* 0x000fe40007810000 */
[----:B0-----:R-:W-:Y:S02]  /*7fb0*/  FMNMX.FTZ R5, R188, R5, !PT ;  /* 0x00000005bc057209 */ /* 0x001fe40007810000 */
        /* <DEDUP_REMOVED lines=14> */
[----:B------:R0:W-:Y:S01]  /*80a0*/  MUFU.EX2 R0, R190 ;  /* 0x000000be00007308 */ /* 0x0001e20000000800 */
        /* <DEDUP_REMOVED lines=9> */
[--C-:B0-----:R-:W-:Y:S01]  /*8140*/  FFMA.FTZ R190, R172, UR10, -R2.reuse ;  /* 0x0000000aacbe7c23 */ /* 0x101fe20008010802 */
[----:B------:R-:W-:Y:S01]  /*8150*/  FFMA.FTZ R181, R181, UR10, -R2 ;  /* 0x0000000ab5b57c23 */ /* 0x000fe20008010802 */
[----:B------:R-:W0:Y:S01]  /*8160*/  MUFU.EX2 R189, R189 ;  /* 0x000000bd00bd7308 */ /* 0x000e220000000800 */
[----:B------:R-:W-:-:S05]  /*8170*/  FMNMX.FTZ R152, R183, R152, !PT ;  /* 0x00000098b7987209 */ /* 0x000fca0007810000 */
[----:B------:R-:W1:Y:S02]  /*8180*/  SHFL.BFLY PT, R3, R152, 0x2, 0x1f ;  /* 0x0c401f0098037f89 */ /* 0x000e6400000e0000 */
[----:B------:R-:W2:Y:S08]  /*8190*/  MUFU.EX2 R196, R196 ;  /* 0x000000c400c47308 */ /* 0x000eb00000000800 */
[----:B------:R-:W-:Y:S01]  /*81a0*/  MUFU.EX2 R198, R198 ;  /* 0x000000c600c67308 */ /* 0x000fe20000000800 */
[----:B0-----:R-:W-:-:S07]  /*81b0*/  FFMA.FTZ R17, R0, R17, R189 ;  /* 0x0000001100117223 */ /* 0x001fce00000100bd */
[----:B------:R-:W-:Y:S01]  /*81c0*/  MUFU.EX2 R153, R153 ;  /* 0x0000009900997308 */ /* 0x000fe20000000800 */
[C---:B--2---:R-:W-:Y:S01]  /*81d0*/  FADD.FTZ R17, R196.reuse, R17 ;  /* 0x00000011c4117221 */ /* 0x044fe20000010000 */
[----:B------:R-:W-:Y:S02]  /*81e0*/  F2FP.F16.F32.PACK_AB R196, R196, R189 ;  /* 0x000000bdc4c4723e */ /* 0x000fe400000000ff */
[----:B-1----:R-:W-:-:S04]  /*81f0*/  FMNMX.FTZ R3, R152, R3, !PT ;  /* 0x0000000398037209 */ /* 0x002fc80007810000 */
[----:B------:R-:W-:Y:S01]  /*8200*/  MUFU.EX2 R192, R192 ;  /* 0x000000c000c07308 */ /* 0x000fe20000000800 */
[----:B------:R-:W0:Y:S07]  /*8210*/  SHFL.BFLY PT, R152, R3, 0x1, 0x1f ;  /* 0x0c201f0003987f89 */ /* 0x000e2e00000e0000 */
[----:B------:R-:W-:Y:S08]  /*8220*/  MUFU.EX2 R157, R157 ;  /* 0x0000009d009d7308 */ /* 0x000ff00000000800 */
[----:B------:R-:W-:Y:S08]  /*8230*/  MUFU.EX2 R194, R194 ;  /* 0x000000c200c27308 */ /* 0x000ff00000000800 */
[----:B------:R-:W-:Y:S01]  /*8240*/  MUFU.EX2 R161, R161 ;  /* 0x000000a100a17308 */ /* 0x000fe20000000800 */
[----:B0-----:R-:W-:-:S05]  /*8250*/  FMNMX.FTZ R3, R3, R152, !PT ;  /* 0x0000009803037209 */ /* 0x001fca0007810000 */
[----:B------:R-:W-:Y:S02]  /*8260*/  FMUL.FTZ R164, R3, UR10 ;  /* 0x0000000a03a47c20 */ /* 0x000fe40008410000 */
[----:B------:R-:W-:Y:S02]  /*8270*/  MUFU.EX2 R188, R188 ;  /* 0x000000bc00bc7308 */ /* 0x000fe40000000800 */
[--C-:B------:R-:W-:Y:S01]  /*8280*/  FFMA.FTZ R197, R154, UR10, -R164.reuse ;  /* 0x0000000a9ac57c23 */ /* 0x100fe200080108a4 */
[--C-:B------:R-:W-:Y:S01]  /*8290*/  FFMA.FTZ R152, R155, UR10, -R164.reuse ;  /* 0x0000000a9b987c23 */ /* 0x100fe200080108a4 */
[--C-:B------:R-:W-:Y:S01]  /*82a0*/  FFMA.FTZ R199, R158, UR10, -R164.reuse ;  /* 0x0000000a9ec77c23 */ /* 0x100fe200080108a4 */
[--C-:B------:R-:W-:Y:S01]  /*82b0*/  FFMA.FTZ R154, R159, UR10, -R164.reuse ;  /* 0x0000000a9f9a7c23 */ /* 0x100fe200080108a4 */
[----:B------:R-:W-:Y:S02]  /*82c0*/  IMAD.U32 R159, RZ, RZ, UR5 ;  /* 0x00000005ff9f7e24 */ /* 0x000fe4000f8e00ff */
[----:B------:R-:W-:Y:S01]  /*82d0*/  FFMA.FTZ R193, R162, UR10, -R164 ;  /* 0x0000000aa2c17c23 */ /* 0x000fe200080108a4 */
[----:B------:R-:W-:Y:S01]  /*82e0*/  MUFU.EX2 R197, R197 ;  /* 0x000000c500c57308 */ /* 0x000fe20000000800 */
[----:B------:R-:W-:-:S02]  /*82f0*/  IMAD.U32 R162, RZ, RZ, UR11 ;  /* 0x0000000bffa27e24 */ /* 0x000fc4000f8e00ff */
[--C-:B------:R-:W-:Y:S01]  /*8300*/  FFMA.FTZ R156, R163, UR10, -R164.reuse ;  /* 0x0000000aa39c7c23 */ /* 0x100fe200080108a4 */
[----:B------:R-:W-:Y:S02]  /*8310*/  @!P1 VIADD R159, R159, 0x30840 ;  /* 0x000308409f9f9836 */ /* 0x000fe40000000000 */
[--C-:B------:R-:W-:Y:S01]  /*8320*/  FFMA.FTZ R195, R166, UR10, -R164.reuse ;  /* 0x0000000aa6c37c23 */ /* 0x100fe200080108a4 */
[----:B------:R-:W-:Y:S02]  /*8330*/  @!P1 VIADD R162, R162, 0x30860 ;  /* 0x00030860a2a29836 */ /* 0x000fe40000000000 */
[--C-:B------:R-:W-:Y:S01]  /*8340*/  FFMA.FTZ R158, R167, UR10, -R164.reuse ;  /* 0x0000000aa79e7c23 */ /* 0x100fe200080108a4 */
[--C-:B------:R-:W-:Y:S01]  /*8350*/  FFMA.FTZ R155, R170, UR10, -R164.reuse ;  /* 0x0000000aaa9b7c23 */ /* 0x100fe200080108a4 */
[----:B------:R-:W-:Y:S01]  /*8360*/  MUFU.EX2 R152, R152 ;  /* 0x0000009800987308 */ /* 0x000fe20000000800 */
[----:B------:R-:W-:Y:S01]  /*8370*/  @!P1 PRMT R159, RZ, 0x654, R159 ;  /* 0x00000654ff9f9816 */ /* 0x000fe2000000009f */
[----:B------:R-:W-:Y:S01]  /*8380*/  FFMA.FTZ R160, R171, UR10, -R164 ;  /* 0x0000000aaba07c23 */ /* 0x000fe200080108a4 */
[----:B------:R-:W-:Y:S01]  /*8390*/  @!P1 PRMT R162, RZ, 0x654, R162 ;  /* 0x00000654ffa29816 */ /* 0x000fe200000000a2 */
[--C-:B------:R-:W-:Y:S01]  /*83a0*/  FFMA.FTZ R191, R174, UR10, -R164.reuse ;  /* 0x0000000aaebf7c23 */ /* 0x100fe200080108a4 */
[--C-:B------:R-:W-:Y:S01]  /*83b0*/  FFMA.FTZ R175, R175, UR10, -R164.reuse ;  /* 0x0000000aafaf7c23 */ /* 0x100fe200080108a4 */
[--C-:B------:R-:W-:Y:S01]  /*83c0*/  FFMA.FTZ R178, R178, UR10, -R164.reuse ;  /* 0x0000000ab2b27c23 */ /* 0x100fe200080108a4 */
[--C-:B------:R-:W-:Y:S01]  /*83d0*/  FFMA.FTZ R179, R179, UR10, -R164.reuse ;  /* 0x0000000ab3b37c23 */ /* 0x100fe200080108a4 */
[----:B------:R-:W-:Y:S01]  /*83e0*/  MUFU.EX2 R199, R199 ;  /* 0x000000c700c77308 */ /* 0x000fe20000000800 */
[--C-:B------:R-:W-:Y:S01]  /*83f0*/  FFMA.FTZ R182, R182, UR10, -R164.reuse ;  /* 0x0000000ab6b67c23 */ /* 0x100fe200080108a4 */
[----:B------:R-:W-:-:S06]  /*8400*/  FFMA.FTZ R164, R183, UR10, -R164 ;  /* 0x0000000ab7a47c23 */ /* 0x000fcc00080108a4 */
[----:B------:R-:W-:Y:S08]  /*8410*/  MUFU.EX2 R154, R154 ;  /* 0x0000009a009a7308 */ /* 0x000ff00000000800 */
[----:B------:R-:W-:Y:S08]  /*8420*/  MUFU.EX2 R193, R193 ;  /* 0x000000c100c17308 */ /* 0x000ff00000000800 */
[----:B------:R-:W-:Y:S08]  /*8430*/  MUFU.EX2 R156, R156 ;  /* 0x0000009c009c7308 */ /* 0x000ff00000000800 */
[----:B------:R-:W-:Y:S08]  /*8440*/  MUFU.EX2 R195, R195 ;  /* 0x000000c300c37308 */ /* 0x000ff00000000800 */
[----:B------:R-:W-:Y:S08]  /*8450*/  MUFU.EX2 R158, R158 ;  /* 0x0000009e009e7308 */ /* 0x000ff00000000800 */
[----:B------:R-:W-:Y:S08]  /*8460*/  MUFU.EX2 R155, R155 ;  /* 0x0000009b009b7308 */ /* 0x000ff00000000800 */
[----:B------:R-:W-:Y:S08]  /*8470*/  MUFU.EX2 R165, R165 ;  /* 0x000000a500a57308 */ /* 0x000ff00000000800 */
[----:B------:R-:W0:Y:S08]  /*8480*/  MUFU.EX2 R160, R160 ;  /* 0x000000a000a07308 */ /* 0x000e300000000800 */
[----:B------:R-:W-:Y:S08]  /*8490*/  MUFU.EX2 R190, R190 ;  /* 0x000000be00be7308 */ /* 0x000ff00000000800 */
[----:B------:R-:W-:Y:S01]  /*84a0*/  MUFU.EX2 R191, R191 ;  /* 0x000000bf00bf7308 */ /* 0x000fe20000000800 */
[----:B0-----:R-:W-:-:S07]  /*84b0*/  F2FP.F16.F32.PACK_AB R189, R160, R155 ;  /* 0x0000009ba0bd723e */ /* 0x001fce00000000ff */
        /* <DEDUP_REMOVED lines=9> */
[----:B------:R-:W-:Y:S02]  /*8550*/  @!P1 SYNCS.ARRIVE.TRANS64.RED.A1T0 RZ, [R159+URZ], RZ ;  /* 0x000000ff9fff99a7 */ /* 0x000fe4000810043f */
[----:B------:R-:W-:Y:S01]  /*8560*/  MUFU.EX2 R185, R178 ;  /* 0x000000b200b97308 */ /* 0x000fe20000000800 */
[----:B------:R-:W-:Y:S01]  /*8570*/  FMUL.FTZ R2, R2, UR10 ;  /* 0x0000000a02027c20 */ /* 0x000fe20008410000 */
[----:B------:R0:W-:Y:S06]  /*8580*/  @!P1 SYNCS.ARRIVE.TRANS64.RED.A1T0 RZ, [R162+URZ], RZ ;  /* 0x000000ffa2ff99a7 */ /* 0x0001ec000810043f */
[----:B------:R-:W1:Y:S01]  /*8590*/  MUFU.EX2 R2, R2 ;  /* 0x0000000200027308 */ /* 0x000e620000000800 */
[----:B0-----:R-:W-:Y:S01]  /*85a0*/  FADD.FTZ R162, R198, R17 ;  /* 0x00000011c6a27221 */ /* 0x001fe20000010000 */
[----:B------:R-:W-:-:S06]  /*85b0*/  F2FP.F16.F32.PACK_AB R198, R153, R198 ;  /* 0x000000c699c6723e */ /* 0x000fcc00000000ff */
[----:B------:R-:W0:Y:S01]  /*85c0*/  MUFU.EX2 R184, R184 ;  /* 0x000000b800b87308 */ /* 0x000e220000000800 */
[----:B-1----:R-:W-:Y:S01]  /*85d0*/  FFMA.FTZ R159, R2, R16, R197 ;  /* 0x00000010029f7223 */ /* 0x002fe200000100c5 */
[----:B------:R-:W-:-:S06]  /*85e0*/  F2FP.F16.F32.PACK_AB R197, R152, R197 ;  /* 0x000000c598c5723e */ /* 0x000fcc00000000ff */
[----:B------:R-:W1:Y:S01]  /*85f0*/  MUFU.EX2 R186, R186 ;  /* 0x000000ba00ba7308 */ /* 0x000e620000000800 */
[----:B------:R-:W-:Y:S01]  /*8600*/  FADD.FTZ R16, R152, R159 ;  /* 0x0000009f98107221 */ /* 0x000fe20000010000 */
[----:B------:R-:W-:-:S03]  /*8610*/  FADD.FTZ R159, R153, R162 ;  /* 0x000000a2999f7221 */ /* 0x000fc60000010000 */
[----:B------:R-:W-:Y:S01]  /*8620*/  FADD.FTZ R17, R199, R16 ;  /* 0x00000010c7117221 */ /* 0x000fe20000010000 */
[----:B------:R-:W-:Y:S02]  /*8630*/  FADD.FTZ R162, R192, R159 ;  /* 0x0000009fc0a27221 */ /* 0x000fe40000010000 */
[----:B------:R-:W-:Y:S01]  /*8640*/  MUFU.EX2 R187, R182 ;  /* 0x000000b600bb7308 */ /* 0x000fe20000000800 */
[C---:B------:R-:W-:Y:S01]  /*8650*/  F2FP.F16.F32.PACK_AB R199, R154.reuse, R199 ;  /* 0x000000c79ac7723e */ /* 0x040fe200000000ff */
[----:B------:R-:W-:Y:S01]  /*8660*/  FADD.FTZ R16, R154, R17 ;  /* 0x000000119a107221 */ /* 0x000fe20000010000 */
[C---:B------:R-:W-:Y:S01]  /*8670*/  FADD.FTZ R159, R157.reuse, R162 ;  /* 0x000000a29d9f7221 */ /* 0x040fe20000010000 */
[----:B------:R-:W-:Y:S02]  /*8680*/  F2FP.F16.F32.PACK_AB R192, R157, R192 ;  /* 0x000000c09dc0723e */ /* 0x000fe400000000ff */
[----:B------:R-:W-:Y:S01]  /*8690*/  FADD.FTZ R17, R193, R16 ;  /* 0x00000010c1117221 */ /* 0x000fe20000010000 */
[----:B------:R-:W-:Y:S01]  /*86a0*/  FADD.FTZ R162, R194, R159 ;  /* 0x0000009fc2a27221 */ /* 0x000fe20000010000 */
[----:B------:R-:W2:Y:S01]  /*86b0*/  MUFU.EX2 R21, R181 ;  /* 0x000000b500157308 */ /* 0x000ea20000000800 */
[C---:B------:R-:W-:Y:S01]  /*86c0*/  F2FP.F16.F32.PACK_AB R193, R156.reuse, R193 ;  /* 0x000000c19cc1723e */ /* 0x040fe200000000ff */
[----:B------:R-:W-:Y:S01]  /*86d0*/  FADD.FTZ R16, R156, R17 ;  /* 0x000000119c107221 */ /* 0x000fe20000010000 */
[C---:B------:R-:W-:Y:S01]  /*86e0*/  FADD.FTZ R153, R161.reuse, R162 ;  /* 0x000000a2a1997221 */ /* 0x040fe20000010000 */
[----:B------:R-:W-:-:S02]  /*86f0*/  F2FP.F16.F32.PACK_AB R194, R161, R194 ;  /* 0x000000c2a1c2723e */ /* 0x000fc400000000ff */
[----:B------:R-:W-:Y:S01]  /*8700*/  FADD.FTZ R17, R195, R16 ;  /* 0x00000010c3117221 */ /* 0x000fe20000010000 */
[----:B------:R-:W-:Y:S01]  /*8710*/  FADD.FTZ R152, R188, R153 ;  /* 0x00000099bc987221 */ /* 0x000fe20000010000 */
[C---:B------:R-:W-:Y:S02]  /*8720*/  F2FP.F16.F32.PACK_AB R195, R158.reuse, R195 ;  /* 0x000000c39ec3723e */ /* 0x040fe400000000ff */
[----:B------:R-:W-:Y:S01]  /*8730*/  FADD.FTZ R16, R158, R17 ;  /* 0x000000119e107221 */ /* 0x000fe20000010000 */
[C---:B------:R-:W-:Y:S01]  /*8740*/  FADD.FTZ R153, R165.reuse, R152 ;  /* 0x00000098a5997221 */ /* 0x040fe20000010000 */
[----:B------:R-:W-:Y:S02]  /*8750*/  F2FP.F16.F32.PACK_AB R188, R165, R188 ;  /* 0x000000bca5bc723e */ /* 0x000fe400000000ff */
[----:B------:R-:W-:Y:S01]  /*8760*/  FADD.FTZ R17, R155, R16 ;  /* 0x000000109b117221 */ /* 0x000fe20000010000 */
[----:B------:R-:W-:Y:S01]  /*8770*/  FADD.FTZ R152, R190, R153 ;  /* 0x00000099be987221 */ /* 0x000fe20000010000 */
[----:B------:R-:W-:-:S02]  /*8780*/  F2FP.F16.F32.PACK_AB R190, R169, R190 ;  /* 0x000000bea9be723e */ /* 0x000fc400000000ff */
[----:B------:R-:W-:Y:S01]  /*8790*/  FADD.FTZ R16, R160, R17 ;  /* 0x00000011a0107221 */ /* 0x000fe20000010000 */
[----:B------:R-:W-:-:S03]  /*87a0*/  FADD.FTZ R17, R169, R152 ;  /* 0x00000098a9117221 */ /* 0x000fc60000010000 */
[----:B------:R-:W-:Y:S01]  /*87b0*/  FADD.FTZ R16, R191, R16 ;  /* 0x00000010bf107221 */ /* 0x000fe20000010000 */
[----:B0-----:R-:W-:Y:S01]  /*87c0*/  FADD.FTZ R152, R184, R17 ;  /* 0x00000011b8987221 */ /* 0x001fe20000010000 */
[C---:B------:R-:W-:Y:S02]  /*87d0*/  F2FP.F16.F32.PACK_AB R191, R175.reuse, R191 ;  /* 0x000000bfafbf723e */ /* 0x040fe400000000ff */
[----:B------:R-:W-:Y:S01]  /*87e0*/  FADD.FTZ R16, R175, R16 ;  /* 0x00000010af107221 */ /* 0x000fe20000010000 */
[C---:B------:R-:W-:Y:S01]  /*87f0*/  FADD.FTZ R17, R173.reuse, R152 ;  /* 0x00000098ad117221 */ /* 0x040fe20000010000 */
[----:B------:R-:W-:Y:S02]  /*8800*/  F2FP.F16.F32.PACK_AB R184, R173, R184 ;  /* 0x000000b8adb8723e */ /* 0x000fe400000000ff */
[----:B------:R-:W-:Y:S01]  /*8810*/  FADD.FTZ R16, R185, R16 ;  /* 0x00000010b9107221 */ /* 0x000fe20000010000 */
[----:B-1----:R-:W-:Y:S01]  /*8820*/  FADD.FTZ R152, R186, R17 ;  /* 0x00000011ba987221 */ /* 0x002fe20000010000 */
[----:B--2---:R-:W-:-:S02]  /*8830*/  F2FP.F16.F32.PACK_AB R186, R21, R186 ;  /* 0x000000ba15ba723e */ /* 0x004fc400000000ff */
[----:B------:R-:W-:Y:S01]  /*8840*/  FADD.FTZ R16, R179, R16 ;  /* 0x00000010b3107221 */ /* 0x000fe20000010000 */
[----:B------:R-:W-:Y:S01]  /*8850*/  FADD.FTZ R17, R21, R152 ;  /* 0x0000009815117221 */ /* 0x000fe20000010000 */
[----:B------:R-:W-:Y:S01]  /*8860*/  F2FP.F16.F32.PACK_AB R185, R179, R185 ;  /* 0x000000b9b3b9723e */ /* 0x000fe200000000ff */
[----:B------:R-:W-:Y:S02]  /*8870*/  IMAD.MOV.U32 R21, RZ, RZ, R3 ;  /* 0x000000ffff157224 */ /* 0x000fe400078e0003 */
[----:B------:R-:W-:Y:S01]  /*8880*/  FADD.FTZ R16, R187, R16 ;  /* 0x00000010bb107221 */ /* 0x000fe20000010000 */
[----:B------:R-:W-:-:S03]  /*8890*/  F2FP.F16.F32.PACK_AB R187, R164, R187 ;  /* 0x000000bba4bb723e */ /* 0x000fc600000000ff */
[----:B------:R-:W-:Y:S01]  /*88a0*/  FADD.FTZ R16, R164, R16 ;  /* 0x00000010a4107221 */ /* 0x000fe20000010000 */
[----:B------:R-:W-:Y:S06]  /*88b0*/  @P2 BRA `(.L_x_1138) ;  /* 0xffffffe000f42947 */ /* 0x000fec000383ffff */
.L_x_1129:
[----:B------:R-:W-:-:S13]  /*88c0*/  R2UR UR4, R200 ;  /* 0x00000000c80472ca */ /* 0x000fda00000e0000 */
[----:B------:R-:W-:-:S13]  /*88d0*/  ISETP.GE.AND P2, PT, R20, UR4, PT ;  /* 0x0000000414007c0c */ /* 0x000fda000bf46270 */
[----:B------:R-:W-:Y:S05]  /*88e0*/  @!P2 BRA `(.L_x_1139) ;  /* 0x0000002400c8a947 */ /* 0x000fea0003800000 */
[----:B------:R-:W-:Y:S01]  /*88f0*/  IMAD.IADD R217, R19, 0x1, -R22 ;  /* 0x0000000113d97824 */ /* 0x000fe200078e0a16 */
[----:B------:R-:W-:Y:S01]  /*8900*/  UMOV UR7, UR37 ;  /* 0x0000002500077c82 */ /* 0x000fe20008000000 */
[----:B------:R-:W-:Y:S01]  /*8910*/  IMAD.MOV.U32 R21, RZ, RZ, R3 ;  /* 0x000000ffff157224 */ /* 0x000fe200078e0003 */
[----:B------:R-:W-:Y:S01]  /*8920*/  UMOV UR4, UR36 ;  /* 0x0000002400047c82 */ /* 0x000fe20008000000 */
[----:B------:R-:W-:Y:S01]  /*8930*/  IMAD.MOV.U32 R201, RZ, RZ, R5 ;  /* 0x000000ffffc97224 */ /* 0x000fe200078e0005 */
[----:B------:R-:W-:Y:S01]  /*8940*/  IADD3 R203, R217, 0x8, R4 ;  /* 0x00000008d9cb7810 */ /* 0x000fe20007ffe004 */
[----:B------:R-:W-:Y:S01]  /*8950*/  IMAD.IADD R217, R4, 0x1, R217 ;  /* 0x0000000104d97824 */ /* 0x000fe200078e02d9 */
[----:B------:R-:W-:Y:S01]  /*8960*/  ULDC UR58, c[0x0][0x9e4] ;  /* 0x00027900003a7ab9 */ /* 0x000fe20000000800 */
[----:B------:R-:W-:Y:S01]  /*8970*/  ULDC UR59, c[0x0][0x9dc] ;  /* 0x00027700003b7ab9 */ /* 0x000fe20000000800 */
[----:B------:R-:W-:-:S07]  /*8980*/  LOP3.LUT R219, RZ, R203, RZ, 0x33, !PT ;  /* 0x000000cbffdb7212 */ /* 0x000fce00078e33ff */
.L_x_1156:
[----:B------:R-:W-:-:S04]  /*8990*/  UIADD3 UR5, UR4, 0x1, URZ ;  /* 0x0000000104057890 */ /* 0x000fc8000fffe03f */
[----:B------:R-:W-:-:S04]  /*89a0*/  UISETP.NE.AND UP0, UPT, UR5, 0x2, UPT ;  /* 0x000000020500788c */ /* 0x000fc8000bf05270 */
[----:B------:R-:W-:Y:S02]  /*89b0*/  USEL UR37, URZ, 0x1, UP0 ;  /* 0x000000013f257887 */ /* 0x000fe40008000000 */
[----:B------:R-:W-:Y:S02]  /*89c0*/  USEL UR36, UR5, URZ, UP0 ;  /* 0x0000003f05247287 */ /* 0x000fe40008000000 */
[----:B------:R-:W-:Y:S01]  /*89d0*/  ULOP3.LUT UR37, UR7, UR37, URZ, 0x3c, !UPT ;  /* 0x0000002507257292 */ /* 0x000fe2000f8e3c3f */
[----:B------:R-:W-:Y:S11]  /*89e0*/  @!P0 BRA `(.L_x_1140) ;  /* 0x0000000000048947 */ /* 0x000ff60003800000 */
[----:B------:R-:W-:Y:S01]  /*89f0*/  BPT.TRAP 0x1 ;  /* 0x000000040000795c */ /* 0x000fe20000300000 */
.L_x_1140:
[----:B------:R-:W-:Y:S01]  /*8a00*/  ULEA UR5, UR36, UR38, 0x3 ;  /* 0x0000002624057291 */ /* 0x000fe2000f8e183f */
[----:B------:R-:W-:-:S05]  /*8a10*/  IMAD.U32 R3, RZ, RZ, UR37 ;  /* 0x00000025ff037e24 */ /* 0x000fca000f8e00ff */
[----:B------:R-:W-:-:S04]  /*8a20*/  SHF.L.U32 R3, R3, 0x1f, RZ ;  /* 0x0000001f03037819 */ /* 0x000fc800000006ff */
[----:B------:R0:W1:Y:S01]  /*8a30*/  SYNCS.PHASECHK.TRANS64.TRYWAIT P2, [UR5+0x30830], R3 ;  /* 0x03083003ff0075a7 */ /* 0x0000620008040145 */
[----:B------:R-:W-:Y:S05]  /*8a40*/  @!P0 BRA `(.L_x_1141) ;  /* 0x0000000000048947 */ /* 0x000fea0003800000 */
[----:B------:R-:W-:Y:S01]  /*8a50*/  BPT.TRAP 0x1 ;  /* 0x000000040000795c */ /* 0x000fe20000300000 */
.L_x_1141:
[----:B-1----:R-:W-:Y:S05]  /*8a60*/  @P2 BRA `(.L_x_1142) ;  /* 0x0000000000082947 */ /* 0x002fea0003800000 */
[----:B------:R-:W1:Y:S02]  /*8a70*/  SYNCS.PHASECHK.TRANS64.TRYWAIT P2, [UR5+0x30830], R3 ;  /* 0x03083003ff0075a7 */ /* 0x000e640008040145 */
[----:B-1----:R-:W-:Y:S05]  /*8a80*/  @!P2 BRA `(.L_x_1143) ;  /* 0x000000c00054a947 */ /* 0x002fea0003800000 */
.L_x_1142:
        /* <DEDUP_REMOVED lines=223> */
.L_x_1144:
[----:B------:R-:W-:Y:S01]  /*9880*/  ULEA UR11, UR4, UR38, 0x3 ;  /* 0x00000026040b7291 */ /* 0x000fe2000f8e183f */
[----:B------:R-:W-:-:S05]  /*9890*/  IMAD.U32 R0, RZ, RZ, UR7 ;  /* 0x00000007ff007e24 */ /* 0x000fca000f8e00ff */
[----:B------:R-:W-:-:S04]  /*98a0*/  SHF.L.U32 R0, R0, 0x1f, RZ ;  /* 0x0000001f00007819 */ /* 0x000fc800000006ff */
[----:B------:R1:W2:Y:S01]  /*98b0*/  SYNCS.PHASECHK.TRANS64.TRYWAIT P2, [UR11+0x30850], R0 ;  /* 0x03085000ff0075a7 */ /* 0x0002a2000804014b */
[----:B------:R-:W-:Y:S05]  /*98c0*/  @!P0 BRA `(.L_x_1145) ;  /* 0x0000000000048947 */ /* 0x000fea0003800000 */
[----:B------:R-:W-:Y:S01]  /*98d0*/  BPT.TRAP 0x1 ;  /* 0x000000040000795c */ /* 0x000fe20000300000 */
.L_x_1145:
[----:B--2---:R-:W-:Y:S05]  /*98e0*/  @P2 BRA `(.L_x_1146) ;  /* 0x0000000000082947 */ /* 0x004fea0003800000 */
[----:B------:R-:W2:Y:S02]  /*98f0*/  SYNCS.PHASECHK.TRANS64.TRYWAIT P2, [UR11+0x30850], R0 ;  /* 0x03085000ff0075a7 */ /* 0x000ea4000804014b */
[----:B--2---:R-:W-:Y:S05]  /*9900*/  @!P2 BRA `(.L_x_1147) ;  /* 0x000000b000cca947 */ /* 0x004fea0003800000 */
.L_x_1146:
[----:B------:R-:W-:Y:S01]  /*9910*/  UIADD3 UR6, UR38, 0x400, URZ ;  /* 0x0000040026067890 */ /* 0x000fe2000fffe03f */
[----:B------:R-:W-:Y:S01]  /*9920*/  WARPGROUP.ARRIVE ;  /* 0x00000000000079c5 */ /* 0x000fe20000000000 */
[----:B------:R-:W-:Y:S01]  /*9930*/  UMOV UR7, 0x40000040 ;  /* 0x4000004000077882 */ /* 0x000fe20000000000 */
[----:B01----:R-:W-:Y:S01]  /*9940*/  IMAD.SHL.U32 R0, R20, 0x40, RZ ;  /* 0x0000004014007824 */ /* 0x003fe200078e00ff */
[----:B------:R-:W-:Y:S01]  /*9950*/  USHF.R.U32.HI UR6, URZ, 0x4, UR6 ;  /* 0x000000043f067899 */ /* 0x000fe20008011606 */
[----:B------:R-:W-:Y:S01]  /*9960*/  IMAD.U32 R2, RZ, RZ, UR5 ;  /* 0x00000005ff027e24 */ /* 0x000fe2000f8e00ff */
[----:B------:R-:W-:Y:S02]  /*9970*/  ULDC UR10, c[0x0][0x9e0] ;  /* 0x00027800000a7ab9 */ /* 0x000fe40000000800 */
[----:B------:R-:W-:Y:S01]  /*9980*/  ULOP3.LUT UR6, UR6, 0x3fff, URZ, 0xc0, !UPT ;  /* 0x00003fff06067892 */ /* 0x000fe2000f8ec03f */
[----:B------:R-:W-:Y:S01]  /*9990*/  IADD3 R3, R19, 0x1, -R0 ;  /* 0x0000000113037810 */ /* 0x000fe20007ffe800 */
[----:B------:R-:W-:-:S02]  /*99a0*/  @!P1 VIADD R2, R2, 0x30840 ;  /* 0x0003084002029836 */ /* 0x000fc40000000000 */
[----:B------:R-:W-:Y:S02]  /*99b0*/  ULOP3.LUT UR6, UR6, 0x2000000, URZ, 0xfc, !UPT ;  /* 0x0200000006067892 */ /* 0x000fe4000f8efc3f */
[----:B------:R-:W-:Y:S01]  /*99c0*/  IMAD.IADD R3, R3, 0x1, -R22 ;  /* 0x0000000103037824 */ /* 0x000fe200078e0a16 */
[----:B------:R-:W-:Y:S01]  /*99d0*/  @!P1 PRMT R2, RZ, 0x654, R2 ;  /* 0x00000654ff029816 */ /* 0x000fe20000000002 */
[----:B------:R-:W-:Y:S02]  /*99e0*/  ULEA UR4, UR4, UR6, 0xb ;  /* 0x0000000604047291 */ /* 0x000fe4000f8e583f */
[----:B------:R-:W-:-:S05]  /*99f0*/  IMAD R3, R18, -0x2, R3 ;  /* 0xfffffffe12037824 */ /* 0x000fca00078e0203 */
        /* <DEDUP_REMOVED lines=16> */
[----:B------:R-:W-:Y:S01]  /*9b00*/  ULOP3.LUT UR4, URZ, UR59, URZ, 0x33, !UPT ;  /* 0x0000003b3f047292 */ /* 0x000fe2000f8e333f */
[----:B------:R-:W-:Y:S02]  /*9b10*/  WARPGROUP.DEPBAR.LE gsb0, 0x0 ;  /* 0x00008000000079c5 */ /* 0x000fe40000010000 */
[----:B------:R-:W-:Y:S01]  /*9b20*/  WARPGROUP.ARRIVE ;  /* 0x00000000000079c5 */ /* 0x000fe20000000000 */
[C---:B------:R-:W-:Y:S02]  /*9b30*/  VIADD R189, R3.reuse, UR10 ;  /* 0x0000000a03bd7c36 */ /* 0x040fe40008000000 */
[----:B------:R-:W-:Y:S02]  /*9b40*/  VIADD R191, R3, UR4 ;  /* 0x0000000403bf7c36 */ /* 0x000fe40008000000 */
[----:B------:R-:W-:-:S15]  /*9b50*/  IMAD.IADD R5, R4, 0x1, R189 ;  /* 0x0000000104057824 */ /* 0x000fde00078e02bd */
[----:B------:R-:W-:-:S02]  /*9b60*/  NOP ;  /* 0x0000000000007918 */ /* 0x000fc40000000000 */
[----:B------:R-:W-:Y:S03]  /*9b70*/  HGMMA.64x256x16.F32 R24, R184, gdesc[UR4].tnspB, R24, gsb0 ;  /* 0x43e00004b8187df0 */ /* 0x000fe60008000818 */
[----:B------:R-:W-:Y:S02]  /*9b80*/  WARPGROUP.DEPBAR.LE gsb0, 0x0 ;  /* 0x00008000000079c5 */ /* 0x000fe40000010000 */
[----:B------:R0:W-:Y:S01]  /*9b90*/  @!P1 SYNCS.ARRIVE.TRANS64.RED.A1T0 RZ, [R2+URZ], RZ ;  /* 0x000000ff02ff99a7 */ /* 0x0001e2000810043f */
[----:B------:R-:W-:Y:S01]  /*9ba0*/  IMAD.IADD R185, R4, 0x1, R191 ;  /* 0x0000000104b97824 */ /* 0x000fe200078e02bf */
[----:B------:R-:W-:Y:S06]  /*9bb0*/  @!P6 BRA `(.L_x_1148) ;  /* 0x00000000005ce947 */ /* 0x000fec0003800000 */
[----:B------:R-:W-:Y:S01]  /*9bc0*/  ISETP.GT.AND P2, PT, R217, -0x1, PT ;  /* 0xffffffffd900780c */ /* 0x000fe20003f44270 */
[----:B------:R-:W-:-:S12]  /*9bd0*/  BSSY B0, `(.L_x_1149) ;  /* 0x0000011000007945 */ /* 0x000fd80003800000 */
[----:B------:R-:W-:Y:S05]  /*9be0*/  @P2 BRA `(.L_x_1150) ;  /* 0x0000000000242947 */ /* 0x000fea0003800000 */
[----:B------:R-:W-:Y:S01]  /*9bf0*/  IMAD.U32 R186, RZ, RZ, UR58 ;  /* 0x0000003affba7e24 */ /* 0x000fe2000f8e00ff */
[----:B------:R-:W-:-:S04]  /*9c00*/  IADD3 R184, R4, R19, -R22 ;  /* 0x0000001304b87210 */ /* 0x000fc80007ffe816 */
[----:B------:R-:W-:Y:S02]  /*9c10*/  ISETP.NE.AND P2, PT, R186, 0x1, PT ;  /* 0x00000001ba00780c */ /* 0x000fe40003f45270 */
[----:B------:R-:W-:-:S11]  /*9c20*/  LOP3.LUT R187, RZ, R184, RZ, 0x33, !PT ;  /* 0x000000b8ffbb7212 */ /* 0x000fd600078e33ff */
[----:B0-----:R-:W0:Y:S02]  /*9c30*/  @P2 LDC.64 R2, c[0x0][0x9e8] ;  /* 0x00027a00ff022b82 */ /* 0x001e240000000a00 */
[----:B0-----:R-:W-:-:S05]  /*9c40*/  @P2 IMAD.HI.U32 R2, R187, R2, RZ ;  /* 0x00000002bb022227 */ /* 0x001fca00078e00ff */
[----:B------:R-:W-:-:S04]  /*9c50*/  @P2 SHF.R.U32.HI R187, RZ, R3, R2 ;  /* 0x00000003ffbb2219 */ /* 0x000fc80000011602 */
[----:B------:R-:W-:Y:S01]  /*9c60*/  LOP3.LUT R187, RZ, R187, RZ, 0x33, !PT ;  /* 0x000000bbffbb7212 */ /* 0x000fe200078e33ff */
[----:B------:R-:W-:Y:S06]  /*9c70*/  BRA `(.L_x_1151) ;  /* 0x0000000000187947 */ /* 0x000fec0003800000 */
.L_x_1150:
[----:B------:R-:W-:Y:S02]  /*9c80*/  IMAD.U32 R186, RZ, RZ, UR58 ;  /* 0x0000003affba7e24 */ /* 0x000fe4000f8e00ff */
[----:B------:R-:W-:-:S03]  /*9c90*/  IMAD.MOV.U32 R187, RZ, RZ, R217 ;  /* 0x000000ffffbb7224 */ /* 0x000fc600078e00d9 */
[----:B------:R-:W-:-:S13]  /*9ca0*/  ISETP.NE.AND P2, PT, R186, 0x1, PT ;  /* 0x00000001ba00780c */ /* 0x000fda0003f45270 */
[----:B0-----:R-:W0:Y:S02]  /*9cb0*/  @P2 LDC.64 R2, c[0x0][0x9e8] ;  /* 0x00027a00ff022b82 */ /* 0x001e240000000a00 */
[----:B0-----:R-:W-:-:S05]  /*9cc0*/  @P2 IMAD.HI.U32 R2, R217, R2, RZ ;  /* 0x00000002d9022227 */ /* 0x001fca00078e00ff */
[----:B------:R-:W-:-:S07]  /*9cd0*/  @P2 SHF.R.U32.HI R187, RZ, R3, R2 ;  /* 0x00000003ffbb2219 */ /* 0x000fce0000011602 */
.L_x_1151:
[----:B------:R-:W-:Y:S05]  /*9ce0*/  BSYNC B0 ;  /* 0x0000000000007941 */ /* 0x000fea0003800000 */
.L_x_1149:
[----:B------:R-:W-:-:S04]  /*9cf0*/  IMAD R3, R187, R186, -R0 ;  /* 0x000000babb037224 */ /* 0x000fc800078e0a00 */
[----:B------:R-:W-:-:S05]  /*9d00*/  IMAD R2, R18, -0x2, R3 ;  /* 0xfffffffe12027824 */ /* 0x000fca00078e0203 */
[----:B------:R-:W-:Y:S02]  /*9d10*/  VIADDMNMX R5, R2, R186, R5, PT ;  /* 0x000000ba02057246 */ /* 0x000fe40003800105 */
[----:B------:R-:W-:-:S07]  /*9d20*/  VIMNMX R185, R185, R2, !PT ;  /* 0x00000002b9b97248 */ /* 0x000fce0007fe0100 */
.L_x_1148:
[----:B------:R-:W-:Y:S02]  /*9d30*/  ISETP.GT.AND P2, PT, R20, -0x1, PT ;  /* 0xffffffff1400780c */ /* 0x000fe40003f44270 */
[----:B------:R-:W-:Y:S02]  /*9d40*/  IADD3 R186, R191, 0x8, R4 ;  /* 0x00000008bfba7810 */ /* 0x000fe40007ffe004 */
[C---:B------:R-:W-:Y:S02]  /*9d50*/  ISETP.GT.AND P3, PT, R185.reuse, RZ, P2 ;  /* 0x000000ffb900720c */ /* 0x040fe40001764270 */
[----:B------:R-:W-:Y:S02]  /*9d60*/  ISETP.GT.AND P5, PT, R185, 0x1, P2 ;  /* 0x00000001b900780c */ /* 0x000fe400017a4270 */
[----:B------:R-:W-:Y:S02]  /*9d70*/  ISETP.LT.OR P4, PT, R5, 0x1, P3 ;  /* 0x000000010500780c */ /* 0x000fe40001f81670 */
[----:B------:R-:W-:-:S02]  /*9d80*/  ISETP.GT.AND P3, PT, R185, 0x8, P2 ;  /* 0x00000008b900780c */ /* 0x000fc40001764270 */
[----:B------:R-:W-:Y:S02]  /*9d90*/  FSEL R184, R152, -INF , !P4 ;  /* 0xff80000098b87808 */ /* 0x000fe40006000000 */
[----:B------:R-:W-:Y:S02]  /*9da0*/  ISETP.GT.AND P4, PT, R185, 0x9, P2 ;  /* 0x00000009b900780c */ /* 0x000fe40001784270 */
[C---:B------:R-:W-:Y:S02]  /*9db0*/  ISETP.LT.OR P5, PT, R5.reuse, 0x2, P5 ;  /* 0x000000020500780c */ /* 0x040fe40002fa1670 */
[C---:B------:R-:W-:Y:S02]  /*9dc0*/  ISETP.LT.OR P3, PT, R5.reuse, 0x9, P3 ;  /* 0x000000090500780c */ /* 0x040fe40001f61670 */
[----:B------:R-:W-:Y:S02]  /*9dd0*/  ISETP.LT.OR P4, PT, R5, 0xa, P4 ;  /* 0x0000000a0500780c */ /* 0x000fe40002781670 */
[----:B------:R-:W-:-:S02]  /*9de0*/  FSEL R152, R153, -INF , !P5 ;  /* 0xff80000099987808 */ /* 0x000fc40006800000 */
[----:B------:R-:W-:Y:S02]  /*9df0*/  FSEL R156, R156, -INF , !P3 ;  /* 0xff8000009c9c7808 */ /* 0x000fe40005800000 */
[----:B------:R-:W-:Y:S02]  /*9e00*/  FSEL R157, R157, -INF , !P4 ;  /* 0xff8000009d9d7808 */ /* 0x000fe40006000000 */
[C---:B------:R-:W-:Y:S02]  /*9e10*/  ISETP.GT.AND P5, PT, R185.reuse, 0x10, P2 ;  /* 0x00000010b900780c */ /* 0x040fe400017a4270 */
[C---:B------:R-:W-:Y:S02]  /*9e20*/  ISETP.GT.AND P3, PT, R185.reuse, 0x11, P2 ;  /* 0x00000011b900780c */ /* 0x040fe40001764270 */
        /* <DEDUP_REMOVED lines=31> */
[----:B------:R-:W-:-:S02]  /*a020*/  IADD3 R185, R189, 0x8, R4 ;  /* 0x00000008bdb97810 */ /* 0x000fc40007ffe004 */
[----:B------:R-:W-:Y:S02]  /*a030*/  FSEL R177, R177, -INF , !P5 ;  /* 0xff800000b1b17808 */ /* 0x000fe40006800000 */
[----:B------:R-:W-:Y:S02]  /*a040*/  FSEL R180, R180, -INF , !P3 ;  /* 0xff800000b4b47808 */ /* 0x000fe40005800000 */
[----:B------:R-:W-:Y:S01]  /*a050*/  FSEL R181, R181, -INF , !P4 ;  /* 0xff800000b5b57808 */ /* 0x000fe20006000000 */
[----:B------:R-:W-:Y:S06]  /*a060*/  @!P6 BRA `(.L_x_1152) ;  /* 0x000000000058e947 */ /* 0x000fec0003800000 */
[----:B------:R-:W-:Y:S01]  /*a070*/  ISETP.GT.AND P3, PT, R203, -0x1, PT ;  /* 0xffffffffcb00780c */ /* 0x000fe20003f64270 */
[----:B------:R-:W-:-:S12]  /*a080*/  BSSY B0, `(.L_x_1153) ;  /* 0x0000010000007945 */ /* 0x000fd80003800000 */
[----:B------:R-:W-:Y:S05]  /*a090*/  @P3 BRA `(.L_x_1154) ;  /* 0x0000000000203947 */ /* 0x000fea0003800000 */
[----:B------:R-:W-:-:S05]  /*a0a0*/  IMAD.U32 R190, RZ, RZ, UR58 ;  /* 0x0000003affbe7e24 */ /* 0x000fca000f8e00ff */
[----:B------:R-:W-:-:S13]  /*a0b0*/  ISETP.NE.AND P3, PT, R190, 0x1, PT ;  /* 0x00000001be00780c */ /* 0x000fda0003f65270 */
[----:B0-----:R-:W0:Y:S02]  /*a0c0*/  @P3 LDC.64 R2, c[0x0][0x9e8] ;  /* 0x00027a00ff023b82 */ /* 0x001e240000000a00 */
[----:B0-----:R-:W-:-:S04]  /*a0d0*/  @P3 IMAD.HI.U32 R188, R219, R2, RZ ;  /* 0x00000002dbbc3227 */ /* 0x001fc800078e00ff */
[----:B------:R-:W-:Y:S01]  /*a0e0*/  IMAD.MOV.U32 R2, RZ, RZ, R219 ;  /* 0x000000ffff027224 */ /* 0x000fe200078e00db */
[----:B------:R-:W-:-:S04]  /*a0f0*/  @P3 SHF.R.U32.HI R2, RZ, R3, R188 ;  /* 0x00000003ff023219 */ /* 0x000fc800000116bc */
[----:B------:R-:W-:Y:S01]  /*a100*/  LOP3.LUT R5, RZ, R2, RZ, 0x33, !PT ;  /* 0x00000002ff057212 */ /* 0x000fe200078e33ff */
[----:B------:R-:W-:Y:S06]  /*a110*/  BRA `(.L_x_1155) ;  /* 0x0000000000187947 */ /* 0x000fec0003800000 */
.L_x_1154:
[----:B------:R-:W-:Y:S02]  /*a120*/  IMAD.U32 R190, RZ, RZ, UR58 ;  /* 0x0000003affbe7e24 */ /* 0x000fe4000f8e00ff */
[----:B------:R-:W-:-:S03]  /*a130*/  IMAD.MOV.U32 R5, RZ, RZ, R203 ;  /* 0x000000ffff057224 */ /* 0x000fc600078e00cb */
[----:B------:R-:W-:-:S13]  /*a140*/  ISETP.NE.AND P3, PT, R190, 0x1, PT ;  /* 0x00000001be00780c */ /* 0x000fda0003f65270 */
[----:B0-----:R-:W0:Y:S02]  /*a150*/  @P3 LDC.64 R2, c[0x0][0x9e8] ;  /* 0x00027a00ff023b82 */ /* 0x001e240000000a00 */
[----:B0-----:R-:W-:-:S05]  /*a160*/  @P3 IMAD.HI.U32 R2, R203, R2, RZ ;  /* 0x00000002cb023227 */ /* 0x001fca00078e00ff */
[----:B------:R-:W-:-:S07]  /*a170*/  @P3 SHF.R.U32.HI R5, RZ, R3, R2 ;  /* 0x00000003ff053219 */ /* 0x000fce0000011602 */
.L_x_1155:
[----:B------:R-:W-:Y:S05]  /*a180*/  BSYNC B0 ;  /* 0x0000000000007941 */ /* 0x000fea0003800000 */
.L_x_1153:
[----:B------:R-:W-:-:S04]  /*a190*/  IMAD R3, R5, R190, -R0 ;  /* 0x000000be05037224 */ /* 0x000fc800078e0a00 */
[----:B------:R-:W-:-:S05]  /*a1a0*/  IMAD R3, R18, -0x2, R3 ;  /* 0xfffffffe12037824 */ /* 0x000fca00078e0203 */
[----:B------:R-:W-:Y:S02]  /*a1b0*/  VIADDMNMX R185, R3, R190, R185, PT ;  /* 0x000000be03b97246 */ /* 0x000fe400038001b9 */
[----:B------:R-:W-:-:S07]  /*a1c0*/  VIMNMX R186, R186, R3, !PT ;  /* 0x00000003baba7248 */ /* 0x000fce0007fe0100 */
.L_x_1152:
        /* <DEDUP_REMOVED lines=36> */
[----:B------:R-:W1:Y:S01]  /*a410*/  SHFL.BFLY PT, R3, R0, 0x2, 0x1f ;  /* 0x0c401f0000037f89 */ /* 0x000e6200000e0000 */
        /* <DEDUP_REMOVED lines=11> */
[C---:B------:R-:W-:Y:S02]  /*a4d0*/  ISETP.LT.OR P3, PT, R185.reuse, 0x22, P3 ;  /* 0x00000022b900780c */ /* 0x040fe40001f61670 */
[----:B-1----:R-:W-:Y:S02]  /*a4e0*/  FMNMX.FTZ R3, R0, R3, !PT ;  /* 0x0000000300037209 */ /* 0x002fe40007810000 */
[----:B------:R-:W-:Y:S02]  /*a4f0*/  FMNMX.FTZ R0, R154, R21, !PT ;  /* 0x000000159a007209 */ /* 0x000fe40007810000 */
[----:B------:R-:W-:Y:S01]  /*a500*/  FSEL R170, R170, -INF , !P5 ;  /* 0xff800000aaaa7808 */ /* 0x000fe20006800000 */
[----:B0-----:R-:W0:Y:S01]  /*a510*/  SHFL.BFLY PT, R2, R3, 0x1, 0x1f ;  /* 0x0c201f0003027f89 */ /* 0x001e2200000e0000 */
        /* <DEDUP_REMOVED lines=12> */
[----:B0-----:R-:W-:-:S02]  /*a5e0*/  FMNMX.FTZ R5, R3, R2, !PT ;  /* 0x0000000203057209 */ /* 0x001fc40007810000 */
        /* <DEDUP_REMOVED lines=18> */
[----:B------:R-:W-:Y:S01]  /*a710*/  FSEL R2, R5, RZ, P5 ;  /* 0x000000ff05027208 */ /* 0x000fe20002800000 */
        /* <DEDUP_REMOVED lines=24> */
[----:B------:R-:W-:Y:S01]  /*a8a0*/  R2UR UR4, R200 ;  /* 0x00000000c80472ca */ /* 0x000fe200000e0000 */
[----:B------:R-:W-:Y:S01]  /*a8b0*/  IMAD.MOV.U32 R201, RZ, RZ, R5 ;  /* 0x000000ffffc97224 */ /* 0x000fe200078e0005 */
[----:B------:R-:W0:Y:S01]  /*a8c0*/  SHFL.BFLY PT, R185, R0, 0x2, 0x1f ;  /* 0x0c401f0000b97f89 */ /* 0x000e2200000e0000 */
[----:B------:R-:W-:-:S04]  /*a8d0*/  FMUL.FTZ R2, R2, UR10 ;  /* 0x0000000a02027c20 */ /* 0x000fc80008410000 */
[----:B------:R-:W-:Y:S08]  /*a8e0*/  MUFU.EX2 R196, R196 ;  /* 0x000000c400c47308 */ /* 0x000ff00000000800 */
[----:B------:R-:W-:Y:S08]  /*a8f0*/  MUFU.EX2 R198, R198 ;  /* 0x000000c600c67308 */ /* 0x000ff00000000800 */
[----:B------:R-:W-:Y:S01]  /*a900*/  MUFU.EX2 R157, R157 ;  /* 0x0000009d009d7308 */ /* 0x000fe20000000800 */
[----:B0-----:R-:W-:-:S05]  /*a910*/  FMNMX.FTZ R185, R0, R185, !PT ;  /* 0x000000b900b97209 */ /* 0x001fca0007810000 */
[----:B------:R-:W0:Y:S02]  /*a920*/  SHFL.BFLY PT, R0, R185, 0x1, 0x1f ;  /* 0x0c201f00b9007f89 */ /* 0x000e2400000e0000 */
[----:B------:R-:W-:Y:S08]  /*a930*/  MUFU.EX2 R192, R192 ;  /* 0x000000c000c07308 */ /* 0x000ff00000000800 */
[----:B------:R-:W-:Y:S08]  /*a940*/  MUFU.EX2 R161, R161 ;  /* 0x000000a100a17308 */ /* 0x000ff00000000800 */
[----:B------:R-:W-:Y:S01]  /*a950*/  MUFU.EX2 R194, R194 ;  /* 0x000000c200c27308 */ /* 0x000fe20000000800 */
[----:B0-----:R-:W-:-:S07]  /*a960*/  FMNMX.FTZ R3, R185, R0, !PT ;  /* 0x00000000b9037209 */ /* 0x001fce0007810000 */
[----:B------:R-:W-:Y:S01]  /*a970*/  MUFU.EX2 R165, R165 ;  /* 0x000000a500a57308 */ /* 0x000fe20000000800 */
[C---:B------:R-:W-:Y:S01]  /*a980*/  FSETP.NEU.FTZ.AND P2, PT, R3.reuse, -INF , PT ;  /* 0xff8000000300780b */ /* 0x040fe20003f5d000 */
[----:B------:R-:W-:-:S06]  /*a990*/  FMUL.FTZ R156, R3, UR10 ;  /* 0x0000000a039c7c20 */ /* 0x000fcc0008410000 */
[----:B------:R0:W1:Y:S01]  /*a9a0*/  MUFU.EX2 R0, R2 ;  /* 0x0000000200007308 */ /* 0x0000620000000800 */
[----:B------:R-:W-:-:S05]  /*a9b0*/  FSEL R156, R156, RZ, P2 ;  /* 0x000000ff9c9c7208 */ /* 0x000fca0001000000 */
[--C-:B------:R-:W-:Y:S01]  /*a9c0*/  FFMA.FTZ R197, R154, UR10, -R156.reuse ;  /* 0x0000000a9ac57c23 */ /* 0x100fe2000801089c */
[--C-:B------:R-:W-:Y:S01]  /*a9d0*/  FFMA.FTZ R152, R155, UR10, -R156.reuse ;  /* 0x0000000a9b987c23 */ /* 0x100fe2000801089c */
[--C-:B------:R-:W-:Y:S01]  /*a9e0*/  FFMA.FTZ R199, R158, UR10, -R156.reuse ;  /* 0x0000000a9ec77c23 */ /* 0x100fe2000801089c */
[----:B0-----:R-:W-:Y:S01]  /*a9f0*/  FSEL R2, R3, RZ, P2 ;  /* 0x000000ff03027208 */ /* 0x001fe20001000000 */
[--C-:B------:R-:W-:Y:S01]  /*aa00*/  FFMA.FTZ R154, R159, UR10, -R156.reuse ;  /* 0x0000000a9f9a7c23 */ /* 0x100fe2000801089c */
[--C-:B------:R-:W-:Y:S01]  /*aa10*/  FFMA.FTZ R193, R162, UR10, -R156.reuse ;  /* 0x0000000aa2c17c23 */ /* 0x100fe2000801089c */
[----:B------:R-:W-:Y:S01]  /*aa20*/  MUFU.EX2 R197, R197 ;  /* 0x000000c500c57308 */ /* 0x000fe20000000800 */
[--C-:B------:R-:W-:Y:S01]  /*aa30*/  FFMA.FTZ R158, R163, UR10, -R156.reuse ;  /* 0x0000000aa39e7c23 */ /* 0x100fe2000801089c */
[----:B------:R-:W-:Y:S01]  /*aa40*/  FADD.FTZ R2, -R2, R21 ;  /* 0x0000001502027221 */ /* 0x000fe20000010100 */
[--C-:B------:R-:W-:Y:S01]  /*aa50*/  FFMA.FTZ R195, R166, UR10, -R156.reuse ;  /* 0x0000000aa6c37c23 */ /* 0x100fe2000801089c */
[--C-:B------:R-:W-:Y:S01]  /*aa60*/  FFMA.FTZ R160, R167, UR10, -R156.reuse ;  /* 0x0000000aa7a07c23 */ /* 0x100fe2000801089c */
[----:B-1----:R-:W-:Y:S01]  /*aa70*/  FFMA.FTZ R17, R0, R17, R153 ;  /* 0x0000001100117223 */ /* 0x002fe20000010099 */
[----:B------:R-:W-:Y:S01]  /*aa80*/  FMUL.FTZ R2, R2, UR10 ;  /* 0x0000000a02027c20 */ /* 0x000fe20008410000 */
[--C-:B------:R-:W-:Y:S01]  /*aa90*/  FFMA.FTZ R189, R170, UR10, -R156.reuse ;  /* 0x0000000aaabd7c23 */ /* 0x100fe2000801089c */
[----:B------:R-:W-:Y:S01]  /*aaa0*/  MUFU.EX2 R152, R152 ;  /* 0x0000009800987308 */ /* 0x000fe20000000800 */
[----:B------:R-:W-:Y:S01]  /*aab0*/  FADD.FTZ R17, R196, R17 ;  /* 0x00000011c4117221 */ /* 0x000fe20000010000 */
[--C-:B------:R-:W-:Y:S01]  /*aac0*/  FFMA.FTZ R162, R171, UR10, -R156.reuse ;  /* 0x0000000aaba27c23 */ /* 0x100fe2000801089c */
[--C-:B------:R-:W-:Y:S01]  /*aad0*/  FFMA.FTZ R191, R174, UR10, -R156.reuse ;  /* 0x0000000aaebf7c23 */ /* 0x100fe2000801089c */
[--C-:B------:R-:W-:Y:S01]  /*aae0*/  FFMA.FTZ R185, R178, UR10, -R156.reuse ;  /* 0x0000000ab2b97c23 */ /* 0x100fe2000801089c */
[----:B------:R-:W-:Y:S01]  /*aaf0*/  FADD.FTZ R164, R198, R17 ;  /* 0x00000011c6a47221 */ /* 0x000fe20000010000 */
[--C-:B------:R-:W-:Y:S01]  /*ab00*/  FFMA.FTZ R179, R179, UR10, -R156.reuse ;  /* 0x0000000ab3b37c23 */ /* 0x100fe2000801089c */
[----:B------:R-:W-:Y:S01]  /*ab10*/  FFMA.FTZ R182, R182, UR10, -R156 ;  /* 0x0000000ab6b67c23 */ /* 0x000fe2000801089c */
[----:B------:R-:W0:Y:S01]  /*ab20*/  MUFU.EX2 R2, R2 ;  /* 0x0000000200027308 */ /* 0x000e220000000800 */
[----:B------:R-:W-:Y:S01]  /*ab30*/  FADD.FTZ R21, R157, R164 ;  /* 0x000000a49d157221 */ /* 0x000fe20000010000 */
[----:B------:R-:W-:Y:S01]  /*ab40*/  IMAD.U32 R155, RZ, RZ, UR11 ;  /* 0x0000000bff9b7e24 */ /* 0x000fe2000f8e00ff */
[----:B------:R-:W-:Y:S01]  /*ab50*/  ISETP.GT.AND P2, PT, R20, UR4, PT ;  /* 0x0000000414007c0c */ /* 0x000fe2000bf44270 */
[----:B------:R-:W-:Y:S01]  /*ab60*/  UMOV UR4, UR36 ;  /* 0x0000002400047c82 */ /* 0x000fe20008000000 */
[----:B------:R-:W-:Y:S01]  /*ab70*/  F2FP.F16.F32.PACK_AB R196, R196, R153 ;  /* 0x00000099c4c4723e */ /* 0x000fe200000000ff */
[----:B------:R-:W-:Y:S01]  /*ab80*/  @!P1 VIADD R155, R155, 0x30860 ;  /* 0x000308609b9b9836 */ /* 0x000fe20000000000 */
[----:B------:R-:W-:Y:S01]  /*ab90*/  F2FP.F16.F32.PACK_AB R198, R157, R198 ;  /* 0x000000c69dc6723e */ /* 0x000fe200000000ff */
[----:B------:R-:W1:Y:S01]  /*aba0*/  MUFU.EX2 R199, R199 ;  /* 0x000000c700c77308 */ /* 0x000e620000000800 */
[----:B------:R-:W-:-:S02]  /*abb0*/  VIADD R20, R20, 0xffffffff ;  /* 0xffffffff14147836 */ /* 0x000fc40000000000 */
[----:B------:R-:W-:-:S04]  /*abc0*/  @!P1 PRMT R155, RZ, 0x654, R155 ;  /* 0x00000654ff9b9816 */ /* 0x000fc8000000009b */
[----:B------:R2:W-:Y:S01]  /*abd0*/  @!P1 SYNCS.ARRIVE.TRANS64.RED.A1T0 RZ, [R155+URZ], RZ ;  /* 0x000000ff9bff99a7 */ /* 0x0005e2000810043f */
[----:B------:R-:W3:Y:S01]  /*abe0*/  MUFU.EX2 R154, R154 ;  /* 0x0000009a009a7308 */ /* 0x000ee20000000800 */
[----:B0-----:R-:W-:Y:S01]  /*abf0*/  FFMA.FTZ R17, R2, R16, R197 ;  /* 0x0000001002117223 */ /* 0x001fe200000100c5 */
[----:B------:R-:W-:Y:S01]  /*ac00*/  FADD.FTZ R16, R192, R21 ;  /* 0x00000015c0107221 */ /* 0x000fe20000010000 */
[C---:B------:R-:W-:Y:S02]  /*ac10*/  F2FP.F16.F32.PACK_AB R192, R161.reuse, R192 ;  /* 0x000000c0a1c0723e */ /* 0x040fe400000000ff */
[----:B------:R-:W-:Y:S01]  /*ac20*/  FADD.FTZ R164, R152, R17 ;  /* 0x0000001198a47221 */ /* 0x000fe20000010000 */
[----:B------:R-:W-:Y:S01]  /*ac30*/  FADD.FTZ R21, R161, R16 ;  /* 0x00000010a1157221 */ /* 0x000fe20000010000 */
[----:B------:R-:W-:Y:S01]  /*ac40*/  FFMA.FTZ R16, R175, UR10, -R156 ;  /* 0x0000000aaf107c23 */ /* 0x000fe2000801089c */
[----:B------:R-:W0:Y:S01]  /*ac50*/  MUFU.EX2 R193, R193 ;  /* 0x000000c100c17308 */ /* 0x000e220000000800 */
[----:B-1----:R-:W-:Y:S01]  /*ac60*/  FADD.FTZ R17, R199, R164 ;  /* 0x000000a4c7117221 */ /* 0x002fe20000010000 */
[----:B------:R-:W-:Y:S01]  /*ac70*/  FADD.FTZ R166, R194, R21 ;  /* 0x00000015c2a67221 */ /* 0x000fe20000010000 */
[----:B------:R-:W-:Y:S01]  /*ac80*/  FFMA.FTZ R156, R183, UR10, -R156 ;  /* 0x0000000ab79c7c23 */ /* 0x000fe2000801089c */
[----:B------:R-:W-:-:S02]  /*ac90*/  F2FP.F16.F32.PACK_AB R194, R165, R194 ;  /* 0x000000c2a5c2723e */ /* 0x000fc400000000ff */
[----:B------:R-:W-:Y:S01]  /*aca0*/  FADD.FTZ R21, R165, R166 ;  /* 0x000000a6a5157221 */ /* 0x000fe20000010000 */
[----:B------:R-:W-:Y:S01]  /*acb0*/  F2FP.F16.F32.PACK_AB R197, R152, R197 ;  /* 0x000000c598c5723e */ /* 0x000fe200000000ff */
[----:B------:R-:W1:Y:S01]  /*acc0*/  MUFU.EX2 R158, R158 ;  /* 0x0000009e009e7308 */ /* 0x000e620000000800 */
[C---:B---3--:R-:W-:Y:S01]  /*acd0*/  FADD.FTZ R164, R154.reuse, R17 ;  /* 0x000000119aa47221 */ /* 0x048fe20000010000 */
[----:B------:R-:W-:-:S06]  /*ace0*/  F2FP.F16.F32.PACK_AB R199, R154, R199 ;  /* 0x000000c79ac7723e */ /* 0x000fcc00000000ff */
[----:B------:R-:W3:Y:S01]  /*acf0*/  MUFU.EX2 R195, R195 ;  /* 0x000000c300c37308 */ /* 0x000ee20000000800 */
[----:B0-----:R-:W-:-:S07]  /*ad00*/  FADD.FTZ R17, R193, R164 ;  /* 0x000000a4c1117221 */ /* 0x001fce0000010000 */
[----:B------:R-:W0:Y:S01]  /*ad10*/  MUFU.EX2 R160, R160 ;  /* 0x000000a000a07308 */ /* 0x000e220000000800 */
[C---:B-1----:R-:W-:Y:S01]  /*ad20*/  FADD.FTZ R164, R158.reuse, R17 ;  /* 0x000000119ea47221 */ /* 0x042fe20000010000 */
[----:B------:R-:W-:-:S06]  /*ad30*/  F2FP.F16.F32.PACK_AB R193, R158, R193 ;  /* 0x000000c19ec1723e */ /* 0x000fcc00000000ff */
[----:B------:R-:W1:Y:S01]  /*ad40*/  MUFU.EX2 R188, R188 ;  /* 0x000000bc00bc7308 */ /* 0x000e620000000800 */
[----:B---3--:R-:W-:-:S07]  /*ad50*/  FADD.FTZ R17, R195, R164 ;  /* 0x000000a4c3117221 */ /* 0x008fce0000010000 */
[----:B------:R-:W3:Y:S01]  /*ad60*/  MUFU.EX2 R189, R189 ;  /* 0x000000bd00bd7308 */ /* 0x000ee20000000800 */
[C---:B0-----:R-:W-:Y:S01]  /*ad70*/  FADD.FTZ R164, R160.reuse, R17 ;  /* 0x00000011a0a47221 */ /* 0x041fe20000010000 */
[----:B------:R-:W-:-:S06]  /*ad80*/  F2FP.F16.F32.PACK_AB R195, R160, R195 ;  /* 0x000000c3a0c3723e */ /* 0x000fcc00000000ff */
[----:B------:R-:W0:Y:S01]  /*ad90*/  MUFU.EX2 R169, R169 ;  /* 0x000000a900a97308 */ /* 0x000e220000000800 */
[----:B-1----:R-:W-:-:S07]  /*ada0*/  FADD.FTZ R166, R188, R21 ;  /* 0x00000015bca67221 */ /* 0x002fce0000010000 */
[----:B------:R-:W1:Y:S01]  /*adb0*/  MUFU.EX2 R162, R162 ;  /* 0x000000a200a27308 */ /* 0x000e620000000800 */
[----:B---3--:R-:W-:-:S07]  /*adc0*/  FADD.FTZ R17, R189, R164 ;  /* 0x000000a4bd117221 */ /* 0x008fce0000010000 */
[----:B------:R-:W3:Y:S01]  /*add0*/  MUFU.EX2 R190, R190 ;  /* 0x000000be00be7308 */ /* 0x000ee20000000800 */
[C---:B0-----:R-:W-:Y:S01]  /*ade0*/  FADD.FTZ R21, R169.reuse, R166 ;  /* 0x000000a6a9157221 */ /* 0x041fe20000010000 */
[----:B------:R-:W-:-:S06]  /*adf0*/  F2FP.F16.F32.PACK_AB R188, R169, R188 ;  /* 0x000000bca9bc723e */ /* 0x000fcc00000000ff */
[----:B------:R-:W0:Y:S01]  /*ae00*/  MUFU.EX2 R191, R191 ;  /* 0x000000bf00bf7308 */ /* 0x000e220000000800 */
[C---:B-1----:R-:W-:Y:S01]  /*ae10*/  FADD.FTZ R164, R162.reuse, R17 ;  /* 0x00000011a2a47221 */ /* 0x042fe20000010000 */
[----:B------:R-:W-:-:S06]  /*ae20*/  F2FP.F16.F32.PACK_AB R189, R162, R189 ;  /* 0x000000bda2bd723e */ /* 0x000fcc00000000ff */
[----:B------:R-:W1:Y:S01]  /*ae30*/  MUFU.EX2 R173, R173 ;  /* 0x000000ad00ad7308 */ /* 0x000e620000000800 */
[----:B---3--:R-:W-:-:S07]  /*ae40*/  FADD.FTZ R166, R190, R21 ;  /* 0x00000015bea67221 */ /* 0x008fce0000010000 */
[----:B------:R-:W3:Y:S01]  /*ae50*/  MUFU.EX2 R16, R16 ;  /* 0x0000001000107308 */ /* 0x000ee20000000800 */
[----:B0-----:R-:W-:-:S07]  /*ae60*/  FADD.FTZ R17, R191, R164 ;  /* 0x000000a4bf117221 */ /* 0x001fce0000010000 */
[----:B------:R-:W0:Y:S01]  /*ae70*/  MUFU.EX2 R184, R184 ;  /* 0x000000b800b87308 */ /* 0x000e220000000800 */
[C---:B-1----:R-:W-:Y:S01]  /*ae80*/  FADD.FTZ R21, R173.reuse, R166 ;  /* 0x000000a6ad157221 */ /* 0x042fe20000010000 */
[----:B------:R-:W-:-:S06]  /*ae90*/  F2FP.F16.F32.PACK_AB R190, R173, R190 ;  /* 0x000000beadbe723e */ /* 0x000fcc00000000ff */
[----:B------:R-:W1:Y:S01]  /*aea0*/  MUFU.EX2 R185, R185 ;  /* 0x000000b900b97308 */ /* 0x000e620000000800 */
[C---:B---3--:R-:W-:Y:S01]  /*aeb0*/  FADD.FTZ R164, R16.reuse, R17 ;  /* 0x0000001110a47221 */ /* 0x048fe20000010000 */
[----:B------:R-:W-:-:S06]  /*aec0*/  F2FP.F16.F32.PACK_AB R191, R16, R191 ;  /* 0x000000bf10bf723e */ /* 0x000fcc00000000ff */
[----:B------:R-:W3:Y:S01]  /*aed0*/  MUFU.EX2 R177, R177 ;  /* 0x000000b100b17308 */ /* 0x000ee20000000800 */
[----:B0-----:R-:W-:-:S07]  /*aee0*/  FADD.FTZ R166, R184, R21 ;  /* 0x00000015b8a67221 */ /* 0x001fce0000010000 */
[----:B------:R-:W0:Y:S01]  /*aef0*/  MUFU.EX2 R179, R179 ;  /* 0x000000b300b37308 */ /* 0x000e220000000800 */
[----:B-1----:R-:W-:-:S07]  /*af00*/  FADD.FTZ R164, R185, R164 ;  /* 0x000000a4b9a47221 */ /* 0x002fce0000010000 */
[----:B------:R-:W1:Y:S01]  /*af10*/  MUFU.EX2 R186, R186 ;  /* 0x000000ba00ba7308 */ /* 0x000e620000000800 */
[C---:B---3--:R-:W-:Y:S01]  /*af20*/  FADD.FTZ R21, R177.reuse, R166 ;  /* 0x000000a6b1157221 */ /* 0x048fe20000010000 */
[----:B------:R-:W-:-:S06]  /*af30*/  F2FP.F16.F32.PACK_AB R184, R177, R184 ;  /* 0x000000b8b1b8723e */ /* 0x000fcc00000000ff */
[----:B------:R-:W3:Y:S01]  /*af40*/  MUFU.EX2 R187, R182 ;  /* 0x000000b600bb7308 */ /* 0x000ee20000000800 */
[C---:B0-----:R-:W-:Y:S01]  /*af50*/  FADD.FTZ R164, R179.reuse, R164 ;  /* 0x000000a4b3a47221 */ /* 0x041fe20000010000 */
[----:B------:R-:W-:-:S06]  /*af60*/  F2FP.F16.F32.PACK_AB R185, R179, R185 ;  /* 0x000000b9b3b9723e */ /* 0x000fcc00000000ff */
[----:B------:R-:W0:Y:S01]  /*af70*/  MUFU.EX2 R181, R181 ;  /* 0x000000b500b57308 */ /* 0x000e220000000800 */
[----:B-1----:R-:W-:Y:S01]  /*af80*/  FADD.FTZ R166, R186, R21 ;  /* 0x00000015baa67221 */ /* 0x002fe20000010000 */
[----:B------:R-:W-:-:S06]  /*af90*/  IMAD.MOV.U32 R21, RZ, RZ, R3 ;  /* 0x000000ffff157224 */ /* 0x000fcc00078e0003 */
[----:B------:R-:W1:Y:S01]  /*afa0*/  MUFU.EX2 R156, R156 ;  /* 0x0000009c009c7308 */ /* 0x000e620000000800 */
[----:B---3--:R-:W-:Y:S01]  /*afb0*/  FADD.FTZ R164, R187, R164 ;  /* 0x000000a4bba47221 */ /* 0x008fe20000010000 */
[C---:B0-----:R-:W-:Y:S01]  /*afc0*/  FADD.FTZ R17, R181.reuse, R166 ;  /* 0x000000a6b5117221 */ /* 0x041fe20000010000 */
[----:B------:R-:W-:Y:S02]  /*afd0*/  F2FP.F16.F32.PACK_AB R186, R181, R186 ;  /* 0x000000bab5ba723e */ /* 0x000fe400000000ff */
[C---:B-1----:R-:W-:Y:S01]  /*afe0*/  FADD.FTZ R16, R156.reuse, R164 ;  /* 0x000000a49c107221 */ /* 0x042fe20000010000 */
[----:B------:R-:W-:Y:S01]  /*aff0*/  F2FP.F16.F32.PACK_AB R187, R156, R187 ;  /* 0x000000bb9cbb723e */ /* 0x000fe200000000ff */
[----:B--2---:R-:W-:Y:S06]  /*b000*/  @P2 BRA `(.L_x_1156) ;  /* 0xffffffd800602947 */ /* 0x004fec000383ffff */
.L_x_1139:
        /* <DEDUP_REMOVED lines=131> */
.L_x_1157:
[----:B------:R-:W-:Y:S01]  /*b840*/  ULEA UR5, UR36, UR38, 0x3 ;  /* 0x0000002624057291 */ /* 0x000fe2000f8e183f */
[----:B------:R-:W-:-:S05]  /*b850*/  IMAD.U32 R0, RZ, RZ, UR37 ;  /* 0x00000025ff007e24 */ /* 0x000fca000f8e00ff */
[----:B------:R-:W-:-:S04]  /*b860*/  SHF.L.U32 R0, R0, 0x1f, RZ ;  /* 0x0000001f00007819 */ /* 0x000fc800000006ff */
[----:B------:R0:W1:Y:S01]  /*b870*/  SYNCS.PHASECHK.TRANS64.TRYWAIT P2, [UR5+0x30850], R0 ;  /* 0x03085000ff0075a7 */ /* 0x0000620008040145 */
[----:B------:R-:W-:Y:S05]  /*b880*/  @!P0 BRA `(.L_x_1158) ;  /* 0x0000000000048947 */ /* 0x000fea0003800000 */
[----:B------:R-:W-:Y:S01]  /*b890*/  BPT.TRAP 0x1 ;  /* 0x000000040000795c */ /* 0x000fe20000300000 */
.L_x_1158:
[----:B-1----:R-:W-:Y:S05]  /*b8a0*/  @P2 BRA `(.L_x_1159) ;  /* 0x0000000000082947 */ /* 0x002fea0003800000 */
[----:B------:R-:W1:Y:S02]  /*b8b0*/  SYNCS.PHASECHK.TRANS64.TRYWAIT P0, [UR5+0x30850], R0 ;  /* 0x03085000ff0075a7 */ /* 0x000e640008000145 */
[----:B-1----:R-:W-:Y:S05]  /*b8c0*/  @!P0 BRA `(.L_x_1160) ;  /* 0x0000009000f48947 */ /* 0x002fea0003800000 */
.L_x_1159:
[----:B------:R-:W-:Y:S01]  /*b8d0*/  UIADD3 UR38, UR38, 0x400, URZ ;  /* 0x0000040026267890 */ /* 0x000fe2000fffe03f */
[----:B------:R-:W-:Y:S01]  /*b8e0*/  WARPGROUP.ARRIVE ;  /* 0x00000000000079c5 */ /* 0x000fe20000000000 */
[----:B------:R-:W-:Y:S01]  /*b8f0*/  UMOV UR7, 0x40000040 ;  /* 0x4000004000077882 */ /* 0x000fe20000000000 */
[----:B-1----:R-:W1:Y:S01]  /*b900*/  SHFL.BFLY PT, R7, R16, 0x2, 0x1f ;  /* 0x0c401f0010077f89 */ /* 0x002e6200000e0000 */
[----:B------:R-:W-:Y:S01]  /*b910*/  USHF.R.U32.HI UR38, URZ, 0x4, UR38 ;  /* 0x000000043f267899 */ /* 0x000fe20008011626 */
[----:B------:R-:W-:Y:S01]  /*b920*/  IMAD.MOV.U32 R6, RZ, RZ, RZ ;  /* 0x000000ffff067224 */ /* 0x000fe200078e00ff */
[----:B------:R-:W-:Y:S01]  /*b930*/  R2UR UR8, R209 ;  /* 0x00000000d10872ca */ /* 0x000fe200000e0000 */
[----:B0-----:R-:W0:Y:S01]  /*b940*/  SHFL.BFLY PT, R0, R17, 0x2, 0x1f ;  /* 0x0c401f0011007f89 */ /* 0x001e2200000e0000 */
[----:B------:R-:W-:Y:S01]  /*b950*/  ULOP3.LUT UR38, UR38, 0x3fff, URZ, 0xc0, !UPT ;  /* 0x00003fff26267892 */ /* 0x000fe2000f8ec03f */
[----:B------:R-:W-:Y:S02]  /*b960*/  IMAD.U32 R12, RZ, RZ, UR5 ;  /* 0x00000005ff0c7e24 */ /* 0x000fe4000f8e00ff */
[----:B------:R-:W-:Y:S01]  /*b970*/  IMAD.MOV.U32 R4, RZ, RZ, RZ ;  /* 0x000000ffff047224 */ /* 0x000fe200078e00ff */
[----:B------:R-:W-:Y:S01]  /*b980*/  ULOP3.LUT UR4, UR38, 0x2000000, URZ, 0xfc, !UPT ;  /* 0x0200000026047892 */ /* 0x000fe2000f8efc3f */
[----:B------:R-:W-:-:S02]  /*b990*/  IMAD.U32 R13, RZ, RZ, UR10 ;  /* 0x0000000aff0d7e24 */ /* 0x000fc4000f8e00ff */
[----:B------:R-:W-:Y:S01]  /*b9a0*/  IMAD.U32 R8, RZ, RZ, UR10 ;  /* 0x0000000aff087e24 */ /* 0x000fe2000f8e00ff */
[----:B------:R-:W-:Y:S02]  /*b9b0*/  ULEA UR4, UR36, UR4, 0xb ;  /* 0x0000000424047291 */ /* 0x000fe4000f8e583f */
[----:B------:R-:W-:Y:S02]  /*b9c0*/  UIADD3 UR36, UR36, 0x1, URZ ;  /* 0x0000000124247890 */ /* 0x000fe4000fffe03f */
[----:B------:R-:W-:Y:S02]  /*b9d0*/  UIADD3 UR8, UR8, 0x1, URZ ;  /* 0x0000000108087890 */ /* 0x000fe4000fffe03f */
[----:B------:R-:W-:Y:S01]  /*b9e0*/  UISETP.NE.AND UP0, UPT, UR36, 0x2, UPT ;  /* 0x000000022400788c */ /* 0x000fe2000bf05270 */
[----:B------:R-:W-:Y:S02]  /*b9f0*/  UMOV UR6, UR4 ;  /* 0x0000000400067c82 */ /* 0x000fe40008000000 */
[----:B------:R-:W-:Y:S01]  /*ba00*/  HGMMA.64x256x16.F32 R24, R196, gdesc[UR4].tnspB, R24, gsb0 ;  /* 0x43e00004c4187df0 */ /* 0x000fe20008000818 */
[----:B------:R-:W-:Y:S01]  /*ba10*/  UIADD3 UR6, UR4, 0x80, URZ ;  /* 0x0000008004067890 */ /* 0x000fe2000fffe03f */
[----:B-1----:R-:W-:Y:S01]  /*ba20*/  FADD.FTZ R2, R7, R16 ;  /* 0x0000001007027221 */ /* 0x002fe20000010000 */
[----:B------:R-:W-:Y:S01]  /*ba30*/  UMOV UR7, 0x40000040 ;  /* 0x4000004000077882 */ /* 0x000fe20000000000 */
[----:B------:R-:W-:-:S02]  /*ba40*/  IMAD.U32 R209, RZ, RZ, UR8 ;  /* 0x00000008ffd17e24 */ /* 0x000fc4000f8e00ff */
[----:B0-----:R-:W-:Y:S01]  /*ba50*/  FADD.FTZ R0, R0, R17 ;  /* 0x0000001100007221 */ /* 0x001fe20000010000 */
[----:B------:R-:W-:Y:S01]  /*ba60*/  USEL UR36, UR36, URZ, UP0 ;  /* 0x0000003f24247287 */ /* 0x000fe20008000000 */
[----:B------:R-:W0:Y:S04]  /*ba70*/  SHFL.BFLY PT, R9, R2, 0x1, 0x1f ;  /* 0x0c201f0002097f89 */ /* 0x000e2800000e0000 */
[----:B------:R-:W1:Y:S01]  /*ba80*/  SHFL.BFLY PT, R7, R0, 0x1, 0x1f ;  /* 0x0c201f0000077f89 */ /* 0x000e6200000e0000 */
[----:B0-----:R-:W-:Y:S01]  /*ba90*/  FADD.FTZ R11, R2, R9 ;  /* 0x00000009020b7221 */ /* 0x001fe20000010000 */
[----:B------:R-:W-:Y:S02]  /*baa0*/  IMAD.MOV.U32 R2, RZ, RZ, -0x800000 ;  /* 0xff800000ff027424 */ /* 0x000fe400078e00ff */
[----:B-1----:R-:W-:-:S02]  /*bab0*/  FADD.FTZ R10, R0, R7 ;  /* 0x00000007000a7221 */ /* 0x002fc40000010000 */
[----:B------:R-:W-:Y:S01]  /*bac0*/  FSETP.NE.FTZ.AND P2, PT, R11, RZ, PT ;  /* 0x000000ff0b00720b */ /* 0x000fe20003f55000 */
[----:B------:R-:W-:Y:S02]  /*bad0*/  IMAD.MOV.U32 R0, RZ, RZ, -0x800000 ;  /* 0xff800000ff007424 */ /* 0x000fe400078e00ff */
[----:B------:R-:W-:-:S10]  /*bae0*/  FSETP.NE.FTZ.AND P0, PT, R10, RZ, PT ;  /* 0x000000ff0a00720b */ /* 0x000fd40003f15000 */
[----:B------:R-:W0:Y:S01]  /*baf0*/  @P2 MUFU.LG2 R9, R11 ;  /* 0x0000000b00092308 */ /* 0x000e220000000c00 */
[----:B------:R-:W-:Y:S02]  /*bb00*/  @P2 FMUL.FTZ R13, R13, 0.69314718246459960938 ;  /* 0x3f3172180d0d2820 */ /* 0x000fe40000410000 */
[----:B------:R-:W-:-:S05]  /*bb10*/  @P0 FMUL.FTZ R8, R8, 0.69314718246459960938 ;  /* 0x3f31721808080820 */ /* 0x000fca0000410000 */
[----:B------:R-:W-:Y:S08]  /*bb20*/  @P0 MUFU.RCP R6, R10 ;  /* 0x0000000a00060308 */ /* 0x000ff00000001000 */
[----:B------:R0:W1:Y:S08]  /*bb30*/  @P0 MUFU.LG2 R7, R10 ;  /* 0x0000000a00070308 */ /* 0x0000700000000c00 */
[----:B------:R-:W2:Y:S01]  /*bb40*/  @P2 MUFU.RCP R4, R11 ;  /* 0x0000000b00042308 */ /* 0x000ea20000001000 */
[----:B0-----:R-:W-:Y:S01]  /*bb50*/  @P2 FMUL.FTZ R10, R9, 0.69314718246459960938 ;  /* 0x3f317218090a2820 */ /* 0x001fe20000410000 */
[----:B------:R-:W-:-:S03]  /*bb60*/  @!P1 VIADD R9, R12, 0x30860 ;  /* 0x000308600c099836 */ /* 0x000fc60000000000 */
[----:B------:R-:W-:Y:S02]  /*bb70*/  @P2 FFMA.FTZ R0, R13, R3, R10 ;  /* 0x000000030d002223 */ /* 0x000fe4000001000a */
[----:B------:R-:W-:Y:S01]  /*bb80*/  @!P1 PRMT R9, RZ, 0x654, R9 ;  /* 0x00000654ff099816 */ /* 0x000fe20000000009 */
[----:B-1----:R-:W-:-:S04]  /*bb90*/  @P0 FMUL.FTZ R7, R7, 0.69314718246459960938 ;  /* 0x3f31721807070820 */ /* 0x002fc80000410000 */
[----:B------:R-:W-:Y:S01]  /*bba0*/  @P0 FFMA.FTZ R2, R8, R5, R7 ;  /* 0x0000000508020223 */ /* 0x000fe20000010007 */
[----:B------:R-:W-:Y:S01]  /*bbb0*/  PLOP3.LUT P0, PT, PT, PT, PT, 0x8, 0x0 ;  /* 0x000000000000781c */ /* 0x000fe20003f0e170 */
        /* <DEDUP_REMOVED lines=19> */
[----:B------:R0:W-:Y:S01]  /*bcf0*/  @!P1 SYNCS.ARRIVE.TRANS64.RED.A1T0 RZ, [R9+URZ], RZ ;  /* 0x000000ff09ff99a7 */ /* 0x0001e2000810043f */
[----:B--2---:R-:W-:Y:S01]  /*bd00*/  FMUL.FTZ R3, R83, R4 ;  /* 0x0000000453037220 */ /* 0x004fe20000410000 */
        /* <DEDUP_REMOVED lines=127> */
.L_x_1090:
[----:B------:R-:W0:Y:S01]  /*c500*/  S2R R4, SR_CgaCtaId ;  /* 0x0000000000047919 */ /* 0x000e220000008800 */
[----:B------:R-:W-:Y:S01]  /*c510*/  MOV R19, 0x400 ;  /* 0x0000040000137802 */ /* 0x000fe20000000f00 */
[----:B------:R-:W-:Y:S01]  /*c520*/  BSSY B0, `(.L_x_1161) ;  /* 0x00002ae000007945 */ /* 0x000fe20003800000 */
[----:B------:R-:W-:Y:S02]  /*c530*/  BAR.SYNC.DEFER_BLOCKING 0x5, 0x120 ;  /* 0x0144800000007b1d */ /* 0x000fe40000010000 */
[----:B0-----:R-:W-:-:S05]  /*c540*/  LEA R19, R4, R19, 0x18 ;  /* 0x0000001304137211 */ /* 0x001fca00078ec0ff */
[----:B------:R-:W0:Y:S02]  /*c550*/  LDS.128 R200, [R19+0x308d0] ;  /* 0x0308d00013c87984 */ /* 0x000e240000000c00 */
[----:B0-----:R-:W-:Y:S02]  /*c560*/  R2UR UR6, R202 ;  /* 0x00000000ca0672ca */ /* 0x001fe400000e0000 */
[----:B------:R-:W-:Y:S01]  /*c570*/  R2UR UR5, R203 ;  /* 0x00000000cb0572ca */ /* 0x000fe200000e0000 */
[----:B------:R-:W-:Y:S06]  /*c580*/  BAR.ARV 0x4, 0x120 ;  /* 0x0104800000007b1d */ /* 0x000fec0000002000 */
[----:B------:R-:W-:Y:S08]  /*c590*/  @P0 BRA `(.L_x_1162) ;  /* 0x0000001c00800947 */ /* 0x000ff00003800000 */
[----:B------:R-:W0:Y:S01]  /*c5a0*/  S2R R10, SR_SWINHI ;  /* 0x00000000000a7919 */ /* 0x000e220000002f00 */
[----:B------:R-:W-:Y:S01]  /*c5b0*/  F2FP.F16.F32.PACK_AB R24, R25, R24 ;  /* 0x000000181918723e */ /* 0x000fe200000000ff */
[----:B------:R-:W-:Y:S01]  /*c5c0*/  ULDC.64 UR8, c[0x0][0xbd8] ;  /* 0x0002f60000087ab9 */ /* 0x000fe20000000a00 */
[----:B------:R-:W-:Y:S01]  /*c5d0*/  F2FP.F16.F32.PACK_AB R25, R8, R26 ;  /* 0x0000001a0819723e */ /* 0x000fe200000000ff */
[----:B------:R-:W-:Y:S01]  /*c5e0*/  UISETP.NE.U32.AND UP0, UPT, UR8, URZ, UPT ;  /* 0x0000003f0800728c */ /* 0x000fe2000bf05070 */
[----:B------:R-:W-:Y:S02]  /*c5f0*/  F2FP.F16.F32.PACK_AB R32, R33, R32 ;  /* 0x000000202120723e */ /* 0x000fe400000000ff */
[----:B------:R-:W-:Y:S01]  /*c600*/  F2FP.F16.F32.PACK_AB R26, R29, R28 ;  /* 0x0000001c1d1a723e */ /* 0x000fe200000000ff */
[----:B------:R-:W-:Y:S01]  /*c610*/  UISETP.NE.AND.EX UP0, UPT, UR9, URZ, UPT, UP0 ;  /* 0x0000003f0900728c */ /* 0x000fe2000bf05300 */
[----:B------:R-:W-:Y:S02]  /*c620*/  F2FP.F16.F32.PACK_AB R27, R6, R27 ;  /* 0x0000001b061b723e */ /* 0x000fe400000000ff */
[----:B------:R-:W-:Y:S01]  /*c630*/  F2FP.F16.F32.PACK_AB R33, R163, R34 ;  /* 0x00000022a321723e */ /* 0x000fe200000000ff */
[----:B------:R-:W-:Y:S01]  /*c640*/  ULDC.64 UR8, c[0x0][0xbd8] ;  /* 0x0002f60000087ab9 */ /* 0x000fe20000000a00 */
[----:B------:R-:W-:-:S02]  /*c650*/  F2FP.F16.F32.PACK_AB R40, R41, R40 ;  /* 0x000000282928723e */ /* 0x000fc400000000ff */
[----:B------:R-:W-:Y:S02]  /*c660*/  F2FP.F16.F32.PACK_AB R34, R37, R36 ;  /* 0x000000242522723e */ /* 0x000fe400000000ff */
[----:B------:R-:W-:Y:S02]  /*c670*/  F2FP.F16.F32.PACK_AB R35, R162, R35 ;  /* 0x00000023a223723e */ /* 0x000fe400000000ff */
[----:B------:R-:W-:Y:S02]  /*c680*/  F2FP.F16.F32.PACK_AB R41, R161, R42 ;  /* 0x0000002aa129723e */ /* 0x000fe400000000ff */
[----:B------:R-:W-:Y:S02]  /*c690*/  F2FP.F16.F32.PACK_AB R48, R49, R48 ;  /* 0x000000303130723e */ /* 0x000fe400000000ff */
[----:B------:R-:W-:Y:S02]  /*c6a0*/  R2UR UR4, R208 ;  /* 0x00000000d00472ca */ /* 0x000fe400000e0000 */
[----:B------:R-:W-:-:S02]  /*c6b0*/  F2FP.F16.F32.PACK_AB R42, R45, R44 ;  /* 0x0000002c2d2a723e */ /* 0x000fc400000000ff */
[----:B------:R-:W-:Y:S02]  /*c6c0*/  F2FP.F16.F32.PACK_AB R43, R160, R43 ;  /* 0x0000002ba02b723e */ /* 0x000fe400000000ff */
[----:B------:R-:W-:Y:S02]  /*c6d0*/  F2FP.F16.F32.PACK_AB R49, R159, R50 ;  /* 0x000000329f31723e */ /* 0x000fe400000000ff */
[----:B------:R-:W-:Y:S02]  /*c6e0*/  F2FP.F16.F32.PACK_AB R56, R57, R56 ;  /* 0x000000383938723e */ /* 0x000fe400000000ff */
[----:B------:R-:W-:Y:S02]  /*c6f0*/  MOV R4, R19 ;  /* 0x0000001300047202 */ /* 0x000fe40000000f00 */
[----:B0-----:R-:W-:Y:S02]  /*c700*/  MOV R5, R10 ;  /* 0x0000000a00057202 */ /* 0x001fe40000000f00 */
[----:B------:R-:W-:Y:S01]  /*c710*/  F2FP.F16.F32.PACK_AB R50, R53, R52 ;  /* 0x000000343532723e */ /* 0x000fe200000000ff */
[----:B------:R-:W-:Y:S01]  /*c720*/  UIMAD.WIDE UR8, UR4, 0x4, UR8 ;  /* 0x00000004040878a5 */ /* 0x000fe2000f8e0208 */
[----:B------:R-:W-:Y:S01]  /*c730*/  F2FP.F16.F32.PACK_AB R51, R158, R51 ;  /* 0x000000339e33723e */ /* 0x000fe200000000ff */
[----:B------:R-:W-:Y:S01]  /*c740*/  IMAD.WIDE R98, R213, 0x2, R4 ;  /* 0x00000002d5627825 */ /* 0x000fe200078e0204 */
[----:B------:R-:W-:-:S02]  /*c750*/  F2FP.F16.F32.PACK_AB R57, R157, R58 ;  /* 0x0000003a9d39723e */ /* 0x000fc400000000ff */
[----:B------:R-:W-:Y:S02]  /*c760*/  F2FP.F16.F32.PACK_AB R64, R65, R64 ;  /* 0x000000404140723e */ /* 0x000fe400000000ff */
[C---:B------:R-:W-:Y:S02]  /*c770*/  IADD3 R177, P5, R98.reuse, 0x4040, RZ ;  /* 0x0000404062b17810 */ /* 0x040fe40007fbe0ff */
[C---:B------:R-:W-:Y:S02]  /*c780*/  IADD3 R167, P1, R98.reuse, 0x20, RZ ;  /* 0x0000002062a77810 */ /* 0x040fe40007f3e0ff */
[C---:B------:R-:W-:Y:S01]  /*c790*/  IADD3 R169, P0, R98.reuse, 0x40, RZ ;  /* 0x0000004062a97810 */ /* 0x040fe20007f1e0ff */
[--C-:B------:R-:W-:Y:S01]  /*c7a0*/  IMAD.X R31, RZ, RZ, R99.reuse, P5 ;  /* 0x000000ffff1f7224 */ /* 0x100fe200028e0663 */
[----:B------:R-:W-:Y:S01]  /*c7b0*/  LOP3.LUT R22, R177, 0x380, RZ, 0xc0, !PT ;  /* 0x00000380b1167812 */ /* 0x000fe200078ec0ff */
[--C-:B------:R-:W-:Y:S01]  /*c7c0*/  IMAD.X R11, RZ, RZ, R99.reuse, P1 ;  /* 0x000000ffff0b7224 */ /* 0x100fe200008e0663 */
[C---:B------:R-:W-:Y:S01]  /*c7d0*/  IADD3 R171, P4, R98.reuse, 0x60, RZ ;  /* 0x0000006062ab7810 */ /* 0x040fe20007f9e0ff */
[----:B------:R-:W-:Y:S01]  /*c7e0*/  IMAD.X R13, RZ, RZ, R99, P0 ;  /* 0x000000ffff0d7224 */ /* 0x000fe200000e0663 */
[----:B------:R-:W-:-:S02]  /*c7f0*/  LOP3.LUT R7, R98, 0x380, RZ, 0xc0, !PT ;  /* 0x0000038062077812 */ /* 0x000fc400078ec0ff */
[----:B------:R-:W-:Y:S01]  /*c800*/  IADD3 R173, P3, R98, 0x4000, RZ ;  /* 0x0000400062ad7810 */ /* 0x000fe20007f7e0ff */
[--C-:B------:R-:W-:Y:S01]  /*c810*/  IMAD.X R15, RZ, RZ, R99.reuse, P4 ;  /* 0x000000ffff0f7224 */ /* 0x100fe200020e0663 */
[----:B------:R-:W-:Y:S02]  /*c820*/  SHF.R.U64 R22, R22, 0x3, RZ ;  /* 0x0000000316167819 */ /* 0x000fe400000012ff */
[C---:B------:R-:W-:Y:S01]  /*c830*/  IADD3 R175, P6, R98.reuse, 0x4020, RZ ;  /* 0x0000402062af7810 */ /* 0x040fe20007fde0ff */
[--C-:B------:R-:W-:Y:S01]  /*c840*/  IMAD.X R17, RZ, RZ, R99.reuse, P3 ;  /* 0x000000ffff117224 */ /* 0x100fe200018e0663 */
[C---:B------:R-:W-:Y:S02]  /*c850*/  IADD3 R179, P2, R98.reuse, 0x4060, RZ ;  /* 0x0000406062b37810 */ /* 0x040fe40007f5e0ff */
[C---:B------:R-:W-:Y:S01]  /*c860*/  IADD3 R181, P1, R98.reuse, 0x8000, RZ ;  /* 0x0000800062b57810 */ /* 0x040fe20007f3e0ff */
[--C-:B------:R-:W-:Y:S01]  /*c870*/  IMAD.X R21, RZ, RZ, R99.reuse, P6 ;  /* 0x000000ffff157224 */ /* 0x100fe200030e0663 */
[----:B------:R-:W-:Y:S01]  /*c880*/  IADD3 R183, P0, R98, 0x8020, RZ ;  /* 0x0000802062b77810 */ /* 0x000fe20007f1e0ff */
[--C-:B------:R-:W-:Y:S01]  /*c890*/  IMAD.X R39, RZ, RZ, R99.reuse, P2 ;  /* 0x000000ffff277224 */ /* 0x100fe200010e0663 */
[----:B------:R-:W-:Y:S01]  /*c8a0*/  LOP3.LUT R10, R167, 0x380, RZ, 0xc0, !PT ;  /* 0x00000380a70a7812 */ /* 0x000fe200078ec0ff */
[--C-:B------:R-:W-:Y:S01]  /*c8b0*/  IMAD.X R47, RZ, RZ, R99.reuse, P1 ;  /* 0x000000ffff2f7224 */ /* 0x100fe200008e0663 */
[----:B------:R-:W-:Y:S01]  /*c8c0*/  LOP3.LUT R12, R169, 0x380, RZ, 0xc0, !PT ;  /* 0x00000380a90c7812 */ /* 0x000fe200078ec0ff */
[----:B------:R-:W-:Y:S01]  /*c8d0*/  IMAD.X R55, RZ, RZ, R99, P0 ;  /* 0x000000ffff377224 */ /* 0x000fe200000e0663 */
[----:B------:R-:W-:-:S02]  /*c8e0*/  LOP3.LUT R14, R171, 0x380, RZ, 0xc0, !PT ;  /* 0x00000380ab0e7812 */ /* 0x000fc400078ec0ff */
[----:B------:R-:W-:Y:S02]  /*c8f0*/  SHF.R.U64 R7, R7, 0x3, RZ ;  /* 0x0000000307077819 */ /* 0x000fe400000012ff */
[----:B------:R-:W-:Y:S02]  /*c900*/  LOP3.LUT R16, R173, 0x380, RZ, 0xc0, !PT ;  /* 0x00000380ad107812 */ /* 0x000fe400078ec0ff */
[----:B------:R-:W-:Y:S02]  /*c910*/  LOP3.LUT R30, R22, R177, RZ, 0x3c, !PT ;  /* 0x000000b1161e7212 */ /* 0x000fe400078e3cff */
[----:B------:R-:W-:Y:S02]  /*c920*/  SHF.R.U64 R10, R10, 0x3, RZ ;  /* 0x000000030a0a7819 */ /* 0x000fe400000012ff */
[----:B------:R-:W-:Y:S02]  /*c930*/  LOP3.LUT R20, R175, 0x380, RZ, 0xc0, !PT ;  /* 0x00000380af147812 */ /* 0x000fe400078ec0ff */
[----:B------:R-:W-:-:S02]  /*c940*/  LOP3.LUT R22, R183, 0x380, RZ, 0xc0, !PT ;  /* 0x00000380b7167812 */ /* 0x000fc400078ec0ff */
[----:B------:R-:W-:Y:S02]  /*c950*/  IADD3 R185, P4, R98, 0x8040, RZ ;  /* 0x0000804062b97810 */ /* 0x000fe40007f9e0ff */
[----:B------:R-:W-:Y:S02]  /*c960*/  SHF.R.U64 R12, R12, 0x3, RZ ;  /* 0x000000030c0c7819 */ /* 0x000fe400000012ff */
[C---:B------:R-:W-:Y:S01]  /*c970*/  IADD3 R187, P3, R98.reuse, 0x8060, RZ ;  /* 0x0000806062bb7810 */ /* 0x040fe20007f7e0ff */
[--C-:B------:R-:W-:Y:S01]  /*c980*/  IMAD.X R63, RZ, RZ, R99.reuse, P4 ;  /* 0x000000ffff3f7224 */ /* 0x100fe200020e0663 */
[C---:B------:R-:W-:Y:S02]  /*c990*/  IADD3 R189, P6, R98.reuse, 0xc000, RZ ;  /* 0x0000c00062bd7810 */ /* 0x040fe40007fde0ff */
[C---:B------:R-:W-:Y:S01]  /*c9a0*/  IADD3 R191, P5, R98.reuse, 0xc020, RZ ;  /* 0x0000c02062bf7810 */ /* 0x040fe20007fbe0ff */
[--C-:B------:R-:W-:Y:S01]  /*c9b0*/  IMAD.X R71, RZ, RZ, R99.reuse, P3 ;  /* 0x000000ffff477224 */ /* 0x100fe200018e0663 */
[C---:B------:R-:W-:Y:S01]  /*c9c0*/  IADD3 R193, P2, R98.reuse, 0xc040, RZ ;  /* 0x0000c04062c17810 */ /* 0x040fe20007f5e0ff */
[--C-:B------:R-:W-:Y:S01]  /*c9d0*/  IMAD.X R79, RZ, RZ, R99.reuse, P6 ;  /* 0x000000ffff4f7224 */ /* 0x100fe200030e0663 */
[----:B------:R-:W-:Y:S01]  /*c9e0*/  IADD3 R195, P1, R98, 0xc060, RZ ;  /* 0x0000c06062c37810 */ /* 0x000fe20007f3e0ff */
[----:B------:R-:W-:Y:S01]  /*c9f0*/  IMAD.X R95, RZ, RZ, R99, P5 ;  /* 0x000000ffff5f7224 */ /* 0x000fe200028e0663 */
[----:B------:R-:W-:-:S02]  /*ca00*/  SHF.R.U64 R14, R14, 0x3, RZ ;  /* 0x000000030e0e7819 */ /* 0x000fc400000012ff */
[----:B------:R-:W-:Y:S01]  /*ca10*/  LOP3.LUT R38, R179, 0x380, RZ, 0xc0, !PT ;  /* 0x00000380b3267812 */ /* 0x000fe200078ec0ff */
[--C-:B------:R-:W-:Y:S01]  /*ca20*/  IMAD.X R9, RZ, RZ, R99.reuse, P1 ;  /* 0x000000ffff097224 */ /* 0x100fe200008e0663 */
[----:B------:R-:W-:Y:S01]  /*ca30*/  LOP3.LUT R98, R7, R98, RZ, 0x3c, !PT ;  /* 0x0000006207627212 */ /* 0x000fe200078e3cff */
[----:B------:R-:W-:Y:S01]  /*ca40*/  IMAD.X R7, RZ, RZ, R99, P2 ;  /* 0x000000ffff077224 */ /* 0x000fe200010e0663 */
[----:B------:R-:W-:Y:S02]  /*ca50*/  SHF.R.U64 R16, R16, 0x3, RZ ;  /* 0x0000000310107819 */ /* 0x000fe400000012ff */
[----:B------:R-:W-:Y:S02]  /*ca60*/  LOP3.LUT R46, R181, 0x380, RZ, 0xc0, !PT ;  /* 0x00000380b52e7812 */ /* 0x000fe400078ec0ff */
[----:B------:R-:W-:Y:S02]  /*ca70*/  LOP3.LUT R10, R10, R167, RZ, 0x3c, !PT ;  /* 0x000000a70a0a7212 */ /* 0x000fe400078e3cff */
[----:B------:R-:W-:-:S02]  /*ca80*/  SHF.R.U64 R20, R20, 0x3, RZ ;  /* 0x0000000314147819 */ /* 0x000fc400000012ff */
[----:B------:R-:W-:Y:S02]  /*ca90*/  SHF.R.U64 R22, R22, 0x3, RZ ;  /* 0x0000000316167819 */ /* 0x000fe400000012ff */
[----:B------:R-:W-:Y:S02]  /*caa0*/  LOP3.LUT R12, R12, R169, RZ, 0x3c, !PT ;  /* 0x000000a90c0c7212 */ /* 0x000fe400078e3cff */
[----:B------:R-:W-:Y:S02]  /*cab0*/  LOP3.LUT R62, R185, 0x380, RZ, 0xc0, !PT ;  /* 0x00000380b93e7812 */ /* 0x000fe400078ec0ff */
[----:B------:R-:W-:Y:S02]  /*cac0*/  LOP3.LUT R14, R14, R171, RZ, 0x3c, !PT ;  /* 0x000000ab0e0e7212 */ /* 0x000fe400078e3cff */
[----:B------:R-:W-:Y:S02]  /*cad0*/  SHF.R.U64 R38, R38, 0x3, RZ ;  /* 0x0000000326267819 */ /* 0x000fe400000012ff */
[----:B------:R-:W-:-:S02]  /*cae0*/  LOP3.LUT R70, R187, 0x380, RZ, 0xc0, !PT ;  /* 0x00000380bb467812 */ /* 0x000fc400078ec0ff */
[----:B------:R-:W-:Y:S02]  /*caf0*/  LOP3.LUT R16, R16, R173, RZ, 0x3c, !PT ;  /* 0x000000ad10107212 */ /* 0x000fe400078e3cff */
[----:B------:R-:W-:Y:S02]  /*cb00*/  SHF.R.U64 R46, R46, 0x3, RZ ;  /* 0x000000032e2e7819 */ /* 0x000fe400000012ff */
[----:B------:R-:W-:Y:S02]  /*cb10*/  LOP3.LUT R78, R189, 0x380, RZ, 0xc0, !PT ;  /* 0x00000380bd4e7812 */ /* 0x000fe400078ec0ff */
[----:B------:R-:W-:Y:S01]  /*cb20*/  MOV R98, R98 ;  /* 0x0000006200627202 */ /* 0x000fe20000000f00 */
[----:B------:R-:W-:Y:S01]  /*cb30*/  BAR.SYNC.DEFER_BLOCKING 0x1, 0x100 ;  /* 0x0044000000007b1d */ /* 0x000fe20000010000 */
[----:B------:R-:W-:Y:S02]  /*cb40*/  LOP3.LUT R20, R20, R175, RZ, 0x3c, !PT ;  /* 0x000000af14147212 */ /* 0x000fe400078e3cff */
[----:B------:R-:W-:-:S02]  /*cb50*/  LOP3.LUT R54, R22, R183, RZ, 0x3c, !PT ;  /* 0x000000b716367212 */ /* 0x000fc400078e3cff */
[----:B------:R-:W-:Y:S02]  /*cb60*/  LOP3.LUT R8, R191, 0x380, RZ, 0xc0, !PT ;  /* 0x00000380bf087812 */ /* 0x000fe400078ec0ff */
[----:B------:R-:W-:Y:S02]  /*cb70*/  MOV R11, R10 ;  /* 0x0000000a000b7202 */ /* 0x000fe40000000f00 */
[----:B------:R-:W-:Y:S02]  /*cb80*/  SHF.R.U64 R62, R62, 0x3, RZ ;  /* 0x000000033e3e7819 */ /* 0x000fe400000012ff */
[----:B------:R-:W-:Y:S02]  /*cb90*/  LOP3.LUT R22, R193, 0x380, RZ, 0xc0, !PT ;  /* 0x00000380c1167812 */ /* 0x000fe400078ec0ff */
[----:B------:R-:W-:Y:S02]  /*cba0*/  MOV R12, R12 ;  /* 0x0000000c000c7202 */ /* 0x000fe40000000f00 */
[----:B------:R-:W-:-:S02]  /*cbb0*/  LOP3.LUT R38, R38, R179, RZ, 0x3c, !PT ;  /* 0x000000b326267212 */ /* 0x000fc400078e3cff */
[----:B------:R-:W-:Y:S02]  /*cbc0*/  SHF.R.U64 R70, R70, 0x3, RZ ;  /* 0x0000000346467819 */ /* 0x000fe400000012ff */
[----:B------:R-:W-:Y:S02]  /*cbd0*/  LOP3.LUT R94, R195, 0x380, RZ, 0xc0, !PT ;  /* 0x00000380c35e7812 */ /* 0x000fe400078ec0ff */
[----:B------:R-:W-:Y:S02]  /*cbe0*/  MOV R14, R14 ;  /* 0x0000000e000e7202 */ /* 0x000fe40000000f00 */
[----:B------:R-:W-:Y:S01]  /*cbf0*/  LOP3.LUT R46, R46, R181, RZ, 0x3c, !PT ;  /* 0x000000b52e2e7212 */ /* 0x000fe200078e3cff */
[----:B------:R0:W-:Y:S01]  /*cc00*/  STSM.16.M88.4 [R98], R24 ;  /* 0x0000001862007844 */ /* 0x0001e20000000200 */
[----:B------:R-:W-:Y:S02]  /*cc10*/  SHF.R.U64 R78, R78, 0x3, RZ ;  /* 0x000000034e4e7819 */ /* 0x000fe400000012ff */
        /* <DEDUP_REMOVED lines=8> */
[----:B------:R-:W-:Y:S02]  /*cca0*/  SHF.R.U64 R8, R8, 0x3, RZ ;  /* 0x0000000308087819 */ /* 0x000fe400000012ff */
[----:B------:R-:W-:Y:S01]  /*ccb0*/  MOV R20, R20 ;  /* 0x0000001400147202 */ /* 0x000fe20000000f00 */
[----:B------:R-:W-:Y:S01]  /*ccc0*/  STSM.16.M88.4 [R16], R56 ;  /* 0x0000003810007844 */ /* 0x000fe20000000200 */
[----:B------:R-:W-:-:S02]  /*ccd0*/  F2FP.F16.F32.PACK_AB R66, R69, R68 ;  /* 0x000000444542723e */ /* 0x000fc400000000ff */
        /* <DEDUP_REMOVED lines=10> */
[----:B------:R-:W-:Y:S01]  /*cd80*/  LOP3.LUT R70, R70, R187, RZ, 0x3c, !PT ;  /* 0x000000bb46467212 */ /* 0x000fe200078e3cff */
[----:B------:R-:W-:Y:S01]  /*cd90*/  STSM.16.M88.4 [R30], R72 ;  /* 0x000000481e007844 */ /* 0x000fe20000000200 */
[----:B------:R-:W-:Y:S02]  /*cda0*/  SHF.R.U64 R28, R94, 0x3, RZ ;  /* 0x000000035e1c7819 */ /* 0x000fe400000012ff */
[----:B------:R-:W-:-:S02]  /*cdb0*/  MOV R38, R38 ;  /* 0x0000002600267202 */ /* 0x000fc40000000f00 */
[----:B------:R-:W-:Y:S02]  /*cdc0*/  F2FP.F16.F32.PACK_AB R82, R85, R84 ;  /* 0x000000545552723e */ /* 0x000fe400000000ff */
[----:B------:R-:W-:Y:S02]  /*cdd0*/  F2FP.F16.F32.PACK_AB R83, R83, R86 ;  /* 0x000000565353723e */ /* 0x000fe400000000ff */
[----:B------:R-:W-:Y:S02]  /*cde0*/  LOP3.LUT R78, R78, R189, RZ, 0x3c, !PT ;  /* 0x000000bd4e4e7212 */ /* 0x000fe400078e3cff */
[----:B------:R-:W-:Y:S01]  /*cdf0*/  MOV R46, R46 ;  /* 0x0000002e002e7202 */ /* 0x000fe20000000f00 */
[----:B------:R-:W-:Y:S01]  /*ce00*/  STSM.16.M88.4 [R38], R80 ;  /* 0x0000005026007844 */ /* 0x000fe20000000200 */
[----:B------:R-:W-:Y:S02]  /*ce10*/  F2FP.F16.F32.PACK_AB R84, R89, R88 ;  /* 0x000000585954723e */ /* 0x000fe400000000ff */
[----:B------:R-:W-:-:S02]  /*ce20*/  F2FP.F16.F32.PACK_AB R85, R91, R90 ;  /* 0x0000005a5b55723e */ /* 0x000fc400000000ff */
[----:B------:R-:W-:Y:S02]  /*ce30*/  F2FP.F16.F32.PACK_AB R86, R93, R92 ;  /* 0x0000005c5d56723e */ /* 0x000fe400000000ff */
[----:B------:R-:W-:Y:S02]  /*ce40*/  F2FP.F16.F32.PACK_AB R87, R164, R87 ;  /* 0x00000057a457723e */ /* 0x000fe400000000ff */
[----:B------:R-:W-:Y:S02]  /*ce50*/  F2FP.F16.F32.PACK_AB R96, R97, R96 ;  /* 0x000000606160723e */ /* 0x000fe400000000ff */
[----:B------:R-:W-:Y:S01]  /*ce60*/  F2FP.F16.F32.PACK_AB R104, R105, R104 ;  /* 0x000000686968723e */ /* 0x000fe200000000ff */
[----:B------:R-:W-:Y:S01]  /*ce70*/  STSM.16.M88.4 [R46], R84 ;  /* 0x000000542e007844 */ /* 0x000fe20000000200 */
[----:B------:R-:W-:Y:S02]  /*ce80*/  LOP3.LUT R94, R8, R191, RZ, 0x3c, !PT ;  /* 0x000000bf085e7212 */ /* 0x000fe400078e3cff */
[----:B------:R-:W-:-:S02]  /*ce90*/  MOV R54, R54 ;  /* 0x0000003600367202 */ /* 0x000fc40000000f00 */
[----:B------:R-:W-:Y:S02]  /*cea0*/  F2FP.F16.F32.PACK_AB R97, R166, R165 ;  /* 0x000000a5a661723e */ /* 0x000fe400000000ff */
[----:B0-----:R-:W-:Y:S02]  /*ceb0*/  F2FP.F16.F32.PACK_AB R98, R101, R100 ;  /* 0x000000646562723e */ /* 0x001fe400000000ff */
[----:B------:R-:W-:Y:S02]  /*cec0*/  F2FP.F16.F32.PACK_AB R99, R103, R102 ;  /* 0x000000666763723e */ /* 0x000fe400000000ff */
[----:B------:R-:W-:Y:S02]  /*ced0*/  F2FP.F16.F32.PACK_AB R105, R107, R106 ;  /* 0x0000006a6b69723e */ /* 0x000fe400000000ff */
[----:B------:R-:W-:Y:S01]  /*cee0*/  F2FP.F16.F32.PACK_AB R112, R113, R112 ;  /* 0x000000707170723e */ /* 0x000fe200000000ff */
[----:B------:R-:W-:Y:S01]  /*cef0*/  STSM.16.M88.4 [R54], R96 ;  /* 0x0000006036007844 */ /* 0x000fe20000000200 */
[----:B------:R-:W-:-:S02]  /*cf00*/  LOP3.LUT R6, R22, R193, RZ, 0x3c, !PT ;  /* 0x000000c116067212 */ /* 0x000fc400078e3cff */
[----:B------:R-:W-:Y:S02]  /*cf10*/  MOV R62, R62 ;  /* 0x0000003e003e7202 */ /* 0x000fe40000000f00 */
[----:B------:R-:W-:Y:S02]  /*cf20*/  F2FP.F16.F32.PACK_AB R106, R109, R108 ;  /* 0x0000006c6d6a723e */ /* 0x000fe400000000ff */
        /* <DEDUP_REMOVED lines=23> */
[----:B------:R-:W-:Y:S01]  /*d0a0*/  MOV R10, R6 ;  /* 0x00000006000a7202 */ /* 0x000fe20000000f00 */
[----:B------:R-:W-:Y:S01]  /*d0b0*/  IMAD.U32 R6, RZ, RZ, UR8 ;  /* 0x00000008ff067e24 */ /* 0x000fe2000f8e00ff */
[----:B------:R-:W-:Y:S01]  /*d0c0*/  F2FP.F16.F32.PACK_AB R138, R141, R140 ;  /* 0x0000008c8d8a723e */ /* 0x000fe200000000ff */
[----:B------:R-:W-:Y:S01]  /*d0d0*/  IMAD.U32 R7, RZ, RZ, UR9 ;  /* 0x00000009ff077e24 */ /* 0x000fe2000f8e00ff */
[----:B------:R-:W-:Y:S01]  /*d0e0*/  F2FP.F16.F32.PACK_AB R139, R143, R142 ;  /* 0x0000008e8f8b723e */ /* 0x000fe200000000ff */
[----:B------:R-:W-:Y:S01]  /*d0f0*/  ULDC.64 UR8, c[0x0][0xbe0] ;  /* 0x0002f80000087ab9 */ /* 0x000fe20000000a00 */
[----:B------:R-:W-:-:S02]  /*d100*/  F2FP.F16.F32.PACK_AB R145, R147, R146 ;  /* 0x000000929391723e */ /* 0x000fc400000000ff */
[----:B------:R-:W-:Y:S01]  /*d110*/  MOV R8, R8 ;  /* 0x0000000800087202 */ /* 0x000fe20000000f00 */
[----:B------:R-:W-:Y:S01]  /*d120*/  STSM.16.M88.4 [R10], R136 ;  /* 0x000000880a007844 */ /* 0x000fe20000000200 */
[----:B------:R-:W-:Y:S02]  /*d130*/  F2FP.F16.F32.PACK_AB R146, R149, R148 ;  /* 0x000000949592723e */ /* 0x000fe400000000ff */
[----:B------:R-:W-:Y:S01]  /*d140*/  F2FP.F16.F32.PACK_AB R147, R151, R150 ;  /* 0x000000969793723e */ /* 0x000fe200000000ff */
[----:B------:R-:W-:Y:S01]  /*d150*/  UISETP.NE.U32.AND UP1, UPT, UR8, URZ, UPT ;  /* 0x0000003f0800728c */ /* 0x000fe2000bf25070 */
[----:B------:R-:W-:-:S03]  /*d160*/  PLOP3.LUT P1, PT, PT, PT, UP0, 0x80, 0x0 ;  /* 0x000000000000781c */ /* 0x000fc60003f2f008 */
[----:B------:R0:W-:Y:S01]  /*d170*/  STSM.16.M88.4 [R8], R144 ;  /* 0x0000009008007844 */ /* 0x0001e20000000200 */
[----:B------:R-:W-:Y:S01]  /*d180*/  BAR.SYNC.DEFER_BLOCKING 0x1, 0x100 ;  /* 0x0044000000007b1d */ /* 0x000fe20000010000 */
[----:B------:R-:W-:-:S07]  /*d190*/  UISETP.NE.AND.EX UP1, UPT, UR9, URZ, UPT, UP1 ;  /* 0x0000003f0900728c */ /* 0x000fce000bf25310 */
[----:B------:R-:W1:Y:S01]  /*d1a0*/  LDC R21, c[0x0][0xa88] ;  /* 0x0002a200ff157b82 */ /* 0x000e620000000800 */
[----:B------:R-:W-:Y:S01]  /*d1b0*/  PLOP3.LUT P2, PT, PT, PT, UP1, 0x80, 0x0 ;  /* 0x000000000000781c */ /* 0x000fe20003f4f018 */
[----:B------:R-:W-:Y:S02]  /*d1c0*/  IMAD R9, R204, 0x40, R23 ;  /* 0x00000040cc097824 */ /* 0x000fe400078e0217 */
[----:B------:R-:W-:Y:S02]  /*d1d0*/  @UP1 ULDC.64 UR8, c[0x0][0xbe0] ;  /* 0x0002f80000081ab9 */ /* 0x000fe40000000a00 */
[----:B------:R-:W-:Y:S01]  /*d1e0*/  @UP1 UIMAD.WIDE UR8, UR4, 0x4, UR8 ;  /* 0x00000004040818a5 */ /* 0x000fe2000f8e0208 */
[----:B------:R-:W-:-:S05]  /*d1f0*/  IMAD.WIDE R4, R9, 0x2, R4 ;  /* 0x0000000209047825 */ /* 0x000fca00078e0204 */
[----:B0-----:R-:W-:Y:S02]  /*d200*/  IMAD.U32 R8, RZ, RZ, UR8 ;  /* 0x00000008ff087e24 */ /* 0x001fe4000f8e00ff */
[----:B------:R-:W-:Y:S01]  /*d210*/  IMAD.U32 R9, RZ, RZ, UR9 ;  /* 0x00000009ff097e24 */ /* 0x000fe2000f8e00ff */
[----:B------:R-:W2:Y:S01]  /*d220*/  @P1 LDG.E R3, desc[UR60][R6.64] ;  /* 0x0000003c06031981 */ /* 0x000ea2000c1e1900 */
[----:B------:R-:W-:Y:S01]  /*d230*/  UMOV UR4, URZ ;  /* 0x0000003f00047c82 */ /* 0x000fe20008000000 */
[----:B------:R-:W-:Y:S02]  /*d240*/  IADD3 R13, P0, R4, 0x1000, RZ ;  /* 0x00001000040d7810 */ /* 0x000fe40007f1e0ff */
[----:B-1----:R0:W5:Y:S01]  /*d250*/  @P2 LDG.E R21, desc[UR60][R8.64] ;  /* 0x0000003c08152981 */ /* 0x002162000c1e1900 */
[----:B--2---:R-:W-:Y:S01]  /*d260*/  @P1 R2UR UR4, R3 ;  /* 0x00000000030412ca */ /* 0x004fe200000e0000 */
[----:B0-----:R-:W-:-:S14]  /*d270*/  @P2 BRA `(.L_x_1163) ;  /* 0x0000000000102947 */ /* 0x001fdc0003800000 */
[----:B------:R-:W-:Y:S05]  /*d280*/  @!P1 BRA `(.L_x_1163) ;  /* 0x00000000000c9947 */ /* 0x000fea0003800000 */
[----:B------:R-:W2:Y:S04]  /*d290*/  LDG.E R8, desc[UR60][R6.64] ;  /* 0x0000003c06087981 */ /* 0x000ea8000c1e1900 */
[----:B-----5:R-:W2:Y:S02]  /*d2a0*/  LDG.E R21, desc[UR60][R6.64+0x4] ;  /* 0x0000043c06157981 */ /* 0x020ea4000c1e1900 */
[----:B--2---:R-:W-:-:S07]  /*d2b0*/  IMAD.IADD R21, R21, 0x1, -R8 ;  /* 0x0000000115157824 */ /* 0x004fce00078e0a08 */
.L_x_1163:
[----:B------:R-:W-:Y:S01]  /*d2c0*/  R2UR UR17, R207 ;  /* 0x00000000cf1172ca */ /* 0x000fe200000e0000 */
[----:B------:R-:W-:Y:S01]  /*d2d0*/  ULDC.64 UR12, c[0x0][0xb70] ;  /* 0x0002dc00000c7ab9 */ /* 0x000fe20000000a00 */
[----:B------:R-:W-:Y:S01]  /*d2e0*/  R2UR UR15, R208 ;  /* 0x00000000d00f72ca */ /* 0x000fe200000e0000 */
[----:B------:R-:W-:Y:S01]  /*d2f0*/  USHF.R.S32.HI UR11, URZ, 0x1f, UR4 ;  /* 0x0000001f3f0b7899 */ /* 0x000fe20008011404 */
[----:B------:R-:W-:Y:S01]  /*d300*/  IADD3 R7, P2, R4, 0x3000, RZ ;  /* 0x0000300004077810 */ /* 0x000fe20007f5e0ff */
[----:B------:R-:W-:Y:S01]  /*d310*/  UMOV UR10, UR4 ;  /* 0x00000004000a7c82 */ /* 0x000fe20008000000 */
[----:B------:R-:W-:Y:S01]  /*d320*/  IMAD R14, R206, 0x80, R211 ;  /* 0x00000080ce0e7824 */ /* 0x000fe200078e02d3 */
[----:B------:R-:W-:Y:S02]  /*d330*/  LOP3.LUT R12, R13, 0x380, RZ, 0xc0, !PT ;  /* 0x000003800d0c7812 */ /* 0x000fe400078ec0ff */
[----:B------:R-:W-:Y:S02]  /*d340*/  LOP3.LUT R6, R7, 0x380, RZ, 0xc0, !PT ;  /* 0x0000038007067812 */ /* 0x000fe400078ec0ff */
[----:B------:R-:W-:-:S02]  /*d350*/  IADD3 R9, P1, R4, 0x2000, RZ ;  /* 0x0000200004097810 */ /* 0x000fc40007f3e0ff */
[----:B------:R-:W-:Y:S01]  /*d360*/  USHF.R.S32.HI UR14, URZ, 0x1f, UR17 ;  /* 0x0000001f3f0e7899 */ /* 0x000fe20008011411 */
[----:B------:R-:W-:Y:S01]  /*d370*/  SHF.R.U64 R6, R6, 0x3, RZ ;  /* 0x0000000306067819 */ /* 0x000fe200000012ff */
[----:B------:R-:W-:Y:S01]  /*d380*/  UIMAD.WIDE.U32 UR8, UR17, UR12, UR10 ;  /* 0x0000000c110872a5 */ /* 0x000fe2000f8e000a */
[----:B------:R-:W-:Y:S01]  /*d390*/  SHF.R.S32.HI R3, RZ, 0x1f, R14 ;  /* 0x0000001fff037819 */ /* 0x000fe2000001140e */
[----:B------:R-:W-:Y:S01]  /*d3a0*/  UIMAD UR7, UR14, UR12, URZ ;  /* 0x0000000c0e0772a4 */ /* 0x000fe2000f8e023f */
[----:B------:R-:W-:Y:S02]  /*d3b0*/  LOP3.LUT R6, R6, R7, RZ, 0x3c, !PT ;  /* 0x0000000706067212 */ /* 0x000fe400078e3cff */
[----:B------:R-:W-:Y:S01]  /*d3c0*/  SHF.R.U64 R12, R12, 0x3, RZ ;  /* 0x000000030c0c7819 */ /* 0x000fe200000012ff */
[----:B------:R-:W-:Y:S01]  /*d3d0*/  UIMAD UR10, UR17, UR13, UR7 ;  /* 0x0000000d110a72a4 */ /* 0x000fe2000f8e0207 */
[----:B------:R-:W-:Y:S01]  /*d3e0*/  LOP3.LUT R8, R9, 0x380, RZ, 0xc0, !PT ;  /* 0x0000038009087812 */ /* 0x000fe200078ec0ff */
[----:B------:R-:W-:Y:S01]  /*d3f0*/  USHF.R.S32.HI UR7, URZ, 0x1f, UR15 ;  /* 0x0000001f3f077899 */ /* 0x000fe2000801140f */
[----:B------:R-:W-:Y:S01]  /*d400*/  LOP3.LUT R12, R12, R13, RZ, 0x3c, !PT ;  /* 0x0000000d0c0c7212 */ /* 0x000fe200078e3cff */
[----:B------:R-:W-:Y:S01]  /*d410*/  ULDC.64 UR12, c[0x0][0xb78] ;  /* 0x0002de00000c7ab9 */ /* 0x000fe20000000a00 */
[----:B------:R-:W-:Y:S01]  /*d420*/  USEL UR15, UR15, URZ, !UP0 ;  /* 0x0000003f0f0f7287 */ /* 0x000fe2000c000000 */
[----:B------:R-:W-:Y:S01]  /*d430*/  SHF.R.U64 R8, R8, 0x3, RZ ;  /* 0x0000000308087819 */ /* 0x000fe200000012ff */
[----:B------:R-:W-:Y:S01]  /*d440*/  USEL UR16, UR7, URZ, !UP0 ;  /* 0x0000003f07107287 */ /* 0x000fe2000c000000 */
[--C-:B------:R-:W-:Y:S01]  /*d450*/  IMAD.X R13, RZ, RZ, R5.reuse, P0 ;  /* 0x000000ffff0d7224 */ /* 0x100fe200000e0605 */
[----:B------:R-:W-:Y:S01]  /*d460*/  UIADD3 UR9, UR9, UR10, URZ ;  /* 0x0000000a09097290 */ /* 0x000fe2000fffe03f */
[----:B------:R-:W-:Y:S01]  /*d470*/  IADD3 R69, P0, R4, 0x8000, RZ ;  /* 0x0000800004457810 */ /* 0x000fe20007f1e0ff */
[----:B------:R-:W-:Y:S01]  /*d480*/  UIMAD UR7, UR16, UR12, URZ ;  /* 0x0000000c100772a4 */ /* 0x000fe2000f8e023f */
[----:B------:R-:W-:Y:S01]  /*d490*/  LOP3.LUT R8, R8, R9, RZ, 0x3c, !PT ;  /* 0x0000000908087212 */ /* 0x000fe200078e3cff */
[----:B------:R-:W-:Y:S01]  /*d4a0*/  UIMAD.WIDE.U32 UR8, UR15, UR12, UR8 ;  /* 0x0000000c0f0872a5 */ /* 0x000fe2000f8e0008 */
[----:B------:R-:W-:Y:S01]  /*d4b0*/  IMAD.X R9, RZ, RZ, R5, P1 ;  /* 0x000000ffff097224 */ /* 0x000fe200008e0605 */
[----:B------:R-:W-:Y:S01]  /*d4c0*/  UIMAD UR7, UR15, UR13, UR7 ;  /* 0x0000000d0f0772a4 */ /* 0x000fe2000f8e0207 */
[----:B------:R-:W-:-:S02]  /*d4d0*/  IADD3 R61, P6, R4, 0x4000, RZ ;  /* 0x00004000043d7810 */ /* 0x000fc40007fde0ff */
[----:B------:R-:W-:Y:S02]  /*d4e0*/  IADD3 R37, P5, R4, 0x5000, RZ ;  /* 0x0000500004257810 */ /* 0x000fe40007fbe0ff */
[----:B------:R-:W-:Y:S01]  /*d4f0*/  IADD3 R7, P3, R14, UR8, RZ ;  /* 0x000000080e077c10 */ /* 0x000fe2000ff7e0ff */
[----:B------:R-:W-:Y:S01]  /*d500*/  IMAD.U32 R10, RZ, RZ, UR7 ;  /* 0x00000007ff0a7e24 */ /* 0x000fe2000f8e00ff */
[C---:B------:R-:W-:Y:S02]  /*d510*/  IADD3 R33, P4, R4.reuse, 0x6000, RZ ;  /* 0x0000600004217810 */ /* 0x040fe40007f9e0ff */
[----:B------:R-:W-:Y:S02]  /*d520*/  IADD3 R57, P1, R4, 0x9000, RZ ;  /* 0x0000900004397810 */ /* 0x000fe40007f3e0ff */
[----:B------:R-:W-:Y:S01]  /*d530*/  IADD3.X R10, R3, UR9, R10, P3, !PT ;  /* 0x00000009030a7c10 */ /* 0x000fe20009ffe40a */
[----:B------:R-:W-:Y:S01]  /*d540*/  ULDC.64 UR8, c[0x0][0xb40] ;  /* 0x0002d00000087ab9 */ /* 0x000fe20000000a00 */
[----:B------:R-:W-:-:S02]  /*d550*/  LOP3.LUT R68, R69, 0x380, RZ, 0xc0, !PT ;  /* 0x0000038045447812 */ /* 0x000fc400078ec0ff */
[----:B------:R-:W-:Y:S02]  /*d560*/  LEA R16, P3, R7, UR8, 0x2 ;  /* 0x0000000807107c11 */ /* 0x000fe4000f8610ff */
[----:B------:R-:W-:Y:S02]  /*d570*/  LOP3.LUT R60, R61, 0x380, RZ, 0xc0, !PT ;  /* 0x000003803d3c7812 */ /* 0x000fe400078ec0ff */
[----:B------:R-:W-:Y:S01]  /*d580*/  LEA.HI.X R17, R7, UR9, R10, 0x2, P3 ;  /* 0x0000000907117c11 */ /* 0x000fe200098f140a */
[----:B------:R-:W-:Y:S01]  /*d590*/  IMAD.X R7, RZ, RZ, R5, P2 ;  /* 0x000000ffff077224 */ /* 0x000fe200010e0605 */
[----:B------:R-:W-:Y:S01]  /*d5a0*/  IADD3 R25, P3, R4, 0x7000, RZ ;  /* 0x0000700004197810 */ /* 0x000fe20007f7e0ff */
[----:B------:R-:W-:Y:S01]  /*d5b0*/  VIADD R10, R14, 0x8 ;  /* 0x000000080e0a7836 */ /* 0x000fe20000000000 */
[----:B------:R-:W-:Y:S01]  /*d5c0*/  IADD3 R49, P2, R4, 0xa000, RZ ;  /* 0x0000a00004317810 */ /* 0x000fe20007f5e0ff */
[----:B------:R-:W-:Y:S01]  /*d5d0*/  ULDC.64 UR8, c[0x0][0xaa0] ;  /* 0x0002a80000087ab9 */ /* 0x000fe20000000a00 */
[----:B------:R-:W-:-:S02]  /*d5e0*/  LOP3.LUT R36, R37, 0x380, RZ, 0xc0, !PT ;  /* 0x0000038025247812 */ /* 0x000fc400078ec0ff */
[----:B------:R-:W-:Y:S02]  /*d5f0*/  LOP3.LUT R32, R33, 0x380, RZ, 0xc0, !PT ;  /* 0x0000038021207812 */ /* 0x000fe400078ec0ff */
[----:B------:R-:W-:Y:S02]  /*d600*/  LOP3.LUT R24, R25, 0x380, RZ, 0xc0, !PT ;  /* 0x0000038019187812 */ /* 0x000fe400078ec0ff */
[----:B------:R-:W-:Y:S02]  /*d610*/  LOP3.LUT R56, R57, 0x380, RZ, 0xc0, !PT ;  /* 0x0000038039387812 */ /* 0x000fe400078ec0ff */
[----:B------:R-:W-:Y:S02]  /*d620*/  SHF.R.U64 R68, R68, 0x3, RZ ;  /* 0x0000000344447819 */ /* 0x000fe400000012ff */
[----:B------:R-:W-:Y:S02]  /*d630*/  LOP3.LUT R48, R49, 0x380, RZ, 0xc0, !PT ;  /* 0x0000038031307812 */ /* 0x000fe400078ec0ff */
[----:B------:R-:W-:-:S02]  /*d640*/  SHF.R.U64 R60, R60, 0x3, RZ ;  /* 0x000000033c3c7819 */ /* 0x000fc400000012ff */
[----:B------:R-:W-:Y:S02]  /*d650*/  SHF.R.U64 R36, R36, 0x3, RZ ;  /* 0x0000000324247819 */ /* 0x000fe400000012ff */
[----:B------:R-:W-:Y:S02]  /*d660*/  SHF.R.U64 R32, R32, 0x3, RZ ;  /* 0x0000000320207819 */ /* 0x000fe400000012ff */
[----:B------:R-:W-:Y:S02]  /*d670*/  SHF.R.U64 R24, R24, 0x3, RZ ;  /* 0x0000000318187819 */ /* 0x000fe400000012ff */
[----:B------:R-:W-:Y:S02]  /*d680*/  SHF.R.U64 R56, R56, 0x3, RZ ;  /* 0x0000000338387819 */ /* 0x000fe400000012ff */
[----:B------:R-:W-:Y:S01]  /*d690*/  LOP3.LUT R68, R68, R69, RZ, 0x3c, !PT ;  /* 0x0000004544447212 */ /* 0x000fe200078e3cff */
[----:B------:R-:W-:Y:S01]  /*d6a0*/  IMAD.X R69, RZ, RZ, R5, P0 ;  /* 0x000000ffff457224 */ /* 0x000fe200000e0605 */
[----:B------:R-:W-:-:S02]  /*d6b0*/  SHF.R.U64 R48, R48, 0x3, RZ ;  /* 0x0000000330307819 */ /* 0x000fc400000012ff */
[----:B------:R-:W-:Y:S02]  /*d6c0*/  LOP3.LUT P0, RZ, R210, 0x3, RZ, 0xc0, !PT ;  /* 0x00000003d2ff7812 */ /* 0x000fe4000780c0ff */
        /* <DEDUP_REMOVED lines=11> */
[----:B------:R-:W-:Y:S01]  /*d780*/  IMAD.X R49, RZ, RZ, R5, P2 ;  /* 0x000000ffff317224 */ /* 0x000fe200010e0605 */
[----:B------:R-:W-:-:S02]  /*d790*/  IADD3 R41, P6, R4, 0xb000, RZ ;  /* 0x0000b00004297810 */ /* 0x000fc40007fde0ff */
[C---:B------:R-:W-:Y:S02]  /*d7a0*/  IADD3 R73, P5, R4.reuse, 0xc000, RZ ;  /* 0x0000c00004497810 */ /* 0x040fe40007fbe0ff */
[C---:B------:R-:W-:Y:S02]  /*d7b0*/  IADD3 R65, P4, R4.reuse, 0xd000, RZ ;  /* 0x0000d00004417810 */ /* 0x040fe40007f9e0ff */
[----:B------:R-:W-:Y:S02]  /*d7c0*/  IADD3 R53, P3, R4, 0xe000, RZ ;  /* 0x0000e00004357810 */ /* 0x000fe40007f7e0ff */
[-C--:B-----5:R-:W-:Y:S02]  /*d7d0*/  ISETP.GE.OR P1, PT, R14, R21.reuse, P0 ;  /* 0x000000150e00720c */ /* 0x0a0fe40000726670 */
[----:B------:R-:W-:Y:S02]  /*d7e0*/  IADD3 R14, P2, R4, 0xf000, RZ ;  /* 0x0000f000040e7810 */ /* 0x000fe40007f5e0ff */
[----:B------:R-:W-:-:S02]  /*d7f0*/  ISETP.GE.OR P0, PT, R10, R21, P0 ;  /* 0x000000150a00720c */ /* 0x000fc40000706670 */
[----:B------:R-:W-:Y:S01]  /*d800*/  LOP3.LUT R40, R41, 0x380, RZ, 0xc0, !PT ;  /* 0x0000038029287812 */ /* 0x000fe200078ec0ff */
[----:B------:R-:W-:Y:S01]  /*d810*/  IMAD.X R45, RZ, RZ, R5, P2 ;  /* 0x000000ffff2d7224 */ /* 0x000fe200010e0605 */
[----:B------:R-:W-:Y:S02]  /*d820*/  LOP3.LUT R72, R73, 0x380, RZ, 0xc0, !PT ;  /* 0x0000038049487812 */ /* 0x000fe400078ec0ff */
[----:B------:R-:W-:Y:S02]  /*d830*/  LOP3.LUT R64, R65, 0x380, RZ, 0xc0, !PT ;  /* 0x0000038041407812 */ /* 0x000fe400078ec0ff */
[----:B------:R-:W-:Y:S02]  /*d840*/  LOP3.LUT R52, R53, 0x380, RZ, 0xc0, !PT ;  /* 0x0000038035347812 */ /* 0x000fe400078ec0ff */
[----:B------:R-:W-:Y:S01]  /*d850*/  LOP3.LUT R29, R4, 0x380, RZ, 0xc0, !PT ;  /* 0x00000380041d7812 */ /* 0x000fe200078ec0ff */
[----:B------:R-:W-:Y:S01]  /*d860*/  UIMAD UR7, UR11, UR8, URZ ;  /* 0x000000080b0772a4 */ /* 0x000fe2000f8e023f */
[----:B------:R-:W-:Y:S01]  /*d870*/  LOP3.LUT R3, R14, 0x380, RZ, 0xc0, !PT ;  /* 0x000003800e037812 */ /* 0x000fe200078ec0ff */
[----:B------:R0:W-:Y:S01]  /*d880*/  @!P1 STG.E desc[UR60][R16.64], R2 ;  /* 0x0000000210009986 */ /* 0x0001e2000c10193c */
[----:B------:R-:W-:-:S02]  /*d890*/  SHF.R.U64 R40, R40, 0x3, RZ ;  /* 0x0000000328287819 */ /* 0x000fc400000012ff */
[----:B------:R-:W-:Y:S01]  /*d8a0*/  SHF.R.U64 R72, R72, 0x3, RZ ;  /* 0x0000000348487819 */ /* 0x000fe200000012ff */
[----:B------:R1:W-:Y:S01]  /*d8b0*/  @!P0 STG.E desc[UR60][R16.64+0x20], R0 ;  /* 0x0000200010008986 */ /* 0x0003e2000c10193c */
[----:B------:R-:W-:Y:S02]  /*d8c0*/  SHF.R.U64 R64, R64, 0x3, RZ ;  /* 0x0000000340407819 */ /* 0x000fe400000012ff */
[----:B------:R-:W-:Y:S01]  /*d8d0*/  SHF.R.U64 R52, R52, 0x3, RZ ;  /* 0x0000000334347819 */ /* 0x000fe200000012ff */
[----:B------:R-:W5:Y:S01]  /*d8e0*/  LD.E.128 R8, desc[UR60][R8.64] ;  /* 0x0000003c08087980 */ /* 0x000f62000c101d00 */
[----:B------:R-:W-:Y:S02]  /*d8f0*/  SHF.R.U64 R29, R29, 0x3, RZ ;  /* 0x000000031d1d7819 */ /* 0x000fe400000012ff */
[----:B------:R-:W-:Y:S01]  /*d900*/  SHF.R.U64 R3, R3, 0x3, RZ ;  /* 0x0000000303037819 */ /* 0x000fe200000012ff */
[----:B0-----:R-:W-:Y:S01]  /*d910*/  IMAD.MOV.U32 R2, RZ, RZ, R23 ;  /* 0x000000ffff027224 */ /* 0x001fe200078e0017 */
        /* <DEDUP_REMOVED lines=10> */
[----:B------:R-:W-:Y:S01]  /*d9c0*/  LOP3.LUT R44, R3, R14, RZ, 0x3c, !PT ;  /* 0x0000000e032c7212 */ /* 0x000fe200078e3cff */
[----:B-1----:R-:W-:Y:S01]  /*d9d0*/  IMAD.U32 R17, RZ, RZ, UR8 ;  /* 0x00000008ff117e24 */ /* 0x002fe2000f8e00ff */
[----:B------:R-:W-:Y:S01]  /*d9e0*/  SHF.R.S32.HI R3, RZ, 0x1f, R23 ;  /* 0x0000001fff037819 */ /* 0x000fe20000011417 */
[----:B------:R-:W5:Y:S01]  /*d9f0*/  LD.E.128 R12, desc[UR60][R12.64] ;  /* 0x0000003c0c0c7980 */ /* 0x000f62000c101d00 */
[----:B------:R-:W-:-:S03]  /*da00*/  UIMAD UR7, UR4, UR9, UR7 ;  /* 0x00000009040772a4 */ /* 0x000fc6000f8e0207 */
[----:B------:R-:W5:Y:S01]  /*da10*/  LD.E.128 R28, desc[UR60][R28.64] ;  /* 0x0000003c1c1c7980 */ /* 0x000f62000c101d00 */
[----:B------:R-:W-:Y:S01]  /*da20*/  IMAD.WIDE.U32 R2, R17, UR4, R2 ;  /* 0x0000000411027c25 */ /* 0x000fe2000f8e0002 */
        /* <DEDUP_REMOVED lines=14> */
[----:B------:R-:W-:Y:S01]  /*db10*/  UIMAD UR4, UR14, UR8, URZ ;  /* 0x000000080e0472a4 */ /* 0x000fe2000f8e023f */
[----:B------:R-:W-:Y:S01]  /*db20*/  @!PT LDS RZ, [RZ] ;  /* 0x00000000fffff984 */ /* 0x000fe20000000800 */
[----:B------:R-:W-:Y:S01]  /*db30*/  @!PT LDS RZ, [RZ] ;  /* 0x00000000fffff984 */ /* 0x000fe20000000800 */
[----:B------:R-:W-:Y:S01]  /*db40*/  @!PT LDS RZ, [RZ] ;  /* 0x00000000fffff984 */ /* 0x000fe20000000800 */
[----:B------:R-:W-:Y:S01]  /*db50*/  @!PT LDS RZ, [RZ] ;  /* 0x00000000fffff984 */ /* 0x000fe20000000800 */
[----:B------:R0:W-:Y:S06]  /*db60*/  MEMBAR.ALL.CTA ;  /* 0x0000000000007992 */ /* 0x0001ec0000008000 */
[----:B0-----:R-:W0:Y:S01]  /*db70*/  FENCE.VIEW.ASYNC.S ;  /* 0x00000000000073c6 */ /* 0x001e220000000000 */
[----:B------:R-:W-:-:S02]  /*db80*/  IMAD R21, R206, -0x80, R21 ;  /* 0xffffff80ce157824 */ /* 0x000fc400078e0215 */
[----:B------:R-:W-:Y:S02]  /*db90*/  VIADD R0, R204, 0x20 ;  /* 0x00000020cc007836 */ /* 0x000fe40000000000 */
[----:B------:R-:W-:Y:S02]  /*dba0*/  VIADD R3, R3, UR7 ;  /* 0x0000000703037c36 */ /* 0x000fe40008000000 */
[----:B------:R-:W-:Y:S01]  /*dbb0*/  IMAD.U32 R17, RZ, RZ, UR8 ;  /* 0x00000008ff117e24 */ /* 0x000fe2000f8e00ff */
[----:B------:R-:W-:Y:S01]  /*dbc0*/  UIMAD UR4, UR17, UR9, UR4 ;  /* 0x00000009110472a4 */ /* 0x000fe2000f8e0204 */
[-C--:B------:R-:W-:Y:S01]  /*dbd0*/  ISETP.GE.AND P0, PT, R0, R21.reuse, PT ;  /* 0x000000150000720c */ /* 0x080fe20003f06270 */
[C---:B------:R-:W-:Y:S02]  /*dbe0*/  VIADD R0, R204.reuse, 0x40 ;  /* 0x00000040cc007836 */ /* 0x040fe40000000000 */
[C---:B------:R-:W-:Y:S01]  /*dbf0*/  VIADD R16, R204.reuse, 0x60 ;  /* 0x00000060cc107836 */ /* 0x040fe20000000000 */
[-C--:B------:R-:W-:Y:S01]  /*dc00*/  ISETP.GE.AND P3, PT, R204, R21.reuse, PT ;  /* 0x00000015cc00720c */ /* 0x080fe20003f66270 */
[----:B------:R-:W-:Y:S01]  /*dc10*/  IMAD.WIDE.U32 R2, R17, UR17, R2 ;  /* 0x0000001111027c25 */ /* 0x000fe2000f8e0002 */
[----:B------:R-:W-:Y:S01]  /*dc20*/  ULDC.64 UR8, c[0x0][0xae8] ;  /* 0x0002ba0000087ab9 */ /* 0x000fe20000000a00 */
[----:B------:R-:W-:-:S02]  /*dc30*/  ISETP.GE.AND P1, PT, R0, R21, PT ;  /* 0x000000150000720c */ /* 0x000fc40003f26270 */
[----:B------:R-:W-:Y:S01]  /*dc40*/  VIADD R3, R3, UR4 ;  /* 0x0000000403037c36 */ /* 0x000fe20008000000 */
[----:B------:R-:W-:Y:S01]  /*dc50*/  UIMAD UR4, UR16, UR8, URZ ;  /* 0x00000008100472a4 */ /* 0x000fe2000f8e023f */
[----:B------:R-:W-:Y:S01]  /*dc60*/  ISETP.GE.AND P2, PT, R16, R21, PT ;  /* 0x000000151000720c */ /* 0x000fe20003f46270 */
[----:B------:R-:W-:Y:S02]  /*dc70*/  VIADD R19, R19, 0x30820 ;  /* 0x0003082013137836 */ /* 0x000fe40000000000 */
[----:B------:R-:W-:Y:S01]  /*dc80*/  IMAD.U32 R21, RZ, RZ, UR8 ;  /* 0x00000008ff157e24 */ /* 0x000fe2000f8e00ff */
[----:B------:R-:W-:Y:S02]  /*dc90*/  UIMAD UR4, UR15, UR9, UR4 ;  /* 0x000000090f0472a4 */ /* 0x000fe4000f8e0204 */
[----:B------:R-:W-:Y:S01]  /*dca0*/  PRMT R19, RZ, 0x654, R19 ;  /* 0x00000654ff137816 */ /* 0x000fe20000000013 */
[----:B------:R-:W-:Y:S01]  /*dcb0*/  IMAD.WIDE.U32 R20, R21, UR15, R2 ;  /* 0x0000000f15147c25 */ /* 0x000fe2000f8e0002 */
[----:B------:R-:W-:Y:S01]  /*dcc0*/  SHF.R.S32.HI R205, RZ, 0x1f, R204 ;  /* 0x0000001fffcd7819 */ /* 0x000fe200000114cc */
[----:B------:R-:W-:Y:S01]  /*dcd0*/  BSSY B1, `(.L_x_1164) ;  /* 0x000001b000017945 */ /* 0x000fe20003800000 */
[----:B0-----:R0:W-:Y:S01]  /*dce0*/  SYNCS.ARRIVE.TRANS64.RED.A1T0 RZ, [R19+URZ], RZ ;  /* 0x000000ff13ff79a7 */ /* 0x0011e2000810043f */
[----:B------:R-:W-:-:S02]  /*dcf0*/  VIADD R79, R21, UR4 ;  /* 0x00000004154f7c36 */ /* 0x000fc40008000000 */
[----:B------:R-:W-:Y:S01]  /*dd00*/  IMAD.WIDE R16, R206, 0x80, R204 ;  /* 0x00000080ce107825 */ /* 0x000fe200078e02cc */
[----:B------:R-:W-:Y:S06]  /*dd10*/  @P3 BRA `(.L_x_1165) ;  /* 0x0000000000583947 */ /* 0x000fec0003800000 */
[----:B------:R-:W-:Y:S01]  /*dd20*/  ULDC.64 UR8, c[0x0][0xad8] ;  /* 0x0002b60000087ab9 */ /* 0x000fe20000000a00 */
[----:B------:R-:W-:Y:S01]  /*dd30*/  IMAD.MOV.U32 R2, RZ, RZ, R20 ;  /* 0x000000ffff027224 */ /* 0x000fe200078e0014 */
[----:B------:R-:W-:Y:S01]  /*dd40*/  ULDC UR4, c[0x0][0xa8c] ;  /* 0x0002a30000047ab9 */ /* 0x000fe20000000800 */
[----:B0-----:R-:W-:Y:S01]  /*dd50*/  IMAD R19, R17, UR8, RZ ;  /* 0x0000000811137c24 */ /* 0x001fe2000f8e02ff */
[C---:B------:R-:W-:Y:S01]  /*dd60*/  ISETP.GE.AND P4, PT, R23.reuse, UR4, PT ;  /* 0x0000000417007c0c */ /* 0x040fe2000bf86270 */
[----:B------:R-:W-:Y:S02]  /*dd70*/  IMAD.MOV.U32 R3, RZ, RZ, R79 ;  /* 0x000000ffff037224 */ /* 0x000fe400078e004f */
        /* <DEDUP_REMOVED lines=16> */
.L_x_1165:
[----:B------:R-:W-:Y:S05]  /*de80*/  BSYNC B1 ;  /* 0x0000000000017941 */ /* 0x000fea0003800000 */
.L_x_1164:
[----:B------:R-:W-:Y:S04]  /*de90*/  BSSY B1, `(.L_x_1166) ;  /* 0x000001a000017945 */ /* 0x000fe80003800000 */
[----:B------:R-:W-:Y:S05]  /*dea0*/  @P0 BRA `(.L_x_1167) ;  /* 0x0000000000600947 */ /* 0x000fea0003800000 */
[----:B0-----:R-:W-:Y:S01]  /*deb0*/  IADD3 R19, P0, R16, 0x20, RZ ;  /* 0x0000002010137810 */ /* 0x001fe20007f1e0ff */
        /* <DEDUP_REMOVED lines=10> */
[----:B------:R-:W-:-:S02]  /*df60*/  IMAD R0, R0, UR8, RZ ;  /* 0x0000000800007c24 */ /* 0x000fc4000f8e02ff */
[----:B------:R-:W-:Y:S02]  /*df70*/  VIADD R22, R23, 0xc0 ;  /* 0x000000c017167836 */ /* 0x000fe40000000000 */
[----:B------:R-:W-:-:S03]  /*df80*/  IMAD.WIDE.U32 R2, R19, UR8, R2 ;  /* 0x0000000813027c25 */ /* 0x000fc6000f8e0002 */
[----:B------:R-:W-:Y:S01]  /*df90*/  ISETP.GE.AND P6, PT, R22, UR4, PT ;  /* 0x0000000416007c0c */ /* 0x000fe2000bfc6270 */
        /* <DEDUP_REMOVED lines=9> */
.L_x_1167:
[----:B------:R-:W-:Y:S05]  /*e030*/  BSYNC B1 ;  /* 0x0000000000017941 */ /* 0x000fea0003800000 */
.L_x_1166:
[----:B------:R-:W-:Y:S04]  /*e040*/  BSSY B1, `(.L_x_1168) ;  /* 0x000001a000017945 */ /* 0x000fe80003800000 */
[----:B------:R-:W-:Y:S05]  /*e050*/  @P1 BRA `(.L_x_1169) ;  /* 0x0000000000601947 */ /* 0x000fea0003800000 */
[----:B--2--5:R-:W-:Y:S01]  /*e060*/  IADD3 R13, P0, R16, 0x40, RZ ;  /* 0x00000040100d7810 */ /* 0x024fe20007f1e0ff */
        /* <DEDUP_REMOVED lines=16> */
[----:B------:R-:W-:Y:S01]  /*e170*/  LEA R12, P0, R2, UR8, 0x1 ;  /* 0x00000008020c7c11 */ /* 0x000fe2000f8008ff */
[----:B------:R-:W-:-:S05]  /*e180*/  IMAD.IADD R3, R3, 0x1, R13 ;  /* 0x0000000103037824 */ /* 0x000fca00078e020d */
[----:B------:R-:W-:-:S05]  /*e190*/  LEA.HI.X R13, R2, UR9, R3, 0x1, P0 ;  /* 0x00000009020d7c11 */ /* 0x000fca00080f0c03 */
[----:B------:R3:W-:Y:S04]  /*e1a0*/  @!P1 STG.E.128 desc[UR60][R12.64], R8 ;  /* 0x000000080c009986 */ /* 0x0007e8000c101d3c */
[----:B------:R3:W-:Y:S04]  /*e1b0*/  @!P3 STG.E.128 desc[UR60][R12.64+0x80], R32 ;  /* 0x000080200c00b986 */ /* 0x0007e8000c101d3c */
[----:B------:R3:W-:Y:S04]  /*e1c0*/  @!P4 STG.E.128 desc[UR60][R12.64+0x100], R48 ;  /* 0x000100300c00c986 */ /* 0x0007e8000c101d3c */
[----:B------:R3:W-:Y:S02]  /*e1d0*/  @!P5 STG.E.128 desc[UR60][R12.64+0x180], R52 ;  /* 0x000180340c00d986 */ /* 0x0007e4000c101d3c */
.L_x_1169:
[----:B------:R-:W-:Y:S05]  /*e1e0*/  BSYNC B1 ;  /* 0x0000000000017941 */ /* 0x000fea0003800000 */
.L_x_1168:
[----:B------:R-:W-:Y:S05]  /*e1f0*/  @P2 BRA `(.L_x_1170) ;  /* 0x0000000c00802947 */ /* 0x000fea0003800000 */
[----:B---3-5:R-:W-:Y:S01]  /*e200*/  IADD3 R9, P0, R16, 0x60, RZ ;  /* 0x0000006010097810 */ /* 0x028fe20007f1e0ff */
[C---:B------:R-:W-:Y:S01]  /*e210*/  VIADD R0, R23.reuse, 0x40 ;  /* 0x0000004017007836 */ /* 0x040fe20000000000 */
[----:B------:R-:W-:Y:S01]  /*e220*/  ULDC UR4, c[0x0][0xa8c] ;  /* 0x0002a30000047ab9 */ /* 0x000fe20000000800 */
[----:B------:R-:W-:Y:S01]  /*e230*/  ULDC.64 UR8, c[0x0][0xad8] ;  /* 0x0002b60000087ab9 */ /* 0x000fe20000000a00 */
[----:B------:R-:W-:Y:S01]  /*e240*/  IMAD.MOV.U32 R2, RZ, RZ, R20 ;  /* 0x000000ffff027224 */ /* 0x000fe200078e0014 */
[----:B------:R-:W-:Y:S01]  /*e250*/  ISETP.GE.AND P1, PT, R23, UR4, PT ;  /* 0x0000000417007c0c */ /* 0x000fe2000bf26270 */
[----:B------:R-:W-:Y:S01]  /*e260*/  IMAD.X R16, RZ, RZ, R17, P0 ;  /* 0x000000ffff107224 */ /* 0x000fe200000e0611 */
[----:B------:R-:W-:Y:S01]  /*e270*/  ISETP.GE.AND P2, PT, R0, UR4, PT ;  /* 0x0000000400007c0c */ /* 0x000fe2000bf46270 */
[----:B------:R-:W-:Y:S02]  /*e280*/  IMAD.MOV.U32 R3, RZ, RZ, R79 ;  /* 0x000000ffff037224 */ /* 0x000fe400078e004f */
[----:B------:R-:W-:-:S02]  /*e290*/  IMAD R16, R16, UR8, RZ ;  /* 0x0000000810107c24 */ /* 0x000fc4000f8e02ff */
[----:B------:R-:W-:Y:S02]  /*e2a0*/  VIADD R0, R23, 0x80 ;  /* 0x0000008017007836 */ /* 0x000fe40000000000 */
        /* <DEDUP_REMOVED lines=13> */
[----:B------:R3:W-:Y:S01]  /*e380*/  STG.E.128 desc[UR60][R8.64+0x180], R44 ;  /* 0x0001802c08007986 */ /* 0x0007e2000c101d3c */
[----:B------:R-:W-:Y:S05]  /*e390*/  BRA `(.L_x_1170) ;  /* 0x0000000c00187947 */ /* 0x000fea0003800000 */
.L_x_1162:
[----:B------:R-:W-:Y:S01]  /*e3a0*/  R2UR UR7, R208 ;  /* 0x00000000d00772ca */ /* 0x000fe200000e0000 */
[----:B------:R-:W-:Y:S01]  /*e3b0*/  ULDC.64 UR8, c[0x0][0xbd8] ;  /* 0x0002f60000087ab9 */ /* 0x000fe20000000a00 */
[----:B------:R-:W-:Y:S01]  /*e3c0*/  IMAD.MOV.U32 R9, RZ, RZ, RZ ;  /* 0x000000ffff097224 */ /* 0x000fe200078e00ff */
[----:B------:R-:W-:Y:S01]  /*e3d0*/  UISETP.NE.U32.AND UP0, UPT, UR8, URZ, UPT ;  /* 0x0000003f0800728c */ /* 0x000fe2000bf05070 */
[----:B------:R-:W-:-:S03]  /*e3e0*/  R2UR UR4, R207 ;  /* 0x00000000cf0472ca */ /* 0x000fc600000e0000 */
[----:B------:R-:W-:-:S03]  /*e3f0*/  UISETP.NE.AND.EX UP0, UPT, UR9, URZ, UPT, UP0 ;  /* 0x0000003f0900728c */ /* 0x000fc6000bf05300 */
[----:B------:R-:W-:-:S03]  /*e400*/  ULDC.64 UR8, c[0x0][0xbd8] ;  /* 0x0002f60000087ab9 */ /* 0x000fc60000000a00 */
[----:B------:R-:W-:Y:S01]  /*e410*/  UIMAD.WIDE UR8, UR7, 0x4, UR8 ;  /* 0x00000004070878a5 */ /* 0x000fe2000f8e0208 */
[----:B------:R-:W0:Y:S01]  /*e420*/  LDC R7, c[0x0][0xa88] ;  /* 0x0002a200ff077b82 */ /* 0x000e220000000800 */
[----:B------:R-:W-:-:S04]  /*e430*/  PLOP3.LUT P1, PT, PT, PT, UP0, 0x80, 0x0 ;  /* 0x000000000000781c */ /* 0x000fc80003f2f008 */
[----:B------:R-:W-:Y:S02]  /*e440*/  IMAD.U32 R2, RZ, RZ, UR8 ;  /* 0x00000008ff027e24 */ /* 0x000fe4000f8e00ff */
[----:B------:R-:W-:Y:S01]  /*e450*/  IMAD.U32 R3, RZ, RZ, UR9 ;  /* 0x00000009ff037e24 */ /* 0x000fe2000f8e00ff */
[----:B------:R-:W-:Y:S02]  /*e460*/  ULDC.64 UR8, c[0x0][0xbe0] ;  /* 0x0002f80000087ab9 */ /* 0x000fe40000000a00 */
[----:B------:R-:W-:-:S04]  /*e470*/  UISETP.NE.U32.AND UP1, UPT, UR8, URZ, UPT ;  /* 0x0000003f0800728c */ /* 0x000fc8000bf25070 */
[----:B------:R-:W-:Y:S01]  /*e480*/  UISETP.NE.AND.EX UP1, UPT, UR9, URZ, UPT, UP1 ;  /* 0x0000003f0900728c */ /* 0x000fe2000bf25310 */
[----:B------:R1:W5:Y:S05]  /*e490*/  @P1 LDG.E R9, desc[UR60][R2.64] ;  /* 0x0000003c02091981 */ /* 0x00036a000c1e1900 */
[----:B------:R-:W-:-:S05]  /*e4a0*/  PLOP3.LUT P2, PT, PT, PT, UP1, 0x80, 0x0 ;  /* 0x000000000000781c */ /* 0x000fca0003f4f018 */
[----:B------:R-:W-:Y:S02]  /*e4b0*/  @UP1 ULDC.64 UR8, c[0x0][0xbe0] ;  /* 0x0002f80000081ab9 */ /* 0x000fe40000000a00 */
[----:B------:R-:W-:-:S06]  /*e4c0*/  @UP1 UIMAD.WIDE UR8, UR7, 0x4, UR8 ;  /* 0x00000004070818a5 */ /* 0x000fcc000f8e0208 */
[----:B------:R-:W-:Y:S02]  /*e4d0*/  IMAD.U32 R4, RZ, RZ, UR8 ;  /* 0x00000008ff047e24 */ /* 0x000fe4000f8e00ff */
[----:B------:R-:W-:-:S05]  /*e4e0*/  IMAD.U32 R5, RZ, RZ, UR9 ;  /* 0x00000009ff057e24 */ /* 0x000fca000f8e00ff */
[----:B0-----:R1:W5:Y:S01]  /*e4f0*/  @P2 LDG.E R7, desc[UR60][R4.64] ;  /* 0x0000003c04072981 */ /* 0x001362000c1e1900 */
[----:B------:R-:W-:Y:S01]  /*e500*/  USHF.R.S32.HI UR8, URZ, 0x1f, UR4 ;  /* 0x0000001f3f087899 */ /* 0x000fe20008011404 */
[----:B------:R-:W-:Y:S01]  /*e510*/  ISETP.GT.AND P0, PT, R215, 0x7f, PT ;  /* 0x0000007fd700780c */ /* 0x000fe20003f04270 */
[----:B------:R-:W-:-:S12]  /*e520*/  @P2 BRA `(.L_x_1171) ;  /* 0x0000000000102947 */ /* 0x000fd80003800000 */
[----:B------:R-:W-:Y:S05]  /*e530*/  @!P1 BRA `(.L_x_1171) ;  /* 0x00000000000c9947 */ /* 0x000fea0003800000 */
[----:B------:R-:W2:Y:S04]  /*e540*/  LDG.E R0, desc[UR60][R2.64] ;  /* 0x0000003c02007981 */ /* 0x000ea8000c1e1900 */
[----:B-----5:R-:W2:Y:S02]  /*e550*/  LDG.E R7, desc[UR60][R2.64+0x4] ;  /* 0x0000043c02077981 */ /* 0x020ea4000c1e1900 */
[----:B--2---:R-:W-:-:S07]  /*e560*/  IMAD.IADD R7, R7, 0x1, -R0 ;  /* 0x0000000107077824 */ /* 0x004fce00078e0a00 */
.L_x_1171:
[----:B------:R-:W-:Y:S01]  /*e570*/  R2UR UR7, R208 ;  /* 0x00000000d00772ca */ /* 0x000fe200000e0000 */
[----:B------:R-:W-:Y:S01]  /*e580*/  BSSY B1, `(.L_x_1172) ;  /* 0x0000020000017945 */ /* 0x000fe20003800000 */
[----:B------:R-:W-:Y:S02]  /*e590*/  SHF.R.S32.HI R8, RZ, 0x1f, R23 ;  /* 0x0000001fff087819 */ /* 0x000fe40000011417 */
[----:B-----5:R-:W-:-:S09]  /*e5a0*/  SHF.R.S32.HI R6, RZ, 0x1f, R9 ;  /* 0x0000001fff067819 */ /* 0x020fd20000011409 */
        /* <DEDUP_REMOVED lines=14> */
[----:B------:R-:W-:-:S07]  /*e690*/  LEA.HI.X.SX32 R3, R0, R6, 0x1, P0 ;  /* 0x0000000600037211 */ /* 0x000fce00000f0eff */
        /* <DEDUP_REMOVED lines=14> */
.L_x_1173:
[----:B------:R-:W-:Y:S05]  /*e780*/  BSYNC B1 ;  /* 0x0000000000017941 */ /* 0x000fea0003800000 */
.L_x_1172:
[----:B------:R-:W-:Y:S01]  /*e790*/  R2UR UR7, R207 ;  /* 0x00000000cf0772ca */ /* 0x000fe200000e0000 */
[----:B------:R-:W-:Y:S01]  /*e7a0*/  ULDC.64 UR12, c[0x0][0xaa0] ;  /* 0x0002a800000c7ab9 */ /* 0x000fe20000000a00 */
[----:B-1----:R-:W-:Y:S01]  /*e7b0*/  IMAD.MOV.U32 R2, RZ, RZ, R23 ;  /* 0x000000ffff027224 */ /* 0x002fe200078e0017 */
[----:B------:R-:W-:Y:S01]  /*e7c0*/  BSSY B1, `(.L_x_1174) ;  /* 0x0000033000017945 */ /* 0x000fe20003800000 */
[----:B0-----:R-:W-:Y:S02]  /*e7d0*/  IMAD.MOV.U32 R3, RZ, RZ, R8 ;  /* 0x000000ffff037224 */ /* 0x001fe400078e0008 */
[----:B------:R-:W-:Y:S02]  /*e7e0*/  IMAD R0, R6, UR12, RZ ;  /* 0x0000000c06007c24 */ /* 0x000fe4000f8e02ff */
[----:B------:R-:W-:-:S04]  /*e7f0*/  IMAD.WIDE.U32 R2, R9, UR12, R2 ;  /* 0x0000000c09027c25 */ /* 0x000fc8000f8e0002 */
[----:B------:R-:W-:Y:S01]  /*e800*/  IMAD R9, R9, UR13, R0 ;  /* 0x0000000d09097c24 */ /* 0x000fe2000f8e0200 */
[----:B------:R-:W-:Y:S01]  /*e810*/  ULDC.64 UR12, c[0x0][0xae0] ;  /* 0x0002b800000c7ab9 */ /* 0x000fe20000000a00 */
[----:B------:R-:W-:Y:S01]  /*e820*/  IMAD R11, R206, -0x80, R7 ;  /* 0xffffff80ce0b7824 */ /* 0x000fe200078e0207 */
[----:B------:R-:W-:Y:S01]  /*e830*/  UIMAD UR4, UR8, UR12, URZ ;  /* 0x0000000c080472a4 */ /* 0x000fe2000f8e023f */
[----:B------:R-:W-:Y:S01]  /*e840*/  IMAD.IADD R3, R3, 0x1, R9 ;  /* 0x0000000103037824 */ /* 0x000fe200078e0209 */
[----:B------:R-:W-:Y:S01]  /*e850*/  SHF.R.S32.HI R7, RZ, 0x1f, R204 ;  /* 0x0000001fff077819 */ /* 0x000fe200000114cc */
[----:B------:R-:W-:Y:S01]  /*e860*/  IMAD.U32 R5, RZ, RZ, UR12 ;  /* 0x0000000cff057e24 */ /* 0x000fe2000f8e00ff */
[----:B------:R-:W-:Y:S01]  /*e870*/  UIMAD UR4, UR7, UR13, UR4 ;  /* 0x0000000d070472a4 */ /* 0x000fe2000f8e0204 */
[C---:B------:R-:W-:Y:S01]  /*e880*/  ISETP.GE.AND P2, PT, R204.reuse, R11, PT ;  /* 0x0000000bcc00720c */ /* 0x040fe20003f46270 */
[----:B------:R-:W-:Y:S01]  /*e890*/  VIADD R4, R204, 0x40 ;  /* 0x00000040cc047836 */ /* 0x000fe20000000000 */
[----:B------:R-:W-:Y:S01]  /*e8a0*/  ULDC.64 UR12, c[0x0][0xae8] ;  /* 0x0002ba00000c7ab9 */ /* 0x000fe20000000a00 */
[----:B------:R-:W-:-:S03]  /*e8b0*/  IMAD.WIDE.U32 R2, R5, UR7, R2 ;  /* 0x0000000705027c25 */ /* 0x000fc6000f8e0002 */
[-C--:B------:R-:W-:Y:S01]  /*e8c0*/  ISETP.GE.AND P0, PT, R4, R11.reuse, PT ;  /* 0x0000000b0400720c */ /* 0x080fe20003f06270 */
[----:B------:R-:W-:Y:S01]  /*e8d0*/  VIADD R3, R3, UR4 ;  /* 0x0000000403037c36 */ /* 0x000fe20008000000 */
[----:B------:R-:W-:Y:S02]  /*e8e0*/  UIMAD UR4, UR9, UR12, URZ ;  /* 0x0000000c090472a4 */ /* 0x000fe4000f8e023f */
[----:B------:R-:W-:Y:S02]  /*e8f0*/  IMAD.U32 R5, RZ, RZ, UR12 ;  /* 0x0000000cff057e24 */ /* 0x000fe4000f8e00ff */
[----:B------:R-:W-:Y:S01]  /*e900*/  VIADD R0, R204, 0x20 ;  /* 0x00000020cc007836 */ /* 0x000fe20000000000 */
[----:B------:R-:W-:Y:S02]  /*e910*/  UIMAD UR4, UR10, UR13, UR4 ;  /* 0x0000000d0a0472a4 */ /* 0x000fe4000f8e0204 */
[----:B------:R-:W-:Y:S02]  /*e920*/  IMAD.WIDE.U32 R4, R5, UR10, R2 ;  /* 0x0000000a05047c25 */ /* 0x000fe4000f8e0002 */
[----:B------:R-:W-:-:S02]  /*e930*/  ISETP.GE.AND P1, PT, R0, R11, PT ;  /* 0x0000000b0000720c */ /* 0x000fc40003f26270 */
[----:B------:R-:W-:Y:S02]  /*e940*/  IMAD.MOV.U32 R6, RZ, RZ, R204 ;  /* 0x000000ffff067224 */ /* 0x000fe400078e00cc */
[----:B------:R-:W-:Y:S02]  /*e950*/  VIADD R13, R5, UR4 ;  /* 0x00000004050d7c36 */ /* 0x000fe40008000000 */
[----:B------:R-:W-:-:S04]  /*e960*/  IMAD.WIDE R6, R206, 0x80, R6 ;  /* 0x00000080ce067825 */ /* 0x000fc800078e0206 */
[----:B------:R-:W-:Y:S01]  /*e970*/  VIADD R0, R204, 0x60 ;  /* 0x00000060cc007836 */ /* 0x000fe20000000000 */
[----:B------:R-:W-:Y:S06]  /*e980*/  @P2 BRA `(.L_x_1175) ;  /* 0x0000000000582947 */ /* 0x000fec0003800000 */
[C---:B------:R-:W-:Y:S01]  /*e990*/  VIADD R2, R23.reuse, 0x40 ;  /* 0x0000004017027836 */ /* 0x040fe20000000000 */
[----:B------:R-:W-:Y:S01]  /*e9a0*/  ULDC UR4, c[0x0][0xa8c] ;  /* 0x0002a30000047ab9 */ /* 0x000fe20000000800 */
[C---:B------:R-:W-:Y:S01]  /*e9b0*/  VIADD R3, R23.reuse, 0x80 ;  /* 0x0000008017037836 */ /* 0x040fe20000000000 */
        /* <DEDUP_REMOVED lines=9> */
[----:B------:R-:W-:-:S02]  /*ea50*/  IMAD R9, R6, UR9, R9 ;  /* 0x0000000906097c24 */ /* 0x000fc4000f8e0209 */
        /* <DEDUP_REMOVED lines=9> */
.L_x_1175:
[----:B------:R-:W-:Y:S05]  /*eaf0*/  BSYNC B1 ;  /* 0x0000000000017941 */ /* 0x000fea0003800000 */
.L_x_1174:
[----:B------:R-:W-:Y:S01]  /*eb00*/  BSSY B1, `(.L_x_1176) ;  /* 0x000001b000017945 */ /* 0x000fe20003800000 */
[----:B------:R-:W-:-:S03]  /*eb10*/  ISETP.GE.AND P2, PT, R0, R11, PT ;  /* 0x0000000b0000720c */ /* 0x000fc60003f46270 */
[----:B------:R-:W-:Y:S10]  /*eb20*/  @P1 BRA `(.L_x_1177) ;  /* 0x0000000000601947 */ /* 0x000ff40003800000 */
        /* <DEDUP_REMOVED lines=24> */
.L_x_1177:
[----:B------:R-:W-:Y:S05]  /*ecb0*/  BSYNC B1 ;  /* 0x0000000000017941 */ /* 0x000fea0003800000 */
.L_x_1176:
        /* <DEDUP_REMOVED lines=26> */
.L_x_1179:
[----:B------:R-:W-:Y:S05]  /*ee60*/  BSYNC B1 ;  /* 0x0000000000017941 */ /* 0x000fea0003800000 */
.L_x_1178:
[----:B------:R-:W-:Y:S05]  /*ee70*/  @P2 BRA `(.L_x_1170) ;  /* 0x0000000000602947 */ /* 0x000fea0003800000 */
[----:B------:R-:W-:Y:S01]  /*ee80*/  IADD3 R5, P0, R6, 0x60, RZ ;  /* 0x0000006006057810 */ /* 0x000fe20007f1e0ff */
[C---:B------:R-:W-:Y:S01]  /*ee90*/  VIADD R0, R23.reuse, 0x40 ;  /* 0x0000004017007836 */ /* 0x040fe20000000000 */
[----:B------:R-:W-:Y:S01]  /*eea0*/  ULDC UR4, c[0x0][0xa8c] ;  /* 0x0002a30000047ab9 */ /* 0x000fe20000000800 */
[----:B------:R-:W-:Y:S01]  /*eeb0*/  ULDC.64 UR8, c[0x0][0xad8] ;  /* 0x0002b60000087ab9 */ /* 0x000fe20000000a00 */
[----:B------:R-:W-:Y:S01]  /*eec0*/  IMAD.MOV.U32 R2, RZ, RZ, R4 ;  /* 0x000000ffff027224 */ /* 0x000fe200078e0004 */
[C---:B------:R-:W-:Y:S01]  /*eed0*/  ISETP.GE.AND P1, PT, R23.reuse, UR4, PT ;  /* 0x0000000417007c0c */ /* 0x040fe2000bf26270 */
[----:B------:R-:W-:Y:S01]  /*eee0*/  IMAD.X R6, RZ, RZ, R7, P0 ;  /* 0x000000ffff067224 */ /* 0x000fe200000e0607 */
[----:B------:R-:W-:Y:S01]  /*eef0*/  ISETP.GE.AND P2, PT, R0, UR4, PT ;  /* 0x0000000400007c0c */ /* 0x000fe2000bf46270 */
[----:B------:R-:W-:Y:S02]  /*ef00*/  IMAD.MOV.U32 R3, RZ, RZ, R13 ;  /* 0x000000ffff037224 */ /* 0x000fe400078e000d */
        /* <DEDUP_REMOVED lines=15> */
.L_x_1170:
[----:B------:R-:W-:Y:S05]  /*f000*/  BSYNC B0 ;  /* 0x0000000000007941 */ /* 0x000fea0003800000 */
.L_x_1161:
[----:B------:R-:W-:Y:S02]  /*f010*/  ULDC UR4, c[0x0][0xc14] ;  /* 0x0003050000047ab9 */ /* 0x000fe40000000800 */
[----:B------:R-:W-:-:S06]  /*f020*/  UISETP.GE.AND UP0, UPT, UR5, UR4, UPT ;  /* 0x000000040500728c */ /* 0x000fcc000bf06270 */
[----:B------:R-:W-:-:S13]  /*f030*/  PLOP3.LUT P0, PT, PT, PT, UP0, 0x80, 0x0 ;  /* 0x000000000000781c */ /* 0x000fda0003f0f008 */
[----:B------:R-:W-:Y:S05]  /*f040*/  @!P0 BRA `(.L_x_1180) ;  /* 0xffffff1c005c8947 */ /* 0x000fea000383ffff */
[----:B------:R-:W-:Y:S05]  /*f050*/  EXIT ;  /* 0x000000000000794d */ /* 0x000fea0003800000 */
.L_x_1079:
        /* <DEDUP_REMOVED lines=10> */
[----:B------:R-:W1:Y:S01]  /*f100*/  S2UR UR6, SR_CTAID.X ;  /* 0x00000000000679c3 */ /* 0x000e620000002500 */
        /* <DEDUP_REMOVED lines=9> */
[----:B------:R-:W-:Y:S01]  /*f1a0*/  IMAD.MOV.U32 R16, RZ, RZ, RZ ;  /* 0x000000ffff107224 */ /* 0x000fe200078e00ff */
[----:B------:R-:W-:Y:S02]  /*f1b0*/  ISETP.GE.U32.AND P0, PT, R7, 0x2, PT ;  /* 0x000000020700780c */ /* 0x000fe40003f06070 */
[----:B------:R-:W-:-:S09]  /*f1c0*/  LOP3.LUT R0, R0, 0xfffffffe, RZ, 0xc0, !PT ;  /* 0xfffffffe00007812 */ /* 0x000fd200078ec0ff */
[----:B------:R-:W-:-:S04]  /*f1d0*/  @P1 LOP3.LUT R0, R0, 0x1, RZ, 0xfc, !PT ;  /* 0x0000000100001812 */ /* 0x000fc800078efcff */
[----:B------:R-:W-:-:S04]  /*f1e0*/  LOP3.LUT R0, R0, 0xffffffef, RZ, 0xc0, !PT ;  /* 0xffffffef00007812 */ /* 0x000fc800078ec0ff */
[----:B------:R-:W-:-:S04]  /*f1f0*/  @P0 LOP3.LUT R0, R0, 0x10, RZ, 0xfc, !PT ;  /* 0x0000001000000812 */ /* 0x000fc800078efcff */
[----:B------:R-:W-:Y:S01]  /*f200*/  LOP3.LUT R0, R0, 0xfffffff7, RZ, 0xc0, !PT ;  /* 0xfffffff700007812 */ /* 0x000fe200078ec0ff */
[----:B--2---:R-:W0:Y:S02]  /*f210*/  SHFL.UP PT, R4, R10, 0x1, RZ ;  /* 0x042000000a047989 */ /* 0x004e2400000e00ff */
[----:B0-----:R-:W-:-:S05]  /*f220*/  SEL R5, R4, RZ, P1 ;  /* 0x000000ff04057207 */ /* 0x001fca0000800000 */
[----:B------:R-:W-:-:S05]  /*f230*/  IMAD.IADD R5, R10, 0x1, R5 ;  /* 0x000000010a057824 */ /* 0x000fca00078e0205 */
[----:B------:R-:W0:Y:S02]  /*f240*/  SHFL.UP PT, R4, R5, 0x2, RZ ;  /* 0x0440000005047989 */ /* 0x000e2400000e00ff */
[----:B0-----:R-:W-:Y:S02]  /*f250*/  SEL R4, R4, RZ, P0 ;  /* 0x000000ff04047207 */ /* 0x001fe40000000000 */
[----:B------:R-:W-:-:S03]  /*f260*/  ISETP.GE.U32.AND P0, PT, R7, 0x4, PT ;  /* 0x000000040700780c */ /* 0x000fc60003f06070 */
[----:B------:R-:W-:-:S05]  /*f270*/  IMAD.IADD R4, R5, 0x1, R4 ;  /* 0x0000000105047824 */ /* 0x000fca00078e0204 */
[----:B------:R-:W0:Y:S05]  /*f280*/  SHFL.UP PT, R6, R4, 0x4, RZ ;  /* 0x0480000004067989 */ /* 0x000e2a00000e00ff */
[----:B------:R-:W-:-:S04]  /*f290*/  @P0 LOP3.LUT R0, R0, 0x8, RZ, 0xfc, !PT ;  /* 0x0000000800000812 */ /* 0x000fc800078efcff */
[----:B------:R-:W-:Y:S02]  /*f2a0*/  LOP3.LUT R0, R0, 0xfffffffb, RZ, 0xc0, !PT ;  /* 0xfffffffb00007812 */ /* 0x000fe400078ec0ff */
[----:B0-----:R-:W-:Y:S01]  /*f2b0*/  SEL R3, R6, RZ, P0 ;  /* 0x000000ff06037207 */ /* 0x001fe20000000000 */
[----:B------:R-:W-:Y:S01]  /*f2c0*/  IMAD.MOV.U32 R6, RZ, RZ, RZ ;  /* 0x000000ffff067224 */ /* 0x000fe200078e00ff */
[----:B------:R-:W-:-:S03]  /*f2d0*/  ISETP.GE.U32.AND P0, PT, R7, 0x8, PT ;  /* 0x000000080700780c */ /* 0x000fc60003f06070 */
[----:B------:R-:W-:-:S05]  /*f2e0*/  IMAD.IADD R3, R4, 0x1, R3 ;  /* 0x0000000104037824 */ /* 0x000fca00078e0203 */
[----:B------:R-:W0:Y:S05]  /*f2f0*/  SHFL.UP PT, R2, R3, 0x8, RZ ;  /* 0x0500000003027989 */ /* 0x000e2a00000e00ff */
[----:B------:R-:W-:-:S04]  /*f300*/  @P0 LOP3.LUT R0, R0, 0x4, RZ, 0xfc, !PT ;  /* 0x0000000400000812 */ /* 0x000fc800078efcff */
[----:B------:R-:W-:Y:S02]  /*f310*/  LOP3.LUT R0, R0, 0xfffffffd, RZ, 0xc0, !PT ;  /* 0xfffffffd00007812 */ /* 0x000fe400078ec0ff */
[----:B0-----:R-:W-:Y:S02]  /*f320*/  SEL R2, R2, RZ, P0 ;  /* 0x000000ff02027207 */ /* 0x001fe40000000000 */
[----:B------:R-:W-:-:S03]  /*f330*/  ISETP.GE.U32.AND P0, PT, R7, 0x10, PT ;  /* 0x000000100700780c */ /* 0x000fc60003f06070 */
[----:B------:R-:W-:-:S05]  /*f340*/  IMAD.IADD R2, R3, 0x1, R2 ;  /* 0x0000000103027824 */ /* 0x000fca00078e0202 */
[----:B------:R-:W0:Y:S05]  /*f350*/  SHFL.UP PT, R5, R2, 0x10, RZ ;  /* 0x0600000002057989 */ /* 0x000e2a00000e00ff */
[----:B------:R-:W-:Y:S02]  /*f360*/  @P0 LOP3.LUT R0, R0, 0x2, RZ, 0xfc, !PT ;  /* 0x0000000200000812 */ /* 0x000fe400078efcff */
[----:B0-----:R-:W-:-:S05]  /*f370*/  SEL R5, R5, RZ, P0 ;  /* 0x000000ff05057207 */ /* 0x001fca0000000000 */
[----:B------:R-:W-:-:S05]  /*f380*/  IMAD.IADD R4, R2, 0x1, R5 ;  /* 0x0000000102047824 */ /* 0x000fca00078e0205 */
[----:B------:R-:W0:Y:S02]  /*f390*/  SHFL.IDX PT, R5, R4, 0x1f, 0x1f ;  /* 0x03e01f0004057f89 */ /* 0x000e2400000e0000 */
[----:B0-----:R-:W-:-:S04]  /*f3a0*/  IMAD R5, R5, UR4, RZ ;  /* 0x0000000405057c24 */ /* 0x001fc8000f8e02ff */
[----:B------:R-:W-:Y:S01]  /*f3b0*/  IMAD.MOV.U32 R2, RZ, RZ, R5 ;  /* 0x000000ffff027224 */ /* 0x000fe200078e0005 */
[----:B-1----:R-:W-:-:S13]  /*f3c0*/  ISETP.GT.AND P0, PT, R5, UR6, PT ;  /* 0x0000000605007c0c */ /* 0x002fda000bf04270 */
[----:B------:R-:W-:Y:S05]  /*f3d0*/  @P0 BRA `(.L_x_1181) ;  /* 0x0000000000b80947 */ /* 0x000fea0003800000 */
[----:B------:R-:W-:Y:S01]  /*f3e0*/  IMAD.MOV.U32 R5, RZ, RZ, R2 ;  /* 0x000000ffff057224 */ /* 0x000fe200078e0002 */
[----:B------:R-:W-:Y:S01]  /*f3f0*/  ULDC UR5, c[0x0][0xc14] ;  /* 0x0003050000057ab9 */ /* 0x000fe20000000800 */
[----:B------:R-:W-:Y:S01]  /*f400*/  IMAD.MOV.U32 R6, RZ, RZ, RZ ;  /* 0x000000ffff067224 */ /* 0x000fe200078e00ff */
[----:B------:R-:W-:Y:S01]  /*f410*/  ULDC UR7, c[0x0][0xc14] ;  /* 0x0003050000077ab9 */ /* 0x000fe20000000800 */
[----:B------:R-:W-:-:S05]  /*f420*/  ULDC UR4, c[0x0][0xc10] ;  /* 0x0003040000047ab9 */ /* 0x000fca0000000800 */
.L_x_1185:
[----:B------:R-:W-:Y:S02]  /*f430*/  VIADD R6, R6, 0x1f ;  /* 0x0000001f06067836 */ /* 0x000fe40000000000 */
[----:B------:R-:W-:-:S03]  /*f440*/  IMAD.U32 R19, RZ, RZ, UR7 ;  /* 0x00000007ff137e24 */ /* 0x000fc6000f8e00ff */
[----:B------:R-:W-:-:S13]  /*f450*/  ISETP.GE.AND P0, PT, R6, UR5, PT ;  /* 0x0000000506007c0c */ /* 0x000fda000bf06270 */
[----:B------:R-:W-:Y:S05]  /*f460*/  @P0 BRA `(.L_x_1182) ;  /* 0x0000000400c40947 */ /* 0x000fea0003800000 */
[----:B------:R-:W0:Y:S01]  /*f470*/  S2R R2, SR_TID.X ;  /* 0x0000000000027919 */ /* 0x000e220000002100 */
[----:B------:R-:W-:Y:S01]  /*f480*/  BSSY B0, `(.L_x_1183) ;  /* 0x000000a000007945 */ /* 0x000fe20003800000 */
[----:B------:R-:W-:Y:S01]  /*f490*/  IMAD.MOV.U32 R10, RZ, RZ, RZ ;  /* 0x000000ffff0a7224 */ /* 0x000fe200078e00ff */
[----:B0-----:R-:W-:-:S04]  /*f4a0*/  LOP3.LUT R8, R2, 0x1f, RZ, 0xc0, !PT ;  /* 0x0000001f02087812 */ /* 0x001fc800078ec0ff */
[C---:B------:R-:W-:Y:S01]  /*f4b0*/  ISETP.NE.AND P1, PT, R8.reuse, 0x1f, PT ;  /* 0x0000001f0800780c */ /* 0x040fe20003f25270 */
[----:B------:R-:W-:-:S05]  /*f4c0*/  IMAD.IADD R7, R8, 0x1, R6 ;  /* 0x0000000108077824 */ /* 0x000fca00078e0206 */
[----:B------:R-:W-:-:S13]  /*f4d0*/  ISETP.GE.OR P0, PT, R7, UR5, !P1 ;  /* 0x0000000507007c0c */ /* 0x000fda000cf06670 */
[----:B------:R-:W-:Y:S05]  /*f4e0*/  @P0 BRA `(.L_x_1184) ;  /* 0x00000000000c0947 */ /* 0x000fea0003800000 */
[----:B------:R-:W0:Y:S02]  /*f4f0*/  LDC.64 R2, c[0x0][0xc58] ;  /* 0x00031600ff027b82 */ /* 0x000e240000000a00 */
[----:B0-----:R-:W-:-:S05]  /*f500*/  IMAD.WIDE R2, R7, 0x4, R2 ;  /* 0x0000000407027825 */ /* 0x001fca00078e0202 */
[----:B------:R0:W5:Y:S02]  /*f510*/  LDG.E R10, desc[UR60][R2.64] ;  /* 0x0000003c020a7981 */ /* 0x000164000c1e1900 */
.L_x_1184:
[----:B------:R-:W-:Y:S05]  /*f520*/  BSYNC B0 ;  /* 0x0000000000007941 */ /* 0x000fea0003800000 */
.L_x_1183:
        /* <DEDUP_REMOVED lines=25> */
.L_x_1181:
[----:B------:R-:W-:-:S04]  /*f6c0*/  IMAD.IADD R7, R5, 0x1, -R2 ;  /* 0x0000000105077824 */ /* 0x000fc800078e0a02 */
[----:B------:R-:W-:-:S05]  /*f6d0*/  IMAD R2, R4, UR4, R7 ;  /* 0x0000000404027c24 */ /* 0x000fca000f8e0207 */
[----:B------:R-:W-:Y:S02]  /*f6e0*/  ISETP.GT.AND P0, PT, R2, UR6, PT ;  /* 0x0000000602007c0c */ /* 0x000fe4000bf04270 */
[----:B------:R-:W0:Y:S11]  /*f6f0*/  LDC.64 R2, c[0x0][0xc68] ;  /* 0x00031a00ff027b82 */ /* 0x000e360000000a00 */
[----:B------:R-:W-:-:S04]  /*f700*/  VOTE.ANY R9, PT, !P0 ;  /* 0x0000000000097806 */ /* 0x000fc800040e0100 */
[----:B------:R-:W1:Y:S02]  /*f710*/  POPC R5, R9 ;  /* 0x0000000900057309 */ /* 0x000e640000000000 */
[----:B-1----:R-:W-:-:S04]  /*f720*/  IMAD.IADD R19, R5, 0x1, R6 ;  /* 0x0000000105137824 */ /* 0x002fc800078e0206 */
[----:B0-----:R-:W-:-:S05]  /*f730*/  IMAD.WIDE R2, R19, 0x4, R2 ;  /* 0x0000000413027825 */ /* 0x001fca00078e0202 */
[----:B------:R-:W2:Y:S01]  /*f740*/  LDG.E R8, desc[UR60][R2.64] ;  /* 0x0000003c02087981 */ /* 0x000ea2000c1e1900 */
[----:B------:R-:W-:-:S03]  /*f750*/  ISETP.NE.AND P0, PT, R9, RZ, PT ;  /* 0x000000ff0900720c */ /* 0x000fc60003f05270 */
[----:B------:R-:W2:Y:S02]  /*f760*/  SHFL.IDX PT, R17, R10, R5, 0x1f ;  /* 0x00001f050a117589 */ /* 0x000ea400000e0000 */
[----:B--2---:R-:W-:-:S05]  /*f770*/  IMAD R6, R17, R8, RZ ;  /* 0x0000000811067224 */ /* 0x004fca00078e02ff */
[----:B------:R-:W-:-:S04]  /*f780*/  IABS R11, R6 ;  /* 0x00000006000b7213 */ /* 0x000fc80000000000 */
[----:B------:R-:W0:Y:S08]  /*f790*/  I2F.RP R12, R11 ;  /* 0x0000000b000c7306 */ /* 0x000e300000209400 */
[----:B0-----:R-:W0:Y:S02]  /*f7a0*/  MUFU.RCP R12, R12 ;  /* 0x0000000c000c7308 */ /* 0x001e240000001000 */
[----:B0-----:R-:W-:-:S06]  /*f7b0*/  VIADD R13, R12, 0xffffffe ;  /* 0x0ffffffe0c0d7836 */ /* 0x001fcc0000000000 */
[----:B------:R0:W1:Y:S01]  /*f7c0*/  F2I.FTZ.U32.TRUNC.NTZ R3, R13 ;  /* 0x0000000d00037305 */ /* 0x000062000021f000 */
[----:B------:R-:W-:Y:S05]  /*f7d0*/  @!P0 BRA `(.L_x_1186) ;  /* 0x0000000000088947 */ /* 0x000fea0003800000 */
[----:B------:R-:W-:-:S05]  /*f7e0*/  VIADD R5, R5, 0xffffffff ;  /* 0xffffffff05057836 */ /* 0x000fca0000000000 */
[----:B------:R2:W3:Y:S02]  /*f7f0*/  SHFL.IDX PT, R16, R4, R5, 0x1f ;  /* 0x00001f0504107589 */ /* 0x0004e400000e0000 */
.L_x_1186:
[----:B-1----:R-:W-:Y:S01]  /*f800*/  IMAD.MOV R2, RZ, RZ, -R3 ;  /* 0x000000ffff027224 */ /* 0x002fe200078e0a03 */
[----:B--2---:R-:W-:Y:S01]  /*f810*/  IABS R4, R6 ;  /* 0x0000000600047213 */ /* 0x004fe20000000000 */
[----:B---3--:R-:W-:Y:S02]  /*f820*/  IMAD R16, R16, UR4, R7 ;  /* 0x0000000410107c24 */ /* 0x008fe4000f8e0207 */
[----:B------:R-:W-:Y:S02]  /*f830*/  IMAD R5, R2, R11, RZ ;  /* 0x0000000b02057224 */ /* 0x000fe400078e02ff */
[----:B------:R-:W-:Y:S02]  /*f840*/  IMAD.MOV.U32 R2, RZ, RZ, RZ ;  /* 0x000000ffff027224 */ /* 0x000fe400078e00ff */
[----:B------:R-:W-:Y:S02]  /*f850*/  IMAD.MOV R4, RZ, RZ, -R4 ;  /* 0x000000ffff047224 */ /* 0x000fe400078e0a04 */
[----:B------:R-:W-:Y:S01]  /*f860*/  IMAD.HI.U32 R2, R3, R5, R2 ;  /* 0x0000000503027227 */ /* 0x000fe200078e0002 */
[----:B------:R-:W-:-:S04]  /*f870*/  IADD3 R5, -R16, UR6, RZ ;  /* 0x0000000610057c10 */ /* 0x000fc8000fffe1ff */
        /* <DEDUP_REMOVED lines=13> */
[----:B------:R-:W-:Y:S02]  /*f950*/  IMAD R4, R8, R9, RZ ;  /* 0x0000000908047224 */ /* 0x000fe400078e02ff */
[----:B------:R-:W-:Y:S02]  /*f960*/  IMAD.MOV R9, RZ, RZ, -R9 ;  /* 0x000000ffff097224 */ /* 0x000fe400078e0a09 */
[----:B------:R-:W-:Y:S02]  /*f970*/  IMAD.MOV R3, RZ, RZ, -R4 ;  /* 0x000000ffff037224 */ /* 0x000fe400078e0a04 */
[----:B------:R-:W-:-:S03]  /*f980*/  IMAD R5, R6, R9, R5 ;  /* 0x0000000906057224 */ /* 0x000fc600078e0205 */
[----:B------:R-:W-:Y:S01]  /*f990*/  VIADDMNMX R8, R3, UR4, R8, PT ;  /* 0x0000000403087c46 */ /* 0x000fe2000b800108 */
[----:B------:R-:W-:-:S03]  /*f9a0*/  IMAD.IADD R4, R5, 0x1, R4 ;  /* 0x0000000105047824 */ /* 0x000fc600078e0204 */
[----:B------:R-:W-:-:S04]  /*f9b0*/  IABS R7, R8 ;  /* 0x0000000800077213 */ /* 0x000fc80000000000 */
[----:B------:R-:W1:Y:S08]  /*f9c0*/  I2F.RP R10, R7 ;  /* 0x00000007000a7306 */ /* 0x000e700000209400 */
[----:B-1----:R-:W1:Y:S02]  /*f9d0*/  MUFU.RCP R10, R10 ;  /* 0x0000000a000a7308 */ /* 0x002e640000001000 */
[----:B-1----:R-:W-:-:S06]  /*f9e0*/  VIADD R2, R10, 0xffffffe ;  /* 0x0ffffffe0a027836 */ /* 0x002fcc0000000000 */
[----:B------:R1:W2:Y:S02]  /*f9f0*/  F2I.FTZ.U32.TRUNC.NTZ R3, R2 ;  /* 0x0000000200037305 */ /* 0x0002a4000021f000 */
[----:B-1----:R-:W-:Y:S02]  /*fa00*/  IMAD.MOV.U32 R2, RZ, RZ, RZ ;  /* 0x000000ffff027224 */ /* 0x002fe400078e00ff */
[----:B--2---:R-:W-:-:S04]  /*fa10*/  IMAD.MOV R6, RZ, RZ, -R3 ;  /* 0x000000ffff067224 */ /* 0x004fc800078e0a03 */
[----:B------:R-:W-:Y:S01]  /*fa20*/  IMAD R9, R6, R7, RZ ;  /* 0x0000000706097224 */ /* 0x000fe200078e02ff */
[----:B------:R-:W-:-:S03]  /*fa30*/  IABS R6, R5 ;  /* 0x0000000500067213 */ /* 0x000fc60000000000 */
[----:B------:R-:W-:Y:S01]  /*fa40*/  IMAD.HI.U32 R3, R3, R9, R2 ;  /* 0x0000000903037227 */ /* 0x000fe200078e0002 */
[----:B------:R-:W-:-:S05]  /*fa50*/  IABS R9, R8 ;  /* 0x0000000800097213 */ /* 0x000fca0000000000 */
        /* <DEDUP_REMOVED lines=12> */
[----:B------:R-:W-:Y:S01]  /*fb20*/  @!P0 LOP3.LUT R3, RZ, R8, RZ, 0x33, !PT ;  /* 0x00000008ff038212 */ /* 0x000fe200078e33ff */
[----:B------:R-:W-:-:S03]  /*fb30*/  IMAD.MOV R8, RZ, RZ, -R8 ;  /* 0x000000ffff087224 */ /* 0x000fc600078e0a08 */
[----:B------:R-:W-:Y:S01]  /*fb40*/  LOP3.LUT R2, RZ, R3, RZ, 0x33, !PT ;  /* 0x00000003ff027212 */ /* 0x000fe200078e33ff */
[----:B------:R-:W-:-:S04]  /*fb50*/  IMAD R18, R3, R8, R4 ;  /* 0x0000000803127224 */ /* 0x000fc800078e0204 */
[----:B------:R-:W-:Y:S01]  /*fb60*/  IMAD.IADD R17, R17, 0x1, R2 ;  /* 0x0000000111117824 */ /* 0x000fe200078e0202 */
[----:B------:R-:W-:Y:S06]  /*fb70*/  BRA `(.L_x_1187) ;  /* 0x00000000000c7947 */ /* 0x000fec0003800000 */
.L_x_1182:
[----:B------:R-:W-:Y:S02]  /*fb80*/  IMAD.MOV.U32 R17, RZ, RZ, RZ ;  /* 0x000000ffff117224 */ /* 0x000fe400078e00ff */
[----:B------:R-:W-:Y:S02]  /*fb90*/  IMAD.U32 R16, RZ, RZ, UR6 ;  /* 0x00000006ff107e24 */ /* 0x000fe4000f8e00ff */
[----:B------:R-:W-:-:S07]  /*fba0*/  IMAD.MOV.U32 R18, RZ, RZ, RZ ;  /* 0x000000ffff127224 */ /* 0x000fce00078e00ff */
.L_x_1187:
[----:B------:R-:W1:Y:S01]  /*fbb0*/  S2R R2, SR_TID.X ;  /* 0x0000000000027919 */ /* 0x000e620000002100 */
[----:B------:R-:W-:Y:S01]  /*fbc0*/  STL [R1], RZ ;  /* 0x000000ff01007387 */ /* 0x000fe20000100800 */
[----:B-1----:R-:W-:-:S04]  /*fbd0*/  LOP3.LUT R2, R2, 0x1f, RZ, 0xc0, !PT ;  /* 0x0000001f02027812 */ /* 0x002fc800078ec0ff */
[----:B------:R-:W-:-:S13]  /*fbe0*/  ISETP.NE.AND P0, PT, R2, RZ, PT ;  /* 0x000000ff0200720c */ /* 0x000fda0003f05270 */
[----:B------:R-:W1:Y:S01]  /*fbf0*/  @!P0 S2R R3, SR_CgaCtaId ;  /* 0x0000000000038919 */ /* 0x000e620000008800 */
[----:B------:R-:W-:-:S04]  /*fc00*/  @!P0 MOV R0, 0x400 ;  /* 0x0000040000008802 */ /* 0x000fc80000000f00 */
[----:B-1----:R-:W-:-:S05]  /*fc10*/  @!P0 LEA R0, R3, R0, 0x18 ;  /* 0x0000000003008211 */ /* 0x002fca00078ec0ff */
[----:B------:R1:W-:Y:S01]  /*fc20*/  @!P0 STS.128 [R0+0x308d0], R16 ;  /* 0x0308d01000008388 */ /* 0x0003e20000000c00 */
[----:B------:R-:W-:Y:S06]  /*fc30*/  BAR.ARV 0x5, 0x120 ;  /* 0x0144800000007b1d */ /* 0x000fec0000002000 */
[----:B------:R-:W-:Y:S01]  /*fc40*/  ISETP.GE.AND P0, PT, R19, UR5, PT ;  /* 0x0000000513007c0c */ /* 0x000fe2000bf06270 */
[----:B-1----:R-:W-:-:S05]  /*fc50*/  IMAD.MOV.U32 R0, RZ, RZ, 0x1 ;  /* 0x00000001ff007424 */ /* 0x002fca00078e00ff */
[----:B------:R1:W-:Y:S04]  /*fc60*/  STL [R1+0x8], R0 ;  /* 0x0000080001007387 */ /* 0x0003e80000100800 */
[----:B------:R1:W-:Y:S03]  /*fc70*/  STL [R1+0x18], RZ ;  /* 0x000018ff01007387 */ /* 0x0003e60000100800 */
[----:B------:R-:W-:Y:S05]  /*fc80*/  @P0 BRA `(.L_x_1188) ;  /* 0x00000048004c0947 */ /* 0x000fea0003800000 */
[----:B-1----:R-:W-:Y:S01]  /*fc90*/  IMAD.MOV.U32 R0, RZ, RZ, 0x1 ;  /* 0x00000001ff007424 */ /* 0x002fe200078e00ff */
[----:B------:R1:W-:Y:S01]  /*fca0*/  STL [R1+0x18], RZ ;  /* 0x000018ff01007387 */ /* 0x0003e20000100800 */
[----:B------:R-:W-:Y:S01]  /*fcb0*/  ULDC UR38, c[0x0][0xc] ;  /* 0x0000030000267ab9 */ /* 0x000fe20000000800 */
[----:B------:R-:W-:Y:S02]  /*fcc0*/  ULDC.64 UR36, c[0x0][0x198] ;  /* 0x0000660000247ab9 */ /* 0x000fe40000000a00 */
[----:B------:R1:W-:Y:S04]  /*fcd0*/  STL [R1+0x8], R0 ;  /* 0x0000080001007387 */ /* 0x0003e80000100800 */
[----:B------:R1:W-:Y:S02]  /*fce0*/  STL [R1], RZ ;  /* 0x000000ff01007387 */ /* 0x0003e40000100800 */
.L_x_1264:
[----:B------:R-:W-:Y:S05]  /*fcf0*/  YIELD ;  /* 0x0000000000007946 */ /* 0x000fea0003800000 */
[----:B------:R-:W-:Y:S01]  /*fd00*/  ULDC.64 UR4, c[0x0][0xa28] ;  /* 0x00028a0000047ab9 */ /* 0x000fe20000000a00 */
[----:B------:R-:W-:Y:S01]  /*fd10*/  IMAD.MOV.U32 R4, RZ, RZ, RZ ;  /* 0x000000ffff047224 */ /* 0x000fe200078e00ff */
[----:B------:R-:W-:Y:S01]  /*fd20*/  ISETP.NE.U32.AND P0, PT, RZ, UR4, PT ;  /* 0x00000004ff007c0c */ /* 0x000fe2000bf05070 */
[----:B-1----:R-:W-:Y:S01]  /*fd30*/  IMAD.MOV.U32 R0, RZ, RZ, RZ ;  /* 0x000000ffff007224 */ /* 0x002fe200078e00ff */
[----:B------:R-:W-:Y:S02]  /*fd40*/  ULDC.64 UR6, c[0x0][0xa08] ;  /* 0x0002820000067ab9 */ /* 0x000fe40000000a00 */
[----:B------:R-:W-:Y:S01]  /*fd50*/  ISETP.NE.AND.EX P0, PT, RZ, UR5, PT, P0 ;  /* 0x00000005ff007c0c */ /* 0x000fe2000bf05300 */
[----:B------:R-:W-:-:S12]  /*fd60*/  ULDC.64 UR4, c[0x0][0xa00] ;  /* 0x0002800000047ab9 */ /* 0x000fd80000000a00 */
[----:B--2---:R-:W1:Y:S01]  /*fd70*/  @P0 LDC.64 R2, c[0x0][0xa28] ;  /* 0x00028a00ff020b82 */ /* 0x004e620000000a00 */
[----:B------:R-:W-:Y:S01]  /*fd80*/  ISETP.NE.U32.AND P2, PT, RZ, UR4, PT ;  /* 0x00000004ff007c0c */ /* 0x000fe2000bf45070 */
[----:B-1----:R-:W-:-:S05]  /*fd90*/  @P0 IMAD.WIDE R2, R19, 0x4, R2 ;  /* 0x0000000413020825 */ /* 0x002fca00078e0202 */
[----:B------:R1:W5:Y:S01]  /*fda0*/  @P0 LDG.E R4, desc[UR60][R2.64] ;  /* 0x0000003c02040981 */ /* 0x000362000c1e1900 */
[----:B------:R-:W-:Y:S01]  /*fdb0*/  ISETP.NE.AND.EX P2, PT, RZ, UR5, PT, P2 ;  /* 0x00000005ff007c0c */ /* 0x000fe2000bf45320 */
[----:B------:R-:W-:Y:S01]  /*fdc0*/  ULDC.64 UR4, c[0x0][0xa18] ;  /* 0x0002860000047ab9 */ /* 0x000fe20000000a00 */
[----:B-1----:R-:W1:Y:S02]  /*fdd0*/  LDC.64 R2, c[0x0][0xa00] ;  /* 0x00028000ff027b82 */ /* 0x002e640000000a00 */
[----:B-1----:R-:W-:-:S09]  /*fde0*/  IMAD.WIDE R2, R19, 0x4, R2 ;  /* 0x0000000413027825 */ /* 0x002fd200078e0202 */
[----:B------:R-:W2:Y:S01]  /*fdf0*/  @P2 LDG.E R0, desc[UR60][R2.64] ;  /* 0x0000003c02002981 */ /* 0x000ea2000c1e1900 */
[----:B------:R-:W-:Y:S01]  /*fe00*/  ISETP.NE.U32.AND P1, PT, RZ, UR4, PT ;  /* 0x00000004ff007c0c */ /* 0x000fe2000bf25070 */
[----:B------:R-:W-:-:S03]  /*fe10*/  ULDC UR4, c[0x0][0x288] ;  /* 0x0000a20000047ab9 */ /* 0x000fc60000000800 */
[----:B------:R-:W-:-:S13]  /*fe20*/  ISETP.NE.AND.EX P1, PT, RZ, UR5, PT, P1 ;  /* 0x00000005ff007c0c */ /* 0x000fda000bf25310 */
[----:B------:R-:W1:Y:S02]  /*fe30*/  @P1 LDC.64 R6, c[0x0][0xa18] ;  /* 0x00028600ff061b82 */ /* 0x000e640000000a00 */
[----:B-1----:R-:W-:Y:S01]  /*fe40*/  @P1 IMAD.WIDE R6, R19, 0x4, R6 ;  /* 0x0000000413061825 */ /* 0x002fe200078e0206 */
[----:B--2---:R1:W-:Y:S03]  /*fe50*/  STL [R1+0x1c], R0 ;  /* 0x00001c0001007387 */ /* 0x0043e60000100800 */
[----:B-1----:R-:W-:Y:S01]  /*fe60*/  IMAD.U32 R0, RZ, RZ, UR4 ;  /* 0x00000004ff007e24 */ /* 0x002fe2000f8e00ff */
[----:B------:R-:W-:-:S05]  /*fe70*/  ULDC.64 UR4, c[0x0][0x3f8] ;  /* 0x0000fe0000047ab9 */ /* 0x000fca0000000a00 */
[----:B------:R1:W5:Y:S01]  /*fe80*/  @P1 LDG.E R0, desc[UR60][R6.64] ;  /* 0x0000003c06001981 */ /* 0x000362000c1e1900 */
[----:B------:R-:W-:Y:S01]  /*fe90*/  UISETP.NE.U32.AND UP0, UPT, UR4, URZ, UPT ;  /* 0x0000003f0400728c */ /* 0x000fe2000bf05070 */
[----:B------:R-:W-:Y:S02]  /*fea0*/  ISETP.NE.U32.AND P0, PT, RZ, UR6, PT ;  /* 0x00000006ff007c0c */ /* 0x000fe4000bf05070 */
[----:B------:R-:W-:Y:S01]  /*feb0*/  ULDC UR4, c[0x0][0x404] ;  /* 0x0001010000047ab9 */ /* 0x000fe20000000800 */
[----:B------:R-:W-:Y:S01]  /*fec0*/  UISETP.NE.AND.EX UP0, UPT, UR5, URZ, UPT, UP0 ;  /* 0x0000003f0500728c */ /* 0x000fe2000bf05300 */
[----:B------:R-:W-:Y:S02]  /*fed0*/  ISETP.NE.AND.EX P0, PT, RZ, UR7, PT, P0 ;  /* 0x00000007ff007c0c */ /* 0x000fe4000bf05300 */
[----:B------:R-:W-:Y:S01]  /*fee0*/  ULDC UR5, c[0x0][0x2e0] ;  /* 0x0000b80000057ab9 */ /* 0x000fe20000000800 */
[----:B------:R-:W-:-:S04]  /*fef0*/  USEL UR4, UR4, 0x1, UP0 ;  /* 0x0000000104047887 */ /* 0x000fc80008000000 */
[----:B------:R-:W-:-:S06]  /*ff00*/  UIMAD UR4, UR4, UR5, URZ ;  /* 0x00000005040472a4 */ /* 0x000fcc000f8e023f */
[----:B------:R-:W-:Y:S01]  /*ff10*/  IMAD.U32 R5, RZ, RZ, UR4 ;  /* 0x00000004ff057e24 */ /* 0x000fe2000f8e00ff */
[----:B-1----:R-:W-:Y:S06]  /*ff20*/  @P1 BRA `(.L_x_1189) ;  /* 0x0000000000101947 */ /* 0x002fec0003800000 */
[----:B------:R-:W-:Y:S05]  /*ff30*/  @!P2 BRA `(.L_x_1189) ;  /* 0x00000000000ca947 */ /* 0x000fea0003800000 */
[----:B------:R-:W2:Y:S04]  /*ff40*/  LDG.E R7, desc[UR60][R2.64] ;  /* 0x0000003c02077981 */ /* 0x000ea8000c1e1900 */
[----:B-----5:R-:W2:Y:S02]  /*ff50*/  LDG.E R0, desc[UR60][R2.64+0x4] ;  /* 0x0000043c02007981 */ /* 0x020ea4000c1e1900 */
[----:B--2---:R-:W-:-:S07]  /*ff60*/  IMAD.IADD R0, R0, 0x1, -R7 ;  /* 0x0000000100007824 */ /* 0x004fce00078e0a07 */
.L_x_1189:
[----:B------:R-:W1:Y:S01]  /*ff70*/  LDC.64 R2, c[0x0][0xa08] ;  /* 0x00028200ff027b82 */ /* 0x000e620000000a00 */
[----:B------:R-:W-:Y:S01]  /*ff80*/  IMAD.MOV.U32 R7, RZ, RZ, RZ ;  /* 0x000000ffff077224 */ /* 0x000fe200078e00ff */
[----:B------:R-:W-:Y:S01]  /*ff90*/  ULDC.64 UR4, c[0x0][0xa20] ;  /* 0x0002880000047ab9 */ /* 0x000fe20000000a00 */
[----:B-1----:R-:W-:-:S05]  /*ffa0*/  IMAD.WIDE R2, R19, 0x4, R2 ;  /* 0x0000000413027825 */ /* 0x002fca00078e0202 */
[----:B------:R-:W2:Y:S01]  /*ffb0*/  @P0 LDG.E R7, desc[UR60][R2.64] ;  /* 0x0000003c02070981 */ /* 0x000ea2000c1e1900 */
[----:B------:R-:W-:-:S04]  /*ffc0*/  ISETP.NE.U32.AND P1, PT, RZ, UR4, PT ;  /* 0x00000004ff007c0c */ /* 0x000fc8000bf25070 */
[----:B------:R-:W-:Y:S01]  /*ffd0*/  ISETP.NE.AND.EX P1, PT, RZ, UR5, PT, P1 ;  /* 0x00000005ff007c0c */ /* 0x000fe2000bf25310 */
[----:B--2--5:R-:W-:-:S05]  /*ffe0*/  IMAD.IADD R6, R7, 0x1, R4 ;  /* 0x0000000107067824 */ /* 0x024fca00078e0204 */
[----:B------:R1:W-:Y:S07]  /*fff0*/  STL [R1+0x4], R6 ;  /* 0x0000040601007387 */ /* 0x0003ee0000100800 */
[----:B------:R-:W-:Y:S05]  /*10000*/  @!P1 BRA `(.L_x_1190) ;  /* 0x0000000000109947 */ /* 0x000fea0003800000 */
[----:B------:R-:W2:Y:S02]  /*10010*/  LDC.64 R2, c[0x0][0xa20] ;  /* 0x00028800ff027b82 */ /* 0x000ea40000000a00 */
[----:B--2---:R-:W-:-:S05]  /*10020*/  IMAD.WIDE R2, R19, 0x4, R2 ;  /* 0x0000000413027825 */ /* 0x004fca00078e0202 */
[----:B------:R2:W5:Y:S01]  /*10030*/  LDG.E R5, desc[UR60][R2.64] ;  /* 0x0000003c02057981 */ /* 0x000562000c1e1900 */
[----:B------:R-:W-:Y:S05]  /*10040*/  BRA `(.L_x_1191) ;  /* 0x0000000000107947 */ /* 0x000fea0003800000 */
.L_x_1190:
[----:B------:R-:W-:Y:S05]  /*10050*/  @!P0 BRA `(.L_x_1191) ;  /* 0x00000000000c8947 */ /* 0x000fea0003800000 */
[----:B-1----:R-:W2:Y:S04]  /*10060*/  LDG.E R6, desc[UR60][R2.64] ;  /* 0x0000003c02067981 */ /* 0x002ea8000c1e1900 */
[----:B------:R-:W2:Y:S02]  /*10070*/  LDG.E R5, desc[UR60][R2.64+0x4] ;  /* 0x0000043c02057981 */ /* 0x000ea4000c1e1900 */
[----:B--2---:R-:W-:-:S07]  /*10080*/  IMAD.IADD R5, R5, 0x1, -R6 ;  /* 0x0000000105057824 */ /* 0x004fce00078e0a06 */
.L_x_1191:
[----:B--2---:R-:W2:Y:S01]  /*10090*/  LDC.64 R2, c[0x0][0x9e0] ;  /* 0x00027800ff027b82 */ /* 0x004ea20000000a00 */
[----:B-----5:R-:W-:Y:S01]  /*100a0*/  IMAD.IADD R7, R5, 0x1, -R4 ;  /* 0x0000000105077824 */ /* 0x020fe200078e0a04 */
[----:B------:R-:W-:-:S04]  /*100b0*/  LEA R9, R17, 0x80, 0x7 ;  /* 0x0000008011097811 */ /* 0x000fc800078e38ff */
[----:B------:R-:W-:Y:S02]  /*100c0*/  IADD3 R9, R7, R9, -R0 ;  /* 0x0000000907097210 */ /* 0x000fe40007ffe800 */
[----:B--2---:R-:W-:-:S03]  /*100d0*/  ISETP.GE.AND P0, PT, R3, 0x1, PT ;  /* 0x000000010300780c */ /* 0x004fc60003f06270 */
[----:B------:R-:W-:-:S10]  /*100e0*/  IMAD.IADD R2, R9, 0x1, R2 ;  /* 0x0000000109027824 */ /* 0x000fd400078e0202 */
[----:B------:R-:W-:Y:S05]  /*100f0*/  @!P0 BRA `(.L_x_1192) ;  /* 0x0000000000488947 */ /* 0x000fea0003800000 */
[C---:B------:R-:W-:Y:S01]  /*10100*/  ISETP.GT.AND P1, PT, R9.reuse, RZ, PT ;  /* 0x000000ff0900720c */ /* 0x040fe20003f24270 */
[----:B------:R-:W-:Y:S01]  /*10110*/  BSSY B0, `(.L_x_1193) ;  /* 0x000000e000007945 */ /* 0x000fe20003800000 */
[----:B-1----:R-:W-:-:S11]  /*10120*/  VIADD R6, R9, 0xffffffff ;  /* 0xffffffff09067836 */ /* 0x002fd60000000000 */
[----:B------:R-:W-:Y:S05]  /*10130*/  @P1 BRA `(.L_x_1194) ;  /* 0x00000000001c1947 */ /* 0x000fea0003800000 */
[----:B------:R-:W-:Y:S01]  /*10140*/  ISETP.NE.AND P1, PT, R3, 0x1, PT ;  /* 0x000000010300780c */ /* 0x000fe20003f25270 */
[----:B------:R-:W-:-:S12]  /*10150*/  IMAD.MOV R9, RZ, RZ, -R9 ;  /* 0x000000ffff097224 */ /* 0x000fd800078e0a09 */
[----:B------:R-:W1:Y:S02]  /*10160*/  @P1 LDC.64 R4, c[0x0][0x9e8] ;  /* 0x00027a00ff041b82 */ /* 0x000e640000000a00 */
[----:B-1----:R-:W-:-:S05]  /*10170*/  @P1 IMAD.HI.U32 R4, R9, R4, RZ ;  /* 0x0000000409041227 */ /* 0x002fca00078e00ff */
[----:B------:R-:W-:-:S04]  /*10180*/  @P1 SHF.R.U32.HI R9, RZ, R5, R4 ;  /* 0x00000005ff091219 */ /* 0x000fc80000011604 */
[----:B------:R-:W-:Y:S01]  /*10190*/  LOP3.LUT R6, RZ, R9, RZ, 0x33, !PT ;  /* 0x00000009ff067212 */ /* 0x000fe200078e33ff */
[----:B------:R-:W-:Y:S06]  /*101a0*/  BRA `(.L_x_1195) ;  /* 0x0000000000107947 */ /* 0x000fec0003800000 */
.L_x_1194:
[----:B------:R-:W-:-:S13]  /*101b0*/  ISETP.NE.AND P1, PT, R3, 0x1, PT ;  /* 0x000000010300780c */ /* 0x000fda0003f25270 */
[----:B------:R-:W1:Y:S02]  /*101c0*/  @P1 LDC.64 R4, c[0x0][0x9e8] ;  /* 0x00027a00ff041b82 */ /* 0x000e640000000a00 */
[----:B-1----:R-:W-:-:S05]  /*101d0*/  @P1 IMAD.HI.U32 R4, R6, R4, RZ ;  /* 0x0000000406041227 */ /* 0x002fca00078e00ff */
[----:B------:R-:W-:-:S07]  /*101e0*/  @P1 SHF.R.U32.HI R6, RZ, R5, R4 ;  /* 0x00000005ff061219 */ /* 0x000fce0000011604 */
.L_x_1195:
[----:B------:R-:W-:Y:S05]  /*101f0*/  BSYNC B0 ;  /* 0x0000000000007941 */ /* 0x000fea0003800000 */
.L_x_1193:
[----:B------:R-:W-:-:S05]  /*10200*/  IMAD R5, R6, R3, R3 ;  /* 0x0000000306057224 */ /* 0x000fca00078e0203 */
[----:B------:R-:W-:-:S07]  /*10210*/  VIMNMX R2, R2, R5, PT ;  /* 0x0000000502027248 */ /* 0x000fce0003fe0100 */
.L_x_1192:
[----:B------:R-:W-:Y:S01]  /*10220*/  VIADD R2, R2, 0x3f ;  /* 0x0000003f02027836 */ /* 0x000fe20000000000 */
[----:B------:R-:W-:Y:S01]  /*10230*/  ULDC UR4, c[0x0][0x9dc] ;  /* 0x0002770000047ab9 */ /* 0x000fe20000000800 */
[----:B------:R-:W-:-:S03]  /*10240*/  IMAD R0, R17, 0x80, -R0 ;  /* 0x0000008011007824 */ /* 0x000fc600078e0a00 */
[----:B------:R-:W-:-:S04]  /*10250*/  SHF.R.S32.HI R5, RZ, 0x1f, R2 ;  /* 0x0000001fff057819 */ /* 0x000fc80000011402 */
[----:B------:R-:W-:Y:S01]  /*10260*/  LEA.HI R4, R5, R2, RZ, 0x6 ;  /* 0x0000000205047211 */ /* 0x000fe200078f30ff */
[----:B------:R-:W-:-:S03]  /*10270*/  VIADD R2, R7, 0x3f ;  /* 0x0000003f07027836 */ /* 0x000fc60000000000 */
[----:B------:R-:W-:Y:S02]  /*10280*/  SHF.R.S32.HI R4, RZ, 0x6, R4 ;  /* 0x00000006ff047819 */ /* 0x000fe40000011404 */
[----:B------:R-:W-:-:S04]  /*10290*/  SHF.R.S32.HI R5, RZ, 0x1f, R2 ;  /* 0x0000001fff057819 */ /* 0x000fc80000011402 */
[----:B------:R-:W-:Y:S01]  /*102a0*/  LEA.HI R5, R5, R2, RZ, 0x6 ;  /* 0x0000000205057211 */ /* 0x000fe200078f30ff */
[----:B------:R-:W-:-:S03]  /*102b0*/  IMAD.IADD R2, R7, 0x1, R0 ;  /* 0x0000000107027824 */ /* 0x000fc600078e0200 */
[----:B------:R-:W-:Y:S01]  /*102c0*/  SHF.R.S32.HI R5, RZ, 0x6, R5 ;  /* 0x00000006ff057819 */ /* 0x000fe20000011405 */
[----:B------:R-:W-:-:S03]  /*102d0*/  VIADD R0, R2, -UR4 ;  /* 0x8000000402007c36 */ /* 0x000fc60008000000 */
[----:B-1----:R-:W-:-:S05]  /*102e0*/  VIMNMX R6, R5, R4, PT ;  /* 0x0000000405067248 */ /* 0x002fca0003fe0100 */
[----:B------:R1:W-:Y:S01]  /*102f0*/  STL [R1+0x14], R6 ;  /* 0x0000140601007387 */ /* 0x0003e20000100800 */
[----:B------:R-:W-:Y:S05]  /*10300*/  @!P0 BRA `(.L_x_1196) ;  /* 0x0000000000448947 */ /* 0x000fea0003800000 */
[----:B------:R-:W-:Y:S01]  /*10310*/  ISETP.GT.AND P0, PT, R2, -0x1, PT ;  /* 0xffffffff0200780c */ /* 0x000fe20003f04270 */
[----:B------:R-:W-:-:S12]  /*10320*/  BSSY B0, `(.L_x_1197) ;  /* 0x000000d000007945 */ /* 0x000fd80003800000 */
[----:B------:R-:W-:Y:S05]  /*10330*/  @P0 BRA `(.L_x_1198) ;  /* 0x00000000001c0947 */ /* 0x000fea0003800000 */
[----:B------:R-:W-:Y:S02]  /*10340*/  ISETP.NE.AND P0, PT, R3, 0x1, PT ;  /* 0x000000010300780c */ /* 0x000fe40003f05270 */
[----:B------:R-:W-:-:S11]  /*10350*/  LOP3.LUT R7, RZ, R2, RZ, 0x33, !PT ;  /* 0x00000002ff077212 */ /* 0x000fd600078e33ff */
[----:B------:R-:W2:Y:S02]  /*10360*/  @P0 LDC.64 R4, c[0x0][0x9e8] ;  /* 0x00027a00ff040b82 */ /* 0x000ea40000000a00 */
[----:B--2---:R-:W-:-:S05]  /*10370*/  @P0 IMAD.HI.U32 R4, R7, R4, RZ ;  /* 0x0000000407040227 */ /* 0x004fca00078e00ff */
[----:B------:R-:W-:-:S04]  /*10380*/  @P0 SHF.R.U32.HI R7, RZ, R5, R4 ;  /* 0x00000005ff070219 */ /* 0x000fc80000011604 */
[----:B------:R-:W-:Y:S01]  /*10390*/  LOP3.LUT R2, RZ, R7, RZ, 0x33, !PT ;  /* 0x00000007ff027212 */ /* 0x000fe200078e33ff */
[----:B------:R-:W-:Y:S06]  /*103a0*/  BRA `(.L_x_1199) ;  /* 0x0000000000107947 */ /* 0x000fec0003800000 */
.L_x_1198:
[----:B------:R-:W-:-:S13]  /*103b0*/  ISETP.NE.AND P0, PT, R3, 0x1, PT ;  /* 0x000000010300780c */ /* 0x000fda0003f05270 */
[----:B------:R-:W2:Y:S02]  /*103c0*/  @P0 LDC.64 R4, c[0x0][0x9e8] ;  /* 0x00027a00ff040b82 */ /* 0x000ea40000000a00 */
[----:B--2---:R-:W-:-:S05]  /*103d0*/  @P0 IMAD.HI.U32 R4, R2, R4, RZ ;  /* 0x0000000402040227 */ /* 0x004fca00078e00ff */
[----:B------:R-:W-:-:S07]  /*103e0*/  @P0 SHF.R.U32.HI R2, RZ, R5, R4 ;  /* 0x00000005ff020219 */ /* 0x000fce0000011604 */
.L_x_1199:
[----:B------:R-:W-:Y:S05]  /*103f0*/  BSYNC B0 ;  /* 0x0000000000007941 */ /* 0x000fea0003800000 */
.L_x_1197:
[----:B------:R-:W-:-:S05]  /*10400*/  IMAD R3, R2, R3, RZ ;  /* 0x0000000302037224 */ /* 0x000fca00078e02ff */
[----:B------:R-:W-:-:S07]  /*10410*/  VIMNMX R0, R0, R3, !PT ;  /* 0x0000000300007248 */ /* 0x000fce0007fe0100 */
.L_x_1196:
[----:B------:R-:W-:Y:S01]  /*10420*/  SHF.R.S32.HI R3, RZ, 0x1f, R0 ;  /* 0x0000001fff037819 */ /* 0x000fe20000011400 */
[----:B------:R-:W-:Y:S03]  /*10430*/  BSSY B6, `(.L_x_1200) ;  /* 0x0000357000067945 */ /* 0x000fe60003800000 */
[----:B------:R-:W-:-:S04]  /*10440*/  LEA.HI R3, R3, R0, RZ, 0x6 ;  /* 0x0000000003037211 */ /* 0x000fc800078f30ff */
[----:B------:R-:W-:-:S04]  /*10450*/  SHF.R.S32.HI R3, RZ, 0x6, R3 ;  /* 0x00000006ff037819 */ /* 0x000fc80000011403 */
[----:B------:R-:W-:-:S04]  /*10460*/  VIMNMX R2, RZ, R3, !PT ;  /* 0x00000003ff027248 */ /* 0x000fc80007fe0100 */
[----:B------:R-:W-:Y:S01]  /*10470*/  ISETP.GT.AND P0, PT, R6, R2, PT ;  /* 0x000000020600720c */ /* 0x000fe20003f04270 */
[----:B------:R2:W-:-:S12]  /*10480*/  STL [R1+0x10], R2 ;  /* 0x0000100201007387 */ /* 0x0005d80000100800 */
[----:B--2---:R-:W-:Y:S05]  /*10490*/  @P0 BRA `(.L_x_1201) ;  /* 0x0000000000440947 */ /* 0x004fea0003800000 */
[----:B------:R-:W2:Y:S02]  /*104a0*/  S2R R2, SR_TID.X ;  /* 0x0000000000027919 */ /* 0x000ea40000002100 */
[----:B--2---:R-:W-:-:S04]  /*104b0*/  LOP3.LUT R2, R2, 0x1f, RZ, 0xc0, !PT ;  /* 0x0000001f02027812 */ /* 0x004fc800078ec0ff */
[----:B------:R-:W-:-:S13]  /*104c0*/  ISETP.NE.AND P1, PT, R2, RZ, PT ;  /* 0x000000ff0200720c */ /* 0x000fda0003f25270 */
[----:B------:R-:W-:Y:S05]  /*104d0*/  @P1 BRA `(.L_x_1202) ;  /* 0x0000003400301947 */ /* 0x000fea0003800000 */
[----:B------:R-:W2:Y:S01]  /*104e0*/  S2R R7, SR_LANEID ;  /* 0x0000000000077919 */ /* 0x000ea20000000000 */
[----:B------:R-:W-:Y:S01]  /*104f0*/  VOTEU.ANY UR4, UPT, PT ;  /* 0x0000000000047886 */ /* 0x000fe200038e0100 */
[----:B------:R-:W3:Y:S01]  /*10500*/  LDC.64 R2, c[0x0][0xc38] ;  /* 0x00030e00ff027b82 */ /* 0x000ee20000000a00 */
[----:B------:R-:W2:Y:S08]  /*10510*/  FLO.U32 R0, UR4 ;  /* 0x0000000400007d00 */ /* 0x000eb000080e0000 */
[----:B------:R-:W3:Y:S01]  /*10520*/  POPC R5, UR4 ;  /* 0x0000000400057d09 */ /* 0x000ee20008000000 */
[----:B--2---:R-:W-:-:S13]  /*10530*/  ISETP.EQ.U32.AND P0, PT, R0, R7, PT ;  /* 0x000000070000720c */ /* 0x004fda0003f02070 */
[----:B---3--:R-:W2:Y:S01]  /*10540*/  @P0 ATOMG.E.ADD.STRONG.GPU PT, R3, desc[UR60][R2.64], R5 ;  /* 0x00000005020309a8 */ /* 0x008ea200081ee1fc */
[----:B------:R-:W3:Y:S02]  /*10550*/  S2R R4, SR_LTMASK ;  /* 0x0000000000047919 */ /* 0x000ee40000003900 */
[----:B---3--:R-:W-:-:S04]  /*10560*/  LOP3.LUT R4, R4, UR4, RZ, 0xc0, !PT ;  /* 0x0000000404047c12 */ /* 0x008fc8000f8ec0ff */
[----:B------:R-:W3:Y:S01]  /*10570*/  POPC R7, R4 ;  /* 0x0000000400077309 */ /* 0x000ee20000000000 */
[----:B--2---:R-:W3:Y:S02]  /*10580*/  SHFL.IDX PT, R0, R3, R0, 0x1f ;  /* 0x00001f0003007589 */ /* 0x004ee400000e0000 */
[----:B---3--:R-:W-:Y:S01]  /*10590*/  IADD3 R16, R0, UR38, R7 ;  /* 0x0000002600107c10 */ /* 0x008fe2000fffe007 */
[----:B------:R-:W-:Y:S06]  /*105a0*/  BRA `(.L_x_1202) ;  /* 0x0000003000fc7947 */ /* 0x000fec0003800000 */
.L_x_1201:
[----:B------:R-:W2:Y:S01]  /*105b0*/  S2R R3, SR_CgaCtaId ;  /* 0x0000000000037919 */ /* 0x000ea20000008800 */
[----:B------:R-:W-:-:S04]  /*105c0*/  MOV R0, 0x400 ;  /* 0x0000040000007802 */ /* 0x000fc80000000f00 */
[----:B--2---:R-:W-:-:S05]  /*105d0*/  LEA R2, R3, R0, 0x18 ;  /* 0x0000000003027211 */ /* 0x004fca00078ec0ff */
[----:B------:R2:W-:Y:S01]  /*105e0*/  STL [R1+0xc], R2 ;  /* 0x00000c0201007387 */ /* 0x0005e20000100800 */
[----:B------:R-:W-:-:S05]  /*105f0*/  VIADD R0, R2, 0x20400 ;  /* 0x0002040002007836 */ /* 0x000fca0000000000 */
[----:B------:R-:W-:-:S13]  /*10600*/  LOP3.LUT P0, RZ, R0, 0x3ff, RZ, 0xc0, !PT ;  /* 0x000003ff00ff7812 */ /* 0x000fda000780c0ff */
[----:B--2---:R-:W-:Y:S05]  /*10610*/  @!P0 BRA `(.L_x_1203) ;  /* 0x0000000000408947 */ /* 0x004fea0003800000 */
[----:B------:R-:W-:Y:S01]  /*10620*/  MOV R2, 0x0 ;  /* 0x0000000000027802 */ /* 0x000fe20000000f00 */
[----:B------:R-:W-:Y:S01]  /*10630*/  ULDC.64 UR6, c[0x4][0x1b8] ;  /* 0x01006e0000067ab9 */ /* 0x000fe20000000a00 */
[----:B------:R-:W-:Y:S01]  /*10640*/  ULDC.64 UR8, c[0x4][0x1c0] ;  /* 0x0100700000087ab9 */ /* 0x000fe20000000a00 */
[----:B------:R-:W-:Y:S01]  /*10650*/  ULDC.64 UR4, c[0x4][0x140] ;  /* 0x0100500000047ab9 */ /* 0x000fe20000000a00 */
[----:B------:R-:W-:Y:S02]  /*10660*/  IMAD.U32 R4, RZ, RZ, UR6 ;  /* 0x00000006ff047e24 */ /* 0x000fe4000f8e00ff */
[----:B------:R-:W2:Y:S01]  /*10670*/  LDC.64 R2, c[0x4][R2] ;  /* 0x0100000002027b82 */ /* 0x000ea20000000a00 */
[----:B------:R-:W-:Y:S02]  /*10680*/  IMAD.U32 R5, RZ, RZ, UR7 ;  /* 0x00000007ff057e24 */ /* 0x000fe4000f8e00ff */
[----:B-1----:R-:W-:Y:S02]  /*10690*/  IMAD.U32 R6, RZ, RZ, UR8 ;  /* 0x00000008ff067e24 */ /* 0x002fe4000f8e00ff */
[----:B------:R-:W-:-:S02]  /*106a0*/  IMAD.U32 R7, RZ, RZ, UR9 ;  /* 0x00000009ff077e24 */ /* 0x000fc4000f8e00ff */
[----:B------:R-:W-:Y:S02]  /*106b0*/  IMAD.U32 R10, RZ, RZ, UR4 ;  /* 0x00000004ff0a7e24 */ /* 0x000fe4000f8e00ff */
[----:B------:R-:W-:Y:S02]  /*106c0*/  IMAD.U32 R11, RZ, RZ, UR5 ;  /* 0x00000005ff0b7e24 */ /* 0x000fe4000f8e00ff */
[----:B------:R-:W-:Y:S02]  /*106d0*/  IMAD.MOV.U32 R8, RZ, RZ, 0x70 ;  /* 0x00000070ff087424 */ /* 0x000fe400078e00ff */
[----:B------:R-:W-:Y:S02]  /*106e0*/  IMAD.MOV.U32 R12, RZ, RZ, 0x1 ;  /* 0x00000001ff0c7424 */ /* 0x000fe400078e00ff */
[----:B0-----:R-:W-:-:S07]  /*106f0*/  IMAD.MOV.U32 R13, RZ, RZ, RZ ;  /* 0x000000ffff0d7224 */ /* 0x001fce00078e00ff */
[----:B------:R-:W-:-:S07]  /*10700*/  LEPC R20, `(.L_x_1203) ;  /* 0x000000001014794e */ /* 0x000fce0000000000 */
[----:B--2---:R-:W-:Y:S05]  /*10710*/  CALL.ABS.NOINC R2 ;  /* 0x0000000002007343 */ /* 0x004fea0003c00000 */
.L_x_1203:
        /* <DEDUP_REMOVED lines=8> */
[----:B------:R2:W3:Y:S01]  /*107a0*/  LDC.64 R2, c[0x4][R0] ;  /* 0x0100000000027b82 */ /* 0x0004e20000000a00 */
[----:B------:R-:W-:Y:S02]  /*107b0*/  IMAD.U32 R4, RZ, RZ, UR6 ;  /* 0x00000006ff047e24 */ /* 0x000fe4000f8e00ff */
[----:B------:R-:W-:Y:S02]  /*107c0*/  IMAD.U32 R5, RZ, RZ, UR7 ;  /* 0x00000007ff057e24 */ /* 0x000fe4000f8e00ff */
[----:B-1----:R-:W-:Y:S02]  /*107d0*/  IMAD.U32 R6, RZ, RZ, UR8 ;  /* 0x00000008ff067e24 */ /* 0x002fe4000f8e00ff */
[----:B------:R-:W-:-:S02]  /*107e0*/  IMAD.U32 R7, RZ, RZ, UR9 ;  /* 0x00000009ff077e24 */ /* 0x000fc4000f8e00ff */
[----:B------:R-:W-:Y:S02]  /*107f0*/  IMAD.U32 R10, RZ, RZ, UR4 ;  /* 0x00000004ff0a7e24 */ /* 0x000fe4000f8e00ff */
[----:B------:R-:W-:Y:S02]  /*10800*/  IMAD.U32 R11, RZ, RZ, UR5 ;  /* 0x00000005ff0b7e24 */ /* 0x000fe4000f8e00ff */
[----:B------:R-:W-:Y:S02]  /*10810*/  IMAD.MOV.U32 R8, RZ, RZ, 0x70 ;  /* 0x00000070ff087424 */ /* 0x000fe400078e00ff */
[----:B------:R-:W-:Y:S02]  /*10820*/  IMAD.MOV.U32 R12, RZ, RZ, 0x1 ;  /* 0x00000001ff0c7424 */ /* 0x000fe400078e00ff */
[----:B0-2---:R-:W-:-:S07]  /*10830*/  IMAD.MOV.U32 R13, RZ, RZ, RZ ;  /* 0x000000ffff0d7224 */ /* 0x005fce00078e00ff */
[----:B------:R-:W-:-:S07]  /*10840*/  LEPC R20, `(.L_x_1205) ;  /* 0x000000001014794e */ /* 0x000fce0000000000 */
[----:B---3--:R-:W-:Y:S05]  /*10850*/  CALL.ABS.NOINC R2 ;  /* 0x0000000002007343 */ /* 0x008fea0003c00000 */
.L_x_1205:
[----:B------:R-:W-:Y:S01]  /*10860*/  MOV R2, 0x0 ;  /* 0x0000000000027802 */ /* 0x000fe20000000f00 */
[----:B------:R-:W-:Y:S01]  /*10870*/  ULDC.64 UR6, c[0x4][0x1b8] ;  /* 0x01006e0000067ab9 */ /* 0x000fe20000000a00 */
[----:B------:R-:W-:Y:S01]  /*10880*/  ULDC.64 UR8, c[0x4][0x1c0] ;  /* 0x0100700000087ab9 */ /* 0x000fe20000000a00 */
[----:B------:R-:W-:Y:S01]  /*10890*/  ULDC.64 UR4, c[0x4][0x150] ;  /* 0x0100540000047ab9 */ /* 0x000fe20000000a00 */
[----:B------:R-:W-:Y:S02]  /*108a0*/  IMAD.U32 R4, RZ, RZ, UR6 ;  /* 0x00000006ff047e24 */ /* 0x000fe4000f8e00ff */
[----:B------:R-:W0:Y:S01]  /*108b0*/  LDC.64 R2, c[0x4][R2] ;  /* 0x0100000002027b82 */ /* 0x000e220000000a00 */
[----:B------:R-:W-:Y:S02]  /*108c0*/  IMAD.U32 R5, RZ, RZ, UR7 ;  /* 0x00000007ff057e24 */ /* 0x000fe4000f8e00ff */
[----:B------:R-:W-:Y:S02]  /*108d0*/  IMAD.U32 R6, RZ, RZ, UR8 ;  /* 0x00000008ff067e24 */ /* 0x000fe4000f8e00ff */
[----:B------:R-:W-:-:S02]  /*108e0*/  IMAD.U32 R7, RZ, RZ, UR9 ;  /* 0x00000009ff077e24 */ /* 0x000fc4000f8e00ff */
[----:B------:R-:W-:Y:S02]  /*108f0*/  IMAD.U32 R10, RZ, RZ, UR4 ;  /* 0x00000004ff0a7e24 */ /* 0x000fe4000f8e00ff */
[----:B------:R-:W-:Y:S02]  /*10900*/  IMAD.U32 R11, RZ, RZ, UR5 ;  /* 0x00000005ff0b7e24 */ /* 0x000fe4000f8e00ff */
[----:B------:R-:W-:Y:S02]  /*10910*/  IMAD.MOV.U32 R8, RZ, RZ, 0x70 ;  /* 0x00000070ff087424 */ /* 0x000fe400078e00ff */
[----:B------:R-:W-:Y:S02]  /*10920*/  IMAD.MOV.U32 R12, RZ, RZ, 0x1 ;  /* 0x00000001ff0c7424 */ /* 0x000fe400078e00ff */
[----:B------:R-:W-:-:S07]  /*10930*/  IMAD.MOV.U32 R13, RZ, RZ, RZ ;  /* 0x000000ffff0d7224 */ /* 0x000fce00078e00ff */
[----:B------:R-:W-:-:S07]  /*10940*/  LEPC R20, `(.L_x_1204) ;  /* 0x000000001014794e */ /* 0x000fce0000000000 */
[----:B0-----:R-:W-:Y:S05]  /*10950*/  CALL.ABS.NOINC R2 ;  /* 0x0000000002007343 */ /* 0x001fea0003c00000 */
.L_x_1204:
[----:B-1----:R-:W2:Y:S01]  /*10960*/  LDL.LU R6, [R1+0x1c] ;  /* 0x00001c0001067983 */ /* 0x002ea20000300800 */
[----:B------:R-:W1:Y:S01]  /*10970*/  LDC R0, c[0x0][0x428] ;  /* 0x00010a00ff007b82 */ /* 0x000e620000000800 */
[----:B------:R-:W-:Y:S01]  /*10980*/  IMAD.MOV.U32 R4, RZ, RZ, R18 ;  /* 0x000000ffff047224 */ /* 0x000fe200078e0012 */
[----:B------:R-:W-:Y:S01]  /*10990*/  ULDC.64 UR4, c[0x0][0x9f8] ;  /* 0x00027e0000047ab9 */ /* 0x000fe20000000a00 */
[----:B------:R-:W3:Y:S01]  /*109a0*/  S2R R7, SR_TID.X ;  /* 0x0000000000077919 */ /* 0x000ee20000002100 */
[----:B-1----:R-:W-:Y:S02]  /*109b0*/  ISETP.NE.AND P0, PT, R0, 0x1, PT ;  /* 0x000000010000780c */ /* 0x002fe40003f05270 */
[----:B---3--:R-:W-:-:S11]  /*109c0*/  LOP3.LUT R7, R7, 0x1f, RZ, 0xc0, !PT ;  /* 0x0000001f07077812 */ /* 0x008fd600078ec0ff */
[----:B------:R-:W1:Y:S08]  /*109d0*/  @P0 LDC R3, c[0x0][0x42c] ;  /* 0x00010b00ff030b82 */ /* 0x000e700000000800 */
[----:B------:R-:W3:Y:S01]  /*109e0*/  @P0 LDC R5, c[0x0][0x430] ;  /* 0x00010c00ff050b82 */ /* 0x000ee20000000800 */
[----:B-1----:R-:W-:-:S05]  /*109f0*/  @P0 IMAD.HI.U32 R0, R18, R3, RZ ;  /* 0x0000000312000227 */ /* 0x002fca00078e00ff */
[----:B---3--:R-:W-:Y:S01]  /*10a00*/  @P0 SHF.R.U32.HI R4, RZ, R5, R0 ;  /* 0x00000005ff040219 */ /* 0x008fe20000011600 */
[----:B------:R-:W-:Y:S01]  /*10a10*/  IMAD.MOV.U32 R0, RZ, RZ, R19 ;  /* 0x000000ffff007224 */ /* 0x000fe200078e0013 */
[----:B------:R-:W-:-:S04]  /*10a20*/  ISETP.NE.U32.AND P0, PT, RZ, UR4, PT ;  /* 0x00000004ff007c0c */ /* 0x000fc8000bf05070 */
[----:B------:R-:W-:Y:S01]  /*10a30*/  ISETP.NE.AND.EX P0, PT, RZ, UR5, PT, P0 ;  /* 0x00000005ff007c0c */ /* 0x000fe2000bf05300 */
[----:B------:R-:W-:-:S12]  /*10a40*/  ULDC.64 UR4, c[0x0][0xa00] ;  /* 0x0002800000047ab9 */ /* 0x000fd80000000a00 */
[----:B------:R-:W1:Y:S01]  /*10a50*/  @P0 LDC.64 R2, c[0x0][0x9f8] ;  /* 0x00027e00ff020b82 */ /* 0x000e620000000a00 */
[----:B------:R-:W-:-:S04]  /*10a60*/  ISETP.NE.AND P6, PT, R7, RZ, PT ;  /* 0x000000ff0700720c */ /* 0x000fc80003fc5270 */
[----:B------:R-:W-:-:S09]  /*10a70*/  PLOP3.LUT P1, PT, P6, PT, PT, 0x8, 0x0 ;  /* 0x000000000000781c */ /* 0x000fd2000372e170 */
[----:B------:R-:W-:Y:S01]  /*10a80*/  VOTEU.ALL UP1, P6 ;  /* 0x00000000003f7886 */ /* 0x000fe20003020000 */
[----:B-1----:R-:W-:-:S05]  /*10a90*/  @P0 IMAD.WIDE R2, R19, 0x4, R2 ;  /* 0x0000000413020825 */ /* 0x002fca00078e0202 */
[----:B------:R1:W5:Y:S01]  /*10aa0*/  @P0 LDG.E R0, desc[UR60][R2.64] ;  /* 0x0000003c02000981 */ /* 0x000362000c1e1900 */
[----:B------:R-:W-:Y:S01]  /*10ab0*/  ISETP.NE.U32.AND P0, PT, RZ, UR4, PT ;  /* 0x00000004ff007c0c */ /* 0x000fe2000bf05070 */
[----:B------:R-:W-:-:S03]  /*10ac0*/  @!UP1 UIADD3 UR8, UP0, UR36, 0x270, URZ ;  /* 0x0000027024089890 */ /* 0x000fc6000ff1e03f */
[----:B------:R-:W-:Y:S01]  /*10ad0*/  ISETP.NE.AND.EX P0, PT, RZ, UR5, PT, P0 ;  /* 0x00000005ff007c0c */ /* 0x000fe2000bf05300 */
[----:B------:R-:W-:-:S03]  /*10ae0*/  @!UP1 UIADD3.X UR9, URZ, UR37, URZ, UP0, !UPT ;  /* 0x000000253f099290 */ /* 0x000fc600087fe43f */
[----:B------:R-:W-:Y:S01]  /*10af0*/  SEL R7, R19, RZ, !P0 ;  /* 0x000000ff13077207 */ /* 0x000fe20004000000 */
[----:B------:R-:W-:Y:S01]  /*10b00*/  VOTEU.ALL UP0, P6 ;  /* 0x00000000003f7886 */ /* 0x000fe20003000000 */
[----:B-12---:R-:W-:-:S07]  /*10b10*/  IMAD R8, R17, 0x80, R6 ;  /* 0x0000008011087824 */ /* 0x006fce00078e0206 */
.L_x_1206:
        /* <DEDUP_REMOVED lines=16> */
.L_x_1207:
        /* <DEDUP_REMOVED lines=15> */
.L_x_1208:
        /* <DEDUP_REMOVED lines=15> */
.L_x_1209:
        /* <DEDUP_REMOVED lines=9> */
[----:B------:R-:W2:Y:S01]  /*10e90*/  LDL R5, [R1+0x14] ;  /* 0x0000140001057983 */ /* 0x000ea20000100800 */
[----:B------:R-:W1:Y:S01]  /*10ea0*/  LDC.64 R2, c[0x0][0x3f8] ;  /* 0x0000fe00ff027b82 */ /* 0x000e620000000a00 */
[----:B------:R-:W-:Y:S02]  /*10eb0*/  ULDC.64 UR4, c[0x0][0xa08] ;  /* 0x0002820000047ab9 */ /* 0x000fe40000000a00 */
[----:B-1----:R-:W-:Y:S01]  /*10ec0*/  LOP3.LUT P0, RZ, R2, UR4, RZ, 0xfc, !PT ;  /* 0x0000000402ff7c12 */ /* 0x002fe2000f80fcff */
[----:B------:R-:W-:-:S03]  /*10ed0*/  UMOV UR4, 0xffffffff ;  /* 0xffffffff00047882 */ /* 0x000fc60000000000 */
[----:B------:R-:W-:-:S04]  /*10ee0*/  LOP3.LUT P0, RZ, R3, UR5, RZ, 0xfc, P0 ;  /* 0x0000000503ff7c12 */ /* 0x000fc8000800fcff */
[----:B-----5:R-:W-:Y:S01]  /*10ef0*/  SEL R6, R0, RZ, !P0 ;  /* 0x000000ff00067207 */ /* 0x020fe20004000000 */
[----:B--2---:R-:W-:Y:S01]  /*10f00*/  VIADD R5, R5, 0xffffffff ;  /* 0xffffffff05057836 */ /* 0x004fe20000000000 */
[----:B------:R-:W-:Y:S07]  /*10f10*/  BRA.DIV UR4, `(.L_x_1210) ;  /* 0x0000003e04787947 */ /* 0x000fee000b800000 */
.L_x_1280:
[----:B------:R-:W-:Y:S01]  /*10f20*/  UMOV UR4, 0xffffffff ;  /* 0xffffffff00047882 */ /* 0x000fe20000000000 */
[----:B------:R-:W-:Y:S02]  /*10f30*/  SHF.R.S32.HI R17, RZ, 0x1f, R0 ;  /* 0x0000001fff117819 */ /* 0x000fe40000011400 */
[----:B------:R-:W-:Y:S05]  /*10f40*/  BRA.DIV UR4, `(.L_x_1211) ;  /* 0x0000003e04a07947 */ /* 0x000fea000b800000 */
[----:B------:R-:W-:-:S13]  /*10f50*/  ELECT P6, URZ, PT ;  /* 0x00000000003f782f */ /* 0x000fda00038c0000 */
.L_x_1283:
[----:B------:R-:W-:Y:S05]  /*10f60*/  @!P6 BRA `(.L_x_1212) ;  /* 0x000000040038e947 */ /* 0x000fea0003800000 */
[----:B------:R-:W-:-:S04]  /*10f70*/  ISETP.NE.U32.AND P0, PT, R2, RZ, PT ;  /* 0x000000ff0200720c */ /* 0x000fc80003f05070 */
[----:B------:R-:W-:-:S13]  /*10f80*/  ISETP.NE.AND.EX P0, PT, R3, RZ, PT, P0 ;  /* 0x000000ff0300720c */ /* 0x000fda0003f05300 */
[----:B------:R-:W-:Y:S05]  /*10f90*/  @!P0 BRA `(.L_x_1213) ;  /* 0x0000000000488947 */ /* 0x000fea0003800000 */
[----:B------:R-:W1:Y:S01]  /*10fa0*/  LDC R12, c[0x0][0x41c] ;  /* 0x00010700ff0c7b82 */ /* 0x000e620000000800 */
[----:B------:R-:W-:Y:S01]  /*10fb0*/  IMAD.MOV.U32 R6, RZ, RZ, R5 ;  /* 0x000000ffff067224 */ /* 0x000fe200078e0005 */
[----:B------:R-:W-:Y:S01]  /*10fc0*/  ULDC.64 UR4, c[0x0][0x408] ;  /* 0x0001020000047ab9 */ /* 0x000fe20000000a00 */
[----:B-1----:R-:W-:-:S13]  /*10fd0*/  ISETP.NE.AND P0, PT, R12, 0x1, PT ;  /* 0x000000010c00780c */ /* 0x002fda0003f05270 */
[----:B------:R-:W1:Y:S02]  /*10fe0*/  @P0 LDC.64 R10, c[0x0][0x420] ;  /* 0x00010800ff0a0b82 */ /* 0x000e640000000a00 */
[----:B-1----:R-:W-:-:S05]  /*10ff0*/  @P0 IMAD.HI.U32 R10, R5, R10, RZ ;  /* 0x0000000a050a0227 */ /* 0x002fca00078e00ff */
[----:B------:R-:W-:-:S04]  /*11000*/  @P0 SHF.R.U32.HI R6, RZ, R11, R10 ;  /* 0x0000000bff060219 */ /* 0x000fc8000001160a */
[--C-:B------:R-:W-:Y:S01]  /*11010*/  SHF.R.S32.HI R11, RZ, 0x1f, R6.reuse ;  /* 0x0000001fff0b7819 */ /* 0x100fe20000011406 */
[--C-:B------:R-:W-:Y:S02]  /*11020*/  IMAD.MOV R9, RZ, RZ, -R6.reuse ;  /* 0x000000ffff097224 */ /* 0x100fe400078e0a06 */
[----:B------:R-:W-:Y:S02]  /*11030*/  IMAD.MOV.U32 R10, RZ, RZ, R6 ;  /* 0x000000ffff0a7224 */ /* 0x000fe400078e0006 */
[----:B------:R-:W-:Y:S02]  /*11040*/  IMAD R5, R12, R9, R5 ;  /* 0x000000090c057224 */ /* 0x000fe400078e0205 */
[----:B------:R-:W-:Y:S02]  /*11050*/  IMAD R9, R17, UR4, RZ ;  /* 0x0000000411097c24 */ /* 0x000fe4000f8e02ff */
[----:B------:R-:W-:-:S04]  /*11060*/  IMAD.WIDE.U32 R10, R0, UR4, R10 ;  /* 0x00000004000a7c25 */ /* 0x000fc8000f8e000a */
[----:B------:R-:W-:Y:S01]  /*11070*/  IMAD R9, R0, UR5, R9 ;  /* 0x0000000500097c24 */ /* 0x000fe2000f8e0209 */
[----:B------:R-:W-:-:S03]  /*11080*/  LEA R12, P0, R10, R2, 0x2 ;  /* 0x000000020a0c7211 */ /* 0x000fc600078010ff */
[----:B------:R-:W-:-:S05]  /*11090*/  IMAD.IADD R6, R11, 0x1, R9 ;  /* 0x000000010b067824 */ /* 0x000fca00078e0209 */
[----:B0-----:R-:W-:-:S05]  /*110a0*/  LEA.HI.X R13, R10, R3, R6, 0x2, P0 ;  /* 0x000000030a0d7211 */ /* 0x001fca00000f1406 */
[----:B------:R1:W5:Y:S02]  /*110b0*/  LDG.E R6, desc[UR60][R12.64] ;  /* 0x0000003c0c067981 */ /* 0x000364000c1e1900 */
.L_x_1213:
[----:B------:R-:W2:Y:S01]  /*110c0*/  LDL R9, [R1] ;  /* 0x0000000001097983 */ /* 0x000ea20000100800 */
[----:B------:R-:W-:-:S03]  /*110d0*/  MOV R11, 0x400 ;  /* 0x00000400000b7802 */ /* 0x000fc60000000f00 */
[----:B------:R-:W3:Y:S01]  /*110e0*/  LDL R10, [R1+0x8] ;  /* 0x00000800010a7983 */ /* 0x000ee20000100800 */
[----:B-1----:R-:W1:Y:S02]  /*110f0*/  S2R R12, SR_CgaCtaId ;  /* 0x00000000000c7919 */ /* 0x002e640000008800 */
[----:B-1----:R-:W-:-:S05]  /*11100*/  LEA R11, R12, R11, 0x18 ;  /* 0x0000000b0c0b7211 */ /* 0x002fca00078ec0ff */
[----:B--2---:R-:W-:Y:S01]  /*11110*/  IMAD R9, R9, 0x8, R11 ;  /* 0x0000000809097824 */ /* 0x004fe200078e020b */
[----:B---3--:R-:W-:-:S04]  /*11120*/  SHF.L.U32 R10, R10, 0x1f, RZ ;  /* 0x0000001f0a0a7819 */ /* 0x008fc800000006ff */
[----:B------:R-:W1:Y:S02]  /*11130*/  SYNCS.PHASECHK.TRANS64.TRYWAIT P0, [R9+URZ+0x30840], R10 ;  /* 0x0308400a090075a7 */ /* 0x000e64000800017f */
[----:B-1----:R-:W-:Y:S05]  /*11140*/  @!P0 BRA `(.L_x_1214) ;  /* 0x0000003c00408947 */ /* 0x002fea0003800000 */
.L_x_1284:
        /* <DEDUP_REMOVED lines=11> */
.L_x_1215:
[----:B------:R-:W2:Y:S01]  /*11200*/  LDL R11, [R1] ;  /* 0x00000000010b7983 */ /* 0x000ea20000100800 */
[----:B------:R-:W-:-:S03]  /*11210*/  MOV R12, 0x400 ;  /* 0x00000400000c7802 */ /* 0x000fc60000000f00 */
[----:B-1----:R-:W3:Y:S01]  /*11220*/  LDL R10, [R1+0x4] ;  /* 0x00000400010a7983 */ /* 0x002ee20000100800 */
[----:B0-----:R-:W0:Y:S01]  /*11230*/  S2R R13, SR_CgaCtaId ;  /* 0x00000000000d7919 */ /* 0x001e220000008800 */
[----:B------:R-:W-:Y:S02]  /*11240*/  R2UR UR9, R9 ;  /* 0x00000000090972ca */ /* 0x000fe400000e0000 */
[----:B------:R-:W-:Y:S01]  /*11250*/  R2UR UR11, R5 ;  /* 0x00000000050b72ca */ /* 0x000fe200000e0000 */
[----:B------:R-:W-:Y:S01]  /*11260*/  UIADD3 UR4, UP0, UR36, 0x370, URZ ;  /* 0x0000037024047890 */ /* 0x000fe2000ff1e03f */
[----:B------:R-:W-:Y:S02]  /*11270*/  R2UR UR12, R4 ;  /* 0x00000000040c72ca */ /* 0x000fe400000e0000 */
[----:B-----5:R-:W-:Y:S02]  /*11280*/  R2UR UR13, R6 ;  /* 0x00000000060d72ca */ /* 0x020fe400000e0000 */
[----:B0-----:R-:W-:-:S05]  /*11290*/  LEA R12, R13, R12, 0x18 ;  /* 0x0000000c0d0c7211 */ /* 0x001fca00078ec0ff */
[----:B------:R-:W-:Y:S01]  /*112a0*/  UIADD3 UR9, UR9, 0x30830, URZ ;  /* 0x0003083009097890 */ /* 0x000fe2000fffe03f */
[----:B------:R-:W-:Y:S01]  /*112b0*/  UMOV UR10, URZ ;  /* 0x0000003f000a7c82 */ /* 0x000fe20008000000 */
[----:B------:R-:W-:Y:S01]  /*112c0*/  UMOV UR6, 0x0 ;  /* 0x0000000000067882 */ /* 0x000fe20000000000 */
[----:B------:R-:W-:Y:S01]  /*112d0*/  UMOV UR7, 0x14f00000 ;  /* 0x14f0000000077882 */ /* 0x000fe20000000000 */
[----:B------:R-:W-:Y:S01]  /*112e0*/  UMOV UR16, 0x40 ;  /* 0x0000004000107882 */ /* 0x000fe20000000000 */
[----:B--2---:R-:W-:Y:S01]  /*112f0*/  IMAD R9, R11, 0x8000, R12 ;  /* 0x000080000b097824 */ /* 0x004fe200078e020c */
[----:B---3--:R-:W-:-:S04]  /*11300*/  R2UR UR5, R10 ;  /* 0x000000000a0572ca */ /* 0x008fc800000e0000 */
[----:B------:R-:W-:-:S09]  /*11310*/  R2UR UR14, R9 ;  /* 0x00000000090e72ca */ /* 0x000fd200000e0000 */
[----:B------:R-:W-:-:S04]  /*11320*/  ULEA UR11, UR11, UR5, 0x6 ;  /* 0x000000050b0b7291 */ /* 0x000fc8000f8e303f */
[----:B------:R-:W-:Y:S02]  /*11330*/  UIADD3 UR8, UR14, 0x20400, URZ ;  /* 0x000204000e087890 */ /* 0x000fe4000fffe03f */
        /* <DEDUP_REMOVED lines=17> */
.L_x_1212:
[----:B------:R-:W2:Y:S01]  /*11450*/  LDL.LU R12, [R1+0x18] ;  /* 0x00001800010c7983 */ /* 0x000ea20000300800 */
[----:B------:R-:W-:Y:S01]  /*11460*/  MOV R10, 0x400 ;  /* 0x00000400000a7802 */ /* 0x000fe20000000f00 */
[----:B------:R-:W-:Y:S05]  /*11470*/  WARPSYNC.ALL ;  /* 0x0000000000007948 */ /* 0x000fea0003800000 */
[----:B------:R-:W1:Y:S01]  /*11480*/  S2R R11, SR_CgaCtaId ;  /* 0x00000000000b7919 */ /* 0x000e620000008800 */
[----:B------:R-:W-:-:S13]  /*11490*/  ELECT P0, URZ, PT ;  /* 0x00000000003f782f */ /* 0x000fda0003800000 */
[C---:B------:R-:W-:Y:S01]  /*114a0*/  @P0 R2UR UR13, R7.reuse ;  /* 0x00000000070d02ca */ /* 0x040fe200000e0000 */
[----:B------:R-:W-:Y:S01]  /*114b0*/  UIADD3 UR4, UP0, UR36, 0x270, URZ ;  /* 0x0000027024047890 */ /* 0x000fe2000ff1e03f */
[----:B------:R-:W-:Y:S01]  /*114c0*/  @P0 R2UR UR12, R18 ;  /* 0x00000000120c02ca */ /* 0x000fe200000e0000 */
[----:B------:R-:W-:Y:S01]  /*114d0*/  UMOV UR6, 0x0 ;  /* 0x0000000000067882 */ /* 0x000fe20000000000 */
[----:B------:R-:W-:Y:S01]  /*114e0*/  @P0 R2UR UR11, R8 ;  /* 0x00000000080b02ca */ /* 0x000fe200000e0000 */
        /* <DEDUP_REMOVED lines=13> */
[----:B-1----:R-:W-:Y:S01]  /*115c0*/  LEA R10, R11, R10, 0x18 ;  /* 0x0000000a0b0a7211 */ /* 0x002fe200078ec0ff */
        /* <DEDUP_REMOVED lines=9> */
[----:B---3--:R-:W-:Y:S01]  /*11660*/  @P0 R2UR UR13, R7 ;  /* 0x00000000070d02ca */ /* 0x008fe200000e0000 */
[----:B------:R-:W-:Y:S01]  /*11670*/  UIADD3 UR8, UR24, 0x18400, URZ ;  /* 0x0001840018087890 */ /* 0x000fe2000fffe03f */
[----:B------:R-:W-:Y:S01]  /*11680*/  @P0 R2UR UR12, R18 ;  /* 0x00000000120c02ca */ /* 0x000fe200000e0000 */
[----:B------:R-:W-:Y:S01]  /*11690*/  UMOV UR10, 0x80 ;  /* 0x00000080000a7882 */ /* 0x000fe20000000000 */
[----:B------:R-:W-:Y:S01]  /*116a0*/  @P0 R2UR UR11, R8 ;  /* 0x00000000080b02ca */ /* 0x000fe200000e0000 */
[----:B------:R-:W-:Y:S01]  /*116b0*/  UMOV UR6, 0x0 ;  /* 0x0000000000067882 */ /* 0x000fe20000000000 */
[----:B------:R-:W-:-:S11]  /*116c0*/  UMOV UR7, 0x12f00000 ;  /* 0x12f0000000077882 */ /* 0x000fd60000000000 */
[----:B------:R3:W-:Y:S02]  /*116d0*/  UTMALDG.4D [UR8], [UR4], desc[UR22] ;  /* 0x00001608040075b4 */ /* 0x0007e40008019000 */
[----:B---3--:R-:W-:Y:S01]  /*116e0*/  @P0 R2UR UR13, R7 ;  /* 0x00000000070d02ca */ /* 0x008fe200000e0000 */
        /* <DEDUP_REMOVED lines=11> */
[----:B------:R-:W2:Y:S02]  /*117a0*/  SYNCS.PHASECHK.TRANS64.TRYWAIT P0, [R10+URZ+0x30820], R7 ;  /* 0x030820070a0075a7 */ /* 0x000ea4000800017f */
[----:B-12---:R-:W-:Y:S05]  /*117b0*/  @!P0 BRA `(.L_x_1217) ;  /* 0x0000003400b88947 */ /* 0x006fea0003800000 */
.L_x_1285:
[----:B------:R-:W-:Y:S05]  /*117c0*/  BSYNC B0 ;  /* 0x0000000000007941 */ /* 0x000fea0003800000 */
.L_x_1216:
[----:B------:R-:W2:Y:S04]  /*117d0*/  LDL R9, [R1+0x14] ;  /* 0x0000140001097983 */ /* 0x000ea80000100800 */
[----:B-1----:R-:W3:Y:S01]  /*117e0*/  LDL R8, [R1+0x10] ;  /* 0x0000100001087983 */ /* 0x002ee20000100800 */
[----:B------:R-:W-:Y:S01]  /*117f0*/  BSSY B0, `(.L_x_1218) ;  /* 0x00001c3000007945 */ /* 0x000fe20003800000 */
[----:B--2---:R-:W-:-:S05]  /*11800*/  VIADD R7, R9, 0xfffffffe ;  /* 0xfffffffe09077836 */ /* 0x004fca0000000000 */
[----:B---3--:R-:W-:-:S13]  /*11810*/  ISETP.GE.AND P0, PT, R7, R8, PT ;  /* 0x000000080700720c */ /* 0x008fda0003f06270 */
[----:B------:R-:W-:Y:S05]  /*11820*/  @!P0 BRA `(.L_x_1219) ;  /* 0x0000001800fc8947 */ /* 0x000fea0003800000 */
[----:B0-----:R-:W-:Y:S01]  /*11830*/  LOP3.LUT R13, RZ, R8, RZ, 0x33, !PT ;  /* 0x00000008ff0d7212 */ /* 0x001fe200078e33ff */
[----:B------:R-:W-:Y:S01]  /*11840*/  IMAD.MOV R8, RZ, RZ, -R9 ;  /* 0x000000ffff087224 */ /* 0x000fe200078e0a09 */
[----:B------:R-:W-:Y:S04]  /*11850*/  BSSY B1, `(.L_x_1220) ;  /* 0x000009b000017945 */ /* 0x000fe80003800000 */
[----:B------:R-:W-:-:S05]  /*11860*/  VIADDMNMX R13, R8, 0x1, R13, !PT ;  /* 0x00000001080d7846 */ /* 0x000fca000780010d */
[----:B------:R-:W-:-:S05]  /*11870*/  IMAD.IADD R8, R9, 0x1, R13 ;  /* 0x0000000109087824 */ /* 0x000fca00078e020d */
        /* <DEDUP_REMOVED lines=33> */
.L_x_1224:
[----:B0-----:R-:W0:Y:S01]  /*11a90*/  S2R R3, SR_CgaCtaId ;  /* 0x0000000000037919 */ /* 0x001e220000008800 */
[----:B------:R-:W-:-:S04]  /*11aa0*/  MOV R2, 0x400 ;  /* 0x0000040000027802 */ /* 0x000fc80000000f00 */
[----:B0-----:R-:W-:Y:S02]  /*11ab0*/  LEA R2, R3, R2, 0x18 ;  /* 0x0000000203027211 */ /* 0x001fe400078ec0ff */
[----:B------:R-:W-:-:S03]  /*11ac0*/  SHF.L.U32 R3, R14, 0x1f, RZ ;  /* 0x0000001f0e037819 */ /* 0x000fc600000006ff */
[----:B------:R-:W-:-:S04]  /*11ad0*/  IMAD R2, R12, 0x8, R2 ;  /* 0x000000080c027824 */ /* 0x000fc800078e0202 */
[----:B------:R-:W0:Y:S02]  /*11ae0*/  SYNCS.PHASECHK.TRANS64.TRYWAIT P0, [R2+URZ+0x30840], R3 ;  /* 0x03084003020075a7 */ /* 0x000e24000800017f */
[----:B0-----:R-:W-:Y:S05]  /*11af0*/  @!P0 BRA `(.L_x_1225) ;  /* 0x0000003400088947 */ /* 0x001fea0003800000 */
.L_x_1286:
        /* <DEDUP_REMOVED lines=11> */
.L_x_1226:
        /* <DEDUP_REMOVED lines=26> */
[----:B------:R-:W-:Y:S02]  /*11d50*/  ULEA UR11, UR11, UR5, 0x6 ;  /* 0x000000050b0b7291 */ /* 0x000fe4000f8e303f */
        /* <DEDUP_REMOVED lines=15> */
.L_x_1287:
        /* <DEDUP_REMOVED lines=13> */
.L_x_1228:
[----:B01----:R-:W2:Y:S01]  /*11f20*/  LDL.LU R2, [R1] ;  /* 0x0000000001027983 */ /* 0x003ea20000300800 */
[----:B------:R-:W-:-:S03]  /*11f30*/  MOV R10, 0x400 ;  /* 0x00000400000a7802 */ /* 0x000fc60000000f00 */
[----:B------:R-:W3:Y:S01]  /*11f40*/  LDL R3, [R1+0x4] ;  /* 0x0000040001037983 */ /* 0x000ee20000100800 */
[----:B------:R-:W0:Y:S01]  /*11f50*/  S2R R11, SR_CgaCtaId ;  /* 0x00000000000b7919 */ /* 0x000e220000008800 */
[----:B------:R-:W-:Y:S01]  /*11f60*/  R2UR UR11, R5 ;  /* 0x00000000050b72ca */ /* 0x000fe200000e0000 */
[----:B------:R-:W-:Y:S01]  /*11f70*/  UIADD3 UR4, UP0, UR36, 0x470, URZ ;  /* 0x0000047024047890 */ /* 0x000fe2000ff1e03f */
[----:B------:R-:W-:Y:S02]  /*11f80*/  R2UR UR13, R6 ;  /* 0x00000000060d72ca */ /* 0x000fe400000e0000 */
[----:B------:R-:W-:Y:S02]  /*11f90*/  R2UR UR12, R4 ;  /* 0x00000000040c72ca */ /* 0x000fe400000e0000 */
[----:B0-----:R-:W-:Y:S01]  /*11fa0*/  LEA R10, R11, R10, 0x18 ;  /* 0x0000000a0b0a7211 */ /* 0x001fe200078ec0ff */
[----:B------:R-:W-:Y:S01]  /*11fb0*/  UMOV UR10, URZ ;  /* 0x0000003f000a7c82 */ /* 0x000fe20008000000 */
[----:B------:R-:W-:Y:S01]  /*11fc0*/  UMOV UR6, 0x0 ;  /* 0x0000000000067882 */ /* 0x000fe20000000000 */
[----:B------:R-:W-:Y:S01]  /*11fd0*/  UMOV UR7, 0x14f00000 ;  /* 0x14f0000000077882 */ /* 0x000fe20000000000 */
[----:B------:R-:W-:Y:S01]  /*11fe0*/  UMOV UR17, 0x40 ;  /* 0x0000004000117882 */ /* 0x000fe20000000000 */
[----:B------:R-:W-:-:S02]  /*11ff0*/  IMAD.MOV.U32 R6, RZ, RZ, R8 ;  /* 0x000000ffff067224 */ /* 0x000fc400078e0008 */
[----:B------:R-:W-:Y:S02]  /*12000*/  IMAD.MOV.U32 R5, RZ, RZ, R7 ;  /* 0x000000ffff057224 */ /* 0x000fe400078e0007 */
[----:B--2---:R-:W-:-:S04]  /*12010*/  IMAD.MOV.U32 R9, RZ, RZ, R2 ;  /* 0x000000ffff097224 */ /* 0x004fc800078e0002 */
[----:B------:R-:W-:-:S05]  /*12020*/  IMAD R2, R9, 0x8, R10 ;  /* 0x0000000809027824 */ /* 0x000fca00078e020a */
[----:B------:R-:W-:Y:S01]  /*12030*/  R2UR UR9, R2 ;  /* 0x00000000020972ca */ /* 0x000fe200000e0000 */
[----:B------:R-:W-:Y:S01]  /*12040*/  IMAD R2, R9, 0x8000, R10 ;  /* 0x0000800009027824 */ /* 0x000fe200078e020a */
[----:B---3--:R-:W-:-:S04]  /*12050*/  R2UR UR5, R3 ;  /* 0x00000000030572ca */ /* 0x008fc800000e0000 */
[----:B------:R-:W-:-:S07]  /*12060*/  R2UR UR16, R2 ;  /* 0x00000000021072ca */ /* 0x000fce00000e0000 */
[----:B------:R-:W-:Y:S02]  /*12070*/  UIADD3 UR9, UR9, 0x30850, URZ ;  /* 0x0003085009097890 */ /* 0x000fe4000fffe03f */
[----:B------:R-:W-:Y:S02]  /*12080*/  ULEA UR11, UR11, UR5, 0x6 ;  /* 0x000000050b0b7291 */ /* 0x000fe4000f8e303f */
[----:B------:R-:W-:Y:S02]  /*12090*/  UIADD3.X UR5, URZ, UR37, URZ, UP0, !UPT ;  /* 0x000000253f057290 */ /* 0x000fe400087fe43f */
[----:B------:R-:W-:Y:S02]  /*120a0*/  UIADD3 UR8, UR16, 0x400, URZ ;  /* 0x0000040010087890 */ /* 0x000fe4000fffe03f */
[----:B------:R-:W-:Y:S02]  /*120b0*/  UIADD3 UR14, UR16, 0x2400, URZ ;  /* 0x00002400100e7890 */ /* 0x000fe4000fffe03f */
[----:B------:R-:W-:-:S02]  /*120c0*/  UIADD3 UR15, UR16, 0x4400, URZ ;  /* 0x00004400100f7890 */ /* 0x000fc4000fffe03f */
        /* <DEDUP_REMOVED lines=14> */
.L_x_1223:
[----:B------:R-:W-:Y:S05]  /*121b0*/  BSYNC B2 ;  /* 0x0000000000027941 */ /* 0x000fea0003800000 */
.L_x_1222:
[----:B------:R-:W2:Y:S04]  /*121c0*/  LDL R2, [R1+0x14] ;  /* 0x0000140001027983 */ /* 0x000ea80000100800 */
[----:B------:R0:W-:Y:S04]  /*121d0*/  STL [R1], R12 ;  /* 0x0000000c01007387 */ /* 0x0001e80000100800 */
[----:B------:R0:W-:Y:S02]  /*121e0*/  STL [R1+0x8], R14 ;  /* 0x0000080e01007387 */ /* 0x0001e40000100800 */
[----:B0-2---:R-:W-:-:S07]  /*121f0*/  VIADD R7, R2, 0xfffffffd ;  /* 0xfffffffd02077836 */ /* 0x005fce0000000000 */
.L_x_1221:
[----:B------:R-:W-:Y:S05]  /*12200*/  BSYNC B1 ;  /* 0x0000000000017941 */ /* 0x000fea0003800000 */
.L_x_1220:
[----:B------:R-:W2:Y:S01]  /*12210*/  LDL.LU R2, [R1+0x14] ;  /* 0x0000140001027983 */ /* 0x000ea20000300800 */
[----:B------:R-:W-:Y:S01]  /*12220*/  VIADD R13, R13, 0xfffffffe ;  /* 0xfffffffe0d0d7836 */ /* 0x000fe20000000000 */
[----:B--2---:R-:W-:-:S04]  /*12230*/  LOP3.LUT R2, RZ, R2, RZ, 0x33, !PT ;  /* 0x00000002ff027212 */ /* 0x004fc800078e33ff */
[----:B------:R-:W-:-:S13]  /*12240*/  ISETP.NE.AND P0, PT, R13, R2, PT ;  /* 0x000000020d00720c */ /* 0x000fda0003f05270 */
[----:B------:R-:W-:Y:S05]  /*12250*/  @!P0 BRA `(.L_x_1219) ;  /* 0x0000001000708947 */ /* 0x000fea0003800000 */
[----:B------:R-:W-:-:S07]  /*12260*/  IMAD.MOV.U32 R10, RZ, RZ, R6 ;  /* 0x000000ffff0a7224 */ /* 0x000fce00078e0006 */
.L_x_1243:
        /* <DEDUP_REMOVED lines=32> */
.L_x_1231:
[----:B------:R-:W1:Y:S01]  /*12470*/  S2R R3, SR_CgaCtaId ;  /* 0x0000000000037919 */ /* 0x000e620000008800 */
[----:B------:R-:W-:-:S04]  /*12480*/  MOV R2, 0x400 ;  /* 0x0000040000027802 */ /* 0x000fc80000000f00 */
[----:B-1----:R-:W-:Y:S02]  /*12490*/  LEA R2, R3, R2, 0x18 ;  /* 0x0000000203027211 */ /* 0x002fe400078ec0ff */
[----:B------:R-:W-:-:S03]  /*124a0*/  SHF.L.U32 R3, R9, 0x1f, RZ ;  /* 0x0000001f09037819 */ /* 0x000fc600000006ff */
[----:B------:R-:W-:-:S04]  /*124b0*/  IMAD R2, R8, 0x8, R2 ;  /* 0x0000000808027824 */ /* 0x000fc800078e0202 */
[----:B------:R-:W1:Y:S02]  /*124c0*/  SYNCS.PHASECHK.TRANS64.TRYWAIT P0, [R2+URZ+0x30840], R3 ;  /* 0x03084003020075a7 */ /* 0x000e64000800017f */
[----:B-1----:R-:W-:Y:S05]  /*124d0*/  @!P0 BRA `(.L_x_1232) ;  /* 0x0000002800b88947 */ /* 0x002fea0003800000 */
.L_x_1288:
        /* <DEDUP_REMOVED lines=11> */
.L_x_1233:
[----:B------:R-:W2:Y:S04]  /*12590*/  LDL R15, [R1+0x4] ;  /* 0x00000400010f7983 */ /* 0x000ea80000100800 */
[----:B------:R-:W3:Y:S01]  /*125a0*/  LDL.LU R14, [R1+0x8] ;  /* 0x00000800010e7983 */ /* 0x000ee20000300800 */
[----:B-1----:R-:W-:-:S03]  /*125b0*/  MOV R3, 0x400 ;  /* 0x0000040000037802 */ /* 0x002fc60000000f00 */
        /* <DEDUP_REMOVED lines=39> */
.L_x_1289:
        /* <DEDUP_REMOVED lines=8> */
.L_x_1235:
[----:B0-----:R-:W2:Y:S01]  /*128b0*/  LDL.LU R2, [R1] ;  /* 0x0000000001027983 */ /* 0x001ea20000300800 */
[----:B------:R-:W-:-:S03]  /*128c0*/  MOV R13, 0x400 ;  /* 0x00000400000d7802 */ /* 0x000fc60000000f00 */
[----:B------:R-:W3:Y:S01]  /*128d0*/  LDL R11, [R1+0x4] ;  /* 0x00000400010b7983 */ /* 0x000ee20000100800 */
[----:B------:R-:W0:Y:S01]  /*128e0*/  S2R R14, SR_CgaCtaId ;  /* 0x00000000000e7919 */ /* 0x000e220000008800 */
[----:B------:R-:W-:Y:S02]  /*128f0*/  R2UR UR11, R5 ;  /* 0x00000000050b72ca */ /* 0x000fe400000e0000 */
[----:B------:R-:W-:Y:S01]  /*12900*/  R2UR UR9, R3 ;  /* 0x00000000030972ca */ /* 0x000fe200000e0000 */
[----:B------:R-:W-:Y:S01]  /*12910*/  UIADD3 UR4, UP0, UR36, 0x470, URZ ;  /* 0x0000047024047890 */ /* 0x000fe2000ff1e03f */
[----:B------:R-:W-:Y:S02]  /*12920*/  R2UR UR13, R6 ;  /* 0x00000000060d72ca */ /* 0x000fe400000e0000 */
[----:B------:R-:W-:Y:S02]  /*12930*/  R2UR UR12, R4 ;  /* 0x00000000040c72ca */ /* 0x000fe400000e0000 */
[----:B0-----:R-:W-:-:S07]  /*12940*/  LEA R13, R14, R13, 0x18 ;  /* 0x0000000d0e0d7211 */ /* 0x001fce00078ec0ff */
[----:B------:R-:W-:Y:S01]  /*12950*/  UIADD3 UR9, UR9, 0x50, URZ ;  /* 0x0000005009097890 */ /* 0x000fe2000fffe03f */
[----:B------:R-:W-:Y:S01]  /*12960*/  UMOV UR10, URZ ;  /* 0x0000003f000a7c82 */ /* 0x000fe20008000000 */
[----:B------:R-:W-:Y:S01]  /*12970*/  UMOV UR6, 0x0 ;  /* 0x0000000000067882 */ /* 0x000fe20000000000 */
[----:B------:R-:W-:Y:S01]  /*12980*/  UMOV UR7, 0x14f00000 ;  /* 0x14f0000000077882 */ /* 0x000fe20000000000 */
[----:B------:R-:W-:Y:S01]  /*12990*/  UMOV UR17, 0x40 ;  /* 0x0000004000117882 */ /* 0x000fe20000000000 */
[----:B------:R-:W-:Y:S02]  /*129a0*/  IMAD.MOV.U32 R5, RZ, RZ, R12 ;  /* 0x000000ffff057224 */ /* 0x000fe400078e000c */
[----:B------:R-:W-:Y:S02]  /*129b0*/  IMAD.MOV.U32 R6, RZ, RZ, R10 ;  /* 0x000000ffff067224 */ /* 0x000fe400078e000a */
        /* <DEDUP_REMOVED lines=22> */
.L_x_1230:
[----:B------:R-:W-:Y:S05]  /*12b20*/  BSYNC B1 ;  /* 0x0000000000017941 */ /* 0x000fea0003800000 */
.L_x_1229:
[----:B------:R-:W-:Y:S01]  /*12b30*/  VIADD R3, R8, 0x1 ;  /* 0x0000000108037836 */ /* 0x000fe20000000000 */
[----:B------:R-:W-:Y:S01]  /*12b40*/  BSSY B1, `(.L_x_1236) ;  /* 0x0000089000017945 */ /* 0x000fe20003800000 */
[----:B------:R-:W-:-:S03]  /*12b50*/  VIADD R13, R7, 0xffffffff ;  /* 0xffffffff070d7836 */ /* 0x000fc60000000000 */
        /* <DEDUP_REMOVED lines=8> */
[----:B------:R-:W-:Y:S01]  /*12be0*/  IMAD.MOV.U32 R12, RZ, RZ, R13 ;  /* 0x000000ffff0c7224 */ /* 0x000fe200078e000d */
[----:B------:R-:W-:-:S04]  /*12bf0*/  ISETP.NE.U32.AND P0, PT, RZ, UR4, PT ;  /* 0x00000004ff007c0c */ /* 0x000fc8000bf05070 */
[----:B------:R-:W-:-:S13]  /*12c00*/  ISETP.NE.AND.EX P0, PT, RZ, UR5, PT, P0 ;  /* 0x00000005ff007c0c */ /* 0x000fda000bf05300 */
[----:B------:R-:W-:Y:S05]  /*12c10*/  @!P0 BRA `(.L_x_1238) ;  /* 0x0000000000448947 */ /* 0x000fea0003800000 */
        /* <DEDUP_REMOVED lines=17> */
.L_x_1238:
[----:B------:R-:W2:Y:S01]  /*12d30*/  S2R R3, SR_CgaCtaId ;  /* 0x0000000000037919 */ /* 0x000ea20000008800 */
[----:B------:R-:W-:-:S04]  /*12d40*/  MOV R2, 0x400 ;  /* 0x0000040000027802 */ /* 0x000fc80000000f00 */
[----:B--2---:R-:W-:Y:S02]  /*12d50*/  LEA R2, R3, R2, 0x18 ;  /* 0x0000000203027211 */ /* 0x004fe400078ec0ff */
[----:B------:R-:W-:-:S03]  /*12d60*/  SHF.L.U32 R3, R14, 0x1f, RZ ;  /* 0x0000001f0e037819 */ /* 0x000fc600000006ff */
[----:B------:R-:W-:-:S04]  /*12d70*/  IMAD R2, R15, 0x8, R2 ;  /* 0x000000080f027824 */ /* 0x000fc800078e0202 */
[----:B------:R-:W2:Y:S02]  /*12d80*/  SYNCS.PHASECHK.TRANS64.TRYWAIT P0, [R2+URZ+0x30840], R3 ;  /* 0x03084003020075a7 */ /* 0x000ea4000800017f */
[----:B--2---:R-:W-:Y:S05]  /*12d90*/  @!P0 BRA `(.L_x_1239) ;  /* 0x0000002000b08947 */ /* 0x004fea0003800000 */
.L_x_1290:
        /* <DEDUP_REMOVED lines=11> */
.L_x_1240:
        /* <DEDUP_REMOVED lines=42> */
.L_x_1291:
        /* <DEDUP_REMOVED lines=8> */
.L_x_1242:
[----:B-1----:R-:W2:Y:S01]  /*13170*/  LDL R3, [R1+0x4] ;  /* 0x0000040001037983 */ /* 0x002ea20000100800 */
[----:B0-----:R-:W-:Y:S01]  /*13180*/  MOV R9, 0x400 ;  /* 0x0000040000097802 */ /* 0x001fe20000000f00 */
[----:B------:R-:W0:Y:S01]  /*13190*/  S2R R11, SR_CgaCtaId ;  /* 0x00000000000b7919 */ /* 0x000e220000008800 */
[----:B------:R-:W-:Y:S02]  /*131a0*/  R2UR UR11, R5 ;  /* 0x00000000050b72ca */ /* 0x000fe400000e0000 */
        /* <DEDUP_REMOVED lines=16> */
[----:B------:R-:W-:Y:S02]  /*132b0*/  IMAD.MOV.U32 R5, RZ, RZ, R12 ;  /* 0x000000ffff057224 */ /* 0x000fe400078e000c */
[----:B------:R-:W-:Y:S01]  /*132c0*/  IMAD.MOV.U32 R6, RZ, RZ, R10 ;  /* 0x000000ffff067224 */ /* 0x000fe200078e000a */
[----:B--2---:R-:W-:-:S13]  /*132d0*/  R2UR UR5, R3 ;  /* 0x00000000030572ca */ /* 0x004fda00000e0000 */
[----:B------:R-:W-:Y:S02]  /*132e0*/  ULEA UR11, UR11, UR5, 0x6 ;  /* 0x000000050b0b7291 */ /* 0x000fe4000f8e303f */
        /* <DEDUP_REMOVED lines=14> */
.L_x_1237:
[----:B------:R-:W-:Y:S05]  /*133d0*/  BSYNC B1 ;  /* 0x0000000000017941 */ /* 0x000fea0003800000 */
.L_x_1236:
[----:B------:R-:W2:Y:S01]  /*133e0*/  LDL R2, [R1+0x10] ;  /* 0x0000100001027983 */ /* 0x000ea20000100800 */
[----:B------:R-:W-:Y:S01]  /*133f0*/  VIADD R7, R7, 0xfffffffe ;  /* 0xfffffffe07077836 */ /* 0x000fe20000000000 */
[----:B--2---:R-:W-:-:S13]  /*13400*/  ISETP.GT.AND P0, PT, R13, R2, PT ;  /* 0x000000020d00720c */ /* 0x004fda0003f04270 */
[----:B------:R-:W-:Y:S05]  /*13410*/  @P0 BRA `(.L_x_1243) ;  /* 0xffffffec00940947 */ /* 0x000fea000383ffff */
.L_x_1219:
[----:B------:R-:W-:Y:S05]  /*13420*/  BSYNC B0 ;  /* 0x0000000000007941 */ /* 0x000fea0003800000 */
.L_x_1218:
        /* <DEDUP_REMOVED lines=8> */
[----:B------:R-:W1:Y:S08]  /*134b0*/  FLO.U32 R0, UR4 ;  /* 0x0000000400007d00 */ /* 0x000e7000080e0000 */
        /* <DEDUP_REMOVED lines=8> */
.L_x_1245:
[----:B------:R-:W-:Y:S05]  /*13540*/  BSYNC B0 ;  /* 0x0000000000007941 */ /* 0x000fea0003800000 */
.L_x_1244:
        /* <DEDUP_REMOVED lines=11> */
.L_x_1292:
        /* <DEDUP_REMOVED lines=11> */
.L_x_1249:
[----:B------:R-:W2:Y:S01]  /*136b0*/  LDL.LU R8, [R1+0x4] ;  /* 0x0000040001087983 */ /* 0x000ea20000300800 */
[----:B------:R-:W-:-:S03]  /*136c0*/  MOV R2, 0x400 ;  /* 0x0000040000027802 */ /* 0x000fc60000000f00 */
[----:B-1----:R-:W3:Y:S01]  /*136d0*/  LDL R0, [R1] ;  /* 0x0000000001007983 */ /* 0x002ee20000100800 */
[----:B------:R-:W1:Y:S01]  /*136e0*/  S2R R7, SR_CgaCtaId ;  /* 0x0000000000077919 */ /* 0x000e620000008800 */
[----:B------:R-:W-:Y:S02]  /*136f0*/  R2UR UR11, R5 ;  /* 0x00000000050b72ca */ /* 0x000fe400000e0000 */
[----:B------:R-:W-:Y:S01]  /*13700*/  R2UR UR9, R3 ;  /* 0x00000000030972ca */ /* 0x000fe200000e0000 */
[----:B------:R-:W-:Y:S01]  /*13710*/  UIADD3 UR4, UP0, UR36, 0x470, URZ ;  /* 0x0000047024047890 */ /* 0x000fe2000ff1e03f */
[----:B------:R-:W-:Y:S02]  /*13720*/  R2UR UR12, R4 ;  /* 0x00000000040c72ca */ /* 0x000fe400000e0000 */
[----:B------:R-:W-:Y:S02]  /*13730*/  R2UR UR13, R6 ;  /* 0x00000000060d72ca */ /* 0x000fe400000e0000 */
[----:B-1----:R-:W-:-:S07]  /*13740*/  LEA R2, R7, R2, 0x18 ;  /* 0x0000000207027211 */ /* 0x002fce00078ec0ff */
[----:B------:R-:W-:Y:S01]  /*13750*/  UIADD3 UR9, UR9, 0x30850, URZ ;  /* 0x0003085009097890 */ /* 0x000fe2000fffe03f */
[----:B------:R-:W-:Y:S01]  /*13760*/  UMOV UR10, URZ ;  /* 0x0000003f000a7c82 */ /* 0x000fe20008000000 */
[----:B------:R-:W-:Y:S01]  /*13770*/  UMOV UR6, 0x0 ;  /* 0x0000000000067882 */ /* 0x000fe20000000000 */
[----:B------:R-:W-:Y:S01]  /*13780*/  UMOV UR7, 0x14f00000 ;  /* 0x14f0000000077882 */ /* 0x000fe20000000000 */
[----:B------:R-:W-:Y:S01]  /*13790*/  UMOV UR17, 0x40 ;  /* 0x0000004000117882 */ /* 0x000fe20000000000 */
[----:B--2---:R-:W-:Y:S01]  /*137a0*/  R2UR UR5, R8 ;  /* 0x00000000080572ca */ /* 0x004fe200000e0000 */
[----:B---3--:R-:W-:-:S05]  /*137b0*/  IMAD R0, R0, 0x8000, R2 ;  /* 0x0000800000007824 */ /* 0x008fca00078e0202 */
[----:B------:R-:W-:-:S07]  /*137c0*/  R2UR UR14, R0 ;  /* 0x00000000000e72ca */ /* 0x000fce00000e0000 */
[----:B------:R-:W-:Y:S02]  /*137d0*/  ULEA UR11, UR11, UR5, 0x6 ;  /* 0x000000050b0b7291 */ /* 0x000fe4000f8e303f */
[----:B------:R-:W-:-:S04]  /*137e0*/  UIADD3.X UR5, URZ, UR37, URZ, UP0, !UPT ;  /* 0x000000253f057290 */ /* 0x000fc800087fe43f */
        /* <DEDUP_REMOVED lines=17> */
.L_x_1247:
[----:B------:R-:W-:Y:S05]  /*13900*/  BSYNC B0 ;  /* 0x0000000000007941 */ /* 0x000fea0003800000 */
.L_x_1246:
        /* <DEDUP_REMOVED lines=9> */
.L_x_1202:
[----:B------:R-:W-:Y:S05]  /*139a0*/  BSYNC B6 ;  /* 0x0000000000067941 */ /* 0x000fea0003800000 */
.L_x_1200:
[----:B------:R-:W-:-:S03]  /*139b0*/  UMOV UR4, 0xffffffff ;  /* 0xffffffff00047882 */ /* 0x000fc60000000000 */
[----:B------:R-:W-:Y:S05]  /*139c0*/  BRA.DIV UR4, `(.L_x_1250) ;  /* 0x0000001604e07947 */ /* 0x000fea000b800000 */
[----:B------:R2:W3:Y:S04]  /*139d0*/  SHFL.IDX PT, R4, R16, RZ, 0x1f ;  /* 0x00001fff10047589 */ /* 0x0004e800000e0000 */
[----:B------:R-:W4:Y:S02]  /*139e0*/  SHFL.IDX PT, R16, R16, 0x1, 0x1f ;  /* 0x00201f0010107f89 */ /* 0x000f2400000e0000 */
.L_x_1296:
[----:B-1----:R-:W1:Y:S01]  /*139f0*/  S2R R0, SR_TID.X ;  /* 0x0000000000007919 */ /* 0x002e620000002100 */
[----:B------:R-:W-:Y:S01]  /*13a00*/  ULDC UR4, c[0x0][0xc14] ;  /* 0x0003050000047ab9 */ /* 0x000fe20000000800 */
[----:B------:R-:W-:Y:S01]  /*13a10*/  BSSY B0, `(.L_x_1251) ;  /* 0x000000b000007945 */ /* 0x000fe20003800000 */
[----:B------:R-:W-:Y:S01]  /*13a20*/  IMAD.MOV.U32 R17, RZ, RZ, RZ ;  /* 0x000000ffff117224 */ /* 0x000fe200078e00ff */
[----:B-1----:R-:W-:Y:S01]  /*13a30*/  LOP3.LUT R6, R0, 0x1f, RZ, 0xc0, !PT ;  /* 0x0000001f00067812 */ /* 0x002fe200078ec0ff */
[----:B------:R-:W-:-:S03]  /*13a40*/  IMAD.U32 R0, RZ, RZ, UR4 ;  /* 0x00000004ff007e24 */ /* 0x000fc6000f8e00ff */
[C---:B------:R-:W-:Y:S01]  /*13a50*/  ISETP.NE.AND P0, PT, R6.reuse, 0x1f, PT ;  /* 0x0000001f0600780c */ /* 0x040fe20003f05270 */
[----:B------:R-:W-:-:S05]  /*13a60*/  IMAD.IADD R5, R6, 0x1, R19 ;  /* 0x0000000106057824 */ /* 0x000fca00078e0213 */
[----:B------:R-:W-:-:S13]  /*13a70*/  ISETP.GE.OR P0, PT, R5, R0, !P0 ;  /* 0x000000000500720c */ /* 0x000fda0004706670 */
[----:B------:R-:W-:Y:S05]  /*13a80*/  @P0 BRA `(.L_x_1252) ;  /* 0x00000000000c0947 */ /* 0x000fea0003800000 */
[----:B------:R-:W1:Y:S02]  /*13a90*/  LDC.64 R2, c[0x0][0xc58] ;  /* 0x00031600ff027b82 */ /* 0x000e640000000a00 */
[----:B-1----:R-:W-:-:S05]  /*13aa0*/  IMAD.WIDE R2, R5, 0x4, R2 ;  /* 0x0000000405027825 */ /* 0x002fca00078e0202 */
[----:B------:R1:W5:Y:S02]  /*13ab0*/  LDG.E R17, desc[UR60][R2.64] ;  /* 0x0000003c02117981 */ /* 0x000364000c1e1900 */
.L_x_1252:
[----:B------:R-:W-:Y:S05]  /*13ac0*/  BSYNC B0 ;  /* 0x0000000000007941 */ /* 0x000fea0003800000 */
.L_x_1251:
[----:B------:R-:W-:-:S03]  /*13ad0*/  UMOV UR4, 0xffffffff ;  /* 0xffffffff00047882 */ /* 0x000fc60000000000 */
[----:B------:R-:W-:Y:S05]  /*13ae0*/  BRA.DIV UR4, `(.L_x_1253) ;  /* 0x0000001604e47947 */ /* 0x000fea000b800000 */
[----:B0----5:R-:W0:Y:S01]  /*13af0*/  SHFL.UP PT, R14, R17, 0x1, RZ ;  /* 0x04200000110e7989 */ /* 0x021e2200000e00ff */
[C---:B------:R-:W-:Y:S02]  /*13b00*/  ISETP.NE.AND P0, PT, R6.reuse, RZ, PT ;  /* 0x000000ff0600720c */ /* 0x040fe40003f05270 */
[----:B------:R-:W-:Y:S02]  /*13b10*/  ISETP.GE.U32.AND P1, PT, R6, 0x2, PT ;  /* 0x000000020600780c */ /* 0x000fe40003f26070 */
[----:B0-----:R-:W-:Y:S02]  /*13b20*/  SEL R14, R14, RZ, P0 ;  /* 0x000000ff0e0e7207 */ /* 0x001fe40000000000 */
[----:B------:R-:W-:-:S03]  /*13b30*/  ISETP.GE.U32.AND P0, PT, R6, 0x4, PT ;  /* 0x000000040600780c */ /* 0x000fc60003f06070 */
[----:B------:R-:W-:-:S05]  /*13b40*/  IMAD.IADD R13, R17, 0x1, R14 ;  /* 0x00000001110d7824 */ /* 0x000fca00078e020e */
[----:B------:R-:W1:Y:S02]  /*13b50*/  SHFL.UP PT, R14, R13, 0x2, RZ ;  /* 0x044000000d0e7989 */ /* 0x000e6400000e00ff */
[----:B-1----:R-:W-:Y:S02]  /*13b60*/  SEL R2, R14, RZ, P1 ;  /* 0x000000ff0e027207 */ /* 0x002fe40000800000 */
        /* <DEDUP_REMOVED lines=13> */
.L_x_1304:
[----:B------:R-:W-:Y:S02]  /*13c40*/  ULDC UR4, c[0x0][0xc10] ;  /* 0x0003040000047ab9 */ /* 0x000fe40000000800 */
[----:B------:R-:W-:-:S04]  /*13c50*/  IMAD.U32 R5, RZ, RZ, UR4 ;  /* 0x00000004ff057e24 */ /* 0x000fc8000f8e00ff */
[----:B-1----:R-:W-:-:S04]  /*13c60*/  IMAD R3, R14, R5, RZ ;  /* 0x000000050e037224 */ /* 0x002fc800078e02ff */
[----:B--2-4-:R-:W-:-:S05]  /*13c70*/  IMAD.IADD R16, R16, 0x1, R3 ;  /* 0x0000000110107824 */ /* 0x014fca00078e0203 */
[----:B---3--:R-:W-:-:S13]  /*13c80*/  ISETP.GT.AND P0, PT, R16, R4, PT ;  /* 0x000000041000720c */ /* 0x008fda0003f04270 */
[----:B------:R-:W-:Y:S05]  /*13c90*/  @P0 BRA `(.L_x_1254) ;  /* 0x0000000000b40947 */ /* 0x000fea0003800000 */
[----:B------:R-:W1:Y:S02]  /*13ca0*/  LDC R0, c[0x0][0xc14] ;  /* 0x00030500ff007b82 */ /* 0x000e640000000800 */
.L_x_1259:
        /* <DEDUP_REMOVED lines=11> */
[----:B------:R-:W0:Y:S02]  /*13d60*/  LDC.64 R2, c[0x0][0xc58] ;  /* 0x00031600ff027b82 */ /* 0x000e240000000a00 */
[----:B0-----:R-:W-:-:S05]  /*13d70*/  IMAD.WIDE R2, R5, 0x4, R2 ;  /* 0x0000000405027825 */ /* 0x001fca00078e0202 */
[----:B------:R0:W5:Y:S02]  /*13d80*/  LDG.E R17, desc[UR60][R2.64] ;  /* 0x0000003c02117981 */ /* 0x000164000c1e1900 */
.L_x_1257:
[----:B------:R-:W-:Y:S05]  /*13d90*/  BSYNC B0 ;  /* 0x0000000000007941 */ /* 0x000fea0003800000 */
.L_x_1256:
        /* <DEDUP_REMOVED lines=23> */
.L_x_1312:
[----:B------:R-:W-:Y:S02]  /*13f10*/  ULDC UR4, c[0x0][0xc10] ;  /* 0x0003040000047ab9 */ /* 0x000fe40000000800 */
[----:B------:R-:W-:-:S04]  /*13f20*/  IMAD.U32 R5, RZ, RZ, UR4 ;  /* 0x00000004ff057e24 */ /* 0x000fc8000f8e00ff */
[----:B-1----:R-:W-:-:S04]  /*13f30*/  IMAD R3, R14, R5, RZ ;  /* 0x000000050e037224 */ /* 0x002fc800078e02ff */
[----:B------:R-:W-:-:S05]  /*13f40*/  IMAD.IADD R16, R3, 0x1, R16 ;  /* 0x0000000103107824 */ /* 0x000fca00078e0210 */
[----:B------:R-:W-:-:S13]  /*13f50*/  ISETP.GT.AND P0, PT, R16, R4, PT ;  /* 0x000000041000720c */ /* 0x000fda0003f04270 */
[----:B------:R-:W-:Y:S05]  /*13f60*/  @!P0 BRA `(.L_x_1259) ;  /* 0xfffffffc00508947 */ /* 0x000fea000383ffff */
.L_x_1254:
        /* <DEDUP_REMOVED lines=8> */
.L_x_1316:
[----:B------:R-:W-:Y:S01]  /*13ff0*/  ISETP.NE.AND P0, PT, R3, RZ, PT ;  /* 0x000000ff0300720c */ /* 0x000fe20003f05270 */
[----:B------:R-:W-:-:S12]  /*14000*/  IMAD.MOV.U32 R7, RZ, RZ, RZ ;  /* 0x000000ffff077224 */ /* 0x000fd800078e00ff */
[----:B------:R-:W-:Y:S05]  /*14010*/  @!P0 BRA `(.L_x_1261) ;  /* 0x0000000000108947 */ /* 0x000fea0003800000 */
[----:B------:R-:W-:Y:S01]  /*14020*/  UMOV UR4, 0xffffffff ;  /* 0xffffffff00047882 */ /* 0x000fe20000000000 */
[----:B------:R-:W-:Y:S02]  /*14030*/  VIADD R12, R6, 0xffffffff ;  /* 0xffffffff060c7836 */ /* 0x000fe40000000000 */
[----:B------:R-:W-:Y:S05]  /*14040*/  BRA.DIV UR4, `(.L_x_1262) ;  /* 0x0000001a04747947 */ /* 0x000fea000b800000 */
[----:B------:R3:W4:Y:S02]  /*14050*/  SHFL.IDX PT, R7, R2, R12, 0x1f ;  /* 0x00001f0c02077589 */ /* 0x00072400000e0000 */
.L_x_1261:
[----:B0--3--:R-:W0:Y:S01]  /*14060*/  LDC.64 R2, c[0x0][0xc68] ;  /* 0x00031a00ff027b82 */ /* 0x009e220000000a00 */
[----:B------:R-:W-:-:S04]  /*14070*/  IMAD.IADD R19, R6, 0x1, R19 ;  /* 0x0000000106137824 */ /* 0x000fc800078e0213 */
[----:B0-----:R-:W-:-:S05]  /*14080*/  IMAD.WIDE R2, R19, 0x4, R2 ;  /* 0x0000000413027825 */ /* 0x001fca00078e0202 */
[----:B------:R0:W1:Y:S01]  /*14090*/  LDG.E R8, desc[UR60][R2.64] ;  /* 0x0000003c02087981 */ /* 0x000062000c1e1900 */
[----:B----4-:R-:W-:-:S04]  /*140a0*/  IMAD R16, R7, R5, R16 ;  /* 0x0000000507107224 */ /* 0x010fc800078e0210 */
[----:B------:R-:W-:Y:S02]  /*140b0*/  IMAD.IADD R7, R4, 0x1, -R16 ;  /* 0x0000000104077824 */ /* 0x000fe400078e0a10 */
[----:B0-----:R-:W-:Y:S02]  /*140c0*/  IMAD.MOV.U32 R2, RZ, RZ, RZ ;  /* 0x000000ffff027224 */ /* 0x001fe400078e00ff */
[----:B-12---:R-:W-:-:S05]  /*140d0*/  IMAD R6, R17, R8, RZ ;  /* 0x0000000811067224 */ /* 0x006fca00078e02ff */
[-C--:B------:R-:W-:Y:S02]  /*140e0*/  IABS R9, R6.reuse ;  /* 0x0000000600097213 */ /* 0x080fe40000000000 */
[----:B------:R-:W-:Y:S02]  /*140f0*/  IABS R4, R6 ;  /* 0x0000000600047213 */ /* 0x000fe40000000000 */
[----:B------:R-:W0:Y:S03]  /*14100*/  I2F.RP R10, R9 ;  /* 0x00000009000a7306 */ /* 0x000e260000209400 */
[----:B------:R-:W-:-:S05]  /*14110*/  IMAD.MOV R4, RZ, RZ, -R4 ;  /* 0x000000ffff047224 */ /* 0x000fca00078e0a04 */
[----:B0-----:R-:W0:Y:S02]  /*14120*/  MUFU.RCP R10, R10 ;  /* 0x0000000a000a7308 */ /* 0x001e240000001000 */
[----:B0-----:R-:W-:-:S06]  /*14130*/  VIADD R11, R10, 0xffffffe ;  /* 0x0ffffffe0a0b7836 */ /* 0x001fcc0000000000 */
[----:B------:R-:W0:Y:S02]  /*14140*/  F2I.FTZ.U32.TRUNC.NTZ R3, R11 ;  /* 0x0000000b00037305 */ /* 0x000e24000021f000 */
[----:B0-----:R-:W-:-:S04]  /*14150*/  IMAD.MOV R12, RZ, RZ, -R3 ;  /* 0x000000ffff0c7224 */ /* 0x001fc800078e0a03 */
[----:B------:R-:W-:-:S04]  /*14160*/  IMAD R13, R12, R9, RZ ;  /* 0x000000090c0d7224 */ /* 0x000fc800078e02ff */
[----:B------:R-:W-:Y:S01]  /*14170*/  IMAD.HI.U32 R2, R3, R13, R2 ;  /* 0x0000000d03027227 */ /* 0x000fe200078e0002 */
[----:B------:R-:W-:-:S05]  /*14180*/  IABS R3, R7 ;  /* 0x0000000700037213 */ /* 0x000fca0000000000 */
[----:B------:R-:W-:-:S04]  /*14190*/  IMAD.HI.U32 R2, R2, R3, RZ ;  /* 0x0000000302027227 */ /* 0x000fc800078e00ff */
[----:B------:R-:W-:Y:S01]  /*141a0*/  IMAD R4, R2, R4, R3 ;  /* 0x0000000402047224 */ /* 0x000fe200078e0203 */
[----:B------:R-:W-:-:S04]  /*141b0*/  LOP3.LUT R3, R7, R6, RZ, 0x3c, !PT ;  /* 0x0000000607037212 */ /* 0x000fc800078e3cff */
[----:B------:R-:W-:-:S13]  /*141c0*/  ISETP.GT.U32.AND P0, PT, R9, R4, PT ;  /* 0x000000040900720c */ /* 0x000fda0003f04070 */
[----:B------:R-:W-:Y:S02]  /*141d0*/  @!P0 IMAD.IADD R4, R4, 0x1, -R9 ;  /* 0x0000000104048824 */ /* 0x000fe400078e0a09 */
[----:B------:R-:W-:-:S03]  /*141e0*/  @!P0 VIADD R2, R2, 0x1 ;  /* 0x0000000102028836 */ /* 0x000fc60000000000 */
[----:B------:R-:W-:-:S13]  /*141f0*/  ISETP.GE.U32.AND P0, PT, R4, R9, PT ;  /* 0x000000090400720c */ /* 0x000fda0003f06070 */
[----:B------:R-:W-:Y:S01]  /*14200*/  @P0 VIADD R2, R2, 0x1 ;  /* 0x0000000102020836 */ /* 0x000fe20000000000 */
[----:B------:R-:W-:-:S03]  /*14210*/  ISETP.GE.AND P0, PT, R3, RZ, PT ;  /* 0x000000ff0300720c */ /* 0x000fc60003f06270 */
[----:B------:R-:W-:-:S10]  /*14220*/  IMAD.MOV.U32 R9, RZ, RZ, R2 ;  /* 0x000000ffff097224 */ /* 0x000fd400078e0002 */
[----:B------:R-:W-:Y:S01]  /*14230*/  @!P0 IMAD.MOV R9, RZ, RZ, -R9 ;  /* 0x000000ffff098224 */ /* 0x000fe200078e0a09 */
[----:B------:R-:W-:-:S13]  /*14240*/  ISETP.NE.AND P0, PT, R6, RZ, PT ;  /* 0x000000ff0600720c */ /* 0x000fda0003f05270 */
[----:B------:R-:W-:-:S05]  /*14250*/  @!P0 LOP3.LUT R9, RZ, R6, RZ, 0x33, !PT ;  /* 0x00000006ff098212 */ /* 0x000fca00078e33ff */
[----:B------:R-:W-:Y:S02]  /*14260*/  IMAD R4, R8, R9, RZ ;  /* 0x0000000908047224 */ /* 0x000fe400078e02ff */
[----:B------:R-:W-:Y:S02]  /*14270*/  IMAD.MOV R9, RZ, RZ, -R9 ;  /* 0x000000ffff097224 */ /* 0x000fe400078e0a09 */
[----:B------:R-:W-:Y:S02]  /*14280*/  IMAD.MOV R2, RZ, RZ, -R4 ;  /* 0x000000ffff027224 */ /* 0x000fe400078e0a04 */
[----:B------:R-:W-:-:S03]  /*14290*/  IMAD R7, R6, R9, R7 ;  /* 0x0000000906077224 */ /* 0x000fc600078e0207 */
[----:B------:R-:W-:Y:S01]  /*142a0*/  VIADDMNMX R8, R2, R5, R8, PT ;  /* 0x0000000502087246 */ /* 0x000fe20003800108 */
[----:B------:R-:W-:-:S03]  /*142b0*/  IMAD.IADD R4, R7, 0x1, R4 ;  /* 0x0000000107047824 */ /* 0x000fc600078e0204 */
[----:B------:R-:W-:-:S04]  /*142c0*/  IABS R5, R8 ;  /* 0x0000000800057213 */ /* 0x000fc80000000000 */
[----:B------:R-:W0:Y:S08]  /*142d0*/  I2F.RP R10, R5 ;  /* 0x00000005000a7306 */ /* 0x000e300000209400 */
[----:B0-----:R-:W0:Y:S02]  /*142e0*/  MUFU.RCP R10, R10 ;  /* 0x0000000a000a7308 */ /* 0x001e240000001000 */
[----:B0-----:R-:W-:-:S06]  /*142f0*/  VIADD R2, R10, 0xffffffe ;  /* 0x0ffffffe0a027836 */ /* 0x001fcc0000000000 */
[----:B------:R0:W1:Y:S02]  /*14300*/  F2I.FTZ.U32.TRUNC.NTZ R3, R2 ;  /* 0x0000000200037305 */ /* 0x000064000021f000 */
[----:B0-----:R-:W-:Y:S02]  /*14310*/  IMAD.MOV.U32 R2, RZ, RZ, RZ ;  /* 0x000000ffff027224 */ /* 0x001fe400078e00ff */
[----:B-1----:R-:W-:-:S04]  /*14320*/  IMAD.MOV R6, RZ, RZ, -R3 ;  /* 0x000000ffff067224 */ /* 0x002fc800078e0a03 */
        /* <DEDUP_REMOVED lines=22> */
.L_x_1255:
[----:B------:R-:W-:Y:S01]  /*14490*/  UMOV UR4, URZ ;  /* 0x0000003f00047c82 */ /* 0x000fe20008000000 */
[----:B------:R-:W-:Y:S01]  /*144a0*/  UMOV UR5, URZ ;  /* 0x0000003f00057c82 */ /* 0x000fe20008000000 */
[----:B------:R-:W-:Y:S01]  /*144b0*/  ULDC UR6, c[0x0][0xc14] ;  /* 0x0003050000067ab9 */ /* 0x000fe20000000800 */
[----:B------:R-:W-:Y:S02]  /*144c0*/  IMAD.MOV.U32 R16, RZ, RZ, R4 ;  /* 0x000000ffff107224 */ /* 0x000fe400078e0004 */
[----:B------:R-:W-:Y:S02]  /*144d0*/  IMAD.U32 R17, RZ, RZ, UR4 ;  /* 0x00000004ff117e24 */ /* 0x000fe4000f8e00ff */
[----:B------:R-:W-:Y:S02]  /*144e0*/  IMAD.U32 R18, RZ, RZ, UR5 ;  /* 0x00000005ff127e24 */ /* 0x000fe4000f8e00ff */
[----:B------:R-:W-:-:S07]  /*144f0*/  IMAD.U32 R19, RZ, RZ, UR6 ;  /* 0x00000006ff137e24 */ /* 0x000fce000f8e00ff */
.L_x_1263:
        /* <DEDUP_REMOVED lines=12> */
.L_x_1188:
[----:B-1----:R-:W3:Y:S01]  /*145c0*/  LDL.LU R0, [R1+0x18] ;  /* 0x0000180001007983 */ /* 0x002ee20000300800 */
[----:B------:R-:W-:Y:S01]  /*145d0*/  BSSY B0, `(.L_x_1265) ;  /* 0x000000b000007945 */ /* 0x000fe20003800000 */
[----:B------:R-:W1:Y:S01]  /*145e0*/  S2R R5, SR_CgaCtaId ;  /* 0x0000000000057919 */ /* 0x000e620000008800 */
[----:B---3--:R-:W-:-:S05]  /*145f0*/  VIADD R0, R0, 0x1 ;  /* 0x0000000100007836 */ /* 0x008fca0000000000 */
[----:B--2---:R-:W-:-:S04]  /*14600*/  LEA.HI R2, R0, R0, RZ, 0x1 ;  /* 0x0000000000027211 */ /* 0x004fc800078f08ff */
[----:B------:R-:W-:-:S05]  /*14610*/  LOP3.LUT R3, R2, 0xfffffffe, RZ, 0xc0, !PT ;  /* 0xfffffffe02037812 */ /* 0x000fca00078ec0ff */
[----:B------:R-:W-:Y:S01]  /*14620*/  IMAD.IADD R3, R0, 0x1, -R3 ;  /* 0x0000000100037824 */ /* 0x000fe200078e0a03 */
[----:B------:R-:W-:-:S04]  /*14630*/  MOV R0, 0x400 ;  /* 0x0000040000007802 */ /* 0x000fc80000000f00 */
[----:B-1----:R-:W-:Y:S02]  /*14640*/  LEA R0, R5, R0, 0x18 ;  /* 0x0000000005007211 */ /* 0x002fe400078ec0ff */
[----:B------:R-:W-:-:S04]  /*14650*/  SHF.L.U32 R3, R3, 0x1f, RZ ;  /* 0x0000001f03037819 */ /* 0x000fc800000006ff */
[----:B------:R-:W1:Y:S02]  /*14660*/  SYNCS.PHASECHK.TRANS64.TRYWAIT P0, [R0+URZ+0x30820], R3 ;  /* 0x03082003000075a7 */ /* 0x000e64000800017f */
[----:B-1----:R-:W-:Y:S05]  /*14670*/  @!P0 BRA `(.L_x_1266) ;  /* 0x0000001400108947 */ /* 0x002fea0003800000 */
.L_x_1319:
[----:B------:R-:W-:Y:S05]  /*14680*/  BSYNC B0 ;  /* 0x0000000000007941 */ /* 0x000fea0003800000 */
.L_x_1265:
[----:B------:R-:W-:-:S03]  /*14690*/  UMOV UR4, 0xffffffff ;  /* 0xffffffff00047882 */ /* 0x000fc60000000000 */
[----:B------:R-:W-:Y:S05]  /*146a0*/  BRA.DIV UR4, `(.L_x_1267) ;  /* 0x0000001604187947 */ /* 0x000fea000b800000 */
[----:B------:R-:W2:Y:S02]  /*146b0*/  S2R R2, SR_TID.X ;  /* 0x0000000000027919 */ /* 0x000ea40000002100 */
[----:B--2---:R-:W-:-:S04]  /*146c0*/  SHF.R.U32.HI R2, RZ, 0x5, R2 ;  /* 0x00000005ff027819 */ /* 0x004fc80000011602 */
[----:B------:R-:W-:-:S05]  /*146d0*/  LOP3.LUT R2, R2, 0x3, RZ, 0xc0, !PT ;  /* 0x0000000302027812 */ /* 0x000fca00078ec0ff */
[----:B------:R2:W3:Y:S02]  /*146e0*/  SHFL.IDX PT, R14, R2, RZ, 0x1f ;  /* 0x00001fff020e7589 */ /* 0x0004e400000e0000 */
.L_x_1322:
[----:B---3--:R-:W-:Y:S01]  /*146f0*/  ISETP.NE.AND P0, PT, R14, RZ, PT ;  /* 0x000000ff0e00720c */ /* 0x008fe20003f05270 */
[----:B------:R-:W-:-:S12]  /*14700*/  BSSY B0, `(.L_x_1268) ;  /* 0x0000029000007945 */ /* 0x000fd80003800000 */
[----:B------:R-:W-:Y:S05]  /*14710*/  @P0 BRA `(.L_x_1269) ;  /* 0x00000000009c0947 */ /* 0x000fea0003800000 */
[----:B------:R-:W-:-:S03]  /*14720*/  UMOV UR4, 0xffffffff ;  /* 0xffffffff00047882 */ /* 0x000fc60000000000 */
[----:B------:R-:W-:Y:S05]  /*14730*/  BRA.DIV UR4, `(.L_x_1270) ;  /* 0x0000001604287947 */ /* 0x000fea000b800000 */
[----:B------:R-:W-:-:S13]  /*14740*/  ELECT P6, URZ, PT ;  /* 0x00000000003f782f */ /* 0x000fda00038c0000 */
.L_x_1325:
        /* <DEDUP_REMOVED lines=8> */
.L_x_1271:
[----:B-1----:R-:W2:Y:S04]  /*147d0*/  LDL R3, [R1] ;  /* 0x0000000001037983 */ /* 0x002ea80000100800 */
[----:B------:R-:W3:Y:S01]  /*147e0*/  LDL.LU R7, [R1+0x8] ;  /* 0x0000080001077983 */ /* 0x000ee20000300800 */
[----:B------:R-:W-:-:S04]  /*147f0*/  VIADD R2, R0, 0x30840 ;  /* 0x0003084000027836 */ /* 0x000fc80000000000 */
[C---:B--2---:R-:W-:Y:S02]  /*14800*/  IMAD R6, R3.reuse, 0x8, R2 ;  /* 0x0000000803067824 */ /* 0x044fe400078e0202 */
[----:B------:R-:W-:Y:S01]  /*14810*/  VIADD R3, R3, 0x1 ;  /* 0x0000000103037836 */ /* 0x000fe20000000000 */
[----:B---3--:R-:W-:-:S04]  /*14820*/  SHF.L.U32 R5, R7, 0x1f, RZ ;  /* 0x0000001f07057819 */ /* 0x008fc800000006ff */
[C---:B------:R-:W-:Y:S01]  /*14830*/  ISETP.NE.AND P1, PT, R3.reuse, 0x2, PT ;  /* 0x000000020300780c */ /* 0x040fe20003f25270 */
[----:B------:R-:W1:Y:S03]  /*14840*/  SYNCS.PHASECHK.TRANS64.TRYWAIT P0, [R6+URZ], R5 ;  /* 0x00000005060075a7 */ /* 0x000e66000800017f */
[----:B------:R-:W-:Y:S02]  /*14850*/  SEL R4, RZ, 0x1, P1 ;  /* 0x00000001ff047807 */ /* 0x000fe40000800000 */
[----:B------:R-:W-:Y:S02]  /*14860*/  SEL R3, R3, RZ, P1 ;  /* 0x000000ff03037207 */ /* 0x000fe40000800000 */
[----:B------:R-:W-:-:S03]  /*14870*/  LOP3.LUT R4, R7, R4, RZ, 0x3c, !PT ;  /* 0x0000000407047212 */ /* 0x000fc600078e3cff */
[----:B------:R-:W-:Y:S01]  /*14880*/  IMAD R7, R3, 0x8, R2 ;  /* 0x0000000803077824 */ /* 0x000fe200078e0202 */
[----:B------:R-:W-:Y:S01]  /*14890*/  SHF.L.U32 R2, R4, 0x1f, RZ ;  /* 0x0000001f04027819 */ /* 0x000fe200000006ff */
[----:B-1----:R-:W-:Y:S06]  /*148a0*/  @!P0 BRA `(.L_x_1272) ;  /* 0x0000001000ec8947 */ /* 0x002fec0003800000 */
.L_x_1326:
[----:B------:R-:W2:Y:S02]  /*148b0*/  SYNCS.PHASECHK.TRANS64.TRYWAIT P0, [R7+URZ], R2 ;  /* 0x00000002070075a7 */ /* 0x000ea4000800017f */
[----:B--2---:R-:W-:Y:S05]  /*148c0*/  @!P0 BRA `(.L_x_1273) ;  /* 0x0000001000f88947 */ /* 0x004fea0003800000 */
.L_x_1327:
[----:B------:R-:W-:Y:S05]  /*148d0*/  @!P2 BRA `(.L_x_1274) ;  /* 0x000000000004a947 */ /* 0x000fea0003800000 */
[----:B------:R-:W-:Y:S01]  /*148e0*/  BPT.TRAP 0x1 ;  /* 0x000000040000795c */ /* 0x000fe20000300000 */
.L_x_1274:
[----:B------:R-:W3:Y:S01]  /*148f0*/  LDL.LU R4, [R1] ;  /* 0x0000000001047983 */ /* 0x000ee20000300800 */
[----:B------:R-:W-:-:S04]  /*14900*/  VIADD R0, R0, 0x30860 ;  /* 0x0003086000007836 */ /* 0x000fc80000000000 */
[----:B---3--:R-:W-:-:S04]  /*14910*/  IMAD R4, R4, 0x8, R0 ;  /* 0x0000000804047824 */ /* 0x008fc800078e0200 */
[----:B------:R-:W3:Y:S02]  /*14920*/  SYNCS.PHASECHK.TRANS64.TRYWAIT P0, [R4+URZ], R5 ;  /* 0x00000005040075a7 */ /* 0x000ee4000800017f */
[----:B---3--:R-:W-:Y:S05]  /*14930*/  @!P0 BRA `(.L_x_1275) ;  /* 0x0000001000f08947 */ /* 0x008fea0003800000 */
.L_x_1328:
[----:B------:R-:W-:-:S07]  /*14940*/  IMAD R3, R3, 0x8, R0 ;  /* 0x0000000803037824 */ /* 0x000fce00078e0200 */
.L_x_1276:
[----:B----4-:R4:W0:Y:S02]  /*14950*/  SYNCS.PHASECHK.TRANS64.TRYWAIT P0, [R3+URZ], R2 ;  /* 0x00000002030075a7 */ /* 0x010824000800017f */
[----:B0-----:R-:W-:Y:S05]  /*14960*/  @!P0 NANOSLEEP.SYNCS 0x989680 ;  /* 0x009896800000895d */ /* 0x001fea0003900000 */
[----:B------:R-:W0:Y:S02]  /*14970*/  @!P0 SYNCS.PHASECHK.TRANS64 P0, [R3+URZ], R2 ;  /* 0x00000002030085a7 */ /* 0x000e24000800007f */
[----:B0-----:R-:W-:Y:S05]  /*14980*/  @!P0 BRA `(.L_x_1276) ;  /* 0xfffffffc00f08947 */ /* 0x001fea000383ffff */
.L_x_1269:
[----:B------:R-:W-:Y:S05]  /*14990*/  BSYNC B0 ;  /* 0x0000000000007941 */ /* 0x000fea0003800000 */
.L_x_1268:
[----:B------:R-:W-:Y:S05]  /*149a0*/  EXIT ;  /* 0x000000000000794d */ /* 0x000fea0003800000 */
.L_x_1092:
[----:B0-----:R-:W-:-:S04]  /*149b0*/  IMAD.U32 R3, RZ, RZ, UR38 ;  /* 0x00000026ff037e24 */ /* 0x001fc8000f8e00ff */
[----:B------:R0:W1:Y:S03]  /*149c0*/  SYNCS.PHASECHK.TRANS64.TRYWAIT P1, [R3+URZ+0x30800], R0 ;  /* 0x03080000030075a7 */ /* 0x000066000802017f */
[----:B-1----:R-:W-:Y:S05]  /*149d0*/  @!P1 NANOSLEEP.SYNCS 0x989680 ;  /* 0x009896800000995d */ /* 0x002fea0003900000 */
[----:B------:R-:W1:Y:S02]  /*149e0*/  @!P1 SYNCS.PHASECHK.TRANS64 P1, [R3+URZ+0x30800], R0 ;  /* 0x03080000030095a7 */ /* 0x000e64000802007f */
[----:B-1----:R-:W-:Y:S05]  /*149f0*/  @!P1 BRA `(.L_x_1092) ;  /* 0xfffffffc00ec9947 */ /* 0x002fea000383ffff */
[----:B------:R-:W-:Y:S05]  /*14a00*/  BRA `(.L_x_1277) ;  /* 0xfffffed0009c7947 */ /* 0x000fea000383ffff */
.L_x_1096:
[----:B-1----:R1:W2:Y:S02]  /*14a10*/  SYNCS.PHASECHK.TRANS64.TRYWAIT P2, [R5+URZ+0x30830], R0 ;  /* 0x03083000050075a7 */ /* 0x0022a4000804017f */
[----:B--2---:R-:W-:Y:S05]  /*14a20*/  @!P2 NANOSLEEP.SYNCS 0x989680 ;  /* 0x009896800000a95d */ /* 0x004fea0003900000 */
[----:B------:R-:W2:Y:S02]  /*14a30*/  @!P2 SYNCS.PHASECHK.TRANS64 P2, [R5+URZ+0x30830], R0 ;  /* 0x030830000500a5a7 */ /* 0x000ea4000804007f */
[----:B--2---:R-:W-:Y:S05]  /*14a40*/  @!P2 BRA `(.L_x_1096) ;  /* 0xfffffffc00f0a947 */ /* 0x004fea000383ffff */
[----:B------:R-:W-:Y:S05]  /*14a50*/  BRA `(.L_x_1095) ;  /* 0xfffffed000c07947 */ /* 0x000fea000383ffff */
.L_x_1112:
[----:B-1----:R-:W-:-:S04]  /*14a60*/  IMAD.U32 R153, RZ, RZ, UR5 ;  /* 0x00000005ff997e24 */ /* 0x002fc8000f8e00ff */
[----:B------:R1:W2:Y:S03]  /*14a70*/  SYNCS.PHASECHK.TRANS64.TRYWAIT P2, [R153+URZ+0x30830], R152 ;  /* 0x03083098990075a7 */ /* 0x0002a6000804017f */
[----:B--2---:R-:W-:Y:S05]  /*14a80*/  @!P2 NANOSLEEP.SYNCS 0x989680 ;  /* 0x009896800000a95d */ /* 0x004fea0003900000 */
[----:B------:R-:W2:Y:S02]  /*14a90*/  @!P2 SYNCS.PHASECHK.TRANS64 P2, [R153+URZ+0x30830], R152 ;  /* 0x030830989900a5a7 */ /* 0x000ea4000804007f */
[----:B--2---:R-:W-:Y:S05]  /*14aa0*/  @!P2 BRA `(.L_x_1112) ;  /* 0xfffffffc00eca947 */ /* 0x004fea000383ffff */
[----:B------:R-:W-:Y:S05]  /*14ab0*/  BRA `(.L_x_1111) ;  /* 0xfffffef800607947 */ /* 0x000fea000383ffff */
.L_x_1116:
[----:B-1----:R-:W-:-:S04]  /*14ac0*/  IMAD.U32 R221, RZ, RZ, UR6 ;  /* 0x00000006ffdd7e24 */ /* 0x002fc8000f8e00ff */
[----:B------:R1:W2:Y:S03]  /*14ad0*/  SYNCS.PHASECHK.TRANS64.TRYWAIT P2, [R221+URZ+0x30850], R0 ;  /* 0x03085000dd0075a7 */ /* 0x0002a6000804017f */
[----:B--2---:R-:W-:Y:S05]  /*14ae0*/  @!P2 NANOSLEEP.SYNCS 0x989680 ;  /* 0x009896800000a95d */ /* 0x004fea0003900000 */
[----:B------:R-:W2:Y:S02]  /*14af0*/  @!P2 SYNCS.PHASECHK.TRANS64 P2, [R221+URZ+0x30850], R0 ;  /* 0x03085000dd00a5a7 */ /* 0x000ea4000804007f */
[----:B--2---:R-:W-:Y:S05]  /*14b00*/  @!P2 BRA `(.L_x_1116) ;  /* 0xfffffffc00eca947 */ /* 0x004fea000383ffff */
[----:B------:R-:W-:Y:S05]  /*14b10*/  BRA `(.L_x_1115) ;  /* 0xffffff0400e87947 */ /* 0x000fea000383ffff */
.L_x_1133:
[----:B-1----:R-:W-:-:S04]  /*14b20*/  IMAD.U32 R152, RZ, RZ, UR5 ;  /* 0x00000005ff987e24 */ /* 0x002fc8000f8e00ff */
[----:B------:R1:W2:Y:S03]  /*14b30*/  SYNCS.PHASECHK.TRANS64.TRYWAIT P2, [R152+URZ+0x30830], R3 ;  /* 0x03083003980075a7 */ /* 0x0002a6000804017f */
[----:B--2---:R-:W-:Y:S05]  /*14b40*/  @!P2 NANOSLEEP.SYNCS 0x989680 ;  /* 0x009896800000a95d */ /* 0x004fea0003900000 */
[----:B------:R-:W2:Y:S02]  /*14b50*/  @!P2 SYNCS.PHASECHK.TRANS64 P2, [R152+URZ+0x30830], R3 ;  /* 0x030830039800a5a7 */ /* 0x000ea4000804007f */
[----:B--2---:R-:W-:Y:S05]  /*14b60*/  @!P2 BRA `(.L_x_1133) ;  /* 0xfffffffc00eca947 */ /* 0x004fea000383ffff */
[----:B------:R-:W-:Y:S05]  /*14b70*/  BRA `(.L_x_1132) ;  /* 0xffffff2000847947 */ /* 0x000fea000383ffff */
.L_x_1137:
[----:B0-----:R-:W-:-:S04]  /*14b80*/  IMAD.U32 R3, RZ, RZ, UR11 ;  /* 0x0000000bff037e24 */ /* 0x001fc8000f8e00ff */
[----:B------:R0:W2:Y:S03]  /*14b90*/  SYNCS.PHASECHK.TRANS64.TRYWAIT P2, [R3+URZ+0x30850], R0 ;  /* 0x03085000030075a7 */ /* 0x0000a6000804017f */
[----:B--2---:R-:W-:Y:S05]  /*14ba0*/  @!P2 NANOSLEEP.SYNCS 0x989680 ;  /* 0x009896800000a95d */ /* 0x004fea0003900000 */
[----:B------:R-:W2:Y:S02]  /*14bb0*/  @!P2 SYNCS.PHASECHK.TRANS64 P2, [R3+URZ+0x30850], R0 ;  /* 0x030850000300a5a7 */ /* 0x000ea4000804007f */
[----:B--2---:R-:W-:Y:S05]  /*14bc0*/  @!P2 BRA `(.L_x_1137) ;  /* 0xfffffffc00eca947 */ /* 0x004fea000383ffff */
[----:B------:R-:W-:Y:S05]  /*14bd0*/  BRA `(.L_x_1136) ;  /* 0xffffff30000c7947 */ /* 0x000fea000383ffff */
.L_x_1143:
[----:B-1----:R-:W-:-:S04]  /*14be0*/  IMAD.U32 R152, RZ, RZ, UR5 ;  /* 0x00000005ff987e24 */ /* 0x002fc8000f8e00ff */
[----:B------:R1:W2:Y:S03]  /*14bf0*/  SYNCS.PHASECHK.TRANS64.TRYWAIT P2, [R152+URZ+0x30830], R3 ;  /* 0x03083003980075a7 */ /* 0x0002a6000804017f */
[----:B--2---:R-:W-:Y:S05]  /*14c00*/  @!P2 NANOSLEEP.SYNCS 0x989680 ;  /* 0x009896800000a95d */ /* 0x004fea0003900000 */
[----:B------:R-:W2:Y:S02]  /*14c10*/  @!P2 SYNCS.PHASECHK.TRANS64 P2, [R152+URZ+0x30830], R3 ;  /* 0x030830039800a5a7 */ /* 0x000ea4000804007f */
[----:B--2---:R-:W-:Y:S05]  /*14c20*/  @!P2 BRA `(.L_x_1143) ;  /* 0xfffffffc00eca947 */ /* 0x004fea000383ffff */
[----:B------:R-:W-:Y:S05]  /*14c30*/  BRA `(.L_x_1142) ;  /* 0xffffff3c00947947 */ /* 0x000fea000383ffff */
.L_x_1147:
[----:B0-----:R-:W-:-:S04]  /*14c40*/  IMAD.U32 R3, RZ, RZ, UR11 ;  /* 0x0000000bff037e24 */ /* 0x001fc8000f8e00ff */
[----:B------:R0:W2:Y:S03]  /*14c50*/  SYNCS.PHASECHK.TRANS64.TRYWAIT P2, [R3+URZ+0x30850], R0 ;  /* 0x03085000030075a7 */ /* 0x0000a6000804017f */
[----:B--2---:R-:W-:Y:S05]  /*14c60*/  @!P2 NANOSLEEP.SYNCS 0x989680 ;  /* 0x009896800000a95d */ /* 0x004fea0003900000 */
[----:B------:R-:W2:Y:S02]  /*14c70*/  @!P2 SYNCS.PHASECHK.TRANS64 P2, [R3+URZ+0x30850], R0 ;  /* 0x030850000300a5a7 */ /* 0x000ea4000804007f */
[----:B--2---:R-:W-:Y:S05]  /*14c80*/  @!P2 BRA `(.L_x_1147) ;  /* 0xfffffffc00eca947 */ /* 0x004fea000383ffff */
[----:B------:R-:W-:Y:S05]  /*14c90*/  BRA `(.L_x_1146) ;  /* 0xffffff4c001c7947 */ /* 0x000fea000383ffff */
.L_x_1160:
[----:B-1----:R-:W-:-:S04]  /*14ca0*/  IMAD.U32 R7, RZ, RZ, UR5 ;  /* 0x00000005ff077e24 */ /* 0x002fc8000f8e00ff */
[----:B------:R1:W2:Y:S03]  /*14cb0*/  SYNCS.PHASECHK.TRANS64.TRYWAIT P0, [R7+URZ+0x30850], R0 ;  /* 0x03085000070075a7 */ /* 0x0002a6000800017f */
[----:B--2---:R-:W-:Y:S05]  /*14cc0*/  @!P0 NANOSLEEP.SYNCS 0x989680 ;  /* 0x009896800000895d */ /* 0x004fea0003900000 */
[----:B------:R-:W2:Y:S02]  /*14cd0*/  @!P0 SYNCS.PHASECHK.TRANS64 P0, [R7+URZ+0x30850], R0 ;  /* 0x03085000070085a7 */ /* 0x000ea4000800007f */
[----:B--2---:R-:W-:Y:S05]  /*14ce0*/  @!P0 BRA `(.L_x_1160) ;  /* 0xfffffffc00ec8947 */ /* 0x004fea000383ffff */
[----:B------:R-:W-:Y:S05]  /*14cf0*/  BRA `(.L_x_1159) ;  /* 0xffffff6800f47947 */ /* 0x000fea000383ffff */
.L_x_1210:
[----:B------:R-:W1:Y:S01]  /*14d00*/  S2R R9, SR_TID.X ;  /* 0x0000000000097919 */ /* 0x000e620000002100 */
[----:B------:R-:W-:Y:S01]  /*14d10*/  BSSY B0, `(.L_x_1278) ;  /* 0x000000a000007945 */ /* 0x000fe20003800000 */
[----:B------:R-:W-:Y:S02]  /*14d20*/  IMAD.MOV.U32 R12, RZ, RZ, RZ ;  /* 0x000000ffff0c7224 */ /* 0x000fe400078e00ff */
[----:B------:R-:W-:Y:S02]  /*14d30*/  IMAD.MOV.U32 R11, RZ, RZ, 0x1f ;  /* 0x0000001fff0b7424 */ /* 0x000fe400078e00ff */
[----:B------:R-:W-:Y:S01]  /*14d40*/  IMAD.MOV.U32 R15, RZ, RZ, -0x1 ;  /* 0xffffffffff0f7424 */ /* 0x000fe200078e00ff */
[----:B-1----:R-:W-:-:S04]  /*14d50*/  SHF.R.U32.HI R9, RZ, 0x5, R9 ;  /* 0x00000005ff097819 */ /* 0x002fc80000011609 */
[----:B------:R-:W-:-:S05]  /*14d60*/  LOP3.LUT R9, R9, 0x3, RZ, 0xc0, !PT ;  /* 0x0000000309097812 */ /* 0x000fca00078ec0ff */
[----:B0-----:R-:W-:-:S07]  /*14d70*/  IMAD.MOV.U32 R13, RZ, RZ, R9 ;  /* 0x000000ffff0d7224 */ /* 0x001fce00078e0009 */
[----:B------:R-:W-:Y:S05]  /*14d80*/  WARPSYNC.COLLECTIVE R15, `(.L_x_1279) ;  /* 0x000000000f087348 */ /* 0x000fea0003c00000 */
[----:B------:R0:W1:Y:S02]  /*14d90*/  SHFL.IDX P6, R14, R13, R12, R11 ;  /* 0x0000000c0d0e7389 */ /* 0x00006400000c000b */
[----:B01----:R-:W-:Y:S01]  /*14da0*/  ENDCOLLECTIVE ;  /* 0x000000000000791b */ /* 0x003fe20003800000 */
.L_x_1279:
[----:B------:R-:W-:Y:S05]  /*14db0*/  BSYNC B0 ;  /* 0x0000000000007941 */ /* 0x000fea0003800000 */
.L_x_1278:
[----:B------:R-:W-:Y:S05]  /*14dc0*/  BRA `(.L_x_1280) ;  /* 0xffffffc000547947 */ /* 0x000fea000383ffff */
.L_x_1211:
[----:B------:R-:W-:Y:S01]  /*14dd0*/  BSSY B0, `(.L_x_1281) ;  /* 0x0000006000007945 */ /* 0x000fe20003800000 */
[----:B------:R-:W-:-:S07]  /*14de0*/  IMAD.MOV.U32 R15, RZ, RZ, -0x1 ;  /* 0xffffffffff0f7424 */ /* 0x000fce00078e00ff */
[----:B0-----:R-:W-:Y:S05]  /*14df0*/  WARPSYNC.COLLECTIVE R15, `(.L_x_1282) ;  /* 0x000000000f0c7348 */ /* 0x001fea0003c00000 */
[----:B------:R-:W-:Y:S02]  /*14e00*/  ELECT P6, UR62, PT ;  /* 0x00000000003e782f */ /* 0x000fe400038c0000 */
[----:B------:R-:W-:Y:S01]  /*14e10*/  MOV R14, UR62 ;  /* 0x0000003e000e7c02 */ /* 0x000fe20008000f00 */
[----:B0-----:R-:W-:Y:S10]  /*14e20*/  ENDCOLLECTIVE ;  /* 0x000000000000791b */ /* 0x001ff40003800000 */
.L_x_1282:
[----:B------:R-:W-:Y:S05]  /*14e30*/  BSYNC B0 ;  /* 0x0000000000007941 */ /* 0x000fea0003800000 */
.L_x_1281:
[----:B------:R-:W-:Y:S05]  /*14e40*/  BRA `(.L_x_1283) ;  /* 0xffffffc000447947 */ /* 0x000fea000383ffff */
.L_x_1214:
[----:B-1----:R1:W2:Y:S02]  /*14e50*/  SYNCS.PHASECHK.TRANS64.TRYWAIT P0, [R9+URZ+0x30840], R10 ;  /* 0x0308400a090075a7 */ /* 0x0022a4000800017f */
[----:B--2---:R-:W-:Y:S05]  /*14e60*/  @!P0 NANOSLEEP.SYNCS 0x989680 ;  /* 0x009896800000895d */ /* 0x004fea0003900000 */
[----:B------:R-:W2:Y:S02]  /*14e70*/  @!P0 SYNCS.PHASECHK.TRANS64 P0, [R9+URZ+0x30840], R10 ;  /* 0x0308400a090085a7 */ /* 0x000ea4000800007f */
[----:B--2---:R-:W-:Y:S05]  /*14e80*/  @!P0 BRA `(.L_x_1214) ;  /* 0xfffffffc00f08947 */ /* 0x004fea000383ffff */
[----:B------:R-:W-:Y:S05]  /*14e90*/  BRA `(.L_x_1284) ;  /* 0xffffffc000ac7947 */ /* 0x000fea000383ffff */
.L_x_1217:
        /* <DEDUP_REMOVED lines=8> */
.L_x_1225:
[----:B0-----:R0:W1:Y:S02]  /*14f20*/  SYNCS.PHASECHK.TRANS64.TRYWAIT P0, [R2+URZ+0x30840], R3 ;  /* 0x03084003020075a7 */ /* 0x001064000800017f */
[----:B-1----:R-:W-:Y:S05]  /*14f30*/  @!P0 NANOSLEEP.SYNCS 0x989680 ;  /* 0x009896800000895d */ /* 0x002fea0003900000 */
[----:B------:R-:W1:Y:S02]  /*14f40*/  @!P0 SYNCS.PHASECHK.TRANS64 P0, [R2+URZ+0x30840], R3 ;  /* 0x03084003020085a7 */ /* 0x000e64000800007f */
[----:B-1----:R-:W-:Y:S05]  /*14f50*/  @!P0 BRA `(.L_x_1225) ;  /* 0xfffffffc00f08947 */ /* 0x002fea000383ffff */
[----:B------:R-:W-:Y:S05]  /*14f60*/  BRA `(.L_x_1286) ;  /* 0xffffffc800e47947 */ /* 0x000fea000383ffff */
.L_x_1227:
[----:B0-----:R0:W1:Y:S02]  /*14f70*/  SYNCS.PHASECHK.TRANS64.TRYWAIT P0, [R3+URZ+0x60], R2 ;  /* 0x00006002030075a7 */ /* 0x001064000800017f */
[----:B-1----:R-:W-:Y:S05]  /*14f80*/  @!P0 NANOSLEEP.SYNCS 0x989680 ;  /* 0x009896800000895d */ /* 0x002fea0003900000 */
[----:B------:R-:W1:Y:S02]  /*14f90*/  @!P0 SYNCS.PHASECHK.TRANS64 P0, [R3+URZ+0x60], R2 ;  /* 0x00006002030085a7 */ /* 0x000e64000800007f */
[----:B-1----:R-:W-:Y:S05]  /*14fa0*/  @!P0 BRA `(.L_x_1227) ;  /* 0xfffffffc00f08947 */ /* 0x002fea000383ffff */
[----:B------:R-:W-:Y:S05]  /*14fb0*/  BRA `(.L_x_1287) ;  /* 0xffffffcc00a47947 */ /* 0x000fea000383ffff */
.L_x_1232:
[----:B-1----:R1:W2:Y:S02]  /*14fc0*/  SYNCS.PHASECHK.TRANS64.TRYWAIT P0, [R2+URZ+0x30840], R3 ;  /* 0x03084003020075a7 */ /* 0x0022a4000800017f */
[----:B--2---:R-:W-:Y:S05]  /*14fd0*/  @!P0 NANOSLEEP.SYNCS 0x989680 ;  /* 0x009896800000895d */ /* 0x004fea0003900000 */
[----:B------:R-:W2:Y:S02]  /*14fe0*/  @!P0 SYNCS.PHASECHK.TRANS64 P0, [R2+URZ+0x30840], R3 ;  /* 0x03084003020085a7 */ /* 0x000ea4000800007f */
[----:B--2---:R-:W-:Y:S05]  /*14ff0*/  @!P0 BRA `(.L_x_1232) ;  /* 0xfffffffc00f08947 */ /* 0x004fea000383ffff */
[----:B------:R-:W-:Y:S05]  /*15000*/  BRA `(.L_x_1288) ;  /* 0xffffffd400347947 */ /* 0x000fea000383ffff */
.L_x_1234:
[----:B0-----:R0:W1:Y:S02]  /*15010*/  SYNCS.PHASECHK.TRANS64.TRYWAIT P1, [R3+URZ+0x60], R2 ;  /* 0x00006002030075a7 */ /* 0x001064000802017f */
[----:B-1----:R-:W-:Y:S05]  /*15020*/  @!P1 NANOSLEEP.SYNCS 0x989680 ;  /* 0x009896800000995d */ /* 0x002fea0003900000 */
[----:B------:R-:W1:Y:S02]  /*15030*/  @!P1 SYNCS.PHASECHK.TRANS64 P1, [R3+URZ+0x60], R2 ;  /* 0x00006002030095a7 */ /* 0x000e64000802007f */
[----:B-1----:R-:W-:Y:S05]  /*15040*/  @!P1 BRA `(.L_x_1234) ;  /* 0xfffffffc00f09947 */ /* 0x002fea000383ffff */
[----:B------:R-:W-:Y:S05]  /*15050*/  BRA `(.L_x_1289) ;  /* 0xffffffd400f47947 */ /* 0x000fea000383ffff */
.L_x_1239:
[----:B--2---:R2:W3:Y:S02]  /*15060*/  SYNCS.PHASECHK.TRANS64.TRYWAIT P0, [R2+URZ+0x30840], R3 ;  /* 0x03084003020075a7 */ /* 0x0044e4000800017f */
[----:B---3--:R-:W-:Y:S05]  /*15070*/  @!P0 NANOSLEEP.SYNCS 0x989680 ;  /* 0x009896800000895d */ /* 0x008fea0003900000 */
[----:B------:R-:W3:Y:S02]  /*15080*/  @!P0 SYNCS.PHASECHK.TRANS64 P0, [R2+URZ+0x30840], R3 ;  /* 0x03084003020085a7 */ /* 0x000ee4000800007f */
[----:B---3--:R-:W-:Y:S05]  /*15090*/  @!P0 BRA `(.L_x_1239) ;  /* 0xfffffffc00f08947 */ /* 0x008fea000383ffff */
[----:B------:R-:W-:Y:S05]  /*150a0*/  BRA `(.L_x_1290) ;  /* 0xffffffdc003c7947 */ /* 0x000fea000383ffff */
.L_x_1241:
[----:B0-----:R0:W1:Y:S02]  /*150b0*/  SYNCS.PHASECHK.TRANS64.TRYWAIT P1, [R2+URZ+0x60], R9 ;  /* 0x00006009020075a7 */ /* 0x001064000802017f */
[----:B-1----:R-:W-:Y:S05]  /*150c0*/  @!P1 NANOSLEEP.SYNCS 0x989680 ;  /* 0x009896800000995d */ /* 0x002fea0003900000 */
[----:B------:R-:W1:Y:S02]  /*150d0*/  @!P1 SYNCS.PHASECHK.TRANS64 P1, [R2+URZ+0x60], R9 ;  /* 0x00006009020095a7 */ /* 0x000e64000802007f */
[----:B-1----:R-:W-:Y:S05]  /*150e0*/  @!P1 BRA `(.L_x_1241) ;  /* 0xfffffffc00f09947 */ /* 0x002fea000383ffff */
[----:B------:R-:W-:Y:S05]  /*150f0*/  BRA `(.L_x_1291) ;  /* 0xffffffdc00fc7947 */ /* 0x000fea000383ffff */
.L_x_1248:
[----:B-1----:R1:W2:Y:S02]  /*15100*/  SYNCS.PHASECHK.TRANS64.TRYWAIT P0, [R3+URZ+0x30860], R0 ;  /* 0x03086000030075a7 */ /* 0x0022a4000800017f */
[----:B--2---:R-:W-:Y:S05]  /*15110*/  @!P0 NANOSLEEP.SYNCS 0x989680 ;  /* 0x009896800000895d */ /* 0x004fea0003900000 */
[----:B------:R-:W2:Y:S02]  /*15120*/  @!P0 SYNCS.PHASECHK.TRANS64 P0, [R3+URZ+0x30860], R0 ;  /* 0x03086000030085a7 */ /* 0x000ea4000800007f */
[----:B--2---:R-:W-:Y:S05]  /*15130*/  @!P0 BRA `(.L_x_1248) ;  /* 0xfffffffc00f08947 */ /* 0x004fea000383ffff */
[----:B------:R-:W-:Y:S05]  /*15140*/  BRA `(.L_x_1292) ;  /* 0xffffffe4002c7947 */ /* 0x000fea000383ffff */
.L_x_1250:
        /* <DEDUP_REMOVED lines=8> */
.L_x_1294:
[----:B------:R-:W-:Y:S05]  /*151d0*/  BSYNC B0 ;  /* 0x0000000000007941 */ /* 0x000fea0003800000 */
.L_x_1293:
[----:B------:R-:W-:Y:S02]  /*151e0*/  IMAD.MOV.U32 R13, RZ, RZ, R16 ;  /* 0x000000ffff0d7224 */ /* 0x000fe400078e0010 */
[----:B------:R-:W-:Y:S02]  /*151f0*/  IMAD.MOV.U32 R12, RZ, RZ, 0x1 ;  /* 0x00000001ff0c7424 */ /* 0x000fe400078e00ff */
[----:B------:R-:W-:Y:S02]  /*15200*/  IMAD.MOV.U32 R11, RZ, RZ, 0x1f ;  /* 0x0000001fff0b7424 */ /* 0x000fe400078e00ff */
[----:B------:R-:W-:Y:S02]  /*15210*/  IMAD.MOV.U32 R15, RZ, RZ, -0x1 ;  /* 0xffffffffff0f7424 */ /* 0x000fe400078e00ff */
[----:B------:R-:W-:-:S07]  /*15220*/  IMAD.MOV.U32 R4, RZ, RZ, R14 ;  /* 0x000000ffff047224 */ /* 0x000fce00078e000e */
[----:B------:R-:W-:Y:S05]  /*15230*/  WARPSYNC.COLLECTIVE R15, `(.L_x_1295) ;  /* 0x000000000f087348 */ /* 0x000fea0003c00000 */
[----:B------:R0:W1:Y:S02]  /*15240*/  SHFL.IDX P6, R14, R13, R12, R11 ;  /* 0x0000000c0d0e7389 */ /* 0x00006400000c000b */
[----:B01----:R-:W-:Y:S01]  /*15250*/  ENDCOLLECTIVE ;  /* 0x000000000000791b */ /* 0x003fe20003800000 */
.L_x_1295:
[----:B------:R-:W-:Y:S01]  /*15260*/  IMAD.MOV.U32 R16, RZ, RZ, R14 ;  /* 0x000000ffff107224 */ /* 0x000fe200078e000e */
[----:B------:R-:W-:Y:S06]  /*15270*/  BRA `(.L_x_1296) ;  /* 0xffffffe400dc7947 */ /* 0x000fec000383ffff */
.L_x_1253:
[----:B------:R-:W-:Y:S01]  /*15280*/  BSSY B0, `(.L_x_1297) ;  /* 0x0000008000007945 */ /* 0x000fe20003800000 */
[----:B0----5:R-:W-:Y:S02]  /*15290*/  IMAD.MOV.U32 R13, RZ, RZ, R17 ;  /* 0x000000ffff0d7224 */ /* 0x021fe400078e0011 */
[----:B------:R-:W-:Y:S02]  /*152a0*/  IMAD.MOV.U32 R12, RZ, RZ, 0x1 ;  /* 0x00000001ff0c7424 */ /* 0x000fe400078e00ff */
[----:B------:R-:W-:Y:S02]  /*152b0*/  IMAD.MOV.U32 R11, RZ, RZ, RZ ;  /* 0x000000ffff0b7224 */ /* 0x000fe400078e00ff */
[----:B------:R-:W-:-:S07]  /*152c0*/  IMAD.MOV.U32 R15, RZ, RZ, -0x1 ;  /* 0xffffffffff0f7424 */ /* 0x000fce00078e00ff */
[----:B-1234-:R-:W-:Y:S05]  /*152d0*/  WARPSYNC.COLLECTIVE R15, `(.L_x_1298) ;  /* 0x000000000f087348 */ /* 0x01efea0003c00000 */
[----:B------:R0:W0:Y:S02]  /*152e0*/  SHFL.UP P6, R14, R13, R12, R11 ;  /* 0x0400000c0d0e7389 */ /* 0x00002400000c000b */
[----:B01234-:R-:W-:Y:S01]  /*152f0*/  ENDCOLLECTIVE ;  /* 0x000000000000791b */ /* 0x01ffe20003800000 */
.L_x_1298:
[----:B------:R-:W-:Y:S05]  /*15300*/  BSYNC B0 ;  /* 0x0000000000007941 */ /* 0x000fea0003800000 */
.L_x_1297:
[----:B------:R-:W-:Y:S01]  /*15310*/  ISETP.NE.AND P0, PT, R6, RZ, PT ;  /* 0x000000ff0600720c */ /* 0x000fe20003f05270 */
        /* <DEDUP_REMOVED lines=9> */
.L_x_1299:
        /* <DEDUP_REMOVED lines=8> */
.L_x_1300:
        /* <DEDUP_REMOVED lines=8> */
.L_x_1301:
        /* <DEDUP_REMOVED lines=8> */
.L_x_1302:
[----:B------:R-:W-:Y:S02]  /*15530*/  IMAD.MOV.U32 R12, RZ, RZ, 0x1f ;  /* 0x0000001fff0c7424 */ /* 0x000fe400078e00ff */
[----:B------:R-:W-:Y:S01]  /*15540*/  IMAD.MOV.U32 R11, RZ, RZ, 0x1f ;  /* 0x0000001fff0b7424 */ /* 0x000fe200078e00ff */
[----:B------:R-:W-:-:S05]  /*15550*/  SEL R2, R14, RZ, P0 ;  /* 0x000000ff0e027207 */ /* 0x000fca0000000000 */
[----:B------:R-:W-:-:S04]  /*15560*/  IMAD.IADD R2, R5, 0x1, R2 ;  /* 0x0000000105027824 */ /* 0x000fc800078e0202 */
[----:B------:R-:W-:-:S07]  /*15570*/  IMAD.MOV.U32 R13, RZ, RZ, R2 ;  /* 0x000000ffff0d7224 */ /* 0x000fce00078e0002 */
[----:B------:R-:W-:Y:S05]  /*15580*/  WARPSYNC.COLLECTIVE R15, `(.L_x_1303) ;  /* 0x000000000f087348 */ /* 0x000fea0003c00000 */
[----:B------:R0:W1:Y:S02]  /*15590*/  SHFL.IDX P6, R14, R13, R12, R11 ;  /* 0x0000000c0d0e7389 */ /* 0x00006400000c000b */
[----:B01----:R-:W-:Y:S01]  /*155a0*/  ENDCOLLECTIVE ;  /* 0x000000000000791b */ /* 0x003fe20003800000 */
.L_x_1303:
[----:B------:R-:W-:Y:S05]  /*155b0*/  BRA `(.L_x_1304) ;  /* 0xffffffe400a07947 */ /* 0x000fea000383ffff */
.L_x_1258:
        /* <DEDUP_REMOVED lines=8> */
.L_x_1306:
[----:B------:R-:W-:Y:S05]  /*15640*/  BSYNC B0 ;  /* 0x0000000000007941 */ /* 0x000fea0003800000 */
.L_x_1305:
        /* <DEDUP_REMOVED lines=10> */
.L_x_1307:
        /* <DEDUP_REMOVED lines=8> */
.L_x_1308:
        /* <DEDUP_REMOVED lines=8> */
.L_x_1309:
        /* <DEDUP_REMOVED lines=8> */
.L_x_1310:
        /* <DEDUP_REMOVED lines=8> */
.L_x_1311:
[----:B------:R-:W-:Y:S05]  /*158f0*/  BRA `(.L_x_1312) ;  /* 0xffffffe400847947 */ /* 0x000fea000383ffff */
.L_x_1260:
[----:B------:R-:W-:Y:S01]  /*15900*/  BSSY B0, `(.L_x_1313) ;  /* 0x0000006000007945 */ /* 0x000fe20003800000 */
[----:B------:R-:W-:Y:S01]  /*15910*/  PLOP3.LUT P6, PT, P6, PT, PT, 0x8, 0x0 ;  /* 0x000000000000781c */ /* 0x000fe200037ce170 */
[----:B------:R-:W-:-:S12]  /*15920*/  IMAD.MOV.U32 R15, RZ, RZ, -0x1 ;  /* 0xffffffffff0f7424 */ /* 0x000fd800078e00ff */
[----:B0-----:R-:W-:Y:S05]  /*15930*/  WARPSYNC.COLLECTIVE R15, `(.L_x_1314) ;  /* 0x000000000f087348 */ /* 0x001fea0003c00000 */
[----:B------:R-:W-:Y:S01]  /*15940*/  VOTE.ANY R14, PT, P6 ;  /* 0x00000000000e7806 */ /* 0x000fe200030e0100 */
[----:B0-----:R-:W-:Y:S06]  /*15950*/  ENDCOLLECTIVE ;  /* 0x000000000000791b */ /* 0x001fec0003800000 */
.L_x_1314:
[----:B------:R-:W-:Y:S05]  /*15960*/  BSYNC B0 ;  /* 0x0000000000007941 */ /* 0x000fea0003800000 */
.L_x_1313:
        /* <DEDUP_REMOVED lines=9> */
.L_x_1315:
[----:B------:R-:W-:Y:S01]  /*15a00*/  IMAD.MOV.U32 R17, RZ, RZ, R14 ;  /* 0x000000ffff117224 */ /* 0x000fe200078e000e */
[----:B------:R-:W-:Y:S06]  /*15a10*/  BRA `(.L_x_1316) ;  /* 0xffffffe400747947 */ /* 0x000fec000383ffff */
.L_x_1262:
[----:B------:R-:W-:Y:S01]  /*15a20*/  BSSY B0, `(.L_x_1317) ;  /* 0x0000007000007945 */ /* 0x000fe20003800000 */
[----:B------:R-:W-:Y:S02]  /*15a30*/  IMAD.MOV.U32 R13, RZ, RZ, R2 ;  /* 0x000000ffff0d7224 */ /* 0x000fe400078e0002 */
[----:B------:R-:W-:Y:S02]  /*15a40*/  IMAD.MOV.U32 R11, RZ, RZ, 0x1f ;  /* 0x0000001fff0b7424 */ /* 0x000fe400078e00ff */
[----:B------:R-:W-:-:S07]  /*15a50*/  IMAD.MOV.U32 R15, RZ, RZ, -0x1 ;  /* 0xffffffffff0f7424 */ /* 0x000fce00078e00ff */
[----:B012---:R-:W-:Y:S05]  /*15a60*/  WARPSYNC.COLLECTIVE R15, `(.L_x_1318) ;  /* 0x000000000f087348 */ /* 0x007fea0003c00000 */
[----:B------:R3:W4:Y:S02]  /*15a70*/  SHFL.IDX P6, R14, R13, R12, R11 ;  /* 0x0000000c0d0e7389 */ /* 0x00072400000c000b */
[----:B01234-:R-:W-:Y:S01]  /*15a80*/  ENDCOLLECTIVE ;  /* 0x000000000000791b */ /* 0x01ffe20003800000 */
.L_x_1318:
[----:B------:R-:W-:Y:S05]  /*15a90*/  BSYNC B0 ;  /* 0x0000000000007941 */ /* 0x000fea0003800000 */
.L_x_1317:
[----:B------:R-:W-:Y:S01]  /*15aa0*/  IMAD.MOV.U32 R7, RZ, RZ, R14 ;  /* 0x000000ffff077224 */ /* 0x000fe200078e000e */
[----:B------:R-:W-:Y:S06]  /*15ab0*/  BRA `(.L_x_1261) ;  /* 0xffffffe400687947 */ /* 0x000fec000383ffff */
.L_x_1266:
[----:B-1----:R1:W2:Y:S02]  /*15ac0*/  SYNCS.PHASECHK.TRANS64.TRYWAIT P0, [R0+URZ+0x30820], R3 ;  /* 0x03082003000075a7 */ /* 0x0022a4000800017f */
[----:B--2---:R-:W-:Y:S05]  /*15ad0*/  @!P0 NANOSLEEP.SYNCS 0x989680 ;  /* 0x009896800000895d */ /* 0x004fea0003900000 */
[----:B------:R-:W2:Y:S02]  /*15ae0*/  @!P0 SYNCS.PHASECHK.TRANS64 P0, [R0+URZ+0x30820], R3 ;  /* 0x03082003000085a7 */ /* 0x000ea4000800007f */
[----:B--2---:R-:W-:Y:S05]  /*15af0*/  @!P0 BRA `(.L_x_1266) ;  /* 0xfffffffc00f08947 */ /* 0x004fea000383ffff */
[----:B------:R-:W-:Y:S05]  /*15b00*/  BRA `(.L_x_1319) ;  /* 0xffffffe800dc7947 */ /* 0x000fea000383ffff */
.L_x_1267:
[----:B------:R-:W2:Y:S01]  /*15b10*/  S2R R2, SR_TID.X ;  /* 0x0000000000027919 */ /* 0x000ea20000002100 */
[----:B------:R-:W-:Y:S01]  /*15b20*/  BSSY B0, `(.L_x_1320) ;  /* 0x000000a000007945 */ /* 0x000fe20003800000 */
[----:B------:R-:W-:Y:S02]  /*15b30*/  IMAD.MOV.U32 R12, RZ, RZ, RZ ;  /* 0x000000ffff0c7224 */ /* 0x000fe400078e00ff */
[----:B------:R-:W-:Y:S02]  /*15b40*/  IMAD.MOV.U32 R11, RZ, RZ, 0x1f ;  /* 0x0000001fff0b7424 */ /* 0x000fe400078e00ff */
[----:B------:R-:W-:Y:S01]  /*15b50*/  IMAD.MOV.U32 R15, RZ, RZ, -0x1 ;  /* 0xffffffffff0f7424 */ /* 0x000fe200078e00ff */
[----:B--2---:R-:W-:-:S04]  /*15b60*/  SHF.R.U32.HI R2, RZ, 0x5, R2 ;  /* 0x00000005ff027819 */ /* 0x004fc80000011602 */
[----:B------:R-:W-:-:S05]  /*15b70*/  LOP3.LUT R2, R2, 0x3, RZ, 0xc0, !PT ;  /* 0x0000000302027812 */ /* 0x000fca00078ec0ff */
[----:B0-----:R-:W-:-:S07]  /*15b80*/  IMAD.MOV.U32 R13, RZ, RZ, R2 ;  /* 0x000000ffff0d7224 */ /* 0x001fce00078e0002 */
[----:B-1----:R-:W-:Y:S05]  /*15b90*/  WARPSYNC.COLLECTIVE R15, `(.L_x_1321) ;  /* 0x000000000f087348 */ /* 0x002fea0003c00000 */
[----:B------:R0:W2:Y:S02]  /*15ba0*/  SHFL.IDX P6, R14, R13, R12, R11 ;  /* 0x0000000c0d0e7389 */ /* 0x0000a400000c000b */
[----:B012---:R-:W-:Y:S01]  /*15bb0*/  ENDCOLLECTIVE ;  /* 0x000000000000791b */ /* 0x007fe20003800000 */
.L_x_1321:
[----:B------:R-:W-:Y:S05]  /*15bc0*/  BSYNC B0 ;  /* 0x0000000000007941 */ /* 0x000fea0003800000 */
.L_x_1320:
[----:B------:R-:W-:Y:S05]  /*15bd0*/  BRA `(.L_x_1322) ;  /* 0xffffffe800c47947 */ /* 0x000fea000383ffff */
.L_x_1270:
[----:B------:R-:W-:Y:S01]  /*15be0*/  BSSY B1, `(.L_x_1323) ;  /* 0x0000006000017945 */ /* 0x000fe20003800000 */
[----:B------:R-:W-:-:S07]  /*15bf0*/  IMAD.MOV.U32 R15, RZ, RZ, -0x1 ;  /* 0xffffffffff0f7424 */ /* 0x000fce00078e00ff */
[----:B012---:R-:W-:Y:S05]  /*15c00*/  WARPSYNC.COLLECTIVE R15, `(.L_x_1324) ;  /* 0x000000000f0c7348 */ /* 0x007fea0003c00000 */
[----:B------:R-:W-:Y:S02]  /*15c10*/  ELECT P6, UR62, PT ;  /* 0x00000000003e782f */ /* 0x000fe400038c0000 */
[----:B------:R-:W-:Y:S01]  /*15c20*/  MOV R14, UR62 ;  /* 0x0000003e000e7c02 */ /* 0x000fe20008000f00 */
[----:B012---:R-:W-:Y:S10]  /*15c30*/  ENDCOLLECTIVE ;  /* 0x000000000000791b */ /* 0x007ff40003800000 */
.L_x_1324:
[----:B------:R-:W-:Y:S05]  /*15c40*/  BSYNC B1 ;  /* 0x0000000000017941 */ /* 0x000fea0003800000 */
.L_x_1323:
[----:B------:R-:W-:Y:S05]  /*15c50*/  BRA `(.L_x_1325) ;  /* 0xffffffe800bc7947 */ /* 0x000fea000383ffff */
.L_x_1272:
[----:B-1----:R1:W2:Y:S02]  /*15c60*/  SYNCS.PHASECHK.TRANS64.TRYWAIT P0, [R6+URZ], R5 ;  /* 0x00000005060075a7 */ /* 0x0022a4000800017f */
[----:B--2---:R-:W-:Y:S05]  /*15c70*/  @!P0 NANOSLEEP.SYNCS 0x989680 ;  /* 0x009896800000895d */ /* 0x004fea0003900000 */
[----:B------:R-:W2:Y:S02]  /*15c80*/  @!P0 SYNCS.PHASECHK.TRANS64 P0, [R6+URZ], R5 ;  /* 0x00000005060085a7 */ /* 0x000ea4000800007f */
[----:B--2---:R-:W-:Y:S05]  /*15c90*/  @!P0 BRA `(.L_x_1272) ;  /* 0xfffffffc00f08947 */ /* 0x004fea000383ffff */
[----:B------:R-:W-:Y:S05]  /*15ca0*/  BRA `(.L_x_1326) ;  /* 0xffffffec00007947 */ /* 0x000fea000383ffff */
.L_x_1273:
[----:B--2---:R2:W3:Y:S02]  /*15cb0*/  SYNCS.PHASECHK.TRANS64.TRYWAIT P0, [R7+URZ], R2 ;  /* 0x00000002070075a7 */ /* 0x0044e4000800017f */
[----:B---3--:R-:W-:Y:S05]  /*15cc0*/  @!P0 NANOSLEEP.SYNCS 0x989680 ;  /* 0x009896800000895d */ /* 0x008fea0003900000 */
[----:B------:R-:W3:Y:S02]  /*15cd0*/  @!P0 SYNCS.PHASECHK.TRANS64 P0, [R7+URZ], R2 ;  /* 0x00000002070085a7 */ /* 0x000ee4000800007f */
[----:B---3--:R-:W-:Y:S05]  /*15ce0*/  @!P0 BRA `(.L_x_1273) ;  /* 0xfffffffc00f08947 */ /* 0x008fea000383ffff */
[----:B------:R-:W-:Y:S05]  /*15cf0*/  BRA `(.L_x_1327) ;  /* 0xffffffe800f47947 */ /* 0x000fea000383ffff */
.L_x_1275:
[----:B---3--:R3:W4:Y:S02]  /*15d00*/  SYNCS.PHASECHK.TRANS64.TRYWAIT P0, [R4+URZ], R5 ;  /* 0x00000005040075a7 */ /* 0x008724000800017f */
[----:B----4-:R-:W-:Y:S05]  /*15d10*/  @!P0 NANOSLEEP.SYNCS 0x989680 ;  /* 0x009896800000895d */ /* 0x010fea0003900000 */
[----:B------:R-:W4:Y:S02]  /*15d20*/  @!P0 SYNCS.PHASECHK.TRANS64 P0, [R4+URZ], R5 ;  /* 0x00000005040085a7 */ /* 0x000f24000800007f */
[----:B----4-:R-:W-:Y:S05]  /*15d30*/  @!P0 BRA `(.L_x_1275) ;  /* 0xfffffffc00f08947 */ /* 0x010fea000383ffff */
[----:B------:R-:W-:Y:S05]  /*15d40*/  BRA `(.L_x_1328) ;  /* 0xffffffe800fc7947 */ /* 0x000fea000383ffff */
.L_x_1329:
        /* <DEDUP_REMOVED lines=11> */
.L_x_12754:


//--------------------- .text._ZN7cutlass13device_kernelIN5flash11enable_sm90INS1_16FlashAttnFwdSm90INS1_25CollectiveMainloopFwdSm90ILi2EN4cute5tupleIJNS5_1CILi1EEES8_S8_EEENS6_IJNS7_ILi128EEENS7_ILi64EEENS7_ILi256EEEEEELi256ENS_6half_tEfNS_4arch4Sm90ELb0ELb1ELb0ELb1ELb0ELb1ELb0ELb1ELb1ELb0ELb0ELb0EEENS1_21CollectiveEpilogueFwdINS6_IJSA_SC_SB_EEES9_SE_SG_Li256ELb1ELb0ELb0ELb0EEENS1_36VarlenDynamicPersistentTileSchedulerILi128ELi64ELi256ELi32ELb0ELb0ELb1ELb1ELb0ELb1EEEEEEEEEvNT_6ParamsE --------------------------
	.section	.text._ZN7cutlass13device_kernelIN5flash11enable_sm90INS1_16FlashAttnFwdSm90INS1_25CollectiveMainloopFwdSm90ILi2EN4cute5tupleIJNS5_1CILi1EEES8_S8_EEENS6_IJNS7_ILi128EEENS7_ILi64EEENS7_ILi256EEEEEELi256ENS_6half_tEfNS_4arch4Sm90ELb0ELb1ELb0ELb1ELb0ELb1ELb0ELb1ELb1ELb0ELb0ELb0EEENS1_21CollectiveEpilogueFwdINS6_IJSA_SC_SB_EEES9_SE_SG_Li256ELb1ELb0ELb0ELb0EEENS1_36VarlenDynamicPersistentTileSchedulerILi128ELi64ELi256ELi32ELb0ELb0ELb1ELb1ELb0ELb1EEEEEEEEEvNT_6ParamsE,"ax",@progbits
	.align	128
.text._ZN7cutlass13device_kernelIN5flash11enable_sm90INS1_16FlashAttnFwdSm90INS1_25CollectiveMainloopFwdSm90ILi2EN4cute5tupleIJNS5_1CILi1EEES8_S8_EEENS6_IJNS7_ILi128EEENS7_ILi64EEENS7_ILi256EEEEEELi256ENS_6half_tEfNS_4arch4Sm90ELb0ELb1ELb0ELb1ELb0ELb1ELb0ELb1ELb1ELb0ELb0ELb0EEENS1_21CollectiveEpilogueFwdINS6_IJSA_SC_SB_EEES9_SE_SG_Li256ELb1ELb0ELb0ELb0EEENS1_36VarlenDynamicPersistentTileSchedulerILi128ELi64ELi256ELi32ELb0ELb0ELb1ELb1ELb0ELb1EEEEEEEEEvNT_6ParamsE:
        .type           _ZN7cutlass13device_kernelIN5flash11enable_sm90INS1_16FlashAttnFwdSm90INS1_25CollectiveMainloopFwdSm90ILi2EN4cute5tupleIJNS5_1CILi1EEES8_S8_EEENS6_IJNS7_ILi128EEENS7_ILi64EEENS7_ILi256EEEEEELi256ENS_6half_tEfNS_4arch4Sm90ELb0ELb1ELb0ELb1ELb0ELb1ELb0ELb1ELb1ELb0ELb0ELb0EEENS1_21CollectiveEpilogueFwdINS6_IJSA_SC_SB_EEES9_SE_SG_Li256ELb1ELb0ELb0ELb0EEENS1_36VarlenDynamicPersistentTileSchedulerILi128ELi64ELi256ELi32ELb0ELb0ELb1ELb1ELb0ELb1EEEEEEEEEvNT_6ParamsE,@function
        .size           _ZN7cutlass13device_kernelIN5flash11enable_sm90INS1_16FlashAttnFwdSm90INS1_25CollectiveMainloopFwdSm90ILi2EN4cute5tupleIJNS5_1CILi1EEES8_S8_EEENS6_IJNS7_ILi128EEENS7_ILi64EEENS7_ILi256EEEEEELi256ENS_6half_tEfNS_4arch4Sm90ELb0ELb1ELb0ELb1ELb0ELb1ELb0ELb1ELb1ELb0ELb0ELb0EEENS1_21CollectiveEpilogueFwdINS6_IJSA_SC_SB_EEES9_SE_SG_Li256ELb1ELb0ELb0ELb0EEENS1_36VarlenDynamicPersistentTileSchedulerILi128ELi64ELi256ELi32ELb0ELb0ELb1ELb1ELb0ELb1EEEEEEEEEvNT_6ParamsE,(.L_x_12755 - _ZN7cutlass13device_kernelIN5flash11enable_sm90INS1_16FlashAttnFwdSm90INS1_25CollectiveMainloopFwdSm90ILi2EN4cute5tupleIJNS5_1CILi1EEES8_S8_EEENS6_IJNS7_ILi128EEENS7_ILi64EEENS7_ILi256EEEEEELi256ENS_6half_tEfNS_4arch4Sm90ELb0ELb1ELb0ELb1ELb0ELb1ELb0ELb1ELb1ELb0ELb0ELb0EEENS1_21CollectiveEpilogueFwdINS6_IJSA_SC_SB_EEES9_SE_SG_Li256ELb1ELb0ELb0ELb0EEENS1_36VarlenDynamicPersistentTileSchedulerILi128ELi64ELi256ELi32ELb0ELb0ELb1ELb1ELb0ELb1EEEEEEEEEvNT_6ParamsE)
        .other          _ZN7cutlass13device_kernelIN5flash11enable_sm90INS1_16FlashAttnFwdSm90INS1_25CollectiveMainloopFwdSm90ILi2EN4cute5tupleIJNS5_1CILi1EEES8_S8_EEENS6_IJNS7_ILi128EEENS7_ILi64EEENS7_ILi256EEEEEELi256ENS_6half_tEfNS_4arch4Sm90ELb0ELb1ELb0ELb1ELb0ELb1ELb0ELb1ELb1ELb0ELb0ELb0EEENS1_21CollectiveEpilogueFwdINS6_IJSA_SC_SB_EEES9_SE_SG_Li256ELb1ELb0ELb0ELb0EEENS1_36VarlenDynamicPersistentTileSchedulerILi128ELi64ELi256ELi32ELb0ELb0ELb1ELb1ELb0ELb1EEEEEEEEEvNT_6ParamsE,@"STO_CUDA_ENTRY STV_DEFAULT"
_ZN7cutlass13device_kernelIN5flash11enable_sm90INS1_16FlashAttnFwdSm90INS1_25CollectiveMainloopFwdSm90ILi2EN4cute5tupleIJNS5_1CILi1EEES8_S8_EEENS6_IJNS7_ILi128EEENS7_ILi64EEENS7_ILi256EEEEEELi256ENS_6half_tEfNS_4arch4Sm90ELb0ELb1ELb0ELb1ELb0ELb1ELb0ELb1ELb1ELb0ELb0ELb0EEENS1_21CollectiveEpilogueFwdINS6_IJSA_SC_SB_EEES9_SE_SG_Li256ELb1ELb0ELb0ELb0EEENS1_36VarlenDynamicPersistentTileSchedulerILi128ELi64ELi256ELi32ELb0ELb0ELb1ELb1ELb0ELb1EEEEEEEEEvNT_6ParamsE:
        /* <DEDUP_REMOVED lines=27> */
.L_x_1331:
[----:B------:R-:W-:Y:S05]  /*01b0*/  BSYNC B0 ;  /* 0x0000000000007941 */ /* 0x000fea0003800000 */
.L_x_1330:
        /* <DEDUP_REMOVED lines=41> */
.L_x_1332:
        /* <DEDUP_REMOVED lines=22> */
.L_x_1333:
        /* <DEDUP_REMOVED lines=18> */
.L_x_1334:
        /* <DEDUP_REMOVED lines=22> */
.L_x_1335:
        /* <DEDUP_REMOVED lines=22> */
.L_x_1336:
[----:B0-----:R-:W-:Y:S01]  /*0990*/  UMOV UR4, 0x1 ;  /* 0x0000000100047882 */ /* 0x001fe20000000000 */
[----:B------:R-:W-:Y:S01]  /*09a0*/  PLOP3.LUT P0, PT, PT, PT, UP0, 0x80, 0x0 ;  /* 0x000000000000781c */ /* 0x000fe20003f0f008 */
[----:B------:R-:W-:Y:S01]  /*09b0*/  USEL UR4, UR4, 0x2, !UP0 ;  /* 0x0000000204047887 */ /* 0x000fe2000c000000 */
[----:B------:R-:W-:Y:S01]  /*09c0*/  NOP ;  /* 0x0000000000007918 */ /* 0x000fe20000000000 */
[----:B------:R-:W-:Y:S04]  /*09d0*/  BSSY B7, `(.L_x_1337) ;  /* 0x00026d5000077945 */ /* 0x000fe80003800000 */
[----:B------:R-:W-:-:S05]  /*09e0*/  IMAD.U32 R2, RZ, RZ, UR4 ;  /* 0x00000004ff027e24 */ /* 0x000fca000f8e00ff */
[----:B------:R0:W-:Y:S01]  /*09f0*/  STL [R1+0xac], R2 ;  /* 0x0000ac0201007387 */ /* 0x0001e20000100800 */
[----:B-12-4-:R-:W-:Y:S06]  /*0a00*/  BAR.SYNC.DEFER_BLOCKING 0x0 ;  /* 0x0000000000007b1d */ /* 0x016fec0000010000 */
[----:B------:R-:W-:Y:S05]  /*0a10*/  @!P0 BRA `(.L_x_1338) ;  /* 0x000001fc003c8947 */ /* 0x000fea0003800000 */
.L_x_1339:
        /* <DEDUP_REMOVED lines=8> */
[----:B-1----:R-:W-:-:S06]  /*0aa0*/  ULEA UR4, UR5, UR4, 0x18 ;  /* 0x0000000405047291 */ /* 0x002fcc000f8ec03f */
[----:B------:R-:W-:Y:S01]  /*0ab0*/  IMAD.U32 R16, RZ, RZ, UR4 ;  /* 0x00000004ff107e24 */ /* 0x000fe2000f8e00ff */
[----:B------:R-:W-:-:S04]  /*0ac0*/  ULDC UR4, c[0x0][0xc14] ;  /* 0x0003050000047ab9 */ /* 0x000fc80000000800 */
[----:B------:R-:W1:Y:S01]  /*0ad0*/  LDS.128 R12, [R16+0x308d0] ;  /* 0x0308d000100c7984 */ /* 0x000e620000000c00 */
[----:B------:R-:W-:Y:S06]  /*0ae0*/  BAR.ARV 0x4, 0x120 ;  /* 0x0104800000007b1d */ /* 0x000fec0000002000 */
[----:B-1----:R-:W-:-:S13]  /*0af0*/  ISETP.GE.AND P0, PT, R15, UR4, PT ;  /* 0x000000040f007c0c */ /* 0x002fda000bf06270 */
[----:B------:R-:W-:Y:S05]  /*0b00*/  @P0 BRA `(.L_x_1340) ;  /* 0x0000026c00040947 */ /* 0x000fea0003800000 */
[----:B0-----:R-:W2:Y:S01]  /*0b10*/  LDL R2, [R1+0xac] ;  /* 0x0000ac0001027983 */ /* 0x001ea20000100800 */
[----:B------:R-:W-:Y:S01]  /*0b20*/  IMAD.MOV.U32 R205, RZ, RZ, RZ ;  /* 0x000000ffffcd7224 */ /* 0x000fe200078e00ff */
[----:B------:R-:W-:Y:S01]  /*0b30*/  MOV R200, RZ ;  /* 0x000000ff00c87202 */ /* 0x000fe20000000f00 */
[----:B------:R-:W0:Y:S02]  /*0b40*/  S2R R0, SR_TID.X ;  /* 0x0000000000007919 */ /* 0x000e240000002100 */
[----:B0-----:R-:W-:-:S04]  /*0b50*/  IADD3 R0, R0, -0x80, RZ ;  /* 0xffffff8000007810 */ /* 0x001fc80007ffe0ff */
[----:B------:R-:W-:-:S04]  /*0b60*/  SHF.R.S32.HI R3, RZ, 0x1f, R0 ;  /* 0x0000001fff037819 */ /* 0x000fc80000011400 */
[CC--:B------:R-:W-:Y:S02]  /*0b70*/  LEA.HI R4, R3.reuse, R0.reuse, RZ, 0x4 ;  /* 0x0000000003047211 */ /* 0x0c0fe400078f20ff */
[CC--:B------:R-:W-:Y:S02]  /*0b80*/  LEA.HI R18, R3.reuse, R0.reuse, RZ, 0x3 ;  /* 0x0000000003127211 */ /* 0x0c0fe400078f18ff */
[CC--:B------:R-:W-:Y:S02]  /*0b90*/  LEA.HI R6, R3.reuse, R0.reuse, RZ, 0x5 ;  /* 0x0000000003067211 */ /* 0x0c0fe400078f28ff */
[----:B------:R-:W-:Y:S02]  /*0ba0*/  LOP3.LUT R7, R18, 0xfffffff8, RZ, 0xc0, !PT ;  /* 0xfffffff812077812 */ /* 0x000fe400078ec0ff */
[----:B------:R-:W-:Y:S02]  /*0bb0*/  LEA.HI R10, R3, R0, RZ, 0x6 ;  /* 0x00000000030a7211 */ /* 0x000fe400078f30ff */
[----:B------:R-:W-:Y:S01]  /*0bc0*/  SHF.L.U32 R6, R6, 0x5, RZ ;  /* 0x0000000506067819 */ /* 0x000fe200000006ff */
[----:B------:R-:W-:Y:S01]  /*0bd0*/  IMAD.IADD R17, R0, 0x1, -R7 ;  /* 0x0000000100117824 */ /* 0x000fe200078e0a07 */
[----:B------:R-:W-:Y:S01]  /*0be0*/  SHF.R.S32.HI R7, RZ, 0x4, R4 ;  /* 0x00000004ff077819 */ /* 0x000fe20000011404 */
[----:B------:R-:W-:Y:S01]  /*0bf0*/  IMAD.SHL.U32 R10, R10, 0x8, RZ ;  /* 0x000000080a0a7824 */ /* 0x000fe200078e00ff */
[----:B------:R-:W-:Y:S01]  /*0c00*/  LOP3.LUT R6, R6, 0xfffffc00, RZ, 0xc0, !PT ;  /* 0xfffffc0006067812 */ /* 0x000fe200078ec0ff */
[C---:B------:R-:W-:Y:S01]  /*0c10*/  IMAD.SHL.U32 R208, R17.reuse, 0x4, RZ ;  /* 0x0000000411d07824 */ /* 0x040fe200078e00ff */
[----:B------:R-:W-:Y:S01]  /*0c20*/  SHF.R.S32.HI R18, RZ, 0x3, R18 ;  /* 0x00000003ff127819 */ /* 0x000fe20000011412 */
[----:B------:R-:W-:Y:S01]  /*0c30*/  IMAD.SHL.U32 R22, R17, 0x8, RZ ;  /* 0x0000000811167824 */ /* 0x000fe200078e00ff */
[----:B------:R-:W-:-:S03]  /*0c40*/  LOP3.LUT R10, R10, 0xfffffe00, RZ, 0xc0, !PT ;  /* 0xfffffe000a0a7812 */ /* 0x000fc600078ec0ff */
[C---:B------:R-:W-:Y:S01]  /*0c50*/  VIADD R12, R18.reuse, 0x40 ;  /* 0x00000040120c7836 */ /* 0x040fe20000000000 */
[----:B------:R-:W-:Y:S01]  /*0c60*/  SHF.R.S32.HI R23, RZ, 0x1f, R22 ;  /* 0x0000001fff177819 */ /* 0x000fe20000011416 */
[C---:B------:R-:W-:Y:S02]  /*0c70*/  VIADD R235, R18.reuse, 0x20 ;  /* 0x0000002012eb7836 */ /* 0x040fe40000000000 */
[----:B------:R-:W-:Y:S01]  /*0c80*/  IMAD.SHL.U32 R30, R18, 0x40, RZ ;  /* 0x00000040121e7824 */ /* 0x000fe200078e00ff */
[----:B--2---:R-:W-:Y:S02]  /*0c90*/  R2UR UR4, R2 ;  /* 0x00000000020472ca */ /* 0x004fe400000e0000 */
[----:B------:R-:W-:-:S04]  /*0ca0*/  LEA.HI R2, R3, R0, RZ, 0x7 ;  /* 0x0000000003027211 */ /* 0x000fc800078f38ff */
[----:B------:R-:W-:Y:S02]  /*0cb0*/  LOP3.LUT R5, R2, 0xffffff80, RZ, 0xc0, !PT ;  /* 0xffffff8002057812 */ /* 0x000fe400078ec0ff */
[----:B------:R-:W-:-:S03]  /*0cc0*/  SHF.R.S32.HI R3, RZ, 0x7, R2 ;  /* 0x00000007ff037819 */ /* 0x000fc60000011402 */
[----:B------:R-:W-:Y:S01]  /*0cd0*/  IMAD.IADD R20, R0, 0x1, -R5 ;  /* 0x0000000100147824 */ /* 0x000fe200078e0a05 */
[C---:B------:R-:W-:Y:S01]  /*0ce0*/  LOP3.LUT R5, R4.reuse, 0x3fffff0, RZ, 0xc0, !PT ;  /* 0x03fffff004057812 */ /* 0x040fe200078ec0ff */
[----:B------:R-:W-:Y:S01]  /*0cf0*/  ULOP3.LUT UR4, UR4, 0x1, URZ, 0xfc, !UPT ;  /* 0x0000000104047892 */ /* 0x000fe2000f8efc3f */
[----:B------:R-:W-:Y:S02]  /*0d00*/  LEA.HI R4, R4, R7, RZ, 0x1 ;  /* 0x0000000704047211 */ /* 0x000fe400078f08ff */
[----:B------:R-:W-:Y:S01]  /*0d10*/  SHF.R.S32.HI R8, RZ, 0x1f, R20 ;  /* 0x0000001fff087819 */ /* 0x000fe20000011414 */
[----:B------:R-:W-:Y:S01]  /*0d20*/  IMAD.IADD R5, R0, 0x1, -R5 ;  /* 0x0000000100057824 */ /* 0x000fe200078e0a05 */
[----:B------:R-:W-:Y:S01]  /*0d30*/  LOP3.LUT R4, R4, 0x1ffffffe, RZ, 0xc0, !PT ;  /* 0x1ffffffe04047812 */ /* 0x000fe200078ec0ff */
[----:B------:R-:W-:Y:S01]  /*0d40*/  STL [R1+0x88], R20 ;  /* 0x0000881401007387 */ /* 0x000fe20000100800 */
[CC--:B------:R-:W-:Y:S01]  /*0d50*/  LEA.HI R9, R8.reuse, R20.reuse, RZ, 0x2 ;  /* 0x0000001408097211 */ /* 0x0c0fe200078f10ff */
[----:B------:R-:W-:Y:S01]  /*0d60*/  IMAD R5, R5, 0x40, R6 ;  /* 0x0000004005057824 */ /* 0x000fe200078e0206 */
[----:B------:R-:W-:Y:S01]  /*0d70*/  LEA.HI R8, R8, R20, RZ, 0x5 ;  /* 0x0000001408087211 */ /* 0x000fe200078f28ff */
[----:B------:R-:W-:Y:S01]  /*0d80*/  IMAD.IADD R4, R7, 0x1, -R4 ;  /* 0x0000000107047824 */ /* 0x000fe200078e0a04 */
[--C-:B------:R-:W-:Y:S01]  /*0d90*/  SHF.R.S32.HI R0, RZ, 0x2, R9.reuse ;  /* 0x00000002ff007819 */ /* 0x100fe20000011409 */
[----:B------:R0:W-:Y:S01]  /*0da0*/  STL [R1+0x64], R17 ;  /* 0x0000641101007387 */ /* 0x0001e20000100800 */
[----:B------:R-:W-:-:S02]  /*0db0*/  SHF.R.S32.HI R11, RZ, 0x1f, R9 ;  /* 0x0000001fff0b7819 */ /* 0x000fc40000011409 */
[----:B------:R-:W-:Y:S02]  /*0dc0*/  LEA.HI R2, R2, R3, RZ, 0x1 ;  /* 0x0000000302027211 */ /* 0x000fe400078f08ff */
[----:B------:R-:W-:Y:S02]  /*0dd0*/  LEA.HI R11, R11, R0, RZ, 0x3 ;  /* 0x000000000b0b7211 */ /* 0x000fe400078f18ff */
[----:B------:R-:W-:Y:S02]  /*0de0*/  SHF.R.S32.HI R8, RZ, 0x5, R8 ;  /* 0x00000005ff087819 */ /* 0x000fe40000011408 */
[----:B------:R-:W-:Y:S02]  /*0df0*/  LOP3.LUT R11, R11, 0xfffffff8, RZ, 0xc0, !PT ;  /* 0xfffffff80b0b7812 */ /* 0x000fe400078ec0ff */
[----:B------:R-:W-:Y:S02]  /*0e00*/  LOP3.LUT R2, R2, 0x3fffffe, RZ, 0xc0, !PT ;  /* 0x03fffffe02027812 */ /* 0x000fe400078ec0ff */
[----:B------:R-:W-:Y:S01]  /*0e10*/  IADD3 R7, R18, 0x60, RZ ;  /* 0x0000006012077810 */ /* 0x000fe20007ffe0ff */
[----:B------:R-:W-:Y:S01]  /*0e20*/  IMAD.IADD R11, R0, 0x1, -R11 ;  /* 0x00000001000b7824 */ /* 0x000fe200078e0a0b */
[----:B------:R-:W-:Y:S01]  /*0e30*/  IADD3 R2, R3, -R2, RZ ;  /* 0x8000000203027210 */ /* 0x000fe20007ffe0ff */
[----:B------:R-:W-:Y:S01]  /*0e40*/  IMAD R0, R4, 0x8, R5 ;  /* 0x0000000804007824 */ /* 0x000fe200078e0205 */
[----:B------:R-:W-:Y:S01]  /*0e50*/  SHF.R.S32.HI R3, RZ, 0x1f, R12 ;  /* 0x0000001fff037819 */ /* 0x000fe2000001140c */
[----:B------:R-:W-:Y:S01]  /*0e60*/  IMAD R11, R8, 0x10, R11 ;  /* 0x00000010080b7824 */ /* 0x000fe200078e020b */
[----:B------:R-:W-:Y:S01]  /*0e70*/  IADD3 R8, R208, 0x40, RZ ;  /* 0x00000040d0087810 */ /* 0x000fe20007ffe0ff */
[----:B------:R-:W-:Y:S01]  /*0e80*/  IMAD.SHL.U32 R5, R7, 0x40, RZ ;  /* 0x0000004007057824 */ /* 0x000fe200078e00ff */
[----:B------:R1:W-:Y:S01]  /*0e90*/  STL [R1+0xa8], R0 ;  /* 0x0000a80001007387 */ /* 0x0003e20000100800 */
[----:B------:R-:W-:-:S02]  /*0ea0*/  LEA.HI R4, R3, R12, RZ, 0x3 ;  /* 0x0000000c03047211 */ /* 0x000fc400078f18ff */
[----:B------:R-:W-:Y:S01]  /*0eb0*/  IMAD.IADD R228, R208, 0x1, R8 ;  /* 0x00000001d0e47824 */ /* 0x000fe200078e0208 */
[----:B------:R-:W-:Y:S01]  /*0ec0*/  SHF.R.S32.HI R6, RZ, 0x1f, R7 ;  /* 0x0000001fff067819 */ /* 0x000fe20000011407 */
[----:B------:R-:W-:Y:S01]  /*0ed0*/  STL [R1+0x7c], R12 ;  /* 0x00007c0c01007387 */ /* 0x000fe20000100800 */
[----:B0-----:R-:W-:Y:S02]  /*0ee0*/  LOP3.LUT R17, R5, 0x1c0, RZ, 0xc0, !PT ;  /* 0x000001c005117812 */ /* 0x001fe400078ec0ff */
[----:B------:R-:W-:Y:S01]  /*0ef0*/  SHF.R.S32.HI R5, RZ, 0x1f, R228 ;  /* 0x0000001fff057819 */ /* 0x000fe200000114e4 */
[----:B------:R0:W-:Y:S01]  /*0f00*/  STL [R1+0x78], R7 ;  /* 0x0000780701007387 */ /* 0x0001e20000100800 */
[----:B-1----:R-:W-:Y:S01]  /*0f10*/  IMAD.SHL.U32 R0, R12, 0x40, RZ ;  /* 0x000000400c007824 */ /* 0x002fe200078e00ff */
[----:B------:R-:W-:Y:S02]  /*0f20*/  LEA.HI R6, R6, R7, RZ, 0x3 ;  /* 0x0000000706067211 */ /* 0x000fe400078f18ff */
[----:B------:R1:W-:Y:S01]  /*0f30*/  STL [R1+0x4], R8 ;  /* 0x0000040801007387 */ /* 0x0003e20000100800 */
[----:B------:R-:W-:-:S02]  /*0f40*/  LOP3.LUT R19, R17, 0x38, R22, 0xf8, !PT ;  /* 0x0000003811137812 */ /* 0x000fc400078ef816 */
[----:B------:R-:W-:Y:S01]  /*0f50*/  LOP3.LUT R3, R0, 0x1c0, RZ, 0xc0, !PT ;  /* 0x000001c000037812 */ /* 0x000fe200078ec0ff */
[----:B------:R-:W-:Y:S01]  /*0f60*/  IMAD.SHL.U32 R0, R4, 0x40, RZ ;  /* 0x0000004004007824 */ /* 0x000fe200078e00ff */
[----:B------:R-:W-:Y:S02]  /*0f70*/  LEA.HI R4, R5, R228, RZ, 0x3 ;  /* 0x000000e405047211 */ /* 0x000fe400078f18ff */
[C---:B0-----:R-:W-:Y:S02]  /*0f80*/  LOP3.LUT R7, R3.reuse, 0x38, R22, 0xf8, !PT ;  /* 0x0000003803077812 */ /* 0x041fe400078ef816 */
[----:B------:R-:W-:Y:S02]  /*0f90*/  LOP3.LUT R29, R0, 0xfffffe00, RZ, 0xc0, !PT ;  /* 0xfffffe00001d7812 */ /* 0x000fe400078ec0ff */
[----:B-1----:R-:W-:Y:S02]  /*0fa0*/  SHF.L.U32 R8, R6, 0x6, RZ ;  /* 0x0000000606087819 */ /* 0x002fe400000006ff */
[----:B------:R-:W-:Y:S01]  /*0fb0*/  SHF.R.U32.HI R6, RZ, 0x3, R3 ;  /* 0x00000003ff067819 */ /* 0x000fe20000011603 */
[----:B------:R-:W-:Y:S01]  /*0fc0*/  STL [R1+0x84], R29 ;  /* 0x0000841d01007387 */ /* 0x000fe20000100800 */
[----:B------:R-:W-:-:S02]  /*0fd0*/  LOP3.LUT R3, R3, 0x38, R4, 0xf8, !PT ;  /* 0x0000003803037812 */ /* 0x000fc400078ef804 */
[----:B------:R-:W-:Y:S02]  /*0fe0*/  LOP3.LUT R21, R29, R7, R6, 0xf6, !PT ;  /* 0x000000071d157212 */ /* 0x000fe400078ef606 */
[----:B------:R-:W-:Y:S01]  /*0ff0*/  LOP3.LUT R6, R3, R6, RZ, 0x3c, !PT ;  /* 0x0000000603067212 */ /* 0x000fe200078e3cff */
[----:B------:R-:W-:Y:S01]  /*1000*/  IMAD R3, R2, 0x40, R11 ;  /* 0x0000004002037824 */ /* 0x000fe200078e020b */
[----:B------:R-:W-:Y:S02]  /*1010*/  LOP3.LUT R27, R8, 0xfffffe00, RZ, 0xc0, !PT ;  /* 0xfffffe00081b7812 */ /* 0x000fe400078ec0ff */
[----:B------:R-:W-:Y:S02]  /*1020*/  SHF.R.S32.HI R2, RZ, 0x1f, R235 ;  /* 0x0000001fff027819 */ /* 0x000fe400000114eb */
[----:B------:R-:W-:Y:S01]  /*1030*/  SHF.L.U32 R0, R235, 0x6, RZ ;  /* 0x00000006eb007819 */ /* 0x000fe200000006ff */
[----:B------:R-:W-:Y:S01]  /*1040*/  STL [R1+0x80], R27 ;  /* 0x0000801b01007387 */ /* 0x000fe20000100800 */
[----:B------:R-:W-:-:S02]  /*1050*/  LEA.HI R2, R2, R235, RZ, 0x3 ;  /* 0x000000eb02027211 */ /* 0x000fc400078f18ff */
[----:B------:R-:W-:Y:S01]  /*1060*/  LOP3.LUT R28, R0, 0x1c0, RZ, 0xc0, !PT ;  /* 0x000001c0001c7812 */ /* 0x000fe200078ec0ff */
[----:B------:R-:W-:Y:S01]  /*1070*/  STL [R1+0x3c], R30 ;  /* 0x00003c1e01007387 */ /* 0x000fe20000100800 */
[----:B------:R-:W-:Y:S01]  /*1080*/  LEA.HI R5, R5, R228, RZ, 0x6 ;  /* 0x000000e405057211 */ /* 0x000fe200078f30ff */
[----:B------:R-:W-:Y:S01]  /*1090*/  IMAD.SHL.U32 R2, R2, 0x40, RZ ;  /* 0x0000004002027824 */ /* 0x000fe200078e00ff */
[----:B------:R-:W-:Y:S01]  /*10a0*/  SHF.R.U32.HI R24, RZ, 0x3, R28 ;  /* 0x00000003ff187819 */ /* 0x000fe2000001161c */
[----:B------:R0:W-:Y:S01]  /*10b0*/  STL [R1+0x58], R3 ;  /* 0x0000580301007387 */ /* 0x0001e20000100800 */
[----:B------:R-:W-:Y:S01]  /*10c0*/  SHF.R.U32.HI R12, RZ, 0x3, R17 ;  /* 0x00000003ff0c7819 */ /* 0x000fe20000011611 */
[----:B------:R-:W-:Y:S01]  /*10d0*/  IMAD.SHL.U32 R5, R5, 0x80, RZ ;  /* 0x0000008005057824 */ /* 0x000fe200078e00ff */
[----:B------:R-:W-:Y:S01]  /*10e0*/  LOP3.LUT R8, R2, 0xfffffe00, RZ, 0xc0, !PT ;  /* 0xfffffe0002087812 */ /* 0x000fe200078ec0ff */
[----:B------:R-:W-:Y:S01]  /*10f0*/  STL [R1+0x38], R28 ;  /* 0x0000381c01007387 */ /* 0x000fe20000100800 */
[----:B------:R-:W-:Y:S01]  /*1100*/  IMAD.U32 R2, RZ, RZ, UR4 ;  /* 0x00000004ff027e24 */ /* 0x000fe2000f8e00ff */
[----:B------:R-:W-:-:S02]  /*1110*/  LOP3.LUT R17, R17, 0x38, R4, 0xf8, !PT ;  /* 0x0000003811117812 */ /* 0x000fc400078ef804 */
[----:B------:R-:W-:Y:S02]  /*1120*/  LOP3.LUT R0, R4, 0x38, RZ, 0xc0, !PT ;  /* 0x0000003804007812 */ /* 0x000fe400078ec0ff */
[----:B0-----:R-:W-:Y:S02]  /*1130*/  LOP3.LUT R3, R30, 0x1c0, RZ, 0xc0, !PT ;  /* 0x000001c01e037812 */ /* 0x001fe400078ec0ff */
[----:B------:R-:W-:Y:S02]  /*1140*/  LOP3.LUT R4, R28, 0x38, R4, 0xf8, !PT ;  /* 0x000000381c047812 */ /* 0x000fe400078ef804 */
[----:B------:R-:W-:Y:S02]  /*1150*/  SHF.R.U32.HI R26, RZ, 0x3, R3 ;  /* 0x00000003ff1a7819 */ /* 0x000fe40000011603 */
[----:B------:R-:W-:Y:S02]  /*1160*/  LOP3.LUT R0, R0, 0x1c0, R30, 0xf8, !PT ;  /* 0x000001c000007812 */ /* 0x000fe400078ef81e */
[----:B------:R-:W-:Y:S01]  /*1170*/  LOP3.LUT R5, R5, 0xffffe000, RZ, 0xc0, !PT ;  /* 0xffffe00005057812 */ /* 0x000fe200078ec0ff */
[----:B------:R-:W-:Y:S01]  /*1180*/  STL [R1+0x48], R26 ;  /* 0x0000481a01007387 */ /* 0x000fe20000100800 */
[----:B------:R-:W-:-:S02]  /*1190*/  LOP3.LUT R4, R4, R24, RZ, 0x3c, !PT ;  /* 0x0000001804047212 */ /* 0x000fc400078e3cff */
[----:B------:R-:W-:Y:S01]  /*11a0*/  LOP3.LUT R25, R27, R19, R12, 0xf6, !PT ;  /* 0x000000131b197212 */ /* 0x000fe200078ef60c */
[----:B------:R-:W-:Y:S01]  /*11b0*/  STL [R1+0x40], R24 ;  /* 0x0000401801007387 */ /* 0x000fe20000100800 */
[----:B------:R-:W-:Y:S01]  /*11c0*/  LOP3.LUT R12, R17, R12, RZ, 0x3c, !PT ;  /* 0x0000000c110c7212 */ /* 0x000fe200078e3cff */
[----:B------:R-:W-:Y:S01]  /*11d0*/  IMAD.MOV.U32 R17, RZ, RZ, RZ ;  /* 0x000000ffff117224 */ /* 0x000fe200078e00ff */
[----:B------:R-:W-:Y:S01]  /*11e0*/  LOP3.LUT R0, R0, R26, RZ, 0x3c, !PT ;  /* 0x0000001a00007212 */ /* 0x000fe200078e3cff */
[----:B------:R-:W-:Y:S01]  /*11f0*/  STL [R1+0x44], R8 ;  /* 0x0000440801007387 */ /* 0x000fe20000100800 */
[-C--:B------:R-:W-:Y:S01]  /*1200*/  IADD3 R11, R6, R5.reuse, R29 ;  /* 0x00000005060b7210 */ /* 0x080fe20007ffe01d */
[----:B------:R-:W-:Y:S01]  /*1210*/  VIADD R6, R208, 0x60 ;  /* 0x00000060d0067836 */ /* 0x000fe20000000000 */
[-C--:B------:R-:W-:Y:S01]  /*1220*/  IADD3 R7, R4, R5.reuse, R8 ;  /* 0x0000000504077210 */ /* 0x080fe20007ffe008 */
[----:B------:R-:W-:Y:S01]  /*1230*/  STL [R1+0x4c], R10 ;  /* 0x00004c0a01007387 */ /* 0x000fe20000100800 */
[----:B------:R-:W-:Y:S01]  /*1240*/  VIADD R4, R22, 0x80 ;  /* 0x0000008016047836 */ /* 0x000fe20000000000 */
[----:B------:R-:W-:-:S02]  /*1250*/  IADD3 R27, R12, R5, R27 ;  /* 0x000000050c1b7210 */ /* 0x000fc40007ffe01b */
[----:B------:R-:W-:Y:S01]  /*1260*/  STL [R1+0x14], R13 ;  /* 0x0000140d01007387 */ /* 0x000fe20000100800 */
[----:B------:R-:W-:Y:S02]  /*1270*/  IADD3 R5, R0, R5, R10 ;  /* 0x0000000500057210 */ /* 0x000fe40007ffe00a */
[----:B------:R-:W-:Y:S01]  /*1280*/  LOP3.LUT R3, R3, 0x38, R22, 0xf8, !PT ;  /* 0x0000003803037812 */ /* 0x000fe200078ef816 */
[----:B------:R-:W-:Y:S01]  /*1290*/  STL [R1+0x18], R14 ;  /* 0x0000180e01007387 */ /* 0x000fe20000100800 */
[----:B------:R-:W-:Y:S02]  /*12a0*/  IADD3 R0, R16, 0x10400, RZ ;  /* 0x0001040010007810 */ /* 0x000fe40007ffe0ff */
[----:B------:R-:W-:Y:S01]  /*12b0*/  LOP3.LUT R236, R9, 0x7ffffffc, RZ, 0xc0, !PT ;  /* 0x7ffffffc09ec7812 */ /* 0x000fe200078ec0ff */
[----:B------:R-:W-:Y:S01]  /*12c0*/  STL [R1+0x1c], R15 ;  /* 0x00001c0f01007387 */ /* 0x000fe20000100800 */
[----:B------:R-:W-:-:S03]  /*12d0*/  SHF.R.S32.HI R19, RZ, 0x1f, R18 ;  /* 0x0000001fff137819 */ /* 0x000fc60000011412 */
[----:B------:R-:W-:Y:S01]  /*12e0*/  STL [R1+0x70], RZ ;  /* 0x000070ff01007387 */ /* 0x000fe20000100800 */
[----:B------:R-:W-:-:S03]  /*12f0*/  IMAD.IADD R236, R20, 0x1, -R236 ;  /* 0x0000000114ec7824 */ /* 0x000fc600078e0aec */
[----:B------:R0:W-:Y:S04]  /*1300*/  STL [R1+0x34], R2 ;  /* 0x0000340201007387 */ /* 0x0001e80000100800 */
[----:B------:R-:W-:Y:S01]  /*1310*/  STL [R1], RZ ;  /* 0x000000ff01007387 */ /* 0x000fe20000100800 */
[----:B0-----:R-:W-:-:S05]  /*1320*/  SHF.R.S32.HI R2, RZ, 0x1f, R235 ;  /* 0x0000001fff027819 */ /* 0x001fca00000114eb */
[----:B------:R0:W-:Y:S02]  /*1330*/  STL [R1+0x60], R2 ;  /* 0x0000600201007387 */ /* 0x0001e40000100800 */
[----:B0-----:R-:W-:-:S05]  /*1340*/  VIADD R2, R208, 0x20 ;  /* 0x00000020d0027836 */ /* 0x001fca0000000000 */
[----:B------:R0:W-:Y:S04]  /*1350*/  STL [R1+0x8], R2 ;  /* 0x0000080201007387 */ /* 0x0001e80000100800 */
[----:B------:R1:W-:Y:S04]  /*1360*/  STL [R1+0xc], R6 ;  /* 0x00000c0601007387 */ /* 0x0003e80000100800 */
[----:B------:R2:W-:Y:S01]  /*1370*/  STL [R1+0x2c], R4 ;  /* 0x00002c0401007387 */ /* 0x0005e20000100800 */
[----:B0-----:R-:W-:Y:S02]  /*1380*/  LOP3.LUT R2, R28, 0x38, R22, 0xf8, !PT ;  /* 0x000000381c027812 */ /* 0x001fe400078ef816 */
[----:B-1----:R-:W-:-:S02]  /*1390*/  IADD3 R6, R22, 0xc0, RZ ;  /* 0x000000c016067810 */ /* 0x002fc40007ffe0ff */
[----:B--2---:R-:W-:-:S03]  /*13a0*/  LOP3.LUT R4, R10, R3, R26, 0xf6, !PT ;  /* 0x000000030a047212 */ /* 0x004fc600078ef61a */
[----:B------:R0:W-:Y:S01]  /*13b0*/  STL [R1+0x30], R6 ;  /* 0x0000300601007387 */ /* 0x0001e20000100800 */
[----:B------:R-:W-:Y:S01]  /*13c0*/  LOP3.LUT R3, R8, R2, R24, 0xf6, !PT ;  /* 0x0000000208037212 */ /* 0x000fe200078ef618 */
[----:B------:R-:W-:Y:S02]  /*13d0*/  IMAD R2, R21, 0x2, R0 ;  /* 0x0000000215027824 */ /* 0x000fe400078e0200 */
[----:B------:R-:W-:Y:S01]  /*13e0*/  STL [R1+0x5c], R4 ;  /* 0x00005c0401007387 */ /* 0x000fe20000100800 */
[----:B------:R-:W-:-:S03]  /*13f0*/  LEA R3, R3, R0, 0x1 ;  /* 0x0000000003037211 */ /* 0x000fc600078e08ff */
[----:B------:R1:W-:Y:S01]  /*1400*/  STL [R1+0x98], R2 ;  /* 0x0000980201007387 */ /* 0x0003e20000100800 */
[----:B0-----:R-:W-:-:S05]  /*1410*/  IMAD R6, R25, 0x2, R0 ;  /* 0x0000000219067824 */ /* 0x001fca00078e0200 */
[----:B------:R0:W-:Y:S01]  /*1420*/  STL [R1+0x90], R6 ;  /* 0x0000900601007387 */ /* 0x0001e20000100800 */
[----:B-1----:R-:W-:-:S03]  /*1430*/  IMAD R2, R7, 0x2, R0 ;  /* 0x0000000207027824 */ /* 0x002fc600078e0200 */
[----:B------:R1:W-:Y:S04]  /*1440*/  STL [R1+0xa0], R3 ;  /* 0x0000a00301007387 */ /* 0x0003e80000100800 */
[----:B------:R2:W-:Y:S01]  /*1450*/  STL [R1+0x9c], R2 ;  /* 0x00009c0201007387 */ /* 0x0005e20000100800 */
[--C-:B0-----:R-:W-:Y:S02]  /*1460*/  IMAD R6, R11, 0x2, R0.reuse ;  /* 0x000000020b067824 */ /* 0x101fe400078e0200 */
[----:B-1----:R-:W-:-:S03]  /*1470*/  IMAD R3, R27, 0x2, R0 ;  /* 0x000000021b037824 */ /* 0x002fc600078e0200 */
[----:B------:R0:W-:Y:S01]  /*1480*/  STL [R1+0x94], R6 ;  /* 0x0000940601007387 */ /* 0x0001e20000100800 */
[----:B--2---:R-:W-:Y:S01]  /*1490*/  LEA R2, R5, R0, 0x1 ;  /* 0x0000000005027211 */ /* 0x004fe200078e08ff */
[----:B------:R-:W-:Y:S02]  /*14a0*/  IMAD R0, R4, 0x2, R0 ;  /* 0x0000000204007824 */ /* 0x000fe400078e0200 */
[----:B------:R0:W-:Y:S04]  /*14b0*/  STL [R1+0x8c], R3 ;  /* 0x00008c0301007387 */ /* 0x0001e80000100800 */
[----:B------:R0:W-:Y:S04]  /*14c0*/  STL [R1+0x50], R0 ;  /* 0x0000500001007387 */ /* 0x0001e80000100800 */
[----:B------:R0:W-:Y:S02]  /*14d0*/  STL [R1+0xa4], R2 ;  /* 0x0000a40201007387 */ /* 0x0001e40000100800 */
.L_x_1652:
[----:B-12--5:R-:W2:Y:S01]  /*14e0*/  LDL R12, [R1+0x14] ;  /* 0x00001400010c7983 */ /* 0x026ea20000100800 */
[----:B------:R-:W-:Y:S01]  /*14f0*/  ULDC.64 UR4, c[0x0][0xa28] ;  /* 0x00028a0000047ab9 */ /* 0x000fe20000000a00 */
[----:B----4-:R-:W1:Y:S02]  /*1500*/  LDC.64 R4, c[0x0][0xa08] ;  /* 0x00028200ff047b82 */ /* 0x010e640000000a00 */
[----:B------:R-:W3:Y:S04]  /*1510*/  LDL R29, [R1+0x18] ;  /* 0x00001800011d7983 */ /* 0x000ee80000100800 */
[----:B------:R-:W4:Y:S01]  /*1520*/  LDL R30, [R1+0x1c] ;  /* 0x00001c00011e7983 */ /* 0x000f220000100800 */
[----:B------:R-:W-:-:S04]  /*1530*/  ISETP.NE.U32.AND P0, PT, RZ, UR4, PT ;  /* 0x00000004ff007c0c */ /* 0x000fc8000bf05070 */
[----:B------:R-:W-:Y:S01]  /*1540*/  ISETP.NE.AND.EX P0, PT, RZ, UR5, PT, P0 ;  /* 0x00000005ff007c0c */ /* 0x000fe2000bf05300 */
[----:B------:R-:W-:Y:S02]  /*1550*/  ULDC.64 UR4, c[0x0][0xa18] ;  /* 0x0002860000047ab9 */ /* 0x000fe40000000a00 */
[----:B------:R-:W-:-:S04]  /*1560*/  ISETP.NE.U32.AND P1, PT, RZ, UR4, PT ;  /* 0x00000004ff007c0c */ /* 0x000fc8000bf25070 */
[----:B------:R-:W-:Y:S01]  /*1570*/  ISETP.NE.AND.EX P1, PT, RZ, UR5, PT, P1 ;  /* 0x00000005ff007c0c */ /* 0x000fe2000bf25310 */
[----:B------:R-:W-:-:S05]  /*1580*/  ULDC.64 UR4, c[0x0][0xa08] ;  /* 0x0002820000047ab9 */ /* 0x000fca0000000a00 */
[----:B0-----:R-:W0:Y:S08]  /*1590*/  @P0 LDC.64 R2, c[0x0][0xa28] ;  /* 0x00028a00ff020b82 */ /* 0x001e300000000a00 */
[----:B------:R-:W0:Y:S01]  /*15a0*/  @P1 LDC.64 R6, c[0x0][0xa18] ;  /* 0x00028600ff061b82 */ /* 0x000e220000000a00 */
[----:B------:R-:W-:Y:S01]  /*15b0*/  ISETP.NE.U32.AND P3, PT, RZ, UR4, PT ;  /* 0x00000004ff007c0c */ /* 0x000fe2000bf65070 */
[----:B------:R-:W-:-:S03]  /*15c0*/  ULDC UR4, c[0x0][0x288] ;  /* 0x0000a20000047ab9 */ /* 0x000fc60000000800 */
[----:B------:R-:W-:Y:S02]  /*15d0*/  ISETP.NE.AND.EX P3, PT, RZ, UR5, PT, P3 ;  /* 0x00000005ff007c0c */ /* 0x000fe4000bf65330 */
[----:B------:R-:W-:Y:S01]  /*15e0*/  MOV R227, UR4 ;  /* 0x0000000400e37c02 */ /* 0x000fe20008000f00 */
[----:B------:R-:W-:Y:S01]  /*15f0*/  ULDC.64 UR4, c[0x0][0x3f8] ;  /* 0x0000fe0000047ab9 */ /* 0x000fe20000000a00 */
[----:B------:R-:W-:Y:S01]  /*1600*/  IMAD.MOV.U32 R0, RZ, RZ, RZ ;  /* 0x000000ffff007224 */ /* 0x000fe200078e00ff */
[----:B------:R-:W-:Y:S01]  /*1610*/  UISETP.NE.U32.AND UP0, UPT, UR4, URZ, UPT ;  /* 0x0000003f0400728c */ /* 0x000fe2000bf05070 */
[----:B------:R-:W-:Y:S01]  /*1620*/  IMAD.MOV.U32 R28, RZ, RZ, RZ ;  /* 0x000000ffff1c7224 */ /* 0x000fe200078e00ff */
[----:B------:R-:W-:Y:S01]  /*1630*/  ULDC.64 UR6, c[0x0][0x208] ;  /* 0x0000820000067ab9 */ /* 0x000fe20000000a00 */
[----:B------:R-:W-:Y:S01]  /*1640*/  ULDC UR4, c[0x0][0x404] ;  /* 0x0001010000047ab9 */ /* 0x000fe20000000800 */
[----:B------:R-:W-:-:S03]  /*1650*/  UISETP.NE.AND.EX UP0, UPT, UR5, URZ, UPT, UP0 ;  /* 0x0000003f0500728c */ /* 0x000fc6000bf05300 */
[----:B------:R-:W-:Y:S01]  /*1660*/  ULDC UR5, c[0x0][0x2e0] ;  /* 0x0000b80000057ab9 */ /* 0x000fe20000000800 */
[----:B------:R-:W-:-:S04]  /*1670*/  USEL UR4, UR4, 0x1, UP0 ;  /* 0x0000000104047887 */ /* 0x000fc80008000000 */
[----:B------:R-:W-:-:S03]  /*1680*/  UIMAD UR4, UR4, UR5, URZ ;  /* 0x00000005040472a4 */ /* 0x000fc6000f8e023f */
[----:B------:R-:W-:Y:S01]  /*1690*/  ULDC UR5, c[0x0][0x338] ;  /* 0x0000ce0000057ab9 */ /* 0x000fe20000000800 */
[----:B--2---:R2:W-:Y:S04]  /*16a0*/  STL [R1+0x74], R12 ;  /* 0x0000740c01007387 */ /* 0x0045e80000100800 */
[----:B---3--:R2:W-:Y:S04]  /*16b0*/  STL [R1+0x68], R29 ;  /* 0x0000681d01007387 */ /* 0x0085e80000100800 */
[----:B----4-:R2:W-:Y:S01]  /*16c0*/  STL [R1+0x6c], R30 ;  /* 0x00006c1e01007387 */ /* 0x0105e20000100800 */
[----:B-1----:R-:W-:-:S04]  /*16d0*/  IMAD.WIDE R8, R30, 0x4, R4 ;  /* 0x000000041e087825 */ /* 0x002fc800078e0204 */
[C---:B0-----:R-:W-:Y:S01]  /*16e0*/  @P0 IMAD.WIDE R2, R30.reuse, 0x4, R2 ;  /* 0x000000041e020825 */ /* 0x041fe200078e0202 */
[----:B------:R2:W5:Y:S03]  /*16f0*/  @P3 LDG.E R28, desc[UR6][R8.64] ;  /* 0x00000006081c3981 */ /* 0x000566000c1e1900 */
[----:B------:R-:W-:Y:S01]  /*1700*/  @P1 IMAD.WIDE R4, R30, 0x4, R6 ;  /* 0x000000041e041825 */ /* 0x000fe200078e0206 */
[----:B------:R2:W5:Y:S04]  /*1710*/  @P0 LDG.E R0, desc[UR6][R2.64] ;  /* 0x0000000602000981 */ /* 0x000568000c1e1900 */
[----:B------:R2:W5:Y:S01]  /*1720*/  @P1 LDG.E R227, desc[UR6][R4.64] ;  /* 0x0000000604e31981 */ /* 0x000562000c1e1900 */
[----:B------:R-:W-:-:S02]  /*1730*/  ULDC.64 UR6, c[0x0][0xa20] ;  /* 0x0002880000067ab9 */ /* 0x000fc40000000a00 */
[----:B------:R-:W-:-:S04]  /*1740*/  ISETP.NE.U32.AND P2, PT, RZ, UR6, PT ;  /* 0x00000006ff007c0c */ /* 0x000fc8000bf45070 */
[----:B------:R-:W-:Y:S01]  /*1750*/  ISETP.NE.AND.EX P2, PT, RZ, UR7, PT, P2 ;  /* 0x00000007ff007c0c */ /* 0x000fe2000bf45320 */
[----:B------:R-:W-:-:S12]  /*1760*/  @P1 BRA `(.L_x_1341) ;  /* 0x0000000000281947 */ /* 0x000fd80003800000 */
[----:B------:R-:W-:Y:S02]  /*1770*/  ULDC.64 UR6, c[0x0][0xa00] ;  /* 0x0002800000067ab9 */ /* 0x000fe40000000a00 */
[----:B------:R-:W-:-:S04]  /*1780*/  ISETP.NE.U32.AND P0, PT, RZ, UR6, PT ;  /* 0x00000006ff007c0c */ /* 0x000fc8000bf05070 */
[----:B------:R-:W-:-:S13]  /*1790*/  ISETP.NE.AND.EX P0, PT, RZ, UR7, PT, P0 ;  /* 0x00000007ff007c0c */ /* 0x000fda000bf05300 */
[----:B------:R-:W-:Y:S05]  /*17a0*/  @!P0 BRA `(.L_x_1341) ;  /* 0x0000000000188947 */ /* 0x000fea0003800000 */
[----:B--2---:R-:W0:Y:S01]  /*17b0*/  LDC.64 R2, c[0x0][0xa00] ;  /* 0x00028000ff027b82 */ /* 0x004e220000000a00 */
[----:B------:R-:W-:Y:S01]  /*17c0*/  ULDC.64 UR6, c[0x0][0x208] ;  /* 0x0000820000067ab9 */ /* 0x000fe20000000a00 */
[----:B0-----:R-:W-:-:S05]  /*17d0*/  IMAD.WIDE R2, R30, 0x4, R2 ;  /* 0x000000041e027825 */ /* 0x001fca00078e0202 */
[----:B-----5:R-:W2:Y:S04]  /*17e0*/  LDG.E R227, desc[UR6][R2.64] ;  /* 0x0000000602e37981 */ /* 0x020ea8000c1e1900 */
[----:B------:R-:W2:Y:S02]  /*17f0*/  LDG.E R4, desc[UR6][R2.64+0x4] ;  /* 0x0000040602047981 */ /* 0x000ea4000c1e1900 */
[----:B--2---:R-:W-:-:S07]  /*1800*/  IMAD.IADD R227, R4, 0x1, -R227 ;  /* 0x0000000104e37824 */ /* 0x004fce00078e0ae3 */
.L_x_1341:
[----:B--2---:R-:W-:Y:S02]  /*1810*/  IMAD.U32 R2, RZ, RZ, UR5 ;  /* 0x00000005ff027e24 */ /* 0x004fe4000f8e00ff */
[----:B------:R-:W-:Y:S01]  /*1820*/  IMAD.U32 R27, RZ, RZ, UR4 ;  /* 0x00000004ff1b7e24 */ /* 0x000fe2000f8e00ff */
[----:B------:R-:W-:Y:S06]  /*1830*/  @!P2 BRA `(.L_x_1342) ;  /* 0x000000000014a947 */ /* 0x000fec0003800000 */
[----:B------:R-:W0:Y:S01]  /*1840*/  LDC.64 R4, c[0x0][0xa20] ;  /* 0x00028800ff047b82 */ /* 0x000e220000000a00 */
[----:B------:R-:W-:Y:S01]  /*1850*/  ULDC.64 UR4, c[0x0][0x208] ;  /* 0x0000820000047ab9 */ /* 0x000fe20000000a00 */
[----:B0-----:R-:W-:-:S05]  /*1860*/  IMAD.WIDE R4, R30, 0x4, R4 ;  /* 0x000000041e047825 */ /* 0x001fca00078e0204 */
[----:B------:R0:W5:Y:S01]  /*1870*/  LDG.E R27, desc[UR4][R4.64] ;  /* 0x00000004041b7981 */ /* 0x000162000c1e1900 */
[----:B------:R-:W-:Y:S05]  /*1880*/  BRA `(.L_x_1343) ;  /* 0x0000000000147947 */ /* 0x000fea0003800000 */
.L_x_1342:
[----:B------:R-:W-:Y:S05]  /*1890*/  @!P3 BRA `(.L_x_1343) ;  /* 0x000000000010b947 */ /* 0x000fea0003800000 */
[----:B------:R-:W-:Y:S02]  /*18a0*/  ULDC.64 UR4, c[0x0][0x208] ;  /* 0x0000820000047ab9 */ /* 0x000fe40000000a00 */
[----:B------:R-:W2:Y:S04]  /*18b0*/  LDG.E R4, desc[UR4][R8.64] ;  /* 0x0000000408047981 */ /* 0x000ea8000c1e1900 */
[----:B------:R-:W2:Y:S02]  /*18c0*/  LDG.E R27, desc[UR4][R8.64+0x4] ;  /* 0x00000404081b7981 */ /* 0x000ea4000c1e1900 */
[----:B--2---:R-:W-:-:S07]  /*18d0*/  IADD3 R27, -R4, R27, RZ ;  /* 0x0000001b041b7210 */ /* 0x004fce0007ffe1ff */
.L_x_1343:
[----:B------:R-:W-:Y:S01]  /*18e0*/  ULDC.64 UR4, c[0x0][0xa10] ;  /* 0x0002840000047ab9 */ /* 0x000fe20000000a00 */
[----:B------:R-:W-:Y:S01]  /*18f0*/  ULDC.64 UR6, c[0x0][0x208] ;  /* 0x0000820000067ab9 */ /* 0x000fe20000000a00 */
[----:B------:R-:W-:Y:S01]  /*1900*/  ISETP.NE.U32.AND P0, PT, RZ, UR4, PT ;  /* 0x00000004ff007c0c */ /* 0x000fe2000bf05070 */
[----:B------:R-:W1:Y:S03]  /*1910*/  LDC.64 R10, c[0x0][0x9e0] ;  /* 0x00027800ff0a7b82 */ /* 0x000e660000000a00 */
[----:B------:R-:W-:Y:S01]  /*1920*/  ISETP.NE.AND.EX P0, PT, RZ, UR5, PT, P0 ;  /* 0x00000005ff007c0c */ /* 0x000fe2000bf05300 */
[----:B------:R-:W-:Y:S02]  /*1930*/  ULDC.64 UR4, c[0x0][0xa30] ;  /* 0x00028c0000047ab9 */ /* 0x000fe40000000a00 */
[----:B------:R-:W-:-:S04]  /*1940*/  ISETP.NE.U32.AND P1, PT, RZ, UR4, PT ;  /* 0x00000004ff007c0c */ /* 0x000fc8000bf25070 */
[----:B------:R-:W-:-:S06]  /*1950*/  ISETP.NE.AND.EX P1, PT, RZ, UR5, PT, P1 ;  /* 0x00000005ff007c0c */ /* 0x000fcc000bf25310 */
[----:B0-----:R-:W0:Y:S08]  /*1960*/  @P0 LDC.64 R4, c[0x0][0xa10] ;  /* 0x00028400ff040b82 */ /* 0x001e300000000a00 */
[----:B------:R-:W2:Y:S01]  /*1970*/  @P1 LDC.64 R6, c[0x0][0xa30] ;  /* 0x00028c00ff061b82 */ /* 0x000ea20000000a00 */
[----:B0-----:R-:W-:-:S05]  /*1980*/  @P0 IMAD.WIDE R4, R30, 0x4, R4 ;  /* 0x000000041e040825 */ /* 0x001fca00078e0204 */
[----:B------:R-:W3:Y:S04]  /*1990*/  @P0 LDG.E R3, desc[UR6][R4.64] ;  /* 0x0000000604030981 */ /* 0x000ee8000c1e1900 */
[----:B------:R-:W3:Y:S01]  /*19a0*/  @P0 LDG.E R8, desc[UR6][R4.64+0x4] ;  /* 0x0000040604080981 */ /* 0x000ee2000c1e1900 */
[----:B-----5:R-:W-:Y:S02]  /*19b0*/  IMAD.IADD R9, R27, 0x1, -R0 ;  /* 0x000000011b097824 */ /* 0x020fe400078e0a00 */
[----:B------:R-:W-:Y:S02]  /*19c0*/  IMAD.MOV.U32 R24, RZ, RZ, R27 ;  /* 0x000000ffff187224 */ /* 0x000fe400078e001b */
[----:B--2---:R-:W-:-:S05]  /*19d0*/  @P1 IMAD.WIDE R6, R30, 0x4, R6 ;  /* 0x000000041e061825 */ /* 0x004fca00078e0206 */
[----:B------:R0:W5:Y:S01]  /*19e0*/  @P1 LDG.E R24, desc[UR6][R6.64] ;  /* 0x0000000606181981 */ /* 0x000162000c1e1900 */
[----:B-1----:R-:W-:Y:S02]  /*19f0*/  ISETP.GE.AND P1, PT, R11, 0x1, PT ;  /* 0x000000010b00780c */ /* 0x002fe40003f26270 */
[----:B------:R-:W-:Y:S01]  /*1a00*/  LEA R104, R12, 0x80, 0x7 ;  /* 0x000000800c687811 */ /* 0x000fe200078e38ff */
[----:B---3--:R-:W-:-:S05]  /*1a10*/  @P0 IMAD.IADD R2, R8, 0x1, -R3 ;  /* 0x0000000108020824 */ /* 0x008fca00078e0a03 */
[----:B------:R-:W-:-:S04]  /*1a20*/  IADD3 R226, R9, R2, RZ ;  /* 0x0000000209e27210 */ /* 0x000fc80007ffe0ff */
[C---:B------:R-:W-:Y:S01]  /*1a30*/  IADD3 R104, R226.reuse, R104, -R227 ;  /* 0x00000068e2687210 */ /* 0x040fe20007ffe8e3 */
[----:B------:R-:W-:-:S05]  /*1a40*/  VIADD R0, R226, 0x3f ;  /* 0x0000003fe2007836 */ /* 0x000fca0000000000 */
[----:B------:R-:W-:-:S04]  /*1a50*/  SHF.R.S32.HI R3, RZ, 0x1f, R0 ;  /* 0x0000001fff037819 */ /* 0x000fc80000011400 */
[----:B------:R-:W-:Y:S01]  /*1a60*/  LEA.HI R3, R3, R0, RZ, 0x6 ;  /* 0x0000000003037211 */ /* 0x000fe200078f30ff */
[----:B------:R-:W-:-:S03]  /*1a70*/  IMAD.IADD R0, R104, 0x1, R10 ;  /* 0x0000000168007824 */ /* 0x000fc600078e020a */
[----:B------:R-:W-:Y:S01]  /*1a80*/  SHF.R.S32.HI R108, RZ, 0x6, R3 ;  /* 0x00000006ff6c7819 */ /* 0x000fe20000011403 */
[----:B0-----:R-:W-:Y:S06]  /*1a90*/  @!P1 BRA `(.L_x_1344) ;  /* 0x0000000000489947 */ /* 0x001fec0003800000 */
[C---:B------:R-:W-:Y:S01]  /*1aa0*/  ISETP.GT.AND P0, PT, R104.reuse, RZ, PT ;  /* 0x000000ff6800720c */ /* 0x040fe20003f04270 */
[----:B------:R-:W-:Y:S01]  /*1ab0*/  BSSY B0, `(.L_x_1345) ;  /* 0x000000e000007945 */ /* 0x000fe20003800000 */
[----:B------:R-:W-:-:S11]  /*1ac0*/  VIADD R3, R104, 0xffffffff ;  /* 0xffffffff68037836 */ /* 0x000fd60000000000 */
[----:B------:R-:W-:Y:S05]  /*1ad0*/  @P0 BRA `(.L_x_1346) ;  /* 0x00000000001c0947 */ /* 0x000fea0003800000 */
[----:B------:R-:W-:Y:S02]  /*1ae0*/  ISETP.NE.AND P0, PT, R11, 0x1, PT ;  /* 0x000000010b00780c */ /* 0x000fe40003f05270 */
[----:B------:R-:W-:-:S11]  /*1af0*/  IADD3 R3, -R104, RZ, RZ ;  /* 0x000000ff68037210 */ /* 0x000fd60007ffe1ff */
[----:B------:R-:W0:Y:S02]  /*1b00*/  @P0 LDC.64 R4, c[0x0][0x9e8] ;  /* 0x00027a00ff040b82 */ /* 0x000e240000000a00 */
[----:B0-----:R-:W-:-:S05]  /*1b10*/  @P0 IMAD.HI.U32 R4, R3, R4, RZ ;  /* 0x0000000403040227 */ /* 0x001fca00078e00ff */
[----:B------:R-:W-:-:S04]  /*1b20*/  @P0 SHF.R.U32.HI R3, RZ, R5, R4 ;  /* 0x00000005ff030219 */ /* 0x000fc80000011604 */
[----:B------:R-:W-:Y:S01]  /*1b30*/  LOP3.LUT R3, RZ, R3, RZ, 0x33, !PT ;  /* 0x00000003ff037212 */ /* 0x000fe200078e33ff */
[----:B------:R-:W-:Y:S06]  /*1b40*/  BRA `(.L_x_1347) ;  /* 0x0000000000107947 */ /* 0x000fec0003800000 */
.L_x_1346:
[----:B------:R-:W-:-:S13]  /*1b50*/  ISETP.NE.AND P0, PT, R11, 0x1, PT ;  /* 0x000000010b00780c */ /* 0x000fda0003f05270 */
[----:B------:R-:W0:Y:S02]  /*1b60*/  @P0 LDC.64 R4, c[0x0][0x9e8] ;  /* 0x00027a00ff040b82 */ /* 0x000e240000000a00 */
[----:B0-----:R-:W-:-:S05]  /*1b70*/  @P0 IMAD.HI.U32 R4, R3, R4, RZ ;  /* 0x0000000403040227 */ /* 0x001fca00078e00ff */
[----:B------:R-:W-:-:S07]  /*1b80*/  @P0 SHF.R.U32.HI R3, RZ, R5, R4 ;  /* 0x00000005ff030219 */ /* 0x000fce0000011604 */
.L_x_1347:
[----:B------:R-:W-:Y:S05]  /*1b90*/  BSYNC B0 ;  /* 0x0000000000007941 */ /* 0x000fea0003800000 */
.L_x_1345:
[----:B------:R-:W-:-:S05]  /*1ba0*/  IMAD R3, R3, R11, R11 ;  /* 0x0000000b03037224 */ /* 0x000fca00078e020b */
[----:B------:R-:W-:-:S07]  /*1bb0*/  VIMNMX R0, R0, R3, PT ;  /* 0x0000000300007248 */ /* 0x000fce0003fe0100 */
.L_x_1344:
[----:B------:R-:W-:Y:S01]  /*1bc0*/  IMAD R3, R12, 0x80, -R227 ;  /* 0x000000800c037824 */ /* 0x000fe200078e0ae3 */
[----:B------:R-:W-:-:S03]  /*1bd0*/  ULDC UR4, c[0x0][0x9dc] ;  /* 0x0002770000047ab9 */ /* 0x000fc60000000800 */
[----:B------:R-:W-:-:S04]  /*1be0*/  IMAD.IADD R102, R226, 0x1, R3 ;  /* 0x00000001e2667824 */ /* 0x000fc800078e0203 */
[----:B------:R-:W-:Y:S01]  /*1bf0*/  VIADD R3, R102, -UR4 ;  /* 0x8000000466037c36 */ /* 0x000fe20008000000 */
[----:B------:R-:W-:Y:S06]  /*1c00*/  @!P1 BRA `(.L_x_1348) ;  /* 0x0000000000489947 */ /* 0x000fec0003800000 */
[----:B------:R-:W-:Y:S01]  /*1c10*/  ISETP.GT.AND P0, PT, R102, -0x1, PT ;  /* 0xffffffff6600780c */ /* 0x000fe20003f04270 */
[----:B------:R-:W-:-:S12]  /*1c20*/  BSSY B0, `(.L_x_1349) ;  /* 0x000000e000007945 */ /* 0x000fd80003800000 */
        /* <DEDUP_REMOVED lines=8> */
.L_x_1350:
[----:B------:R-:W-:Y:S02]  /*1cb0*/  ISETP.NE.AND P0, PT, R11, 0x1, PT ;  /* 0x000000010b00780c */ /* 0x000fe40003f05270 */
[----:B------:R-:W-:-:S11]  /*1cc0*/  MOV R4, R102 ;  /* 0x0000006600047202 */ /* 0x000fd60000000f00 */
[----:B------:R-:W0:Y:S02]  /*1cd0*/  @P0 LDC.64 R6, c[0x0][0x9e8] ;  /* 0x00027a00ff060b82 */ /* 0x000e240000000a00 */
[----:B0-----:R-:W-:-:S05]  /*1ce0*/  @P0 IMAD.HI.U32 R6, R102, R6, RZ ;  /* 0x0000000666060227 */ /* 0x001fca00078e00ff */
[----:B------:R-:W-:-:S07]  /*1cf0*/  @P0 SHF.R.U32.HI R4, RZ, R7, R6 ;  /* 0x00000007ff040219 */ /* 0x000fce0000011606 */
.L_x_1351:
[----:B------:R-:W-:Y:S05]  /*1d00*/  BSYNC B0 ;  /* 0x0000000000007941 */ /* 0x000fea0003800000 */
.L_x_1349:
[----:B------:R-:W-:-:S05]  /*1d10*/  IMAD R4, R4, R11, RZ ;  /* 0x0000000b04047224 */ /* 0x000fca00078e02ff */
[----:B------:R-:W-:-:S07]  /*1d20*/  VIMNMX R3, R3, R4, !PT ;  /* 0x0000000403037248 */ /* 0x000fce0007fe0100 */
.L_x_1348:
[----:B------:R-:W-:Y:S01]  /*1d30*/  VIADD R0, R0, 0x3f ;  /* 0x0000003f00007836 */ /* 0x000fe20000000000 */
[----:B------:R-:W-:-:S04]  /*1d40*/  SHF.R.S32.HI R4, RZ, 0x1f, R3 ;  /* 0x0000001fff047819 */ /* 0x000fc80000011403 */
[----:B------:R-:W-:Y:S02]  /*1d50*/  SHF.R.S32.HI R5, RZ, 0x1f, R0 ;  /* 0x0000001fff057819 */ /* 0x000fe40000011400 */
[----:B------:R-:W-:Y:S02]  /*1d60*/  LEA.HI R4, R4, R3, RZ, 0x6 ;  /* 0x0000000304047211 */ /* 0x000fe400078f30ff */
[----:B------:R-:W-:Y:S02]  /*1d70*/  LEA.HI R5, R5, R0, RZ, 0x6 ;  /* 0x0000000005057211 */ /* 0x000fe400078f30ff */
[----:B------:R-:W-:Y:S02]  /*1d80*/  SHF.R.S32.HI R4, RZ, 0x6, R4 ;  /* 0x00000006ff047819 */ /* 0x000fe40000011404 */
[----:B------:R-:W-:Y:S02]  /*1d90*/  SHF.R.S32.HI R5, RZ, 0x6, R5 ;  /* 0x00000006ff057819 */ /* 0x000fe40000011405 */
[----:B------:R-:W-:-:S02]  /*1da0*/  VIMNMX R4, RZ, R4, !PT ;  /* 0x00000004ff047248 */ /* 0x000fc40007fe0100 */
[----:B------:R-:W-:-:S03]  /*1db0*/  VIMNMX R5, R108, R5, PT ;  /* 0x000000056c057248 */ /* 0x000fc60003fe0100 */
[--C-:B------:R-:W-:Y:S02]  /*1dc0*/  IMAD R4, R4, 0x40, -R9.reuse ;  /* 0x0000004004047824 */ /* 0x100fe400078e0a09 */
[----:B------:R-:W-:-:S03]  /*1dd0*/  IMAD R5, R5, 0x40, -R9 ;  /* 0x0000004005057824 */ /* 0x000fc600078e0a09 */
[----:B------:R-:W-:Y:S02]  /*1de0*/  VIMNMX R4, RZ, R4, !PT ;  /* 0x00000004ff047248 */ /* 0x000fe40007fe0100 */
[----:B------:R-:W-:Y:S02]  /*1df0*/  VIMNMX R5, R5, R2, PT ;  /* 0x0000000205057248 */ /* 0x000fe40003fe0100 */
[----:B------:R-:W-:Y:S02]  /*1e00*/  SHF.R.U32.HI R25, RZ, 0x6, R4 ;  /* 0x00000006ff197819 */ /* 0x000fe40000011604 */
[----:B------:R-:W-:-:S03]  /*1e10*/  ISETP.GT.AND P0, PT, R5, R4, PT ;  /* 0x000000040500720c */ /* 0x000fc60003f04270 */
[----:B------:R-:W-:-:S10]  /*1e20*/  IMAD.MOV.U32 R26, RZ, RZ, R25 ;  /* 0x000000ffff1a7224 */ /* 0x000fd400078e0019 */
[----:B------:R-:W-:-:S04]  /*1e30*/  @P0 IADD3 R0, R5, 0x3f, RZ ;  /* 0x0000003f05000810 */ /* 0x000fc80007ffe0ff */
[----:B------:R-:W-:-:S04]  /*1e40*/  @P0 SHF.R.S32.HI R3, RZ, 0x1f, R0 ;  /* 0x0000001fff030819 */ /* 0x000fc80000011400 */
[----:B------:R-:W-:-:S04]  /*1e50*/  @P0 LEA.HI R3, R3, R0, RZ, 0x6 ;  /* 0x0000000003030211 */ /* 0x000fc800078f30ff */
[----:B------:R-:W-:Y:S02]  /*1e60*/  @P0 SHF.R.S32.HI R26, RZ, 0x6, R3 ;  /* 0x00000006ff1a0819 */ /* 0x000fe40000011403 */
[----:B------:R-:W-:Y:S02]  /*1e70*/  PLOP3.LUT P0, PT, PT, PT, PT, 0x80, 0x0 ;  /* 0x000000000000781c */ /* 0x000fe40003f0f070 */
[----:B------:R-:W-:-:S13]  /*1e80*/  ISETP.GT.AND P1, PT, R26, R25, PT ;  /* 0x000000191a00720c */ /* 0x000fda0003f24270 */
[----:B------:R-:W-:Y:S05]  /*1e90*/  @!P1 BRA `(.L_x_1352) ;  /* 0x0000006400d49947 */ /* 0x000fea0003800000 */
        /* <DEDUP_REMOVED lines=13> */
[----:B------:R-:W-:Y:S02]  /*1f70*/  IMAD.U32 R6, RZ, RZ, UR4 ;  /* 0x00000004ff067e24 */ /* 0x000fe4000f8e00ff */
[----:B------:R-:W-:-:S02]  /*1f80*/  IMAD.U32 R7, RZ, RZ, UR5 ;  /* 0x00000005ff077e24 */ /* 0x000fc4000f8e00ff */
[----:B------:R-:W-:Y:S02]  /*1f90*/  IMAD.MOV.U32 R8, RZ, RZ, 0x70 ;  /* 0x00000070ff087424 */ /* 0x000fe400078e00ff */
[----:B------:R-:W-:Y:S02]  /*1fa0*/  IMAD.MOV.U32 R12, RZ, RZ, 0x1 ;  /* 0x00000001ff0c7424 */ /* 0x000fe400078e00ff */
[----:B0-----:R-:W-:-:S07]  /*1fb0*/  IMAD.MOV.U32 R13, RZ, RZ, RZ ;  /* 0x000000ffff0d7224 */ /* 0x001fce00078e00ff */
[----:B------:R-:W-:-:S07]  /*1fc0*/  LEPC R20, `(.L_x_1354) ;  /* 0x000000001014794e */ /* 0x000fce0000000000 */
[----:B-1---5:R-:W-:Y:S05]  /*1fd0*/  CALL.ABS.NOINC R14 ;  /* 0x000000000e007343 */ /* 0x022fea0003c00000 */
.L_x_1354:
[----:B------:R-:W-:Y:S05]  /*1fe0*/  BSYNC B6 ;  /* 0x0000000000067941 */ /* 0x000fea0003800000 */
.L_x_1353:
[----:B------:R-:W-:Y:S01]  /*1ff0*/  IADD3 R0, R16, 0x400, RZ ;  /* 0x0000040010007810 */ /* 0x000fe20007ffe0ff */
[----:B------:R-:W-:Y:S03]  /*2000*/  BSSY B6, `(.L_x_1355) ;  /* 0x0000013000067945 */ /* 0x000fe60003800000 */
[----:B------:R-:W-:-:S13]  /*2010*/  LOP3.LUT P0, RZ, R0, 0x3ff, RZ, 0xc0, !PT ;  /* 0x000003ff00ff7812 */ /* 0x000fda000780c0ff */
[----:B------:R-:W-:Y:S05]  /*2020*/  @!P0 BRA `(.L_x_1356) ;  /* 0x0000000000408947 */ /* 0x000fea0003800000 */
[----:B------:R-:W-:Y:S01]  /*2030*/  MOV R0, 0x0 ;  /* 0x0000000000007802 */ /* 0x000fe20000000f00 */
[----:B------:R-:W-:Y:S01]  /*2040*/  ULDC.64 UR4, c[0x4][0x1b8] ;  /* 0x01006e0000047ab9 */ /* 0x000fe20000000a00 */
[----:B------:R-:W-:Y:S01]  /*2050*/  ULDC.64 UR6, c[0x4][0x150] ;  /* 0x0100540000067ab9 */ /* 0x000fe20000000a00 */
[----:B------:R-:W-:Y:S01]  /*2060*/  IMAD.U32 R4, RZ, RZ, UR4 ;  /* 0x00000004ff047e24 */ /* 0x000fe2000f8e00ff */
        /* <DEDUP_REMOVED lines=12> */
.L_x_1356:
[----:B------:R-:W-:Y:S05]  /*2130*/  BSYNC B6 ;  /* 0x0000000000067941 */ /* 0x000fea0003800000 */
.L_x_1355:
[----:B------:R-:W-:Y:S01]  /*2140*/  ULDC.64 UR4, c[0x0][0x9f8] ;  /* 0x00027e0000047ab9 */ /* 0x000fe20000000a00 */
[----:B------:R-:W0:Y:S01]  /*2150*/  LDC R0, c[0x0][0x428] ;  /* 0x00010a00ff007b82 */ /* 0x000e220000000800 */
[----:B------:R-:W-:Y:S01]  /*2160*/  ISETP.NE.U32.AND P0, PT, RZ, UR4, PT ;  /* 0x00000004ff007c0c */ /* 0x000fe2000bf05070 */
[----:B------:R-:W-:Y:S01]  /*2170*/  IMAD.MOV.U32 R3, RZ, RZ, R30 ;  /* 0x000000ffff037224 */ /* 0x000fe200078e001e */
[----:B------:R-:W-:Y:S01]  /*2180*/  ULDC.64 UR6, c[0x0][0x208] ;  /* 0x0000820000067ab9 */ /* 0x000fe20000000a00 */
[----:B------:R-:W2:Y:S01]  /*2190*/  LDL R20, [R1+0x2c] ;  /* 0x00002c0001147983 */ /* 0x000ea20000100800 */
[----:B------:R-:W-:Y:S01]  /*21a0*/  ISETP.NE.AND.EX P0, PT, RZ, UR5, PT, P0 ;  /* 0x00000005ff007c0c */ /* 0x000fe2000bf05300 */
[----:B------:R-:W-:Y:S01]  /*21b0*/  ULDC.64 UR4, c[0x0][0x2f8] ;  /* 0x0000be0000047ab9 */ /* 0x000fe20000000a00 */
[----:B------:R-:W-:Y:S01]  /*21c0*/  MOV R7, R29 ;  /* 0x0000001d00077202 */ /* 0x000fe20000000f00 */
[----:B------:R-:W3:Y:S01]  /*21d0*/  LDL R35, [R1+0x40] ;  /* 0x0000400001237983 */ /* 0x000ee20000100800 */
[----:B------:R-:W-:Y:S01]  /*21e0*/  IMAD.IADD R79, R28, 0x1, R27 ;  /* 0x000000011c4f7824 */ /* 0x000fe200078e021b */
[----:B------:R-:W1:Y:S01]  /*21f0*/  LDC.64 R12, c[0x0][0x2f0] ;  /* 0x0000bc00ff0c7b82 */ /* 0x000e620000000a00 */
[----:B------:R-:W-:Y:S01]  /*2200*/  ULDC.64 UR8, c[0x0][0x320] ;  /* 0x0000c80000087ab9 */ /* 0x000fe20000000a00 */
[----:B------:R-:W4:Y:S04]  /*2210*/  LDL R36, [R1+0x3c] ;  /* 0x00003c0001247983 */ /* 0x000f280000100800 */
[----:B------:R-:W4:Y:S02]  /*2220*/  LDL R34, [R1+0x48] ;  /* 0x0000480001227983 */ /* 0x000f240000100800 */
[----:B------:R-:W0:Y:S02]  /*2230*/  @P0 LDC.64 R4, c[0x0][0x9f8] ;  /* 0x00027e00ff040b82 */ /* 0x000e240000000a00 */
[----:B------:R-:W4:Y:S04]  /*2240*/  LDL R14, [R1+0x4c] ;  /* 0x00004c00010e7983 */ /* 0x000f280000100800 */
[----:B------:R-:W4:Y:S02]  /*2250*/  LDL R28, [R1+0x30] ;  /* 0x00003000011c7983 */ /* 0x000f240000100800 */
[----:B------:R-:W1:Y:S01]  /*2260*/  LDC R39, c[0x0][0x3d4] ;  /* 0x0000f500ff277b82 */ /* 0x000e620000000800 */
[----:B0-----:R-:W-:Y:S01]  /*2270*/  @P0 IMAD.WIDE R4, R30, 0x4, R4 ;  /* 0x000000041e040825 */ /* 0x001fe200078e0204 */
[----:B------:R-:W-:-:S06]  /*2280*/  SHF.R.S32.HI R33, RZ, 0x1f, R79 ;  /* 0x0000001fff217819 */ /* 0x000fcc000001144f */
[----:B------:R-:W0:Y:S01]  /*2290*/  LDC.64 R30, c[0x0][0x3d8] ;  /* 0x0000f600ff1e7b82 */ /* 0x000e220000000a00 */
[----:B------:R1:W3:Y:S01]  /*22a0*/  @P0 LDG.E R3, desc[UR6][R4.64] ;  /* 0x0000000604030981 */ /* 0x0002e2000c1e1900 */
[----:B------:R-:W-:Y:S01]  /*22b0*/  ISETP.NE.AND P0, PT, R0, 0x1, PT ;  /* 0x000000010000780c */ /* 0x000fe20003f05270 */
[----:B------:R-:W-:Y:S01]  /*22c0*/  ULDC UR6, c[0x0][0x2e4] ;  /* 0x0000b90000067ab9 */ /* 0x000fe20000000800 */
[-C--:B-1----:R-:W-:Y:S01]  /*22d0*/  IMAD R6, R33, R12.reuse, RZ ;  /* 0x0000000c21067224 */ /* 0x082fe200078e02ff */
[----:B------:R-:W-:Y:S01]  /*22e0*/  ISETP.GE.AND P1, PT, R228, UR6, PT ;  /* 0x00000006e4007c0c */ /* 0x000fe2000bf26270 */
[----:B------:R-:W-:-:S09]  /*22f0*/  IMAD.WIDE.U32 R4, R79, R12, RZ ;  /* 0x0000000c4f047225 */ /* 0x000fd200078e00ff */
[----:B------:R-:W1:Y:S08]  /*2300*/  @P0 LDC R0, c[0x0][0x42c] ;  /* 0x00010b00ff000b82 */ /* 0x000e700000000800 */
[----:B------:R-:W0:Y:S01]  /*2310*/  @P0 LDC R9, c[0x0][0x430] ;  /* 0x00010c00ff090b82 */ /* 0x000e220000000800 */
[----:B-1----:R-:W-:Y:S02]  /*2320*/  @P0 IMAD.HI.U32 R0, R29, R0, RZ ;  /* 0x000000001d000227 */ /* 0x002fe400078e00ff */
[----:B------:R-:W4:Y:S03]  /*2330*/  LDL R29, [R1+0x44] ;  /* 0x00004400011d7983 */ /* 0x000f260000100800 */
[----:B0-----:R-:W-:Y:S01]  /*2340*/  @P0 SHF.R.U32.HI R7, RZ, R9, R0 ;  /* 0x00000009ff070219 */ /* 0x001fe20000011600 */
[----:B------:R-:W-:Y:S01]  /*2350*/  IMAD R9, R79, R13, R6 ;  /* 0x0000000d4f097224 */ /* 0x000fe200078e0206 */
[----:B------:R-:W-:-:S02]  /*2360*/  SEL R6, RZ, 0xffffffff, P1 ;  /* 0xffffffffff067807 */ /* 0x000fc40000800000 */
[----:B------:R-:W-:Y:S01]  /*2370*/  SHF.R.S32.HI R8, RZ, 0x1f, R7 ;  /* 0x0000001fff087819 */ /* 0x000fe20000011407 */
[----:B------:R-:W-:Y:S01]  /*2380*/  IMAD.IADD R5, R5, 0x1, R9 ;  /* 0x0000000105057824 */ /* 0x000fe200078e0209 */
[----:B------:R-:W-:Y:S01]  /*2390*/  ISETP.GE.AND P0, PT, R22, UR6, PT ;  /* 0x0000000616007c0c */ /* 0x000fe2000bf06270 */
[----:B------:R-:W-:Y:S02]  /*23a0*/  IMAD.SHL.U32 R9, R6, 0x2, RZ ;  /* 0x0000000206097824 */ /* 0x000fe400078e00ff */
[----:B------:R-:W-:Y:S01]  /*23b0*/  IMAD R10, R8, UR4, RZ ;  /* 0x00000004080a7c24 */ /* 0x000fe2000f8e02ff */
[----:B------:R-:W-:Y:S01]  /*23c0*/  SEL R0, RZ, 0x1, P0 ;  /* 0x00000001ff007807 */ /* 0x000fe20000000000 */
[----:B------:R-:W-:-:S04]  /*23d0*/  IMAD.WIDE.U32 R4, R7, UR4, R4 ;  /* 0x0000000407047c25 */ /* 0x000fc8000f8e0004 */
[----:B------:R-:W-:Y:S01]  /*23e0*/  IMAD R11, R7, UR5, R10 ;  /* 0x00000005070b7c24 */ /* 0x000fe2000f8e020a */
[----:B------:R-:W-:Y:S01]  /*23f0*/  LOP3.LUT R0, R9, 0x2, R0, 0xe2, !PT ;  /* 0x0000000209007812 */ /* 0x000fe200078ee200 */
[----:B------:R-:W4:Y:S01]  /*2400*/  LDL R10, [R1+0x38] ;  /* 0x00003800010a7983 */ /* 0x000f220000100800 */
[----:B------:R-:W-:Y:S01]  /*2410*/  ULDC.64 UR4, c[0x0][0xa08] ;  /* 0x0002820000047ab9 */ /* 0x000fe20000000a00 */
[----:B------:R-:W-:Y:S02]  /*2420*/  IMAD R6, R8, UR8, RZ ;  /* 0x0000000808067c24 */ /* 0x000fe4000f8e02ff */
[----:B------:R-:W-:Y:S02]  /*2430*/  IMAD.IADD R5, R5, 0x1, R11 ;  /* 0x0000000105057824 */ /* 0x000fe400078e020b */
[C---:B------:R-:W-:Y:S02]  /*2440*/  IMAD R27, R7.reuse, UR9, R6 ;  /* 0x00000009071b7c24 */ /* 0x040fe4000f8e0206 */
[----:B------:R-:W-:Y:S01]  /*2450*/  IMAD.WIDE.U32 R6, R7, UR8, R22 ;  /* 0x0000000807067c25 */ /* 0x000fe2000f8e0016 */
[----:B------:R-:W-:-:S02]  /*2460*/  ISETP.GE.AND P3, PT, R22, R39, PT ;  /* 0x000000271600720c */ /* 0x000fc40003f66270 */
[----:B------:R-:W-:Y:S02]  /*2470*/  ISETP.GE.AND P2, PT, R228, R39, PT ;  /* 0x00000027e400720c */ /* 0x000fe40003f46270 */
[----:B------:R-:W-:Y:S02]  /*2480*/  IADD3 R7, R7, R27, RZ ;  /* 0x0000001b07077210 */ /* 0x000fe40007ffe0ff */
[----:B------:R-:W-:Y:S01]  /*2490*/  SHF.R.S32.HI R209, RZ, 0x1f, R208 ;  /* 0x0000001fffd17819 */ /* 0x000fe200000114d0 */
[----:B------:R-:W-:-:S04]  /*24a0*/  IMAD.WIDE.U32 R80, R18, R30, R22 ;  /* 0x0000001e12507225 */ /* 0x000fc800078e0016 */
[C---:B------:R-:W-:Y:S01]  /*24b0*/  IMAD.WIDE.U32 R82, R18.reuse, R30, R208 ;  /* 0x0000001e12527225 */ /* 0x040fe200078e00d0 */
[----:B------:R-:W0:Y:S01]  /*24c0*/  S2R R109, SR_TID.X ;  /* 0x00000000006d7919 */ /* 0x000e220000002100 */
[----:B-----5:R-:W-:Y:S02]  /*24d0*/  SHF.R.S32.HI R27, RZ, 0x1f, R24 ;  /* 0x0000001fff1b7819 */ /* 0x020fe40000011418 */
[----:B------:R-:W-:-:S05]  /*24e0*/  IADD3 R78, P1, R18, R79, RZ ;  /* 0x0000004f124e7210 */ /* 0x000fca0007f3e0ff */
[----:B------:R-:W-:Y:S01]  /*24f0*/  IMAD.X R79, R19, 0x1, R33, P1 ;  /* 0x00000001134f7824 */ /* 0x000fe200008e0621 */
[----:B0-----:R-:W-:Y:S02]  /*2500*/  LEA.HI R109, R109, 0x8, RZ, 0x19 ;  /* 0x000000086d6d7811 */ /* 0x001fe400078fc8ff */
[----:B--2---:R-:W-:Y:S02]  /*2510*/  ISETP.GE.AND P0, PT, R20, UR6, PT ;  /* 0x0000000614007c0c */ /* 0x004fe4000bf06270 */
[----:B------:R-:W0:Y:S02]  /*2520*/  LDC.64 R20, c[0x0][0x3e8] ;  /* 0x0000fa00ff147b82 */ /* 0x000e240000000a00 */
[----:B------:R-:W-:Y:S02]  /*2530*/  SEL R9, RZ, 0x4, P0 ;  /* 0x00000004ff097807 */ /* 0x000fe40000000000 */
[----:B------:R-:W-:Y:S02]  /*2540*/  ISETP.NE.U32.AND P0, PT, RZ, UR4, PT ;  /* 0x00000004ff007c0c */ /* 0x000fe4000bf05070 */
[----:B------:R-:W-:-:S02]  /*2550*/  LOP3.LUT R32, R0, R9, RZ, 0xfc, !PT ;  /* 0x0000000900207212 */ /* 0x000fc400078efcff */
[----:B------:R-:W-:Y:S01]  /*2560*/  ISETP.NE.AND.EX P0, PT, RZ, UR5, PT, P0 ;  /* 0x00000005ff007c0c */ /* 0x000fe2000bf05300 */
[----:B------:R-:W-:Y:S01]  /*2570*/  ULDC.64 UR4, c[0x0][0x300] ;  /* 0x0000c00000047ab9 */ /* 0x000fe20000000a00 */
[----:B---3--:R-:W-:-:S04]  /*2580*/  SHF.R.S32.HI R0, RZ, 0x1f, R3 ;  /* 0x0000001fff007819 */ /* 0x008fc80000011403 */
[----:B------:R-:W-:Y:S02]  /*2590*/  SEL R0, R0, RZ, !P0 ;  /* 0x000000ff00007207 */ /* 0x000fe40004000000 */
[----:B------:R-:W-:-:S03]  /*25a0*/  SEL R89, R3, RZ, !P0 ;  /* 0x000000ff03597207 */ /* 0x000fc60004000000 */
[----:B------:R-:W-:Y:S02]  /*25b0*/  IMAD R8, R0, UR4, RZ ;  /* 0x0000000400087c24 */ /* 0x000fe4000f8e02ff */
[----:B------:R-:W-:-:S04]  /*25c0*/  IMAD.WIDE.U32 R90, R89, UR4, R4 ;  /* 0x00000004595a7c25 */ /* 0x000fc8000f8e0004 */
[----:B------:R-:W-:Y:S01]  /*25d0*/  IMAD R9, R89, UR5, R8 ;  /* 0x0000000559097c24 */ /* 0x000fe2000f8e0208 */
[----:B------:R-:W-:Y:S01]  /*25e0*/  ULDC.64 UR4, c[0x0][0x328] ;  /* 0x0000ca0000047ab9 */ /* 0x000fe20000000a00 */
[C---:B------:R-:W-:Y:S02]  /*25f0*/  IMAD R8, R19.reuse, R12, RZ ;  /* 0x0000000c13087224 */ /* 0x040fe400078e02ff */
[----:B0-----:R-:W-:Y:S02]  /*2600*/  IMAD R3, R19, R20, RZ ;  /* 0x0000001413037224 */ /* 0x001fe400078e02ff */
[----:B------:R-:W-:-:S04]  /*2610*/  IMAD.WIDE.U32 R4, R18, R12, R22 ;  /* 0x0000000c12047225 */ /* 0x000fc800078e0016 */
[----:B------:R-:W-:Y:S02]  /*2620*/  IMAD R15, R18, R13, R8 ;  /* 0x0000000d120f7224 */ /* 0x000fe400078e0208 */
[----:B------:R-:W-:Y:S02]  /*2630*/  IMAD R8, R0, UR4, RZ ;  /* 0x0000000400087c24 */ /* 0x000fe4000f8e02ff */
[----:B------:R-:W-:Y:S01]  /*2640*/  IMAD R11, R18, R21, R3 ;  /* 0x00000015120b7224 */ /* 0x000fe200078e0203 */
[----:B------:R-:W-:Y:S01]  /*2650*/  IADD3 R3, P0, R90, R4, RZ ;  /* 0x000000045a037210 */ /* 0x000fe20007f1e0ff */
[----:B------:R-:W-:-:S05]  /*2660*/  IMAD.IADD R0, R91, 0x1, R9 ;  /* 0x000000015b007824 */ /* 0x000fca00078e0209 */
[----:B------:R-:W-:Y:S01]  /*2670*/  IADD3.X R4, R0, R5, R15, P0, !PT ;  /* 0x0000000500047210 */ /* 0x000fe200007fe40f */
[----:B------:R-:W-:Y:S02]  /*2680*/  IMAD R5, R19, R30, RZ ;  /* 0x0000001e13057224 */ /* 0x000fe400078e02ff */
[----:B------:R-:W-:Y:S02]  /*2690*/  IMAD R99, R89, UR5, R8 ;  /* 0x0000000559637c24 */ /* 0x000fe4000f8e0208 */
[----:B------:R-:W-:Y:S01]  /*26a0*/  IMAD R9, R18, R31, R5 ;  /* 0x0000001f12097224 */ /* 0x000fe200078e0205 */
[----:B------:R-:W-:Y:S01]  /*26b0*/  SEL R5, R39, RZ, P3 ;  /* 0x000000ff27057207 */ /* 0x000fe20001800000 */
[----:B------:R-:W-:Y:S01]  /*26c0*/  IMAD.WIDE.U32 R88, R89, UR4, R6 ;  /* 0x0000000459587c25 */ /* 0x000fe2000f8e0006 */
[----:B------:R-:W-:-:S03]  /*26d0*/  SEL R7, R39, RZ, P2 ;  /* 0x000000ff27077207 */ /* 0x000fc60001000000 */
[----:B------:R-:W-:Y:S02]  /*26e0*/  IMAD.IADD R5, R22, 0x1, R5 ;  /* 0x0000000116057824 */ /* 0x000fe400078e0205 */
[----:B------:R-:W-:-:S03]  /*26f0*/  IMAD.IADD R7, R228, 0x1, R7 ;  /* 0x00000001e4077824 */ /* 0x000fc600078e0207 */
[----:B------:R-:W-:Y:S02]  /*2700*/  SHF.R.S32.HI R6, RZ, 0x1f, R5 ;  /* 0x0000001fff067819 */ /* 0x000fe40000011405 */
[----:B------:R-:W-:Y:S02]  /*2710*/  SHF.R.S32.HI R8, RZ, 0x1f, R7 ;  /* 0x0000001fff087819 */ /* 0x000fe40000011407 */
[CC--:B------:R-:W-:Y:S02]  /*2720*/  LEA.HI R77, R6.reuse, R5.reuse, RZ, 0x3 ;  /* 0x00000005064d7211 */ /* 0x0c0fe400078f18ff */
[----:B------:R-:W-:Y:S01]  /*2730*/  LEA.HI R5, R6, R5, RZ, 0x6 ;  /* 0x0000000506057211 */ /* 0x000fe200078f30ff */
[----:B------:R-:W-:Y:S01]  /*2740*/  IMAD.IADD R81, R9, 0x1, R81 ;  /* 0x0000000109517824 */ /* 0x000fe200078e0251 */
[----:B------:R-:W-:Y:S01]  /*2750*/  LEA.HI R93, R8, R7, RZ, 0x3 ;  /* 0x00000007085d7211 */ /* 0x000fe200078f18ff */
[----:B------:R-:W-:Y:S01]  /*2760*/  IMAD.WIDE.U32 R86, R18, R20, R208 ;  /* 0x0000001412567225 */ /* 0x000fe200078e00d0 */
[----:B------:R-:W-:-:S02]  /*2770*/  IADD3 R83, R83, R9, RZ ;  /* 0x0000000953537210 */ /* 0x000fc40007ffe0ff */
[----:B------:R-:W-:Y:S01]  /*2780*/  LEA.HI R9, R8, R7, RZ, 0x6 ;  /* 0x0000000708097211 */ /* 0x000fe200078f30ff */
[----:B------:R-:W-:Y:S01]  /*2790*/  IMAD.WIDE.U32 R84, R18, R20, R22 ;  /* 0x0000001412547225 */ /* 0x000fe200078e0016 */
[----:B------:R-:W-:Y:S02]  /*27a0*/  SHF.L.U32 R6, R5, 0x6, RZ ;  /* 0x0000000605067819 */ /* 0x000fe400000006ff */
[----:B----4-:R-:W-:Y:S02]  /*27b0*/  LOP3.LUT R8, R10, 0x38, R77, 0xf8, !PT ;  /* 0x000000380a087812 */ /* 0x010fe400078ef84d */
[----:B------:R-:W-:Y:S02]  /*27c0*/  LOP3.LUT R5, R77, 0x38, RZ, 0xc0, !PT ;  /* 0x000000384d057812 */ /* 0x000fe400078ec0ff */
[----:B------:R-:W-:Y:S01]  /*27d0*/  LOP3.LUT R7, R93, 0x38, RZ, 0xc0, !PT ;  /* 0x000000385d077812 */ /* 0x000fe200078ec0ff */
[----:B------:R-:W-:Y:S02]  /*27e0*/  IMAD.IADD R87, R87, 0x1, R11 ;  /* 0x0000000157577824 */ /* 0x000fe400078e020b */
[----:B------:R-:W-:Y:S01]  /*27f0*/  IMAD.IADD R85, R11, 0x1, R85 ;  /* 0x000000010b557824 */ /* 0x000fe200078e0255 */
[----:B------:R-:W-:Y:S01]  /*2800*/  LOP3.LUT R11, R8, R35, RZ, 0x3c, !PT ;  /* 0x00000023080b7212 */ /* 0x000fe200078e3cff */
[----:B------:R-:W-:Y:S01]  /*2810*/  IMAD.SHL.U32 R9, R9, 0x40, RZ ;  /* 0x0000004009097824 */ /* 0x000fe200078e00ff */
[----:B------:R-:W-:-:S02]  /*2820*/  LOP3.LUT R5, R5, 0x1c0, R36, 0xf8, !PT ;  /* 0x000001c005057812 */ /* 0x000fc400078ef824 */
[----:B------:R-:W-:Y:S02]  /*2830*/  LOP3.LUT R8, R7, 0x1c0, R36, 0xf8, !PT ;  /* 0x000001c007087812 */ /* 0x000fe400078ef824 */
[----:B------:R-:W-:Y:S02]  /*2840*/  LOP3.LUT R6, R6, 0xfffff000, RZ, 0xc0, !PT ;  /* 0xfffff00006067812 */ /* 0x000fe400078ec0ff */
[----:B------:R-:W-:Y:S02]  /*2850*/  LOP3.LUT R10, R10, 0x38, R93, 0xf8, !PT ;  /* 0x000000380a0a7812 */ /* 0x000fe400078ef85d */
[----:B------:R-:W-:Y:S02]  /*2860*/  LOP3.LUT R9, R9, 0xfffff000, RZ, 0xc0, !PT ;  /* 0xfffff00009097812 */ /* 0x000fe400078ec0ff */
[-C--:B------:R-:W-:Y:S02]  /*2870*/  LOP3.LUT R7, R5, R34.reuse, RZ, 0x3c, !PT ;  /* 0x0000002205077212 */ /* 0x080fe400078e3cff */
[----:B------:R-:W-:-:S02]  /*2880*/  LOP3.LUT R8, R8, R34, RZ, 0x3c, !PT ;  /* 0x0000002208087212 */ /* 0x000fc400078e3cff */
[-CC-:B------:R-:W-:Y:S02]  /*2890*/  IADD3 R5, R11, R6.reuse, R29.reuse ;  /* 0x000000060b057210 */ /* 0x180fe40007ffe01d */
[----:B------:R-:W-:Y:S02]  /*28a0*/  LOP3.LUT R10, R10, R35, RZ, 0x3c, !PT ;  /* 0x000000230a0a7212 */ /* 0x000fe400078e3cff */
[--C-:B------:R-:W-:Y:S02]  /*28b0*/  IADD3 R6, R7, R6, R14.reuse ;  /* 0x0000000607067210 */ /* 0x100fe40007ffe00e */
[-C--:B------:R-:W-:Y:S01]  /*28c0*/  IADD3 R8, R8, R9.reuse, R14 ;  /* 0x0000000908087210 */ /* 0x080fe20007ffe00e */
[C---:B------:R-:W-:Y:S02]  /*28d0*/  IMAD R14, R27.reuse, R20, RZ ;  /* 0x000000141b0e7224 */ /* 0x040fe400078e02ff */
[----:B------:R-:W-:Y:S01]  /*28e0*/  IMAD R27, R27, R30, RZ ;  /* 0x0000001e1b1b7224 */ /* 0x000fe200078e02ff */
[----:B------:R-:W-:Y:S01]  /*28f0*/  IADD3 R7, R10, R9, R29 ;  /* 0x000000090a077210 */ /* 0x000fe20007ffe01d */
[----:B------:R-:W-:Y:S01]  /*2900*/  IMAD R37, R24, R21, R14 ;  /* 0x0000001518257224 */ /* 0x000fe200078e020e */
[----:B------:R-:W-:Y:S01]  /*2910*/  ISETP.GE.AND P0, PT, R28, UR6, PT ;  /* 0x000000061c007c0c */ /* 0x000fe2000bf06270 */
[----:B------:R-:W-:Y:S01]  /*2920*/  IMAD R35, R24, R31, R27 ;  /* 0x0000001f18237224 */ /* 0x000fe200078e021b */
[----:B------:R-:W-:-:S02]  /*2930*/  SHF.L.U64.HI R9, R12, 0x6, R13 ;  /* 0x000000060c097819 */ /* 0x000fc4000001020d */
[----:B------:R-:W-:Y:S02]  /*2940*/  SHF.L.U64.HI R10, R12, 0x5, R13 ;  /* 0x000000050c0a7819 */ /* 0x000fe4000001020d */
[C-C-:B------:R-:W-:Y:S02]  /*2950*/  SHF.L.U64.HI R13, R20.reuse, 0x6, R21.reuse ;  /* 0x00000006140d7819 */ /* 0x140fe40000010215 */
[----:B------:R-:W-:Y:S02]  /*2960*/  SHF.L.U64.HI R14, R20, 0x5, R21 ;  /* 0x00000005140e7819 */ /* 0x000fe40000010215 */
[C-C-:B------:R-:W-:Y:S02]  /*2970*/  SHF.L.U64.HI R21, R30.reuse, 0x6, R31.reuse ;  /* 0x000000061e157819 */ /* 0x140fe4000001021f */
[----:B------:R-:W-:Y:S02]  /*2980*/  SHF.L.U64.HI R27, R30, 0x5, R31 ;  /* 0x000000051e1b7819 */ /* 0x000fe4000001021f */
[----:B------:R-:W-:Y:S01]  /*2990*/  SEL R31, RZ, 0x8, P0 ;  /* 0x00000008ff1f7807 */ /* 0x000fe20000000000 */
[----:B------:R-:W-:Y:S01]  /*29a0*/  IMAD.WIDE.U32 R82, R24, R30, R82 ;  /* 0x0000001e18527225 */ /* 0x000fe200078e0052 */
[----:B------:R-:W-:-:S02]  /*29b0*/  SHF.R.S32.HI R76, RZ, 0x3, R77 ;  /* 0x00000003ff4c7819 */ /* 0x000fc4000001144d */
[----:B------:R-:W-:Y:S01]  /*29c0*/  LOP3.LUT R96, R32, R31, RZ, 0xfc, !PT ;  /* 0x0000001f20607212 */ /* 0x000fe200078efcff */
[CC--:B------:R-:W-:Y:S01]  /*29d0*/  IMAD.WIDE.U32 R86, R24.reuse, R20.reuse, R86 ;  /* 0x0000001418567225 */ /* 0x0c0fe200078e0056 */
[----:B------:R-:W-:Y:S02]  /*29e0*/  SHF.R.S32.HI R92, RZ, 0x3, R93 ;  /* 0x00000003ff5c7819 */ /* 0x000fe4000001145d */
[----:B------:R-:W-:Y:S01]  /*29f0*/  LOP3.LUT R77, R77, 0xfffffff8, RZ, 0xc0, !PT ;  /* 0xfffffff84d4d7812 */ /* 0x000fe200078ec0ff */
[----:B------:R-:W-:Y:S01]  /*2a00*/  IMAD.WIDE.U32 R84, R24, R20, R84 ;  /* 0x0000001418547225 */ /* 0x000fe200078e0054 */
[----:B------:R-:W-:-:S03]  /*2a10*/  LOP3.LUT R93, R93, 0xfffffff8, RZ, 0xc0, !PT ;  /* 0xfffffff85d5d7812 */ /* 0x000fc600078ec0ff */
[----:B------:R-:W-:Y:S01]  /*2a20*/  IMAD.WIDE.U32 R80, R24, R30, R80 ;  /* 0x0000001e18507225 */ /* 0x000fe200078e0050 */
[----:B------:R-:W-:Y:S02]  /*2a30*/  SHF.L.U32 R15, R20, 0x6, RZ ;  /* 0x00000006140f7819 */ /* 0x000fe400000006ff */
[----:B------:R-:W-:Y:S01]  /*2a40*/  LOP3.LUT R31, R32, 0x1, RZ, 0xc0, !PT ;  /* 0x00000001201f7812 */ /* 0x000fe200078ec0ff */
[----:B------:R-:W-:Y:S01]  /*2a50*/  IMAD.SHL.U32 R11, R12, 0x40, RZ ;  /* 0x000000400c0b7824 */ /* 0x000fe200078e00ff */
[----:B------:R-:W-:Y:S01]  /*2a60*/  IADD3 R34, R83, R35, RZ ;  /* 0x0000002353227210 */ /* 0x000fe20007ffe0ff */
[----:B------:R-:W-:Y:S01]  /*2a70*/  IMAD.SHL.U32 R28, R30, 0x40, RZ ;  /* 0x000000401e1c7824 */ /* 0x000fe200078e00ff */
[----:B------:R-:W-:Y:S01]  /*2a80*/  LOP3.LUT R94, R96, 0x2, RZ, 0xc0, !PT ;  /* 0x00000002605e7812 */ /* 0x000fe200078ec0ff */
[----:B------:R-:W-:Y:S01]  /*2a90*/  IMAD.SHL.U32 R29, R30, 0x20, RZ ;  /* 0x000000201e1d7824 */ /* 0x000fe200078e00ff */
[----:B------:R-:W-:Y:S01]  /*2aa0*/  LOP3.LUT R95, R96, 0x4, RZ, 0xc0, !PT ;  /* 0x00000004605f7812 */ /* 0x000fe200078ec0ff */
[----:B------:R-:W-:Y:S01]  /*2ab0*/  IMAD.SHL.U32 R12, R12, 0x20, RZ ;  /* 0x000000200c0c7824 */ /* 0x000fe200078e00ff */
[----:B------:R-:W-:Y:S01]  /*2ac0*/  SHF.L.U32 R30, R39, 0x1, RZ ;  /* 0x00000001271e7819 */ /* 0x000fe200000006ff */
[----:B------:R-:W-:Y:S01]  /*2ad0*/  IMAD.SHL.U32 R20, R20, 0x20, RZ ;  /* 0x0000002014147824 */ /* 0x000fe200078e00ff */
[----:B------:R-:W-:Y:S01]  /*2ae0*/  LOP3.LUT R96, R96, 0x8, RZ, 0xc0, !PT ;  /* 0x0000000860607812 */ /* 0x000fe200078ec0ff */
[----:B------:R-:W-:Y:S01]  /*2af0*/  IMAD.IADD R32, R87, 0x1, R37 ;  /* 0x0000000157207824 */ /* 0x000fe200078e0225 */
[----:B------:R-:W-:Y:S01]  /*2b00*/  SHF.R.S32.HI R97, RZ, 0x1f, R77 ;  /* 0x0000001fff617819 */ /* 0x000fe2000001144d */
[----:B------:R-:W-:Y:S01]  /*2b10*/  IMAD.IADD R33, R37, 0x1, R85 ;  /* 0x0000000125217824 */ /* 0x000fe200078e0255 */
[----:B------:R-:W-:Y:S01]  /*2b20*/  SHF.R.S32.HI R98, RZ, 0x1f, R93 ;  /* 0x0000001fff627819 */ /* 0x000fe2000001145d */
[----:B------:R-:W-:-:S02]  /*2b30*/  IMAD.IADD R35, R35, 0x1, R81 ;  /* 0x0000000123237824 */ /* 0x000fc400078e0251 */
[----:B------:R-:W-:-:S07]  /*2b40*/  IMAD.IADD R99, R89, 0x1, R99 ;  /* 0x0000000159637824 */ /* 0x000fce00078e0263 */
.L_x_1432:
[----:B------:R-:W2:Y:S01]  /*2b50*/  LDL R41, [R1+0x5c] ;  /* 0x00005c0001297983 */ /* 0x000ea20000100800 */
[----:B0-----:R-:W0:Y:S01]  /*2b60*/  LDC R111, c[0x0][0x3d4] ;  /* 0x0000f500ff6f7b82 */ /* 0x001e220000000800 */
[----:B------:R-:W-:Y:S01]  /*2b70*/  VIADD R40, R26, 0xffffffff ;  /* 0xffffffff1a287836 */ /* 0x000fe20000000000 */
[----:B------:R-:W-:Y:S05]  /*2b80*/  YIELD ;  /* 0x0000000000007946 */ /* 0x000fea0003800000 */
[----:B------:R-:W-:Y:S01]  /*2b90*/  SHF.R.S32.HI R39, RZ, 0x1f, R40 ;  /* 0x0000001fff277819 */ /* 0x000fe20000011428 */
[----:B------:R-:W1:Y:S01]  /*2ba0*/  LDC.64 R106, c[0x0][0x2d8] ;  /* 0x0000b600ff6a7b82 */ /* 0x000e620000000a00 */
[-C--:B------:R-:W-:Y:S01]  /*2bb0*/  IMAD R26, R9, R40.reuse, RZ ;  /* 0x00000028091a7224 */ /* 0x080fe200078e02ff */
[----:B------:R-:W-:Y:S01]  /*2bc0*/  BSSY B0, `(.L_x_1357) ;  /* 0x000052d000007945 */ /* 0x000fe20003800000 */
[----:B------:R-:W-:-:S04]  /*2bd0*/  IMAD.WIDE.U32 R114, R11, R40, RZ ;  /* 0x000000280b727225 */ /* 0x000fc800078e00ff */
[----:B------:R-:W-:Y:S01]  /*2be0*/  IMAD R73, R39, R11, R26 ;  /* 0x0000000b27497224 */ /* 0x000fe200078e021a */
[CC--:B------:R-:W-:Y:S02]  /*2bf0*/  IADD3 R37, P0, R3.reuse, R114.reuse, RZ ;  /* 0x0000007203257210 */ /* 0x0c0fe40007f1e0ff */
[----:B------:R-:W-:Y:S02]  /*2c00*/  IADD3 R26, P4, P5, R3, R114, R12 ;  /* 0x00000072031a7210 */ /* 0x000fe40007d9e00c */
[----:B------:R-:W-:-:S04]  /*2c10*/  IADD3 R73, R115, R73, RZ ;  /* 0x0000004973497210 */ /* 0x000fc80007ffe0ff */
[----:B------:R-:W-:Y:S01]  /*2c20*/  IADD3.X R36, R4, R73, R10, P4, P5 ;  /* 0x0000004904247210 */ /* 0x000fe200027ea40a */
[----:B------:R-:W-:Y:S01]  /*2c30*/  IMAD.X R38, R73, 0x1, R4, P0 ;  /* 0x0000000149267824 */ /* 0x000fe200000e0604 */
[----:B0-----:R-:W-:Y:S02]  /*2c40*/  ISETP.GE.AND P0, PT, R111, 0x1, PT ;  /* 0x000000016f00780c */ /* 0x001fe40003f06270 */
[CC--:B-1----:R-:W-:Y:S02]  /*2c50*/  LEA R50, P1, R37.reuse, R106.reuse, 0x1 ;  /* 0x0000006a25327211 */ /* 0x0c2fe400078208ff */
[----:B------:R-:W-:Y:S02]  /*2c60*/  LEA R48, P6, R26, R106, 0x1 ;  /* 0x0000006a1a307211 */ /* 0x000fe400078c08ff */
[----:B------:R-:W-:Y:S02]  /*2c70*/  LEA.HI.X R51, R37, R107, R38, 0x1, P1 ;  /* 0x0000006b25337211 */ /* 0x000fe400008f0c26 */
[----:B------:R-:W-:-:S02]  /*2c80*/  ISETP.GT.AND P1, PT, R40, R25, PT ;  /* 0x000000192800720c */ /* 0x000fc40003f24270 */
[----:B------:R-:W-:Y:S02]  /*2c90*/  LEA.HI.X R49, R26, R107, R36, 0x1, P6 ;  /* 0x0000006b1a317211 */ /* 0x000fe400030f0c24 */
[----:B------:R-:W-:Y:S02]  /*2ca0*/  P2R R101, PR, RZ, 0x2 ;  /* 0x00000002ff657803 */ /* 0x000fe40000000000 */
[----:B------:R-:W-:Y:S01]  /*2cb0*/  MOV R26, R40 ;  /* 0x00000028001a7202 */ /* 0x000fe20000000f00 */
[----:B--2---:R-:W-:-:S04]  /*2cc0*/  IMAD R103, R17, 0x4000, R41 ;  /* 0x0000400011677824 */ /* 0x004fc800078e0229 */
[----:B------:R-:W-:Y:S01]  /*2cd0*/  IMAD R103, R103, 0x2, R16 ;  /* 0x0000000267677824 */ /* 0x000fe200078e0210 */
[----:B------:R-:W-:Y:S06]  /*2ce0*/  @!P0 BRA `(.L_x_1358) ;  /* 0x0000004c00ac8947 */ /* 0x000fec0003800000 */
[----:B------:R-:W-:Y:S01]  /*2cf0*/  ULDC.U8 UR4, c[0x0][0x3f0] ;  /* 0x0000fc0000047ab9 */ /* 0x000fe20000000000 */
[-C--:B------:R-:W-:Y:S01]  /*2d00*/  IMAD R37, R21, R40.reuse, RZ ;  /* 0x0000002815257224 */ /* 0x080fe200078e02ff */
[----:B------:R-:W-:Y:S01]  /*2d10*/  ISETP.NE.AND P0, PT, RZ, UR4, PT ;  /* 0x00000004ff007c0c */ /* 0x000fe2000bf05270 */
[----:B------:R-:W-:Y:S02]  /*2d20*/  IMAD R36, R13, R40, RZ ;  /* 0x000000280d247224 */ /* 0x000fe400078e02ff */
[C---:B------:R-:W-:Y:S02]  /*2d30*/  IMAD R37, R39.reuse, R28, R37 ;  /* 0x0000001c27257224 */ /* 0x040fe400078e0225 */
[----:B------:R-:W-:Y:S02]  /*2d40*/  IMAD R105, R26, -0x40, R2 ;  /* 0xffffffc01a697824 */ /* 0x000fe400078e0202 */
[----:B------:R-:W-:Y:S02]  /*2d50*/  IMAD R39, R39, R15, R36 ;  /* 0x0000000f27277224 */ /* 0x000fe400078e0224 */
[----:B------:R-:W-:Y:S01]  /*2d60*/  IMAD.WIDE.U32 R70, R28, R40, RZ ;  /* 0x000000281c467225 */ /* 0x000fe200078e00ff */
[----:B------:R-:W-:-:S03]  /*2d70*/  VIMNMX R105, R105, 0x40, PT ;  /* 0x0000004069697848 */ /* 0x000fc60003fe0100 */
[----:B------:R-:W-:-:S04]  /*2d80*/  IMAD.WIDE.U32 R68, R15, R40, RZ ;  /* 0x000000280f447225 */ /* 0x000fc800078e00ff */
[----:B------:R-:W-:Y:S02]  /*2d90*/  IMAD.IADD R100, R71, 0x1, R37 ;  /* 0x0000000147647824 */ /* 0x000fe400078e0225 */
[----:B------:R-:W-:Y:S01]  /*2da0*/  IMAD.IADD R117, R69, 0x1, R39 ;  /* 0x0000000145757824 */ /* 0x000fe200078e0227 */
[----:B------:R-:W-:Y:S06]  /*2db0*/  @!P0 BRA `(.L_x_1359) ;  /* 0x00000024000c8947 */ /* 0x000fec0003800000 */
[----:B------:R0:W5:Y:S04]  /*2dc0*/  LDL R119, [R1+0x8] ;  /* 0x0000080001777983 */ /* 0x0001680000100800 */
[----:B------:R0:W5:Y:S04]  /*2dd0*/  LDL R118, [R1+0x4] ;  /* 0x0000040001767983 */ /* 0x0001680000100800 */
[----:B------:R0:W5:Y:S01]  /*2de0*/  LDL R116, [R1+0xc] ;  /* 0x00000c0001747983 */ /* 0x0001620000100800 */
[----:B------:R-:W-:Y:S01]  /*2df0*/  ISETP.GE.AND P0, PT, R18, R105, PT ;  /* 0x000000691200720c */ /* 0x000fe20003f06270 */
[----:B------:R-:W-:Y:S01]  /*2e00*/  BSSY B1, `(.L_x_1360) ;  /* 0x000002a000017945 */ /* 0x000fe20003800000 */
        /* <DEDUP_REMOVED lines=9> */
[----:B0-----:R-:W-:Y:S06]  /*2ea0*/  @P0 BRA `(.L_x_1361) ;  /* 0x00000000007c0947 */ /* 0x001fec0003800000 */
[----:B------:R-:W-:Y:S01]  /*2eb0*/  IADD3 R37, P1, R82, R70, RZ ;  /* 0x0000004652257210 */ /* 0x000fe20007f3e0ff */
[----:B------:R-:W-:Y:S01]  /*2ec0*/  ULDC.64 UR4, c[0x0][0x3c8] ;  /* 0x0000f20000047ab9 */ /* 0x000fe20000000a00 */
[----:B------:R-:W-:Y:S02]  /*2ed0*/  IADD3 R39, P4, R86, R68, RZ ;  /* 0x0000004456277210 */ /* 0x000fe40007f9e0ff */
[----:B------:R-:W-:Y:S02]  /*2ee0*/  CS2R R106, SRZ ;  /* 0x00000000006a7805 */ /* 0x000fe4000001ff00 */
[----:B------:R-:W-:Y:S01]  /*2ef0*/  ISETP.GE.AND P5, PT, R208, R111, PT ;  /* 0x0000006fd000720c */ /* 0x000fe20003fa6270 */
[----:B------:R-:W-:Y:S01]  /*2f00*/  IMAD.X R38, R100, 0x1, R34, P1 ;  /* 0x0000000164267824 */ /* 0x000fe200008e0622 */
[----:B------:R-:W-:Y:S02]  /*2f10*/  LEA R36, P1, R37, UR4, 0x1 ;  /* 0x0000000425247c11 */ /* 0x000fe4000f8208ff */
[----:B------:R-:W-:-:S02]  /*2f20*/  CS2R R112, SRZ ;  /* 0x0000000000707805 */ /* 0x000fc4000001ff00 */
[----:B------:R-:W-:Y:S01]  /*2f30*/  IADD3.X R42, R117, R32, RZ, P4, !PT ;  /* 0x00000020752a7210 */ /* 0x000fe200027fe4ff */
[----:B------:R-:W-:Y:S01]  /*2f40*/  ULDC.64 UR6, c[0x0][0x208] ;  /* 0x0000820000067ab9 */ /* 0x000fe20000000a00 */
[----:B------:R-:W-:Y:S01]  /*2f50*/  LEA.HI.X R37, R37, UR5, R38, 0x1, P1 ;  /* 0x0000000525257c11 */ /* 0x000fe200088f0c26 */
[----:B------:R-:W-:Y:S01]  /*2f60*/  ULDC.64 UR4, c[0x0][0x3e0] ;  /* 0x0000f80000047ab9 */ /* 0x000fe20000000a00 */
[----:B-----5:R-:W-:Y:S02]  /*2f70*/  ISETP.GE.AND P4, PT, R119, R111, PT ;  /* 0x0000006f7700720c */ /* 0x020fe40003f86270 */
[C---:B------:R-:W-:Y:S01]  /*2f80*/  LEA R38, P1, R39.reuse, UR4, 0x1 ;  /* 0x0000000427267c11 */ /* 0x040fe2000f8208ff */
[----:B------:R0:W5:Y:S03]  /*2f90*/  @!P5 LDG.E.64 R106, desc[UR6][R36.64] ;  /* 0x00000006246ad981 */ /* 0x000166000c1e1b00 */
[----:B------:R-:W-:-:S02]  /*2fa0*/  LEA.HI.X R39, R39, UR5, R42, 0x1, P1 ;  /* 0x0000000527277c11 */ /* 0x000fc400088f0c2a */
        /* <DEDUP_REMOVED lines=15> */
.L_x_1361:
[----:B------:R-:W-:Y:S05]  /*30a0*/  BSYNC B1 ;  /* 0x0000000000017941 */ /* 0x000fea0003800000 */
.L_x_1360:
[----:B------:R-:W-:Y:S01]  /*30b0*/  ISETP.GE.AND P4, PT, R235, R105, PT ;  /* 0x00000069eb00720c */ /* 0x000fe20003f86270 */
[----:B------:R-:W-:Y:S01]  /*30c0*/  BSSY B1, `(.L_x_1362) ;  /* 0x000002a000017945 */ /* 0x000fe20003800000 */
[----:B------:R-:W-:Y:S02]  /*30d0*/  CS2R R44, SRZ ;  /* 0x00000000002c7805 */ /* 0x000fe4000001ff00 */
[----:B------:R-:W-:Y:S02]  /*30e0*/  CS2R R52, SRZ ;  /* 0x0000000000347805 */ /* 0x000fe4000001ff00 */
[----:B------:R-:W-:Y:S02]  /*30f0*/  CS2R R56, SRZ ;  /* 0x0000000000387805 */ /* 0x000fe4000001ff00 */
[----:B------:R-:W-:Y:S02]  /*3100*/  CS2R R42, SRZ ;  /* 0x00000000002a7805 */ /* 0x000fe4000001ff00 */
[----:B------:R-:W-:-:S02]  /*3110*/  CS2R R46, SRZ ;  /* 0x00000000002e7805 */ /* 0x000fc4000001ff00 */
[----:B------:R-:W-:Y:S01]  /*3120*/  CS2R R54, SRZ ;  /* 0x0000000000367805 */ /* 0x000fe2000001ff00 */
[----:B-----5:R-:W-:Y:S01]  /*3130*/  IMAD.MOV.U32 R110, RZ, RZ, R60 ;  /* 0x000000ffff6e7224 */ /* 0x020fe200078e003c */
[----:B------:R-:W-:Y:S01]  /*3140*/  CS2R R58, SRZ ;  /* 0x00000000003a7805 */ /* 0x000fe2000001ff00 */
[----:B------:R-:W-:Y:S01]  /*3150*/  IMAD.MOV.U32 R114, RZ, RZ, R61 ;  /* 0x000000ffff727224 */ /* 0x000fe200078e003d */
[----:B------:R-:W-:Y:S06]  /*3160*/  @P4 BRA `(.L_x_1363) ;  /* 0x00000000007c4947 */ /* 0x000fec0003800000 */
[----:B------:R-:W-:Y:S01]  /*3170*/  IADD3 R70, P1, P5, R82, R70, R29 ;  /* 0x0000004652467210 */ /* 0x000fe20007d3e01d */
[----:B------:R-:W-:Y:S01]  /*3180*/  ULDC.64 UR4, c[0x0][0x3c8] ;  /* 0x0000f20000047ab9 */ /* 0x000fe20000000a00 */
[----:B------:R-:W-:Y:S01]  /*3190*/  ULDC.64 UR6, c[0x0][0x3e0] ;  /* 0x0000f80000067ab9 */ /* 0x000fe20000000a00 */
[----:B------:R-:W-:Y:S02]  /*31a0*/  CS2R R56, SRZ ;  /* 0x0000000000387805 */ /* 0x000fe4000001ff00 */
[----:B0-----:R-:W-:Y:S02]  /*31b0*/  IADD3.X R37, R34, R100, R27, P1, P5 ;  /* 0x0000006422257210 */ /* 0x001fe40000fea41b */
        /* <DEDUP_REMOVED lines=26> */
.L_x_1363:
[----:B------:R-:W-:Y:S05]  /*3360*/  BSYNC B1 ;  /* 0x0000000000017941 */ /* 0x000fea0003800000 */
.L_x_1362:
[----:B01----:R-:W2:Y:S01]  /*3370*/  LDL R36, [R1+0x34] ;  /* 0x0000340001247983 */ /* 0x003ea20000100800 */
[----:B------:R-:W-:Y:S01]  /*3380*/  MOV R37, R65 ;  /* 0x0000004100257202 */ /* 0x000fe20000000f00 */
[----:B------:R-:W-:Y:S01]  /*3390*/  IMAD.MOV.U32 R38, RZ, RZ, R72 ;  /* 0x000000ffff267224 */ /* 0x000fe200078e0048 */
[----:B------:R-:W-:Y:S01]  /*33a0*/  PRMT R118, R110, 0x5410, R114 ;  /* 0x000054106e767816 */ /* 0x000fe20000000072 */
[----:B------:R-:W-:-:S03]  /*33b0*/  IMAD.MOV.U32 R39, RZ, RZ, R62 ;  /* 0x000000ffff277224 */ /* 0x000fc600078e003e */
[----:B------:R-:W-:Y:S02]  /*33c0*/  PRMT R122, R122, 0x5410, R38 ;  /* 0x000054107a7a7816 */ /* 0x000fe40000000026 */
[----:B------:R-:W-:Y:S02]  /*33d0*/  MOV R38, R107 ;  /* 0x0000006b00267202 */ /* 0x000fe40000000f00 */
[----:B------:R-:W-:Y:S01]  /*33e0*/  PRMT R119, R39, 0x7610, R119 ;  /* 0x0000761027777816 */ /* 0x000fe20000000077 */
[----:B------:R-:W-:-:S05]  /*33f0*/  IMAD.MOV.U32 R39, RZ, RZ, R74 ;  /* 0x000000ffff277224 */ /* 0x000fca00078e004a */
[----:B------:R-:W-:Y:S01]  /*3400*/  PRMT R123, R39, 0x7610, R123 ;  /* 0x00007610277b7816 */ /* 0x000fe2000000007b */
[----:B-----5:R-:W-:-:S05]  /*3410*/  IMAD.MOV.U32 R39, RZ, RZ, R40 ;  /* 0x000000ffff277224 */ /* 0x020fca00078e0028 */
[----:B------:R-:W-:Y:S01]  /*3420*/  PRMT R68, R39, 0x7610, R68 ;  /* 0x0000761027447816 */ /* 0x000fe20000000044 */
[----:B------:R-:W-:-:S05]  /*3430*/  IMAD.MOV.U32 R39, RZ, RZ, R52 ;  /* 0x000000ffff277224 */ /* 0x000fca00078e0034 */
[----:B------:R-:W-:Y:S01]  /*3440*/  PRMT R114, R39, 0x7610, R114 ;  /* 0x0000761027727816 */ /* 0x000fe20000000072 */
[----:B------:R-:W-:-:S05]  /*3450*/  IMAD.MOV.U32 R39, RZ, RZ, R42 ;  /* 0x000000ffff277224 */ /* 0x000fca00078e002a */
[----:B------:R-:W-:Y:S02]  /*3460*/  PRMT R69, R39, 0x7610, R69 ;  /* 0x0000761027457816 */ /* 0x000fe40000000045 */
[----:B------:R-:W-:Y:S02]  /*3470*/  MOV R39, R59 ;  /* 0x0000003b00277202 */ /* 0x000fe40000000f00 */
[----:B--2---:R-:W-:Y:S01]  /*3480*/  R2UR UR4, R36 ;  /* 0x00000000240472ca */ /* 0x004fe200000e0000 */
[----:B------:R-:W-:-:S05]  /*3490*/  IMAD.MOV.U32 R36, RZ, RZ, R64 ;  /* 0x000000ffff247224 */ /* 0x000fca00078e0040 */
[----:B------:R-:W-:Y:S01]  /*34a0*/  PRMT R120, R37, 0x5410, R36 ;  /* 0x0000541025787816 */ /* 0x000fe20000000024 */
[----:B------:R-:W-:Y:S02]  /*34b0*/  IMAD.MOV.U32 R36, RZ, RZ, R73 ;  /* 0x000000ffff247224 */ /* 0x000fe400078e0049 */
[----:B------:R-:W-:-:S03]  /*34c0*/  IMAD.MOV.U32 R37, RZ, RZ, R106 ;  /* 0x000000ffff257224 */ /* 0x000fc600078e006a */
        /* <DEDUP_REMOVED lines=10> */
[----:B------:R-:W-:-:S02]  /*3570*/  MOV R38, R113 ;  /* 0x0000007100267202 */ /* 0x000fc40000000f00 */
        /* <DEDUP_REMOVED lines=19> */
[----:B------:R-:W-:-:S02]  /*36b0*/  IMAD.MOV.U32 R37, RZ, RZ, R55 ;  /* 0x000000ffff257224 */ /* 0x000fc400078e0037 */
[----:B------:R-:W-:-:S03]  /*36c0*/  IMAD.MOV.U32 R38, RZ, RZ, R58 ;  /* 0x000000ffff267224 */ /* 0x000fc600078e003a */
[----:B------:R-:W-:Y:S02]  /*36d0*/  PRMT R115, R36, 0x5410, R37 ;  /* 0x0000541024737816 */ /* 0x000fe40000000025 */
[----:B------:R-:W-:Y:S01]  /*36e0*/  PRMT R117, R38, 0x5410, R39 ;  /* 0x0000541026757816 */ /* 0x000fe20000000027 */
[----:B------:R-:W-:Y:S06]  /*36f0*/  @!P1 BRA `(.L_x_1364) ;  /* 0x0000000000049947 */ /* 0x000fec0003800000 */
[----:B------:R-:W-:Y:S01]  /*3700*/  BPT.TRAP 0x1 ;  /* 0x000000040000795c */ /* 0x000fe20000300000 */
.L_x_1364:
[----:B------:R-:W2:Y:S01]  /*3710*/  LDL R36, [R1] ;  /* 0x0000000001247983 */ /* 0x000ea20000100800 */
[----:B------:R-:W-:Y:S01]  /*3720*/  IMAD R100, R17, 0x8, R16 ;  /* 0x0000000811647824 */ /* 0x000fe200078e0210 */
[----:B------:R-:W-:Y:S01]  /*3730*/  BSSY B1, `(.L_x_1365) ;  /* 0x0000004000017945 */ /* 0x000fe20003800000 */
[----:B--2---:R-:W-:-:S04]  /*3740*/  SHF.L.U32 R110, R36, 0x1f, RZ ;  /* 0x0000001f246e7819 */ /* 0x004fc800000006ff */
[----:B------:R-:W0:Y:S02]  /*3750*/  SYNCS.PHASECHK.TRANS64.TRYWAIT P5, [R100+URZ+0x30890], R110 ;  /* 0x0308906e640075a7 */ /* 0x000e2400080a017f */
[----:B0-----:R-:W-:Y:S05]  /*3760*/  @!P5 BRA `(.L_x_1366) ;  /* 0x0000023c00f4d947 */ /* 0x001fea0003800000 */
.L_x_1778:
[----:B------:R-:W-:Y:S05]  /*3770*/  BSYNC B1 ;  /* 0x0000000000017941 */ /* 0x000fea0003800000 */
.L_x_1365:
        /* <DEDUP_REMOVED lines=21> */
[----:B------:R-:W-:Y:S02]  /*38d0*/  HADD2.F32 R39, -RZ, R39.H0_H0 ;  /* 0x20000027ff277230 */ /* 0x000fe40000004100 */
[----:B------:R-:W-:Y:S01]  /*38e0*/  FMUL.FTZ R113, R37, R113 ;  /* 0x0000007125717220 */ /* 0x000fe20000410000 */
[----:B------:R-:W-:Y:S02]  /*38f0*/  HADD2.F32 R124, -RZ, R124.H0_H0 ;  /* 0x2000007cff7c7230 */ /* 0x000fe40000004100 */
[----:B------:R-:W-:Y:S01]  /*3900*/  FMUL.FTZ R130, R107, R126 ;  /* 0x0000007e6b827220 */ /* 0x000fe20000410000 */
[----:B------:R-:W-:Y:S01]  /*3910*/  FFMA.FTZ R128, R37, R112, -R128 ;  /* 0x0000007025807223 */ /* 0x000fe20000010880 */
[----:B------:R-:W-:Y:S01]  /*3920*/  FMUL.FTZ R126, R39, R126 ;  /* 0x0000007e277e7220 */ /* 0x000fe20000410000 */
[----:B------:R-:W-:Y:S01]  /*3930*/  FFMA.FTZ R127, R38, R112, R113 ;  /* 0x00000070267f7223 */ /* 0x000fe20000010071 */
[----:B------:R-:W-:-:S02]  /*3940*/  HADD2.F32 R112, -RZ, R132.H0_H0 ;  /* 0x20000084ff707230 */ /* 0x000fc40000004100 */
[-C--:B------:R-:W-:Y:S01]  /*3950*/  FFMA.FTZ R130, R39, R124.reuse, -R130 ;  /* 0x0000007c27827223 */ /* 0x080fe20000010882 */
[----:B------:R-:W-:Y:S02]  /*3960*/  HADD2.F32 R113, -RZ, R132.H1_H1 ;  /* 0x30000084ff717230 */ /* 0x000fe40000004100 */
[----:B------:R-:W-:Y:S01]  /*3970*/  FFMA.FTZ R131, R107, R124, R126 ;  /* 0x0000007c6b837223 */ /* 0x000fe2000001007e */
[----:B------:R-:W-:Y:S02]  /*3980*/  HADD2.F32 R37, -RZ, R36.H1_H1 ;  /* 0x30000024ff257230 */ /* 0x000fe40000004100 */
[----:B------:R-:W-:Y:S02]  /*3990*/  HADD2.F32 R38, -RZ, R106.H1_H1 ;  /* 0x3000006aff267230 */ /* 0x000fe40000004100 */
[----:B------:R-:W-:Y:S02]  /*39a0*/  HADD2.F32 R36, -RZ, R36.H0_H0 ;  /* 0x20000024ff247230 */ /* 0x000fe40000004100 */
[----:B------:R-:W-:Y:S01]  /*39b0*/  FMUL.FTZ R125, R37, R112 ;  /* 0x00000070257d7220 */ /* 0x000fe20000410000 */
[----:B------:R-:W-:-:S02]  /*39c0*/  HADD2.F32 R106, -RZ, R106.H0_H0 ;  /* 0x2000006aff6a7230 */ /* 0x000fc40000004100 */
[--C-:B------:R-:W-:Y:S02]  /*39d0*/  HADD2.F32 R39, -RZ, R129.reuse.H0_H0 ;  /* 0x20000081ff277230 */ /* 0x100fe40000004100 */
[----:B------:R-:W-:Y:S01]  /*39e0*/  FMUL.FTZ R112, R36, R112 ;  /* 0x0000007024707220 */ /* 0x000fe20000410000 */
[----:B------:R-:W-:Y:S02]  /*39f0*/  HADD2.F32 R107, -RZ, R129.H1_H1 ;  /* 0x30000081ff6b7230 */ /* 0x000fe40000004100 */
[-C--:B------:R-:W-:Y:S01]  /*3a00*/  FMUL.FTZ R129, R38, R113.reuse ;  /* 0x0000007126817220 */ /* 0x080fe20000410000 */
        /* <DEDUP_REMOVED lines=9> */
.L_x_1372:
[----:B------:R-:W-:Y:S05]  /*3aa0*/  BSYNC B3 ;  /* 0x0000000000037941 */ /* 0x000fea0003800000 */
.L_x_1371:
[----:B------:R-:W-:Y:S02]  /*3ab0*/  ULDC.64 UR4, c[0x0][0x208] ;  /* 0x0000820000047ab9 */ /* 0x000fe40000000a00 */
[----:B--2---:R1:W-:Y:S03]  /*3ac0*/  STG.E.128 desc[UR4][R50.64], R36 ;  /* 0x0000002432007986 */ /* 0x0043e6000c101d04 */
.L_x_1370:
[----:B------:R-:W-:Y:S05]  /*3ad0*/  BSYNC B2 ;  /* 0x0000000000027941 */ /* 0x000fea0003800000 */
.L_x_1369:
[----:B------:R-:W-:Y:S01]  /*3ae0*/  ISETP.NE.AND P0, PT, R94, RZ, PT ;  /* 0x000000ff5e00720c */ /* 0x000fe20003f05270 */
[----:B------:R-:W-:-:S12]  /*3af0*/  BSSY B2, `(.L_x_1373) ;  /* 0x0000033000027945 */ /* 0x000fd80003800000 */
[----:B------:R-:W-:Y:S05]  /*3b00*/  @!P0 BRA `(.L_x_1374) ;  /* 0x0000000000c48947 */ /* 0x000fea0003800000 */
[----:B------:R-:W2:Y:S01]  /*3b10*/  LDL R106, [R1+0x8] ;  /* 0x00000800016a7983 */ /* 0x000ea20000100800 */
[----:B------:R-:W-:Y:S03]  /*3b20*/  BSSY B3, `(.L_x_1375) ;  /* 0x000002d000037945 */ /* 0x000fe60003800000 */
[----:B-1----:R1:W3:Y:S01]  /*3b30*/  LDS.128 R36, [R103+0x22400] ;  /* 0x0224000067247984 */ /* 0x0022e20000000c00 */
[----:B--2---:R-:W-:-:S13]  /*3b40*/  ISETP.GE.AND P0, PT, R106, R111, PT ;  /* 0x0000006f6a00720c */ /* 0x004fda0003f06270 */
[----:B-1-3--:R-:W-:Y:S05]  /*3b50*/  @P0 BRA `(.L_x_1376) ;  /* 0x0000000000a40947 */ /* 0x00afea0003800000 */
[--C-:B------:R-:W-:Y:S01]  /*3b60*/  SHF.R.U64 R107, R72, 0x10, R73.reuse ;  /* 0x00000010486b7819 */ /* 0x100fe20000001249 */
[----:B------:R-:W-:Y:S01]  /*3b70*/  IMAD.MOV.U32 R72, RZ, RZ, R38 ;  /* 0x000000ffff487224 */ /* 0x000fe200078e0026 */
        /* <DEDUP_REMOVED lines=27> */
[--C-:B------:R-:W-:Y:S02]  /*3d30*/  HADD2.F32 R39, -RZ, R122.reuse.H1_H1 ;  /* 0x3000007aff277230 */ /* 0x100fe40000004100 */
[----:B------:R-:W-:Y:S01]  /*3d40*/  FMUL.FTZ R74, R36, R74 ;  /* 0x0000004a244a7220 */ /* 0x000fe20000410000 */
[----:B------:R-:W-:Y:S02]  /*3d50*/  HADD2.F32 R73, -RZ, R122.H0_H0 ;  /* 0x2000007aff497230 */ /* 0x000fe40000004100 */
        /* <DEDUP_REMOVED lines=9> */
.L_x_1376:
[----:B------:R-:W-:Y:S05]  /*3df0*/  BSYNC B3 ;  /* 0x0000000000037941 */ /* 0x000fea0003800000 */
.L_x_1375:
[----:B------:R-:W-:Y:S02]  /*3e00*/  ULDC.64 UR4, c[0x0][0x208] ;  /* 0x0000820000047ab9 */ /* 0x000fe40000000a00 */
[----:B------:R2:W-:Y:S03]  /*3e10*/  STG.E.128 desc[UR4][R50.64+0x80], R36 ;  /* 0x0000802432007986 */ /* 0x0005e6000c101d04 */
.L_x_1374:
[----:B------:R-:W-:Y:S05]  /*3e20*/  BSYNC B2 ;  /* 0x0000000000027941 */ /* 0x000fea0003800000 */
.L_x_1373:
[----:B------:R-:W-:Y:S01]  /*3e30*/  ISETP.NE.AND P0, PT, R95, RZ, PT ;  /* 0x000000ff5f00720c */ /* 0x000fe20003f05270 */
[----:B------:R-:W-:-:S12]  /*3e40*/  BSSY B2, `(.L_x_1377) ;  /* 0x0000033000027945 */ /* 0x000fd80003800000 */
[----:B------:R-:W-:Y:S05]  /*3e50*/  @!P0 BRA `(.L_x_1378) ;  /* 0x0000000000c48947 */ /* 0x000fea0003800000 */
[----:B------:R-:W3:Y:S01]  /*3e60*/  LDL R72, [R1+0x4] ;  /* 0x0000040001487983 */ /* 0x000ee20000100800 */
[----:B------:R-:W-:Y:S03]  /*3e70*/  BSSY B3, `(.L_x_1379) ;  /* 0x000002d000037945 */ /* 0x000fe60003800000 */
[----:B-12---:R1:W2:Y:S01]  /*3e80*/  LDS.128 R36, [R103+0x24400] ;  /* 0x0244000067247984 */ /* 0x0062a20000000c00 */
[----:B---3--:R-:W-:-:S13]  /*3e90*/  ISETP.GE.AND P0, PT, R72, R111, PT ;  /* 0x0000006f4800720c */ /* 0x008fda0003f06270 */
[----:B-12---:R-:W-:Y:S05]  /*3ea0*/  @P0 BRA `(.L_x_1380) ;  /* 0x0000000000a40947 */ /* 0x006fea0003800000 */
[--C-:B------:R-:W-:Y:S02]  /*3eb0*/  SHF.R.U64 R73, R64, 0x10, R65.reuse ;  /* 0x0000001040497819 */ /* 0x100fe40000001241 */
[----:B------:R-:W-:Y:S02]  /*3ec0*/  SHF.R.U32.HI R72, RZ, 0x10, R65 ;  /* 0x00000010ff487819 */ /* 0x000fe40000011641 */
[--C-:B------:R-:W-:Y:S01]  /*3ed0*/  SHF.R.U64 R65, R66, 0x10, R67.reuse ;  /* 0x0000001042417819 */ /* 0x100fe20000001243 */
[----:B------:R-:W-:Y:S01]  /*3ee0*/  HADD2.F32 R66, -RZ, R73.H0_H0 ;  /* 0x20000049ff427230 */ /* 0x000fe20000004100 */
[----:B------:R-:W-:Y:S01]  /*3ef0*/  SHF.R.U32.HI R74, RZ, 0x10, R67 ;  /* 0x00000010ff4a7819 */ /* 0x000fe20000011643 */
[----:B------:R-:W-:Y:S01]  /*3f00*/  HADD2.F32 R72, -RZ, R72.H0_H0 ;  /* 0x20000048ff487230 */ /* 0x000fe20000004100 */
[----:B------:R-:W-:Y:S01]  /*3f10*/  MOV R64, R38 ;  /* 0x0000002600407202 */ /* 0x000fe20000000f00 */
[----:B------:R-:W-:Y:S02]  /*3f20*/  HADD2.F32 R67, -RZ, R65.H0_H0 ;  /* 0x20000041ff437230 */ /* 0x000fe40000004100 */
[----:B------:R-:W-:-:S02]  /*3f30*/  HADD2.F32 R38, -RZ, R37.H1_H1 ;  /* 0x30000025ff267230 */ /* 0x000fc40000004100 */
[----:B------:R-:W-:Y:S02]  /*3f40*/  HADD2.F32 R37, -RZ, R37.H0_H0 ;  /* 0x20000025ff257230 */ /* 0x000fe40000004100 */
[----:B------:R-:W-:Y:S02]  /*3f50*/  HADD2.F32 R74, -RZ, R74.H0_H0 ;  /* 0x2000004aff4a7230 */ /* 0x000fe40000004100 */
[-C--:B------:R-:W-:Y:S01]  /*3f60*/  FMUL.FTZ R106, R38, R67.reuse ;  /* 0x00000043266a7220 */ /* 0x080fe20000410000 */
[--C-:B------:R-:W-:Y:S02]  /*3f70*/  HADD2.F32 R65, -RZ, R39.reuse.H1_H1 ;  /* 0x30000027ff417230 */ /* 0x100fe40000004100 */
[C---:B------:R-:W-:Y:S01]  /*3f80*/  FMUL.FTZ R67, R37.reuse, R67 ;  /* 0x0000004325437220 */ /* 0x040fe20000410000 */
[----:B------:R-:W-:Y:S02]  /*3f90*/  HADD2.F32 R39, -RZ, R39.H0_H0 ;  /* 0x20000027ff277230 */ /* 0x000fe40000004100 */
[----:B------:R-:W-:Y:S01]  /*3fa0*/  FFMA.FTZ R106, R37, R66, -R106 ;  /* 0x00000042256a7223 */ /* 0x000fe2000001086a */
[----:B------:R-:W-:-:S02]  /*3fb0*/  HADD2.F32 R37, -RZ, R36.H1_H1 ;  /* 0x30000024ff257230 */ /* 0x000fc40000004100 */
[----:B------:R-:W-:Y:S01]  /*3fc0*/  FFMA.FTZ R73, R38, R66, R67 ;  /* 0x0000004226497223 */ /* 0x000fe20000010043 */
[-C--:B------:R-:W-:Y:S01]  /*3fd0*/  FMUL.FTZ R112, R65, R74.reuse ;  /* 0x0000004a41707220 */ /* 0x080fe20000410000 */
[--C-:B------:R-:W-:Y:S02]  /*3fe0*/  HADD2.F32 R66, -RZ, R121.reuse.H1_H1 ;  /* 0x30000079ff427230 */ /* 0x100fe40000004100 */
[C---:B------:R-:W-:Y:S01]  /*3ff0*/  FMUL.FTZ R74, R39.reuse, R74 ;  /* 0x0000004a274a7220 */ /* 0x040fe20000410000 */
[----:B------:R-:W-:Y:S02]  /*4000*/  HADD2.F32 R121, -RZ, R121.H0_H0 ;  /* 0x20000079ff797230 */ /* 0x000fe40000004100 */
[-C--:B------:R-:W-:Y:S01]  /*4010*/  FFMA.FTZ R112, R39, R72.reuse, -R112 ;  /* 0x0000004827707223 */ /* 0x080fe20000010870 */
[----:B------:R-:W-:Y:S02]  /*4020*/  HADD2.F32 R38, -RZ, R64.H1_H1 ;  /* 0x30000040ff267230 */ /* 0x000fe40000004100 */
[----:B------:R-:W-:Y:S01]  /*4030*/  FFMA.FTZ R107, R65, R72, R74 ;  /* 0x00000048416b7223 */ /* 0x000fe2000001004a */
[----:B------:R-:W-:-:S02]  /*4040*/  HADD2.F32 R36, -RZ, R36.H0_H0 ;  /* 0x20000024ff247230 */ /* 0x000fc40000004100 */
[CC--:B------:R-:W-:Y:S01]  /*4050*/  FMUL.FTZ R67, R37.reuse, R66.reuse ;  /* 0x0000004225437220 */ /* 0x0c0fe20000410000 */
[----:B------:R-:W-:Y:S02]  /*4060*/  HADD2.F32 R64, -RZ, R64.H0_H0 ;  /* 0x20000040ff407230 */ /* 0x000fe40000004100 */
        /* <DEDUP_REMOVED lines=13> */
.L_x_1380:
[----:B------:R-:W-:Y:S05]  /*4140*/  BSYNC B3 ;  /* 0x0000000000037941 */ /* 0x000fea0003800000 */
.L_x_1379:
[----:B------:R-:W-:Y:S02]  /*4150*/  ULDC.64 UR4, c[0x0][0x208] ;  /* 0x0000820000047ab9 */ /* 0x000fe40000000a00 */
[----:B------:R3:W-:Y:S03]  /*4160*/  STG.E.128 desc[UR4][R50.64+0x100], R36 ;  /* 0x0001002432007986 */ /* 0x0007e6000c101d04 */
.L_x_1378:
[----:B------:R-:W-:Y:S05]  /*4170*/  BSYNC B2 ;  /* 0x0000000000027941 */ /* 0x000fea0003800000 */
.L_x_1377:
[----:B------:R-:W-:-:S13]  /*4180*/  ISETP.NE.AND P0, PT, R96, RZ, PT ;  /* 0x000000ff6000720c */ /* 0x000fda0003f05270 */
[----:B------:R-:W-:Y:S05]  /*4190*/  @!P0 BRA `(.L_x_1368) ;  /* 0x0000000000c48947 */ /* 0x000fea0003800000 */
[----:B------:R-:W4:Y:S01]  /*41a0*/  LDL R64, [R1+0xc] ;  /* 0x00000c0001407983 */ /* 0x000f220000100800 */
[----:B------:R-:W-:Y:S03]  /*41b0*/  BSSY B2, `(.L_x_1381) ;  /* 0x000002d000027945 */ /* 0x000fe60003800000 */
[----:B-123--:R1:W2:Y:S01]  /*41c0*/  LDS.128 R36, [R103+0x26400] ;  /* 0x0264000067247984 */ /* 0x00e2a20000000c00 */
[----:B----4-:R-:W-:-:S13]  /*41d0*/  ISETP.GE.AND P0, PT, R64, R111, PT ;  /* 0x0000006f4000720c */ /* 0x010fda0003f06270 */
[----:B-12---:R-:W-:Y:S05]  /*41e0*/  @P0 BRA `(.L_x_1382) ;  /* 0x0000000000a40947 */ /* 0x006fea0003800000 */
        /* <DEDUP_REMOVED lines=41> */
.L_x_1382:
[----:B------:R-:W-:Y:S05]  /*4480*/  BSYNC B2 ;  /* 0x0000000000027941 */ /* 0x000fea0003800000 */
.L_x_1381:
[----:B------:R-:W-:Y:S02]  /*4490*/  ULDC.64 UR4, c[0x0][0x208] ;  /* 0x0000820000047ab9 */ /* 0x000fe40000000a00 */
[----:B------:R4:W-:Y:S03]  /*44a0*/  STG.E.128 desc[UR4][R50.64+0x180], R36 ;  /* 0x0001802432007986 */ /* 0x0009e6000c101d04 */
.L_x_1368:
[----:B------:R-:W-:Y:S05]  /*44b0*/  BSYNC B1 ;  /* 0x0000000000017941 */ /* 0x000fea0003800000 */
.L_x_1367:
        /* <DEDUP_REMOVED lines=49> */
.L_x_1387:
[----:B------:R-:W-:Y:S05]  /*47d0*/  BSYNC B2 ;  /* 0x0000000000027941 */ /* 0x000fea0003800000 */
.L_x_1386:
[----:B------:R-:W-:Y:S02]  /*47e0*/  ULDC.64 UR4, c[0x0][0x208] ;  /* 0x0000820000047ab9 */ /* 0x000fe40000000a00 */
[----:B--2---:R1:W-:Y:S03]  /*47f0*/  STG.E.128 desc[UR4][R48.64], R36 ;  /* 0x0000002430007986 */ /* 0x0043e6000c101d04 */
.L_x_1385:
[----:B------:R-:W-:Y:S05]  /*4800*/  BSYNC B1 ;  /* 0x0000000000017941 */ /* 0x000fea0003800000 */
.L_x_1384:
[----:B------:R-:W-:Y:S01]  /*4810*/  ISETP.NE.AND P0, PT, R94, RZ, PT ;  /* 0x000000ff5e00720c */ /* 0x000fe20003f05270 */
[----:B------:R-:W-:-:S12]  /*4820*/  BSSY B1, `(.L_x_1388) ;  /* 0x0000033000017945 */ /* 0x000fd80003800000 */
[----:B------:R-:W-:Y:S05]  /*4830*/  @!P0 BRA `(.L_x_1389) ;  /* 0x0000000000c48947 */ /* 0x000fea0003800000 */
[----:B-1234-:R-:W2:Y:S01]  /*4840*/  LDL R50, [R1+0x8] ;  /* 0x0000080001327983 */ /* 0x01eea20000100800 */
[----:B------:R-:W-:Y:S03]  /*4850*/  BSSY B2, `(.L_x_1390) ;  /* 0x000002d000027945 */ /* 0x000fe60003800000 */
[----:B------:R1:W3:Y:S01]  /*4860*/  LDS.128 R36, [R103+0x23400] ;  /* 0x0234000067247984 */ /* 0x0002e20000000c00 */
        /* <DEDUP_REMOVED lines=43> */
.L_x_1391:
[----:B------:R-:W-:Y:S05]  /*4b20*/  BSYNC B2 ;  /* 0x0000000000027941 */ /* 0x000fea0003800000 */
.L_x_1390:
[----:B------:R-:W-:Y:S02]  /*4b30*/  ULDC.64 UR4, c[0x0][0x208] ;  /* 0x0000820000047ab9 */ /* 0x000fe40000000a00 */
[----:B------:R1:W-:Y:S03]  /*4b40*/  STG.E.128 desc[UR4][R48.64+0x80], R36 ;  /* 0x0000802430007986 */ /* 0x0003e6000c101d04 */
.L_x_1389:
[----:B------:R-:W-:Y:S05]  /*4b50*/  BSYNC B1 ;  /* 0x0000000000017941 */ /* 0x000fea0003800000 */
.L_x_1388:
        /* <DEDUP_REMOVED lines=27> */
[--C-:B------:R-:W-:Y:S02]  /*4d10*/  HADD2.F32 R46, -RZ, R71.reuse.H0_H0 ;  /* 0x20000047ff2e7230 */ /* 0x100fe40000004100 */
[C---:B------:R-:W-:Y:S01]  /*4d20*/  FMUL.FTZ R52, R39.reuse, R52 ;  /* 0x0000003427347220 */ /* 0x040fe20000410000 */
[----:B------:R-:W-:Y:S02]  /*4d30*/  HADD2.F32 R71, -RZ, R71.H1_H1 ;  /* 0x30000047ff477230 */ /* 0x000fe40000004100 */
[-C--:B------:R-:W-:Y:S01]  /*4d40*/  FFMA.FTZ R56, R39, R50.reuse, -R56 ;  /* 0x0000003227387223 */ /* 0x080fe20000010838 */
[----:B------:R-:W-:Y:S02]  /*4d50*/  HADD2.F32 R38, -RZ, R44.H1_H1 ;  /* 0x3000002cff267230 */ /* 0x000fe40000004100 */
[----:B------:R-:W-:Y:S01]  /*4d60*/  FFMA.FTZ R55, R45, R50, R52 ;  /* 0x000000322d377223 */ /* 0x000fe20000010034 */
[----:B------:R-:W-:-:S02]  /*4d70*/  HADD2.F32 R36, -RZ, R36.H0_H0 ;  /* 0x20000024ff247230 */ /* 0x000fc40000004100 */
[CC--:B------:R-:W-:Y:S01]  /*4d80*/  FMUL.FTZ R47, R37.reuse, R46.reuse ;  /* 0x0000002e252f7220 */ /* 0x0c0fe20000410000 */
[----:B------:R-:W-:Y:S02]  /*4d90*/  HADD2.F32 R44, -RZ, R44.H0_H0 ;  /* 0x2000002cff2c7230 */ /* 0x000fe40000004100 */
        /* <DEDUP_REMOVED lines=13> */
.L_x_1395:
[----:B------:R-:W-:Y:S05]  /*4e70*/  BSYNC B2 ;  /* 0x0000000000027941 */ /* 0x000fea0003800000 */
.L_x_1394:
[----:B------:R-:W-:Y:S02]  /*4e80*/  ULDC.64 UR4, c[0x0][0x208] ;  /* 0x0000820000047ab9 */ /* 0x000fe40000000a00 */
[----:B------:R1:W-:Y:S03]  /*4e90*/  STG.E.128 desc[UR4][R48.64+0x100], R36 ;  /* 0x0001002430007986 */ /* 0x0003e6000c101d04 */
.L_x_1393:
[----:B------:R-:W-:Y:S05]  /*4ea0*/  BSYNC B1 ;  /* 0x0000000000017941 */ /* 0x000fea0003800000 */
.L_x_1392:
[----:B------:R-:W-:-:S13]  /*4eb0*/  ISETP.NE.AND P0, PT, R96, RZ, PT ;  /* 0x000000ff6000720c */ /* 0x000fda0003f05270 */
[----:B------:R-:W-:Y:S05]  /*4ec0*/  @!P0 BRA `(.L_x_1383) ;  /* 0x0000002c00f08947 */ /* 0x000fea0003800000 */
[----:B------:R-:W5:Y:S01]  /*4ed0*/  LDL R44, [R1+0xc] ;  /* 0x00000c00012c7983 */ /* 0x000f620000100800 */
[----:B------:R-:W-:Y:S03]  /*4ee0*/  BSSY B1, `(.L_x_1396) ;  /* 0x000002d000017945 */ /* 0x000fe60003800000 */
[----:B-1234-:R1:W2:Y:S01]  /*4ef0*/  LDS.128 R36, [R103+0x27400] ;  /* 0x0274000067247984 */ /* 0x01e2a20000000c00 */
[----:B-----5:R-:W-:-:S13]  /*4f00*/  ISETP.GE.AND P0, PT, R44, R111, PT ;  /* 0x0000006f2c00720c */ /* 0x020fda0003f06270 */
        /* <DEDUP_REMOVED lines=42> */
.L_x_1397:
[----:B------:R-:W-:Y:S05]  /*51b0*/  BSYNC B1 ;  /* 0x0000000000017941 */ /* 0x000fea0003800000 */
.L_x_1396:
[----:B------:R-:W-:Y:S02]  /*51c0*/  ULDC.64 UR4, c[0x0][0x208] ;  /* 0x0000820000047ab9 */ /* 0x000fe40000000a00 */
[----:B------:R1:W-:Y:S01]  /*51d0*/  STG.E.128 desc[UR4][R48.64+0x180], R36 ;  /* 0x0001802430007986 */ /* 0x0003e2000c101d04 */
[----:B------:R-:W-:Y:S05]  /*51e0*/  BRA `(.L_x_1383) ;  /* 0x0000002c00287947 */ /* 0x000fea0003800000 */
.L_x_1359:
        /* <DEDUP_REMOVED lines=18> */
[----:B------:R-:W-:Y:S01]  /*5310*/  LEA R56, P0, R36, UR6, 0x1 ;  /* 0x0000000624387c11 */ /* 0x000fe2000f8008ff */
[----:B------:R-:W-:Y:S01]  /*5320*/  IMAD.X R37, R117, 0x1, R33, P5 ;  /* 0x0000000175257824 */ /* 0x000fe200028e0621 */
[----:B------:R-:W-:Y:S02]  /*5330*/  ISETP.GE.AND P5, PT, R228, R111, PT ;  /* 0x0000006fe400720c */ /* 0x000fe40003fa6270 */
[----:B------:R-:W-:-:S02]  /*5340*/  CS2R R42, SRZ ;  /* 0x00000000002a7805 */ /* 0x000fc4000001ff00 */
[----:B------:R-:W-:Y:S02]  /*5350*/  LEA.HI.X R53, R38, UR5, R39, 0x1, P1 ;  /* 0x0000000526357c11 */ /* 0x000fe400088f0c27 */
[----:B------:R-:W-:Y:S02]  /*5360*/  CS2R R40, SRZ ;  /* 0x0000000000287805 */ /* 0x000fe4000001ff00 */
[----:B------:R-:W-:Y:S02]  /*5370*/  ISETP.GE.AND P1, PT, R22, R111, PT ;  /* 0x0000006f1600720c */ /* 0x000fe40003f26270 */
[----:B------:R-:W-:Y:S02]  /*5380*/  CS2R R38, SRZ ;  /* 0x0000000000267805 */ /* 0x000fe4000001ff00 */
[----:B------:R-:W-:Y:S02]  /*5390*/  LEA.HI.X R57, R36, UR7, R37, 0x1, P0 ;  /* 0x0000000724397c11 */ /* 0x000fe400080f0c25 */
        /* <DEDUP_REMOVED lines=10> */
.L_x_1399:
[----:B------:R-:W-:Y:S05]  /*5440*/  BSYNC B1 ;  /* 0x0000000000017941 */ /* 0x000fea0003800000 */
.L_x_1398:
        /* <DEDUP_REMOVED lines=8> */
[----:B-----5:R-:W-:Y:S01]  /*54d0*/  MOV R72, R38 ;  /* 0x0000002600487202 */ /* 0x020fe20000000f00 */
[----:B------:R-:W-:Y:S01]  /*54e0*/  IMAD.MOV.U32 R74, RZ, RZ, R39 ;  /* 0x000000ffff4a7224 */ /* 0x000fe200078e0027 */
        /* <DEDUP_REMOVED lines=27> */
.L_x_1401:
[----:B------:R-:W-:Y:S05]  /*56a0*/  BSYNC B1 ;  /* 0x0000000000017941 */ /* 0x000fea0003800000 */
.L_x_1400:
[----:B0-----:R-:W2:Y:S01]  /*56b0*/  LDL R68, [R1+0x34] ;  /* 0x0000340001447983 */ /* 0x001ea20000100800 */
[----:B------:R-:W-:Y:S01]  /*56c0*/  IMAD.MOV.U32 R69, RZ, RZ, R37 ;  /* 0x000000ffff457224 */ /* 0x000fe200078e0025 */
[----:B------:R-:W-:Y:S02]  /*56d0*/  MOV R70, R42 ;  /* 0x0000002a00467202 */ /* 0x000fe40000000f00 */
[----:B------:R-:W-:Y:S02]  /*56e0*/  MOV R71, R46 ;  /* 0x0000002e00477202 */ /* 0x000fe40000000f00 */
[----:B------:R-:W-:Y:S01]  /*56f0*/  PRMT R137, R69, 0x7610, R137 ;  /* 0x0000761045897816 */ /* 0x000fe20000000089 */
[----:B------:R-:W-:Y:S01]  /*5700*/  IMAD.MOV.U32 R69, RZ, RZ, R40 ;  /* 0x000000ffff457224 */ /* 0x000fe200078e0028 */
[----:B------:R-:W-:Y:S01]  /*5710*/  PRMT R138, R138, 0x5410, R70 ;  /* 0x000054108a8a7816 */ /* 0x000fe20000000046 */
[----:B------:R-:W-:Y:S01]  /*5720*/  IMAD.MOV.U32 R70, RZ, RZ, R41 ;  /* 0x000000ffff467224 */ /* 0x000fe200078e0029 */
[----:B------:R-:W-:-:S02]  /*5730*/  PRMT R134, R72, 0x5410, R74 ;  /* 0x0000541048867816 */ /* 0x000fc4000000004a */
[----:B------:R-:W-:Y:S01]  /*5740*/  PRMT R141, R69, 0x7610, R141 ;  /* 0x00007610458d7816 */ /* 0x000fe2000000008d */
[----:B------:R-:W-:Y:S01]  /*5750*/  IMAD.MOV.U32 R69, RZ, RZ, R44 ;  /* 0x000000ffff457224 */ /* 0x000fe200078e002c */
[----:B------:R-:W-:Y:S01]  /*5760*/  PRMT R142, R70, 0x7610, R142 ;  /* 0x00007610468e7816 */ /* 0x000fe2000000008e */
[----:B------:R-:W-:-:S05]  /*5770*/  IMAD.MOV.U32 R70, RZ, RZ, R45 ;  /* 0x000000ffff467224 */ /* 0x000fca00078e002d */
[----:B------:R-:W-:Y:S01]  /*5780*/  PRMT R137, R137, 0x5410, R70 ;  /* 0x0000541089897816 */ /* 0x000fe20000000046 */
[----:B------:R-:W-:-:S05]  /*5790*/  IMAD.MOV.U32 R70, RZ, RZ, R49 ;  /* 0x000000ffff467224 */ /* 0x000fca00078e0031 */
[----:B------:R-:W-:Y:S01]  /*57a0*/  PRMT R142, R142, 0x5410, R70 ;  /* 0x000054108e8e7816 */ /* 0x000fe20000000046 */
[----:B-----5:R-:W-:Y:S01]  /*57b0*/  IMAD.MOV.U32 R70, RZ, RZ, R53 ;  /* 0x000000ffff467224 */ /* 0x020fe200078e0035 */
[----:B--2---:R-:W-:Y:S01]  /*57c0*/  R2UR UR4, R68 ;  /* 0x00000000440472ca */ /* 0x004fe200000e0000 */
[----:B------:R-:W-:-:S05]  /*57d0*/  IMAD.MOV.U32 R68, RZ, RZ, R36 ;  /* 0x000000ffff447224 */ /* 0x000fca00078e0024 */
[----:B------:R-:W-:Y:S01]  /*57e0*/  PRMT R135, R68, 0x7610, R135 ;  /* 0x0000761044877816 */ /* 0x000fe20000000087 */
[----:B------:R-:W-:-:S03]  /*57f0*/  IMAD.MOV.U32 R68, RZ, RZ, R43 ;  /* 0x000000ffff447224 */ /* 0x000fc600078e002b */
[----:B------:R-:W-:Y:S02]  /*5800*/  PRMT R135, R135, 0x5410, R71 ;  /* 0x0000541087877816 */ /* 0x000fe40000000047 */
[----:B------:R-:W-:Y:S01]  /*5810*/  PRMT R140, R68, 0x7610, R140 ;  /* 0x00007610448c7816 */ /* 0x000fe2000000008c */
[----:B------:R-:W-:Y:S01]  /*5820*/  IMAD.MOV.U32 R68, RZ, RZ, R47 ;  /* 0x000000ffff447224 */ /* 0x000fe200078e002f */
[----:B------:R-:W-:Y:S01]  /*5830*/  MOV R71, R50 ;  /* 0x0000003200477202 */ /* 0x000fe20000000f00 */
[----:B------:R-:W-:-:S03]  /*5840*/  UISETP.NE.AND UP0, UPT, UR4, 0x3, UPT ;  /* 0x000000030400788c */ /* 0x000fc6000bf05270 */
        /* <DEDUP_REMOVED lines=9> */
[----:B------:R-:W-:-:S02]  /*58e0*/  PRMT R122, R71, 0x7610, R122 ;  /* 0x00007610477a7816 */ /* 0x000fc4000000007a */
[----:B------:R-:W-:Y:S02]  /*58f0*/  MOV R71, R58 ;  /* 0x0000003a00477202 */ /* 0x000fe40000000f00 */
[----:B------:R-:W-:Y:S01]  /*5900*/  PRMT R124, R69, 0x5410, R70 ;  /* 0x00005410457c7816 */ /* 0x000fe20000000046 */
[----:B------:R-:W-:Y:S01]  /*5910*/  IMAD.MOV.U32 R69, RZ, RZ, R56 ;  /* 0x000000ffff457224 */ /* 0x000fe200078e0038 */
[----:B------:R-:W-:Y:S01]  /*5920*/  PRMT R122, R122, 0x5410, R68 ;  /* 0x000054107a7a7816 */ /* 0x000fe20000000044 */
[----:B------:R-:W-:Y:S01]  /*5930*/  IMAD.MOV.U32 R70, RZ, RZ, R57 ;  /* 0x000000ffff467224 */ /* 0x000fe200078e0039 */
[----:B------:R-:W-:Y:S01]  /*5940*/  PRMT R128, R71, 0x7610, R128 ;  /* 0x0000761047807816 */ /* 0x000fe20000000080 */
[----:B------:R-:W-:Y:S01]  /*5950*/  IMAD.MOV.U32 R68, RZ, RZ, R59 ;  /* 0x000000ffff447224 */ /* 0x000fe200078e003b */
[----:B------:R-:W-:Y:S02]  /*5960*/  PLOP3.LUT P1, PT, PT, PT, UP0, 0x80, 0x0 ;  /* 0x000000000000781c */ /* 0x000fe40003f2f008 */
[----:B------:R-:W-:-:S02]  /*5970*/  MOV R71, R62 ;  /* 0x0000003e00477202 */ /* 0x000fc40000000f00 */
[----:B------:R-:W-:Y:S01]  /*5980*/  PRMT R130, R69, 0x5410, R70 ;  /* 0x0000541045827816 */ /* 0x000fe20000000046 */
[----:B------:R-:W-:Y:S01]  /*5990*/  IMAD.MOV.U32 R69, RZ, RZ, R60 ;  /* 0x000000ffff457224 */ /* 0x000fe200078e003c */
[----:B------:R-:W-:Y:S01]  /*59a0*/  PRMT R128, R128, 0x5410, R68 ;  /* 0x0000541080807816 */ /* 0x000fe20000000044 */
[----:B------:R-:W-:Y:S01]  /*59b0*/  IMAD.MOV.U32 R70, RZ, RZ, R61 ;  /* 0x000000ffff467224 */ /* 0x000fe200078e003d */
[----:B------:R-:W-:Y:S01]  /*59c0*/  PRMT R126, R71, 0x7610, R126 ;  /* 0x00007610477e7816 */ /* 0x000fe2000000007e */
[----:B------:R-:W-:Y:S02]  /*59d0*/  IMAD.MOV.U32 R68, RZ, RZ, R63 ;  /* 0x000000ffff447224 */ /* 0x000fe400078e003f */
        /* <DEDUP_REMOVED lines=10> */
.L_x_1402:
[----:B------:R-:W2:Y:S01]  /*5a80*/  LDL R68, [R1] ;  /* 0x0000000001447983 */ /* 0x000ea20000100800 */
[----:B------:R-:W-:Y:S01]  /*5a90*/  LEA R100, R17, R16, 0x3 ;  /* 0x0000001011647211 */ /* 0x000fe200078e18ff */
[----:B------:R-:W0:Y:S01]  /*5aa0*/  LDC R123, c[0x0][0x2e4] ;  /* 0x0000b900ff7b7b82 */ /* 0x000e220000000800 */
[----:B------:R-:W-:Y:S07]  /*5ab0*/  BSSY B1, `(.L_x_1403) ;  /* 0x0000005000017945 */ /* 0x000fee0003800000 */
[----:B------:R-:W1:Y:S01]  /*5ac0*/  LDC.64 R112, c[0x0][0x2f0] ;  /* 0x0000bc00ff707b82 */ /* 0x000e620000000a00 */
[----:B--2---:R-:W-:-:S04]  /*5ad0*/  SHF.L.U32 R110, R68, 0x1f, RZ ;  /* 0x0000001f446e7819 */ /* 0x004fc800000006ff */
[----:B------:R-:W2:Y:S02]  /*5ae0*/  SYNCS.PHASECHK.TRANS64.TRYWAIT P5, [R100+URZ+0x30890], R110 ;  /* 0x0308906e640075a7 */ /* 0x000ea400080a017f */
[----:B012---:R-:W-:Y:S05]  /*5af0*/  @!P5 BRA `(.L_x_1404) ;  /* 0x0000021c0024d947 */ /* 0x007fea0003800000 */
.L_x_1779:
[----:B------:R-:W-:Y:S05]  /*5b00*/  BSYNC B1 ;  /* 0x0000000000017941 */ /* 0x000fea0003800000 */
.L_x_1403:
[----:B------:R-:W-:Y:S01]  /*5b10*/  BSSY B1, `(.L_x_1405) ;  /* 0x00000ff000017945 */ /* 0x000fe20003800000 */
[----:B------:R-:W-:Y:S02]  /*5b20*/  IMAD.IADD R125, R123, 0x1, -R30 ;  /* 0x000000017b7d7824 */ /* 0x000fe400078e0a1e */
[----:B------:R-:W-:Y:S01]  /*5b30*/  IMAD.MOV.U32 R115, RZ, RZ, R73 ;  /* 0x000000ffff737224 */ /* 0x000fe200078e0049 */
[----:B------:R-:W-:Y:S06]  /*5b40*/  @P4 BRA `(.L_x_1406) ;  /* 0x0000000c00ec4947 */ /* 0x000fec0003800000 */
[----:B------:R-:W-:Y:S01]  /*5b50*/  ISETP.NE.AND P4, PT, R31, RZ, PT ;  /* 0x000000ff1f00720c */ /* 0x000fe20003f85270 */
[-C--:B------:R-:W-:Y:S01]  /*5b60*/  IMAD R68, R19, R112.reuse, RZ ;  /* 0x0000007013447224 */ /* 0x080fe200078e02ff */
[----:B------:R-:W-:Y:S01]  /*5b70*/  BSSY B2, `(.L_x_1407) ;  /* 0x000007e000027945 */ /* 0x000fe20003800000 */
[----:B------:R-:W-:-:S04]  /*5b80*/  IMAD.WIDE.U32 R116, R18, R112, R114 ;  /* 0x0000007012747225 */ /* 0x000fc800078e0072 */
[----:B------:R-:W-:-:S04]  /*5b90*/  IMAD R129, R18, R113, R68 ;  /* 0x0000007112817224 */ /* 0x000fc800078e0244 */
[----:B------:R-:W-:Y:S02]  /*5ba0*/  IMAD.IADD R129, R129, 0x1, R117 ;  /* 0x0000000181817824 */ /* 0x000fe400078e0275 */
[----:B------:R-:W-:Y:S05]  /*5bb0*/  @!P4 BRA `(.L_x_1408) ;  /* 0x0000000400e4c947 */ /* 0x000fea0003800000 */
[----:B------:R-:W2:Y:S04]  /*5bc0*/  LDL R119, [R1+0x3c] ;  /* 0x00003c0001777983 */ /* 0x000ea80000100800 */
[----:B------:R-:W3:Y:S04]  /*5bd0*/  LDL R118, [R1+0x48] ;  /* 0x0000480001767983 */ /* 0x000ee80000100800 */
[----:B------:R-:W4:Y:S01]  /*5be0*/  LDL R75, [R1+0x4c] ;  /* 0x00004c00014b7983 */ /* 0x000f220000100800 */
[----:B------:R-:W-:Y:S01]  /*5bf0*/  SEL R68, R30, R125, !P3 ;  /* 0x0000007d1e447207 */ /* 0x000fe20005800000 */
[----:B------:R-:W-:Y:S01]  /*5c00*/  BSSY B3, `(.L_x_1409) ;  /* 0x0000071000037945 */ /* 0x000fe20003800000 */
[----:B------:R-:W-:-:S02]  /*5c10*/  IADD3 R72, P4, P5, R90, R116, R77 ;  /* 0x000000745a487210 */ /* 0x000fc40007d9e04d */
[----:B------:R-:W-:Y:S02]  /*5c20*/  SHF.R.S32.HI R69, RZ, 0x1f, R68 ;  /* 0x0000001fff457819 */ /* 0x000fe40000011444 */
[----:B------:R-:W-:Y:S02]  /*5c30*/  IADD3.X R74, R0, R129, R97, P4, P5 ;  /* 0x00000081004a7210 */ /* 0x000fe400027ea461 */
[----:B------:R-:W-:-:S04]  /*5c40*/  LEA.HI R69, R69, R68, RZ, 0x4 ;  /* 0x0000004445457211 */ /* 0x000fc800078f20ff */
[----:B------:R-:W-:-:S04]  /*5c50*/  LEA.HI.SX32 R69, R69, R76, 0x1c ;  /* 0x0000004c45457211 */ /* 0x000fc800078fe2ff */
[----:B------:R-:W-:-:S04]  /*5c60*/  SHF.L.U32 R71, R69, 0x3, RZ ;  /* 0x0000000345477819 */ /* 0x000fc800000006ff */
[----:B------:R-:W-:-:S13]  /*5c70*/  ISETP.GE.AND P4, PT, R71, R123, PT ;  /* 0x0000007b4700720c */ /* 0x000fda0003f86270 */
[--C-:B------:R-:W-:Y:S02]  /*5c80*/  @!P4 SHF.R.S32.HI R68, RZ, 0x1f, R71.reuse ;  /* 0x0000001fff44c819 */ /* 0x100fe40000011447 */
[----:B------:R-:W-:Y:S02]  /*5c90*/  @!P4 IADD3 R70, P5, P6, R90, R116, R71 ;  /* 0x000000745a46c210 */ /* 0x000fe40007ebe047 */
[----:B------:R-:W-:Y:S02]  /*5ca0*/  LOP3.LUT R71, R71, 0x38, RZ, 0xc0, !PT ;  /* 0x0000003847477812 */ /* 0x000fe400078ec0ff */
[----:B------:R-:W-:Y:S02]  /*5cb0*/  @!P4 IADD3.X R73, R0, R129, R68, P5, P6 ;  /* 0x000000810049c210 */ /* 0x000fe40002fec444 */
[----:B------:R-:W-:-:S04]  /*5cc0*/  SHF.R.S32.HI R68, RZ, 0x1f, R69 ;  /* 0x0000001fff447819 */ /* 0x000fc80000011445 */
[----:B------:R-:W-:Y:S01]  /*5cd0*/  LEA.HI R68, R68, R69, RZ, 0x3 ;  /* 0x0000004544447211 */ /* 0x000fe200078f18ff */
[----:B------:R-:W-:-:S04]  /*5ce0*/  IMAD R69, R17, 0x4000, R6 ;  /* 0x0000400011457824 */ /* 0x000fc800078e0206 */
[----:B------:R-:W-:Y:S01]  /*5cf0*/  IMAD.SHL.U32 R68, R68, 0x200, RZ ;  /* 0x0000020044447824 */ /* 0x000fe200078e00ff */
[----:B------:R-:W-:-:S04]  /*5d00*/  LEA R69, R69, R16, 0x1 ;  /* 0x0000001045457211 */ /* 0x000fc800078e08ff */
[----:B------:R-:W-:Y:S02]  /*5d10*/  LOP3.LUT R68, R68, 0x7ffff000, RZ, 0xc0, !PT ;  /* 0x7ffff00044447812 */ /* 0x000fe400078ec0ff */
[----:B--2---:R-:W-:-:S04]  /*5d20*/  LOP3.LUT R71, R71, 0x1c0, R119, 0xf8, !PT ;  /* 0x000001c047477812 */ /* 0x004fc800078ef877 */
[----:B---3--:R-:W-:Y:S02]  /*5d30*/  LOP3.LUT R71, R71, R118, RZ, 0x3c, !PT ;  /* 0x0000007647477212 */ /* 0x008fe400078e3cff */
[C---:B------:R-:W-:Y:S02]  /*5d40*/  LEA R118, P5, R72.reuse, R106, 0x1 ;  /* 0x0000006a48767211 */ /* 0x040fe400078a08ff */
[----:B----4-:R-:W-:Y:S02]  /*5d50*/  IADD3 R68, R71, R68, R75 ;  /* 0x0000004447447210 */ /* 0x010fe40007ffe04b */
[----:B------:R-:W-:Y:S02]  /*5d60*/  LEA.HI.X R119, R72, R107, R74, 0x1, P5 ;  /* 0x0000006b48777211 */ /* 0x000fe400028f0c4a */
[----:B------:R-:W-:Y:S01]  /*5d70*/  @!P4 LEA R120, P5, R70, R106, 0x1 ;  /* 0x0000006a4678c211 */ /* 0x000fe200078a08ff */
[----:B------:R-:W-:-:S03]  /*5d80*/  IMAD R71, R17, 0x4000, R68 ;  /* 0x0000400011477824 */ /* 0x000fc600078e0244 */
[----:B------:R-:W-:Y:S01]  /*5d90*/  @!P4 LEA.HI.X R121, R70, R107, R73, 0x1, P5 ;  /* 0x0000006b4679c211 */ /* 0x000fe200028f0c49 */
[----:B------:R-:W-:Y:S01]  /*5da0*/  IMAD R72, R71, 0x2, R16 ;  /* 0x0000000247487824 */ /* 0x000fe200078e0210 */
[----:B------:R-:W-:Y:S01]  /*5db0*/  ISETP.GE.AND P5, PT, R22, R111, PT ;  /* 0x0000006f1600720c */ /* 0x000fe20003fa6270 */
[----:B------:R-:W1:Y:S04]  /*5dc0*/  LDS.128 R68, [R69+0x20400] ;  /* 0x0204000045447984 */ /* 0x000e680000000c00 */
[----:B------:R-:W2:Y:S08]  /*5dd0*/  LDS.128 R72, [R72+0x20400] ;  /* 0x0204000048487984 */ /* 0x000eb00000000c00 */
[----:B------:R-:W-:Y:S05]  /*5de0*/  @P5 BRA `(.L_x_1410) ;  /* 0x0000000400485947 */ /* 0x000fea0003800000 */
[--C-:B------:R-:W-:Y:S02]  /*5df0*/  SHF.R.U64 R48, R48, 0x10, R49.reuse ;  /* 0x0000001030307819 */ /* 0x100fe40000001231 */
[----:B------:R-:W-:Y:S02]  /*5e00*/  SHF.R.U32.HI R49, RZ, 0x10, R49 ;  /* 0x00000010ff317819 */ /* 0x000fe40000011631 */
[--C-:B------:R-:W-:Y:S02]  /*5e10*/  SHF.R.U64 R133, R40, 0x10, R41.reuse ;  /* 0x0000001028857819 */ /* 0x100fe40000001229 */
[----:B------:R-:W-:Y:S02]  /*5e20*/  SHF.R.U32.HI R143, RZ, 0x10, R41 ;  /* 0x00000010ff8f7819 */ /* 0x000fe40000011629 */
[--C-:B------:R-:W-:Y:S01]  /*5e30*/  SHF.R.U64 R40, R42, 0x10, R43.reuse ;  /* 0x000000102a287819 */ /* 0x100fe2000000122b */
[----:B-1----:R-:W-:Y:S01]  /*5e40*/  HADD2.F32 R42, -RZ, R69.H0_H0 ;  /* 0x20000045ff2a7230 */ /* 0x002fe20000004100 */
[----:B------:R-:W-:Y:S01]  /*5e50*/  SHF.R.U32.HI R139, RZ, 0x10, R43 ;  /* 0x00000010ff8b7819 */ /* 0x000fe2000001162b */
[--C-:B--2---:R-:W-:Y:S01]  /*5e60*/  HADD2.F32 R43, -RZ, R73.reuse.H0_H0 ;  /* 0x20000049ff2b7230 */ /* 0x104fe20000004100 */
[--C-:B------:R-:W-:Y:S01]  /*5e70*/  SHF.R.U64 R41, R50, 0x10, R51.reuse ;  /* 0x0000001032297819 */ /* 0x100fe20000001233 */
[----:B------:R-:W-:Y:S01]  /*5e80*/  HADD2.F32 R50, -RZ, R73.H1_H1 ;  /* 0x30000049ff327230 */ /* 0x000fe20000004100 */
[----:B------:R-:W-:Y:S01]  /*5e90*/  SHF.R.U32.HI R146, RZ, 0x10, R51 ;  /* 0x00000010ff927819 */ /* 0x000fe20000011633 */
[----:B------:R-:W-:-:S02]  /*5ea0*/  HADD2.F32 R51, -RZ, R142.H0_H0 ;  /* 0x2000008eff337230 */ /* 0x000fc40000004100 */
[----:B------:R-:W-:Y:S02]  /*5eb0*/  HADD2.F32 R142, -RZ, R142.H1_H1 ;  /* 0x3000008eff8e7230 */ /* 0x000fe40000004100 */
[----:B------:R-:W-:Y:S02]  /*5ec0*/  HADD2.F32 R73, -RZ, R49.H0_H0 ;  /* 0x20000031ff497230 */ /* 0x000fe40000004100 */
[----:B------:R-:W-:Y:S02]  /*5ed0*/  HADD2.F32 R49, -RZ, R69.H1_H1 ;  /* 0x30000045ff317230 */ /* 0x000fe40000004100 */
[----:B------:R-:W-:Y:S02]  /*5ee0*/  HADD2.F32 R69, -RZ, R143.H0_H0 ;  /* 0x2000008fff457230 */ /* 0x000fe40000004100 */
[-C--:B------:R-:W-:Y:S01]  /*5ef0*/  FMUL.FTZ R143, R43, R142.reuse ;  /* 0x0000008e2b8f7220 */ /* 0x080fe20000410000 */
[-C--:B------:R-:W-:Y:S01]  /*5f00*/  FMUL.FTZ R144, R50, R73.reuse ;  /* 0x0000004932907220 */ /* 0x080fe20000410000 */
[C---:B------:R-:W-:Y:S01]  /*5f10*/  FMUL.FTZ R142, R42.reuse, R142 ;  /* 0x0000008e2a8e7220 */ /* 0x040fe20000410000 */
[C---:B------:R-:W-:Y:S01]  /*5f20*/  FMUL.FTZ R73, R49.reuse, R73 ;  /* 0x0000004931497220 */ /* 0x040fe20000410000 */
[----:B------:R-:W-:Y:S01]  /*5f30*/  FFMA.FTZ R42, R42, R51, -R143 ;  /* 0x000000332a2a7223 */ /* 0x000fe2000001088f */
[----:B------:R-:W-:Y:S01]  /*5f40*/  FFMA.FTZ R49, R49, R69, -R144 ;  /* 0x0000004531317223 */ /* 0x000fe20000010890 */
[----:B------:R-:W-:Y:S01]  /*5f50*/  FFMA.FTZ R43, R43, R51, R142 ;  /* 0x000000332b2b7223 */ /* 0x000fe2000001008e */
[----:B------:R-:W-:Y:S01]  /*5f60*/  FFMA.FTZ R50, R50, R69, R73 ;  /* 0x0000004532327223 */ /* 0x000fe20000010049 */
[----:B------:R-:W-:-:S02]  /*5f70*/  HADD2.F32 R142, -RZ, R140.H0_H0 ;  /* 0x2000008cff8e7230 */ /* 0x000fc40000004100 */
[--C-:B------:R-:W-:Y:S01]  /*5f80*/  HADD2.F32 R69, -RZ, R75.reuse.H0_H0 ;  /* 0x2000004bff457230 */ /* 0x100fe20000004100 */
[----:B------:R-:W-:Y:S01]  /*5f90*/  F2FP.F16.F32.PACK_AB R42, R49, R42 ;  /* 0x0000002a312a723e */ /* 0x000fe200000000ff */
[----:B------:R-:W-:Y:S02]  /*5fa0*/  HADD2.F32 R140, -RZ, R140.H1_H1 ;  /* 0x3000008cff8c7230 */ /* 0x000fe40000004100 */
[----:B------:R-:W-:Y:S02]  /*5fb0*/  HADD2.F32 R75, -RZ, R75.H1_H1 ;  /* 0x3000004bff4b7230 */ /* 0x000fe40000004100 */
[--C-:B------:R-:W-:Y:S02]  /*5fc0*/  HADD2.F32 R51, -RZ, R71.reuse.H0_H0 ;  /* 0x20000047ff337230 */ /* 0x100fe40000004100 */
[----:B------:R-:W-:Y:S01]  /*5fd0*/  FMUL.FTZ R148, R69, R140 ;  /* 0x0000008c45947220 */ /* 0x000fe20000410000 */
[----:B------:R-:W-:Y:S02]  /*5fe0*/  HADD2.F32 R146, -RZ, R146.H0_H0 ;  /* 0x20000092ff927230 */ /* 0x000fe40000004100 */
[----:B------:R-:W-:-:S02]  /*5ff0*/  HADD2.F32 R71, -RZ, R71.H1_H1 ;  /* 0x30000047ff477230 */ /* 0x000fc40000004100 */
[----:B------:R-:W-:Y:S01]  /*6000*/  FMUL.FTZ R140, R51, R140 ;  /* 0x0000008c338c7220 */ /* 0x000fe20000410000 */
[----:B------:R-:W-:Y:S02]  /*6010*/  HADD2.F32 R144, -RZ, R139.H0_H0 ;  /* 0x2000008bff907230 */ /* 0x000fe40000004100 */
[-C--:B------:R-:W-:Y:S01]  /*6020*/  FMUL.FTZ R150, R75, R146.reuse ;  /* 0x000000924b967220 */ /* 0x080fe20000410000 */
[--C-:B------:R-:W-:Y:S02]  /*6030*/  HADD2.F32 R73, -RZ, R141.reuse.H0_H0 ;  /* 0x2000008dff497230 */ /* 0x100fe40000004100 */
[----:B------:R-:W-:Y:S01]  /*6040*/  FMUL.FTZ R146, R71, R146 ;  /* 0x0000009247927220 */ /* 0x000fe20000410000 */
[----:B------:R-:W-:Y:S01]  /*6050*/  FFMA.FTZ R69, R69, R142, R140 ;  /* 0x0000008e45457223 */ /* 0x000fe2000001008c */
[-C--:B------:R-:W-:Y:S01]  /*6060*/  FFMA.FTZ R140, R71, R144.reuse, -R150 ;  /* 0x00000090478c7223 */ /* 0x080fe20000010896 */
[----:B------:R-:W-:Y:S02]  /*6070*/  HADD2.F32 R141, -RZ, R141.H1_H1 ;  /* 0x3000008dff8d7230 */ /* 0x000fe40000004100 */
[----:B------:R-:W-:Y:S01]  /*6080*/  FFMA.FTZ R146, R75, R144, R146 ;  /* 0x000000904b927223 */ /* 0x000fe20000010092 */
[----:B------:R-:W-:-:S02]  /*6090*/  HADD2.F32 R75, -RZ, R48.H0_H0 ;  /* 0x20000030ff4b7230 */ /* 0x000fc40000004100 */
[----:B------:R-:W-:Y:S01]  /*60a0*/  FFMA.FTZ R51, R51, R142, -R148 ;  /* 0x0000008e33337223 */ /* 0x000fe20000010894 */
[----:B------:R-:W-:Y:S02]  /*60b0*/  HADD2.F32 R71, -RZ, R72.H0_H0 ;  /* 0x20000048ff477230 */ /* 0x000fe40000004100 */
[----:B------:R-:W-:Y:S01]  /*60c0*/  HADD2.F32 R48, -RZ, R68.H0_H0 ;  /* 0x20000044ff307230 */ /* 0x000fe20000004100 */
[----:B------:R-:W-:Y:S01]  /*60d0*/  F2FP.F16.F32.PACK_AB R146, R146, R69 ;  /* 0x000000459292723e */ /* 0x000fe200000000ff */
[----:B------:R-:W-:Y:S02]  /*60e0*/  HADD2.F32 R72, -RZ, R72.H1_H1 ;  /* 0x30000048ff487230 */ /* 0x000fe40000004100 */
[-C--:B------:R-:W-:Y:S01]  /*60f0*/  FMUL.FTZ R139, R71, R141.reuse ;  /* 0x0000008d478b7220 */ /* 0x080fe20000410000 */
[----:B------:R-:W-:Y:S02]  /*6100*/  HADD2.F32 R68, -RZ, R68.H1_H1 ;  /* 0x30000044ff447230 */ /* 0x000fe40000004100 */
[----:B------:R-:W-:Y:S01]  /*6110*/  FMUL.FTZ R142, R48, R141 ;  /* 0x0000008d308e7220 */ /* 0x000fe20000410000 */
[----:B------:R-:W-:-:S02]  /*6120*/  HADD2.F32 R133, -RZ, R133.H0_H0 ;  /* 0x20000085ff857230 */ /* 0x000fc40000004100 */
[----:B------:R-:W-:Y:S01]  /*6130*/  FMUL.FTZ R141, R72, R75 ;  /* 0x0000004b488d7220 */ /* 0x000fe20000410000 */
[-C--:B------:R-:W-:Y:S01]  /*6140*/  FFMA.FTZ R139, R48, R73.reuse, -R139 ;  /* 0x00000049308b7223 */ /* 0x080fe2000001088b */
[----:B------:R-:W-:Y:S01]  /*6150*/  FFMA.FTZ R142, R71, R73, R142 ;  /* 0x00000049478e7223 */ /* 0x000fe2000001008e */
[C---:B------:R-:W-:Y:S01]  /*6160*/  FMUL.FTZ R75, R68.reuse, R75 ;  /* 0x0000004b444b7220 */ /* 0x040fe20000410000 */
[-C--:B------:R-:W-:Y:S01]  /*6170*/  FFMA.FTZ R144, R68, R133.reuse, -R141 ;  /* 0x0000008544907223 */ /* 0x080fe2000001088d */
[----:B------:R-:W-:Y:S02]  /*6180*/  HADD2.F32 R73, -RZ, R41.H0_H0 ;  /* 0x20000029ff497230 */ /* 0x000fe40000004100 */
[----:B------:R-:W-:Y:S02]  /*6190*/  HADD2.F32 R48, -RZ, R74.H0_H0 ;  /* 0x2000004aff307230 */ /* 0x000fe40000004100 */
[----:B------:R-:W-:Y:S01]  /*61a0*/  FFMA.FTZ R75, R72, R133, R75 ;  /* 0x00000085484b7223 */ /* 0x000fe2000001004b */
[----:B------:R-:W-:-:S02]  /*61b0*/  HADD2.F32 R68, -RZ, R138.H1_H1 ;  /* 0x3000008aff447230 */ /* 0x000fc40000004100 */
[----:B------:R-:W-:Y:S02]  /*61c0*/  HADD2.F32 R41, -RZ, R70.H0_H0 ;  /* 0x20000046ff297230 */ /* 0x000fe40000004100 */
[----:B------:R-:W-:Y:S01]  /*61d0*/  HADD2.F32 R74, -RZ, R74.H1_H1 ;  /* 0x3000004aff4a7230 */ /* 0x000fe20000004100 */
[----:B------:R-:W-:Y:S01]  /*61e0*/  F2FP.F16.F32.PACK_AB R72, R75, R142 ;  /* 0x0000008e4b48723e */ /* 0x000fe200000000ff */
[----:B------:R-:W-:Y:S02]  /*61f0*/  HADD2.F32 R138, -RZ, R138.H0_H0 ;  /* 0x2000008aff8a7230 */ /* 0x000fe40000004100 */
[----:B------:R-:W-:Y:S02]  /*6200*/  HADD2.F32 R70, -RZ, R70.H1_H1 ;  /* 0x30000046ff467230 */ /* 0x000fe40000004100 */
[-C--:B------:R-:W-:Y:S01]  /*6210*/  FMUL.FTZ R141, R74, R73.reuse ;  /* 0x000000494a8d7220 */ /* 0x080fe20000410000 */
[----:B------:R-:W-:Y:S02]  /*6220*/  HADD2.F32 R71, -RZ, R40.H0_H0 ;  /* 0x20000028ff477230 */ /* 0x000fe40000004100 */
[-C--:B------:R-:W-:Y:S01]  /*6230*/  FMUL.FTZ R40, R48, R138.reuse ;  /* 0x0000008a30287220 */ /* 0x080fe20000410000 */
[----:B------:R-:W-:Y:S01]  /*6240*/  FMUL.FTZ R133, R41, R138 ;  /* 0x0000008a29857220 */ /* 0x000fe20000410000 */
[----:B------:R-:W-:Y:S01]  /*6250*/  FMUL.FTZ R73, R70, R73 ;  /* 0x0000004946497220 */ /* 0x000fe20000410000 */
[----:B------:R-:W-:-:S02]  /*6260*/  IMAD.MOV.U32 R69, RZ, RZ, R42 ;  /* 0x000000ffff457224 */ /* 0x000fc400078e002a */
[-C--:B------:R-:W-:Y:S01]  /*6270*/  FFMA.FTZ R40, R41, R68.reuse, -R40 ;  /* 0x0000004429287223 */ /* 0x080fe20000010828 */
[----:B------:R-:W-:Y:S01]  /*6280*/  FFMA.FTZ R133, R48, R68, R133 ;  /* 0x0000004430857223 */ /* 0x000fe20000010085 */
[-C--:B------:R-:W-:Y:S01]  /*6290*/  FFMA.FTZ R141, R70, R71.reuse, -R141 ;  /* 0x00000047468d7223 */ /* 0x080fe2000001088d */
[----:B------:R-:W-:Y:S01]  /*62a0*/  FFMA.FTZ R74, R74, R71, R73 ;  /* 0x000000474a4a7223 */ /* 0x000fe20000010049 */
[----:B------:R-:W-:Y:S01]  /*62b0*/  F2FP.F16.F32.PACK_AB R71, R140, R51 ;  /* 0x000000338c47723e */ /* 0x000fe200000000ff */
[----:B------:R-:W-:Y:S01]  /*62c0*/  IMAD.MOV.U32 R75, RZ, RZ, R146 ;  /* 0x000000ffff4b7224 */ /* 0x000fe200078e0092 */
[----:B------:R-:W-:Y:S02]  /*62d0*/  F2FP.F16.F32.PACK_AB R73, R50, R43 ;  /* 0x0000002b3249723e */ /* 0x000fe400000000ff */
[----:B------:R-:W-:Y:S02]  /*62e0*/  F2FP.F16.F32.PACK_AB R68, R144, R139 ;  /* 0x0000008b9044723e */ /* 0x000fe400000000ff */
[----:B------:R-:W-:-:S02]  /*62f0*/  F2FP.F16.F32.PACK_AB R70, R141, R40 ;  /* 0x000000288d46723e */ /* 0x000fc400000000ff */
[----:B------:R-:W-:-:S07]  /*6300*/  F2FP.F16.F32.PACK_AB R74, R74, R133 ;  /* 0x000000854a4a723e */ /* 0x000fce00000000ff */
.L_x_1410:
[----:B------:R-:W-:Y:S05]  /*6310*/  BSYNC B3 ;  /* 0x0000000000037941 */ /* 0x000fea0003800000 */
.L_x_1409:
[----:B------:R-:W-:Y:S02]  /*6320*/  ULDC.64 UR4, c[0x0][0x208] ;  /* 0x0000820000047ab9 */ /* 0x000fe40000000a00 */
[----:B-1----:R1:W-:Y:S04]  /*6330*/  STG.E.128 desc[UR4][R118.64], R68 ;  /* 0x0000004476007986 */ /* 0x0023e8000c101d04 */
[----:B--2---:R1:W-:Y:S02]  /*6340*/  @!P4 STG.E.128 desc[UR4][R120.64], R72 ;  /* 0x000000487800c986 */ /* 0x0043e4000c101d04 */
.L_x_1408:
[----:B------:R-:W-:Y:S05]  /*6350*/  BSYNC B2 ;  /* 0x0000000000027941 */ /* 0x000fea0003800000 */
.L_x_1407:
[----:B------:R-:W-:-:S13]  /*6360*/  ISETP.NE.AND P4, PT, R94, RZ, PT ;  /* 0x000000ff5e00720c */ /* 0x000fda0003f85270 */
        /* <DEDUP_REMOVED lines=17> */
[----:B------:R-:W-:Y:S02]  /*6480*/  SHF.R.S32.HI R40, RZ, 0x1f, R41 ;  /* 0x0000001fff287819 */ /* 0x000fe40000011429 */
[----:B-1----:R-:W-:-:S02]  /*6490*/  LEA R68, P5, R42, R106, 0x1 ;  /* 0x0000006a2a447211 */ /* 0x002fc400078a08ff */
[----:B------:R-:W-:Y:S01]  /*64a0*/  LEA.HI R40, R40, R41, RZ, 0x3 ;  /* 0x0000002928287211 */ /* 0x000fe200078f18ff */
[----:B------:R-:W-:Y:S01]  /*64b0*/  IMAD R41, R17, 0x4000, R8 ;  /* 0x0000400011297824 */ /* 0x000fe200078e0208 */
[-C--:B------:R-:W-:Y:S02]  /*64c0*/  LEA.HI.X R69, R42, R107.reuse, R48, 0x1, P5 ;  /* 0x0000006b2a457211 */ /* 0x080fe400028f0c30 */
[----:B------:R-:W-:Y:S01]  /*64d0*/  @!P4 LEA R70, P5, R116, R106, 0x1 ;  /* 0x0000006a7446c211 */ /* 0x000fe200078a08ff */
[----:B------:R-:W-:Y:S01]  /*64e0*/  IMAD.SHL.U32 R40, R40, 0x200, RZ ;  /* 0x0000020028287824 */ /* 0x000fe200078e00ff */
[----:B------:R-:W-:Y:S02]  /*64f0*/  LEA R41, R41, R16, 0x1 ;  /* 0x0000001029297211 */ /* 0x000fe400078e08ff */
[----:B------:R-:W-:Y:S02]  /*6500*/  @!P4 LEA.HI.X R71, R116, R107, R129, 0x1, P5 ;  /* 0x0000006b7447c211 */ /* 0x000fe400028f0c81 */
[----:B------:R-:W-:-:S02]  /*6510*/  LOP3.LUT R40, R40, 0x7ffff000, RZ, 0xc0, !PT ;  /* 0x7ffff00028287812 */ /* 0x000fc400078ec0ff */
[----:B------:R-:W-:Y:S02]  /*6520*/  ISETP.GE.AND P5, PT, R228, R111, PT ;  /* 0x0000006fe400720c */ /* 0x000fe40003fa6270 */
[----:B--2---:R-:W-:-:S04]  /*6530*/  LOP3.LUT R43, R43, 0x1c0, R51, 0xf8, !PT ;  /* 0x000001c02b2b7812 */ /* 0x004fc800078ef833 */
[----:B---3--:R-:W-:-:S04]  /*6540*/  LOP3.LUT R43, R43, R50, RZ, 0x3c, !PT ;  /* 0x000000322b2b7212 */ /* 0x008fc800078e3cff */
[----:B----4-:R-:W-:-:S05]  /*6550*/  IADD3 R40, R43, R40, R49 ;  /* 0x000000282b287210 */ /* 0x010fca0007ffe031 */
[----:B------:R-:W-:-:S04]  /*6560*/  IMAD R43, R17, 0x4000, R40 ;  /* 0x00004000112b7824 */ /* 0x000fc800078e0228 */
[----:B------:R-:W-:Y:S02]  /*6570*/  IMAD R48, R43, 0x2, R16 ;  /* 0x000000022b307824 */ /* 0x000fe400078e0210 */
[----:B------:R-:W1:Y:S04]  /*6580*/  LDS.128 R40, [R41+0x20400] ;  /* 0x0204000029287984 */ /* 0x000e680000000c00 */
[----:B------:R-:W2:Y:S01]  /*6590*/  LDS.128 R48, [R48+0x20400] ;  /* 0x0204000030307984 */ /* 0x000ea20000000c00 */
[----:B------:R-:W-:Y:S05]  /*65a0*/  @P5 BRA `(.L_x_1412) ;  /* 0x0000000400445947 */ /* 0x000fea0003800000 */
[----:B------:R-:W-:Y:S02]  /*65b0*/  SHF.R.U32.HI R74, RZ, 0x10, R45 ;  /* 0x00000010ff4a7819 */ /* 0x000fe4000001162d */
[----:B------:R-:W-:Y:S02]  /*65c0*/  SHF.R.U64 R72, R36, 0x10, R37 ;  /* 0x0000001024487819 */ /* 0x000fe40000001225 */
[----:B------:R-:W-:Y:S01]  /*65d0*/  SHF.R.U64 R117, R44, 0x10, R45 ;  /* 0x000000102c757819 */ /* 0x000fe2000000122d */
[--C-:B------:R-:W-:Y:S01]  /*65e0*/  HADD2.F32 R44, -RZ, R137.reuse.H0_H0 ;  /* 0x20000089ff2c7230 */ /* 0x100fe20000004100 */
[--C-:B------:R-:W-:Y:S01]  /*65f0*/  SHF.R.U64 R36, R38, 0x10, R39.reuse ;  /* 0x0000001026247819 */ /* 0x100fe20000001227 */
[----:B------:R-:W-:Y:S01]  /*6600*/  HADD2.F32 R137, -RZ, R137.H1_H1 ;  /* 0x30000089ff897230 */ /* 0x000fe20000004100 */
[----:B------:R-:W-:Y:S01]  /*6610*/  SHF.R.U32.HI R119, RZ, 0x10, R39 ;  /* 0x00000010ff777819 */ /* 0x000fe20000011627 */
[--C-:B--2---:R-:W-:Y:S01]  /*6620*/  HADD2.F32 R39, -RZ, R49.reuse.H0_H0 ;  /* 0x20000031ff277230 */ /* 0x104fe20000004100 */
[----:B------:R-:W-:Y:S01]  /*6630*/  SHF.R.U32.HI R73, RZ, 0x10, R37 ;  /* 0x00000010ff497819 */ /* 0x000fe20000011625 */
[----:B------:R-:W-:Y:S01]  /*6640*/  HADD2.F32 R49, -RZ, R49.H1_H1 ;  /* 0x30000031ff317230 */ /* 0x000fe20000004100 */
[----:B------:R-:W-:Y:S01]  /*6650*/  SHF.R.U64 R37, R46, 0x10, R47 ;  /* 0x000000102e257819 */ /* 0x000fe2000000122f */
[----:B-1----:R-:W-:-:S02]  /*6660*/  HADD2.F32 R38, -RZ, R41.H0_H0 ;  /* 0x20000029ff267230 */ /* 0x002fc40000004100 */
[-C--:B------:R-:W-:Y:S01]  /*6670*/  FMUL.FTZ R45, R39, R137.reuse ;  /* 0x00000089272d7220 */ /* 0x080fe20000410000 */
[----:B------:R-:W-:Y:S01]  /*6680*/  HADD2.F32 R74, -RZ, R74.H0_H0 ;  /* 0x2000004aff4a7230 */ /* 0x000fe20000004100 */
[----:B------:R-:W-:Y:S01]  /*6690*/  SHF.R.U32.HI R75, RZ, 0x10, R47 ;  /* 0x00000010ff4b7819 */ /* 0x000fe2000001162f */
[----:B------:R-:W-:Y:S02]  /*66a0*/  HADD2.F32 R41, -RZ, R41.H1_H1 ;  /* 0x30000029ff297230 */ /* 0x000fe40000004100 */
[C---:B------:R-:W-:Y:S01]  /*66b0*/  FMUL.FTZ R116, R38.reuse, R137 ;  /* 0x0000008926747220 */ /* 0x040fe20000410000 */
[----:B------:R-:W-:Y:S02]  /*66c0*/  HADD2.F32 R46, -RZ, R73.H0_H0 ;  /* 0x20000049ff2e7230 */ /* 0x000fe40000004100 */
[----:B------:R-:W-:Y:S01]  /*66d0*/  FMUL.FTZ R118, R49, R74 ;  /* 0x0000004a31767220 */ /* 0x000fe20000410000 */
[----:B------:R-:W-:Y:S01]  /*66e0*/  FFMA.FTZ R38, R38, R44, -R45 ;  /* 0x0000002c26267223 */ /* 0x000fe2000001082d */
[----:B------:R-:W-:Y:S01]  /*66f0*/  FMUL.FTZ R74, R41, R74 ;  /* 0x0000004a294a7220 */ /* 0x000fe20000410000 */
[----:B------:R-:W-:Y:S01]  /*6700*/  FFMA.FTZ R39, R39, R44, R116 ;  /* 0x0000002c27277223 */ /* 0x000fe20000010074 */
[----:B------:R-:W-:-:S02]  /*6710*/  HADD2.F32 R44, -RZ, R51.H0_H0 ;  /* 0x20000033ff2c7230 */ /* 0x000fc40000004100 */
[-C--:B------:R-:W-:Y:S01]  /*6720*/  FFMA.FTZ R73, R41, R46.reuse, -R118 ;  /* 0x0000002e29497223 */ /* 0x080fe20000010876 */
[----:B------:R-:W-:Y:S01]  /*6730*/  FFMA.FTZ R116, R49, R46, R74 ;  /* 0x0000002e31747223 */ /* 0x000fe2000001004a */
[----:B------:R-:W-:Y:S02]  /*6740*/  HADD2.F32 R47, -RZ, R136.H0_H0 ;  /* 0x20000088ff2f7230 */ /* 0x000fe40000004100 */
[----:B------:R-:W-:Y:S02]  /*6750*/  HADD2.F32 R51, -RZ, R51.H1_H1 ;  /* 0x30000033ff337230 */ /* 0x000fe40000004100 */
[----:B------:R-:W-:Y:S02]  /*6760*/  HADD2.F32 R74, -RZ, R75.H0_H0 ;  /* 0x2000004bff4a7230 */ /* 0x000fe40000004100 */
[----:B------:R-:W-:Y:S01]  /*6770*/  FMUL.FTZ R118, R44, R47 ;  /* 0x0000002f2c767220 */ /* 0x000fe20000410000 */
[--C-:B------:R-:W-:Y:S01]  /*6780*/  HADD2.F32 R41, -RZ, R43.reuse.H0_H0 ;  /* 0x2000002bff297230 */ /* 0x100fe20000004100 */
[----:B------:R-:W-:Y:S01]  /*6790*/  F2FP.F16.F32.PACK_AB R39, R116, R39 ;  /* 0x000000277427723e */ /* 0x000fe200000000ff */
[----:B------:R-:W-:-:S02]  /*67a0*/  HADD2.F32 R43, -RZ, R43.H1_H1 ;  /* 0x3000002bff2b7230 */ /* 0x000fc40000004100 */
[-C--:B------:R-:W-:Y:S01]  /*67b0*/  FMUL.FTZ R120, R51, R74.reuse ;  /* 0x0000004a33787220 */ /* 0x080fe20000410000 */
[----:B------:R-:W-:Y:S02]  /*67c0*/  HADD2.F32 R46, -RZ, R119.H0_H0 ;  /* 0x20000077ff2e7230 */ /* 0x000fe40000004100 */
[----:B------:R-:W-:Y:S01]  /*67d0*/  FMUL.FTZ R47, R41, R47 ;  /* 0x0000002f292f7220 */ /* 0x000fe20000410000 */
[----:B------:R-:W-:Y:S02]  /*67e0*/  HADD2.F32 R45, -RZ, R134.H1_H1 ;  /* 0x30000086ff2d7230 */ /* 0x000fe40000004100 */
[C---:B------:R-:W-:Y:S01]  /*67f0*/  FMUL.FTZ R138, R43.reuse, R74 ;  /* 0x0000004a2b8a7220 */ /* 0x040fe20000410000 */
[----:B------:R-:W-:Y:S02]  /*6800*/  HADD2.F32 R136, -RZ, R136.H1_H1 ;  /* 0x30000088ff887230 */ /* 0x000fe40000004100 */
[----:B------:R-:W-:Y:S01]  /*6810*/  FFMA.FTZ R75, R43, R46, -R120 ;  /* 0x0000002e2b4b7223 */ /* 0x000fe20000010878 */
[----:B------:R-:W-:-:S02]  /*6820*/  HADD2.F32 R43, -RZ, R48.H0_H0 ;  /* 0x20000030ff2b7230 */ /* 0x000fc40000004100 */
[-C--:B------:R-:W-:Y:S01]  /*6830*/  FFMA.FTZ R118, R41, R45.reuse, -R118 ;  /* 0x0000002d29767223 */ /* 0x080fe20000010876 */
[----:B------:R-:W-:Y:S01]  /*6840*/  FFMA.FTZ R74, R44, R45, R47 ;  /* 0x0000002d2c4a7223 */ /* 0x000fe2000001002f */
[----:B------:R-:W-:Y:S02]  /*6850*/  HADD2.F32 R47, -RZ, R117.H0_H0 ;  /* 0x20000075ff2f7230 */ /* 0x000fe40000004100 */
[----:B------:R-:W-:Y:S01]  /*6860*/  FFMA.FTZ R51, R51, R46, R138 ;  /* 0x0000002e33337223 */ /* 0x000fe2000001008a */
[----:B------:R-:W-:Y:S02]  /*6870*/  HADD2.F32 R41, -RZ, R40.H0_H0 ;  /* 0x20000028ff297230 */ /* 0x000fe40000004100 */
[----:B------:R-:W-:Y:S01]  /*6880*/  FMUL.FTZ R46, R43, R136 ;  /* 0x000000882b2e7220 */ /* 0x000fe20000410000 */
[----:B------:R-:W-:Y:S02]  /*6890*/  HADD2.F32 R48, -RZ, R48.H1_H1 ;  /* 0x30000030ff307230 */ /* 0x000fe40000004100 */
[----:B------:R-:W-:-:S02]  /*68a0*/  HADD2.F32 R44, -RZ, R135.H0_H0 ;  /* 0x20000087ff2c7230 */ /* 0x000fc40000004100 */
[----:B------:R-:W-:Y:S01]  /*68b0*/  FMUL.FTZ R136, R41, R136 ;  /* 0x0000008829887220 */ /* 0x000fe20000410000 */
[----:B------:R-:W-:Y:S02]  /*68c0*/  HADD2.F32 R40, -RZ, R40.H1_H1 ;  /* 0x30000028ff287230 */ /* 0x000fe40000004100 */
[-C--:B------:R-:W-:Y:S01]  /*68d0*/  FMUL.FTZ R49, R48, R47.reuse ;  /* 0x0000002f30317220 */ /* 0x080fe20000410000 */
[----:B------:R-:W-:Y:S02]  /*68e0*/  HADD2.F32 R45, -RZ, R72.H0_H0 ;  /* 0x20000048ff2d7230 */ /* 0x000fe40000004100 */
[----:B------:R-:W-:Y:S01]  /*68f0*/  FFMA.FTZ R136, R43, R44, R136 ;  /* 0x0000002c2b887223 */ /* 0x000fe20000010088 */
[----:B------:R-:W-:Y:S02]  /*6900*/  HADD2.F32 R43, -RZ, R37.H0_H0 ;  /* 0x20000025ff2b7230 */ /* 0x000fe40000004100 */
[----:B------:R-:W-:Y:S01]  /*6910*/  FMUL.FTZ R47, R40, R47 ;  /* 0x0000002f282f7220 */ /* 0x000fe20000410000 */
[----:B------:R-:W-:-:S02]  /*6920*/  HADD2.F32 R135, -RZ, R135.H1_H1 ;  /* 0x30000087ff877230 */ /* 0x000fc40000004100 */
[-C--:B------:R-:W-:Y:S01]  /*6930*/  FFMA.FTZ R49, R40, R45.reuse, -R49 ;  /* 0x0000002d28317223 */ /* 0x080fe20000010831 */
[----:B------:R-:W-:Y:S02]  /*6940*/  HADD2.F32 R40, -RZ, R50.H0_H0 ;  /* 0x20000032ff287230 */ /* 0x000fe40000004100 */
[----:B------:R-:W-:Y:S01]  /*6950*/  FFMA.FTZ R46, R41, R44, -R46 ;  /* 0x0000002c292e7223 */ /* 0x000fe2000001082e */
[----:B------:R-:W-:Y:S02]  /*6960*/  HADD2.F32 R37, -RZ, R42.H0_H0 ;  /* 0x2000002aff257230 */ /* 0x000fe40000004100 */
[----:B------:R-:W-:Y:S01]  /*6970*/  FFMA.FTZ R47, R48, R45, R47 ;  /* 0x0000002d302f7223 */ /* 0x000fe2000001002f */
[----:B------:R-:W-:Y:S01]  /*6980*/  HADD2.F32 R50, -RZ, R50.H1_H1 ;  /* 0x30000032ff327230 */ /* 0x000fe20000004100 */
[----:B------:R-:W-:Y:S01]  /*6990*/  F2FP.F16.F32.PACK_AB R51, R51, R74 ;  /* 0x0000004a3333723e */ /* 0x000fe200000000ff */
[----:B------:R-:W-:Y:S02]  /*69a0*/  HADD2.F32 R42, -RZ, R42.H1_H1 ;  /* 0x3000002aff2a7230 */ /* 0x000fe40000004100 */
[----:B------:R-:W-:-:S02]  /*69b0*/  HADD2.F32 R41, -RZ, R36.H0_H0 ;  /* 0x20000024ff297230 */ /* 0x000fc40000004100 */
[----:B------:R-:W-:Y:S01]  /*69c0*/  FMUL.FTZ R36, R40, R135 ;  /* 0x0000008728247220 */ /* 0x000fe20000410000 */
[----:B------:R-:W-:Y:S02]  /*69d0*/  HADD2.F32 R134, -RZ, R134.H0_H0 ;  /* 0x20000086ff867230 */ /* 0x000fe40000004100 */
[----:B------:R-:W-:Y:S01]  /*69e0*/  FMUL.FTZ R45, R50, R43 ;  /* 0x0000002b322d7220 */ /* 0x000fe20000410000 */
[----:B------:R-:W-:Y:S01]  /*69f0*/  FMUL.FTZ R135, R37, R135 ;  /* 0x0000008725877220 */ /* 0x000fe20000410000 */
        /* <DEDUP_REMOVED lines=9> */
[----:B------:R-:W-:Y:S02]  /*6a90*/  F2FP.F16.F32.PACK_AB R43, R75, R118 ;  /* 0x000000764b2b723e */ /* 0x000fe400000000ff */
[----:B------:R-:W-:Y:S02]  /*6aa0*/  F2FP.F16.F32.PACK_AB R42, R45, R36 ;  /* 0x000000242d2a723e */ /* 0x000fe400000000ff */
[----:B------:R-:W-:-:S07]  /*6ab0*/  F2FP.F16.F32.PACK_AB R50, R50, R135 ;  /* 0x000000873232723e */ /* 0x000fce00000000ff */
.L_x_1412:
[----:B------:R-:W-:Y:S05]  /*6ac0*/  BSYNC B2 ;  /* 0x0000000000027941 */ /* 0x000fea0003800000 */
.L_x_1411:
[----:B------:R-:W-:Y:S02]  /*6ad0*/  ULDC.64 UR4, c[0x0][0x208] ;  /* 0x0000820000047ab9 */ /* 0x000fe40000000a00 */
[----:B-1----:R3:W-:Y:S04]  /*6ae0*/  STG.E.128 desc[UR4][R68.64], R40 ;  /* 0x0000002844007986 */ /* 0x0027e8000c101d04 */
[----:B--2---:R3:W-:Y:S02]  /*6af0*/  @!P4 STG.E.128 desc[UR4][R70.64], R48 ;  /* 0x000000304600c986 */ /* 0x0047e4000c101d04 */
.L_x_1406:
[----:B------:R-:W-:Y:S05]  /*6b00*/  BSYNC B1 ;  /* 0x0000000000017941 */ /* 0x000fea0003800000 */
.L_x_1405:
[----:B------:R-:W2:Y:S01]  /*6b10*/  LDL R36, [R1+0x60] ;  /* 0x0000600001247983 */ /* 0x000ea20000100800 */
[----:B------:R-:W-:-:S04]  /*6b20*/  IMAD.WIDE.U32 R114, R235, R112, R114 ;  /* 0x00000070eb727225 */ /* 0x000fc800078e0072 */
[----:B--2---:R-:W-:-:S04]  /*6b30*/  IMAD R36, R36, R112, RZ ;  /* 0x0000007024247224 */ /* 0x004fc800078e02ff */
[----:B---3--:R-:W-:Y:S01]  /*6b40*/  IMAD R49, R235, R113, R36 ;  /* 0x00000071eb317224 */ /* 0x008fe200078e0224 */
[----:B------:R-:W-:Y:S06]  /*6b50*/  @P0 BRA `(.L_x_1383) ;  /* 0x0000001000cc0947 */ /* 0x000fec0003800000 */
[----:B------:R-:W-:Y:S01]  /*6b60*/  ISETP.NE.AND P0, PT, R31, RZ, PT ;  /* 0x000000ff1f00720c */ /* 0x000fe20003f05270 */
[----:B------:R-:W-:Y:S01]  /*6b70*/  BSSY B1, `(.L_x_1413) ;  /* 0x0000081000017945 */ /* 0x000fe20003800000 */
[----:B------:R-:W-:-:S11]  /*6b80*/  IMAD.IADD R49, R115, 0x1, R49 ;  /* 0x0000000173317824 */ /* 0x000fd600078e0231 */
[----:B------:R-:W-:Y:S05]  /*6b90*/  @!P0 BRA `(.L_x_1414) ;  /* 0x0000000400f88947 */ /* 0x000fea0003800000 */
[----:B------:R-:W2:Y:S04]  /*6ba0*/  LDL R39, [R1+0x38] ;  /* 0x0000380001277983 */ /* 0x000ea80000100800 */
[----:B------:R-:W3:Y:S04]  /*6bb0*/  LDL R41, [R1+0x40] ;  /* 0x0000400001297983 */ /* 0x000ee80000100800 */
[----:B------:R-:W4:Y:S01]  /*6bc0*/  LDL R40, [R1+0x44] ;  /* 0x0000440001287983 */ /* 0x000f220000100800 */
[----:B------:R-:W-:Y:S01]  /*6bd0*/  SEL R36, R30, R125, !P3 ;  /* 0x0000007d1e247207 */ /* 0x000fe20005800000 */
[----:B------:R-:W-:Y:S03]  /*6be0*/  BSSY B2, `(.L_x_1415) ;  /* 0x0000076000027945 */ /* 0x000fe60003800000 */
[----:B------:R-:W-:-:S04]  /*6bf0*/  SHF.R.S32.HI R37, RZ, 0x1f, R36 ;  /* 0x0000001fff257819 */ /* 0x000fc80000011424 */
[----:B------:R-:W-:-:S04]  /*6c00*/  LEA.HI R37, R37, R36, RZ, 0x4 ;  /* 0x0000002425257211 */ /* 0x000fc800078f20ff */
[----:B------:R-:W-:-:S04]  /*6c10*/  LEA.HI.SX32 R37, R37, R76, 0x1c ;  /* 0x0000004c25257211 */ /* 0x000fc800078fe2ff */
[----:B------:R-:W-:Y:S02]  /*6c20*/  SHF.R.S32.HI R36, RZ, 0x1f, R37 ;  /* 0x0000001fff247819 */ /* 0x000fe40000011425 */
[----:B------:R-:W-:Y:S02]  /*6c30*/  SHF.L.U32 R47, R37, 0x3, RZ ;  /* 0x00000003252f7819 */ /* 0x000fe400000006ff */
[----:B------:R-:W-:Y:S02]  /*6c40*/  LEA.HI R38, R36, R37, RZ, 0x3 ;  /* 0x0000002524267211 */ /* 0x000fe400078f18ff */
[----:B------:R-:W-:Y:S02]  /*6c50*/  IADD3 R37, P4, P5, R90, R114, R77 ;  /* 0x000000725a257210 */ /* 0x000fe40007d9e04d */
[----:B------:R-:W-:-:S13]  /*6c60*/  ISETP.GE.AND P0, PT, R47, R123, PT ;  /* 0x0000007b2f00720c */ /* 0x000fda0003f06270 */
[--C-:B------:R-:W-:Y:S02]  /*6c70*/  @!P0 SHF.R.S32.HI R48, RZ, 0x1f, R47.reuse ;  /* 0x0000001fff308819 */ /* 0x100fe4000001142f */
[----:B--2---:R-:W-:Y:S01]  /*6c80*/  LOP3.LUT R36, R39, 0x38, R47, 0xf8, !PT ;  /* 0x0000003827247812 */ /* 0x004fe200078ef82f */
[----:B------:R-:W-:Y:S01]  /*6c90*/  IMAD.SHL.U32 R39, R38, 0x200, RZ ;  /* 0x0000020026277824 */ /* 0x000fe200078e00ff */
[----:B------:R-:W-:Y:S02]  /*6ca0*/  IADD3.X R38, R0, R49, R97, P4, P5 ;  /* 0x0000003100267210 */ /* 0x000fe400027ea461 */
[----:B---3--:R-:W-:Y:S02]  /*6cb0*/  LOP3.LUT R36, R36, R41, RZ, 0x3c, !PT ;  /* 0x0000002924247212 */ /* 0x008fe400078e3cff */
[----:B------:R-:W-:Y:S02]  /*6cc0*/  LOP3.LUT R39, R39, 0x7ffff000, RZ, 0xc0, !PT ;  /* 0x7ffff00027277812 */ /* 0x000fe400078ec0ff */
[----:B------:R-:W-:-:S02]  /*6cd0*/  LEA R44, P4, R37, R106, 0x1 ;  /* 0x0000006a252c7211 */ /* 0x000fc400078808ff */
[----:B----4-:R-:W-:Y:S02]  /*6ce0*/  IADD3 R36, R36, R39, R40 ;  /* 0x0000002724247210 */ /* 0x010fe40007ffe028 */
[----:B------:R-:W-:Y:S01]  /*6cf0*/  LEA.HI.X R45, R37, R107, R38, 0x1, P4 ;  /* 0x0000006b252d7211 */ /* 0x000fe200020f0c26 */
[C---:B------:R-:W-:Y:S01]  /*6d00*/  IMAD R37, R17.reuse, 0x4000, R5 ;  /* 0x0000400011257824 */ /* 0x040fe200078e0205 */
[----:B------:R-:W-:Y:S01]  /*6d10*/  @!P0 IADD3 R47, P4, P5, R90, R114, R47 ;  /* 0x000000725a2f8210 */ /* 0x000fe20007d9e02f */
[----:B------:R-:W-:-:S03]  /*6d20*/  IMAD R39, R17, 0x4000, R36 ;  /* 0x0000400011277824 */ /* 0x000fc600078e0224 */
[----:B------:R-:W-:Y:S01]  /*6d30*/  LEA R37, R37, R16, 0x1 ;  /* 0x0000001025257211 */ /* 0x000fe200078e08ff */
[----:B------:R-:W-:Y:S01]  /*6d40*/  IMAD R40, R39, 0x2, R16 ;  /* 0x0000000227287824 */ /* 0x000fe200078e0210 */
[----:B------:R-:W-:Y:S02]  /*6d50*/  @!P0 IADD3.X R48, R0, R49, R48, P4, P5 ;  /* 0x0000003100308210 */ /* 0x000fe400027ea430 */
[----:B------:R-:W-:Y:S02]  /*6d60*/  ISETP.GE.AND P5, PT, R22, R111, PT ;  /* 0x0000006f1600720c */ /* 0x000fe40003fa6270 */
[----:B------:R-:W2:Y:S01]  /*6d70*/  LDS.128 R36, [R37+0x20400] ;  /* 0x0204000025247984 */ /* 0x000ea20000000c00 */
[----:B------:R-:W-:-:S03]  /*6d80*/  @!P0 LEA R46, P4, R47, R106, 0x1 ;  /* 0x0000006a2f2e8211 */ /* 0x000fc600078808ff */
[----:B------:R-:W3:Y:S01]  /*6d90*/  LDS.128 R40, [R40+0x20400] ;  /* 0x0204000028287984 */ /* 0x000ee20000000c00 */
[----:B------:R-:W-:-:S06]  /*6da0*/  @!P0 LEA.HI.X R47, R47, R107, R48, 0x1, P4 ;  /* 0x0000006b2f2f8211 */ /* 0x000fcc00020f0c30 */
[----:B------:R-:W-:Y:S05]  /*6db0*/  @P5 BRA `(.L_x_1416) ;  /* 0x0000000400605947 */ /* 0x000fea0003800000 */
[--C-:B-1----:R-:W-:Y:S01]  /*6dc0*/  SHF.R.U64 R72, R64, 0x10, R65.reuse ;  /* 0x0000001040487819 */ /* 0x102fe20000001241 */
[----:B---3--:R-:W-:Y:S01]  /*6dd0*/  IMAD.MOV.U32 R48, RZ, RZ, R40 ;  /* 0x000000ffff307224 */ /* 0x008fe200078e0028 */
[----:B------:R-:W-:Y:S01]  /*6de0*/  SHF.R.U32.HI R64, RZ, 0x10, R65 ;  /* 0x00000010ff407819 */ /* 0x000fe20000011641 */
[----:B--2---:R-:W-:Y:S01]  /*6df0*/  IMAD.MOV.U32 R40, RZ, RZ, R38 ;  /* 0x000000ffff287224 */ /* 0x004fe200078e0026 */
[--C-:B------:R-:W-:Y:S01]  /*6e00*/  SHF.R.U64 R74, R56, 0x10, R57.reuse ;  /* 0x00000010384a7819 */ /* 0x100fe20000001239 */
[----:B------:R-:W-:Y:S01]  /*6e10*/  HADD2.F32 R38, -RZ, R37.H0_H0 ;  /* 0x20000025ff267230 */ /* 0x000fe20000004100 */
[----:B------:R-:W-:Y:S01]  /*6e20*/  SHF.R.U32.HI R56, RZ, 0x10, R57 ;  /* 0x00000010ff387819 */ /* 0x000fe20000011639 */
[----:B------:R-:W-:Y:S01]  /*6e30*/  HADD2.F32 R57, -RZ, R132.H1_H1 ;  /* 0x30000084ff397230 */ /* 0x000fe20000004100 */
[----:B------:R-:W-:Y:S01]  /*6e40*/  MOV R50, R42 ;  /* 0x0000002a00327202 */ /* 0x000fe20000000f00 */
[--C-:B------:R-:W-:Y:S01]  /*6e50*/  HADD2.F32 R42, -RZ, R41.reuse.H0_H0 ;  /* 0x20000029ff2a7230 */ /* 0x100fe20000004100 */
[--C-:B------:R-:W-:Y:S01]  /*6e60*/  SHF.R.U64 R73, R58, 0x10, R59.reuse ;  /* 0x000000103a497819 */ /* 0x100fe2000000123b */
[----:B------:R-:W-:Y:S01]  /*6e70*/  HADD2.F32 R41, -RZ, R41.H1_H1 ;  /* 0x30000029ff297230 */ /* 0x000fe20000004100 */
[----:B------:R-:W-:Y:S01]  /*6e80*/  SHF.R.U32.HI R68, RZ, 0x10, R59 ;  /* 0x00000010ff447819 */ /* 0x000fe2000001163b */
[----:B------:R-:W-:-:S02]  /*6e90*/  HADD2.F32 R58, -RZ, R64.H0_H0 ;  /* 0x20000040ff3a7230 */ /* 0x000fc40000004100 */
[-C--:B------:R-:W-:Y:S01]  /*6ea0*/  FMUL.FTZ R59, R42, R57.reuse ;  /* 0x000000392a3b7220 */ /* 0x080fe20000410000 */
[----:B------:R-:W-:Y:S02]  /*6eb0*/  HADD2.F32 R51, -RZ, R130.H1_H1 ;  /* 0x30000082ff337230 */ /* 0x000fe40000004100 */
[----:B------:R-:W-:Y:S01]  /*6ec0*/  FMUL.FTZ R57, R38, R57 ;  /* 0x0000003926397220 */ /* 0x000fe20000410000 */
[----:B------:R-:W-:Y:S02]  /*6ed0*/  HADD2.F32 R37, -RZ, R37.H1_H1 ;  /* 0x30000025ff257230 */ /* 0x000fe40000004100 */
[-C--:B------:R-:W-:Y:S01]  /*6ee0*/  FMUL.FTZ R64, R41, R58.reuse ;  /* 0x0000003a29407220 */ /* 0x080fe20000410000 */
[----:B------:R-:W-:Y:S01]  /*6ef0*/  HADD2.F32 R56, -RZ, R56.H0_H0 ;  /* 0x20000038ff387230 */ /* 0x000fe20000004100 */
[----:B------:R-:W-:Y:S01]  /*6f00*/  SHF.R.U64 R65, R66, 0x10, R67 ;  /* 0x0000001042417819 */ /* 0x000fe20000001243 */
[-C--:B------:R-:W-:Y:S01]  /*6f10*/  FFMA.FTZ R59, R38, R51.reuse, -R59 ;  /* 0x00000033263b7223 */ /* 0x080fe2000001083b */
[----:B------:R-:W-:Y:S01]  /*6f20*/  SHF.R.U32.HI R66, RZ, 0x10, R67 ;  /* 0x00000010ff427819 */ /* 0x000fe20000011643 */
[C---:B------:R-:W-:Y:S01]  /*6f30*/  FMUL.FTZ R58, R37.reuse, R58 ;  /* 0x0000003a253a7220 */ /* 0x040fe20000410000 */
[----:B------:R-:W-:Y:S01]  /*6f40*/  FFMA.FTZ R57, R42, R51, R57 ;  /* 0x000000332a397223 */ /* 0x000fe20000010039 */
[----:B------:R-:W-:Y:S01]  /*6f50*/  FFMA.FTZ R64, R37, R56, -R64 ;  /* 0x0000003825407223 */ /* 0x000fe20000010840 */
[----:B------:R-:W-:-:S02]  /*6f60*/  HADD2.F32 R51, -RZ, R131.H1_H1 ;  /* 0x30000083ff337230 */ /* 0x000fc40000004100 */
[----:B------:R-:W-:Y:S01]  /*6f70*/  FFMA.FTZ R58, R41, R56, R58 ;  /* 0x00000038293a7223 */ /* 0x000fe2000001003a */
[----:B------:R-:W-:Y:S02]  /*6f80*/  HADD2.F32 R38, -RZ, R43.H0_H0 ;  /* 0x2000002bff267230 */ /* 0x000fe40000004100 */
[----:B------:R-:W-:Y:S02]  /*6f90*/  HADD2.F32 R37, -RZ, R39.H0_H0 ;  /* 0x20000027ff257230 */ /* 0x000fe40000004100 */
[----:B------:R-:W-:Y:S01]  /*6fa0*/  HADD2.F32 R43, -RZ, R43.H1_H1 ;  /* 0x3000002bff2b7230 */ /* 0x000fe20000004100 */
[----:B------:R-:W-:Y:S01]  /*6fb0*/  F2FP.F16.F32.PACK_AB R57, R58, R57 ;  /* 0x000000393a39723e */ /* 0x000fe200000000ff */
[----:B------:R-:W-:Y:S02]  /*6fc0*/  HADD2.F32 R56, -RZ, R66.H0_H0 ;  /* 0x20000042ff387230 */ /* 0x000fe40000004100 */
[----:B------:R-:W-:Y:S01]  /*6fd0*/  FMUL.FTZ R66, R38, R51 ;  /* 0x0000003326427220 */ /* 0x000fe20000410000 */
[----:B------:R-:W-:-:S02]  /*6fe0*/  HADD2.F32 R39, -RZ, R39.H1_H1 ;  /* 0x30000027ff277230 */ /* 0x000fc40000004100 */
[----:B------:R-:W-:Y:S01]  /*6ff0*/  FMUL.FTZ R51, R37, R51 ;  /* 0x0000003325337220 */ /* 0x000fe20000410000 */
[----:B------:R-:W-:Y:S02]  /*7000*/  HADD2.F32 R41, -RZ, R128.H1_H1 ;  /* 0x30000080ff297230 */ /* 0x000fe40000004100 */
[----:B------:R-:W-:Y:S02]  /*7010*/  HADD2.F32 R42, -RZ, R68.H0_H0 ;  /* 0x20000044ff2a7230 */ /* 0x000fe40000004100 */
[-C--:B------:R-:W-:Y:S01]  /*7020*/  FMUL.FTZ R68, R43, R56.reuse ;  /* 0x000000382b447220 */ /* 0x080fe20000410000 */
[----:B------:R-:W-:Y:S01]  /*7030*/  FMUL.FTZ R70, R39, R56 ;  /* 0x0000003827467220 */ /* 0x000fe20000410000 */
[-C--:B------:R-:W-:Y:S01]  /*7040*/  FFMA.FTZ R56, R38, R41.reuse, R51 ;  /* 0x0000002926387223 */ /* 0x080fe20000010033 */
[----:B------:R-:W-:Y:S01]  /*7050*/  FFMA.FTZ R66, R37, R41, -R66 ;  /* 0x0000002925427223 */ /* 0x000fe20000010842 */
[----:B------:R-:W-:Y:S02]  /*7060*/  HADD2.F32 R38, -RZ, R48.H0_H0 ;  /* 0x20000030ff267230 */ /* 0x000fe40000004100 */
[----:B------:R-:W-:Y:S01]  /*7070*/  FFMA.FTZ R69, R39, R42, -R68 ;  /* 0x0000002a27457223 */ /* 0x000fe20000010844 */
[----:B------:R-:W-:-:S02]  /*7080*/  HADD2.F32 R132, -RZ, R132.H0_H0 ;  /* 0x20000084ff847230 */ /* 0x000fc40000004100 */
[----:B------:R-:W-:Y:S01]  /*7090*/  FFMA.FTZ R71, R43, R42, R70 ;  /* 0x0000002a2b477223 */ /* 0x000fe20000010046 */
[----:B------:R-:W-:Y:S02]  /*70a0*/  HADD2.F32 R41, -RZ, R72.H0_H0 ;  /* 0x20000048ff297230 */ /* 0x000fe40000004100 */
[----:B------:R-:W-:Y:S02]  /*70b0*/  HADD2.F32 R37, -RZ, R36.H0_H0 ;  /* 0x20000024ff257230 */ /* 0x000fe40000004100 */
[----:B------:R-:W-:Y:S01]  /*70c0*/  FMUL.FTZ R42, R38, R132 ;  /* 0x00000084262a7220 */ /* 0x000fe20000410000 */
[----:B------:R-:W-:Y:S01]  /*70d0*/  HADD2.F32 R48, -RZ, R48.H1_H1 ;  /* 0x30000030ff307230 */ /* 0x000fe20000004100 */
[----:B------:R-:W-:Y:S01]  /*70e0*/  F2FP.F16.F32.PACK_AB R71, R71, R56 ;  /* 0x000000384747723e */ /* 0x000fe200000000ff */
[----:B------:R-:W-:Y:S02]  /*70f0*/  HADD2.F32 R36, -RZ, R36.H1_H1 ;  /* 0x30000024ff247230 */ /* 0x000fe40000004100 */
[----:B------:R-:W-:Y:S01]  /*7100*/  FMUL.FTZ R43, R37, R132 ;  /* 0x00000084252b7220 */ /* 0x000fe20000410000 */
[----:B------:R-:W-:-:S02]  /*7110*/  HADD2.F32 R130, -RZ, R130.H0_H0 ;  /* 0x20000082ff827230 */ /* 0x000fc40000004100 */
[-C--:B------:R-:W-:Y:S01]  /*7120*/  FMUL.FTZ R51, R48, R41.reuse ;  /* 0x0000002930337220 */ /* 0x080fe20000410000 */
[----:B------:R-:W-:Y:S02]  /*7130*/  HADD2.F32 R39, -RZ, R74.H0_H0 ;  /* 0x2000004aff277230 */ /* 0x000fe40000004100 */
[----:B------:R-:W-:Y:S01]  /*7140*/  FMUL.FTZ R41, R36, R41 ;  /* 0x0000002924297220 */ /* 0x000fe20000410000 */
[----:B------:R-:W-:Y:S02]  /*7150*/  HADD2.F32 R131, -RZ, R131.H0_H0 ;  /* 0x20000083ff837230 */ /* 0x000fe40000004100 */
[----:B------:R-:W-:Y:S01]  /*7160*/  FFMA.FTZ R42, R37, R130, -R42 ;  /* 0x00000082252a7223 */ /* 0x000fe2000001082a */
[----:B------:R-:W-:Y:S02]  /*7170*/  HADD2.F32 R37, -RZ, R50.H0_H0 ;  /* 0x20000032ff257230 */ /* 0x000fe40000004100 */
[-C--:B------:R-:W-:Y:S01]  /*7180*/  FFMA.FTZ R48, R48, R39.reuse, R41 ;  /* 0x0000002730307223 */ /* 0x080fe20000010029 */
[----:B------:R-:W-:Y:S01]  /*7190*/  FFMA.FTZ R51, R36, R39, -R51 ;  /* 0x0000002724337223 */ /* 0x000fe20000010833 */
[----:B------:R-:W-:-:S02]  /*71a0*/  HADD2.F32 R41, -RZ, R65.H0_H0 ;  /* 0x20000041ff297230 */ /* 0x000fc40000004100 */
[----:B------:R-:W-:Y:S01]  /*71b0*/  FFMA.FTZ R43, R38, R130, R43 ;  /* 0x00000082262b7223 */ /* 0x000fe2000001002b */
[----:B------:R-:W-:Y:S02]  /*71c0*/  HADD2.F32 R50, -RZ, R50.H1_H1 ;  /* 0x30000032ff327230 */ /* 0x000fe40000004100 */
[----:B------:R-:W-:Y:S01]  /*71d0*/  FMUL.FTZ R65, R37, R131 ;  /* 0x0000008325417220 */ /* 0x000fe20000410000 */
[--C-:B------:R-:W-:Y:S02]  /*71e0*/  HADD2.F32 R36, -RZ, R40.reuse.H0_H0 ;  /* 0x20000028ff247230 */ /* 0x100fe40000004100 */
[----:B------:R-:W-:Y:S02]  /*71f0*/  HADD2.F32 R40, -RZ, R40.H1_H1 ;  /* 0x30000028ff287230 */ /* 0x000fe40000004100 */
[----:B------:R-:W-:Y:S01]  /*7200*/  FMUL.FTZ R67, R50, R41 ;  /* 0x0000002932437220 */ /* 0x000fe20000410000 */
[----:B------:R-:W-:Y:S02]  /*7210*/  HADD2.F32 R128, -RZ, R128.H0_H0 ;  /* 0x20000080ff807230 */ /* 0x000fe40000004100 */
[----:B------:R-:W-:Y:S01]  /*7220*/  FMUL.FTZ R38, R36, R131 ;  /* 0x0000008324267220 */ /* 0x000fe20000410000 */
[----:B------:R-:W-:-:S02]  /*7230*/  HADD2.F32 R39, -RZ, R73.H0_H0 ;  /* 0x20000049ff277230 */ /* 0x000fc40000004100 */
        /* <DEDUP_REMOVED lines=8> */
[----:B------:R-:W-:Y:S02]  /*72c0*/  F2FP.F16.F32.PACK_AB R37, R64, R59 ;  /* 0x0000003b4025723e */ /* 0x000fe400000000ff */
[----:B------:R-:W-:Y:S01]  /*72d0*/  F2FP.F16.F32.PACK_AB R42, R40, R65 ;  /* 0x00000041282a723e */ /* 0x000fe200000000ff */
[----:B------:R-:W-:Y:S01]  /*72e0*/  IMAD.MOV.U32 R40, RZ, RZ, R56 ;  /* 0x000000ffff287224 */ /* 0x000fe200078e0038 */
[----:B------:R-:W-:Y:S01]  /*72f0*/  F2FP.F16.F32.PACK_AB R70, R41, R38 ;  /* 0x000000262946723e */ /* 0x000fe200000000ff */
[----:B------:R-:W-:Y:S01]  /*7300*/  IMAD.MOV.U32 R41, RZ, RZ, R57 ;  /* 0x000000ffff297224 */ /* 0x000fe200078e0039 */
[----:B------:R-:W-:Y:S01]  /*7310*/  F2FP.F16.F32.PACK_AB R39, R69, R66 ;  /* 0x000000424527723e */ /* 0x000fe200000000ff */
[----:B------:R-:W-:Y:S01]  /*7320*/  IMAD.MOV.U32 R38, RZ, RZ, R42 ;  /* 0x000000ffff267224 */ /* 0x000fe200078e002a */
[----:B------:R-:W-:-:S07]  /*7330*/  MOV R42, R70 ;  /* 0x00000046002a7202 */ /* 0x000fce0000000f00 */
.L_x_1416:
[----:B------:R-:W-:Y:S05]  /*7340*/  BSYNC B2 ;  /* 0x0000000000027941 */ /* 0x000fea0003800000 */
.L_x_1415:
[----:B------:R-:W-:Y:S02]  /*7350*/  ULDC.64 UR4, c[0x0][0x208] ;  /* 0x0000820000047ab9 */ /* 0x000fe40000000a00 */
[----:B--2---:R2:W-:Y:S04]  /*7360*/  STG.E.128 desc[UR4][R44.64], R36 ;  /* 0x000000242c007986 */ /* 0x0045e8000c101d04 */
[----:B---3--:R2:W-:Y:S02]  /*7370*/  @!P0 STG.E.128 desc[UR4][R46.64], R40 ;  /* 0x000000282e008986 */ /* 0x0085e4000c101d04 */
.L_x_1414:
[----:B------:R-:W-:Y:S05]  /*7380*/  BSYNC B1 ;  /* 0x0000000000017941 */ /* 0x000fea0003800000 */
.L_x_1413:
[----:B------:R-:W-:-:S13]  /*7390*/  ISETP.NE.AND P0, PT, R94, RZ, PT ;  /* 0x000000ff5e00720c */ /* 0x000fda0003f05270 */
[----:B------:R-:W-:Y:S05]  /*73a0*/  @!P0 BRA `(.L_x_1383) ;  /* 0x0000000800b88947 */ /* 0x000fea0003800000 */
[----:B--2---:R-:W2:Y:S04]  /*73b0*/  LDL R39, [R1+0x38] ;  /* 0x0000380001277983 */ /* 0x004ea80000100800 */
[----:B------:R-:W3:Y:S04]  /*73c0*/  LDL R38, [R1+0x40] ;  /* 0x0000400001267983 */ /* 0x000ee80000100800 */
[----:B------:R-:W4:Y:S01]  /*73d0*/  LDL R37, [R1+0x44] ;  /* 0x0000440001257983 */ /* 0x000f220000100800 */
[----:B------:R-:W-:Y:S01]  /*73e0*/  SEL R125, R30, R125, !P2 ;  /* 0x0000007d1e7d7207 */ /* 0x000fe20005000000 */
[----:B------:R-:W-:Y:S01]  /*73f0*/  BSSY B1, `(.L_x_1417) ;  /* 0x000006e000017945 */ /* 0x000fe20003800000 */
[----:B------:R-:W-:-:S02]  /*7400*/  IADD3 R45, P0, P4, R90, R114, R93 ;  /* 0x000000725a2d7210 */ /* 0x000fc40007c1e05d */
[----:B------:R-:W-:Y:S02]  /*7410*/  SHF.R.S32.HI R36, RZ, 0x1f, R125 ;  /* 0x0000001fff247819 */ /* 0x000fe4000001147d */
[----:B------:R-:W-:Y:S02]  /*7420*/  IADD3.X R46, R0, R49, R98, P0, P4 ;  /* 0x00000031002e7210 */ /* 0x000fe400007e8462 */
[----:B------:R-:W-:Y:S02]  /*7430*/  LEA.HI R125, R36, R125, RZ, 0x4 ;  /* 0x0000007d247d7211 */ /* 0x000fe400078f20ff */
[----:B------:R-:W-:Y:S02]  /*7440*/  ISETP.GE.AND P4, PT, R228, R111, PT ;  /* 0x0000006fe400720c */ /* 0x000fe40003f86270 */
[----:B------:R-:W-:Y:S02]  /*7450*/  LEA.HI.SX32 R125, R125, R92, 0x1c ;  /* 0x0000005c7d7d7211 */ /* 0x000fe400078fe2ff */
[----:B------:R-:W-:-:S02]  /*7460*/  LEA R44, P0, R45, R106, 0x1 ;  /* 0x0000006a2d2c7211 */ /* 0x000fc400078008ff */
[----:B------:R-:W-:Y:S01]  /*7470*/  SHF.R.S32.HI R36, RZ, 0x1f, R125 ;  /* 0x0000001fff247819 */ /* 0x000fe2000001147d */
[----:B------:R-:W-:Y:S01]  /*7480*/  IMAD.SHL.U32 R47, R125, 0x8, RZ ;  /* 0x000000087d2f7824 */ /* 0x000fe200078e00ff */
[----:B------:R-:W-:Y:S02]  /*7490*/  LEA.HI.X R45, R45, R107, R46, 0x1, P0 ;  /* 0x0000006b2d2d7211 */ /* 0x000fe400000f0c2e */
[----:B------:R-:W-:-:S05]  /*74a0*/  LEA.HI R125, R36, R125, RZ, 0x3 ;  /* 0x0000007d247d7211 */ /* 0x000fca00078f18ff */
[----:B------:R-:W-:-:S05]  /*74b0*/  IMAD.SHL.U32 R125, R125, 0x200, RZ ;  /* 0x000002007d7d7824 */ /* 0x000fca00078e00ff */
[----:B------:R-:W-:Y:S02]  /*74c0*/  LOP3.LUT R125, R125, 0x7ffff000, RZ, 0xc0, !PT ;  /* 0x7ffff0007d7d7812 */ /* 0x000fe400078ec0ff */
[----:B--2---:R-:W-:-:S04]  /*74d0*/  LOP3.LUT R36, R39, 0x38, R47, 0xf8, !PT ;  /* 0x0000003827247812 */ /* 0x004fc800078ef82f */
[----:B---3--:R-:W-:-:S04]  /*74e0*/  LOP3.LUT R36, R36, R38, RZ, 0x3c, !PT ;  /* 0x0000002624247212 */ /* 0x008fc800078e3cff */
[----:B----4-:R-:W-:Y:S02]  /*74f0*/  IADD3 R36, R36, R125, R37 ;  /* 0x0000007d24247210 */ /* 0x010fe40007ffe025 */
[----:B------:R-:W-:-:S03]  /*7500*/  LEA R37, R17, R7, 0xe ;  /* 0x0000000711257211 */ /* 0x000fc600078e70ff */
[----:B------:R-:W-:Y:S02]  /*7510*/  IMAD R39, R17, 0x4000, R36 ;  /* 0x0000400011277824 */ /* 0x000fe400078e0224 */
[--C-:B------:R-:W-:Y:S02]  /*7520*/  IMAD R37, R37, 0x2, R16.reuse ;  /* 0x0000000225257824 */ /* 0x100fe400078e0210 */
[----:B------:R-:W-:-:S04]  /*7530*/  IMAD R40, R39, 0x2, R16 ;  /* 0x0000000227287824 */ /* 0x000fc800078e0210 */
[----:B------:R-:W2:Y:S04]  /*7540*/  LDS.128 R36, [R37+0x20400] ;  /* 0x0204000025247984 */ /* 0x000ea80000000c00 */
[----:B------:R-:W3:Y:S01]  /*7550*/  LDS.128 R40, [R40+0x20400] ;  /* 0x0204000028287984 */ /* 0x000ee20000000c00 */
[----:B------:R-:W-:Y:S05]  /*7560*/  @P4 BRA `(.L_x_1418) ;  /* 0x0000000400584947 */ /* 0x000fea0003800000 */
[----:B------:R-:W-:Y:S01]  /*7570*/  SHF.R.U64 R66, R52, 0x10, R53 ;  /* 0x0000001034427819 */ /* 0x000fe20000001235 */
[----:B---3--:R-:W-:Y:S01]  /*7580*/  IMAD.MOV.U32 R48, RZ, RZ, R42 ;  /* 0x000000ffff307224 */ /* 0x008fe200078e002a */
[----:B------:R-:W-:Y:S01]  /*7590*/  SHF.R.U32.HI R52, RZ, 0x10, R61 ;  /* 0x00000010ff347819 */ /* 0x000fe2000001163d */
[--C-:B------:R-:W-:Y:S01]  /*75a0*/  HADD2.F32 R42, -RZ, R41.reuse.H0_H0 ;  /* 0x20000029ff2a7230 */ /* 0x100fe20000004100 */
[----:B------:R-:W-:Y:S01]  /*75b0*/  MOV R46, R40 ;  /* 0x00000028002e7202 */ /* 0x000fe20000000f00 */
[----:B--2---:R-:W-:Y:S01]  /*75c0*/  IMAD.MOV.U32 R40, RZ, RZ, R38 ;  /* 0x000000ffff287224 */ /* 0x004fe200078e0026 */
[----:B------:R-:W-:Y:S01]  /*75d0*/  SHF.R.U32.HI R50, RZ, 0x10, R53 ;  /* 0x00000010ff327819 */ /* 0x000fe20000011635 */
[----:B------:R-:W-:Y:S01]  /*75e0*/  HADD2.F32 R41, -RZ, R41.H1_H1 ;  /* 0x30000029ff297230 */ /* 0x000fe20000004100 */
[--C-:B------:R-:W-:Y:S01]  /*75f0*/  SHF.R.U64 R65, R54, 0x10, R55.reuse ;  /* 0x0000001036417819 */ /* 0x100fe20000001237 */
[--C-:B------:R-:W-:Y:S01]  /*7600*/  HADD2.F32 R38, -RZ, R37.reuse.H0_H0 ;  /* 0x20000025ff267230 */ /* 0x100fe20000004100 */
[----:B------:R-:W-:Y:S01]  /*7610*/  SHF.R.U32.HI R58, RZ, 0x10, R55 ;  /* 0x00000010ff3a7819 */ /* 0x000fe20000011637 */
[----:B------:R-:W-:Y:S01]  /*7620*/  HADD2.F32 R52, -RZ, R52.H0_H0 ;  /* 0x20000034ff347230 */ /* 0x000fe20000004100 */
[--C-:B------:R-:W-:Y:S01]  /*7630*/  SHF.R.U64 R57, R62, 0x10, R63.reuse ;  /* 0x000000103e397819 */ /* 0x100fe2000000123f */
[----:B------:R-:W-:Y:S01]  /*7640*/  HADD2.F32 R37, -RZ, R37.H1_H1 ;  /* 0x30000025ff257230 */ /* 0x000fe20000004100 */
[----:B------:R-:W-:Y:S01]  /*7650*/  SHF.R.U32.HI R62, RZ, 0x10, R63 ;  /* 0x00000010ff3e7819 */ /* 0x000fe2000001163f */
        /* <DEDUP_REMOVED lines=16> */
[----:B------:R-:W-:Y:S01]  /*7760*/  FMUL.FTZ R51, R37, R50 ;  /* 0x0000003225337220 */ /* 0x000fe20000410000 */
[----:B------:R-:W-:Y:S01]  /*7770*/  HADD2.F32 R43, -RZ, R43.H1_H1 ;  /* 0x3000002bff2b7230 */ /* 0x000fe20000004100 */
[----:B------:R-:W-:Y:S01]  /*7780*/  F2FP.F16.F32.PACK_AB R53, R56, R53 ;  /* 0x000000353835723e */ /* 0x000fe200000000ff */
[----:B------:R-:W-:-:S02]  /*7790*/  HADD2.F32 R52, -RZ, R62.H0_H0 ;  /* 0x2000003eff347230 */ /* 0x000fc40000004100 */
[----:B------:R-:W-:Y:S02]  /*77a0*/  HADD2.F32 R42, -RZ, R58.H0_H0 ;  /* 0x2000003aff2a7230 */ /* 0x000fe40000004100 */
[C---:B------:R-:W-:Y:S01]  /*77b0*/  FMUL.FTZ R58, R38.reuse, R50 ;  /* 0x00000032263a7220 */ /* 0x040fe20000410000 */
[----:B------:R-:W-:Y:S02]  /*77c0*/  HADD2.F32 R39, -RZ, R39.H1_H1 ;  /* 0x30000027ff277230 */ /* 0x000fe40000004100 */
[-C--:B------:R-:W-:Y:S01]  /*77d0*/  FFMA.FTZ R50, R38, R41.reuse, R51 ;  /* 0x0000002926327223 */ /* 0x080fe20000010033 */
[-C--:B------:R-:W-:Y:S01]  /*77e0*/  FMUL.FTZ R60, R43, R52.reuse ;  /* 0x000000342b3c7220 */ /* 0x080fe20000410000 */
[----:B------:R-:W-:Y:S01]  /*77f0*/  FFMA.FTZ R58, R37, R41, -R58 ;  /* 0x00000029253a7223 */ /* 0x000fe2000001083a */
[----:B------:R-:W-:Y:S02]  /*7800*/  HADD2.F32 R38, -RZ, R46.H0_H0 ;  /* 0x2000002eff267230 */ /* 0x000fe40000004100 */
[----:B------:R-:W-:Y:S01]  /*7810*/  FMUL.FTZ R52, R39, R52 ;  /* 0x0000003427347220 */ /* 0x000fe20000410000 */
[----:B------:R-:W-:-:S02]  /*7820*/  HADD2.F32 R127, -RZ, R127.H0_H0 ;  /* 0x2000007fff7f7230 */ /* 0x000fc40000004100 */
[-C--:B------:R-:W-:Y:S01]  /*7830*/  FFMA.FTZ R59, R39, R42.reuse, -R60 ;  /* 0x0000002a273b7223 */ /* 0x080fe2000001083c */
[----:B------:R-:W-:Y:S02]  /*7840*/  HADD2.F32 R41, -RZ, R64.H0_H0 ;  /* 0x20000040ff297230 */ /* 0x000fe40000004100 */
[----:B------:R-:W-:Y:S01]  /*7850*/  FFMA.FTZ R61, R43, R42, R52 ;  /* 0x0000002a2b3d7223 */ /* 0x000fe20000010034 */
[----:B------:R-:W-:Y:S02]  /*7860*/  HADD2.F32 R37, -RZ, R36.H0_H0 ;  /* 0x20000024ff257230 */ /* 0x000fe40000004100 */
[-C--:B------:R-:W-:Y:S01]  /*7870*/  FMUL.FTZ R42, R38, R127.reuse ;  /* 0x0000007f262a7220 */ /* 0x080fe20000410000 */
[----:B------:R-:W-:Y:S02]  /*7880*/  HADD2.F32 R46, -RZ, R46.H1_H1 ;  /* 0x3000002eff2e7230 */ /* 0x000fe40000004100 */
[----:B------:R-:W-:Y:S02]  /*7890*/  HADD2.F32 R36, -RZ, R36.H1_H1 ;  /* 0x30000024ff247230 */ /* 0x000fe40000004100 */
[----:B------:R-:W-:Y:S01]  /*78a0*/  FMUL.FTZ R127, R37, R127 ;  /* 0x0000007f257f7220 */ /* 0x000fe20000410000 */
[----:B------:R-:W-:-:S02]  /*78b0*/  HADD2.F32 R124, -RZ, R124.H0_H0 ;  /* 0x2000007cff7c7230 */ /* 0x000fc40000004100 */
[-C--:B------:R-:W-:Y:S01]  /*78c0*/  FMUL.FTZ R43, R46, R41.reuse ;  /* 0x000000292e2b7220 */ /* 0x080fe20000410000 */
[----:B------:R-:W-:Y:S02]  /*78d0*/  HADD2.F32 R39, -RZ, R66.H0_H0 ;  /* 0x20000042ff277230 */ /* 0x000fe40000004100 */
[C---:B------:R-:W-:Y:S01]  /*78e0*/  FMUL.FTZ R41, R36.reuse, R41 ;  /* 0x0000002924297220 */ /* 0x040fe20000410000 */
[----:B------:R-:W-:Y:S02]  /*78f0*/  HADD2.F32 R126, -RZ, R126.H0_H0 ;  /* 0x2000007eff7e7230 */ /* 0x000fe40000004100 */
[----:B------:R-:W-:Y:S01]  /*7900*/  FFMA.FTZ R42, R37, R124, -R42 ;  /* 0x0000007c252a7223 */ /* 0x000fe2000001082a */
[----:B------:R-:W-:Y:S02]  /*7910*/  HADD2.F32 R37, -RZ, R48.H0_H0 ;  /* 0x20000030ff257230 */ /* 0x000fe40000004100 */
[-C--:B------:R-:W-:Y:S01]  /*7920*/  FFMA.FTZ R43, R36, R39.reuse, -R43 ;  /* 0x00000027242b7223 */ /* 0x080fe2000001082b */
[----:B------:R-:W-:Y:S01]  /*7930*/  FFMA.FTZ R46, R46, R39, R41 ;  /* 0x000000272e2e7223 */ /* 0x000fe20000010029 */
        /* <DEDUP_REMOVED lines=22> */
[----:B------:R-:W-:-:S02]  /*7aa0*/  F2FP.F16.F32.PACK_AB R42, R41, R126 ;  /* 0x0000007e292a723e */ /* 0x000fc400000000ff */
[----:B------:R-:W-:Y:S02]  /*7ab0*/  F2FP.F16.F32.PACK_AB R39, R59, R58 ;  /* 0x0000003a3b27723e */ /* 0x000fe400000000ff */
[----:B------:R-:W-:-:S07]  /*7ac0*/  MOV R41, R53 ;  /* 0x0000003500297202 */ /* 0x000fce0000000f00 */
.L_x_1418:
[----:B------:R-:W-:Y:S05]  /*7ad0*/  BSYNC B1 ;  /* 0x0000000000017941 */ /* 0x000fea0003800000 */
.L_x_1417:
        /* <DEDUP_REMOVED lines=12> */
.L_x_1358:
[----:B------:R-:W2:Y:S02]  /*7ba0*/  LDL R36, [R1+0x34] ;  /* 0x0000340001247983 */ /* 0x000ea40000100800 */
[----:B--2---:R-:W-:-:S13]  /*7bb0*/  R2UR UR4, R36 ;  /* 0x00000000240472ca */ /* 0x004fda00000e0000 */
[----:B------:R-:W-:-:S06]  /*7bc0*/  UISETP.NE.AND UP0, UPT, UR4, 0x3, UPT ;  /* 0x000000030400788c */ /* 0x000fcc000bf05270 */
[----:B------:R-:W-:-:S13]  /*7bd0*/  PLOP3.LUT P1, PT, PT, PT, UP0, 0x80, 0x0 ;  /* 0x000000000000781c */ /* 0x000fda0003f2f008 */
[----:B------:R-:W-:Y:S05]  /*7be0*/  @!P1 BRA `(.L_x_1419) ;  /* 0x0000000000049947 */ /* 0x000fea0003800000 */
[----:B------:R-:W-:Y:S01]  /*7bf0*/  BPT.TRAP 0x1 ;  /* 0x000000040000795c */ /* 0x000fe20000300000 */
.L_x_1419:
[----:B------:R-:W2:Y:S01]  /*7c00*/  LDL R36, [R1] ;  /* 0x0000000001247983 */ /* 0x000ea20000100800 */
[----:B------:R-:W-:Y:S01]  /*7c10*/  IMAD R100, R17, 0x8, R16 ;  /* 0x0000000811647824 */ /* 0x000fe200078e0210 */
[----:B------:R-:W-:Y:S01]  /*7c20*/  BSSY B1, `(.L_x_1420) ;  /* 0x0000007000017945 */ /* 0x000fe20003800000 */
[----:B------:R-:W-:-:S05]  /*7c30*/  IMAD R105, R26, -0x40, R2 ;  /* 0xffffffc01a697824 */ /* 0x000fca00078e0202 */
[----:B------:R-:W-:-:S04]  /*7c40*/  VIMNMX R105, R105, 0x40, PT ;  /* 0x0000004069697848 */ /* 0x000fc80003fe0100 */
[----:B------:R-:W-:Y:S02]  /*7c50*/  ISETP.GE.AND P4, PT, R18, R105, PT ;  /* 0x000000691200720c */ /* 0x000fe40003f86270 */
[----:B--2---:R-:W-:-:S04]  /*7c60*/  SHF.L.U32 R110, R36, 0x1f, RZ ;  /* 0x0000001f246e7819 */ /* 0x004fc800000006ff */
[----:B------:R-:W0:Y:S02]  /*7c70*/  SYNCS.PHASECHK.TRANS64.TRYWAIT P0, [R100+URZ+0x30890], R110 ;  /* 0x0308906e640075a7 */ /* 0x000e24000800017f */
[----:B0-----:R-:W-:Y:S05]  /*7c80*/  @!P0 BRA `(.L_x_1421) ;  /* 0x000001f800d48947 */ /* 0x001fea0003800000 */
.L_x_1780:
[----:B------:R-:W-:Y:S05]  /*7c90*/  BSYNC B1 ;  /* 0x0000000000017941 */ /* 0x000fea0003800000 */
.L_x_1420:
        /* <DEDUP_REMOVED lines=15> */
.L_x_1423:
[----:B------:R-:W-:Y:S05]  /*7d90*/  BSYNC B1 ;  /* 0x0000000000017941 */ /* 0x000fea0003800000 */
.L_x_1422:
[----:B------:R-:W-:-:S13]  /*7da0*/  ISETP.GE.AND P0, PT, R235, R105, PT ;  /* 0x00000069eb00720c */ /* 0x000fda0003f06270 */
        /* <DEDUP_REMOVED lines=14> */
.L_x_1383:
[----:B------:R-:W-:Y:S05]  /*7e90*/  BSYNC B0 ;  /* 0x0000000000007941 */ /* 0x000fea0003800000 */
.L_x_1357:
        /* <DEDUP_REMOVED lines=17> */
.L_x_1425:
[----:B------:R-:W-:Y:S05]  /*7fb0*/  BSYNC B0 ;  /* 0x0000000000007941 */ /* 0x000fea0003800000 */
.L_x_1424:
[----:B------:R-:W2:Y:S01]  /*7fc0*/  SYNCS.PHASECHK.TRANS64.TRYWAIT P1, [R100+URZ+0x308b0], R110 ;  /* 0x0308b06e640075a7 */ /* 0x000ea2000802017f */
[----:B------:R-:W-:Y:S01]  /*7fd0*/  ULDC.64 UR4, c[0x0][0x308] ;  /* 0x0000c20000047ab9 */ /* 0x000fe20000000a00 */
[----:B------:R-:W-:Y:S01]  /*7fe0*/  ULDC.64 UR60, c[0x0][0x318] ;  /* 0x0000c600003c7ab9 */ /* 0x000fe20000000a00 */
[----:B-1----:R-:W-:Y:S01]  /*7ff0*/  IMAD.U32 R36, RZ, RZ, UR5 ;  /* 0x00000005ff247e24 */ /* 0x002fe2000f8e00ff */
[----:B------:R-:W-:Y:S01]  /*8000*/  MOV R37, UR4 ;  /* 0x0000000400257c02 */ /* 0x000fe20008000f00 */
[----:B------:R-:W-:Y:S01]  /*8010*/  BSSY B0, `(.L_x_1426) ;  /* 0x0000006000007945 */ /* 0x000fe20003800000 */
[----:B------:R-:W-:Y:S01]  /*8020*/  ISETP.GE.AND P4, PT, R18, R105, PT ;  /* 0x000000691200720c */ /* 0x000fe20003f86270 */
[----:B------:R-:W-:Y:S01]  /*8030*/  IMAD.WIDE R48, R26, 0x40, R78 ;  /* 0x000000401a307825 */ /* 0x000fe200078e024e */
[----:B------:R1:W-:Y:S04]  /*8040*/  STL [R1+0x20], R36 ;  /* 0x0000202401007387 */ /* 0x0003e80000100800 */
[----:B------:R1:W-:Y:S02]  /*8050*/  STL [R1+0x24], R37 ;  /* 0x0000242501007387 */ /* 0x0003e40000100800 */
[----:B-12---:R-:W-:Y:S05]  /*8060*/  @!P1 BRA `(.L_x_1427) ;  /* 0x000001f400f09947 */ /* 0x006fea0003800000 */
.L_x_1781:
[----:B------:R-:W-:Y:S05]  /*8070*/  BSYNC B0 ;  /* 0x0000000000007941 */ /* 0x000fea0003800000 */
.L_x_1426:
[----:B------:R-:W-:Y:S04]  /*8080*/  BSSY B0, `(.L_x_1428) ;  /* 0x000001e000007945 */ /* 0x000fe80003800000 */
[----:B------:R-:W-:Y:S05]  /*8090*/  @P4 BRA `(.L_x_1429) ;  /* 0x0000000000704947 */ /* 0x000fea0003800000 */
[----:B------:R-:W2:Y:S01]  /*80a0*/  LDL R37, [R1+0x24] ;  /* 0x0000240001257983 */ /* 0x000ea20000100800 */
[----:B------:R-:W-:-:S03]  /*80b0*/  ULDC UR6, c[0x0][0x2e4] ;  /* 0x0000b90000067ab9 */ /* 0x000fc60000000800 */
[----:B------:R-:W3:Y:S04]  /*80c0*/  LDL R36, [R1+0x20] ;  /* 0x0000200001247983 */ /* 0x000ee80000100800 */
[----:B------:R-:W4:Y:S04]  /*80d0*/  LDL R44, [R1+0x2c] ;  /* 0x00002c00012c7983 */ /* 0x000f280000100800 */
[----:B------:R-:W5:Y:S01]  /*80e0*/  LDL R42, [R1+0x30] ;  /* 0x00003000012a7983 */ /* 0x000f620000100800 */
[----:B------:R-:W-:Y:S01]  /*80f0*/  ISETP.GE.AND P5, PT, R22, UR6, PT ;  /* 0x0000000616007c0c */ /* 0x000fe2000bfa6270 */
[----:B------:R-:W-:Y:S01]  /*8100*/  IMAD R43, R49, UR60, RZ ;  /* 0x0000003c312b7c24 */ /* 0x000fe2000f8e02ff */
[----:B------:R-:W-:Y:S01]  /*8110*/  ISETP.GE.AND P4, PT, R228, UR6, PT ;  /* 0x00000006e4007c0c */ /* 0x000fe2000bf86270 */
[----:B------:R-:W-:-:S02]  /*8120*/  IMAD.MOV.U32 R40, RZ, RZ, R88 ;  /* 0x000000ffff287224 */ /* 0x000fc400078e0058 */
[----:B------:R-:W-:Y:S02]  /*8130*/  IMAD.MOV.U32 R41, RZ, RZ, R99 ;  /* 0x000000ffff297224 */ /* 0x000fe400078e0063 */
[C---:B------:R-:W-:Y:S02]  /*8140*/  IMAD R43, R48.reuse, UR61, R43 ;  /* 0x0000003d302b7c24 */ /* 0x040fe4000f8e022b */
[----:B------:R-:W-:-:S05]  /*8150*/  IMAD.WIDE.U32 R40, R48, UR60, R40 ;  /* 0x0000003c30287c25 */ /* 0x000fca000f8e0028 */
[----:B------:R-:W-:Y:S02]  /*8160*/  IADD3 R41, R41, R43, RZ ;  /* 0x0000002b29297210 */ /* 0x000fe40007ffe0ff */
[----:B--2---:R-:W-:Y:S02]  /*8170*/  R2UR UR4, R37 ;  /* 0x00000000250472ca */ /* 0x004fe400000e0000 */
[----:B---3--:R-:W-:Y:S02]  /*8180*/  R2UR UR7, R36 ;  /* 0x00000000240772ca */ /* 0x008fe400000e0000 */
[----:B------:R-:W2:Y:S09]  /*8190*/  @!P5 LDS.128 R36, [R103+0x400] ;  /* 0x000400006724d984 */ /* 0x000eb20000000c00 */
[----:B------:R-:W-:Y:S01]  /*81a0*/  LEA R50, P1, R40, UR4, 0x1 ;  /* 0x0000000428327c11 */ /* 0x000fe2000f8208ff */
[----:B------:R-:W-:-:S03]  /*81b0*/  ULDC.64 UR4, c[0x0][0x208] ;  /* 0x0000820000047ab9 */ /* 0x000fc60000000a00 */
[----:B------:R-:W-:Y:S02]  /*81c0*/  LEA.HI.X R51, R40, UR7, R41, 0x1, P1 ;  /* 0x0000000728337c11 */ /* 0x000fe400088f0c29 */
[----:B----4-:R-:W-:-:S03]  /*81d0*/  ISETP.GE.AND P1, PT, R44, UR6, PT ;  /* 0x000000062c007c0c */ /* 0x010fc6000bf26270 */
[----:B--2---:R-:W-:Y:S01]  /*81e0*/  @!P5 STG.E.128 desc[UR4][R50.64], R36 ;  /* 0x000000243200d986 */ /* 0x004fe2000c101d04 */
[----:B-----5:R-:W-:-:S03]  /*81f0*/  ISETP.GE.AND P5, PT, R42, UR6, PT ;  /* 0x000000062a007c0c */ /* 0x020fc6000bfa6270 */
[----:B------:R-:W2:Y:S06]  /*8200*/  @!P4 LDS.128 R36, [R103+0x2400] ;  /* 0x002400006724c984 */ /* 0x000eac0000000c00 */
[----:B------:R-:W3:Y:S04]  /*8210*/  @!P1 LDS.128 R40, [R103+0x4400] ;  /* 0x0044000067289984 */ /* 0x000ee80000000c00 */
[----:B------:R-:W4:Y:S04]  /*8220*/  @!P5 LDS.128 R44, [R103+0x6400] ;  /* 0x00640000672cd984 */ /* 0x000f280000000c00 */
[----:B--2---:R2:W-:Y:S04]  /*8230*/  @!P4 STG.E.128 desc[UR4][R50.64+0x80], R36 ;  /* 0x000080243200c986 */ /* 0x0045e8000c101d04 */
[----:B---3--:R2:W-:Y:S04]  /*8240*/  @!P1 STG.E.128 desc[UR4][R50.64+0x100], R40 ;  /* 0x0001002832009986 */ /* 0x0085e8000c101d04 */
[----:B----4-:R2:W-:Y:S02]  /*8250*/  @!P5 STG.E.128 desc[UR4][R50.64+0x180], R44 ;  /* 0x0001802c3200d986 */ /* 0x0105e4000c101d04 */
.L_x_1429:
[----:B------:R-:W-:Y:S05]  /*8260*/  BSYNC B0 ;  /* 0x0000000000007941 */ /* 0x000fea0003800000 */
.L_x_1428:
[----:B------:R-:W-:Y:S01]  /*8270*/  ISETP.GE.AND P1, PT, R235, R105, PT ;  /* 0x00000069eb00720c */ /* 0x000fe20003f26270 */
[----:B------:R-:W-:-:S12]  /*8280*/  BSSY B0, `(.L_x_1430) ;  /* 0x0000022000007945 */ /* 0x000fd80003800000 */
[----:B------:R-:W-:Y:S05]  /*8290*/  @P1 BRA `(.L_x_1431) ;  /* 0x0000000000801947 */ /* 0x000fea0003800000 */
[----:B--2---:R-:W2:Y:S01]  /*82a0*/  LDL R36, [R1+0x20] ;  /* 0x0000200001247983 */ /* 0x004ea20000100800 */
[----:B------:R-:W-:-:S03]  /*82b0*/  ULDC UR6, c[0x0][0x2e4] ;  /* 0x0000b90000067ab9 */ /* 0x000fc60000000800 */
[----:B------:R-:W3:Y:S04]  /*82c0*/  LDL R39, [R1+0x2c] ;  /* 0x00002c0001277983 */ /* 0x000ee80000100800 */
[----:B------:R-:W4:Y:S04]  /*82d0*/  LDL R38, [R1+0x30] ;  /* 0x0000300001267983 */ /* 0x000f280000100800 */
[----:B------:R-:W5:Y:S01]  /*82e0*/  LDL R37, [R1+0x24] ;  /* 0x0000240001257983 */ /* 0x000f620000100800 */
[----:B------:R-:W-:Y:S01]  /*82f0*/  ISETP.GE.AND P1, PT, R22, UR6, PT ;  /* 0x0000000616007c0c */ /* 0x000fe2000bf26270 */
[----:B------:R-:W-:Y:S01]  /*8300*/  IMAD.MOV.U32 R41, RZ, RZ, R99 ;  /* 0x000000ffff297224 */ /* 0x000fe200078e0063 */
[----:B------:R-:W-:-:S02]  /*8310*/  IADD3 R43, P4, R48, 0x20, RZ ;  /* 0x00000020302b7810 */ /* 0x000fc40007f9e0ff */
[----:B------:R-:W-:Y:S02]  /*8320*/  MOV R40, R88 ;  /* 0x0000005800287202 */ /* 0x000fe40000000f00 */
[----:B------:R-:W-:Y:S01]  /*8330*/  ISETP.GE.AND P5, PT, R228, UR6, PT ;  /* 0x00000006e4007c0c */ /* 0x000fe2000bfa6270 */
[----:B------:R-:W-:Y:S02]  /*8340*/  IMAD.X R48, RZ, RZ, R49, P4 ;  /* 0x000000ffff307224 */ /* 0x000fe400020e0631 */
[----:B------:R-:W-:-:S04]  /*8350*/  IMAD.WIDE.U32 R40, R43, UR60, R40 ;  /* 0x0000003c2b287c25 */ /* 0x000fc8000f8e0028 */
[----:B------:R-:W-:-:S04]  /*8360*/  IMAD R48, R48, UR60, RZ ;  /* 0x0000003c30307c24 */ /* 0x000fc8000f8e02ff */
[----:B------:R-:W-:-:S04]  /*8370*/  IMAD R43, R43, UR61, R48 ;  /* 0x0000003d2b2b7c24 */ /* 0x000fc8000f8e0230 */
[----:B------:R-:W-:Y:S01]  /*8380*/  IMAD.IADD R41, R41, 0x1, R43 ;  /* 0x0000000129297824 */ /* 0x000fe200078e022b */
[----:B--2---:R-:W-:Y:S01]  /*8390*/  R2UR UR7, R36 ;  /* 0x00000000240772ca */ /* 0x004fe200000e0000 */
[----:B---3--:R-:W-:Y:S02]  /*83a0*/  IMAD.MOV.U32 R44, RZ, RZ, R39 ;  /* 0x000000ffff2c7224 */ /* 0x008fe400078e0027 */
[----:B----4-:R-:W-:Y:S01]  /*83b0*/  IMAD.MOV.U32 R42, RZ, RZ, R38 ;  /* 0x000000ffff2a7224 */ /* 0x010fe200078e0026 */
[----:B-----5:R-:W-:Y:S02]  /*83c0*/  R2UR UR4, R37 ;  /* 0x00000000250472ca */ /* 0x020fe400000e0000 */
[----:B------:R-:W2:Y:S11]  /*83d0*/  @!P1 LDS.128 R36, [R103+0x1400] ;  /* 0x0014000067249984 */ /* 0x000eb60000000c00 */
[----:B------:R-:W-:Y:S01]  /*83e0*/  LEA R48, P4, R40, UR4, 0x1 ;  /* 0x0000000428307c11 */ /* 0x000fe2000f8808ff */
[----:B------:R-:W-:-:S03]  /*83f0*/  ULDC.64 UR4, c[0x0][0x208] ;  /* 0x0000820000047ab9 */ /* 0x000fc60000000a00 */
[----:B------:R-:W-:Y:S02]  /*8400*/  LEA.HI.X R49, R40, UR7, R41, 0x1, P4 ;  /* 0x0000000728317c11 */ /* 0x000fe4000a0f0c29 */
[----:B------:R-:W-:-:S03]  /*8410*/  ISETP.GE.AND P4, PT, R44, UR6, PT ;  /* 0x000000062c007c0c */ /* 0x000fc6000bf86270 */
[----:B--2---:R-:W-:Y:S01]  /*8420*/  @!P1 STG.E.128 desc[UR4][R48.64], R36 ;  /* 0x0000002430009986 */ /* 0x004fe2000c101d04 */
[----:B------:R-:W-:-:S03]  /*8430*/  ISETP.GE.AND P1, PT, R42, UR6, PT ;  /* 0x000000062a007c0c */ /* 0x000fc6000bf26270 */
[----:B------:R-:W2:Y:S06]  /*8440*/  @!P5 LDS.128 R36, [R103+0x3400] ;  /* 0x003400006724d984 */ /* 0x000eac0000000c00 */
[----:B------:R-:W3:Y:S04]  /*8450*/  @!P4 LDS.128 R40, [R103+0x5400] ;  /* 0x005400006728c984 */ /* 0x000ee80000000c00 */
[----:B------:R-:W4:Y:S04]  /*8460*/  @!P1 LDS.128 R44, [R103+0x7400] ;  /* 0x00740000672c9984 */ /* 0x000f280000000c00 */
[----:B--2---:R2:W-:Y:S04]  /*8470*/  @!P5 STG.E.128 desc[UR4][R48.64+0x80], R36 ;  /* 0x000080243000d986 */ /* 0x0045e8000c101d04 */
[----:B---3--:R2:W-:Y:S04]  /*8480*/  @!P4 STG.E.128 desc[UR4][R48.64+0x100], R40 ;  /* 0x000100283000c986 */ /* 0x0085e8000c101d04 */
[----:B----4-:R2:W-:Y:S02]  /*8490*/  @!P1 STG.E.128 desc[UR4][R48.64+0x180], R44 ;  /* 0x0001802c30009986 */ /* 0x0105e4000c101d04 */
.L_x_1431:
[----:B------:R-:W-:Y:S05]  /*84a0*/  BSYNC B0 ;  /* 0x0000000000007941 */ /* 0x000fea0003800000 */
.L_x_1430:
[----:B--2---:R-:W2:Y:S01]  /*84b0*/  LDL.LU R37, [R1] ;  /* 0x0000000001257983 */ /* 0x004ea20000300800 */
[----:B------:R-:W-:Y:S01]  /*84c0*/  IADD3 R17, R17, 0x1, RZ ;  /* 0x0000000111117810 */ /* 0x000fe20007ffe0ff */
[----:B01----:R-:W-:Y:S01]  /*84d0*/  @!P0 VIADD R100, R100, 0x308c0 ;  /* 0x000308c064648836 */ /* 0x003fe20000000000 */
[----:B------:R-:W-:Y:S01]  /*84e0*/  ISETP.NE.AND P4, PT, R101, RZ, PT ;  /* 0x000000ff6500720c */ /* 0x000fe20003f85270 */
[----:B------:R-:W-:Y:S01]  /*84f0*/  @!PT LDS RZ, [RZ] ;  /* 0x00000000fffff984 */ /* 0x000fe20000000800 */
[----:B------:R-:W-:Y:S01]  /*8500*/  @!PT LDS RZ, [RZ] ;  /* 0x00000000fffff984 */ /* 0x000fe20000000800 */
[----:B------:R-:W-:Y:S01]  /*8510*/  @!PT LDS RZ, [RZ] ;  /* 0x00000000fffff984 */ /* 0x000fe20000000800 */
[----:B------:R-:W-:Y:S01]  /*8520*/  @!PT LDS RZ, [RZ] ;  /* 0x00000000fffff984 */ /* 0x000fe20000000800 */
[----:B------:R0:W-:Y:S06]  /*8530*/  MEMBAR.ALL.CTA ;  /* 0x0000000000007992 */ /* 0x0001ec0000008000 */
[----:B0-----:R-:W0:Y:S02]  /*8540*/  FENCE.VIEW.ASYNC.S ;  /* 0x00000000000073c6 */ /* 0x001e240000000000 */
[----:B0-----:R0:W-:Y:S01]  /*8550*/  BAR.SYNC.DEFER_BLOCKING R109, 0x80 ;  /* 0x0002006d0000751d */ /* 0x0011e20000010000 */
[----:B------:R-:W-:-:S02]  /*8560*/  ISETP.NE.AND P1, PT, R17, 0x2, PT ;  /* 0x000000021100780c */ /* 0x000fc40003f25270 */
[----:B------:R-:W-:Y:S02]  /*8570*/  @!P0 PRMT R100, RZ, 0x654, R100 ;  /* 0x00000654ff648816 */ /* 0x000fe40000000064 */
[----:B------:R-:W-:Y:S02]  /*8580*/  SEL R36, RZ, 0x1, P1 ;  /* 0x00000001ff247807 */ /* 0x000fe40000800000 */
[----:B------:R-:W-:Y:S01]  /*8590*/  SEL R17, R17, RZ, P1 ;  /* 0x000000ff11117207 */ /* 0x000fe20000800000 */
[----:B------:R0:W-:Y:S01]  /*85a0*/  @!P0 SYNCS.ARRIVE.TRANS64.RED.A1T0 RZ, [R100+URZ], RZ ;  /* 0x000000ff64ff89a7 */ /* 0x0001e2000810043f */
[----:B------:R-:W-:Y:S02]  /*85b0*/  PLOP3.LUT P0, PT, PT, PT, PT, 0x8, 0x0 ;  /* 0x000000000000781c */ /* 0x000fe40003f0e170 */
[----:B--2---:R-:W-:-:S05]  /*85c0*/  LOP3.LUT R37, R37, R36, RZ, 0x3c, !PT ;  /* 0x0000002425257212 */ /* 0x004fca00078e3cff */
[----:B------:R0:W-:Y:S01]  /*85d0*/  STL [R1], R37 ;  /* 0x0000002501007387 */ /* 0x0001e20000100800 */
[----:B------:R-:W-:Y:S05]  /*85e0*/  @P4 BRA `(.L_x_1432) ;  /* 0xffffffa400584947 */ /* 0x000fea000383ffff */
.L_x_1352:
[----:B------:R-:W1:Y:S01]  /*85f0*/  LDC.64 R4, c[0x0][0x9e0] ;  /* 0x00027800ff047b82 */ /* 0x000e620000000a00 */
[----:B------:R-:W-:Y:S01]  /*8600*/  BSSY B0, `(.L_x_1433) ;  /* 0x0000005000007945 */ /* 0x000fe20003800000 */
[----:B-1----:R-:W-:-:S03]  /*8610*/  ISETP.GE.AND P1, PT, R5, 0x1, PT ;  /* 0x000000010500780c */ /* 0x002fc60003f26270 */
[----:B------:R-:W-:Y:S10]  /*8620*/  @P0 BRA `(.L_x_1434) ;  /* 0x0000000000080947 */ /* 0x000ff40003800000 */
[----:B------:R-:W1:Y:S02]  /*8630*/  FENCE.VIEW.ASYNC.G ;  /* 0x00000000000073c6 */ /* 0x000e640000000100 */
[----:B-1----:R-:W-:Y:S06]  /*8640*/  BAR.ARV 0xc, 0x120 ;  /* 0x0304800000007b1d */ /* 0x002fec0000002000 */
.L_x_1434:
[----:B------:R-:W-:Y:S05]  /*8650*/  BSYNC B0 ;  /* 0x0000000000007941 */ /* 0x000fea0003800000 */
.L_x_1433:
[----:B------:R-:W-:Y:S01]  /*8660*/  IMAD.IADD R0, R104, 0x1, R4 ;  /* 0x0000000168007824 */ /* 0x000fe200078e0204 */
[----:B------:R-:W-:Y:S06]  /*8670*/  @!P1 BRA `(.L_x_1435) ;  /* 0x0000000000489947 */ /* 0x000fec0003800000 */
[C---:B------:R-:W-:Y:S01]  /*8680*/  ISETP.GT.AND P0, PT, R104.reuse, RZ, PT ;  /* 0x000000ff6800720c */ /* 0x040fe20003f04270 */
[----:B------:R-:W-:Y:S01]  /*8690*/  BSSY B0, `(.L_x_1436) ;  /* 0x000000e000007945 */ /* 0x000fe20003800000 */
[----:B------:R-:W-:-:S11]  /*86a0*/  VIADD R2, R104, 0xffffffff ;  /* 0xffffffff68027836 */ /* 0x000fd60000000000 */
        /* <DEDUP_REMOVED lines=8> */
.L_x_1437:
[----:B------:R-:W-:-:S13]  /*8730*/  ISETP.NE.AND P0, PT, R5, 0x1, PT ;  /* 0x000000010500780c */ /* 0x000fda0003f05270 */
[----:B------:R-:W1:Y:S02]  /*8740*/  @P0 LDC.64 R6, c[0x0][0x9e8] ;  /* 0x00027a00ff060b82 */ /* 0x000e640000000a00 */
[----:B-1----:R-:W-:-:S05]  /*8750*/  @P0 IMAD.HI.U32 R4, R2, R6, RZ ;  /* 0x0000000602040227 */ /* 0x002fca00078e00ff */
[----:B------:R-:W-:-:S07]  /*8760*/  @P0 SHF.R.U32.HI R2, RZ, R7, R4 ;  /* 0x00000007ff020219 */ /* 0x000fce0000011604 */
.L_x_1438:
[----:B------:R-:W-:Y:S05]  /*8770*/  BSYNC B0 ;  /* 0x0000000000007941 */ /* 0x000fea0003800000 */
.L_x_1436:
[----:B------:R-:W-:-:S05]  /*8780*/  IMAD R3, R2, R5, R5 ;  /* 0x0000000502037224 */ /* 0x000fca00078e0205 */
[----:B------:R-:W-:-:S07]  /*8790*/  VIMNMX R0, R0, R3, PT ;  /* 0x0000000300007248 */ /* 0x000fce0003fe0100 */
.L_x_1435:
[----:B------:R-:W-:Y:S01]  /*87a0*/  IADD3 R0, R0, 0x3f, RZ ;  /* 0x0000003f00007810 */ /* 0x000fe20007ffe0ff */
[----:B------:R-:W-:Y:S02]  /*87b0*/  ULDC UR4, c[0x0][0x9dc] ;  /* 0x0002770000047ab9 */ /* 0x000fe40000000800 */
[----:B------:R-:W-:Y:S01]  /*87c0*/  VIADD R2, R102, -UR4 ;  /* 0x8000000466027c36 */ /* 0x000fe20008000000 */
[----:B------:R-:W-:-:S04]  /*87d0*/  SHF.R.S32.HI R3, RZ, 0x1f, R0 ;  /* 0x0000001fff037819 */ /* 0x000fc80000011400 */
[----:B------:R-:W-:-:S04]  /*87e0*/  LEA.HI R3, R3, R0, RZ, 0x6 ;  /* 0x0000000003037211 */ /* 0x000fc800078f30ff */
[----:B------:R-:W-:-:S04]  /*87f0*/  SHF.R.S32.HI R3, RZ, 0x6, R3 ;  /* 0x00000006ff037819 */ /* 0x000fc80000011403 */
[----:B------:R-:W-:Y:S01]  /*8800*/  VIMNMX R108, R108, R3, PT ;  /* 0x000000036c6c7248 */ /* 0x000fe20003fe0100 */
[----:B------:R-:W-:Y:S06]  /*8810*/  @!P1 BRA `(.L_x_1439) ;  /* 0x0000000000449947 */ /* 0x000fec0003800000 */
[----:B------:R-:W-:Y:S01]  /*8820*/  ISETP.GT.AND P0, PT, R102, -0x1, PT ;  /* 0xffffffff6600780c */ /* 0x000fe20003f04270 */
[----:B------:R-:W-:-:S12]  /*8830*/  BSSY B0, `(.L_x_1440) ;  /* 0x000000d000007945 */ /* 0x000fd80003800000 */
[----:B------:R-:W-:Y:S05]  /*8840*/  @P0 BRA `(.L_x_1441) ;  /* 0x00000000001c0947 */ /* 0x000fea0003800000 */
[----:B------:R-:W-:Y:S02]  /*8850*/  ISETP.NE.AND P0, PT, R5, 0x1, PT ;  /* 0x000000010500780c */ /* 0x000fe40003f05270 */
[----:B------:R-:W-:-:S11]  /*8860*/  LOP3.LUT R3, RZ, R102, RZ, 0x33, !PT ;  /* 0x00000066ff037212 */ /* 0x000fd600078e33ff */
[----:B------:R-:W1:Y:S02]  /*8870*/  @P0 LDC.64 R6, c[0x0][0x9e8] ;  /* 0x00027a00ff060b82 */ /* 0x000e640000000a00 */
[----:B-1----:R-:W-:-:S05]  /*8880*/  @P0 IMAD.HI.U32 R0, R3, R6, RZ ;  /* 0x0000000603000227 */ /* 0x002fca00078e00ff */
[----:B------:R-:W-:-:S04]  /*8890*/  @P0 SHF.R.U32.HI R3, RZ, R7, R0 ;  /* 0x00000007ff030219 */ /* 0x000fc80000011600 */
[----:B------:R-:W-:Y:S01]  /*88a0*/  LOP3.LUT R102, RZ, R3, RZ, 0x33, !PT ;  /* 0x00000003ff667212 */ /* 0x000fe200078e33ff */
[----:B------:R-:W-:Y:S06]  /*88b0*/  BRA `(.L_x_1442) ;  /* 0x0000000000107947 */ /* 0x000fec0003800000 */
.L_x_1441:
[----:B------:R-:W-:-:S13]  /*88c0*/  ISETP.NE.AND P0, PT, R5, 0x1, PT ;  /* 0x000000010500780c */ /* 0x000fda0003f05270 */
[----:B------:R-:W1:Y:S02]  /*88d0*/  @P0 LDC.64 R6, c[0x0][0x9e8] ;  /* 0x00027a00ff060b82 */ /* 0x000e640000000a00 */
[----:B-1----:R-:W-:-:S05]  /*88e0*/  @P0 IMAD.HI.U32 R6, R102, R6, RZ ;  /* 0x0000000666060227 */ /* 0x002fca00078e00ff */
[----:B------:R-:W-:-:S07]  /*88f0*/  @P0 SHF.R.U32.HI R102, RZ, R7, R6 ;  /* 0x00000007ff660219 */ /* 0x000fce0000011606 */
.L_x_1442:
[----:B------:R-:W-:Y:S05]  /*8900*/  BSYNC B0 ;  /* 0x0000000000007941 */ /* 0x000fea0003800000 */
.L_x_1440:
[----:B------:R-:W-:-:S05]  /*8910*/  IMAD R3, R102, R5, RZ ;  /* 0x0000000566037224 */ /* 0x000fca00078e02ff */
[----:B------:R-:W-:-:S07]  /*8920*/  VIMNMX R2, R2, R3, !PT ;  /* 0x0000000302027248 */ /* 0x000fce0007fe0100 */
.L_x_1439:
[----:B------:R-:W-:Y:S01]  /*8930*/  SHF.R.S32.HI R3, RZ, 0x1f, R2 ;  /* 0x0000001fff037819 */ /* 0x000fe20000011402 */
[----:B------:R-:W-:Y:S01]  /*8940*/  IMAD.MOV.U32 R0, RZ, RZ, RZ ;  /* 0x000000ffff007224 */ /* 0x000fe200078e00ff */
[----:B------:R-:W-:Y:S02]  /*8950*/  PLOP3.LUT P0, PT, PT, PT, PT, 0x80, 0x0 ;  /* 0x000000000000781c */ /* 0x000fe40003f0f070 */
[----:B------:R-:W-:Y:S02]  /*8960*/  CS2R R150, SRZ ;  /* 0x0000000000967805 */ /* 0x000fe4000001ff00 */
[----:B------:R-:W-:Y:S02]  /*8970*/  LEA.HI R3, R3, R2, RZ, 0x6 ;  /* 0x0000000203037211 */ /* 0x000fe400078f30ff */
[----:B------:R-:W-:Y:S02]  /*8980*/  CS2R R148, SRZ ;  /* 0x0000000000947805 */ /* 0x000fe4000001ff00 */
[----:B------:R-:W-:-:S02]  /*8990*/  CS2R R146, SRZ ;  /* 0x0000000000927805 */ /* 0x000fc4000001ff00 */
[----:B------:R-:W-:Y:S02]  /*89a0*/  CS2R R144, SRZ ;  /* 0x0000000000907805 */ /* 0x000fe4000001ff00 */
[----:B------:R-:W-:Y:S02]  /*89b0*/  SHF.R.S32.HI R3, RZ, 0x6, R3 ;  /* 0x00000006ff037819 */ /* 0x000fe40000011403 */
[----:B------:R-:W-:Y:S02]  /*89c0*/  CS2R R124, SRZ ;  /* 0x00000000007c7805 */ /* 0x000fe4000001ff00 */
[----:B------:R-:W-:Y:S02]  /*89d0*/  CS2R R120, SRZ ;  /* 0x0000000000787805 */ /* 0x000fe4000001ff00 */
[----:B------:R-:W-:Y:S02]  /*89e0*/  CS2R R140, SRZ ;  /* 0x00000000008c7805 */ /* 0x000fe4000001ff00 */
[----:B------:R-:W-:-:S02]  /*89f0*/  VIMNMX R4, RZ, R3, !PT ;  /* 0x00000003ff047248 */ /* 0x000fc40007fe0100 */
[----:B------:R-:W-:Y:S02]  /*8a00*/  CS2R R116, SRZ ;  /* 0x0000000000747805 */ /* 0x000fe4000001ff00 */
[----:B------:R-:W-:Y:S02]  /*8a10*/  CS2R R112, SRZ ;  /* 0x0000000000707805 */ /* 0x000fe4000001ff00 */
[----:B------:R-:W-:Y:S02]  /*8a20*/  CS2R R136, SRZ ;  /* 0x0000000000887805 */ /* 0x000fe4000001ff00 */
[----:B------:R-:W-:Y:S01]  /*8a30*/  ISETP.GT.AND P1, PT, R108, R4, PT ;  /* 0x000000046c00720c */ /* 0x000fe20003f24270 */
[----:B------:R1:W-:Y:S01]  /*8a40*/  STL [R1+0x54], R4 ;  /* 0x0000540401007387 */ /* 0x0003e20000100800 */
[----:B------:R-:W-:Y:S02]  /*8a50*/  CS2R R104, SRZ ;  /* 0x0000000000687805 */ /* 0x000fe4000001ff00 */
[----:B0-----:R-:W-:-:S02]  /*8a60*/  CS2R R100, SRZ ;  /* 0x0000000000647805 */ /* 0x001fc4000001ff00 */
[----:B------:R-:W-:Y:S02]  /*8a70*/  CS2R R132, SRZ ;  /* 0x0000000000847805 */ /* 0x000fe4000001ff00 */
        /* <DEDUP_REMOVED lines=16> */
[----:B------:R-:W-:Y:S02]  /*8b80*/  MOV R109, RZ ;  /* 0x000000ff006d7202 */ /* 0x000fe40000000f00 */
        /* <DEDUP_REMOVED lines=32> */
[----:B------:R-:W-:Y:S01]  /*8d90*/  IMAD.MOV.U32 R7, RZ, RZ, RZ ;  /* 0x000000ffff077224 */ /* 0x000fe200078e00ff */
[----:B------:R-:W-:Y:S01]  /*8da0*/  CS2R R28, SRZ ;  /* 0x00000000001c7805 */ /* 0x000fe2000001ff00 */
[----:B------:R-:W-:Y:S01]  /*8db0*/  IMAD.MOV.U32 R5, RZ, RZ, RZ ;  /* 0x000000ffff057224 */ /* 0x000fe200078e00ff */
[----:B------:R-:W-:Y:S01]  /*8dc0*/  CS2R R2, SRZ ;  /* 0x0000000000027805 */ /* 0x000fe2000001ff00 */
[----:B------:R-:W-:Y:S01]  /*8dd0*/  IMAD.MOV.U32 R25, RZ, RZ, RZ ;  /* 0x000000ffff197224 */ /* 0x000fe200078e00ff */
[----:B-1----:R-:W-:Y:S06]  /*8de0*/  @!P1 BRA `(.L_x_1443) ;  /* 0x0000014c00d09947 */ /* 0x002fec0003800000 */
[----:B------:R-:W0:Y:S01]  /*8df0*/  S2R R4, SR_TID.X ;  /* 0x0000000000047919 */ /* 0x000e220000002100 */
[----:B------:R-:W-:Y:S01]  /*8e00*/  BSSY B6, `(.L_x_1444) ;  /* 0x0000020000067945 */ /* 0x000fe20003800000 */
[----:B0-----:R-:W-:-:S04]  /*8e10*/  IADD3 R0, R4, -0x80, RZ ;  /* 0xffffff8004007810 */ /* 0x001fc80007ffe0ff */
[----:B------:R-:W-:-:S04]  /*8e20*/  SHF.R.S32.HI R3, RZ, 0x1f, R0 ;  /* 0x0000001fff037819 */ /* 0x000fc80000011400 */
[----:B------:R-:W-:-:S04]  /*8e30*/  LEA.HI R3, R3, R0, RZ, 0x7 ;  /* 0x0000000003037211 */ /* 0x000fc800078f38ff */
[----:B------:R-:W-:-:S06]  /*8e40*/  SHF.R.S32.HI R0, RZ, 0x7, R3 ;  /* 0x00000007ff007819 */ /* 0x000fcc0000011403 */
[----:B------:R-:W0:Y:S02]  /*8e50*/  SHFL.IDX PT, R0, R0, RZ, 0x1f ;  /* 0x00001fff00007589 */ /* 0x000e2400000e0000 */
[----:B0-----:R-:W-:-:S04]  /*8e60*/  LEA.HI R2, R0, R0, RZ, 0x1 ;  /* 0x0000000000027211 */ /* 0x001fc800078f08ff */
[----:B------:R-:W-:Y:S01]  /*8e70*/  LOP3.LUT R3, R2, 0x1e, RZ, 0xc0, !PT ;  /* 0x0000001e02037812 */ /* 0x000fe200078ec0ff */
[----:B------:R-:W-:-:S04]  /*8e80*/  VIADD R2, R16, 0x10400 ;  /* 0x0001040010027836 */ /* 0x000fc80000000000 */
[----:B------:R-:W-:Y:S01]  /*8e90*/  IMAD.IADD R3, R0, 0x1, -R3 ;  /* 0x0000000100037824 */ /* 0x000fe200078e0a03 */
[----:B------:R-:W-:-:S03]  /*8ea0*/  LOP3.LUT P0, RZ, R2, 0x3ff, RZ, 0xc0, !PT ;  /* 0x000003ff02ff7812 */ /* 0x000fc6000780c0ff */
[----:B------:R-:W-:Y:S01]  /*8eb0*/  IMAD R3, R3, 0x2000, R2 ;  /* 0x0000200003037824 */ /* 0x000fe200078e0202 */
[----:B------:R-:W-:-:S04]  /*8ec0*/  P2R R25, PR, RZ, 0x1 ;  /* 0x00000001ff197803 */ /* 0x000fc80000000000 */
[----:B------:R-:W-:-:S04]  /*8ed0*/  SHF.R.U32.HI R2, RZ, 0x4, R3 ;  /* 0x00000004ff027819 */ /* 0x000fc80000011603 */
[----:B------:R-:W-:Y:S01]  /*8ee0*/  LOP3.LUT R2, R2, 0x3fff, RZ, 0xc0, !PT ;  /* 0x00003fff02027812 */ /* 0x000fe200078ec0ff */
[----:B------:R-:W-:Y:S06]  /*8ef0*/  @!P0 BRA `(.L_x_1445) ;  /* 0x0000000000408947 */ /* 0x000fec0003800000 */
        /* <DEDUP_REMOVED lines=10> */
[----:B------:R-:W-:Y:S01]  /*8fa0*/  MOV R13, RZ ;  /* 0x000000ff000d7202 */ /* 0x000fe20000000f00 */
[----:B------:R-:W-:-:S02]  /*8fb0*/  IMAD.U32 R11, RZ, RZ, UR5 ;  /* 0x00000005ff0b7e24 */ /* 0x000fc4000f8e00ff */
[----:B------:R-:W-:Y:S02]  /*8fc0*/  IMAD.MOV.U32 R8, RZ, RZ, 0x70 ;  /* 0x00000070ff087424 */ /* 0x000fe400078e00ff */
[----:B0-----:R-:W-:-:S07]  /*8fd0*/  IMAD.MOV.U32 R12, RZ, RZ, 0x1 ;  /* 0x00000001ff0c7424 */ /* 0x001fce00078e00ff */
[----:B------:R-:W-:-:S07]  /*8fe0*/  LEPC R20, `(.L_x_1445) ;  /* 0x000000001014794e */ /* 0x000fce0000000000 */
[----:B-1---5:R-:W-:Y:S05]  /*8ff0*/  CALL.ABS.NOINC R14 ;  /* 0x000000000e007343 */ /* 0x022fea0003c00000 */
.L_x_1445:
[----:B------:R-:W-:Y:S05]  /*9000*/  BSYNC B6 ;  /* 0x0000000000067941 */ /* 0x000fea0003800000 */
.L_x_1444:
        /* <DEDUP_REMOVED lines=13> */
.L_x_1449:
[----:B-1----:R1:W2:Y:S02]  /*90e0*/  SYNCS.PHASECHK.TRANS64.TRYWAIT P0, [R16+URZ+0x30800], R3 ;  /* 0x03080003100075a7 */ /* 0x0022a4000800017f */
[----:B--2---:R-:W-:Y:S05]  /*90f0*/  @!P0 NANOSLEEP.SYNCS 0x989680 ;  /* 0x009896800000895d */ /* 0x004fea0003900000 */
[----:B------:R-:W2:Y:S02]  /*9100*/  @!P0 SYNCS.PHASECHK.TRANS64 P0, [R16+URZ+0x30800], R3 ;  /* 0x03080003100085a7 */ /* 0x000ea4000800007f */
[----:B--2---:R-:W-:Y:S05]  /*9110*/  @!P0 BRA `(.L_x_1449) ;  /* 0xfffffffc00f08947 */ /* 0x004fea000383ffff */
.L_x_1448:
[----:B------:R-:W-:Y:S05]  /*9120*/  BSYNC B0 ;  /* 0x0000000000007941 */ /* 0x000fea0003800000 */
.L_x_1447:
[----:B------:R-:W-:Y:S05]  /*9130*/  BRA `(.L_x_1450) ;  /* 0x00000094001c7947 */ /* 0x000fea0003800000 */
.L_x_1446:
[----:B------:R-:W0:Y:S01]  /*9140*/  LDC.64 R12, c[0x0][0x3d8] ;  /* 0x0000f600ff0c7b82 */ /* 0x000e220000000a00 */
[----:B-----5:R-:W-:Y:S01]  /*9150*/  SHF.R.S32.HI R3, RZ, 0x1f, R24 ;  /* 0x0000001fff037819 */ /* 0x020fe20000011418 */
[----:B------:R-:W-:Y:S01]  /*9160*/  IMAD.MOV.U32 R6, RZ, RZ, R22 ;  /* 0x000000ffff067224 */ /* 0x000fe200078e0016 */
[----:B------:R-:W-:Y:S01]  /*9170*/  ISETP.NE.AND P4, PT, R25, RZ, PT ;  /* 0x000000ff1900720c */ /* 0x000fe20003f85270 */
[----:B------:R-:W-:Y:S01]  /*9180*/  IMAD.MOV.U32 R7, RZ, RZ, R23 ;  /* 0x000000ffff077224 */ /* 0x000fe200078e0017 */
[----:B------:R-:W-:Y:S01]  /*9190*/  SHF.R.S32.HI R5, RZ, 0x1f, R208 ;  /* 0x0000001fff057819 */ /* 0x000fe200000114d0 */
[----:B------:R-:W-:Y:S01]  /*91a0*/  BSSY B6, `(.L_x_1451) ;  /* 0x0000030000067945 */ /* 0x000fe20003800000 */
[----:B------:R-:W-:Y:S01]  /*91b0*/  MOV R4, R208 ;  /* 0x000000d000047202 */ /* 0x000fe20000000f00 */
[----:B------:R-:W1:Y:S01]  /*91c0*/  LDC.64 R14, c[0x0][0x3e8] ;  /* 0x0000fa00ff0e7b82 */ /* 0x000e620000000a00 */
[-C--:B0-----:R-:W-:Y:S01]  /*91d0*/  IMAD R0, R3, R12.reuse, RZ ;  /* 0x0000000c03007224 */ /* 0x081fe200078e02ff */
[----:B------:R-:W-:Y:S01]  /*91e0*/  SHF.L.U64.HI R82, R12, 0x5, R13 ;  /* 0x000000050c527819 */ /* 0x000fe2000001020d */
[----:B------:R-:W-:-:S04]  /*91f0*/  IMAD.WIDE.U32 R8, R18, R12, R6 ;  /* 0x0000000c12087225 */ /* 0x000fc800078e0006 */
[----:B------:R-:W-:Y:S01]  /*9200*/  IMAD.WIDE.U32 R40, R24, R12, RZ ;  /* 0x0000000c18287225 */ /* 0x000fe200078e00ff */
[----:B-1----:R-:W-:-:S03]  /*9210*/  SHF.L.U64.HI R88, R14, 0x5, R15 ;  /* 0x000000050e587819 */ /* 0x002fc6000001020f */
[----:B------:R-:W-:Y:S01]  /*9220*/  IMAD R3, R3, R14, RZ ;  /* 0x0000000e03037224 */ /* 0x000fe200078e02ff */
[----:B------:R-:W-:Y:S01]  /*9230*/  IADD3 R91, P2, R8, R40, RZ ;  /* 0x00000028085b7210 */ /* 0x000fe20007f5e0ff */
[----:B------:R-:W-:Y:S01]  /*9240*/  IMAD.WIDE.U32 R10, R18, R14, R6 ;  /* 0x0000000e120a7225 */ /* 0x000fe200078e0006 */
[----:B------:R-:W-:-:S03]  /*9250*/  SHF.L.U32 R90, R14, 0x5, RZ ;  /* 0x000000050e5a7819 */ /* 0x000fc600000006ff */
[C---:B------:R-:W-:Y:S02]  /*9260*/  IMAD R27, R24.reuse, R13, R0 ;  /* 0x0000000d181b7224 */ /* 0x040fe400078e0200 */
[----:B------:R-:W-:Y:S02]  /*9270*/  IMAD R3, R24, R15, R3 ;  /* 0x0000000f18037224 */ /* 0x000fe400078e0203 */
[----:B------:R-:W-:-:S04]  /*9280*/  IMAD.WIDE.U32 R6, R18, R12, R4 ;  /* 0x0000000c12067225 */ /* 0x000fc800078e0004 */
[C---:B------:R-:W-:Y:S01]  /*9290*/  IMAD R20, R19.reuse, R12, RZ ;  /* 0x0000000c13147224 */ /* 0x040fe200078e02ff */
[----:B------:R-:W-:Y:S01]  /*92a0*/  IADD3 R99, P0, R6, R40, RZ ;  /* 0x0000002806637210 */ /* 0x000fe20007f1e0ff */
[-C--:B------:R-:W-:Y:S02]  /*92b0*/  IMAD R21, R19, R14.reuse, RZ ;  /* 0x0000000e13157224 */ /* 0x080fe400078e02ff */
[----:B------:R-:W-:-:S04]  /*92c0*/  IMAD.WIDE.U32 R24, R24, R14, RZ ;  /* 0x0000000e18187225 */ /* 0x000fc800078e00ff */
[----:B------:R-:W-:Y:S01]  /*92d0*/  IMAD.WIDE.U32 R4, R18, R14, R4 ;  /* 0x0000000e12047225 */ /* 0x000fe200078e0004 */
[----:B------:R-:W-:-:S03]  /*92e0*/  IADD3 R93, P3, R10, R24, RZ ;  /* 0x000000180a5d7210 */ /* 0x000fc60007f7e0ff */
[----:B------:R-:W-:Y:S01]  /*92f0*/  IMAD R20, R18, R13, R20 ;  /* 0x0000000d12147224 */ /* 0x000fe200078e0214 */
[----:B------:R-:W-:Y:S01]  /*9300*/  IADD3 R87, P1, R4, R24, RZ ;  /* 0x0000001804577210 */ /* 0x000fe20007f3e0ff */
[----:B------:R-:W-:Y:S02]  /*9310*/  IMAD R21, R18, R15, R21 ;  /* 0x0000000f12157224 */ /* 0x000fe400078e0215 */
[----:B------:R-:W-:Y:S02]  /*9320*/  IMAD.IADD R27, R27, 0x1, R41 ;  /* 0x000000011b1b7824 */ /* 0x000fe400078e0229 */
[----:B------:R-:W-:Y:S02]  /*9330*/  IMAD.IADD R83, R3, 0x1, R25 ;  /* 0x0000000103537824 */ /* 0x000fe400078e0219 */
[----:B------:R-:W-:Y:S01]  /*9340*/  IMAD.SHL.U32 R86, R12, 0x20, RZ ;  /* 0x000000200c567824 */ /* 0x000fe200078e00ff */
[C---:B------:R-:W-:Y:S02]  /*9350*/  IADD3.X R89, R27.reuse, R7, R20, P0, !PT ;  /* 0x000000071b597210 */ /* 0x040fe400007fe414 */
[----:B------:R-:W-:-:S02]  /*9360*/  IADD3.X R95, R27, R20, R9, P2, !PT ;  /* 0x000000141b5f7210 */ /* 0x000fc400017fe409 */
[C---:B------:R-:W-:Y:S02]  /*9370*/  IADD3.X R103, R83.reuse, R5, R21, P1, !PT ;  /* 0x0000000553677210 */ /* 0x040fe40000ffe415 */
[----:B------:R-:W-:Y:S01]  /*9380*/  IADD3.X R105, R83, R21, R11, P3, !PT ;  /* 0x0000001553697210 */ /* 0x000fe20001ffe40b */
[----:B------:R-:W-:Y:S06]  /*9390*/  @!P4 BRA `(.L_x_1452) ;  /* 0x000000000040c947 */ /* 0x000fec0003800000 */
        /* <DEDUP_REMOVED lines=16> */
.L_x_1452:
[----:B------:R-:W-:Y:S05]  /*94a0*/  BSYNC B6 ;  /* 0x0000000000067941 */ /* 0x000fea0003800000 */
.L_x_1451:
[----:B------:R-:W2:Y:S01]  /*94b0*/  LDL R110, [R1+0x14] ;  /* 0x00001400016e7983 */ /* 0x000ea20000100800 */
[----:B------:R-:W0:Y:S01]  /*94c0*/  LDC.64 R84, c[0x0][0x3d8] ;  /* 0x0000f600ff547b82 */ /* 0x000e220000000a00 */
[----:B------:R-:W-:Y:S01]  /*94d0*/  ULDC.U8 UR4, c[0x0][0x3f0] ;  /* 0x0000fc0000047ab9 */ /* 0x000fe20000000000 */
[----:B------:R-:W-:Y:S01]  /*94e0*/  BSSY B0, `(.L_x_1453) ;  /* 0x0000904000007945 */ /* 0x000fe20003800000 */
[----:B------:R-:W-:-:S05]  /*94f0*/  ISETP.NE.AND P0, PT, RZ, UR4, PT ;  /* 0x00000004ff007c0c */ /* 0x000fca000bf05270 */
[----:B------:R-:W1:Y:S01]  /*9500*/  LDC.64 R14, c[0x0][0x3e8] ;  /* 0x0000fa00ff0e7b82 */ /* 0x000e620000000a00 */
[----:B--2---:R-:W-:Y:S01]  /*9510*/  SHF.R.S32.HI R3, RZ, 0x1f, R110 ;  /* 0x0000001fff037819 */ /* 0x004fe2000001146e */
[----:B0-----:R-:W-:-:S04]  /*9520*/  IMAD.WIDE.U32 R4, R110, R84, RZ ;  /* 0x000000546e047225 */ /* 0x001fc800078e00ff */
[C---:B------:R-:W-:Y:S01]  /*9530*/  IMAD R0, R3.reuse, R84, RZ ;  /* 0x0000005403007224 */ /* 0x040fe200078e02ff */
[----:B------:R-:W-:Y:S01]  /*9540*/  SHF.L.U32 R12, R4, 0x7, RZ ;  /* 0x00000007040c7819 */ /* 0x000fe200000006ff */
[-C--:B-1----:R-:W-:Y:S02]  /*9550*/  IMAD R8, R3, R14.reuse, RZ ;  /* 0x0000000e03087224 */ /* 0x082fe400078e02ff */
[C---:B------:R-:W-:Y:S02]  /*9560*/  IMAD R3, R110.reuse, R85, R0 ;  /* 0x000000556e037224 */ /* 0x040fe400078e0200 */
[----:B------:R-:W-:-:S04]  /*9570*/  IMAD.WIDE.U32 R6, R110, R14, RZ ;  /* 0x0000000e6e067225 */ /* 0x000fc800078e00ff */
[C---:B------:R-:W-:Y:S02]  /*9580*/  IMAD R9, R110.reuse, R15, R8 ;  /* 0x0000000f6e097224 */ /* 0x040fe400078e0208 */
[----:B------:R-:W-:Y:S02]  /*9590*/  IMAD.IADD R5, R5, 0x1, R3 ;  /* 0x0000000105057824 */ /* 0x000fe400078e0203 */
[----:B------:R-:W-:Y:S02]  /*95a0*/  IMAD R0, R110, -0x80, R227 ;  /* 0xffffff806e007824 */ /* 0x000fe400078e02e3 */
[----:B------:R-:W-:Y:S01]  /*95b0*/  IMAD.IADD R3, R7, 0x1, R9 ;  /* 0x0000000107037824 */ /* 0x000fe200078e0209 */
[----:B------:R-:W-:Y:S01]  /*95c0*/  SHF.L.U64.HI R13, R4, 0x7, R5 ;  /* 0x00000007040d7819 */ /* 0x000fe20000010205 */
[----:B------:R-:W-:Y:S01]  /*95d0*/  IMAD.SHL.U32 R10, R6, 0x80, RZ ;  /* 0x00000080060a7824 */ /* 0x000fe200078e00ff */
[----:B------:R-:W-:Y:S02]  /*95e0*/  VIMNMX R21, R0, 0x80, PT ;  /* 0x0000008000157848 */ /* 0x000fe40003fe0100 */
[----:B------:R-:W-:Y:S01]  /*95f0*/  SHF.L.U64.HI R11, R6, 0x7, R3 ;  /* 0x00000007060b7819 */ /* 0x000fe20000010203 */
[----:B------:R-:W-:Y:S06]  /*9600*/  @!P0 BRA `(.L_x_1454) ;  /* 0x00000044009c8947 */ /* 0x000fec0003800000 */
[----:B------:R-:W2:Y:S01]  /*9610*/  LDL R20, [R1+0x7c] ;  /* 0x00007c0001147983 */ /* 0x000ea20000100800 */
[-C--:B------:R-:W-:Y:S02]  /*9620*/  ISETP.GE.AND P0, PT, R18, R21.reuse, PT ;  /* 0x000000151200720c */ /* 0x080fe40003f06270 */
[----:B------:R-:W-:Y:S01]  /*9630*/  ISETP.GE.AND P1, PT, R235, R21, PT ;  /* 0x00000015eb00720c */ /* 0x000fe20003f26270 */
[----:B------:R0:W5:Y:S04]  /*9640*/  LDL R93, [R1+0x8] ;  /* 0x00000800015d7983 */ /* 0x0001680000100800 */
[----:B------:R0:W5:Y:S04]  /*9650*/  LDL R92, [R1+0x4] ;  /* 0x00000400015c7983 */ /* 0x0001680000100800 */
[----:B------:R0:W5:Y:S01]  /*9660*/  LDL R91, [R1+0xc] ;  /* 0x00000c00015b7983 */ /* 0x0001620000100800 */
        /* <DEDUP_REMOVED lines=18> */
[----:B--2---:R-:W-:Y:S01]  /*9790*/  ISETP.GE.AND P2, PT, R20, R21, PT ;  /* 0x000000151400720c */ /* 0x004fe20003f46270 */
[----:B0-----:R-:W-:-:S12]  /*97a0*/  @P0 BRA `(.L_x_1456) ;  /* 0x0000000000800947 */ /* 0x001fd80003800000 */
[----:B------:R-:W-:Y:S01]  /*97b0*/  IADD3 R7, P3, R12, R99, RZ ;  /* 0x000000630c077210 */ /* 0x000fe20007f7e0ff */
[----:B------:R-:W-:Y:S01]  /*97c0*/  ULDC.64 UR4, c[0x0][0x3c8] ;  /* 0x0000f20000047ab9 */ /* 0x000fe20000000a00 */
[----:B------:R-:W-:Y:S01]  /*97d0*/  IADD3 R0, P4, R10, R87, RZ ;  /* 0x000000570a007210 */ /* 0x000fe20007f9e0ff */
[----:B------:R-:W-:Y:S01]  /*97e0*/  ULDC.64 UR6, c[0x0][0x3e0] ;  /* 0x0000f80000067ab9 */ /* 0x000fe20000000a00 */
[----:B------:R-:W-:Y:S01]  /*97f0*/  CS2R R80, SRZ ;  /* 0x0000000000507805 */ /* 0x000fe2000001ff00 */
[----:B------:R-:W-:Y:S01]  /*9800*/  IMAD.X R20, R13, 0x1, R89, P3 ;  /* 0x000000010d147824 */ /* 0x000fe200018e0659 */
[----:B------:R-:W-:Y:S01]  /*9810*/  LEA R6, P3, R7, UR4, 0x1 ;  /* 0x0000000407067c11 */ /* 0x000fe2000f8608ff */
[----:B------:R-:W-:Y:S01]  /*9820*/  IMAD.X R3, R11, 0x1, R103, P4 ;  /* 0x000000010b037824 */ /* 0x000fe200020e0667 */
[----:B------:R-:W-:Y:S01]  /*9830*/  LEA R8, P4, R0, UR6, 0x1 ;  /* 0x0000000600087c11 */ /* 0x000fe2000f8808ff */
[----:B------:R-:W-:Y:S01]  /*9840*/  ULDC UR4, c[0x0][0x3d4] ;  /* 0x0000f50000047ab9 */ /* 0x000fe20000000800 */
[----:B------:R-:W-:-:S02]  /*9850*/  LEA.HI.X R7, R7, UR5, R20, 0x1, P3 ;  /* 0x0000000507077c11 */ /* 0x000fc400098f0c14 */
[----:B------:R-:W-:Y:S02]  /*9860*/  CS2R R76, SRZ ;  /* 0x00000000004c7805 */ /* 0x000fe4000001ff00 */
[----:B------:R-:W-:Y:S02]  /*9870*/  LEA.HI.X R9, R0, UR7, R3, 0x1, P4 ;  /* 0x0000000700097c11 */ /* 0x000fe4000a0f0c03 */
[----:B------:R-:W-:Y:S02]  /*9880*/  CS2R R72, SRZ ;  /* 0x0000000000487805 */ /* 0x000fe4000001ff00 */
[----:B------:R-:W-:Y:S02]  /*9890*/  ISETP.GE.AND P3, PT, R208, UR4, PT ;  /* 0x00000004d0007c0c */ /* 0x000fe4000bf66270 */
[----:B------:R-:W-:Y:S02]  /*98a0*/  CS2R R68, SRZ ;  /* 0x0000000000447805 */ /* 0x000fe4000001ff00 */
[----:B-----5:R-:W-:Y:S01]  /*98b0*/  ISETP.GE.AND P4, PT, R93, UR4, PT ;  /* 0x000000045d007c0c */ /* 0x020fe2000bf86270 */
[----:B------:R-:W-:Y:S01]  /*98c0*/  ULDC.64 UR8, c[0x0][0x208] ;  /* 0x0000820000087ab9 */ /* 0x000fe20000000a00 */
[----:B------:R-:W-:-:S02]  /*98d0*/  ISETP.GE.AND P5, PT, R92, UR4, PT ;  /* 0x000000045c007c0c */ /* 0x000fc4000bfa6270 */
[----:B------:R-:W-:Y:S02]  /*98e0*/  ISETP.GE.AND P6, PT, R91, UR4, PT ;  /* 0x000000045b007c0c */ /* 0x000fe4000bfc6270 */
[----:B------:R-:W-:Y:S02]  /*98f0*/  CS2R R78, SRZ ;  /* 0x00000000004e7805 */ /* 0x000fe4000001ff00 */
[----:B------:R-:W-:Y:S02]  /*9900*/  CS2R R74, SRZ ;  /* 0x00000000004a7805 */ /* 0x000fe4000001ff00 */
[----:B------:R-:W-:Y:S02]  /*9910*/  CS2R R70, SRZ ;  /* 0x0000000000467805 */ /* 0x000fe4000001ff00 */
[----:B------:R-:W-:Y:S01]  /*9920*/  CS2R R66, SRZ ;  /* 0x0000000000427805 */ /* 0x000fe2000001ff00 */
        /* <DEDUP_REMOVED lines=8> */
.L_x_1456:
[----:B------:R-:W-:Y:S05]  /*99b0*/  BSYNC B1 ;  /* 0x0000000000017941 */ /* 0x000fea0003800000 */
.L_x_1455:
[----:B------:R-:W-:Y:S04]  /*99c0*/  BSSY B1, `(.L_x_1457) ;  /* 0x0000022000017945 */ /* 0x000fe80003800000 */
[----:B------:R-:W-:Y:S05]  /*99d0*/  @P1 BRA `(.L_x_1458) ;  /* 0x0000000000801947 */ /* 0x000fea0003800000 */
[----:B0-----:R-:W-:Y:S01]  /*99e0*/  IADD3 R7, P5, P6, R99, R86, R12 ;  /* 0x0000005663077210 */ /* 0x001fe20007ebe00c */
[----:B------:R-:W-:Y:S01]  /*99f0*/  ULDC.64 UR4, c[0x0][0x3c8] ;  /* 0x0000f20000047ab9 */ /* 0x000fe20000000a00 */
[----:B------:R-:W-:Y:S01]  /*9a00*/  IADD3 R0, P3, P4, R87, R90, R10 ;  /* 0x0000005a57007210 */ /* 0x000fe20007c7e00a */
[----:B------:R-:W-:Y:S01]  /*9a10*/  ULDC.64 UR6, c[0x0][0x3e0] ;  /* 0x0000f80000067ab9 */ /* 0x000fe20000000a00 */
[----:B------:R-:W-:Y:S02]  /*9a20*/  IADD3.X R20, R89, R82, R13, P5, P6 ;  /* 0x0000005259147210 */ /* 0x000fe40002fec40d */
[----:B------:R-:W-:Y:S02]  /*9a30*/  CS2R R62, SRZ ;  /* 0x00000000003e7805 */ /* 0x000fe4000001ff00 */
[----:B------:R-:W-:Y:S02]  /*9a40*/  IADD3.X R3, R103, R88, R11, P3, P4 ;  /* 0x0000005867037210 */ /* 0x000fe40001fe840b */
[----:B------:R-:W-:-:S02]  /*9a50*/  CS2R R58, SRZ ;  /* 0x00000000003a7805 */ /* 0x000fc4000001ff00 */
[C---:B------:R-:W-:Y:S01]  /*9a60*/  LEA R6, P5, R7.reuse, UR4, 0x1 ;  /* 0x0000000407067c11 */ /* 0x040fe2000f8a08ff */
[----:B------:R-:W-:Y:S01]  /*9a70*/  ULDC UR4, c[0x0][0x3d4] ;  /* 0x0000f50000047ab9 */ /* 0x000fe20000000800 */
[C---:B------:R-:W-:Y:S02]  /*9a80*/  LEA R8, P4, R0.reuse, UR6, 0x1 ;  /* 0x0000000600087c11 */ /* 0x040fe4000f8808ff */
[----:B------:R-:W-:Y:S02]  /*9a90*/  CS2R R56, SRZ ;  /* 0x0000000000387805 */ /* 0x000fe4000001ff00 */
[----:B------:R-:W-:Y:S02]  /*9aa0*/  LEA.HI.X R7, R7, UR5, R20, 0x1, P5 ;  /* 0x0000000507077c11 */ /* 0x000fe4000a8f0c14 */
[----:B------:R-:W-:Y:S02]  /*9ab0*/  CS2R R50, SRZ ;  /* 0x0000000000327805 */ /* 0x000fe4000001ff00 */
[----:B------:R-:W-:Y:S01]  /*9ac0*/  LEA.HI.X R9, R0, UR7, R3, 0x1, P4 ;  /* 0x0000000700097c11 */ /* 0x000fe2000a0f0c03 */
[----:B------:R-:W-:Y:S01]  /*9ad0*/  ULDC.64 UR8, c[0x0][0x208] ;  /* 0x0000820000087ab9 */ /* 0x000fe20000000a00 */
[----:B------:R-:W-:-:S02]  /*9ae0*/  ISETP.GE.AND P3, PT, R208, UR4, PT ;  /* 0x00000004d0007c0c */ /* 0x000fc4000bf66270 */
[----:B-----5:R-:W-:Y:S02]  /*9af0*/  ISETP.GE.AND P4, PT, R93, UR4, PT ;  /* 0x000000045d007c0c */ /* 0x020fe4000bf86270 */
[----:B------:R-:W-:Y:S02]  /*9b00*/  ISETP.GE.AND P5, PT, R92, UR4, PT ;  /* 0x000000045c007c0c */ /* 0x000fe4000bfa6270 */
[----:B------:R-:W-:Y:S02]  /*9b10*/  ISETP.GE.AND P6, PT, R91, UR4, PT ;  /* 0x000000045b007c0c */ /* 0x000fe4000bfc6270 */
        /* <DEDUP_REMOVED lines=12> */
.L_x_1458:
[----:B------:R-:W-:Y:S05]  /*9be0*/  BSYNC B1 ;  /* 0x0000000000017941 */ /* 0x000fea0003800000 */
.L_x_1457:
[----:B------:R-:W-:Y:S01]  /*9bf0*/  BSSY B1, `(.L_x_1459) ;  /* 0x000002e000017945 */ /* 0x000fe20003800000 */
        /* <DEDUP_REMOVED lines=8> */
[----:B------:R-:W-:Y:S06]  /*9c80*/  @P2 BRA `(.L_x_1460) ;  /* 0x0000000000902947 */ /* 0x000fec0003800000 */
[----:B------:R-:W-:Y:S01]  /*9c90*/  LEA R0, P4, R14, R10, 0x6 ;  /* 0x0000000a0e007211 */ /* 0x000fe200078830ff */
[----:B------:R-:W-:Y:S01]  /*9ca0*/  ULDC.64 UR4, c[0x0][0x3c8] ;  /* 0x0000f20000047ab9 */ /* 0x000fe20000000a00 */
[----:B01----:R-:W-:Y:S01]  /*9cb0*/  LEA R6, P3, R84, R12, 0x6 ;  /* 0x0000000c54067211 */ /* 0x003fe200078630ff */
[----:B------:R-:W-:Y:S01]  /*9cc0*/  ULDC.64 UR6, c[0x0][0x3e0] ;  /* 0x0000f80000067ab9 */ /* 0x000fe20000000a00 */
[----:B------:R-:W-:Y:S02]  /*9cd0*/  IADD3 R0, P6, R0, R87, RZ ;  /* 0x0000005700007210 */ /* 0x000fe40007fde0ff */
[----:B------:R-:W-:Y:S02]  /*9ce0*/  CS2R R46, SRZ ;  /* 0x00000000002e7805 */ /* 0x000fe4000001ff00 */
[----:B------:R-:W-:Y:S02]  /*9cf0*/  LEA.HI.X R8, R14, R11, R15, 0x6, P4 ;  /* 0x0000000b0e087211 */ /* 0x000fe400020f340f */
[----:B------:R-:W-:-:S02]  /*9d00*/  CS2R R44, SRZ ;  /* 0x00000000002c7805 */ /* 0x000fc4000001ff00 */
[----:B------:R-:W-:Y:S02]  /*9d10*/  IADD3 R7, P5, R6, R99, RZ ;  /* 0x0000006306077210 */ /* 0x000fe40007fbe0ff */
[----:B------:R-:W-:Y:S02]  /*9d20*/  CS2R R38, SRZ ;  /* 0x0000000000267805 */ /* 0x000fe4000001ff00 */
[----:B------:R-:W-:Y:S01]  /*9d30*/  LEA.HI.X R20, R84, R13, R85, 0x6, P3 ;  /* 0x0000000d54147211 */ /* 0x000fe200018f3455 */
[----:B------:R-:W-:Y:S01]  /*9d40*/  IMAD.X R3, R8, 0x1, R103, P6 ;  /* 0x0000000108037824 */ /* 0x000fe200030e0667 */
[----:B------:R-:W-:Y:S01]  /*9d50*/  LEA R6, P3, R7, UR4, 0x1 ;  /* 0x0000000407067c11 */ /* 0x000fe2000f8608ff */
[----:B------:R-:W-:Y:S01]  /*9d60*/  ULDC UR4, c[0x0][0x3d4] ;  /* 0x0000f50000047ab9 */ /* 0x000fe20000000800 */
[----:B------:R-:W-:Y:S02]  /*9d70*/  IADD3.X R20, R20, R89, RZ, P5, !PT ;  /* 0x0000005914147210 */ /* 0x000fe40002ffe4ff */
[----:B------:R-:W-:-:S02]  /*9d80*/  CS2R R34, SRZ ;  /* 0x0000000000227805 */ /* 0x000fc4000001ff00 */
[C---:B------:R-:W-:Y:S01]  /*9d90*/  LEA R8, P4, R0.reuse, UR6, 0x1 ;  /* 0x0000000600087c11 */ /* 0x040fe2000f8808ff */
[----:B------:R-:W-:Y:S01]  /*9da0*/  ULDC.64 UR8, c[0x0][0x208] ;  /* 0x0000820000087ab9 */ /* 0x000fe20000000a00 */
[----:B------:R-:W-:Y:S02]  /*9db0*/  LEA.HI.X R7, R7, UR5, R20, 0x1, P3 ;  /* 0x0000000507077c11 */ /* 0x000fe400098f0c14 */
[----:B------:R-:W-:Y:S02]  /*9dc0*/  LEA.HI.X R9, R0, UR7, R3, 0x1, P4 ;  /* 0x0000000700097c11 */ /* 0x000fe4000a0f0c03 */
[----:B------:R-:W-:Y:S02]  /*9dd0*/  ISETP.GE.AND P3, PT, R208, UR4, PT ;  /* 0x00000004d0007c0c */ /* 0x000fe4000bf66270 */
[----:B-----5:R-:W-:Y:S02]  /*9de0*/  ISETP.GE.AND P4, PT, R93, UR4, PT ;  /* 0x000000045d007c0c */ /* 0x020fe4000bf86270 */
        /* <DEDUP_REMOVED lines=14> */
.L_x_1460:
[----:B------:R-:W-:Y:S05]  /*9ed0*/  BSYNC B1 ;  /* 0x0000000000017941 */ /* 0x000fea0003800000 */
.L_x_1459:
[----:B------:R-:W3:Y:S01]  /*9ee0*/  LDL R0, [R1+0x78] ;  /* 0x0000780001007983 */ /* 0x000ee20000100800 */
[----:B-----5:R-:W-:Y:S01]  /*9ef0*/  IMAD.MOV.U32 R3, RZ, RZ, R69 ;  /* 0x000000ffff037224 */ /* 0x020fe200078e0045 */
[----:B012---:R-:W-:Y:S01]  /*9f00*/  MOV R6, R76 ;  /* 0x0000004c00067202 */ /* 0x007fe20000000f00 */
[----:B------:R-:W0:Y:S01]  /*9f10*/  LDC R86, c[0x0][0x428] ;  /* 0x00010a00ff567b82 */ /* 0x000e220000000800 */
[----:B------:R-:W-:Y:S01]  /*9f20*/  IMAD.MOV.U32 R7, RZ, RZ, R77 ;  /* 0x000000ffff077224 */ /* 0x000fe200078e004d */
[----:B------:R-:W-:Y:S01]  /*9f30*/  BSSY B1, `(.L_x_1461) ;  /* 0x000004d000017945 */ /* 0x000fe20003800000 */
        /* <DEDUP_REMOVED lines=12> */
[----:B------:R-:W-:Y:S02]  /*a000*/  PRMT R97, R7, 0x7610, R97 ;  /* 0x0000761007617816 */ /* 0x000fe40000000061 */
[----:B------:R-:W-:Y:S02]  /*a010*/  CS2R R30, SRZ ;  /* 0x00000000001e7805 */ /* 0x000fe4000001ff00 */
[----:B------:R-:W-:Y:S01]  /*a020*/  PRMT R105, R6, 0x7610, R105 ;  /* 0x0000761006697816 */ /* 0x000fe20000000069 */
[----:B------:R-:W-:Y:S01]  /*a030*/  IMAD.MOV.U32 R6, RZ, RZ, R79 ;  /* 0x000000ffff067224 */ /* 0x000fe200078e004f */
[----:B------:R-:W-:Y:S02]  /*a040*/  MOV R7, R50 ;  /* 0x0000003200077202 */ /* 0x000fe40000000f00 */
[----:B------:R-:W-:Y:S02]  /*a050*/  MOV R41, R27 ;  /* 0x0000001b00297202 */ /* 0x000fe40000000f00 */
[----:B------:R-:W-:-:S02]  /*a060*/  CS2R R26, SRZ ;  /* 0x00000000001a7805 */ /* 0x000fc4000001ff00 */
[----:B------:R-:W-:Y:S02]  /*a070*/  PRMT R90, R90, 0x5410, R7 ;  /* 0x000054105a5a7816 */ /* 0x000fe40000000007 */
[----:B---3--:R-:W-:Y:S01]  /*a080*/  ISETP.GE.AND P3, PT, R0, R21, PT ;  /* 0x000000150000720c */ /* 0x008fe20003f66270 */
[----:B------:R-:W-:Y:S01]  /*a090*/  IMAD.MOV.U32 R0, RZ, RZ, R68 ;  /* 0x000000ffff007224 */ /* 0x000fe200078e0044 */
[----:B------:R-:W-:-:S04]  /*a0a0*/  CS2R R20, SRZ ;  /* 0x0000000000147805 */ /* 0x000fc8000001ff00 */
[----:B------:R-:W-:Y:S01]  /*a0b0*/  PRMT R95, R95, 0x5410, R0 ;  /* 0x000054105f5f7816 */ /* 0x000fe20000000000 */
[----:B------:R-:W-:-:S05]  /*a0c0*/  IMAD.MOV.U32 R0, RZ, RZ, R72 ;  /* 0x000000ffff007224 */ /* 0x000fca00078e0048 */
[----:B------:R-:W-:Y:S01]  /*a0d0*/  PRMT R100, R0, 0x5410, R3 ;  /* 0x0000541000647816 */ /* 0x000fe20000000003 */
[----:B------:R-:W-:Y:S02]  /*a0e0*/  IMAD.MOV.U32 R0, RZ, RZ, R80 ;  /* 0x000000ffff007224 */ /* 0x000fe400078e0050 */
[----:B------:R-:W-:-:S03]  /*a0f0*/  IMAD.MOV.U32 R3, RZ, RZ, R81 ;  /* 0x000000ffff037224 */ /* 0x000fc600078e0051 */
[----:B------:R-:W-:Y:S01]  /*a100*/  PRMT R107, R0, 0x7610, R107 ;  /* 0x00007610006b7816 */ /* 0x000fe2000000006b */
[----:B------:R-:W-:Y:S01]  /*a110*/  IMAD.MOV.U32 R0, RZ, RZ, R70 ;  /* 0x000000ffff007224 */ /* 0x000fe200078e0046 */
[----:B------:R-:W-:Y:S01]  /*a120*/  PRMT R106, R3, 0x7610, R106 ;  /* 0x00007610036a7816 */ /* 0x000fe2000000006a */
[----:B------:R-:W-:-:S03]  /*a130*/  IMAD.MOV.U32 R3, RZ, RZ, R71 ;  /* 0x000000ffff037224 */ /* 0x000fc600078e0047 */
[----:B------:R-:W-:Y:S02]  /*a140*/  PRMT R106, R106, 0x5410, R6 ;  /* 0x000054106a6a7816 */ /* 0x000fe40000000006 */
[----:B------:R-:W-:Y:S02]  /*a150*/  CS2R R6, SRZ ;  /* 0x0000000000067805 */ /* 0x000fe4000001ff00 */
[----:B------:R-:W-:Y:S01]  /*a160*/  PRMT R101, R0, 0x5410, R3 ;  /* 0x0000541000657816 */ /* 0x000fe20000000003 */
[----:B------:R-:W-:Y:S02]  /*a170*/  IMAD.MOV.U32 R0, RZ, RZ, R75 ;  /* 0x000000ffff007224 */ /* 0x000fe400078e004b */
[----:B------:R-:W-:-:S03]  /*a180*/  IMAD.MOV.U32 R3, RZ, RZ, R78 ;  /* 0x000000ffff037224 */ /* 0x000fc600078e004e */
[----:B------:R-:W-:Y:S02]  /*a190*/  PRMT R104, R104, 0x5410, R0 ;  /* 0x0000541068687816 */ /* 0x000fe40000000000 */
[----:B------:R-:W-:Y:S01]  /*a1a0*/  PRMT R107, R107, 0x5410, R3 ;  /* 0x000054106b6b7816 */ /* 0x000fe20000000003 */
[----:B0-----:R-:W-:Y:S06]  /*a1b0*/  @P3 BRA `(.L_x_1462) ;  /* 0x0000000000903947 */ /* 0x001fec0003800000 */
[----:B------:R-:W-:Y:S01]  /*a1c0*/  IMAD.WIDE.U32 R12, R84, 0x60, R12 ;  /* 0x00000060540c7825 */ /* 0x000fe200078e000c */
[----:B------:R-:W-:Y:S01]  /*a1d0*/  ULDC UR4, c[0x0][0x3d4] ;  /* 0x0000f50000047ab9 */ /* 0x000fe20000000800 */
[----:B------:R-:W-:Y:S01]  /*a1e0*/  ULDC.64 UR6, c[0x0][0x3c8] ;  /* 0x0000f20000067ab9 */ /* 0x000fe20000000a00 */
[----:B------:R-:W-:Y:S01]  /*a1f0*/  ULDC.64 UR8, c[0x0][0x3e0] ;  /* 0x0000f80000087ab9 */ /* 0x000fe20000000a00 */
[----:B------:R-:W-:Y:S01]  /*a200*/  IMAD.WIDE.U32 R10, R14, 0x60, R10 ;  /* 0x000000600e0a7825 */ /* 0x000fe200078e000a */
[----:B------:R-:W-:Y:S02]  /*a210*/  IADD3 R99, P4, R99, R12, RZ ;  /* 0x0000000c63637210 */ /* 0x000fe40007f9e0ff */
[----:B------:R-:W-:Y:S02]  /*a220*/  CS2R R28, SRZ ;  /* 0x00000000001c7805 */ /* 0x000fe4000001ff00 */
[----:B------:R-:W-:Y:S01]  /*a230*/  CS2R R30, SRZ ;  /* 0x00000000001e7805 */ /* 0x000fe2000001ff00 */
[----:B------:R-:W-:Y:S01]  /*a240*/  IMAD R4, R85, 0x60, RZ ;  /* 0x0000006055047824 */ /* 0x000fe200078e02ff */
[----:B------:R-:W-:Y:S01]  /*a250*/  IADD3 R87, P5, R87, R10, RZ ;  /* 0x0000000a57577210 */ /* 0x000fe20007fbe0ff */
[----:B------:R-:W-:Y:S01]  /*a260*/  IMAD R0, R15, 0x60, RZ ;  /* 0x000000600f007824 */ /* 0x000fe200078e02ff */
[----:B------:R-:W-:-:S02]  /*a270*/  ULDC.64 UR10, c[0x0][0x208] ;  /* 0x00008200000a7ab9 */ /* 0x000fc40000000a00 */
[----:B------:R-:W-:Y:S02]  /*a280*/  IADD3.X R4, R89, R13, R4, P4, !PT ;  /* 0x0000000d59047210 */ /* 0x000fe400027fe404 */
[----:B------:R-:W-:Y:S02]  /*a290*/  ISETP.GE.AND P4, PT, R208, UR4, PT ;  /* 0x00000004d0007c0c */ /* 0x000fe4000bf86270 */
[----:B------:R-:W-:Y:S02]  /*a2a0*/  IADD3.X R0, R103, R11, R0, P5, !PT ;  /* 0x0000000b67007210 */ /* 0x000fe40002ffe400 */
[----:B------:R-:W-:Y:S02]  /*a2b0*/  LEA R10, P5, R99, UR6, 0x1 ;  /* 0x00000006630a7c11 */ /* 0x000fe4000f8a08ff */
[----:B------:R-:W-:Y:S02]  /*a2c0*/  LEA R12, P6, R87, UR8, 0x1 ;  /* 0x00000008570c7c11 */ /* 0x000fe4000f8c08ff */
[----:B------:R-:W-:-:S02]  /*a2d0*/  LEA.HI.X R11, R99, UR7, R4, 0x1, P5 ;  /* 0x00000007630b7c11 */ /* 0x000fc4000a8f0c04 */
[----:B------:R-:W-:Y:S02]  /*a2e0*/  LEA.HI.X R13, R87, UR9, R0, 0x1, P6 ;  /* 0x00000009570d7c11 */ /* 0x000fe4000b0f0c00 */
[----:B------:R-:W-:Y:S01]  /*a2f0*/  ISETP.GE.AND P6, PT, R93, UR4, PT ;  /* 0x000000045d007c0c */ /* 0x000fe2000bfc6270 */
[----:B------:R0:W5:Y:S01]  /*a300*/  @!P4 LDG.E.64 R28, desc[UR10][R10.64] ;  /* 0x0000000a0a1cc981 */ /* 0x000162000c1e1b00 */
[----:B------:R-:W-:-:S03]  /*a310*/  ISETP.GE.AND P5, PT, R92, UR4, PT ;  /* 0x000000045c007c0c */ /* 0x000fc6000bfa6270 */
[----:B------:R0:W5:Y:S01]  /*a320*/  @!P4 LDG.E.64 R30, desc[UR10][R12.64] ;  /* 0x0000000a0c1ec981 */ /* 0x000162000c1e1b00 */
[----:B------:R-:W-:Y:S02]  /*a330*/  ISETP.GE.AND P4, PT, R91, UR4, PT ;  /* 0x000000045b007c0c */ /* 0x000fe4000bf86270 */
        /* <DEDUP_REMOVED lines=12> */
.L_x_1462:
[----:B------:R-:W-:Y:S05]  /*a400*/  BSYNC B1 ;  /* 0x0000000000017941 */ /* 0x000fea0003800000 */
.L_x_1461:
[----:B------:R-:W2:Y:S01]  /*a410*/  LDL R109, [R1+0x64] ;  /* 0x00006400016d7983 */ /* 0x000ea20000100800 */
[----:B------:R-:W-:Y:S01]  /*a420*/  IMAD.MOV.U32 R3, RZ, RZ, R56 ;  /* 0x000000ffff037224 */ /* 0x000fe200078e0038 */
[----:B------:R-:W-:Y:S01]  /*a430*/  ISETP.NE.AND P4, PT, R86, 0x1, PT ;  /* 0x000000015600780c */ /* 0x000fe20003f85270 */
[----:B0-----:R-:W-:Y:S01]  /*a440*/  IMAD.MOV.U32 R10, RZ, RZ, R57 ;  /* 0x000000ffff0a7224 */ /* 0x001fe200078e0039 */
        /* <DEDUP_REMOVED lines=14> */
[----:B------:R-:W-:Y:S01]  /*a530*/  MOV R11, R52 ;  /* 0x00000034000b7202 */ /* 0x000fe20000000f00 */
[----:B------:R-:W0:Y:S01]  /*a540*/  @P4 LDC R10, c[0x0][0x42c] ;  /* 0x00010b00ff0a4b82 */ /* 0x000e220000000800 */
[----:B------:R-:W-:Y:S01]  /*a550*/  PRMT R94, R94, 0x5410, R3 ;  /* 0x000054105e5e7816 */ /* 0x000fe20000000003 */
[----:B------:R-:W-:Y:S01]  /*a560*/  IMAD.MOV.U32 R3, RZ, RZ, R61 ;  /* 0x000000ffff037224 */ /* 0x000fe200078e003d */
[----:B------:R-:W-:Y:S01]  /*a570*/  PRMT R93, R0, 0x7610, R93 ;  /* 0x00007610005d7816 */ /* 0x000fe2000000005d */
[----:B------:R-:W-:Y:S01]  /*a580*/  ULDC.64 UR4, c[0x0][0x3c8] ;  /* 0x0000f20000047ab9 */ /* 0x000fe20000000a00 */
[----:B------:R-:W-:Y:S01]  /*a590*/  LEA R0, R110, R18, 0x7 ;  /* 0x000000126e007211 */ /* 0x000fe200078e38ff */
[----:B------:R-:W-:Y:S01]  /*a5a0*/  ULDC.64 UR6, c[0x0][0x3e0] ;  /* 0x0000f80000067ab9 */ /* 0x000fe20000000a00 */
[----:B------:R-:W-:-:S02]  /*a5b0*/  PRMT R99, R3, 0x7610, R99 ;  /* 0x0000761003637816 */ /* 0x000fc40000000063 */
[----:B------:R-:W-:Y:S01]  /*a5c0*/  PRMT R92, R92, 0x5410, R11 ;  /* 0x000054105c5c7816 */ /* 0x000fe2000000000b */
[----:B------:R-:W-:Y:S01]  /*a5d0*/  IMAD.MOV.U32 R11, RZ, RZ, R55 ;  /* 0x000000ffff0b7224 */ /* 0x000fe200078e0037 */
[----:B------:R-:W-:-:S04]  /*a5e0*/  MOV R12, R60 ;  /* 0x0000003c000c7202 */ /* 0x000fc80000000f00 */
[----:B------:R-:W-:Y:S02]  /*a5f0*/  PRMT R95, R11, 0x7610, R95 ;  /* 0x000076100b5f7816 */ /* 0x000fe4000000005f */
[----:B------:R-:W1:Y:S01]  /*a600*/  @P4 LDC R11, c[0x0][0x430] ;  /* 0x00010c00ff0b4b82 */ /* 0x000e620000000800 */
[----:B------:R-:W-:Y:S01]  /*a610*/  PRMT R98, R98, 0x5410, R12 ;  /* 0x0000541062627816 */ /* 0x000fe2000000000c */
[----:B------:R-:W-:-:S05]  /*a620*/  IMAD.MOV.U32 R12, RZ, RZ, R64 ;  /* 0x000000ffff0c7224 */ /* 0x000fca00078e0040 */
[----:B------:R-:W-:Y:S01]  /*a630*/  PRMT R103, R12, 0x5410, R13 ;  /* 0x000054100c677816 */ /* 0x000fe2000000000d */
[----:B--2---:R-:W-:Y:S02]  /*a640*/  IMAD R3, R109, 0x20, R0 ;  /* 0x000000206d037824 */ /* 0x004fe400078e0200 */
[----:B------:R-:W2:Y:S01]  /*a650*/  LDL R109, [R1+0x70] ;  /* 0x00007000016d7983 */ /* 0x000ea20000100800 */
[----:B------:R-:W-:Y:S01]  /*a660*/  IMAD.MOV.U32 R0, RZ, RZ, R34 ;  /* 0x000000ffff007224 */ /* 0x000fe200078e0022 */
[----:B------:R-:W-:Y:S01]  /*a670*/  MOV R13, R38 ;  /* 0x00000026000d7202 */ /* 0x000fe20000000f00 */
[----:B------:R-:W-:Y:S02]  /*a680*/  IMAD.MOV.U32 R12, RZ, RZ, R35 ;  /* 0x000000ffff0c7224 */ /* 0x000fe400078e0023 */
[----:B------:R-:W-:-:S03]  /*a690*/  IMAD.MOV.U32 R86, RZ, RZ, R39 ;  /* 0x000000ffff567224 */ /* 0x000fc600078e0027 */
[----:B------:R-:W-:Y:S01]  /*a6a0*/  PRMT R87, R12, 0x5410, R0 ;  /* 0x000054100c577816 */ /* 0x000fe20000000000 */
[----:B0-----:R-:W-:Y:S01]  /*a6b0*/  @P4 IMAD.HI.U32 R0, R3, R10, RZ ;  /* 0x0000000a03004227 */ /* 0x001fe200078e00ff */
[----:B------:R-:W-:Y:S02]  /*a6c0*/  PRMT R88, R13, 0x5410, R86 ;  /* 0x000054100d587816 */ /* 0x000fe40000000056 */
[----:B------:R-:W-:Y:S01]  /*a6d0*/  MOV R13, R46 ;  /* 0x0000002e000d7202 */ /* 0x000fe20000000f00 */
[----:B------:R-:W-:Y:S01]  /*a6e0*/  IMAD.MOV.U32 R10, RZ, RZ, R44 ;  /* 0x000000ffff0a7224 */ /* 0x000fe200078e002c */
[----:B-1----:R-:W-:Y:S01]  /*a6f0*/  @P4 SHF.R.U32.HI R3, RZ, R11, R0 ;  /* 0x0000000bff034219 */ /* 0x002fe20000011600 */
[----:B------:R-:W-:Y:S02]  /*a700*/  IMAD.MOV.U32 R12, RZ, RZ, R45 ;  /* 0x000000ffff0c7224 */ /* 0x000fe400078e002d */
[----:B------:R-:W-:Y:S01]  /*a710*/  IMAD.MOV.U32 R86, RZ, RZ, R47 ;  /* 0x000000ffff567224 */ /* 0x000fe200078e002f */
[----:B------:R-:W-:Y:S01]  /*a720*/  PRMT R89, R89, 0x5410, R10 ;  /* 0x0000541059597816 */ /* 0x000fe2000000000a */
[----:B------:R-:W-:Y:S01]  /*a730*/  IMAD.MOV.U32 R0, RZ, RZ, R32 ;  /* 0x000000ffff007224 */ /* 0x000fe200078e0020 */
[----:B------:R-:W-:Y:S01]  /*a740*/  SHF.R.S32.HI R11, RZ, 0x1f, R3 ;  /* 0x0000001fff0b7819 */ /* 0x000fe20000011403 */
[----:B------:R-:W-:Y:S01]  /*a750*/  IMAD.MOV.U32 R10, RZ, RZ, R33 ;  /* 0x000000ffff0a7224 */ /* 0x000fe200078e0021 */
[----:B------:R-:W-:Y:S01]  /*a760*/  PRMT R90, R12, 0x7610, R90 ;  /* 0x000076100c5a7816 */ /* 0x000fe2000000005a */
[----:B------:R-:W-:Y:S01]  /*a770*/  IMAD.WIDE.U32 R40, R3, R84, R40 ;  /* 0x0000005403287225 */ /* 0x000fe200078e0028 */
[----:B------:R-:W-:-:S02]  /*a780*/  PRMT R91, R13, 0x5410, R86 ;  /* 0x000054100d5b7816 */ /* 0x000fc40000000056 */
[----:B------:R-:W-:Y:S01]  /*a790*/  MOV R12, R36 ;  /* 0x00000024000c7202 */ /* 0x000fe20000000f00 */
[C---:B------:R-:W-:Y:S01]  /*a7a0*/  IMAD R84, R11.reuse, R84, RZ ;  /* 0x000000540b547224 */ /* 0x040fe200078e02ff */
[----:B------:R-:W-:Y:S01]  /*a7b0*/  PRMT R86, R10, 0x5410, R0 ;  /* 0x000054100a567816 */ /* 0x000fe20000000000 */
[-C--:B------:R-:W-:Y:S01]  /*a7c0*/  IMAD R0, R11, R14.reuse, RZ ;  /* 0x0000000e0b007224 */ /* 0x080fe200078e02ff */
[----:B------:R-:W-:Y:S01]  /*a7d0*/  PRMT R89, R12, 0x7610, R89 ;  /* 0x000076100c597816 */ /* 0x000fe20000000059 */
[----:B------:R-:W-:Y:S02]  /*a7e0*/  IMAD.MOV.U32 R10, RZ, RZ, R37 ;  /* 0x000000ffff0a7224 */ /* 0x000fe400078e0025 */
[----:B------:R-:W-:-:S04]  /*a7f0*/  IMAD.WIDE.U32 R12, R3, R14, R82 ;  /* 0x0000000e030c7225 */ /* 0x000fc800078e0052 */
[C-C-:B------:R-:W-:Y:S01]  /*a800*/  IMAD R11, R3.reuse, R85, R84.reuse ;  /* 0x00000055030b7224 */ /* 0x140fe200078e0254 */
[----:B------:R-:W-:Y:S01]  /*a810*/  PRMT R84, R10, 0x7610, R84 ;  /* 0x000076100a547816 */ /* 0x000fe20000000054 */
[----:B------:R-:W-:Y:S01]  /*a820*/  IMAD R3, R3, R15, R0 ;  /* 0x0000000f03037224 */ /* 0x000fe200078e0200 */
[----:B------:R-:W-:Y:S01]  /*a830*/  LEA R10, P4, R40, UR4, 0x1 ;  /* 0x00000004280a7c11 */ /* 0x000fe2000f8808ff */
[----:B------:R-:W-:Y:S01]  /*a840*/  IMAD.MOV.U32 R14, RZ, RZ, R42 ;  /* 0x000000ffff0e7224 */ /* 0x000fe200078e002a */
[----:B------:R-:W-:Y:S01]  /*a850*/  IADD3 R11, R41, R11, RZ ;  /* 0x0000000b290b7210 */ /* 0x000fe20007ffe0ff */
[----:B------:R-:W-:Y:S01]  /*a860*/  IMAD.IADD R3, R13, 0x1, R3 ;  /* 0x000000010d037824 */ /* 0x000fe200078e0203 */
[----:B------:R-:W-:Y:S01]  /*a870*/  LEA R0, P5, R12, UR6, 0x1 ;  /* 0x000000060c007c11 */ /* 0x000fe2000f8a08ff */
[----:B------:R-:W-:Y:S01]  /*a880*/  IMAD.MOV.U32 R15, RZ, RZ, R43 ;  /* 0x000000ffff0f7224 */ /* 0x000fe200078e002b */
[----:B------:R-:W-:Y:S01]  /*a890*/  UMOV UR4, 0xffffffff ;  /* 0xffffffff00047882 */ /* 0x000fe20000000000 */
[----:B------:R-:W-:-:S02]  /*a8a0*/  LEA.HI.X R40, R40, UR5, R11, 0x1, P4 ;  /* 0x0000000528287c11 */ /* 0x000fc4000a0f0c0b */
[----:B------:R-:W-:Y:S02]  /*a8b0*/  LEA.HI.X R3, R12, UR7, R3, 0x1, P5 ;  /* 0x000000070c037c11 */ /* 0x000fe4000a8f0c03 */
[----:B------:R-:W-:Y:S02]  /*a8c0*/  PRMT R84, R84, 0x5410, R14 ;  /* 0x0000541054547816 */ /* 0x000fe4000000000e */
[----:B------:R-:W-:Y:S02]  /*a8d0*/  PRMT R85, R15, 0x7610, R85 ;  /* 0x000076100f557816 */ /* 0x000fe40000000055 */
[----:B--2---:R-:W-:Y:S01]  /*a8e0*/  LEA.HI R41, R109, R109, RZ, 0x1 ;  /* 0x0000006d6d297211 */ /* 0x004fe200078f08ff */
[----:B------:R-:W-:Y:S06]  /*a8f0*/  BRA.DIV UR4, `(.L_x_1463) ;  /* 0x000001ce04e07947 */ /* 0x000fec000b800000 */
.L_x_1784:
[----:B------:R-:W-:-:S03]  /*a900*/  UMOV UR4, 0xffffffff ;  /* 0xffffffff00047882 */ /* 0x000fc60000000000 */
[----:B------:R-:W-:Y:S05]  /*a910*/  BRA.DIV UR4, `(.L_x_1464) ;  /* 0x000001d204007947 */ /* 0x000fea000b800000 */
.L_x_1787:
[----:B------:R-:W-:-:S03]  /*a920*/  UMOV UR4, 0xffffffff ;  /* 0xffffffff00047882 */ /* 0x000fc60000000000 */
[----:B------:R-:W-:Y:S05]  /*a930*/  BRA.DIV UR4, `(.L_x_1465) ;  /* 0x000001d204207947 */ /* 0x000fea000b800000 */
.L_x_1790:
[----:B------:R-:W-:-:S03]  /*a940*/  UMOV UR4, 0xffffffff ;  /* 0xffffffff00047882 */ /* 0x000fc60000000000 */
[----:B------:R-:W-:Y:S05]  /*a950*/  BRA.DIV UR4, `(.L_x_1466) ;  /* 0x000001d204407947 */ /* 0x000fea000b800000 */
.L_x_1793:
[----:B------:R-:W-:-:S03]  /*a960*/  UMOV UR4, 0xffffffff ;  /* 0xffffffff00047882 */ /* 0x000fc60000000000 */
[----:B------:R-:W-:Y:S05]  /*a970*/  BRA.DIV UR4, `(.L_x_1467) ;  /* 0x000001d204607947 */ /* 0x000fea000b800000 */
.L_x_1796:
[----:B------:R-:W-:-:S03]  /*a980*/  UMOV UR4, 0xffffffff ;  /* 0xffffffff00047882 */ /* 0x000fc60000000000 */
[----:B------:R-:W-:Y:S05]  /*a990*/  BRA.DIV UR4, `(.L_x_1468) ;  /* 0x000001d204807947 */ /* 0x000fea000b800000 */
.L_x_1799:
[----:B------:R-:W-:-:S03]  /*a9a0*/  UMOV UR4, 0xffffffff ;  /* 0xffffffff00047882 */ /* 0x000fc60000000000 */
[----:B------:R-:W-:Y:S05]  /*a9b0*/  BRA.DIV UR4, `(.L_x_1469) ;  /* 0x000001d204a07947 */ /* 0x000fea000b800000 */
.L_x_1802:
[----:B------:R-:W-:-:S03]  /*a9c0*/  UMOV UR4, 0xffffffff ;  /* 0xffffffff00047882 */ /* 0x000fc60000000000 */
[----:B------:R-:W-:Y:S05]  /*a9d0*/  BRA.DIV UR4, `(.L_x_1470) ;  /* 0x000001d204c07947 */ /* 0x000fea000b800000 */
.L_x_1805:
[----:B------:R-:W-:-:S03]  /*a9e0*/  UMOV UR4, 0xffffffff ;  /* 0xffffffff00047882 */ /* 0x000fc60000000000 */
[----:B------:R-:W-:Y:S05]  /*a9f0*/  BRA.DIV UR4, `(.L_x_1471) ;  /* 0x000001d204e07947 */ /* 0x000fea000b800000 */
.L_x_1808:
[----:B------:R-:W-:-:S03]  /*aa00*/  UMOV UR4, 0xffffffff ;  /* 0xffffffff00047882 */ /* 0x000fc60000000000 */
[----:B------:R-:W-:Y:S05]  /*aa10*/  BRA.DIV UR4, `(.L_x_1472) ;  /* 0x000001d604007947 */ /* 0x000fea000b800000 */
.L_x_1811:
[----:B------:R-:W-:-:S03]  /*aa20*/  UMOV UR4, 0xffffffff ;  /* 0xffffffff00047882 */ /* 0x000fc60000000000 */
[----:B------:R-:W-:Y:S05]  /*aa30*/  BRA.DIV UR4, `(.L_x_1473) ;  /* 0x000001d604207947 */ /* 0x000fea000b800000 */
.L_x_1814:
[----:B------:R-:W-:-:S03]  /*aa40*/  UMOV UR4, 0xffffffff ;  /* 0xffffffff00047882 */ /* 0x000fc60000000000 */
[----:B------:R-:W-:Y:S05]  /*aa50*/  BRA.DIV UR4, `(.L_x_1474) ;  /* 0x000001d604407947 */ /* 0x000fea000b800000 */
.L_x_1817:
[----:B------:R-:W-:-:S03]  /*aa60*/  UMOV UR4, 0xffffffff ;  /* 0xffffffff00047882 */ /* 0x000fc60000000000 */
[----:B------:R-:W-:Y:S05]  /*aa70*/  BRA.DIV UR4, `(.L_x_1475) ;  /* 0x000001d604607947 */ /* 0x000fea000b800000 */
.L_x_1820:
[----:B------:R-:W-:Y:S01]  /*aa80*/  UMOV UR4, 0xffffffff ;  /* 0xffffffff00047882 */ /* 0x000fe20000000000 */
[----:B------:R-:W-:Y:S02]  /*aa90*/  LOP3.LUT R41, R41, 0xfffffffe, RZ, 0xc0, !PT ;  /* 0xfffffffe29297812 */ /* 0x000fe400078ec0ff */
[----:B------:R-:W-:Y:S05]  /*aaa0*/  BRA.DIV UR4, `(.L_x_1476) ;  /* 0x000001d6047c7947 */ /* 0x000fea000b800000 */
.L_x_1823:
[----:B------:R-:W-:Y:S01]  /*aab0*/  UMOV UR4, 0xffffffff ;  /* 0xffffffff00047882 */ /* 0x000fe20000000000 */
[----:B------:R-:W-:Y:S02]  /*aac0*/  IMAD.IADD R41, R109, 0x1, -R41 ;  /* 0x000000016d297824 */ /* 0x000fe400078e0a29 */
[----:B------:R-:W-:Y:S05]  /*aad0*/  BRA.DIV UR4, `(.L_x_1477) ;  /* 0x000001d604987947 */ /* 0x000fea000b800000 */
.L_x_1826:
[----:B------:R-:W-:Y:S01]  /*aae0*/  UMOV UR4, 0xffffffff ;  /* 0xffffffff00047882 */ /* 0x000fe20000000000 */
[----:B------:R-:W-:Y:S02]  /*aaf0*/  SHF.L.U32 R83, R41, 0x1f, RZ ;  /* 0x0000001f29537819 */ /* 0x000fe400000006ff */
[----:B------:R-:W-:Y:S05]  /*ab00*/  BRA.DIV UR4, `(.L_x_1478) ;  /* 0x000001d604b47947 */ /* 0x000fea000b800000 */
.L_x_1829:
[----:B------:R-:W0:Y:S01]  /*ab10*/  SYNCS.PHASECHK.TRANS64.TRYWAIT P4, [R16+URZ+0x30800], R83 ;  /* 0x03080053100075a7 */ /* 0x000e22000808017f */
[----:B------:R-:W-:Y:S01]  /*ab20*/  IMAD.MOV.U32 R0, RZ, RZ, R48 ;  /* 0x000000ffff007224 */ /* 0x000fe200078e0030 */
[----:B------:R-:W-:Y:S01]  /*ab30*/  MOV R3, R49 ;  /* 0x0000003100037202 */ /* 0x000fe20000000f00 */
[----:B-----5:R-:W-:Y:S01]  /*ab40*/  IMAD.MOV.U32 R10, RZ, RZ, R4 ;  /* 0x000000ffff0a7224 */ /* 0x020fe200078e0004 */
[----:B------:R-:W-:Y:S01]  /*ab50*/  BSSY B1, `(.L_x_1479) ;  /* 0x000001a000017945 */ /* 0x000fe20003800000 */
        /* <DEDUP_REMOVED lines=8> */
[----:B------:R-:W-:-:S03]  /*abe0*/  IMAD.MOV.U32 R14, RZ, RZ, R27 ;  /* 0x000000ffff0e7224 */ /* 0x000fc600078e001b */
        /* <DEDUP_REMOVED lines=10> */
[----:B------:R-:W-:-:S04]  /*ac90*/  MOV R12, R21 ;  /* 0x00000015000c7202 */ /* 0x000fc80000000f00 */
[----:B------:R-:W-:Y:S01]  /*aca0*/  PRMT R11, R11, 0x5410, R12 ;  /* 0x000054100b0b7816 */ /* 0x000fe2000000000c */
[----:B------:R-:W-:Y:S01]  /*acb0*/  IMAD.MOV.U32 R12, RZ, RZ, R30 ;  /* 0x000000ffff0c7224 */ /* 0x000fe200078e001e */
[----:B------:R-:W-:Y:S02]  /*acc0*/  PRMT R41, R13, 0x5410, R14 ;  /* 0x000054100d297816 */ /* 0x000fe4000000000e */
[----:B------:R-:W-:Y:S01]  /*acd0*/  MOV R13, R31 ;  /* 0x0000001f000d7202 */ /* 0x000fe20000000f00 */
[----:B0-----:R-:W-:Y:S06]  /*ace0*/  @!P4 BRA `(.L_x_1480) ;  /* 0x000001d40064c947 */ /* 0x001fec0003800000 */
.L_x_1830:
[----:B------:R-:W-:Y:S05]  /*acf0*/  BSYNC B1 ;  /* 0x0000000000017941 */ /* 0x000fea0003800000 */
.L_x_1479:
[----:B------:R-:W-:Y:S01]  /*ad00*/  BSSY B1, `(.L_x_1481) ;  /* 0x00000be000017945 */ /* 0x000fe20003800000 */
[----:B0-----:R-:W-:-:S03]  /*ad10*/  PRMT R83, R12, 0x5410, R13 ;  /* 0x000054100c537816 */ /* 0x001fc6000000000d */
[----:B------:R-:W-:Y:S05]  /*ad20*/  @P0 BRA `(.L_x_1482) ;  /* 0x0000000800ec0947 */ /* 0x000fea0003800000 */
[----:B------:R-:W2:Y:S01]  /*ad30*/  LDL R109, [R1+0x8] ;  /* 0x00000800016d7983 */ /* 0x000ea20000100800 */
[----:B------:R-:W0:Y:S03]  /*ad40*/  LDC R13, c[0x0][0x3d4] ;  /* 0x0000f500ff0d7b82 */ /* 0x000e260000000800 */
[----:B------:R-:W3:Y:S04]  /*ad50*/  LDL R15, [R1+0x4] ;  /* 0x00000400010f7983 */ /* 0x000ee80000100800 */
[----:B------:R-:W4:Y:S04]  /*ad60*/  LDL R14, [R1+0xc] ;  /* 0x00000c00010e7983 */ /* 0x000f280000100800 */
[----:B------:R1:W5:Y:S01]  /*ad70*/  LDL R118, [R1+0x50] ;  /* 0x0000500001767983 */ /* 0x0003620000100800 */
[----:B------:R-:W-:Y:S01]  /*ad80*/  BSSY B2, `(.L_x_1483) ;  /* 0x0000030000027945 */ /* 0x000fe20003800000 */
[----:B0-----:R-:W-:-:S02]  /*ad90*/  ISETP.GE.AND P0, PT, R208, R13, PT ;  /* 0x0000000dd000720c */ /* 0x001fc40003f06270 */
[-C--:B--2---:R-:W-:Y:S02]  /*ada0*/  ISETP.GE.AND P4, PT, R109, R13.reuse, PT ;  /* 0x0000000d6d00720c */ /* 0x084fe40003f86270 */
[-C--:B---3--:R-:W-:Y:S02]  /*adb0*/  ISETP.GE.AND P5, PT, R15, R13.reuse, PT ;  /* 0x0000000d0f00720c */ /* 0x088fe40003fa6270 */
[----:B----4-:R-:W-:-:S07]  /*adc0*/  ISETP.GE.AND P6, PT, R14, R13, PT ;  /* 0x0000000d0e00720c */ /* 0x010fce0003fc6270 */
[----:B-1----:R-:W-:Y:S06]  /*add0*/  @P0 BRA `(.L_x_1484) ;  /* 0x0000000000a80947 */ /* 0x002fec0003800000 */
[----:B-----5:R-:W0:Y:S01]  /*ade0*/  LDS.128 R12, [R118] ;  /* 0x00000000760c7984 */ /* 0x020e220000000c00 */
[----:B------:R-:W-:Y:S01]  /*adf0*/  SHF.R.U32.HI R112, RZ, 0x10, R81 ;  /* 0x00000010ff707819 */ /* 0x000fe20000011651 */
[--C-:B------:R-:W-:Y:S01]  /*ae00*/  HADD2.F32 R109, -RZ, R107.reuse.H0_H0 ;  /* 0x2000006bff6d7230 */ /* 0x100fe20000004100 */
[----:B------:R-:W-:Y:S01]  /*ae10*/  SHF.R.U32.HI R111, RZ, 0x10, R79 ;  /* 0x00000010ff6f7819 */ /* 0x000fe2000001164f */
[----:B------:R-:W-:Y:S01]  /*ae20*/  HADD2.F32 R110, -RZ, R107.H1_H1 ;  /* 0x3000006bff6e7230 */ /* 0x000fe20000004100 */
[----:B------:R-:W-:Y:S01]  /*ae30*/  SHF.R.U64 R117, R80, 0x10, R81 ;  /* 0x0000001050757819 */ /* 0x000fe20000001251 */
[----:B------:R-:W-:Y:S01]  /*ae40*/  HADD2.F32 R107, -RZ, R112.H0_H0 ;  /* 0x20000070ff6b7230 */ /* 0x000fe20000004100 */
[----:B------:R-:W-:Y:S01]  /*ae50*/  SHF.R.U64 R115, R78, 0x10, R79 ;  /* 0x000000104e737819 */ /* 0x000fe2000000124f */
[----:B------:R-:W-:Y:S02]  /*ae60*/  HADD2.F32 R111, -RZ, R111.H0_H0 ;  /* 0x2000006fff6f7230 */ /* 0x000fe40000004100 */
[----:B0-----:R-:W-:-:S02]  /*ae70*/  HADD2.F32 R81, -RZ, R15.H1_H1 ;  /* 0x3000000fff517230 */ /* 0x001fc40000004100 */
[----:B------:R-:W-:Y:S02]  /*ae80*/  HADD2.F32 R80, -RZ, R15.H0_H0 ;  /* 0x2000000fff507230 */ /* 0x000fe40000004100 */
[--C-:B------:R-:W-:Y:S02]  /*ae90*/  HADD2.F32 R15, -RZ, R12.reuse.H0_H0 ;  /* 0x2000000cff0f7230 */ /* 0x100fe40000004100 */
[C---:B------:R-:W-:Y:S01]  /*aea0*/  FMUL.FTZ R114, R81.reuse, R107 ;  /* 0x0000006b51727220 */ /* 0x040fe20000410000 */
[----:B------:R-:W-:Y:S02]  /*aeb0*/  HADD2.F32 R12, -RZ, R12.H1_H1 ;  /* 0x3000000cff0c7230 */ /* 0x000fe40000004100 */
[-C--:B------:R-:W-:Y:S01]  /*aec0*/  FMUL.FTZ R113, R81, R111.reuse ;  /* 0x0000006f51717220 */ /* 0x080fe20000410000 */
[--C-:B------:R-:W-:Y:S02]  /*aed0*/  HADD2.F32 R78, -RZ, R14.reuse.H0_H0 ;  /* 0x2000000eff4e7230 */ /* 0x100fe40000004100 */
[----:B------:R-:W-:Y:S01]  /*aee0*/  FFMA.FTZ R116, R80, R111, R114 ;  /* 0x0000006f50747223 */ /* 0x000fe20000010072 */
[----:B------:R-:W-:-:S02]  /*aef0*/  HADD2.F32 R79, -RZ, R14.H1_H1 ;  /* 0x3000000eff4f7230 */ /* 0x000fc40000004100 */
[----:B------:R-:W-:Y:S01]  /*af00*/  FMUL.FTZ R112, R12, R110 ;  /* 0x0000006e0c707220 */ /* 0x000fe20000410000 */
[--C-:B------:R-:W-:Y:S02]  /*af10*/  HADD2.F32 R81, -RZ, R106.reuse.H1_H1 ;  /* 0x3000006aff517230 */ /* 0x100fe40000004100 */
[----:B------:R-:W-:Y:S01]  /*af20*/  FFMA.FTZ R113, R80, R107, -R113 ;  /* 0x0000006b50717223 */ /* 0x000fe20000010871 */
[--C-:B------:R-:W-:Y:S02]  /*af30*/  HADD2.F32 R14, -RZ, R13.reuse.H0_H0 ;  /* 0x2000000dff0e7230 */ /* 0x100fe40000004100 */
[-C--:B------:R-:W-:Y:S01]  /*af40*/  FMUL.FTZ R114, R12, R109.reuse ;  /* 0x0000006d0c727220 */ /* 0x080fe20000410000 */
[----:B------:R-:W-:Y:S02]  /*af50*/  HADD2.F32 R106, -RZ, R106.H0_H0 ;  /* 0x2000006aff6a7230 */ /* 0x000fe40000004100 */
[----:B------:R-:W-:Y:S01]  /*af60*/  FFMA.FTZ R112, R15, R109, -R112 ;  /* 0x0000006d0f707223 */ /* 0x000fe20000010870 */
[----:B------:R-:W-:-:S02]  /*af70*/  HADD2.F32 R13, -RZ, R13.H1_H1 ;  /* 0x3000000dff0d7230 */ /* 0x000fc40000004100 */
[----:B------:R-:W-:Y:S01]  /*af80*/  FFMA.FTZ R107, R15, R110, R114 ;  /* 0x0000006e0f6b7223 */ /* 0x000fe20000010072 */
[----:B------:R-:W-:Y:S02]  /*af90*/  HADD2.F32 R80, -RZ, R115.H0_H0 ;  /* 0x20000073ff507230 */ /* 0x000fe40000004100 */
[CC--:B------:R-:W-:Y:S01]  /*afa0*/  FMUL.FTZ R109, R79.reuse, R81.reuse ;  /* 0x000000514f6d7220 */ /* 0x0c0fe20000410000 */
[----:B------:R-:W-:Y:S02]  /*afb0*/  HADD2.F32 R12, -RZ, R117.H0_H0 ;  /* 0x20000075ff0c7230 */ /* 0x000fe40000004100 */
[----:B------:R-:W-:Y:S01]  /*afc0*/  FMUL.FTZ R110, R79, R106 ;  /* 0x0000006a4f6e7220 */ /* 0x000fe20000410000 */
[C---:B------:R-:W-:Y:S01]  /*afd0*/  FMUL.FTZ R15, R13.reuse, R80 ;  /* 0x000000500d0f7220 */ /* 0x040fe20000410000 */
[C---:B------:R-:W-:Y:S01]  /*afe0*/  FFMA.FTZ R109, R78.reuse, R106, -R109 ;  /* 0x0000006a4e6d7223 */ /* 0x040fe2000001086d */
[-C--:B------:R-:W-:Y:S01]  /*aff0*/  FMUL.FTZ R79, R13, R12.reuse ;  /* 0x0000000c0d4f7220 */ /* 0x080fe20000410000 */
[----:B------:R-:W-:Y:S01]  /*b000*/  FFMA.FTZ R110, R78, R81, R110 ;  /* 0x000000514e6e7223 */ /* 0x000fe2000001006e */
[----:B------:R-:W-:Y:S01]  /*b010*/  FFMA.FTZ R13, R14, R12, -R15 ;  /* 0x0000000c0e0d7223 */ /* 0x000fe2000001080f */
[----:B------:R-:W-:Y:S01]  /*b020*/  F2FP.F16.F32.PACK_AB R15, R116, R113 ;  /* 0x00000071740f723e */ /* 0x000fe200000000ff */
[----:B------:R-:W-:Y:S01]  /*b030*/  FFMA.FTZ R80, R14, R80, R79 ;  /* 0x000000500e507223 */ /* 0x000fe2000001004f */
[----:B------:R-:W-:-:S02]  /*b040*/  F2FP.F16.F32.PACK_AB R12, R107, R112 ;  /* 0x000000706b0c723e */ /* 0x000fc400000000ff */
[----:B------:R-:W-:Y:S02]  /*b050*/  F2FP.F16.F32.PACK_AB R14, R110, R109 ;  /* 0x0000006d6e0e723e */ /* 0x000fe400000000ff */
[----:B------:R-:W-:-:S05]  /*b060*/  F2FP.F16.F32.PACK_AB R13, R80, R13 ;  /* 0x0000000d500d723e */ /* 0x000fca00000000ff */
[----:B------:R0:W-:Y:S02]  /*b070*/  STS.128 [R118], R12 ;  /* 0x0000000c76007388 */ /* 0x0001e40000000c00 */
.L_x_1484:
[----:B------:R-:W-:Y:S05]  /*b080*/  BSYNC B2 ;  /* 0x0000000000027941 */ /* 0x000fea0003800000 */
.L_x_1483:
[----:B------:R-:W-:Y:S04]  /*b090*/  BSSY B2, `(.L_x_1485) ;  /* 0x000002c000027945 */ /* 0x000fe80003800000 */
[----:B------:R-:W-:Y:S05]  /*b0a0*/  @P4 BRA `(.L_x_1486) ;  /* 0x0000000000a84947 */ /* 0x000fea0003800000 */
[----:B0----5:R-:W0:Y:S01]  /*b0b0*/  LDS.128 R12, [R118+0x4000] ;  /* 0x00400000760c7984 */ /* 0x021e220000000c00 */
[----:B------:R-:W-:Y:S01]  /*b0c0*/  SHF.R.U32.HI R80, RZ, 0x10, R75 ;  /* 0x00000010ff507819 */ /* 0x000fe2000001164b */
[--C-:B------:R-:W-:Y:S01]  /*b0d0*/  HADD2.F32 R78, -RZ, R105.reuse.H1_H1 ;  /* 0x30000069ff4e7230 */ /* 0x100fe20000004100 */
[--C-:B------:R-:W-:Y:S01]  /*b0e0*/  SHF.R.U32.HI R79, RZ, 0x10, R77.reuse ;  /* 0x00000010ff4f7819 */ /* 0x100fe2000001164d */
[----:B------:R-:W-:Y:S01]  /*b0f0*/  HADD2.F32 R105, -RZ, R105.H0_H0 ;  /* 0x20000069ff697230 */ /* 0x000fe20000004100 */
[----:B------:R-:W-:Y:S01]  /*b100*/  SHF.R.U64 R109, R76, 0x10, R77 ;  /* 0x000000104c6d7819 */ /* 0x000fe2000000124d */
[----:B------:R-:W-:Y:S01]  /*b110*/  HADD2.F32 R80, -RZ, R80.H0_H0 ;  /* 0x20000050ff507230 */ /* 0x000fe20000004100 */
[----:B------:R-:W-:Y:S01]  /*b120*/  SHF.R.U64 R107, R74, 0x10, R75 ;  /* 0x000000104a6b7819 */ /* 0x000fe2000000124b */
[----:B------:R-:W-:Y:S02]  /*b130*/  HADD2.F32 R79, -RZ, R79.H0_H0 ;  /* 0x2000004fff4f7230 */ /* 0x000fe40000004100 */
[----:B0-----:R-:W-:-:S02]  /*b140*/  HADD2.F32 R77, -RZ, R15.H1_H1 ;  /* 0x3000000fff4d7230 */ /* 0x001fc40000004100 */
[----:B------:R-:W-:Y:S02]  /*b150*/  HADD2.F32 R76, -RZ, R15.H0_H0 ;  /* 0x2000000fff4c7230 */ /* 0x000fe40000004100 */
[--C-:B------:R-:W-:Y:S02]  /*b160*/  HADD2.F32 R15, -RZ, R12.reuse.H0_H0 ;  /* 0x2000000cff0f7230 */ /* 0x100fe40000004100 */
[CC--:B------:R-:W-:Y:S01]  /*b170*/  FMUL.FTZ R81, R77.reuse, R80.reuse ;  /* 0x000000504d517220 */ /* 0x0c0fe20000410000 */
[----:B------:R-:W-:Y:S01]  /*b180*/  FMUL.FTZ R77, R77, R79 ;  /* 0x0000004f4d4d7220 */ /* 0x000fe20000410000 */
[----:B------:R-:W-:Y:S02]  /*b190*/  HADD2.F32 R12, -RZ, R12.H1_H1 ;  /* 0x3000000cff0c7230 */ /* 0x000fe40000004100 */
        /* <DEDUP_REMOVED lines=26> */
[----:B------:R1:W-:Y:S02]  /*b340*/  STS.128 [R118+0x4000], R12 ;  /* 0x0040000c76007388 */ /* 0x0003e40000000c00 */
.L_x_1486:
[----:B------:R-:W-:Y:S05]  /*b350*/  BSYNC B2 ;  /* 0x0000000000027941 */ /* 0x000fea0003800000 */
.L_x_1485:
[----:B------:R-:W-:Y:S04]  /*b360*/  BSSY B2, `(.L_x_1487) ;  /* 0x000002c000027945 */ /* 0x000fe80003800000 */
[----:B------:R-:W-:Y:S05]  /*b370*/  @P5 BRA `(.L_x_1488) ;  /* 0x0000000000a85947 */ /* 0x000fea0003800000 */
[----:B01---5:R-:W0:Y:S01]  /*b380*/  LDS.128 R12, [R118+0x8000] ;  /* 0x00800000760c7984 */ /* 0x023e220000000c00 */
[----:B------:R-:W-:Y:S01]  /*b390*/  SHF.R.U32.HI R75, RZ, 0x10, R73 ;  /* 0x00000010ff4b7819 */ /* 0x000fe20000011649 */
[----:B------:R-:W-:Y:S01]  /*b3a0*/  HADD2.F32 R74, -RZ, R100.H0_H0 ;  /* 0x20000064ff4a7230 */ /* 0x000fe20000004100 */
[----:B------:R-:W-:Y:S01]  /*b3b0*/  SHF.R.U32.HI R77, RZ, 0x10, R71 ;  /* 0x00000010ff4d7819 */ /* 0x000fe20000011647 */
[----:B------:R-:W-:Y:S01]  /*b3c0*/  HADD2.F32 R76, -RZ, R101.H0_H0 ;  /* 0x20000065ff4c7230 */ /* 0x000fe20000004100 */
[----:B------:R-:W-:Y:S01]  /*b3d0*/  SHF.R.U64 R105, R72, 0x10, R73 ;  /* 0x0000001048697819 */ /* 0x000fe20000001249 */
[----:B------:R-:W-:Y:S01]  /*b3e0*/  HADD2.F32 R75, -RZ, R75.H0_H0 ;  /* 0x2000004bff4b7230 */ /* 0x000fe20000004100 */
[----:B------:R-:W-:Y:S01]  /*b3f0*/  SHF.R.U64 R81, R70, 0x10, R71 ;  /* 0x0000001046517819 */ /* 0x000fe20000001247 */
[----:B------:R-:W-:Y:S02]  /*b400*/  HADD2.F32 R77, -RZ, R77.H0_H0 ;  /* 0x2000004dff4d7230 */ /* 0x000fe40000004100 */
[----:B------:R-:W-:-:S02]  /*b410*/  HADD2.F32 R101, -RZ, R101.H1_H1 ;  /* 0x30000065ff657230 */ /* 0x000fc40000004100 */
[----:B------:R-:W-:Y:S02]  /*b420*/  HADD2.F32 R100, -RZ, R100.H1_H1 ;  /* 0x30000064ff647230 */ /* 0x000fe40000004100 */
[--C-:B0-----:R-:W-:Y:S02]  /*b430*/  HADD2.F32 R73, -RZ, R15.reuse.H1_H1 ;  /* 0x3000000fff497230 */ /* 0x101fe40000004100 */
[----:B------:R-:W-:Y:S02]  /*b440*/  HADD2.F32 R72, -RZ, R15.H0_H0 ;  /* 0x2000000fff487230 */ /* 0x000fe40000004100 */
[--C-:B------:R-:W-:Y:S02]  /*b450*/  HADD2.F32 R15, -RZ, R12.reuse.H0_H0 ;  /* 0x2000000cff0f7230 */ /* 0x100fe40000004100 */
[C---:B------:R-:W-:Y:S01]  /*b460*/  FMUL.FTZ R80, R73.reuse, R75 ;  /* 0x0000004b49507220 */ /* 0x040fe20000410000 */
[----:B------:R-:W-:Y:S02]  /*b470*/  HADD2.F32 R12, -RZ, R12.H1_H1 ;  /* 0x3000000cff0c7230 */ /* 0x000fe40000004100 */
[----:B------:R-:W-:Y:S01]  /*b480*/  FMUL.FTZ R79, R73, R77 ;  /* 0x0000004d494f7220 */ /* 0x000fe20000410000 */
[----:B------:R-:W-:-:S02]  /*b490*/  HADD2.F32 R70, -RZ, R14.H0_H0 ;  /* 0x2000000eff467230 */ /* 0x000fc40000004100 */
[----:B------:R-:W-:Y:S01]  /*b4a0*/  FFMA.FTZ R104, R72, R77, R80 ;  /* 0x0000004d48687223 */ /* 0x000fe20000010050 */
[----:B------:R-:W-:Y:S02]  /*b4b0*/  HADD2.F32 R71, -RZ, R14.H1_H1 ;  /* 0x3000000eff477230 */ /* 0x000fe40000004100 */
[----:B------:R-:W-:Y:S01]  /*b4c0*/  FMUL.FTZ R78, R12, R76 ;  /* 0x0000004c0c4e7220 */ /* 0x000fe20000410000 */
[--C-:B------:R-:W-:Y:S02]  /*b4d0*/  HADD2.F32 R14, -RZ, R13.reuse.H0_H0 ;  /* 0x2000000dff0e7230 */ /* 0x100fe40000004100 */
[----:B------:R-:W-:Y:S01]  /*b4e0*/  FFMA.FTZ R79, R72, R75, -R79 ;  /* 0x0000004b484f7223 */ /* 0x000fe2000001084f */
[-C--:B------:R-:W-:Y:S01]  /*b4f0*/  FMUL.FTZ R80, R12, R74.reuse ;  /* 0x0000004a0c507220 */ /* 0x080fe20000410000 */
[----:B------:R-:W-:Y:S02]  /*b500*/  HADD2.F32 R13, -RZ, R13.H1_H1 ;  /* 0x3000000dff0d7230 */ /* 0x000fe40000004100 */
[----:B------:R-:W-:Y:S01]  /*b510*/  FFMA.FTZ R78, R15, R74, -R78 ;  /* 0x0000004a0f4e7223 */ /* 0x000fe2000001084e */
[----:B------:R-:W-:-:S02]  /*b520*/  HADD2.F32 R72, -RZ, R81.H0_H0 ;  /* 0x20000051ff487230 */ /* 0x000fc40000004100 */
[----:B------:R-:W-:Y:S01]  /*b530*/  FFMA.FTZ R73, R15, R76, R80 ;  /* 0x0000004c0f497223 */ /* 0x000fe20000010050 */
[----:B------:R-:W-:Y:S02]  /*b540*/  HADD2.F32 R12, -RZ, R105.H0_H0 ;  /* 0x20000069ff0c7230 */ /* 0x000fe40000004100 */
[CC--:B------:R-:W-:Y:S01]  /*b550*/  FMUL.FTZ R75, R71.reuse, R101.reuse ;  /* 0x00000065474b7220 */ /* 0x0c0fe20000410000 */
[----:B------:R-:W-:Y:S01]  /*b560*/  FMUL.FTZ R74, R71, R100 ;  /* 0x00000064474a7220 */ /* 0x000fe20000410000 */
[C---:B------:R-:W-:Y:S01]  /*b570*/  FMUL.FTZ R15, R13.reuse, R72 ;  /* 0x000000480d0f7220 */ /* 0x040fe20000410000 */
[----:B------:R-:W-:Y:S01]  /*b580*/  FMUL.FTZ R71, R13, R12 ;  /* 0x0000000c0d477220 */ /* 0x000fe20000410000 */
[C---:B------:R-:W-:Y:S01]  /*b590*/  FFMA.FTZ R75, R70.reuse, R100, -R75 ;  /* 0x00000064464b7223 */ /* 0x040fe2000001084b */
[----:B------:R-:W-:Y:S01]  /*b5a0*/  FFMA.FTZ R74, R70, R101, R74 ;  /* 0x00000065464a7223 */ /* 0x000fe2000001004a */
[C---:B------:R-:W-:Y:S01]  /*b5b0*/  FFMA.FTZ R13, R14.reuse, R12, -R15 ;  /* 0x0000000c0e0d7223 */ /* 0x040fe2000001080f */
[----:B------:R-:W-:Y:S01]  /*b5c0*/  FFMA.FTZ R72, R14, R72, R71 ;  /* 0x000000480e487223 */ /* 0x000fe20000010047 */
[----:B------:R-:W-:-:S02]  /*b5d0*/  F2FP.F16.F32.PACK_AB R15, R104, R79 ;  /* 0x0000004f680f723e */ /* 0x000fc400000000ff */
[----:B------:R-:W-:Y:S02]  /*b5e0*/  F2FP.F16.F32.PACK_AB R14, R74, R75 ;  /* 0x0000004b4a0e723e */ /* 0x000fe400000000ff */
[----:B------:R-:W-:Y:S02]  /*b5f0*/  F2FP.F16.F32.PACK_AB R12, R73, R78 ;  /* 0x0000004e490c723e */ /* 0x000fe400000000ff */
[----:B------:R-:W-:-:S05]  /*b600*/  F2FP.F16.F32.PACK_AB R13, R72, R13 ;  /* 0x0000000d480d723e */ /* 0x000fca00000000ff */
[----:B------:R2:W-:Y:S02]  /*b610*/  STS.128 [R118+0x8000], R12 ;  /* 0x0080000c76007388 */ /* 0x0005e40000000c00 */
.L_x_1488:
[----:B------:R-:W-:Y:S05]  /*b620*/  BSYNC B2 ;  /* 0x0000000000027941 */ /* 0x000fea0003800000 */
.L_x_1487:
[----:B------:R-:W-:Y:S05]  /*b630*/  @P6 BRA `(.L_x_1482) ;  /* 0x0000000000a86947 */ /* 0x000fea0003800000 */
[----:B012--5:R-:W0:Y:S01]  /*b640*/  LDS.128 R12, [R118+0xc000] ;  /* 0x00c00000760c7984 */ /* 0x027e220000000c00 */
[----:B------:R-:W-:Y:S01]  /*b650*/  SHF.R.U32.HI R71, RZ, 0x10, R69 ;  /* 0x00000010ff477819 */ /* 0x000fe20000011645 */
[----:B------:R-:W-:Y:S01]  /*b660*/  HADD2.F32 R70, -RZ, R95.H1_H1 ;  /* 0x3000005fff467230 */ /* 0x000fe20000004100 */
[----:B------:R-:W-:Y:S01]  /*b670*/  SHF.R.U32.HI R73, RZ, 0x10, R67 ;  /* 0x00000010ff497819 */ /* 0x000fe20000011643 */
[--C-:B------:R-:W-:Y:S01]  /*b680*/  HADD2.F32 R72, -RZ, R96.reuse.H1_H1 ;  /* 0x30000060ff487230 */ /* 0x100fe20000004100 */
[----:B------:R-:W-:Y:S01]  /*b690*/  SHF.R.U64 R79, R68, 0x10, R69 ;  /* 0x00000010444f7819 */ /* 0x000fe20000001245 */
[----:B------:R-:W-:Y:S01]  /*b6a0*/  HADD2.F32 R71, -RZ, R71.H0_H0 ;  /* 0x20000047ff477230 */ /* 0x000fe20000004100 */
[----:B------:R-:W-:Y:S01]  /*b6b0*/  SHF.R.U64 R77, R66, 0x10, R67 ;  /* 0x00000010424d7819 */ /* 0x000fe20000001243 */
[----:B------:R-:W-:Y:S02]  /*b6c0*/  HADD2.F32 R73, -RZ, R73.H0_H0 ;  /* 0x20000049ff497230 */ /* 0x000fe40000004100 */
[----:B------:R-:W-:-:S02]  /*b6d0*/  HADD2.F32 R96, -RZ, R96.H0_H0 ;  /* 0x20000060ff607230 */ /* 0x000fc40000004100 */
        /* <DEDUP_REMOVED lines=10> */
[----:B------:R-:W-:Y:S02]  /*b780*/  HADD2.F32 R14, -RZ, R13.H0_H0 ;  /* 0x2000000dff0e7230 */ /* 0x000fe40000004100 */
[----:B------:R-:W-:Y:S01]  /*b790*/  FFMA.FTZ R75, R68, R71, -R75 ;  /* 0x00000047444b7223 */ /* 0x000fe2000001084b */
        /* <DEDUP_REMOVED lines=20> */
.L_x_1482:
[----:B------:R-:W-:Y:S05]  /*b8e0*/  BSYNC B1 ;  /* 0x0000000000017941 */ /* 0x000fea0003800000 */
.L_x_1481:
[----:B------:R-:W-:Y:S04]  /*b8f0*/  BSSY B1, `(.L_x_1489) ;  /* 0x00000bd000017945 */ /* 0x000fe80003800000 */
[----:B------:R-:W-:Y:S05]  /*b900*/  @P1 BRA `(.L_x_1490) ;  /* 0x0000000800ec1947 */ /* 0x000fea0003800000 */
[----:B0123--:R-:W2:Y:S01]  /*b910*/  LDL R15, [R1+0x8] ;  /* 0x00000800010f7983 */ /* 0x00fea20000100800 */
        /* <DEDUP_REMOVED lines=10> */
[----:B-----5:R-:W0:Y:S01]  /*b9c0*/  LDS.128 R12, [R76+0x1000] ;  /* 0x001000004c0c7984 */ /* 0x020e220000000c00 */
[----:B------:R-:W-:Y:S01]  /*b9d0*/  SHF.R.U32.HI R67, RZ, 0x10, R63 ;  /* 0x00000010ff437819 */ /* 0x000fe2000001163f */
[----:B------:R-:W-:Y:S01]  /*b9e0*/  HADD2.F32 R66, -RZ, R102.H0_H0 ;  /* 0x20000066ff427230 */ /* 0x000fe20000004100 */
[--C-:B------:R-:W-:Y:S01]  /*b9f0*/  SHF.R.U32.HI R69, RZ, 0x10, R65.reuse ;  /* 0x00000010ff457819 */ /* 0x100fe20000011641 */
        /* <DEDUP_REMOVED lines=38> */
.L_x_1492:
[----:B------:R-:W-:Y:S05]  /*bc60*/  BSYNC B2 ;  /* 0x0000000000027941 */ /* 0x000fea0003800000 */
.L_x_1491:
[----:B------:R-:W-:Y:S04]  /*bc70*/  BSSY B2, `(.L_x_1493) ;  /* 0x000002c000027945 */ /* 0x000fe80003800000 */
[----:B------:R-:W-:Y:S05]  /*bc80*/  @P1 BRA `(.L_x_1494) ;  /* 0x0000000000a81947 */ /* 0x000fea0003800000 */
[----:B0----5:R-:W0:Y:S01]  /*bc90*/  LDS.128 R12, [R76+0x5000] ;  /* 0x005000004c0c7984 */ /* 0x021e220000000c00 */
[----:B------:R-:W-:Y:S01]  /*bca0*/  SHF.R.U32.HI R64, RZ, 0x10, R61 ;  /* 0x00000010ff407819 */ /* 0x000fe2000001163d */
[----:B------:R-:W-:Y:S01]  /*bcb0*/  HADD2.F32 R97, -RZ, R97.H1_H1 ;  /* 0x30000061ff617230 */ /* 0x000fe20000004100 */
[----:B------:R-:W-:Y:S01]  /*bcc0*/  SHF.R.U32.HI R62, RZ, 0x10, R59 ;  /* 0x00000010ff3e7819 */ /* 0x000fe2000001163b */
[----:B------:R-:W-:Y:S01]  /*bcd0*/  HADD2.F32 R63, -RZ, R98.H1_H1 ;  /* 0x30000062ff3f7230 */ /* 0x000fe20000004100 */
        /* <DEDUP_REMOVED lines=12> */
[C---:B------:R-:W-:Y:S01]  /*bda0*/  FFMA.FTZ R67, R60.reuse, R62, -R65 ;  /* 0x0000003e3c437223 */ /* 0x040fe20000010841 */
[----:B------:R-:W-:Y:S02]  /*bdb0*/  HADD2.F32 R59, -RZ, R14.H1_H1 ;  /* 0x3000000eff3b7230 */ /* 0x000fe40000004100 */
[----:B------:R-:W-:Y:S01]  /*bdc0*/  FFMA.FTZ R64, R60, R64, R61 ;  /* 0x000000403c407223 */ /* 0x000fe2000001003d */
[----:B------:R-:W-:Y:S02]  /*bdd0*/  HADD2.F32 R14, -RZ, R13.H0_H0 ;  /* 0x2000000dff0e7230 */ /* 0x000fe40000004100 */
[C---:B------:R-:W-:Y:S01]  /*bde0*/  FMUL.FTZ R66, R12.reuse, R63 ;  /* 0x0000003f0c427220 */ /* 0x040fe20000410000 */
[----:B------:R-:W-:Y:S01]  /*bdf0*/  FMUL.FTZ R62, R12, R97 ;  /* 0x000000610c3e7220 */ /* 0x000fe20000410000 */
[----:B------:R-:W-:Y:S02]  /*be00*/  HADD2.F32 R61, -RZ, R99.H0_H0 ;  /* 0x20000063ff3d7230 */ /* 0x000fe40000004100 */
[----:B------:R-:W-:-:S02]  /*be10*/  HADD2.F32 R13, -RZ, R13.H1_H1 ;  /* 0x3000000dff0d7230 */ /* 0x000fc40000004100 */
[C---:B------:R-:W-:Y:S01]  /*be20*/  FFMA.FTZ R63, R15.reuse, R63, R62 ;  /* 0x0000003f0f3f7223 */ /* 0x040fe2000001003e */
[----:B------:R-:W-:Y:S02]  /*be30*/  HADD2.F32 R60, -RZ, R68.H0_H0 ;  /* 0x20000044ff3c7230 */ /* 0x000fe40000004100 */
[----:B------:R-:W-:Y:S01]  /*be40*/  FFMA.FTZ R66, R15, R97, -R66 ;  /* 0x000000610f427223 */ /* 0x000fe20000010842 */
        /* <DEDUP_REMOVED lines=14> */
.L_x_1494:
[----:B------:R-:W-:Y:S05]  /*bf30*/  BSYNC B2 ;  /* 0x0000000000027941 */ /* 0x000fea0003800000 */
.L_x_1493:
[----:B------:R-:W-:Y:S04]  /*bf40*/  BSSY B2, `(.L_x_1495) ;  /* 0x000002c000027945 */ /* 0x000fe80003800000 */
[----:B------:R-:W-:Y:S05]  /*bf50*/  @P4 BRA `(.L_x_1496) ;  /* 0x0000000000a84947 */ /* 0x000fea0003800000 */
[----:B01---5:R-:W0:Y:S01]  /*bf60*/  LDS.128 R12, [R76+0x9000] ;  /* 0x009000004c0c7984 */ /* 0x023e220000000c00 */
        /* <DEDUP_REMOVED lines=9> */
[----:B------:R-:W-:Y:S02]  /*c000*/  HADD2.F32 R94, -RZ, R94.H0_H0 ;  /* 0x2000005eff5e7230 */ /* 0x000fe40000004100 */
        /* <DEDUP_REMOVED lines=31> */
.L_x_1496:
[----:B------:R-:W-:Y:S05]  /*c200*/  BSYNC B2 ;  /* 0x0000000000027941 */ /* 0x000fea0003800000 */
.L_x_1495:
[----:B------:R-:W-:Y:S05]  /*c210*/  @P5 BRA `(.L_x_1490) ;  /* 0x0000000000a85947 */ /* 0x000fea0003800000 */
[----:B012--5:R-:W0:Y:S01]  /*c220*/  LDS.128 R12, [R76+0xd000] ;  /* 0x00d000004c0c7984 */ /* 0x027e220000000c00 */
[----:B------:R-:W-:Y:S01]  /*c230*/  SHF.R.U32.HI R55, RZ, 0x10, R51 ;  /* 0x00000010ff377819 */ /* 0x000fe20000011633 */
[----:B------:R-:W-:Y:S01]  /*c240*/  HADD2.F32 R54, -RZ, R90.H1_H1 ;  /* 0x3000005aff367230 */ /* 0x000fe20000004100 */
[--C-:B------:R-:W-:Y:S01]  /*c250*/  SHF.R.U32.HI R57, RZ, 0x10, R53.reuse ;  /* 0x00000010ff397819 */ /* 0x100fe20000011635 */
        /* <DEDUP_REMOVED lines=38> */
.L_x_1490:
[----:B------:R-:W-:Y:S05]  /*c4c0*/  BSYNC B1 ;  /* 0x0000000000017941 */ /* 0x000fea0003800000 */
.L_x_1489:
[----:B------:R-:W-:Y:S04]  /*c4d0*/  BSSY B1, `(.L_x_1497) ;  /* 0x00000bd000017945 */ /* 0x000fe80003800000 */
[----:B------:R-:W-:Y:S05]  /*c4e0*/  @P2 BRA `(.L_x_1498) ;  /* 0x0000000800ec2947 */ /* 0x000fea0003800000 */
[----:B01234-:R-:W2:Y:S01]  /*c4f0*/  LDL R15, [R1+0x8] ;  /* 0x00000800010f7983 */ /* 0x01fea20000100800 */
        /* <DEDUP_REMOVED lines=14> */
[----:B------:R-:W-:Y:S01]  /*c5e0*/  HADD2.F32 R52, -RZ, R85.H1_H1 ;  /* 0x30000055ff347230 */ /* 0x000fe20000004100 */
        /* <DEDUP_REMOVED lines=24> */
[C---:B------:R-:W-:Y:S01]  /*c770*/  FMUL.FTZ R51, R47.reuse, R99 ;  /* 0x000000632f337220 */ /* 0x040fe20000410000 */
[-C--:B------:R-:W-:Y:S01]  /*c780*/  FMUL.FTZ R50, R47, R91.reuse ;  /* 0x0000005b2f327220 */ /* 0x080fe20000410000 */
[C---:B------:R-:W-:Y:S01]  /*c790*/  FMUL.FTZ R15, R13.reuse, R48 ;  /* 0x000000300d0f7220 */ /* 0x040fe20000410000 */
        /* <DEDUP_REMOVED lines=10> */
.L_x_1500:
[----:B------:R-:W-:Y:S05]  /*c840*/  BSYNC B2 ;  /* 0x0000000000027941 */ /* 0x000fea0003800000 */
.L_x_1499:
        /* <DEDUP_REMOVED lines=44> */
.L_x_1502:
[----:B------:R-:W-:Y:S05]  /*cb10*/  BSYNC B2 ;  /* 0x0000000000027941 */ /* 0x000fea0003800000 */
.L_x_1501:
[----:B------:R-:W-:Y:S04]  /*cb20*/  BSSY B2, `(.L_x_1503) ;  /* 0x000002c000027945 */ /* 0x000fe80003800000 */
[----:B------:R-:W-:Y:S05]  /*cb30*/  @P2 BRA `(.L_x_1504) ;  /* 0x0000000000a82947 */ /* 0x000fea0003800000 */
[----:B01---5:R-:W0:Y:S01]  /*cb40*/  LDS.128 R12, [R60+0xa000] ;  /* 0x00a000003c0c7984 */ /* 0x023e220000000c00 */
        /* <DEDUP_REMOVED lines=8> */
[----:B------:R-:W-:-:S02]  /*cbd0*/  HADD2.F32 R84, -RZ, R84.H0_H0 ;  /* 0x20000054ff547230 */ /* 0x000fc40000004100 */
        /* <DEDUP_REMOVED lines=11> */
[--C-:B------:R-:W-:Y:S02]  /*cc90*/  HADD2.F32 R14, -RZ, R13.reuse.H0_H0 ;  /* 0x2000000dff0e7230 */ /* 0x100fe40000004100 */
[C---:B------:R-:W-:Y:S01]  /*cca0*/  FMUL.FTZ R46, R12.reuse, R89 ;  /* 0x000000590c2e7220 */ /* 0x040fe20000410000 */
[----:B------:R-:W-:Y:S01]  /*ccb0*/  FMUL.FTZ R44, R12, R42 ;  /* 0x0000002a0c2c7220 */ /* 0x000fe20000410000 */
[----:B------:R-:W-:Y:S02]  /*ccc0*/  HADD2.F32 R13, -RZ, R13.H1_H1 ;  /* 0x3000000dff0d7230 */ /* 0x000fe40000004100 */
[----:B------:R-:W-:Y:S01]  /*ccd0*/  FMUL.FTZ R39, R37, R84 ;  /* 0x0000005425277220 */ /* 0x000fe20000410000 */
[----:B------:R-:W-:-:S02]  /*cce0*/  HADD2.F32 R38, -RZ, R47.H0_H0 ;  /* 0x2000002fff267230 */ /* 0x000fc40000004100 */
[C---:B------:R-:W-:Y:S01]  /*ccf0*/  FFMA.FTZ R46, R15.reuse, R42, -R46 ;  /* 0x0000002a0f2e7223 */ /* 0x040fe2000001082e */
[----:B------:R-:W-:Y:S02]  /*cd00*/  HADD2.F32 R12, -RZ, R49.H0_H0 ;  /* 0x20000031ff0c7230 */ /* 0x000fe40000004100 */
[----:B------:R-:W-:Y:S01]  /*cd10*/  FFMA.FTZ R89, R15, R89, R44 ;  /* 0x000000590f597223 */ /* 0x000fe2000001002c */
[----:B------:R-:W-:Y:S01]  /*cd20*/  FMUL.FTZ R43, R37, R88 ;  /* 0x00000058252b7220 */ /* 0x000fe20000410000 */
[C---:B------:R-:W-:Y:S01]  /*cd30*/  FMUL.FTZ R15, R13.reuse, R38 ;  /* 0x000000260d0f7220 */ /* 0x040fe20000410000 */
[C---:B------:R-:W-:Y:S01]  /*cd40*/  FFMA.FTZ R39, R36.reuse, R88, -R39 ;  /* 0x0000005824277223 */ /* 0x040fe20000010827 */
[----:B------:R-:W-:Y:S01]  /*cd50*/  FMUL.FTZ R37, R13, R12 ;  /* 0x0000000c0d257220 */ /* 0x000fe20000410000 */
        /* <DEDUP_REMOVED lines=8> */
.L_x_1504:
[----:B------:R-:W-:Y:S05]  /*cde0*/  BSYNC B2 ;  /* 0x0000000000027941 */ /* 0x000fea0003800000 */
.L_x_1503:
        /* <DEDUP_REMOVED lines=43> */
.L_x_1498:
[----:B------:R-:W-:Y:S05]  /*d0a0*/  BSYNC B1 ;  /* 0x0000000000017941 */ /* 0x000fea0003800000 */
.L_x_1497:
        /* <DEDUP_REMOVED lines=54> */
.L_x_1507:
[----:B------:R-:W-:Y:S05]  /*d410*/  BSYNC B1 ;  /* 0x0000000000017941 */ /* 0x000fea0003800000 */
.L_x_1506:
[----:B------:R-:W-:Y:S04]  /*d420*/  BSSY B1, `(.L_x_1508) ;  /* 0x000002c000017945 */ /* 0x000fe80003800000 */
[----:B------:R-:W-:Y:S05]  /*d430*/  @P1 BRA `(.L_x_1509) ;  /* 0x0000000000a81947 */ /* 0x000fea0003800000 */
[----:B0----5:R-:W0:Y:S01]  /*d440*/  LDS.128 R12, [R44+0x7000] ;  /* 0x007000002c0c7984 */ /* 0x021e220000000c00 */
        /* <DEDUP_REMOVED lines=41> */
.L_x_1509:
[----:B------:R-:W-:Y:S05]  /*d6e0*/  BSYNC B1 ;  /* 0x0000000000017941 */ /* 0x000fea0003800000 */
.L_x_1508:
        /* <DEDUP_REMOVED lines=18> */
[----:B------:R-:W-:Y:S01]  /*d810*/  FFMA.FTZ R28, R20, R24, -R29 ;  /* 0x00000018141c7223 */ /* 0x000fe2000001081d */
[----:B------:R-:W-:-:S02]  /*d820*/  HADD2.F32 R14, -RZ, R14.H1_H1 ;  /* 0x3000000eff0e7230 */ /* 0x000fc40000004100 */
[----:B------:R-:W-:Y:S01]  /*d830*/  FFMA.FTZ R31, R20, R26, R31 ;  /* 0x0000001a141f7223 */ /* 0x000fe2000001001f */
[C---:B------:R-:W-:Y:S01]  /*d840*/  FMUL.FTZ R21, R12.reuse, R27 ;  /* 0x0000001b0c157220 */ /* 0x040fe20000410000 */
[----:B------:R-:W-:Y:S02]  /*d850*/  HADD2.F32 R20, -RZ, R11.H1_H1 ;  /* 0x3000000bff147230 */ /* 0x000fe40000004100 */
[-C--:B------:R-:W-:Y:S01]  /*d860*/  FMUL.FTZ R29, R12, R25.reuse ;  /* 0x000000190c1d7220 */ /* 0x080fe20000410000 */
[--C-:B------:R-:W-:Y:S02]  /*d870*/  HADD2.F32 R7, -RZ, R13.reuse.H0_H0 ;  /* 0x2000000dff077230 */ /* 0x100fe40000004100 */
[C---:B------:R-:W-:Y:S01]  /*d880*/  FFMA.FTZ R21, R6.reuse, R25, -R21 ;  /* 0x0000001906157223 */ /* 0x040fe20000010815 */
[----:B------:R-:W-:Y:S02]  /*d890*/  HADD2.F32 R11, -RZ, R10.H1_H1 ;  /* 0x3000000aff0b7230 */ /* 0x000fe40000004100 */
[----:B------:R-:W-:Y:S01]  /*d8a0*/  FFMA.FTZ R6, R6, R27, R29 ;  /* 0x0000001b06067223 */ /* 0x000fe2000001001d */
[----:B------:R-:W-:-:S02]  /*d8b0*/  HADD2.F32 R13, -RZ, R13.H1_H1 ;  /* 0x3000000dff0d7230 */ /* 0x000fc40000004100 */
[C---:B------:R-:W-:Y:S01]  /*d8c0*/  FMUL.FTZ R24, R14.reuse, R20 ;  /* 0x000000140e187220 */ /* 0x040fe20000410000 */
[----:B------:R-:W-:Y:S02]  /*d8d0*/  HADD2.F32 R12, -RZ, R30.H0_H0 ;  /* 0x2000001eff0c7230 */ /* 0x000fe40000004100 */
[-C--:B------:R-:W-:Y:S01]  /*d8e0*/  FMUL.FTZ R27, R14, R11.reuse ;  /* 0x0000000b0e1b7220 */ /* 0x080fe20000410000 */
[----:B------:R-:W-:Y:S02]  /*d8f0*/  HADD2.F32 R10, -RZ, R32.H0_H0 ;  /* 0x20000020ff0a7230 */ /* 0x000fe40000004100 */
[----:B------:R-:W-:Y:S01]  /*d900*/  FFMA.FTZ R24, R15, R11, -R24 ;  /* 0x0000000b0f187223 */ /* 0x000fe20000010818 */
[----:B------:R-:W-:Y:S01]  /*d910*/  FMUL.FTZ R14, R13, R12 ;  /* 0x0000000c0d0e7220 */ /* 0x000fe20000410000 */
[----:B------:R-:W-:Y:S01]  /*d920*/  FFMA.FTZ R27, R15, R20, R27 ;  /* 0x000000140f1b7223 */ /* 0x000fe2000001001b */
[----:B------:R-:W-:Y:S01]  /*d930*/  FMUL.FTZ R25, R13, R10 ;  /* 0x0000000a0d197220 */ /* 0x000fe20000410000 */
[----:B------:R-:W-:Y:S01]  /*d940*/  F2FP.F16.F32.PACK_AB R15, R31, R28 ;  /* 0x0000001c1f0f723e */ /* 0x000fe200000000ff */
[----:B------:R-:W-:-:S02]  /*d950*/  FFMA.FTZ R13, R7, R10, -R14 ;  /* 0x0000000a070d7223 */ /* 0x000fc4000001080e */
[----:B------:R-:W-:Y:S01]  /*d960*/  FFMA.FTZ R10, R7, R12, R25 ;  /* 0x0000000c070a7223 */ /* 0x000fe20000010019 */
[----:B------:R-:W-:Y:S02]  /*d970*/  F2FP.F16.F32.PACK_AB R14, R27, R24 ;  /* 0x000000181b0e723e */ /* 0x000fe400000000ff */
[----:B------:R-:W-:Y:S02]  /*d980*/  F2FP.F16.F32.PACK_AB R12, R6, R21 ;  /* 0x00000015060c723e */ /* 0x000fe400000000ff */
[----:B------:R-:W-:-:S05]  /*d990*/  F2FP.F16.F32.PACK_AB R13, R10, R13 ;  /* 0x0000000d0a0d723e */ /* 0x000fca00000000ff */
[----:B------:R2:W-:Y:S02]  /*d9a0*/  STS.128 [R44+0xb000], R12 ;  /* 0x00b0000c2c007388 */ /* 0x0005e40000000c00 */
.L_x_1511:
[----:B------:R-:W-:Y:S05]  /*d9b0*/  BSYNC B1 ;  /* 0x0000000000017941 */ /* 0x000fea0003800000 */
.L_x_1510:
[----:B------:R-:W-:Y:S05]  /*d9c0*/  @P3 BRA `(.L_x_1505) ;  /* 0x0000004800d43947 */ /* 0x000fea0003800000 */
[----:B012--5:R-:W0:Y:S01]  /*d9d0*/  LDS.128 R12, [R44+0xf000] ;  /* 0x00f000002c0c7984 */ /* 0x027e220000000c00 */
[--C-:B------:R-:W-:Y:S01]  /*d9e0*/  SHF.R.U64 R26, R4, 0x10, R5.reuse ;  /* 0x00000010041a7819 */ /* 0x100fe20000001205 */
[----:B------:R-:W-:Y:S01]  /*d9f0*/  HADD2.F32 R11, -RZ, R3.H0_H0 ;  /* 0x20000003ff0b7230 */ /* 0x000fe20000004100 */
[----:B------:R-:W-:Y:S02]  /*da00*/  SHF.R.U32.HI R5, RZ, 0x10, R5 ;  /* 0x00000010ff057819 */ /* 0x000fe40000011605 */
[--C-:B------:R-:W-:Y:S02]  /*da10*/  SHF.R.U32.HI R10, RZ, 0x10, R9.reuse ;  /* 0x00000010ff0a7819 */ /* 0x100fe40000011609 */
[----:B------:R-:W-:Y:S01]  /*da20*/  SHF.R.U64 R24, R8, 0x10, R9 ;  /* 0x0000001008187819 */ /* 0x000fe20000001209 */
[----:B------:R-:W-:Y:S02]  /*da30*/  HADD2.F32 R8, -RZ, R5.H0_H0 ;  /* 0x20000005ff087230 */ /* 0x000fe40000004100 */
[----:B------:R-:W-:-:S02]  /*da40*/  HADD2.F32 R10, -RZ, R10.H0_H0 ;  /* 0x2000000aff0a7230 */ /* 0x000fc40000004100 */
[----:B------:R-:W-:Y:S02]  /*da50*/  HADD2.F32 R9, -RZ, R0.H0_H0 ;  /* 0x20000000ff097230 */ /* 0x000fe40000004100 */
[--C-:B0-----:R-:W-:Y:S02]  /*da60*/  HADD2.F32 R7, -RZ, R15.reuse.H0_H0 ;  /* 0x2000000fff077230 */ /* 0x101fe40000004100 */
[----:B------:R-:W-:Y:S02]  /*da70*/  HADD2.F32 R15, -RZ, R15.H1_H1 ;  /* 0x3000000fff0f7230 */ /* 0x000fe40000004100 */
[--C-:B------:R-:W-:Y:S02]  /*da80*/  HADD2.F32 R4, -RZ, R12.reuse.H0_H0 ;  /* 0x2000000cff047230 */ /* 0x100fe40000004100 */
[----:B------:R-:W-:Y:S02]  /*da90*/  HADD2.F32 R12, -RZ, R12.H1_H1 ;  /* 0x3000000cff0c7230 */ /* 0x000fe40000004100 */
[C---:B------:R-:W-:Y:S01]  /*daa0*/  FMUL.FTZ R20, R15.reuse, R10 ;  /* 0x0000000a0f147220 */ /* 0x040fe20000410000 */
[----:B------:R-:W-:Y:S01]  /*dab0*/  FMUL.FTZ R21, R15, R8 ;  /* 0x000000080f157220 */ /* 0x000fe20000410000 */
[----:B------:R-:W-:-:S02]  /*dac0*/  HADD2.F32 R6, -RZ, R14.H0_H0 ;  /* 0x2000000eff067230 */ /* 0x000fc40000004100 */
[C---:B------:R-:W-:Y:S01]  /*dad0*/  FFMA.FTZ R20, R7.reuse, R8, -R20 ;  /* 0x0000000807147223 */ /* 0x040fe20000010814 */
[----:B------:R-:W-:Y:S01]  /*dae0*/  FFMA.FTZ R25, R7, R10, R21 ;  /* 0x0000000a07197223 */ /* 0x000fe20000010015 */
[----:B------:R-:W-:Y:S02]  /*daf0*/  HADD2.F32 R5, -RZ, R13.H0_H0 ;  /* 0x2000000dff057230 */ /* 0x000fe40000004100 */
[C---:B------:R-:W-:Y:S01]  /*db00*/  FMUL.FTZ R15, R12.reuse, R11 ;  /* 0x0000000b0c0f7220 */ /* 0x040fe20000410000 */
[----:B------:R-:W-:Y:S02]  /*db10*/  HADD2.F32 R7, -RZ, R3.H1_H1 ;  /* 0x30000003ff077230 */ /* 0x000fe40000004100 */
[-C--:B------:R-:W-:Y:S01]  /*db20*/  FMUL.FTZ R21, R12, R9.reuse ;  /* 0x000000090c157220 */ /* 0x080fe20000410000 */
[----:B------:R-:W-:Y:S02]  /*db30*/  HADD2.F32 R14, -RZ, R14.H1_H1 ;  /* 0x3000000eff0e7230 */ /* 0x000fe40000004100 */
[----:B------:R-:W-:Y:S01]  /*db40*/  FFMA.FTZ R15, R4, R9, -R15 ;  /* 0x00000009040f7223 */ /* 0x000fe2000001080f */
[----:B------:R-:W-:-:S02]  /*db50*/  HADD2.F32 R13, -RZ, R13.H1_H1 ;  /* 0x3000000dff0d7230 */ /* 0x000fc40000004100 */
[----:B------:R-:W-:Y:S01]  /*db60*/  FFMA.FTZ R4, R4, R11, R21 ;  /* 0x0000000b04047223 */ /* 0x000fe20000010015 */
[----:B------:R-:W-:Y:S02]  /*db70*/  HADD2.F32 R3, -RZ, R0.H1_H1 ;  /* 0x30000000ff037230 */ /* 0x000fe40000004100 */
[C---:B------:R-:W-:Y:S01]  /*db80*/  FMUL.FTZ R9, R14.reuse, R7 ;  /* 0x000000070e097220 */ /* 0x040fe20000410000 */
[----:B------:R-:W-:Y:S02]  /*db90*/  HADD2.F32 R8, -RZ, R24.H0_H0 ;  /* 0x20000018ff087230 */ /* 0x000fe40000004100 */
[----:B------:R-:W-:Y:S02]  /*dba0*/  HADD2.F32 R0, -RZ, R26.H0_H0 ;  /* 0x2000001aff007230 */ /* 0x000fe40000004100 */
[-C--:B------:R-:W-:Y:S01]  /*dbb0*/  FMUL.FTZ R14, R14, R3.reuse ;  /* 0x000000030e0e7220 */ /* 0x080fe20000410000 */
[----:B------:R-:W-:Y:S01]  /*dbc0*/  FFMA.FTZ R9, R6, R3, -R9 ;  /* 0x0000000306097223 */ /* 0x000fe20000010809 */
[C---:B------:R-:W-:Y:S01]  /*dbd0*/  FMUL.FTZ R10, R13.reuse, R8 ;  /* 0x000000080d0a7220 */ /* 0x040fe20000410000 */
[----:B------:R-:W-:Y:S01]  /*dbe0*/  F2FP.F16.F32.PACK_AB R4, R4, R15 ;  /* 0x0000000f0404723e */ /* 0x000fe200000000ff */
[-C--:B------:R-:W-:Y:S01]  /*dbf0*/  FMUL.FTZ R13, R13, R0.reuse ;  /* 0x000000000d0d7220 */ /* 0x080fe20000410000 */
[----:B------:R-:W-:Y:S01]  /*dc00*/  FFMA.FTZ R6, R6, R7, R14 ;  /* 0x0000000706067223 */ /* 0x000fe2000001000e */
[----:B------:R-:W-:Y:S01]  /*dc10*/  FFMA.FTZ R10, R5, R0, -R10 ;  /* 0x00000000050a7223 */ /* 0x000fe2000001080a */
[----:B------:R-:W-:Y:S01]  /*dc20*/  F2FP.F16.F32.PACK_AB R7, R25, R20 ;  /* 0x000000141907723e */ /* 0x000fe200000000ff */
[----:B------:R-:W-:-:S02]  /*dc30*/  FFMA.FTZ R5, R5, R8, R13 ;  /* 0x0000000805057223 */ /* 0x000fc4000001000d */
[----:B------:R-:W-:-:S03]  /*dc40*/  F2FP.F16.F32.PACK_AB R6, R6, R9 ;  /* 0x000000090606723e */ /* 0x000fc600000000ff */
[----:B------:R-:W-:-:S05]  /*dc50*/  F2FP.F16.F32.PACK_AB R5, R5, R10 ;  /* 0x0000000a0505723e */ /* 0x000fca00000000ff */
[----:B------:R0:W-:Y:S01]  /*dc60*/  STS.128 [R44+0xf000], R4 ;  /* 0x00f000042c007388 */ /* 0x0001e20000000c00 */
[----:B------:R-:W-:Y:S05]  /*dc70*/  BRA `(.L_x_1505) ;  /* 0x0000004800287947 */ /* 0x000fea0003800000 */
.L_x_1454:
[----:B------:R-:W2:Y:S04]  /*dc80*/  LDL R3, [R1+0x7c] ;  /* 0x00007c0001037983 */ /* 0x000ea80000100800 */
[----:B------:R-:W3:Y:S01]  /*dc90*/  LDL R0, [R1+0x78] ;  /* 0x0000780001007983 */ /* 0x000ee20000100800 */
[-C--:B------:R-:W-:Y:S01]  /*dca0*/  ISETP.GE.AND P0, PT, R18, R21.reuse, PT ;  /* 0x000000151200720c */ /* 0x080fe20003f06270 */
[----:B------:R-:W-:Y:S01]  /*dcb0*/  BSSY B1, `(.L_x_1512) ;  /* 0x0000032000017945 */ /* 0x000fe20003800000 */
[----:B------:R-:W-:Y:S01]  /*dcc0*/  ISETP.GE.AND P1, PT, R235, R21, PT ;  /* 0x00000015eb00720c */ /* 0x000fe20003f26270 */
[----:B------:R-:W-:Y:S01]  /*dcd0*/  IMAD.MOV.U32 R20, RZ, RZ, R40 ;  /* 0x000000ffff147224 */ /* 0x000fe200078e0028 */
[----:B------:R-:W-:Y:S01]  /*dce0*/  MOV R9, R83 ;  /* 0x0000005300097202 */ /* 0x000fe20000000f00 */
[----:B------:R-:W-:Y:S01]  /*dcf0*/  IMAD.MOV.U32 R8, RZ, RZ, R24 ;  /* 0x000000ffff087224 */ /* 0x000fe200078e0018 */
        /* <DEDUP_REMOVED lines=14> */
[-C--:B--2---:R-:W-:Y:S02]  /*dde0*/  ISETP.GE.AND P2, PT, R3, R21.reuse, PT ;  /* 0x000000150300720c */ /* 0x084fe40003f46270 */
[----:B---3--:R-:W-:Y:S01]  /*ddf0*/  ISETP.GE.AND P3, PT, R0, R21, PT ;  /* 0x000000150000720c */ /* 0x008fe20003f66270 */
[----:B------:R-:W-:Y:S01]  /*de00*/  IMAD.MOV.U32 R21, RZ, RZ, R27 ;  /* 0x000000ffff157224 */ /* 0x000fe200078e001b */
[----:B------:R-:W-:Y:S01]  /*de10*/  CS2R R26, SRZ ;  /* 0x00000000001a7805 */ /* 0x000fe2000001ff00 */
[----:B------:R-:W-:Y:S10]  /*de20*/  @P0 BRA `(.L_x_1513) ;  /* 0x0000000000680947 */ /* 0x000ff40003800000 */
[----:B------:R-:W-:Y:S01]  /*de30*/  IADD3 R3, P4, R12, R91, RZ ;  /* 0x0000005b0c037210 */ /* 0x000fe20007f9e0ff */
[----:B------:R-:W-:Y:S01]  /*de40*/  ULDC.64 UR4, c[0x0][0x3c8] ;  /* 0x0000f20000047ab9 */ /* 0x000fe20000000a00 */
[----:B------:R-:W-:Y:S01]  /*de50*/  IADD3 R0, P5, R10, R93, RZ ;  /* 0x0000005d0a007210 */ /* 0x000fe20007fbe0ff */
[----:B------:R-:W-:Y:S01]  /*de60*/  ULDC.64 UR6, c[0x0][0x3e0] ;  /* 0x0000f80000067ab9 */ /* 0x000fe20000000a00 */
[----:B------:R-:W-:Y:S01]  /*de70*/  CS2R R26, SRZ ;  /* 0x00000000001a7805 */ /* 0x000fe2000001ff00 */
[----:B------:R-:W-:Y:S01]  /*de80*/  IMAD.X R4, R13, 0x1, R95, P4 ;  /* 0x000000010d047824 */ /* 0x000fe200020e065f */
[----:B------:R-:W-:Y:S01]  /*de90*/  LEA R48, P4, R3, UR4, 0x1 ;  /* 0x0000000403307c11 */ /* 0x000fe2000f8808ff */
[----:B------:R-:W-:Y:S01]  /*dea0*/  ULDC UR4, c[0x0][0x3d4] ;  /* 0x0000f50000047ab9 */ /* 0x000fe20000000800 */
[----:B------:R-:W-:Y:S02]  /*deb0*/  CS2R R24, SRZ ;  /* 0x0000000000187805 */ /* 0x000fe4000001ff00 */
[----:B------:R-:W-:-:S02]  /*dec0*/  ISETP.GE.AND P6, PT, R228, UR4, PT ;  /* 0x00000004e4007c0c */ /* 0x000fc4000bfc6270 */
[----:B------:R-:W-:Y:S02]  /*ded0*/  CS2R R6, SRZ ;  /* 0x0000000000067805 */ /* 0x000fe4000001ff00 */
[----:B------:R-:W-:Y:S01]  /*dee0*/  LEA.HI.X R49, R3, UR5, R4, 0x1, P4 ;  /* 0x0000000503317c11 */ /* 0x000fe2000a0f0c04 */
[----:B------:R-:W-:Y:S01]  /*def0*/  IMAD.X R3, R11, 0x1, R105, P5 ;  /* 0x000000010b037824 */ /* 0x000fe200028e0669 */
[----:B------:R-:W-:Y:S02]  /*df00*/  ISETP.GE.AND P5, PT, R22, UR4, PT ;  /* 0x0000000416007c0c */ /* 0x000fe4000bfa6270 */
[----:B------:R-:W-:Y:S02]  /*df10*/  CS2R R4, SRZ ;  /* 0x0000000000047805 */ /* 0x000fe4000001ff00 */
[----:B------:R-:W-:Y:S02]  /*df20*/  LEA R52, P4, R0, UR6, 0x1 ;  /* 0x0000000600347c11 */ /* 0x000fe4000f8808ff */
[----:B------:R-:W-:-:S02]  /*df30*/  CS2R R46, SRZ ;  /* 0x00000000002e7805 */ /* 0x000fc4000001ff00 */
[----:B------:R-:W-:Y:S02]  /*df40*/  CS2R R44, SRZ ;  /* 0x00000000002c7805 */ /* 0x000fe4000001ff00 */
[----:B------:R-:W-:Y:S02]  /*df50*/  CS2R R30, SRZ ;  /* 0x00000000001e7805 */ /* 0x000fe4000001ff00 */
[----:B------:R-:W-:Y:S02]  /*df60*/  CS2R R28, SRZ ;  /* 0x00000000001c7805 */ /* 0x000fe4000001ff00 */
[----:B------:R-:W-:Y:S01]  /*df70*/  LEA.HI.X R53, R0, UR7, R3, 0x1, P4 ;  /* 0x0000000700357c11 */ /* 0x000fe2000a0f0c03 */
[----:B------:R-:W-:Y:S02]  /*df80*/  ULDC.64 UR8, c[0x0][0x208] ;  /* 0x0000820000087ab9 */ /* 0x000fe40000000a00 */
[----:B------:R0:W5:Y:S04]  /*df90*/  @!P6 LDG.E.128 R4, desc[UR8][R48.64+0x80] ;  /* 0x000080083004e981 */ /* 0x000168000c1e1d00 */
[----:B------:R0:W5:Y:S04]  /*dfa0*/  @!P5 LDG.E.128 R24, desc[UR8][R48.64] ;  /* 0x000000083018d981 */ /* 0x000168000c1e1d00 */
[----:B------:R0:W5:Y:S04]  /*dfb0*/  @!P5 LDG.E.128 R44, desc[UR8][R52.64] ;  /* 0x00000008342cd981 */ /* 0x000168000c1e1d00 */
[----:B------:R0:W5:Y:S02]  /*dfc0*/  @!P6 LDG.E.128 R28, desc[UR8][R52.64+0x80] ;  /* 0x00008008341ce981 */ /* 0x000164000c1e1d00 */
.L_x_1513:
[----:B------:R-:W-:Y:S05]  /*dfd0*/  BSYNC B1 ;  /* 0x0000000000017941 */ /* 0x000fea0003800000 */
.L_x_1512:
[----:B------:R-:W-:Y:S01]  /*dfe0*/  BSSY B1, `(.L_x_1514) ;  /* 0x000001f000017945 */ /* 0x000fe20003800000 */
[----:B-----5:R-:W-:Y:S01]  /*dff0*/  IMAD.MOV.U32 R56, RZ, RZ, R6 ;  /* 0x000000ffff387224 */ /* 0x020fe200078e0006 */
[----:B------:R-:W-:Y:S02]  /*e000*/  MOV R57, R7 ;  /* 0x0000000700397202 */ /* 0x000fe40000000f00 */
[----:B0-----:R-:W-:Y:S01]  /*e010*/  CS2R R48, SRZ ;  /* 0x0000000000307805 */ /* 0x001fe2000001ff00 */
[----:B------:R-:W-:Y:S06]  /*e020*/  @P1 BRA `(.L_x_1515) ;  /* 0x0000000000681947 */ /* 0x000fec0003800000 */
[----:B------:R-:W-:Y:S01]  /*e030*/  IADD3 R3, P4, P5, R91, R86, R12 ;  /* 0x000000565b037210 */ /* 0x000fe20007d9e00c */
[----:B------:R-:W-:Y:S01]  /*e040*/  ULDC.64 UR4, c[0x0][0x3c8] ;  /* 0x0000f20000047ab9 */ /* 0x000fe20000000a00 */
[----:B------:R-:W-:Y:S01]  /*e050*/  ULDC.64 UR6, c[0x0][0x3e0] ;  /* 0x0000f80000067ab9 */ /* 0x000fe20000000a00 */
[----:B------:R-:W-:Y:S02]  /*e060*/  CS2R R38, SRZ ;  /* 0x0000000000267805 */ /* 0x000fe4000001ff00 */
[----:B------:R-:W-:Y:S02]  /*e070*/  IADD3.X R32, R95, R82, R13, P4, P5 ;  /* 0x000000525f207210 */ /* 0x000fe400027ea40d */
[----:B------:R-:W-:Y:S02]  /*e080*/  CS2R R36, SRZ ;  /* 0x0000000000247805 */ /* 0x000fe4000001ff00 */
[----:B------:R-:W-:Y:S01]  /*e090*/  LEA R52, P4, R3, UR4, 0x1 ;  /* 0x0000000403347c11 */ /* 0x000fe2000f8808ff */
[----:B------:R-:W-:Y:S01]  /*e0a0*/  ULDC UR4, c[0x0][0x3d4] ;  /* 0x0000f50000047ab9 */ /* 0x000fe20000000800 */
[----:B------:R-:W-:-:S02]  /*e0b0*/  IADD3 R0, P5, P6, R93, R90, R10 ;  /* 0x0000005a5d007210 */ /* 0x000fc40007ebe00a */
[----:B------:R-:W-:Y:S02]  /*e0c0*/  CS2R R34, SRZ ;  /* 0x0000000000227805 */ /* 0x000fe4000001ff00 */
[----:B------:R-:W-:Y:S02]  /*e0d0*/  LEA.HI.X R53, R3, UR5, R32, 0x1, P4 ;  /* 0x0000000503357c11 */ /* 0x000fe4000a0f0c20 */
[----:B------:R-:W-:Y:S02]  /*e0e0*/  CS2R R32, SRZ ;  /* 0x0000000000207805 */ /* 0x000fe4000001ff00 */
[----:B------:R-:W-:Y:S02]  /*e0f0*/  IADD3.X R3, R105, R88, R11, P5, P6 ;  /* 0x0000005869037210 */ /* 0x000fe40002fec40b */
[----:B------:R-:W-:Y:S02]  /*e100*/  CS2R R50, SRZ ;  /* 0x0000000000327805 */ /* 0x000fe4000001ff00 */
[----:B------:R-:W-:-:S02]  /*e110*/  ISETP.GE.AND P5, PT, R22, UR4, PT ;  /* 0x0000000416007c0c */ /* 0x000fc4000bfa6270 */
[----:B------:R-:W-:Y:S02]  /*e120*/  CS2R R48, SRZ ;  /* 0x0000000000307805 */ /* 0x000fe4000001ff00 */
[----:B------:R-:W-:Y:S02]  /*e130*/  ISETP.GE.AND P6, PT, R228, UR4, PT ;  /* 0x00000004e4007c0c */ /* 0x000fe4000bfc6270 */
[----:B------:R-:W-:Y:S02]  /*e140*/  CS2R R42, SRZ ;  /* 0x00000000002a7805 */ /* 0x000fe4000001ff00 */
[C---:B------:R-:W-:Y:S02]  /*e150*/  LEA R54, P4, R0.reuse, UR6, 0x1 ;  /* 0x0000000600367c11 */ /* 0x040fe4000f8808ff */
[----:B------:R-:W-:Y:S01]  /*e160*/  CS2R R40, SRZ ;  /* 0x0000000000287805 */ /* 0x000fe2000001ff00 */
[----:B------:R-:W-:Y:S01]  /*e170*/  ULDC.64 UR8, c[0x0][0x208] ;  /* 0x0000820000087ab9 */ /* 0x000fe20000000a00 */
[----:B------:R-:W-:Y:S01]  /*e180*/  LEA.HI.X R55, R0, UR7, R3, 0x1, P4 ;  /* 0x0000000700377c11 */ /* 0x000fe2000a0f0c03 */
[----:B------:R0:W5:Y:S04]  /*e190*/  @!P5 LDG.E.128 R36, desc[UR8][R52.64] ;  /* 0x000000083424d981 */ /* 0x000168000c1e1d00 */
[----:B------:R0:W5:Y:S04]  /*e1a0*/  @!P6 LDG.E.128 R32, desc[UR8][R52.64+0x80] ;  /* 0x000080083420e981 */ /* 0x000168000c1e1d00 */
[----:B------:R0:W5:Y:S04]  /*e1b0*/  @!P5 LDG.E.128 R48, desc[UR8][R54.64] ;  /* 0x000000083630d981 */ /* 0x000168000c1e1d00 */
[----:B------:R0:W5:Y:S02]  /*e1c0*/  @!P6 LDG.E.128 R40, desc[UR8][R54.64+0x80] ;  /* 0x000080083628e981 */ /* 0x000164000c1e1d00 */
.L_x_1515:
[----:B------:R-:W-:Y:S05]  /*e1d0*/  BSYNC B1 ;  /* 0x0000000000017941 */ /* 0x000fea0003800000 */
.L_x_1514:
[----:B------:R-:W-:Y:S01]  /*e1e0*/  IMAD.MOV.U32 R0, RZ, RZ, R4 ;  /* 0x000000ffff007224 */ /* 0x000fe200078e0004 */
[----:B0-----:R-:W-:Y:S01]  /*e1f0*/  MOV R52, R27 ;  /* 0x0000001b00347202 */ /* 0x001fe20000000f00 */
[----:B------:R-:W-:Y:S01]  /*e200*/  IMAD.MOV.U32 R3, RZ, RZ, R5 ;  /* 0x000000ffff037224 */ /* 0x000fe200078e0005 */
[----:B------:R-:W0:Y:S01]  /*e210*/  LDC R90, c[0x0][0x428] ;  /* 0x00010a00ff5a7b82 */ /* 0x000e220000000800 */
[----:B------:R-:W-:Y:S01]  /*e220*/  BSSY B1, `(.L_x_1516) ;  /* 0x0000049000017945 */ /* 0x000fe20003800000 */
[----:B------:R-:W-:Y:S02]  /*e230*/  PRMT R101, R56, 0x5410, R57 ;  /* 0x0000541038657816 */ /* 0x000fe40000000039 */
[----:B------:R-:W-:Y:S02]  /*e240*/  CS2R R66, SRZ ;  /* 0x0000000000427805 */ /* 0x000fe4000001ff00 */
[----:B------:R-:W-:Y:S01]  /*e250*/  PRMT R102, R0, 0x5410, R3 ;  /* 0x0000541000667816 */ /* 0x000fe20000000003 */
[----:B------:R-:W-:Y:S01]  /*e260*/  IMAD.MOV.U32 R0, RZ, RZ, R26 ;  /* 0x000000ffff007224 */ /* 0x000fe200078e001a */
[----:B------:R-:W-:Y:S01]  /*e270*/  CS2R R54, SRZ ;  /* 0x0000000000367805 */ /* 0x000fe2000001ff00 */
[----:B------:R-:W-:Y:S01]  /*e280*/  IMAD.MOV.U32 R3, RZ, RZ, R24 ;  /* 0x000000ffff037224 */ /* 0x000fe200078e0018 */
[----:B------:R-:W-:-:S02]  /*e290*/  CS2R R58, SRZ ;  /* 0x00000000003a7805 */ /* 0x000fc4000001ff00 */
[----:B------:R-:W-:Y:S02]  /*e2a0*/  CS2R R56, SRZ ;  /* 0x0000000000387805 */ /* 0x000fe4000001ff00 */
[----:B------:R-:W-:Y:S01]  /*e2b0*/  PRMT R112, R0, 0x5410, R52 ;  /* 0x0000541000707816 */ /* 0x000fe20000000034 */
[----:B------:R-:W-:Y:S01]  /*e2c0*/  IMAD.MOV.U32 R0, RZ, RZ, R25 ;  /* 0x000000ffff007224 */ /* 0x000fe200078e0019 */
[----:B------:R-:W-:Y:S01]  /*e2d0*/  PRMT R114, R3, 0x7610, R114 ;  /* 0x0000761003727816 */ /* 0x000fe20000000072 */
[----:B------:R-:W-:Y:S01]  /*e2e0*/  IMAD.MOV.U32 R3, RZ, RZ, R30 ;  /* 0x000000ffff037224 */ /* 0x000fe200078e001e */
        /* <DEDUP_REMOVED lines=8> */
[----:B------:R-:W-:Y:S02]  /*e370*/  CS2R R82, SRZ ;  /* 0x0000000000527805 */ /* 0x000fe4000001ff00 */
        /* <DEDUP_REMOVED lines=10> */
[----:B-----5:R-:W-:Y:S01]  /*e420*/  IMAD.MOV.U32 R3, RZ, RZ, R34 ;  /* 0x000000ffff037224 */ /* 0x020fe200078e0022 */
[----:B------:R-:W-:Y:S02]  /*e430*/  MOV R52, R35 ;  /* 0x0000002300347202 */ /* 0x000fe40000000f00 */
[----:B------:R-:W-:Y:S02]  /*e440*/  CS2R R72, SRZ ;  /* 0x0000000000487805 */ /* 0x000fe4000001ff00 */
[----:B------:R-:W-:-:S02]  /*e450*/  PRMT R115, R0, 0x7610, R115 ;  /* 0x0000761000737816 */ /* 0x000fc40000000073 */
[----:B------:R-:W-:Y:S02]  /*e460*/  CS2R R76, SRZ ;  /* 0x00000000004c7805 */ /* 0x000fe4000001ff00 */
[----:B------:R-:W-:Y:S02]  /*e470*/  PRMT R97, R52, 0x7610, R97 ;  /* 0x0000761034617816 */ /* 0x000fe40000000061 */
[----:B------:R-:W-:Y:S02]  /*e480*/  CS2R R52, SRZ ;  /* 0x0000000000347805 */ /* 0x000fe4000001ff00 */
[----:B------:R-:W-:Y:S02]  /*e490*/  PRMT R96, R96, 0x5410, R3 ;  /* 0x0000541060607816 */ /* 0x000fe40000000003 */
[----:B------:R-:W-:Y:S02]  /*e4a0*/  CS2R R78, SRZ ;  /* 0x00000000004e7805 */ /* 0x000fe4000001ff00 */
[----:B------:R-:W-:Y:S01]  /*e4b0*/  CS2R R80, SRZ ;  /* 0x0000000000507805 */ /* 0x000fe2000001ff00 */
[----:B0-----:R-:W-:Y:S06]  /*e4c0*/  @P2 BRA `(.L_x_1517) ;  /* 0x0000000000782947 */ /* 0x001fec0003800000 */
[----:B------:R-:W-:Y:S01]  /*e4d0*/  LEA R0, P4, R84, R12, 0x6 ;  /* 0x0000000c54007211 */ /* 0x000fe200078830ff */
[----:B------:R-:W-:Y:S01]  /*e4e0*/  ULDC.64 UR4, c[0x0][0x3c8] ;  /* 0x0000f20000047ab9 */ /* 0x000fe20000000a00 */
[----:B------:R-:W-:Y:S01]  /*e4f0*/  ULDC.64 UR6, c[0x0][0x3e0] ;  /* 0x0000f80000067ab9 */ /* 0x000fe20000000a00 */
[----:B------:R-:W-:Y:S02]  /*e500*/  CS2R R58, SRZ ;  /* 0x00000000003a7805 */ /* 0x000fe4000001ff00 */
[----:B------:R-:W-:Y:S02]  /*e510*/  IADD3 R3, P5, R0, R91, RZ ;  /* 0x0000005b00037210 */ /* 0x000fe40007fbe0ff */
[----:B------:R-:W-:Y:S02]  /*e520*/  CS2R R56, SRZ ;  /* 0x0000000000387805 */ /* 0x000fe4000001ff00 */
[----:B------:R-:W-:Y:S02]  /*e530*/  LEA.HI.X R52, R84, R13, R85, 0x6, P4 ;  /* 0x0000000d54347211 */ /* 0x000fe400020f3455 */
[----:B------:R-:W-:-:S02]  /*e540*/  CS2R R82, SRZ ;  /* 0x0000000000527805 */ /* 0x000fc4000001ff00 */
[----:B------:R-:W-:Y:S02]  /*e550*/  LEA R0, P4, R14, R10, 0x6 ;  /* 0x0000000a0e007211 */ /* 0x000fe400078830ff */
[----:B------:R-:W-:Y:S02]  /*e560*/  CS2R R80, SRZ ;  /* 0x0000000000507805 */ /* 0x000fe4000001ff00 */
[----:B------:R-:W-:Y:S01]  /*e570*/  CS2R R62, SRZ ;  /* 0x00000000003e7805 */ /* 0x000fe2000001ff00 */
[----:B------:R-:W-:Y:S01]  /*e580*/  IMAD.X R52, R52, 0x1, R95, P5 ;  /* 0x0000000134347824 */ /* 0x000fe200028e065f */
[----:B------:R-:W-:Y:S01]  /*e590*/  LEA R86, P5, R3, UR4, 0x1 ;  /* 0x0000000403567c11 */ /* 0x000fe2000f8a08ff */
[----:B------:R-:W-:Y:S01]  /*e5a0*/  ULDC UR4, c[0x0][0x3d4] ;  /* 0x0000f50000047ab9 */ /* 0x000fe20000000800 */
[----:B------:R-:W-:Y:S02]  /*e5b0*/  IADD3 R0, P6, R0, R93, RZ ;  /* 0x0000005d00007210 */ /* 0x000fe40007fde0ff */
[----:B------:R-:W-:-:S02]  /*e5c0*/  CS2R R60, SRZ ;  /* 0x00000000003c7805 */ /* 0x000fc4000001ff00 */
[----:B------:R-:W-:Y:S01]  /*e5d0*/  LEA.HI.X R54, R14, R11, R15, 0x6, P4 ;  /* 0x0000000b0e367211 */ /* 0x000fe200020f340f */
[----:B------:R-:W-:Y:S01]  /*e5e0*/  ULDC.64 UR8, c[0x0][0x208] ;  /* 0x0000820000087ab9 */ /* 0x000fe20000000a00 */
[----:B------:R-:W-:Y:S02]  /*e5f0*/  LEA.HI.X R87, R3, UR5, R52, 0x1, P5 ;  /* 0x0000000503577c11 */ /* 0x000fe4000a8f0c34 */
[----:B------:R-:W-:Y:S02]  /*e600*/  CS2R R52, SRZ ;  /* 0x0000000000347805 */ /* 0x000fe4000001ff00 */
[----:B------:R-:W-:Y:S01]  /*e610*/  ISETP.GE.AND P5, PT, R22, UR4, PT ;  /* 0x0000000416007c0c */ /* 0x000fe2000bfa6270 */
[----:B------:R-:W-:Y:S01]  /*e620*/  IMAD.X R3, R54, 0x1, R105, P6 ;  /* 0x0000000136037824 */ /* 0x000fe200030e0669 */
[----:B------:R-:W-:Y:S02]  /*e630*/  ISETP.GE.AND P6, PT, R228, UR4, PT ;  /* 0x00000004e4007c0c */ /* 0x000fe4000bfc6270 */
[----:B------:R-:W-:-:S02]  /*e640*/  CS2R R54, SRZ ;  /* 0x0000000000367805 */ /* 0x000fc4000001ff00 */
[----:B------:R-:W-:-:S04]  /*e650*/  LEA R88, P4, R0, UR6, 0x1 ;  /* 0x0000000600587c11 */ /* 0x000fc8000f8808ff */
[----:B------:R-:W-:-:S03]  /*e660*/  LEA.HI.X R89, R0, UR7, R3, 0x1, P4 ;  /* 0x0000000700597c11 */ /* 0x000fc6000a0f0c03 */
[----:B------:R0:W5:Y:S04]  /*e670*/  @!P5 LDG.E.128 R56, desc[UR8][R86.64] ;  /* 0x000000085638d981 */ /* 0x000168000c1e1d00 */
[----:B------:R0:W5:Y:S04]  /*e680*/  @!P6 LDG.E.128 R52, desc[UR8][R86.64+0x80] ;  /* 0x000080085634e981 */ /* 0x000168000c1e1d00 */
[----:B------:R0:W5:Y:S04]  /*e690*/  @!P5 LDG.E.128 R80, desc[UR8][R88.64] ;  /* 0x000000085850d981 */ /* 0x000168000c1e1d00 */
[----:B------:R0:W5:Y:S02]  /*e6a0*/  @!P6 LDG.E.128 R60, desc[UR8][R88.64+0x80] ;  /* 0x00008008583ce981 */ /* 0x000164000c1e1d00 */
.L_x_1517:
[----:B------:R-:W-:Y:S05]  /*e6b0*/  BSYNC B1 ;  /* 0x0000000000017941 */ /* 0x000fea0003800000 */
.L_x_1516:
[----:B------:R-:W-:Y:S04]  /*e6c0*/  BSSY B1, `(.L_x_1518) ;  /* 0x0000020000017945 */ /* 0x000fe80003800000 */
[----:B------:R-:W-:Y:S05]  /*e6d0*/  @P3 BRA `(.L_x_1519) ;  /* 0x0000000000783947 */ /* 0x000fea0003800000 */
[----:B------:R-:W-:Y:S01]  /*e6e0*/  IMAD.WIDE.U32 R12, R84, 0x60, R12 ;  /* 0x00000060540c7825 */ /* 0x000fe200078e000c */
[----:B------:R-:W-:Y:S01]  /*e6f0*/  ULDC.64 UR4, c[0x0][0x3c8] ;  /* 0x0000f20000047ab9 */ /* 0x000fe20000000a00 */
[----:B------:R-:W-:Y:S01]  /*e700*/  ULDC.64 UR6, c[0x0][0x3e0] ;  /* 0x0000f80000067ab9 */ /* 0x000fe20000000a00 */
[----:B------:R-:W-:Y:S01]  /*e710*/  CS2R R66, SRZ ;  /* 0x0000000000427805 */ /* 0x000fe2000001ff00 */
[----:B------:R-:W-:Y:S01]  /*e720*/  IMAD.WIDE.U32 R10, R14, 0x60, R10 ;  /* 0x000000600e0a7825 */ /* 0x000fe200078e000a */
[----:B------:R-:W-:Y:S02]  /*e730*/  IADD3 R91, P4, R91, R12, RZ ;  /* 0x0000000c5b5b7210 */ /* 0x000fe40007f9e0ff */
[----:B------:R-:W-:Y:S02]  /*e740*/  CS2R R64, SRZ ;  /* 0x0000000000407805 */ /* 0x000fe4000001ff00 */
[----:B------:R-:W-:Y:S01]  /*e750*/  CS2R R76, SRZ ;  /* 0x00000000004c7805 */ /* 0x000fe2000001ff00 */
[----:B------:R-:W-:Y:S01]  /*e760*/  IMAD R0, R85, 0x60, RZ ;  /* 0x0000006055007824 */ /* 0x000fe200078e02ff */
[----:B------:R-:W-:Y:S01]  /*e770*/  IADD3 R93, P5, R93, R10, RZ ;  /* 0x0000000a5d5d7210 */ /* 0x000fe20007fbe0ff */
[----:B------:R-:W-:Y:S01]  /*e780*/  IMAD R3, R15, 0x60, RZ ;  /* 0x000000600f037824 */ /* 0x000fe200078e02ff */
[----:B------:R-:W-:-:S02]  /*e790*/  CS2R R78, SRZ ;  /* 0x00000000004e7805 */ /* 0x000fc4000001ff00 */
[----:B------:R-:W-:Y:S02]  /*e7a0*/  CS2R R74, SRZ ;  /* 0x00000000004a7805 */ /* 0x000fe4000001ff00 */
[----:B------:R-:W-:Y:S02]  /*e7b0*/  IADD3.X R12, R95, R13, R0, P4, !PT ;  /* 0x0000000d5f0c7210 */ /* 0x000fe400027fe400 */
[----:B------:R-:W-:Y:S02]  /*e7c0*/  CS2R R72, SRZ ;  /* 0x0000000000487805 */ /* 0x000fe4000001ff00 */
[----:B------:R-:W-:Y:S01]  /*e7d0*/  LEA R10, P4, R91, UR4, 0x1 ;  /* 0x000000045b0a7c11 */ /* 0x000fe2000f8808ff */
[----:B------:R-:W-:Y:S01]  /*e7e0*/  ULDC UR4, c[0x0][0x3d4] ;  /* 0x0000f50000047ab9 */ /* 0x000fe20000000800 */
[----:B------:R-:W-:Y:S02]  /*e7f0*/  IADD3.X R0, R105, R11, R3, P5, !PT ;  /* 0x0000000b69007210 */ /* 0x000fe40002ffe403 */
[----:B------:R-:W-:-:S02]  /*e800*/  CS2R R70, SRZ ;  /* 0x0000000000467805 */ /* 0x000fc4000001ff00 */
[----:B------:R-:W-:Y:S02]  /*e810*/  ISETP.GE.AND P5, PT, R22, UR4, PT ;  /* 0x0000000416007c0c */ /* 0x000fe4000bfa6270 */
[----:B------:R-:W-:Y:S02]  /*e820*/  CS2R R68, SRZ ;  /* 0x0000000000447805 */ /* 0x000fe4000001ff00 */
[----:B------:R-:W-:Y:S01]  /*e830*/  ISETP.GE.AND P6, PT, R228, UR4, PT ;  /* 0x00000004e4007c0c */ /* 0x000fe2000bfc6270 */
[----:B------:R-:W-:Y:S01]  /*e840*/  ULDC.64 UR8, c[0x0][0x208] ;  /* 0x0000820000087ab9 */ /* 0x000fe20000000a00 */
[----:B------:R-:W-:Y:S02]  /*e850*/  LEA.HI.X R11, R91, UR5, R12, 0x1, P4 ;  /* 0x000000055b0b7c11 */ /* 0x000fe4000a0f0c0c */
[----:B------:R-:W-:-:S04]  /*e860*/  LEA R12, P4, R93, UR6, 0x1 ;  /* 0x000000065d0c7c11 */ /* 0x000fc8000f8808ff */
[----:B------:R-:W-:Y:S01]  /*e870*/  LEA.HI.X R13, R93, UR7, R0, 0x1, P4 ;  /* 0x000000075d0d7c11 */ /* 0x000fe2000a0f0c00 */
[----:B------:R1:W5:Y:S04]  /*e880*/  @!P5 LDG.E.128 R64, desc[UR8][R10.64] ;  /* 0x000000080a40d981 */ /* 0x000368000c1e1d00 */
[----:B------:R1:W5:Y:S04]  /*e890*/  @!P6 LDG.E.128 R76, desc[UR8][R10.64+0x80] ;  /* 0x000080080a4ce981 */ /* 0x000368000c1e1d00 */
[----:B------:R1:W5:Y:S04]  /*e8a0*/  @!P5 LDG.E.128 R72, desc[UR8][R12.64] ;  /* 0x000000080c48d981 */ /* 0x000368000c1e1d00 */
[----:B------:R1:W5:Y:S02]  /*e8b0*/  @!P6 LDG.E.128 R68, desc[UR8][R12.64+0x80] ;  /* 0x000080080c44e981 */ /* 0x000364000c1e1d00 */
.L_x_1519:
[----:B------:R-:W-:Y:S05]  /*e8c0*/  BSYNC B1 ;  /* 0x0000000000017941 */ /* 0x000fea0003800000 */
.L_x_1518:
[----:B------:R-:W2:Y:S04]  /*e8d0*/  LDL R91, [R1+0x14] ;  /* 0x00001400015b7983 */ /* 0x000ea80000100800 */
[----:B0-----:R-:W3:Y:S01]  /*e8e0*/  LDL R88, [R1+0x64] ;  /* 0x0000640001587983 */ /* 0x001ee20000100800 */
[----:B------:R-:W-:Y:S01]  /*e8f0*/  ISETP.NE.AND P4, PT, R90, 0x1, PT ;  /* 0x000000015a00780c */ /* 0x000fe20003f85270 */
[----:B-1----:R-:W-:Y:S01]  /*e900*/  IMAD.MOV.U32 R10, RZ, RZ, R38 ;  /* 0x000000ffff0a7224 */ /* 0x002fe200078e0026 */
[----:B------:R-:W-:Y:S01]  /*e910*/  MOV R3, R33 ;  /* 0x0000002100037202 */ /* 0x000fe20000000f00 */
[----:B------:R-:W4:Y:S01]  /*e920*/  LDL R90, [R1+0x70] ;  /* 0x00007000015a7983 */ /* 0x000f220000100800 */
[----:B------:R-:W-:Y:S01]  /*e930*/  IMAD.MOV.U32 R11, RZ, RZ, R39 ;  /* 0x000000ffff0b7224 */ /* 0x000fe200078e0027 */
[----:B------:R-:W-:Y:S01]  /*e940*/  ULDC.64 UR4, c[0x0][0x3c8] ;  /* 0x0000f20000047ab9 */ /* 0x000fe20000000a00 */
        /* <DEDUP_REMOVED lines=8> */
[----:B------:R-:W-:Y:S01]  /*e9d0*/  IMAD.MOV.U32 R10, RZ, RZ, R42 ;  /* 0x000000ffff0a7224 */ /* 0x000fe200078e002a */
[----:B------:R-:W-:Y:S01]  /*e9e0*/  PRMT R99, R11, 0x7610, R99 ;  /* 0x000076100b637816 */ /* 0x000fe20000000063 */
[----:B------:R-:W-:Y:S01]  /*e9f0*/  IMAD.MOV.U32 R11, RZ, RZ, R50 ;  /* 0x000000ffff0b7224 */ /* 0x000fe200078e0032 */
[----:B------:R-:W-:Y:S01]  /*ea00*/  PRMT R106, R0, 0x5410, R3 ;  /* 0x00005410006a7816 */ /* 0x000fe20000000003 */
[----:B------:R-:W-:Y:S01]  /*ea10*/  IMAD.MOV.U32 R3, RZ, RZ, R40 ;  /* 0x000000ffff037224 */ /* 0x000fe200078e0028 */
[----:B------:R-:W0:Y:S01]  /*ea20*/  @P4 LDC R0, c[0x0][0x42c] ;  /* 0x00010b00ff004b82 */ /* 0x000e220000000800 */
[----:B------:R-:W-:Y:S01]  /*ea30*/  PRMT R98, R98, 0x5410, R10 ;  /* 0x0000541062627816 */ /* 0x000fe2000000000a */
[----:B-----5:R-:W-:Y:S01]  /*ea40*/  IMAD.MOV.U32 R13, RZ, RZ, R54 ;  /* 0x000000ffff0d7224 */ /* 0x020fe200078e0036 */
[----:B------:R-:W-:Y:S01]  /*ea50*/  PRMT R107, R11, 0x5410, R12 ;  /* 0x000054100b6b7816 */ /* 0x000fe2000000000c */
[----:B------:R-:W-:Y:S01]  /*ea60*/  ULDC.64 UR6, c[0x0][0x3e0] ;  /* 0x0000f80000067ab9 */ /* 0x000fe20000000a00 */
[----:B------:R-:W-:-:S02]  /*ea70*/  MOV R10, R41 ;  /* 0x00000029000a7202 */ /* 0x000fc40000000f00 */
[----:B------:R-:W-:Y:S01]  /*ea80*/  PRMT R99, R99, 0x5410, R3 ;  /* 0x0000541063637816 */ /* 0x000fe20000000003 */
[----:B------:R-:W1:Y:S01]  /*ea90*/  @P4 LDC R11, c[0x0][0x430] ;  /* 0x00010c00ff0b4b82 */ /* 0x000e620000000800 */
[----:B------:R-:W-:Y:S01]  /*eaa0*/  PRMT R100, R10, 0x7610, R100 ;  /* 0x000076100a647816 */ /* 0x000fe20000000064 */
[----:B------:R-:W-:Y:S01]  /*eab0*/  IMAD.MOV.U32 R10, RZ, RZ, R48 ;  /* 0x000000ffff0a7224 */ /* 0x000fe200078e0030 */
[----:B------:R-:W-:Y:S02]  /*eac0*/  MOV R12, R49 ;  /* 0x00000031000c7202 */ /* 0x000fe40000000f00 */
[----:B------:R-:W-:Y:S01]  /*ead0*/  PRMT R86, R13, 0x7610, R86 ;  /* 0x000076100d567816 */ /* 0x000fe20000000056 */
[----:B------:R-:W-:Y:S01]  /*eae0*/  IMAD.MOV.U32 R13, RZ, RZ, R53 ;  /* 0x000000ffff0d7224 */ /* 0x000fe200078e0035 */
[----:B------:R-:W-:Y:S01]  /*eaf0*/  PRMT R109, R10, 0x5410, R12 ;  /* 0x000054100a6d7816 */ /* 0x000fe2000000000c */
[----:B------:R-:W-:Y:S01]  /*eb00*/  IMAD.MOV.U32 R12, RZ, RZ, R52 ;  /* 0x000000ffff0c7224 */ /* 0x000fe200078e0034 */
[----:B------:R-:W-:-:S04]  /*eb10*/  MOV R10, R55 ;  /* 0x00000037000a7202 */ /* 0x000fc80000000f00 */
[----:B------:R-:W-:Y:S02]  /*eb20*/  PRMT R86, R86, 0x5410, R10 ;  /* 0x0000541056567816 */ /* 0x000fe4000000000a */
[----:B------:R-:W-:Y:S01]  /*eb30*/  PRMT R87, R12, 0x5410, R13 ;  /* 0x000054100c577816 */ /* 0x000fe2000000000d */
[----:B------:R-:W-:Y:S01]  /*eb40*/  IMAD.MOV.U32 R12, RZ, RZ, R56 ;  /* 0x000000ffff0c7224 */ /* 0x000fe200078e0038 */
[----:B------:R-:W-:Y:S01]  /*eb50*/  MOV R10, R59 ;  /* 0x0000003b000a7202 */ /* 0x000fe20000000f00 */
[----:B------:R-:W-:-:S05]  /*eb60*/  IMAD.MOV.U32 R13, RZ, RZ, R57 ;  /* 0x000000ffff0d7224 */ /* 0x000fca00078e0039 */
[----:B------:R-:W-:Y:S01]  /*eb70*/  PRMT R94, R12, 0x5410, R13 ;  /* 0x000054100c5e7816 */ /* 0x000fe2000000000d */
[----:B--2---:R-:W-:-:S04]  /*eb80*/  IMAD R3, R91, 0x80, R18 ;  /* 0x000000805b037824 */ /* 0x004fc800078e0212 */
[----:B---3--:R-:W-:Y:S02]  /*eb90*/  IMAD R3, R88, 0x20, R3 ;  /* 0x0000002058037824 */ /* 0x008fe400078e0203 */
[----:B------:R-:W-:Y:S02]  /*eba0*/  IMAD.MOV.U32 R88, RZ, RZ, R58 ;  /* 0x000000ffff587224 */ /* 0x000fe400078e003a */
[----:B0-----:R-:W-:-:S03]  /*ebb0*/  @P4 IMAD.HI.U32 R0, R3, R0, RZ ;  /* 0x0000000003004227 */ /* 0x001fc600078e00ff */
[----:B------:R-:W-:Y:S02]  /*ebc0*/  PRMT R93, R88, 0x7610, R93 ;  /* 0x00007610585d7816 */ /* 0x000fe4000000005d */
[----:B-1----:R-:W-:Y:S01]  /*ebd0*/  @P4 SHF.R.U32.HI R3, RZ, R11, R0 ;  /* 0x0000000bff034219 */ /* 0x002fe20000011600 */
[----:B------:R-:W-:Y:S01]  /*ebe0*/  IMAD.MOV.U32 R11, RZ, RZ, R61 ;  /* 0x000000ffff0b7224 */ /* 0x000fe200078e003d */
[----:B------:R-:W-:Y:S01]  /*ebf0*/  PRMT R93, R93, 0x5410, R10 ;  /* 0x000054105d5d7816 */ /* 0x000fe2000000000a */
[----:B------:R-:W-:Y:S01]  /*ec00*/  IMAD.MOV.U32 R10, RZ, RZ, R60 ;  /* 0x000000ffff0a7224 */ /* 0x000fe200078e003c */
[----:B------:R-:W-:Y:S01]  /*ec10*/  SHF.R.S32.HI R13, RZ, 0x1f, R3 ;  /* 0x0000001fff0d7819 */ /* 0x000fe20000011403 */
[----:B------:R-:W-:Y:S01]  /*ec20*/  IMAD.MOV.U32 R88, RZ, RZ, R62 ;  /* 0x000000ffff587224 */ /* 0x000fe200078e003e */
[----:B------:R-:W-:Y:S02]  /*ec30*/  MOV R0, R63 ;  /* 0x0000003f00007202 */ /* 0x000fe40000000f00 */
[----:B------:R-:W-:Y:S01]  /*ec40*/  PRMT R89, R10, 0x5410, R11 ;  /* 0x000054100a597816 */ /* 0x000fe2000000000b */
[----:B------:R-:W-:Y:S01]  /*ec50*/  IMAD.WIDE.U32 R10, R3, R84, R20 ;  /* 0x00000054030a7225 */ /* 0x000fe200078e0014 */
[----:B------:R-:W-:-:S03]  /*ec60*/  PRMT R88, R88, 0x5410, R0 ;  /* 0x0000541058587816 */ /* 0x000fc60000000000 */
[C---:B------:R-:W-:Y:S02]  /*ec70*/  IMAD R84, R13.reuse, R84, RZ ;  /* 0x000000540d547224 */ /* 0x040fe400078e02ff */
[-C--:B------:R-:W-:Y:S02]  /*ec80*/  IMAD R0, R13, R14.reuse, RZ ;  /* 0x0000000e0d007224 */ /* 0x080fe400078e02ff */
[----:B------:R-:W-:-:S04]  /*ec90*/  IMAD.WIDE.U32 R12, R3, R14, R8 ;  /* 0x0000000e030c7225 */ /* 0x000fc800078e0008 */
[C---:B------:R-:W-:Y:S02]  /*eca0*/  IMAD R9, R3.reuse, R85, R84 ;  /* 0x0000005503097224 */ /* 0x040fe400078e0254 */
[----:B------:R-:W-:Y:S02]  /*ecb0*/  IMAD R3, R3, R15, R0 ;  /* 0x0000000f03037224 */ /* 0x000fe400078e0200 */
[----:B------:R-:W-:Y:S01]  /*ecc0*/  IMAD.MOV.U32 R20, RZ, RZ, R82 ;  /* 0x000000ffff147224 */ /* 0x000fe200078e0052 */
[----:B------:R-:W-:Y:S01]  /*ecd0*/  LEA R8, P4, R10, UR4, 0x1 ;  /* 0x000000040a087c11 */ /* 0x000fe2000f8808ff */
[----:B------:R-:W-:Y:S01]  /*ece0*/  IMAD.IADD R9, R11, 0x1, R9 ;  /* 0x000000010b097824 */ /* 0x000fe200078e0209 */
[----:B------:R-:W-:Y:S01]  /*ecf0*/  LEA R0, P5, R12, UR6, 0x1 ;  /* 0x000000060c007c11 */ /* 0x000fe2000f8a08ff */
[----:B------:R-:W-:Y:S01]  /*ed00*/  IMAD.IADD R3, R13, 0x1, R3 ;  /* 0x000000010d037824 */ /* 0x000fe200078e0203 */
[----:B------:R-:W-:Y:S01]  /*ed10*/  UMOV UR4, 0xffffffff ;  /* 0xffffffff00047882 */ /* 0x000fe20000000000 */
[----:B------:R-:W-:Y:S01]  /*ed20*/  IMAD.MOV.U32 R15, RZ, RZ, R80 ;  /* 0x000000ffff0f7224 */ /* 0x000fe200078e0050 */
[----:B------:R-:W-:-:S02]  /*ed30*/  PRMT R95, R20, 0x7610, R95 ;  /* 0x00007610145f7816 */ /* 0x000fc4000000005f */
[----:B------:R-:W-:Y:S02]  /*ed40*/  MOV R14, R83 ;  /* 0x00000053000e7202 */ /* 0x000fe40000000f00 */
[----:B------:R-:W-:Y:S02]  /*ed50*/  LEA.HI.X R9, R10, UR5, R9, 0x1, P4 ;  /* 0x000000050a097c11 */ /* 0x000fe4000a0f0c09 */
[----:B------:R-:W-:Y:S02]  /*ed60*/  LEA.HI.X R3, R12, UR7, R3, 0x1, P5 ;  /* 0x000000070c037c11 */ /* 0x000fe4000a8f0c03 */
[----:B------:R-:W-:Y:S02]  /*ed70*/  PRMT R95, R95, 0x5410, R14 ;  /* 0x000054105f5f7816 */ /* 0x000fe4000000000e */
[----:B------:R-:W-:Y:S02]  /*ed80*/  PRMT R96, R15, 0x7610, R96 ;  /* 0x000076100f607816 */ /* 0x000fe40000000060 */
[----:B----4-:R-:W-:Y:S01]  /*ed90*/  LEA.HI R10, R90, R90, RZ, 0x1 ;  /* 0x0000005a5a0a7211 */ /* 0x010fe200078f08ff */
[----:B------:R-:W-:Y:S06]  /*eda0*/  BRA.DIV UR4, `(.L_x_1520) ;  /* 0x0000019604487947 */ /* 0x000fec000b800000 */
.L_x_1833:
[----:B------:R-:W-:-:S03]  /*edb0*/  UMOV UR4, 0xffffffff ;  /* 0xffffffff00047882 */ /* 0x000fc60000000000 */
[----:B------:R-:W-:Y:S05]  /*edc0*/  BRA.DIV UR4, `(.L_x_1521) ;  /* 0x0000019604687947 */ /* 0x000fea000b800000 */
.L_x_1836:
[----:B------:R-:W-:-:S03]  /*edd0*/  UMOV UR4, 0xffffffff ;  /* 0xffffffff00047882 */ /* 0x000fc60000000000 */
[----:B------:R-:W-:Y:S05]  /*ede0*/  BRA.DIV UR4, `(.L_x_1522) ;  /* 0x0000019604887947 */ /* 0x000fea000b800000 */
.L_x_1839:
[----:B------:R-:W-:-:S03]  /*edf0*/  UMOV UR4, 0xffffffff ;  /* 0xffffffff00047882 */ /* 0x000fc60000000000 */
[----:B------:R-:W-:Y:S05]  /*ee00*/  BRA.DIV UR4, `(.L_x_1523) ;  /* 0x0000019604a87947 */ /* 0x000fea000b800000 */
.L_x_1842:
[----:B------:R-:W-:-:S03]  /*ee10*/  UMOV UR4, 0xffffffff ;  /* 0xffffffff00047882 */ /* 0x000fc60000000000 */
[----:B------:R-:W-:Y:S05]  /*ee20*/  BRA.DIV UR4, `(.L_x_1524) ;  /* 0x0000019604c87947 */ /* 0x000fea000b800000 */
.L_x_1845:
[----:B------:R-:W-:-:S03]  /*ee30*/  UMOV UR4, 0xffffffff ;  /* 0xffffffff00047882 */ /* 0x000fc60000000000 */
[----:B------:R-:W-:Y:S05]  /*ee40*/  BRA.DIV UR4, `(.L_x_1525) ;  /* 0x0000019604e87947 */ /* 0x000fea000b800000 */
.L_x_1848:
[----:B------:R-:W-:-:S03]  /*ee50*/  UMOV UR4, 0xffffffff ;  /* 0xffffffff00047882 */ /* 0x000fc60000000000 */
[----:B------:R-:W-:Y:S05]  /*ee60*/  BRA.DIV UR4, `(.L_x_1526) ;  /* 0x0000019a04087947 */ /* 0x000fea000b800000 */
.L_x_1851:
[----:B------:R-:W-:-:S03]  /*ee70*/  UMOV UR4, 0xffffffff ;  /* 0xffffffff00047882 */ /* 0x000fc60000000000 */
[----:B------:R-:W-:Y:S05]  /*ee80*/  BRA.DIV UR4, `(.L_x_1527) ;  /* 0x0000019a04287947 */ /* 0x000fea000b800000 */
.L_x_1854:
[----:B------:R-:W-:-:S03]  /*ee90*/  UMOV UR4, 0xffffffff ;  /* 0xffffffff00047882 */ /* 0x000fc60000000000 */
[----:B------:R-:W-:Y:S05]  /*eea0*/  BRA.DIV UR4, `(.L_x_1528) ;  /* 0x0000019a04487947 */ /* 0x000fea000b800000 */
.L_x_1857:
[----:B------:R-:W-:-:S03]  /*eeb0*/  UMOV UR4, 0xffffffff ;  /* 0xffffffff00047882 */ /* 0x000fc60000000000 */
[----:B------:R-:W-:Y:S05]  /*eec0*/  BRA.DIV UR4, `(.L_x_1529) ;  /* 0x0000019a04687947 */ /* 0x000fea000b800000 */
.L_x_1860:
[----:B------:R-:W-:-:S03]  /*eed0*/  UMOV UR4, 0xffffffff ;  /* 0xffffffff00047882 */ /* 0x000fc60000000000 */
[----:B------:R-:W-:Y:S05]  /*eee0*/  BRA.DIV UR4, `(.L_x_1530) ;  /* 0x0000019a04887947 */ /* 0x000fea000b800000 */
.L_x_1863:
[----:B------:R-:W-:-:S03]  /*eef0*/  UMOV UR4, 0xffffffff ;  /* 0xffffffff00047882 */ /* 0x000fc60000000000 */
[----:B------:R-:W-:Y:S05]  /*ef00*/  BRA.DIV UR4, `(.L_x_1531) ;  /* 0x0000019a04a87947 */ /* 0x000fea000b800000 */
.L_x_1866:
[----:B------:R-:W-:-:S03]  /*ef10*/  UMOV UR4, 0xffffffff ;  /* 0xffffffff00047882 */ /* 0x000fc60000000000 */
[----:B------:R-:W-:Y:S05]  /*ef20*/  BRA.DIV UR4, `(.L_x_1532) ;  /* 0x0000019a04c87947 */ /* 0x000fea000b800000 */
.L_x_1869:
[----:B------:R-:W-:Y:S01]  /*ef30*/  UMOV UR4, 0xffffffff ;  /* 0xffffffff00047882 */ /* 0x000fe20000000000 */
[----:B------:R-:W-:Y:S02]  /*ef40*/  LOP3.LUT R10, R10, 0xfffffffe, RZ, 0xc0, !PT ;  /* 0xfffffffe0a0a7812 */ /* 0x000fe400078ec0ff */
[----:B------:R-:W-:Y:S05]  /*ef50*/  BRA.DIV UR4, `(.L_x_1533) ;  /* 0x0000019a04e47947 */ /* 0x000fea000b800000 */
.L_x_1872:
[----:B------:R-:W-:Y:S01]  /*ef60*/  UMOV UR4, 0xffffffff ;  /* 0xffffffff00047882 */ /* 0x000fe20000000000 */
[----:B------:R-:W-:Y:S02]  /*ef70*/  IADD3 R9, R90, -R10, RZ ;  /* 0x8000000a5a097210 */ /* 0x000fe40007ffe0ff */
[----:B------:R-:W-:Y:S05]  /*ef80*/  BRA.DIV UR4, `(.L_x_1534) ;  /* 0x0000019e04007947 */ /* 0x000fea000b800000 */
.L_x_1875:
[----:B------:R-:W-:Y:S01]  /*ef90*/  UMOV UR4, 0xffffffff ;  /* 0xffffffff00047882 */ /* 0x000fe20000000000 */
[----:B------:R-:W-:Y:S01]  /*efa0*/  SHF.L.U32 R9, R9, 0x1f, RZ ;  /* 0x0000001f09097819 */ /* 0x000fe200000006ff */
[----:B------:R-:W-:Y:S01]  /*efb0*/  IMAD.MOV.U32 R3, RZ, RZ, R81 ;  /* 0x000000ffff037224 */ /* 0x000fe200078e0051 */
[----:B------:R-:W-:Y:S06]  /*efc0*/  BRA.DIV UR4, `(.L_x_1535) ;  /* 0x0000019e04187947 */ /* 0x000fec000b800000 */
.L_x_1878:
[----:B------:R-:W0:Y:S01]  /*efd0*/  SYNCS.PHASECHK.TRANS64.TRYWAIT P4, [R16+URZ+0x30800], R9 ;  /* 0x03080009100075a7 */ /* 0x000e22000808017f */
[----:B------:R-:W-:Y:S01]  /*efe0*/  PRMT R100, R100, 0x5410, R3 ;  /* 0x0000541064647816 */ /* 0x000fe20000000003 */
[----:B------:R-:W-:Y:S01]  /*eff0*/  IMAD.MOV.U32 R0, RZ, RZ, R66 ;  /* 0x000000ffff007224 */ /* 0x000fe200078e0042 */
[----:B------:R-:W-:Y:S01]  /*f000*/  MOV R8, R64 ;  /* 0x0000004000087202 */ /* 0x000fe20000000f00 */
[----:B------:R-:W-:Y:S01]  /*f010*/  IMAD.MOV.U32 R3, RZ, RZ, R67 ;  /* 0x000000ffff037224 */ /* 0x000fe200078e0043 */
[----:B------:R-:W-:Y:S01]  /*f020*/  BSSY B1, `(.L_x_1536) ;  /* 0x0000019000017945 */ /* 0x000fe20003800000 */
[----:B------:R-:W-:Y:S02]  /*f030*/  IMAD.MOV.U32 R10, RZ, RZ, R65 ;  /* 0x000000ffff0a7224 */ /* 0x000fe400078e0041 */
[----:B------:R-:W-:Y:S01]  /*f040*/  IMAD.MOV.U32 R11, RZ, RZ, R69 ;  /* 0x000000ffff0b7224 */ /* 0x000fe200078e0045 */
[----:B------:R-:W-:Y:S01]  /*f050*/  PRMT R85, R0, 0x5410, R3 ;  /* 0x0000541000557816 */ /* 0x000fe20000000003 */
[----:B------:R-:W-:Y:S01]  /*f060*/  IMAD.MOV.U32 R0, RZ, RZ, R70 ;  /* 0x000000ffff007224 */ /* 0x000fe200078e0046 */
[----:B------:R-:W-:Y:S01]  /*f070*/  PRMT R90, R8, 0x5410, R10 ;  /* 0x00005410085a7816 */ /* 0x000fe2000000000a */
[----:B------:R-:W-:Y:S01]  /*f080*/  IMAD.MOV.U32 R8, RZ, RZ, R71 ;  /* 0x000000ffff087224 */ /* 0x000fe200078e0047 */
[----:B------:R-:W-:-:S04]  /*f090*/  MOV R10, R68 ;  /* 0x00000044000a7202 */ /* 0x000fc80000000f00 */
        /* <DEDUP_REMOVED lines=10> */
[----:B------:R-:W-:Y:S02]  /*f140*/  MOV R10, R78 ;  /* 0x0000004e000a7202 */ /* 0x000fe40000000f00 */
[----:B------:R-:W-:Y:S02]  /*f150*/  SHF.R.S32.HI R11, RZ, 0x1f, R228 ;  /* 0x0000001fff0b7819 */ /* 0x000fe400000114e4 */
[----:B------:R-:W-:Y:S01]  /*f160*/  PRMT R21, R0, 0x5410, R8 ;  /* 0x0000541000157816 */ /* 0x000fe20000000008 */
[----:B------:R-:W-:Y:S01]  /*f170*/  IMAD.MOV.U32 R8, RZ, RZ, R79 ;  /* 0x000000ffff087224 */ /* 0x000fe200078e004f */
[----:B------:R-:W-:-:S02]  /*f180*/  PRMT R84, R10, 0x7610, R84 ;  /* 0x000076100a547816 */ /* 0x000fc40000000054 */
[----:B------:R-:W-:Y:S01]  /*f190*/  LEA.HI R0, R11, R228, RZ, 0x3 ;  /* 0x000000e40b007211 */ /* 0x000fe200078f18ff */
[----:B0-----:R-:W-:Y:S06]  /*f1a0*/  @!P4 BRA `(.L_x_1537) ;  /* 0x0000019800c8c947 */ /* 0x001fec0003800000 */
.L_x_1879:
[----:B------:R-:W-:Y:S05]  /*f1b0*/  BSYNC B1 ;  /* 0x0000000000017941 */ /* 0x000fea0003800000 */
.L_x_1536:
[----:B------:R-:W-:Y:S01]  /*f1c0*/  BSSY B1, `(.L_x_1538) ;  /* 0x00000cf000017945 */ /* 0x000fe20003800000 */
[----:B------:R-:W-:Y:S02]  /*f1d0*/  PRMT R84, R84, 0x5410, R8 ;  /* 0x0000541054547816 */ /* 0x000fe40000000008 */
[----:B------:R-:W-:Y:S01]  /*f1e0*/  SHF.R.S32.HI R0, RZ, 0x3, R0 ;  /* 0x00000003ff007819 */ /* 0x000fe20000011400 */
[----:B------:R-:W-:Y:S06]  /*f1f0*/  @P0 BRA `(.L_x_1539) ;  /* 0x0000000c002c0947 */ /* 0x000fec0003800000 */
[----:B------:R1:W5:Y:S01]  /*f200*/  LDL R132, [R1+0x3c] ;  /* 0x00003c0001847983 */ /* 0x0003620000100800 */
[----:B------:R-:W2:Y:S03]  /*f210*/  LDC R111, c[0x0][0x3d4] ;  /* 0x0000f500ff6f7b82 */ /* 0x000ea60000000800 */
[----:B------:R1:W5:Y:S04]  /*f220*/  LDL R131, [R1+0x48] ;  /* 0x0000480001837983 */ /* 0x0003680000100800 */
[----:B------:R1:W5:Y:S01]  /*f230*/  LDL R130, [R1+0x4c] ;  /* 0x00004c0001827983 */ /* 0x0003620000100800 */
[----:B------:R-:W-:Y:S01]  /*f240*/  BSSY B2, `(.L_x_1540) ;  /* 0x0000065000027945 */ /* 0x000fe20003800000 */
[----:B--2---:R-:W-:-:S02]  /*f250*/  ISETP.GE.AND P0, PT, R22, R111, PT ;  /* 0x0000006f1600720c */ /* 0x004fc40003f06270 */
[----:B------:R-:W-:-:S11]  /*f260*/  ISETP.GE.AND P4, PT, R228, R111, PT ;  /* 0x0000006fe400720c */ /* 0x000fd60003f86270 */
[----:B-1----:R-:W-:Y:S05]  /*f270*/  @P0 BRA `(.L_x_1541) ;  /* 0x0000000400840947 */ /* 0x002fea0003800000 */
[----:B------:R-:W2:Y:S04]  /*f280*/  LDL R10, [R1+0x64] ;  /* 0x00006400010a7983 */ /* 0x000ea80000100800 */
[----:B------:R-:W3:Y:S01]  /*f290*/  LDL R133, [R1+0x50] ;  /* 0x0000500001857983 */ /* 0x000ee20000100800 */
[--C-:B------:R-:W-:Y:S01]  /*f2a0*/  HADD2.F32 R124, -RZ, R115.reuse.H0_H0 ;  /* 0x20000073ff7c7230 */ /* 0x100fe20000004100 */
[----:B------:R-:W-:Y:S01]  /*f2b0*/  SHF.R.U32.HI R125, RZ, 0x10, R45 ;  /* 0x00000010ff7d7819 */ /* 0x000fe2000001162d */
[----:B------:R-:W-:Y:S01]  /*f2c0*/  HADD2.F32 R122, -RZ, R115.H1_H1 ;  /* 0x30000073ff7a7230 */ /* 0x000fe20000004100 */
[--C-:B------:R-:W-:Y:S02]  /*f2d0*/  SHF.R.U32.HI R123, RZ, 0x10, R25.reuse ;  /* 0x00000010ff7b7819 */ /* 0x100fe40000011619 */
[----:B------:R-:W-:Y:S01]  /*f2e0*/  SHF.R.U64 R24, R24, 0x10, R25 ;  /* 0x0000001018187819 */ /* 0x000fe20000001219 */
[----:B------:R-:W-:Y:S01]  /*f2f0*/  HADD2.F32 R125, -RZ, R125.H0_H0 ;  /* 0x2000007dff7d7230 */ /* 0x000fe20000004100 */
[----:B------:R-:W-:-:S02]  /*f300*/  SHF.R.U64 R25, R26, 0x10, R27 ;  /* 0x000000101a197819 */ /* 0x000fc4000000121b */
[----:B------:R-:W-:Y:S02]  /*f310*/  SHF.R.U64 R26, R46, 0x10, R47 ;  /* 0x000000102e1a7819 */ /* 0x000fe4000000122f */
[----:B------:R-:W-:Y:S01]  /*f320*/  SHF.R.U32.HI R27, RZ, 0x10, R27 ;  /* 0x00000010ff1b7819 */ /* 0x000fe2000001161b */
[----:B------:R-:W-:Y:S01]  /*f330*/  HADD2.F32 R25, -RZ, R25.H0_H0 ;  /* 0x20000019ff197230 */ /* 0x000fe20000004100 */
[----:B------:R-:W-:Y:S02]  /*f340*/  SHF.R.U32.HI R47, RZ, 0x10, R47 ;  /* 0x00000010ff2f7819 */ /* 0x000fe4000001162f */
[----:B------:R-:W-:Y:S02]  /*f350*/  SHF.R.U64 R44, R44, 0x10, R45 ;  /* 0x000000102c2c7819 */ /* 0x000fe4000000122d */
[----:B--2---:R-:W-:-:S04]  /*f360*/  LEA.HI R8, R111, R10, RZ, 0x1d ;  /* 0x0000000a6f087211 */ /* 0x004fc800078fe8ff */
[----:B------:R-:W-:Y:S01]  /*f370*/  SHF.R.S32.HI R11, RZ, 0x1f, R8 ;  /* 0x0000001fff0b7819 */ /* 0x000fe20000011408 */
[----:B0-----:R-:W-:-:S03]  /*f380*/  IMAD.SHL.U32 R9, R8, 0x8, RZ ;  /* 0x0000000808097824 */ /* 0x001fc600078e00ff */
[----:B------:R-:W-:Y:S02]  /*f390*/  LEA.HI R11, R11, R8, RZ, 0x3 ;  /* 0x000000080b0b7211 */ /* 0x000fe400078f18ff */
[----:B------:R-:W-:-:S03]  /*f3a0*/  LOP3.LUT R9, R9, 0x38, RZ, 0xc0, !PT ;  /* 0x0000003809097812 */ /* 0x000fc600078ec0ff */
[----:B------:R-:W-:Y:S01]  /*f3b0*/  IMAD.SHL.U32 R11, R11, 0x400, RZ ;  /* 0x000004000b0b7824 */ /* 0x000fe200078e00ff */
[----:B-----5:R-:W-:-:S04]  /*f3c0*/  LOP3.LUT R9, R9, 0x1c0, R132, 0xf8, !PT ;  /* 0x000001c009097812 */ /* 0x020fc800078ef884 */
[----:B------:R-:W-:Y:S02]  /*f3d0*/  LOP3.LUT R13, R9, R131, RZ, 0x3c, !PT ;  /* 0x00000083090d7212 */ /* 0x000fe400078e3cff */
[----:B------:R-:W-:Y:S02]  /*f3e0*/  LOP3.LUT R12, R11, 0x7fffe000, RZ, 0xc0, !PT ;  /* 0x7fffe0000b0c7812 */ /* 0x000fe400078ec0ff */
[----:B---3--:R-:W0:Y:S02]  /*f3f0*/  LDS.128 R8, [R133] ;  /* 0x0000000085087984 */ /* 0x008e240000000c00 */
[----:B------:R-:W-:-:S04]  /*f400*/  IADD3 R13, R13, R12, R130 ;  /* 0x0000000c0d0d7210 */ /* 0x000fc80007ffe082 */
[----:B------:R-:W-:-:S05]  /*f410*/  LEA R113, R13, R16, 0x1 ;  /* 0x000000100d717211 */ /* 0x000fca00078e08ff */
[----:B------:R-:W1:Y:S01]  /*f420*/  LDS.128 R12, [R113+0x10400] ;  /* 0x01040000710c7984 */ /* 0x000e620000000c00 */
[--C-:B0-----:R-:W-:Y:S02]  /*f430*/  HADD2.F32 R117, -RZ, R9.reuse.H0_H0 ;  /* 0x20000009ff757230 */ /* 0x101fe40000004100 */
[----:B------:R-:W-:Y:S02]  /*f440*/  HADD2.F32 R118, -RZ, R9.H1_H1 ;  /* 0x30000009ff767230 */ /* 0x000fe40000004100 */
[----:B------:R-:W-:Y:S02]  /*f450*/  HADD2.F32 R116, -RZ, R8.H0_H0 ;  /* 0x20000008ff747230 */ /* 0x000fe40000004100 */
[----:B------:R-:W-:Y:S02]  /*f460*/  HADD2.F32 R46, -RZ, R10.H0_H0 ;  /* 0x2000000aff2e7230 */ /* 0x000fe40000004100 */
[--C-:B------:R-:W-:Y:S02]  /*f470*/  HADD2.F32 R45, -RZ, R11.reuse.H0_H0 ;  /* 0x2000000bff2d7230 */ /* 0x100fe40000004100 */
[----:B------:R-:W-:-:S02]  /*f480*/  HADD2.F32 R11, -RZ, R11.H1_H1 ;  /* 0x3000000bff0b7230 */ /* 0x000fc40000004100 */
[--C-:B-1----:R-:W-:Y:S02]  /*f490*/  HADD2.F32 R9, -RZ, R13.reuse.H0_H0 ;  /* 0x2000000dff097230 */ /* 0x102fe40000004100 */
[----:B------:R-:W-:Y:S02]  /*f4a0*/  HADD2.F32 R119, -RZ, R13.H1_H1 ;  /* 0x3000000dff777230 */ /* 0x000fe40000004100 */
[----:B------:R-:W-:Y:S02]  /*f4b0*/  HADD2.F32 R115, -RZ, R12.H0_H0 ;  /* 0x2000000cff737230 */ /* 0x000fe40000004100 */
[C---:B------:R-:W-:Y:S01]  /*f4c0*/  FMUL.FTZ R126, R9.reuse, R124 ;  /* 0x0000007c097e7220 */ /* 0x040fe20000410000 */
[-C--:B------:R-:W-:Y:S01]  /*f4d0*/  FMUL.FTZ R128, R9, R122.reuse ;  /* 0x0000007a09807220 */ /* 0x080fe20000410000 */
[----:B------:R-:W-:Y:S01]  /*f4e0*/  FMUL.FTZ R127, R119, R125 ;  /* 0x0000007d777f7220 */ /* 0x000fe20000410000 */
[----:B------:R-:W-:Y:S02]  /*f4f0*/  HADD2.F32 R120, -RZ, R14.H0_H0 ;  /* 0x2000000eff787230 */ /* 0x000fe40000004100 */
[----:B------:R-:W-:Y:S01]  /*f500*/  FFMA.FTZ R9, R117, R122, -R126 ;  /* 0x0000007a75097223 */ /* 0x000fe2000001087e */
[----:B------:R-:W-:-:S02]  /*f510*/  HADD2.F32 R122, -RZ, R123.H0_H0 ;  /* 0x2000007bff7a7230 */ /* 0x000fc40000004100 */
[----:B------:R-:W-:Y:S01]  /*f520*/  FFMA.FTZ R13, R117, R124, R128 ;  /* 0x0000007c750d7223 */ /* 0x000fe20000010080 */
[--C-:B------:R-:W-:Y:S02]  /*f530*/  HADD2.F32 R123, -RZ, R114.reuse.H1_H1 ;  /* 0x30000072ff7b7230 */ /* 0x100fe40000004100 */
[----:B------:R-:W-:Y:S02]  /*f540*/  HADD2.F32 R117, -RZ, R114.H0_H0 ;  /* 0x20000072ff757230 */ /* 0x000fe40000004100 */
[-C--:B------:R-:W-:Y:S01]  /*f550*/  FMUL.FTZ R129, R119, R122.reuse ;  /* 0x0000007a77817220 */ /* 0x080fe20000410000 */
[----:B------:R-:W-:Y:S01]  /*f560*/  FFMA.FTZ R114, R118, R122, -R127 ;  /* 0x0000007a76727223 */ /* 0x000fe2000001087f */
[C---:B------:R-:W-:Y:S01]  /*f570*/  FMUL.FTZ R127, R115.reuse, R123 ;  /* 0x0000007b737f7220 */ /* 0x040fe20000410000 */
[----:B------:R-:W-:Y:S02]  /*f580*/  HADD2.F32 R119, -RZ, R110.H0_H0 ;  /* 0x2000006eff777230 */ /* 0x000fe40000004100 */
[----:B------:R-:W-:Y:S01]  /*f590*/  FMUL.FTZ R122, R115, R117 ;  /* 0x00000075737a7220 */ /* 0x000fe20000410000 */
[----:B------:R-:W-:-:S02]  /*f5a0*/  HADD2.F32 R115, -RZ, R112.H0_H0 ;  /* 0x20000070ff737230 */ /* 0x000fc40000004100 */
[C---:B------:R-:W-:Y:S01]  /*f5b0*/  FFMA.FTZ R127, R116.reuse, R117, -R127 ;  /* 0x00000075747f7223 */ /* 0x040fe2000001087f */
[--C-:B------:R-:W-:Y:S02]  /*f5c0*/  HADD2.F32 R121, -RZ, R15.reuse.H0_H0 ;  /* 0x2000000fff797230 */ /* 0x100fe40000004100 */
[----:B------:R-:W-:Y:S01]  /*f5d0*/  FFMA.FTZ R122, R116, R123, R122 ;  /* 0x0000007b747a7223 */ /* 0x000fe2000001007a */
[----:B------:R-:W-:Y:S02]  /*f5e0*/  HADD2.F32 R116, -RZ, R110.H1_H1 ;  /* 0x3000006eff747230 */ /* 0x000fe40000004100 */
[C---:B------:R-:W-:Y:S01]  /*f5f0*/  FMUL.FTZ R117, R120.reuse, R119 ;  /* 0x0000007778757220 */ /* 0x040fe20000410000 */
[----:B------:R-:W-:Y:S02]  /*f600*/  HADD2.F32 R112, -RZ, R112.H1_H1 ;  /* 0x30000070ff707230 */ /* 0x000fe40000004100 */
[----:B------:R-:W-:Y:S01]  /*f610*/  FMUL.FTZ R123, R120, R115 ;  /* 0x00000073787b7220 */ /* 0x000fe20000410000 */
[----:B------:R-:W-:Y:S01]  /*f620*/  FFMA.FTZ R124, R118, R125, R129 ;  /* 0x0000007d767c7223 */ /* 0x000fe20000010081 */
[----:B------:R-:W-:Y:S01]  /*f630*/  FMUL.FTZ R120, R121, R116 ;  /* 0x0000007479787220 */ /* 0x000fe20000410000 */
[----:B------:R-:W-:-:S02]  /*f640*/  HADD2.F32 R15, -RZ, R15.H1_H1 ;  /* 0x3000000fff0f7230 */ /* 0x000fc40000004100 */
[-C--:B------:R-:W-:Y:S01]  /*f650*/  FMUL.FTZ R121, R121, R112.reuse ;  /* 0x0000007079797220 */ /* 0x080fe20000410000 */
[----:B------:R-:W-:Y:S02]  /*f660*/  HADD2.F32 R118, -RZ, R47.H0_H0 ;  /* 0x2000002fff767230 */ /* 0x000fe40000004100 */
[C---:B------:R-:W-:Y:S01]  /*f670*/  FFMA.FTZ R117, R46.reuse, R115, -R117 ;  /* 0x000000732e757223 */ /* 0x040fe20000010875 */
[----:B------:R-:W-:Y:S02]  /*f680*/  HADD2.F32 R110, -RZ, R27.H0_H0 ;  /* 0x2000001bff6e7230 */ /* 0x000fe40000004100 */
[----:B------:R-:W-:Y:S01]  /*f690*/  FFMA.FTZ R123, R46, R119, R123 ;  /* 0x000000772e7b7223 */ /* 0x000fe2000001007b */
[C---:B------:R-:W-:Y:S01]  /*f6a0*/  FFMA.FTZ R120, R45.reuse, R112, -R120 ;  /* 0x000000702d787223 */ /* 0x040fe20000010878 */
[----:B------:R-:W-:Y:S01]  /*f6b0*/  FFMA.FTZ R121, R45, R116, R121 ;  /* 0x000000742d797223 */ /* 0x000fe20000010079 */
[----:B------:R-:W-:Y:S02]  /*f6c0*/  HADD2.F32 R12, -RZ, R12.H1_H1 ;  /* 0x3000000cff0c7230 */ /* 0x000fe40000004100 */
[----:B------:R-:W-:Y:S01]  /*f6d0*/  FMUL.FTZ R46, R15, R118 ;  /* 0x000000760f2e7220 */ /* 0x000fe20000410000 */
[----:B------:R-:W-:-:S02]  /*f6e0*/  HADD2.F32 R14, -RZ, R14.H1_H1 ;  /* 0x3000000eff0e7230 */ /* 0x000fc40000004100 */
[-C--:B------:R-:W-:Y:S01]  /*f6f0*/  FMUL.FTZ R112, R15, R110.reuse ;  /* 0x0000006e0f707220 */ /* 0x080fe20000410000 */
[----:B------:R-:W-:Y:S02]  /*f700*/  HADD2.F32 R27, -RZ, R44.H0_H0 ;  /* 0x2000002cff1b7230 */ /* 0x000fe40000004100 */
[C---:B------:R-:W-:Y:S01]  /*f710*/  FFMA.FTZ R115, R11.reuse, R110, -R46 ;  /* 0x0000006e0b737223 */ /* 0x040fe2000001082e */
[----:B------:R-:W-:Y:S02]  /*f720*/  HADD2.F32 R45, -RZ, R26.H0_H0 ;  /* 0x2000001aff2d7230 */ /* 0x000fe40000004100 */
[----:B------:R-:W-:Y:S01]  /*f730*/  FFMA.FTZ R112, R11, R118, R112 ;  /* 0x000000760b707223 */ /* 0x000fe20000010070 */
[----:B------:R-:W-:Y:S02]  /*f740*/  HADD2.F32 R15, -RZ, R24.H0_H0 ;  /* 0x20000018ff0f7230 */ /* 0x000fe40000004100 */
[----:B------:R-:W-:Y:S01]  /*f750*/  FMUL.FTZ R11, R12, R27 ;  /* 0x0000001b0c0b7220 */ /* 0x000fe20000410000 */
[----:B------:R-:W-:-:S02]  /*f760*/  HADD2.F32 R8, -RZ, R8.H1_H1 ;  /* 0x30000008ff087230 */ /* 0x000fc40000004100 */
[----:B------:R-:W-:Y:S01]  /*f770*/  FMUL.FTZ R47, R14, R45 ;  /* 0x0000002d0e2f7220 */ /* 0x000fe20000410000 */
[----:B------:R-:W-:Y:S02]  /*f780*/  HADD2.F32 R10, -RZ, R10.H1_H1 ;  /* 0x3000000aff0a7230 */ /* 0x000fe40000004100 */
[----:B------:R-:W-:Y:S01]  /*f790*/  FMUL.FTZ R24, R12, R15 ;  /* 0x0000000f0c187220 */ /* 0x000fe20000410000 */
[----:B------:R-:W-:Y:S01]  /*f7a0*/  FMUL.FTZ R26, R14, R25 ;  /* 0x000000190e1a7220 */ /* 0x000fe20000410000 */
[----:B------:R-:W-:Y:S01]  /*f7b0*/  FFMA.FTZ R12, R8, R15, -R11 ;  /* 0x0000000f080c7223 */ /* 0x000fe2000001080b */
[----:B------:R-:W-:Y:S01]  /*f7c0*/  F2FP.F16.F32.PACK_AB R11, R115, R120 ;  /* 0x00000078730b723e */ /* 0x000fe200000000ff */
[----:B------:R-:W-:Y:S01]  /*f7d0*/  FFMA.FTZ R14, R10, R25, -R47 ;  /* 0x000000190a0e7223 */ /* 0x000fe2000001082f */
        /* <DEDUP_REMOVED lines=11> */
.L_x_1541:
[----:B------:R-:W-:Y:S05]  /*f890*/  BSYNC B2 ;  /* 0x0000000000027941 */ /* 0x000fea0003800000 */
.L_x_1540:
[----:B------:R-:W-:Y:S05]  /*f8a0*/  @P4 BRA `(.L_x_1539) ;  /* 0x0000000400804947 */ /* 0x000fea0003800000 */
[----:B------:R-:W0:Y:S01]  /*f8b0*/  LDL R116, [R1+0xa4] ;  /* 0x0000a40001747983 */ /* 0x000e220000100800 */
[----:B------:R-:W-:Y:S01]  /*f8c0*/  LEA.HI R111, R111, R0, RZ, 0x1d ;  /* 0x000000006f6f7211 */ /* 0x000fe200078fe8ff */
[----:B------:R-:W-:Y:S01]  /*f8d0*/  HADD2.F32 R44, -RZ, R102.H1_H1 ;  /* 0x30000066ff2c7230 */ /* 0x000fe20000004100 */
[----:B------:R-:W-:Y:S01]  /*f8e0*/  SHF.R.U64 R25, R28, 0x10, R29 ;  /* 0x000000101c197819 */ /* 0x000fe2000000121d */
[--C-:B------:R-:W-:Y:S01]  /*f8f0*/  HADD2.F32 R45, -RZ, R104.reuse.H1_H1 ;  /* 0x30000068ff2d7230 */ /* 0x100fe20000004100 */
[----:B-1----:R-:W-:Y:S01]  /*f900*/  SHF.R.S32.HI R10, RZ, 0x1f, R111 ;  /* 0x0000001fff0a7819 */ /* 0x002fe2000001146f */
[----:B------:R-:W-:Y:S01]  /*f910*/  IMAD.SHL.U32 R8, R111, 0x8, RZ ;  /* 0x000000086f087824 */ /* 0x000fe200078e00ff */
[----:B------:R-:W-:Y:S01]  /*f920*/  SHF.R.U32.HI R46, RZ, 0x10, R29 ;  /* 0x00000010ff2e7819 */ /* 0x000fe2000001161d */
[----:B------:R-:W-:Y:S01]  /*f930*/  HADD2.F32 R104, -RZ, R104.H0_H0 ;  /* 0x20000068ff687230 */ /* 0x000fe20000004100 */
[----:B------:R-:W-:Y:S01]  /*f940*/  LEA.HI R10, R10, R111, RZ, 0x3 ;  /* 0x0000006f0a0a7211 */ /* 0x000fe200078f18ff */
[----:B------:R-:W-:Y:S01]  /*f950*/  HADD2.F32 R102, -RZ, R102.H0_H0 ;  /* 0x20000066ff667230 */ /* 0x000fe20000004100 */
[----:B------:R-:W-:Y:S01]  /*f960*/  LOP3.LUT R8, R8, 0x38, RZ, 0xc0, !PT ;  /* 0x0000003808087812 */ /* 0x000fe200078ec0ff */
[----:B------:R-:W-:Y:S01]  /*f970*/  HADD2.F32 R46, -RZ, R46.H0_H0 ;  /* 0x2000002eff2e7230 */ /* 0x000fe20000004100 */
[--C-:B------:R-:W-:Y:S01]  /*f980*/  SHF.R.U64 R4, R4, 0x10, R5.reuse ;  /* 0x0000001004047819 */ /* 0x100fe20000001205 */
[----:B------:R-:W-:Y:S01]  /*f990*/  IMAD.SHL.U32 R10, R10, 0x400, RZ ;  /* 0x000004000a0a7824 */ /* 0x000fe200078e00ff */
[----:B-----5:R-:W-:Y:S01]  /*f9a0*/  LOP3.LUT R8, R8, 0x1c0, R132, 0xf8, !PT ;  /* 0x000001c008087812 */ /* 0x020fe200078ef884 */
[----:B------:R-:W-:Y:S01]  /*f9b0*/  HADD2.F32 R25, -RZ, R25.H0_H0 ;  /* 0x20000019ff197230 */ /* 0x000fe20000004100 */
[----:B------:R-:W-:-:S02]  /*f9c0*/  SHF.R.U32.HI R47, RZ, 0x10, R5 ;  /* 0x00000010ff2f7819 */ /* 0x000fc40000011605 */
[----:B------:R-:W-:Y:S02]  /*f9d0*/  LOP3.LUT R13, R8, R131, RZ, 0x3c, !PT ;  /* 0x00000083080d7212 */ /* 0x000fe400078e3cff */
[----:B------:R-:W-:Y:S02]  /*f9e0*/  LOP3.LUT R12, R10, 0x7fffe000, RZ, 0xc0, !PT ;  /* 0x7fffe0000a0c7812 */ /* 0x000fe400078ec0ff */
[--C-:B------:R-:W-:Y:S02]  /*f9f0*/  SHF.R.U64 R5, R6, 0x10, R7.reuse ;  /* 0x0000001006057819 */ /* 0x100fe40000001207 */
[----:B------:R-:W-:Y:S02]  /*fa00*/  IADD3 R13, R13, R12, R130 ;  /* 0x0000000c0d0d7210 */ /* 0x000fe40007ffe082 */
[----:B------:R-:W-:Y:S01]  /*fa10*/  SHF.R.U32.HI R115, RZ, 0x10, R7 ;  /* 0x00000010ff737819 */ /* 0x000fe20000011607 */
[----:B------:R-:W-:Y:S01]  /*fa20*/  HADD2.F32 R5, -RZ, R5.H0_H0 ;  /* 0x20000005ff057230 */ /* 0x000fe20000004100 */
[--C-:B------:R-:W-:Y:S01]  /*fa30*/  SHF.R.U64 R113, R30, 0x10, R31.reuse ;  /* 0x000000101e717819 */ /* 0x100fe2000000121f */
[----:B------:R-:W-:Y:S01]  /*fa40*/  IMAD R24, R13, 0x2, R16 ;  /* 0x000000020d187824 */ /* 0x000fe200078e0210 */
[----:B------:R-:W-:-:S04]  /*fa50*/  SHF.R.U32.HI R111, RZ, 0x10, R31 ;  /* 0x00000010ff6f7819 */ /* 0x000fc8000001161f */
[----:B------:R-:W1:Y:S02]  /*fa60*/  LDS.128 R12, [R24+0x10400] ;  /* 0x01040000180c7984 */ /* 0x000e640000000c00 */
[--C-:B-1----:R-:W-:Y:S02]  /*fa70*/  HADD2.F32 R28, -RZ, R13.reuse.H0_H0 ;  /* 0x2000000dff1c7230 */ /* 0x102fe40000004100 */
[----:B------:R-:W-:Y:S02]  /*fa80*/  HADD2.F32 R29, -RZ, R13.H1_H1 ;  /* 0x3000000dff1d7230 */ /* 0x000fe40000004100 */
[----:B------:R-:W-:Y:S02]  /*fa90*/  HADD2.F32 R13, -RZ, R12.H0_H0 ;  /* 0x2000000cff0d7230 */ /* 0x000fe40000004100 */
[C---:B------:R-:W-:Y:S01]  /*faa0*/  FMUL.FTZ R110, R28.reuse, R45 ;  /* 0x0000002d1c6e7220 */ /* 0x040fe20000410000 */
[----:B------:R-:W-:Y:S01]  /*fab0*/  FMUL.FTZ R112, R28, R44 ;  /* 0x0000002c1c707220 */ /* 0x000fe20000410000 */
[----:B------:R-:W-:-:S02]  /*fac0*/  HADD2.F32 R28, -RZ, R47.H0_H0 ;  /* 0x2000002fff1c7230 */ /* 0x000fc40000004100 */
[----:B------:R-:W-:Y:S02]  /*fad0*/  HADD2.F32 R30, -RZ, R14.H0_H0 ;  /* 0x2000000eff1e7230 */ /* 0x000fe40000004100 */
[--C-:B------:R-:W-:Y:S02]  /*fae0*/  HADD2.F32 R31, -RZ, R15.reuse.H0_H0 ;  /* 0x2000000fff1f7230 */ /* 0x100fe40000004100 */
[----:B------:R-:W-:Y:S01]  /*faf0*/  FMUL.FTZ R114, R29, R28 ;  /* 0x0000001c1d727220 */ /* 0x000fe20000410000 */
[----:B------:R-:W-:Y:S02]  /*fb00*/  HADD2.F32 R15, -RZ, R15.H1_H1 ;  /* 0x3000000fff0f7230 */ /* 0x000fe40000004100 */
[----:B------:R-:W-:Y:S02]  /*fb10*/  HADD2.F32 R12, -RZ, R12.H1_H1 ;  /* 0x3000000cff0c7230 */ /* 0x000fe40000004100 */
[----:B------:R-:W-:Y:S01]  /*fb20*/  HADD2.F32 R14, -RZ, R14.H1_H1 ;  /* 0x3000000eff0e7230 */ /* 0x000fe20000004100 */
[----:B0-----:R-:W0:Y:S02]  /*fb30*/  LDS.128 R8, [R116] ;  /* 0x0000000074087984 */ /* 0x001e240000000c00 */
[----:B0-----:R-:W-:-:S02]  /*fb40*/  HADD2.F32 R7, -RZ, R9.H0_H0 ;  /* 0x20000009ff077230 */ /* 0x001fc40000004100 */
[----:B------:R-:W-:Y:S02]  /*fb50*/  HADD2.F32 R6, -RZ, R8.H0_H0 ;  /* 0x20000008ff067230 */ /* 0x000fe40000004100 */
[----:B------:R-:W-:Y:S02]  /*fb60*/  HADD2.F32 R9, -RZ, R9.H1_H1 ;  /* 0x30000009ff097230 */ /* 0x000fe40000004100 */
[C---:B------:R-:W-:Y:S01]  /*fb70*/  FFMA.FTZ R110, R7.reuse, R44, -R110 ;  /* 0x0000002c076e7223 */ /* 0x040fe2000001086e */
[----:B------:R-:W-:Y:S01]  /*fb80*/  FFMA.FTZ R112, R7, R45, R112 ;  /* 0x0000002d07707223 */ /* 0x000fe20000010070 */
[----:B------:R-:W-:Y:S01]  /*fb90*/  FMUL.FTZ R7, R13, R104 ;  /* 0x000000680d077220 */ /* 0x000fe20000410000 */
[----:B------:R-:W-:Y:S01]  /*fba0*/  FMUL.FTZ R44, R29, R46 ;  /* 0x0000002e1d2c7220 */ /* 0x000fe20000410000 */
[-C--:B------:R-:W-:Y:S01]  /*fbb0*/  FMUL.FTZ R13, R13, R102.reuse ;  /* 0x000000660d0d7220 */ /* 0x080fe20000410000 */
[----:B------:R-:W-:Y:S02]  /*fbc0*/  HADD2.F32 R29, -RZ, R103.H0_H0 ;  /* 0x20000067ff1d7230 */ /* 0x000fe40000004100 */
[----:B------:R-:W-:Y:S01]  /*fbd0*/  FFMA.FTZ R102, R6, R102, -R7 ;  /* 0x0000006606667223 */ /* 0x000fe20000010807 */
[----:B------:R-:W-:Y:S01]  /*fbe0*/  FFMA.FTZ R45, R9, R28, -R44 ;  /* 0x0000001c092d7223 */ /* 0x000fe2000001082c */
[----:B------:R-:W-:-:S02]  /*fbf0*/  HADD2.F32 R7, -RZ, R101.H0_H0 ;  /* 0x20000065ff077230 */ /* 0x000fc40000004100 */
[----:B------:R-:W-:Y:S01]  /*fc00*/  FFMA.FTZ R13, R6, R104, R13 ;  /* 0x00000068060d7223 */ /* 0x000fe2000001000d */
[----:B------:R-:W-:Y:S02]  /*fc10*/  HADD2.F32 R44, -RZ, R103.H1_H1 ;  /* 0x30000067ff2c7230 */ /* 0x000fe40000004100 */
[----:B------:R-:W-:Y:S01]  /*fc20*/  FFMA.FTZ R47, R9, R46, R114 ;  /* 0x0000002e092f7223 */ /* 0x000fe20000010072 */
[----:B------:R-:W-:Y:S02]  /*fc30*/  HADD2.F32 R6, -RZ, R101.H1_H1 ;  /* 0x30000065ff067230 */ /* 0x000fe40000004100 */
[C---:B------:R-:W-:Y:S01]  /*fc40*/  FMUL.FTZ R9, R30.reuse, R29 ;  /* 0x0000001d1e097220 */ /* 0x040fe20000410000 */
[----:B------:R-:W-:Y:S02]  /*fc50*/  HADD2.F32 R26, -RZ, R10.H0_H0 ;  /* 0x2000000aff1a7230 */ /* 0x000fe40000004100 */
[----:B------:R-:W-:Y:S01]  /*fc60*/  FMUL.FTZ R101, R30, R7 ;  /* 0x000000071e657220 */ /* 0x000fe20000410000 */
[----:B------:R-:W-:-:S02]  /*fc70*/  HADD2.F32 R27, -RZ, R11.H0_H0 ;  /* 0x2000000bff1b7230 */ /* 0x000fc40000004100 */
[C---:B------:R-:W-:Y:S01]  /*fc80*/  FMUL.FTZ R104, R31.reuse, R44 ;  /* 0x0000002c1f687220 */ /* 0x040fe20000410000 */
[----:B------:R-:W-:Y:S02]  /*fc90*/  HADD2.F32 R30, -RZ, R111.H0_H0 ;  /* 0x2000006fff1e7230 */ /* 0x000fe40000004100 */
[C---:B------:R-:W-:Y:S01]  /*fca0*/  FFMA.FTZ R46, R26.reuse, R7, -R9 ;  /* 0x000000071a2e7223 */ /* 0x040fe20000010809 */
[----:B------:R-:W-:Y:S02]  /*fcb0*/  HADD2.F32 R28, -RZ, R115.H0_H0 ;  /* 0x20000073ff1c7230 */ /* 0x000fe40000004100 */
[-C--:B------:R-:W-:Y:S01]  /*fcc0*/  FMUL.FTZ R31, R31, R6.reuse ;  /* 0x000000061f1f7220 */ /* 0x080fe20000410000 */
[----:B------:R-:W-:Y:S02]  /*fcd0*/  HADD2.F32 R11, -RZ, R11.H1_H1 ;  /* 0x3000000bff0b7230 */ /* 0x000fe40000004100 */
[----:B------:R-:W-:Y:S01]  /*fce0*/  FFMA.FTZ R101, R26, R29, R101 ;  /* 0x0000001d1a657223 */ /* 0x000fe20000010065 */
[----:B------:R-:W-:Y:S01]  /*fcf0*/  FFMA.FTZ R104, R27, R6, -R104 ;  /* 0x000000061b687223 */ /* 0x000fe20000010868 */
[C---:B------:R-:W-:Y:S01]  /*fd00*/  FMUL.FTZ R26, R15.reuse, R30 ;  /* 0x0000001e0f1a7220 */ /* 0x040fe20000410000 */
[----:B------:R-:W-:Y:S01]  /*fd10*/  FMUL.FTZ R6, R15, R28 ;  /* 0x0000001c0f067220 */ /* 0x000fe20000410000 */
[----:B------:R-:W-:-:S02]  /*fd20*/  HADD2.F32 R9, -RZ, R113.H0_H0 ;  /* 0x20000071ff097230 */ /* 0x000fc40000004100 */
[----:B------:R-:W-:Y:S01]  /*fd30*/  FFMA.FTZ R31, R27, R44, R31 ;  /* 0x0000002c1b1f7223 */ /* 0x000fe2000001001f */
[----:B------:R-:W-:Y:S02]  /*fd40*/  HADD2.F32 R7, -RZ, R4.H0_H0 ;  /* 0x20000004ff077230 */ /* 0x000fe40000004100 */
[C---:B------:R-:W-:Y:S01]  /*fd50*/  FFMA.FTZ R29, R11.reuse, R28, -R26 ;  /* 0x0000001c0b1d7223 */ /* 0x040fe2000001081a */
[----:B------:R-:W-:Y:S02]  /*fd60*/  HADD2.F32 R8, -RZ, R8.H1_H1 ;  /* 0x30000008ff087230 */ /* 0x000fe40000004100 */
[----:B------:R-:W-:Y:S01]  /*fd70*/  FFMA.FTZ R6, R11, R30, R6 ;  /* 0x0000001e0b067223 */ /* 0x000fe20000010006 */
[----:B------:R-:W-:Y:S02]  /*fd80*/  HADD2.F32 R10, -RZ, R10.H1_H1 ;  /* 0x3000000aff0a7230 */ /* 0x000fe40000004100 */
[----:B------:R-:W-:Y:S01]  /*fd90*/  FMUL.FTZ R11, R12, R25 ;  /* 0x000000190c0b7220 */ /* 0x000fe20000410000 */
[----:B------:R-:W-:Y:S01]  /*fda0*/  FMUL.FTZ R27, R14, R9 ;  /* 0x000000090e1b7220 */ /* 0x000fe20000410000 */
[----:B------:R-:W-:Y:S01]  /*fdb0*/  FMUL.FTZ R12, R12, R7 ;  /* 0x000000070c0c7220 */ /* 0x000fe20000410000 */
[----:B------:R-:W-:Y:S01]  /*fdc0*/  FMUL.FTZ R14, R14, R5 ;  /* 0x000000050e0e7220 */ /* 0x000fe20000410000 */
[----:B------:R-:W-:Y:S01]  /*fdd0*/  FFMA.FTZ R15, R8, R7, -R11 ;  /* 0x00000007080f7223 */ /* 0x000fe2000001080b */
[----:B------:R-:W-:Y:S01]  /*fde0*/  FFMA.FTZ R27, R10, R5, -R27 ;  /* 0x000000050a1b7223 */ /* 0x000fe2000001081b */
[----:B------:R-:W-:Y:S01]  /*fdf0*/  FFMA.FTZ R8, R8, R25, R12 ;  /* 0x0000001908087223 */ /* 0x000fe2000001000c */
[----:B------:R-:W-:Y:S01]  /*fe00*/  FFMA.FTZ R10, R10, R9, R14 ;  /* 0x000000090a0a7223 */ /* 0x000fe2000001000e */
[----:B------:R-:W-:-:S02]  /*fe10*/  F2FP.F16.F32.PACK_AB R11, R6, R31 ;  /* 0x0000001f060b723e */ /* 0x000fc400000000ff */
[----:B------:R-:W-:Y:S02]  /*fe20*/  F2FP.F16.F32.PACK_AB R7, R29, R104 ;  /* 0x000000681d07723e */ /* 0x000fe400000000ff */
        /* <DEDUP_REMOVED lines=8> */
.L_x_1539:
[----:B------:R-:W-:Y:S05]  /*feb0*/  BSYNC B1 ;  /* 0x0000000000017941 */ /* 0x000fea0003800000 */
.L_x_1538:
[----:B------:R-:W-:Y:S04]  /*fec0*/  BSSY B1, `(.L_x_1542) ;  /* 0x00000cb000017945 */ /* 0x000fe80003800000 */
[----:B------:R-:W-:Y:S05]  /*fed0*/  @P1 BRA `(.L_x_1543) ;  /* 0x0000000c00241947 */ /* 0x000fea0003800000 */
[----:B------:R3:W5:Y:S01]  /*fee0*/  LDL R110, [R1+0x38] ;  /* 0x00003800016e7983 */ /* 0x0007620000100800 */
[----:B-1----:R-:W1:Y:S03]  /*fef0*/  LDC R13, c[0x0][0x3d4] ;  /* 0x0000f500ff0d7b82 */ /* 0x002e660000000800 */
[----:B------:R3:W5:Y:S04]  /*ff00*/  LDL R104, [R1+0x40] ;  /* 0x0000400001687983 */ /* 0x0007680000100800 */
[----:B------:R3:W5:Y:S01]  /*ff10*/  LDL R103, [R1+0x44] ;  /* 0x0000440001677983 */ /* 0x0007620000100800 */
[----:B------:R-:W-:Y:S01]  /*ff20*/  BSSY B2, `(.L_x_1544) ;  /* 0x0000064000027945 */ /* 0x000fe20003800000 */
[----:B-1----:R-:W-:-:S02]  /*ff30*/  ISETP.GE.AND P0, PT, R22, R13, PT ;  /* 0x0000000d1600720c */ /* 0x002fc40003f06270 */
[----:B------:R-:W-:-:S11]  /*ff40*/  ISETP.GE.AND P1, PT, R228, R13, PT ;  /* 0x0000000de400720c */ /* 0x000fd60003f26270 */
[----:B---3--:R-:W-:Y:S05]  /*ff50*/  @P0 BRA `(.L_x_1545) ;  /* 0x0000000400800947 */ /* 0x008fea0003800000 */
[----:B--2---:R-:W2:Y:S04]  /*ff60*/  LDL R4, [R1+0x64] ;  /* 0x0000640001047983 */ /* 0x004ea80000100800 */
[----:B------:R-:W3:Y:S01]  /*ff70*/  LDL R111, [R1+0xa0] ;  /* 0x0000a000016f7983 */ /* 0x000ee20000100800 */
[--C-:B------:R-:W-:Y:S01]  /*ff80*/  SHF.R.U64 R102, R36, 0x10, R37.reuse ;  /* 0x0000001024667819 */ /* 0x100fe20000001225 */
[--C-:B------:R-:W-:Y:S01]  /*ff90*/  HADD2.F32 R31, -RZ, R106.reuse.H1_H1 ;  /* 0x3000006aff1f7230 */ /* 0x100fe20000004100 */
[----:B------:R-:W-:Y:S01]  /*ffa0*/  SHF.R.U32.HI R30, RZ, 0x10, R37 ;  /* 0x00000010ff1e7819 */ /* 0x000fe20000011625 */
[----:B------:R-:W-:Y:S01]  /*ffb0*/  HADD2.F32 R37, -RZ, R109.H1_H1 ;  /* 0x3000006dff257230 */ /* 0x000fe20000004100 */
[--C-:B------:R-:W-:Y:S01]  /*ffc0*/  SHF.R.U64 R101, R48, 0x10, R49.reuse ;  /* 0x0000001030657819 */ /* 0x100fe20000001231 */
[----:B------:R-:W-:Y:S01]  /*ffd0*/  HADD2.F32 R106, -RZ, R106.H0_H0 ;  /* 0x2000006aff6a7230 */ /* 0x000fe20000004100 */
[----:B------:R-:W-:-:S02]  /*ffe0*/  SHF.R.U32.HI R36, RZ, 0x10, R49 ;  /* 0x00000010ff247819 */ /* 0x000fc40000011631 */
[--C-:B------:R-:W-:Y:S02]  /*fff0*/  SHF.R.U64 R49, R38, 0x10, R39.reuse ;  /* 0x0000001026317819 */ /* 0x100fe40000001227 */
[----:B------:R-:W-:Y:S01]  /*10000*/  SHF.R.U32.HI R46, RZ, 0x10, R39 ;  /* 0x00000010ff2e7819 */ /* 0x000fe20000011627 */
[----:B------:R-:W-:Y:S01]  /*10010*/  HADD2.F32 R36, -RZ, R36.H0_H0 ;  /* 0x20000024ff247230 */ /* 0x000fe20000004100 */
[--C-:B------:R-:W-:Y:S02]  /*10020*/  SHF.R.U64 R47, R50, 0x10, R51.reuse ;  /* 0x00000010322f7819 */ /* 0x100fe40000001233 */
[----:B------:R-:W-:Y:S02]  /*10030*/  SHF.R.U32.HI R50, RZ, 0x10, R51 ;  /* 0x00000010ff327819 */ /* 0x000fe40000011633 */
[----:B--2---:R-:W-:-:S04]  /*10040*/  LEA.HI R4, R13, R4, RZ, 0x1d ;  /* 0x000000040d047211 */ /* 0x004fc800078fe8ff */
[----:B------:R-:W-:Y:S02]  /*10050*/  SHF.R.S32.HI R7, RZ, 0x1f, R4 ;  /* 0x0000001fff077819 */ /* 0x000fe40000011404 */
[----:B------:R-:W-:Y:S02]  /*10060*/  SHF.L.U32 R5, R4, 0x3, RZ ;  /* 0x0000000304057819 */ /* 0x000fe400000006ff */
[----:B------:R-:W-:Y:S02]  /*10070*/  LEA.HI R7, R7, R4, RZ, 0x3 ;  /* 0x0000000407077211 */ /* 0x000fe400078f18ff */
[----:B-----5:R-:W-:-:S03]  /*10080*/  LOP3.LUT R4, R110, 0x38, R5, 0xf8, !PT ;  /* 0x000000386e047812 */ /* 0x020fc600078ef805 */
[----:B------:R-:W-:Y:S01]  /*10090*/  IMAD.SHL.U32 R7, R7, 0x400, RZ ;  /* 0x0000040007077824 */ /* 0x000fe200078e00ff */
[----:B------:R-:W-:-:S04]  /*100a0*/  LOP3.LUT R8, R4, R104, RZ, 0x3c, !PT ;  /* 0x0000006804087212 */ /* 0x000fc800078e3cff */
[----:B0-----:R-:W-:Y:S02]  /*100b0*/  LOP3.LUT R9, R7, 0x7fffe000, RZ, 0xc0, !PT ;  /* 0x7fffe00007097812 */ /* 0x001fe400078ec0ff */
[----:B---3--:R-:W0:Y:S02]  /*100c0*/  LDS.128 R4, [R111] ;  /* 0x000000006f047984 */ /* 0x008e240000000c00 */
[----:B------:R-:W-:-:S05]  /*100d0*/  IADD3 R9, R8, R9, R103 ;  /* 0x0000000908097210 */ /* 0x000fca0007ffe067 */
[----:B------:R-:W-:-:S05]  /*100e0*/  IMAD R12, R9, 0x2, R16 ;  /* 0x00000002090c7824 */ /* 0x000fca00078e0210 */
        /* <DEDUP_REMOVED lines=11> */
[----:B------:R-:W-:Y:S01]  /*101a0*/  FMUL.FTZ R45, R26, R31 ;  /* 0x0000001f1a2d7220 */ /* 0x000fe20000410000 */
[----:B------:R-:W-:Y:S02]  /*101b0*/  HADD2.F32 R26, -RZ, R30.H0_H0 ;  /* 0x2000001eff1a7230 */ /* 0x000fe40000004100 */
[----:B------:R-:W-:Y:S01]  /*101c0*/  FMUL.FTZ R38, R27, R36 ;  /* 0x000000241b267220 */ /* 0x000fe20000410000 */
[----:B------:R-:W-:-:S02]  /*101d0*/  HADD2.F32 R30, -RZ, R109.H0_H0 ;  /* 0x2000006dff1e7230 */ /* 0x000fc40000004100 */
[C---:B------:R-:W-:Y:S01]  /*101e0*/  FFMA.FTZ R39, R14.reuse, R31, -R39 ;  /* 0x0000001f0e277223 */ /* 0x040fe20000010827 */
[----:B------:R-:W-:Y:S01]  /*101f0*/  FMUL.FTZ R31, R9, R106 ;  /* 0x0000006a091f7220 */ /* 0x000fe20000410000 */
[----:B------:R-:W-:Y:S01]  /*10200*/  FFMA.FTZ R45, R14, R37, R45 ;  /* 0x000000250e2d7223 */ /* 0x000fe2000001002d */
[----:B------:R-:W-:Y:S01]  /*10210*/  FMUL.FTZ R44, R27, R26 ;  /* 0x0000001a1b2c7220 */ /* 0x000fe20000410000 */
[-C--:B------:R-:W-:Y:S01]  /*10220*/  FMUL.FTZ R14, R9, R30.reuse ;  /* 0x0000001e090e7220 */ /* 0x080fe20000410000 */
[----:B------:R-:W-:Y:S02]  /*10230*/  HADD2.F32 R28, -RZ, R10.H0_H0 ;  /* 0x2000000aff1c7230 */ /* 0x000fe40000004100 */
[----:B------:R-:W-:Y:S01]  /*10240*/  FFMA.FTZ R31, R5, R30, R31 ;  /* 0x0000001e051f7223 */ /* 0x000fe2000001001f */
[----:B------:R-:W-:Y:S02]  /*10250*/  HADD2.F32 R27, -RZ, R107.H0_H0 ;  /* 0x2000006bff1b7230 */ /* 0x000fe40000004100 */
[----:B------:R-:W-:Y:S01]  /*10260*/  FFMA.FTZ R38, R15, R26, -R38 ;  /* 0x0000001a0f267223 */ /* 0x000fe20000010826 */
[----:B------:R-:W-:-:S02]  /*10270*/  HADD2.F32 R9, -RZ, R105.H0_H0 ;  /* 0x20000069ff097230 */ /* 0x000fc40000004100 */
[----:B------:R-:W-:Y:S01]  /*10280*/  FFMA.FTZ R44, R15, R36, R44 ;  /* 0x000000240f2c7223 */ /* 0x000fe2000001002c */
[----:B------:R-:W-:Y:S02]  /*10290*/  HADD2.F32 R29, -RZ, R11.H0_H0 ;  /* 0x2000000bff1d7230 */ /* 0x000fe40000004100 */
[----:B------:R-:W-:Y:S01]  /*102a0*/  FFMA.FTZ R106, R5, R106, -R14 ;  /* 0x0000006a056a7223 */ /* 0x000fe2000001080e */
[----:B------:R-:W-:Y:S02]  /*102b0*/  HADD2.F32 R30, -RZ, R107.H1_H1 ;  /* 0x3000006bff1e7230 */ /* 0x000fe40000004100 */
[C---:B------:R-:W-:Y:S01]  /*102c0*/  FMUL.FTZ R5, R28.reuse, R27 ;  /* 0x0000001b1c057220 */ /* 0x040fe20000410000 */
[----:B------:R-:W-:Y:S02]  /*102d0*/  HADD2.F32 R14, -RZ, R105.H1_H1 ;  /* 0x30000069ff0e7230 */ /* 0x000fe40000004100 */
[----:B------:R-:W-:Y:S01]  /*102e0*/  FMUL.FTZ R15, R28, R9 ;  /* 0x000000091c0f7220 */ /* 0x000fe20000410000 */
[----:B------:R-:W-:-:S02]  /*102f0*/  HADD2.F32 R26, -RZ, R46.H0_H0 ;  /* 0x2000002eff1a7230 */ /* 0x000fc40000004100 */
[C---:B------:R-:W-:Y:S01]  /*10300*/  FMUL.FTZ R46, R29.reuse, R30 ;  /* 0x0000001e1d2e7220 */ /* 0x040fe20000410000 */
[----:B------:R-:W-:Y:S02]  /*10310*/  HADD2.F32 R11, -RZ, R11.H1_H1 ;  /* 0x3000000bff0b7230 */ /* 0x000fe40000004100 */
[C---:B------:R-:W-:Y:S01]  /*10320*/  FFMA.FTZ R36, R24.reuse, R9, -R5 ;  /* 0x0000000918247223 */ /* 0x040fe20000010805 */
[----:B------:R-:W-:Y:S02]  /*10330*/  HADD2.F32 R28, -RZ, R50.H0_H0 ;  /* 0x20000032ff1c7230 */ /* 0x000fe40000004100 */
[-C--:B------:R-:W-:Y:S01]  /*10340*/  FMUL.FTZ R29, R29, R14.reuse ;  /* 0x0000000e1d1d7220 */ /* 0x080fe20000410000 */
[----:B------:R-:W-:Y:S01]  /*10350*/  FFMA.FTZ R46, R25, R14, -R46 ;  /* 0x0000000e192e7223 */ /* 0x000fe2000001082e */
[----:B------:R-:W-:Y:S01]  /*10360*/  FFMA.FTZ R24, R24, R27, R15 ;  /* 0x0000001b18187223 */ /* 0x000fe2000001000f */
[C---:B------:R-:W-:Y:S01]  /*10370*/  FMUL.FTZ R14, R11.reuse, R26 ;  /* 0x0000001a0b0e7220 */ /* 0x040fe20000410000 */
[----:B------:R-:W-:Y:S01]  /*10380*/  FMUL.FTZ R48, R11, R28 ;  /* 0x0000001c0b307220 */ /* 0x000fe20000410000 */
[----:B------:R-:W-:-:S02]  /*10390*/  HADD2.F32 R8, -RZ, R8.H1_H1 ;  /* 0x30000008ff087230 */ /* 0x000fc40000004100 */
[----:B------:R-:W-:Y:S01]  /*103a0*/  FFMA.FTZ R29, R25, R30, R29 ;  /* 0x0000001e191d7223 */ /* 0x000fe2000001001d */
[----:B------:R-:W-:Y:S02]  /*103b0*/  HADD2.F32 R10, -RZ, R10.H1_H1 ;  /* 0x3000000aff0a7230 */ /* 0x000fe40000004100 */
[C---:B------:R-:W-:Y:S01]  /*103c0*/  FFMA.FTZ R37, R7.reuse, R26, -R48 ;  /* 0x0000001a07257223 */ /* 0x040fe20000010830 */
[----:B------:R-:W-:Y:S02]  /*103d0*/  HADD2.F32 R11, -RZ, R101.H0_H0 ;  /* 0x20000065ff0b7230 */ /* 0x000fe40000004100 */
[----:B------:R-:W-:Y:S01]  /*103e0*/  FFMA.FTZ R14, R7, R28, R14 ;  /* 0x0000001c070e7223 */ /* 0x000fe2000001000e */
[----:B------:R-:W-:Y:S02]  /*103f0*/  HADD2.F32 R15, -RZ, R47.H0_H0 ;  /* 0x2000002fff0f7230 */ /* 0x000fe40000004100 */
[----:B------:R-:W-:Y:S02]  /*10400*/  HADD2.F32 R5, -RZ, R102.H0_H0 ;  /* 0x20000066ff057230 */ /* 0x000fe40000004100 */
[----:B------:R-:W-:Y:S01]  /*10410*/  FMUL.FTZ R7, R8, R11 ;  /* 0x0000000b08077220 */ /* 0x000fe20000410000 */
[----:B------:R-:W-:-:S02]  /*10420*/  HADD2.F32 R9, -RZ, R49.H0_H0 ;  /* 0x20000031ff097230 */ /* 0x000fc40000004100 */
[----:B------:R-:W-:Y:S01]  /*10430*/  FMUL.FTZ R27, R10, R15 ;  /* 0x0000000f0a1b7220 */ /* 0x000fe20000410000 */
[----:B------:R-:W-:Y:S02]  /*10440*/  HADD2.F32 R4, -RZ, R4.H1_H1 ;  /* 0x30000004ff047230 */ /* 0x000fe40000004100 */
[----:B------:R-:W-:Y:S01]  /*10450*/  FMUL.FTZ R8, R8, R5 ;  /* 0x0000000508087220 */ /* 0x000fe20000410000 */
[----:B------:R-:W-:Y:S02]  /*10460*/  HADD2.F32 R6, -RZ, R6.H1_H1 ;  /* 0x30000006ff067230 */ /* 0x000fe40000004100 */
        /* <DEDUP_REMOVED lines=15> */
.L_x_1545:
[----:B------:R-:W-:Y:S05]  /*10560*/  BSYNC B2 ;  /* 0x0000000000027941 */ /* 0x000fea0003800000 */
.L_x_1544:
[----:B------:R-:W-:Y:S05]  /*10570*/  @P1 BRA `(.L_x_1543) ;  /* 0x00000004007c1947 */ /* 0x000fea0003800000 */
[----:B------:R-:W3:Y:S01]  /*10580*/  LDL R45, [R1+0x9c] ;  /* 0x00009c00012d7983 */ /* 0x000ee20000100800 */
[----:B------:R-:W-:Y:S01]  /*10590*/  LEA.HI R13, R13, R0, RZ, 0x1d ;  /* 0x000000000d0d7211 */ /* 0x000fe200078fe8ff */
[--C-:B------:R-:W-:Y:S01]  /*105a0*/  HADD2.F32 R30, -RZ, R98.reuse.H0_H0 ;  /* 0x20000062ff1e7230 */ /* 0x100fe20000004100 */
[----:B------:R-:W-:Y:S01]  /*105b0*/  SHF.R.U64 R37, R40, 0x10, R41 ;  /* 0x0000001028257819 */ /* 0x000fe20000001229 */
[----:B------:R-:W-:Y:S01]  /*105c0*/  HADD2.F32 R98, -RZ, R98.H1_H1 ;  /* 0x30000062ff627230 */ /* 0x000fe20000004100 */
[----:B-12---:R-:W-:Y:S01]  /*105d0*/  SHF.R.S32.HI R6, RZ, 0x1f, R13 ;  /* 0x0000001fff067819 */ /* 0x006fe2000001140d */
[----:B------:R-:W-:Y:S01]  /*105e0*/  IMAD.SHL.U32 R4, R13, 0x8, RZ ;  /* 0x000000080d047824 */ /* 0x000fe200078e00ff */
[----:B------:R-:W-:Y:S02]  /*105f0*/  SHF.R.U32.HI R29, RZ, 0x10, R41 ;  /* 0x00000010ff1d7819 */ /* 0x000fe40000011629 */
[----:B------:R-:W-:Y:S02]  /*10600*/  LEA.HI R6, R6, R13, RZ, 0x3 ;  /* 0x0000000d06067211 */ /* 0x000fe400078f18ff */
[----:B-----5:R-:W-:Y:S01]  /*10610*/  LOP3.LUT R4, R110, 0x38, R4, 0xf8, !PT ;  /* 0x000000386e047812 */ /* 0x020fe200078ef804 */
[----:B------:R-:W-:Y:S01]  /*10620*/  HADD2.F32 R29, -RZ, R29.H0_H0 ;  /* 0x2000001dff1d7230 */ /* 0x000fe20000004100 */
[----:B------:R-:W-:-:S02]  /*10630*/  SHF.L.U32 R6, R6, 0xa, RZ ;  /* 0x0000000a06067819 */ /* 0x000fc400000006ff */
[----:B------:R-:W-:Y:S02]  /*10640*/  LOP3.LUT R8, R4, R104, RZ, 0x3c, !PT ;  /* 0x0000006804087212 */ /* 0x000fe400078e3cff */
[----:B0-----:R-:W-:Y:S02]  /*10650*/  LOP3.LUT R9, R6, 0x7fffe000, RZ, 0xc0, !PT ;  /* 0x7fffe00006097812 */ /* 0x001fe400078ec0ff */
[----:B------:R-:W-:Y:S01]  /*10660*/  SHF.R.U64 R41, R34, 0x10, R35 ;  /* 0x0000001022297819 */ /* 0x000fe20000001223 */
[----:B------:R-:W-:Y:S01]  /*10670*/  HADD2.F32 R34, -RZ, R100.H0_H0 ;  /* 0x20000064ff227230 */ /* 0x000fe20000004100 */
[----:B------:R-:W-:Y:S02]  /*10680*/  IADD3 R9, R8, R9, R103 ;  /* 0x0000000908097210 */ /* 0x000fe40007ffe067 */
[--C-:B------:R-:W-:Y:S02]  /*10690*/  SHF.R.U64 R44, R32, 0x10, R33.reuse ;  /* 0x00000010202c7819 */ /* 0x100fe40000001221 */
[----:B------:R-:W-:Y:S01]  /*106a0*/  SHF.R.U32.HI R33, RZ, 0x10, R33 ;  /* 0x00000010ff217819 */ /* 0x000fe20000011621 */
[----:B------:R-:W-:Y:S01]  /*106b0*/  IMAD R12, R9, 0x2, R16 ;  /* 0x00000002090c7824 */ /* 0x000fe200078e0210 */
[----:B------:R-:W-:-:S02]  /*106c0*/  SHF.R.U32.HI R39, RZ, 0x10, R35 ;  /* 0x00000010ff277819 */ /* 0x000fc40000011623 */
[--C-:B------:R-:W-:Y:S02]  /*106d0*/  SHF.R.U64 R35, R42, 0x10, R43.reuse ;  /* 0x000000102a237819 */ /* 0x100fe4000000122b */
[----:B------:R-:W0:Y:S01]  /*106e0*/  LDS.128 R8, [R12+0x10400] ;  /* 0x010400000c087984 */ /* 0x000e220000000c00 */
[----:B------:R-:W-:Y:S01]  /*106f0*/  SHF.R.U32.HI R42, RZ, 0x10, R43 ;  /* 0x00000010ff2a7819 */ /* 0x000fe2000001162b */
[--C-:B0-----:R-:W-:Y:S02]  /*10700*/  HADD2.F32 R25, -RZ, R9.reuse.H0_H0 ;  /* 0x20000009ff197230 */ /* 0x101fe40000004100 */
[----:B------:R-:W-:Y:S02]  /*10710*/  HADD2.F32 R26, -RZ, R9.H1_H1 ;  /* 0x30000009ff1a7230 */ /* 0x000fe40000004100 */
[----:B------:R-:W-:Y:S02]  /*10720*/  HADD2.F32 R9, -RZ, R8.H0_H0 ;  /* 0x20000008ff097230 */ /* 0x000fe40000004100 */
[C---:B------:R-:W-:Y:S01]  /*10730*/  FMUL.FTZ R32, R25.reuse, R34 ;  /* 0x0000002219207220 */ /* 0x040fe20000410000 */
[----:B------:R-:W-:Y:S01]  /*10740*/  FMUL.FTZ R36, R25, R30 ;  /* 0x0000001e19247220 */ /* 0x000fe20000410000 */
[----:B------:R-:W-:-:S02]  /*10750*/  HADD2.F32 R25, -RZ, R33.H0_H0 ;  /* 0x20000021ff197230 */ /* 0x000fc40000004100 */
[----:B------:R-:W-:Y:S01]  /*10760*/  FMUL.FTZ R33, R26, R29 ;  /* 0x0000001d1a217220 */ /* 0x000fe20000410000 */
[----:B------:R-:W-:Y:S02]  /*10770*/  HADD2.F32 R27, -RZ, R10.H0_H0 ;  /* 0x2000000aff1b7230 */ /* 0x000fe40000004100 */
[--C-:B------:R-:W-:Y:S02]  /*10780*/  HADD2.F32 R28, -RZ, R11.reuse.H0_H0 ;  /* 0x2000000bff1c7230 */ /* 0x100fe40000004100 */
[----:B------:R-:W-:Y:S02]  /*10790*/  HADD2.F32 R11, -RZ, R11.H1_H1 ;  /* 0x3000000bff0b7230 */ /* 0x000fe40000004100 */
[----:B------:R-:W-:Y:S02]  /*107a0*/  HADD2.F32 R8, -RZ, R8.H1_H1 ;  /* 0x30000008ff087230 */ /* 0x000fe40000004100 */
[----:B------:R-:W-:Y:S01]  /*107b0*/  HADD2.F32 R10, -RZ, R10.H1_H1 ;  /* 0x3000000aff0a7230 */ /* 0x000fe20000004100 */
[----:B---3--:R-:W0:Y:S02]  /*107c0*/  LDS.128 R4, [R45] ;  /* 0x000000002d047984 */ /* 0x008e240000000c00 */
[----:B0-----:R-:W-:-:S02]  /*107d0*/  HADD2.F32 R13, -RZ, R5.H0_H0 ;  /* 0x20000005ff0d7230 */ /* 0x001fc40000004100 */
[----:B------:R-:W-:Y:S02]  /*107e0*/  HADD2.F32 R14, -RZ, R5.H1_H1 ;  /* 0x30000005ff0e7230 */ /* 0x000fe40000004100 */
[----:B------:R-:W-:Y:S02]  /*107f0*/  HADD2.F32 R5, -RZ, R4.H0_H0 ;  /* 0x20000004ff057230 */ /* 0x000fe40000004100 */
[C---:B------:R-:W-:Y:S01]  /*10800*/  FFMA.FTZ R31, R13.reuse, R30, -R32 ;  /* 0x0000001e0d1f7223 */ /* 0x040fe20000010820 */
[----:B------:R-:W-:Y:S02]  /*10810*/  HADD2.F32 R32, -RZ, R99.H1_H1 ;  /* 0x30000063ff207230 */ /* 0x000fe40000004100 */
[----:B------:R-:W-:Y:S01]  /*10820*/  FFMA.FTZ R36, R13, R34, R36 ;  /* 0x000000220d247223 */ /* 0x000fe20000010024 */
[----:B------:R-:W-:Y:S02]  /*10830*/  HADD2.F32 R30, -RZ, R97.H1_H1 ;  /* 0x30000061ff1e7230 */ /* 0x000fe40000004100 */
[-C--:B------:R-:W-:Y:S01]  /*10840*/  FMUL.FTZ R13, R26, R25.reuse ;  /* 0x000000191a0d7220 */ /* 0x080fe20000410000 */
[----:B------:R-:W-:Y:S01]  /*10850*/  FFMA.FTZ R34, R14, R25, -R33 ;  /* 0x000000190e227223 */ /* 0x000fe20000010821 */
[----:B------:R-:W-:Y:S01]  /*10860*/  FMUL.FTZ R26, R9, R32 ;  /* 0x00000020091a7220 */ /* 0x000fe20000410000 */
[----:B------:R-:W-:-:S02]  /*10870*/  HADD2.F32 R15, -RZ, R6.H0_H0 ;  /* 0x20000006ff0f7230 */ /* 0x000fc40000004100 */
[----:B------:R-:W-:Y:S01]  /*10880*/  FFMA.FTZ R29, R14, R29, R13 ;  /* 0x0000001d0e1d7223 */ /* 0x000fe2000001000d */
[-C--:B------:R-:W-:Y:S01]  /*10890*/  FMUL.FTZ R9, R9, R30.reuse ;  /* 0x0000001e09097220 */ /* 0x080fe20000410000 */
[----:B------:R-:W-:Y:S02]  /*108a0*/  HADD2.F32 R14, -RZ, R96.H1_H1 ;  /* 0x30000060ff0e7230 */ /* 0x000fe40000004100 */
[----:B------:R-:W-:Y:S01]  /*108b0*/  FFMA.FTZ R30, R5, R30, -R26 ;  /* 0x0000001e051e7223 */ /* 0x000fe2000001081a */
[----:B------:R-:W-:Y:S02]  /*108c0*/  HADD2.F32 R99, -RZ, R99.H0_H0 ;  /* 0x20000063ff637230 */ /* 0x000fe40000004100 */
[----:B------:R-:W-:Y:S01]  /*108d0*/  FMUL.FTZ R26, R27, R98 ;  /* 0x000000621b1a7220 */ /* 0x000fe20000410000 */
[----:B------:R-:W-:Y:S02]  /*108e0*/  HADD2.F32 R97, -RZ, R97.H0_H0 ;  /* 0x20000061ff617230 */ /* 0x000fe40000004100 */
[----:B------:R-:W-:Y:S01]  /*108f0*/  FFMA.FTZ R32, R5, R32, R9 ;  /* 0x0000002005207223 */ /* 0x000fe20000010009 */
[----:B------:R-:W-:Y:S01]  /*10900*/  FMUL.FTZ R38, R27, R14 ;  /* 0x0000000e1b267220 */ /* 0x000fe20000410000 */
[----:B------:R-:W-:-:S02]  /*10910*/  HADD2.F32 R24, -RZ, R7.H0_H0 ;  /* 0x20000007ff187230 */ /* 0x000fc40000004100 */
[----:B------:R-:W-:Y:S01]  /*10920*/  FFMA.FTZ R27, R15, R14, -R26 ;  /* 0x0000000e0f1b7223 */ /* 0x000fe2000001081a */
[C---:B------:R-:W-:Y:S01]  /*10930*/  FMUL.FTZ R5, R28.reuse, R99 ;  /* 0x000000631c057220 */ /* 0x040fe20000410000 */
[----:B------:R-:W-:Y:S02]  /*10940*/  HADD2.F32 R26, -RZ, R42.H0_H0 ;  /* 0x2000002aff1a7230 */ /* 0x000fe40000004100 */
[-C--:B------:R-:W-:Y:S01]  /*10950*/  FMUL.FTZ R28, R28, R97.reuse ;  /* 0x000000611c1c7220 */ /* 0x080fe20000410000 */
[----:B------:R-:W-:Y:S02]  /*10960*/  HADD2.F32 R14, -RZ, R39.H0_H0 ;  /* 0x20000027ff0e7230 */ /* 0x000fe40000004100 */
[C---:B------:R-:W-:Y:S01]  /*10970*/  FFMA.FTZ R97, R24.reuse, R97, -R5 ;  /* 0x0000006118617223 */ /* 0x040fe20000010805 */
[----:B------:R-:W-:Y:S02]  /*10980*/  HADD2.F32 R7, -RZ, R7.H1_H1 ;  /* 0x30000007ff077230 */ /* 0x000fe40000004100 */
[----:B------:R-:W-:Y:S01]  /*10990*/  FFMA.FTZ R28, R24, R99, R28 ;  /* 0x00000063181c7223 */ /* 0x000fe2000001001c */
[C---:B------:R-:W-:Y:S01]  /*109a0*/  FMUL.FTZ R40, R11.reuse, R26 ;  /* 0x0000001a0b287220 */ /* 0x040fe20000410000 */
[----:B------:R-:W-:Y:S01]  /*109b0*/  FMUL.FTZ R24, R11, R14 ;  /* 0x0000000e0b187220 */ /* 0x000fe20000410000 */
[----:B------:R-:W-:-:S02]  /*109c0*/  HADD2.F32 R11, -RZ, R37.H0_H0 ;  /* 0x20000025ff0b7230 */ /* 0x000fc40000004100 */
[----:B------:R-:W-:Y:S01]  /*109d0*/  FFMA.FTZ R38, R15, R98, R38 ;  /* 0x000000620f267223 */ /* 0x000fe20000010026 */
        /* <DEDUP_REMOVED lines=25> */
.L_x_1543:
[----:B------:R-:W-:Y:S05]  /*10b70*/  BSYNC B1 ;  /* 0x0000000000017941 */ /* 0x000fea0003800000 */
.L_x_1542:
[----:B------:R-:W-:Y:S04]  /*10b80*/  BSSY B1, `(.L_x_1546) ;  /* 0x00000cd000017945 */ /* 0x000fe80003800000 */
[----:B------:R-:W-:Y:S05]  /*10b90*/  @P2 BRA `(.L_x_1547) ;  /* 0x0000000c002c2947 */ /* 0x000fea0003800000 */
[----:B-123--:R-:W2:Y:S01]  /*10ba0*/  LDL R4, [R1+0x7c] ;  /* 0x00007c0001047983 */ /* 0x00eea20000100800 */
[----:B------:R-:W1:Y:S03]  /*10bb0*/  LDC R39, c[0x0][0x3d4] ;  /* 0x0000f500ff277b82 */ /* 0x000e660000000800 */
[----:B------:R3:W5:Y:S01]  /*10bc0*/  LDL R42, [R1+0x84] ;  /* 0x00008400012a7983 */ /* 0x0007620000100800 */
[----:B------:R-:W-:Y:S01]  /*10bd0*/  BSSY B2, `(.L_x_1548) ;  /* 0x0000067000027945 */ /* 0x000fe20003800000 */
[-C--:B-1----:R-:W-:Y:S02]  /*10be0*/  ISETP.GE.AND P0, PT, R22, R39.reuse, PT ;  /* 0x000000271600720c */ /* 0x082fe40003f06270 */
[----:B------:R-:W-:Y:S01]  /*10bf0*/  ISETP.GE.AND P1, PT, R228, R39, PT ;  /* 0x00000027e400720c */ /* 0x000fe20003f26270 */
[----:B--2---:R-:W-:-:S05]  /*10c00*/  IMAD.SHL.U32 R4, R4, 0x40, RZ ;  /* 0x0000004004047824 */ /* 0x004fca00078e00ff */
[----:B------:R-:W-:-:S04]  /*10c10*/  LOP3.LUT R40, R4, 0x1c0, RZ, 0xc0, !PT ;  /* 0x000001c004287812 */ /* 0x000fc800078ec0ff */
[----:B------:R-:W-:Y:S01]  /*10c20*/  SHF.R.U32.HI R41, RZ, 0x3, R40 ;  /* 0x00000003ff297819 */ /* 0x000fe20000011628 */
[----:B---3--:R-:W-:Y:S06]  /*10c30*/  @P0 BRA `(.L_x_1549) ;  /* 0x0000000400800947 */ /* 0x008fec0003800000 */
[----:B------:R-:W2:Y:S04]  /*10c40*/  LDL R5, [R1+0x64] ;  /* 0x0000640001057983 */ /* 0x000ea80000100800 */
[----:B------:R-:W3:Y:S01]  /*10c50*/  LDL R43, [R1+0x98] ;  /* 0x00009800012b7983 */ /* 0x000ee20000100800 */
[--C-:B------:R-:W-:Y:S01]  /*10c60*/  SHF.R.U64 R38, R56, 0x10, R57.reuse ;  /* 0x0000001038267819 */ /* 0x100fe20000001239 */
[----:B------:R-:W-:Y:S01]  /*10c70*/  HADD2.F32 R30, -RZ, R94.H1_H1 ;  /* 0x3000005eff1e7230 */ /* 0x000fe20000004100 */
[----:B------:R-:W-:Y:S01]  /*10c80*/  SHF.R.U32.HI R56, RZ, 0x10, R57 ;  /* 0x00000010ff387819 */ /* 0x000fe20000011639 */
[----:B------:R-:W-:Y:S01]  /*10c90*/  HADD2.F32 R100, -RZ, R100.H1_H1 ;  /* 0x30000064ff647230 */ /* 0x000fe20000004100 */
[----:B------:R-:W-:Y:S01]  /*10ca0*/  SHF.R.U32.HI R29, RZ, 0x10, R81 ;  /* 0x00000010ff1d7819 */ /* 0x000fe20000011651 */
[----:B------:R-:W-:Y:S01]  /*10cb0*/  HADD2.F32 R96, -RZ, R96.H0_H0 ;  /* 0x20000060ff607230 */ /* 0x000fe20000004100 */
[----:B------:R-:W-:Y:S01]  /*10cc0*/  SHF.R.U64 R37, R58, 0x10, R59 ;  /* 0x000000103a257819 */ /* 0x000fe2000000123b */
[----:B------:R-:W-:Y:S01]  /*10cd0*/  HADD2.F32 R94, -RZ, R94.H0_H0 ;  /* 0x2000005eff5e7230 */ /* 0x000fe20000004100 */
[----:B------:R-:W-:Y:S01]  /*10ce0*/  SHF.R.U64 R33, R82, 0x10, R83 ;  /* 0x0000001052217819 */ /* 0x000fe20000001253 */
[----:B------:R-:W-:Y:S01]  /*10cf0*/  HADD2.F32 R29, -RZ, R29.H0_H0 ;  /* 0x2000001dff1d7230 */ /* 0x000fe20000004100 */
[----:B------:R-:W-:-:S02]  /*10d00*/  SHF.R.U32.HI R58, RZ, 0x10, R59 ;  /* 0x00000010ff3a7819 */ /* 0x000fc4000001163b */
[----:B------:R-:W-:Y:S02]  /*10d10*/  SHF.R.U32.HI R82, RZ, 0x10, R83 ;  /* 0x00000010ff527819 */ /* 0x000fe40000011653 */
[----:B------:R-:W-:Y:S02]  /*10d20*/  SHF.R.U64 R35, R80, 0x10, R81 ;  /* 0x0000001050237819 */ /* 0x000fe40000001251 */
[----:B--2---:R-:W-:-:S04]  /*10d30*/  LEA.HI R4, R39, R5, RZ, 0x1d ;  /* 0x0000000527047211 */ /* 0x004fc800078fe8ff */
[----:B------:R-:W-:Y:S01]  /*10d40*/  SHF.R.S32.HI R7, RZ, 0x1f, R4 ;  /* 0x0000001fff077819 */ /* 0x000fe20000011404 */
[----:B------:R-:W-:-:S03]  /*10d50*/  IMAD.SHL.U32 R5, R4, 0x8, RZ ;  /* 0x0000000804057824 */ /* 0x000fc600078e00ff */
[----:B------:R-:W-:Y:S02]  /*10d60*/  LEA.HI R7, R7, R4, RZ, 0x3 ;  /* 0x0000000407077211 */ /* 0x000fe400078f18ff */
[----:B------:R-:W-:Y:S02]  /*10d70*/  LOP3.LUT R4, R40, 0x38, R5, 0xf8, !PT ;  /* 0x0000003828047812 */ /* 0x000fe400078ef805 */
[----:B------:R-:W-:Y:S02]  /*10d80*/  SHF.L.U32 R7, R7, 0xa, RZ ;  /* 0x0000000a07077819 */ /* 0x000fe400000006ff */
[----:B------:R-:W-:Y:S02]  /*10d90*/  LOP3.LUT R8, R4, R41, RZ, 0x3c, !PT ;  /* 0x0000002904087212 */ /* 0x000fe400078e3cff */
[----:B0-----:R-:W-:Y:S02]  /*10da0*/  LOP3.LUT R9, R7, 0x7fffe000, RZ, 0xc0, !PT ;  /* 0x7fffe00007097812 */ /* 0x001fe400078ec0ff */
[----:B---3--:R-:W0:Y:S02]  /*10db0*/  LDS.128 R4, [R43] ;  /* 0x000000002b047984 */ /* 0x008e240000000c00 */
[----:B-----5:R-:W-:-:S05]  /*10dc0*/  IADD3 R9, R8, R9, R42 ;  /* 0x0000000908097210 */ /* 0x020fca0007ffe02a */
        /* <DEDUP_REMOVED lines=13> */
[----:B------:R-:W-:Y:S02]  /*10ea0*/  HADD2.F32 R25, -RZ, R56.H0_H0 ;  /* 0x20000038ff197230 */ /* 0x000fe40000004100 */
[----:B------:R-:W-:Y:S01]  /*10eb0*/  FMUL.FTZ R31, R26, R29 ;  /* 0x0000001d1a1f7220 */ /* 0x000fe20000410000 */
[C---:B------:R-:W-:Y:S01]  /*10ec0*/  FFMA.FTZ R32, R13.reuse, R30, -R32 ;  /* 0x0000001e0d207223 */ /* 0x040fe20000010820 */
[----:B------:R-:W-:Y:S01]  /*10ed0*/  FFMA.FTZ R34, R13, R100, R34 ;  /* 0x000000640d227223 */ /* 0x000fe20000010022 */
[----:B------:R-:W-:-:S02]  /*10ee0*/  HADD2.F32 R27, -RZ, R10.H0_H0 ;  /* 0x2000000aff1b7230 */ /* 0x000fc40000004100 */
[-C--:B------:R-:W-:Y:S01]  /*10ef0*/  FMUL.FTZ R13, R26, R25.reuse ;  /* 0x000000191a0d7220 */ /* 0x080fe20000410000 */
[C---:B------:R-:W-:Y:S01]  /*10f00*/  FMUL.FTZ R30, R9.reuse, R96 ;  /* 0x00000060091e7220 */ /* 0x040fe20000410000 */
[----:B------:R-:W-:Y:S02]  /*10f10*/  HADD2.F32 R26, -RZ, R95.H0_H0 ;  /* 0x2000005fff1a7230 */ /* 0x000fe40000004100 */
[C---:B------:R-:W-:Y:S01]  /*10f20*/  FFMA.FTZ R31, R14.reuse, R25, -R31 ;  /* 0x000000190e1f7223 */ /* 0x040fe2000001081f */
[----:B------:R-:W-:Y:S01]  /*10f30*/  FFMA.FTZ R29, R14, R29, R13 ;  /* 0x0000001d0e1d7223 */ /* 0x000fe2000001000d */
[-C--:B------:R-:W-:Y:S01]  /*10f40*/  FMUL.FTZ R9, R9, R94.reuse ;  /* 0x0000005e09097220 */ /* 0x080fe20000410000 */
[----:B------:R-:W-:Y:S02]  /*10f50*/  HADD2.F32 R14, -RZ, R93.H0_H0 ;  /* 0x2000005dff0e7230 */ /* 0x000fe40000004100 */
[----:B------:R-:W-:Y:S01]  /*10f60*/  FFMA.FTZ R94, R5, R94, -R30 ;  /* 0x0000005e055e7223 */ /* 0x000fe2000001081e */
[----:B------:R-:W-:-:S02]  /*10f70*/  HADD2.F32 R28, -RZ, R11.H0_H0 ;  /* 0x2000000bff1c7230 */ /* 0x000fc40000004100 */
[----:B------:R-:W-:Y:S01]  /*10f80*/  FMUL.FTZ R30, R27, R26 ;  /* 0x0000001a1b1e7220 */ /* 0x000fe20000410000 */
[----:B------:R-:W-:Y:S02]  /*10f90*/  HADD2.F32 R95, -RZ, R95.H1_H1 ;  /* 0x3000005fff5f7230 */ /* 0x000fe40000004100 */
[----:B------:R-:W-:Y:S01]  /*10fa0*/  FFMA.FTZ R96, R5, R96, R9 ;  /* 0x0000006005607223 */ /* 0x000fe20000010009 */
[----:B------:R-:W-:Y:S02]  /*10fb0*/  HADD2.F32 R93, -RZ, R93.H1_H1 ;  /* 0x3000005dff5d7230 */ /* 0x000fe40000004100 */
[-C--:B------:R-:W-:Y:S01]  /*10fc0*/  FMUL.FTZ R36, R27, R14.reuse ;  /* 0x0000000e1b247220 */ /* 0x080fe20000410000 */
[----:B------:R-:W-:Y:S01]  /*10fd0*/  FFMA.FTZ R27, R15, R14, -R30 ;  /* 0x0000000e0f1b7223 */ /* 0x000fe2000001081e */
[C---:B------:R-:W-:Y:S01]  /*10fe0*/  FMUL.FTZ R5, R28.reuse, R95 ;  /* 0x0000005f1c057220 */ /* 0x040fe20000410000 */
[----:B------:R-:W-:Y:S02]  /*10ff0*/  HADD2.F32 R11, -RZ, R11.H1_H1 ;  /* 0x3000000bff0b7230 */ /* 0x000fe40000004100 */
[----:B------:R-:W-:Y:S01]  /*11000*/  FMUL.FTZ R28, R28, R93 ;  /* 0x0000005d1c1c7220 */ /* 0x000fe20000410000 */
[----:B------:R-:W-:-:S02]  /*11010*/  HADD2.F32 R30, -RZ, R82.H0_H0 ;  /* 0x20000052ff1e7230 */ /* 0x000fc40000004100 */
[----:B------:R-:W-:Y:S01]  /*11020*/  FFMA.FTZ R36, R15, R26, R36 ;  /* 0x0000001a0f247223 */ /* 0x000fe20000010024 */
[----:B------:R-:W-:Y:S02]  /*11030*/  HADD2.F32 R14, -RZ, R58.H0_H0 ;  /* 0x2000003aff0e7230 */ /* 0x000fe40000004100 */
[C---:B------:R-:W-:Y:S01]  /*11040*/  FFMA.FTZ R93, R24.reuse, R93, -R5 ;  /* 0x0000005d185d7223 */ /* 0x040fe20000010805 */
[----:B------:R-:W-:Y:S01]  /*11050*/  FFMA.FTZ R28, R24, R95, R28 ;  /* 0x0000005f181c7223 */ /* 0x000fe2000001001c */
[C---:B------:R-:W-:Y:S01]  /*11060*/  FMUL.FTZ R26, R11.reuse, R30 ;  /* 0x0000001e0b1a7220 */ /* 0x040fe20000410000 */
[----:B------:R-:W-:Y:S02]  /*11070*/  HADD2.F32 R8, -RZ, R8.H1_H1 ;  /* 0x30000008ff087230 */ /* 0x000fe40000004100 */
[-C--:B------:R-:W-:Y:S01]  /*11080*/  FMUL.FTZ R24, R11, R14.reuse ;  /* 0x0000000e0b187220 */ /* 0x080fe20000410000 */
[----:B------:R-:W-:Y:S02]  /*11090*/  HADD2.F32 R10, -RZ, R10.H1_H1 ;  /* 0x3000000aff0a7230 */ /* 0x000fe40000004100 */
[----:B------:R-:W-:Y:S01]  /*110a0*/  FFMA.FTZ R26, R7, R14, -R26 ;  /* 0x0000000e071a7223 */ /* 0x000fe2000001081a */
[----:B------:R-:W-:-:S02]  /*110b0*/  HADD2.F32 R11, -RZ, R35.H0_H0 ;  /* 0x20000023ff0b7230 */ /* 0x000fc40000004100 */
[----:B------:R-:W-:Y:S01]  /*110c0*/  FFMA.FTZ R35, R7, R30, R24 ;  /* 0x0000001e07237223 */ /* 0x000fe20000010018 */
[----:B------:R-:W-:Y:S02]  /*110d0*/  HADD2.F32 R13, -RZ, R33.H0_H0 ;  /* 0x20000021ff0d7230 */ /* 0x000fe40000004100 */
[----:B------:R-:W-:Y:S02]  /*110e0*/  HADD2.F32 R5, -RZ, R38.H0_H0 ;  /* 0x20000026ff057230 */ /* 0x000fe40000004100 */
[----:B------:R-:W-:Y:S01]  /*110f0*/  FMUL.FTZ R7, R8, R11 ;  /* 0x0000000b08077220 */ /* 0x000fe20000410000 */
[----:B------:R-:W-:Y:S02]  /*11100*/  HADD2.F32 R9, -RZ, R37.H0_H0 ;  /* 0x20000025ff097230 */ /* 0x000fe40000004100 */
[----:B------:R-:W-:Y:S01]  /*11110*/  FMUL.FTZ R33, R10, R13 ;  /* 0x0000000d0a217220 */ /* 0x000fe20000410000 */
[----:B------:R-:W-:Y:S02]  /*11120*/  HADD2.F32 R4, -RZ, R4.H1_H1 ;  /* 0x30000004ff047230 */ /* 0x000fe40000004100 */
[----:B------:R-:W-:Y:S01]  /*11130*/  FMUL.FTZ R8, R8, R5 ;  /* 0x0000000508087220 */ /* 0x000fe20000410000 */
[----:B------:R-:W-:-:S02]  /*11140*/  HADD2.F32 R6, -RZ, R6.H1_H1 ;  /* 0x30000006ff067230 */ /* 0x000fc40000004100 */
[----:B------:R-:W-:Y:S01]  /*11150*/  FMUL.FTZ R14, R10, R9 ;  /* 0x000000090a0e7220 */ /* 0x000fe20000410000 */
[C---:B------:R-:W-:Y:S01]  /*11160*/  FFMA.FTZ R15, R4.reuse, R5, -R7 ;  /* 0x00000005040f7223 */ /* 0x040fe20000010807 */
[----:B------:R-:W-:Y:S01]  /*11170*/  FFMA.FTZ R25, R4, R11, R8 ;  /* 0x0000000b04197223 */ /* 0x000fe20000010008 */
[C---:B------:R-:W-:Y:S01]  /*11180*/  FFMA.FTZ R10, R6.reuse, R9, -R33 ;  /* 0x00000009060a7223 */ /* 0x040fe20000010821 */
[----:B------:R-:W-:Y:S01]  /*11190*/  FFMA.FTZ R13, R6, R13, R14 ;  /* 0x0000000d060d7223 */ /* 0x000fe2000001000e */
[----:B------:R-:W-:Y:S02]  /*111a0*/  F2FP.F16.F32.PACK_AB R7, R26, R93 ;  /* 0x0000005d1a07723e */ /* 0x000fe400000000ff */
[----:B------:R-:W-:Y:S02]  /*111b0*/  F2FP.F16.F32.PACK_AB R5, R31, R32 ;  /* 0x000000201f05723e */ /* 0x000fe400000000ff */
[----:B------:R-:W-:Y:S02]  /*111c0*/  F2FP.F16.F32.PACK_AB R4, R15, R94 ;  /* 0x0000005e0f04723e */ /* 0x000fe400000000ff */
[----:B------:R-:W-:-:S02]  /*111d0*/  F2FP.F16.F32.PACK_AB R6, R10, R27 ;  /* 0x0000001b0a06723e */ /* 0x000fc400000000ff */
[----:B------:R-:W-:Y:S02]  /*111e0*/  F2FP.F16.F32.PACK_AB R11, R35, R28 ;  /* 0x0000001c230b723e */ /* 0x000fe400000000ff */
[----:B------:R-:W-:Y:S01]  /*111f0*/  F2FP.F16.F32.PACK_AB R9, R29, R34 ;  /* 0x000000221d09723e */ /* 0x000fe200000000ff */
[----:B------:R1:W-:Y:S01]  /*11200*/  STS.128 [R43], R4 ;  /* 0x000000042b007388 */ /* 0x0003e20000000c00 */
[----:B------:R-:W-:Y:S02]  /*11210*/  F2FP.F16.F32.PACK_AB R8, R25, R96 ;  /* 0x000000601908723e */ /* 0x000fe400000000ff */
[----:B------:R-:W-:-:S05]  /*11220*/  F2FP.F16.F32.PACK_AB R10, R13, R36 ;  /* 0x000000240d0a723e */ /* 0x000fca00000000ff */
[----:B------:R1:W-:Y:S02]  /*11230*/  STS.128 [R12+0x10400], R8 ;  /* 0x010400080c007388 */ /* 0x0003e40000000c00 */
.L_x_1549:
[----:B------:R-:W-:Y:S05]  /*11240*/  BSYNC B2 ;  /* 0x0000000000027941 */ /* 0x000fea0003800000 */
.L_x_1548:
[----:B------:R-:W-:Y:S05]  /*11250*/  @P1 BRA `(.L_x_1547) ;  /* 0x00000004007c1947 */ /* 0x000fea0003800000 */
[----:B------:R-:W2:Y:S01]  /*11260*/  LDL R44, [R1+0x94] ;  /* 0x00009400012c7983 */ /* 0x000ea20000100800 */
[----:B------:R-:W-:Y:S01]  /*11270*/  LEA.HI R39, R39, R0, RZ, 0x1d ;  /* 0x0000000027277211 */ /* 0x000fe200078fe8ff */
[----:B------:R-:W-:Y:S01]  /*11280*/  HADD2.F32 R34, -RZ, R89.H1_H1 ;  /* 0x30000059ff227230 */ /* 0x000fe20000004100 */
[----:B-1----:R-:W-:Y:S01]  /*11290*/  SHF.R.U64 R43, R52, 0x10, R53 ;  /* 0x00000010342b7819 */ /* 0x002fe20000001235 */
[----:B------:R-:W-:Y:S01]  /*112a0*/  HADD2.F32 R30, -RZ, R87.H1_H1 ;  /* 0x30000057ff1e7230 */ /* 0x000fe20000004100 */
[----:B------:R-:W-:Y:S01]  /*112b0*/  SHF.R.S32.HI R6, RZ, 0x1f, R39 ;  /* 0x0000001fff067819 */ /* 0x000fe20000011427 */
[----:B------:R-:W-:Y:S01]  /*112c0*/  IMAD.SHL.U32 R4, R39, 0x8, RZ ;  /* 0x0000000827047824 */ /* 0x000fe200078e00ff */
[----:B------:R-:W-:Y:S02]  /*112d0*/  SHF.R.U32.HI R52, RZ, 0x10, R53 ;  /* 0x00000010ff347819 */ /* 0x000fe40000011635 */
[----:B------:R-:W-:Y:S02]  /*112e0*/  LEA.HI R6, R6, R39, RZ, 0x3 ;  /* 0x0000002706067211 */ /* 0x000fe400078f18ff */
[----:B------:R-:W-:-:S02]  /*112f0*/  LOP3.LUT R4, R40, 0x38, R4, 0xf8, !PT ;  /* 0x0000003828047812 */ /* 0x000fc400078ef804 */
[----:B------:R-:W-:Y:S01]  /*11300*/  SHF.R.U32.HI R29, RZ, 0x10, R61 ;  /* 0x00000010ff1d7819 */ /* 0x000fe2000001163d */
[----:B------:R-:W-:Y:S01]  /*11310*/  IMAD.SHL.U32 R6, R6, 0x400, RZ ;  /* 0x0000040006067824 */ /* 0x000fe200078e00ff */
[----:B------:R-:W-:Y:S02]  /*11320*/  LOP3.LUT R8, R4, R41, RZ, 0x3c, !PT ;  /* 0x0000002904087212 */ /* 0x000fe400078e3cff */
[----:B------:R-:W-:Y:S01]  /*11330*/  SHF.R.U64 R41, R54, 0x10, R55 ;  /* 0x0000001036297819 */ /* 0x000fe20000001237 */
[----:B------:R-:W-:Y:S01]  /*11340*/  HADD2.F32 R29, -RZ, R29.H0_H0 ;  /* 0x2000001dff1d7230 */ /* 0x000fe20000004100 */
[----:B0-----:R-:W-:Y:S02]  /*11350*/  LOP3.LUT R9, R6, 0x7fffe000, RZ, 0xc0, !PT ;  /* 0x7fffe00006097812 */ /* 0x001fe400078ec0ff */
[----:B------:R-:W-:Y:S02]  /*11360*/  SHF.R.U64 R37, R62, 0x10, R63 ;  /* 0x000000103e257819 */ /* 0x000fe4000000123f */
[----:B-----5:R-:W-:-:S02]  /*11370*/  IADD3 R9, R8, R9, R42 ;  /* 0x0000000908097210 */ /* 0x020fc40007ffe02a */
[----:B------:R-:W-:Y:S02]  /*11380*/  SHF.R.U32.HI R54, RZ, 0x10, R55 ;  /* 0x00000010ff367819 */ /* 0x000fe40000011637 */
[----:B------:R-:W-:Y:S02]  /*11390*/  LEA R12, R9, R16, 0x1 ;  /* 0x00000010090c7211 */ /* 0x000fe400078e08ff */
[----:B------:R-:W-:Y:S02]  /*113a0*/  SHF.R.U32.HI R62, RZ, 0x10, R63 ;  /* 0x00000010ff3e7819 */ /* 0x000fe4000001163f */
[----:B------:R-:W-:Y:S01]  /*113b0*/  SHF.R.U64 R39, R60, 0x10, R61 ;  /* 0x000000103c277819 */ /* 0x000fe2000000123d */
[----:B------:R-:W0:Y:S02]  /*113c0*/  LDS.128 R8, [R12+0x10400] ;  /* 0x010400000c087984 */ /* 0x000e240000000c00 */
[--C-:B0-----:R-:W-:Y:S02]  /*113d0*/  HADD2.F32 R25, -RZ, R9.reuse.H0_H0 ;  /* 0x20000009ff197230 */ /* 0x101fe40000004100 */
[----:B------:R-:W-:-:S02]  /*113e0*/  HADD2.F32 R26, -RZ, R9.H1_H1 ;  /* 0x30000009ff1a7230 */ /* 0x000fc40000004100 */
[----:B------:R-:W-:Y:S02]  /*113f0*/  HADD2.F32 R9, -RZ, R8.H0_H0 ;  /* 0x20000008ff097230 */ /* 0x000fe40000004100 */
[C---:B------:R-:W-:Y:S01]  /*11400*/  FMUL.FTZ R32, R25.reuse, R34 ;  /* 0x0000002219207220 */ /* 0x040fe20000410000 */
[----:B------:R-:W-:Y:S01]  /*11410*/  FMUL.FTZ R36, R25, R30 ;  /* 0x0000001e19247220 */ /* 0x000fe20000410000 */
[----:B------:R-:W-:Y:S02]  /*11420*/  HADD2.F32 R25, -RZ, R52.H0_H0 ;  /* 0x20000034ff197230 */ /* 0x000fe40000004100 */
[----:B------:R-:W-:Y:S01]  /*11430*/  FMUL.FTZ R33, R26, R29 ;  /* 0x0000001d1a217220 */ /* 0x000fe20000410000 */
[----:B------:R-:W-:Y:S02]  /*11440*/  HADD2.F32 R27, -RZ, R10.H0_H0 ;  /* 0x2000000aff1b7230 */ /* 0x000fe40000004100 */
[--C-:B------:R-:W-:Y:S02]  /*11450*/  HADD2.F32 R28, -RZ, R11.reuse.H0_H0 ;  /* 0x2000000bff1c7230 */ /* 0x100fe40000004100 */
[----:B------:R-:W-:-:S02]  /*11460*/  HADD2.F32 R11, -RZ, R11.H1_H1 ;  /* 0x3000000bff0b7230 */ /* 0x000fc40000004100 */
[----:B------:R-:W-:Y:S02]  /*11470*/  HADD2.F32 R8, -RZ, R8.H1_H1 ;  /* 0x30000008ff087230 */ /* 0x000fe40000004100 */
[----:B------:R-:W-:Y:S01]  /*11480*/  HADD2.F32 R10, -RZ, R10.H1_H1 ;  /* 0x3000000aff0a7230 */ /* 0x000fe20000004100 */
[----:B--2---:R-:W0:Y:S02]  /*11490*/  LDS.128 R4, [R44] ;  /* 0x000000002c047984 */ /* 0x004e240000000c00 */
[--C-:B0-----:R-:W-:Y:S02]  /*114a0*/  HADD2.F32 R13, -RZ, R5.reuse.H0_H0 ;  /* 0x20000005ff0d7230 */ /* 0x101fe40000004100 */
[----:B------:R-:W-:Y:S02]  /*114b0*/  HADD2.F32 R14, -RZ, R5.H1_H1 ;  /* 0x30000005ff0e7230 */ /* 0x000fe40000004100 */
[----:B------:R-:W-:Y:S02]  /*114c0*/  HADD2.F32 R5, -RZ, R4.H0_H0 ;  /* 0x20000004ff057230 */ /* 0x000fe40000004100 */
[----:B------:R-:W-:Y:S01]  /*114d0*/  FFMA.FTZ R31, R13, R30, -R32 ;  /* 0x0000001e0d1f7223 */ /* 0x000fe20000010820 */
[----:B------:R-:W-:-:S02]  /*114e0*/  HADD2.F32 R32, -RZ, R89.H0_H0 ;  /* 0x20000059ff207230 */ /* 0x000fc40000004100 */
[----:B------:R-:W-:Y:S01]  /*114f0*/  FFMA.FTZ R36, R13, R34, R36 ;  /* 0x000000220d247223 */ /* 0x000fe20000010024 */
[----:B------:R-:W-:Y:S02]  /*11500*/  HADD2.F32 R30, -RZ, R87.H0_H0 ;  /* 0x20000057ff1e7230 */ /* 0x000fe40000004100 */
[-C--:B------:R-:W-:Y:S01]  /*11510*/  FMUL.FTZ R13, R26, R25.reuse ;  /* 0x000000191a0d7220 */ /* 0x080fe20000410000 */
[----:B------:R-:W-:Y:S02]  /*11520*/  HADD2.F32 R26, -RZ, R88.H0_H0 ;  /* 0x20000058ff1a7230 */ /* 0x000fe40000004100 */
[C---:B------:R-:W-:Y:S01]  /*11530*/  FMUL.FTZ R34, R9.reuse, R32 ;  /* 0x0000002009227220 */ /* 0x040fe20000410000 */
[C---:B------:R-:W-:Y:S01]  /*11540*/  FFMA.FTZ R38, R14.reuse, R25, -R33 ;  /* 0x000000190e267223 */ /* 0x040fe20000010821 */
[----:B------:R-:W-:Y:S01]  /*11550*/  FMUL.FTZ R9, R9, R30 ;  /* 0x0000001e09097220 */ /* 0x000fe20000410000 */
[----:B------:R-:W-:Y:S01]  /*11560*/  FFMA.FTZ R29, R14, R29, R13 ;  /* 0x0000001d0e1d7223 */ /* 0x000fe2000001000d */
        /* <DEDUP_REMOVED lines=9> */
[----:B------:R-:W-:-:S02]  /*11600*/  HADD2.F32 R24, -RZ, R7.H0_H0 ;  /* 0x20000007ff187230 */ /* 0x000fc40000004100 */
[C---:B------:R-:W-:Y:S01]  /*11610*/  FMUL.FTZ R13, R28.reuse, R9 ;  /* 0x000000091c0d7220 */ /* 0x040fe20000410000 */
[----:B------:R-:W-:Y:S02]  /*11620*/  HADD2.F32 R30, -RZ, R62.H0_H0 ;  /* 0x2000003eff1e7230 */ /* 0x000fe40000004100 */
[-C--:B------:R-:W-:Y:S01]  /*11630*/  FMUL.FTZ R28, R28, R5.reuse ;  /* 0x000000051c1c7220 */ /* 0x080fe20000410000 */
[----:B------:R-:W-:Y:S02]  /*11640*/  HADD2.F32 R14, -RZ, R54.H0_H0 ;  /* 0x20000036ff0e7230 */ /* 0x000fe40000004100 */
[----:B------:R-:W-:Y:S01]  /*11650*/  FFMA.FTZ R40, R15, R26, R40 ;  /* 0x0000001a0f287223 */ /* 0x000fe20000010028 */
[C---:B------:R-:W-:Y:S01]  /*11660*/  FFMA.FTZ R26, R24.reuse, R5, -R13 ;  /* 0x00000005181a7223 */ /* 0x040fe2000001080d */
[----:B------:R-:W-:Y:S01]  /*11670*/  FFMA.FTZ R28, R24, R9, R28 ;  /* 0x00000009181c7223 */ /* 0x000fe2000001001c */
[----:B------:R-:W-:Y:S02]  /*11680*/  HADD2.F32 R7, -RZ, R7.H1_H1 ;  /* 0x30000007ff077230 */ /* 0x000fe40000004100 */
[C---:B------:R-:W-:Y:S01]  /*11690*/  FMUL.FTZ R42, R11.reuse, R30 ;  /* 0x0000001e0b2a7220 */ /* 0x040fe20000410000 */
[----:B------:R-:W-:Y:S01]  /*116a0*/  FMUL.FTZ R24, R11, R14 ;  /* 0x0000000e0b187220 */ /* 0x000fe20000410000 */
[----:B------:R-:W-:-:S02]  /*116b0*/  HADD2.F32 R11, -RZ, R39.H0_H0 ;  /* 0x20000027ff0b7230 */ /* 0x000fc40000004100 */
[----:B------:R-:W-:Y:S02]  /*116c0*/  HADD2.F32 R13, -RZ, R37.H0_H0 ;  /* 0x20000025ff0d7230 */ /* 0x000fe40000004100 */
[C---:B------:R-:W-:Y:S01]  /*116d0*/  FFMA.FTZ R35, R7.reuse, R14, -R42 ;  /* 0x0000000e07237223 */ /* 0x040fe2000001082a */
[----:B------:R-:W-:Y:S02]  /*116e0*/  HADD2.F32 R5, -RZ, R43.H0_H0 ;  /* 0x2000002bff057230 */ /* 0x000fe40000004100 */
[----:B------:R-:W-:Y:S01]  /*116f0*/  FFMA.FTZ R37, R7, R30, R24 ;  /* 0x0000001e07257223 */ /* 0x000fe20000010018 */
[----:B------:R-:W-:Y:S02]  /*11700*/  HADD2.F32 R9, -RZ, R41.H0_H0 ;  /* 0x20000029ff097230 */ /* 0x000fe40000004100 */
[----:B------:R-:W-:Y:S01]  /*11710*/  FMUL.FTZ R7, R8, R11 ;  /* 0x0000000b08077220 */ /* 0x000fe20000410000 */
[----:B------:R-:W-:Y:S02]  /*11720*/  HADD2.F32 R4, -RZ, R4.H1_H1 ;  /* 0x30000004ff047230 */ /* 0x000fe40000004100 */
[----:B------:R-:W-:Y:S01]  /*11730*/  FMUL.FTZ R33, R10, R13 ;  /* 0x0000000d0a217220 */ /* 0x000fe20000410000 */
[----:B------:R-:W-:-:S02]  /*11740*/  HADD2.F32 R6, -RZ, R6.H1_H1 ;  /* 0x30000006ff067230 */ /* 0x000fc40000004100 */
[----:B------:R-:W-:Y:S01]  /*11750*/  FMUL.FTZ R8, R8, R5 ;  /* 0x0000000508087220 */ /* 0x000fe20000410000 */
[----:B------:R-:W-:Y:S01]  /*11760*/  FMUL.FTZ R14, R10, R9 ;  /* 0x000000090a0e7220 */ /* 0x000fe20000410000 */
[----:B------:R-:W-:Y:S01]  /*11770*/  FFMA.FTZ R15, R4, R5, -R7 ;  /* 0x00000005040f7223 */ /* 0x000fe20000010807 */
[----:B------:R-:W-:Y:S01]  /*11780*/  F2FP.F16.F32.PACK_AB R7, R35, R26 ;  /* 0x0000001a2307723e */ /* 0x000fe200000000ff */
[----:B------:R-:W-:Y:S01]  /*11790*/  FFMA.FTZ R10, R6, R9, -R33 ;  /* 0x00000009060a7223 */ /* 0x000fe20000010821 */
[----:B------:R-:W-:Y:S01]  /*117a0*/  FFMA.FTZ R25, R4, R11, R8 ;  /* 0x0000000b04197223 */ /* 0x000fe20000010008 */
[----:B------:R-:W-:Y:S01]  /*117b0*/  FFMA.FTZ R13, R6, R13, R14 ;  /* 0x0000000d060d7223 */ /* 0x000fe2000001000e */
        /* <DEDUP_REMOVED lines=9> */
.L_x_1547:
[----:B------:R-:W-:Y:S05]  /*11850*/  BSYNC B1 ;  /* 0x0000000000017941 */ /* 0x000fea0003800000 */
.L_x_1546:
[----:B------:R-:W-:Y:S05]  /*11860*/  @P3 BRA `(.L_x_1505) ;  /* 0x0000000c002c3947 */ /* 0x000fea0003800000 */
[----:B-1234-:R-:W2:Y:S01]  /*11870*/  LDL R4, [R1+0x78] ;  /* 0x0000780001047983 */ /* 0x01eea20000100800 */
        /* <DEDUP_REMOVED lines=10> */
[----:B-----5:R-:W3:Y:S01]  /*11920*/  LDL R42, [R1+0x90] ;  /* 0x00009000012a7983 */ /* 0x020ee20000100800 */
[--C-:B------:R-:W-:Y:S01]  /*11930*/  SHF.R.U64 R38, R64, 0x10, R65.reuse ;  /* 0x0000001040267819 */ /* 0x100fe20000001241 */
[----:B------:R-:W-:Y:S01]  /*11940*/  HADD2.F32 R30, -RZ, R90.H1_H1 ;  /* 0x3000005aff1e7230 */ /* 0x000fe20000004100 */
[----:B------:R-:W-:Y:S01]  /*11950*/  SHF.R.U32.HI R64, RZ, 0x10, R65 ;  /* 0x00000010ff407819 */ /* 0x000fe20000011641 */
[--C-:B------:R-:W-:Y:S01]  /*11960*/  HADD2.F32 R32, -RZ, R92.reuse.H1_H1 ;  /* 0x3000005cff207230 */ /* 0x100fe20000004100 */
        /* <DEDUP_REMOVED lines=13> */
[----:B------:R-:W-:-:S03]  /*11a40*/  LOP3.LUT R4, R40, 0x38, R5, 0xf8, !PT ;  /* 0x0000003828047812 */ /* 0x000fc600078ef805 */
[----:B------:R-:W-:Y:S01]  /*11a50*/  IMAD.SHL.U32 R7, R7, 0x400, RZ ;  /* 0x0000040007077824 */ /* 0x000fe200078e00ff */
[----:B------:R-:W-:-:S04]  /*11a60*/  LOP3.LUT R8, R4, R41, RZ, 0x3c, !PT ;  /* 0x0000002904087212 */ /* 0x000fc800078e3cff */
[----:B0-----:R-:W-:Y:S02]  /*11a70*/  LOP3.LUT R9, R7, 0x7fffe000, RZ, 0xc0, !PT ;  /* 0x7fffe00007097812 */ /* 0x001fe400078ec0ff */
        /* <DEDUP_REMOVED lines=73> */
.L_x_1551:
[----:B------:R-:W-:Y:S05]  /*11f10*/  BSYNC B1 ;  /* 0x0000000000017941 */ /* 0x000fea0003800000 */
.L_x_1550:
[----:B------:R-:W-:Y:S05]  /*11f20*/  @P1 BRA `(.L_x_1505) ;  /* 0x00000004007c1947 */ /* 0x000fea0003800000 */
[----:B-1---5:R-:W2:Y:S01]  /*11f30*/  LDL R42, [R1+0x8c] ;  /* 0x00008c00012a7983 */ /* 0x022ea20000100800 */
[----:B------:R-:W-:Y:S01]  /*11f40*/  LEA.HI R0, R39, R0, RZ, 0x1d ;  /* 0x0000000027007211 */ /* 0x000fe200078fe8ff */
[----:B------:R-:W-:Y:S01]  /*11f50*/  HADD2.F32 R29, -RZ, R21.H1_H1 ;  /* 0x30000015ff1d7230 */ /* 0x000fe20000004100 */
[--C-:B------:R-:W-:Y:S01]  /*11f60*/  SHF.R.U64 R39, R76, 0x10, R77.reuse ;  /* 0x000000104c277819 */ /* 0x100fe2000000124d */
[--C-:B------:R-:W-:Y:S01]  /*11f70*/  HADD2.F32 R31, -RZ, R20.reuse.H1_H1 ;  /* 0x30000014ff1f7230 */ /* 0x100fe20000004100 */
[----:B------:R-:W-:Y:S01]  /*11f80*/  SHF.R.S32.HI R5, RZ, 0x1f, R0 ;  /* 0x0000001fff057819 */ /* 0x000fe20000011400 */
[----:B------:R-:W-:Y:S01]  /*11f90*/  IMAD.SHL.U32 R4, R0, 0x8, RZ ;  /* 0x0000000800047824 */ /* 0x000fe200078e00ff */
[----:B------:R-:W-:Y:S01]  /*11fa0*/  SHF.R.U32.HI R76, RZ, 0x10, R77 ;  /* 0x00000010ff4c7819 */ /* 0x000fe2000001164d */
[----:B------:R-:W-:Y:S01]  /*11fb0*/  HADD2.F32 R20, -RZ, R20.H0_H0 ;  /* 0x20000014ff147230 */ /* 0x000fe20000004100 */
        /* <DEDUP_REMOVED lines=9> */
[----:B------:R-:W-:-:S02]  /*12050*/  IADD3 R9, R0, R9, R43 ;  /* 0x0000000900097210 */ /* 0x000fc40007ffe02b */
[----:B------:R-:W-:Y:S02]  /*12060*/  SHF.R.U32.HI R78, RZ, 0x10, R79 ;  /* 0x00000010ff4e7819 */ /* 0x000fe4000001164f */
[----:B------:R-:W-:Y:S01]  /*12070*/  SHF.R.U32.HI R70, RZ, 0x10, R71 ;  /* 0x00000010ff467819 */ /* 0x000fe20000011647 */
[----:B------:R-:W-:Y:S01]  /*12080*/  IMAD R0, R9, 0x2, R16 ;  /* 0x0000000209007824 */ /* 0x000fe200078e0210 */
[----:B------:R-:W-:-:S04]  /*12090*/  SHF.R.U64 R37, R68, 0x10, R69 ;  /* 0x0000001044257819 */ /* 0x000fc80000001245 */
        /* <DEDUP_REMOVED lines=8> */
[--C-:B------:R-:W-:Y:S02]  /*12120*/  HADD2.F32 R27, -RZ, R11.reuse.H0_H0 ;  /* 0x2000000bff1b7230 */ /* 0x100fe40000004100 */
[----:B------:R-:W-:Y:S02]  /*12130*/  HADD2.F32 R26, -RZ, R10.H0_H0 ;  /* 0x2000000aff1a7230 */ /* 0x000fe40000004100 */
[----:B------:R-:W-:Y:S01]  /*12140*/  FMUL.FTZ R32, R25, R24 ;  /* 0x0000001819207220 */ /* 0x000fe20000410000 */
[----:B------:R-:W-:Y:S02]  /*12150*/  HADD2.F32 R11, -RZ, R11.H1_H1 ;  /* 0x3000000bff0b7230 */ /* 0x000fe40000004100 */
[----:B------:R-:W-:Y:S02]  /*12160*/  HADD2.F32 R8, -RZ, R8.H1_H1 ;  /* 0x30000008ff087230 */ /* 0x000fe40000004100 */
[----:B------:R-:W-:Y:S01]  /*12170*/  HADD2.F32 R10, -RZ, R10.H1_H1 ;  /* 0x3000000aff0a7230 */ /* 0x000fe20000004100 */
[----:B--2---:R-:W0:Y:S02]  /*12180*/  LDS.128 R4, [R42] ;  /* 0x000000002a047984 */ /* 0x004e240000000c00 */
[----:B0-----:R-:W-:-:S02]  /*12190*/  HADD2.F32 R12, -RZ, R5.H0_H0 ;  /* 0x20000005ff0c7230 */ /* 0x001fc40000004100 */
[----:B------:R-:W-:Y:S02]  /*121a0*/  HADD2.F32 R13, -RZ, R5.H1_H1 ;  /* 0x30000005ff0d7230 */ /* 0x000fe40000004100 */
[----:B------:R-:W-:Y:S02]  /*121b0*/  HADD2.F32 R5, -RZ, R4.H0_H0 ;  /* 0x20000004ff057230 */ /* 0x000fe40000004100 */
[C---:B------:R-:W-:Y:S01]  /*121c0*/  FFMA.FTZ R33, R12.reuse, R29, -R33 ;  /* 0x0000001d0c217223 */ /* 0x040fe20000010821 */
[----:B------:R-:W-:Y:S01]  /*121d0*/  FFMA.FTZ R35, R12, R31, R35 ;  /* 0x0000001f0c237223 */ /* 0x000fe20000010023 */
[----:B------:R-:W-:Y:S02]  /*121e0*/  HADD2.F32 R12, -RZ, R21.H0_H0 ;  /* 0x20000015ff0c7230 */ /* 0x000fe40000004100 */
[----:B------:R-:W-:Y:S01]  /*121f0*/  FFMA.FTZ R30, R13, R24, -R30 ;  /* 0x000000180d1e7223 */ /* 0x000fe2000001081e */
[----:B------:R-:W-:Y:S01]  /*12200*/  FMUL.FTZ R24, R9, R20 ;  /* 0x0000001409187220 */ /* 0x000fe20000410000 */
[----:B------:R-:W-:-:S02]  /*12210*/  HADD2.F32 R21, -RZ, R3.H0_H0 ;  /* 0x20000003ff157230 */ /* 0x000fc40000004100 */
[----:B------:R-:W-:Y:S01]  /*12220*/  FFMA.FTZ R32, R13, R28, R32 ;  /* 0x0000001c0d207223 */ /* 0x000fe20000010020 */
[-C--:B------:R-:W-:Y:S01]  /*12230*/  FMUL.FTZ R25, R9, R12.reuse ;  /* 0x0000000c09197220 */ /* 0x080fe20000410000 */
[--C-:B------:R-:W-:Y:S02]  /*12240*/  HADD2.F32 R9, -RZ, R84.reuse.H0_H0 ;  /* 0x20000054ff097230 */ /* 0x100fe40000004100 */
[C---:B------:R-:W-:Y:S01]  /*12250*/  FFMA.FTZ R13, R5.reuse, R12, -R24 ;  /* 0x0000000c050d7223 */ /* 0x040fe20000010818 */
[----:B------:R-:W-:Y:S02]  /*12260*/  HADD2.F32 R84, -RZ, R84.H1_H1 ;  /* 0x30000054ff547230 */ /* 0x000fe40000004100 */
[----:B------:R-:W-:Y:S01]  /*12270*/  FFMA.FTZ R25, R5, R20, R25 ;  /* 0x0000001405197223 */ /* 0x000fe20000010019 */
[----:B------:R-:W-:Y:S02]  /*12280*/  HADD2.F32 R20, -RZ, R3.H1_H1 ;  /* 0x30000003ff147230 */ /* 0x000fe40000004100 */
[----:B------:R-:W-:Y:S01]  /*12290*/  FMUL.FTZ R5, R26, R21 ;  /* 0x000000151a057220 */ /* 0x000fe20000410000 */
[----:B------:R-:W-:-:S02]  /*122a0*/  HADD2.F32 R15, -RZ, R7.H0_H0 ;  /* 0x20000007ff0f7230 */ /* 0x000fc40000004100 */
[-C--:B------:R-:W-:Y:S01]  /*122b0*/  FMUL.FTZ R3, R26, R9.reuse ;  /* 0x000000091a037220 */ /* 0x080fe20000410000 */
[----:B------:R-:W-:Y:S02]  /*122c0*/  HADD2.F32 R14, -RZ, R6.H0_H0 ;  /* 0x20000006ff0e7230 */ /* 0x000fe40000004100 */
[C---:B------:R-:W-:Y:S01]  /*122d0*/  FMUL.FTZ R28, R27.reuse, R20 ;  /* 0x000000141b1c7220 */ /* 0x040fe20000410000 */
[----:B------:R-:W-:Y:S02]  /*122e0*/  HADD2.F32 R24, -RZ, R70.H0_H0 ;  /* 0x20000046ff187230 */ /* 0x000fe40000004100 */
[----:B------:R-:W-:Y:S01]  /*122f0*/  FMUL.FTZ R27, R27, R84 ;  /* 0x000000541b1b7220 */ /* 0x000fe20000410000 */
[----:B------:R-:W-:Y:S02]  /*12300*/  HADD2.F32 R12, -RZ, R78.H0_H0 ;  /* 0x2000004eff0c7230 */ /* 0x000fe40000004100 */
[----:B------:R-:W-:Y:S01]  /*12310*/  FFMA.FTZ R26, R14, R9, -R5 ;  /* 0x000000090e1a7223 */ /* 0x000fe20000010805 */
[----:B------:R-:W-:-:S02]  /*12320*/  HADD2.F32 R7, -RZ, R7.H1_H1 ;  /* 0x30000007ff077230 */ /* 0x000fc40000004100 */
[----:B------:R-:W-:Y:S01]  /*12330*/  FFMA.FTZ R27, R15, R20, R27 ;  /* 0x000000140f1b7223 */ /* 0x000fe2000001001b */
[C---:B------:R-:W-:Y:S01]  /*12340*/  FMUL.FTZ R34, R11.reuse, R24 ;  /* 0x000000180b227220 */ /* 0x040fe20000410000 */
[----:B------:R-:W-:Y:S01]  /*12350*/  FMUL.FTZ R20, R11, R12 ;  /* 0x0000000c0b147220 */ /* 0x000fe20000410000 */
[----:B------:R-:W-:Y:S01]  /*12360*/  FFMA.FTZ R14, R14, R21, R3 ;  /* 0x000000150e0e7223 */ /* 0x000fe20000010003 */
[----:B------:R-:W-:Y:S02]  /*12370*/  HADD2.F32 R9, -RZ, R37.H0_H0 ;  /* 0x20000025ff097230 */ /* 0x000fe40000004100 */
[----:B------:R-:W-:Y:S01]  /*12380*/  FFMA.FTZ R28, R15, R84, -R28 ;  /* 0x000000540f1c7223 */ /* 0x000fe2000001081c */
[----:B------:R-:W-:Y:S02]  /*12390*/  HADD2.F32 R11, -RZ, R36.H0_H0 ;  /* 0x20000024ff0b7230 */ /* 0x000fe40000004100 */
[----:B------:R-:W-:Y:S01]  /*123a0*/  FFMA.FTZ R21, R7, R12, -R34 ;  /* 0x0000000c07157223 */ /* 0x000fe20000010822 */
[----:B------:R-:W-:-:S02]  /*123b0*/  HADD2.F32 R3, -RZ, R39.H0_H0 ;  /* 0x20000027ff037230 */ /* 0x000fc40000004100 */
[----:B------:R-:W-:Y:S01]  /*123c0*/  FFMA.FTZ R20, R7, R24, R20 ;  /* 0x0000001807147223 */ /* 0x000fe20000010014 */
[----:B------:R-:W-:Y:S02]  /*123d0*/  HADD2.F32 R5, -RZ, R38.H0_H0 ;  /* 0x20000026ff057230 */ /* 0x000fe40000004100 */
[----:B------:R-:W-:Y:S01]  /*123e0*/  FMUL.FTZ R7, R8, R9 ;  /* 0x0000000908077220 */ /* 0x000fe20000410000 */
[----:B------:R-:W-:Y:S02]  /*123f0*/  HADD2.F32 R4, -RZ, R4.H1_H1 ;  /* 0x30000004ff047230 */ /* 0x000fe40000004100 */
        /* <DEDUP_REMOVED lines=18> */
.L_x_1505:
[----:B------:R-:W-:Y:S05]  /*12520*/  BSYNC B0 ;  /* 0x0000000000007941 */ /* 0x000fea0003800000 */
.L_x_1453:
[----:B------:R-:W-:Y:S01]  /*12530*/  @!PT LDS RZ, [RZ] ;  /* 0x00000000fffff984 */ /* 0x000fe20000000800 */
[----:B------:R-:W-:Y:S01]  /*12540*/  @!PT LDS RZ, [RZ] ;  /* 0x00000000fffff984 */ /* 0x000fe20000000800 */
[----:B------:R-:W-:Y:S01]  /*12550*/  @!PT LDS RZ, [RZ] ;  /* 0x00000000fffff984 */ /* 0x000fe20000000800 */
[----:B------:R-:W-:Y:S01]  /*12560*/  @!PT LDS RZ, [RZ] ;  /* 0x00000000fffff984 */ /* 0x000fe20000000800 */
[----:B------:R1:W-:Y:S06]  /*12570*/  MEMBAR.ALL.CTA ;  /* 0x0000000000007992 */ /* 0x0003ec0000008000 */
[----:B-1----:R-:W1:Y:S01]  /*12580*/  FENCE.VIEW.ASYNC.S ;  /* 0x00000000000073c6 */ /* 0x002e620000000000 */
[----:B------:R-:W-:Y:S05]  /*12590*/  WARPSYNC.ALL ;  /* 0x0000000000007948 */ /* 0x000fea0003800000 */
[----:B-1----:R-:W-:Y:S06]  /*125a0*/  BAR.SYNC.DEFER_BLOCKING 0xd, 0x100 ;  /* 0x0344000000007b1d */ /* 0x002fec0000010000 */
.L_x_1450:
[----:B0-----:R-:W2:Y:S02]  /*125b0*/  LDL R0, [R1+0x34] ;  /* 0x0000340001007983 */ /* 0x001ea40000100800 */
[----:B--2---:R-:W-:-:S13]  /*125c0*/  R2UR UR4, R0 ;  /* 0x00000000000472ca */ /* 0x004fda00000e0000 */
[----:B------:R-:W-:-:S04]  /*125d0*/  MOV R0, UR4 ;  /* 0x0000000400007c02 */ /* 0x000fc80008000f00 */
[----:B------:R-:W-:-:S13]  /*125e0*/  ISETP.NE.AND P0, PT, R0, 0x3, PT ;  /* 0x000000030000780c */ /* 0x000fda0003f05270 */
[----:B------:R-:W-:Y:S05]  /*125f0*/  @!P0 BRA `(.L_x_1552) ;  /* 0x0000000000048947 */ /* 0x000fea0003800000 */
[----:B------:R-:W-:Y:S01]  /*12600*/  BPT.TRAP 0x1 ;  /* 0x000000040000795c */ /* 0x000fe20000300000 */
.L_x_1552:
[----:B---34-:R-:W-:Y:S01]  /*12610*/  IMAD R5, R200, 0x8, R16 ;  /* 0x00000008c8057824 */ /* 0x018fe200078e0210 */
[----:B------:R-:W-:-:S04]  /*12620*/  SHF.L.U32 R0, R205, 0x1f, RZ ;  /* 0x0000001fcd007819 */ /* 0x000fc800000006ff */
[----:B------:R0:W2:Y:S01]  /*12630*/  SYNCS.PHASECHK.TRANS64.TRYWAIT P2, [R5+URZ+0x30830], R0 ;  /* 0x03083000050075a7 */ /* 0x0000a2000804017f */
[----:B------:R-:W-:Y:S05]  /*12640*/  @!P0 BRA `(.L_x_1553) ;  /* 0x0000000000048947 */ /* 0x000fea0003800000 */
[----:B------:R-:W-:Y:S01]  /*12650*/  BPT.TRAP 0x1 ;  /* 0x000000040000795c */ /* 0x000fe20000300000 */
.L_x_1553:
[----:B-1----:R-:W1:Y:S02]  /*12660*/  S2R R3, SR_TID.X ;  /* 0x0000000000037919 */ /* 0x002e640000002100 */
[----:B-1----:R-:W-:-:S04]  /*12670*/  LOP3.LUT R3, R3, 0x7f, RZ, 0xc0, !PT ;  /* 0x0000007f03037812 */ /* 0x002fc800078ec0ff */
[----:B------:R-:W-:Y:S01]  /*12680*/  ISETP.NE.AND P1, PT, R3, RZ, PT ;  /* 0x000000ff0300720c */ /* 0x000fe20003f25270 */
[----:B--2---:R-:W-:-:S12]  /*12690*/  @P2 BRA `(.L_x_1554) ;  /* 0x0000000000082947 */ /* 0x004fd80003800000 */
[----:B------:R-:W1:Y:S02]  /*126a0*/  SYNCS.PHASECHK.TRANS64.TRYWAIT P2, [R5+URZ+0x30830], R0 ;  /* 0x03083000050075a7 */ /* 0x000e64000804017f */
[----:B-1----:R-:W-:Y:S05]  /*126b0*/  @!P2 BRA `(.L_x_1555) ;  /* 0x000001640098a947 */ /* 0x002fea0003800000 */
.L_x_1554:
[----:B------:R-:W-:Y:S05]  /*126c0*/  WARPSYNC.ALL ;  /* 0x0000000000007948 */ /* 0x000fea0003800000 */
[----:B01----:R-:W-:Y:S01]  /*126d0*/  VIADD R0, R16, 0x20400 ;  /* 0x0002040010007836 */ /* 0x003fe20000000000 */
[----:B------:R-:W-:Y:S01]  /*126e0*/  LOP3.LUT R6, R2, 0x10000, RZ, 0xfc, !PT ;  /* 0x0001000002067812 */ /* 0x000fe200078efcff */
[----:B------:R-:W-:Y:S01]  /*126f0*/  IMAD.MOV.U32 R3, RZ, RZ, 0x40000040 ;  /* 0x40000040ff037424 */ /* 0x000fe200078e00ff */
[----:B------:R-:W-:Y:S01]  /*12700*/  MOV R7, 0x40000040 ;  /* 0x4000004000077802 */ /* 0x000fe20000000f00 */
[----:B-----5:R-:W-:Y:S01]  /*12710*/  WARPGROUP.ARRIVE ;  /* 0x00000000000079c5 */ /* 0x020fe20000000000 */
[----:B------:R-:W-:Y:S01]  /*12720*/  SHF.R.U32.HI R0, RZ, 0x4, R0 ;  /* 0x00000004ff007819 */ /* 0x000fe20000011600 */
[----:B------:R-:W-:Y:S01]  /*12730*/  IMAD.MOV.U32 R9, RZ, RZ, 0x40000040 ;  /* 0x40000040ff097424 */ /* 0x000fe200078e00ff */
[----:B------:R-:W-:Y:S01]  /*12740*/  MOV R225, 0x40000040 ;  /* 0x4000004000e17802 */ /* 0x000fe20000000f00 */
[----:B------:R-:W0:Y:S01]  /*12750*/  LDC.64 R56, c[0x0][0x9e0] ;  /* 0x00027800ff387b82 */ /* 0x000e220000000a00 */
[----:B------:R-:W-:-:S04]  /*12760*/  LOP3.LUT R0, R0, 0x3fff, RZ, 0xc0, !PT ;  /* 0x00003fff00007812 */ /* 0x000fc800078ec0ff */
[----:B------:R-:W-:-:S05]  /*12770*/  LOP3.LUT R4, R0, 0x10000, RZ, 0xfc, !PT ;  /* 0x0001000000047812 */ /* 0x000fca00078efcff */
[----:B------:R-:W-:Y:S01]  /*12780*/  IMAD R2, R200, 0x800, R4 ;  /* 0x00000800c8027824 */ /* 0x000fe200078e0204 */
[C---:B------:R-:W-:Y:S01]  /*12790*/  R2UR UR4, R6.reuse ;  /* 0x00000000060472ca */ /* 0x040fe200000e0000 */
[C---:B------:R-:W-:Y:S01]  /*127a0*/  VIADD R224, R6.reuse, 0x2 ;  /* 0x0000000206e07836 */ /* 0x040fe20000000000 */
[----:B------:R-:W-:Y:S01]  /*127b0*/  R2UR UR5, R7 ;  /* 0x00000000070572ca */ /* 0x000fe200000e0000 */
[----:B------:R-:W-:Y:S01]  /*127c0*/  VIADD R222, R6, 0x4 ;  /* 0x0000000406de7836 */ /* 0x000fe20000000000 */
[----:B------:R-:W-:Y:S02]  /*127d0*/  R2UR UR6, R2 ;  /* 0x00000000020672ca */ /* 0x000fe400000e0000 */
[----:B------:R-:W-:Y:S02]  /*127e0*/  R2UR UR7, R3 ;  /* 0x00000000030772ca */ /* 0x000fe400000e0000 */
[----:B------:R-:W-:Y:S01]  /*127f0*/  MOV R223, 0x40000040 ;  /* 0x4000004000df7802 */ /* 0x000fe20000000f00 */
[C---:B------:R-:W-:Y:S01]  /*12800*/  VIADD R220, R6.reuse, 0x6 ;  /* 0x0000000606dc7836 */ /* 0x040fe20000000000 */
[----:B------:R-:W-:Y:S01]  /*12810*/  MOV R221, 0x40000040 ;  /* 0x4000004000dd7802 */ /* 0x000fe20000000f00 */
[C---:B------:R-:W-:Y:S01]  /*12820*/  VIADD R218, R6.reuse, 0x400 ;  /* 0x0000040006da7836 */ /* 0x040fe20000000000 */
[----:B------:R-:W-:Y:S01]  /*12830*/  MOV R219, 0x40000040 ;  /* 0x4000004000db7802 */ /* 0x000fe20000000f00 */
[C---:B------:R-:W-:Y:S01]  /*12840*/  VIADD R216, R6.reuse, 0x402 ;  /* 0x0000040206d87836 */ /* 0x040fe20000000000 */
[----:B------:R-:W-:Y:S01]  /*12850*/  MOV R217, 0x40000040 ;  /* 0x4000004000d97802 */ /* 0x000fe20000000f00 */
[C---:B------:R-:W-:Y:S01]  /*12860*/  VIADD R214, R6.reuse, 0x404 ;  /* 0x0000040406d67836 */ /* 0x040fe20000000000 */
[----:B------:R-:W-:Y:S01]  /*12870*/  MOV R215, 0x40000040 ;  /* 0x4000004000d77802 */ /* 0x000fe20000000f00 */
[----:B------:R-:W-:Y:S01]  /*12880*/  VIADD R212, R6, 0x406 ;  /* 0x0000040606d47836 */ /* 0x000fe20000000000 */
[----:B------:R-:W-:Y:S01]  /*12890*/  MOV R213, 0x40000040 ;  /* 0x4000004000d57802 */ /* 0x000fe20000000f00 */
[----:B------:R-:W-:Y:S01]  /*128a0*/  HGMMA.64x64x16.F32 R24, gdesc[UR4], RZ, !UPT, gsb0 ;  /* 0x00e00000041879f0 */ /* 0x000fe2000c0008ff */
[----:B------:R-:W-:Y:S01]  /*128b0*/  VIADD R8, R2, 0x2 ;  /* 0x0000000202087836 */ /* 0x000fe20000000000 */
[----:B------:R-:W-:Y:S01]  /*128c0*/  R2UR UR4, R224 ;  /* 0x00000000e00472ca */ /* 0x000fe200000e0000 */
[----:B------:R-:W-:Y:S01]  /*128d0*/  VIADD R210, R6, 0x800 ;  /* 0x0000080006d27836 */ /* 0x000fe20000000000 */
[----:B------:R-:W-:-:S02]  /*128e0*/  R2UR UR5, R225 ;  /* 0x00000000e10572ca */ /* 0x000fc400000e0000 */
[----:B------:R-:W-:Y:S01]  /*128f0*/  MOV R211, 0x40000040 ;  /* 0x4000004000d37802 */ /* 0x000fe20000000f00 */
[----:B------:R-:W-:Y:S01]  /*12900*/  VIADD R206, R6, 0x802 ;  /* 0x0000080206ce7836 */ /* 0x000fe20000000000 */
[----:B------:R-:W-:Y:S02]  /*12910*/  R2UR UR6, R8 ;  /* 0x00000000080672ca */ /* 0x000fe400000e0000 */
[----:B------:R-:W-:Y:S01]  /*12920*/  MOV R207, 0x40000040 ;  /* 0x4000004000cf7802 */ /* 0x000fe20000000f00 */
[C---:B------:R-:W-:Y:S01]  /*12930*/  VIADD R202, R6.reuse, 0x804 ;  /* 0x0000080406ca7836 */ /* 0x040fe20000000000 */
[----:B------:R-:W-:Y:S02]  /*12940*/  R2UR UR7, R9 ;  /* 0x00000000090772ca */ /* 0x000fe400000e0000 */
[----:B------:R-:W-:Y:S01]  /*12950*/  MOV R203, 0x40000040 ;  /* 0x4000004000cb7802 */ /* 0x000fe20000000f00 */
[C---:B------:R-:W-:Y:S01]  /*12960*/  VIADD R20, R6.reuse, 0x806 ;  /* 0x0000080606147836 */ /* 0x040fe20000000000 */
[----:B------:R-:W-:Y:S01]  /*12970*/  MOV R21, 0x40000040 ;  /* 0x4000004000157802 */ /* 0x000fe20000000f00 */
[----:B------:R-:W-:Y:S01]  /*12980*/  VIADD R14, R6, 0xc00 ;  /* 0x00000c00060e7836 */ /* 0x000fe20000000000 */
[----:B------:R-:W-:Y:S01]  /*12990*/  MOV R15, 0x40000040 ;  /* 0x40000040000f7802 */ /* 0x000fe20000000f00 */
[----:B------:R1:W-:Y:S01]  /*129a0*/  STL [R1+0x18], R4 ;  /* 0x0000180401007387 */ /* 0x0003e20000100800 */
[----:B------:R-:W-:-:S02]  /*129b0*/  WARPGROUP.DEPBAR.LE gsb0, 0x0 ;  /* 0x00008000000079c5 */ /* 0x000fc40000010000 */
[----:B------:R-:W-:Y:S01]  /*129c0*/  WARPGROUP.ARRIVE ;  /* 0x00000000000079c5 */ /* 0x000fe20000000000 */
[----:B------:R-:W-:Y:S01]  /*129d0*/  VIADD R8, R2, 0x4 ;  /* 0x0000000402087836 */ /* 0x000fe20000000000 */
[----:B-1----:R-:W2:Y:S04]  /*129e0*/  LDL R4, [R1+0x58] ;  /* 0x0000580001047983 */ /* 0x002ea80000100800 */
[----:B------:R-:W-:Y:S01]  /*129f0*/  HGMMA.64x64x16.F32 R24, gdesc[UR4], R24, gsb0 ;  /* 0x00e00000041879f0 */ /* 0x000fe20008000818 */
[----:B------:R-:W-:Y:S01]  /*12a00*/  IMAD.MOV.U32 R9, RZ, RZ, 0x40000040 ;  /* 0x40000040ff097424 */ /* 0x000fe200078e00ff */
[----:B------:R-:W-:Y:S01]  /*12a10*/  R2UR UR4, R222 ;  /* 0x00000000de0472ca */ /* 0x000fe200000e0000 */
[----:B------:R-:W2:Y:S01]  /*12a20*/  LDL R73, [R1+0x14] ;  /* 0x0000140001497983 */ /* 0x000ea20000100800 */
[----:B------:R-:W-:Y:S01]  /*12a30*/  R2UR UR5, R223 ;  /* 0x00000000df0572ca */ /* 0x000fe200000e0000 */
[----:B------:R-:W-:Y:S01]  /*12a40*/  VIADD R12, R6, 0xc02 ;  /* 0x00000c02060c7836 */ /* 0x000fe20000000000 */
[----:B------:R-:W-:Y:S01]  /*12a50*/  R2UR UR6, R8 ;  /* 0x00000000080672ca */ /* 0x000fe200000e0000 */
[----:B------:R-:W-:Y:S01]  /*12a60*/  VIADD R8, R2, 0x6 ;  /* 0x0000000602087836 */ /* 0x000fe20000000000 */
[----:B------:R-:W-:Y:S01]  /*12a70*/  R2UR UR7, R9 ;  /* 0x00000000090772ca */ /* 0x000fe200000e0000 */
[----:B------:R-:W-:Y:S01]  /*12a80*/  IMAD.MOV.U32 R9, RZ, RZ, 0x40000040 ;  /* 0x40000040ff097424 */ /* 0x000fe200078e00ff */
[----:B------:R-:W-:Y:S01]  /*12a90*/  MOV R13, 0x40000040 ;  /* 0x40000040000d7802 */ /* 0x000fe20000000f00 */
[----:B------:R-:W-:Y:S01]  /*12aa0*/  VIADD R10, R6, 0xc04 ;  /* 0x00000c04060a7836 */ /* 0x000fe20000000000 */
[----:B------:R-:W-:Y:S01]  /*12ab0*/  MOV R11, 0x40000040 ;  /* 0x40000040000b7802 */ /* 0x000fe20000000f00 */
[----:B------:R-:W-:Y:S01]  /*12ac0*/  IMAD.MOV.U32 R3, RZ, RZ, 0x40000040 ;  /* 0x40000040ff037424 */ /* 0x000fe200078e00ff */
[----:B0-----:R-:W-:Y:S01]  /*12ad0*/  ISETP.GE.AND P2, PT, R57, 0x1, PT ;  /* 0x000000013900780c */ /* 0x001fe20003f46270 */
[----:B------:R-:W-:Y:S01]  /*12ae0*/  @!P1 VIADD R0, R5, 0x30840 ;  /* 0x0003084005009836 */ /* 0x000fe20000000000 */
[----:B------:R-:W-:-:S04]  /*12af0*/  LEA R58, R108, 0xffffffc0, 0x6 ;  /* 0xffffffc06c3a7811 */ /* 0x000fc800078e30ff */
[----:B------:R-:W-:Y:S01]  /*12b00*/  @!P1 PRMT R0, RZ, 0x654, R0 ;  /* 0x00000654ff009816 */ /* 0x000fe20000000000 */
[----:B------:R-:W-:Y:S02]  /*12b10*/  WARPGROUP.DEPBAR.LE gsb0, 0x0 ;  /* 0x00008000000079c5 */ /* 0x000fe40000010000 */
[----:B------:R-:W-:-:S06]  /*12b20*/  WARPGROUP.ARRIVE ;  /* 0x00000000000079c5 */ /* 0x000fcc0000000000 */
[----:B------:R-:W-:Y:S01]  /*12b30*/  HGMMA.64x64x16.F32 R24, gdesc[UR4], R24, gsb0 ;  /* 0x00e00000041879f0 */ /* 0x000fe20008000818 */
[----:B------:R-:W-:Y:S02]  /*12b40*/  R2UR UR4, R220 ;  /* 0x00000000dc0472ca */ /* 0x000fe400000e0000 */
[----:B------:R-:W-:Y:S02]  /*12b50*/  R2UR UR5, R221 ;  /* 0x00000000dd0572ca */ /* 0x000fe400000e0000 */
[----:B------:R-:W-:Y:S01]  /*12b60*/  R2UR UR6, R8 ;  /* 0x00000000080672ca */ /* 0x000fe200000e0000 */
[----:B------:R-:W-:Y:S01]  /*12b70*/  VIADD R8, R2, 0x200 ;  /* 0x0000020002087836 */ /* 0x000fe20000000000 */
[----:B------:R-:W-:Y:S01]  /*12b80*/  R2UR UR7, R9 ;  /* 0x00000000090772ca */ /* 0x000fe200000e0000 */
[----:B------:R-:W-:Y:S01]  /*12b90*/  IMAD.MOV.U32 R9, RZ, RZ, 0x40000040 ;  /* 0x40000040ff097424 */ /* 0x000fe200078e00ff */
[----:B------:R-:W-:Y:S02]  /*12ba0*/  WARPGROUP.DEPBAR.LE gsb0, 0x0 ;  /* 0x00008000000079c5 */ /* 0x000fe40000010000 */
[----:B------:R-:W-:-:S09]  /*12bb0*/  WARPGROUP.ARRIVE ;  /* 0x00000000000079c5 */ /* 0x000fd20000000000 */
        /* <DEDUP_REMOVED lines=15> */
[----:B------:R-:W-:Y:S02]  /*12cb0*/  IMAD.MOV.U32 R9, RZ, RZ, 0x40000040 ;  /* 0x40000040ff097424 */ /* 0x000fe400078e00ff */
[----:B--2---:R-:W-:Y:S01]  /*12cc0*/  IMAD R201, R73, 0x80, R4 ;  /* 0x0000008049c97824 */ /* 0x004fe200078e0204 */
[----:B------:R-:W-:-:S02]  /*12cd0*/  WARPGROUP.DEPBAR.LE gsb0, 0x0 ;  /* 0x00008000000079c5 */ /* 0x000fc40000010000 */
[----:B------:R-:W-:-:S07]  /*12ce0*/  WARPGROUP.ARRIVE ;  /* 0x00000000000079c5 */ /* 0x000fce0000000000 */
        /* <DEDUP_REMOVED lines=67> */
[C---:B------:R-:W-:Y:S01]  /*13120*/  VIADD R8, R2.reuse, 0x604 ;  /* 0x0000060402087836 */ /* 0x040fe20000000000 */
[----:B------:R-:W-:Y:S01]  /*13130*/  R2UR UR7, R9 ;  /* 0x00000000090772ca */ /* 0x000fe200000e0000 */
[----:B------:R-:W-:Y:S02]  /*13140*/  IMAD.MOV.U32 R9, RZ, RZ, 0x40000040 ;  /* 0x40000040ff097424 */ /* 0x000fe400078e00ff */
[----:B------:R-:W-:Y:S01]  /*13150*/  VIADD R2, R2, 0x606 ;  /* 0x0000060602027836 */ /* 0x000fe20000000000 */
[----:B------:R-:W-:-:S02]  /*13160*/  WARPGROUP.DEPBAR.LE gsb0, 0x0 ;  /* 0x00008000000079c5 */ /* 0x000fc40000010000 */
[----:B------:R-:W-:-:S07]  /*13170*/  WARPGROUP.ARRIVE ;  /* 0x00000000000079c5 */ /* 0x000fce0000000000 */
[----:B------:R-:W-:Y:S01]  /*13180*/  HGMMA.64x64x16.F32 R24, gdesc[UR4], R24, gsb0 ;  /* 0x00e00000041879f0 */ /* 0x000fe20008000818 */
[----:B------:R-:W-:Y:S02]  /*13190*/  R2UR UR4, R10 ;  /* 0x000000000a0472ca */ /* 0x000fe400000e0000 */
[----:B------:R-:W-:Y:S02]  /*131a0*/  R2UR UR5, R11 ;  /* 0x000000000b0572ca */ /* 0x000fe400000e0000 */
[----:B------:R-:W-:Y:S01]  /*131b0*/  R2UR UR6, R8 ;  /* 0x00000000080672ca */ /* 0x000fe200000e0000 */
[----:B------:R-:W-:Y:S01]  /*131c0*/  VIADD R8, R6, 0xc06 ;  /* 0x00000c0606087836 */ /* 0x000fe20000000000 */
[----:B------:R-:W-:Y:S02]  /*131d0*/  R2UR UR7, R9 ;  /* 0x00000000090772ca */ /* 0x000fe400000e0000 */
[----:B------:R-:W-:Y:S01]  /*131e0*/  MOV R9, 0x40000040 ;  /* 0x4000004000097802 */ /* 0x000fe20000000f00 */
[----:B------:R-:W-:-:S02]  /*131f0*/  WARPGROUP.DEPBAR.LE gsb0, 0x0 ;  /* 0x00008000000079c5 */ /* 0x000fc40000010000 */
[----:B------:R-:W-:-:S08]  /*13200*/  WARPGROUP.ARRIVE ;  /* 0x00000000000079c5 */ /* 0x000fd00000000000 */
[----:B------:R-:W-:Y:S01]  /*13210*/  HGMMA.64x64x16.F32 R24, gdesc[UR4], R24, gsb0 ;  /* 0x00e00000041879f0 */ /* 0x000fe20008000818 */
[----:B------:R-:W-:Y:S02]  /*13220*/  R2UR UR4, R8 ;  /* 0x00000000080472ca */ /* 0x000fe400000e0000 */
[----:B------:R-:W-:Y:S02]  /*13230*/  R2UR UR5, R9 ;  /* 0x00000000090572ca */ /* 0x000fe400000e0000 */
[----:B------:R-:W-:Y:S02]  /*13240*/  R2UR UR6, R2 ;  /* 0x00000000020672ca */ /* 0x000fe400000e0000 */
[----:B------:R-:W-:Y:S01]  /*13250*/  R2UR UR7, R3 ;  /* 0x00000000030772ca */ /* 0x000fe200000e0000 */
[----:B------:R-:W-:-:S04]  /*13260*/  IMAD.MOV.U32 R3, RZ, RZ, -0x40 ;  /* 0xffffffc0ff037424 */ /* 0x000fc800078e00ff */
[----:B------:R-:W-:-:S05]  /*13270*/  IMAD R59, R108, R3, 0x40 ;  /* 0x000000406c3b7424 */ /* 0x000fca00078e0203 */
[----:B------:R-:W-:-:S04]  /*13280*/  IADD3 R2, R226, R59, RZ ;  /* 0x0000003be2027210 */ /* 0x000fc80007ffe0ff */
[--C-:B------:R-:W-:Y:S01]  /*13290*/  IADD3 R3, -R227, 0x1, R2.reuse ;  /* 0x00000001e3037810 */ /* 0x100fe20007ffe102 */
[----:B------:R-:W-:-:S04]  /*132a0*/  IMAD R60, R236, -0x2, R2 ;  /* 0xfffffffeec3c7824 */ /* 0x000fc800078e0202 */
[----:B------:R-:W-:-:S05]  /*132b0*/  IMAD R3, R236, -0x2, R3 ;  /* 0xfffffffeec037824 */ /* 0x000fca00078e0203 */
[----:B------:R-:W-:Y:S01]  /*132c0*/  IADD3 R61, R3, R56, RZ ;  /* 0x00000038033d7210 */ /* 0x000fe20007ffe0ff */
[----:B------:R-:W-:Y:S02]  /*132d0*/  WARPGROUP.DEPBAR.LE gsb0, 0x0 ;  /* 0x00008000000079c5 */ /* 0x000fe40000010000 */
[----:B------:R-:W-:-:S06]  /*132e0*/  WARPGROUP.ARRIVE ;  /* 0x00000000000079c5 */ /* 0x000fcc0000000000 */
[----:B------:R-:W-:Y:S01]  /*132f0*/  HGMMA.64x64x16.F32 R24, gdesc[UR4], R24, gsb0 ;  /* 0x00e00000041879f0 */ /* 0x000fe20008000818 */
[----:B------:R-:W-:Y:S02]  /*13300*/  ULDC UR4, c[0x0][0x9dc] ;  /* 0x0002770000047ab9 */ /* 0x000fe40000000800 */
[----:B------:R-:W-:Y:S01]  /*13310*/  IMAD.U32 R232, RZ, RZ, UR4 ;  /* 0x00000004ffe87e24 */ /* 0x000fe2000f8e00ff */
[----:B------:R-:W-:Y:S02]  /*13320*/  WARPGROUP.DEPBAR.LE gsb0, 0x0 ;  /* 0x00008000000079c5 */ /* 0x000fe40000010000 */
[----:B------:R0:W-:Y:S02]  /*13330*/  @!P1 SYNCS.ARRIVE.TRANS64.RED.A1T0 RZ, [R0+URZ], RZ ;  /* 0x000000ff00ff99a7 */ /* 0x0001e4000810043f */
[----:B0-----:R-:W-:-:S05]  /*13340*/  LOP3.LUT R0, RZ, R232, RZ, 0x33, !PT ;  /* 0x000000e8ff007212 */ /* 0x001fca00078e33ff */
[----:B------:R-:W-:Y:S01]  /*13350*/  IMAD.IADD R62, R3, 0x1, R0 ;  /* 0x00000001033e7824 */ /* 0x000fe200078e0200 */
[----:B------:R-:W-:-:S03]  /*13360*/  VIADDMNMX R0, R201, R61, R60, PT ;  /* 0x0000003dc9007246 */ /* 0x000fc6000380013c */
[----:B------:R-:W-:Y:S01]  /*13370*/  IMAD.IADD R3, R62, 0x1, R201 ;  /* 0x000000013e037824 */ /* 0x000fe200078e02c9 */
[----:B------:R-:W-:Y:S06]  /*13380*/  @!P2 BRA `(.L_x_1556) ;  /* 0x000000000050a947 */ /* 0x000fec0003800000 */
[----:B------:R-:W-:Y:S01]  /*13390*/  IADD3 R2, -R227, R226, R201 ;  /* 0x000000e2e3027210 */ /* 0x000fe20007ffe1c9 */
[----:B------:R-:W-:Y:S03]  /*133a0*/  BSSY B0, `(.L_x_1557) ;  /* 0x000000e000007945 */ /* 0x000fe60003800000 */
        /* <DEDUP_REMOVED lines=9> */
.L_x_1558:
[----:B------:R-:W-:-:S13]  /*13440*/  ISETP.NE.AND P3, PT, R57, 0x1, PT ;  /* 0x000000013900780c */ /* 0x000fda0003f65270 */
[----:B------:R-:W0:Y:S02]  /*13450*/  @P3 LDC.64 R4, c[0x0][0x9e8] ;  /* 0x00027a00ff043b82 */ /* 0x000e240000000a00 */
[----:B0-----:R-:W-:-:S05]  /*13460*/  @P3 IMAD.HI.U32 R4, R2, R4, RZ ;  /* 0x0000000402043227 */ /* 0x001fca00078e00ff */
[----:B------:R-:W-:-:S07]  /*13470*/  @P3 SHF.R.U32.HI R2, RZ, R5, R4 ;  /* 0x00000005ff023219 */ /* 0x000fce0000011604 */
.L_x_1559:
[----:B------:R-:W-:Y:S05]  /*13480*/  BSYNC B0 ;  /* 0x0000000000007941 */ /* 0x000fea0003800000 */
.L_x_1557:
[----:B------:R-:W-:-:S04]  /*13490*/  IMAD R5, R2, R57, -R58 ;  /* 0x0000003902057224 */ /* 0x000fc800078e0a3a */
[----:B------:R-:W-:-:S05]  /*134a0*/  IMAD R2, R236, -0x2, R5 ;  /* 0xfffffffeec027824 */ /* 0x000fca00078e0205 */
[----:B------:R-:W-:Y:S02]  /*134b0*/  VIMNMX R3, R3, R2, !PT ;  /* 0x0000000203037248 */ /* 0x000fe40007fe0100 */
[----:B------:R-:W-:-:S07]  /*134c0*/  VIADDMNMX R0, R2, R57, R0, PT ;  /* 0x0000003902007246 */ /* 0x000fce0003800100 */
.L_x_1556:
[C---:B------:R-:W-:Y:S02]  /*134d0*/  ISETP.GE.AND P3, PT, R59.reuse, 0x2, PT ;  /* 0x000000023b00780c */ /* 0x040fe40003f66270 */
[----:B------:R-:W-:Y:S02]  /*134e0*/  ISETP.GE.AND P4, PT, R59, 0x9, PT ;  /* 0x000000093b00780c */ /* 0x000fe40003f86270 */
[C---:B------:R-:W-:Y:S02]  /*134f0*/  ISETP.GT.AND P6, PT, R3.reuse, 0x1, !P3 ;  /* 0x000000010300780c */ /* 0x040fe40005fc4270 */
[----:B------:R-:W-:Y:S02]  /*13500*/  ISETP.GT.AND P5, PT, R3, 0x8, !P4 ;  /* 0x000000080300780c */ /* 0x000fe400067a4270 */
[C---:B------:R-:W-:Y:S02]  /*13510*/  ISETP.LT.OR P6, PT, R0.reuse, 0x2, P6 ;  /* 0x000000020000780c */ /* 0x040fe400037c1670 */
[----:B------:R-:W-:-:S02]  /*13520*/  ISETP.LT.OR P5, PT, R0, 0x9, P5 ;  /* 0x000000090000780c */ /* 0x000fc40002fa1670 */
[----:B------:R-:W-:Y:S02]  /*13530*/  FSEL R70, R25, -INF , !P6 ;  /* 0xff80000019467808 */ /* 0x000fe40007000000 */
        /* <DEDUP_REMOVED lines=55> */
[----:B------:R-:W-:Y:S02]  /*138b0*/  IADD3 R29, R62, 0x8, R201 ;  /* 0x000000083e1d7810 */ /* 0x000fe40007ffe0c9 */
        /* <DEDUP_REMOVED lines=12> */
[----:B------:R-:W-:Y:S01]  /*13980*/  ISETP.GT.AND P6, PT, R3, 0x39, !P6 ;  /* 0x000000390300780c */ /* 0x000fe200077c4270 */
[----:B------:R-:W-:-:S03]  /*13990*/  VIADD R3, R201, 0x8 ;  /* 0x00000008c9037836 */ /* 0x000fc60000000000 */
[----:B------:R-:W-:Y:S02]  /*139a0*/  ISETP.LT.OR P6, PT, R0, 0x3a, P6 ;  /* 0x0000003a0000780c */ /* 0x000fe400037c1670 */
[----:B------:R-:W-:Y:S02]  /*139b0*/  VIADDMNMX R36, R3, R61, R60, PT ;  /* 0x0000003d03247246 */ /* 0x000fe4000380013c */
[----:B------:R-:W-:Y:S01]  /*139c0*/  FSEL R0, R53, -INF , !P6 ;  /* 0xff80000035007808 */ /* 0x000fe20007000000 */
[----:B------:R-:W-:Y:S08]  /*139d0*/  @!P2 BRA `(.L_x_1560) ;  /* 0x000000000054a947 */ /* 0x000ff00003800000 */
[----:B------:R-:W-:Y:S01]  /*139e0*/  IADD3 R24, R226, 0x8, R201 ;  /* 0x00000008e2187810 */ /* 0x000fe20007ffe0c9 */
[----:B------:R-:W-:Y:S04]  /*139f0*/  BSSY B0, `(.L_x_1561) ;  /* 0x000000f000007945 */ /* 0x000fe80003800000 */
[----:B------:R-:W-:-:S05]  /*13a00*/  IMAD.IADD R3, R24, 0x1, -R227 ;  /* 0x0000000118037824 */ /* 0x000fca00078e0ae3 */
        /* <DEDUP_REMOVED lines=9> */
.L_x_1562:
[----:B------:R-:W-:-:S13]  /*13aa0*/  ISETP.NE.AND P6, PT, R57, 0x1, PT ;  /* 0x000000013900780c */ /* 0x000fda0003fc5270 */
[----:B------:R-:W0:Y:S02]  /*13ab0*/  @P6 LDC.64 R24, c[0x0][0x9e8] ;  /* 0x00027a00ff186b82 */ /* 0x000e240000000a00 */
[----:B0-----:R-:W-:-:S05]  /*13ac0*/  @P6 IMAD.HI.U32 R24, R3, R24, RZ ;  /* 0x0000001803186227 */ /* 0x001fca00078e00ff */
[----:B------:R-:W-:-:S07]  /*13ad0*/  @P6 SHF.R.U32.HI R3, RZ, R25, R24 ;  /* 0x00000019ff036219 */ /* 0x000fce0000011618 */
.L_x_1563:
[----:B------:R-:W-:Y:S05]  /*13ae0*/  BSYNC B0 ;  /* 0x0000000000007941 */ /* 0x000fea0003800000 */
.L_x_1561:
[----:B------:R-:W-:-:S04]  /*13af0*/  IMAD R3, R3, R57, -R58 ;  /* 0x0000003903037224 */ /* 0x000fc800078e0a3a */
[----:B------:R-:W-:-:S05]  /*13b00*/  IMAD R24, R236, -0x2, R3 ;  /* 0xfffffffeec187824 */ /* 0x000fca00078e0203 */
[----:B------:R-:W-:Y:S02]  /*13b10*/  VIMNMX R29, R29, R24, !PT ;  /* 0x000000181d1d7248 */ /* 0x000fe40007fe0100 */
[----:B------:R-:W-:-:S07]  /*13b20*/  VIADDMNMX R36, R24, R57, R36, PT ;  /* 0x0000003918247246 */ /* 0x000fce0003800124 */
.L_x_1560:
[----:B------:R-:W-:Y:S01]  /*13b30*/  ISETP.GT.AND P3, PT, R29, 0x1, !P3 ;  /* 0x000000011d00780c */ /* 0x000fe20005f64270 */
[----:B------:R-:W-:Y:S01]  /*13b40*/  ULDC UR4, c[0x0][0x988] ;  /* 0x0002620000047ab9 */ /* 0x000fe20000000800 */
[----:B------:R-:W-:Y:S01]  /*13b50*/  FMNMX.FTZ R3, R68, R70, !PT ;  /* 0x0000004644037209 */ /* 0x000fe20007810000 */
[----:B------:R-:W-:Y:S01]  /*13b60*/  IMAD.IADD R152, R226, 0x1, -R227 ;  /* 0x00000001e2987824 */ /* 0x000fe200078e0ae3 */
[----:B------:R-:W-:Y:S01]  /*13b70*/  ISETP.LT.OR P3, PT, R36, 0x2, P3 ;  /* 0x000000022400780c */ /* 0x000fe20001f61670 */
[----:B------:R-:W-:Y:S01]  /*13b80*/  VIADD R204, R108, 0xfffffffe ;  /* 0xfffffffe6ccc7836 */ /* 0x000fe20000000000 */
[----:B------:R-:W-:Y:S02]  /*13b90*/  FMNMX.FTZ R3, R72, R3, !PT ;  /* 0x0000000348037209 */ /* 0x000fe40007810000 */
[----:B------:R-:W-:Y:S01]  /*13ba0*/  FSEL R27, R27, -INF , !P3 ;  /* 0xff8000001b1b7808 */ /* 0x000fe20005800000 */
[----:B------:R-:W-:Y:S01]  /*13bb0*/  STL [R1+0x10], R152 ;  /* 0x0000109801007387 */ /* 0x000fe20000100800 */
        /* <DEDUP_REMOVED lines=29> */
[----:B------:R-:W-:Y:S02]  /*13d90*/  FMNMX.FTZ R31, R0, R3, !PT ;  /* 0x00000003001f7209 */ /* 0x000fe40007810000 */
[----:B------:R-:W-:-:S02]  /*13da0*/  ISETP.GT.AND P3, PT, R29, 0x19, !P3 ;  /* 0x000000191d00780c */ /* 0x000fc40005f64270 */
[----:B------:R-:W-:Y:S01]  /*13db0*/  ISETP.NE.AND P6, PT, R5, RZ, PT ;  /* 0x000000ff0500720c */ /* 0x000fe20003fc5270 */
[----:B------:R-:W0:Y:S01]  /*13dc0*/  SHFL.BFLY PT, R66, R31, 0x2, 0x1f ;  /* 0x0c401f001f427f89 */ /* 0x000e2200000e0000 */
[C---:B------:R-:W-:Y:S02]  /*13dd0*/  ISETP.LT.OR P3, PT, R36.reuse, 0x1a, P3 ;  /* 0x0000001a2400780c */ /* 0x040fe40001f61670 */
[----:B------:R-:W-:Y:S02]  /*13de0*/  ISETP.GT.AND P4, PT, R29, 0x8, !P4 ;  /* 0x000000081d00780c */ /* 0x000fe40006784270 */
[----:B------:R-:W-:Y:S02]  /*13df0*/  FSEL R62, R39, -INF , !P3 ;  /* 0xff800000273e7808 */ /* 0x000fe40005800000 */
[----:B------:R-:W-:Y:S02]  /*13e00*/  ISETP.NE.AND P3, PT, R37, RZ, PT ;  /* 0x000000ff2500720c */ /* 0x000fe40003f65270 */
[----:B------:R-:W-:-:S02]  /*13e10*/  ISETP.LT.OR P4, PT, R36, 0x9, P4 ;  /* 0x000000092400780c */ /* 0x000fc40002781670 */
[----:B------:R-:W-:Y:S02]  /*13e20*/  ISETP.GT.AND P3, PT, R29, 0x20, !P3 ;  /* 0x000000201d00780c */ /* 0x000fe40005f64270 */
[----:B------:R-:W-:Y:S02]  /*13e30*/  FSEL R30, R30, -INF , !P4 ;  /* 0xff8000001e1e7808 */ /* 0x000fe40006000000 */
[----:B------:R-:W-:Y:S02]  /*13e40*/  ISETP.LT.OR P3, PT, R36, 0x21, P3 ;  /* 0x000000212400780c */ /* 0x000fe40001f61670 */
[----:B------:R-:W-:Y:S02]  /*13e50*/  ISETP.NE.AND P4, PT, R69, RZ, PT ;  /* 0x000000ff4500720c */ /* 0x000fe40003f85270 */
[----:B------:R-:W-:Y:S02]  /*13e60*/  FSEL R42, R42, -INF , !P3 ;  /* 0xff8000002a2a7808 */ /* 0x000fe40005800000 */
[----:B------:R-:W-:-:S02]  /*13e70*/  ISETP.NE.AND P3, PT, R67, RZ, PT ;  /* 0x000000ff4300720c */ /* 0x000fc40003f65270 */
[----:B------:R-:W-:Y:S02]  /*13e80*/  MOV R3, UR4 ;  /* 0x0000000400037c02 */ /* 0x000fe40008000f00 */
[----:B------:R-:W-:Y:S02]  /*13e90*/  ISETP.GT.AND P3, PT, R29, 0x21, !P3 ;  /* 0x000000211d00780c */ /* 0x000fe40005f64270 */
[----:B0-----:R-:W-:Y:S02]  /*13ea0*/  FMNMX.FTZ R66, R31, R66, !PT ;  /* 0x000000421f427209 */ /* 0x001fe40007810000 */
[----:B------:R-:W-:Y:S02]  /*13eb0*/  ISETP.LT.OR P3, PT, R36, 0x22, P3 ;  /* 0x000000222400780c */ /* 0x000fe40001f61670 */
[----:B------:R-:W-:Y:S01]  /*13ec0*/  ISETP.GT.AND P5, PT, R29, 0x38, !P5 ;  /* 0x000000381d00780c */ /* 0x000fe20006fa4270 */
[----:B------:R-:W0:Y:S01]  /*13ed0*/  SHFL.BFLY PT, R5, R66, 0x1, 0x1f ;  /* 0x0c201f0042057f89 */ /* 0x000e2200000e0000 */
[----:B------:R-:W-:-:S02]  /*13ee0*/  FSEL R64, R43, -INF , !P3 ;  /* 0xff8000002b407808 */ /* 0x000fc40005800000 */
[----:B------:R-:W-:Y:S02]  /*13ef0*/  ISETP.NE.AND P3, PT, R41, RZ, PT ;  /* 0x000000ff2900720c */ /* 0x000fe40003f65270 */
[----:B------:R-:W-:Y:S02]  /*13f00*/  ISETP.LT.OR P5, PT, R36, 0x39, P5 ;  /* 0x000000392400780c */ /* 0x000fe40002fa1670 */
[----:B------:R-:W-:Y:S02]  /*13f10*/  ISETP.GT.AND P3, PT, R29, 0x28, !P3 ;  /* 0x000000281d00780c */ /* 0x000fe40005f64270 */
[----:B------:R-:W-:Y:S02]  /*13f20*/  FSEL R54, R54, -INF , !P5 ;  /* 0xff80000036367808 */ /* 0x000fe40006800000 */
[----:B------:R-:W-:-:S04]  /*13f30*/  ISETP.LT.OR P3, PT, R36, 0x29, P3 ;  /* 0x000000292400780c */ /* 0x000fc80001f61670 */
[----:B------:R-:W-:Y:S02]  /*13f40*/  FSEL R46, R46, -INF , !P3 ;  /* 0xff8000002e2e7808 */ /* 0x000fe40005800000 */
[----:B------:R-:W-:Y:S02]  /*13f50*/  ISETP.GT.AND P3, PT, R29, 0x29, !P4 ;  /* 0x000000291d00780c */ /* 0x000fe40006764270 */
[----:B------:R-:W-:Y:S02]  /*13f60*/  ISETP.NE.AND P4, PT, R71, RZ, PT ;  /* 0x000000ff4700720c */ /* 0x000fe40003f85270 */
[----:B------:R-:W-:Y:S02]  /*13f70*/  ISETP.LT.OR P3, PT, R36, 0x2a, P3 ;  /* 0x0000002a2400780c */ /* 0x000fe40001f61670 */
[----:B------:R-:W-:Y:S02]  /*13f80*/  ISETP.GT.AND P4, PT, R29, 0x31, !P4 ;  /* 0x000000311d00780c */ /* 0x000fe40006784270 */
[----:B------:R-:W-:-:S02]  /*13f90*/  FSEL R24, R47, -INF , !P3 ;  /* 0xff8000002f187808 */ /* 0x000fc40005800000 */
[----:B------:R-:W-:Y:S02]  /*13fa0*/  ISETP.GT.AND P3, PT, R29, RZ, !P6 ;  /* 0x000000ff1d00720c */ /* 0x000fe40007764270 */
[----:B0-----:R-:W-:Y:S02]  /*13fb0*/  FMNMX.FTZ R5, R66, R5, !PT ;  /* 0x0000000542057209 */ /* 0x001fe40007810000 */
[----:B------:R-:W-:Y:S02]  /*13fc0*/  ISETP.LT.OR P3, PT, R36, 0x1, P3 ;  /* 0x000000012400780c */ /* 0x000fe40001f61670 */
[----:B------:R-:W-:Y:S01]  /*13fd0*/  ISETP.NE.AND P6, PT, R49, RZ, PT ;  /* 0x000000ff3100720c */ /* 0x000fe20003fc5270 */
[C---:B------:R-:W-:Y:S01]  /*13fe0*/  FMUL.FTZ R25, R5.reuse, R3 ;  /* 0x0000000305197220 */ /* 0x040fe20000410000 */
[----:B------:R-:W-:Y:S02]  /*13ff0*/  FSEL R26, R26, -INF , !P3 ;  /* 0xff8000001a1a7808 */ /* 0x000fe40005800000 */
[----:B------:R-:W-:-:S02]  /*14000*/  FSETP.NEU.FTZ.AND P3, PT, R5, -INF , PT ;  /* 0xff8000000500780b */ /* 0x000fc40003f7d000 */
[----:B------:R-:W-:Y:S02]  /*14010*/  ISETP.LT.OR P4, PT, R36, 0x32, P4 ;  /* 0x000000322400780c */ /* 0x000fe40002781670 */
[----:B------:R-:W-:Y:S02]  /*14020*/  FSEL R33, R25, RZ, P3 ;  /* 0x000000ff19217208 */ /* 0x000fe40001800000 */
[----:B------:R-:W-:Y:S02]  /*14030*/  FMNMX.FTZ R25, R26, R27, !PT ;  /* 0x0000001b1a197209 */ /* 0x000fe40007810000 */
[----:B------:R-:W-:Y:S01]  /*14040*/  ISETP.NE.AND P3, PT, R45, RZ, PT ;  /* 0x000000ff2d00720c */ /* 0x000fe20003f65270 */
[--C-:B------:R-:W-:Y:S01]  /*14050*/  FFMA.FTZ R31, R70, R3, -R33.reuse ;  /* 0x00000003461f7223 */ /* 0x100fe20000010821 */
[----:B------:R-:W-:Y:S01]  /*14060*/  FMNMX.FTZ R25, R30, R25, !PT ;  /* 0x000000191e197209 */ /* 0x000fe20007810000 */
[--C-:B------:R-:W-:Y:S01]  /*14070*/  FFMA.FTZ R35, R72, R3, -R33.reuse ;  /* 0x0000000348237223 */ /* 0x100fe20000010821 */
[C---:B------:R-:W-:Y:S01]  /*14080*/  ISETP.GT.AND P3, PT, R29.reuse, 0x30, !P3 ;  /* 0x000000301d00780c */ /* 0x040fe20005f64270 */
[----:B------:R0:W-:Y:S01]  /*14090*/  MUFU.EX2 R196, R31 ;  /* 0x0000001f00c47308 */ /* 0x0001e20000000800 */
[----:B------:R-:W-:Y:S01]  /*140a0*/  FMNMX.FTZ R25, R58, R25, !PT ;  /* 0x000000193a197209 */ /* 0x000fe20007810000 */
[-CC-:B------:R-:W-:Y:S01]  /*140b0*/  FFMA.FTZ R37, R74, R3.reuse, -R33.reuse ;  /* 0x000000034a257223 */ /* 0x180fe20000010821 */
[----:B------:R-:W-:Y:S01]  /*140c0*/  ISETP.LT.OR P3, PT, R36, 0x31, P3 ;  /* 0x000000312400780c */ /* 0x000fe20001f61670 */
[--C-:B------:R-:W-:Y:S01]  /*140d0*/  FFMA.FTZ R39, R76, R3, -R33.reuse ;  /* 0x000000034c277223 */ /* 0x100fe20000010821 */
[----:B------:R-:W-:Y:S01]  /*140e0*/  FMNMX.FTZ R25, R34, R25, !PT ;  /* 0x0000001922197209 */ /* 0x000fe20007810000 */
[-CC-:B------:R-:W-:Y:S01]  /*140f0*/  FFMA.FTZ R41, R80, R3.reuse, -R33.reuse ;  /* 0x0000000350297223 */ /* 0x180fe20000010821 */
[----:B------:R-:W-:Y:S01]  /*14100*/  FSEL R50, R50, -INF , !P3 ;  /* 0xff80000032327808 */ /* 0x000fe20005800000 */
[--C-:B------:R-:W-:Y:S01]  /*14110*/  FFMA.FTZ R32, R32, R3, -R33.reuse ;  /* 0x0000000320207223 */ /* 0x100fe20000010821 */
[----:B------:R-:W-:Y:S01]  /*14120*/  FMNMX.FTZ R25, R60, R25, !PT ;  /* 0x000000193c197209 */ /* 0x000fe20007810000 */
[-CC-:B0-----:R-:W-:Y:S01]  /*14130*/  FFMA.FTZ R31, R78, R3.reuse, -R33.reuse ;  /* 0x000000034e1f7223 */ /* 0x181fe20000010821 */
[----:B------:R-:W-:Y:S01]  /*14140*/  ISETP.GT.AND P6, PT, R29, 0x39, !P6 ;  /* 0x000000391d00780c */ /* 0x000fe200077c4270 */
[--C-:B------:R-:W-:Y:S01]  /*14150*/  FFMA.FTZ R29, R68, R3, -R33.reuse ;  /* 0x00000003441d7223 */ /* 0x100fe20000010821 */
[----:B------:R-:W-:Y:S01]  /*14160*/  FMNMX.FTZ R25, R38, R25, !PT ;  /* 0x0000001926197209 */ /* 0x000fe20007810000 */
[----:B------:R0:W-:Y:S01]  /*14170*/  MUFU.EX2 R192, R31 ;  /* 0x0000001f00c07308 */ /* 0x0001e20000000800 */
[----:B------:R-:W-:Y:S01]  /*14180*/  FSEL R66, R51, -INF , !P4 ;  /* 0xff80000033427808 */ /* 0x000fe20006000000 */
[--C-:B------:R-:W-:Y:S01]  /*14190*/  FFMA.FTZ R40, R40, R3, -R33.reuse ;  /* 0x0000000328287223 */ /* 0x100fe20000010821 */
[----:B------:R-:W-:Y:S01]  /*141a0*/  FMNMX.FTZ R25, R62, R25, !PT ;  /* 0x000000193e197209 */ /* 0x000fe20007810000 */
[-CC-:B------:R-:W-:Y:S01]  /*141b0*/  FFMA.FTZ R28, R28, R3.reuse, -R33.reuse ;  /* 0x000000031c1c7223 */ /* 0x180fe20000010821 */
[----:B------:R-:W-:Y:S01]  /*141c0*/  ISETP.LT.OR P6, PT, R36, 0x3a, P6 ;  /* 0x0000003a2400780c */ /* 0x000fe200037c1670 */
[--C-:B------:R-:W-:Y:S01]  /*141d0*/  FFMA.FTZ R44, R44, R3, -R33.reuse ;  /* 0x000000032c2c7223 */ /* 0x100fe20000010821 */
[----:B------:R-:W-:Y:S01]  /*141e0*/  FMNMX.FTZ R25, R42, R25, !PT ;  /* 0x000000192a197209 */ /* 0x000fe20007810000 */
[----:B------:R-:W-:Y:S01]  /*141f0*/  MUFU.EX2 R29, R29 ;  /* 0x0000001d001d7308 */ /* 0x000fe20000000800 */
[----:B------:R-:W-:Y:S01]  /*14200*/  FSEL R36, R55, -INF , !P6 ;  /* 0xff80000037247808 */ /* 0x000fe20007000000 */
[--C-:B0-----:R-:W-:Y:S01]  /*14210*/  FFMA.FTZ R31, R4, R3, -R33.reuse ;  /* 0x00000003041f7223 */ /* 0x101fe20000010821 */
[----:B------:R-:W-:Y:S01]  /*14220*/  FMNMX.FTZ R25, R64, R25, !PT ;  /* 0x0000001940197209 */ /* 0x000fe20007810000 */
[-CC-:B------:R-:W-:Y:S01]  /*14230*/  FFMA.FTZ R48, R48, R3.reuse, -R33.reuse ;  /* 0x0000000330307223 */ /* 0x180fe20000010821 */
[-CC-:B------:R-:W-:Y:S01]  /*14240*/  FFMA.FTZ R2, R2, R3.reuse, -R33.reuse ;  /* 0x0000000302027223 */ /* 0x180fe20000010821 */
[--C-:B------:R-:W-:Y:S01]  /*14250*/  FFMA.FTZ R52, R52, R3, -R33.reuse ;  /* 0x0000000334347223 */ /* 0x100fe20000010821 */
[----:B------:R-:W-:Y:S01]  /*14260*/  FMNMX.FTZ R25, R46, R25, !PT ;  /* 0x000000192e197209 */ /* 0x000fe20007810000 */
[----:B------:R-:W-:Y:S01]  /*14270*/  FFMA.FTZ R0, R0, R3, -R33 ;  /* 0x0000000300007223 */ /* 0x000fe20000010821 */
[----:B------:R-:W-:Y:S02]  /*14280*/  MUFU.EX2 R35, R35 ;  /* 0x0000002300237308 */ /* 0x000fe40000000800 */
[----:B------:R-:W-:-:S04]  /*14290*/  FMNMX.FTZ R25, R24, R25, !PT ;  /* 0x0000001918197209 */ /* 0x000fc80007810000 */
[----:B------:R-:W-:Y:S02]  /*142a0*/  FMNMX.FTZ R25, R50, R25, !PT ;  /* 0x0000001932197209 */ /* 0x000fe40007810000 */
[----:B------:R-:W-:Y:S02]  /*142b0*/  MUFU.EX2 R198, R37 ;  /* 0x0000002500c67308 */ /* 0x000fe40000000800 */
[----:B------:R-:W-:-:S04]  /*142c0*/  FMNMX.FTZ R25, R66, R25, !PT ;  /* 0x0000001942197209 */ /* 0x000fc80007810000 */
[----:B------:R-:W-:Y:S02]  /*142d0*/  FMNMX.FTZ R25, R54, R25, !PT ;  /* 0x0000001936197209 */ /* 0x000fe40007810000 */
[----:B------:R-:W-:Y:S02]  /*142e0*/  MUFU.EX2 R39, R39 ;  /* 0x0000002700277308 */ /* 0x000fe40000000800 */
[----:B------:R-:W-:-:S05]  /*142f0*/  FMNMX.FTZ R25, R36, R25, !PT ;  /* 0x0000001924197209 */ /* 0x000fca0007810000 */
[----:B------:R-:W0:Y:S01]  /*14300*/  SHFL.BFLY PT, R68, R25, 0x2, 0x1f ;  /* 0x0c401f0019447f89 */ /* 0x000e2200000e0000 */
[----:B------:R-:W-:Y:S08]  /*14310*/  MUFU.EX2 R41, R41 ;  /* 0x0000002900297308 */ /* 0x000ff00000000800 */
[----:B------:R-:W1:Y:S08]  /*14320*/  MUFU.EX2 R32, R32 ;  /* 0x0000002000207308 */ /* 0x000e700000000800 */
[----:B------:R-:W-:Y:S01]  /*14330*/  MUFU.EX2 R40, R40 ;  /* 0x0000002800287308 */ /* 0x000fe20000000800 */
[----:B0-----:R-:W-:-:S07]  /*14340*/  FMNMX.FTZ R68, R25, R68, !PT ;  /* 0x0000004419447209 */ /* 0x001fce0007810000 */
[----:B------:R-:W0:Y:S01]  /*14350*/  MUFU.EX2 R37, R28 ;  /* 0x0000001c00257308 */ /* 0x000e220000000800 */
[----:B-1----:R-:W-:Y:S01]  /*14360*/  F2FP.F16.F32.PACK_AB R194, R32, R41 ;  /* 0x0000002920c2723e */ /* 0x002fe200000000ff */
[----:B------:R-:W1:Y:S06]  /*14370*/  SHFL.BFLY PT, R25, R68, 0x1, 0x1f ;  /* 0x0c201f0044197f89 */ /* 0x000e6c00000e0000 */
[----:B------:R-:W-:Y:S08]  /*14380*/  MUFU.EX2 R43, R2 ;  /* 0x00000002002b7308 */ /* 0x000ff00000000800 */
[----:B------:R-:W-:Y:S01]  /*14390*/  MUFU.EX2 R44, R44 ;  /* 0x0000002c002c7308 */ /* 0x000fe20000000800 */
[----:B0-----:R-:W-:-:S07]  /*143a0*/  F2FP.F16.F32.PACK_AB R188, R37, R40 ;  /* 0x0000002825bc723e */ /* 0x001fce00000000ff */
[----:B------:R-:W0:Y:S01]  /*143b0*/  MUFU.EX2 R31, R31 ;  /* 0x0000001f001f7308 */ /* 0x000e220000000800 */
[----:B-1----:R-:W-:-:S04]  /*143c0*/  FMNMX.FTZ R4, R68, R25, !PT ;  /* 0x0000001944047209 */ /* 0x002fc80007810000 */
[C---:B------:R-:W-:Y:S01]  /*143d0*/  FSETP.NEU.FTZ.AND P3, PT, R4.reuse, -INF , PT ;  /* 0xff8000000400780b */ /* 0x040fe20003f7d000 */
[----:B------:R-:W-:Y:S02]  /*143e0*/  FMUL.FTZ R25, R4, R3 ;  /* 0x0000000304197220 */ /* 0x000fe40000410000 */
[----:B------:R-:W1:Y:S03]  /*143f0*/  MUFU.EX2 R48, R48 ;  /* 0x0000003000307308 */ /* 0x000e660000000800 */
[----:B------:R-:W-:Y:S02]  /*14400*/  FSEL R33, R25, RZ, P3 ;  /* 0x000000ff19217208 */ /* 0x000fe40001800000 */
[----:B0-----:R-:W-:-:S03]  /*14410*/  F2FP.F16.F32.PACK_AB R190, R31, R44 ;  /* 0x0000002c1fbe723e */ /* 0x001fc600000000ff */
        /* <DEDUP_REMOVED lines=9> */
[----:B0-----:R-:W-:Y:S01]  /*144b0*/  FADD.FTZ R0, R29, R196 ;  /* 0x000000c41d007221 */ /* 0x001fe20000010000 */
[-CC-:B------:R-:W-:Y:S01]  /*144c0*/  FFMA.FTZ R62, R62, R3.reuse, -R33.reuse ;  /* 0x000000033e3e7223 */ /* 0x180fe20000010821 */
[-CC-:B------:R-:W-:Y:S01]  /*144d0*/  FFMA.FTZ R42, R42, R3.reuse, -R33.reuse ;  /* 0x000000032a2a7223 */ /* 0x180fe20000010821 */
[-CC-:B------:R-:W-:Y:S01]  /*144e0*/  FFMA.FTZ R64, R64, R3.reuse, -R33.reuse ;  /* 0x0000000340407223 */ /* 0x180fe20000010821 */
[----:B------:R-:W-:Y:S01]  /*144f0*/  FADD.FTZ R45, R35, R0 ;  /* 0x00000000232d7221 */ /* 0x000fe20000010000 */
[-CC-:B------:R-:W-:Y:S01]  /*14500*/  FFMA.FTZ R46, R46, R3.reuse, -R33.reuse ;  /* 0x000000032e2e7223 */ /* 0x180fe20000010821 */
[-C--:B------:R-:W-:Y:S01]  /*14510*/  FFMA.FTZ R24, R24, R3.reuse, -R33 ;  /* 0x0000000318187223 */ /* 0x080fe20000010821 */
[----:B------:R-:W0:Y:S01]  /*14520*/  MUFU.EX2 R27, R27 ;  /* 0x0000001b001b7308 */ /* 0x000e220000000800 */
[----:B------:R-:W-:Y:S01]  /*14530*/  FADD.FTZ R0, R198, R45 ;  /* 0x0000002dc6007221 */ /* 0x000fe20000010000 */
[--C-:B------:R-:W-:Y:S01]  /*14540*/  FFMA.FTZ R50, R50, R3, -R33.reuse ;  /* 0x0000000332327223 */ /* 0x100fe20000010821 */
[----:B------:R-:W-:Y:S01]  /*14550*/  F2FP.F16.F32.PACK_AB R196, R196, R29 ;  /* 0x0000001dc4c4723e */ /* 0x000fe200000000ff */
[-CC-:B------:R-:W-:Y:S01]  /*14560*/  FFMA.FTZ R66, R66, R3.reuse, -R33.reuse ;  /* 0x0000000342427223 */ /* 0x180fe20000010821 */
[----:B------:R-:W-:Y:S01]  /*14570*/  FADD.FTZ R47, R39, R0 ;  /* 0x00000000272f7221 */ /* 0x000fe20000010000 */
[-CC-:B------:R-:W-:Y:S01]  /*14580*/  FFMA.FTZ R54, R54, R3.reuse, -R33.reuse ;  /* 0x0000000336367223 */ /* 0x180fe20000010821 */
[----:B------:R-:W-:Y:S01]  /*14590*/  FFMA.FTZ R33, R36, R3, -R33 ;  /* 0x0000000324217223 */ /* 0x000fe20000010821 */
[----:B------:R-:W2:Y:S01]  /*145a0*/  MUFU.EX2 R30, R30 ;  /* 0x0000001e001e7308 */ /* 0x000ea20000000800 */
[----:B------:R-:W-:Y:S01]  /*145b0*/  FADD.FTZ R2, R192, R47 ;  /* 0x0000002fc0027221 */ /* 0x000fe20000010000 */
[----:B------:R-:W-:-:S02]  /*145c0*/  F2FP.F16.F32.PACK_AB R198, R198, R35 ;  /* 0x00000023c6c6723e */ /* 0x000fc400000000ff */
[----:B------:R-:W-:Y:S01]  /*145d0*/  F2FP.F16.F32.PACK_AB R192, R192, R39 ;  /* 0x00000027c0c0723e */ /* 0x000fe200000000ff */
[----:B------:R-:W-:Y:S01]  /*145e0*/  FADD.FTZ R47, R41, R2 ;  /* 0x00000002292f7221 */ /* 0x000fe20000010000 */
[----:B-1----:R-:W-:Y:S02]  /*145f0*/  F2FP.F16.F32.PACK_AB R184, R43, R48 ;  /* 0x000000302bb8723e */ /* 0x002fe400000000ff */
[----:B------:R-:W1:Y:S01]  /*14600*/  MUFU.EX2 R199, R58 ;  /* 0x0000003a00c77308 */ /* 0x000e620000000800 */
[----:B0-----:R-:W-:Y:S01]  /*14610*/  FADD.FTZ R45, R26, R27 ;  /* 0x0000001b1a2d7221 */ /* 0x001fe20000010000 */
[----:B------:R-:W-:Y:S01]  /*14620*/  FADD.FTZ R47, R32, R47 ;  /* 0x0000002f202f7221 */ /* 0x000fe20000010000 */
[----:B------:R-:W-:-:S03]  /*14630*/  F2FP.F16.F32.PACK_AB R197, R27, R26 ;  /* 0x0000001a1bc5723e */ /* 0x000fc600000000ff */
[----:B------:R-:W-:Y:S02]  /*14640*/  FADD.FTZ R2, R40, R47 ;  /* 0x0000002f28027221 */ /* 0x000fe40000010000 */
[----:B------:R-:W0:Y:S01]  /*14650*/  MUFU.EX2 R34, R34 ;  /* 0x0000002200227308 */ /* 0x000e220000000800 */
[----:B--2---:R-:W-:Y:S01]  /*14660*/  FADD.FTZ R0, R30, R45 ;  /* 0x0000002d1e007221 */ /* 0x004fe20000010000 */
[----:B------:R-:W-:-:S04]  /*14670*/  FADD.FTZ R47, R37, R2 ;  /* 0x00000002252f7221 */ /* 0x000fc80000010000 */
[----:B------:R-:W-:Y:S02]  /*14680*/  FADD.FTZ R2, R44, R47 ;  /* 0x0000002f2c027221 */ /* 0x000fe40000010000 */
[----:B------:R-:W2:Y:S01]  /*14690*/  MUFU.EX2 R193, R60 ;  /* 0x0000003c00c17308 */ /* 0x000ea20000000800 */
[----:B-1----:R-:W-:Y:S01]  /*146a0*/  FADD.FTZ R45, R199, R0 ;  /* 0x00000000c72d7221 */ /* 0x002fe20000010000 */
[----:B------:R-:W-:Y:S01]  /*146b0*/  FADD.FTZ R29, R31, R2 ;  /* 0x000000021f1d7221 */ /* 0x000fe20000010000 */
[----:B------:R-:W-:-:S03]  /*146c0*/  F2FP.F16.F32.PACK_AB R199, R199, R30 ;  /* 0x0000001ec7c7723e */ /* 0x000fc600000000ff */
[----:B------:R-:W-:Y:S02]  /*146d0*/  FADD.FTZ R2, R48, R29 ;  /* 0x0000001d30027221 */ /* 0x000fe40000010000 */
[----:B------:R-:W1:Y:S01]  /*146e0*/  MUFU.EX2 R38, R38 ;  /* 0x0000002600267308 */ /* 0x000e620000000800 */
[----:B0-----:R-:W-:Y:S01]  /*146f0*/  FADD.FTZ R0, R34, R45 ;  /* 0x0000002d22007221 */ /* 0x001fe20000010000 */
[----:B------:R-:W-:-:S06]  /*14700*/  FADD.FTZ R35, R43, R2 ;  /* 0x000000022b237221 */ /* 0x000fcc0000010000 */
[----:B------:R-:W0:Y:S01]  /*14710*/  MUFU.EX2 R195, R62 ;  /* 0x0000003e00c37308 */ /* 0x000e220000000800 */
[C---:B--2---:R-:W-:Y:S01]  /*14720*/  FADD.FTZ R45, R193.reuse, R0 ;  /* 0x00000000c12d7221 */ /* 0x044fe20000010000 */
[----:B------:R-:W-:-:S06]  /*14730*/  F2FP.F16.F32.PACK_AB R193, R193, R34 ;  /* 0x00000022c1c1723e */ /* 0x000fcc00000000ff */
[----:B------:R-:W2:Y:S01]  /*14740*/  MUFU.EX2 R42, R42 ;  /* 0x0000002a002a7308 */ /* 0x000ea20000000800 */
[----:B-1----:R-:W-:-:S07]  /*14750*/  FADD.FTZ R0, R38, R45 ;  /* 0x0000002d26007221 */ /* 0x002fce0000010000 */
        /* <DEDUP_REMOVED lines=14> */
[----:B-1----:R-:W-:Y:S01]  /*14840*/  FADD.FTZ R230, R52, R35 ;  /* 0x0000002334e67221 */ /* 0x002fe20000010000 */
[----:B------:R-:W-:-:S03]  /*14850*/  F2FP.F16.F32.PACK_AB R186, R25, R52 ;  /* 0x0000003419ba723e */ /* 0x000fc600000000ff */
[----:B------:R-:W-:-:S03]  /*14860*/  FADD.FTZ R230, R25, R230 ;  /* 0x000000e619e67221 */ /* 0x000fc60000010000 */
[----:B------:R-:W1:Y:S01]  /*14870*/  MUFU.EX2 R54, R54 ;  /* 0x0000003600367308 */ /* 0x000e620000000800 */
[----:B0-----:R-:W-:-:S07]  /*14880*/  FADD.FTZ R0, R50, R29 ;  /* 0x0000001d32007221 */ /* 0x001fce0000010000 */
[----:B------:R-:W0:Y:S01]  /*14890*/  MUFU.EX2 R33, R33 ;  /* 0x0000002100217308 */ /* 0x000e220000000800 */
[C---:B--2---:R-:W-:Y:S01]  /*148a0*/  FADD.FTZ R25, R185.reuse, R0 ;  /* 0x00000000b9197221 */ /* 0x044fe20000010000 */
[----:B------:R-:W-:-:S03]  /*148b0*/  F2FP.F16.F32.PACK_AB R185, R185, R50 ;  /* 0x00000032b9b9723e */ /* 0x000fc600000000ff */
[----:B-1----:R-:W-:Y:S01]  /*148c0*/  FADD.FTZ R0, R54, R25 ;  /* 0x0000001936007221 */ /* 0x002fe20000010000 */
[----:B------:R-:W-:-:S05]  /*148d0*/  IMAD R25, R73, 0x80, R152 ;  /* 0x0000008049197824 */ /* 0x000fca00078e0298 */
[----:B------:R-:W-:Y:S01]  /*148e0*/  IADD3 R56, R25, R56, RZ ;  /* 0x0000003819387210 */ /* 0x000fe20007ffe0ff */
[C---:B0-----:R-:W-:Y:S01]  /*148f0*/  FADD.FTZ R229, R33.reuse, R0 ;  /* 0x0000000021e57221 */ /* 0x041fe20000010000 */
[----:B------:R-:W-:Y:S01]  /*14900*/  F2FP.F16.F32.PACK_AB R187, R33, R54 ;  /* 0x0000003621bb723e */ /* 0x000fe200000000ff */
[----:B------:R-:W-:Y:S06]  /*14910*/  @!P2 BRA `(.L_x_1564) ;  /* 0x000000000048a947 */ /* 0x000fec0003800000 */
[C---:B------:R-:W-:Y:S01]  /*14920*/  ISETP.GT.AND P3, PT, R25.reuse, RZ, PT ;  /* 0x000000ff1900720c */ /* 0x040fe20003f64270 */
[----:B------:R-:W-:Y:S01]  /*14930*/  BSSY B0, `(.L_x_1565) ;  /* 0x000000e000007945 */ /* 0x000fe20003800000 */
[----:B------:R-:W-:-:S11]  /*14940*/  VIADD R0, R25, 0xffffffff ;  /* 0xffffffff19007836 */ /* 0x000fd60000000000 */
        /* <DEDUP_REMOVED lines=8> */
.L_x_1566:
[----:B------:R-:W-:-:S13]  /*149d0*/  ISETP.NE.AND P3, PT, R57, 0x1, PT ;  /* 0x000000013900780c */ /* 0x000fda0003f65270 */
[----:B------:R-:W0:Y:S02]  /*149e0*/  @P3 LDC.64 R24, c[0x0][0x9e8] ;  /* 0x00027a00ff183b82 */ /* 0x000e240000000a00 */
[----:B0-----:R-:W-:-:S05]  /*149f0*/  @P3 IMAD.HI.U32 R2, R0, R24, RZ ;  /* 0x0000001800023227 */ /* 0x001fca00078e00ff */
[----:B------:R-:W-:-:S07]  /*14a00*/  @P3 SHF.R.U32.HI R0, RZ, R25, R2 ;  /* 0x00000019ff003219 */ /* 0x000fce0000011602 */
.L_x_1567:
[----:B------:R-:W-:Y:S05]  /*14a10*/  BSYNC B0 ;  /* 0x0000000000007941 */ /* 0x000fea0003800000 */
.L_x_1565:
[----:B------:R-:W-:-:S05]  /*14a20*/  IMAD R57, R0, R57, R57 ;  /* 0x0000003900397224 */ /* 0x000fca00078e0239 */
[----:B------:R-:W-:-:S07]  /*14a30*/  VIMNMX R56, R56, R57, PT ;  /* 0x0000003938387248 */ /* 0x000fce0003fe0100 */
.L_x_1564:
[----:B------:R-:W2:Y:S01]  /*14a40*/  LDL R24, [R1+0x54] ;  /* 0x0000540001187983 */ /* 0x000ea20000100800 */
[----:B------:R-:W-:Y:S01]  /*14a50*/  SHF.R.S32.HI R25, RZ, 0x1f, R56 ;  /* 0x0000001fff197819 */ /* 0x000fe20000011438 */
[----:B------:R-:W-:Y:S01]  /*14a60*/  BSSY B1, `(.L_x_1568) ;  /* 0x00002fd000017945 */ /* 0x000fe20003800000 */
[----:B------:R-:W-:Y:S01]  /*14a70*/  IMAD.MOV.U32 R2, RZ, RZ, 0x3f800000 ;  /* 0x3f800000ff027424 */ /* 0x000fe200078e00ff */
[----:B------:R-:W-:Y:S02]  /*14a80*/  MOV R0, 0x3f800000 ;  /* 0x3f80000000007802 */ /* 0x000fe40000000f00 */
[----:B------:R-:W-:Y:S02]  /*14a90*/  CS2R R150, SRZ ;  /* 0x0000000000967805 */ /* 0x000fe4000001ff00 */
[----:B------:R-:W-:Y:S02]  /*14aa0*/  LEA.HI R25, R25, R56, RZ, 0x6 ;  /* 0x0000003819197211 */ /* 0x000fe400078f30ff */
[----:B------:R-:W-:-:S02]  /*14ab0*/  CS2R R148, SRZ ;  /* 0x0000000000947805 */ /* 0x000fc4000001ff00 */
[----:B------:R-:W-:Y:S02]  /*14ac0*/  CS2R R146, SRZ ;  /* 0x0000000000927805 */ /* 0x000fe4000001ff00 */
[----:B------:R-:W-:Y:S02]  /*14ad0*/  CS2R R144, SRZ ;  /* 0x0000000000907805 */ /* 0x000fe4000001ff00 */
[----:B------:R-:W-:Y:S02]  /*14ae0*/  SHF.R.S32.HI R25, RZ, 0x6, R25 ;  /* 0x00000006ff197819 */ /* 0x000fe40000011419 */
        /* <DEDUP_REMOVED lines=59> */
[----:B--2---:R-:W-:-:S04]  /*14ea0*/  VIMNMX R24, R24, R25, !PT ;  /* 0x0000001918187248 */ /* 0x004fc80007fe0100 */
[----:B------:R-:W-:Y:S01]  /*14eb0*/  ISETP.GE.AND P3, PT, R204, R24, PT ;  /* 0x00000018cc00720c */ /* 0x000fe20003f66270 */
[----:B------:R0:W-:Y:S02]  /*14ec0*/  STL [R1+0x28], R24 ;  /* 0x0000281801007387 */ /* 0x0001e40000100800 */
[----:B0-----:R-:W-:-:S10]  /*14ed0*/  CS2R R24, SRZ ;  /* 0x0000000000187805 */ /* 0x001fd4000001ff00 */
[----:B------:R-:W-:Y:S05]  /*14ee0*/  @!P3 BRA `(.L_x_1569) ;  /* 0x0000002800d0b947 */ /* 0x000fea0003800000 */
[----:B------:R-:W-:Y:S01]  /*14ef0*/  IMAD.IADD R3, R201, 0x1, R152 ;  /* 0x00000001c9037824 */ /* 0x000fe200078e0298 */
[----:B------:R-:W-:Y:S01]  /*14f00*/  BSSY B0, `(.L_x_1570) ;  /* 0x00002ae000007945 */ /* 0x000fe20003800000 */
[----:B------:R-:W-:Y:S02]  /*14f10*/  IMAD.MOV.U32 R2, RZ, RZ, 0x3f800000 ;  /* 0x3f800000ff027424 */ /* 0x000fe400078e00ff */
[----:B------:R-:W-:Y:S01]  /*14f20*/  IMAD.MOV.U32 R151, RZ, RZ, RZ ;  /* 0x000000ffff977224 */ /* 0x000fe200078e00ff */
[----:B------:R0:W-:Y:S01]  /*14f30*/  STL [R1+0x1c], R3 ;  /* 0x00001c0301007387 */ /* 0x0001e20000100800 */
[----:B------:R-:W-:-:S07]  /*14f40*/  IADD3 R233, R3, 0x8, RZ ;  /* 0x0000000803e97810 */ /* 0x000fce0007ffe0ff */
.L_x_1589:
[----:B------:R-:W-:-:S05]  /*14f50*/  VIADD R231, R200, 0x1 ;  /* 0x00000001c8e77836 */ /* 0x000fca0000000000 */
[----:B------:R-:W-:-:S04]  /*14f60*/  ISETP.NE.AND P3, PT, R231, 0x2, PT ;  /* 0x00000002e700780c */ /* 0x000fc80003f65270 */
[----:B------:R-:W-:Y:S02]  /*14f70*/  SEL R234, RZ, 0x1, P3 ;  /* 0x00000001ffea7807 */ /* 0x000fe40001800000 */
[----:B------:R-:W-:Y:S02]  /*14f80*/  SEL R231, R231, RZ, P3 ;  /* 0x000000ffe7e77207 */ /* 0x000fe40001800000 */
[----:B------:R-:W-:Y:S01]  /*14f90*/  LOP3.LUT R234, R205, R234, RZ, 0x3c, !PT ;  /* 0x000000eacdea7212 */ /* 0x000fe200078e3cff */
[----:B------:R-:W-:Y:S06]  /*14fa0*/  @!P0 BRA `(.L_x_1571) ;  /* 0x0000000000048947 */ /* 0x000fec0003800000 */
[----:B------:R-:W-:Y:S01]  /*14fb0*/  BPT.TRAP 0x1 ;  /* 0x000000040000795c */ /* 0x000fe20000300000 */
.L_x_1571:
[----:B------:R-:W-:Y:S01]  /*14fc0*/  IMAD R232, R231, 0x8, R16 ;  /* 0x00000008e7e87824 */ /* 0x000fe200078e0210 */
[----:B------:R-:W-:-:S04]  /*14fd0*/  SHF.L.U32 R152, R234, 0x1f, RZ ;  /* 0x0000001fea987819 */ /* 0x000fc800000006ff */
[----:B------:R1:W2:Y:S01]  /*14fe0*/  SYNCS.PHASECHK.TRANS64.TRYWAIT P3, [R232+URZ+0x30830], R152 ;  /* 0x03083098e80075a7 */ /* 0x0002a2000806017f */
[----:B------:R-:W-:Y:S05]  /*14ff0*/  @!P0 BRA `(.L_x_1572) ;  /* 0x0000000000048947 */ /* 0x000fea0003800000 */
[----:B------:R-:W-:Y:S01]  /*15000*/  BPT.TRAP 0x1 ;  /* 0x000000040000795c */ /* 0x000fe20000300000 */
.L_x_1572:
[----:B0-----:R-:W3:Y:S01]  /*15010*/  LDL R3, [R1+0x18] ;  /* 0x0000180001037983 */ /* 0x001ee20000100800 */
[----:B------:R-:W-:Y:S01]  /*15020*/  BSSY B2, `(.L_x_1573) ;  /* 0x0000007000027945 */ /* 0x000fe20003800000 */
[----:B---3--:R-:W-:-:S04]  /*15030*/  IMAD R158, R231, 0x800, R3 ;  /* 0x00000800e79e7824 */ /* 0x008fc800078e0203 */
[C---:B------:R-:W-:Y:S01]  /*15040*/  VIADD R3, R158.reuse, 0x4 ;  /* 0x000000049e037836 */ /* 0x040fe20000000000 */
[----:B------:R-:W-:Y:S01]  /*15050*/  IADD3 R155, R158, 0x2, RZ ;  /* 0x000000029e9b7810 */ /* 0x000fe20007ffe0ff */
[----:B--2---:R-:W-:Y:S06]  /*15060*/  @P3 BRA `(.L_x_1574) ;  /* 0x0000000000083947 */ /* 0x004fec0003800000 */
[----:B------:R-:W0:Y:S02]  /*15070*/  SYNCS.PHASECHK.TRANS64.TRYWAIT P3, [R232+URZ+0x30830], R152 ;  /* 0x03083098e80075a7 */ /* 0x000e24000806017f */
[----:B0-----:R-:W-:Y:S05]  /*15080*/  @!P3 BRA `(.L_x_1575) ;  /* 0x0000013c0038b947 */ /* 0x001fea0003800000 */
.L_x_1574:
[----:B------:R-:W-:Y:S05]  /*15090*/  BSYNC B2 ;  /* 0x0000000000027941 */ /* 0x000fea0003800000 */
.L_x_1573:
[----:B01----:R-:W-:Y:S01]  /*150a0*/  IMAD.MOV.U32 R152, RZ, RZ, R158 ;  /* 0x000000ffff987224 */ /* 0x003fe200078e009e */
[C---:B------:R-:W-:Y:S01]  /*150b0*/  IADD3 R154, R158.reuse, 0x6, RZ ;  /* 0x000000069e9a7810 */ /* 0x040fe20007ffe0ff */
[----:B------:R-:W-:Y:S01]  /*150c0*/  IMAD.MOV.U32 R153, RZ, RZ, 0x40000040 ;  /* 0x40000040ff997424 */ /* 0x000fe200078e00ff */
[----:B------:R-:W-:Y:S01]  /*150d0*/  MOV R157, 0x40000040 ;  /* 0x40000040009d7802 */ /* 0x000fe20000000f00 */
[----:B------:R-:W-:Y:S01]  /*150e0*/  VIADD R156, R158, 0x204 ;  /* 0x000002049e9c7836 */ /* 0x000fe20000000000 */
[----:B------:R-:W-:Y:S01]  /*150f0*/  R2UR UR6, R152 ;  /* 0x00000000980672ca */ /* 0x000fe200000e0000 */
[----:B------:R-:W-:Y:S01]  /*15100*/  IMAD.MOV.U32 R152, RZ, RZ, R155 ;  /* 0x000000ffff987224 */ /* 0x000fe200078e009b */
[----:B------:R-:W-:Y:S01]  /*15110*/  MOV R155, 0x40000040 ;  /* 0x40000040009b7802 */ /* 0x000fe20000000f00 */
[-C--:B------:R-:W-:Y:S01]  /*15120*/  FMUL.FTZ R24, R24, R0.reuse ;  /* 0x0000000018187220 */ /* 0x080fe20000410000 */
[----:B------:R-:W-:Y:S01]  /*15130*/  R2UR UR10, R154 ;  /* 0x000000009a0a72ca */ /* 0x000fe200000e0000 */
[----:B------:R-:W-:Y:S01]  /*15140*/  VIADD R154, R158, 0x202 ;  /* 0x000002029e9a7836 */ /* 0x000fe20000000000 */
[----:B------:R-:W-:Y:S01]  /*15150*/  R2UR UR4, R152 ;  /* 0x00000000980472ca */ /* 0x000fe200000e0000 */
[----:B------:R-:W-:Y:S01]  /*15160*/  IMAD.MOV.U32 R152, RZ, RZ, R3 ;  /* 0x000000ffff987224 */ /* 0x000fe200078e0003 */
[----:B------:R-:W-:Y:S01]  /*15170*/  R2UR UR11, R155 ;  /* 0x000000009b0b72ca */ /* 0x000fe200000e0000 */
[-C--:B------:R-:W-:Y:S01]  /*15180*/  FMUL.FTZ R25, R25, R0.reuse ;  /* 0x0000000019197220 */ /* 0x080fe20000410000 */
[----:B------:R-:W-:Y:S01]  /*15190*/  R2UR UR5, R153 ;  /* 0x00000000990572ca */ /* 0x000fe200000e0000 */
[-C--:B------:R-:W-:Y:S01]  /*151a0*/  FMUL.FTZ R28, R28, R0.reuse ;  /* 0x000000001c1c7220 */ /* 0x080fe20000410000 */
[----:B------:R-:W-:Y:S01]  /*151b0*/  R2UR UR8, R152 ;  /* 0x00000000980872ca */ /* 0x000fe200000e0000 */
[----:B------:R-:W-:Y:S01]  /*151c0*/  VIADD R152, R158, 0x200 ;  /* 0x000002009e987836 */ /* 0x000fe20000000000 */
[----:B------:R-:W-:Y:S01]  /*151d0*/  R2UR UR22, R156 ;  /* 0x000000009c1672ca */ /* 0x000fe200000e0000 */
[----:B------:R-:W-:Y:S01]  /*151e0*/  VIADD R156, R158, 0x400 ;  /* 0x000004009e9c7836 */ /* 0x000fe20000000000 */
[----:B------:R-:W-:Y:S01]  /*151f0*/  R2UR UR18, R154 ;  /* 0x000000009a1272ca */ /* 0x000fe200000e0000 */
[----:B------:R-:W-:Y:S01]  /*15200*/  VIADD R154, R158, 0x402 ;  /* 0x000004029e9a7836 */ /* 0x000fe20000000000 */
[----:B------:R-:W-:Y:S01]  /*15210*/  R2UR UR14, R152 ;  /* 0x00000000980e72ca */ /* 0x000fe200000e0000 */
[----:B------:R-:W-:Y:S01]  /*15220*/  VIADD R152, R158, 0x206 ;  /* 0x000002069e987836 */ /* 0x000fe20000000000 */
[----:B------:R-:W-:Y:S01]  /*15230*/  R2UR UR30, R156 ;  /* 0x000000009c1e72ca */ /* 0x000fe200000e0000 */
[-C--:B------:R-:W-:Y:S01]  /*15240*/  FMUL.FTZ R29, R29, R0.reuse ;  /* 0x000000001d1d7220 */ /* 0x080fe20000410000 */
[----:B------:R-:W-:Y:S01]  /*15250*/  IADD3 R156, R158, 0x406, RZ ;  /* 0x000004069e9c7810 */ /* 0x000fe20007ffe0ff */
[-C--:B------:R-:W-:Y:S01]  /*15260*/  FMUL.FTZ R32, R32, R0.reuse ;  /* 0x0000000020207220 */ /* 0x080fe20000410000 */
[----:B------:R-:W-:Y:S01]  /*15270*/  R2UR UR26, R152 ;  /* 0x00000000981a72ca */ /* 0x000fe200000e0000 */
[----:B------:R-:W-:Y:S01]  /*15280*/  VIADD R152, R158, 0x404 ;  /* 0x000004049e987836 */ /* 0x000fe20000000000 */
[----:B------:R-:W-:Y:S01]  /*15290*/  MOV R237, UR11 ;  /* 0x0000000b00ed7c02 */ /* 0x000fe20008000f00 */
[----:B------:R-:W-:Y:S01]  /*152a0*/  UMOV UR11, UR5 ;  /* 0x00000005000b7c82 */ /* 0x000fe20008000000 */
[----:B------:R-:W-:Y:S01]  /*152b0*/  MOV R3, UR10 ;  /* 0x0000000a00037c02 */ /* 0x000fe20008000f00 */
[----:B------:R-:W-:Y:S01]  /*152c0*/  UMOV UR10, UR4 ;  /* 0x00000004000a7c82 */ /* 0x000fe20008000000 */
[----:B------:R-:W-:Y:S01]  /*152d0*/  R2UR UR38, R152 ;  /* 0x00000000982672ca */ /* 0x000fe200000e0000 */
[----:B------:R-:W-:Y:S01]  /*152e0*/  VIADD R152, R158, 0x600 ;  /* 0x000006009e987836 */ /* 0x000fe20000000000 */
[----:B------:R-:W-:Y:S01]  /*152f0*/  R2UR UR7, R153 ;  /* 0x00000000990772ca */ /* 0x000fe200000e0000 */
[-C--:B------:R-:W-:Y:S01]  /*15300*/  FMUL.FTZ R33, R33, R0.reuse ;  /* 0x0000000021217220 */ /* 0x080fe20000410000 */
[----:B------:R-:W-:Y:S01]  /*15310*/  R2UR UR34, R154 ;  /* 0x000000009a2272ca */ /* 0x000fe200000e0000 */
[----:B------:R-:W-:Y:S01]  /*15320*/  VIADD R154, R158, 0x604 ;  /* 0x000006049e9a7836 */ /* 0x000fe20000000000 */
[----:B------:R-:W-:Y:S01]  /*15330*/  R2UR UR42, R156 ;  /* 0x000000009c2a72ca */ /* 0x000fe200000e0000 */
[----:B------:R-:W-:Y:S01]  /*15340*/  VIADD R156, R158, 0x602 ;  /* 0x000006029e9c7836 */ /* 0x000fe20000000000 */
[----:B------:R-:W-:Y:S01]  /*15350*/  R2UR UR46, R152 ;  /* 0x00000000982e72ca */ /* 0x000fe200000e0000 */
[-C--:B------:R-:W-:Y:S01]  /*15360*/  FMUL.FTZ R36, R36, R0.reuse ;  /* 0x0000000024247220 */ /* 0x080fe20000410000 */
[----:B------:R-:W-:Y:S01]  /*15370*/  R2UR UR4, R6 ;  /* 0x00000000060472ca */ /* 0x000fe200000e0000 */
[-C--:B------:R-:W-:Y:S01]  /*15380*/  FMUL.FTZ R37, R37, R0.reuse ;  /* 0x0000000025257220 */ /* 0x080fe20000410000 */
[----:B------:R-:W-:Y:S01]  /*15390*/  R2UR UR5, R7 ;  /* 0x00000000070572ca */ /* 0x000fe200000e0000 */
[-C--:B------:R-:W-:Y:S01]  /*153a0*/  FMUL.FTZ R40, R40, R0.reuse ;  /* 0x0000000028287220 */ /* 0x080fe20000410000 */
[----:B------:R-:W-:Y:S01]  /*153b0*/  IADD3 R152, R158, 0x606, RZ ;  /* 0x000006069e987810 */ /* 0x000fe20007ffe0ff */
[-C--:B------:R-:W-:Y:S01]  /*153c0*/  FMUL.FTZ R41, R41, R0.reuse ;  /* 0x0000000029297220 */ /* 0x080fe20000410000 */
[C---:B------:R-:W-:Y:S01]  /*153d0*/  R2UR UR9, R153.reuse ;  /* 0x00000000990972ca */ /* 0x040fe200000e0000 */
[-C--:B------:R-:W-:Y:S01]  /*153e0*/  FMUL.FTZ R44, R44, R0.reuse ;  /* 0x000000002c2c7220 */ /* 0x080fe20000410000 */
[----:B------:R-:W-:Y:S01]  /*153f0*/  R2UR UR15, R153 ;  /* 0x00000000990f72ca */ /* 0x000fe200000e0000 */
        /* <DEDUP_REMOVED lines=29> */
[----:B------:R-:W-:Y:S01]  /*155d0*/  WARPGROUP.ARRIVE ;  /* 0x00000000000079c5 */ /* 0x000fe20000000000 */
[----:B------:R-:W-:Y:S01]  /*155e0*/  R2UR UR12, R218 ;  /* 0x00000000da0c72ca */ /* 0x000fe200000e0000 */
[-C--:B------:R-:W-:Y:S01]  /*155f0*/  FMUL.FTZ R76, R76, R0.reuse ;  /* 0x000000004c4c7220 */ /* 0x080fe20000410000 */
[----:B------:R-:W-:Y:S01]  /*15600*/  R2UR UR13, R219 ;  /* 0x00000000db0d72ca */ /* 0x000fe200000e0000 */
[-C--:B------:R-:W-:Y:S01]  /*15610*/  FMUL.FTZ R77, R77, R0.reuse ;  /* 0x000000004d4d7220 */ /* 0x080fe20000410000 */
[----:B------:R-:W-:Y:S01]  /*15620*/  R2UR UR16, R216 ;  /* 0x00000000d81072ca */ /* 0x000fe200000e0000 */
[----:B------:R-:W-:Y:S01]  /*15630*/  HGMMA.64x64x16.F32 R152, gdesc[UR4], RZ, !UPT, gsb0 ;  /* 0x00e00000049879f0 */ /* 0x000fe2000c0008ff */
[----:B------:R-:W-:Y:S01]  /*15640*/  UMOV UR6, UR8 ;  /* 0x0000000800067c82 */ /* 0x000fe20008000000 */
[----:B------:R-:W-:Y:S01]  /*15650*/  UMOV UR7, UR9 ;  /* 0x0000000900077c82 */ /* 0x000fe20008000000 */
        /* <DEDUP_REMOVED lines=80> */
[----:B------:R-:W-:Y:S01]  /*15b60*/  HGMMA.64x64x16.F32 R152, gdesc[UR8], R152, gsb0 ;  /* 0x00e00000089879f0 */ /* 0x000fe20008000898 */
        /* <DEDUP_REMOVED lines=96> */
.L_x_1576:
[----:B------:R-:W-:Y:S01]  /*16170*/  SHF.L.U32 R2, R205, 0x1f, RZ ;  /* 0x0000001fcd027819 */ /* 0x000fe200000006ff */
[----:B------:R-:W-:-:S04]  /*16180*/  IMAD R0, R200, 0x8, R16 ;  /* 0x00000008c8007824 */ /* 0x000fc800078e0210 */
[----:B------:R0:W1:Y:S01]  /*16190*/  SYNCS.PHASECHK.TRANS64.TRYWAIT P3, [R0+URZ+0x30850], R2 ;  /* 0x03085002000075a7 */ /* 0x000062000806017f */
[----:B------:R-:W-:Y:S05]  /*161a0*/  @!P0 BRA `(.L_x_1577) ;  /* 0x0000000000048947 */ /* 0x000fea0003800000 */
[----:B------:R-:W-:Y:S01]  /*161b0*/  BPT.TRAP 0x1 ;  /* 0x000000040000795c */ /* 0x000fe20000300000 */
.L_x_1577:
[----:B------:R-:W-:Y:S04]  /*161c0*/  BSSY B2, `(.L_x_1578) ;  /* 0x0000004000027945 */ /* 0x000fe80003800000 */
[----:B-1----:R-:W-:Y:S05]  /*161d0*/  @P3 BRA `(.L_x_1579) ;  /* 0x0000000000083947 */ /* 0x002fea0003800000 */
[----:B------:R-:W1:Y:S02]  /*161e0*/  SYNCS.PHASECHK.TRANS64.TRYWAIT P3, [R0+URZ+0x30850], R2 ;  /* 0x03085002000075a7 */ /* 0x000e64000806017f */
[----:B-1----:R-:W-:Y:S05]  /*161f0*/  @!P3 BRA `(.L_x_1580) ;  /* 0x0000012800f0b947 */ /* 0x002fea0003800000 */
.L_x_1579:
[----:B------:R-:W-:Y:S05]  /*16200*/  BSYNC B2 ;  /* 0x0000000000027941 */ /* 0x000fea0003800000 */
.L_x_1578:
[----:B01----:R-:W-:Y:S01]  /*16210*/  VIADD R2, R16, 0x400 ;  /* 0x0000040010027836 */ /* 0x003fe20000000000 */
[----:B------:R-:W-:Y:S01]  /*16220*/  MOV R3, 0x40000040 ;  /* 0x4000004000037802 */ /* 0x000fe20000000f00 */
[----:B------:R-:W-:Y:S01]  /*16230*/  WARPGROUP.ARRIVE ;  /* 0x00000000000079c5 */ /* 0x000fe20000000000 */
[----:B------:R-:W-:Y:S01]  /*16240*/  @!P1 VIADD R232, R232, 0x30840 ;  /* 0x00030840e8e89836 */ /* 0x000fe20000000000 */
[----:B------:R-:W-:Y:S01]  /*16250*/  ULDC UR4, c[0x0][0x9dc] ;  /* 0x0002770000047ab9 */ /* 0x000fe20000000800 */
[----:B------:R-:W-:Y:S02]  /*16260*/  SHF.R.U32.HI R2, RZ, 0x4, R2 ;  /* 0x00000004ff027819 */ /* 0x000fe40000011602 */
[----:B------:R-:W-:Y:S01]  /*16270*/  R2UR UR7, R3 ;  /* 0x00000000030772ca */ /* 0x000fe200000e0000 */
[----:B------:R-:W-:Y:S01]  /*16280*/  IMAD.MOV.U32 R3, RZ, RZ, 0x40000040 ;  /* 0x40000040ff037424 */ /* 0x000fe200078e00ff */
[----:B------:R-:W-:Y:S02]  /*16290*/  LOP3.LUT R2, R2, 0x3fff, RZ, 0xc0, !PT ;  /* 0x00003fff02027812 */ /* 0x000fe400078ec0ff */
[----:B------:R-:W-:-:S02]  /*162a0*/  @!P1 PRMT R232, RZ, 0x654, R232 ;  /* 0x00000654ffe89816 */ /* 0x000fc400000000e8 */
[----:B------:R-:W-:-:S05]  /*162b0*/  LOP3.LUT R2, R2, 0x2000000, RZ, 0xfc, !PT ;  /* 0x0200000002027812 */ /* 0x000fca00078efcff */
[----:B------:R-:W-:-:S05]  /*162c0*/  IMAD R2, R200, 0x800, R2 ;  /* 0x00000800c8027824 */ /* 0x000fca00078e0202 */
[----:B------:R-:W-:-:S13]  /*162d0*/  R2UR UR6, R2 ;  /* 0x00000000020672ca */ /* 0x000fda00000e0000 */
[----:B------:R-:W-:Y:S03]  /*162e0*/  HGMMA.64x256x16.F32 R24, R196, gdesc[UR4].tnspB, R24, gsb0 ;  /* 0x43e00004c4187df0 */ /* 0x000fe60008000818 */
[----:B------:R-:W-:Y:S02]  /*162f0*/  WARPGROUP.DEPBAR.LE gsb0, 0x0 ;  /* 0x00008000000079c5 */ /* 0x000fe40000010000 */
[----:B------:R-:W-:Y:S01]  /*16300*/  VIADD R196, R2, 0x80 ;  /* 0x0000008002c47836 */ /* 0x000fe20000000000 */
[----:B------:R-:W-:Y:S01]  /*16310*/  WARPGROUP.ARRIVE ;  /* 0x00000000000079c5 */ /* 0x000fe20000000000 */
[----:B------:R-:W-:-:S03]  /*16320*/  IMAD.MOV.U32 R197, RZ, RZ, 0x40000040 ;  /* 0x40000040ffc57424 */ /* 0x000fc600078e00ff */
[----:B------:R-:W-:Y:S02]  /*16330*/  R2UR UR6, R196 ;  /* 0x00000000c40672ca */ /* 0x000fe400000e0000 */
[----:B------:R-:W-:-:S15]  /*16340*/  R2UR UR7, R197 ;  /* 0x00000000c50772ca */ /* 0x000fde00000e0000 */
[----:B------:R-:W-:-:S01]  /*16350*/  NOP ;  /* 0x0000000000007918 */ /* 0x000fc20000000000 */
[----:B------:R-:W-:Y:S03]  /*16360*/  HGMMA.64x256x16.F32 R24, R192, gdesc[UR4].tnspB, R24, gsb0 ;  /* 0x43e00004c0187df0 */ /* 0x000fe60008000818 */
[----:B------:R-:W-:Y:S02]  /*16370*/  WARPGROUP.DEPBAR.LE gsb0, 0x0 ;  /* 0x00008000000079c5 */ /* 0x000fe40000010000 */
[C---:B------:R-:W-:Y:S01]  /*16380*/  VIADD R192, R2.reuse, 0x100 ;  /* 0x0000010002c07836 */ /* 0x040fe20000000000 */
[----:B------:R-:W-:Y:S01]  /*16390*/  MOV R193, 0x40000040 ;  /* 0x4000004000c17802 */ /* 0x000fe20000000f00 */
[----:B------:R-:W-:Y:S01]  /*163a0*/  WARPGROUP.ARRIVE ;  /* 0x00000000000079c5 */ /* 0x000fe20000000000 */
[----:B------:R-:W-:Y:S02]  /*163b0*/  VIADD R2, R2, 0x180 ;  /* 0x0000018002027836 */ /* 0x000fe40000000000 */
[----:B------:R-:W-:-:S02]  /*163c0*/  R2UR UR6, R192 ;  /* 0x00000000c00672ca */ /* 0x000fc400000e0000 */
[----:B------:R-:W-:-:S15]  /*163d0*/  R2UR UR7, R193 ;  /* 0x00000000c10772ca */ /* 0x000fde00000e0000 */
[----:B------:R-:W-:-:S01]  /*163e0*/  NOP ;  /* 0x0000000000007918 */ /* 0x000fc20000000000 */
[----:B------:R-:W-:Y:S01]  /*163f0*/  HGMMA.64x256x16.F32 R24, R188, gdesc[UR4].tnspB, R24, gsb0 ;  /* 0x43e00004bc187df0 */ /* 0x000fe20008000818 */
[----:B------:R-:W-:Y:S02]  /*16400*/  R2UR UR6, R2 ;  /* 0x00000000020672ca */ /* 0x000fe400000e0000 */
[----:B------:R-:W-:Y:S01]  /*16410*/  R2UR UR7, R3 ;  /* 0x00000000030772ca */ /* 0x000fe200000e0000 */
[----:B------:R-:W-:Y:S02]  /*16420*/  WARPGROUP.DEPBAR.LE gsb0, 0x0 ;  /* 0x00008000000079c5 */ /* 0x000fe40000010000 */
[----:B------:R-:W-:-:S15]  /*16430*/  WARPGROUP.ARRIVE ;  /* 0x00000000000079c5 */ /* 0x000fde0000000000 */
[----:B------:R-:W-:-:S07]  /*16440*/  NOP ;  /* 0x0000000000007918 */ /* 0x000fce0000000000 */
[----:B------:R-:W-:Y:S03]  /*16450*/  HGMMA.64x256x16.F32 R24, R184, gdesc[UR4].tnspB, R24, gsb0 ;  /* 0x43e00004b8187df0 */ /* 0x000fe60008000818 */
[----:B------:R-:W-:Y:S02]  /*16460*/  WARPGROUP.DEPBAR.LE gsb0, 0x0 ;  /* 0x00008000000079c5 */ /* 0x000fe40000010000 */
[----:B------:R-:W-:Y:S01]  /*16470*/  SHF.L.U32 R184, R204, 0x6, RZ ;  /* 0x00000006ccb87819 */ /* 0x000fe200000006ff */
[----:B------:R0:W-:Y:S03]  /*16480*/  @!P1 SYNCS.ARRIVE.TRANS64.RED.A1T0 RZ, [R232+URZ], RZ ;  /* 0x000000ffe8ff99a7 */ /* 0x0001e6000810043f */
[----:B------:R-:W-:Y:S01]  /*16490*/  IADD3 R187, R226, 0x1, -R184 ;  /* 0x00000001e2bb7810 */ /* 0x000fe20007ffe8b8 */
[----:B0-----:R-:W-:Y:S01]  /*164a0*/  IMAD.U32 R232, RZ, RZ, UR4 ;  /* 0x00000004ffe87e24 */ /* 0x001fe2000f8e00ff */
[----:B------:R-:W-:-:S03]  /*164b0*/  ULDC UR4, c[0x0][0x9e0] ;  /* 0x0002780000047ab9 */ /* 0x000fc60000000800 */
[----:B------:R-:W-:Y:S01]  /*164c0*/  IMAD.IADD R187, R187, 0x1, -R227 ;  /* 0x00000001bbbb7824 */ /* 0x000fe200078e0ae3 */
[----:B------:R-:W-:-:S03]  /*164d0*/  LOP3.LUT R188, RZ, R232, RZ, 0x33, !PT ;  /* 0x000000e8ffbc7212 */ /* 0x000fc600078e33ff */
[----:B------:R-:W-:-:S04]  /*164e0*/  IMAD R187, R236, -0x2, R187 ;  /* 0xfffffffeecbb7824 */ /* 0x000fc800078e02bb */
[----:B------:R-:W-:Y:S01]  /*164f0*/  IMAD.IADD R188, R188, 0x1, R187 ;  /* 0x00000001bcbc7824 */ /* 0x000fe200078e02bb */
[----:B------:R-:W-:-:S03]  /*16500*/  IADD3 R187, R187, UR4, RZ ;  /* 0x00000004bbbb7c10 */ /* 0x000fc6000fffe0ff */
[C---:B------:R-:W-:Y:S02]  /*16510*/  IMAD.IADD R185, R201.reuse, 0x1, R188 ;  /* 0x00000001c9b97824 */ /* 0x040fe400078e02bc */
[----:B------:R-:W-:Y:S01]  /*16520*/  IMAD.IADD R186, R201, 0x1, R187 ;  /* 0x00000001c9ba7824 */ /* 0x000fe200078e02bb */
[----:B------:R-:W-:Y:S06]  /*16530*/  @!P2 BRA `(.L_x_1581) ;  /* 0x000000000064a947 */ /* 0x000fec0003800000 */
[----:B------:R-:W2:Y:S01]  /*16540*/  LDL R205, [R1+0x10] ;  /* 0x0000100001cd7983 */ /* 0x000ea20000100800 */
[----:B------:R-:W-:Y:S01]  /*16550*/  BSSY B2, `(.L_x_1582) ;  /* 0x0000013000027945 */ /* 0x000fe20003800000 */
[----:B--2---:R-:W-:-:S05]  /*16560*/  IMAD.IADD R189, R201, 0x1, R205 ;  /* 0x00000001c9bd7824 */ /* 0x004fca00078e02cd */
[----:B------:R-:W-:-:S13]  /*16570*/  ISETP.GT.AND P3, PT, R189, -0x1, PT ;  /* 0xffffffffbd00780c */ /* 0x000fda0003f64270 */
[----:B------:R-:W-:Y:S05]  /*16580*/  @P3 BRA `(.L_x_1583) ;  /* 0x0000000000243947 */ /* 0x000fea0003800000 */
[----:B------:R-:W-:Y:S01]  /*16590*/  ULDC UR4, c[0x0][0x9e4] ;  /* 0x0002790000047ab9 */ /* 0x000fe20000000800 */
[----:B------:R-:W-:Y:S02]  /*165a0*/  LOP3.LUT R189, RZ, R189, RZ, 0x33, !PT ;  /* 0x000000bdffbd7212 */ /* 0x000fe400078e33ff */
[----:B------:R-:W-:-:S04]  /*165b0*/  MOV R190, UR4 ;  /* 0x0000000400be7c02 */ /* 0x000fc80008000f00 */
[----:B------:R-:W-:-:S13]  /*165c0*/  ISETP.NE.AND P3, PT, R190, 0x1, PT ;  /* 0x00000001be00780c */ /* 0x000fda0003f65270 */
[----:B------:R-:W0:Y:S02]  /*165d0*/  @P3 LDC.64 R2, c[0x0][0x9e8] ;  /* 0x00027a00ff023b82 */ /* 0x000e240000000a00 */
[----:B0-----:R-:W-:-:S05]  /*165e0*/  @P3 IMAD.HI.U32 R2, R189, R2, RZ ;  /* 0x00000002bd023227 */ /* 0x001fca00078e00ff */
[----:B------:R-:W-:-:S04]  /*165f0*/  @P3 SHF.R.U32.HI R189, RZ, R3, R2 ;  /* 0x00000003ffbd3219 */ /* 0x000fc80000011602 */
[----:B------:R-:W-:Y:S01]  /*16600*/  LOP3.LUT R189, RZ, R189, RZ, 0x33, !PT ;  /* 0x000000bdffbd7212 */ /* 0x000fe200078e33ff */
[----:B------:R-:W-:Y:S06]  /*16610*/  BRA `(.L_x_1584) ;  /* 0x0000000000187947 */ /* 0x000fec0003800000 */
.L_x_1583:
[----:B------:R-:W-:Y:S02]  /*16620*/  ULDC UR4, c[0x0][0x9e4] ;  /* 0x0002790000047ab9 */ /* 0x000fe40000000800 */
[----:B------:R-:W-:-:S05]  /*16630*/  IMAD.U32 R190, RZ, RZ, UR4 ;  /* 0x00000004ffbe7e24 */ /* 0x000fca000f8e00ff */
[----:B------:R-:W-:-:S13]  /*16640*/  ISETP.NE.AND P3, PT, R190, 0x1, PT ;  /* 0x00000001be00780c */ /* 0x000fda0003f65270 */
[----:B------:R-:W0:Y:S02]  /*16650*/  @P3 LDC.64 R2, c[0x0][0x9e8] ;  /* 0x00027a00ff023b82 */ /* 0x000e240000000a00 */
[----:B0-----:R-:W-:-:S05]  /*16660*/  @P3 IMAD.HI.U32 R2, R189, R2, RZ ;  /* 0x00000002bd023227 */ /* 0x001fca00078e00ff */
[----:B------:R-:W-:-:S07]  /*16670*/  @P3 SHF.R.U32.HI R189, RZ, R3, R2 ;  /* 0x00000003ffbd3219 */ /* 0x000fce0000011602 */
.L_x_1584:
[----:B------:R-:W-:Y:S05]  /*16680*/  BSYNC B2 ;  /* 0x0000000000027941 */ /* 0x000fea0003800000 */
.L_x_1582:
[----:B------:R-:W-:-:S04]  /*16690*/  IMAD R189, R189, R190, -R184 ;  /* 0x000000bebdbd7224 */ /* 0x000fc800078e0ab8 */
[----:B------:R-:W-:-:S05]  /*166a0*/  IMAD R189, R236, -0x2, R189 ;  /* 0xfffffffeecbd7824 */ /* 0x000fca00078e02bd */
[----:B------:R-:W-:Y:S02]  /*166b0*/  VIMNMX R185, R185, R189, !PT ;  /* 0x000000bdb9b97248 */ /* 0x000fe40007fe0100 */
[----:B------:R-:W-:-:S07]  /*166c0*/  VIADDMNMX R186, R189, R190, R186, PT ;  /* 0x000000bebdba7246 */ /* 0x000fce00038001ba */
.L_x_1581:
[----:B------:R-:W-:Y:S02]  /*166d0*/  ISETP.GT.AND P3, PT, R204, -0x1, PT ;  /* 0xffffffffcc00780c */ /* 0x000fe40003f64270 */
[----:B------:R-:W-:Y:S02]  /*166e0*/  IADD3 R187, R187, 0x8, R201 ;  /* 0x00000008bbbb7810 */ /* 0x000fe40007ffe0c9 */
[C---:B------:R-:W-:Y:S02]  /*166f0*/  ISETP.GT.AND P4, PT, R185.reuse, RZ, P3 ;  /* 0x000000ffb900720c */ /* 0x040fe40001f84270 */
[C---:B------:R-:W-:Y:S02]  /*16700*/  ISETP.GT.AND P6, PT, R185.reuse, 0x1, P3 ;  /* 0x00000001b900780c */ /* 0x040fe40001fc4270 */
        /* <DEDUP_REMOVED lines=51> */
[----:B------:R-:W2:Y:S01]  /*16a40*/  LDL R190, [R1+0x1c] ;  /* 0x00001c0001be7983 */ /* 0x000ea20000100800 */
[----:B------:R-:W-:Y:S02]  /*16a50*/  ULDC UR4, c[0x0][0x9e4] ;  /* 0x0002790000047ab9 */ /* 0x000fe40000000800 */
[----:B------:R-:W-:-:S05]  /*16a60*/  IMAD.U32 R164, RZ, RZ, UR4 ;  /* 0x00000004ffa47e24 */ /* 0x000fca000f8e00ff */
[----:B------:R-:W-:-:S13]  /*16a70*/  ISETP.NE.AND P4, PT, R164, 0x1, PT ;  /* 0x00000001a400780c */ /* 0x000fda0003f85270 */
[----:B------:R-:W0:Y:S01]  /*16a80*/  @P4 LDC.64 R2, c[0x0][0x9e8] ;  /* 0x00027a00ff024b82 */ /* 0x000e220000000a00 */
[----:B--2---:R-:W-:-:S05]  /*16a90*/  VIADD R185, R190, 0x8 ;  /* 0x00000008beb97836 */ /* 0x004fca0000000000 */
[----:B------:R-:W-:-:S05]  /*16aa0*/  LOP3.LUT R185, RZ, R185, RZ, 0x33, !PT ;  /* 0x000000b9ffb97212 */ /* 0x000fca00078e33ff */
[----:B0-----:R-:W-:-:S05]  /*16ab0*/  @P4 IMAD.HI.U32 R2, R185, R2, RZ ;  /* 0x00000002b9024227 */ /* 0x001fca00078e00ff */
[----:B------:R-:W-:-:S04]  /*16ac0*/  @P4 SHF.R.U32.HI R185, RZ, R3, R2 ;  /* 0x00000003ffb94219 */ /* 0x000fc80000011602 */
[----:B------:R-:W-:Y:S01]  /*16ad0*/  LOP3.LUT R185, RZ, R185, RZ, 0x33, !PT ;  /* 0x000000b9ffb97212 */ /* 0x000fe200078e33ff */
[----:B------:R-:W-:Y:S06]  /*16ae0*/  BRA `(.L_x_1588) ;  /* 0x00000000001c7947 */ /* 0x000fec0003800000 */
.L_x_1587:
[----:B------:R-:W-:Y:S01]  /*16af0*/  ULDC UR4, c[0x0][0x9e4] ;  /* 0x0002790000047ab9 */ /* 0x000fe20000000800 */
[----:B------:R-:W-:Y:S01]  /*16b00*/  IMAD.MOV.U32 R185, RZ, RZ, R233 ;  /* 0x000000ffffb97224 */ /* 0x000fe200078e00e9 */
[----:B------:R-:W-:-:S04]  /*16b10*/  MOV R164, UR4 ;  /* 0x0000000400a47c02 */ /* 0x000fc80008000f00 */
[----:B------:R-:W-:-:S13]  /*16b20*/  ISETP.NE.AND P4, PT, R164, 0x1, PT ;  /* 0x00000001a400780c */ /* 0x000fda0003f85270 */
[----:B------:R-:W0:Y:S02]  /*16b30*/  @P4 LDC.64 R2, c[0x0][0x9e8] ;  /* 0x00027a00ff024b82 */ /* 0x000e240000000a00 */
[----:B0-----:R-:W-:-:S05]  /*16b40*/  @P4 IMAD.HI.U32 R2, R233, R2, RZ ;  /* 0x00000002e9024227 */ /* 0x001fca00078e00ff */
[----:B------:R-:W-:-:S07]  /*16b50*/  @P4 SHF.R.U32.HI R185, RZ, R3, R2 ;  /* 0x00000003ffb94219 */ /* 0x000fce0000011602 */
.L_x_1588:
[----:B------:R-:W-:Y:S05]  /*16b60*/  BSYNC B2 ;  /* 0x0000000000027941 */ /* 0x000fea0003800000 */
.L_x_1586:
[----:B------:R-:W-:-:S04]  /*16b70*/  IMAD R184, R185, R164, -R184 ;  /* 0x000000a4b9b87224 */ /* 0x000fc800078e0ab8 */
[----:B------:R-:W-:-:S05]  /*16b80*/  IMAD R184, R236, -0x2, R184 ;  /* 0xfffffffeecb87824 */ /* 0x000fca00078e02b8 */
[----:B------:R-:W-:Y:S02]  /*16b90*/  VIMNMX R188, R188, R184, !PT ;  /* 0x000000b8bcbc7248 */ /* 0x000fe40007fe0100 */
[----:B------:R-:W-:-:S07]  /*16ba0*/  VIADDMNMX R187, R184, R164, R187, PT ;  /* 0x000000a4b8bb7246 */ /* 0x000fce00038001bb */
.L_x_1585:
[----:B------:R-:W-:Y:S01]  /*16bb0*/  @!P1 VIADD R0, R0, 0x30860 ;  /* 0x0003086000009836 */ /* 0x000fe20000000000 */
[----:B------:R-:W2:Y:S01]  /*16bc0*/  LDL R200, [R1+0x28] ;  /* 0x0000280001c87983 */ /* 0x000ea20000100800 */
[C---:B------:R-:W-:Y:S01]  /*16bd0*/  ISETP.GT.AND P6, PT, R188.reuse, 0x9, P3 ;  /* 0x00000009bc00780c */ /* 0x040fe20001fc4270 */
[----:B------:R-:W-:Y:S01]  /*16be0*/  ULDC UR4, c[0x0][0x988] ;  /* 0x0002620000047ab9 */ /* 0x000fe20000000800 */
[----:B------:R-:W-:Y:S01]  /*16bf0*/  ISETP.GT.AND P5, PT, R188, 0x1, P3 ;  /* 0x00000001bc00780c */ /* 0x000fe20001fa4270 */
[----:B------:R-:W-:Y:S01]  /*16c00*/  IMAD.U32 R3, RZ, RZ, UR4 ;  /* 0x00000004ff037e24 */ /* 0x000fe2000f8e00ff */
[----:B------:R-:W-:Y:S01]  /*16c10*/  @!P1 PRMT R0, RZ, 0x654, R0 ;  /* 0x00000654ff009816 */ /* 0x000fe20000000000 */
[----:B------:R-:W-:Y:S01]  /*16c20*/  IMAD.MOV.U32 R205, RZ, RZ, R234 ;  /* 0x000000ffffcd7224 */ /* 0x000fe200078e00ea */
[C---:B------:R-:W-:Y:S02]  /*16c30*/  ISETP.LT.OR P6, PT, R187.reuse, 0xa, P6 ;  /* 0x0000000abb00780c */ /* 0x040fe400037c1670 */
[----:B------:R0:W-:Y:S01]  /*16c40*/  @!P1 SYNCS.ARRIVE.TRANS64.RED.A1T0 RZ, [R0+URZ], RZ ;  /* 0x000000ff00ff99a7 */ /* 0x0001e2000810043f */
[----:B------:R-:W-:-:S02]  /*16c50*/  ISETP.LT.OR P5, PT, R187, 0x2, P5 ;  /* 0x00000002bb00780c */ /* 0x000fc40002fa1670 */
[----:B------:R-:W-:Y:S02]  /*16c60*/  FSEL R159, R159, -INF , !P6 ;  /* 0xff8000009f9f7808 */ /* 0x000fe40007000000 */
[----:B------:R-:W-:Y:S02]  /*16c70*/  ISETP.GT.AND P6, PT, R188, 0x18, P3 ;  /* 0x00000018bc00780c */ /* 0x000fe40001fc4270 */
[----:B------:R-:W-:Y:S02]  /*16c80*/  FSEL R155, R155, -INF , !P5 ;  /* 0xff8000009b9b7808 */ /* 0x000fe40006800000 */
[----:B0-----:R-:W-:Y:S02]  /*16c90*/  FMNMX.FTZ R0, R152, R5, !PT ;  /* 0x0000000598007209 */ /* 0x001fe40007810000 */
[----:B------:R-:W-:Y:S02]  /*16ca0*/  ISETP.LT.OR P6, PT, R187, 0x19, P6 ;  /* 0x00000019bb00780c */ /* 0x000fe400037c1670 */
[----:B------:R-:W-:-:S02]  /*16cb0*/  FMNMX.FTZ R0, R153, R0, !PT ;  /* 0x0000000099007209 */ /* 0x000fc40007810000 */
[----:B------:R-:W-:Y:S02]  /*16cc0*/  FSEL R166, R166, -INF , !P6 ;  /* 0xff800000a6a67808 */ /* 0x000fe40007000000 */
[----:B------:R-:W-:Y:S02]  /*16cd0*/  FMNMX.FTZ R0, R156, R0, !PT ;  /* 0x000000009c007209 */ /* 0x000fe40007810000 */
[----:B------:R-:W-:Y:S02]  /*16ce0*/  ISETP.GT.AND P6, PT, R188, 0x21, P3 ;  /* 0x00000021bc00780c */ /* 0x000fe40001fc4270 */
[----:B------:R-:W-:Y:S02]  /*16cf0*/  FMNMX.FTZ R0, R157, R0, !PT ;  /* 0x000000009d007209 */ /* 0x000fe40007810000 */
[----:B------:R-:W-:Y:S02]  /*16d00*/  ISETP.LT.OR P6, PT, R187, 0x22, P6 ;  /* 0x00000022bb00780c */ /* 0x000fe400037c1670 */
[----:B------:R-:W-:-:S02]  /*16d10*/  FMNMX.FTZ R0, R160, R0, !PT ;  /* 0x00000000a0007209 */ /* 0x000fc40007810000 */
[----:B------:R-:W-:Y:S02]  /*16d20*/  FSEL R171, R171, -INF , !P6 ;  /* 0xff800000abab7808 */ /* 0x000fe40007000000 */
[----:B------:R-:W-:Y:S02]  /*16d30*/  FMNMX.FTZ R0, R161, R0, !PT ;  /* 0x00000000a1007209 */ /* 0x000fe40007810000 */
[----:B------:R-:W-:Y:S02]  /*16d40*/  ISETP.GT.AND P6, PT, R188, RZ, P3 ;  /* 0x000000ffbc00720c */ /* 0x000fe40001fc4270 */
[----:B------:R-:W-:Y:S02]  /*16d50*/  FMNMX.FTZ R0, R189, R0, !PT ;  /* 0x00000000bd007209 */ /* 0x000fe40007810000 */
        /* <DEDUP_REMOVED lines=16> */
[C---:B------:R-:W-:Y:S02]  /*16e60*/  ISETP.GT.AND P5, PT, R188.reuse, 0x28, P3 ;  /* 0x00000028bc00780c */ /* 0x040fe40001fa4270 */
[----:B------:R-:W-:Y:S02]  /*16e70*/  FMNMX.FTZ R0, R181, R0, !PT ;  /* 0x00000000b5007209 */ /* 0x000fe40007810000 */
[----:B------:R-:W-:Y:S02]  /*16e80*/  ISETP.LT.OR P5, PT, R187, 0x29, P5 ;  /* 0x00000029bb00780c */ /* 0x000fe40002fa1670 */
[----:B------:R-:W-:Y:S01]  /*16e90*/  ISETP.GT.AND P6, PT, R188, 0x38, P3 ;  /* 0x00000038bc00780c */ /* 0x000fe20001fc4270 */
[----:B------:R-:W0:Y:S01]  /*16ea0*/  SHFL.BFLY PT, R2, R0, 0x2, 0x1f ;  /* 0x0c401f0000027f89 */ /* 0x000e2200000e0000 */
[----:B------:R-:W-:-:S02]  /*16eb0*/  FSEL R174, R174, -INF , !P5 ;  /* 0xff800000aeae7808 */ /* 0x000fc40006800000 */
[----:B------:R-:W-:Y:S02]  /*16ec0*/  ISETP.GT.AND P5, PT, R188, 0x30, P3 ;  /* 0x00000030bc00780c */ /* 0x000fe40001fa4270 */
[C---:B------:R-:W-:Y:S02]  /*16ed0*/  ISETP.LT.OR P6, PT, R187.reuse, 0x39, P6 ;  /* 0x00000039bb00780c */ /* 0x040fe400037c1670 */
[----:B------:R-:W-:Y:S02]  /*16ee0*/  ISETP.LT.OR P5, PT, R187, 0x31, P5 ;  /* 0x00000031bb00780c */ /* 0x000fe40002fa1670 */
[----:B------:R-:W-:Y:S02]  /*16ef0*/  FSEL R182, R182, -INF , !P6 ;  /* 0xff800000b6b67808 */ /* 0x000fe40007000000 */
[----:B------:R-:W-:Y:S02]  /*16f00*/  FSEL R178, R178, -INF , !P5 ;  /* 0xff800000b2b27808 */ /* 0x000fe40006800000 */
[----:B0-----:R-:W-:-:S05]  /*16f10*/  FMNMX.FTZ R2, R0, R2, !PT ;  /* 0x0000000200027209 */ /* 0x001fca0007810000 */
[----:B------:R-:W0:Y:S02]  /*16f20*/  SHFL.BFLY PT, R164, R2, 0x1, 0x1f ;  /* 0x0c201f0002a47f89 */ /* 0x000e2400000e0000 */
[----:B0-----:R-:W-:-:S04]  /*16f30*/  FMNMX.FTZ R164, R2, R164, !PT ;  /* 0x000000a402a47209 */ /* 0x001fc80007810000 */
[C---:B------:R-:W-:Y:S01]  /*16f40*/  FSETP.NEU.FTZ.AND P4, PT, R164.reuse, -INF , PT ;  /* 0xff800000a400780b */ /* 0x040fe20003f9d000 */
[----:B------:R-:W-:-:S03]  /*16f50*/  FMUL.FTZ R0, R164, R3 ;  /* 0x00000003a4007220 */ /* 0x000fc60000410000 */
[----:B------:R-:W-:Y:S02]  /*16f60*/  FSEL R2, R164, RZ, P4 ;  /* 0x000000ffa4027208 */ /* 0x000fe40002000000 */
[----:B------:R-:W-:Y:S02]  /*16f70*/  FSEL R0, R0, RZ, P4 ;  /* 0x000000ff00007208 */ /* 0x000fe40002000000 */
[----:B------:R-:W-:Y:S01]  /*16f80*/  ISETP.GT.AND P4, PT, R188, 0x8, P3 ;  /* 0x00000008bc00780c */ /* 0x000fe20001f84270 */
[----:B------:R-:W-:Y:S01]  /*16f90*/  FADD.FTZ R2, -R2, R5 ;  /* 0x0000000502027221 */ /* 0x000fe20000010100 */
[----:B------:R-:W-:Y:S01]  /*16fa0*/  FMNMX.FTZ R5, R154, R4, !PT ;  /* 0x000000049a057209 */ /* 0x000fe20007810000 */
[-CC-:B------:R-:W-:Y:S01]  /*16fb0*/  FFMA.FTZ R152, R152, R3.reuse, -R0.reuse ;  /* 0x0000000398987223 */ /* 0x180fe20000010800 */
[----:B------:R-:W-:Y:S01]  /*16fc0*/  ISETP.LT.OR P4, PT, R187, 0x9, P4 ;  /* 0x00000009bb00780c */ /* 0x000fe20002781670 */
[--C-:B------:R-:W-:Y:S01]  /*16fd0*/  FFMA.FTZ R153, R153, R3, -R0.reuse ;  /* 0x0000000399997223 */ /* 0x100fe20000010800 */
[----:B------:R-:W-:Y:S01]  /*16fe0*/  FMNMX.FTZ R5, R155, R5, !PT ;  /* 0x000000059b057209 */ /* 0x000fe20007810000 */
[-C--:B------:R-:W-:Y:S01]  /*16ff0*/  FMUL.FTZ R2, R2, R3.reuse ;  /* 0x0000000302027220 */ /* 0x080fe20000410000 */
[----:B------:R-:W-:Y:S01]  /*17000*/  FSEL R158, R158, -INF , !P4 ;  /* 0xff8000009e9e7808 */ /* 0x000fe20006000000 */
[-CC-:B------:R-:W-:Y:S01]  /*17010*/  FFMA.FTZ R156, R156, R3.reuse, -R0.reuse ;  /* 0x000000039c9c7223 */ /* 0x180fe20000010800 */
[----:B------:R-:W-:Y:S01]  /*17020*/  ISETP.GT.AND P4, PT, R188, 0x11, P3 ;  /* 0x00000011bc00780c */ /* 0x000fe20001f84270 */
[--C-:B------:R-:W-:Y:S01]  /*17030*/  FFMA.FTZ R157, R157, R3, -R0.reuse ;  /* 0x000000039d9d7223 */ /* 0x100fe20000010800 */
        /* <DEDUP_REMOVED lines=23> */
[----:B------:R-:W-:Y:S01]  /*171b0*/  FFMA.FTZ R181, R181, R3, -R0 ;  /* 0x00000003b5b57223 */ /* 0x000fe20000010800 */
[----:B------:R-:W-:Y:S01]  /*171c0*/  FMNMX.FTZ R5, R170, R5, !PT ;  /* 0x00000005aa057209 */ /* 0x000fe20007810000 */
[----:B------:R-:W-:Y:S01]  /*171d0*/  MUFU.EX2 R152, R152 ;  /* 0x0000009800987308 */ /* 0x000fe20000000800 */
[----:B------:R-:W-:-:S02]  /*171e0*/  ISETP.LT.OR P4, PT, R187, 0x2a, P4 ;  /* 0x0000002abb00780c */ /* 0x000fc40002781670 */
[----:B------:R-:W-:Y:S02]  /*171f0*/  FMNMX.FTZ R5, R171, R5, !PT ;  /* 0x00000005ab057209 */ /* 0x000fe40007810000 */
[----:B------:R-:W-:Y:S02]  /*17200*/  FSEL R175, R175, -INF , !P4 ;  /* 0xff800000afaf7808 */ /* 0x000fe40006000000 */
[----:B------:R-:W-:Y:S01]  /*17210*/  ISETP.GT.AND P4, PT, R188, 0x31, P3 ;  /* 0x00000031bc00780c */ /* 0x000fe20001f84270 */
[----:B------:R-:W0:Y:S01]  /*17220*/  MUFU.EX2 R0, R2 ;  /* 0x0000000200007308 */ /* 0x000e220000000800 */
[----:B------:R-:W-:Y:S02]  /*17230*/  FMNMX.FTZ R5, R174, R5, !PT ;  /* 0x00000005ae057209 */ /* 0x000fe40007810000 */
[----:B------:R-:W-:Y:S02]  /*17240*/  ISETP.LT.OR P4, PT, R187, 0x32, P4 ;  /* 0x00000032bb00780c */ /* 0x000fe40002781670 */
[----:B------:R-:W-:-:S02]  /*17250*/  FMNMX.FTZ R5, R175, R5, !PT ;  /* 0x00000005af057209 */ /* 0x000fc40007810000 */
[----:B------:R-:W-:Y:S01]  /*17260*/  ISETP.GT.AND P3, PT, R188, 0x39, P3 ;  /* 0x00000039bc00780c */ /* 0x000fe20001f64270 */
[----:B------:R-:W1:Y:S01]  /*17270*/  MUFU.EX2 R153, R153 ;  /* 0x0000009900997308 */ /* 0x000e620000000800 */
[----:B------:R-:W-:Y:S02]  /*17280*/  FSEL R179, R179, -INF , !P4 ;  /* 0xff800000b3b37808 */ /* 0x000fe40006000000 */
[----:B------:R-:W-:Y:S02]  /*17290*/  FMNMX.FTZ R5, R178, R5, !PT ;  /* 0x00000005b2057209 */ /* 0x000fe40007810000 */
[----:B------:R-:W-:Y:S02]  /*172a0*/  ISETP.LT.OR P3, PT, R187, 0x3a, P3 ;  /* 0x0000003abb00780c */ /* 0x000fe40001f61670 */
[----:B------:R-:W-:Y:S01]  /*172b0*/  FMNMX.FTZ R5, R179, R5, !PT ;  /* 0x00000005b3057209 */ /* 0x000fe20007810000 */
[----:B------:R-:W3:Y:S01]  /*172c0*/  MUFU.EX2 R156, R156 ;  /* 0x0000009c009c7308 */ /* 0x000ee20000000800 */
[----:B------:R-:W-:Y:S01]  /*172d0*/  FSEL R183, R183, -INF , !P3 ;  /* 0xff800000b7b77808 */ /* 0x000fe20005800000 */
[----:B0-----:R-:W-:Y:S01]  /*172e0*/  FFMA.FTZ R2, R0, R230, R152 ;  /* 0x000000e600027223 */ /* 0x001fe20000010098 */
[----:B------:R-:W-:-:S04]  /*172f0*/  FMNMX.FTZ R5, R182, R5, !PT ;  /* 0x00000005b6057209 */ /* 0x000fc80007810000 */
[----:B------:R-:W-:Y:S01]  /*17300*/  FMNMX.FTZ R5, R183, R5, !PT ;  /* 0x00000005b7057209 */ /* 0x000fe20007810000 */
[----:B------:R-:W0:Y:S01]  /*17310*/  MUFU.EX2 R157, R157 ;  /* 0x0000009d009d7308 */ /* 0x000e220000000800 */
[C---:B-1----:R-:W-:Y:S01]  /*17320*/  F2FP.F16.F32.PACK_AB R196, R153.reuse, R152 ;  /* 0x0000009899c4723e */ /* 0x042fe200000000ff */
[----:B------:R-:W-:Y:S02]  /*17330*/  FADD.FTZ R2, R153, R2 ;  /* 0x0000000299027221 */ /* 0x000fe40000010000 */
[----:B------:R-:W1:Y:S04]  /*17340*/  SHFL.BFLY PT, R152, R5, 0x2, 0x1f ;  /* 0x0c401f0005987f89 */ /* 0x000e6800000e0000 */
[----:B------:R-:W4:Y:S01]  /*17350*/  MUFU.EX2 R160, R160 ;  /* 0x000000a000a07308 */ /* 0x000f220000000800 */
[----:B---3--:R-:W-:-:S07]  /*17360*/  FADD.FTZ R2, R156, R2 ;  /* 0x000000029c027221 */ /* 0x008fce0000010000 */
[----:B------:R-:W3:Y:S01]  /*17370*/  MUFU.EX2 R161, R161 ;  /* 0x000000a100a17308 */ /* 0x000ee20000000800 */
[C---:B0-----:R-:W-:Y:S01]  /*17380*/  FADD.FTZ R2, R157.reuse, R2 ;  /* 0x000000029d027221 */ /* 0x041fe20000010000 */
[----:B------:R-:W-:-:S06]  /*17390*/  F2FP.F16.F32.PACK_AB R198, R157, R156 ;  /* 0x0000009c9dc6723e */ /* 0x000fcc00000000ff */
[----:B------:R-:W-:Y:S01]  /*173a0*/  MUFU.EX2 R189, R189 ;  /* 0x000000bd00bd7308 */ /* 0x000fe20000000800 */
[----:B----4-:R-:W-:Y:S01]  /*173b0*/  FADD.FTZ R2, R160, R2 ;  /* 0x00000002a0027221 */ /* 0x010fe20000010000 */
[----:B-1----:R-:W-:-:S06]  /*173c0*/  FMNMX.FTZ R5, R5, R152, !PT ;  /* 0x0000009805057209 */ /* 0x002fcc0007810000 */
[----:B------:R-:W0:Y:S01]  /*173d0*/  MUFU.EX2 R165, R165 ;  /* 0x000000a500a57308 */ /* 0x000e220000000800 */
[----:B------:R-:W1:Y:S01]  /*173e0*/  SHFL.BFLY PT, R152, R5, 0x1, 0x1f ;  /* 0x0c201f0005987f89 */ /* 0x000e6200000e0000 */
[C---:B---3--:R-:W-:Y:S01]  /*173f0*/  FADD.FTZ R2, R161.reuse, R2 ;  /* 0x00000002a1027221 */ /* 0x048fe20000010000 */
[----:B------:R-:W-:-:S05]  /*17400*/  F2FP.F16.F32.PACK_AB R192, R161, R160 ;  /* 0x000000a0a1c0723e */ /* 0x000fca00000000ff */
[----:B------:R-:W-:Y:S08]  /*17410*/  MUFU.EX2 R168, R168 ;  /* 0x000000a800a87308 */ /* 0x000ff00000000800 */
[----:B------:R-:W3:Y:S01]  /*17420*/  MUFU.EX2 R169, R169 ;  /* 0x000000a900a97308 */ /* 0x000ee20000000800 */
[----:B0-----:R-:W-:-:S07]  /*17430*/  F2FP.F16.F32.PACK_AB R194, R165, R189 ;  /* 0x000000bda5c2723e */ /* 0x001fce00000000ff */
[----:B------:R-:W-:Y:S01]  /*17440*/  MUFU.EX2 R172, R172 ;  /* 0x000000ac00ac7308 */ /* 0x000fe20000000800 */
[----:B-1----:R-:W-:-:S04]  /*17450*/  FMNMX.FTZ R152, R5, R152, !PT ;  /* 0x0000009805987209 */ /* 0x002fc80007810000 */
[C---:B------:R-:W-:Y:S01]  /*17460*/  FSETP.NEU.FTZ.AND P3, PT, R152.reuse, -INF , PT ;  /* 0xff8000009800780b */ /* 0x040fe20003f7d000 */
[CC--:B------:R-:W-:Y:S02]  /*17470*/  FMUL.FTZ R5, R152.reuse, R3.reuse ;  /* 0x0000000398057220 */ /* 0x0c0fe40000410000 */
[----:B------:R-:W0:Y:S01]  /*17480*/  MUFU.EX2 R173, R173 ;  /* 0x000000ad00ad7308 */ /* 0x000e220000000800 */
[----:B------:R-:W-:Y:S02]  /*17490*/  FSEL R153, R152, RZ, P3 ;  /* 0x000000ff98997208 */ /* 0x000fe40001800000 */
[----:B------:R-:W-:Y:S02]  /*174a0*/  FSEL R5, R5, RZ, P3 ;  /* 0x000000ff05057208 */ /* 0x000fe40001800000 */
[----:B---3--:R-:W-:Y:S01]  /*174b0*/  F2FP.F16.F32.PACK_AB R188, R169, R168 ;  /* 0x000000a8a9bc723e */ /* 0x008fe200000000ff */
[----:B------:R-:W-:Y:S01]  /*174c0*/  FADD.FTZ R153, -R153, R4 ;  /* 0x0000000499997221 */ /* 0x000fe20000010100 */
[----:B------:R-:W-:Y:S01]  /*174d0*/  FADD.FTZ R4, R189, R2 ;  /* 0x00000002bd047221 */ /* 0x000fe20000010000 */
[-CC-:B------:R-:W-:Y:S01]  /*174e0*/  FFMA.FTZ R154, R154, R3.reuse, -R5.reuse ;  /* 0x000000039a9a7223 */ /* 0x180fe20000010805 */
[-CC-:B------:R-:W-:Y:S01]  /*174f0*/  FFMA.FTZ R155, R155, R3.reuse, -R5.reuse ;  /* 0x000000039b9b7223 */ /* 0x180fe20000010805 */
[-C--:B------:R-:W-:Y:S01]  /*17500*/  FMUL.FTZ R153, R153, R3.reuse ;  /* 0x0000000399997220 */ /* 0x080fe20000410000 */
        /* <DEDUP_REMOVED lines=11> */
[----:B------:R-:W1:Y:S01]  /*175c0*/  MUFU.EX2 R2, R153 ;  /* 0x0000009900027308 */ /* 0x000e620000000800 */
[-CC-:B------:R-:W-:Y:S01]  /*175d0*/  FFMA.FTZ R178, R178, R3.reuse, -R5.reuse ;  /* 0x00000003b2b27223 */ /* 0x180fe20000010805 */
[----:B------:R-:W-:Y:S01]  /*175e0*/  FADD.FTZ R4, R165, R4 ;  /* 0x00000004a5047221 */ /* 0x000fe20000010000 */
[-CC-:B------:R-:W-:Y:S01]  /*175f0*/  FFMA.FTZ R179, R179, R3.reuse, -R5.reuse ;  /* 0x00000003b3b37223 */ /* 0x180fe20000010805 */
[-CC-:B------:R-:W-:Y:S01]  /*17600*/  FFMA.FTZ R182, R182, R3.reuse, -R5.reuse ;  /* 0x00000003b6b67223 */ /* 0x180fe20000010805 */
[----:B------:R-:W-:Y:S01]  /*17610*/  FFMA.FTZ R5, R183, R3, -R5 ;  /* 0x00000003b7057223 */ /* 0x000fe20000010805 */
[----:B------:R-:W-:Y:S01]  /*17620*/  FADD.FTZ R4, R168, R4 ;  /* 0x00000004a8047221 */ /* 0x000fe20000010000 */
[C---:B--2---:R-:W-:Y:S01]  /*17630*/  ISETP.GT.AND P3, PT, R204.reuse, R200, PT ;  /* 0x000000c8cc00720c */ /* 0x044fe20003f64270 */
[----:B------:R-:W2:Y:S01]  /*17640*/  MUFU.EX2 R155, R155 ;  /* 0x0000009b009b7308 */ /* 0x000ea20000000800 */
[----:B0-----:R-:W-:Y:S01]  /*17650*/  F2FP.F16.F32.PACK_AB R190, R173, R172 ;  /* 0x000000acadbe723e */ /* 0x001fe200000000ff */
[----:B------:R-:W-:Y:S01]  /*17660*/  FADD.FTZ R4, R169, R4 ;  /* 0x00000004a9047221 */ /* 0x000fe20000010000 */
[----:B------:R-:W-:Y:S01]  /*17670*/  IADD3 R204, R204, -0x1, RZ ;  /* 0xffffffffcccc7810 */ /* 0x000fe20007ffe0ff */
[----:B------:R-:W-:-:S02]  /*17680*/  IMAD.MOV.U32 R200, RZ, RZ, R231 ;  /* 0x000000ffffc87224 */ /* 0x000fc400078e00e7 */
[----:B------:R-:W-:Y:S02]  /*17690*/  FADD.FTZ R4, R172, R4 ;  /* 0x00000004ac047221 */ /* 0x000fe40000010000 */
[----:B------:R-:W0:Y:S01]  /*176a0*/  MUFU.EX2 R158, R158 ;  /* 0x0000009e009e7308 */ /* 0x000e220000000800 */
[----:B-1----:R-:W-:Y:S01]  /*176b0*/  FFMA.FTZ R229, R2, R229, R154 ;  /* 0x000000e502e57223 */ /* 0x002fe2000001009a */
[----:B------:R-:W-:-:S06]  /*176c0*/  FADD.FTZ R4, R173, R4 ;  /* 0x00000004ad047221 */ /* 0x000fcc0000010000 */
[----:B------:R-:W1:Y:S01]  /*176d0*/  MUFU.EX2 R159, R159 ;  /* 0x0000009f009f7308 */ /* 0x000e620000000800 */
[C---:B--2---:R-:W-:Y:S01]  /*176e0*/  FADD.FTZ R229, R155.reuse, R229 ;  /* 0x000000e59be57221 */ /* 0x044fe20000010000 */
        /* <DEDUP_REMOVED lines=29> */
[----:B--2---:R-:W-:-:S07]  /*178c0*/  FADD.FTZ R229, R178, R229 ;  /* 0x000000e5b2e57221 */ /* 0x004fce0000010000 */
[----:B------:R-:W2:Y:S01]  /*178d0*/  MUFU.EX2 R180, R180 ;  /* 0x000000b400b47308 */ /* 0x000ea20000000800 */
[C---:B0-----:R-:W-:Y:S01]  /*178e0*/  FADD.FTZ R4, R177.reuse, R4 ;  /* 0x00000004b1047221 */ /* 0x041fe20000010000 */
[----:B------:R-:W-:-:S06]  /*178f0*/  F2FP.F16.F32.PACK_AB R184, R177, R176 ;  /* 0x000000b0b1b8723e */ /* 0x000fcc00000000ff */
[----:B------:R-:W0:Y:S01]  /*17900*/  MUFU.EX2 R182, R182 ;  /* 0x000000b600b67308 */ /* 0x000e220000000800 */
[C---:B-1----:R-:W-:Y:S01]  /*17910*/  FADD.FTZ R229, R179.reuse, R229 ;  /* 0x000000e5b3e57221 */ /* 0x042fe20000010000 */
[----:B------:R-:W-:-:S06]  /*17920*/  F2FP.F16.F32.PACK_AB R185, R179, R178 ;  /* 0x000000b2b3b9723e */ /* 0x000fcc00000000ff */
[----:B------:R-:W1:Y:S01]  /*17930*/  MUFU.EX2 R181, R181 ;  /* 0x000000b500b57308 */ /* 0x000e620000000800 */
[----:B--2---:R-:W-:-:S07]  /*17940*/  FADD.FTZ R4, R180, R4 ;  /* 0x00000004b4047221 */ /* 0x004fce0000010000 */
[----:B------:R-:W2:Y:S01]  /*17950*/  MUFU.EX2 R5, R5 ;  /* 0x0000000500057308 */ /* 0x000ea20000000800 */
[----:B0-----:R-:W-:Y:S01]  /*17960*/  FADD.FTZ R229, R182, R229 ;  /* 0x000000e5b6e57221 */ /* 0x001fe20000010000 */
[C---:B-1----:R-:W-:Y:S01]  /*17970*/  FADD.FTZ R230, R181.reuse, R4 ;  /* 0x00000004b5e67221 */ /* 0x042fe20000010000 */
[----:B------:R-:W-:Y:S02]  /*17980*/  F2FP.F16.F32.PACK_AB R186, R181, R180 ;  /* 0x000000b4b5ba723e */ /* 0x000fe400000000ff */
[----:B------:R-:W-:Y:S01]  /*17990*/  MOV R4, R152 ;  /* 0x0000009800047202 */ /* 0x000fe20000000f00 */
[C---:B--2---:R-:W-:Y:S01]  /*179a0*/  FADD.FTZ R229, R5.reuse, R229 ;  /* 0x000000e505e57221 */ /* 0x044fe20000010000 */
[----:B------:R-:W-:Y:S01]  /*179b0*/  F2FP.F16.F32.PACK_AB R187, R5, R182 ;  /* 0x000000b605bb723e */ /* 0x000fe200000000ff */
[----:B------:R-:W-:Y:S01]  /*179c0*/  IMAD.MOV.U32 R5, RZ, RZ, R164 ;  /* 0x000000ffff057224 */ /* 0x000fe200078e00a4 */
[----:B------:R-:W-:Y:S06]  /*179d0*/  @P3 BRA `(.L_x_1589) ;  /* 0xffffffd4005c3947 */ /* 0x000fec000383ffff */
[----:B------:R-:W-:Y:S05]  /*179e0*/  BSYNC B0 ;  /* 0x0000000000007941 */ /* 0x000fea0003800000 */
.L_x_1570:
[----:B------:R-:W-:Y:S01]  /*179f0*/  IMAD.MOV.U32 R4, RZ, RZ, R152 ;  /* 0x000000ffff047224 */ /* 0x000fe200078e0098 */
[----:B------:R-:W-:Y:S01]  /*17a00*/  MOV R205, R234 ;  /* 0x000000ea00cd7202 */ /* 0x000fe20000000f00 */
[----:B------:R-:W-:Y:S02]  /*17a10*/  IMAD.MOV.U32 R5, RZ, RZ, R164 ;  /* 0x000000ffff057224 */ /* 0x000fe400078e00a4 */
[----:B------:R-:W-:-:S07]  /*17a20*/  IMAD.MOV.U32 R200, RZ, RZ, R231 ;  /* 0x000000ffffc87224 */ /* 0x000fce00078e00e7 */
.L_x_1569:
[----:B------:R-:W-:Y:S05]  /*17a30*/  BSYNC B1 ;  /* 0x0000000000017941 */ /* 0x000fea0003800000 */
.L_x_1568:
[----:B------:R-:W2:Y:S01]  /*17a40*/  LDL R152, [R1+0x14] ;  /* 0x0000140001987983 */ /* 0x000ea20000100800 */
[----:B------:R-:W0:Y:S01]  /*17a50*/  LDC R155, c[0x0][0x9e4] ;  /* 0x00027900ff9b7b82 */ /* 0x000e220000000800 */
[----:B------:R-:W-:Y:S02]  /*17a60*/  IADD3 R154, R226, 0x80, -R227 ;  /* 0x00000080e29a7810 */ /* 0x000fe40007ffe8e3 */
[----:B0-----:R-:W-:-:S03]  /*17a70*/  ISETP.GE.AND P5, PT, R155, 0x1, PT ;  /* 0x000000019b00780c */ /* 0x001fc60003fa6270 */
[----:B--2---:R-:W-:-:S04]  /*17a80*/  IMAD R154, R152, 0x80, R154 ;  /* 0x00000080989a7824 */ /* 0x004fc800078e029a */
[----:B------:R-:W-:-:S06]  /*17a90*/  IMAD.IADD R232, R154, 0x1, -R232 ;  /* 0x000000019ae87824 */ /* 0x000fcc00078e0ae8 */
[----:B------:R-:W-:Y:S05]  /*17aa0*/  @!P5 BRA `(.L_x_1590) ;  /* 0x000000000044d947 */ /* 0x000fea0003800000 */
        /* <DEDUP_REMOVED lines=10> */
.L_x_1592:
[----:B------:R-:W-:-:S13]  /*17b50*/  ISETP.NE.AND P2, PT, R155, 0x1, PT ;  /* 0x000000019b00780c */ /* 0x000fda0003f45270 */
[----:B------:R-:W0:Y:S02]  /*17b60*/  @P2 LDC.64 R152, c[0x0][0x9e8] ;  /* 0x00027a00ff982b82 */ /* 0x000e240000000a00 */
[----:B0-----:R-:W-:-:S05]  /*17b70*/  @P2 IMAD.HI.U32 R152, R154, R152, RZ ;  /* 0x000000989a982227 */ /* 0x001fca00078e00ff */
[----:B------:R-:W-:-:S07]  /*17b80*/  @P2 SHF.R.U32.HI R154, RZ, R153, R152 ;  /* 0x00000099ff9a2219 */ /* 0x000fce0000011698 */
.L_x_1593:
[----:B------:R-:W-:Y:S05]  /*17b90*/  BSYNC B0 ;  /* 0x0000000000007941 */ /* 0x000fea0003800000 */
.L_x_1591:
[----:B------:R-:W-:-:S05]  /*17ba0*/  IMAD R154, R154, R155, RZ ;  /* 0x0000009b9a9a7224 */ /* 0x000fca00078e02ff */
[----:B------:R-:W-:-:S07]  /*17bb0*/  VIMNMX R232, R232, R154, !PT ;  /* 0x0000009ae8e87248 */ /* 0x000fce0007fe0100 */
.L_x_1590:
[----:B------:R-:W2:Y:S01]  /*17bc0*/  LDL R153, [R1+0x54] ;  /* 0x0000540001997983 */ /* 0x000ea20000100800 */
[----:B------:R-:W-:Y:S01]  /*17bd0*/  VIADD R232, R232, 0x3f ;  /* 0x0000003fe8e87836 */ /* 0x000fe20000000000 */
[----:B------:R-:W-:Y:S04]  /*17be0*/  BSSY B0, `(.L_x_1594) ;  /* 0x0000209000007945 */ /* 0x000fe80003800000 */
[----:B------:R-:W-:-:S04]  /*17bf0*/  SHF.R.S32.HI R152, RZ, 0x1f, R232 ;  /* 0x0000001fff987819 */ /* 0x000fc800000114e8 */
[----:B------:R-:W-:-:S04]  /*17c00*/  LEA.HI R152, R152, R232, RZ, 0x6 ;  /* 0x000000e898987211 */ /* 0x000fc800078f30ff */
[----:B------:R-:W-:-:S04]  /*17c10*/  SHF.R.S32.HI R152, RZ, 0x6, R152 ;  /* 0x00000006ff987819 */ /* 0x000fc80000011498 */
[----:B--2---:R-:W-:-:S04]  /*17c20*/  VIMNMX R237, R153, R152, !PT ;  /* 0x0000009899ed7248 */ /* 0x004fc80007fe0100 */
[----:B------:R-:W-:-:S13]  /*17c30*/  ISETP.GE.AND P2, PT, R204, R237, PT ;  /* 0x000000edcc00720c */ /* 0x000fda0003f46270 */
[----:B------:R-:W-:Y:S05]  /*17c40*/  @!P2 BRA `(.L_x_1595) ;  /* 0x000000200008a947 */ /* 0x000fea0003800000 */
[----:B------:R-:W-:Y:S01]  /*17c50*/  BSSY B1, `(.L_x_1595) ;  /* 0x0000201000017945 */ /* 0x000fe20003800000 */
[----:B------:R-:W-:Y:S01]  /*17c60*/  MOV R231, R4 ;  /* 0x0000000400e77202 */ /* 0x000fe20000000f00 */
[----:B------:R-:W-:Y:S02]  /*17c70*/  IMAD.MOV.U32 R201, RZ, RZ, R5 ;  /* 0x000000ffffc97224 */ /* 0x000fe400078e0005 */
[----:B------:R-:W-:Y:S02]  /*17c80*/  IMAD.MOV.U32 R232, RZ, RZ, R205 ;  /* 0x000000ffffe87224 */ /* 0x000fe400078e00cd */
[----:B------:R-:W-:-:S07]  /*17c90*/  IMAD.MOV.U32 R233, RZ, RZ, R200 ;  /* 0x000000ffffe97224 */ /* 0x000fce00078e00c8 */
.L_x_1606:
[----:B------:R-:W-:-:S04]  /*17ca0*/  IADD3 R200, R233, 0x1, RZ ;  /* 0x00000001e9c87810 */ /* 0x000fc80007ffe0ff */
[----:B------:R-:W-:-:S04]  /*17cb0*/  ISETP.NE.AND P2, PT, R200, 0x2, PT ;  /* 0x00000002c800780c */ /* 0x000fc80003f45270 */
[----:B------:R-:W-:Y:S02]  /*17cc0*/  SEL R205, RZ, 0x1, P2 ;  /* 0x00000001ffcd7807 */ /* 0x000fe40001000000 */
[----:B------:R-:W-:Y:S02]  /*17cd0*/  SEL R200, R200, RZ, P2 ;  /* 0x000000ffc8c87207 */ /* 0x000fe40001000000 */
[----:B------:R-:W-:Y:S01]  /*17ce0*/  LOP3.LUT R205, R232, R205, RZ, 0x3c, !PT ;  /* 0x000000cde8cd7212 */ /* 0x000fe200078e3cff */
[----:B------:R-:W-:Y:S06]  /*17cf0*/  @!P0 BRA `(.L_x_1596) ;  /* 0x0000000000048947 */ /* 0x000fec0003800000 */
[----:B------:R-:W-:Y:S01]  /*17d00*/  BPT.TRAP 0x1 ;  /* 0x000000040000795c */ /* 0x000fe20000300000 */
.L_x_1596:
[----:B------:R-:W-:Y:S01]  /*17d10*/  IMAD R4, R200, 0x8, R16 ;  /* 0x00000008c8047824 */ /* 0x000fe200078e0210 */
[----:B------:R-:W-:-:S04]  /*17d20*/  SHF.L.U32 R5, R205, 0x1f, RZ ;  /* 0x0000001fcd057819 */ /* 0x000fc800000006ff */
[----:B------:R0:W1:Y:S01]  /*17d30*/  SYNCS.PHASECHK.TRANS64.TRYWAIT P2, [R4+URZ+0x30830], R5 ;  /* 0x03083005040075a7 */ /* 0x000062000804017f */
[----:B------:R-:W-:Y:S05]  /*17d40*/  @!P0 BRA `(.L_x_1597) ;  /* 0x0000000000048947 */ /* 0x000fea0003800000 */
[----:B------:R-:W-:Y:S01]  /*17d50*/  BPT.TRAP 0x1 ;  /* 0x000000040000795c */ /* 0x000fe20000300000 */
.L_x_1597:
[----:B------:R-:W2:Y:S01]  /*17d60*/  LDL R3, [R1+0x18] ;  /* 0x0000180001037983 */ /* 0x000ea20000100800 */
[----:B------:R-:W-:Y:S01]  /*17d70*/  BSSY B2, `(.L_x_1598) ;  /* 0x0000007000027945 */ /* 0x000fe20003800000 */
[----:B--2---:R-:W-:-:S04]  /*17d80*/  IMAD R156, R200, 0x800, R3 ;  /* 0x00000800c89c7824 */ /* 0x004fc800078e0203 */
[C---:B------:R-:W-:Y:S01]  /*17d90*/  VIADD R153, R156.reuse, 0x2 ;  /* 0x000000029c997836 */ /* 0x040fe20000000000 */
[----:B------:R-:W-:Y:S01]  /*17da0*/  IADD3 R3, R156, 0x4, RZ ;  /* 0x000000049c037810 */ /* 0x000fe20007ffe0ff */
[----:B-1----:R-:W-:Y:S06]  /*17db0*/  @P2 BRA `(.L_x_1599) ;  /* 0x0000000000082947 */ /* 0x002fec0003800000 */
[----:B------:R-:W1:Y:S02]  /*17dc0*/  SYNCS.PHASECHK.TRANS64.TRYWAIT P2, [R4+URZ+0x30830], R5 ;  /* 0x03083005040075a7 */ /* 0x000e64000804017f */
[----:B-1----:R-:W-:Y:S05]  /*17dd0*/  @!P2 BRA `(.L_x_1600) ;  /* 0x00000110000ca947 */ /* 0x002fea0003800000 */
.L_x_1599:
[----:B------:R-:W-:Y:S05]  /*17de0*/  BSYNC B2 ;  /* 0x0000000000027941 */ /* 0x000fea0003800000 */
.L_x_1598:
[----:B01----:R-:W-:Y:S01]  /*17df0*/  IMAD.MOV.U32 R4, RZ, RZ, R156 ;  /* 0x000000ffff047224 */ /* 0x003fe200078e009c */
[----:B------:R-:W-:Y:S01]  /*17e00*/  R2UR UR12, R218 ;  /* 0x00000000da0c72ca */ /* 0x000fe200000e0000 */
[----:B------:R-:W-:Y:S01]  /*17e10*/  VIADD R152, R156, 0x6 ;  /* 0x000000069c987836 */ /* 0x000fe20000000000 */
[----:B------:R-:W-:Y:S01]  /*17e20*/  R2UR UR13, R219 ;  /* 0x00000000db0d72ca */ /* 0x000fe200000e0000 */
[----:B------:R-:W-:Y:S01]  /*17e30*/  IMAD.MOV.U32 R5, RZ, RZ, 0x40000040 ;  /* 0x40000040ff057424 */ /* 0x000fe200078e00ff */
[----:B------:R-:W-:Y:S01]  /*17e40*/  R2UR UR6, R4 ;  /* 0x00000000040672ca */ /* 0x000fe200000e0000 */
[----:B------:R-:W-:Y:S01]  /*17e50*/  VIADD R154, R156, 0x204 ;  /* 0x000002049c9a7836 */ /* 0x000fe20000000000 */
[----:B------:R-:W-:Y:S01]  /*17e60*/  MOV R4, R153 ;  /* 0x0000009900047202 */ /* 0x000fe20000000f00 */
[----:B------:R-:W-:Y:S01]  /*17e70*/  IMAD.MOV.U32 R153, RZ, RZ, 0x40000040 ;  /* 0x40000040ff997424 */ /* 0x000fe200078e00ff */
[----:B------:R-:W-:Y:S01]  /*17e80*/  R2UR UR10, R152 ;  /* 0x00000000980a72ca */ /* 0x000fe200000e0000 */
[----:B------:R-:W-:Y:S01]  /*17e90*/  IMAD.MOV.U32 R155, RZ, RZ, 0x40000040 ;  /* 0x40000040ff9b7424 */ /* 0x000fe200078e00ff */
        /* <DEDUP_REMOVED lines=9> */
[-C--:B------:R-:W-:Y:S01]  /*17f30*/  FMUL.FTZ R28, R28, R0.reuse ;  /* 0x000000001c1c7220 */ /* 0x080fe20000410000 */
[----:B------:R-:W-:Y:S01]  /*17f40*/  IADD3 R152, R156, 0x202, RZ ;  /* 0x000002029c987810 */ /* 0x000fe20007ffe0ff */
[-C--:B------:R-:W-:Y:S01]  /*17f50*/  FMUL.FTZ R29, R29, R0.reuse ;  /* 0x000000001d1d7220 */ /* 0x080fe20000410000 */
[----:B------:R-:W-:Y:S01]  /*17f60*/  R2UR UR14, R4 ;  /* 0x00000000040e72ca */ /* 0x000fe200000e0000 */
[C---:B------:R-:W-:Y:S01]  /*17f70*/  VIADD R4, R156.reuse, 0x206 ;  /* 0x000002069c047836 */ /* 0x040fe20000000000 */
[----:B------:R-:W-:Y:S01]  /*17f80*/  IADD3 R154, R156, 0x400, RZ ;  /* 0x000004009c9a7810 */ /* 0x000fe20007ffe0ff */
[-C--:B------:R-:W-:Y:S01]  /*17f90*/  FMUL.FTZ R32, R32, R0.reuse ;  /* 0x0000000020207220 */ /* 0x080fe20000410000 */
[----:B------:R-:W-:Y:S01]  /*17fa0*/  R2UR UR18, R152 ;  /* 0x00000000981272ca */ /* 0x000fe200000e0000 */
[----:B------:R-:W-:Y:S01]  /*17fb0*/  VIADD R152, R156, 0x402 ;  /* 0x000004029c987836 */ /* 0x000fe20000000000 */
[----:B------:R-:W-:Y:S01]  /*17fc0*/  R2UR UR26, R4 ;  /* 0x00000000041a72ca */ /* 0x000fe200000e0000 */
[----:B------:R-:W-:Y:S01]  /*17fd0*/  VIADD R4, R156, 0x404 ;  /* 0x000004049c047836 */ /* 0x000fe20000000000 */
[----:B------:R-:W-:Y:S01]  /*17fe0*/  R2UR UR30, R154 ;  /* 0x000000009a1e72ca */ /* 0x000fe200000e0000 */
[----:B------:R-:W-:Y:S01]  /*17ff0*/  VIADD R154, R156, 0x406 ;  /* 0x000004069c9a7836 */ /* 0x000fe20000000000 */
[----:B------:R-:W-:Y:S01]  /*18000*/  MOV R234, UR11 ;  /* 0x0000000b00ea7c02 */ /* 0x000fe20008000f00 */
[----:B------:R-:W-:Y:S01]  /*18010*/  UMOV UR11, UR5 ;  /* 0x00000005000b7c82 */ /* 0x000fe20008000000 */
[----:B------:R-:W-:Y:S01]  /*18020*/  MOV R3, UR10 ;  /* 0x0000000a00037c02 */ /* 0x000fe20008000f00 */
[----:B------:R-:W-:Y:S01]  /*18030*/  UMOV UR10, UR4 ;  /* 0x00000004000a7c82 */ /* 0x000fe20008000000 */
[----:B------:R-:W-:Y:S01]  /*18040*/  R2UR UR7, R5 ;  /* 0x00000000050772ca */ /* 0x000fe200000e0000 */
[-C--:B------:R-:W-:Y:S01]  /*18050*/  FMUL.FTZ R33, R33, R0.reuse ;  /* 0x0000000021217220 */ /* 0x080fe20000410000 */
[----:B------:R-:W-:Y:S01]  /*18060*/  R2UR UR34, R152 ;  /* 0x00000000982272ca */ /* 0x000fe200000e0000 */
[----:B------:R-:W-:Y:S01]  /*18070*/  VIADD R152, R156, 0x604 ;  /* 0x000006049c987836 */ /* 0x000fe20000000000 */
[----:B------:R-:W-:Y:S01]  /*18080*/  R2UR UR38, R4 ;  /* 0x00000000042672ca */ /* 0x000fe200000e0000 */
[-C--:B------:R-:W-:Y:S01]  /*18090*/  FMUL.FTZ R36, R36, R0.reuse ;  /* 0x0000000024247220 */ /* 0x080fe20000410000 */
[----:B------:R-:W-:Y:S01]  /*180a0*/  R2UR UR42, R154 ;  /* 0x000000009a2a72ca */ /* 0x000fe200000e0000 */
[----:B------:R-:W-:Y:S01]  /*180b0*/  VIADD R154, R156, 0x602 ;  /* 0x000006029c9a7836 */ /* 0x000fe20000000000 */
[----:B------:R-:W-:Y:S01]  /*180c0*/  R2UR UR4, R6 ;  /* 0x00000000060472ca */ /* 0x000fe200000e0000 */
[-C--:B------:R-:W-:Y:S01]  /*180d0*/  FMUL.FTZ R37, R37, R0.reuse ;  /* 0x0000000025257220 */ /* 0x080fe20000410000 */
[----:B------:R-:W-:Y:S01]  /*180e0*/  R2UR UR5, R7 ;  /* 0x00000000070572ca */ /* 0x000fe200000e0000 */
[-C--:B------:R-:W-:Y:S01]  /*180f0*/  FMUL.FTZ R40, R40, R0.reuse ;  /* 0x0000000028287220 */ /* 0x080fe20000410000 */
[----:B------:R-:W-:Y:S01]  /*18100*/  IADD3 R4, R156, 0x600, RZ ;  /* 0x000006009c047810 */ /* 0x000fe20007ffe0ff */
[-C--:B------:R-:W-:Y:S01]  /*18110*/  FMUL.FTZ R41, R41, R0.reuse ;  /* 0x0000000029297220 */ /* 0x080fe20000410000 */
        /* <DEDUP_REMOVED lines=28> */
[----:B------:R-:W-:Y:S01]  /*182e0*/  R2UR UR8, R224 ;  /* 0x00000000e00872ca */ /* 0x000fe200000e0000 */
[-C--:B------:R-:W-:Y:S01]  /*182f0*/  FMUL.FTZ R65, R65, R0.reuse ;  /* 0x0000000041417220 */ /* 0x080fe20000410000 */
[----:B------:R-:W-:Y:S01]  /*18300*/  R2UR UR4, R222 ;  /* 0x00000000de0472ca */ /* 0x000fe200000e0000 */
[-C--:B------:R-:W-:Y:S01]  /*18310*/  FMUL.FTZ R68, R68, R0.reuse ;  /* 0x0000000044447220 */ /* 0x080fe20000410000 */
[----:B------:R-:W-:Y:S01]  /*18320*/  R2UR UR5, R223 ;  /* 0x00000000df0572ca */ /* 0x000fe200000e0000 */
[-C--:B------:R-:W-:Y:S01]  /*18330*/  FMUL.FTZ R69, R69, R0.reuse ;  /* 0x0000000045457220 */ /* 0x080fe20000410000 */
        /* <DEDUP_REMOVED lines=184> */
.L_x_1601:
[----:B------:R-:W-:Y:S02]  /*18ec0*/  SHF.L.U32 R0, R232, 0x1f, RZ ;  /* 0x0000001fe8007819 */ /* 0x000fe400000006ff */
[----:B------:R-:W-:-:S04]  /*18ed0*/  LEA R232, R233, R16, 0x3 ;  /* 0x00000010e9e87211 */ /* 0x000fc800078e18ff */
[----:B------:R0:W1:Y:S01]  /*18ee0*/  SYNCS.PHASECHK.TRANS64.TRYWAIT P2, [R232+URZ+0x30850], R0 ;  /* 0x03085000e80075a7 */ /* 0x000062000804017f */
[----:B------:R-:W-:Y:S05]  /*18ef0*/  @!P0 BRA `(.L_x_1602) ;  /* 0x0000000000048947 */ /* 0x000fea0003800000 */
[----:B------:R-:W-:Y:S01]  /*18f00*/  BPT.TRAP 0x1 ;  /* 0x000000040000795c */ /* 0x000fe20000300000 */
.L_x_1602:
[----:B------:R-:W-:Y:S04]  /*18f10*/  BSSY B2, `(.L_x_1603) ;  /* 0x0000004000027945 */ /* 0x000fe80003800000 */
[----:B-1----:R-:W-:Y:S05]  /*18f20*/  @P2 BRA `(.L_x_1604) ;  /* 0x0000000000082947 */ /* 0x002fea0003800000 */
[----:B------:R-:W1:Y:S02]  /*18f30*/  SYNCS.PHASECHK.TRANS64.TRYWAIT P2, [R232+URZ+0x30850], R0 ;  /* 0x03085000e80075a7 */ /* 0x000e64000804017f */
[----:B-1----:R-:W-:Y:S05]  /*18f40*/  @!P2 BRA `(.L_x_1605) ;  /* 0x000000fc00c4a947 */ /* 0x002fea0003800000 */
.L_x_1604:
[----:B------:R-:W-:Y:S05]  /*18f50*/  BSYNC B2 ;  /* 0x0000000000027941 */ /* 0x000fea0003800000 */
.L_x_1603:
[----:B01----:R-:W-:Y:S01]  /*18f60*/  VIADD R0, R16, 0x400 ;  /* 0x0000040010007836 */ /* 0x003fe20000000000 */
[----:B------:R-:W-:Y:S01]  /*18f70*/  WARPGROUP.ARRIVE ;  /* 0x00000000000079c5 */ /* 0x000fe20000000000 */
[----:B------:R-:W-:Y:S01]  /*18f80*/  IMAD.MOV.U32 R3, RZ, RZ, 0x40000040 ;  /* 0x40000040ff037424 */ /* 0x000fe200078e00ff */
[----:B------:R-:W-:Y:S01]  /*18f90*/  ULDC UR4, c[0x0][0x988] ;  /* 0x0002620000047ab9 */ /* 0x000fe20000000800 */
[----:B------:R-:W-:Y:S01]  /*18fa0*/  IMAD.MOV.U32 R5, RZ, RZ, 0x40000040 ;  /* 0x40000040ff057424 */ /* 0x000fe200078e00ff */
[----:B------:R-:W-:Y:S01]  /*18fb0*/  SHF.R.U32.HI R0, RZ, 0x4, R0 ;  /* 0x00000004ff007819 */ /* 0x000fe20000011600 */
[----:B------:R-:W-:Y:S01]  /*18fc0*/  @!P1 VIADD R232, R232, 0x30860 ;  /* 0x00030860e8e89836 */ /* 0x000fe20000000000 */
[----:B------:R-:W-:Y:S01]  /*18fd0*/  R2UR UR7, R3 ;  /* 0x00000000030772ca */ /* 0x000fe200000e0000 */
[----:B------:R-:W-:Y:S01]  /*18fe0*/  IMAD.MOV.U32 R3, RZ, RZ, 0x40000040 ;  /* 0x40000040ff037424 */ /* 0x000fe200078e00ff */
[----:B------:R-:W-:Y:S02]  /*18ff0*/  LOP3.LUT R0, R0, 0x3fff, RZ, 0xc0, !PT ;  /* 0x00003fff00007812 */ /* 0x000fe400078ec0ff */
[C---:B------:R-:W-:Y:S01]  /*19000*/  ISETP.GT.AND P2, PT, R204.reuse, R237, PT ;  /* 0x000000edcc00720c */ /* 0x040fe20003f44270 */
[----:B------:R-:W-:Y:S01]  /*19010*/  VIADD R204, R204, 0xffffffff ;  /* 0xffffffffcccc7836 */ /* 0x000fe20000000000 */
[----:B------:R-:W-:-:S02]  /*19020*/  LOP3.LUT R0, R0, 0x2000000, RZ, 0xfc, !PT ;  /* 0x0200000000007812 */ /* 0x000fc400078efcff */
[----:B------:R-:W-:-:S03]  /*19030*/  @!P1 PRMT R232, RZ, 0x654, R232 ;  /* 0x00000654ffe89816 */ /* 0x000fc600000000e8 */
[----:B------:R-:W-:Y:S01]  /*19040*/  IMAD R2, R233, 0x800, R0 ;  /* 0x00000800e9027824 */ /* 0x000fe200078e0200 */
[----:B------:R-:W-:Y:S02]  /*19050*/  FMNMX.FTZ R0, R152, R201, !PT ;  /* 0x000000c998007209 */ /* 0x000fe40007810000 */
[----:B------:R-:W-:Y:S02]  /*19060*/  MOV R233, R200 ;  /* 0x000000c800e97202 */ /* 0x000fe40000000f00 */
[C---:B------:R-:W-:Y:S02]  /*19070*/  R2UR UR6, R2.reuse ;  /* 0x00000000020672ca */ /* 0x040fe400000e0000 */
[----:B------:R-:W-:Y:S02]  /*19080*/  IADD3 R4, R2, 0x80, RZ ;  /* 0x0000008002047810 */ /* 0x000fe40007ffe0ff */
[----:B------:R-:W-:-:S04]  /*19090*/  FMNMX.FTZ R0, R153, R0, !PT ;  /* 0x0000000099007209 */ /* 0x000fc80007810000 */
[----:B------:R-:W-:-:S04]  /*190a0*/  FMNMX.FTZ R0, R156, R0, !PT ;  /* 0x000000009c007209 */ /* 0x000fc80007810000 */
[----:B------:R-:W-:Y:S01]  /*190b0*/  FMNMX.FTZ R0, R157, R0, !PT ;  /* 0x000000009d007209 */ /* 0x000fe20007810000 */
[----:B------:R-:W-:Y:S01]  /*190c0*/  HGMMA.64x256x16.F32 R24, R196, gdesc[UR4].tnspB, R24, gsb0 ;  /* 0x43e00004c4187df0 */ /* 0x000fe20008000818 */
[----:B------:R-:W-:Y:S01]  /*190d0*/  R2UR UR6, R4 ;  /* 0x00000000040672ca */ /* 0x000fe200000e0000 */
[C---:B------:R-:W-:Y:S01]  /*190e0*/  VIADD R4, R2.reuse, 0x100 ;  /* 0x0000010002047836 */ /* 0x040fe20000000000 */
        /* <DEDUP_REMOVED lines=20> */
[----:B------:R-:W0:Y:S02]  /*19230*/  SHFL.BFLY PT, R4, R0, 0x2, 0x1f ;  /* 0x0c401f0000047f89 */ /* 0x000e2400000e0000 */
[----:B0-----:R-:W-:Y:S02]  /*19240*/  FMNMX.FTZ R4, R0, R4, !PT ;  /* 0x0000000400047209 */ /* 0x001fe40007810000 */
[----:B------:R-:W-:-:S03]  /*19250*/  FMNMX.FTZ R0, R154, R231, !PT ;  /* 0x000000e79a007209 */ /* 0x000fc60007810000 */
[----:B------:R-:W0:Y:S01]  /*19260*/  SHFL.BFLY PT, R5, R4, 0x1, 0x1f ;  /* 0x0c201f0004057f89 */ /* 0x000e2200000e0000 */
[----:B------:R-:W-:-:S04]  /*19270*/  FMNMX.FTZ R0, R155, R0, !PT ;  /* 0x000000009b007209 */ /* 0x000fc80007810000 */
[----:B------:R-:W-:-:S04]  /*19280*/  FMNMX.FTZ R0, R158, R0, !PT ;  /* 0x000000009e007209 */ /* 0x000fc80007810000 */
[----:B------:R-:W-:-:S04]  /*19290*/  FMNMX.FTZ R0, R159, R0, !PT ;  /* 0x000000009f007209 */ /* 0x000fc80007810000 */
[----:B------:R-:W-:-:S04]  /*192a0*/  FMNMX.FTZ R0, R162, R0, !PT ;  /* 0x00000000a2007209 */ /* 0x000fc80007810000 */
[----:B------:R-:W-:-:S04]  /*192b0*/  FMNMX.FTZ R0, R163, R0, !PT ;  /* 0x00000000a3007209 */ /* 0x000fc80007810000 */
[----:B------:R-:W-:Y:S02]  /*192c0*/  FMNMX.FTZ R0, R166, R0, !PT ;  /* 0x00000000a6007209 */ /* 0x000fe40007810000 */
        /* <DEDUP_REMOVED lines=13> */
[----:B------:R-:W-:Y:S01]  /*193a0*/  R2UR UR6, R2 ;  /* 0x00000000020672ca */ /* 0x000fe200000e0000 */
[----:B------:R-:W-:Y:S01]  /*193b0*/  FADD.FTZ R2, -R5, R201 ;  /* 0x000000c905027221 */ /* 0x000fe20000010100 */
[----:B------:R-:W-:Y:S01]  /*193c0*/  R2UR UR7, R3 ;  /* 0x00000000030772ca */ /* 0x000fe200000e0000 */
[----:B------:R-:W-:Y:S02]  /*193d0*/  IMAD.U32 R3, RZ, RZ, UR4 ;  /* 0x00000004ff037e24 */ /* 0x000fe4000f8e00ff */
[----:B------:R-:W-:Y:S02]  /*193e0*/  IMAD.MOV.U32 R201, RZ, RZ, R5 ;  /* 0x000000ffffc97224 */ /* 0x000fe400078e0005 */
[----:B------:R-:W-:-:S04]  /*193f0*/  FMUL.FTZ R2, R2, R3 ;  /* 0x0000000302027220 */ /* 0x000fc80000410000 */
[----:B------:R0:W-:Y:S02]  /*19400*/  MUFU.EX2 R0, R2 ;  /* 0x0000000200007308 */ /* 0x0001e40000000800 */
[----:B0-----:R-:W-:-:S04]  /*19410*/  FMUL.FTZ R2, R5, R3 ;  /* 0x0000000305027220 */ /* 0x001fc80000410000 */
[-CC-:B------:R-:W-:Y:S01]  /*19420*/  FFMA.FTZ R196, R153, R3.reuse, -R2.reuse ;  /* 0x0000000399c47223 */ /* 0x180fe20000010802 */
[-CC-:B------:R-:W-:Y:S01]  /*19430*/  FFMA.FTZ R198, R156, R3.reuse, -R2.reuse ;  /* 0x000000039cc67223 */ /* 0x180fe20000010802 */
[----:B------:R-:W0:Y:S01]  /*19440*/  SHFL.BFLY PT, R153, R4, 0x2, 0x1f ;  /* 0x0c401f0004997f89 */ /* 0x000e2200000e0000 */
[-CC-:B------:R-:W-:Y:S01]  /*19450*/  FFMA.FTZ R192, R161, R3.reuse, -R2.reuse ;  /* 0x00000003a1c07223 */ /* 0x180fe20000010802 */
[-CC-:B------:R-:W-:Y:S01]  /*19460*/  FFMA.FTZ R194, R164, R3.reuse, -R2.reuse ;  /* 0x00000003a4c27223 */ /* 0x180fe20000010802 */
[--C-:B------:R-:W-:Y:S01]  /*19470*/  FFMA.FTZ R156, R173, R3, -R2.reuse ;  /* 0x00000003ad9c7223 */ /* 0x100fe20000010802 */
[----:B------:R-:W-:Y:S08]  /*19480*/  MUFU.EX2 R196, R196 ;  /* 0x000000c400c47308 */ /* 0x000ff00000000800 */
[----:B------:R-:W-:Y:S08]  /*19490*/  MUFU.EX2 R198, R198 ;  /* 0x000000c600c67308 */ /* 0x000ff00000000800 */
[----:B------:R-:W-:Y:S01]  /*194a0*/  MUFU.EX2 R192, R192 ;  /* 0x000000c000c07308 */ /* 0x000fe20000000800 */
[----:B0-----:R-:W-:Y:S01]  /*194b0*/  FMNMX.FTZ R4, R4, R153, !PT ;  /* 0x0000009904047209 */ /* 0x001fe20007810000 */
[----:B------:R-:W-:-:S06]  /*194c0*/  FFMA.FTZ R153, R169, R3, -R2 ;  /* 0x00000003a9997223 */ /* 0x000fcc0000010802 */
[----:B------:R-:W-:Y:S08]  /*194d0*/  MUFU.EX2 R194, R194 ;  /* 0x000000c200c27308 */ /* 0x000ff00000000800 */
[----:B------:R-:W-:Y:S08]  /*194e0*/  MUFU.EX2 R153, R153 ;  /* 0x0000009900997308 */ /* 0x000ff00000000800 */
[----:B------:R-:W-:Y:S01]  /*194f0*/  MUFU.EX2 R156, R156 ;  /* 0x0000009c009c7308 */ /* 0x000fe20000000800 */
[----:B------:R-:W-:-:S02]  /*19500*/  WARPGROUP.DEPBAR.LE gsb0, 0x0 ;  /* 0x00008000000079c5 */ /* 0x000fc40000010000 */
[----:B------:R-:W-:Y:S01]  /*19510*/  WARPGROUP.ARRIVE ;  /* 0x00000000000079c5 */ /* 0x000fe20000000000 */
[-CC-:B------:R-:W-:Y:S01]  /*19520*/  FFMA.FTZ R189, R152, R3.reuse, -R2.reuse ;  /* 0x0000000398bd7223 */ /* 0x180fe20000010802 */
[-CC-:B------:R-:W-:Y:S01]  /*19530*/  FFMA.FTZ R152, R165, R3.reuse, -R2.reuse ;  /* 0x00000003a5987223 */ /* 0x180fe20000010802 */
[-CC-:B------:R-:W-:Y:S01]  /*19540*/  FFMA.FTZ R188, R168, R3.reuse, -R2.reuse ;  /* 0x00000003a8bc7223 */ /* 0x180fe20000010802 */
[----:B------:R-:W-:Y:S02]  /*19550*/  FFMA.FTZ R190, R172, R3, -R2 ;  /* 0x00000003acbe7223 */ /* 0x000fe40000010802 */
[----:B------:R-:W-:Y:S01]  /*19560*/  HGMMA.64x256x16.F32 R24, R184, gdesc[UR4].tnspB, R24, gsb0 ;  /* 0x43e00004b8187df0 */ /* 0x000fe20008000818 */
[----:B------:R-:W0:Y:S08]  /*19570*/  MUFU.EX2 R189, R189 ;  /* 0x000000bd00bd7308 */ /* 0x000e300000000800 */
[----:B------:R-:W-:Y:S08]  /*19580*/  MUFU.EX2 R152, R152 ;  /* 0x0000009800987308 */ /* 0x000ff00000000800 */
[----:B------:R-:W-:Y:S01]  /*19590*/  MUFU.EX2 R188, R188 ;  /* 0x000000bc00bc7308 */ /* 0x000fe20000000800 */
[----:B0-----:R-:W-:-:S04]  /*195a0*/  FFMA.FTZ R164, R0, R230, R189 ;  /* 0x000000e600a47223 */ /* 0x001fc800000100bd */
[C---:B------:R-:W-:Y:S01]  /*195b0*/  FADD.FTZ R164, R196.reuse, R164 ;  /* 0x000000a4c4a47221 */ /* 0x040fe20000010000 */
[----:B------:R-:W-:Y:S02]  /*195c0*/  F2FP.F16.F32.PACK_AB R196, R196, R189 ;  /* 0x000000bdc4c4723e */ /* 0x000fe400000000ff */
[----:B------:R-:W-:Y:S01]  /*195d0*/  MUFU.EX2 R190, R190 ;  /* 0x000000be00be7308 */ /* 0x000fe20000000800 */
[----:B------:R-:W-:Y:S01]  /*195e0*/  FADD.FTZ R164, R198, R164 ;  /* 0x000000a4c6a47221 */ /* 0x000fe20000010000 */
[----:B------:R-:W-:Y:S02]  /*195f0*/  WARPGROUP.DEPBAR.LE gsb0, 0x0 ;  /* 0x00008000000079c5 */ /* 0x000fe40000010000 */
[-CC-:B------:R-:W-:Y:S01]  /*19600*/  FFMA.FTZ R187, R160, R3.reuse, -R2.reuse ;  /* 0x00000003a0bb7223 */ /* 0x180fe20000010802 */
[-CC-:B------:R-:W-:Y:S01]  /*19610*/  FFMA.FTZ R185, R157, R3.reuse, -R2.reuse ;  /* 0x000000039db97223 */ /* 0x180fe20000010802 */
[----:B------:R-:W0:Y:S01]  /*19620*/  SHFL.BFLY PT, R160, R4, 0x1, 0x1f ;  /* 0x0c201f0004a07f89 */ /* 0x000e2200000e0000 */
[-CC-:B------:R-:W-:Y:S01]  /*19630*/  FFMA.FTZ R184, R176, R3.reuse, -R2.reuse ;  /* 0x00000003b0b87223 */ /* 0x180fe20000010802 */
[-CC-:B------:R-:W-:Y:S01]  /*19640*/  FFMA.FTZ R157, R177, R3.reuse, -R2.reuse ;  /* 0x00000003b19d7223 */ /* 0x180fe20000010802 */
[-CC-:B------:R-:W-:Y:S01]  /*19650*/  FFMA.FTZ R186, R180, R3.reuse, -R2.reuse ;  /* 0x00000003b4ba7223 */ /* 0x180fe20000010802 */
[----:B------:R-:W-:Y:S08]  /*19660*/  MUFU.EX2 R187, R187 ;  /* 0x000000bb00bb7308 */ /* 0x000ff00000000800 */
[----:B------:R-:W1:Y:S08]  /*19670*/  MUFU.EX2 R185, R185 ;  /* 0x000000b900b97308 */ /* 0x000e700000000800 */
[----:B------:R-:W-:Y:S01]  /*19680*/  MUFU.EX2 R184, R184 ;  /* 0x000000b800b87308 */ /* 0x000fe20000000800 */
[----:B0-----:R-:W-:Y:S01]  /*19690*/  FMNMX.FTZ R4, R4, R160, !PT ;  /* 0x000000a004047209 */ /* 0x001fe20007810000 */
[----:B------:R-:W-:-:S06]  /*196a0*/  FFMA.FTZ R160, R181, R3, -R2 ;  /* 0x00000003b5a07223 */ /* 0x000fcc0000010802 */
[----:B------:R-:W-:Y:S01]  /*196b0*/  MUFU.EX2 R157, R157 ;  /* 0x0000009d009d7308 */ /* 0x000fe20000000800 */
[C---:B------:R-:W-:Y:S01]  /*196c0*/  FADD.FTZ R2, -R4.reuse, R231 ;  /* 0x000000e704027221 */ /* 0x040fe20000010100 */
[-C--:B------:R-:W-:Y:S01]  /*196d0*/  FMUL.FTZ R161, R4, R3.reuse ;  /* 0x0000000304a17220 */ /* 0x080fe20000410000 */
[C---:B-1----:R-:W-:Y:S01]  /*196e0*/  FADD.FTZ R164, R185.reuse, R164 ;  /* 0x000000a4b9a47221 */ /* 0x042fe20000010000 */
[----:B------:R-:W-:Y:S01]  /*196f0*/  F2FP.F16.F32.PACK_AB R198, R185, R198 ;  /* 0x000000c6b9c6723e */ /* 0x000fe200000000ff */
[-C--:B------:R-:W-:Y:S01]  /*19700*/  FMUL.FTZ R2, R2, R3.reuse ;  /* 0x0000000302027220 */ /* 0x080fe20000410000 */
[-CC-:B------:R-:W-:Y:S01]  /*19710*/  FFMA.FTZ R197, R154, R3.reuse, -R161.reuse ;  /* 0x000000039ac57223 */ /* 0x180fe200000108a1 */
[-CC-:B------:R-:W-:Y:S01]  /*19720*/  FFMA.FTZ R154, R155, R3.reuse, -R161.reuse ;  /* 0x000000039b9a7223 */ /* 0x180fe200000108a1 */
[-CC-:B------:R-:W-:Y:S01]  /*19730*/  FFMA.FTZ R199, R158, R3.reuse, -R161.reuse ;  /* 0x000000039ec77223 */ /* 0x180fe200000108a1 */
[-CC-:B------:R-:W-:Y:S01]  /*19740*/  FFMA.FTZ R155, R159, R3.reuse, -R161.reuse ;  /* 0x000000039f9b7223 */ /* 0x180fe200000108a1 */
[----:B------:R-:W-:Y:S01]  /*19750*/  @!P1 IMAD R158, R200, 0x8, R16 ;  /* 0x00000008c89e9824 */ /* 0x000fe200078e0210 */
[----:B------:R-:W-:Y:S01]  /*19760*/  MUFU.EX2 R2, R2 ;  /* 0x0000000200027308 */ /* 0x000fe20000000800 */
[-CC-:B------:R-:W-:Y:S01]  /*19770*/  FFMA.FTZ R193, R162, R3.reuse, -R161.reuse ;  /* 0x00000003a2c17223 */ /* 0x180fe200000108a1 */
[-CC-:B------:R-:W-:Y:S01]  /*19780*/  FFMA.FTZ R163, R163, R3.reuse, -R161.reuse ;  /* 0x00000003a3a37223 */ /* 0x180fe200000108a1 */
[-CC-:B------:R-:W-:Y:S01]  /*19790*/  FFMA.FTZ R195, R166, R3.reuse, -R161.reuse ;  /* 0x00000003a6c37223 */ /* 0x180fe200000108a1 */
[----:B------:R-:W-:Y:S01]  /*197a0*/  @!P1 IADD3 R159, R158, 0x30840, RZ ;  /* 0x000308409e9f9810 */ /* 0x000fe20007ffe0ff */
[-CC-:B------:R-:W-:Y:S01]  /*197b0*/  FFMA.FTZ R162, R170, R3.reuse, -R161.reuse ;  /* 0x00000003aaa27223 */ /* 0x180fe200000108a1 */
[----:B------:R-:W-:Y:S01]  /*197c0*/  FADD.FTZ R164, R187, R164 ;  /* 0x000000a4bba47221 */ /* 0x000fe20000010000 */
[-C--:B------:R-:W-:Y:S01]  /*197d0*/  FFMA.FTZ R174, R174, R3.reuse, -R161 ;  /* 0x00000003aeae7223 */ /* 0x080fe200000108a1 */
[----:B------:R-:W0:Y:S01]  /*197e0*/  MUFU.EX2 R197, R197 ;  /* 0x000000c500c57308 */ /* 0x000e220000000800 */
[----:B------:R-:W-:Y:S01]  /*197f0*/  @!P1 PRMT R159, RZ, 0x654, R159 ;  /* 0x00000654ff9f9816 */ /* 0x000fe2000000009f */
[----:B------:R-:W-:Y:S01]  /*19800*/  FADD.FTZ R164, R192, R164 ;  /* 0x000000a4c0a47221 */ /* 0x000fe20000010000 */
[-CC-:B------:R-:W-:Y:S01]  /*19810*/  FFMA.FTZ R175, R175, R3.reuse, -R161.reuse ;  /* 0x00000003afaf7223 */ /* 0x180fe200000108a1 */
[-CC-:B------:R-:W-:Y:S01]  /*19820*/  FFMA.FTZ R178, R178, R3.reuse, -R161.reuse ;  /* 0x00000003b2b27223 */ /* 0x180fe200000108a1 */
[----:B------:R1:W-:Y:S01]  /*19830*/  @!P1 SYNCS.ARRIVE.TRANS64.RED.A1T0 RZ, [R159+URZ], RZ ;  /* 0x000000ff9fff99a7 */ /* 0x0003e2000810043f */
[----:B------:R-:W-:Y:S01]  /*19840*/  FADD.FTZ R164, R194, R164 ;  /* 0x000000a4c2a47221 */ /* 0x000fe20000010000 */
[-CC-:B------:R-:W-:Y:S01]  /*19850*/  FFMA.FTZ R179, R179, R3.reuse, -R161.reuse ;  /* 0x00000003b3b37223 */ /* 0x180fe200000108a1 */
[----:B------:R-:W2:Y:S01]  /*19860*/  MUFU.EX2 R154, R154 ;  /* 0x0000009a009a7308 */ /* 0x000ea20000000800 */
[----:B------:R-:W-:Y:S01]  /*19870*/  FFMA.FTZ R182, R182, R3, -R161 ;  /* 0x00000003b6b67223 */ /* 0x000fe200000108a1 */
[----:B------:R-:W-:Y:S01]  /*19880*/  FADD.FTZ R164, R152, R164 ;  /* 0x000000a498a47221 */ /* 0x000fe20000010000 */
[----:B------:R-:W-:Y:S01]  /*19890*/  F2FP.F16.F32.PACK_AB R192, R192, R187 ;  /* 0x000000bbc0c0723e */ /* 0x000fe200000000ff */
[----:B------:R-:W-:-:S02]  /*198a0*/  IMAD.MOV.U32 R231, RZ, RZ, R4 ;  /* 0x000000ffffe77224 */ /* 0x000fc400078e0004 */
[----:B-1----:R-:W-:Y:S01]  /*198b0*/  FFMA.FTZ R159, R167, R3, -R161 ;  /* 0x00000003a79f7223 */ /* 0x002fe200000108a1 */
[----:B------:R-:W-:Y:S01]  /*198c0*/  FADD.FTZ R164, R188, R164 ;  /* 0x000000a4bca47221 */ /* 0x000fe20000010000 */
[----:B------:R1:W-:Y:S01]  /*198d0*/  @!P1 SYNCS.ARRIVE.TRANS64.RED.A1T0 RZ, [R232+URZ], RZ ;  /* 0x000000ffe8ff99a7 */ /* 0x0003e2000810043f */
[----:B------:R-:W3:Y:S01]  /*198e0*/  MUFU.EX2 R199, R199 ;  /* 0x000000c700c77308 */ /* 0x000ee20000000800 */
[----:B0-----:R-:W-:Y:S01]  /*198f0*/  FFMA.FTZ R229, R2, R229, R197 ;  /* 0x000000e502e57223 */ /* 0x001fe200000100c5 */
[C---:B------:R-:W-:Y:S01]  /*19900*/  FADD.FTZ R164, R153.reuse, R164 ;  /* 0x000000a499a47221 */ /* 0x040fe20000010000 */
[----:B------:R-:W-:Y:S02]  /*19910*/  F2FP.F16.F32.PACK_AB R194, R152, R194 ;  /* 0x000000c298c2723e */ /* 0x000fe400000000ff */
[----:B------:R-:W-:Y:S01]  /*19920*/  F2FP.F16.F32.PACK_AB R188, R153, R188 ;  /* 0x000000bc99bc723e */ /* 0x000fe200000000ff */
[----:B------:R-:W-:Y:S01]  /*19930*/  FADD.FTZ R164, R190, R164 ;  /* 0x000000a4bea47221 */ /* 0x000fe20000010000 */
[----:B------:R-:W-:Y:S01]  /*19940*/  F2FP.F16.F32.PACK_AB R190, R156, R190 ;  /* 0x000000be9cbe723e */ /* 0x000fe200000000ff */
[----:B------:R-:W0:Y:S01]  /*19950*/  MUFU.EX2 R155, R155 ;  /* 0x0000009b009b7308 */ /* 0x000e220000000800 */
[----:B--2---:R-:W-:Y:S01]  /*19960*/  FADD.FTZ R229, R154, R229 ;  /* 0x000000e59ae57221 */ /* 0x004fe20000010000 */
[----:B------:R-:W-:Y:S01]  /*19970*/  FADD.FTZ R164, R156, R164 ;  /* 0x000000a49ca47221 */ /* 0x000fe20000010000 */
[----:B------:R-:W-:Y:S01]  /*19980*/  F2FP.F16.F32.PACK_AB R197, R154, R197 ;  /* 0x000000c59ac5723e */ /* 0x000fe200000000ff */
[----:B-1----:R-:W-:-:S02]  /*19990*/  IMAD.MOV.U32 R232, RZ, RZ, R205 ;  /* 0x000000ffffe87224 */ /* 0x002fc400078e00cd */
[----:B------:R-:W-:Y:S01]  /*199a0*/  FADD.FTZ R164, R184, R164 ;  /* 0x000000a4b8a47221 */ /* 0x000fe20000010000 */
[----:B------:R-:W-:Y:S01]  /*199b0*/  F2FP.F16.F32.PACK_AB R184, R157, R184 ;  /* 0x000000b89db8723e */ /* 0x000fe200000000ff */
[----:B------:R-:W1:Y:S01]  /*199c0*/  MUFU.EX2 R193, R193 ;  /* 0x000000c100c17308 */ /* 0x000e620000000800 */
[----:B---3--:R-:W-:Y:S01]  /*199d0*/  FADD.FTZ R229, R199, R229 ;  /* 0x000000e5c7e57221 */ /* 0x008fe20000010000 */
[----:B------:R-:W-:-:S06]  /*199e0*/  FADD.FTZ R164, R157, R164 ;  /* 0x000000a49da47221 */ /* 0x000fcc0000010000 */
[----:B------:R2:W3:Y:S01]  /*199f0*/  MUFU.EX2 R158, R163 ;  /* 0x000000a3009e7308 */ /* 0x0004e20000000800 */
[C---:B0-----:R-:W-:Y:S01]  /*19a00*/  FADD.FTZ R165, R155.reuse, R229 ;  /* 0x000000e59ba57221 */ /* 0x041fe20000010000 */
[----:B------:R-:W-:-:S06]  /*19a10*/  F2FP.F16.F32.PACK_AB R199, R155, R199 ;  /* 0x000000c79bc7723e */ /* 0x000fcc00000000ff */
[----:B------:R-:W0:Y:S01]  /*19a20*/  MUFU.EX2 R195, R195 ;  /* 0x000000c300c37308 */ /* 0x000e220000000800 */
[-C--:B--2---:R-:W-:Y:S01]  /*19a30*/  FFMA.FTZ R163, R171, R3.reuse, -R161 ;  /* 0x00000003aba37223 */ /* 0x084fe200000108a1 */
[----:B-1----:R-:W-:Y:S01]  /*19a40*/  FADD.FTZ R165, R193, R165 ;  /* 0x000000a5c1a57221 */ /* 0x002fe20000010000 */
[----:B------:R-:W-:-:S05]  /*19a50*/  FFMA.FTZ R161, R183, R3, -R161 ;  /* 0x00000003b7a17223 */ /* 0x000fca00000108a1 */
[----:B------:R-:W1:Y:S01]  /*19a60*/  MUFU.EX2 R159, R159 ;  /* 0x0000009f009f7308 */ /* 0x000e620000000800 */
        /* <DEDUP_REMOVED lines=28> */
[C---:B--2---:R-:W-:Y:S01]  /*19c30*/  FADD.FTZ R229, R161.reuse, R165 ;  /* 0x000000a5a1e57221 */ /* 0x044fe20000010000 */
[----:B------:R-:W-:Y:S01]  /*19c40*/  F2FP.F16.F32.PACK_AB R187, R161, R182 ;  /* 0x000000b6a1bb723e */ /* 0x000fe200000000ff */
[----:B------:R-:W-:Y:S06]  /*19c50*/  @P2 BRA `(.L_x_1606) ;  /* 0xffffffe000102947 */ /* 0x000fec000383ffff */
[----:B------:R-:W-:Y:S05]  /*19c60*/  BSYNC B1 ;  /* 0x0000000000017941 */ /* 0x000fea0003800000 */
.L_x_1595:
[----:B------:R-:W-:Y:S05]  /*19c70*/  BSYNC B0 ;  /* 0x0000000000007941 */ /* 0x000fea0003800000 */
.L_x_1594:
[----:B------:R-:W2:Y:S01]  /*19c80*/  LDL R152, [R1+0x54] ;  /* 0x0000540001987983 */ /* 0x000ea20000100800 */
[----:B------:R-:W-:Y:S01]  /*19c90*/  BSSY B0, `(.L_x_1607) ;  /* 0x00002b7000007945 */ /* 0x000fe20003800000 */
[----:B--2---:R-:W-:-:S13]  /*19ca0*/  ISETP.GE.AND P2, PT, R204, R152, PT ;  /* 0x00000098cc00720c */ /* 0x004fda0003f46270 */
[----:B------:R-:W-:Y:S05]  /*19cb0*/  @!P2 BRA `(.L_x_1608) ;  /* 0x0000002800d0a947 */ /* 0x000fea0003800000 */
[----:B------:R-:W2:Y:S04]  /*19cc0*/  LDL R153, [R1+0x58] ;  /* 0x0000580001997983 */ /* 0x000ea80000100800 */
[----:B------:R-:W2:Y:S01]  /*19cd0*/  LDL R152, [R1+0x14] ;  /* 0x0000140001987983 */ /* 0x000ea20000100800 */
[----:B------:R-:W-:Y:S01]  /*19ce0*/  MOV R201, R4 ;  /* 0x0000000400c97202 */ /* 0x000fe20000000f00 */
[----:B------:R-:W-:Y:S01]  /*19cf0*/  IMAD.MOV.U32 R231, RZ, RZ, R5 ;  /* 0x000000ffffe77224 */ /* 0x000fe200078e0005 */
[----:B------:R-:W-:Y:S01]  /*19d00*/  MOV R234, R200 ;  /* 0x000000c800ea7202 */ /* 0x000fe20000000f00 */
[----:B------:R-:W-:Y:S02]  /*19d10*/  IMAD.MOV.U32 R237, RZ, RZ, R205 ;  /* 0x000000ffffed7224 */ /* 0x000fe400078e00cd */
[----:B--2---:R-:W-:-:S04]  /*19d20*/  IMAD R232, R152, 0x80, R153 ;  /* 0x0000008098e87824 */ /* 0x004fc800078e0299 */
[----:B------:R-:W-:-:S05]  /*19d30*/  VIADD R232, R232, 0x8 ;  /* 0x00000008e8e87836 */ /* 0x000fca0000000000 */
[----:B------:R-:W-:-:S07]  /*19d40*/  IADD3 R232, R232, R226, -R227 ;  /* 0x000000e2e8e87210 */ /* 0x000fce0007ffe8e3 */
.L_x_1627:
[----:B------:R-:W-:-:S05]  /*19d50*/  VIADD R3, R234, 0x1 ;  /* 0x00000001ea037836 */ /* 0x000fca0000000000 */
[----:B------:R-:W-:-:S04]  /*19d60*/  ISETP.NE.AND P2, PT, R3, 0x2, PT ;  /* 0x000000020300780c */ /* 0x000fc80003f45270 */
[----:B------:R-:W-:Y:S02]  /*19d70*/  SEL R3, R3, RZ, P2 ;  /* 0x000000ff03037207 */ /* 0x000fe40001000000 */
[----:B------:R-:W-:-:S03]  /*19d80*/  SEL R205, RZ, 0x1, P2 ;  /* 0x00000001ffcd7807 */ /* 0x000fc60001000000 */
[----:B------:R-:W-:Y:S01]  /*19d90*/  IMAD.MOV.U32 R200, RZ, RZ, R3 ;  /* 0x000000ffffc87224 */ /* 0x000fe200078e0003 */
[----:B------:R-:W-:Y:S01]  /*19da0*/  LOP3.LUT R205, R237, R205, RZ, 0x3c, !PT ;  /* 0x000000cdedcd7212 */ /* 0x000fe200078e3cff */
[----:B------:R-:W-:Y:S06]  /*19db0*/  @!P0 BRA `(.L_x_1609) ;  /* 0x0000000000048947 */ /* 0x000fec0003800000 */
[----:B------:R-:W-:Y:S01]  /*19dc0*/  BPT.TRAP 0x1 ;  /* 0x000000040000795c */ /* 0x000fe20000300000 */
.L_x_1609:
[----:B------:R-:W-:Y:S01]  /*19dd0*/  IMAD R233, R3, 0x8, R16 ;  /* 0x0000000803e97824 */ /* 0x000fe200078e0210 */
[----:B------:R-:W-:-:S04]  /*19de0*/  SHF.L.U32 R4, R205, 0x1f, RZ ;  /* 0x0000001fcd047819 */ /* 0x000fc800000006ff */
[----:B------:R0:W1:Y:S01]  /*19df0*/  SYNCS.PHASECHK.TRANS64.TRYWAIT P2, [R233+URZ+0x30830], R4 ;  /* 0x03083004e90075a7 */ /* 0x000062000804017f */
[----:B------:R-:W-:Y:S05]  /*19e00*/  @!P0 BRA `(.L_x_1610) ;  /* 0x0000000000048947 */ /* 0x000fea0003800000 */
[----:B------:R-:W-:Y:S01]  /*19e10*/  BPT.TRAP 0x1 ;  /* 0x000000040000795c */ /* 0x000fe20000300000 */
.L_x_1610:
[----:B------:R-:W2:Y:S01]  /*19e20*/  LDL R3, [R1+0x18] ;  /* 0x0000180001037983 */ /* 0x000ea20000100800 */
[----:B------:R-:W-:Y:S01]  /*19e30*/  BSSY B1, `(.L_x_1611) ;  /* 0x0000007000017945 */ /* 0x000fe20003800000 */
[----:B--2---:R-:W-:-:S05]  /*19e40*/  LEA R156, R200, R3, 0xb ;  /* 0x00000003c89c7211 */ /* 0x004fca00078e58ff */
[C---:B------:R-:W-:Y:S02]  /*19e50*/  VIADD R153, R156.reuse, 0x2 ;  /* 0x000000029c997836 */ /* 0x040fe40000000000 */
[----:B------:R-:W-:Y:S01]  /*19e60*/  VIADD R3, R156, 0x4 ;  /* 0x000000049c037836 */ /* 0x000fe20000000000 */
[----:B-1----:R-:W-:Y:S06]  /*19e70*/  @P2 BRA `(.L_x_1612) ;  /* 0x0000000000082947 */ /* 0x002fec0003800000 */
[----:B------:R-:W1:Y:S02]  /*19e80*/  SYNCS.PHASECHK.TRANS64.TRYWAIT P2, [R233+URZ+0x30830], R4 ;  /* 0x03083004e90075a7 */ /* 0x000e64000804017f */
[----:B-1----:R-:W-:Y:S05]  /*19e90*/  @!P2 BRA `(.L_x_1613) ;  /* 0x000000f00004a947 */ /* 0x002fea0003800000 */
.L_x_1612:
[----:B------:R-:W-:Y:S05]  /*19ea0*/  BSYNC B1 ;  /* 0x0000000000017941 */ /* 0x000fea0003800000 */
.L_x_1611:
[----:B01----:R-:W-:Y:S01]  /*19eb0*/  IMAD.MOV.U32 R4, RZ, RZ, R156 ;  /* 0x000000ffff047224 */ /* 0x003fe200078e009c */
[----:B------:R-:W-:Y:S01]  /*19ec0*/  MOV R5, 0x40000040 ;  /* 0x4000004000057802 */ /* 0x000fe20000000f00 */
[----:B------:R-:W-:Y:S01]  /*19ed0*/  VIADD R152, R156, 0x6 ;  /* 0x000000069c987836 */ /* 0x000fe20000000000 */
[----:B------:R-:W-:Y:S01]  /*19ee0*/  R2UR UR12, R218 ;  /* 0x00000000da0c72ca */ /* 0x000fe200000e0000 */
[----:B------:R-:W-:Y:S01]  /*19ef0*/  VIADD R154, R156, 0x204 ;  /* 0x000002049c9a7836 */ /* 0x000fe20000000000 */
[----:B------:R-:W-:Y:S01]  /*19f00*/  R2UR UR6, R4 ;  /* 0x00000000040672ca */ /* 0x000fe200000e0000 */
[----:B------:R-:W-:Y:S01]  /*19f10*/  IMAD.MOV.U32 R4, RZ, RZ, R153 ;  /* 0x000000ffff047224 */ /* 0x000fe200078e0099 */
[----:B------:R-:W-:Y:S01]  /*19f20*/  R2UR UR10, R152 ;  /* 0x00000000980a72ca */ /* 0x000fe200000e0000 */
[----:B------:R-:W-:Y:S01]  /*19f30*/  IMAD.MOV.U32 R153, RZ, RZ, 0x40000040 ;  /* 0x40000040ff997424 */ /* 0x000fe200078e00ff */
        /* <DEDUP_REMOVED lines=44> */
[C---:B------:R-:W-:Y:S01]  /*1a200*/  R2UR UR15, R5.reuse ;  /* 0x00000000050f72ca */ /* 0x040fe200000e0000 */
[-C--:B------:R-:W-:Y:S01]  /*1a210*/  FMUL.FTZ R48, R48, R0.reuse ;  /* 0x0000000030307220 */ /* 0x080fe20000410000 */
[----:B------:R-:W-:Y:S01]  /*1a220*/  R2UR UR27, R5 ;  /* 0x00000000051b72ca */ /* 0x000fe200000e0000 */
[-C--:B------:R-:W-:Y:S01]  /*1a230*/  FMUL.FTZ R49, R49, R0.reuse ;  /* 0x0000000031317220 */ /* 0x080fe20000410000 */
[C---:B------:R-:W-:Y:S01]  /*1a240*/  R2UR UR39, R5.reuse ;  /* 0x00000000052772ca */ /* 0x040fe200000e0000 */
[-C--:B------:R-:W-:Y:S01]  /*1a250*/  FMUL.FTZ R52, R52, R0.reuse ;  /* 0x0000000034347220 */ /* 0x080fe20000410000 */
[----:B------:R-:W-:Y:S01]  /*1a260*/  R2UR UR46, R4 ;  /* 0x00000000042e72ca */ /* 0x000fe200000e0000 */
[----:B------:R-:W-:Y:S01]  /*1a270*/  VIADD R4, R156, 0x606 ;  /* 0x000006069c047836 */ /* 0x000fe20000000000 */
[----:B------:R-:W-:Y:S01]  /*1a280*/  R2UR UR47, R5 ;  /* 0x00000000052f72ca */ /* 0x000fe200000e0000 */
[-C--:B------:R-:W-:Y:S01]  /*1a290*/  FMUL.FTZ R53, R53, R0.reuse ;  /* 0x0000000035357220 */ /* 0x080fe20000410000 */
[----:B------:R-:W-:Y:S01]  /*1a2a0*/  R2UR UR59, R5 ;  /* 0x00000000053b72ca */ /* 0x000fe200000e0000 */
[----:B------:R-:W-:Y:S01]  /*1a2b0*/  IMAD.MOV.U32 R5, RZ, RZ, R157 ;  /* 0x000000ffff057224 */ /* 0x000fe200078e009d */
        /* <DEDUP_REMOVED lines=205> */
.L_x_1614:
[----:B------:R-:W-:Y:S01]  /*1af90*/  SHF.L.U32 R2, R237, 0x1f, RZ ;  /* 0x0000001fed027819 */ /* 0x000fe200000006ff */
[----:B------:R-:W-:-:S04]  /*1afa0*/  IMAD R0, R234, 0x8, R16 ;  /* 0x00000008ea007824 */ /* 0x000fc800078e0210 */
[----:B------:R0:W1:Y:S01]  /*1afb0*/  SYNCS.PHASECHK.TRANS64.TRYWAIT P2, [R0+URZ+0x30850], R2 ;  /* 0x03085002000075a7 */ /* 0x000062000804017f */
[----:B------:R-:W-:Y:S05]  /*1afc0*/  @!P0 BRA `(.L_x_1615) ;  /* 0x0000000000048947 */ /* 0x000fea0003800000 */
[----:B------:R-:W-:Y:S01]  /*1afd0*/  BPT.TRAP 0x1 ;  /* 0x000000040000795c */ /* 0x000fe20000300000 */
.L_x_1615:
[----:B------:R-:W-:Y:S04]  /*1afe0*/  BSSY B1, `(.L_x_1616) ;  /* 0x0000004000017945 */ /* 0x000fe80003800000 */
[----:B-1----:R-:W-:Y:S05]  /*1aff0*/  @P2 BRA `(.L_x_1617) ;  /* 0x0000000000082947 */ /* 0x002fea0003800000 */
[----:B------:R-:W1:Y:S02]  /*1b000*/  SYNCS.PHASECHK.TRANS64.TRYWAIT P2, [R0+URZ+0x30850], R2 ;  /* 0x03085002000075a7 */ /* 0x000e64000804017f */
[----:B-1----:R-:W-:Y:S05]  /*1b010*/  @!P2 BRA `(.L_x_1618) ;  /* 0x000000dc00b8a947 */ /* 0x002fea0003800000 */
.L_x_1617:
[----:B------:R-:W-:Y:S05]  /*1b020*/  BSYNC B1 ;  /* 0x0000000000017941 */ /* 0x000fea0003800000 */
.L_x_1616:
[----:B01----:R-:W-:Y:S01]  /*1b030*/  IADD3 R2, R16, 0x400, RZ ;  /* 0x0000040010027810 */ /* 0x003fe20007ffe0ff */
[----:B------:R-:W-:Y:S01]  /*1b040*/  IMAD.MOV.U32 R3, RZ, RZ, 0x40000040 ;  /* 0x40000040ff037424 */ /* 0x000fe200078e00ff */
[----:B------:R-:W-:Y:S01]  /*1b050*/  WARPGROUP.ARRIVE ;  /* 0x00000000000079c5 */ /* 0x000fe20000000000 */
[----:B------:R-:W-:Y:S01]  /*1b060*/  MOV R5, 0x40000040 ;  /* 0x4000004000057802 */ /* 0x000fe20000000f00 */
[----:B------:R-:W-:Y:S01]  /*1b070*/  ULDC UR4, c[0x0][0x9dc] ;  /* 0x0002770000047ab9 */ /* 0x000fe20000000800 */
[----:B------:R-:W-:Y:S01]  /*1b080*/  SHF.R.U32.HI R2, RZ, 0x4, R2 ;  /* 0x00000004ff027819 */ /* 0x000fe20000011602 */
[----:B------:R-:W-:Y:S01]  /*1b090*/  @!P1 VIADD R233, R233, 0x30840 ;  /* 0x00030840e9e99836 */ /* 0x000fe20000000000 */
[----:B------:R-:W-:Y:S02]  /*1b0a0*/  ULDC UR5, c[0x0][0x9e0] ;  /* 0x0002780000057ab9 */ /* 0x000fe40000000800 */
[----:B------:R-:W-:-:S04]  /*1b0b0*/  LOP3.LUT R2, R2, 0x3fff, RZ, 0xc0, !PT ;  /* 0x00003fff02027812 */ /* 0x000fc800078ec0ff */
[----:B------:R-:W-:-:S05]  /*1b0c0*/  LOP3.LUT R2, R2, 0x2000000, RZ, 0xfc, !PT ;  /* 0x0200000002027812 */ /* 0x000fca00078efcff */
[----:B------:R-:W-:Y:S01]  /*1b0d0*/  IMAD R2, R234, 0x800, R2 ;  /* 0x00000800ea027824 */ /* 0x000fe200078e0202 */
[----:B------:R-:W-:Y:S01]  /*1b0e0*/  R2UR UR7, R3 ;  /* 0x00000000030772ca */ /* 0x000fe200000e0000 */
[----:B------:R-:W2:Y:S03]  /*1b0f0*/  LDL R234, [R1+0x14] ;  /* 0x0000140001ea7983 */ /* 0x000ea60000100800 */
[----:B------:R-:W-:-:S13]  /*1b100*/  R2UR UR6, R2 ;  /* 0x00000000020672ca */ /* 0x000fda00000e0000 */
[----:B------:R-:W-:Y:S01]  /*1b110*/  HGMMA.64x256x16.F32 R24, R196, gdesc[UR4].tnspB, R24, gsb0 ;  /* 0x43e00004c4187df0 */ /* 0x000fe20008000818 */
[----:B------:R-:W-:Y:S01]  /*1b120*/  VIADD R4, R2, 0x80 ;  /* 0x0000008002047836 */ /* 0x000fe20000000000 */
[----:B------:R-:W-:-:S04]  /*1b130*/  R2UR UR7, R5 ;  /* 0x00000000050772ca */ /* 0x000fc800000e0000 */
[----:B------:R-:W-:Y:S01]  /*1b140*/  R2UR UR6, R4 ;  /* 0x00000000040672ca */ /* 0x000fe200000e0000 */
[C---:B------:R-:W-:Y:S02]  /*1b150*/  VIADD R4, R2.reuse, 0x100 ;  /* 0x0000010002047836 */ /* 0x040fe40000000000 */
[----:B------:R-:W-:Y:S01]  /*1b160*/  IMAD.MOV.U32 R5, RZ, RZ, 0x40000040 ;  /* 0x40000040ff057424 */ /* 0x000fe200078e00ff */
[----:B------:R-:W-:Y:S02]  /*1b170*/  WARPGROUP.DEPBAR.LE gsb0, 0x0 ;  /* 0x00008000000079c5 */ /* 0x000fe40000010000 */
[----:B------:R-:W-:Y:S01]  /*1b180*/  WARPGROUP.ARRIVE ;  /* 0x00000000000079c5 */ /* 0x000fe20000000000 */
[----:B------:R-:W2:Y:S01]  /*1b190*/  LDL R199, [R1+0x58] ;  /* 0x0000580001c77983 */ /* 0x000ea20000100800 */
[----:B------:R-:W-:Y:S01]  /*1b1a0*/  VIADD R2, R2, 0x180 ;  /* 0x0000018002027836 */ /* 0x000fe20000000000 */
[----:B------:R-:W-:Y:S01]  /*1b1b0*/  MOV R3, 0x40000040 ;  /* 0x4000004000037802 */ /* 0x000fe20000000f00 */
[----:B------:R-:W-:Y:S01]  /*1b1c0*/  ULOP3.LUT UR4, URZ, UR4, URZ, 0x33, !UPT ;  /* 0x000000043f047292 */ /* 0x000fe2000f8e333f */
[----:B------:R-:W-:-:S11]  /*1b1d0*/  @!P1 PRMT R233, RZ, 0x654, R233 ;  /* 0x00000654ffe99816 */ /* 0x000fd600000000e9 */
[----:B------:R-:W-:Y:S01]  /*1b1e0*/  HGMMA.64x256x16.F32 R24, R192, gdesc[UR4].tnspB, R24, gsb0 ;  /* 0x43e00004c0187df0 */ /* 0x000fe20008000818 */
[----:B------:R-:W-:Y:S01]  /*1b1f0*/  R2UR UR6, R4 ;  /* 0x00000000040672ca */ /* 0x000fe200000e0000 */
[----:B------:R-:W-:Y:S01]  /*1b200*/  IMAD.SHL.U32 R4, R204, 0x40, RZ ;  /* 0x00000040cc047824 */ /* 0x000fe200078e00ff */
[----:B------:R-:W-:Y:S01]  /*1b210*/  R2UR UR7, R5 ;  /* 0x00000000050772ca */ /* 0x000fe200000e0000 */
[----:B------:R-:W-:Y:S02]  /*1b220*/  WARPGROUP.DEPBAR.LE gsb0, 0x0 ;  /* 0x00008000000079c5 */ /* 0x000fe40000010000 */
[----:B------:R-:W-:-:S15]  /*1b230*/  WARPGROUP.ARRIVE ;  /* 0x00000000000079c5 */ /* 0x000fde0000000000 */
[----:B------:R-:W-:-:S07]  /*1b240*/  NOP ;  /* 0x0000000000007918 */ /* 0x000fce0000000000 */
[----:B------:R-:W-:Y:S01]  /*1b250*/  HGMMA.64x256x16.F32 R24, R188, gdesc[UR4].tnspB, R24, gsb0 ;  /* 0x43e00004bc187df0 */ /* 0x000fe20008000818 */
[----:B------:R-:W-:Y:S02]  /*1b260*/  R2UR UR6, R2 ;  /* 0x00000000020672ca */ /* 0x000fe400000e0000 */
[----:B------:R-:W-:Y:S02]  /*1b270*/  R2UR UR7, R3 ;  /* 0x00000000030772ca */ /* 0x000fe400000e0000 */
[----:B------:R-:W-:-:S05]  /*1b280*/  IADD3 R2, R226, 0x1, -R4 ;  /* 0x00000001e2027810 */ /* 0x000fca0007ffe804 */
[----:B------:R-:W-:Y:S02]  /*1b290*/  IMAD.IADD R2, R2, 0x1, -R227 ;  /* 0x0000000102027824 */ /* 0x000fe400078e0ae3 */
[----:B--2---:R-:W-:Y:S01]  /*1b2a0*/  IMAD R5, R234, 0x80, R199 ;  /* 0x00000080ea057824 */ /* 0x004fe200078e02c7 */
[----:B------:R-:W-:Y:S02]  /*1b2b0*/  WARPGROUP.DEPBAR.LE gsb0, 0x0 ;  /* 0x00008000000079c5 */ /* 0x000fe40000010000 */
[----:B------:R-:W-:-:S13]  /*1b2c0*/  WARPGROUP.ARRIVE ;  /* 0x00000000000079c5 */ /* 0x000fda0000000000 */
[----:B------:R-:W-:Y:S03]  /*1b2d0*/  HGMMA.64x256x16.F32 R24, R184, gdesc[UR4].tnspB, R24, gsb0 ;  /* 0x43e00004b8187df0 */ /* 0x000fe60008000818 */
[----:B------:R-:W-:Y:S02]  /*1b2e0*/  WARPGROUP.DEPBAR.LE gsb0, 0x0 ;  /* 0x00008000000079c5 */ /* 0x000fe40000010000 */
[----:B------:R-:W-:Y:S01]  /*1b2f0*/  IMAD R186, R236, -0x2, R2 ;  /* 0xfffffffeecba7824 */ /* 0x000fe200078e0202 */
[----:B------:R0:W-:Y:S04]  /*1b300*/  @!P1 SYNCS.ARRIVE.TRANS64.RED.A1T0 RZ, [R233+URZ], RZ ;  /* 0x000000ffe9ff99a7 */ /* 0x0001e8000810043f */
[C---:B------:R-:W-:Y:S01]  /*1b310*/  IADD3 R187, R186.reuse, UR5, RZ ;  /* 0x00000005babb7c10 */ /* 0x040fe2000fffe0ff */
[----:B------:R-:W-:-:S04]  /*1b320*/  VIADD R186, R186, UR4 ;  /* 0x00000004baba7c36 */ /* 0x000fc80008000000 */
[C---:B------:R-:W-:Y:S01]  /*1b330*/  IMAD.IADD R185, R5.reuse, 0x1, R187 ;  /* 0x0000000105b97824 */ /* 0x040fe200078e02bb */
[----:B------:R-:W-:Y:S01]  /*1b340*/  IADD3 R184, R5, R186, RZ ;  /* 0x000000ba05b87210 */ /* 0x000fe20007ffe0ff */
[----:B0-----:R-:W-:Y:S06]  /*1b350*/  @!P5 BRA `(.L_x_1619) ;  /* 0x000000000064d947 */ /* 0x001fec0003800000 */
[----:B------:R-:W-:Y:S01]  /*1b360*/  IADD3 R189, R5, R226, -R227 ;  /* 0x000000e205bd7210 */ /* 0x000fe20007ffe8e3 */
[----:B------:R-:W-:Y:S03]  /*1b370*/  BSSY B1, `(.L_x_1620) ;  /* 0x0000013000017945 */ /* 0x000fe60003800000 */
[----:B------:R-:W-:-:S13]  /*1b380*/  ISETP.GT.AND P2, PT, R189, -0x1, PT ;  /* 0xffffffffbd00780c */ /* 0x000fda0003f44270 */
[----:B------:R-:W-:Y:S05]  /*1b390*/  @P2 BRA `(.L_x_1621) ;  /* 0x0000000000242947 */ /* 0x000fea0003800000 */
[----:B------:R-:W-:Y:S01]  /*1b3a0*/  ULDC UR4, c[0x0][0x9e4] ;  /* 0x0002790000047ab9 */ /* 0x000fe20000000800 */
[----:B------:R-:W-:Y:S01]  /*1b3b0*/  LOP3.LUT R189, RZ, R189, RZ, 0x33, !PT ;  /* 0x000000bdffbd7212 */ /* 0x000fe200078e33ff */
[----:B------:R-:W-:-:S05]  /*1b3c0*/  IMAD.U32 R188, RZ, RZ, UR4 ;  /* 0x00000004ffbc7e24 */ /* 0x000fca000f8e00ff */
[----:B------:R-:W-:-:S13]  /*1b3d0*/  ISETP.NE.AND P2, PT, R188, 0x1, PT ;  /* 0x00000001bc00780c */ /* 0x000fda0003f45270 */
[----:B------:R-:W0:Y:S02]  /*1b3e0*/  @P2 LDC.64 R2, c[0x0][0x9e8] ;  /* 0x00027a00ff022b82 */ /* 0x000e240000000a00 */
[----:B0-----:R-:W-:-:S05]  /*1b3f0*/  @P2 IMAD.HI.U32 R2, R189, R2, RZ ;  /* 0x00000002bd022227 */ /* 0x001fca00078e00ff */
[----:B------:R-:W-:-:S04]  /*1b400*/  @P2 SHF.R.U32.HI R189, RZ, R3, R2 ;  /* 0x00000003ffbd2219 */ /* 0x000fc80000011602 */
[----:B------:R-:W-:Y:S01]  /*1b410*/  LOP3.LUT R189, RZ, R189, RZ, 0x33, !PT ;  /* 0x000000bdffbd7212 */ /* 0x000fe200078e33ff */
[----:B------:R-:W-:Y:S06]  /*1b420*/  BRA `(.L_x_1622) ;  /* 0x00000000001c7947 */ /* 0x000fec0003800000 */
.L_x_1621:
[----:B------:R-:W-:Y:S01]  /*1b430*/  ULDC UR4, c[0x0][0x9e4] ;  /* 0x0002790000047ab9 */ /* 0x000fe20000000800 */
[----:B------:R-:W-:Y:S01]  /*1b440*/  IADD3 R189, R5, R226, -R227 ;  /* 0x000000e205bd7210 */ /* 0x000fe20007ffe8e3 */
[----:B------:R-:W-:-:S05]  /*1b450*/  IMAD.U32 R188, RZ, RZ, UR4 ;  /* 0x00000004ffbc7e24 */ /* 0x000fca000f8e00ff */
[----:B------:R-:W-:-:S13]  /*1b460*/  ISETP.NE.AND P2, PT, R188, 0x1, PT ;  /* 0x00000001bc00780c */ /* 0x000fda0003f45270 */
[----:B------:R-:W0:Y:S02]  /*1b470*/  @P2 LDC.64 R2, c[0x0][0x9e8] ;  /* 0x00027a00ff022b82 */ /* 0x000e240000000a00 */
[----:B0-----:R-:W-:-:S05]  /*1b480*/  @P2 IMAD.HI.U32 R2, R189, R2, RZ ;  /* 0x00000002bd022227 */ /* 0x001fca00078e00ff */
[----:B------:R-:W-:-:S07]  /*1b490*/  @P2 SHF.R.U32.HI R189, RZ, R3, R2 ;  /* 0x00000003ffbd2219 */ /* 0x000fce0000011602 */
.L_x_1622:
[----:B------:R-:W-:Y:S05]  /*1b4a0*/  BSYNC B1 ;  /* 0x0000000000017941 */ /* 0x000fea0003800000 */
.L_x_1620:
[----:B------:R-:W-:-:S04]  /*1b4b0*/  IMAD R189, R189, R188, -R4 ;  /* 0x000000bcbdbd7224 */ /* 0x000fc800078e0a04 */
[----:B------:R-:W-:-:S05]  /*1b4c0*/  IMAD R189, R236, -0x2, R189 ;  /* 0xfffffffeecbd7824 */ /* 0x000fca00078e02bd */
[----:B------:R-:W-:Y:S02]  /*1b4d0*/  VIMNMX R184, R184, R189, !PT ;  /* 0x000000bdb8b87248 */ /* 0x000fe40007fe0100 */
[----:B------:R-:W-:-:S07]  /*1b4e0*/  VIADDMNMX R185, R189, R188, R185, PT ;  /* 0x000000bcbdb97246 */ /* 0x000fce00038001b9 */
.L_x_1619:
        /* <DEDUP_REMOVED lines=55> */
[----:B------:R-:W-:Y:S01]  /*1b860*/  ULDC UR4, c[0x0][0x9e4] ;  /* 0x0002790000047ab9 */ /* 0x000fe20000000800 */
[----:B------:R-:W-:Y:S01]  /*1b870*/  IADD3 R5, R5, 0x8, RZ ;  /* 0x0000000805057810 */ /* 0x000fe20007ffe0ff */
[----:B------:R-:W-:-:S03]  /*1b880*/  IMAD.U32 R184, RZ, RZ, UR4 ;  /* 0x00000004ffb87e24 */ /* 0x000fc6000f8e00ff */
[----:B------:R-:W-:Y:S02]  /*1b890*/  IADD3 R5, R5, R226, -R227 ;  /* 0x000000e205057210 */ /* 0x000fe40007ffe8e3 */
[----:B------:R-:W-:Y:S02]  /*1b8a0*/  ISETP.NE.AND P3, PT, R184, 0x1, PT ;  /* 0x00000001b800780c */ /* 0x000fe40003f65270 */
[----:B------:R-:W-:-:S11]  /*1b8b0*/  LOP3.LUT R5, RZ, R5, RZ, 0x33, !PT ;  /* 0x00000005ff057212 */ /* 0x000fd600078e33ff */
[----:B------:R-:W0:Y:S02]  /*1b8c0*/  @P3 LDC.64 R2, c[0x0][0x9e8] ;  /* 0x00027a00ff023b82 */ /* 0x000e240000000a00 */
[----:B0-----:R-:W-:-:S05]  /*1b8d0*/  @P3 IMAD.HI.U32 R2, R5, R2, RZ ;  /* 0x0000000205023227 */ /* 0x001fca00078e00ff */
[----:B------:R-:W-:-:S04]  /*1b8e0*/  @P3 SHF.R.U32.HI R5, RZ, R3, R2 ;  /* 0x00000003ff053219 */ /* 0x000fc80000011602 */
[----:B------:R-:W-:Y:S01]  /*1b8f0*/  LOP3.LUT R5, RZ, R5, RZ, 0x33, !PT ;  /* 0x00000005ff057212 */ /* 0x000fe200078e33ff */
[----:B------:R-:W-:Y:S06]  /*1b900*/  BRA `(.L_x_1626) ;  /* 0x00000000001c7947 */ /* 0x000fec0003800000 */
.L_x_1625:
[----:B------:R-:W-:Y:S01]  /*1b910*/  ULDC UR4, c[0x0][0x9e4] ;  /* 0x0002790000047ab9 */ /* 0x000fe20000000800 */
[----:B------:R-:W-:Y:S02]  /*1b920*/  IMAD.MOV.U32 R5, RZ, RZ, R232 ;  /* 0x000000ffff057224 */ /* 0x000fe400078e00e8 */
[----:B------:R-:W-:-:S05]  /*1b930*/  IMAD.U32 R184, RZ, RZ, UR4 ;  /* 0x00000004ffb87e24 */ /* 0x000fca000f8e00ff */
[----:B------:R-:W-:-:S13]  /*1b940*/  ISETP.NE.AND P3, PT, R184, 0x1, PT ;  /* 0x00000001b800780c */ /* 0x000fda0003f65270 */
[----:B------:R-:W0:Y:S02]  /*1b950*/  @P3 LDC.64 R2, c[0x0][0x9e8] ;  /* 0x00027a00ff023b82 */ /* 0x000e240000000a00 */
[----:B0-----:R-:W-:-:S05]  /*1b960*/  @P3 IMAD.HI.U32 R2, R232, R2, RZ ;  /* 0x00000002e8023227 */ /* 0x001fca00078e00ff */
[----:B------:R-:W-:-:S07]  /*1b970*/  @P3 SHF.R.U32.HI R5, RZ, R3, R2 ;  /* 0x00000003ff053219 */ /* 0x000fce0000011602 */
.L_x_1626:
[----:B------:R-:W-:Y:S05]  /*1b980*/  BSYNC B1 ;  /* 0x0000000000017941 */ /* 0x000fea0003800000 */
.L_x_1624:
[----:B------:R-:W-:-:S04]  /*1b990*/  IMAD R4, R5, R184, -R4 ;  /* 0x000000b805047224 */ /* 0x000fc800078e0a04 */
[----:B------:R-:W-:-:S05]  /*1b9a0*/  IMAD R4, R236, -0x2, R4 ;  /* 0xfffffffeec047824 */ /* 0x000fca00078e0204 */
[----:B------:R-:W-:Y:S02]  /*1b9b0*/  VIMNMX R186, R186, R4, !PT ;  /* 0x00000004baba7248 */ /* 0x000fe40007fe0100 */
[----:B------:R-:W-:-:S07]  /*1b9c0*/  VIADDMNMX R187, R4, R184, R187, PT ;  /* 0x000000b804bb7246 */ /* 0x000fce00038001bb */
.L_x_1623:
[----:B------:R-:W-:Y:S01]  /*1b9d0*/  @!P1 VIADD R0, R0, 0x30860 ;  /* 0x0003086000009836 */ /* 0x000fe20000000000 */
[----:B------:R-:W2:Y:S01]  /*1b9e0*/  LDL R233, [R1+0x54] ;  /* 0x0000540001e97983 */ /* 0x000ea20000100800 */
[C---:B------:R-:W-:Y:S01]  /*1b9f0*/  ISETP.GT.AND P6, PT, R186.reuse, 0x9, P2 ;  /* 0x00000009ba00780c */ /* 0x040fe200017c4270 */
[----:B------:R-:W-:Y:S01]  /*1ba00*/  ULDC UR4, c[0x0][0x988] ;  /* 0x0002620000047ab9 */ /* 0x000fe20000000800 */
[----:B------:R-:W-:Y:S01]  /*1ba10*/  ISETP.GT.AND P4, PT, R186, 0x1, P2 ;  /* 0x00000001ba00780c */ /* 0x000fe20001784270 */
[----:B------:R-:W-:Y:S01]  /*1ba20*/  IMAD.MOV.U32 R237, RZ, RZ, R205 ;  /* 0x000000ffffed7224 */ /* 0x000fe200078e00cd */
[----:B------:R-:W-:Y:S01]  /*1ba30*/  @!P1 PRMT R0, RZ, 0x654, R0 ;  /* 0x00000654ff009816 */ /* 0x000fe20000000000 */
[----:B------:R-:W-:Y:S01]  /*1ba40*/  IMAD.MOV.U32 R234, RZ, RZ, R200 ;  /* 0x000000ffffea7224 */ /* 0x000fe200078e00c8 */
[----:B------:R-:W-:Y:S02]  /*1ba50*/  ISETP.LT.OR P6, PT, R187, 0xa, P6 ;  /* 0x0000000abb00780c */ /* 0x000fe400037c1670 */
[----:B------:R0:W-:Y:S01]  /*1ba60*/  @!P1 SYNCS.ARRIVE.TRANS64.RED.A1T0 RZ, [R0+URZ], RZ ;  /* 0x000000ff00ff99a7 */ /* 0x0001e2000810043f */
[----:B------:R-:W-:-:S02]  /*1ba70*/  MOV R3, UR4 ;  /* 0x0000000400037c02 */ /* 0x000fc40008000f00 */
[----:B------:R-:W-:Y:S02]  /*1ba80*/  FSEL R159, R159, -INF , !P6 ;  /* 0xff8000009f9f7808 */ /* 0x000fe40007000000 */
[----:B------:R-:W-:Y:S02]  /*1ba90*/  ISETP.GT.AND P6, PT, R186, 0x18, P2 ;  /* 0x00000018ba00780c */ /* 0x000fe400017c4270 */
[C---:B------:R-:W-:Y:S02]  /*1baa0*/  ISETP.LT.OR P4, PT, R187.reuse, 0x2, P4 ;  /* 0x00000002bb00780c */ /* 0x040fe40002781670 */
        /* <DEDUP_REMOVED lines=17> */
[----:B------:R-:W-:Y:S02]  /*1bbc0*/  FSEL R155, R155, -INF , !P4 ;  /* 0xff8000009b9b7808 */ /* 0x000fe40006000000 */
[----:B------:R-:W-:Y:S02]  /*1bbd0*/  FMNMX.FTZ R0, R169, R0, !PT ;  /* 0x00000000a9007209 */ /* 0x000fe40007810000 */
[----:B------:R-:W-:Y:S02]  /*1bbe0*/  FMNMX.FTZ R4, R154, R201, !PT ;  /* 0x000000c99a047209 */ /* 0x000fe40007810000 */
[----:B------:R-:W-:-:S02]  /*1bbf0*/  FMNMX.FTZ R0, R172, R0, !PT ;  /* 0x00000000ac007209 */ /* 0x000fc40007810000 */
[----:B------:R-:W-:Y:S02]  /*1bc00*/  ISETP.GT.AND P4, PT, R186, 0x10, P2 ;  /* 0x00000010ba00780c */ /* 0x000fe40001784270 */
[----:B------:R-:W-:Y:S02]  /*1bc10*/  FMNMX.FTZ R0, R173, R0, !PT ;  /* 0x00000000ad007209 */ /* 0x000fe40007810000 */
[----:B------:R-:W-:Y:S02]  /*1bc20*/  FMNMX.FTZ R4, R155, R4, !PT ;  /* 0x000000049b047209 */ /* 0x000fe40007810000 */
        /* <DEDUP_REMOVED lines=16> */
[----:B------:R-:W-:-:S04]  /*1bd30*/  ISETP.GT.AND P4, PT, R186, 0x30, P2 ;  /* 0x00000030ba00780c */ /* 0x000fc80001784270 */
[----:B------:R-:W-:-:S04]  /*1bd40*/  ISETP.LT.OR P4, PT, R187, 0x31, P4 ;  /* 0x00000031bb00780c */ /* 0x000fc80002781670 */
        /* <DEDUP_REMOVED lines=10> */
[----:B------:R-:W-:Y:S01]  /*1bdf0*/  MOV R231, R5 ;  /* 0x0000000500e77202 */ /* 0x000fe20000000f00 */
[-CC-:B------:R-:W-:Y:S01]  /*1be00*/  FFMA.FTZ R152, R152, R3.reuse, -R0.reuse ;  /* 0x0000000398987223 */ /* 0x180fe20000010800 */
[----:B------:R-:W-:Y:S01]  /*1be10*/  ISETP.LT.OR P3, PT, R187, 0x9, P3 ;  /* 0x00000009bb00780c */ /* 0x000fe20001f61670 */
[-CC-:B------:R-:W-:Y:S01]  /*1be20*/  FFMA.FTZ R153, R153, R3.reuse, -R0.reuse ;  /* 0x0000000399997223 */ /* 0x180fe20000010800 */
[-C--:B------:R-:W-:Y:S01]  /*1be30*/  FMUL.FTZ R2, R2, R3.reuse ;  /* 0x0000000302027220 */ /* 0x080fe20000410000 */
[-CC-:B------:R-:W-:Y:S01]  /*1be40*/  FFMA.FTZ R156, R156, R3.reuse, -R0.reuse ;  /* 0x000000039c9c7223 */ /* 0x180fe20000010800 */
[----:B------:R-:W-:Y:S01]  /*1be50*/  FSEL R158, R158, -INF , !P3 ;  /* 0xff8000009e9e7808 */ /* 0x000fe20005800000 */
[-CC-:B------:R-:W-:Y:S01]  /*1be60*/  FFMA.FTZ R157, R157, R3.reuse, -R0.reuse ;  /* 0x000000039d9d7223 */ /* 0x180fe20000010800 */
[----:B------:R-:W-:Y:S01]  /*1be70*/  ISETP.GT.AND P3, PT, R186, 0x11, P2 ;  /* 0x00000011ba00780c */ /* 0x000fe20001764270 */
[-CC-:B------:R-:W-:Y:S01]  /*1be80*/  FFMA.FTZ R160, R160, R3.reuse, -R0.reuse ;  /* 0x00000003a0a07223 */ /* 0x180fe20000010800 */
[----:B------:R-:W-:Y:S01]  /*1be90*/  FMNMX.FTZ R4, R158, R4, !PT ;  /* 0x000000049e047209 */ /* 0x000fe20007810000 */
[-CC-:B------:R-:W-:Y:S01]  /*1bea0*/  FFMA.FTZ R161, R161, R3.reuse, -R0.reuse ;  /* 0x00000003a1a17223 */ /* 0x180fe20000010800 */
[----:B------:R-:W-:Y:S01]  /*1beb0*/  ISETP.LT.OR P3, PT, R187, 0x12, P3 ;  /* 0x00000012bb00780c */ /* 0x000fe20001f61670 */
[-CC-:B------:R-:W-:Y:S01]  /*1bec0*/  FFMA.FTZ R164, R164, R3.reuse, -R0.reuse ;  /* 0x00000003a4a47223 */ /* 0x180fe20000010800 */
[----:B------:R-:W-:Y:S01]  /*1bed0*/  FMNMX.FTZ R4, R159, R4, !PT ;  /* 0x000000049f047209 */ /* 0x000fe20007810000 */
[-CC-:B------:R-:W-:Y:S01]  /*1bee0*/  FFMA.FTZ R165, R165, R3.reuse, -R0.reuse ;  /* 0x00000003a5a57223 */ /* 0x180fe20000010800 */
[----:B------:R-:W-:Y:S01]  /*1bef0*/  FSEL R163, R163, -INF , !P3 ;  /* 0xff800000a3a37808 */ /* 0x000fe20005800000 */
[-CC-:B------:R-:W-:Y:S01]  /*1bf00*/  FFMA.FTZ R168, R168, R3.reuse, -R0.reuse ;  /* 0x00000003a8a87223 */ /* 0x180fe20000010800 */
[----:B------:R-:W-:Y:S01]  /*1bf10*/  FMNMX.FTZ R4, R162, R4, !PT ;  /* 0x00000004a2047209 */ /* 0x000fe20007810000 */
        /* <DEDUP_REMOVED lines=12> */
[----:B------:R-:W-:Y:S01]  /*1bfe0*/  FFMA.FTZ R181, R181, R3, -R0 ;  /* 0x00000003b5b57223 */ /* 0x000fe20000010800 */
[----:B------:R-:W-:Y:S01]  /*1bff0*/  ISETP.GT.AND P3, PT, R186, 0x29, P2 ;  /* 0x00000029ba00780c */ /* 0x000fe20001764270 */
[----:B------:R-:W-:Y:S01]  /*1c000*/  MUFU.EX2 R152, R152 ;  /* 0x0000009800987308 */ /* 0x000fe20000000800 */
[----:B------:R-:W-:-:S02]  /*1c010*/  FMNMX.FTZ R4, R170, R4, !PT ;  /* 0x00000004aa047209 */ /* 0x000fc40007810000 */
[----:B------:R-:W-:Y:S02]  /*1c020*/  ISETP.LT.OR P3, PT, R187, 0x2a, P3 ;  /* 0x0000002abb00780c */ /* 0x000fe40001f61670 */
[----:B------:R-:W-:Y:S02]  /*1c030*/  FMNMX.FTZ R4, R171, R4, !PT ;  /* 0x00000004ab047209 */ /* 0x000fe40007810000 */
[----:B------:R-:W-:Y:S01]  /*1c040*/  FSEL R175, R175, -INF , !P3 ;  /* 0xff800000afaf7808 */ /* 0x000fe20005800000 */
[----:B------:R-:W0:Y:S01]  /*1c050*/  MUFU.EX2 R0, R2 ;  /* 0x0000000200007308 */ /* 0x000e220000000800 */
[----:B------:R-:W-:Y:S02]  /*1c060*/  ISETP.GT.AND P3, PT, R186, 0x31, P2 ;  /* 0x00000031ba00780c */ /* 0x000fe40001764270 */
[----:B------:R-:W-:Y:S02]  /*1c070*/  FMNMX.FTZ R4, R174, R4, !PT ;  /* 0x00000004ae047209 */ /* 0x000fe40007810000 */
[----:B------:R-:W-:-:S02]  /*1c080*/  ISETP.LT.OR P3, PT, R187, 0x32, P3 ;  /* 0x00000032bb00780c */ /* 0x000fc40001f61670 */
[----:B------:R-:W-:Y:S01]  /*1c090*/  FMNMX.FTZ R4, R175, R4, !PT ;  /* 0x00000004af047209 */ /* 0x000fe20007810000 */
[----:B------:R-:W1:Y:S01]  /*1c0a0*/  MUFU.EX2 R153, R153 ;  /* 0x0000009900997308 */ /* 0x000e620000000800 */
[----:B------:R-:W-:Y:S02]  /*1c0b0*/  ISETP.GT.AND P2, PT, R186, 0x39, P2 ;  /* 0x00000039ba00780c */ /* 0x000fe40001744270 */
[----:B------:R-:W-:Y:S02]  /*1c0c0*/  FSEL R179, R179, -INF , !P3 ;  /* 0xff800000b3b37808 */ /* 0x000fe40005800000 */
[----:B------:R-:W-:Y:S02]  /*1c0d0*/  FMNMX.FTZ R4, R178, R4, !PT ;  /* 0x00000004b2047209 */ /* 0x000fe40007810000 */
[----:B------:R-:W-:Y:S01]  /*1c0e0*/  ISETP.LT.OR P2, PT, R187, 0x3a, P2 ;  /* 0x0000003abb00780c */ /* 0x000fe20001741670 */
[----:B------:R-:W3:Y:S01]  /*1c0f0*/  MUFU.EX2 R156, R156 ;  /* 0x0000009c009c7308 */ /* 0x000ee20000000800 */
[----:B------:R-:W-:Y:S01]  /*1c100*/  FMNMX.FTZ R4, R179, R4, !PT ;  /* 0x00000004b3047209 */ /* 0x000fe20007810000 */
[----:B0-----:R-:W-:Y:S01]  /*1c110*/  FFMA.FTZ R2, R0, R230, R152 ;  /* 0x000000e600027223 */ /* 0x001fe20000010098 */
[----:B------:R-:W-:-:S02]  /*1c120*/  FSEL R183, R183, -INF , !P2 ;  /* 0xff800000b7b77808 */ /* 0x000fc40005000000 */
[----:B------:R-:W-:-:S03]  /*1c130*/  FMNMX.FTZ R4, R182, R4, !PT ;  /* 0x00000004b6047209 */ /* 0x000fc60007810000 */
[----:B------:R-:W0:Y:S01]  /*1c140*/  MUFU.EX2 R157, R157 ;  /* 0x0000009d009d7308 */ /* 0x000e220000000800 */
[C---:B-1----:R-:W-:Y:S01]  /*1c150*/  F2FP.F16.F32.PACK_AB R196, R153.reuse, R152 ;  /* 0x0000009899c4723e */ /* 0x042fe200000000ff */
[----:B------:R-:W-:Y:S01]  /*1c160*/  FADD.FTZ R2, R153, R2 ;  /* 0x0000000299027221 */ /* 0x000fe20000010000 */
[----:B------:R-:W-:-:S05]  /*1c170*/  FMNMX.FTZ R152, R183, R4, !PT ;  /* 0x00000004b7987209 */ /* 0x000fca0007810000 */
[----:B------:R-:W1:Y:S01]  /*1c180*/  SHFL.BFLY PT, R4, R152, 0x2, 0x1f ;  /* 0x0c401f0098047f89 */ /* 0x000e6200000e0000 */
[----:B------:R-:W4:Y:S01]  /*1c190*/  MUFU.EX2 R160, R160 ;  /* 0x000000a000a07308 */ /* 0x000f220000000800 */
[----:B---3--:R-:W-:-:S07]  /*1c1a0*/  FADD.FTZ R2, R156, R2 ;  /* 0x000000029c027221 */ /* 0x008fce0000010000 */
[----:B------:R-:W3:Y:S01]  /*1c1b0*/  MUFU.EX2 R161, R161 ;  /* 0x000000a100a17308 */ /* 0x000ee20000000800 */
[C---:B0-----:R-:W-:Y:S01]  /*1c1c0*/  FADD.FTZ R2, R157.reuse, R2 ;  /* 0x000000029d027221 */ /* 0x041fe20000010000 */
[----:B------:R-:W-:-:S06]  /*1c1d0*/  F2FP.F16.F32.PACK_AB R198, R157, R156 ;  /* 0x0000009c9dc6723e */ /* 0x000fcc00000000ff */
[----:B------:R-:W0:Y:S01]  /*1c1e0*/  MUFU.EX2 R164, R164 ;  /* 0x000000a400a47308 */ /* 0x000e220000000800 */
[----:B----4-:R-:W-:Y:S01]  /*1c1f0*/  FADD.FTZ R2, R160, R2 ;  /* 0x00000002a0027221 */ /* 0x010fe20000010000 */
[----:B-1----:R-:W-:-:S06]  /*1c200*/  FMNMX.FTZ R152, R152, R4, !PT ;  /* 0x0000000498987209 */ /* 0x002fcc0007810000 */
[----:B------:R-:W1:Y:S01]  /*1c210*/  MUFU.EX2 R165, R165 ;  /* 0x000000a500a57308 */ /* 0x000e620000000800 */
[C---:B---3--:R-:W-:Y:S01]  /*1c220*/  FADD.FTZ R2, R161.reuse, R2 ;  /* 0x00000002a1027221 */ /* 0x048fe20000010000 */
[----:B------:R-:W-:Y:S01]  /*1c230*/  F2FP.F16.F32.PACK_AB R192, R161, R160 ;  /* 0x000000a0a1c0723e */ /* 0x000fe200000000ff */
[----:B------:R-:W3:Y:S05]  /*1c240*/  SHFL.BFLY PT, R4, R152, 0x1, 0x1f ;  /* 0x0c201f0098047f89 */ /* 0x000eea00000e0000 */
[----:B------:R-:W4:Y:S01]  /*1c250*/  MUFU.EX2 R168, R168 ;  /* 0x000000a800a87308 */ /* 0x000f220000000800 */
[----:B0-----:R-:W-:-:S07]  /*1c260*/  FADD.FTZ R2, R164, R2 ;  /* 0x00000002a4027221 */ /* 0x001fce0000010000 */
[----:B------:R-:W0:Y:S01]  /*1c270*/  MUFU.EX2 R169, R169 ;  /* 0x000000a900a97308 */ /* 0x000e220000000800 */
[C---:B-1----:R-:W-:Y:S01]  /*1c280*/  FADD.FTZ R2, R165.reuse, R2 ;  /* 0x00000002a5027221 */ /* 0x042fe20000010000 */
[----:B------:R-:W-:-:S06]  /*1c290*/  F2FP.F16.F32.PACK_AB R194, R165, R164 ;  /* 0x000000a4a5c2723e */ /* 0x000fcc00000000ff */
[----:B------:R-:W1:Y:S01]  /*1c2a0*/  MUFU.EX2 R172, R172 ;  /* 0x000000ac00ac7308 */ /* 0x000e620000000800 */
[----:B----4-:R-:W-:Y:S01]  /*1c2b0*/  FADD.FTZ R156, R168, R2 ;  /* 0x00000002a89c7221 */ /* 0x010fe20000010000 */
[----:B---3--:R-:W-:-:S04]  /*1c2c0*/  FMNMX.FTZ R4, R152, R4, !PT ;  /* 0x0000000498047209 */ /* 0x008fc80007810000 */
[C---:B------:R-:W-:Y:S01]  /*1c2d0*/  FSETP.NEU.FTZ.AND P2, PT, R4.reuse, -INF , PT ;  /* 0xff8000000400780b */ /* 0x040fe20003f5d000 */
[CC--:B------:R-:W-:Y:S01]  /*1c2e0*/  FMUL.FTZ R152, R4.reuse, R3.reuse ;  /* 0x0000000304987220 */ /* 0x0c0fe20000410000 */
[----:B------:R-:W3:Y:S01]  /*1c2f0*/  MUFU.EX2 R173, R173 ;  /* 0x000000ad00ad7308 */ /* 0x000ee20000000800 */
[C---:B0-----:R-:W-:Y:S01]  /*1c300*/  FADD.FTZ R156, R169.reuse, R156 ;  /* 0x0000009ca99c7221 */ /* 0x041fe20000010000 */
[----:B------:R-:W-:Y:S02]  /*1c310*/  FSEL R153, R4, RZ, P2 ;  /* 0x000000ff04997208 */ /* 0x000fe40001000000 */
[----:B------:R-:W-:Y:S02]  /*1c320*/  FSEL R152, R152, RZ, P2 ;  /* 0x000000ff98987208 */ /* 0x000fe40001000000 */
[----:B------:R-:W-:Y:S01]  /*1c330*/  F2FP.F16.F32.PACK_AB R188, R169, R168 ;  /* 0x000000a8a9bc723e */ /* 0x000fe200000000ff */
[----:B------:R-:W-:Y:S01]  /*1c340*/  FADD.FTZ R153, -R153, R201 ;  /* 0x000000c999997221 */ /* 0x000fe20000010100 */
[----:B------:R-:W0:Y:S01]  /*1c350*/  MUFU.EX2 R176, R176 ;  /* 0x000000b000b07308 */ /* 0x000e220000000800 */
[-CC-:B------:R-:W-:Y:S01]  /*1c360*/  FFMA.FTZ R154, R154, R3.reuse, -R152.reuse ;  /* 0x000000039a9a7223 */ /* 0x180fe20000010898 */
[-CC-:B------:R-:W-:Y:S01]  /*1c370*/  FFMA.FTZ R155, R155, R3.reuse, -R152.reuse ;  /* 0x000000039b9b7223 */ /* 0x180fe20000010898 */
[-C--:B------:R-:W-:Y:S01]  /*1c380*/  FMUL.FTZ R153, R153, R3.reuse ;  /* 0x0000000399997220 */ /* 0x080fe20000410000 */
        /* <DEDUP_REMOVED lines=15> */
[----:B------:R-:W-:Y:S01]  /*1c480*/  FFMA.FTZ R152, R183, R3, -R152 ;  /* 0x00000003b7987223 */ /* 0x000fe20000010898 */
[----:B-1----:R-:W-:Y:S01]  /*1c490*/  FADD.FTZ R156, R172, R156 ;  /* 0x0000009cac9c7221 */ /* 0x002fe20000010000 */
[C---:B--2---:R-:W-:Y:S01]  /*1c4a0*/  ISETP.GT.AND P2, PT, R204.reuse, R233, PT ;  /* 0x000000e9cc00720c */ /* 0x044fe20003f44270 */
[----:B------:R-:W-:Y:S01]  /*1c4b0*/  VIADD R204, R204, 0xffffffff ;  /* 0xffffffffcccc7836 */ /* 0x000fe20000000000 */
[C---:B---3--:R-:W-:Y:S01]  /*1c4c0*/  F2FP.F16.F32.PACK_AB R190, R173.reuse, R172 ;  /* 0x000000acadbe723e */ /* 0x048fe200000000ff */
[----:B------:R-:W1:Y:S01]  /*1c4d0*/  MUFU.EX2 R155, R155 ;  /* 0x0000009b009b7308 */ /* 0x000e620000000800 */
[----:B------:R-:W-:Y:S01]  /*1c4e0*/  FADD.FTZ R156, R173, R156 ;  /* 0x0000009cad9c7221 */ /* 0x000fe20000010000 */
[----:B------:R-:W-:-:S03]  /*1c4f0*/  IMAD.MOV.U32 R201, RZ, RZ, R4 ;  /* 0x000000ffffc97224 */ /* 0x000fc600078e0004 */
[----:B0-----:R-:W-:-:S03]  /*1c500*/  FADD.FTZ R153, R176, R156 ;  /* 0x0000009cb0997221 */ /* 0x001fc60000010000 */
[----:B------:R-:W0:Y:S01]  /*1c510*/  MUFU.EX2 R158, R158 ;  /* 0x0000009e009e7308 */ /* 0x000e220000000800 */
[----:B----4-:R-:W-:-:S07]  /*1c520*/  FFMA.FTZ R229, R2, R229, R154 ;  /* 0x000000e502e57223 */ /* 0x010fce000001009a */
        /* <DEDUP_REMOVED lines=34> */
[C---:B0-----:R-:W-:Y:S01]  /*1c750*/  FADD.FTZ R229, R179.reuse, R229 ;  /* 0x000000e5b3e57221 */ /* 0x041fe20000010000 */
[----:B------:R-:W-:-:S06]  /*1c760*/  F2FP.F16.F32.PACK_AB R185, R179, R178 ;  /* 0x000000b2b3b9723e */ /* 0x000fcc00000000ff */
[----:B------:R-:W0:Y:S01]  /*1c770*/  MUFU.EX2 R181, R181 ;  /* 0x000000b500b57308 */ /* 0x000e220000000800 */
[----:B--2---:R-:W-:-:S07]  /*1c780*/  FADD.FTZ R153, R180, R153 ;  /* 0x00000099b4997221 */ /* 0x004fce0000010000 */
[----:B------:R-:W2:Y:S01]  /*1c790*/  MUFU.EX2 R152, R152 ;  /* 0x0000009800987308 */ /* 0x000ea20000000800 */
[----:B-1----:R-:W-:Y:S01]  /*1c7a0*/  FADD.FTZ R229, R182, R229 ;  /* 0x000000e5b6e57221 */ /* 0x002fe20000010000 */
[C---:B0-----:R-:W-:Y:S01]  /*1c7b0*/  FADD.FTZ R230, R181.reuse, R153 ;  /* 0x00000099b5e67221 */ /* 0x041fe20000010000 */
[----:B------:R-:W-:Y:S02]  /*1c7c0*/  F2FP.F16.F32.PACK_AB R186, R181, R180 ;  /* 0x000000b4b5ba723e */ /* 0x000fe400000000ff */
[C---:B--2---:R-:W-:Y:S01]  /*1c7d0*/  FADD.FTZ R229, R152.reuse, R229 ;  /* 0x000000e598e57221 */ /* 0x044fe20000010000 */
[----:B------:R-:W-:Y:S01]  /*1c7e0*/  F2FP.F16.F32.PACK_AB R187, R152, R182 ;  /* 0x000000b698bb723e */ /* 0x000fe200000000ff */
[----:B------:R-:W-:Y:S06]  /*1c7f0*/  @P2 BRA `(.L_x_1627) ;  /* 0xffffffd400542947 */ /* 0x000fec000383ffff */
.L_x_1608:
[----:B------:R-:W-:Y:S05]  /*1c800*/  BSYNC B0 ;  /* 0x0000000000007941 */ /* 0x000fea0003800000 */
.L_x_1607:
        /* <DEDUP_REMOVED lines=131> */
.L_x_1628:
[----:B------:R-:W-:Y:S01]  /*1d040*/  IMAD R11, R200, 0x8, R16 ;  /* 0x00000008c80b7824 */ /* 0x000fe200078e0210 */
[----:B------:R-:W-:-:S04]  /*1d050*/  SHF.L.U32 R2, R205, 0x1f, RZ ;  /* 0x0000001fcd027819 */ /* 0x000fc800000006ff */
[----:B------:R0:W1:Y:S01]  /*1d060*/  SYNCS.PHASECHK.TRANS64.TRYWAIT P2, [R11+URZ+0x30850], R2 ;  /* 0x030850020b0075a7 */ /* 0x000062000804017f */
[----:B------:R-:W-:Y:S05]  /*1d070*/  @!P0 BRA `(.L_x_1629) ;  /* 0x0000000000048947 */ /* 0x000fea0003800000 */
[----:B------:R-:W-:Y:S01]  /*1d080*/  BPT.TRAP 0x1 ;  /* 0x000000040000795c */ /* 0x000fe20000300000 */
.L_x_1629:
[----:B------:R-:W-:Y:S01]  /*1d090*/  VIADD R16, R16, 0x400 ;  /* 0x0000040010107836 */ /* 0x000fe20000000000 */
[----:B------:R-:W-:Y:S04]  /*1d0a0*/  BSSY B0, `(.L_x_1630) ;  /* 0x0000008000007945 */ /* 0x000fe80003800000 */
[----:B------:R-:W-:-:S04]  /*1d0b0*/  SHF.R.U32.HI R16, RZ, 0x4, R16 ;  /* 0x00000004ff107819 */ /* 0x000fc80000011610 */
[----:B------:R-:W-:-:S04]  /*1d0c0*/  LOP3.LUT R16, R16, 0x3fff, RZ, 0xc0, !PT ;  /* 0x00003fff10107812 */ /* 0x000fc800078ec0ff */
[----:B------:R-:W-:-:S04]  /*1d0d0*/  LOP3.LUT R7, R16, 0x2000000, RZ, 0xfc, !PT ;  /* 0x0200000010077812 */ /* 0x000fc800078efcff */
[----:B------:R-:W-:Y:S01]  /*1d0e0*/  LEA R0, R200, R7, 0xb ;  /* 0x00000007c8007211 */ /* 0x000fe200078e58ff */
[----:B-1----:R-:W-:Y:S06]  /*1d0f0*/  @P2 BRA `(.L_x_1631) ;  /* 0x0000000000082947 */ /* 0x002fec0003800000 */
[----:B------:R-:W1:Y:S02]  /*1d100*/  SYNCS.PHASECHK.TRANS64.TRYWAIT P0, [R11+URZ+0x30850], R2 ;  /* 0x030850020b0075a7 */ /* 0x000e64000800017f */
[----:B-1----:R-:W-:Y:S05]  /*1d110*/  @!P0 BRA `(.L_x_1632) ;  /* 0x000000bc008c8947 */ /* 0x002fea0003800000 */
.L_x_1631:
[----:B------:R-:W-:Y:S05]  /*1d120*/  BSYNC B0 ;  /* 0x0000000000007941 */ /* 0x000fea0003800000 */
.L_x_1630:
[----:B------:R-:W-:Y:S01]  /*1d130*/  IMAD.MOV.U32 R6, RZ, RZ, R0 ;  /* 0x000000ffff067224 */ /* 0x000fe200078e0000 */
[----:B------:R-:W2:Y:S01]  /*1d140*/  LDL.LU R16, [R1+0x70] ;  /* 0x0000700001107983 */ /* 0x000ea20000300800 */
[----:B------:R-:W-:Y:S01]  /*1d150*/  IMAD.MOV.U32 R7, RZ, RZ, 0x40000040 ;  /* 0x40000040ff077424 */ /* 0x000fe200078e00ff */
[----:B------:R-:W-:Y:S01]  /*1d160*/  WARPGROUP.ARRIVE ;  /* 0x00000000000079c5 */ /* 0x000fe20000000000 */
[----:B------:R-:W-:Y:S01]  /*1d170*/  VIADD R200, R200, 0x1 ;  /* 0x00000001c8c87836 */ /* 0x000fe20000000000 */
[----:B------:R-:W-:Y:S01]  /*1d180*/  R2UR UR6, R6 ;  /* 0x00000000060672ca */ /* 0x000fe200000e0000 */
[----:B------:R-:W-:Y:S01]  /*1d190*/  VIADD R6, R0, 0x80 ;  /* 0x0000008000067836 */ /* 0x000fe20000000000 */
[----:B------:R-:W-:Y:S01]  /*1d1a0*/  R2UR UR7, R7 ;  /* 0x00000000070772ca */ /* 0x000fe200000e0000 */
[----:B01----:R-:W0:Y:S01]  /*1d1b0*/  SHFL.BFLY PT, R2, R229, 0x2, 0x1f ;  /* 0x0c401f00e5027f89 */ /* 0x003e2200000e0000 */
[----:B------:R-:W-:Y:S01]  /*1d1c0*/  MOV R7, 0x40000040 ;  /* 0x4000004000077802 */ /* 0x000fe20000000f00 */
[----:B------:R-:W-:Y:S01]  /*1d1d0*/  @!P1 VIADD R11, R11, 0x30860 ;  /* 0x000308600b0b9836 */ /* 0x000fe20000000000 */
[----:B------:R-:W-:-:S04]  /*1d1e0*/  ISETP.NE.AND P2, PT, R200, 0x2, PT ;  /* 0x00000002c800780c */ /* 0x000fc80003f45270 */
[----:B------:R-:W-:Y:S02]  /*1d1f0*/  @!P1 PRMT R11, RZ, 0x654, R11 ;  /* 0x00000654ff0b9816 */ /* 0x000fe4000000000b */
[----:B------:R-:W-:-:S03]  /*1d200*/  SEL R200, R200, RZ, P2 ;  /* 0x000000ffc8c87207 */ /* 0x000fc60001000000 */
[----:B------:R-:W-:Y:S01]  /*1d210*/  HGMMA.64x256x16.F32 R24, R196, gdesc[UR4].tnspB, R24, gsb0 ;  /* 0x43e00004c4187df0 */ /* 0x000fe20008000818 */
[----:B------:R-:W-:Y:S01]  /*1d220*/  R2UR UR6, R6 ;  /* 0x00000000060672ca */ /* 0x000fe200000e0000 */
[----:B------:R-:W-:Y:S01]  /*1d230*/  VIADD R6, R0, 0x100 ;  /* 0x0000010000067836 */ /* 0x000fe20000000000 */
[----:B------:R-:W-:Y:S01]  /*1d240*/  R2UR UR7, R7 ;  /* 0x00000000070772ca */ /* 0x000fe200000e0000 */
[----:B------:R-:W-:Y:S02]  /*1d250*/  IMAD.MOV.U32 R7, RZ, RZ, 0x40000040 ;  /* 0x40000040ff077424 */ /* 0x000fe400078e00ff */
[----:B0-----:R-:W-:-:S05]  /*1d260*/  FADD.FTZ R2, R2, R229 ;  /* 0x000000e502027221 */ /* 0x001fca0000010000 */
[----:B------:R-:W0:Y:S02]  /*1d270*/  SHFL.BFLY PT, R9, R2, 0x1, 0x1f ;  /* 0x0c201f0002097f89 */ /* 0x000e2400000e0000 */
[----:B0-----:R-:W-:Y:S01]  /*1d280*/  FADD.FTZ R13, R2, R9 ;  /* 0x00000009020d7221 */ /* 0x001fe20000010000 */
[----:B------:R-:W-:-:S04]  /*1d290*/  IMAD.MOV.U32 R2, RZ, RZ, -0x800000 ;  /* 0xff800000ff027424 */ /* 0x000fc800078e00ff */
[----:B------:R-:W-:-:S13]  /*1d2a0*/  FSETP.NE.FTZ.AND P3, PT, R13, RZ, PT ;  /* 0x000000ff0d00720b */ /* 0x000fda0003f75000 */
[----:B------:R-:W0:Y:S01]  /*1d2b0*/  @P3 MUFU.LG2 R10, R13 ;  /* 0x0000000d000a3308 */ /* 0x000e220000000c00 */
[----:B------:R-:W-:Y:S01]  /*1d2c0*/  @P3 FMUL.FTZ R14, R3, 0.69314718246459960938 ;  /* 0x3f317218030e3820 */ /* 0x000fe20000410000 */
[----:B------:R-:W-:Y:S02]  /*1d2d0*/  WARPGROUP.DEPBAR.LE gsb0, 0x0 ;  /* 0x00008000000079c5 */ /* 0x000fe40000010000 */
[----:B------:R-:W-:-:S06]  /*1d2e0*/  WARPGROUP.ARRIVE ;  /* 0x00000000000079c5 */ /* 0x000fcc0000000000 */
[----:B------:R-:W-:Y:S01]  /*1d2f0*/  HGMMA.64x256x16.F32 R24, R192, gdesc[UR4].tnspB, R24, gsb0 ;  /* 0x43e00004c0187df0 */ /* 0x000fe20008000818 */
[----:B------:R-:W-:Y:S01]  /*1d300*/  R2UR UR6, R6 ;  /* 0x00000000060672ca */ /* 0x000fe200000e0000 */
[----:B------:R-:W-:Y:S01]  /*1d310*/  VIADD R6, R0, 0x180 ;  /* 0x0000018000067836 */ /* 0x000fe20000000000 */
[----:B------:R-:W-:Y:S01]  /*1d320*/  R2UR UR7, R7 ;  /* 0x00000000070772ca */ /* 0x000fe200000e0000 */
[----:B--2---:R-:W-:Y:S01]  /*1d330*/  VIADD R16, R16, 0x1 ;  /* 0x0000000110107836 */ /* 0x004fe20000000000 */
[----:B------:R-:W-:-:S04]  /*1d340*/  MOV R7, 0x40000040 ;  /* 0x4000004000077802 */ /* 0x000fc80000000f00 */
[----:B------:R-:W-:Y:S01]  /*1d350*/  STL [R1+0x70], R16 ;  /* 0x0000701001007387 */ /* 0x000fe20000100800 */
[----:B------:R-:W-:Y:S02]  /*1d360*/  WARPGROUP.DEPBAR.LE gsb0, 0x0 ;  /* 0x00008000000079c5 */ /* 0x000fe40000010000 */
[----:B------:R-:W-:-:S15]  /*1d370*/  WARPGROUP.ARRIVE ;  /* 0x00000000000079c5 */ /* 0x000fde0000000000 */
[----:B------:R-:W-:-:S01]  /*1d380*/  NOP ;  /* 0x0000000000007918 */ /* 0x000fc20000000000 */
[----:B------:R-:W-:Y:S01]  /*1d390*/  HGMMA.64x256x16.F32 R24, R188, gdesc[UR4].tnspB, R24, gsb0 ;  /* 0x43e00004bc187df0 */ /* 0x000fe20008000818 */
[----:B------:R-:W-:Y:S02]  /*1d3a0*/  R2UR UR6, R6 ;  /* 0x00000000060672ca */ /* 0x000fe400000e0000 */
[----:B------:R-:W-:Y:S02]  /*1d3b0*/  R2UR UR7, R7 ;  /* 0x00000000070772ca */ /* 0x000fe400000e0000 */
[----:B------:R-:W1:Y:S02]  /*1d3c0*/  SHFL.BFLY PT, R7, R230, 0x2, 0x1f ;  /* 0x0c401f00e6077f89 */ /* 0x000e6400000e0000 */
[----:B-1----:R-:W-:-:S05]  /*1d3d0*/  FADD.FTZ R0, R7, R230 ;  /* 0x000000e607007221 */ /* 0x002fca0000010000 */
[----:B------:R-:W1:Y:S02]  /*1d3e0*/  SHFL.BFLY PT, R7, R0, 0x1, 0x1f ;  /* 0x0c201f0000077f89 */ /* 0x000e6400000e0000 */
[----:B-1----:R-:W-:Y:S01]  /*1d3f0*/  FADD.FTZ R12, R0, R7 ;  /* 0x00000007000c7221 */ /* 0x002fe20000010000 */
[----:B------:R-:W-:Y:S02]  /*1d400*/  CS2R R6, SRZ ;  /* 0x0000000000067805 */ /* 0x000fe4000001ff00 */
[----:B------:R-:W-:Y:S02]  /*1d410*/  SEL R0, RZ, 0x1, P2 ;  /* 0x00000001ff007807 */ /* 0x000fe40001000000 */
[----:B------:R-:W-:Y:S02]  /*1d420*/  FSETP.NE.FTZ.AND P0, PT, R12, RZ, PT ;  /* 0x000000ff0c00720b */ /* 0x000fe40003f15000 */
[----:B------:R-:W-:Y:S01]  /*1d430*/  @P3 MUFU.RCP R6, R13 ;  /* 0x0000000d00063308 */ /* 0x000fe20000001000 */
[----:B------:R-:W-:-:S02]  /*1d440*/  LOP3.LUT R205, R205, R0, RZ, 0x3c, !PT ;  /* 0x00000000cdcd7212 */ /* 0x000fc400078e3cff */
[----:B------:R-:W-:-:S08]  /*1d450*/  MOV R0, 0xff800000 ;  /* 0xff80000000007802 */ /* 0x000fd00000000f00 */
[----:B------:R-:W1:Y:S01]  /*1d460*/  @P0 MUFU.LG2 R9, R12 ;  /* 0x0000000c00090308 */ /* 0x000e620000000c00 */
[----:B------:R-:W-:Y:S01]  /*1d470*/  @P0 FMUL.FTZ R8, R3, 0.69314718246459960938 ;  /* 0x3f31721803080820 */ /* 0x000fe20000410000 */
[----:B0-----:R-:W-:-:S04]  /*1d480*/  @P3 FMUL.FTZ R3, R10, 0.69314718246459960938 ;  /* 0x3f3172180a033820 */ /* 0x001fc80000410000 */
[----:B------:R-:W-:Y:S02]  /*1d490*/  @P3 FFMA.FTZ R0, R14, R4, R3 ;  /* 0x000000040e003223 */ /* 0x000fe40000010003 */
[----:B------:R-:W0:Y:S01]  /*1d4a0*/  @P0 MUFU.RCP R7, R12 ;  /* 0x0000000c00070308 */ /* 0x000e220000001000 */
[----:B-1----:R-:W-:-:S04]  /*1d4b0*/  @P0 FMUL.FTZ R9, R9, 0.69314718246459960938 ;  /* 0x3f31721809090820 */ /* 0x002fc80000410000 */
[----:B------:R-:W-:Y:S01]  /*1d4c0*/  @P0 FFMA.FTZ R2, R8, R5, R9 ;  /* 0x0000000508020223 */ /* 0x000fe20000010009 */
[----:B------:R-:W-:Y:S01]  /*1d4d0*/  PLOP3.LUT P0, PT, PT, PT, PT, 0x8, 0x0 ;  /* 0x000000000000781c */ /* 0x000fe20003f0e170 */
[----:B------:R-:W-:Y:S02]  /*1d4e0*/  WARPGROUP.DEPBAR.LE gsb0, 0x0 ;  /* 0x00008000000079c5 */ /* 0x000fe40000010000 */
[----:B------:R-:W-:-:S06]  /*1d4f0*/  WARPGROUP.ARRIVE ;  /* 0x00000000000079c5 */ /* 0x000fcc0000000000 */
[----:B------:R-:W-:Y:S03]  /*1d500*/  HGMMA.64x256x16.F32 R24, R184, gdesc[UR4].tnspB, R24, gsb0 ;  /* 0x43e00004b8187df0 */ /* 0x000fe60008000818 */
[----:B------:R-:W-:Y:S02]  /*1d510*/  WARPGROUP.DEPBAR.LE gsb0, 0x0 ;  /* 0x00008000000079c5 */ /* 0x000fe40000010000 */
        /* <DEDUP_REMOVED lines=129> */
.L_x_1443:
[----:B------:R-:W0:Y:S08]  /*1dd30*/  S2UR UR5, SR_CgaCtaId ;  /* 0x00000000000579c3 */ /* 0x000e300000008800 */
[----:B------:R-:W-:Y:S06]  /*1dd40*/  BAR.SYNC.DEFER_BLOCKING 0x5, 0x120 ;  /* 0x0144800000007b1d */ /* 0x000fec0000010000 */
[----:B------:R-:W-:Y:S01]  /*1dd50*/  UMOV UR4, 0x400 ;  /* 0x0000040000047882 */ /* 0x000fe20000000000 */
[----:B------:R-:W-:Y:S01]  /*1dd60*/  BSSY B0, `(.L_x_1633) ;  /* 0x0000295000007945 */ /* 0x000fe20003800000 */
[----:B0-----:R-:W-:-:S06]  /*1dd70*/  ULEA UR4, UR5, UR4, 0x18 ;  /* 0x0000000405047291 */ /* 0x001fcc000f8ec03f */
[----:B------:R-:W-:-:S05]  /*1dd80*/  IMAD.U32 R16, RZ, RZ, UR4 ;  /* 0x00000004ff107e24 */ /* 0x000fca000f8e00ff */
[----:B------:R-:W0:Y:S04]  /*1dd90*/  LDS.128 R176, [R16+0x308d0] ;  /* 0x0308d00010b07984 */ /* 0x000e280000000c00 */
[----:B0-----:R0:W-:Y:S04]  /*1dda0*/  STL.64 [R1+0x10], R176 ;  /* 0x000010b001007387 */ /* 0x0011e80000100a00 */
[----:B------:R0:W-:Y:S01]  /*1ddb0*/  STL.64 [R1+0x18], R178 ;  /* 0x000018b201007387 */ /* 0x0001e20000100a00 */
[----:B------:R-:W-:Y:S06]  /*1ddc0*/  BAR.ARV 0x4, 0x120 ;  /* 0x0104800000007b1d */ /* 0x000fec0000002000 */
[----:B------:R-:W-:Y:S05]  /*1ddd0*/  @P0 BRA `(.L_x_1634) ;  /* 0x0000001c00580947 */ /* 0x000fea0003800000 */
[----:B------:R-:W2:Y:S04]  /*1dde0*/  LDL R4, [R1+0xa8] ;  /* 0x0000a80001047983 */ /* 0x000ea80000100800 */
[----:B------:R-:W3:Y:S04]  /*1ddf0*/  LDL R180, [R1+0x3c] ;  /* 0x00003c0001b47983 */ /* 0x000ee80000100800 */
[----:B0-----:R-:W3:Y:S04]  /*1de00*/  LDL R178, [R1+0x64] ;  /* 0x0000640001b27983 */ /* 0x001ee80000100800 */
[----:B------:R-:W4:Y:S01]  /*1de10*/  LDL R176, [R1+0x6c] ;  /* 0x00006c0001b07983 */ /* 0x000f220000100800 */
[----:B------:R-:W0:Y:S01]  /*1de20*/  S2R R39, SR_SWINHI ;  /* 0x0000000000277919 */ /* 0x000e220000002f00 */
[----:B------:R-:W-:Y:S01]  /*1de30*/  F2FP.F16.F32.PACK_AB R5, R40, R5 ;  /* 0x000000052805723e */ /* 0x000fe200000000ff */
[----:B------:R-:W-:Y:S01]  /*1de40*/  ULDC.64 UR4, c[0x0][0xbd8] ;  /* 0x0002f60000047ab9 */ /* 0x000fe20000000a00 */
[----:B------:R-:W-:-:S02]  /*1de50*/  MOV R20, R16 ;  /* 0x0000001000147202 */ /* 0x000fc40000000f00 */
[----:B0-----:R-:W-:Y:S02]  /*1de60*/  MOV R21, R39 ;  /* 0x0000002700157202 */ /* 0x001fe40000000f00 */
        /* <DEDUP_REMOVED lines=26> */
[----:B------:R-:W-:Y:S01]  /*1e010*/  F2FP.F16.F32.PACK_AB R147, R151, R150 ;  /* 0x000000969793723e */ /* 0x000fe200000000ff */
[----:B------:R-:W-:Y:S01]  /*1e020*/  ULDC.64 UR6, c[0x0][0x208] ;  /* 0x0000820000067ab9 */ /* 0x000fe20000000a00 */
[----:B--2---:R-:W-:-:S03]  /*1e030*/  IMAD.WIDE R142, R4, 0x2, R20 ;  /* 0x00000002048e7825 */ /* 0x004fc600078e0214 */
[C---:B------:R-:W-:Y:S02]  /*1e040*/  IADD3 R58, P4, R142.reuse, 0x60, RZ ;  /* 0x000000608e3a7810 */ /* 0x040fe40007f9e0ff */
[----:B------:R-:W-:Y:S02]  /*1e050*/  IADD3 R50, P1, R142, 0x20, RZ ;  /* 0x000000208e327810 */ /* 0x000fe40007f3e0ff */
[----:B------:R-:W-:Y:S02]  /*1e060*/  LOP3.LUT R118, R58, 0x380, RZ, 0xc0, !PT ;  /* 0x000003803a767812 */ /* 0x000fe400078ec0ff */
[----:B------:R-:W-:Y:S01]  /*1e070*/  IADD3 R102, P6, R142, 0x4020, RZ ;  /* 0x000040208e667810 */ /* 0x000fe20007fde0ff */
[----:B------:R-:W-:Y:S01]  /*1e080*/  IMAD.X R51, RZ, RZ, R143, P1 ;  /* 0x000000ffff337224 */ /* 0x000fe200008e068f */
[----:B------:R-:W-:Y:S02]  /*1e090*/  SHF.R.U64 R118, R118, 0x3, RZ ;  /* 0x0000000376767819 */ /* 0x000fe400000012ff */
[----:B------:R-:W-:-:S02]  /*1e0a0*/  IADD3 R114, P1, R142, 0x8000, RZ ;  /* 0x000080008e727810 */ /* 0x000fc40007f3e0ff */
[----:B------:R-:W-:Y:S02]  /*1e0b0*/  LOP3.LUT R58, R118, R58, RZ, 0x3c, !PT ;  /* 0x0000003a763a7212 */ /* 0x000fe400078e3cff */
[----:B------:R-:W-:Y:S02]  /*1e0c0*/  IADD3 R54, P0, R142, 0x40, RZ ;  /* 0x000000408e367810 */ /* 0x000fe40007f1e0ff */
[----:B------:R-:W-:Y:S02]  /*1e0d0*/  LOP3.LUT R175, R102, 0x380, RZ, 0xc0, !PT ;  /* 0x0000038066af7812 */ /* 0x000fe400078ec0ff */
[----:B------:R-:W-:Y:S01]  /*1e0e0*/  LOP3.LUT R118, R114, 0x380, RZ, 0xc0, !PT ;  /* 0x0000038072767812 */ /* 0x000fe200078ec0ff */
[----:B------:R-:W-:Y:S01]  /*1e0f0*/  IMAD.X R103, RZ, RZ, R143, P6 ;  /* 0x000000ffff677224 */ /* 0x000fe200030e068f */
[----:B------:R-:W-:Y:S02]  /*1e100*/  IADD3 R62, P3, R142, 0x4000, RZ ;  /* 0x000040008e3e7810 */ /* 0x000fe40007f7e0ff */
[----:B------:R-:W-:-:S02]  /*1e110*/  IADD3.X R55, RZ, R143, RZ, P0, !PT ;  /* 0x0000008fff377210 */ /* 0x000fc400007fe4ff */
[----:B------:R-:W-:Y:S02]  /*1e120*/  SHF.R.U64 R175, R175, 0x3, RZ ;  /* 0x00000003afaf7819 */ /* 0x000fe400000012ff */
[----:B------:R-:W-:Y:S02]  /*1e130*/  SHF.R.U64 R181, R118, 0x3, RZ ;  /* 0x0000000376b57819 */ /* 0x000fe400000012ff */
[C---:B------:R-:W-:Y:S02]  /*1e140*/  IADD3 R4, P0, R142.reuse, 0x8020, RZ ;  /* 0x000080208e047810 */ /* 0x040fe40007f1e0ff */
[C---:B------:R-:W-:Y:S02]  /*1e150*/  IADD3 R6, P6, R142.reuse, 0xc000, RZ ;  /* 0x0000c0008e067810 */ /* 0x040fe40007fde0ff */
[C---:B------:R-:W-:Y:S02]  /*1e160*/  LOP3.LUT R39, R142.reuse, 0x380, RZ, 0xc0, !PT ;  /* 0x000003808e277812 */ /* 0x040fe400078ec0ff */
[----:B------:R-:W-:-:S02]  /*1e170*/  IADD3 R110, P2, R142, 0x4060, RZ ;  /* 0x000040608e6e7810 */ /* 0x000fc40007f5e0ff */
[----:B------:R-:W-:Y:S02]  /*1e180*/  IADD3 R106, P5, R142, 0x4040, RZ ;  /* 0x000040408e6a7810 */ /* 0x000fe40007fbe0ff */
[----:B------:R-:W-:Y:S02]  /*1e190*/  LOP3.LUT R130, R62, 0x380, RZ, 0xc0, !PT ;  /* 0x000003803e827812 */ /* 0x000fe400078ec0ff */
[----:B------:R-:W-:Y:S02]  /*1e1a0*/  LOP3.LUT R102, R175, R102, RZ, 0x3c, !PT ;  /* 0x00000066af667212 */ /* 0x000fe400078e3cff */
[----:B------:R-:W-:Y:S02]  /*1e1b0*/  LOP3.LUT R114, R181, R114, RZ, 0x3c, !PT ;  /* 0x00000072b5727212 */ /* 0x000fe400078e3cff */
[----:B------:R-:W-:Y:S02]  /*1e1c0*/  LOP3.LUT R175, R4, 0x380, RZ, 0xc0, !PT ;  /* 0x0000038004af7812 */ /* 0x000fe400078ec0ff */
[----:B------:R-:W-:-:S02]  /*1e1d0*/  LOP3.LUT R181, R6, 0x380, RZ, 0xc0, !PT ;  /* 0x0000038006b57812 */ /* 0x000fc400078ec0ff */
[----:B------:R-:W-:Y:S01]  /*1e1e0*/  SHF.R.U64 R39, R39, 0x3, RZ ;  /* 0x0000000327277819 */ /* 0x000fe200000012ff */
[--C-:B------:R-:W-:Y:S01]  /*1e1f0*/  IMAD.X R59, RZ, RZ, R143.reuse, P4 ;  /* 0x000000ffff3b7224 */ /* 0x100fe200020e068f */
[----:B------:R-:W-:Y:S01]  /*1e200*/  LOP3.LUT R134, R50, 0x380, RZ, 0xc0, !PT ;  /* 0x0000038032867812 */ /* 0x000fe200078ec0ff */
[--C-:B------:R-:W-:Y:S01]  /*1e210*/  IMAD.X R63, RZ, RZ, R143.reuse, P3 ;  /* 0x000000ffff3f7224 */ /* 0x100fe200018e068f */
[----:B------:R-:W-:Y:S01]  /*1e220*/  IADD3.X R107, RZ, R143, RZ, P5, !PT ;  /* 0x0000008fff6b7210 */ /* 0x000fe20002ffe4ff */
[--C-:B------:R-:W-:Y:S01]  /*1e230*/  IMAD.X R111, RZ, RZ, R143.reuse, P2 ;  /* 0x000000ffff6f7224 */ /* 0x100fe200010e068f */
[----:B------:R-:W-:Y:S01]  /*1e240*/  LOP3.LUT R138, R54, 0x380, RZ, 0xc0, !PT ;  /* 0x00000380368a7812 */ /* 0x000fe200078ec0ff */
[----:B------:R-:W-:Y:S01]  /*1e250*/  IMAD.X R115, RZ, RZ, R143, P1 ;  /* 0x000000ffff737224 */ /* 0x000fe200008e068f */
[----:B------:R-:W-:Y:S02]  /*1e260*/  SHF.R.U64 R130, R130, 0x3, RZ ;  /* 0x0000000382827819 */ /* 0x000fe400000012ff */
[----:B------:R-:W-:-:S02]  /*1e270*/  IADD3 R122, P4, R142, 0x8040, RZ ;  /* 0x000080408e7a7810 */ /* 0x000fc40007f9e0ff */
[C---:B------:R-:W-:Y:S02]  /*1e280*/  IADD3 R126, P3, R142.reuse, 0x8060, RZ ;  /* 0x000080608e7e7810 */ /* 0x040fe40007f7e0ff */
[C---:B-----5:R-:W-:Y:S02]  /*1e290*/  IADD3 R24, P5, R142.reuse, 0xc020, RZ ;  /* 0x0000c0208e187810 */ /* 0x060fe40007fbe0ff */
[C---:B------:R-:W-:Y:S02]  /*1e2a0*/  IADD3 R38, P2, R142.reuse, 0xc040, RZ ;  /* 0x0000c0408e267810 */ /* 0x040fe40007f5e0ff */
[----:B------:R-:W-:Y:S02]  /*1e2b0*/  IADD3 R108, P1, R142, 0xc060, RZ ;  /* 0x0000c0608e6c7810 */ /* 0x000fe40007f3e0ff */
[----:B------:R-:W-:Y:S02]  /*1e2c0*/  SHF.R.U64 R175, R175, 0x3, RZ ;  /* 0x00000003afaf7819 */ /* 0x000fe400000012ff */
[----:B------:R-:W-:-:S02]  /*1e2d0*/  SHF.R.U64 R181, R181, 0x3, RZ ;  /* 0x00000003b5b57819 */ /* 0x000fc400000012ff */
[----:B------:R-:W-:Y:S02]  /*1e2e0*/  LOP3.LUT R142, R39, R142, RZ, 0x3c, !PT ;  /* 0x0000008e278e7212 */ /* 0x000fe400078e3cff */
[----:B------:R-:W-:Y:S02]  /*1e2f0*/  LOP3.LUT R177, R106, 0x380, RZ, 0xc0, !PT ;  /* 0x000003806ab17812 */ /* 0x000fe400078ec0ff */
[----:B------:R-:W-:Y:S02]  /*1e300*/  SHF.R.U64 R134, R134, 0x3, RZ ;  /* 0x0000000386867819 */ /* 0x000fe400000012ff */
[----:B------:R-:W-:Y:S02]  /*1e310*/  LOP3.LUT R179, R110, 0x380, RZ, 0xc0, !PT ;  /* 0x000003806eb37812 */ /* 0x000fe400078ec0ff */
[----:B------:R-:W-:Y:S02]  /*1e320*/  SHF.R.U64 R138, R138, 0x3, RZ ;  /* 0x000000038a8a7819 */ /* 0x000fe400000012ff */
[----:B------:R-:W-:-:S02]  /*1e330*/  LOP3.LUT R62, R130, R62, RZ, 0x3c, !PT ;  /* 0x0000003e823e7212 */ /* 0x000fc400078e3cff */
[----:B------:R-:W-:Y:S02]  /*1e340*/  LOP3.LUT R118, R175, R4, RZ, 0x3c, !PT ;  /* 0x00000004af767212 */ /* 0x000fe400078e3cff */
[----:B------:R-:W-:Y:S02]  /*1e350*/  LOP3.LUT R130, R181, R6, RZ, 0x3c, !PT ;  /* 0x00000006b5827212 */ /* 0x000fe400078e3cff */
[----:B------:R-:W-:Y:S02]  /*1e360*/  SHF.R.U64 R177, R177, 0x3, RZ ;  /* 0x00000003b1b17819 */ /* 0x000fe400000012ff */
[----:B------:R-:W-:Y:S02]  /*1e370*/  MOV R142, R142 ;  /* 0x0000008e008e7202 */ /* 0x000fe40000000f00 */
[----:B------:R-:W-:Y:S02]  /*1e380*/  F2FP.F16.F32.PACK_AB R4, R25, R3 ;  /* 0x000000031904723e */ /* 0x000fe400000000ff */
[----:B------:R-:W-:Y:S01]  /*1e390*/  F2FP.F16.F32.PACK_AB R6, R29, R28 ;  /* 0x0000001c1d06723e */ /* 0x000fe200000000ff */
[----:B------:R-:W-:Y:S01]  /*1e3a0*/  BAR.SYNC.DEFER_BLOCKING 0x1, 0x100 ;  /* 0x0044000000007b1d */ /* 0x000fe20000010000 */
[----:B------:R-:W-:-:S02]  /*1e3b0*/  LOP3.LUT R50, R134, R50, RZ, 0x3c, !PT ;  /* 0x0000003286327212 */ /* 0x000fc400078e3cff */
[----:B------:R-:W-:Y:S01]  /*1e3c0*/  SHF.R.U64 R179, R179, 0x3, RZ ;  /* 0x00000003b3b37819 */ /* 0x000fe200000012ff */
[----:B------:R-:W-:Y:S01]  /*1e3d0*/  IMAD.X R127, RZ, RZ, R143, P3 ;  /* 0x000000ffff7f7224 */ /* 0x000fe200018e068f */
[----:B------:R-:W-:Y:S02]  /*1e3e0*/  LOP3.LUT R54, R138, R54, RZ, 0x3c, !PT ;  /* 0x000000368a367212 */ /* 0x000fe400078e3cff */
[----:B------:R-:W-:Y:S02]  /*1e3f0*/  LOP3.LUT R3, R24, 0x380, RZ, 0xc0, !PT ;  /* 0x0000038018037812 */ /* 0x000fe400078ec0ff */
[----:B------:R-:W-:Y:S02]  /*1e400*/  LOP3.LUT R25, R38, 0x380, RZ, 0xc0, !PT ;  /* 0x0000038026197812 */ /* 0x000fe400078ec0ff */
[----:B------:R-:W-:Y:S02]  /*1e410*/  LOP3.LUT R106, R177, R106, RZ, 0x3c, !PT ;  /* 0x0000006ab16a7212 */ /* 0x000fe400078e3cff */
[----:B------:R-:W-:-:S02]  /*1e420*/  LOP3.LUT R40, R108, 0x380, RZ, 0xc0, !PT ;  /* 0x000003806c287812 */ /* 0x000fc400078ec0ff */
[----:B------:R-:W-:Y:S02]  /*1e430*/  ISETP.NE.U32.AND P3, PT, RZ, UR4, PT ;  /* 0x00000004ff007c0c */ /* 0x000fe4000bf65070 */
[----:B------:R-:W-:Y:S02]  /*1e440*/  LOP3.LUT R110, R179, R110, RZ, 0x3c, !PT ;  /* 0x0000006eb36e7212 */ /* 0x000fe400078e3cff */
[----:B------:R-:W-:Y:S02]  /*1e450*/  LOP3.LUT R177, R122, 0x380, RZ, 0xc0, !PT ;  /* 0x000003807ab17812 */ /* 0x000fe400078ec0ff */
[----:B------:R-:W-:Y:S02]  /*1e460*/  MOV R50, R50 ;  /* 0x0000003200327202 */ /* 0x000fe40000000f00 */
[----:B------:R-:W-:Y:S01]  /*1e470*/  LOP3.LUT R179, R126, 0x380, RZ, 0xc0, !PT ;  /* 0x000003807eb37812 */ /* 0x000fe200078ec0ff */
[----:B------:R0:W-:Y:S01]  /*1e480*/  STSM.16.M88.4 [R142], R4 ;  /* 0x000000048e007844 */ /* 0x0001e20000000200 */
[----:B------:R-:W-:-:S02]  /*1e490*/  SHF.R.U64 R3, R3, 0x3, RZ ;  /* 0x0000000303037819 */ /* 0x000fc400000012ff */
[----:B------:R-:W-:Y:S02]  /*1e4a0*/  SHF.R.U64 R25, R25, 0x3, RZ ;  /* 0x0000000319197819 */ /* 0x000fe400000012ff */
[----:B------:R-:W-:Y:S02]  /*1e4b0*/  MOV R54, R54 ;  /* 0x0000003600367202 */ /* 0x000fe40000000f00 */
[----:B------:R-:W-:Y:S02]  /*1e4c0*/  MOV R58, R58 ;  /* 0x0000003a003a7202 */ /* 0x000fe40000000f00 */
[----:B------:R-:W-:Y:S02]  /*1e4d0*/  SHF.R.U64 R29, R40, 0x3, RZ ;  /* 0x00000003281d7819 */ /* 0x000fe400000012ff */
[----:B------:R-:W-:Y:S01]  /*1e4e0*/  ISETP.NE.AND.EX P3, PT, RZ, UR5, PT, P3 ;  /* 0x00000005ff007c0c */ /* 0x000fe2000bf65330 */
[----:B------:R-:W-:Y:S01]  /*1e4f0*/  ULDC.64 UR4, c[0x0][0xbe0] ;  /* 0x0002f80000047ab9 */ /* 0x000fe20000000a00 */
[----:B------:R-:W-:-:S02]  /*1e500*/  SHF.R.U64 R177, R177, 0x3, RZ ;  /* 0x00000003b1b17819 */ /* 0x000fc400000012ff */
[----:B0-----:R-:W-:Y:S02]  /*1e510*/  F2FP.F16.F32.PACK_AB R4, R41, R153 ;  /* 0x000000992904723e */ /* 0x001fe400000000ff */
[----:B------:R-:W-:Y:S02]  /*1e520*/  F2FP.F16.F32.PACK_AB R5, R43, R42 ;  /* 0x0000002a2b05723e */ /* 0x000fe400000000ff */
[----:B------:R-:W-:Y:S02]  /*1e530*/  F2FP.F16.F32.PACK_AB R6, R45, R154 ;  /* 0x0000009a2d06723e */ /* 0x000fe400000000ff */
[----:B------:R-:W-:Y:S01]  /*1e540*/  F2FP.F16.F32.PACK_AB R7, R47, R46 ;  /* 0x0000002e2f07723e */ /* 0x000fe200000000ff */
[----:B------:R-:W-:Y:S01]  /*1e550*/  STSM.16.M88.4 [R50], R32 ;  /* 0x0000002032007844 */ /* 0x000fe20000000200 */
[----:B------:R-:W-:Y:S01]  /*1e560*/  IADD3.X R139, RZ, R143, RZ, P2, !PT ;  /* 0x0000008fff8b7210 */ /* 0x000fe200017fe4ff */
[--C-:B------:R-:W-:Y:S01]  /*1e570*/  IMAD.X R119, RZ, RZ, R143.reuse, P0 ;  /* 0x000000ffff777224 */ /* 0x100fe200000e068f */
[----:B------:R-:W-:Y:S01]  /*1e580*/  SHF.R.U64 R179, R179, 0x3, RZ ;  /* 0x00000003b3b37819 */ /* 0x000fe200000012ff */
[----:B------:R-:W-:Y:S01]  /*1e590*/  IMAD.X R39, RZ, RZ, R143, P1 ;  /* 0x000000ffff277224 */ /* 0x000fe200008e068f */
[----:B------:R-:W-:Y:S01]  /*1e5a0*/  LOP3.LUT R134, R3, R24, RZ, 0x3c, !PT ;  /* 0x0000001803867212 */ /* 0x000fe200078e3cff */
[----:B------:R0:W-:Y:S01]  /*1e5b0*/  STSM.16.M88.4 [R54], R4 ;  /* 0x0000000436007844 */ /* 0x0001e20000000200 */
[----:B------:R-:W-:-:S02]  /*1e5c0*/  LOP3.LUT R138, R25, R38, RZ, 0x3c, !PT ;  /* 0x00000026198a7212 */ /* 0x000fc400078e3cff */
[----:B------:R-:W-:Y:S01]  /*1e5d0*/  MOV R62, R62 ;  /* 0x0000003e003e7202 */ /* 0x000fe20000000f00 */
[----:B------:R1:W-:Y:S01]  /*1e5e0*/  STSM.16.M88.4 [R58], R8 ;  /* 0x000000083a007844 */ /* 0x0003e20000000200 */
[----:B------:R-:W-:Y:S02]  /*1e5f0*/  MOV R102, R102 ;  /* 0x0000006600667202 */ /* 0x000fe40000000f00 */
[----:B------:R-:W-:Y:S02]  /*1e600*/  F2FP.F16.F32.PACK_AB R24, R65, R159 ;  /* 0x0000009f4118723e */ /* 0x000fe400000000ff */
[----:B------:R-:W-:Y:S02]  /*1e610*/  F2FP.F16.F32.PACK_AB R25, R67, R66 ;  /* 0x000000424319723e */ /* 0x000fe400000000ff */
[----:B------:R-:W-:Y:S02]  /*1e620*/  ISETP.NE.U32.AND P2, PT, RZ, UR4, PT ;  /* 0x00000004ff007c0c */ /* 0x000fe4000bf45070 */
[----:B------:R-:W-:-:S02]  /*1e630*/  LOP3.LUT R38, R29, R108, RZ, 0x3c, !PT ;  /* 0x0000006c1d267212 */ /* 0x000fc400078e3cff */
[----:B------:R-:W-:Y:S02]  /*1e640*/  MOV R106, R106 ;  /* 0x0000006a006a7202 */ /* 0x000fe40000000f00 */
[----:B0-----:R-:W-:Y:S02]  /*1e650*/  F2FP.F16.F32.PACK_AB R4, R73, R161 ;  /* 0x000000a14904723e */ /* 0x001fe400000000ff */
[----:B------:R-:W-:Y:S02]  /*1e660*/  F2FP.F16.F32.PACK_AB R5, R75, R74 ;  /* 0x0000004a4b05723e */ /* 0x000fe400000000ff */
[----:B------:R-:W-:Y:S02]  /*1e670*/  F2FP.F16.F32.PACK_AB R6, R77, R162 ;  /* 0x000000a24d06723e */ /* 0x000fe400000000ff */
[----:B------:R-:W-:Y:S01]  /*1e680*/  F2FP.F16.F32.PACK_AB R7, R79, R78 ;  /* 0x0000004e4f07723e */ /* 0x000fe200000000ff */
[----:B------:R-:W-:Y:S01]  /*1e690*/  IMAD.X R131, RZ, RZ, R143, P6 ;  /* 0x000000ffff837224 */ /* 0x000fe200030e068f */
[----:B------:R-:W-:-:S02]  /*1e6a0*/  IADD3.X R123, RZ, R143, RZ, P4, !PT ;  /* 0x0000008fff7b7210 */ /* 0x000fc400027fe4ff */
[----:B------:R-:W-:Y:S02]  /*1e6b0*/  LOP3.LUT R122, R177, R122, RZ, 0x3c, !PT ;  /* 0x0000007ab17a7212 */ /* 0x000fe400078e3cff */
[----:B------:R-:W-:Y:S02]  /*1e6c0*/  MOV R110, R110 ;  /* 0x0000006e006e7202 */ /* 0x000fe40000000f00 */
[----:B-1----:R-:W-:Y:S02]  /*1e6d0*/  F2FP.F16.F32.PACK_AB R8, R81, R163 ;  /* 0x000000a35108723e */ /* 0x002fe400000000ff */
[----:B------:R-:W-:Y:S02]  /*1e6e0*/  F2FP.F16.F32.PACK_AB R9, R83, R82 ;  /* 0x000000525309723e */ /* 0x000fe400000000ff */
[----:B------:R-:W-:Y:S02]  /*1e6f0*/  F2FP.F16.F32.PACK_AB R10, R85, R164 ;  /* 0x000000a4550a723e */ /* 0x000fe400000000ff */
[----:B------:R-:W-:Y:S01]  /*1e700*/  F2FP.F16.F32.PACK_AB R11, R87, R86 ;  /* 0x00000056570b723e */ /* 0x000fe200000000ff */
[----:B------:R0:W-:Y:S01]  /*1e710*/  STSM.16.M88.4 [R62], R12 ;  /* 0x0000000c3e007844 */ /* 0x0001e20000000200 */
[----:B------:R-:W-:-:S02]  /*1e720*/  LOP3.LUT R126, R179, R126, RZ, 0x3c, !PT ;  /* 0x0000007eb37e7212 */ /* 0x000fc400078e3cff */
[----:B------:R-:W-:Y:S01]  /*1e730*/  MOV R114, R114 ;  /* 0x0000007200727202 */ /* 0x000fe20000000f00 */
[----:B------:R-:W-:Y:S01]  /*1e740*/  STSM.16.M88.4 [R102], R24 ;  /* 0x0000001866007844 */ /* 0x000fe20000000200 */
[----:B------:R-:W-:Y:S02]  /*1e750*/  F2FP.F16.F32.PACK_AB R28, R89, R165 ;  /* 0x000000a5591c723e */ /* 0x000fe400000000ff */
[----:B------:R-:W-:Y:S02]  /*1e760*/  F2FP.F16.F32.PACK_AB R29, R91, R90 ;  /* 0x0000005a5b1d723e */ /* 0x000fe400000000ff */
[----:B------:R-:W-:Y:S01]  /*1e770*/  ISETP.NE.AND.EX P2, PT, RZ, UR5, PT, P2 ;  /* 0x00000005ff007c0c */ /* 0x000fe2000bf45320 */
[----:B------:R1:W-:Y:S01]  /*1e780*/  STSM.16.M88.4 [R106], R4 ;  /* 0x000000046a007844 */ /* 0x0003e20000000200 */
[----:B------:R-:W-:Y:S02]  /*1e790*/  MOV R118, R118 ;  /* 0x0000007600767202 */ /* 0x000fe40000000f00 */
[----:B------:R-:W-:-:S02]  /*1e7a0*/  MOV R40, R38 ;  /* 0x0000002600287202 */ /* 0x000fc40000000f00 */
[----:B------:R-:W-:Y:S02]  /*1e7b0*/  F2FP.F16.F32.PACK_AB R32, R97, R167 ;  /* 0x000000a76120723e */ /* 0x000fe400000000ff */
[----:B------:R-:W-:Y:S02]  /*1e7c0*/  F2FP.F16.F32.PACK_AB R33, R99, R98 ;  /* 0x000000626321723e */ /* 0x000fe400000000ff */
[----:B------:R-:W-:Y:S02]  /*1e7d0*/  F2FP.F16.F32.PACK_AB R34, R101, R168 ;  /* 0x000000a86522723e */ /* 0x000fe400000000ff */
[----:B------:R-:W-:Y:S01]  /*1e7e0*/  F2FP.F16.F32.PACK_AB R35, R48, R44 ;  /* 0x0000002c3023723e */ /* 0x000fe200000000ff */
[----:B------:R2:W-:Y:S01]  /*1e7f0*/  STSM.16.M88.4 [R110], R8 ;  /* 0x000000086e007844 */ /* 0x0005e20000000200 */
[----:B------:R-:W-:Y:S01]  /*1e800*/  MOV R122, R122 ;  /* 0x0000007a007a7202 */ /* 0x000fe20000000f00 */
[----:B------:R-:W-:Y:S01]  /*1e810*/  IMAD.X R135, RZ, RZ, R143, P5 ;  /* 0x000000ffff877224 */ /* 0x000fe200028e068f */
[----:B------:R-:W-:Y:S01]  /*1e820*/  F2FP.F16.F32.PACK_AB R38, R109, R170 ;  /* 0x000000aa6d26723e */ /* 0x000fe200000000ff */
[----:B0-----:R-:W4:Y:S01]  /*1e830*/  LDC.64 R12, c[0x0][0xbd8] ;  /* 0x0002f600ff0c7b82 */ /* 0x001f220000000a00 */
[----:B------:R-:W-:-:S02]  /*1e840*/  F2FP.F16.F32.PACK_AB R39, R64, R60 ;  /* 0x0000003c4027723e */ /* 0x000fc400000000ff */
[----:B------:R-:W-:Y:S02]  /*1e850*/  MOV R126, R126 ;  /* 0x0000007e007e7202 */ /* 0x000fe40000000f00 */
[----:B-1----:R-:W-:Y:S02]  /*1e860*/  F2FP.F16.F32.PACK_AB R4, R113, R171 ;  /* 0x000000ab7104723e */ /* 0x002fe400000000ff */
[----:B------:R-:W-:Y:S02]  /*1e870*/  F2FP.F16.F32.PACK_AB R5, R70, R68 ;  /* 0x000000444605723e */ /* 0x000fe400000000ff */
[----:B------:R-:W-:Y:S02]  /*1e880*/  F2FP.F16.F32.PACK_AB R6, R117, R172 ;  /* 0x000000ac7506723e */ /* 0x000fe400000000ff */
[----:B------:R-:W-:Y:S01]  /*1e890*/  F2FP.F16.F32.PACK_AB R7, R76, R72 ;  /* 0x000000484c07723e */ /* 0x000fe200000000ff */
[----:B------:R-:W-:Y:S01]  /*1e8a0*/  STSM.16.M88.4 [R114], R28 ;  /* 0x0000001c72007844 */ /* 0x000fe20000000200 */
[----:B------:R-:W-:-:S02]  /*1e8b0*/  MOV R130, R130 ;  /* 0x0000008200827202 */ /* 0x000fc40000000f00 */
[----:B--2---:R-:W-:Y:S02]  /*1e8c0*/  F2FP.F16.F32.PACK_AB R8, R121, R173 ;  /* 0x000000ad7908723e */ /* 0x004fe400000000ff */
[----:B------:R-:W-:Y:S02]  /*1e8d0*/  F2FP.F16.F32.PACK_AB R9, R84, R80 ;  /* 0x000000505409723e */ /* 0x000fe400000000ff */
[----:B------:R-:W-:Y:S02]  /*1e8e0*/  F2FP.F16.F32.PACK_AB R10, R125, R174 ;  /* 0x000000ae7d0a723e */ /* 0x000fe400000000ff */
[----:B------:R-:W-:Y:S01]  /*1e8f0*/  F2FP.F16.F32.PACK_AB R11, R92, R88 ;  /* 0x000000585c0b723e */ /* 0x000fe200000000ff */
[----:B------:R-:W-:Y:S01]  /*1e900*/  STSM.16.M88.4 [R118], R32 ;  /* 0x0000002076007844 */ /* 0x000fe20000000200 */
[----:B------:R-:W-:-:S03]  /*1e910*/  MOV R134, R134 ;  /* 0x0000008600867202 */ /* 0x000fc60000000f00 */
[----:B------:R-:W-:Y:S01]  /*1e920*/  STSM.16.M88.4 [R122], R36 ;  /* 0x000000247a007844 */ /* 0x000fe20000000200 */
[----:B------:R-:W-:-:S03]  /*1e930*/  MOV R3, R138 ;  /* 0x0000008a00037202 */ /* 0x000fc60000000f00 */
[----:B------:R0:W-:Y:S01]  /*1e940*/  STSM.16.M88.4 [R126], R4 ;  /* 0x000000047e007844 */ /* 0x0001e20000000200 */
[----:B------:R-:W-:-:S03]  /*1e950*/  F2FP.F16.F32.PACK_AB R131, R104, R100 ;  /* 0x000000646883723e */ /* 0x000fc600000000ff */
[----:B------:R1:W-:Y:S01]  /*1e960*/  STSM.16.M88.4 [R130], R8 ;  /* 0x0000000882007844 */ /* 0x0003e20000000200 */
[----:B------:R-:W-:Y:S02]  /*1e970*/  F2FP.F16.F32.PACK_AB R138, R141, R140 ;  /* 0x0000008c8d8a723e */ /* 0x000fe400000000ff */
[----:B------:R-:W-:Y:S01]  /*1e980*/  F2FP.F16.F32.PACK_AB R139, R124, R120 ;  /* 0x000000787c8b723e */ /* 0x000fe200000000ff */
[----:B0-----:R-:W0:Y:S01]  /*1e990*/  @P2 LDC.64 R6, c[0x0][0xbe0] ;  /* 0x0002f800ff062b82 */ /* 0x001e220000000a00 */
[----:B-1----:R-:W-:-:S05]  /*1e9a0*/  F2FP.F16.F32.PACK_AB R130, R133, R132 ;  /* 0x000000848582723e */ /* 0x002fca00000000ff */
[----:B------:R-:W-:Y:S04]  /*1e9b0*/  STSM.16.M88.4 [R134], R128 ;  /* 0x0000008086007844 */ /* 0x000fe80000000200 */
[----:B------:R1:W-:Y:S04]  /*1e9c0*/  STSM.16.M88.4 [R3], R136 ;  /* 0x0000008803007844 */ /* 0x0003e80000000200 */
[----:B------:R2:W-:Y:S01]  /*1e9d0*/  STSM.16.M88.4 [R40], R144 ;  /* 0x0000009028007844 */ /* 0x0005e20000000200 */
[----:B---3--:R-:W-:-:S04]  /*1e9e0*/  IMAD R5, R178, 0x8, R180 ;  /* 0x00000008b2057824 */ /* 0x008fc800078e02b4 */
[----:B------:R-:W-:Y:S01]  /*1e9f0*/  IMAD.WIDE R4, R5, 0x2, R20 ;  /* 0x0000000205047825 */ /* 0x000fe200078e0214 */
[----:B------:R-:W-:Y:S01]  /*1ea00*/  ULDC UR4, c[0x0][0xa88] ;  /* 0x0002a20000047ab9 */ /* 0x000fe20000000800 */
[----:B------:R-:W-:Y:S01]  /*1ea10*/  BAR.SYNC.DEFER_BLOCKING 0x1, 0x100 ;  /* 0x0044000000007b1d */ /* 0x000fe20000010000 */
[----:B------:R-:W-:Y:S01]  /*1ea20*/  IADD3 R9, P0, R4, 0x1000, RZ ;  /* 0x0000100004097810 */ /* 0x000fe20007f1e0ff */
[----:B------:R-:W-:Y:S01]  /*1ea30*/  IMAD.MOV.U32 R77, RZ, RZ, RZ ;  /* 0x000000ffff4d7224 */ /* 0x000fe200078e00ff */
[----:B-1----:R-:W-:Y:S01]  /*1ea40*/  MOV R3, UR4 ;  /* 0x0000000400037c02 */ /* 0x002fe20008000f00 */
[----:B----4-:R-:W-:Y:S01]  /*1ea50*/  IMAD.WIDE R12, R176, 0x4, R12 ;  /* 0x00000004b00c7825 */ /* 0x010fe200078e020c */
[----:B------:R-:W-:-:S03]  /*1ea60*/  LOP3.LUT R8, R9, 0x380, RZ, 0xc0, !PT ;  /* 0x0000038009087812 */ /* 0x000fc600078ec0ff */
[----:B0-----:R-:W-:Y:S01]  /*1ea70*/  @P2 IMAD.WIDE R6, R176, 0x4, R6 ;  /* 0x00000004b0062825 */ /* 0x001fe200078e0206 */
[----:B------:R-:W-:Y:S02]  /*1ea80*/  SHF.R.U64 R8, R8, 0x3, RZ ;  /* 0x0000000308087819 */ /* 0x000fe400000012ff */
[----:B------:R-:W-:Y:S02]  /*1ea90*/  IADD3 R11, P1, R4, 0x2000, RZ ;  /* 0x00002000040b7810 */ /* 0x000fe40007f3e0ff */
[----:B------:R-:W-:Y:S01]  /*1eaa0*/  LOP3.LUT R8, R8, R9, RZ, 0x3c, !PT ;  /* 0x0000000908087212 */ /* 0x000fe200078e3cff */
[----:B------:R2:W5:Y:S04]  /*1eab0*/  @P3 LDG.E R77, desc[UR6][R12.64] ;  /* 0x000000060c4d3981 */ /* 0x000568000c1e1900 */
[----:B------:R2:W5:Y:S01]  /*1eac0*/  @P2 LDG.E R3, desc[UR6][R6.64] ;  /* 0x0000000606032981 */ /* 0x000562000c1e1900 */
[----:B------:R-:W-:Y:S05]  /*1ead0*/  @P2 BRA `(.L_x_1635) ;  /* 0x0000000000142947 */ /* 0x000fea0003800000 */
[----:B------:R-:W-:Y:S05]  /*1eae0*/  @!P3 BRA `(.L_x_1635) ;  /* 0x000000000010b947 */ /* 0x000fea0003800000 */
[----:B------:R-:W-:Y:S02]  /*1eaf0*/  ULDC.64 UR4, c[0x0][0x208] ;  /* 0x0000820000047ab9 */ /* 0x000fe40000000a00 */
[----:B--2---:R-:W2:Y:S04]  /*1eb00*/  LDG.E R6, desc[UR4][R12.64] ;  /* 0x000000040c067981 */ /* 0x004ea8000c1e1900 */
[----:B-----5:R-:W2:Y:S02]  /*1eb10*/  LDG.E R3, desc[UR4][R12.64+0x4] ;  /* 0x000004040c037981 */ /* 0x020ea4000c1e1900 */
[----:B--2---:R-:W-:-:S07]  /*1eb20*/  IMAD.IADD R3, R3, 0x1, -R6 ;  /* 0x0000000103037824 */ /* 0x004fce00078e0a06 */
.L_x_1635:
[----:B------:R-:W3:Y:S01]  /*1eb30*/  LDL R10, [R1+0x58] ;  /* 0x00005800010a7983 */ /* 0x000ee20000100800 */
[----:B------:R-:W-:-:S03]  /*1eb40*/  ULDC.64 UR4, c[0x0][0xb70] ;  /* 0x0002dc0000047ab9 */ /* 0x000fc60000000a00 */
[----:B------:R-:W4:Y:S04]  /*1eb50*/  LDL.LU R80, [R1+0x68] ;  /* 0x0000680001507983 */ /* 0x000f280000300800 */
[----:B------:R-:W3:Y:S01]  /*1eb60*/  LDL.LU R83, [R1+0x74] ;  /* 0x0000740001537983 */ /* 0x000ee20000300800 */
[--C-:B-----5:R-:W-:Y:S01]  /*1eb70*/  SHF.R.S32.HI R21, RZ, 0x1f, R77.reuse ;  /* 0x0000001fff157819 */ /* 0x120fe2000001144d */
[----:B------:R-:W-:Y:S01]  /*1eb80*/  IMAD.MOV.U32 R20, RZ, RZ, R77 ;  /* 0x000000ffff147224 */ /* 0x000fe200078e004d */
[----:B------:R-:W-:Y:S01]  /*1eb90*/  SHF.R.S32.HI R9, RZ, 0x1f, R176 ;  /* 0x0000001fff097819 */ /* 0x000fe200000114b0 */
[----:B------:R-:W3:Y:S01]  /*1eba0*/  LDL R14, [R1+0x88] ;  /* 0x00008800010e7983 */ /* 0x000ee20000100800 */
[----:B--2---:R-:W-:Y:S02]  /*1ebb0*/  LOP3.LUT R12, R11, 0x380, RZ, 0xc0, !PT ;  /* 0x000003800b0c7812 */ /* 0x004fe400078ec0ff */
[----:B------:R-:W-:-:S02]  /*1ebc0*/  SEL R78, R9, RZ, !P3 ;  /* 0x000000ff094e7207 */ /* 0x000fc40005800000 */
[----:B------:R-:W-:Y:S01]  /*1ebd0*/  SEL R81, R176, RZ, !P3 ;  /* 0x000000ffb0517207 */ /* 0x000fe20005800000 */
[----:B------:R-:W-:Y:S01]  /*1ebe0*/  ULDC.64 UR6, c[0x0][0x208] ;  /* 0x0000820000067ab9 */ /* 0x000fe20000000a00 */
[----:B------:R-:W-:Y:S01]  /*1ebf0*/  SHF.R.U64 R12, R12, 0x3, RZ ;  /* 0x000000030c0c7819 */ /* 0x000fe200000012ff */
[----:B------:R-:W2:Y:S01]  /*1ec00*/  LDL R84, [R1+0x7c] ;  /* 0x00007c0001547983 */ /* 0x000ea20000100800 */
[----:B------:R-:W-:Y:S02]  /*1ec10*/  IADD3 R25, P2, R4, 0x3000, RZ ;  /* 0x0000300004197810 */ /* 0x000fe40007f5e0ff */
[----:B------:R-:W-:Y:S01]  /*1ec20*/  LOP3.LUT R12, R12, R11, RZ, 0x3c, !PT ;  /* 0x0000000b0c0c7212 */ /* 0x000fe200078e3cff */
[----:B------:R-:W2:Y:S01]  /*1ec30*/  LDL R79, [R1+0x78] ;  /* 0x00007800014f7983 */ /* 0x000ea20000100800 */
[----:B------:R-:W-:-:S03]  /*1ec40*/  LOP3.LUT R24, R25, 0x380, RZ, 0xc0, !PT ;  /* 0x0000038019187812 */ /* 0x000fc600078ec0ff */
[----:B------:R0:W5:Y:S01]  /*1ec50*/  LDL R82, [R1+0x2c] ;  /* 0x00002c0001527983 */ /* 0x0001620000100800 */
[----:B------:R-:W-:Y:S02]  /*1ec60*/  SHF.R.U64 R24, R24, 0x3, RZ ;  /* 0x0000000318187819 */ /* 0x000fe400000012ff */
[----:B------:R-:W-:Y:S02]  /*1ec70*/  IADD3 R29, P6, R4, 0x4000, RZ ;  /* 0x00004000041d7810 */ /* 0x000fe40007fde0ff */
[----:B------:R-:W-:Y:S02]  /*1ec80*/  LOP3.LUT R24, R24, R25, RZ, 0x3c, !PT ;  /* 0x0000001918187212 */ /* 0x000fe400078e3cff */
[----:B----4-:R-:W-:Y:S02]  /*1ec90*/  SHF.R.S32.HI R76, RZ, 0x1f, R80 ;  /* 0x0000001fff4c7819 */ /* 0x010fe40000011450 */
[----:B---3--:R-:W-:-:S03]  /*1eca0*/  LEA R11, R83, R10, 0x7 ;  /* 0x0000000a530b7211 */ /* 0x008fc600078e38ff */
[----:B------:R-:W-:-:S04]  /*1ecb0*/  IMAD R6, R76, UR4, RZ ;  /* 0x000000044c067c24 */ /* 0x000fc8000f8e02ff */
[C---:B------:R-:W-:Y:S02]  /*1ecc0*/  IMAD R13, R80.reuse, UR5, R6 ;  /* 0x00000005500d7c24 */ /* 0x040fe4000f8e0206 */
[----:B------:R-:W-:Y:S01]  /*1ecd0*/  IMAD.WIDE.U32 R6, R80, UR4, R20 ;  /* 0x0000000450067c25 */ /* 0x000fe2000f8e0014 */
[----:B------:R-:W-:-:S03]  /*1ece0*/  ULDC.64 UR4, c[0x0][0xb78] ;  /* 0x0002de0000047ab9 */ /* 0x000fc60000000a00 */
[----:B------:R-:W-:Y:S02]  /*1ecf0*/  IMAD.IADD R7, R7, 0x1, R13 ;  /* 0x0000000107077824 */ /* 0x000fe400078e020d */
[----:B------:R-:W-:Y:S02]  /*1ed00*/  IMAD R9, R78, UR4, RZ ;  /* 0x000000044e097c24 */ /* 0x000fe4000f8e02ff */
[----:B------:R-:W-:-:S04]  /*1ed10*/  IMAD.WIDE.U32 R6, R81, UR4, R6 ;  /* 0x0000000451067c25 */ /* 0x000fc8000f8e0006 */
[----:B------:R-:W-:Y:S01]  /*1ed20*/  IMAD R10, R81, UR5, R9 ;  /* 0x00000005510a7c24 */ /* 0x000fe2000f8e0209 */
[----:B------:R-:W-:Y:S01]  /*1ed30*/  SHF.R.S32.HI R9, RZ, 0x1f, R11 ;  /* 0x0000001fff097819 */ /* 0x000fe2000001140b */
[----:B------:R-:W-:Y:S01]  /*1ed40*/  ULDC.64 UR4, c[0x0][0xb40] ;  /* 0x0002d00000047ab9 */ /* 0x000fe20000000a00 */
[----:B------:R-:W-:-:S04]  /*1ed50*/  IADD3 R6, P3, R11, R6, RZ ;  /* 0x000000060b067210 */ /* 0x000fc80007f7e0ff */
[----:B------:R-:W-:Y:S02]  /*1ed60*/  IADD3.X R9, R9, R7, R10, P3, !PT ;  /* 0x0000000709097210 */ /* 0x000fe40001ffe40a */
[----:B------:R-:W-:-:S04]  /*1ed70*/  LEA R54, P3, R6, UR4, 0x2 ;  /* 0x0000000406367c11 */ /* 0x000fc8000f8610ff */
[----:B------:R-:W-:Y:S01]  /*1ed80*/  LEA.HI.X R55, R6, UR5, R9, 0x2, P3 ;  /* 0x0000000506377c11 */ /* 0x000fe200098f1409 */
[--C-:B------:R-:W-:Y:S01]  /*1ed90*/  IMAD.X R9, RZ, RZ, R5.reuse, P0 ;  /* 0x000000ffff097224 */ /* 0x100fe200000e0605 */
[C---:B------:R-:W-:Y:S01]  /*1eda0*/  IADD3 R45, P0, R4.reuse, 0x8000, RZ ;  /* 0x00008000042d7810 */ /* 0x040fe20007f1e0ff */
[----:B------:R-:W-:Y:S01]  /*1edb0*/  IMAD.X R13, RZ, RZ, R5, P1 ;  /* 0x000000ffff0d7224 */ /* 0x000fe200008e0605 */
[----:B------:R-:W-:Y:S01]  /*1edc0*/  IADD3 R49, P1, R4, 0x9000, RZ ;  /* 0x0000900004317810 */ /* 0x000fe20007f3e0ff */
[----:B------:R-:W-:Y:S01]  /*1edd0*/  VIADD R6, R11, 0x8 ;  /* 0x000000080b067836 */ /* 0x000fe20000000000 */
[----:B------:R-:W-:Y:S01]  /*1ede0*/  LOP3.LUT R44, R45, 0x380, RZ, 0xc0, !PT ;  /* 0x000003802d2c7812 */ /* 0x000fe200078ec0ff */
[----:B------:R-:W-:Y:S01]  /*1edf0*/  ULDC.64 UR4, c[0x0][0xaa0] ;  /* 0x0002a80000047ab9 */ /* 0x000fe20000000a00 */
[----:B------:R-:W-:Y:S02]  /*1ee00*/  LOP3.LUT R48, R49, 0x380, RZ, 0xc0, !PT ;  /* 0x0000038031307812 */ /* 0x000fe400078ec0ff */
[----:B------:R-:W-:-:S02]  /*1ee10*/  SHF.R.U64 R44, R44, 0x3, RZ ;  /* 0x000000032c2c7819 */ /* 0x000fc400000012ff */
[----:B------:R-:W-:Y:S02]  /*1ee20*/  SHF.R.U64 R48, R48, 0x3, RZ ;  /* 0x0000000330307819 */ /* 0x000fe400000012ff */
[----:B------:R-:W-:Y:S02]  /*1ee30*/  LOP3.LUT R44, R44, R45, RZ, 0x3c, !PT ;  /* 0x0000002d2c2c7212 */ /* 0x000fe400078e3cff */
[----:B------:R-:W-:Y:S02]  /*1ee40*/  IADD3.X R45, RZ, R5, RZ, P0, !PT ;  /* 0x00000005ff2d7210 */ /* 0x000fe400007fe4ff */
[----:B------:R-:W-:Y:S02]  /*1ee50*/  LOP3.LUT P0, RZ, R14, 0x3, RZ, 0xc0, !PT ;  /* 0x000000030eff7812 */ /* 0x000fe4000780c0ff */
[----:B------:R-:W-:Y:S01]  /*1ee60*/  LOP3.LUT R48, R48, R49, RZ, 0x3c, !PT ;  /* 0x0000003130307212 */ /* 0x000fe200078e3cff */
[----:B------:R-:W-:Y:S01]  /*1ee70*/  IMAD.X R49, RZ, RZ, R5, P1 ;  /* 0x000000ffff317224 */ /* 0x000fe200008e0605 */
[----:B------:R-:W-:-:S02]  /*1ee80*/  ISETP.GE.OR P1, PT, R11, R3, P0 ;  /* 0x000000030b00720c */ /* 0x000fc40000726670 */
[----:B------:R-:W-:Y:S01]  /*1ee90*/  ISETP.GE.OR P0, PT, R6, R3, P0 ;  /* 0x000000030600720c */ /* 0x000fe20000706670 */
[----:B------:R-:W-:-:S12]  /*1eea0*/  IMAD.MOV.U32 R20, RZ, RZ, R22 ;  /* 0x000000ffff147224 */ /* 0x000fd800078e0016 */
[----:B------:R1:W-:Y:S02]  /*1eeb0*/  @!P0 STG.E desc[UR6][R54.64+0x20], R0 ;  /* 0x0000200036008986 */ /* 0x0003e4000c101906 */
[----:B-1----:R-:W-:Y:S02]  /*1eec0*/  IMAD R0, R21, UR4, RZ ;  /* 0x0000000415007c24 */ /* 0x002fe4000f8e02ff */
[----:B------:R-:W-:Y:S02]  /*1eed0*/  IMAD.MOV.U32 R21, RZ, RZ, R23 ;  /* 0x000000ffff157224 */ /* 0x000fe400078e0017 */
[----:B------:R-:W-:-:S04]  /*1eee0*/  IMAD.WIDE.U32 R20, R77, UR4, R20 ;  /* 0x000000044d147c25 */ /* 0x000fc8000f8e0014 */
[----:B------:R-:W-:Y:S01]  /*1eef0*/  IMAD R77, R77, UR5, R0 ;  /* 0x000000054d4d7c24 */ /* 0x000fe2000f8e0200 */
[----:B------:R-:W-:Y:S02]  /*1ef00*/  ULDC.64 UR4, c[0x0][0xae0] ;  /* 0x0002b80000047ab9 */ /* 0x000fe40000000a00 */
[----:B------:R-:W-:Y:S02]  /*1ef10*/  IMAD R0, R76, UR4, RZ ;  /* 0x000000044c007c24 */ /* 0x000fe4000f8e02ff */
[----:B------:R-:W-:Y:S01]  /*1ef20*/  IMAD.IADD R21, R21, 0x1, R77 ;  /* 0x0000000115157824 */ /* 0x000fe200078e024d */
[----:B------:R1:W-:Y:S01]  /*1ef30*/  @!P1 STG.E desc[UR6][R54.64], R2 ;  /* 0x0000000236009986 */ /* 0x0003e2000c101906 */
[----:B------:R-:W-:Y:S02]  /*1ef40*/  IMAD R76, R83, -0x80, R3 ;  /* 0xffffff80534c7824 */ /* 0x000fe400078e0203 */
[----:B------:R-:W-:Y:S01]  /*1ef50*/  IMAD R77, R80, UR5, R0 ;  /* 0x00000005504d7c24 */ /* 0x000fe2000f8e0200 */
[C---:B------:R-:W-:Y:S01]  /*1ef60*/  IADD3 R33, P5, R4.reuse, 0x5000, RZ ;  /* 0x0000500004217810 */ /* 0x040fe20007fbe0ff */
[----:B------:R-:W-:Y:S01]  /*1ef70*/  IMAD.X R25, RZ, RZ, R5, P2 ;  /* 0x000000ffff197224 */ /* 0x000fe200010e0605 */
[C---:B------:R-:W-:Y:S01]  /*1ef80*/  IADD3 R37, P4, R4.reuse, 0x6000, RZ ;  /* 0x0000600004257810 */ /* 0x040fe20007f9e0ff */
[----:B------:R-:W5:Y:S01]  /*1ef90*/  LD.E.128 R12, desc[UR6][R12.64] ;  /* 0x000000060c0c7980 */ /* 0x000f62000c101d00 */
[----:B------:R-:W-:-:S02]  /*1efa0*/  IADD3 R41, P3, R4, 0x7000, RZ ;  /* 0x0000700004297810 */ /* 0x000fc40007f7e0ff */
[----:B------:R-:W-:Y:S01]  /*1efb0*/  LOP3.LUT R28, R29, 0x380, RZ, 0xc0, !PT ;  /* 0x000003801d1c7812 */ /* 0x000fe200078ec0ff */
[----:B------:R-:W5:Y:S01]  /*1efc0*/  LD.E.128 R24, desc[UR6][R24.64] ;  /* 0x0000000618187980 */ /* 0x000f62000c101d00 */
[----:B-1----:R-:W-:Y:S01]  /*1efd0*/  IMAD.WIDE.U32 R2, R80, UR4, R20 ;  /* 0x0000000450027c25 */ /* 0x002fe2000f8e0014 */
[----:B------:R-:W-:Y:S01]  /*1efe0*/  IADD3 R53, P2, R4, 0xa000, RZ ;  /* 0x0000a00004357810 */ /* 0x000fe20007f5e0ff */
[----:B------:R-:W-:Y:S01]  /*1eff0*/  ULDC.64 UR4, c[0x0][0xae8] ;  /* 0x0002ba0000047ab9 */ /* 0x000fe20000000a00 */
[----:B------:R0:W5:Y:S01]  /*1f000*/  LDL R80, [R1+0x30] ;  /* 0x0000300001507983 */ /* 0x0001620000100800 */
[----:B------:R-:W-:Y:S02]  /*1f010*/  LOP3.LUT R32, R33, 0x380, RZ, 0xc0, !PT ;  /* 0x0000038021207812 */ /* 0x000fe400078ec0ff */
[----:B------:R-:W-:Y:S01]  /*1f020*/  LOP3.LUT R36, R37, 0x380, RZ, 0xc0, !PT ;  /* 0x0000038025247812 */ /* 0x000fe200078ec0ff */
[----:B------:R-:W5:Y:S01]  /*1f030*/  LD.E.128 R44, desc[UR6][R44.64] ;  /* 0x000000062c2c7980 */ /* 0x000f62000c101d00 */
[----:B------:R-:W-:-:S02]  /*1f040*/  LOP3.LUT R40, R41, 0x380, RZ, 0xc0, !PT ;  /* 0x0000038029287812 */ /* 0x000fc400078ec0ff */
[----:B------:R-:W-:Y:S01]  /*1f050*/  LOP3.LUT R52, R53, 0x380, RZ, 0xc0, !PT ;  /* 0x0000038035347812 */ /* 0x000fe200078ec0ff */
[----:B------:R-:W5:Y:S01]  /*1f060*/  LD.E.128 R48, desc[UR6][R48.64] ;  /* 0x0000000630307980 */ /* 0x000f62000c101d00 */
[----:B------:R-:W-:Y:S02]  /*1f070*/  SHF.R.U64 R28, R28, 0x3, RZ ;  /* 0x000000031c1c7819 */ /* 0x000fe400000012ff */
[----:B------:R-:W-:Y:S02]  /*1f080*/  SHF.R.U64 R32, R32, 0x3, RZ ;  /* 0x0000000320207819 */ /* 0x000fe400000012ff */
[----:B------:R-:W-:Y:S02]  /*1f090*/  SHF.R.U64 R36, R36, 0x3, RZ ;  /* 0x0000000324247819 */ /* 0x000fe400000012ff */
[----:B------:R-:W-:Y:S02]  /*1f0a0*/  SHF.R.U64 R40, R40, 0x3, RZ ;  /* 0x0000000328287819 */ /* 0x000fe400000012ff */
[----:B------:R-:W-:-:S02]  /*1f0b0*/  SHF.R.U64 R52, R52, 0x3, RZ ;  /* 0x0000000334347819 */ /* 0x000fc400000012ff */
[----:B------:R-:W-:Y:S02]  /*1f0c0*/  LOP3.LUT R28, R28, R29, RZ, 0x3c, !PT ;  /* 0x0000001d1c1c7212 */ /* 0x000fe400078e3cff */
        /* <DEDUP_REMOVED lines=8> */
[----:B------:R-:W-:Y:S01]  /*1f150*/  IADD3.X R29, RZ, R5, RZ, P6, !PT ;  /* 0x00000005ff1d7210 */ /* 0x000fe200037fe4ff */
[----:B------:R-:W5:Y:S01]  /*1f160*/  LD.E.128 R32, desc[UR6][R32.64] ;  /* 0x0000000620207980 */ /* 0x000f62000c101d00 */
[----:B------:R-:W-:-:S02]  /*1f170*/  IADD3 R57, P6, R4, 0xb000, RZ ;  /* 0x0000b00004397810 */ /* 0x000fc40007fde0ff */
[C---:B------:R-:W-:Y:S01]  /*1f180*/  IADD3 R61, P5, R4.reuse, 0xc000, RZ ;  /* 0x0000c000043d7810 */ /* 0x040fe20007fbe0ff */
[----:B------:R-:W5:Y:S01]  /*1f190*/  LD.E.128 R36, desc[UR6][R36.64] ;  /* 0x0000000624247980 */ /* 0x000f62000c101d00 */
[C---:B------:R-:W-:Y:S02]  /*1f1a0*/  IADD3 R65, P4, R4.reuse, 0xd000, RZ ;  /* 0x0000d00004417810 */ /* 0x040fe40007f9e0ff */
[C---:B------:R-:W-:Y:S01]  /*1f1b0*/  IADD3 R69, P3, R4.reuse, 0xe000, RZ ;  /* 0x0000e00004457810 */ /* 0x040fe20007f7e0ff */
[----:B------:R-:W5:Y:S01]  /*1f1c0*/  LD.E.128 R28, desc[UR6][R28.64] ;  /* 0x000000061c1c7980 */ /* 0x000f62000c101d00 */
[----:B------:R-:W-:Y:S02]  /*1f1d0*/  IADD3 R7, P2, R4, 0xf000, RZ ;  /* 0x0000f00004077810 */ /* 0x000fe40007f5e0ff */
[----:B------:R-:W-:Y:S01]  /*1f1e0*/  LOP3.LUT R56, R57, 0x380, RZ, 0xc0, !PT ;  /* 0x0000038039387812 */ /* 0x000fe200078ec0ff */
[----:B------:R-:W5:Y:S01]  /*1f1f0*/  LD.E.128 R40, desc[UR6][R40.64] ;  /* 0x0000000628287980 */ /* 0x000f62000c101d00 */
[----:B------:R-:W-:-:S02]  /*1f200*/  LOP3.LUT R60, R61, 0x380, RZ, 0xc0, !PT ;  /* 0x000003803d3c7812 */ /* 0x000fc400078ec0ff */
[----:B------:R-:W-:Y:S01]  /*1f210*/  LOP3.LUT R64, R65, 0x380, RZ, 0xc0, !PT ;  /* 0x0000038041407812 */ /* 0x000fe200078ec0ff */
[----:B------:R-:W5:Y:S01]  /*1f220*/  LD.E.128 R52, desc[UR6][R52.64] ;  /* 0x0000000634347980 */ /* 0x000f62000c101d00 */
[----:B------:R-:W-:Y:S02]  /*1f230*/  LOP3.LUT R68, R69, 0x380, RZ, 0xc0, !PT ;  /* 0x0000038045447812 */ /* 0x000fe400078ec0ff */
[----:B------:R-:W-:Y:S02]  /*1f240*/  LOP3.LUT R11, R4, 0x380, RZ, 0xc0, !PT ;  /* 0x00000380040b7812 */ /* 0x000fe400078ec0ff */
[----:B------:R-:W-:Y:S02]  /*1f250*/  LOP3.LUT R6, R7, 0x380, RZ, 0xc0, !PT ;  /* 0x0000038007067812 */ /* 0x000fe400078ec0ff */
[----:B------:R-:W-:Y:S02]  /*1f260*/  SHF.R.U64 R56, R56, 0x3, RZ ;  /* 0x0000000338387819 */ /* 0x000fe400000012ff */
[----:B------:R-:W-:-:S02]  /*1f270*/  SHF.R.U64 R60, R60, 0x3, RZ ;  /* 0x000000033c3c7819 */ /* 0x000fc400000012ff */
[----:B------:R-:W-:Y:S02]  /*1f280*/  SHF.R.U64 R64, R64, 0x3, RZ ;  /* 0x0000000340407819 */ /* 0x000fe400000012ff */
[----:B------:R-:W-:Y:S02]  /*1f290*/  SHF.R.U64 R68, R68, 0x3, RZ ;  /* 0x0000000344447819 */ /* 0x000fe400000012ff */
[----:B------:R-:W-:Y:S02]  /*1f2a0*/  SHF.R.U64 R11, R11, 0x3, RZ ;  /* 0x000000030b0b7819 */ /* 0x000fe400000012ff */
[----:B------:R-:W-:Y:S02]  /*1f2b0*/  SHF.R.U64 R6, R6, 0x3, RZ ;  /* 0x0000000306067819 */ /* 0x000fe400000012ff */
[----:B------:R-:W-:Y:S02]  /*1f2c0*/  LOP3.LUT R56, R56, R57, RZ, 0x3c, !PT ;  /* 0x0000003938387212 */ /* 0x000fe400078e3cff */
        /* <DEDUP_REMOVED lines=8> */
[----:B------:R-:W-:-:S02]  /*1f350*/  LOP3.LUT R4, R11, R4, RZ, 0x3c, !PT ;  /* 0x000000040b047212 */ /* 0x000fc400078e3cff */
[----:B------:R-:W-:Y:S01]  /*1f360*/  IADD3.X R73, RZ, R5, RZ, P2, !PT ;  /* 0x00000005ff497210 */ /* 0x000fe200017fe4ff */
[----:B------:R-:W5:Y:S01]  /*1f370*/  LD.E.128 R8, desc[UR6][R8.64] ;  /* 0x0000000608087980 */ /* 0x000f62000c101d00 */
[----:B------:R-:W-:-:S03]  /*1f380*/  LOP3.LUT R72, R6, R7, RZ, 0x3c, !PT ;  /* 0x0000000706487212 */ /* 0x000fc600078e3cff */
        /* <DEDUP_REMOVED lines=11> */
[-C--:B------:R-:W-:Y:S01]  /*1f440*/  ISETP.GE.AND P3, PT, R18, R76.reuse, PT ;  /* 0x0000004c1200720c */ /* 0x080fe20003f66270 */
[----:B------:R-:W-:Y:S01]  /*1f450*/  VIADD R0, R16, 0x30820 ;  /* 0x0003082010007836 */ /* 0x000fe20000000000 */
[----:B------:R-:W-:Y:S01]  /*1f460*/  IADD3 R3, R3, R77, RZ ;  /* 0x0000004d03037210 */ /* 0x000fe20007ffe0ff */
[----:B------:R-:W-:Y:S01]  /*1f470*/  IMAD R20, R78, UR4, RZ ;  /* 0x000000044e147c24 */ /* 0x000fe2000f8e02ff */
[----:B------:R-:W-:-:S02]  /*1f480*/  ISETP.GE.AND P0, PT, R235, R76, PT ;  /* 0x0000004ceb00720c */ /* 0x000fc40003f06270 */
[----:B------:R-:W-:Y:S02]  /*1f490*/  PRMT R0, RZ, 0x654, R0 ;  /* 0x00000654ff007816 */ /* 0x000fe40000000000 */
[-C--:B--2---:R-:W-:Y:S02]  /*1f4a0*/  ISETP.GE.AND P1, PT, R84, R76.reuse, PT ;  /* 0x0000004c5400720c */ /* 0x084fe40003f26270 */
[----:B------:R-:W-:Y:S01]  /*1f4b0*/  ISETP.GE.AND P2, PT, R79, R76, PT ;  /* 0x0000004c4f00720c */ /* 0x000fe20003f46270 */
[C---:B------:R-:W-:Y:S01]  /*1f4c0*/  IMAD R79, R81.reuse, UR5, R20 ;  /* 0x00000005514f7c24 */ /* 0x040fe2000f8e0214 */
[----:B------:R-:W-:Y:S01]  /*1f4d0*/  BSSY B1, `(.L_x_1636) ;  /* 0x000001a000017945 */ /* 0x000fe20003800000 */
[----:B------:R-:W-:-:S04]  /*1f4e0*/  IMAD.WIDE.U32 R76, R81, UR4, R2 ;  /* 0x00000004514c7c25 */ /* 0x000fc8000f8e0002 */
[----:B------:R-:W-:Y:S01]  /*1f4f0*/  IMAD.WIDE R20, R83, 0x80, R18 ;  /* 0x0000008053147825 */ /* 0x000fe200078e0212 */
[----:B-1----:R0:W-:Y:S03]  /*1f500*/  SYNCS.ARRIVE.TRANS64.RED.A1T0 RZ, [R0+URZ], RZ ;  /* 0x000000ff00ff79a7 */ /* 0x0021e6000810043f */
[----:B------:R-:W-:Y:S01]  /*1f510*/  IMAD.IADD R81, R77, 0x1, R79 ;  /* 0x000000014d517824 */ /* 0x000fe200078e024f */
[----:B------:R-:W-:Y:S06]  /*1f520*/  @P3 BRA `(.L_x_1637) ;  /* 0x0000000000503947 */ /* 0x000fec0003800000 */
        /* <DEDUP_REMOVED lines=9> */
[----:B------:R-:W-:Y:S01]  /*1f5c0*/  ISETP.GE.AND P3, PT, R22, UR4, PT ;  /* 0x0000000416007c0c */ /* 0x000fe2000bf66270 */
[----:B------:R-:W-:Y:S01]  /*1f5d0*/  IMAD.IADD R3, R3, 0x1, R79 ;  /* 0x0000000103037824 */ /* 0x000fe200078e024f */
[----:B------:R-:W-:-:S02]  /*1f5e0*/  LEA R78, P5, R2, UR6, 0x1 ;  /* 0x00000006024e7c11 */ /* 0x000fc4000f8a08ff */
[----:B------:R-:W-:Y:S02]  /*1f5f0*/  ISETP.GE.AND P4, PT, R228, UR4, PT ;  /* 0x00000004e4007c0c */ /* 0x000fe4000bf86270 */
[----:B------:R-:W-:Y:S02]  /*1f600*/  LEA.HI.X R79, R2, UR7, R3, 0x1, P5 ;  /* 0x00000007024f7c11 */ /* 0x000fe4000a8f0c03 */
[----:B-----5:R-:W-:Y:S02]  /*1f610*/  ISETP.GE.AND P5, PT, R82, UR4, PT ;  /* 0x0000000452007c0c */ /* 0x020fe4000bfa6270 */
[----:B------:R-:W-:-:S03]  /*1f620*/  ISETP.GE.AND P6, PT, R80, UR4, PT ;  /* 0x0000000450007c0c */ /* 0x000fc6000bfc6270 */
[----:B------:R1:W-:Y:S04]  /*1f630*/  @!P3 STG.E.128 desc[UR8][R78.64], R4 ;  /* 0x000000044e00b986 */ /* 0x0003e8000c101d08 */
[----:B------:R1:W-:Y:S04]  /*1f640*/  @!P4 STG.E.128 desc[UR8][R78.64+0x80], R28 ;  /* 0x0000801c4e00c986 */ /* 0x0003e8000c101d08 */
[----:B------:R1:W-:Y:S04]  /*1f650*/  @!P5 STG.E.128 desc[UR8][R78.64+0x100], R44 ;  /* 0x0001002c4e00d986 */ /* 0x0003e8000c101d08 */
[----:B------:R1:W-:Y:S02]  /*1f660*/  @!P6 STG.E.128 desc[UR8][R78.64+0x180], R60 ;  /* 0x0001803c4e00e986 */ /* 0x0003e4000c101d08 */
.L_x_1637:
[----:B------:R-:W-:Y:S05]  /*1f670*/  BSYNC B1 ;  /* 0x0000000000017941 */ /* 0x000fea0003800000 */
.L_x_1636:
[----:B------:R-:W-:Y:S04]  /*1f680*/  BSSY B1, `(.L_x_1638) ;  /* 0x0000018000017945 */ /* 0x000fe80003800000 */
[----:B------:R-:W-:Y:S05]  /*1f690*/  @P0 BRA `(.L_x_1639) ;  /* 0x0000000000580947 */ /* 0x000fea0003800000 */
[----:B-1---5:R-:W-:Y:S01]  /*1f6a0*/  IADD3 R5, P0, R20, 0x20, RZ ;  /* 0x0000002014057810 */ /* 0x022fe20007f1e0ff */
[----:B------:R-:W-:Y:S01]  /*1f6b0*/  ULDC.64 UR6, c[0x0][0xad8] ;  /* 0x0002b60000067ab9 */ /* 0x000fe20000000a00 */
[----:B------:R-:W-:Y:S01]  /*1f6c0*/  MOV R3, R81 ;  /* 0x0000005100037202 */ /* 0x000fe20000000f00 */
[----:B------:R-:W-:Y:S01]  /*1f6d0*/  IMAD.MOV.U32 R2, RZ, RZ, R76 ;  /* 0x000000ffff027224 */ /* 0x000fe200078e004c */
[----:B------:R-:W-:Y:S01]  /*1f6e0*/  ULDC UR4, c[0x0][0xa8c] ;  /* 0x0002a30000047ab9 */ /* 0x000fe20000000800 */
[----:B0-----:R-:W-:Y:S01]  /*1f6f0*/  IMAD.X R0, RZ, RZ, R21, P0 ;  /* 0x000000ffff007224 */ /* 0x001fe200000e0615 */
        /* <DEDUP_REMOVED lines=16> */
.L_x_1639:
[----:B------:R-:W-:Y:S05]  /*1f800*/  BSYNC B1 ;  /* 0x0000000000017941 */ /* 0x000fea0003800000 */
.L_x_1638:
[----:B------:R-:W-:Y:S04]  /*1f810*/  BSSY B1, `(.L_x_1640) ;  /* 0x0000018000017945 */ /* 0x000fe80003800000 */
[----:B------:R-:W-:Y:S05]  /*1f820*/  @P1 BRA `(.L_x_1641) ;  /* 0x0000000000581947 */ /* 0x000fea0003800000 */
[----:B-12--5:R-:W-:Y:S01]  /*1f830*/  IADD3 R5, P0, R20, 0x40, RZ ;  /* 0x0000004014057810 */ /* 0x026fe20007f1e0ff */
        /* <DEDUP_REMOVED lines=21> */
.L_x_1641:
[----:B------:R-:W-:Y:S05]  /*1f990*/  BSYNC B1 ;  /* 0x0000000000017941 */ /* 0x000fea0003800000 */
.L_x_1640:
        /* <DEDUP_REMOVED lines=26> */
.L_x_1634:
[----:B------:R-:W2:Y:S01]  /*1fb40*/  LDL R10, [R1+0x6c] ;  /* 0x00006c00010a7983 */ /* 0x000ea20000100800 */
[----:B------:R-:W-:Y:S01]  /*1fb50*/  ULDC.64 UR4, c[0x0][0xbd8] ;  /* 0x0002f60000047ab9 */ /* 0x000fe20000000a00 */
[----:B------:R-:W2:Y:S01]  /*1fb60*/  LDC.64 R2, c[0x0][0xbd8] ;  /* 0x0002f600ff027b82 */ /* 0x000ea20000000a00 */
[----:B------:R-:W-:Y:S01]  /*1fb70*/  ISETP.NE.U32.AND P0, PT, RZ, UR4, PT ;  /* 0x00000004ff007c0c */ /* 0x000fe2000bf05070 */
[----:B------:R-:W-:Y:S01]  /*1fb80*/  IMAD.MOV.U32 R7, RZ, RZ, RZ ;  /* 0x000000ffff077224 */ /* 0x000fe200078e00ff */
[----:B------:R-:W-:Y:S02]  /*1fb90*/  ULDC.64 UR6, c[0x0][0x208] ;  /* 0x0000820000067ab9 */ /* 0x000fe40000000a00 */
[----:B------:R-:W-:Y:S01]  /*1fba0*/  ISETP.NE.AND.EX P0, PT, RZ, UR5, PT, P0 ;  /* 0x00000005ff007c0c */ /* 0x000fe2000bf05300 */
[----:B------:R-:W-:Y:S02]  /*1fbb0*/  ULDC.64 UR4, c[0x0][0xbe0] ;  /* 0x0002f80000047ab9 */ /* 0x000fe40000000a00 */
[----:B------:R-:W-:-:S04]  /*1fbc0*/  ISETP.NE.U32.AND P1, PT, RZ, UR4, PT ;  /* 0x00000004ff007c0c */ /* 0x000fc8000bf25070 */
[----:B------:R-:W-:Y:S01]  /*1fbd0*/  ISETP.NE.AND.EX P1, PT, RZ, UR5, PT, P1 ;  /* 0x00000005ff007c0c */ /* 0x000fe2000bf25310 */
[----:B------:R-:W1:-:S12]  /*1fbe0*/  S2R R8, SR_TID.X ;  /* 0x0000000000087919 */ /* 0x000e580000002100 */
[----:B------:R-:W3:Y:S01]  /*1fbf0*/  @P1 LDC.64 R4, c[0x0][0xbe0] ;  /* 0x0002f800ff041b82 */ /* 0x000ee20000000a00 */
[----:B------:R-:W-:Y:S02]  /*1fc00*/  ULDC UR4, c[0x0][0xa88] ;  /* 0x0002a20000047ab9 */ /* 0x000fe40000000800 */
[----:B------:R-:W-:Y:S01]  /*1fc10*/  IMAD.U32 R0, RZ, RZ, UR4 ;  /* 0x00000004ff007e24 */ /* 0x000fe2000f8e00ff */
[----:B-1----:R-:W-:-:S04]  /*1fc20*/  IADD3 R6, R8, -0x80, RZ ;  /* 0xffffff8008067810 */ /* 0x002fc80007ffe0ff */
[----:B------:R-:W-:Y:S01]  /*1fc30*/  ISETP.GT.AND P2, PT, R6, 0x7f, PT ;  /* 0x0000007f0600780c */ /* 0x000fe20003f44270 */
[----:B--2---:R-:W-:-:S04]  /*1fc40*/  IMAD.WIDE R2, R10, 0x4, R2 ;  /* 0x000000040a027825 */ /* 0x004fc800078e0202 */
[----:B---3--:R-:W-:Y:S01]  /*1fc50*/  @P1 IMAD.WIDE R4, R10, 0x4, R4 ;  /* 0x000000040a041825 */ /* 0x008fe200078e0204 */
[----:B------:R1:W5:Y:S01]  /*1fc60*/  @P0 LDG.E R7, desc[UR6][R2.64] ;  /* 0x0000000602070981 */ /* 0x000362000c1e1900 */
[----:B------:R-:W-:-:S03]  /*1fc70*/  SHF.R.S32.HI R6, RZ, 0x1f, R10 ;  /* 0x0000001fff067819 */ /* 0x000fc6000001140a */
[----:B------:R1:W5:Y:S01]  /*1fc80*/  @P1 LDG.E R0, desc[UR6][R4.64] ;  /* 0x0000000604001981 */ /* 0x000362000c1e1900 */
[----:B------:R-:W-:Y:S05]  /*1fc90*/  @P1 BRA `(.L_x_1643) ;  /* 0x0000000000141947 */ /* 0x000fea0003800000 */
[----:B------:R-:W-:Y:S05]  /*1fca0*/  @!P0 BRA `(.L_x_1643) ;  /* 0x0000000000108947 */ /* 0x000fea0003800000 */
[----:B------:R-:W-:Y:S02]  /*1fcb0*/  ULDC.64 UR4, c[0x0][0x208] ;  /* 0x0000820000047ab9 */ /* 0x000fe40000000a00 */
[----:B-1----:R-:W2:Y:S04]  /*1fcc0*/  LDG.E R5, desc[UR4][R2.64] ;  /* 0x0000000402057981 */ /* 0x002ea8000c1e1900 */
[----:B-----5:R-:W2:Y:S02]  /*1fcd0*/  LDG.E R0, desc[UR4][R2.64+0x4] ;  /* 0x0000040402007981 */ /* 0x020ea4000c1e1900 */
[----:B--2---:R-:W-:-:S07]  /*1fce0*/  IMAD.IADD R0, R0, 0x1, -R5 ;  /* 0x0000000100007824 */ /* 0x004fce00078e0a05 */
.L_x_1643:
[----:B------:R-:W2:Y:S04]  /*1fcf0*/  LDL R20, [R1+0x68] ;  /* 0x0000680001147983 */ /* 0x000ea80000100800 */
[----:B------:R3:W5:Y:S01]  /*1fd00*/  LDL R12, [R1+0x74] ;  /* 0x00007400010c7983 */ /* 0x0007620000100800 */
[----:B------:R-:W-:Y:S01]  /*1fd10*/  BSSY B1, `(.L_x_1644) ;  /* 0x000001c000017945 */ /* 0x000fe20003800000 */
[----:B------:R-:W-:Y:S02]  /*1fd20*/  SEL R11, R10, RZ, !P0 ;  /* 0x000000ff0a0b7207 */ /* 0x000fe40004000000 */
[----:B------:R-:W-:Y:S02]  /*1fd30*/  SEL R10, R6, RZ, !P0 ;  /* 0x000000ff060a7207 */ /* 0x000fe40004000000 */
[----:B-----5:R-:W-:-:S02]  /*1fd40*/  SHF.R.S32.HI R6, RZ, 0x1f, R7 ;  /* 0x0000001fff067819 */ /* 0x020fc40000011407 */
[----:B--2---:R-:W-:Y:S01]  /*1fd50*/  SHF.R.S32.HI R9, RZ, 0x1f, R20 ;  /* 0x0000001fff097819 */ /* 0x004fe20000011414 */
[----:B---3--:R-:W-:Y:S06]  /*1fd60*/  @P2 BRA `(.L_x_1645) ;  /* 0x0000000000582947 */ /* 0x008fec0003800000 */
[----:B-1----:R-:W-:-:S04]  /*1fd70*/  IMAD R2, R12, 0x80, R8 ;  /* 0x000000800c027824 */ /* 0x002fc800078e0208 */
        /* <DEDUP_REMOVED lines=18> */
[----:B------:R-:W-:Y:S01]  /*1fea0*/  LEA.HI.X R5, R2, UR5, R3, 0x2, P0 ;  /* 0x0000000502057c11 */ /* 0x000fe200080f1403 */
[----:B------:R-:W-:-:S05]  /*1feb0*/  IMAD.MOV.U32 R3, RZ, RZ, -0x800000 ;  /* 0xff800000ff037424 */ /* 0x000fca00078e00ff */
[----:B------:R2:W-:Y:S03]  /*1fec0*/  STG.E desc[UR6][R4.64], R3 ;  /* 0x0000000304007986 */ /* 0x0005e6000c101906 */
.L_x_1645:
[----:B------:R-:W-:Y:S05]  /*1fed0*/  BSYNC B1 ;  /* 0x0000000000017941 */ /* 0x000fea0003800000 */
.L_x_1644:
[----:B------:R-:W3:Y:S01]  /*1fee0*/  LDL R13, [R1+0x7c] ;  /* 0x00007c00010d7983 */ /* 0x000ee20000100800 */
[----:B------:R-:W-:-:S03]  /*1fef0*/  ULDC.64 UR4, c[0x0][0xaa0] ;  /* 0x0002a80000047ab9 */ /* 0x000fc60000000a00 */
[----:B------:R4:W5:Y:S04]  /*1ff00*/  LDL R14, [R1+0x30] ;  /* 0x00003000010e7983 */ /* 0x0009680000100800 */
[----:B------:R4:W5:Y:S01]  /*1ff10*/  LDL R15, [R1+0x2c] ;  /* 0x00002c00010f7983 */ /* 0x0009620000100800 */
[----:B-12---:R-:W-:Y:S01]  /*1ff20*/  MOV R3, R23 ;  /* 0x0000001700037202 */ /* 0x006fe20000000f00 */
        /* <DEDUP_REMOVED lines=11> */
[----:B------:R-:W-:Y:S01]  /*1ffe0*/  ISETP.GE.AND P1, PT, R235, R8, PT ;  /* 0x00000008eb00720c */ /* 0x000fe20003f26270 */
[----:B------:R-:W-:Y:S01]  /*1fff0*/  IMAD.WIDE.U32 R2, R20, UR4, R2 ;  /* 0x0000000414027c25 */ /* 0x000fe2000f8e0002 */
[----:B------:R-:W-:-:S03]  /*20000*/  ULDC.64 UR4, c[0x0][0xae8] ;  /* 0x0002ba0000047ab9 */ /* 0x000fc60000000a00 */
[----:B------:R-:W-:Y:S02]  /*20010*/  IMAD.IADD R3, R3, 0x1, R5 ;  /* 0x0000000103037824 */ /* 0x000fe400078e0205 */
[----:B------:R-:W-:Y:S02]  /*20020*/  IMAD R0, R10, UR4, RZ ;  /* 0x000000040a007c24 */ /* 0x000fe4000f8e02ff */
[----:B------:R-:W-:Y:S01]  /*20030*/  IMAD.WIDE.U32 R4, R11, UR4, R2 ;  /* 0x000000040b047c25 */ /* 0x000fe2000f8e0002 */
[----:B------:R-:W-:-:S03]  /*20040*/  MOV R3, R19 ;  /* 0x0000001300037202 */ /* 0x000fc60000000f00 */
[----:B------:R-:W-:Y:S02]  /*20050*/  IMAD R9, R11, UR5, R0 ;  /* 0x000000050b097c24 */ /* 0x000fe4000f8e0200 */
[----:B------:R-:W-:Y:S02]  /*20060*/  IMAD.MOV.U32 R2, RZ, RZ, R18 ;  /* 0x000000ffff027224 */ /* 0x000fe400078e0012 */
[----:B------:R-:W-:Y:S02]  /*20070*/  IMAD.IADD R11, R5, 0x1, R9 ;  /* 0x00000001050b7824 */ /* 0x000fe400078e0209 */
[----:B------:R-:W-:Y:S01]  /*20080*/  IMAD.WIDE R6, R12, 0x80, R2 ;  /* 0x000000800c067825 */ /* 0x000fe200078e0202 */
[----:B---3--:R-:W-:Y:S01]  /*20090*/  ISETP.GE.AND P0, PT, R13, R8, PT ;  /* 0x000000080d00720c */ /* 0x008fe20003f06270 */
[----:B----4-:R-:W-:-:S12]  /*200a0*/  @P2 BRA `(.L_x_1647) ;  /* 0x0000000000502947 */ /* 0x010fd80003800000 */
[----:B------:R-:W-:Y:S01]  /*200b0*/  ULDC.64 UR6, c[0x0][0xad8] ;  /* 0x0002b60000067ab9 */ /* 0x000fe20000000a00 */
[----:B------:R-:W-:Y:S01]  /*200c0*/  IMAD.MOV.U32 R2, RZ, RZ, R4 ;  /* 0x000000ffff027224 */ /* 0x000fe200078e0004 */
[----:B------:R-:W-:Y:S01]  /*200d0*/  ULDC UR4, c[0x0][0xa8c] ;  /* 0x0002a30000047ab9 */ /* 0x000fe20000000800 */
[----:B------:R-:W-:Y:S01]  /*200e0*/  IMAD R9, R7, UR6, RZ ;  /* 0x0000000607097c24 */ /* 0x000fe2000f8e02ff */
[----:B------:R-:W-:Y:S01]  /*200f0*/  ISETP.GE.AND P3, PT, R22, UR4, PT ;  /* 0x0000000416007c0c */ /* 0x000fe2000bf66270 */
[----:B------:R-:W-:Y:S01]  /*20100*/  IMAD.MOV.U32 R3, RZ, RZ, R11 ;  /* 0x000000ffff037224 */ /* 0x000fe200078e000b */
[----:B------:R-:W-:Y:S01]  /*20110*/  ISETP.GE.AND P4, PT, R228, UR4, PT ;  /* 0x00000004e4007c0c */ /* 0x000fe2000bf86270 */
[C---:B------:R-:W-:Y:S01]  /*20120*/  IMAD R9, R6.reuse, UR7, R9 ;  /* 0x0000000706097c24 */ /* 0x040fe2000f8e0209 */
[----:B-----5:R-:W-:Y:S01]  /*20130*/  ISETP.GE.AND P5, PT, R15, UR4, PT ;  /* 0x000000040f007c0c */ /* 0x020fe2000bfa6270 */
[----:B------:R-:W-:Y:S01]  /*20140*/  IMAD.WIDE.U32 R2, R6, UR6, R2 ;  /* 0x0000000606027c25 */ /* 0x000fe2000f8e0002 */
[----:B------:R-:W-:Y:S01]  /*20150*/  ISETP.GE.AND P6, PT, R14, UR4, PT ;  /* 0x000000040e007c0c */ /* 0x000fe2000bfc6270 */
[----:B------:R-:W-:Y:S01]  /*20160*/  ULDC.64 UR6, c[0x0][0xa80] ;  /* 0x0002a00000067ab9 */ /* 0x000fe20000000a00 */
[----:B------:R-:W-:Y:S01]  /*20170*/  ULDC.64 UR8, c[0x0][0x208] ;  /* 0x0000820000087ab9 */ /* 0x000fe20000000a00 */
[----:B------:R-:W-:-:S02]  /*20180*/  LEA R12, P2, R2, UR6, 0x1 ;  /* 0x00000006020c7c11 */ /* 0x000fc4000f8408ff */
[----:B------:R-:W-:-:S04]  /*20190*/  IADD3 R3, R3, R9, RZ ;  /* 0x0000000903037210 */ /* 0x000fc80007ffe0ff */
[----:B------:R-:W-:-:S05]  /*201a0*/  LEA.HI.X R13, R2, UR7, R3, 0x1, P2 ;  /* 0x00000007020d7c11 */ /* 0x000fca00090f0c03 */
[----:B------:R1:W-:Y:S04]  /*201b0*/  @!P3 STG.E.128 desc[UR8][R12.64], RZ ;  /* 0x000000ff0c00b986 */ /* 0x0003e8000c101d08 */
[----:B------:R1:W-:Y:S04]  /*201c0*/  @!P4 STG.E.128 desc[UR8][R12.64+0x80], RZ ;  /* 0x000080ff0c00c986 */ /* 0x0003e8000c101d08 */
[----:B------:R1:W-:Y:S04]  /*201d0*/  @!P5 STG.E.128 desc[UR8][R12.64+0x100], RZ ;  /* 0x000100ff0c00d986 */ /* 0x0003e8000c101d08 */
[----:B------:R1:W-:Y:S02]  /*201e0*/  @!P6 STG.E.128 desc[UR8][R12.64+0x180], RZ ;  /* 0x000180ff0c00e986 */ /* 0x0003e4000c101d08 */
.L_x_1647:
[----:B------:R-:W-:Y:S05]  /*201f0*/  BSYNC B1 ;  /* 0x0000000000017941 */ /* 0x000fea0003800000 */
.L_x_1646:
[----:B------:R-:W2:Y:S01]  /*20200*/  LDL R0, [R1+0x78] ;  /* 0x0000780001007983 */ /* 0x000ea20000100800 */
[----:B------:R-:W-:Y:S01]  /*20210*/  BSSY B1, `(.L_x_1648) ;  /* 0x0000019000017945 */ /* 0x000fe20003800000 */
[----:B--2---:R-:W-:-:S03]  /*20220*/  ISETP.GE.AND P2, PT, R0, R8, PT ;  /* 0x000000080000720c */ /* 0x004fc60003f46270 */
[----:B------:R-:W-:Y:S10]  /*20230*/  @P1 BRA `(.L_x_1649) ;  /* 0x0000000000581947 */ /* 0x000ff40003800000 */
[----:B------:R-:W-:Y:S01]  /*20240*/  IADD3 R9, P1, R6, 0x20, RZ ;  /* 0x0000002006097810 */ /* 0x000fe20007f3e0ff */
[----:B------:R-:W-:Y:S01]  /*20250*/  ULDC.64 UR6, c[0x0][0xad8] ;  /* 0x0002b60000067ab9 */ /* 0x000fe20000000a00 */
[----:B------:R-:W-:Y:S01]  /*20260*/  IMAD.MOV.U32 R2, RZ, RZ, R4 ;  /* 0x000000ffff027224 */ /* 0x000fe200078e0004 */
[----:B------:R-:W-:Y:S01]  /*20270*/  ULDC UR4, c[0x0][0xa8c] ;  /* 0x0002a30000047ab9 */ /* 0x000fe20000000800 */
[----:B------:R-:W-:Y:S01]  /*20280*/  IMAD.MOV.U32 R3, RZ, RZ, R11 ;  /* 0x000000ffff037224 */ /* 0x000fe200078e000b */
[----:B------:R-:W-:Y:S01]  /*20290*/  ISETP.GE.AND P3, PT, R22, UR4, PT ;  /* 0x0000000416007c0c */ /* 0x000fe2000bf66270 */
[----:B------:R-:W-:Y:S01]  /*202a0*/  IMAD.X R0, RZ, RZ, R7, P1 ;  /* 0x000000ffff007224 */ /* 0x000fe200008e0607 */
[----:B------:R-:W-:Y:S01]  /*202b0*/  ISETP.GE.AND P4, PT, R228, UR4, PT ;  /* 0x00000004e4007c0c */ /* 0x000fe2000bf86270 */
[----:B------:R-:W-:Y:S01]  /*202c0*/  IMAD.WIDE.U32 R2, R9, UR6, R2 ;  /* 0x0000000609027c25 */ /* 0x000fe2000f8e0002 */
[----:B-----5:R-:W-:Y:S01]  /*202d0*/  ISETP.GE.AND P5, PT, R15, UR4, PT ;  /* 0x000000040f007c0c */ /* 0x020fe2000bfa6270 */
[----:B------:R-:W-:Y:S01]  /*202e0*/  ULDC.64 UR8, c[0x0][0x208] ;  /* 0x0000820000087ab9 */ /* 0x000fe20000000a00 */
[----:B------:R-:W-:Y:S01]  /*202f0*/  ISETP.GE.AND P6, PT, R14, UR4, PT ;  /* 0x000000040e007c0c */ /* 0x000fe2000bfc6270 */
[----:B------:R-:W-:-:S04]  /*20300*/  IMAD R0, R0, UR6, RZ ;  /* 0x0000000600007c24 */ /* 0x000fc8000f8e02ff */
[----:B------:R-:W-:Y:S01]  /*20310*/  IMAD R9, R9, UR7, R0 ;  /* 0x0000000709097c24 */ /* 0x000fe2000f8e0200 */
[----:B------:R-:W-:Y:S02]  /*20320*/  ULDC.64 UR6, c[0x0][0xa80] ;  /* 0x0002a00000067ab9 */ /* 0x000fe40000000a00 */
[----:B------:R-:W-:Y:S02]  /*20330*/  LEA R8, P1, R2, UR6, 0x1 ;  /* 0x0000000602087c11 */ /* 0x000fe4000f8208ff */
[----:B------:R-:W-:-:S04]  /*20340*/  IADD3 R3, R3, R9, RZ ;  /* 0x0000000903037210 */ /* 0x000fc80007ffe0ff */
[----:B------:R-:W-:-:S05]  /*20350*/  LEA.HI.X R9, R2, UR7, R3, 0x1, P1 ;  /* 0x0000000702097c11 */ /* 0x000fca00088f0c03 */
[----:B------:R2:W-:Y:S04]  /*20360*/  @!P3 STG.E.128 desc[UR8][R8.64], RZ ;  /* 0x000000ff0800b986 */ /* 0x0005e8000c101d08 */
[----:B------:R2:W-:Y:S04]  /*20370*/  @!P4 STG.E.128 desc[UR8][R8.64+0x80], RZ ;  /* 0x000080ff0800c986 */ /* 0x0005e8000c101d08 */
[----:B------:R2:W-:Y:S04]  /*20380*/  @!P5 STG.E.128 desc[UR8][R8.64+0x100], RZ ;  /* 0x000100ff0800d986 */ /* 0x0005e8000c101d08 */
[----:B------:R2:W-:Y:S02]  /*20390*/  @!P6 STG.E.128 desc[UR8][R8.64+0x180], RZ ;  /* 0x000180ff0800e986 */ /* 0x0005e4000c101d08 */
.L_x_1649:
[----:B------:R-:W-:Y:S05]  /*203a0*/  BSYNC B1 ;  /* 0x0000000000017941 */ /* 0x000fea0003800000 */
.L_x_1648:
[----:B------:R-:W-:Y:S04]  /*203b0*/  BSSY B1, `(.L_x_1650) ;  /* 0x0000018000017945 */ /* 0x000fe80003800000 */
[----:B------:R-:W-:Y:S05]  /*203c0*/  @P0 BRA `(.L_x_1651) ;  /* 0x0000000000580947 */ /* 0x000fea0003800000 */
[----:B--2---:R-:W-:Y:S01]  /*203d0*/  IADD3 R9, P0, R6, 0x40, RZ ;  /* 0x0000004006097810 */ /* 0x004fe20007f1e0ff */
        /* <DEDUP_REMOVED lines=21> */
.L_x_1651:
[----:B------:R-:W-:Y:S05]  /*20530*/  BSYNC B1 ;  /* 0x0000000000017941 */ /* 0x000fea0003800000 */
.L_x_1650:
[----:B------:R-:W-:Y:S05]  /*20540*/  @P2 BRA `(.L_x_1642) ;  /* 0x0000000000582947 */ /* 0x000fea0003800000 */
        /* <DEDUP_REMOVED lines=22> */
.L_x_1642:
[----:B------:R-:W-:Y:S05]  /*206b0*/  BSYNC B0 ;  /* 0x0000000000007941 */ /* 0x000fea0003800000 */
.L_x_1633:
[----:B0-----:R-:W3:Y:S01]  /*206c0*/  LDL R0, [R1+0x1c] ;  /* 0x00001c0001007983 */ /* 0x001ee20000100800 */
[----:B------:R-:W-:Y:S02]  /*206d0*/  ULDC UR4, c[0x0][0xc14] ;  /* 0x0003050000047ab9 */ /* 0x000fe40000000800 */
[----:B---3--:R-:W-:-:S13]  /*206e0*/  ISETP.GE.AND P0, PT, R0, UR4, PT ;  /* 0x0000000400007c0c */ /* 0x008fda000bf06270 */
[----:B------:R-:W-:Y:S05]  /*206f0*/  @!P0 BRA `(.L_x_1652) ;  /* 0xfffffe0c00788947 */ /* 0x000fea000383ffff */
[----:B------:R-:W-:Y:S05]  /*20700*/  BRA `(.L_x_1340) ;  /* 0x0000007000047947 */ /* 0x000fea0003800000 */
.L_x_1338:
[----:B------:R-:W-:-:S08]  /*20710*/  NOP ;  /* 0x0000000000007918 */ /* 0x000fd00000000000 */
[----:B0-----:R-:W0:-:S00]  /*20720*/  USETMAXREG.DEALLOC.CTAPOOL 0x18 ;  /* 0x00000018000079c8 */ /* 0x001e0000080e0500 */
[----:B0-----:R-:W-:-:S06]  /*20730*/  LOP3.LUT R0, R0, 0x3, RZ, 0xc0, !PT ;  /* 0x0000000300007812 */ /* 0x001fcc00078ec0ff */
[----:B------:R-:W0:Y:S02]  /*20740*/  SHFL.IDX PT, R0, R0, RZ, 0x1f ;  /* 0x00001fff00007589 */ /* 0x000e2400000e0000 */
[----:B0-----:R-:W-:-:S13]  /*20750*/  ISETP.NE.AND P0, PT, R0, RZ, PT ;  /* 0x000000ff0000720c */ /* 0x001fda0003f05270 */
[----:B------:R-:W-:Y:S05]  /*20760*/  @P0 BRA `(.L_x_1340) ;  /* 0x0000006c00ec0947 */ /* 0x000fea0003800000 */
[----:B------:R-:W2:Y:S01]  /*20770*/  LDL.LU R6, [R1+0x14] ;  /* 0x0000140001067983 */ /* 0x000ea20000300800 */
[----:B------:R-:W-:Y:S01]  /*20780*/  ULDC UR5, c[0x0][0xc14] ;  /* 0x0003050000057ab9 */ /* 0x000fe20000000800 */
[----:B------:R-:W0:Y:S01]  /*20790*/  S2R R2, SR_TID.X ;  /* 0x0000000000027919 */ /* 0x000e220000002100 */
[----:B------:R-:W-:Y:S01]  /*207a0*/  CS2R R16, SRZ ;  /* 0x0000000000107805 */ /* 0x000fe2000001ff00 */
[----:B------:R-:W-:Y:S01]  /*207b0*/  ULDC.64 UR6, c[0x0][0x208] ;  /* 0x0000820000067ab9 */ /* 0x000fe20000000a00 */
[----:B------:R-:W-:Y:S01]  /*207c0*/  ULDC UR4, c[0x0][0xc10] ;  /* 0x0003040000047ab9 */ /* 0x000fe20000000800 */
[----:B0-----:R-:W-:-:S04]  /*207d0*/  LOP3.LUT R7, R2, 0x1f, RZ, 0xc0, !PT ;  /* 0x0000001f02077812 */ /* 0x001fc800078ec0ff */
[----:B------:R-:W-:Y:S02]  /*207e0*/  ISETP.NE.AND P0, PT, R7, 0x1f, PT ;  /* 0x0000001f0700780c */ /* 0x000fe40003f05270 */
[----:B--2---:R-:W-:-:S11]  /*207f0*/  LOP3.LUT R6, R6, 0xffffff7f, RZ, 0xc0, !PT ;  /* 0xffffff7f06067812 */ /* 0x004fd600078ec0ff */
[----:B------:R-:W-:Y:S02]  /*20800*/  @P0 LOP3.LUT R6, R6, 0x80, RZ, 0xfc, !PT ;  /* 0x0000008006060812 */ /* 0x000fe400078efcff */
[----:B------:R-:W-:-:S13]  /*20810*/  ISETP.GE.OR P0, PT, R7, UR5, !P0 ;  /* 0x0000000507007c0c */ /* 0x000fda000c706670 */
[----:B------:R-:W0:Y:S02]  /*20820*/  @!P0 LDC.64 R2, c[0x0][0xc58] ;  /* 0x00031600ff028b82 */ /* 0x000e240000000a00 */
[----:B0-----:R-:W-:-:S05]  /*20830*/  @!P0 IMAD.WIDE.U32 R2, R7, 0x4, R2 ;  /* 0x0000000407028825 */ /* 0x001fca00078e0002 */
[----:B------:R-:W2:Y:S01]  /*20840*/  @!P0 LDG.E R17, desc[UR6][R2.64] ;  /* 0x0000000602118981 */ /* 0x000ea2000c1e1900 */
[C---:B------:R-:W-:Y:S02]  /*20850*/  ISETP.NE.AND P1, PT, R7.reuse, RZ, PT ;  /* 0x000000ff0700720c */ /* 0x040fe40003f25270 */
[----:B------:R-:W-:Y:S02]  /*20860*/  ISETP.GE.U32.AND P0, PT, R7, 0x2, PT ;  /* 0x000000020700780c */ /* 0x000fe40003f06070 */
[----:B------:R-:W-:-:S09]  /*20870*/  LOP3.LUT R6, R6, 0xfffffffe, RZ, 0xc0, !PT ;  /* 0xfffffffe06067812 */ /* 0x000fd200078ec0ff */
[----:B------:R-:W-:-:S04]  /*20880*/  @P1 LOP3.LUT R6, R6, 0x1, RZ, 0xfc, !PT ;  /* 0x0000000106061812 */ /* 0x000fc800078efcff */
[----:B------:R-:W-:-:S04]  /*20890*/  LOP3.LUT R6, R6, 0xffffffdf, RZ, 0xc0, !PT ;  /* 0xffffffdf06067812 */ /* 0x000fc800078ec0ff */
[----:B------:R-:W-:-:S04]  /*208a0*/  @P0 LOP3.LUT R6, R6, 0x20, RZ, 0xfc, !PT ;  /* 0x0000002006060812 */ /* 0x000fc800078efcff */
[----:B------:R-:W-:Y:S01]  /*208b0*/  LOP3.LUT R6, R6, 0xffffffef, RZ, 0xc0, !PT ;  /* 0xffffffef06067812 */ /* 0x000fe200078ec0ff */
[----:B------:R-:W0:Y:S01]  /*208c0*/  S2UR UR6, SR_CTAID.X ;  /* 0x00000000000679c3 */ /* 0x000e220000002500 */
[----:B------:R-:W-:Y:S01]  /*208d0*/  IMAD.MOV.U32 R19, RZ, RZ, RZ ;  /* 0x000000ffff137224 */ /* 0x000fe200078e00ff */
[----:B--2---:R-:W1:Y:S02]  /*208e0*/  SHFL.UP PT, R0, R17, 0x1, RZ ;  /* 0x0420000011007989 */ /* 0x004e6400000e00ff */
[----:B-1----:R-:W-:-:S05]  /*208f0*/  SEL R0, R0, RZ, P1 ;  /* 0x000000ff00007207 */ /* 0x002fca0000800000 */
[----:B------:R-:W-:-:S05]  /*20900*/  IMAD.IADD R0, R17, 0x1, R0 ;  /* 0x0000000111007824 */ /* 0x000fca00078e0200 */
[----:B------:R-:W1:Y:S02]  /*20910*/  SHFL.UP PT, R4, R0, 0x2, RZ ;  /* 0x0440000000047989 */ /* 0x000e6400000e00ff */
[----:B-1----:R-:W-:-:S05]  /*20920*/  SEL R5, R4, RZ, P0 ;  /* 0x000000ff04057207 */ /* 0x002fca0000000000 */
[----:B------:R-:W-:-:S05]  /*20930*/  IMAD.IADD R5, R0, 0x1, R5 ;  /* 0x0000000100057824 */ /* 0x000fca00078e0205 */
[----:B------:R-:W1:Y:S01]  /*20940*/  SHFL.UP PT, R4, R5, 0x4, RZ ;  /* 0x0480000005047989 */ /* 0x000e6200000e00ff */
[----:B------:R-:W-:-:S04]  /*20950*/  ISETP.GE.U32.AND P0, PT, R7, 0x4, PT ;  /* 0x000000040700780c */ /* 0x000fc80003f06070 */
[----:B-1----:R-:W-:-:S05]  /*20960*/  SEL R4, R4, RZ, P0 ;  /* 0x000000ff04047207 */ /* 0x002fca0000000000 */
[----:B------:R-:W-:-:S05]  /*20970*/  IMAD.IADD R4, R5, 0x1, R4 ;  /* 0x0000000105047824 */ /* 0x000fca00078e0204 */
[----:B------:R-:W1:Y:S01]  /*20980*/  SHFL.UP PT, R2, R4, 0x8, RZ ;  /* 0x0500000004027989 */ /* 0x000e6200000e00ff */
[----:B------:R-:W-:Y:S02]  /*20990*/  @P0 LOP3.LUT R6, R6, 0x10, RZ, 0xfc, !PT ;  /* 0x0000001006060812 */ /* 0x000fe400078efcff */
[----:B------:R-:W-:-:S04]  /*209a0*/  ISETP.GE.U32.AND P0, PT, R7, 0x8, PT ;  /* 0x000000080700780c */ /* 0x000fc80003f06070 */
[----:B-1----:R-:W-:-:S04]  /*209b0*/  SEL R3, R2, RZ, P0 ;  /* 0x000000ff02037207 */ /* 0x002fc80000000000 */
[----:B------:R-:W-:-:S05]  /*209c0*/  IADD3 R3, R4, R3, RZ ;  /* 0x0000000304037210 */ /* 0x000fca0007ffe0ff */
[----:B------:R-:W1:Y:S01]  /*209d0*/  SHFL.UP PT, R0, R3, 0x10, RZ ;  /* 0x0600000003007989 */ /* 0x000e6200000e00ff */
[----:B------:R-:W-:-:S04]  /*209e0*/  LOP3.LUT R6, R6, 0xfffffff7, RZ, 0xc0, !PT ;  /* 0xfffffff706067812 */ /* 0x000fc800078ec0ff */
[----:B------:R-:W-:Y:S02]  /*209f0*/  @P0 LOP3.LUT R6, R6, 0x8, RZ, 0xfc, !PT ;  /* 0x0000000806060812 */ /* 0x000fe400078efcff */
[----:B------:R-:W-:-:S04]  /*20a00*/  ISETP.GE.U32.AND P0, PT, R7, 0x10, PT ;  /* 0x000000100700780c */ /* 0x000fc80003f06070 */
[----:B-1----:R-:W-:-:S05]  /*20a10*/  SEL R0, R0, RZ, P0 ;  /* 0x000000ff00007207 */ /* 0x002fca0000000000 */
[----:B------:R-:W-:-:S05]  /*20a20*/  IMAD.IADD R0, R3, 0x1, R0 ;  /* 0x0000000103007824 */ /* 0x000fca00078e0200 */
[----:B------:R-:W1:Y:S01]  /*20a30*/  SHFL.IDX PT, R2, R0, 0x1f, 0x1f ;  /* 0x03e01f0000027f89 */ /* 0x000e6200000e0000 */
[----:B------:R-:W-:-:S04]  /*20a40*/  LOP3.LUT R6, R6, 0xfffffffb, RZ, 0xc0, !PT ;  /* 0xfffffffb06067812 */ /* 0x000fc800078ec0ff */
[----:B------:R-:W-:-:S05]  /*20a50*/  @P0 LOP3.LUT R6, R6, 0x4, RZ, 0xfc, !PT ;  /* 0x0000000406060812 */ /* 0x000fca00078efcff */
[----:B------:R2:W-:Y:S01]  /*20a60*/  STL [R1+0x14], R6 ;  /* 0x0000140601007387 */ /* 0x0005e20000100800 */
[----:B-1----:R-:W-:-:S05]  /*20a70*/  IMAD R4, R2, UR4, RZ ;  /* 0x0000000402047c24 */ /* 0x002fca000f8e02ff */
[----:B0-----:R-:W-:Y:S01]  /*20a80*/  ISETP.GT.AND P0, PT, R4, UR6, PT ;  /* 0x0000000604007c0c */ /* 0x001fe2000bf04270 */
[----:B------:R-:W-:-:S12]  /*20a90*/  IMAD.MOV.U32 R5, RZ, RZ, R4 ;  /* 0x000000ffff057224 */ /* 0x000fd800078e0004 */
[----:B--2---:R-:W-:Y:S05]  /*20aa0*/  @P0 BRA `(.L_x_1653) ;  /* 0x0000000000c00947 */ /* 0x004fea0003800000 */
[----:B------:R-:W-:Y:S01]  /*20ab0*/  MOV R4, R5 ;  /* 0x0000000500047202 */ /* 0x000fe20000000f00 */
[----:B------:R-:W-:Y:S01]  /*20ac0*/  IMAD.MOV.U32 R19, RZ, RZ, RZ ;  /* 0x000000ffff137224 */ /* 0x000fe200078e00ff */
[----:B------:R-:W-:Y:S01]  /*20ad0*/  ULDC UR5, c[0x0][0xc14] ;  /* 0x0003050000057ab9 */ /* 0x000fe20000000800 */
[----:B------:R-:W-:Y:S01]  /*20ae0*/  ULDC UR7, c[0x0][0xc14] ;  /* 0x0003050000077ab9 */ /* 0x000fe20000000800 */
[----:B------:R-:W-:-:S05]  /*20af0*/  ULDC UR4, c[0x0][0xc10] ;  /* 0x0003040000047ab9 */ /* 0x000fca0000000800 */
.L_x_1657:
[----:B------:R-:W-:Y:S02]  /*20b00*/  VIADD R0, R19, 0x1f ;  /* 0x0000001f13007836 */ /* 0x000fe40000000000 */
[----:B------:R-:W-:-:S03]  /*20b10*/  IMAD.U32 R19, RZ, RZ, UR7 ;  /* 0x00000007ff137e24 */ /* 0x000fc6000f8e00ff */
[----:B------:R-:W-:-:S13]  /*20b20*/  ISETP.GE.AND P0, PT, R0, UR5, PT ;  /* 0x0000000500007c0c */ /* 0x000fda000bf06270 */
[----:B------:R-:W-:Y:S05]  /*20b30*/  @P0 BRA `(.L_x_1654) ;  /* 0x0000000400d00947 */ /* 0x000fea0003800000 */
[----:B------:R-:W0:Y:S01]  /*20b40*/  S2R R2, SR_TID.X ;  /* 0x0000000000027919 */ /* 0x000e220000002100 */
[----:B------:R-:W-:Y:S01]  /*20b50*/  MOV R19, R0 ;  /* 0x0000000000137202 */ /* 0x000fe20000000f00 */
[----:B------:R-:W-:Y:S01]  /*20b60*/  BSSY B0, `(.L_x_1655) ;  /* 0x000000b000007945 */ /* 0x000fe20003800000 */
[----:B------:R-:W-:Y:S01]  /*20b70*/  IMAD.MOV.U32 R17, RZ, RZ, RZ ;  /* 0x000000ffff117224 */ /* 0x000fe200078e00ff */
[----:B0-----:R-:W-:-:S04]  /*20b80*/  LOP3.LUT R6, R2, 0x1f, RZ, 0xc0, !PT ;  /* 0x0000001f02067812 */ /* 0x001fc800078ec0ff */
[C---:B------:R-:W-:Y:S01]  /*20b90*/  ISETP.NE.AND P1, PT, R6.reuse, 0x1f, PT ;  /* 0x0000001f0600780c */ /* 0x040fe20003f25270 */
[----:B------:R-:W-:-:S05]  /*20ba0*/  IMAD.IADD R5, R6, 0x1, R19 ;  /* 0x0000000106057824 */ /* 0x000fca00078e0213 */
[----:B------:R-:W-:-:S13]  /*20bb0*/  ISETP.GE.OR P0, PT, R5, UR5, !P1 ;  /* 0x0000000505007c0c */ /* 0x000fda000cf06670 */
[----:B------:R-:W-:Y:S05]  /*20bc0*/  @P0 BRA `(.L_x_1656) ;  /* 0x0000000000100947 */ /* 0x000fea0003800000 */
[----:B------:R-:W0:Y:S01]  /*20bd0*/  LDC.64 R2, c[0x0][0xc58] ;  /* 0x00031600ff027b82 */ /* 0x000e220000000a00 */
[----:B------:R-:W-:Y:S01]  /*20be0*/  ULDC.64 UR8, c[0x0][0x208] ;  /* 0x0000820000087ab9 */ /* 0x000fe20000000a00 */
[----:B0-----:R-:W-:-:S05]  /*20bf0*/  IMAD.WIDE R2, R5, 0x4, R2 ;  /* 0x0000000405027825 */ /* 0x001fca00078e0202 */
[----:B------:R0:W5:Y:S02]  /*20c00*/  LDG.E R17, desc[UR8][R2.64] ;  /* 0x0000000802117981 */ /* 0x000164000c1e1900 */
.L_x_1656:
[----:B------:R-:W-:Y:S05]  /*20c10*/  BSYNC B0 ;  /* 0x0000000000007941 */ /* 0x000fea0003800000 */
.L_x_1655:
[----:B-----5:R-:W1:Y:S01]  /*20c20*/  SHFL.UP PT, R0, R17, 0x1, RZ ;  /* 0x0420000011007989 */ /* 0x020e6200000e00ff */
[C---:B------:R-:W-:Y:S02]  /*20c30*/  ISETP.NE.AND P0, PT, R6.reuse, RZ, PT ;  /* 0x000000ff0600720c */ /* 0x040fe40003f05270 */
[----:B------:R-:W-:Y:S02]  /*20c40*/  ISETP.GE.U32.AND P1, PT, R6, 0x2, PT ;  /* 0x000000020600780c */ /* 0x000fe40003f26070 */
[----:B-1----:R-:W-:Y:S02]  /*20c50*/  SEL R0, R0, RZ, P0 ;  /* 0x000000ff00007207 */ /* 0x002fe40000000000 */
[----:B------:R-:W-:-:S03]  /*20c60*/  ISETP.GE.U32.AND P0, PT, R6, 0x4, PT ;  /* 0x000000040600780c */ /* 0x000fc60003f06070 */
[----:B------:R-:W-:-:S05]  /*20c70*/  IMAD.IADD R0, R17, 0x1, R0 ;  /* 0x0000000111007824 */ /* 0x000fca00078e0200 */
[----:B0-----:R-:W0:Y:S02]  /*20c80*/  SHFL.UP PT, R2, R0, 0x2, RZ ;  /* 0x0440000000027989 */ /* 0x001e2400000e00ff */
        /* <DEDUP_REMOVED lines=14> */
[----:B0-----:R-:W-:-:S05]  /*20d70*/  IMAD R5, R6, UR4, RZ ;  /* 0x0000000406057c24 */ /* 0x001fca000f8e02ff */
[----:B------:R-:W-:-:S04]  /*20d80*/  IADD3 R4, R5, R4, RZ ;  /* 0x0000000405047210 */ /* 0x000fc80007ffe0ff */
[----:B------:R-:W-:-:S13]  /*20d90*/  ISETP.GT.AND P0, PT, R4, UR6, PT ;  /* 0x0000000604007c0c */ /* 0x000fda000bf04270 */
[----:B------:R-:W-:Y:S05]  /*20da0*/  @!P0 BRA `(.L_x_1657) ;  /* 0xfffffffc00548947 */ /* 0x000fea000383ffff */
.L_x_1653:
[----:B------:R-:W-:Y:S01]  /*20db0*/  IMAD.IADD R5, R4, 0x1, -R5 ;  /* 0x0000000104057824 */ /* 0x000fe200078e0a05 */
[----:B------:R-:W-:-:S03]  /*20dc0*/  ULDC.64 UR8, c[0x0][0x208] ;  /* 0x0000820000087ab9 */ /* 0x000fc60000000a00 */
        /* <DEDUP_REMOVED lines=17> */
[----:B------:R-:W-:-:S05]  /*20ee0*/  IADD3 R7, R4, -0x1, RZ ;  /* 0xffffffff04077810 */ /* 0x000fca0007ffe0ff */
[----:B------:R2:W3:Y:S02]  /*20ef0*/  SHFL.IDX PT, R16, R0, R7, 0x1f ;  /* 0x00001f0700107589 */ /* 0x0004e400000e0000 */
.L_x_1658:
[----:B-12---:R-:W-:Y:S02]  /*20f00*/  IMAD.MOV R0, RZ, RZ, -R3 ;  /* 0x000000ffff007224 */ /* 0x006fe400078e0a03 */
[----:B---3--:R-:W-:Y:S02]  /*20f10*/  IMAD R16, R16, UR4, R5 ;  /* 0x0000000410107c24 */ /* 0x008fe4000f8e0205 */
[----:B------:R-:W-:Y:S02]  /*20f20*/  IMAD R5, R0, R9, RZ ;  /* 0x0000000900057224 */ /* 0x000fe400078e02ff */
[----:B------:R-:W-:-:S04]  /*20f30*/  IMAD.MOV.U32 R2, RZ, RZ, RZ ;  /* 0x000000ffff027224 */ /* 0x000fc800078e00ff */
[----:B------:R-:W-:Y:S01]  /*20f40*/  IMAD.HI.U32 R2, R3, R5, R2 ;  /* 0x0000000503027227 */ /* 0x000fe200078e0002 */
[----:B------:R-:W-:Y:S02]  /*20f50*/  IADD3 R5, -R16, UR6, RZ ;  /* 0x0000000610057c10 */ /* 0x000fe4000fffe1ff */
[----:B------:R-:W-:Y:S02]  /*20f60*/  IABS R3, R6 ;  /* 0x0000000600037213 */ /* 0x000fe40000000000 */
[----:B------:R-:W-:-:S03]  /*20f70*/  IABS R0, R5 ;  /* 0x0000000500007213 */ /* 0x000fc60000000000 */
[----:B------:R-:W-:Y:S02]  /*20f80*/  IMAD.MOV R3, RZ, RZ, -R3 ;  /* 0x000000ffff037224 */ /* 0x000fe400078e0a03 */
[----:B------:R-:W-:-:S04]  /*20f90*/  IMAD.HI.U32 R7, R2, R0, RZ ;  /* 0x0000000002077227 */ /* 0x000fc800078e00ff */
[----:B------:R-:W-:-:S05]  /*20fa0*/  IMAD R0, R7, R3, R0 ;  /* 0x0000000307007224 */ /* 0x000fca00078e0200 */
[----:B------:R-:W-:-:S13]  /*20fb0*/  ISETP.GT.U32.AND P0, PT, R9, R0, PT ;  /* 0x000000000900720c */ /* 0x000fda0003f04070 */
[----:B------:R-:W-:Y:S01]  /*20fc0*/  @!P0 IMAD.IADD R0, R0, 0x1, -R9 ;  /* 0x0000000100008824 */ /* 0x000fe200078e0a09 */
[----:B------:R-:W-:-:S04]  /*20fd0*/  @!P0 IADD3 R7, R7, 0x1, RZ ;  /* 0x0000000107078810 */ /* 0x000fc80007ffe0ff */
        /* <DEDUP_REMOVED lines=8> */
[----:B------:R-:W-:-:S03]  /*21060*/  IMAD.MOV R7, RZ, RZ, -R7 ;  /* 0x000000ffff077224 */ /* 0x000fc600078e0a07 */
[----:B------:R-:W-:Y:S01]  /*21070*/  IADD3 R3, -R0, RZ, RZ ;  /* 0x000000ff00037210 */ /* 0x000fe20007ffe1ff */
[----:B------:R-:W-:-:S03]  /*21080*/  IMAD R5, R6, R7, R5 ;  /* 0x0000000706057224 */ /* 0x000fc600078e0205 */
[----:B------:R-:W-:Y:S01]  /*21090*/  VIADDMNMX R8, R3, UR4, R8, PT ;  /* 0x0000000403087c46 */ /* 0x000fe2000b800108 */
[----:B------:R-:W-:Y:S01]  /*210a0*/  IMAD.IADD R0, R5, 0x1, R0 ;  /* 0x0000000105007824 */ /* 0x000fe200078e0200 */
[----:B------:R-:W-:Y:S02]  /*210b0*/  IABS R6, R5 ;  /* 0x0000000500067213 */ /* 0x000fe40000000000 */
[----:B------:R-:W-:-:S04]  /*210c0*/  IABS R4, R8 ;  /* 0x0000000800047213 */ /* 0x000fc80000000000 */
[----:B------:R-:W1:Y:S08]  /*210d0*/  I2F.RP R9, R4 ;  /* 0x0000000400097306 */ /* 0x000e700000209400 */
[----:B-1----:R-:W1:Y:S02]  /*210e0*/  MUFU.RCP R9, R9 ;  /* 0x0000000900097308 */ /* 0x002e640000001000 */
[----:B-1----:R-:W-:-:S06]  /*210f0*/  VIADD R2, R9, 0xffffffe ;  /* 0x0ffffffe09027836 */ /* 0x002fcc0000000000 */
[----:B------:R1:W2:Y:S02]  /*21100*/  F2I.FTZ.U32.TRUNC.NTZ R3, R2 ;  /* 0x0000000200037305 */ /* 0x0002a4000021f000 */
[----:B-1----:R-:W-:Y:S01]  /*21110*/  MOV R2, RZ ;  /* 0x000000ff00027202 */ /* 0x002fe20000000f00 */
[----:B--2---:R-:W-:-:S04]  /*21120*/  IMAD.MOV R7, RZ, RZ, -R3 ;  /* 0x000000ffff077224 */ /* 0x004fc800078e0a03 */
[----:B------:R-:W-:-:S04]  /*21130*/  IMAD R7, R7, R4, RZ ;  /* 0x0000000407077224 */ /* 0x000fc800078e02ff */
[----:B------:R-:W-:Y:S01]  /*21140*/  IMAD.HI.U32 R3, R3, R7, R2 ;  /* 0x0000000703037227 */ /* 0x000fe200078e0002 */
[-C--:B------:R-:W-:Y:S02]  /*21150*/  IABS R7, R8.reuse ;  /* 0x0000000800077213 */ /* 0x080fe40000000000 */
[----:B------:R-:W-:-:S03]  /*21160*/  LOP3.LUT R2, R5, R8, RZ, 0x3c, !PT ;  /* 0x0000000805027212 */ /* 0x000fc600078e3cff */
[----:B------:R-:W-:Y:S02]  /*21170*/  IMAD.MOV R7, RZ, RZ, -R7 ;  /* 0x000000ffff077224 */ /* 0x000fe400078e0a07 */
[----:B------:R-:W-:-:S04]  /*21180*/  IMAD.HI.U32 R3, R3, R6, RZ ;  /* 0x0000000603037227 */ /* 0x000fc800078e00ff */
[----:B------:R-:W-:-:S05]  /*21190*/  IMAD R7, R3, R7, R6 ;  /* 0x0000000703077224 */ /* 0x000fca00078e0206 */
[----:B------:R-:W-:-:S13]  /*211a0*/  ISETP.GT.U32.AND P0, PT, R4, R7, PT ;  /* 0x000000070400720c */ /* 0x000fda0003f04070 */
[----:B------:R-:W-:Y:S02]  /*211b0*/  @!P0 IMAD.IADD R7, R7, 0x1, -R4 ;  /* 0x0000000107078824 */ /* 0x000fe400078e0a04 */
[----:B------:R-:W-:-:S03]  /*211c0*/  @!P0 VIADD R3, R3, 0x1 ;  /* 0x0000000103038836 */ /* 0x000fc60000000000 */
[----:B------:R-:W-:-:S13]  /*211d0*/  ISETP.GE.U32.AND P0, PT, R7, R4, PT ;  /* 0x000000040700720c */ /* 0x000fda0003f06070 */
[----:B------:R-:W-:Y:S02]  /*211e0*/  @P0 IADD3 R3, R3, 0x1, RZ ;  /* 0x0000000103030810 */ /* 0x000fe40007ffe0ff */
[----:B------:R-:W-:-:S13]  /*211f0*/  ISETP.GE.AND P0, PT, R2, RZ, PT ;  /* 0x000000ff0200720c */ /* 0x000fda0003f06270 */
[----:B------:R-:W-:Y:S01]  /*21200*/  @!P0 IMAD.MOV R3, RZ, RZ, -R3 ;  /* 0x000000ffff038224 */ /* 0x000fe200078e0a03 */
[----:B------:R-:W-:-:S13]  /*21210*/  ISETP.NE.AND P0, PT, R8, RZ, PT ;  /* 0x000000ff0800720c */ /* 0x000fda0003f05270 */
[----:B------:R-:W-:Y:S01]  /*21220*/  @!P0 LOP3.LUT R3, RZ, R8, RZ, 0x33, !PT ;  /* 0x00000008ff038212 */ /* 0x000fe200078e33ff */
[----:B------:R-:W-:-:S04]  /*21230*/  IMAD.MOV R8, RZ, RZ, -R8 ;  /* 0x000000ffff087224 */ /* 0x000fc800078e0a08 */
[----:B------:R-:W-:Y:S01]  /*21240*/  IMAD R18, R3, R8, R0 ;  /* 0x0000000803127224 */ /* 0x000fe200078e0200 */
[----:B------:R-:W-:-:S04]  /*21250*/  LOP3.LUT R0, RZ, R3, RZ, 0x33, !PT ;  /* 0x00000003ff007212 */ /* 0x000fc800078e33ff */
[----:B------:R-:W-:Y:S01]  /*21260*/  IADD3 R17, R17, R0, RZ ;  /* 0x0000000011117210 */ /* 0x000fe20007ffe0ff */
[----:B------:R-:W-:Y:S06]  /*21270*/  BRA `(.L_x_1659) ;  /* 0x00000000000c7947 */ /* 0x000fec0003800000 */
.L_x_1654:
[----:B------:R-:W-:Y:S02]  /*21280*/  IMAD.MOV.U32 R17, RZ, RZ, RZ ;  /* 0x000000ffff117224 */ /* 0x000fe400078e00ff */
[----:B------:R-:W-:Y:S02]  /*21290*/  IMAD.U32 R16, RZ, RZ, UR6 ;  /* 0x00000006ff107e24 */ /* 0x000fe4000f8e00ff */
[----:B------:R-:W-:-:S07]  /*212a0*/  IMAD.MOV.U32 R18, RZ, RZ, RZ ;  /* 0x000000ffff127224 */ /* 0x000fce00078e00ff */
.L_x_1659:
[----:B------:R-:W2:Y:S01]  /*212b0*/  LDL.LU R2, [R1+0x14] ;  /* 0x0000140001027983 */ /* 0x000ea20000300800 */
[----:B------:R-:W1:Y:S02]  /*212c0*/  S2R R4, SR_TID.X ;  /* 0x0000000000047919 */ /* 0x000e640000002100 */
[----:B-1----:R-:W-:-:S04]  /*212d0*/  LOP3.LUT R5, R4, 0x1f, RZ, 0xc0, !PT ;  /* 0x0000001f04057812 */ /* 0x002fc800078ec0ff */
[----:B------:R-:W-:-:S13]  /*212e0*/  ISETP.NE.AND P0, PT, R5, RZ, PT ;  /* 0x000000ff0500720c */ /* 0x000fda0003f05270 */
[----:B------:R-:W1:Y:S01]  /*212f0*/  @!P0 S2R R3, SR_CgaCtaId ;  /* 0x0000000000038919 */ /* 0x000e620000008800 */
[----:B------:R-:W-:-:S04]  /*21300*/  @!P0 MOV R0, 0x400 ;  /* 0x0000040000008802 */ /* 0x000fc80000000f00 */
[----:B-1----:R-:W-:-:S05]  /*21310*/  @!P0 LEA R0, R3, R0, 0x18 ;  /* 0x0000000003008211 */ /* 0x002fca00078ec0ff */
[----:B------:R1:W-:Y:S02]  /*21320*/  @!P0 STS.128 [R0+0x308d0], R16 ;  /* 0x0308d01000008388 */ /* 0x0003e40000000c00 */
[----:B-1----:R-:W-:Y:S02]  /*21330*/  MOV R0, 0x1 ;  /* 0x0000000100007802 */ /* 0x002fe40000000f00 */
        /* <DEDUP_REMOVED lines=9> */
[----:B------:R-:W2:Y:S01]  /*213d0*/  LDL R6, [R1+0xac] ;  /* 0x0000ac0001067983 */ /* 0x000ea20000100800 */
[----:B------:R-:W-:Y:S01]  /*213e0*/  LOP3.LUT R4, R4, 0x7f, RZ, 0xc0, !PT ;  /* 0x0000007f04047812 */ /* 0x000fe200078ec0ff */
[----:B-1----:R-:W-:Y:S01]  /*213f0*/  IMAD.MOV.U32 R0, RZ, RZ, 0x1 ;  /* 0x00000001ff007424 */ /* 0x002fe200078e00ff */
[----:B------:R-:W-:Y:S01]  /*21400*/  ISETP.NE.AND P1, PT, R5, RZ, PT ;  /* 0x000000ff0500720c */ /* 0x000fe20003f25270 */
[----:B------:R1:W-:Y:S01]  /*21410*/  STL [R1+0x28], RZ ;  /* 0x000028ff01007387 */ /* 0x0003e20000100800 */
[C---:B------:R-:W-:Y:S01]  /*21420*/  ISETP.NE.AND P2, PT, R4.reuse, RZ, PT ;  /* 0x000000ff0400720c */ /* 0x040fe20003f45270 */
[----:B------:R-:W-:Y:S01]  /*21430*/  ULDC.64 UR36, c[0x0][0x198] ;  /* 0x0000660000247ab9 */ /* 0x000fe20000000a00 */
[----:B------:R-:W-:Y:S01]  /*21440*/  ISETP.NE.OR P0, PT, R4, RZ, !P1 ;  /* 0x000000ff0400720c */ /* 0x000fe20004f05670 */
[----:B------:R1:W-:Y:S01]  /*21450*/  STL [R1+0x10], R0 ;  /* 0x0000100001007387 */ /* 0x0003e20000100800 */
[----:B------:R-:W-:Y:S01]  /*21460*/  LOP3.LUT R2, R2, 0xffffffbf, RZ, 0xc0, !PT ;  /* 0xffffffbf02027812 */ /* 0x000fe200078ec0ff */
[----:B------:R-:W-:-:S02]  /*21470*/  ULDC UR39, c[0x0][0xc] ;  /* 0x0000030000277ab9 */ /* 0x000fc40000000800 */
[----:B------:R1:W-:Y:S01]  /*21480*/  STL [R1+0xc], RZ ;  /* 0x00000cff01007387 */ /* 0x0003e20000100800 */
[----:B------:R-:W-:-:S03]  /*21490*/  LOP3.LUT R2, R2, 0xfffffffd, RZ, 0xc0, !PT ;  /* 0xfffffffd02027812 */ /* 0x000fc600078ec0ff */
[----:B------:R1:W-:Y:S02]  /*214a0*/  STL [R1], RZ ;  /* 0x000000ff01007387 */ /* 0x0003e40000100800 */
[----:B------:R-:W-:Y:S02]  /*214b0*/  @P2 LOP3.LUT R2, R2, 0x2, RZ, 0xfc, !PT ;  /* 0x0000000202022812 */ /* 0x000fe400078efcff */
[----:B------:R1:W-:Y:S02]  /*214c0*/  STL [R1+0x8], R0 ;  /* 0x0000080001007387 */ /* 0x0003e40000100800 */
[----:B------:R-:W-:-:S05]  /*214d0*/  @P0 LOP3.LUT R2, R2, 0x40, RZ, 0xfc, !PT ;  /* 0x0000004002020812 */ /* 0x000fca00078efcff */
[----:B------:R1:W-:Y:S01]  /*214e0*/  STL [R1+0x14], R2 ;  /* 0x0000140201007387 */ /* 0x0003e20000100800 */
[----:B--2---:R-:W-:-:S13]  /*214f0*/  R2UR UR4, R6 ;  /* 0x00000000060472ca */ /* 0x004fda00000e0000 */
[----:B-1----:R-:W-:-:S12]  /*21500*/  ULOP3.LUT UR38, UR4, 0x2, URZ, 0xfc, !UPT ;  /* 0x0000000204267892 */ /* 0x002fd8000f8efc3f */
.L_x_1767:
[----:B------:R-:W-:Y:S05]  /*21510*/  YIELD ;  /* 0x0000000000007946 */ /* 0x000fea0003800000 */
[----:B------:R-:W-:Y:S01]  /*21520*/  ULDC.64 UR4, c[0x0][0xa28] ;  /* 0x00028a0000047ab9 */ /* 0x000fe20000000a00 */
[----:B------:R-:W-:Y:S01]  /*21530*/  IMAD.MOV.U32 R8, RZ, RZ, RZ ;  /* 0x000000ffff087224 */ /* 0x000fe200078e00ff */
[----:B------:R-:W-:Y:S01]  /*21540*/  ISETP.NE.U32.AND P0, PT, RZ, UR4, PT ;  /* 0x00000004ff007c0c */ /* 0x000fe2000bf05070 */
[----:B------:R-:W-:Y:S01]  /*21550*/  ULDC.64 UR6, c[0x0][0x208] ;  /* 0x0000820000067ab9 */ /* 0x000fe20000000a00 */
[----:B------:R-:W-:Y:S01]  /*21560*/  IMAD.MOV.U32 R0, RZ, RZ, RZ ;  /* 0x000000ffff007224 */ /* 0x000fe200078e00ff */
[----:B------:R-:W-:Y:S01]  /*21570*/  ULDC.64 UR8, c[0x0][0xa08] ;  /* 0x0002820000087ab9 */ /* 0x000fe20000000a00 */
[----:B------:R-:W-:Y:S01]  /*21580*/  ISETP.NE.AND.EX P0, PT, RZ, UR5, PT, P0 ;  /* 0x00000005ff007c0c */ /* 0x000fe2000bf05300 */
[----:B------:R-:W-:Y:S01]  /*21590*/  ULDC.64 UR4, c[0x0][0xa00] ;  /* 0x0002800000047ab9 */ /* 0x000fe20000000a00 */
[----:B------:R-:W-:-:S11]  /*215a0*/  ULDC.64 UR10, c[0x0][0xa10] ;  /* 0x00028400000a7ab9 */ /* 0x000fd60000000a00 */
        /* <DEDUP_REMOVED lines=12> */
[----:B------:R-:W1:Y:S01]  /*21670*/  @P0 LDC.64 R4, c[0x0][0xa18] ;  /* 0x00028600ff040b82 */ /* 0x000e620000000a00 */
[----:B------:R-:W-:-:S04]  /*21680*/  ISETP.NE.U32.AND P1, PT, RZ, UR8, PT ;  /* 0x00000008ff007c0c */ /* 0x000fc8000bf25070 */
[----:B------:R-:W-:Y:S02]  /*21690*/  ISETP.NE.AND.EX P3, PT, RZ, UR9, PT, P1 ;  /* 0x00000009ff007c0c */ /* 0x000fe4000bf65310 */
[----:B------:R-:W-:-:S04]  /*216a0*/  ISETP.NE.U32.AND P1, PT, RZ, UR10, PT ;  /* 0x0000000aff007c0c */ /* 0x000fc8000bf25070 */
[----:B------:R-:W-:Y:S01]  /*216b0*/  ISETP.NE.AND.EX P1, PT, RZ, UR11, PT, P1 ;  /* 0x0000000bff007c0c */ /* 0x000fe2000bf25310 */
[----:B-1----:R-:W-:Y:S01]  /*216c0*/  @P0 IMAD.WIDE R4, R19, 0x4, R4 ;  /* 0x0000000413040825 */ /* 0x002fe200078e0204 */
[----:B--2---:R1:W-:Y:S02]  /*216d0*/  STL [R1+0x2c], R0 ;  /* 0x00002c0001007387 */ /* 0x0043e40000100800 */
[----:B-1----:R-:W-:Y:S01]  /*216e0*/  MOV R0, UR4 ;  /* 0x0000000400007c02 */ /* 0x002fe20008000f00 */
[----:B------:R-:W-:Y:S02]  /*216f0*/  ULDC.64 UR4, c[0x0][0x3f8] ;  /* 0x0000fe0000047ab9 */ /* 0x000fe40000000a00 */
[----:B------:R-:W-:-:S03]  /*21700*/  UISETP.NE.U32.AND UP0, UPT, UR4, URZ, UPT ;  /* 0x0000003f0400728c */ /* 0x000fc6000bf05070 */
[----:B------:R-:W-:Y:S01]  /*21710*/  ULDC UR4, c[0x0][0x404] ;  /* 0x0001010000047ab9 */ /* 0x000fe20000000800 */
[----:B------:R-:W-:Y:S01]  /*21720*/  UISETP.NE.AND.EX UP0, UPT, UR5, URZ, UPT, UP0 ;  /* 0x0000003f0500728c */ /* 0x000fe2000bf05300 */
[----:B------:R1:W5:Y:S01]  /*21730*/  @P0 LDG.E R0, desc[UR6][R4.64] ;  /* 0x0000000604000981 */ /* 0x000362000c1e1900 */
[----:B------:R-:W-:Y:S01]  /*21740*/  ULDC UR6, c[0x0][0x338] ;  /* 0x0000ce0000067ab9 */ /* 0x000fe20000000800 */
[----:B------:R-:W-:Y:S01]  /*21750*/  ULDC UR5, c[0x0][0x2e0] ;  /* 0x0000b80000057ab9 */ /* 0x000fe20000000800 */
[----:B------:R-:W-:Y:S01]  /*21760*/  USEL UR4, UR4, 0x1, UP0 ;  /* 0x0000000104047887 */ /* 0x000fe20008000000 */
[----:B------:R-:W-:-:S03]  /*21770*/  IMAD.U32 R10, RZ, RZ, UR6 ;  /* 0x00000006ff0a7e24 */ /* 0x000fc6000f8e00ff */
[----:B------:R-:W-:-:S06]  /*21780*/  UIMAD UR4, UR4, UR5, URZ ;  /* 0x00000005040472a4 */ /* 0x000fcc000f8e023f */
[----:B-1----:R-:W-:Y:S01]  /*21790*/  IMAD.U32 R5, RZ, RZ, UR4 ;  /* 0x00000004ff057e24 */ /* 0x002fe2000f8e00ff */
[----:B------:R-:W-:Y:S06]  /*217a0*/  @P0 BRA `(.L_x_1661) ;  /* 0x0000000000140947 */ /* 0x000fec0003800000 */
[----:B------:R-:W-:Y:S05]  /*217b0*/  @!P2 BRA `(.L_x_1661) ;  /* 0x000000000010a947 */ /* 0x000fea0003800000 */
[----:B------:R-:W-:Y:S02]  /*217c0*/  ULDC.64 UR4, c[0x0][0x208] ;  /* 0x0000820000047ab9 */ /* 0x000fe40000000a00 */
[----:B-----5:R-:W2:Y:S04]  /*217d0*/  LDG.E R0, desc[UR4][R2.64] ;  /* 0x0000000402007981 */ /* 0x020ea8000c1e1900 */
[----:B------:R-:W2:Y:S02]  /*217e0*/  LDG.E R7, desc[UR4][R2.64+0x4] ;  /* 0x0000040402077981 */ /* 0x000ea4000c1e1900 */
[----:B--2---:R-:W-:-:S07]  /*217f0*/  IMAD.IADD R0, R7, 0x1, -R0 ;  /* 0x0000000107007824 */ /* 0x004fce00078e0a00 */
.L_x_1661:
[----:B------:R-:W1:Y:S01]  /*21800*/  LDC.64 R6, c[0x0][0xa08] ;  /* 0x00028200ff067b82 */ /* 0x000e620000000a00 */
[----:B------:R-:W-:Y:S01]  /*21810*/  MOV R9, RZ ;  /* 0x000000ff00097202 */ /* 0x000fe20000000f00 */
[----:B------:R-:W-:-:S06]  /*21820*/  ULDC.64 UR4, c[0x0][0x208] ;  /* 0x0000820000047ab9 */ /* 0x000fcc0000000a00 */
[----:B------:R-:W2:Y:S01]  /*21830*/  LDC.64 R2, c[0x0][0xa10] ;  /* 0x00028400ff027b82 */ /* 0x000ea20000000a00 */
[----:B-1----:R-:W-:-:S05]  /*21840*/  IMAD.WIDE R6, R19, 0x4, R6 ;  /* 0x0000000413067825 */ /* 0x002fca00078e0206 */
[----:B------:R-:W3:Y:S01]  /*21850*/  @P3 LDG.E R9, desc[UR4][R6.64] ;  /* 0x0000000406093981 */ /* 0x000ee2000c1e1900 */
[----:B------:R-:W-:Y:S02]  /*21860*/  IMAD.MOV.U32 R4, RZ, RZ, RZ ;  /* 0x000000ffff047224 */ /* 0x000fe400078e00ff */
[----:B--2---:R-:W-:-:S05]  /*21870*/  IMAD.WIDE R2, R19, 0x4, R2 ;  /* 0x0000000413027825 */ /* 0x004fca00078e0202 */
[----:B------:R1:W5:Y:S01]  /*21880*/  @P1 LDG.E R4, desc[UR4][R2.64] ;  /* 0x0000000402041981 */ /* 0x000362000c1e1900 */
[----:B------:R-:W-:Y:S02]  /*21890*/  ULDC.64 UR4, c[0x0][0xa20] ;  /* 0x0002880000047ab9 */ /* 0x000fe40000000a00 */
[----:B------:R-:W-:-:S04]  /*218a0*/  ISETP.NE.U32.AND P0, PT, RZ, UR4, PT ;  /* 0x00000004ff007c0c */ /* 0x000fc8000bf05070 */
[----:B------:R-:W-:Y:S01]  /*218b0*/  ISETP.NE.AND.EX P0, PT, RZ, UR5, PT, P0 ;  /* 0x00000005ff007c0c */ /* 0x000fe2000bf05300 */
[----:B---3-5:R-:W-:-:S05]  /*218c0*/  IMAD.IADD R9, R9, 0x1, R8 ;  /* 0x0000000109097824 */ /* 0x028fca00078e0208 */
[----:B------:R1:W-:Y:S07]  /*218d0*/  STL [R1+0x4], R9 ;  /* 0x0000040901007387 */ /* 0x0003ee0000100800 */
[----:B------:R-:W-:Y:S05]  /*218e0*/  @!P0 BRA `(.L_x_1662) ;  /* 0x0000000000148947 */ /* 0x000fea0003800000 */
[----:B------:R-:W2:Y:S01]  /*218f0*/  LDC.64 R6, c[0x0][0xa20] ;  /* 0x00028800ff067b82 */ /* 0x000ea20000000a00 */
[----:B------:R-:W-:Y:S01]  /*21900*/  ULDC.64 UR4, c[0x0][0x208] ;  /* 0x0000820000047ab9 */ /* 0x000fe20000000a00 */
[----:B--2---:R-:W-:-:S05]  /*21910*/  IMAD.WIDE R6, R19, 0x4, R6 ;  /* 0x0000000413067825 */ /* 0x004fca00078e0206 */
[----:B------:R2:W5:Y:S01]  /*21920*/  LDG.E R5, desc[UR4][R6.64] ;  /* 0x0000000406057981 */ /* 0x000562000c1e1900 */
[----:B------:R-:W-:Y:S05]  /*21930*/  BRA `(.L_x_1663) ;  /* 0x0000000000147947 */ /* 0x000fea0003800000 */
.L_x_1662:
[----:B------:R-:W-:Y:S05]  /*21940*/  @!P3 BRA `(.L_x_1663) ;  /* 0x000000000010b947 */ /* 0x000fea0003800000 */
[----:B------:R-:W-:Y:S02]  /*21950*/  ULDC.64 UR4, c[0x0][0x208] ;  /* 0x0000820000047ab9 */ /* 0x000fe40000000a00 */
[----:B------:R-:W2:Y:S04]  /*21960*/  LDG.E R5, desc[UR4][R6.64] ;  /* 0x0000000406057981 */ /* 0x000ea8000c1e1900 */
[----:B------:R-:W2:Y:S02]  /*21970*/  LDG.E R6, desc[UR4][R6.64+0x4] ;  /* 0x0000040406067981 */ /* 0x000ea4000c1e1900 */
[----:B--2---:R-:W-:-:S07]  /*21980*/  IMAD.IADD R5, R6, 0x1, -R5 ;  /* 0x0000000106057824 */ /* 0x004fce00078e0a05 */
.L_x_1663:
[----:B------:R-:W-:Y:S02]  /*21990*/  ULDC.64 UR4, c[0x0][0x208] ;  /* 0x0000820000047ab9 */ /* 0x000fe40000000a00 */
[----:B--2---:R-:W2:Y:S04]  /*219a0*/  @P1 LDG.E R6, desc[UR4][R2.64] ;  /* 0x0000000402061981 */ /* 0x004ea8000c1e1900 */
[----:B-1----:R-:W2:Y:S01]  /*219b0*/  @P1 LDG.E R2, desc[UR4][R2.64+0x4] ;  /* 0x0000040402021981 */ /* 0x002ea2000c1e1900 */
[----:B-----5:R-:W-:Y:S01]  /*219c0*/  IMAD.IADD R8, R5, 0x1, -R8 ;  /* 0x0000000105087824 */ /* 0x020fe200078e0a08 */
[----:B------:R-:W-:Y:S02]  /*219d0*/  LEA R20, R17, 0x80, 0x7 ;  /* 0x0000008011147811 */ /* 0x000fe400078e38ff */
[----:B--2---:R-:W-:-:S05]  /*219e0*/  @P1 IADD3 R10, -R6, R2, RZ ;  /* 0x00000002060a1210 */ /* 0x004fca0007ffe1ff */
[----:B------:R-:W-:-:S04]  /*219f0*/  IMAD.IADD R5, R8, 0x1, R10 ;  /* 0x0000000108057824 */ /* 0x000fc800078e020a */
[C---:B------:R-:W-:Y:S01]  /*21a00*/  VIADD R21, R5.reuse, 0x3f ;  /* 0x0000003f05157836 */ /* 0x040fe20000000000 */
[----:B------:R-:W-:-:S04]  /*21a10*/  IADD3 R20, R5, R20, -R0 ;  /* 0x0000001405147210 */ /* 0x000fc80007ffe800 */
[----:B------:R-:W-:-:S04]  /*21a20*/  SHF.R.S32.HI R2, RZ, 0x1f, R21 ;  /* 0x0000001fff027819 */ /* 0x000fc80000011415 */
[----:B------:R-:W-:Y:S02]  /*21a30*/  LEA.HI R21, R2, R21, RZ, 0x6 ;  /* 0x0000001502157211 */ /* 0x000fe400078f30ff */
[----:B------:R-:W1:Y:S02]  /*21a40*/  LDC.64 R2, c[0x0][0x9e0] ;  /* 0x00027800ff027b82 */ /* 0x000e640000000a00 */
[----:B------:R-:W-:Y:S02]  /*21a50*/  SHF.R.S32.HI R21, RZ, 0x6, R21 ;  /* 0x00000006ff157819 */ /* 0x000fe40000011415 */
[----:B-1----:R-:W-:Y:S02]  /*21a60*/  ISETP.GE.AND P2, PT, R3, 0x1, PT ;  /* 0x000000010300780c */ /* 0x002fe40003f46270 */
[----:B------:R-:W-:-:S11]  /*21a70*/  IADD3 R2, R20, R2, RZ ;  /* 0x0000000214027210 */ /* 0x000fd60007ffe0ff */
[----:B------:R-:W-:Y:S05]  /*21a80*/  @!P2 BRA `(.L_x_1664) ;  /* 0x000000000048a947 */ /* 0x000fea0003800000 */
        /* <DEDUP_REMOVED lines=11> */
.L_x_1666:
[----:B------:R-:W-:-:S13]  /*21b40*/  ISETP.NE.AND P0, PT, R3, 0x1, PT ;  /* 0x000000010300780c */ /* 0x000fda0003f05270 */
[----:B------:R-:W1:Y:S02]  /*21b50*/  @P0 LDC.64 R6, c[0x0][0x9e8] ;  /* 0x00027a00ff060b82 */ /* 0x000e640000000a00 */
[----:B-1----:R-:W-:-:S05]  /*21b60*/  @P0 IMAD.HI.U32 R6, R9, R6, RZ ;  /* 0x0000000609060227 */ /* 0x002fca00078e00ff */
[----:B------:R-:W-:-:S07]  /*21b70*/  @P0 SHF.R.U32.HI R9, RZ, R7, R6 ;  /* 0x00000007ff090219 */ /* 0x000fce0000011606 */
.L_x_1667:
[----:B------:R-:W-:Y:S05]  /*21b80*/  BSYNC B0 ;  /* 0x0000000000007941 */ /* 0x000fea0003800000 */
.L_x_1665:
[----:B------:R-:W-:-:S05]  /*21b90*/  IMAD R9, R9, R3, R3 ;  /* 0x0000000309097224 */ /* 0x000fca00078e0203 */
[----:B------:R-:W-:-:S07]  /*21ba0*/  VIMNMX R2, R2, R9, PT ;  /* 0x0000000902027248 */ /* 0x000fce0003fe0100 */
.L_x_1664:
[----:B------:R-:W-:Y:S01]  /*21bb0*/  IMAD R0, R17, 0x80, -R0 ;  /* 0x0000008011007824 */ /* 0x000fe200078e0a00 */
[----:B------:R-:W-:-:S04]  /*21bc0*/  ULDC UR4, c[0x0][0x9dc] ;  /* 0x0002770000047ab9 */ /* 0x000fc80000000800 */
[----:B------:R-:W-:-:S05]  /*21bd0*/  IADD3 R0, R5, R0, RZ ;  /* 0x0000000005007210 */ /* 0x000fca0007ffe0ff */
[----:B------:R-:W-:Y:S01]  /*21be0*/  VIADD R5, R0, -UR4 ;  /* 0x8000000400057c36 */ /* 0x000fe20008000000 */
        /* <DEDUP_REMOVED lines=11> */
.L_x_1670:
[----:B------:R-:W-:Y:S01]  /*21ca0*/  ISETP.NE.AND P0, PT, R3, 0x1, PT ;  /* 0x000000010300780c */ /* 0x000fe20003f05270 */
[----:B------:R-:W-:-:S12]  /*21cb0*/  IMAD.MOV.U32 R9, RZ, RZ, R0 ;  /* 0x000000ffff097224 */ /* 0x000fd800078e0000 */
[----:B------:R-:W1:Y:S02]  /*21cc0*/  @P0 LDC.64 R6, c[0x0][0x9e8] ;  /* 0x00027a00ff060b82 */ /* 0x000e640000000a00 */
[----:B-1----:R-:W-:-:S05]  /*21cd0*/  @P0 IMAD.HI.U32 R6, R0, R6, RZ ;  /* 0x0000000600060227 */ /* 0x002fca00078e00ff */
[----:B------:R-:W-:-:S07]  /*21ce0*/  @P0 SHF.R.U32.HI R9, RZ, R7, R6 ;  /* 0x00000007ff090219 */ /* 0x000fce0000011606 */
.L_x_1671:
[----:B------:R-:W-:Y:S05]  /*21cf0*/  BSYNC B0 ;  /* 0x0000000000007941 */ /* 0x000fea0003800000 */
.L_x_1669:
[----:B------:R-:W-:-:S05]  /*21d00*/  IMAD R3, R9, R3, RZ ;  /* 0x0000000309037224 */ /* 0x000fca00078e02ff */
[----:B------:R-:W-:-:S07]  /*21d10*/  VIMNMX R5, R5, R3, !PT ;  /* 0x0000000305057248 */ /* 0x000fce0007fe0100 */
.L_x_1668:
[----:B------:R-:W-:Y:S01]  /*21d20*/  VIADD R2, R2, 0x3f ;  /* 0x0000003f02027836 */ /* 0x000fe20000000000 */
[----:B------:R-:W-:Y:S01]  /*21d30*/  BSSY B0, `(.L_x_1672) ;  /* 0x0000103000007945 */ /* 0x000fe20003800000 */
[----:B------:R-:W-:-:S03]  /*21d40*/  PLOP3.LUT P2, PT, PT, PT, PT, 0x80, 0x0 ;  /* 0x000000000000781c */ /* 0x000fc60003f4f070 */
[----:B------:R-:W-:-:S04]  /*21d50*/  SHF.R.S32.HI R3, RZ, 0x1f, R2 ;  /* 0x0000001fff037819 */ /* 0x000fc80000011402 */
[----:B------:R-:W-:Y:S02]  /*21d60*/  LEA.HI R3, R3, R2, RZ, 0x6 ;  /* 0x0000000203037211 */ /* 0x000fe400078f30ff */
[----:B------:R-:W-:Y:S02]  /*21d70*/  SHF.R.S32.HI R2, RZ, 0x1f, R5 ;  /* 0x0000001fff027819 */ /* 0x000fe40000011405 */
[----:B------:R-:W-:Y:S02]  /*21d80*/  SHF.R.S32.HI R3, RZ, 0x6, R3 ;  /* 0x00000006ff037819 */ /* 0x000fe40000011403 */
[----:B------:R-:W-:Y:S02]  /*21d90*/  LEA.HI R2, R2, R5, RZ, 0x6 ;  /* 0x0000000502027211 */ /* 0x000fe400078f30ff */
[----:B------:R-:W-:Y:S02]  /*21da0*/  VIMNMX R3, R21, R3, PT ;  /* 0x0000000315037248 */ /* 0x000fe40003fe0100 */
[----:B------:R-:W-:-:S03]  /*21db0*/  SHF.R.S32.HI R2, RZ, 0x6, R2 ;  /* 0x00000006ff027819 */ /* 0x000fc60000011402 */
[----:B------:R-:W-:Y:S01]  /*21dc0*/  IMAD R3, R3, 0x40, -R8 ;  /* 0x0000004003037824 */ /* 0x000fe200078e0a08 */
[----:B------:R-:W-:-:S04]  /*21dd0*/  VIMNMX R2, RZ, R2, !PT ;  /* 0x00000002ff027248 */ /* 0x000fc80007fe0100 */
[----:B------:R-:W-:Y:S02]  /*21de0*/  LEA R2, R2, -R8, 0x6 ;  /* 0x8000000802027211 */ /* 0x000fe400078e30ff */
[----:B------:R-:W-:Y:S02]  /*21df0*/  VIMNMX R3, R3, R10, PT ;  /* 0x0000000a03037248 */ /* 0x000fe40003fe0100 */
[----:B------:R-:W-:-:S04]  /*21e00*/  VIMNMX R5, RZ, R2, !PT ;  /* 0x00000002ff057248 */ /* 0x000fc80007fe0100 */
[----:B------:R-:W-:Y:S02]  /*21e10*/  ISETP.GT.AND P0, PT, R3, R5, PT ;  /* 0x000000050300720c */ /* 0x000fe40003f04270 */
[----:B------:R-:W-:-:S05]  /*21e20*/  SHF.R.U32.HI R5, RZ, 0x6, R5 ;  /* 0x00000006ff057819 */ /* 0x000fca0000011605 */
[----:B------:R-:W-:-:S06]  /*21e30*/  IMAD.MOV.U32 R6, RZ, RZ, R5 ;  /* 0x000000ffff067224 */ /* 0x000fcc00078e0005 */
[----:B------:R-:W-:-:S05]  /*21e40*/  @P0 VIADD R2, R3, 0x3f ;  /* 0x0000003f03020836 */ /* 0x000fca0000000000 */
[----:B------:R-:W-:-:S04]  /*21e50*/  @P0 SHF.R.S32.HI R3, RZ, 0x1f, R2 ;  /* 0x0000001fff030819 */ /* 0x000fc80000011402 */
[----:B------:R-:W-:-:S04]  /*21e60*/  @P0 LEA.HI R3, R3, R2, RZ, 0x6 ;  /* 0x0000000203030211 */ /* 0x000fc800078f30ff */
[----:B------:R-:W-:-:S04]  /*21e70*/  @P0 SHF.R.S32.HI R6, RZ, 0x6, R3 ;  /* 0x00000006ff060819 */ /* 0x000fc80000011403 */
[----:B------:R-:W-:-:S13]  /*21e80*/  ISETP.GT.AND P0, PT, R6, R5, PT ;  /* 0x000000050600720c */ /* 0x000fda0003f04270 */
[----:B------:R-:W-:Y:S05]  /*21e90*/  @!P0 BRA `(.L_x_1673) ;  /* 0x0000000c00b08947 */ /* 0x000fea0003800000 */
[----:B------:R-:W1:Y:S01]  /*21ea0*/  LDC R2, c[0x0][0x428] ;  /* 0x00010a00ff027b82 */ /* 0x000e620000000800 */
[----:B------:R-:W-:Y:S01]  /*21eb0*/  UMOV UR4, 0xffffffff ;  /* 0xffffffff00047882 */ /* 0x000fe20000000000 */
[----:B------:R-:W-:Y:S02]  /*21ec0*/  MOV R3, R18 ;  /* 0x0000001200037202 */ /* 0x000fe40000000f00 */
[----:B-1----:R-:W-:-:S13]  /*21ed0*/  ISETP.NE.AND P0, PT, R2, 0x1, PT ;  /* 0x000000010200780c */ /* 0x002fda0003f05270 */
[----:B------:R-:W1:Y:S08]  /*21ee0*/  @P0 LDC R2, c[0x0][0x42c] ;  /* 0x00010b00ff020b82 */ /* 0x000e700000000800 */
[----:B------:R-:W2:Y:S01]  /*21ef0*/  @P0 LDC R7, c[0x0][0x430] ;  /* 0x00010c00ff070b82 */ /* 0x000ea20000000800 */
[----:B-1----:R-:W-:-:S05]  /*21f00*/  @P0 IMAD.HI.U32 R2, R18, R2, RZ ;  /* 0x0000000212020227 */ /* 0x002fca00078e00ff */
[----:B--2---:R-:W-:Y:S02]  /*21f10*/  @P0 SHF.R.U32.HI R3, RZ, R7, R2 ;  /* 0x00000007ff030219 */ /* 0x004fe40000011602 */
[----:B------:R-:W-:Y:S01]  /*21f20*/  SEL R2, R19, RZ, !P1 ;  /* 0x000000ff13027207 */ /* 0x000fe20004800000 */
[----:B------:R-:W-:Y:S06]  /*21f30*/  BRA.DIV UR4, `(.L_x_1674) ;  /* 0x0000007204187947 */ /* 0x000fec000b800000 */
.L_x_1882:
[----:B------:R-:W-:-:S03]  /*21f40*/  UMOV UR4, 0xffffffff ;  /* 0xffffffff00047882 */ /* 0x000fc60000000000 */
[----:B------:R-:W-:Y:S05]  /*21f50*/  BRA.DIV UR4, `(.L_x_1675) ;  /* 0x0000007204447947 */ /* 0x000fea000b800000 */
[----:B------:R-:W-:-:S13]  /*21f60*/  ELECT P6, URZ, PT ;  /* 0x00000000003f782f */ /* 0x000fda00038c0000 */
.L_x_1885:
[----:B------:R-:W2:Y:S01]  /*21f70*/  LDL R7, [R1+0x28] ;  /* 0x0000280001077983 */ /* 0x000ea20000100800 */
[----:B------:R-:W-:Y:S01]  /*21f80*/  BSSY B1, `(.L_x_1676) ;  /* 0x000000b000017945 */ /* 0x000fe20003800000 */
[----:B0-----:R-:W0:Y:S01]  /*21f90*/  S2R R11, SR_CgaCtaId ;  /* 0x00000000000b7919 */ /* 0x001e220000008800 */
[----:B--2---:R-:W-:-:S05]  /*21fa0*/  VIADD R7, R7, 0x1 ;  /* 0x0000000107077836 */ /* 0x004fca0000000000 */
[----:B------:R-:W-:-:S04]  /*21fb0*/  LEA.HI R8, R7, R7, RZ, 0x1 ;  /* 0x0000000707087211 */ /* 0x000fc800078f08ff */
[----:B------:R-:W-:-:S05]  /*21fc0*/  LOP3.LUT R8, R8, 0xfffffffe, RZ, 0xc0, !PT ;  /* 0xfffffffe08087812 */ /* 0x000fca00078ec0ff */
[----:B------:R-:W-:Y:S01]  /*21fd0*/  IMAD.IADD R7, R7, 0x1, -R8 ;  /* 0x0000000107077824 */ /* 0x000fe200078e0a08 */
[----:B------:R-:W-:-:S04]  /*21fe0*/  MOV R8, 0x400 ;  /* 0x0000040000087802 */ /* 0x000fc80000000f00 */
[----:B0-----:R-:W-:Y:S02]  /*21ff0*/  LEA R11, R11, R8, 0x18 ;  /* 0x000000080b0b7211 */ /* 0x001fe400078ec0ff */
[----:B------:R-:W-:-:S04]  /*22000*/  SHF.L.U32 R7, R7, 0x1f, RZ ;  /* 0x0000001f07077819 */ /* 0x000fc800000006ff */
[----:B------:R-:W0:Y:S02]  /*22010*/  SYNCS.PHASECHK.TRANS64.TRYWAIT P0, [R11+URZ+0x30820], R7 ;  /* 0x030820070b0075a7 */ /* 0x000e24000800017f */
[----:B0-----:R-:W-:Y:S05]  /*22020*/  @!P0 BRA `(.L_x_1677) ;  /* 0x0000007000308947 */ /* 0x001fea0003800000 */
.L_x_1886:
[----:B------:R-:W-:Y:S05]  /*22030*/  BSYNC B1 ;  /* 0x0000000000017941 */ /* 0x000fea0003800000 */
.L_x_1676:
        /* <DEDUP_REMOVED lines=8> */
.L_x_1887:
        /* <DEDUP_REMOVED lines=11> */
.L_x_1681:
[----:B-1----:R-:W2:Y:S01]  /*22170*/  LDL R8, [R1+0xc] ;  /* 0x00000c0001087983 */ /* 0x002ea20000100800 */
[----:B------:R-:W-:Y:S01]  /*22180*/  R2UR UR9, R7 ;  /* 0x00000000070972ca */ /* 0x000fe200000e0000 */
[----:B------:R-:W-:Y:S01]  /*22190*/  UIADD3 UR4, UP0, UR36, 0x570, URZ ;  /* 0x0000057024047890 */ /* 0x000fe2000ff1e03f */
[----:B------:R-:W-:Y:S01]  /*221a0*/  R2UR UR12, R3 ;  /* 0x00000000030c72ca */ /* 0x000fe200000e0000 */
[----:B------:R-:W-:Y:S01]  /*221b0*/  UMOV UR10, URZ ;  /* 0x0000003f000a7c82 */ /* 0x000fe20008000000 */
[----:B------:R-:W-:Y:S01]  /*221c0*/  R2UR UR13, R2 ;  /* 0x00000000020d72ca */ /* 0x000fe200000e0000 */
[----:B------:R-:W-:Y:S01]  /*221d0*/  UIADD3.X UR5, URZ, UR37, URZ, UP0, !UPT ;  /* 0x000000253f057290 */ /* 0x000fe200087fe43f */
[----:B------:R-:W-:Y:S01]  /*221e0*/  UMOV UR6, 0x0 ;  /* 0x0000000000067882 */ /* 0x000fe20000000000 */
[----:B------:R-:W-:Y:S01]  /*221f0*/  UMOV UR7, 0x12f00000 ;  /* 0x12f0000000077882 */ /* 0x000fe20000000000 */
[----:B------:R-:W-:-:S05]  /*22200*/  UMOV UR17, 0x40 ;  /* 0x0000004000117882 */ /* 0x000fca0000000000 */
[----:B------:R-:W-:Y:S01]  /*22210*/  UIADD3 UR9, UR9, 0x30890, URZ ;  /* 0x0003089009097890 */ /* 0x000fe2000fffe03f */
[----:B--2---:R-:W-:-:S05]  /*22220*/  IMAD R8, R8, 0x8000, R11 ;  /* 0x0000800008087824 */ /* 0x004fca00078e020b */
[----:B------:R-:W-:Y:S01]  /*22230*/  R2UR UR14, R8 ;  /* 0x00000000080e72ca */ /* 0x000fe200000e0000 */
[----:B------:R-:W-:-:S04]  /*22240*/  IMAD R8, R6, 0x40, R4 ;  /* 0x0000004006087824 */ /* 0x000fc800078e0204 */
[----:B------:R-:W-:-:S05]  /*22250*/  VIADD R8, R8, 0xffffffc0 ;  /* 0xffffffc008087836 */ /* 0x000fca0000000000 */
[----:B------:R-:W-:-:S03]  /*22260*/  R2UR UR11, R8 ;  /* 0x00000000080b72ca */ /* 0x000fc600000e0000 */
[----:B------:R-:W-:Y:S02]  /*22270*/  UIADD3 UR8, UR14, 0x20400, URZ ;  /* 0x000204000e087890 */ /* 0x000fe4000fffe03f */
[----:B------:R-:W-:Y:S02]  /*22280*/  UIADD3 UR15, UR14, 0x22400, URZ ;  /* 0x000224000e0f7890 */ /* 0x000fe4000fffe03f */
[----:B------:R-:W-:Y:S02]  /*22290*/  UIADD3 UR16, UR14, 0x24400, URZ ;  /* 0x000244000e107890 */ /* 0x000fe4000fffe03f */
[----:B------:R-:W-:-:S04]  /*222a0*/  UIADD3 UR14, UR14, 0x26400, URZ ;  /* 0x000264000e0e7890 */ /* 0x000fc8000fffe03f */
        /* <DEDUP_REMOVED lines=14> */
.L_x_1888:
[----:B------:R-:W0:Y:S02]  /*22390*/  LDL R10, [R1+0xc] ;  /* 0x00000c00010a7983 */ /* 0x000e240000100800 */
[----:B01----:R-:W-:Y:S01]  /*223a0*/  SHF.L.U32 R9, R10, 0xe, RZ ;  /* 0x0000000e0a097819 */ /* 0x003fe200000006ff */
[----:B------:R-:W-:Y:S06]  /*223b0*/  @P1 BRA `(.L_x_1683) ;  /* 0x00000000001c1947 */ /* 0x000fec0003800000 */
[----:B------:R-:W0:Y:S02]  /*223c0*/  S2R R10, SR_TID.X ;  /* 0x00000000000a7919 */ /* 0x000e240000002100 */
[----:B0-----:R-:W-:-:S04]  /*223d0*/  LOP3.LUT R10, R10, 0x1f, RZ, 0xc0, !PT ;  /* 0x0000001f0a0a7812 */ /* 0x001fc800078ec0ff */
[----:B------:R-:W-:Y:S01]  /*223e0*/  ISETP.NE.AND P0, PT, R10, RZ, PT ;  /* 0x000000ff0a00720c */ /* 0x000fe20003f05270 */
[----:B------:R-:W-:-:S04]  /*223f0*/  IMAD.MOV.U32 R10, RZ, RZ, 0x8000 ;  /* 0x00008000ff0a7424 */ /* 0x000fc800078e00ff */
[----:B------:R0:W-:Y:S08]  /*22400*/  SYNCS.ARRIVE.TRANS64 RZ, [R7+URZ+0x308b0], R10 ;  /* 0x0308b00a07ff79a7 */ /* 0x0001f0000800003f */
[----:B------:R-:W-:Y:S05]  /*22410*/  @!P0 BRA `(.L_x_1683) ;  /* 0x0000000000048947 */ /* 0x000fea0003800000 */
[----:B------:R-:W-:Y:S01]  /*22420*/  BPT.TRAP 0x1 ;  /* 0x000000040000795c */ /* 0x000fe20000300000 */
.L_x_1683:
[----:B------:R-:W-:Y:S01]  /*22430*/  IMAD R9, R9, 0x2, R11 ;  /* 0x0000000209097824 */ /* 0x000fe200078e020b */
        /* <DEDUP_REMOVED lines=11> */
[----:B------:R-:W-:-:S04]  /*224f0*/  UIADD3 UR9, UR9, 0x308b0, URZ ;  /* 0x000308b009097890 */ /* 0x000fc8000fffe03f */
        /* <DEDUP_REMOVED lines=17> */
.L_x_1679:
[----:B------:R-:W-:Y:S05]  /*22610*/  BSYNC B1 ;  /* 0x0000000000017941 */ /* 0x000fea0003800000 */
.L_x_1678:
[----:B0-----:R-:W2:Y:S04]  /*22620*/  LDL.LU R7, [R1+0xc] ;  /* 0x00000c0001077983 */ /* 0x001ea80000300800 */
[----:B------:R-:W3:Y:S01]  /*22630*/  LDL.LU R9, [R1+0x10] ;  /* 0x0000100001097983 */ /* 0x000ee20000300800 */
[----:B------:R-:W-:Y:S02]  /*22640*/  IADD3 R6, R6, -0x2, RZ ;  /* 0xfffffffe06067810 */ /* 0x000fe40007ffe0ff */
[----:B------:R-:W-:Y:S01]  /*22650*/  PLOP3.LUT P2, PT, PT, PT, PT, 0x8, 0x0 ;  /* 0x000000000000781c */ /* 0x000fe20003f4e170 */
[----:B--2---:R-:W-:-:S05]  /*22660*/  VIADD R7, R7, 0x1 ;  /* 0x0000000107077836 */ /* 0x004fca0000000000 */
[----:B------:R-:W-:-:S04]  /*22670*/  ISETP.NE.AND P0, PT, R7, 0x2, PT ;  /* 0x000000020700780c */ /* 0x000fc80003f05270 */
[----:B------:R-:W-:Y:S02]  /*22680*/  SEL R8, RZ, 0x1, P0 ;  /* 0x00000001ff087807 */ /* 0x000fe40000000000 */
[----:B------:R-:W-:Y:S02]  /*22690*/  SEL R7, R7, RZ, P0 ;  /* 0x000000ff07077207 */ /* 0x000fe40000000000 */
[----:B---3--:R-:W-:Y:S02]  /*226a0*/  LOP3.LUT R9, R9, R8, RZ, 0x3c, !PT ;  /* 0x0000000809097212 */ /* 0x008fe400078e3cff */
[----:B------:R-:W-:-:S03]  /*226b0*/  ISETP.GE.AND P0, PT, R6, R5, PT ;  /* 0x000000050600720c */ /* 0x000fc60003f06270 */
[----:B------:R1:W-:Y:S04]  /*226c0*/  STL [R1+0x10], R9 ;  /* 0x0000100901007387 */ /* 0x0003e80000100800 */
[----:B------:R1:W-:Y:S06]  /*226d0*/  STL [R1+0xc], R7 ;  /* 0x00000c0701007387 */ /* 0x0003ec0000100800 */
[----:B------:R-:W-:Y:S05]  /*226e0*/  @!P0 BRA `(.L_x_1673) ;  /* 0x00000004009c8947 */ /* 0x000fea0003800000 */
.L_x_1690:
[----:B------:R-:W-:Y:S05]  /*226f0*/  YIELD ;  /* 0x0000000000007946 */ /* 0x000fea0003800000 */
[----:B------:R-:W-:Y:S04]  /*22700*/  BSSY B1, `(.L_x_1684) ;  /* 0x0000059000017945 */ /* 0x000fe80003800000 */
[----:B--2---:R-:W-:Y:S05]  /*22710*/  @!P6 BRA `(.L_x_1685) ;  /* 0x00000004005ce947 */ /* 0x004fea0003800000 */
[----:B-1----:R-:W2:Y:S04]  /*22720*/  LDL R7, [R1+0xc] ;  /* 0x00000c0001077983 */ /* 0x002ea80000100800 */
[----:B------:R-:W3:Y:S01]  /*22730*/  LDL R8, [R1+0x10] ;  /* 0x0000100001087983 */ /* 0x000ee20000100800 */
[----:B--2---:R-:W-:Y:S01]  /*22740*/  IMAD R7, R7, 0x8, R11 ;  /* 0x0000000807077824 */ /* 0x004fe200078e020b */
[----:B---3--:R-:W-:-:S04]  /*22750*/  SHF.L.U32 R8, R8, 0x1f, RZ ;  /* 0x0000001f08087819 */ /* 0x008fc800000006ff */
[----:B------:R-:W0:Y:S02]  /*22760*/  SYNCS.PHASECHK.TRANS64.TRYWAIT P0, [R7+URZ+0x308a0], R8 ;  /* 0x0308a008070075a7 */ /* 0x000e24000800017f */
[----:B0-----:R-:W-:Y:S05]  /*22770*/  @!P0 BRA `(.L_x_1686) ;  /* 0x0000006800988947 */ /* 0x001fea0003800000 */
.L_x_1889:
[----:B------:R-:W1:Y:S02]  /*22780*/  S2R R9, SR_TID.X ;  /* 0x0000000000097919 */ /* 0x000e640000002100 */
[----:B-1----:R-:W-:-:S04]  /*22790*/  LOP3.LUT R9, R9, 0x7f, RZ, 0xc0, !PT ;  /* 0x0000007f09097812 */ /* 0x002fc800078ec0ff */
[----:B------:R-:W-:-:S13]  /*227a0*/  ISETP.NE.AND P0, PT, R9, RZ, PT ;  /* 0x000000ff0900720c */ /* 0x000fda0003f05270 */
        /* <DEDUP_REMOVED lines=8> */
.L_x_1687:
[----:B-1----:R-:W2:Y:S01]  /*22830*/  LDL R9, [R1+0xc] ;  /* 0x00000c0001097983 */ /* 0x002ea20000100800 */
[----:B------:R-:W-:Y:S01]  /*22840*/  R2UR UR9, R7 ;  /* 0x00000000070972ca */ /* 0x000fe200000e0000 */
[----:B------:R-:W-:Y:S01]  /*22850*/  UIADD3 UR4, UP0, UR36, 0x570, URZ ;  /* 0x0000057024047890 */ /* 0x000fe2000ff1e03f */
[----:B------:R-:W-:Y:S01]  /*22860*/  LEA R10, R6, R4, 0x6 ;  /* 0x00000004060a7211 */ /* 0x000fe200078e30ff */
        /* <DEDUP_REMOVED lines=29> */
.L_x_1890:
        /* <DEDUP_REMOVED lines=8> */
.L_x_1689:
        /* <DEDUP_REMOVED lines=29> */
.L_x_1685:
[----:B------:R-:W-:Y:S05]  /*22c90*/  BSYNC B1 ;  /* 0x0000000000017941 */ /* 0x000fea0003800000 */
.L_x_1684:
[----:B01----:R-:W2:Y:S04]  /*22ca0*/  LDL.LU R7, [R1+0xc] ;  /* 0x00000c0001077983 */ /* 0x003ea80000300800 */
[----:B------:R-:W3:Y:S01]  /*22cb0*/  LDL.LU R9, [R1+0x10] ;  /* 0x0000100001097983 */ /* 0x000ee20000300800 */
[----:B--2---:R-:W-:-:S05]  /*22cc0*/  VIADD R7, R7, 0x1 ;  /* 0x0000000107077836 */ /* 0x004fca0000000000 */
[----:B------:R-:W-:-:S04]  /*22cd0*/  ISETP.NE.AND P0, PT, R7, 0x2, PT ;  /* 0x000000020700780c */ /* 0x000fc80003f05270 */
[----:B------:R-:W-:Y:S02]  /*22ce0*/  SEL R8, RZ, 0x1, P0 ;  /* 0x00000001ff087807 */ /* 0x000fe40000000000 */
[----:B------:R-:W-:Y:S02]  /*22cf0*/  SEL R7, R7, RZ, P0 ;  /* 0x000000ff07077207 */ /* 0x000fe40000000000 */
[----:B---3--:R-:W-:Y:S02]  /*22d00*/  LOP3.LUT R9, R9, R8, RZ, 0x3c, !PT ;  /* 0x0000000809097212 */ /* 0x008fe400078e3cff */
[C---:B------:R-:W-:Y:S01]  /*22d10*/  ISETP.GT.AND P0, PT, R6.reuse, R5, PT ;  /* 0x000000050600720c */ /* 0x040fe20003f04270 */
[----:B------:R-:W-:Y:S02]  /*22d20*/  VIADD R6, R6, 0xffffffff ;  /* 0xffffffff06067836 */ /* 0x000fe40000000000 */
[----:B------:R2:W-:Y:S04]  /*22d30*/  STL [R1+0x10], R9 ;  /* 0x0000100901007387 */ /* 0x0005e80000100800 */
[----:B------:R2:W-:Y:S06]  /*22d40*/  STL [R1+0xc], R7 ;  /* 0x00000c0701007387 */ /* 0x0005ec0000100800 */
[----:B------:R-:W-:Y:S05]  /*22d50*/  @P0 BRA `(.L_x_1690) ;  /* 0xfffffff800640947 */ /* 0x000fea000383ffff */
.L_x_1673:
[----:B------:R-:W-:Y:S05]  /*22d60*/  BSYNC B0 ;  /* 0x0000000000007941 */ /* 0x000fea0003800000 */
.L_x_1672:
[----:B------:R-:W3:Y:S01]  /*22d70*/  LDC.64 R2, c[0x0][0x9e0] ;  /* 0x00027800ff027b82 */ /* 0x000ee20000000a00 */
[----:B------:R-:W-:Y:S07]  /*22d80*/  @!P2 WARPSYNC.ALL ;  /* 0x000000000000a948 */ /* 0x000fee0003800000 */
[----:B------:R-:W-:Y:S01]  /*22d90*/  @!P2 BAR.SYNC.DEFER_BLOCKING 0xc, 0x120 ;  /* 0x030480000000ab1d */ /* 0x000fe20000010000 */
[----:B---3--:R-:W-:Y:S02]  /*22da0*/  ISETP.GE.AND P0, PT, R3, 0x1, PT ;  /* 0x000000010300780c */ /* 0x008fe40003f06270 */
        /* <DEDUP_REMOVED lines=8> */
[----:B------:R-:W3:Y:S02]  /*22e30*/  @P1 LDC.64 R4, c[0x0][0x9e8] ;  /* 0x00027a00ff041b82 */ /* 0x000ee40000000a00 */
[----:B---3--:R-:W-:-:S05]  /*22e40*/  @P1 IMAD.HI.U32 R4, R6, R4, RZ ;  /* 0x0000000406041227 */ /* 0x008fca00078e00ff */
[----:B------:R-:W-:-:S04]  /*22e50*/  @P1 SHF.R.U32.HI R6, RZ, R5, R4 ;  /* 0x00000005ff061219 */ /* 0x000fc80000011604 */
[----:B------:R-:W-:Y:S01]  /*22e60*/  LOP3.LUT R6, RZ, R6, RZ, 0x33, !PT ;  /* 0x00000006ff067212 */ /* 0x000fe200078e33ff */
[----:B------:R-:W-:Y:S06]  /*22e70*/  BRA `(.L_x_1694) ;  /* 0x0000000000107947 */ /* 0x000fec0003800000 */
.L_x_1693:
[----:B------:R-:W-:-:S13]  /*22e80*/  ISETP.NE.AND P1, PT, R3, 0x1, PT ;  /* 0x000000010300780c */ /* 0x000fda0003f25270 */
[----:B------:R-:W3:Y:S02]  /*22e90*/  @P1 LDC.64 R4, c[0x0][0x9e8] ;  /* 0x00027a00ff041b82 */ /* 0x000ee40000000a00 */
[----:B---3--:R-:W-:-:S05]  /*22ea0*/  @P1 IMAD.HI.U32 R4, R6, R4, RZ ;  /* 0x0000000406041227 */ /* 0x008fca00078e00ff */
[----:B------:R-:W-:-:S07]  /*22eb0*/  @P1 SHF.R.U32.HI R6, RZ, R5, R4 ;  /* 0x00000005ff061219 */ /* 0x000fce0000011604 */
.L_x_1694:
[----:B------:R-:W-:Y:S05]  /*22ec0*/  BSYNC B0 ;  /* 0x0000000000007941 */ /* 0x000fea0003800000 */
.L_x_1692:
[----:B------:R-:W-:-:S05]  /*22ed0*/  IMAD R5, R6, R3, R3 ;  /* 0x0000000306057224 */ /* 0x000fca00078e0203 */
[----:B------:R-:W-:-:S07]  /*22ee0*/  VIMNMX R2, R2, R5, PT ;  /* 0x0000000502027248 */ /* 0x000fce0003fe0100 */
.L_x_1691:
[----:B------:R-:W-:Y:S01]  /*22ef0*/  VIADD R2, R2, 0x3f ;  /* 0x0000003f02027836 */ /* 0x000fe20000000000 */
[----:B------:R-:W-:-:S04]  /*22f00*/  ULDC UR4, c[0x0][0x9dc] ;  /* 0x0002770000047ab9 */ /* 0x000fc80000000800 */
[----:B------:R-:W-:-:S04]  /*22f10*/  SHF.R.S32.HI R5, RZ, 0x1f, R2 ;  /* 0x0000001fff057819 */ /* 0x000fc80000011402 */
[----:B------:R-:W-:-:S04]  /*22f20*/  LEA.HI R5, R5, R2, RZ, 0x6 ;  /* 0x0000000205057211 */ /* 0x000fc800078f30ff */
[----:B------:R-:W-:-:S04]  /*22f30*/  SHF.R.S32.HI R2, RZ, 0x6, R5 ;  /* 0x00000006ff027819 */ /* 0x000fc80000011405 */
[----:B------:R-:W-:Y:S02]  /*22f40*/  VIMNMX R6, R21, R2, PT ;  /* 0x0000000215067248 */ /* 0x000fe40003fe0100 */
[----:B------:R-:W-:-:S03]  /*22f50*/  IADD3 R2, R0, -UR4, RZ ;  /* 0x8000000400027c10 */ /* 0x000fc6000fffe0ff */
[----:B------:R3:W-:Y:S01]  /*22f60*/  STL [R1+0x24], R6 ;  /* 0x0000240601007387 */ /* 0x0007e20000100800 */
[----:B------:R-:W-:Y:S05]  /*22f70*/  @!P0 BRA `(.L_x_1695) ;  /* 0x0000000000448947 */ /* 0x000fea0003800000 */
[----:B------:R-:W-:Y:S01]  /*22f80*/  ISETP.GT.AND P0, PT, R0, -0x1, PT ;  /* 0xffffffff0000780c */ /* 0x000fe20003f04270 */
[----:B------:R-:W-:-:S12]  /*22f90*/  BSSY B0, `(.L_x_1696) ;  /* 0x000000d000007945 */ /* 0x000fd80003800000 */
[----:B------:R-:W-:Y:S05]  /*22fa0*/  @P0 BRA `(.L_x_1697) ;  /* 0x00000000001c0947 */ /* 0x000fea0003800000 */
[----:B------:R-:W-:Y:S02]  /*22fb0*/  ISETP.NE.AND P0, PT, R3, 0x1, PT ;  /* 0x000000010300780c */ /* 0x000fe40003f05270 */
[----:B------:R-:W-:-:S11]  /*22fc0*/  LOP3.LUT R0, RZ, R0, RZ, 0x33, !PT ;  /* 0x00000000ff007212 */ /* 0x000fd600078e33ff */
[----:B------:R-:W4:Y:S02]  /*22fd0*/  @P0 LDC.64 R4, c[0x0][0x9e8] ;  /* 0x00027a00ff040b82 */ /* 0x000f240000000a00 */
[----:B----4-:R-:W-:-:S05]  /*22fe0*/  @P0 IMAD.HI.U32 R4, R0, R4, RZ ;  /* 0x0000000400040227 */ /* 0x010fca00078e00ff */
[----:B------:R-:W-:-:S04]  /*22ff0*/  @P0 SHF.R.U32.HI R0, RZ, R5, R4 ;  /* 0x00000005ff000219 */ /* 0x000fc80000011604 */
[----:B------:R-:W-:Y:S01]  /*23000*/  LOP3.LUT R0, RZ, R0, RZ, 0x33, !PT ;  /* 0x00000000ff007212 */ /* 0x000fe200078e33ff */
[----:B------:R-:W-:Y:S06]  /*23010*/  BRA `(.L_x_1698) ;  /* 0x0000000000107947 */ /* 0x000fec0003800000 */
.L_x_1697:
[----:B------:R-:W-:-:S13]  /*23020*/  ISETP.NE.AND P0, PT, R3, 0x1, PT ;  /* 0x000000010300780c */ /* 0x000fda0003f05270 */
[----:B------:R-:W4:Y:S02]  /*23030*/  @P0 LDC.64 R4, c[0x0][0x9e8] ;  /* 0x00027a00ff040b82 */ /* 0x000f240000000a00 */
[----:B----4-:R-:W-:-:S05]  /*23040*/  @P0 IMAD.HI.U32 R4, R0, R4, RZ ;  /* 0x0000000400040227 */ /* 0x010fca00078e00ff */
[----:B------:R-:W-:-:S07]  /*23050*/  @P0 SHF.R.U32.HI R0, RZ, R5, R4 ;  /* 0x00000005ff000219 */ /* 0x000fce0000011604 */
.L_x_1698:
[----:B------:R-:W-:Y:S05]  /*23060*/  BSYNC B0 ;  /* 0x0000000000007941 */ /* 0x000fea0003800000 */
.L_x_1696:
[----:B------:R-:W-:-:S05]  /*23070*/  IMAD R3, R0, R3, RZ ;  /* 0x0000000300037224 */ /* 0x000fca00078e02ff */
[----:B------:R-:W-:-:S07]  /*23080*/  VIMNMX R2, R2, R3, !PT ;  /* 0x0000000302027248 */ /* 0x000fce0007fe0100 */
.L_x_1695:
[----:B------:R-:W-:Y:S01]  /*23090*/  SHF.R.S32.HI R3, RZ, 0x1f, R2 ;  /* 0x0000001fff037819 */ /* 0x000fe20000011402 */
[----:B------:R-:W-:Y:S03]  /*230a0*/  BSSY B6, `(.L_x_1699) ;  /* 0x0000367000067945 */ /* 0x000fe60003800000 */
[----:B------:R-:W-:-:S04]  /*230b0*/  LEA.HI R3, R3, R2, RZ, 0x6 ;  /* 0x0000000203037211 */ /* 0x000fc800078f30ff */
[----:B------:R-:W-:-:S04]  /*230c0*/  SHF.R.S32.HI R3, RZ, 0x6, R3 ;  /* 0x00000006ff037819 */ /* 0x000fc80000011403 */
[----:B------:R-:W-:-:S04]  /*230d0*/  VIMNMX R0, RZ, R3, !PT ;  /* 0x00000003ff007248 */ /* 0x000fc80007fe0100 */
[----:B------:R-:W-:Y:S01]  /*230e0*/  ISETP.GT.AND P0, PT, R6, R0, PT ;  /* 0x000000000600720c */ /* 0x000fe20003f04270 */
[----:B------:R4:W-:-:S12]  /*230f0*/  STL [R1+0x18], R0 ;  /* 0x0000180001007387 */ /* 0x0009d80000100800 */
[----:B----4-:R-:W-:Y:S05]  /*23100*/  @P0 BRA `(.L_x_1700) ;  /* 0x0000000000480947 */ /* 0x010fea0003800000 */
[----:B------:R-:W4:Y:S02]  /*23110*/  S2R R0, SR_TID.X ;  /* 0x0000000000007919 */ /* 0x000f240000002100 */
[----:B----4-:R-:W-:-:S04]  /*23120*/  LOP3.LUT R0, R0, 0x1f, RZ, 0xc0, !PT ;  /* 0x0000001f00007812 */ /* 0x010fc800078ec0ff */
[----:B------:R-:W-:-:S13]  /*23130*/  ISETP.NE.AND P1, PT, R0, RZ, PT ;  /* 0x000000ff0000720c */ /* 0x000fda0003f25270 */
[----:B------:R-:W-:Y:S05]  /*23140*/  @P1 BRA `(.L_x_1701) ;  /* 0x0000003400701947 */ /* 0x000fea0003800000 */
[----:B-12---:R-:W1:Y:S01]  /*23150*/  S2R R7, SR_LANEID ;  /* 0x0000000000077919 */ /* 0x006e620000000000 */
        /* <DEDUP_REMOVED lines=11> */
[----:B-1----:R-:W-:Y:S01]  /*23210*/  IADD3 R16, R0, UR39, R7 ;  /* 0x0000002700107c10 */ /* 0x002fe2000fffe007 */
[----:B------:R-:W-:Y:S06]  /*23220*/  BRA `(.L_x_1701) ;  /* 0x0000003400387947 */ /* 0x000fec0003800000 */
.L_x_1700:
[----:B------:R-:W4:Y:S01]  /*23230*/  S2R R3, SR_CgaCtaId ;  /* 0x0000000000037919 */ /* 0x000f220000008800 */
[----:B------:R-:W-:-:S04]  /*23240*/  MOV R0, 0x400 ;  /* 0x0000040000007802 */ /* 0x000fc80000000f00 */
[----:B----4-:R-:W-:-:S05]  /*23250*/  LEA R2, R3, R0, 0x18 ;  /* 0x0000000003027211 */ /* 0x010fca00078ec0ff */
[----:B------:R4:W-:Y:S01]  /*23260*/  STL [R1+0x20], R2 ;  /* 0x0000200201007387 */ /* 0x0009e20000100800 */
[----:B------:R-:W-:-:S05]  /*23270*/  VIADD R0, R2, 0x20400 ;  /* 0x0002040002007836 */ /* 0x000fca0000000000 */
[----:B------:R-:W-:-:S13]  /*23280*/  LOP3.LUT P0, RZ, R0, 0x3ff, RZ, 0xc0, !PT ;  /* 0x000003ff00ff7812 */ /* 0x000fda000780c0ff */
[----:B----4-:R-:W-:Y:S05]  /*23290*/  @!P0 BRA `(.L_x_1702) ;  /* 0x0000000000408947 */ /* 0x010fea0003800000 */
[----:B------:R-:W-:Y:S01]  /*232a0*/  MOV R2, 0x0 ;  /* 0x0000000000027802 */ /* 0x000fe20000000f00 */
[----:B------:R-:W-:Y:S01]  /*232b0*/  ULDC.64 UR6, c[0x4][0x1b8] ;  /* 0x01006e0000067ab9 */ /* 0x000fe20000000a00 */
[----:B------:R-:W-:Y:S01]  /*232c0*/  ULDC.64 UR8, c[0x4][0x1c0] ;  /* 0x0100700000087ab9 */ /* 0x000fe20000000a00 */
[----:B------:R-:W-:Y:S01]  /*232d0*/  ULDC.64 UR4, c[0x4][0x140] ;  /* 0x0100500000047ab9 */ /* 0x000fe20000000a00 */
[----:B------:R-:W-:Y:S01]  /*232e0*/  IMAD.U32 R4, RZ, RZ, UR6 ;  /* 0x00000006ff047e24 */ /* 0x000fe2000f8e00ff */
[----:B---3--:R-:W-:Y:S01]  /*232f0*/  MOV R6, UR8 ;  /* 0x0000000800067c02 */ /* 0x008fe20008000f00 */
[----:B------:R-:W3:Y:S01]  /*23300*/  LDC.64 R2, c[0x4][R2] ;  /* 0x0100000002027b82 */ /* 0x000ee20000000a00 */
[----:B------:R-:W-:Y:S01]  /*23310*/  IMAD.U32 R5, RZ, RZ, UR7 ;  /* 0x00000007ff057e24 */ /* 0x000fe2000f8e00ff */
[----:B------:R-:W-:Y:S01]  /*23320*/  MOV R8, 0x70 ;  /* 0x0000007000087802 */ /* 0x000fe20000000f00 */
[----:B-12---:R-:W-:Y:S02]  /*23330*/  IMAD.U32 R7, RZ, RZ, UR9 ;  /* 0x00000009ff077e24 */ /* 0x006fe4000f8e00ff */
[----:B------:R-:W-:-:S02]  /*23340*/  IMAD.U32 R10, RZ, RZ, UR4 ;  /* 0x00000004ff0a7e24 */ /* 0x000fc4000f8e00ff */
[----:B0-----:R-:W-:Y:S02]  /*23350*/  IMAD.U32 R11, RZ, RZ, UR5 ;  /* 0x00000005ff0b7e24 */ /* 0x001fe4000f8e00ff */
[----:B------:R-:W-:Y:S02]  /*23360*/  IMAD.MOV.U32 R12, RZ, RZ, 0x1 ;  /* 0x00000001ff0c7424 */ /* 0x000fe400078e00ff */
[----:B------:R-:W-:-:S07]  /*23370*/  IMAD.MOV.U32 R13, RZ, RZ, RZ ;  /* 0x000000ffff0d7224 */ /* 0x000fce00078e00ff */
[----:B------:R-:W-:-:S07]  /*23380*/  LEPC R20, `(.L_x_1702) ;  /* 0x000000001014794e */ /* 0x000fce0000000000 */
[----:B---3--:R-:W-:Y:S05]  /*23390*/  CALL.ABS.NOINC R2 ;  /* 0x0000000002007343 */ /* 0x008fea0003c00000 */
.L_x_1702:
[----:B------:R-:W4:Y:S02]  /*233a0*/  LDL R2, [R1+0x20] ;  /* 0x0000200001027983 */ /* 0x000f240000100800 */
[----:B----4-:R-:W-:-:S05]  /*233b0*/  VIADD R0, R2, 0x400 ;  /* 0x0000040002007836 */ /* 0x010fca0000000000 */
[----:B------:R-:W-:-:S13]  /*233c0*/  LOP3.LUT P0, RZ, R0, 0x3ff, RZ, 0xc0, !PT ;  /* 0x000003ff00ff7812 */ /* 0x000fda000780c0ff */
[----:B------:R-:W-:Y:S05]  /*233d0*/  @!P0 BRA `(.L_x_1703) ;  /* 0x0000000000808947 */ /* 0x000fea0003800000 */
[----:B------:R-:W-:Y:S01]  /*233e0*/  MOV R0, 0x0 ;  /* 0x0000000000007802 */ /* 0x000fe20000000f00 */
[----:B------:R-:W-:Y:S01]  /*233f0*/  ULDC.64 UR6, c[0x4][0x1b8] ;  /* 0x01006e0000067ab9 */ /* 0x000fe20000000a00 */
[----:B------:R-:W-:Y:S01]  /*23400*/  ULDC.64 UR8, c[0x4][0x1c0] ;  /* 0x0100700000087ab9 */ /* 0x000fe20000000a00 */
[----:B------:R-:W-:Y:S01]  /*23410*/  ULDC.64 UR4, c[0x4][0x148] ;  /* 0x0100520000047ab9 */ /* 0x000fe20000000a00 */
[----:B------:R4:W4:Y:S01]  /*23420*/  LDC.64 R2, c[0x4][R0] ;  /* 0x0100000000027b82 */ /* 0x0009220000000a00 */
[----:B------:R-:W-:Y:S01]  /*23430*/  MOV R4, UR6 ;  /* 0x0000000600047c02 */ /* 0x000fe20008000f00 */
[----:B------:R-:W-:Y:S01]  /*23440*/  IMAD.U32 R5, RZ, RZ, UR7 ;  /* 0x00000007ff057e24 */ /* 0x000fe2000f8e00ff */
[----:B------:R-:W-:Y:S01]  /*23450*/  MOV R10, UR4 ;  /* 0x00000004000a7c02 */ /* 0x000fe20008000f00 */
[----:B---3--:R-:W-:Y:S01]  /*23460*/  IMAD.U32 R6, RZ, RZ, UR8 ;  /* 0x00000008ff067e24 */ /* 0x008fe2000f8e00ff */
[----:B------:R-:W-:Y:S01]  /*23470*/  MOV R13, RZ ;  /* 0x000000ff000d7202 */ /* 0x000fe20000000f00 */
[----:B-12---:R-:W-:-:S02]  /*23480*/  IMAD.U32 R7, RZ, RZ, UR9 ;  /* 0x00000009ff077e24 */ /* 0x006fc4000f8e00ff */
[----:B0-----:R-:W-:Y:S02]  /*23490*/  IMAD.U32 R11, RZ, RZ, UR5 ;  /* 0x00000005ff0b7e24 */ /* 0x001fe4000f8e00ff */
[----:B------:R-:W-:Y:S02]  /*234a0*/  IMAD.MOV.U32 R8, RZ, RZ, 0x70 ;  /* 0x00000070ff087424 */ /* 0x000fe400078e00ff */
[----:B------:R-:W-:-:S07]  /*234b0*/  IMAD.MOV.U32 R12, RZ, RZ, 0x1 ;  /* 0x00000001ff0c7424 */ /* 0x000fce00078e00ff */
[----:B------:R-:W-:-:S07]  /*234c0*/  LEPC R20, `(.L_x_1704) ;  /* 0x000000001014794e */ /* 0x000fce0000000000 */
[----:B----4-:R-:W-:Y:S05]  /*234d0*/  CALL.ABS.NOINC R2 ;  /* 0x0000000002007343 */ /* 0x010fea0003c00000 */
.L_x_1704:
        /* <DEDUP_REMOVED lines=8> */
[----:B------:R-:W-:Y:S01]  /*23560*/  MOV R12, 0x1 ;  /* 0x00000001000c7802 */ /* 0x000fe20000000f00 */
[----:B------:R-:W-:Y:S02]  /*23570*/  IMAD.U32 R6, RZ, RZ, UR6 ;  /* 0x00000006ff067e24 */ /* 0x000fe4000f8e00ff */
[----:B------:R-:W-:-:S02]  /*23580*/  IMAD.U32 R10, RZ, RZ, UR8 ;  /* 0x00000008ff0a7e24 */ /* 0x000fc4000f8e00ff */
[----:B------:R-:W-:Y:S02]  /*23590*/  IMAD.U32 R11, RZ, RZ, UR9 ;  /* 0x00000009ff0b7e24 */ /* 0x000fe4000f8e00ff */
[----:B------:R-:W-:Y:S02]  /*235a0*/  IMAD.MOV.U32 R8, RZ, RZ, 0x70 ;  /* 0x00000070ff087424 */ /* 0x000fe400078e00ff */
[----:B------:R-:W-:-:S07]  /*235b0*/  IMAD.MOV.U32 R13, RZ, RZ, RZ ;  /* 0x000000ffff0d7224 */ /* 0x000fce00078e00ff */
[----:B------:R-:W-:-:S07]  /*235c0*/  LEPC R20, `(.L_x_1703) ;  /* 0x000000001014794e */ /* 0x000fce0000000000 */
[----:B0-----:R-:W-:Y:S05]  /*235d0*/  CALL.ABS.NOINC R2 ;  /* 0x0000000002007343 */ /* 0x001fea0003c00000 */
.L_x_1703:
[----:B------:R-:W4:Y:S01]  /*235e0*/  LDL.LU R4, [R1+0x2c] ;  /* 0x00002c0001047983 */ /* 0x000f220000300800 */
[----:B------:R-:W0:Y:S01]  /*235f0*/  LDC R0, c[0x0][0x428] ;  /* 0x00010a00ff007b82 */ /* 0x000e220000000800 */
[----:B------:R-:W-:Y:S01]  /*23600*/  ULDC.64 UR4, c[0x0][0x9f8] ;  /* 0x00027e0000047ab9 */ /* 0x000fe20000000a00 */
[----:B------:R-:W-:Y:S01]  /*23610*/  MOV R5, R19 ;  /* 0x0000001300057202 */ /* 0x000fe20000000f00 */
[----:B------:R-:W-:Y:S01]  /*23620*/  ULDC.64 UR6, c[0x0][0x208] ;  /* 0x0000820000067ab9 */ /* 0x000fe20000000a00 */
[----:B0-----:R-:W-:Y:S01]  /*23630*/  ISETP.NE.AND P0, PT, R0, 0x1, PT ;  /* 0x000000010000780c */ /* 0x001fe20003f05270 */
[----:B------:R-:W-:-:S12]  /*23640*/  IMAD.MOV.U32 R0, RZ, RZ, R18 ;  /* 0x000000ffff007224 */ /* 0x000fd800078e0012 */
[----:B------:R-:W0:Y:S08]  /*23650*/  @P0 LDC R3, c[0x0][0x42c] ;  /* 0x00010b00ff030b82 */ /* 0x000e300000000800 */
[----:B------:R-:W1:Y:S01]  /*23660*/  @P0 LDC R2, c[0x0][0x430] ;  /* 0x00010c00ff020b82 */ /* 0x000e620000000800 */
[----:B0-----:R-:W-:-:S05]  /*23670*/  @P0 IMAD.HI.U32 R3, R18, R3, RZ ;  /* 0x0000000312030227 */ /* 0x001fca00078e00ff */
[----:B-1----:R-:W-:Y:S02]  /*23680*/  @P0 SHF.R.U32.HI R0, RZ, R2, R3 ;  /* 0x00000002ff000219 */ /* 0x002fe40000011603 */
[----:B------:R-:W-:-:S04]  /*23690*/  ISETP.NE.U32.AND P0, PT, RZ, UR4, PT ;  /* 0x00000004ff007c0c */ /* 0x000fc8000bf05070 */
[----:B------:R-:W-:Y:S01]  /*236a0*/  ISETP.NE.AND.EX P0, PT, RZ, UR5, PT, P0 ;  /* 0x00000005ff007c0c */ /* 0x000fe2000bf05300 */
[----:B------:R-:W-:-:S12]  /*236b0*/  ULDC.64 UR4, c[0x0][0xa00] ;  /* 0x0002800000047ab9 */ /* 0x000fd80000000a00 */
[----:B--23--:R-:W0:Y:S02]  /*236c0*/  @P0 LDC.64 R6, c[0x0][0x9f8] ;  /* 0x00027e00ff060b82 */ /* 0x00ce240000000a00 */
[----:B0-----:R-:W-:-:S05]  /*236d0*/  @P0 IMAD.WIDE R6, R19, 0x4, R6 ;  /* 0x0000000413060825 */ /* 0x001fca00078e0206 */
[----:B------:R0:W5:Y:S01]  /*236e0*/  @P0 LDG.E R5, desc[UR6][R6.64] ;  /* 0x0000000606050981 */ /* 0x000162000c1e1900 */
[----:B------:R-:W-:-:S04]  /*236f0*/  ISETP.NE.U32.AND P0, PT, RZ, UR4, PT ;  /* 0x00000004ff007c0c */ /* 0x000fc8000bf05070 */
[----:B------:R-:W-:-:S04]  /*23700*/  ISETP.NE.AND.EX P0, PT, RZ, UR5, PT, P0 ;  /* 0x00000005ff007c0c */ /* 0x000fc8000bf05300 */
[----:B------:R-:W-:Y:S01]  /*23710*/  SEL R2, R19, RZ, !P0 ;  /* 0x000000ff13027207 */ /* 0x000fe20004000000 */
[----:B----4-:R-:W-:Y:S02]  /*23720*/  IMAD R3, R17, 0x80, R4 ;  /* 0x0000008011037824 */ /* 0x010fe400078e0204 */
[----:B------:R-:W1:Y:S02]  /*23730*/  S2R R4, SR_TID.X ;  /* 0x0000000000047919 */ /* 0x000e640000002100 */
[----:B-1----:R-:W-:-:S04]  /*23740*/  LOP3.LUT R4, R4, 0x1f, RZ, 0xc0, !PT ;  /* 0x0000001f04047812 */ /* 0x002fc800078ec0ff */
[----:B------:R-:W-:-:S04]  /*23750*/  ISETP.NE.AND P6, PT, R4, RZ, PT ;  /* 0x000000ff0400720c */ /* 0x000fc80003fc5270 */
[----:B------:R-:W-:-:S09]  /*23760*/  PLOP3.LUT P1, PT, P6, PT, PT, 0x8, 0x0 ;  /* 0x000000000000781c */ /* 0x000fd2000372e170 */
[----:B------:R-:W-:-:S05]  /*23770*/  VOTEU.ALL UP1, P6 ;  /* 0x00000000003f7886 */ /* 0x000fca0003020000 */
[----:B------:R-:W-:-:S04]  /*23780*/  @!UP1 UIADD3 UR8, UP0, UR36, 0x270, URZ ;  /* 0x0000027024089890 */ /* 0x000fc8000ff1e03f */
[----:B------:R-:W-:-:S03]  /*23790*/  @!UP1 UIADD3.X UR9, URZ, UR37, URZ, UP0, !UPT ;  /* 0x000000253f099290 */ /* 0x000fc600087fe43f */
[----:B0-----:R-:W-:-:S09]  /*237a0*/  VOTEU.ALL UP0, P6 ;  /* 0x00000000003f7886 */ /* 0x001fd20003000000 */
.L_x_1705:
        /* <DEDUP_REMOVED lines=16> */
.L_x_1706:
        /* <DEDUP_REMOVED lines=15> */
.L_x_1707:
        /* <DEDUP_REMOVED lines=15> */
.L_x_1708:
        /* <DEDUP_REMOVED lines=9> */
[----:B------:R-:W2:Y:S01]  /*23b20*/  LDL R4, [R1+0x24] ;  /* 0x0000240001047983 */ /* 0x000ea20000100800 */
[----:B------:R-:W0:Y:S01]  /*23b30*/  LDC.64 R8, c[0x0][0x3f8] ;  /* 0x0000fe00ff087b82 */ /* 0x000e220000000a00 */
[----:B------:R-:W-:Y:S02]  /*23b40*/  ULDC.64 UR4, c[0x0][0xa08] ;  /* 0x0002820000047ab9 */ /* 0x000fe40000000a00 */
[----:B0-----:R-:W-:Y:S01]  /*23b50*/  LOP3.LUT P0, RZ, R8, UR4, RZ, 0xfc, !PT ;  /* 0x0000000408ff7c12 */ /* 0x001fe2000f80fcff */
[----:B------:R-:W-:-:S03]  /*23b60*/  UMOV UR4, 0xffffffff ;  /* 0xffffffff00047882 */ /* 0x000fc60000000000 */
[----:B------:R-:W-:-:S04]  /*23b70*/  LOP3.LUT P0, RZ, R9, UR5, RZ, 0xfc, P0 ;  /* 0x0000000509ff7c12 */ /* 0x000fc8000800fcff */
[----:B-----5:R-:W-:Y:S01]  /*23b80*/  SEL R6, R5, RZ, !P0 ;  /* 0x000000ff05067207 */ /* 0x020fe20004000000 */
[----:B--2---:R-:W-:Y:S01]  /*23b90*/  VIADD R4, R4, 0xffffffff ;  /* 0xffffffff04047836 */ /* 0x004fe20000000000 */
[----:B------:R-:W-:Y:S07]  /*23ba0*/  BRA.DIV UR4, `(.L_x_1709) ;  /* 0x0000005604b47947 */ /* 0x000fee000b800000 */
.L_x_1893:
[----:B------:R-:W-:Y:S01]  /*23bb0*/  UMOV UR4, 0xffffffff ;  /* 0xffffffff00047882 */ /* 0x000fe20000000000 */
[----:B------:R-:W-:Y:S02]  /*23bc0*/  SHF.R.S32.HI R17, RZ, 0x1f, R5 ;  /* 0x0000001fff117819 */ /* 0x000fe40000011405 */
[----:B------:R-:W-:Y:S05]  /*23bd0*/  BRA.DIV UR4, `(.L_x_1710) ;  /* 0x0000005604dc7947 */ /* 0x000fea000b800000 */
[----:B------:R-:W-:-:S13]  /*23be0*/  ELECT P6, URZ, PT ;  /* 0x00000000003f782f */ /* 0x000fda00038c0000 */
.L_x_1896:
[----:B------:R-:W-:Y:S05]  /*23bf0*/  @!P6 BRA `(.L_x_1711) ;  /* 0x000000040038e947 */ /* 0x000fea0003800000 */
[----:B------:R-:W-:-:S04]  /*23c00*/  ISETP.NE.U32.AND P0, PT, R8, RZ, PT ;  /* 0x000000ff0800720c */ /* 0x000fc80003f05070 */
        /* <DEDUP_REMOVED lines=15> */
[----:B------:R-:W-:-:S05]  /*23d00*/  IMAD.WIDE.U32 R6, R5, UR4, R6 ;  /* 0x0000000405067c25 */ /* 0x000fca000f8e0006 */
[----:B------:R-:W-:Y:S02]  /*23d10*/  IADD3 R7, R7, R10, RZ ;  /* 0x0000000a07077210 */ /* 0x000fe40007ffe0ff */
[----:B------:R-:W-:-:S04]  /*23d20*/  LEA R10, P0, R6, R8, 0x2 ;  /* 0x00000008060a7211 */ /* 0x000fc800078010ff */
[----:B------:R-:W-:-:S05]  /*23d30*/  LEA.HI.X R11, R6, R9, R7, 0x2, P0 ;  /* 0x00000009060b7211 */ /* 0x000fca00000f1407 */
[----:B------:R0:W5:Y:S04]  /*23d40*/  LDG.E R6, desc[UR6][R10.64] ;  /* 0x000000060a067981 */ /* 0x000168000c1e1900 */
.L_x_1712:
        /* <DEDUP_REMOVED lines=9> */
.L_x_1897:
        /* <DEDUP_REMOVED lines=11> */
.L_x_1714:
[----:B------:R-:W2:Y:S01]  /*23e90*/  LDL R11, [R1] ;  /* 0x00000000010b7983 */ /* 0x000ea20000100800 */
[----:B------:R-:W-:-:S03]  /*23ea0*/  MOV R12, 0x400 ;  /* 0x00000400000c7802 */ /* 0x000fc60000000f00 */
[----:B0-----:R-:W3:Y:S01]  /*23eb0*/  LDL R10, [R1+0x4] ;  /* 0x00000400010a7983 */ /* 0x001ee20000100800 */
[----:B------:R-:W0:Y:S01]  /*23ec0*/  S2R R13, SR_CgaCtaId ;  /* 0x00000000000d7919 */ /* 0x000e220000008800 */
        /* <DEDUP_REMOVED lines=33> */
.L_x_1711:
        /* <DEDUP_REMOVED lines=55> */
.L_x_1898:
[----:B------:R-:W-:Y:S05]  /*24450*/  BSYNC B0 ;  /* 0x0000000000007941 */ /* 0x000fea0003800000 */
.L_x_1715:
[----:B0-----:R-:W2:Y:S04]  /*24460*/  LDL R3, [R1+0x24] ;  /* 0x0000240001037983 */ /* 0x001ea80000100800 */
[----:B------:R-:W3:Y:S01]  /*24470*/  LDL R10, [R1+0x18] ;  /* 0x00001800010a7983 */ /* 0x000ee20000100800 */
[----:B------:R-:W-:Y:S01]  /*24480*/  BSSY B0, `(.L_x_1717) ;  /* 0x00001cd000007945 */ /* 0x000fe20003800000 */
[----:B--2---:R-:W-:-:S05]  /*24490*/  VIADD R7, R3, 0xfffffffe ;  /* 0xfffffffe03077836 */ /* 0x004fca0000000000 */
[----:B---3--:R-:W-:-:S13]  /*244a0*/  ISETP.GE.AND P0, PT, R7, R10, PT ;  /* 0x0000000a0700720c */ /* 0x008fda0003f06270 */
[----:B------:R-:W-:Y:S05]  /*244b0*/  @!P0 BRA `(.L_x_1718) ;  /* 0x0000001c00248947 */ /* 0x000fea0003800000 */
[----:B------:R-:W-:Y:S01]  /*244c0*/  LOP3.LUT R2, RZ, R10, RZ, 0x33, !PT ;  /* 0x0000000aff027212 */ /* 0x000fe200078e33ff */
[----:B------:R-:W-:Y:S01]  /*244d0*/  BSSY B1, `(.L_x_1719) ;  /* 0x000009b000017945 */ /* 0x000fe20003800000 */
[----:B------:R-:W-:-:S04]  /*244e0*/  IADD3 R13, -R3, RZ, RZ ;  /* 0x000000ff030d7210 */ /* 0x000fc80007ffe1ff */
        /* <DEDUP_REMOVED lines=36> */
.L_x_1723:
[----:B0-----:R-:W0:Y:S01]  /*24730*/  S2R R8, SR_CgaCtaId ;  /* 0x0000000000087919 */ /* 0x001e220000008800 */
[----:B------:R-:W-:-:S04]  /*24740*/  MOV R3, 0x400 ;  /* 0x0000040000037802 */ /* 0x000fc80000000f00 */
[----:B0-----:R-:W-:Y:S02]  /*24750*/  LEA R3, R8, R3, 0x18 ;  /* 0x0000000308037211 */ /* 0x001fe400078ec0ff */
[----:B------:R-:W-:-:S03]  /*24760*/  SHF.L.U32 R8, R14, 0x1f, RZ ;  /* 0x0000001f0e087819 */ /* 0x000fc600000006ff */
[----:B------:R-:W-:-:S04]  /*24770*/  IMAD R3, R12, 0x8, R3 ;  /* 0x000000080c037824 */ /* 0x000fc800078e0203 */
[----:B------:R-:W0:Y:S02]  /*24780*/  SYNCS.PHASECHK.TRANS64.TRYWAIT P0, [R3+URZ+0x30840], R8 ;  /* 0x03084008030075a7 */ /* 0x000e24000800017f */
[----:B0-----:R-:W-:Y:S05]  /*24790*/  @!P0 BRA `(.L_x_1724) ;  /* 0x0000004c00408947 */ /* 0x001fea0003800000 */
.L_x_1899:
        /* <DEDUP_REMOVED lines=11> */
.L_x_1725:
[----:B------:R-:W2:Y:S04]  /*24850*/  LDL R15, [R1+0x4] ;  /* 0x00000400010f7983 */ /* 0x000ea80000100800 */
[----:B0-----:R-:W3:Y:S01]  /*24860*/  LDL.LU R8, [R1+0x8] ;  /* 0x0000080001087983 */ /* 0x001ee20000300800 */
        /* <DEDUP_REMOVED lines=39> */
.L_x_1900:
        /* <DEDUP_REMOVED lines=10> */
.L_x_1727:
[----:B------:R-:W2:Y:S02]  /*24b80*/  LDL R8, [R1+0x14] ;  /* 0x0000140001087983 */ /* 0x000ea40000100800 */
[----:B--2---:R-:W-:-:S13]  /*24b90*/  LOP3.LUT P0, RZ, R8, 0x40, RZ, 0xc0, !PT ;  /* 0x0000004008ff7812 */ /* 0x004fda000780c0ff */
[----:B------:R-:W-:Y:S05]  /*24ba0*/  @P0 BRA `(.L_x_1728) ;  /* 0x0000000000040947 */ /* 0x000fea0003800000 */
[----:B------:R-:W-:Y:S01]  /*24bb0*/  BPT.TRAP 0x1 ;  /* 0x000000040000795c */ /* 0x000fe20000300000 */
.L_x_1728:
[----:B------:R-:W2:Y:S01]  /*24bc0*/  LDL.LU R9, [R1] ;  /* 0x0000000001097983 */ /* 0x000ea20000300800 */
        /* <DEDUP_REMOVED lines=14> */
[----:B------:R-:W-:Y:S01]  /*24cb0*/  IMAD.MOV.U32 R6, RZ, RZ, R2 ;  /* 0x000000ffff067224 */ /* 0x000fe200078e0002 */
[----:B--2---:R-:W-:Y:S02]  /*24cc0*/  LEA R4, R9, R10, 0xf ;  /* 0x0000000a09047211 */ /* 0x004fe400078e78ff */
[----:B---3--:R-:W-:Y:S02]  /*24cd0*/  R2UR UR5, R8 ;  /* 0x00000000080572ca */ /* 0x008fe400000e0000 */
[----:B------:R-:W-:-:S11]  /*24ce0*/  R2UR UR16, R4 ;  /* 0x00000000041072ca */ /* 0x000fd600000e0000 */
[----:B------:R-:W-:Y:S02]  /*24cf0*/  ULEA UR11, UR11, UR5, 0x6 ;  /* 0x000000050b0b7291 */ /* 0x000fe4000f8e303f */
        /* <DEDUP_REMOVED lines=9> */
[----:B------:R0:W-:Y:S01]  /*24d90*/  UTMALDG.4D [UR8], [UR4], desc[UR6] ;  /* 0x00000608040075b4 */ /* 0x0001e20008019000 */
[----:B------:R-:W-:Y:S01]  /*24da0*/  IMAD.MOV.U32 R4, RZ, RZ, R7 ;  /* 0x000000ffff047224 */ /* 0x000fe200078e0007 */
        /* <DEDUP_REMOVED lines=8> */
.L_x_1722:
[----:B------:R-:W-:Y:S05]  /*24e30*/  BSYNC B2 ;  /* 0x0000000000027941 */ /* 0x000fea0003800000 */
.L_x_1721:
[----:B------:R-:W2:Y:S04]  /*24e40*/  LDL R2, [R1+0x24] ;  /* 0x0000240001027983 */ /* 0x000ea80000100800 */
[----:B------:R0:W-:Y:S04]  /*24e50*/  STL [R1+0x8], R14 ;  /* 0x0000080e01007387 */ /* 0x0001e80000100800 */
[----:B------:R0:W-:Y:S02]  /*24e60*/  STL [R1], R12 ;  /* 0x0000000c01007387 */ /* 0x0001e40000100800 */
[----:B0-2---:R-:W-:-:S07]  /*24e70*/  VIADD R7, R2, 0xfffffffd ;  /* 0xfffffffd02077836 */ /* 0x005fce0000000000 */
.L_x_1720:
[----:B------:R-:W-:Y:S05]  /*24e80*/  BSYNC B1 ;  /* 0x0000000000017941 */ /* 0x000fea0003800000 */
.L_x_1719:
[----:B------:R-:W2:Y:S01]  /*24e90*/  LDL.LU R2, [R1+0x24] ;  /* 0x0000240001027983 */ /* 0x000ea20000300800 */
[----:B------:R-:W-:Y:S02]  /*24ea0*/  IADD3 R13, R13, -0x2, RZ ;  /* 0xfffffffe0d0d7810 */ /* 0x000fe40007ffe0ff */
[----:B--2---:R-:W-:-:S04]  /*24eb0*/  LOP3.LUT R2, RZ, R2, RZ, 0x33, !PT ;  /* 0x00000002ff027212 */ /* 0x004fc800078e33ff */
[----:B------:R-:W-:-:S13]  /*24ec0*/  ISETP.NE.AND P0, PT, R13, R2, PT ;  /* 0x000000020d00720c */ /* 0x000fda0003f05270 */
[----:B------:R-:W-:Y:S05]  /*24ed0*/  @!P0 BRA `(.L_x_1718) ;  /* 0x00000010009c8947 */ /* 0x000fea0003800000 */
[----:B------:R-:W-:-:S07]  /*24ee0*/  IMAD.MOV.U32 R13, RZ, RZ, R6 ;  /* 0x000000ffff0d7224 */ /* 0x000fce00078e0006 */
.L_x_1745:
        /* <DEDUP_REMOVED lines=24> */
[--C-:B------:R-:W-:Y:S01]  /*25070*/  SHF.R.S32.HI R3, RZ, 0x1f, R2.reuse ;  /* 0x0000001fff037819 */ /* 0x100fe20000011402 */
[----:B------:R-:W-:Y:S02]  /*25080*/  IMAD.MOV R12, RZ, RZ, -R2 ;  /* 0x000000ffff0c7224 */ /* 0x000fe400078e0a02 */
[C---:B------:R-:W-:Y:S02]  /*25090*/  IMAD R10, R5.reuse, UR7, R10 ;  /* 0x00000007050a7c24 */ /* 0x040fe4000f8e020a */
[----:B------:R-:W-:-:S04]  /*250a0*/  IMAD.WIDE.U32 R2, R5, UR6, R2 ;  /* 0x0000000605027c25 */ /* 0x000fc8000f8e0002 */
[----:B------:R-:W-:Y:S01]  /*250b0*/  IMAD.IADD R3, R10, 0x1, R3 ;  /* 0x000000010a037824 */ /* 0x000fe200078e0203 */
[----:B------:R-:W-:Y:S01]  /*250c0*/  LEA R10, P0, R2, UR4, 0x2 ;  /* 0x00000004020a7c11 */ /* 0x000fe2000f8010ff */
[----:B------:R-:W-:-:S03]  /*250d0*/  IMAD R12, R11, R12, R7 ;  /* 0x0000000c0b0c7224 */ /* 0x000fc600078e0207 */
[----:B------:R-:W-:-:S05]  /*250e0*/  LEA.HI.X R11, R2, UR5, R3, 0x2, P0 ;  /* 0x00000005020b7c11 */ /* 0x000fca00080f1403 */
[----:B------:R0:W5:Y:S04]  /*250f0*/  LDG.E R13, desc[UR8][R10.64] ;  /* 0x000000080a0d7981 */ /* 0x000168000c1e1900 */
.L_x_1731:
[----:B------:R-:W1:Y:S01]  /*25100*/  S2R R3, SR_CgaCtaId ;  /* 0x0000000000037919 */ /* 0x000e620000008800 */
[----:B------:R-:W-:-:S04]  /*25110*/  MOV R2, 0x400 ;  /* 0x0000040000027802 */ /* 0x000fc80000000f00 */
[----:B-1----:R-:W-:Y:S02]  /*25120*/  LEA R2, R3, R2, 0x18 ;  /* 0x0000000203027211 */ /* 0x002fe400078ec0ff */
[----:B------:R-:W-:-:S03]  /*25130*/  SHF.L.U32 R3, R9, 0x1f, RZ ;  /* 0x0000001f09037819 */ /* 0x000fc600000006ff */
[----:B------:R-:W-:-:S04]  /*25140*/  IMAD R2, R8, 0x8, R2 ;  /* 0x0000000808027824 */ /* 0x000fc800078e0202 */
[----:B------:R-:W1:Y:S02]  /*25150*/  SYNCS.PHASECHK.TRANS64.TRYWAIT P0, [R2+URZ+0x30840], R3 ;  /* 0x03084003020075a7 */ /* 0x000e64000800017f */
[----:B-1----:R-:W-:Y:S05]  /*25160*/  @!P0 BRA `(.L_x_1732) ;  /* 0x0000004000f48947 */ /* 0x002fea0003800000 */
.L_x_1901:
[----:B0-----:R-:W0:Y:S02]  /*25170*/  S2R R10, SR_TID.X ;  /* 0x00000000000a7919 */ /* 0x001e240000002100 */
[----:B0-----:R-:W-:-:S04]  /*25180*/  LOP3.LUT R10, R10, 0x7f, RZ, 0xc0, !PT ;  /* 0x0000007f0a0a7812 */ /* 0x001fc800078ec0ff */
[----:B------:R-:W-:-:S13]  /*25190*/  ISETP.NE.AND P0, PT, R10, RZ, PT ;  /* 0x000000ff0a00720c */ /* 0x000fda0003f05270 */
[----:B------:R-:W-:Y:S05]  /*251a0*/  @P0 BRA `(.L_x_1733) ;  /* 0x00000000001c0947 */ /* 0x000fea0003800000 */
[----:B------:R-:W0:Y:S01]  /*251b0*/  S2R R10, SR_TID.X ;  /* 0x00000000000a7919 */ /* 0x000e220000002100 */
[----:B-1----:R-:W-:-:S04]  /*251c0*/  MOV R3, 0x8000 ;  /* 0x0000800000037802 */ /* 0x002fc80000000f00 */
[----:B------:R2:W-:Y:S01]  /*251d0*/  SYNCS.ARRIVE.TRANS64 RZ, [R2+URZ+0x30830], R3 ;  /* 0x0308300302ff79a7 */ /* 0x0005e2000800003f */
[----:B0-----:R-:W-:-:S04]  /*251e0*/  LOP3.LUT R10, R10, 0x1f, RZ, 0xc0, !PT ;  /* 0x0000001f0a0a7812 */ /* 0x001fc800078ec0ff */
[----:B------:R-:W-:-:S13]  /*251f0*/  ISETP.NE.AND P1, PT, R10, RZ, PT ;  /* 0x000000ff0a00720c */ /* 0x000fda0003f25270 */
[----:B--2---:R-:W-:Y:S05]  /*25200*/  @!P1 BRA `(.L_x_1733) ;  /* 0x0000000000049947 */ /* 0x004fea0003800000 */
[----:B------:R-:W-:Y:S01]  /*25210*/  BPT.TRAP 0x1 ;  /* 0x000000040000795c */ /* 0x000fe20000300000 */
.L_x_1733:
        /* <DEDUP_REMOVED lines=41> */
.L_x_1902:
        /* <DEDUP_REMOVED lines=10> */
.L_x_1735:
[----:B------:R-:W2:Y:S02]  /*25550*/  LDL R3, [R1+0x14] ;  /* 0x0000140001037983 */ /* 0x000ea40000100800 */
[----:B--2---:R-:W-:-:S13]  /*25560*/  LOP3.LUT P0, RZ, R3, 0x40, RZ, 0xc0, !PT ;  /* 0x0000004003ff7812 */ /* 0x004fda000780c0ff */
[----:B------:R-:W-:Y:S05]  /*25570*/  @P0 BRA `(.L_x_1736) ;  /* 0x0000000000040947 */ /* 0x000fea0003800000 */
[----:B------:R-:W-:Y:S01]  /*25580*/  BPT.TRAP 0x1 ;  /* 0x000000040000795c */ /* 0x000fe20000300000 */
.L_x_1736:
        /* <DEDUP_REMOVED lines=16> */
[----:B------:R-:W-:Y:S01]  /*25690*/  IMAD.MOV.U32 R6, RZ, RZ, R13 ;  /* 0x000000ffff067224 */ /* 0x000fe200078e000d */
[----:B--2---:R-:W-:Y:S02]  /*256a0*/  LEA R3, R3, R11, 0xf ;  /* 0x0000000b03037211 */ /* 0x004fe400078e78ff */
[----:B---3--:R-:W-:-:S02]  /*256b0*/  R2UR UR5, R10 ;  /* 0x000000000a0572ca */ /* 0x008fc400000e0000 */
        /* <DEDUP_REMOVED lines=20> */
.L_x_1730:
[----:B------:R-:W-:Y:S05]  /*25800*/  BSYNC B1 ;  /* 0x0000000000017941 */ /* 0x000fea0003800000 */
.L_x_1729:
[----:B------:R-:W-:Y:S01]  /*25810*/  VIADD R3, R8, 0x1 ;  /* 0x0000000108037836 */ /* 0x000fe20000000000 */
[----:B------:R-:W-:Y:S01]  /*25820*/  BSSY B1, `(.L_x_1737) ;  /* 0x000008e000017945 */ /* 0x000fe20003800000 */
[----:B------:R-:W-:-:S03]  /*25830*/  IADD3 R11, R7, -0x1, RZ ;  /* 0xffffffff070b7810 */ /* 0x000fc60007ffe0ff */
        /* <DEDUP_REMOVED lines=27> */
[----:B------:R-:W-:-:S04]  /*259f0*/  LEA R12, P0, R2, UR4, 0x2 ;  /* 0x00000004020c7c11 */ /* 0x000fc8000f8010ff */
[----:B------:R-:W-:-:S06]  /*25a00*/  LEA.HI.X R13, R2, UR5, R3, 0x2, P0 ;  /* 0x00000005020d7c11 */ /* 0x000fcc00080f1403 */
[----:B------:R1:W5:Y:S03]  /*25a10*/  LDG.E R13, desc[UR8][R12.64] ;  /* 0x000000080c0d7981 */ /* 0x000366000c1e1900 */
.L_x_1739:
[----:B------:R-:W2:Y:S01]  /*25a20*/  S2R R3, SR_CgaCtaId ;  /* 0x0000000000037919 */ /* 0x000ea20000008800 */
[----:B------:R-:W-:-:S04]  /*25a30*/  MOV R2, 0x400 ;  /* 0x0000040000027802 */ /* 0x000fc80000000f00 */
[----:B--2---:R-:W-:Y:S02]  /*25a40*/  LEA R2, R3, R2, 0x18 ;  /* 0x0000000203027211 */ /* 0x004fe400078ec0ff */
[----:B------:R-:W-:-:S03]  /*25a50*/  SHF.L.U32 R3, R14, 0x1f, RZ ;  /* 0x0000001f0e037819 */ /* 0x000fc600000006ff */
[----:B------:R-:W-:-:S04]  /*25a60*/  IMAD R2, R15, 0x8, R2 ;  /* 0x000000080f027824 */ /* 0x000fc800078e0202 */
[----:B------:R-:W2:Y:S02]  /*25a70*/  SYNCS.PHASECHK.TRANS64.TRYWAIT P0, [R2+URZ+0x30840], R3 ;  /* 0x03084003020075a7 */ /* 0x000ea4000800017f */
[----:B--2---:R-:W-:Y:S05]  /*25a80*/  @!P0 BRA `(.L_x_1740) ;  /* 0x0000003800d48947 */ /* 0x004fea0003800000 */
.L_x_1903:
        /* <DEDUP_REMOVED lines=11> */
.L_x_1741:
        /* <DEDUP_REMOVED lines=40> */
.L_x_1904:
        /* <DEDUP_REMOVED lines=10> */
.L_x_1743:
[----:B------:R-:W2:Y:S02]  /*25e60*/  LDL R3, [R1+0x14] ;  /* 0x0000140001037983 */ /* 0x000ea40000100800 */
[----:B--2---:R-:W-:-:S13]  /*25e70*/  LOP3.LUT P0, RZ, R3, 0x40, RZ, 0xc0, !PT ;  /* 0x0000004003ff7812 */ /* 0x004fda000780c0ff */
[----:B------:R-:W-:Y:S05]  /*25e80*/  @P0 BRA `(.L_x_1744) ;  /* 0x0000000000040947 */ /* 0x000fea0003800000 */
[----:B------:R-:W-:Y:S01]  /*25e90*/  BPT.TRAP 0x1 ;  /* 0x000000040000795c */ /* 0x000fe20000300000 */
.L_x_1744:
[----:B------:R-:W2:Y:S01]  /*25ea0*/  LDL R3, [R1+0x4] ;  /* 0x0000040001037983 */ /* 0x000ea20000100800 */
        /* <DEDUP_REMOVED lines=19> */
[----:B------:R-:W-:Y:S01]  /*25fe0*/  IMAD.MOV.U32 R4, RZ, RZ, R10 ;  /* 0x000000ffff047224 */ /* 0x000fe200078e000a */
[----:B------:R-:W-:Y:S02]  /*25ff0*/  MOV R6, R13 ;  /* 0x0000000d00067202 */ /* 0x000fe40000000f00 */
        /* <DEDUP_REMOVED lines=16> */
.L_x_1738:
[----:B------:R-:W-:Y:S05]  /*26100*/  BSYNC B1 ;  /* 0x0000000000017941 */ /* 0x000fea0003800000 */
.L_x_1737:
[----:B------:R-:W2:Y:S01]  /*26110*/  LDL R2, [R1+0x18] ;  /* 0x0000180001027983 */ /* 0x000ea20000100800 */
[----:B------:R-:W-:Y:S01]  /*26120*/  VIADD R7, R7, 0xfffffffe ;  /* 0xfffffffe07077836 */ /* 0x000fe20000000000 */
[----:B--2---:R-:W-:-:S13]  /*26130*/  ISETP.GT.AND P0, PT, R11, R2, PT ;  /* 0x000000020b00720c */ /* 0x004fda0003f04270 */
[----:B------:R-:W-:Y:S05]  /*26140*/  @P0 BRA `(.L_x_1745) ;  /* 0xffffffec00680947 */ /* 0x000fea000383ffff */
.L_x_1718:
[----:B------:R-:W-:Y:S05]  /*26150*/  BSYNC B0 ;  /* 0x0000000000007941 */ /* 0x000fea0003800000 */
.L_x_1717:
        /* <DEDUP_REMOVED lines=14> */
[----:B-1----:R-:W-:-:S06]  /*26240*/  LOP3.LUT R8, R8, UR4, RZ, 0xc0, !PT ;  /* 0x0000000408087c12 */ /* 0x002fcc000f8ec0ff */
[----:B------:R-:W1:Y:S01]  /*26250*/  POPC R8, R8 ;  /* 0x0000000800087309 */ /* 0x000e620000000000 */
[----:B--2---:R-:W1:Y:S02]  /*26260*/  SHFL.IDX PT, R5, R2, R5, 0x1f ;  /* 0x00001f0502057589 */ /* 0x004e6400000e0000 */
[----:B-1----:R-:W-:-:S07]  /*26270*/  IADD3 R16, R5, UR39, R8 ;  /* 0x0000002705107c10 */ /* 0x002fce000fffe008 */
.L_x_1747:
[----:B------:R-:W-:Y:S05]  /*26280*/  BSYNC B0 ;  /* 0x0000000000007941 */ /* 0x000fea0003800000 */
.L_x_1746:
        /* <DEDUP_REMOVED lines=11> */
.L_x_1905:
        /* <DEDUP_REMOVED lines=10> */
.L_x_1751:
[----:B------:R-:W2:Y:S02]  /*263e0*/  LDL R2, [R1+0x14] ;  /* 0x0000140001027983 */ /* 0x000ea40000100800 */
[----:B--2---:R-:W-:-:S13]  /*263f0*/  LOP3.LUT P0, RZ, R2, 0x40, RZ, 0xc0, !PT ;  /* 0x0000004002ff7812 */ /* 0x004fda000780c0ff */
[----:B------:R-:W-:Y:S05]  /*26400*/  @P0 BRA `(.L_x_1752) ;  /* 0x0000000000040947 */ /* 0x000fea0003800000 */
[----:B------:R-:W-:Y:S01]  /*26410*/  BPT.TRAP 0x1 ;  /* 0x000000040000795c */ /* 0x000fe20000300000 */
.L_x_1752:
[----:B------:R-:W2:Y:S01]  /*26420*/  LDL.LU R8, [R1+0x4] ;  /* 0x0000040001087983 */ /* 0x000ea20000300800 */
[----:B------:R-:W-:-:S03]  /*26430*/  MOV R5, 0x400 ;  /* 0x0000040000057802 */ /* 0x000fc60000000f00 */
[----:B------:R-:W3:Y:S01]  /*26440*/  LDL R2, [R1] ;  /* 0x0000000001027983 */ /* 0x000ee20000100800 */
        /* <DEDUP_REMOVED lines=12> */
[----:B--2---:R-:W-:Y:S02]  /*26510*/  R2UR UR5, R8 ;  /* 0x00000000080572ca */ /* 0x004fe400000e0000 */
[----:B---3--:R-:W-:-:S04]  /*26520*/  LEA R2, R2, R5, 0xf ;  /* 0x0000000502027211 */ /* 0x008fc800078e78ff */
        /* <DEDUP_REMOVED lines=20> */
.L_x_1749:
[----:B------:R-:W-:Y:S05]  /*26670*/  BSYNC B0 ;  /* 0x0000000000007941 */ /* 0x000fea0003800000 */
.L_x_1748:
        /* <DEDUP_REMOVED lines=9> */
.L_x_1701:
[----:B------:R-:W-:Y:S05]  /*26710*/  BSYNC B6 ;  /* 0x0000000000067941 */ /* 0x000fea0003800000 */
.L_x_1699:
[----:B------:R-:W-:-:S03]  /*26720*/  UMOV UR4, 0xffffffff ;  /* 0xffffffff00047882 */ /* 0x000fc60000000000 */
[----:B------:R-:W-:Y:S05]  /*26730*/  BRA.DIV UR4, `(.L_x_1753) ;  /* 0x0000002e04e47947 */ /* 0x000fea000b800000 */
[----:B------:R4:W0:Y:S04]  /*26740*/  SHFL.IDX PT, R4, R16, RZ, 0x1f ;  /* 0x00001fff10047589 */ /* 0x00082800000e0000 */
[----:B------:R-:W0:Y:S02]  /*26750*/  SHFL.IDX PT, R16, R16, 0x1, 0x1f ;  /* 0x00201f0010107f89 */ /* 0x000e2400000e0000 */
.L_x_1909:
[----:B-1----:R-:W2:Y:S01]  /*26760*/  S2R R0, SR_TID.X ;  /* 0x0000000000007919 */ /* 0x002ea20000002100 */
[----:B------:R-:W-:Y:S01]  /*26770*/  ULDC UR4, c[0x0][0xc14] ;  /* 0x0003050000047ab9 */ /* 0x000fe20000000800 */
[----:B------:R-:W-:Y:S01]  /*26780*/  BSSY B0, `(.L_x_1754) ;  /* 0x000000c000007945 */ /* 0x000fe20003800000 */
[----:B------:R-:W-:Y:S02]  /*26790*/  MOV R17, RZ ;  /* 0x000000ff00117202 */ /* 0x000fe40000000f00 */
[----:B--2---:R-:W-:Y:S01]  /*267a0*/  LOP3.LUT R7, R0, 0x1f, RZ, 0xc0, !PT ;  /* 0x0000001f00077812 */ /* 0x004fe200078ec0ff */
[----:B------:R-:W-:-:S03]  /*267b0*/  IMAD.U32 R0, RZ, RZ, UR4 ;  /* 0x00000004ff007e24 */ /* 0x000fc6000f8e00ff */
[C---:B------:R-:W-:Y:S01]  /*267c0*/  ISETP.NE.AND P0, PT, R7.reuse, 0x1f, PT ;  /* 0x0000001f0700780c */ /* 0x040fe20003f05270 */
[----:B------:R-:W-:-:S05]  /*267d0*/  IMAD.IADD R5, R7, 0x1, R19 ;  /* 0x0000000107057824 */ /* 0x000fca00078e0213 */
[----:B------:R-:W-:-:S13]  /*267e0*/  ISETP.GE.OR P0, PT, R5, R0, !P0 ;  /* 0x000000000500720c */ /* 0x000fda0004706670 */
[----:B------:R-:W-:Y:S05]  /*267f0*/  @P0 BRA `(.L_x_1755) ;  /* 0x0000000000100947 */ /* 0x000fea0003800000 */
[----:B------:R-:W1:Y:S01]  /*26800*/  LDC.64 R2, c[0x0][0xc58] ;  /* 0x00031600ff027b82 */ /* 0x000e620000000a00 */
[----:B------:R-:W-:Y:S01]  /*26810*/  ULDC.64 UR4, c[0x0][0x208] ;  /* 0x0000820000047ab9 */ /* 0x000fe20000000a00 */
[----:B-1----:R-:W-:-:S05]  /*26820*/  IMAD.WIDE R2, R5, 0x4, R2 ;  /* 0x0000000405027825 */ /* 0x002fca00078e0202 */
[----:B------:R1:W5:Y:S02]  /*26830*/  LDG.E R17, desc[UR4][R2.64] ;  /* 0x0000000402117981 */ /* 0x000364000c1e1900 */
.L_x_1755:
[----:B------:R-:W-:Y:S05]  /*26840*/  BSYNC B0 ;  /* 0x0000000000007941 */ /* 0x000fea0003800000 */
.L_x_1754:
[----:B------:R-:W-:-:S03]  /*26850*/  UMOV UR4, 0xffffffff ;  /* 0xffffffff00047882 */ /* 0x000fc60000000000 */
[----:B------:R-:W-:Y:S05]  /*26860*/  BRA.DIV UR4, `(.L_x_1756) ;  /* 0x0000002e04e47947 */ /* 0x000fea000b800000 */
[----:B0----5:R-:W0:Y:S01]  /*26870*/  SHFL.UP PT, R14, R17, 0x1, RZ ;  /* 0x04200000110e7989 */ /* 0x021e2200000e00ff */
[C---:B------:R-:W-:Y:S02]  /*26880*/  ISETP.NE.AND P0, PT, R7.reuse, RZ, PT ;  /* 0x000000ff0700720c */ /* 0x040fe40003f05270 */
[C---:B------:R-:W-:Y:S02]  /*26890*/  ISETP.GE.U32.AND P1, PT, R7.reuse, 0x2, PT ;  /* 0x000000020700780c */ /* 0x040fe40003f26070 */
[----:B0-----:R-:W-:Y:S02]  /*268a0*/  SEL R14, R14, RZ, P0 ;  /* 0x000000ff0e0e7207 */ /* 0x001fe40000000000 */
[----:B------:R-:W-:-:S03]  /*268b0*/  ISETP.GE.U32.AND P0, PT, R7, 0x4, PT ;  /* 0x000000040700780c */ /* 0x000fc60003f06070 */
[----:B------:R-:W-:-:S05]  /*268c0*/  IMAD.IADD R13, R17, 0x1, R14 ;  /* 0x00000001110d7824 */ /* 0x000fca00078e020e */
[----:B------:R-:W0:Y:S02]  /*268d0*/  SHFL.UP PT, R14, R13, 0x2, RZ ;  /* 0x044000000d0e7989 */ /* 0x000e2400000e00ff */
[----:B0-----:R-:W-:Y:S02]  /*268e0*/  SEL R14, R14, RZ, P1 ;  /* 0x000000ff0e0e7207 */ /* 0x001fe40000800000 */
[----:B------:R-:W-:-:S03]  /*268f0*/  ISETP.GE.U32.AND P1, PT, R7, 0x8, PT ;  /* 0x000000080700780c */ /* 0x000fc60003f26070 */
[----:B-1----:R-:W-:-:S05]  /*26900*/  IMAD.IADD R3, R13, 0x1, R14 ;  /* 0x000000010d037824 */ /* 0x002fca00078e020e */
[----:B------:R-:W0:Y:S02]  /*26910*/  SHFL.UP PT, R14, R3, 0x4, RZ ;  /* 0x04800000030e7989 */ /* 0x000e2400000e00ff */
[----:B0-----:R-:W-:Y:S02]  /*26920*/  SEL R14, R14, RZ, P0 ;  /* 0x000000ff0e0e7207 */ /* 0x001fe40000000000 */
[----:B------:R-:W-:-:S03]  /*26930*/  ISETP.GE.U32.AND P0, PT, R7, 0x10, PT ;  /* 0x000000100700780c */ /* 0x000fc60003f06070 */
[----:B------:R-:W-:-:S05]  /*26940*/  IMAD.IADD R5, R3, 0x1, R14 ;  /* 0x0000000103057824 */ /* 0x000fca00078e020e */
[----:B------:R-:W3:Y:S02]  /*26950*/  SHFL.UP PT, R14, R5, 0x8, RZ ;  /* 0x05000000050e7989 */ /* 0x000ee400000e00ff */
[----:B---3--:R-:W-:-:S04]  /*26960*/  SEL R6, R14, RZ, P1 ;  /* 0x000000ff0e067207 */ /* 0x008fc80000800000 */
[----:B------:R-:W-:-:S05]  /*26970*/  IADD3 R6, R5, R6, RZ ;  /* 0x0000000605067210 */ /* 0x000fca0007ffe0ff */
[----:B------:R-:W0:Y:S02]  /*26980*/  SHFL.UP PT, R14, R6, 0x10, RZ ;  /* 0x06000000060e7989 */ /* 0x000e2400000e00ff */
[----:B0-----:R-:W-:-:S05]  /*26990*/  SEL R7, R14, RZ, P0 ;  /* 0x000000ff0e077207 */ /* 0x001fca0000000000 */
[----:B------:R-:W-:-:S05]  /*269a0*/  IMAD.IADD R2, R6, 0x1, R7 ;  /* 0x0000000106027824 */ /* 0x000fca00078e0207 */
[----:B------:R0:W1:Y:S02]  /*269b0*/  SHFL.IDX PT, R14, R2, 0x1f, 0x1f ;  /* 0x03e01f00020e7f89 */ /* 0x00006400000e0000 */
.L_x_1917:
[----:B------:R-:W-:Y:S02]  /*269c0*/  ULDC UR4, c[0x0][0xc10] ;  /* 0x0003040000047ab9 */ /* 0x000fe40000000800 */
[----:B------:R-:W-:-:S04]  /*269d0*/  IMAD.U32 R5, RZ, RZ, UR4 ;  /* 0x00000004ff057e24 */ /* 0x000fc8000f8e00ff */
[----:B-1----:R-:W-:-:S04]  /*269e0*/  IMAD R3, R14, R5, RZ ;  /* 0x000000050e037224 */ /* 0x002fc800078e02ff */
[----:B----4-:R-:W-:-:S05]  /*269f0*/  IMAD.IADD R16, R16, 0x1, R3 ;  /* 0x0000000110107824 */ /* 0x010fca00078e0203 */
[----:B------:R-:W-:-:S13]  /*26a00*/  ISETP.GT.AND P0, PT, R16, R4, PT ;  /* 0x000000041000720c */ /* 0x000fda0003f04270 */
[----:B------:R-:W-:Y:S05]  /*26a10*/  @P0 BRA `(.L_x_1757) ;  /* 0x0000000000b80947 */ /* 0x000fea0003800000 */
[----:B------:R-:W1:Y:S02]  /*26a20*/  LDC R0, c[0x0][0xc14] ;  /* 0x00030500ff007b82 */ /* 0x000e640000000800 */
.L_x_1762:
[----:B------:R-:W-:-:S04]  /*26a30*/  IADD3 R19, R19, 0x1f, RZ ;  /* 0x0000001f13137810 */ /* 0x000fc80007ffe0ff */
        /* <DEDUP_REMOVED lines=12> */
[----:B0-----:R-:W-:-:S05]  /*26b00*/  IMAD.WIDE R2, R5, 0x4, R2 ;  /* 0x0000000405027825 */ /* 0x001fca00078e0202 */
[----:B------:R0:W5:Y:S02]  /*26b10*/  LDG.E R17, desc[UR4][R2.64] ;  /* 0x0000000402117981 */ /* 0x000164000c1e1900 */
.L_x_1760:
[----:B------:R-:W-:Y:S05]  /*26b20*/  BSYNC B0 ;  /* 0x0000000000007941 */ /* 0x000fea0003800000 */
.L_x_1759:
        /* <DEDUP_REMOVED lines=11> */
[----:B0-----:R-:W-:-:S05]  /*26be0*/  IADD3 R3, R13, R14, RZ ;  /* 0x0000000e0d037210 */ /* 0x001fca0007ffe0ff */
        /* <DEDUP_REMOVED lines=11> */
.L_x_1925:
[----:B------:R-:W-:Y:S02]  /*26ca0*/  ULDC UR4, c[0x0][0xc10] ;  /* 0x0003040000047ab9 */ /* 0x000fe40000000800 */
[----:B------:R-:W-:-:S05]  /*26cb0*/  MOV R5, UR4 ;  /* 0x0000000400057c02 */ /* 0x000fca0008000f00 */
[----:B-1----:R-:W-:-:S04]  /*26cc0*/  IMAD R3, R14, R5, RZ ;  /* 0x000000050e037224 */ /* 0x002fc800078e02ff */
[----:B------:R-:W-:-:S05]  /*26cd0*/  IMAD.IADD R16, R3, 0x1, R16 ;  /* 0x0000000103107824 */ /* 0x000fca00078e0210 */
[----:B------:R-:W-:-:S13]  /*26ce0*/  ISETP.GT.AND P0, PT, R16, R4, PT ;  /* 0x000000041000720c */ /* 0x000fda0003f04270 */
[----:B------:R-:W-:Y:S05]  /*26cf0*/  @!P0 BRA `(.L_x_1762) ;  /* 0xfffffffc004c8947 */ /* 0x000fea000383ffff */
.L_x_1757:
        /* <DEDUP_REMOVED lines=8> */
.L_x_1929:
[----:B------:R-:W-:Y:S01]  /*26d80*/  ISETP.NE.AND P0, PT, R3, RZ, PT ;  /* 0x000000ff0300720c */ /* 0x000fe20003f05270 */
[----:B------:R-:W-:-:S12]  /*26d90*/  IMAD.MOV.U32 R7, RZ, RZ, RZ ;  /* 0x000000ffff077224 */ /* 0x000fd800078e00ff */
[----:B------:R-:W-:Y:S05]  /*26da0*/  @!P0 BRA `(.L_x_1764) ;  /* 0x0000000000108947 */ /* 0x000fea0003800000 */
[----:B------:R-:W-:Y:S01]  /*26db0*/  UMOV UR4, 0xffffffff ;  /* 0xffffffff00047882 */ /* 0x000fe20000000000 */
[----:B------:R-:W-:Y:S02]  /*26dc0*/  IADD3 R12, R6, -0x1, RZ ;  /* 0xffffffff060c7810 */ /* 0x000fe40007ffe0ff */
[----:B------:R-:W-:Y:S05]  /*26dd0*/  BRA.DIV UR4, `(.L_x_1765) ;  /* 0x0000003204707947 */ /* 0x000fea000b800000 */
[----:B------:R3:W4:Y:S02]  /*26de0*/  SHFL.IDX PT, R7, R2, R12, 0x1f ;  /* 0x00001f0c02077589 */ /* 0x00072400000e0000 */
.L_x_1764:
[----:B0--3--:R-:W0:Y:S01]  /*26df0*/  LDC.64 R2, c[0x0][0xc68] ;  /* 0x00031a00ff027b82 */ /* 0x009e220000000a00 */
[----:B------:R-:W-:Y:S01]  /*26e00*/  IMAD.IADD R19, R6, 0x1, R19 ;  /* 0x0000000106137824 */ /* 0x000fe200078e0213 */
[----:B------:R-:W-:-:S03]  /*26e10*/  ULDC.64 UR4, c[0x0][0x208] ;  /* 0x0000820000047ab9 */ /* 0x000fc60000000a00 */
[----:B0-----:R-:W-:-:S05]  /*26e20*/  IMAD.WIDE R2, R19, 0x4, R2 ;  /* 0x0000000413027825 */ /* 0x001fca00078e0202 */
[----:B------:R-:W1:Y:S01]  /*26e30*/  LDG.E R9, desc[UR4][R2.64] ;  /* 0x0000000402097981 */ /* 0x000e62000c1e1900 */
[----:B----4-:R-:W-:Y:S02]  /*26e40*/  IMAD R16, R7, R5, R16 ;  /* 0x0000000507107224 */ /* 0x010fe400078e0210 */
[----:B-12---:R-:W-:-:S05]  /*26e50*/  IMAD R6, R17, R9, RZ ;  /* 0x0000000911067224 */ /* 0x006fca00078e02ff */
[----:B------:R-:W-:-:S04]  /*26e60*/  IABS R8, R6 ;  /* 0x0000000600087213 */ /* 0x000fc80000000000 */
[----:B------:R-:W0:Y:S08]  /*26e70*/  I2F.RP R11, R8 ;  /* 0x00000008000b7306 */ /* 0x000e300000209400 */
[----:B0-----:R-:W0:Y:S02]  /*26e80*/  MUFU.RCP R11, R11 ;  /* 0x0000000b000b7308 */ /* 0x001e240000001000 */
[----:B0-----:R-:W-:-:S06]  /*26e90*/  VIADD R12, R11, 0xffffffe ;  /* 0x0ffffffe0b0c7836 */ /* 0x001fcc0000000000 */
[----:B------:R-:W0:Y:S02]  /*26ea0*/  F2I.FTZ.U32.TRUNC.NTZ R3, R12 ;  /* 0x0000000c00037305 */ /* 0x000e24000021f000 */
[----:B0-----:R-:W-:-:S04]  /*26eb0*/  IMAD.MOV R2, RZ, RZ, -R3 ;  /* 0x000000ffff027224 */ /* 0x001fc800078e0a03 */
[----:B------:R-:W-:Y:S01]  /*26ec0*/  IMAD R10, R2, R8, RZ ;  /* 0x00000008020a7224 */ /* 0x000fe200078e02ff */
[----:B------:R-:W-:-:S05]  /*26ed0*/  MOV R2, RZ ;  /* 0x000000ff00027202 */ /* 0x000fca0000000f00 */
[----:B------:R-:W-:-:S04]  /*26ee0*/  IMAD.HI.U32 R10, R3, R10, R2 ;  /* 0x0000000a030a7227 */ /* 0x000fc800078e0002 */
[----:B------:R-:W-:Y:S01]  /*26ef0*/  IMAD.IADD R2, R4, 0x1, -R16 ;  /* 0x0000000104027824 */ /* 0x000fe200078e0a10 */
[----:B------:R-:W-:-:S04]  /*26f00*/  IABS R4, R6 ;  /* 0x0000000600047213 */ /* 0x000fc80000000000 */
[----:B------:R-:W-:Y:S01]  /*26f10*/  IABS R3, R2 ;  /* 0x0000000200037213 */ /* 0x000fe20000000000 */
[----:B------:R-:W-:-:S04]  /*26f20*/  IMAD.MOV R4, RZ, RZ, -R4 ;  /* 0x000000ffff047224 */ /* 0x000fc800078e0a04 */
        /* <DEDUP_REMOVED lines=8> */
[----:B------:R-:W-:-:S03]  /*26fb0*/  ISETP.GE.AND P0, PT, R3, RZ, PT ;  /* 0x000000ff0300720c */ /* 0x000fc60003f06270 */
[----:B------:R-:W-:-:S10]  /*26fc0*/  IMAD.MOV.U32 R4, RZ, RZ, R10 ;  /* 0x000000ffff047224 */ /* 0x000fd400078e000a */
[----:B------:R-:W-:Y:S01]  /*26fd0*/  @!P0 IMAD.MOV R4, RZ, RZ, -R4 ;  /* 0x000000ffff048224 */ /* 0x000fe200078e0a04 */
[----:B------:R-:W-:-:S13]  /*26fe0*/  ISETP.NE.AND P0, PT, R6, RZ, PT ;  /* 0x000000ff0600720c */ /* 0x000fda0003f05270 */
[----:B------:R-:W-:-:S05]  /*26ff0*/  @!P0 LOP3.LUT R4, RZ, R6, RZ, 0x33, !PT ;  /* 0x00000006ff048212 */ /* 0x000fca00078e33ff */
[----:B------:R-:W-:Y:S02]  /*27000*/  IMAD R7, R9, R4, RZ ;  /* 0x0000000409077224 */ /* 0x000fe400078e02ff */
[----:B------:R-:W-:-:S03]  /*27010*/  IMAD.MOV R4, RZ, RZ, -R4 ;  /* 0x000000ffff047224 */ /* 0x000fc600078e0a04 */
[----:B------:R-:W-:Y:S01]  /*27020*/  IADD3 R8, -R7, RZ, RZ ;  /* 0x000000ff07087210 */ /* 0x000fe20007ffe1ff */
[----:B------:R-:W-:-:S03]  /*27030*/  IMAD R4, R6, R4, R2 ;  /* 0x0000000406047224 */ /* 0x000fc600078e0202 */
[----:B------:R-:W-:-:S04]  /*27040*/  VIADDMNMX R9, R8, R5, R9, PT ;  /* 0x0000000508097246 */ /* 0x000fc80003800109 */
        /* <DEDUP_REMOVED lines=8> */
[----:B------:R-:W-:Y:S01]  /*270d0*/  IMAD.HI.U32 R11, R3, R11, R2 ;  /* 0x0000000b030b7227 */ /* 0x000fe200078e0002 */
[----:B------:R-:W-:Y:S02]  /*270e0*/  IABS R2, R4 ;  /* 0x0000000400027213 */ /* 0x000fe40000000000 */
[----:B------:R-:W-:-:S03]  /*270f0*/  IABS R3, R9 ;  /* 0x0000000900037213 */ /* 0x000fc60000000000 */
[----:B------:R-:W-:-:S04]  /*27100*/  IMAD.HI.U32 R11, R11, R2, RZ ;  /* 0x000000020b0b7227 */ /* 0x000fc800078e00ff */
[----:B------:R-:W-:-:S04]  /*27110*/  IMAD.MOV R3, RZ, RZ, -R3 ;  /* 0x000000ffff037224 */ /* 0x000fc800078e0a03 */
[----:B------:R-:W-:-:S05]  /*27120*/  IMAD R2, R11, R3, R2 ;  /* 0x000000030b027224 */ /* 0x000fca00078e0202 */
[----:B------:R-:W-:-:S13]  /*27130*/  ISETP.GT.U32.AND P0, PT, R5, R2, PT ;  /* 0x000000020500720c */ /* 0x000fda0003f04070 */
[----:B------:R-:W-:Y:S02]  /*27140*/  @!P0 IMAD.IADD R2, R2, 0x1, -R5 ;  /* 0x0000000102028824 */ /* 0x000fe400078e0a05 */
[----:B------:R-:W-:-:S03]  /*27150*/  @!P0 VIADD R11, R11, 0x1 ;  /* 0x000000010b0b8836 */ /* 0x000fc60000000000 */
[----:B------:R-:W-:Y:S02]  /*27160*/  ISETP.GE.U32.AND P0, PT, R2, R5, PT ;  /* 0x000000050200720c */ /* 0x000fe40003f06070 */
[C---:B------:R-:W-:Y:S01]  /*27170*/  LOP3.LUT R2, R4.reuse, R9, RZ, 0x3c, !PT ;  /* 0x0000000904027212 */ /* 0x040fe200078e3cff */
[----:B------:R-:W-:-:S10]  /*27180*/  IMAD.IADD R4, R4, 0x1, R7 ;  /* 0x0000000104047824 */ /* 0x000fd400078e0207 */
[----:B------:R-:W-:Y:S02]  /*27190*/  @P0 IADD3 R11, R11, 0x1, RZ ;  /* 0x000000010b0b0810 */ /* 0x000fe40007ffe0ff */
[----:B------:R-:W-:-:S13]  /*271a0*/  ISETP.GE.AND P0, PT, R2, RZ, PT ;  /* 0x000000ff0200720c */ /* 0x000fda0003f06270 */
[----:B------:R-:W-:Y:S01]  /*271b0*/  @!P0 IMAD.MOV R11, RZ, RZ, -R11 ;  /* 0x000000ffff0b8224 */ /* 0x000fe200078e0a0b */
[----:B------:R-:W-:-:S13]  /*271c0*/  ISETP.NE.AND P0, PT, R9, RZ, PT ;  /* 0x000000ff0900720c */ /* 0x000fda0003f05270 */
[----:B------:R-:W-:Y:S01]  /*271d0*/  @!P0 LOP3.LUT R11, RZ, R9, RZ, 0x33, !PT ;  /* 0x00000009ff0b8212 */ /* 0x000fe200078e33ff */
[----:B------:R-:W-:-:S03]  /*271e0*/  IMAD.MOV R9, RZ, RZ, -R9 ;  /* 0x000000ffff097224 */ /* 0x000fc600078e0a09 */
[----:B------:R-:W-:Y:S01]  /*271f0*/  LOP3.LUT R2, RZ, R11, RZ, 0x33, !PT ;  /* 0x0000000bff027212 */ /* 0x000fe200078e33ff */
[----:B------:R-:W-:-:S03]  /*27200*/  IMAD R18, R11, R9, R4 ;  /* 0x000000090b127224 */ /* 0x000fc600078e0204 */
[----:B------:R-:W-:Y:S01]  /*27210*/  IADD3 R17, R17, R2, RZ ;  /* 0x0000000211117210 */ /* 0x000fe20007ffe0ff */
[----:B------:R-:W-:Y:S06]  /*27220*/  BRA `(.L_x_1766) ;  /* 0x00000000001c7947 */ /* 0x000fec0003800000 */
.L_x_1758:
[----:B------:R-:W-:Y:S01]  /*27230*/  UMOV UR4, URZ ;  /* 0x0000003f00047c82 */ /* 0x000fe20008000000 */
[----:B------:R-:W-:Y:S01]  /*27240*/  UMOV UR5, URZ ;  /* 0x0000003f00057c82 */ /* 0x000fe20008000000 */
[----:B------:R-:W-:Y:S01]  /*27250*/  ULDC UR6, c[0x0][0xc14] ;  /* 0x0003050000067ab9 */ /* 0x000fe20000000800 */
[----:B------:R-:W-:Y:S01]  /*27260*/  IMAD.MOV.U32 R16, RZ, RZ, R4 ;  /* 0x000000ffff107224 */ /* 0x000fe200078e0004 */
[----:B------:R-:W-:Y:S01]  /*27270*/  MOV R19, UR6 ;  /* 0x0000000600137c02 */ /* 0x000fe20008000f00 */
[----:B------:R-:W-:Y:S02]  /*27280*/  IMAD.U32 R17, RZ, RZ, UR4 ;  /* 0x00000004ff117e24 */ /* 0x000fe4000f8e00ff */
[----:B------:R-:W-:-:S07]  /*27290*/  IMAD.U32 R18, RZ, RZ, UR5 ;  /* 0x00000005ff127e24 */ /* 0x000fce000f8e00ff */
.L_x_1766:
        /* <DEDUP_REMOVED lines=12> */
.L_x_1660:
        /* <DEDUP_REMOVED lines=12> */
.L_x_1932:
[----:B------:R-:W-:Y:S05]  /*27420*/  BSYNC B0 ;  /* 0x0000000000007941 */ /* 0x000fea0003800000 */
.L_x_1768:
[----:B------:R-:W-:-:S03]  /*27430*/  UMOV UR4, 0xffffffff ;  /* 0xffffffff00047882 */ /* 0x000fc60000000000 */
[----:B------:R-:W-:Y:S05]  /*27440*/  BRA.DIV UR4, `(.L_x_1770) ;  /* 0x0000002e04107947 */ /* 0x000fea000b800000 */
[----:B------:R-:W2:Y:S02]  /*27450*/  S2R R2, SR_TID.X ;  /* 0x0000000000027919 */ /* 0x000ea40000002100 */
[----:B--2---:R-:W-:-:S04]  /*27460*/  SHF.R.U32.HI R2, RZ, 0x5, R2 ;  /* 0x00000005ff027819 */ /* 0x004fc80000011602 */
[----:B------:R-:W-:-:S05]  /*27470*/  LOP3.LUT R2, R2, 0x3, RZ, 0xc0, !PT ;  /* 0x0000000302027812 */ /* 0x000fca00078ec0ff */
[----:B------:R2:W3:Y:S02]  /*27480*/  SHFL.IDX PT, R14, R2, RZ, 0x1f ;  /* 0x00001fff020e7589 */ /* 0x0004e400000e0000 */
.L_x_1935:
[----:B---3--:R-:W-:-:S13]  /*27490*/  ISETP.NE.AND P0, PT, R14, RZ, PT ;  /* 0x000000ff0e00720c */ /* 0x008fda0003f05270 */
[----:B------:R-:W-:Y:S05]  /*274a0*/  @P0 BRA `(.L_x_1340) ;  /* 0x00000000009c0947 */ /* 0x000fea0003800000 */
[----:B------:R-:W-:-:S03]  /*274b0*/  UMOV UR4, 0xffffffff ;  /* 0xffffffff00047882 */ /* 0x000fc60000000000 */
[----:B------:R-:W-:Y:S05]  /*274c0*/  BRA.DIV UR4, `(.L_x_1771) ;  /* 0x0000002e04247947 */ /* 0x000fea000b800000 */
[----:B------:R-:W-:-:S13]  /*274d0*/  ELECT P6, URZ, PT ;  /* 0x00000000003f782f */ /* 0x000fda00038c0000 */
.L_x_1938:
        /* <DEDUP_REMOVED lines=8> */
.L_x_1772:
[----:B-1----:R-:W2:Y:S04]  /*27560*/  LDL R3, [R1] ;  /* 0x0000000001037983 */ /* 0x002ea80000100800 */
[----:B------:R-:W3:Y:S01]  /*27570*/  LDL.LU R7, [R1+0x8] ;  /* 0x0000080001077983 */ /* 0x000ee20000300800 */
[----:B------:R-:W-:-:S05]  /*27580*/  IADD3 R2, R0, 0x30840, RZ ;  /* 0x0003084000027810 */ /* 0x000fca0007ffe0ff */
        /* <DEDUP_REMOVED lines=11> */
.L_x_1939:
[----:B------:R-:W2:Y:S02]  /*27640*/  SYNCS.PHASECHK.TRANS64.TRYWAIT P0, [R7+URZ], R2 ;  /* 0x00000002070075a7 */ /* 0x000ea4000800017f */
[----:B--2---:R-:W-:Y:S05]  /*27650*/  @!P0 BRA `(.L_x_1774) ;  /* 0x0000002800f48947 */ /* 0x004fea0003800000 */
.L_x_1940:
[----:B------:R-:W-:Y:S05]  /*27660*/  @!P2 BRA `(.L_x_1775) ;  /* 0x000000000004a947 */ /* 0x000fea0003800000 */
[----:B------:R-:W-:Y:S01]  /*27670*/  BPT.TRAP 0x1 ;  /* 0x000000040000795c */ /* 0x000fe20000300000 */
.L_x_1775:
[----:B------:R-:W3:Y:S01]  /*27680*/  LDL.LU R4, [R1] ;  /* 0x0000000001047983 */ /* 0x000ee20000300800 */
[----:B------:R-:W-:-:S05]  /*27690*/  IADD3 R0, R0, 0x30860, RZ ;  /* 0x0003086000007810 */ /* 0x000fca0007ffe0ff */
[----:B---3--:R-:W-:-:S04]  /*276a0*/  IMAD R4, R4, 0x8, R0 ;  /* 0x0000000804047824 */ /* 0x008fc800078e0200 */
[----:B------:R-:W3:Y:S02]  /*276b0*/  SYNCS.PHASECHK.TRANS64.TRYWAIT P0, [R4+URZ], R5 ;  /* 0x00000005040075a7 */ /* 0x000ee4000800017f */
[----:B---3--:R-:W-:Y:S05]  /*276c0*/  @!P0 BRA `(.L_x_1776) ;  /* 0x0000002800ec8947 */ /* 0x008fea0003800000 */
.L_x_1941:
[----:B------:R-:W-:-:S07]  /*276d0*/  IMAD R3, R3, 0x8, R0 ;  /* 0x0000000803037824 */ /* 0x000fce00078e0200 */
.L_x_1777:
[----:B----4-:R4:W0:Y:S02]  /*276e0*/  SYNCS.PHASECHK.TRANS64.TRYWAIT P0, [R3+URZ], R2 ;  /* 0x00000002030075a7 */ /* 0x010824000800017f */
[----:B0-----:R-:W-:Y:S05]  /*276f0*/  @!P0 NANOSLEEP.SYNCS 0x989680 ;  /* 0x009896800000895d */ /* 0x001fea0003900000 */
[----:B------:R-:W0:Y:S02]  /*27700*/  @!P0 SYNCS.PHASECHK.TRANS64 P0, [R3+URZ], R2 ;  /* 0x00000002030085a7 */ /* 0x000e24000800007f */
[----:B0-----:R-:W-:Y:S05]  /*27710*/  @!P0 BRA `(.L_x_1777) ;  /* 0xfffffffc00f08947 */ /* 0x001fea000383ffff */
.L_x_1340:
[----:B------:R-:W-:Y:S05]  /*27720*/  BSYNC B7 ;  /* 0x0000000000077941 */ /* 0x000fea0003800000 */
.L_x_1337:
[----:B------:R-:W-:Y:S05]  /*27730*/  EXIT ;  /* 0x000000000000794d */ /* 0x000fea0003800000 */
.L_x_1366:
[----:B0-----:R0:W1:Y:S02]  /*27740*/  SYNCS.PHASECHK.TRANS64.TRYWAIT P5, [R100+URZ+0x30890], R110 ;  /* 0x0308906e640075a7 */ /* 0x00106400080a017f */
[----:B-1----:R-:W-:Y:S05]  /*27750*/  @!P5 NANOSLEEP.SYNCS 0x989680 ;  /* 0x009896800000d95d */ /* 0x002fea0003900000 */
[----:B------:R-:W1:Y:S02]  /*27760*/  @!P5 SYNCS.PHASECHK.TRANS64 P5, [R100+URZ+0x30890], R110 ;  /* 0x0308906e6400d5a7 */ /* 0x000e6400080a007f */
[----:B-1----:R-:W-:Y:S05]  /*27770*/  @!P5 BRA `(.L_x_1366) ;  /* 0xfffffffc00f0d947 */ /* 0x002fea000383ffff */
[----:B------:R-:W-:Y:S05]  /*27780*/  BRA `(.L_x_1778) ;  /* 0xfffffdbc00f87947 */ /* 0x000fea000383ffff */
.L_x_1404:
[----:B0-----:R0:W1:Y:S02]  /*27790*/  SYNCS.PHASECHK.TRANS64.TRYWAIT P5, [R100+URZ+0x30890], R110 ;  /* 0x0308906e640075a7 */ /* 0x00106400080a017f */
[----:B-1----:R-:W-:Y:S05]  /*277a0*/  @!P5 NANOSLEEP.SYNCS 0x989680 ;  /* 0x009896800000d95d */ /* 0x002fea0003900000 */
[----:B------:R-:W1:Y:S02]  /*277b0*/  @!P5 SYNCS.PHASECHK.TRANS64 P5, [R100+URZ+0x30890], R110 ;  /* 0x0308906e6400d5a7 */ /* 0x000e6400080a007f */
[----:B-1----:R-:W-:Y:S05]  /*277c0*/  @!P5 BRA `(.L_x_1404) ;  /* 0xfffffffc00f0d947 */ /* 0x002fea000383ffff */
[----:B------:R-:W-:Y:S05]  /*277d0*/  BRA `(.L_x_1779) ;  /* 0xfffffde000c87947 */ /* 0x000fea000383ffff */
.L_x_1421:
[----:B0-----:R0:W1:Y:S02]  /*277e0*/  SYNCS.PHASECHK.TRANS64.TRYWAIT P0, [R100+URZ+0x30890], R110 ;  /* 0x0308906e640075a7 */ /* 0x001064000800017f */
[----:B-1----:R-:W-:Y:S05]  /*277f0*/  @!P0 NANOSLEEP.SYNCS 0x989680 ;  /* 0x009896800000895d */ /* 0x002fea0003900000 */
[----:B------:R-:W1:Y:S02]  /*27800*/  @!P0 SYNCS.PHASECHK.TRANS64 P0, [R100+URZ+0x30890], R110 ;  /* 0x0308906e640085a7 */ /* 0x000e64000800007f */
[----:B-1----:R-:W-:Y:S05]  /*27810*/  @!P0 BRA `(.L_x_1421) ;  /* 0xfffffffc00f08947 */ /* 0x002fea000383ffff */
[----:B------:R-:W-:Y:S05]  /*27820*/  BRA `(.L_x_1780) ;  /* 0xfffffe0400187947 */ /* 0x000fea000383ffff */
.L_x_1427:
[----:B-1----:R1:W2:Y:S02]  /*27830*/  SYNCS.PHASECHK.TRANS64.TRYWAIT P1, [R100+URZ+0x308b0], R110 ;  /* 0x0308b06e640075a7 */ /* 0x0022a4000802017f */
[----:B--2---:R-:W-:Y:S05]  /*27840*/  @!P1 NANOSLEEP.SYNCS 0x989680 ;  /* 0x009896800000995d */ /* 0x004fea0003900000 */
[----:B------:R-:W2:Y:S02]  /*27850*/  @!P1 SYNCS.PHASECHK.TRANS64 P1, [R100+URZ+0x308b0], R110 ;  /* 0x0308b06e640095a7 */ /* 0x000ea4000802007f */
[----:B--2---:R-:W-:Y:S05]  /*27860*/  @!P1 BRA `(.L_x_1427) ;  /* 0xfffffffc00f09947 */ /* 0x004fea000383ffff */
[----:B------:R-:W-:Y:S05]  /*27870*/  BRA `(.L_x_1781) ;  /* 0xfffffe0400fc7947 */ /* 0x000fea000383ffff */
.L_x_1463:
[----:B------:R-:W-:Y:S01]  /*27880*/  BSSY B1, `(.L_x_1782) ;  /* 0x0000008000017945 */ /* 0x000fe20003800000 */
[----:B------:R-:W-:Y:S01]  /*27890*/  IMAD.MOV.U32 R13, RZ, RZ, R40 ;  /* 0x000000ffff0d7224 */ /* 0x000fe200078e0028 */
[----:B------:R-:W-:Y:S01]  /*278a0*/  MOV R12, RZ ;  /* 0x000000ff000c7202 */ /* 0x000fe20000000f00 */
[----:B------:R-:W-:Y:S02]  /*278b0*/  IMAD.MOV.U32 R11, RZ, RZ, 0x181f ;  /* 0x0000181fff0b7424 */ /* 0x000fe400078e00ff */
[----:B------:R-:W-:-:S07]  /*278c0*/  IMAD.MOV.U32 R15, RZ, RZ, -0x1 ;  /* 0xffffffffff0f7424 */ /* 0x000fce00078e00ff */
[----:B-----5:R-:W-:Y:S05]  /*278d0*/  WARPSYNC.COLLECTIVE R15, `(.L_x_1783) ;  /* 0x000000000f087348 */ /* 0x020fea0003c00000 */
[----:B------:R0:W1:Y:S02]  /*278e0*/  SHFL.IDX P6, R14, R13, R12, R11 ;  /* 0x0000000c0d0e7389 */ /* 0x00006400000c000b */
[----:B01---5:R-:W-:Y:S01]  /*278f0*/  ENDCOLLECTIVE ;  /* 0x000000000000791b */ /* 0x023fe20003800000 */
.L_x_1783:
[----:B------:R-:W-:Y:S05]  /*27900*/  BSYNC B1 ;  /* 0x0000000000017941 */ /* 0x000fea0003800000 */
.L_x_1782:
[----:B------:R-:W-:Y:S05]  /*27910*/  BRA `(.L_x_1784) ;  /* 0xfffffe2c00f87947 */ /* 0x000fea000383ffff */
.L_x_1464:
        /* <DEDUP_REMOVED lines=8> */
.L_x_1786:
[----:B------:R-:W-:Y:S05]  /*279a0*/  BSYNC B1 ;  /* 0x0000000000017941 */ /* 0x000fea0003800000 */
.L_x_1785:
[----:B------:R-:W-:Y:S05]  /*279b0*/  BRA `(.L_x_1787) ;  /* 0xfffffe2c00d87947 */ /* 0x000fea000383ffff */
.L_x_1465:
        /* <DEDUP_REMOVED lines=8> */
.L_x_1789:
[----:B------:R-:W-:Y:S05]  /*27a40*/  BSYNC B1 ;  /* 0x0000000000017941 */ /* 0x000fea0003800000 */
.L_x_1788:
[----:B------:R-:W-:Y:S05]  /*27a50*/  BRA `(.L_x_1790) ;  /* 0xfffffe2c00b87947 */ /* 0x000fea000383ffff */
.L_x_1466:
        /* <DEDUP_REMOVED lines=8> */
.L_x_1792:
[----:B------:R-:W-:Y:S05]  /*27ae0*/  BSYNC B1 ;  /* 0x0000000000017941 */ /* 0x000fea0003800000 */
.L_x_1791:
[----:B------:R-:W-:Y:S05]  /*27af0*/  BRA `(.L_x_1793) ;  /* 0xfffffe2c00987947 */ /* 0x000fea000383ffff */
.L_x_1467:
[----:B------:R-:W-:Y:S01]  /*27b00*/  BSSY B1, `(.L_x_1794) ;  /* 0x0000008000017945 */ /* 0x000fe20003800000 */
[----:B------:R-:W-:Y:S01]  /*27b10*/  IMAD.MOV.U32 R13, RZ, RZ, R40 ;  /* 0x000000ffff0d7224 */ /* 0x000fe200078e0028 */
[----:B------:R-:W-:Y:S01]  /*27b20*/  MOV R12, 0x1 ;  /* 0x00000001000c7802 */ /* 0x000fe20000000f00 */
[----:B------:R-:W-:Y:S02]  /*27b30*/  IMAD.MOV.U32 R11, RZ, RZ, 0x181f ;  /* 0x0000181fff0b7424 */ /* 0x000fe400078e00ff */
[----:B------:R-:W-:-:S07]  /*27b40*/  IMAD.MOV.U32 R15, RZ, RZ, -0x1 ;  /* 0xffffffffff0f7424 */ /* 0x000fce00078e00ff */
[----:B-----5:R-:W-:Y:S05]  /*27b50*/  WARPSYNC.COLLECTIVE R15, `(.L_x_1795) ;  /* 0x000000000f087348 */ /* 0x020fea0003c00000 */
[----:B------:R0:W1:Y:S02]  /*27b60*/  SHFL.IDX P6, R14, R13, R12, R11 ;  /* 0x0000000c0d0e7389 */ /* 0x00006400000c000b */
[----:B01---5:R-:W-:Y:S01]  /*27b70*/  ENDCOLLECTIVE ;  /* 0x000000000000791b */ /* 0x023fe20003800000 */
.L_x_1795:
[----:B------:R-:W-:Y:S05]  /*27b80*/  BSYNC B1 ;  /* 0x0000000000017941 */ /* 0x000fea0003800000 */
.L_x_1794:
[----:B------:R-:W-:Y:S05]  /*27b90*/  BRA `(.L_x_1796) ;  /* 0xfffffe2c00787947 */ /* 0x000fea000383ffff */
.L_x_1468:
        /* <DEDUP_REMOVED lines=8> */
.L_x_1798:
[----:B------:R-:W-:Y:S05]  /*27c20*/  BSYNC B1 ;  /* 0x0000000000017941 */ /* 0x000fea0003800000 */
.L_x_1797:
[----:B------:R-:W-:Y:S05]  /*27c30*/  BRA `(.L_x_1799) ;  /* 0xfffffe2c00587947 */ /* 0x000fea000383ffff */
.L_x_1469:
        /* <DEDUP_REMOVED lines=8> */
.L_x_1801:
[----:B------:R-:W-:Y:S05]  /*27cc0*/  BSYNC B1 ;  /* 0x0000000000017941 */ /* 0x000fea0003800000 */
.L_x_1800:
[----:B------:R-:W-:Y:S05]  /*27cd0*/  BRA `(.L_x_1802) ;  /* 0xfffffe2c00387947 */ /* 0x000fea000383ffff */
.L_x_1470:
        /* <DEDUP_REMOVED lines=8> */
.L_x_1804:
[----:B------:R-:W-:Y:S05]  /*27d60*/  BSYNC B1 ;  /* 0x0000000000017941 */ /* 0x000fea0003800000 */
.L_x_1803:
[----:B------:R-:W-:Y:S05]  /*27d70*/  BRA `(.L_x_1805) ;  /* 0xfffffe2c00187947 */ /* 0x000fea000383ffff */
.L_x_1471:
        /* <DEDUP_REMOVED lines=8> */
.L_x_1807:
[----:B------:R-:W-:Y:S05]  /*27e00*/  BSYNC B1 ;  /* 0x0000000000017941 */ /* 0x000fea0003800000 */
.L_x_1806:
[----:B------:R-:W-:Y:S05]  /*27e10*/  BRA `(.L_x_1808) ;  /* 0xfffffe2800f87947 */ /* 0x000fea000383ffff */
.L_x_1472:
        /* <DEDUP_REMOVED lines=8> */
.L_x_1810:
[----:B------:R-:W-:Y:S05]  /*27ea0*/  BSYNC B1 ;  /* 0x0000000000017941 */ /* 0x000fea0003800000 */
.L_x_1809:
[----:B------:R-:W-:Y:S05]  /*27eb0*/  BRA `(.L_x_1811) ;  /* 0xfffffe2800d87947 */ /* 0x000fea000383ffff */
.L_x_1473:
        /* <DEDUP_REMOVED lines=8> */
.L_x_1813:
[----:B------:R-:W-:Y:S05]  /*27f40*/  BSYNC B1 ;  /* 0x0000000000017941 */ /* 0x000fea0003800000 */
.L_x_1812:
[----:B------:R-:W-:Y:S05]  /*27f50*/  BRA `(.L_x_1814) ;  /* 0xfffffe2800b87947 */ /* 0x000fea000383ffff */
.L_x_1474:
        /* <DEDUP_REMOVED lines=8> */
.L_x_1816:
[----:B------:R-:W-:Y:S05]  /*27fe0*/  BSYNC B1 ;  /* 0x0000000000017941 */ /* 0x000fea0003800000 */
.L_x_1815:
[----:B------:R-:W-:Y:S05]  /*27ff0*/  BRA `(.L_x_1817) ;  /* 0xfffffe2800987947 */ /* 0x000fea000383ffff */
.L_x_1475:
        /* <DEDUP_REMOVED lines=8> */
.L_x_1819:
[----:B------:R-:W-:Y:S05]  /*28080*/  BSYNC B1 ;  /* 0x0000000000017941 */ /* 0x000fea0003800000 */
.L_x_1818:
[----:B------:R-:W-:Y:S05]  /*28090*/  BRA `(.L_x_1820) ;  /* 0xfffffe2800787947 */ /* 0x000fea000383ffff */
.L_x_1476:
        /* <DEDUP_REMOVED lines=8> */
.L_x_1822:
[----:B------:R-:W-:Y:S05]  /*28120*/  BSYNC B1 ;  /* 0x0000000000017941 */ /* 0x000fea0003800000 */
.L_x_1821:
[----:B------:R-:W-:Y:S05]  /*28130*/  BRA `(.L_x_1823) ;  /* 0xfffffe28005c7947 */ /* 0x000fea000383ffff */
.L_x_1477:
        /* <DEDUP_REMOVED lines=8> */
.L_x_1825:
[----:B------:R-:W-:Y:S05]  /*281c0*/  BSYNC B1 ;  /* 0x0000000000017941 */ /* 0x000fea0003800000 */
.L_x_1824:
[----:B------:R-:W-:Y:S05]  /*281d0*/  BRA `(.L_x_1826) ;  /* 0xfffffe2800407947 */ /* 0x000fea000383ffff */
.L_x_1478:
        /* <DEDUP_REMOVED lines=8> */
.L_x_1828:
[----:B------:R-:W-:Y:S05]  /*28260*/  BSYNC B1 ;  /* 0x0000000000017941 */ /* 0x000fea0003800000 */
.L_x_1827:
[----:B------:R-:W-:Y:S05]  /*28270*/  BRA `(.L_x_1829) ;  /* 0xfffffe2800247947 */ /* 0x000fea000383ffff */
.L_x_1480:
[----:B0-----:R0:W1:Y:S02]  /*28280*/  SYNCS.PHASECHK.TRANS64.TRYWAIT P4, [R16+URZ+0x30800], R83 ;  /* 0x03080053100075a7 */ /* 0x001064000808017f */
[----:B-1----:R-:W-:Y:S05]  /*28290*/  @!P4 NANOSLEEP.SYNCS 0x989680 ;  /* 0x009896800000c95d */ /* 0x002fea0003900000 */
[----:B------:R-:W1:Y:S02]  /*282a0*/  @!P4 SYNCS.PHASECHK.TRANS64 P4, [R16+URZ+0x30800], R83 ;  /* 0x030800531000c5a7 */ /* 0x000e64000808007f */
[----:B-1----:R-:W-:Y:S05]  /*282b0*/  @!P4 BRA `(.L_x_1480) ;  /* 0xfffffffc00f0c947 */ /* 0x002fea000383ffff */
[----:B------:R-:W-:Y:S05]  /*282c0*/  BRA `(.L_x_1830) ;  /* 0xfffffe2800887947 */ /* 0x000fea000383ffff */
.L_x_1520:
[----:B------:R-:W-:Y:S01]  /*282d0*/  BSSY B1, `(.L_x_1831) ;  /* 0x0000008000017945 */ /* 0x000fe20003800000 */
[----:B------:R-:W-:Y:S01]  /*282e0*/  IMAD.MOV.U32 R13, RZ, RZ, R9 ;  /* 0x000000ffff0d7224 */ /* 0x000fe200078e0009 */
[----:B------:R-:W-:Y:S01]  /*282f0*/  MOV R12, RZ ;  /* 0x000000ff000c7202 */ /* 0x000fe20000000f00 */
[----:B------:R-:W-:Y:S02]  /*28300*/  IMAD.MOV.U32 R11, RZ, RZ, 0x181f ;  /* 0x0000181fff0b7424 */ /* 0x000fe400078e00ff */
[----:B------:R-:W-:-:S07]  /*28310*/  IMAD.MOV.U32 R15, RZ, RZ, -0x1 ;  /* 0xffffffffff0f7424 */ /* 0x000fce00078e00ff */
[----:B------:R-:W-:Y:S05]  /*28320*/  WARPSYNC.COLLECTIVE R15, `(.L_x_1832) ;  /* 0x000000000f087348 */ /* 0x000fea0003c00000 */
[----:B------:R0:W1:Y:S02]  /*28330*/  SHFL.IDX P6, R14, R13, R12, R11 ;  /* 0x0000000c0d0e7389 */ /* 0x00006400000c000b */
[----:B01----:R-:W-:Y:S01]  /*28340*/  ENDCOLLECTIVE ;  /* 0x000000000000791b */ /* 0x003fe20003800000 */
.L_x_1832:
[----:B------:R-:W-:Y:S05]  /*28350*/  BSYNC B1 ;  /* 0x0000000000017941 */ /* 0x000fea0003800000 */
.L_x_1831:
[----:B------:R-:W-:Y:S05]  /*28360*/  BRA `(.L_x_1833) ;  /* 0xfffffe6800907947 */ /* 0x000fea000383ffff */
.L_x_1521:
        /* <DEDUP_REMOVED lines=8> */
.L_x_1835:
[----:B------:R-:W-:Y:S05]  /*283f0*/  BSYNC B1 ;  /* 0x0000000000017941 */ /* 0x000fea0003800000 */
.L_x_1834:
[----:B------:R-:W-:Y:S05]  /*28400*/  BRA `(.L_x_1836) ;  /* 0xfffffe6800707947 */ /* 0x000fea000383ffff */
.L_x_1522:
        /* <DEDUP_REMOVED lines=8> */
.L_x_1838:
[----:B------:R-:W-:Y:S05]  /*28490*/  BSYNC B1 ;  /* 0x0000000000017941 */ /* 0x000fea0003800000 */
.L_x_1837:
[----:B------:R-:W-:Y:S05]  /*284a0*/  BRA `(.L_x_1839) ;  /* 0xfffffe6800507947 */ /* 0x000fea000383ffff */
.L_x_1523:
        /* <DEDUP_REMOVED lines=8> */
.L_x_1841:
[----:B------:R-:W-:Y:S05]  /*28530*/  BSYNC B1 ;  /* 0x0000000000017941 */ /* 0x000fea0003800000 */
.L_x_1840:
[----:B------:R-:W-:Y:S05]  /*28540*/  BRA `(.L_x_1842) ;  /* 0xfffffe6800307947 */ /* 0x000fea000383ffff */
.L_x_1524:
[----:B------:R-:W-:Y:S01]  /*28550*/  BSSY B1, `(.L_x_1843) ;  /* 0x0000008000017945 */ /* 0x000fe20003800000 */
[----:B------:R-:W-:Y:S01]  /*28560*/  IMAD.MOV.U32 R13, RZ, RZ, R9 ;  /* 0x000000ffff0d7224 */ /* 0x000fe200078e0009 */
[----:B------:R-:W-:Y:S01]  /*28570*/  MOV R12, 0x1 ;  /* 0x00000001000c7802 */ /* 0x000fe20000000f00 */
[----:B------:R-:W-:Y:S02]  /*28580*/  IMAD.MOV.U32 R11, RZ, RZ, 0x181f ;  /* 0x0000181fff0b7424 */ /* 0x000fe400078e00ff */
[----:B------:R-:W-:-:S07]  /*28590*/  IMAD.MOV.U32 R15, RZ, RZ, -0x1 ;  /* 0xffffffffff0f7424 */ /* 0x000fce00078e00ff */
[----:B------:R-:W-:Y:S05]  /*285a0*/  WARPSYNC.COLLECTIVE R15, `(.L_x_1844) ;  /* 0x000000000f087348 */ /* 0x000fea0003c00000 */
[----:B------:R0:W1:Y:S02]  /*285b0*/  SHFL.IDX P6, R14, R13, R12, R11 ;  /* 0x0000000c0d0e7389 */ /* 0x00006400000c000b */
[----:B01----:R-:W-:Y:S01]  /*285c0*/  ENDCOLLECTIVE ;  /* 0x000000000000791b */ /* 0x003fe20003800000 */
.L_x_1844:
[----:B------:R-:W-:Y:S05]  /*285d0*/  BSYNC B1 ;  /* 0x0000000000017941 */ /* 0x000fea0003800000 */
.L_x_1843:
[----:B------:R-:W-:Y:S05]  /*285e0*/  BRA `(.L_x_1845) ;  /* 0xfffffe6800107947 */ /* 0x000fea000383ffff */
.L_x_1525:
        /* <DEDUP_REMOVED lines=8> */
.L_x_1847:
[----:B------:R-:W-:Y:S05]  /*28670*/  BSYNC B1 ;  /* 0x0000000000017941 */ /* 0x000fea0003800000 */
.L_x_1846:
[----:B------:R-:W-:Y:S05]  /*28680*/  BRA `(.L_x_1848) ;  /* 0xfffffe6400f07947 */ /* 0x000fea000383ffff */
.L_x_1526:
        /* <DEDUP_REMOVED lines=8> */
.L_x_1850:
[----:B------:R-:W-:Y:S05]  /*28710*/  BSYNC B1 ;  /* 0x0000000000017941 */ /* 0x000fea0003800000 */
.L_x_1849:
[----:B------:R-:W-:Y:S05]  /*28720*/  BRA `(.L_x_1851) ;  /* 0xfffffe6400d07947 */ /* 0x000fea000383ffff */
.L_x_1527:
        /* <DEDUP_REMOVED lines=8> */
.L_x_1853:
[----:B------:R-:W-:Y:S05]  /*287b0*/  BSYNC B1 ;  /* 0x0000000000017941 */ /* 0x000fea0003800000 */
.L_x_1852:
[----:B------:R-:W-:Y:S05]  /*287c0*/  BRA `(.L_x_1854) ;  /* 0xfffffe6400b07947 */ /* 0x000fea000383ffff */
.L_x_1528:
        /* <DEDUP_REMOVED lines=8> */
.L_x_1856:
[----:B------:R-:W-:Y:S05]  /*28850*/  BSYNC B1 ;  /* 0x0000000000017941 */ /* 0x000fea0003800000 */
.L_x_1855:
[----:B------:R-:W-:Y:S05]  /*28860*/  BRA `(.L_x_1857) ;  /* 0xfffffe6400907947 */ /* 0x000fea000383ffff */
.L_x_1529:
        /* <DEDUP_REMOVED lines=8> */
.L_x_1859:
[----:B------:R-:W-:Y:S05]  /*288f0*/  BSYNC B1 ;  /* 0x0000000000017941 */ /* 0x000fea0003800000 */
.L_x_1858:
[----:B------:R-:W-:Y:S05]  /*28900*/  BRA `(.L_x_1860) ;  /* 0xfffffe6400707947 */ /* 0x000fea000383ffff */
.L_x_1530:
        /* <DEDUP_REMOVED lines=8> */
.L_x_1862:
[----:B------:R-:W-:Y:S05]  /*28990*/  BSYNC B1 ;  /* 0x0000000000017941 */ /* 0x000fea0003800000 */
.L_x_1861:
[----:B------:R-:W-:Y:S05]  /*289a0*/  BRA `(.L_x_1863) ;  /* 0xfffffe6400507947 */ /* 0x000fea000383ffff */
.L_x_1531:
        /* <DEDUP_REMOVED lines=8> */
.L_x_1865:
[----:B------:R-:W-:Y:S05]  /*28a30*/  BSYNC B1 ;  /* 0x0000000000017941 */ /* 0x000fea0003800000 */
.L_x_1864:
[----:B------:R-:W-:Y:S05]  /*28a40*/  BRA `(.L_x_1866) ;  /* 0xfffffe6400307947 */ /* 0x000fea000383ffff */
.L_x_1532:
        /* <DEDUP_REMOVED lines=8> */
.L_x_1868:
[----:B------:R-:W-:Y:S05]  /*28ad0*/  BSYNC B1 ;  /* 0x0000000000017941 */ /* 0x000fea0003800000 */
.L_x_1867:
[----:B------:R-:W-:Y:S05]  /*28ae0*/  BRA `(.L_x_1869) ;  /* 0xfffffe6400107947 */ /* 0x000fea000383ffff */
.L_x_1533:
        /* <DEDUP_REMOVED lines=8> */
.L_x_1871:
[----:B------:R-:W-:Y:S05]  /*28b70*/  BSYNC B1 ;  /* 0x0000000000017941 */ /* 0x000fea0003800000 */
.L_x_1870:
[----:B------:R-:W-:Y:S05]  /*28b80*/  BRA `(.L_x_1872) ;  /* 0xfffffe6000f47947 */ /* 0x000fea000383ffff */
.L_x_1534:
        /* <DEDUP_REMOVED lines=8> */
.L_x_1874:
[----:B------:R-:W-:Y:S05]  /*28c10*/  BSYNC B1 ;  /* 0x0000000000017941 */ /* 0x000fea0003800000 */
.L_x_1873:
[----:B------:R-:W-:Y:S05]  /*28c20*/  BRA `(.L_x_1875) ;  /* 0xfffffe6000d87947 */ /* 0x000fea000383ffff */
.L_x_1535:
        /* <DEDUP_REMOVED lines=8> */
.L_x_1877:
[----:B------:R-:W-:Y:S05]  /*28cb0*/  BSYNC B1 ;  /* 0x0000000000017941 */ /* 0x000fea0003800000 */
.L_x_1876:
[----:B------:R-:W-:Y:S05]  /*28cc0*/  BRA `(.L_x_1878) ;  /* 0xfffffe6000c07947 */ /* 0x000fea000383ffff */
.L_x_1537:
[----:B0-----:R0:W1:Y:S02]  /*28cd0*/  SYNCS.PHASECHK.TRANS64.TRYWAIT P4, [R16+URZ+0x30800], R9 ;  /* 0x03080009100075a7 */ /* 0x001064000808017f */
[----:B-1----:R-:W-:Y:S05]  /*28ce0*/  @!P4 NANOSLEEP.SYNCS 0x989680 ;  /* 0x009896800000c95d */ /* 0x002fea0003900000 */
[----:B------:R-:W1:Y:S02]  /*28cf0*/  @!P4 SYNCS.PHASECHK.TRANS64 P4, [R16+URZ+0x30800], R9 ;  /* 0x030800091000c5a7 */ /* 0x000e64000808007f */
[----:B-1----:R-:W-:Y:S05]  /*28d00*/  @!P4 BRA `(.L_x_1537) ;  /* 0xfffffffc00f0c947 */ /* 0x002fea000383ffff */
[----:B------:R-:W-:Y:S05]  /*28d10*/  BRA `(.L_x_1879) ;  /* 0xfffffe6400247947 */ /* 0x000fea000383ffff */
.L_x_1555:
[----:B-1----:R1:W2:Y:S02]  /*28d20*/  SYNCS.PHASECHK.TRANS64.TRYWAIT P2, [R5+URZ+0x30830], R0 ;  /* 0x03083000050075a7 */ /* 0x0022a4000804017f */
[----:B--2---:R-:W-:Y:S05]  /*28d30*/  @!P2 NANOSLEEP.SYNCS 0x989680 ;  /* 0x009896800000a95d */ /* 0x004fea0003900000 */
[----:B------:R-:W2:Y:S02]  /*28d40*/  @!P2 SYNCS.PHASECHK.TRANS64 P2, [R5+URZ+0x30830], R0 ;  /* 0x030830000500a5a7 */ /* 0x000ea4000804007f */
[----:B--2---:R-:W-:Y:S05]  /*28d50*/  @!P2 BRA `(.L_x_1555) ;  /* 0xfffffffc00f0a947 */ /* 0x004fea000383ffff */
[----:B------:R-:W-:Y:S05]  /*28d60*/  BRA `(.L_x_1554) ;  /* 0xfffffe9800547947 */ /* 0x000fea000383ffff */
.L_x_1575:
[----:B0-----:R0:W2:Y:S02]  /*28d70*/  SYNCS.PHASECHK.TRANS64.TRYWAIT P3, [R232+URZ+0x30830], R152 ;  /* 0x03083098e80075a7 */ /* 0x0010a4000806017f */
[----:B--2---:R-:W-:Y:S05]  /*28d80*/  @!P3 NANOSLEEP.SYNCS 0x989680 ;  /* 0x009896800000b95d */ /* 0x004fea0003900000 */
[----:B------:R-:W2:Y:S02]  /*28d90*/  @!P3 SYNCS.PHASECHK.TRANS64 P3, [R232+URZ+0x30830], R152 ;  /* 0x03083098e800b5a7 */ /* 0x000ea4000806007f */
[----:B--2---:R-:W-:Y:S05]  /*28da0*/  @!P3 BRA `(.L_x_1575) ;  /* 0xfffffffc00f0b947 */ /* 0x004fea000383ffff */
[----:B------:R-:W-:Y:S05]  /*28db0*/  BRA `(.L_x_1574) ;  /* 0xfffffec000b47947 */ /* 0x000fea000383ffff */
.L_x_1580:
[----:B-1----:R1:W2:Y:S02]  /*28dc0*/  SYNCS.PHASECHK.TRANS64.TRYWAIT P3, [R0+URZ+0x30850], R2 ;  /* 0x03085002000075a7 */ /* 0x0022a4000806017f */
[----:B--2---:R-:W-:Y:S05]  /*28dd0*/  @!P3 NANOSLEEP.SYNCS 0x989680 ;  /* 0x009896800000b95d */ /* 0x004fea0003900000 */
[----:B------:R-:W2:Y:S02]  /*28de0*/  @!P3 SYNCS.PHASECHK.TRANS64 P3, [R0+URZ+0x30850], R2 ;  /* 0x030850020000b5a7 */ /* 0x000ea4000806007f */
[----:B--2---:R-:W-:Y:S05]  /*28df0*/  @!P3 BRA `(.L_x_1580) ;  /* 0xfffffffc00f0b947 */ /* 0x004fea000383ffff */
[----:B------:R-:W-:Y:S05]  /*28e00*/  BRA `(.L_x_1579) ;  /* 0xfffffed000fc7947 */ /* 0x000fea000383ffff */
.L_x_1600:
[----:B-1----:R1:W2:Y:S02]  /*28e10*/  SYNCS.PHASECHK.TRANS64.TRYWAIT P2, [R4+URZ+0x30830], R5 ;  /* 0x03083005040075a7 */ /* 0x0022a4000804017f */
[----:B--2---:R-:W-:Y:S05]  /*28e20*/  @!P2 NANOSLEEP.SYNCS 0x989680 ;  /* 0x009896800000a95d */ /* 0x004fea0003900000 */
[----:B------:R-:W2:Y:S02]  /*28e30*/  @!P2 SYNCS.PHASECHK.TRANS64 P2, [R4+URZ+0x30830], R5 ;  /* 0x030830050400a5a7 */ /* 0x000ea4000804007f */
[----:B--2---:R-:W-:Y:S05]  /*28e40*/  @!P2 BRA `(.L_x_1600) ;  /* 0xfffffffc00f0a947 */ /* 0x004fea000383ffff */
[----:B------:R-:W-:Y:S05]  /*28e50*/  BRA `(.L_x_1599) ;  /* 0xfffffeec00e07947 */ /* 0x000fea000383ffff */
.L_x_1605:
[----:B-1----:R1:W2:Y:S02]  /*28e60*/  SYNCS.PHASECHK.TRANS64.TRYWAIT P2, [R232+URZ+0x30850], R0 ;  /* 0x03085000e80075a7 */ /* 0x0022a4000804017f */
[----:B--2---:R-:W-:Y:S05]  /*28e70*/  @!P2 NANOSLEEP.SYNCS 0x989680 ;  /* 0x009896800000a95d */ /* 0x004fea0003900000 */
[----:B------:R-:W2:Y:S02]  /*28e80*/  @!P2 SYNCS.PHASECHK.TRANS64 P2, [R232+URZ+0x30850], R0 ;  /* 0x03085000e800a5a7 */ /* 0x000ea4000804007f */
[----:B--2---:R-:W-:Y:S05]  /*28e90*/  @!P2 BRA `(.L_x_1605) ;  /* 0xfffffffc00f0a947 */ /* 0x004fea000383ffff */
[----:B------:R-:W-:Y:S05]  /*28ea0*/  BRA `(.L_x_1604) ;  /* 0xffffff0000287947 */ /* 0x000fea000383ffff */
.L_x_1613:
[----:B-1----:R1:W2:Y:S02]  /*28eb0*/  SYNCS.PHASECHK.TRANS64.TRYWAIT P2, [R233+URZ+0x30830], R4 ;  /* 0x03083004e90075a7 */ /* 0x0022a4000804017f */
[----:B--2---:R-:W-:Y:S05]  /*28ec0*/  @!P2 NANOSLEEP.SYNCS 0x989680 ;  /* 0x009896800000a95d */ /* 0x004fea0003900000 */
[----:B------:R-:W2:Y:S02]  /*28ed0*/  @!P2 SYNCS.PHASECHK.TRANS64 P2, [R233+URZ+0x30830], R4 ;  /* 0x03083004e900a5a7 */ /* 0x000ea4000804007f */
[----:B--2---:R-:W-:Y:S05]  /*28ee0*/  @!P2 BRA `(.L_x_1613) ;  /* 0xfffffffc00f0a947 */ /* 0x004fea000383ffff */
[----:B------:R-:W-:Y:S05]  /*28ef0*/  BRA `(.L_x_1612) ;  /* 0xffffff0c00e87947 */ /* 0x000fea000383ffff */
.L_x_1618:
[----:B-1----:R1:W2:Y:S02]  /*28f00*/  SYNCS.PHASECHK.TRANS64.TRYWAIT P2, [R0+URZ+0x30850], R2 ;  /* 0x03085002000075a7 */ /* 0x0022a4000804017f */
[----:B--2---:R-:W-:Y:S05]  /*28f10*/  @!P2 NANOSLEEP.SYNCS 0x989680 ;  /* 0x009896800000a95d */ /* 0x004fea0003900000 */
[----:B------:R-:W2:Y:S02]  /*28f20*/  @!P2 SYNCS.PHASECHK.TRANS64 P2, [R0+URZ+0x30850], R2 ;  /* 0x030850020000a5a7 */ /* 0x000ea4000804007f */
[----:B--2---:R-:W-:Y:S05]  /*28f30*/  @!P2 BRA `(.L_x_1618) ;  /* 0xfffffffc00f0a947 */ /* 0x004fea000383ffff */
[----:B------:R-:W-:Y:S05]  /*28f40*/  BRA `(.L_x_1617) ;  /* 0xffffff2000347947 */ /* 0x000fea000383ffff */
.L_x_1632:
[----:B-1----:R1:W2:Y:S02]  /*28f50*/  SYNCS.PHASECHK.TRANS64.TRYWAIT P0, [R11+URZ+0x30850], R2 ;  /* 0x030850020b0075a7 */ /* 0x0022a4000800017f */
[----:B--2---:R-:W-:Y:S05]  /*28f60*/  @!P0 NANOSLEEP.SYNCS 0x989680 ;  /* 0x009896800000895d */ /* 0x004fea0003900000 */
[----:B------:R-:W2:Y:S02]  /*28f70*/  @!P0 SYNCS.PHASECHK.TRANS64 P0, [R11+URZ+0x30850], R2 ;  /* 0x030850020b0085a7 */ /* 0x000ea4000800007f */
[----:B--2---:R-:W-:Y:S05]  /*28f80*/  @!P0 BRA `(.L_x_1632) ;  /* 0xfffffffc00f08947 */ /* 0x004fea000383ffff */
[----:B------:R-:W-:Y:S05]  /*28f90*/  BRA `(.L_x_1631) ;  /* 0xffffff4000607947 */ /* 0x000fea000383ffff */
.L_x_1674:
[----:B------:R-:W1:Y:S01]  /*28fa0*/  S2R R9, SR_TID.X ;  /* 0x0000000000097919 */ /* 0x000e620000002100 */
[----:B------:R-:W-:Y:S01]  /*28fb0*/  BSSY B1, `(.L_x_1880) ;  /* 0x000000a000017945 */ /* 0x000fe20003800000 */
[----:B------:R-:W-:Y:S01]  /*28fc0*/  MOV R12, RZ ;  /* 0x000000ff000c7202 */ /* 0x000fe20000000f00 */
[----:B0-----:R-:W-:Y:S02]  /*28fd0*/  IMAD.MOV.U32 R11, RZ, RZ, 0x1f ;  /* 0x0000001fff0b7424 */ /* 0x001fe400078e00ff */
[----:B------:R-:W-:Y:S01]  /*28fe0*/  IMAD.MOV.U32 R15, RZ, RZ, -0x1 ;  /* 0xffffffffff0f7424 */ /* 0x000fe200078e00ff */
[----:B-1----:R-:W-:-:S04]  /*28ff0*/  SHF.R.U32.HI R9, RZ, 0x5, R9 ;  /* 0x00000005ff097819 */ /* 0x002fc80000011609 */
[----:B------:R-:W-:-:S05]  /*29000*/  LOP3.LUT R9, R9, 0x3, RZ, 0xc0, !PT ;  /* 0x0000000309097812 */ /* 0x000fca00078ec0ff */
[----:B------:R-:W-:-:S07]  /*29010*/  IMAD.MOV.U32 R13, RZ, RZ, R9 ;  /* 0x000000ffff0d7224 */ /* 0x000fce00078e0009 */
[----:B------:R-:W-:Y:S05]  /*29020*/  WARPSYNC.COLLECTIVE R15, `(.L_x_1881) ;  /* 0x000000000f087348 */ /* 0x000fea0003c00000 */
[----:B------:R0:W1:Y:S02]  /*29030*/  SHFL.IDX P6, R14, R13, R12, R11 ;  /* 0x0000000c0d0e7389 */ /* 0x00006400000c000b */
[----:B01----:R-:W-:Y:S01]  /*29040*/  ENDCOLLECTIVE ;  /* 0x000000000000791b */ /* 0x003fe20003800000 */
.L_x_1881:
[----:B------:R-:W-:Y:S05]  /*29050*/  BSYNC B1 ;  /* 0x0000000000017941 */ /* 0x000fea0003800000 */
.L_x_1880:
[----:B------:R-:W-:Y:S05]  /*29060*/  BRA `(.L_x_1882) ;  /* 0xffffff8c00b47947 */ /* 0x000fea000383ffff */
.L_x_1675:
[----:B------:R-:W-:Y:S01]  /*29070*/  BSSY B1, `(.L_x_1883) ;  /* 0x0000006000017945 */ /* 0x000fe20003800000 */
[----:B------:R-:W-:-:S07]  /*29080*/  IMAD.MOV.U32 R15, RZ, RZ, -0x1 ;  /* 0xffffffffff0f7424 */ /* 0x000fce00078e00ff */
[----:B0-----:R-:W-:Y:S05]  /*29090*/  WARPSYNC.COLLECTIVE R15, `(.L_x_1884) ;  /* 0x000000000f0c7348 */ /* 0x001fea0003c00000 */
[----:B------:R-:W-:Y:S02]  /*290a0*/  ELECT P6, UR62, PT ;  /* 0x00000000003e782f */ /* 0x000fe400038c0000 */
[----:B------:R-:W-:Y:S01]  /*290b0*/  MOV R14, UR62 ;  /* 0x0000003e000e7c02 */ /* 0x000fe20008000f00 */
[----:B0-----:R-:W-:Y:S10]  /*290c0*/  ENDCOLLECTIVE ;  /* 0x000000000000791b */ /* 0x001ff40003800000 */
.L_x_1884:
[----:B------:R-:W-:Y:S05]  /*290d0*/  BSYNC B1 ;  /* 0x0000000000017941 */ /* 0x000fea0003800000 */
.L_x_1883:
[----:B------:R-:W-:Y:S05]  /*290e0*/  BRA `(.L_x_1885) ;  /* 0xffffff8c00a07947 */ /* 0x000fea000383ffff */
.L_x_1677:
[----:B0-----:R0:W1:Y:S02]  /*290f0*/  SYNCS.PHASECHK.TRANS64.TRYWAIT P0, [R11+URZ+0x30820], R7 ;  /* 0x030820070b0075a7 */ /* 0x001064000800017f */
[----:B-1----:R-:W-:Y:S05]  /*29100*/  @!P0 NANOSLEEP.SYNCS 0x989680 ;  /* 0x009896800000895d */ /* 0x002fea0003900000 */
[----:B------:R-:W1:Y:S02]  /*29110*/  @!P0 SYNCS.PHASECHK.TRANS64 P0, [R11+URZ+0x30820], R7 ;  /* 0x030820070b0085a7 */ /* 0x000e64000800007f */
[----:B-1----:R-:W-:Y:S05]  /*29120*/  @!P0 BRA `(.L_x_1677) ;  /* 0xfffffffc00f08947 */ /* 0x002fea000383ffff */
[----:B------:R-:W-:Y:S05]  /*29130*/  BRA `(.L_x_1886) ;  /* 0xffffff8c00bc7947 */ /* 0x000fea000383ffff */
.L_x_1680:
[----:B0-----:R0:W1:Y:S02]  /*29140*/  SYNCS.PHASECHK.TRANS64.TRYWAIT P0, [R7+URZ+0x308a0], R9 ;  /* 0x0308a009070075a7 */ /* 0x001064000800017f */
[----:B-1----:R-:W-:Y:S05]  /*29150*/  @!P0 NANOSLEEP.SYNCS 0x989680 ;  /* 0x009896800000895d */ /* 0x002fea0003900000 */
[----:B------:R-:W1:Y:S02]  /*29160*/  @!P0 SYNCS.PHASECHK.TRANS64 P0, [R7+URZ+0x308a0], R9 ;  /* 0x0308a009070085a7 */ /* 0x000e64000800007f */
[----:B-1----:R-:W-:Y:S05]  /*29170*/  @!P0 BRA `(.L_x_1680) ;  /* 0xfffffffc00f08947 */ /* 0x002fea000383ffff */
[----:B------:R-:W-:Y:S05]  /*29180*/  BRA `(.L_x_1887) ;  /* 0xffffff8c00cc7947 */ /* 0x000fea000383ffff */
.L_x_1682:
[----:B-1----:R1:W2:Y:S02]  /*29190*/  SYNCS.PHASECHK.TRANS64.TRYWAIT P0, [R7+URZ+0x308c0], R9 ;  /* 0x0308c009070075a7 */ /* 0x0022a4000800017f */
[----:B--2---:R-:W-:Y:S05]  /*291a0*/  @!P0 NANOSLEEP.SYNCS 0x989680 ;  /* 0x009896800000895d */ /* 0x004fea0003900000 */
[----:B------:R-:W2:Y:S02]  /*291b0*/  @!P0 SYNCS.PHASECHK.TRANS64 P0, [R7+URZ+0x308c0], R9 ;  /* 0x0308c009070085a7 */ /* 0x000ea4000800007f */
[----:B--2---:R-:W-:Y:S05]  /*291c0*/  @!P0 BRA `(.L_x_1682) ;  /* 0xfffffffc00f08947 */ /* 0x004fea000383ffff */
[----:B------:R-:W-:Y:S05]  /*291d0*/  BRA `(.L_x_1888) ;  /* 0xffffff90006c7947 */ /* 0x000fea000383ffff */
.L_x_1686:
[----:B0-----:R0:W1:Y:S02]  /*291e0*/  SYNCS.PHASECHK.TRANS64.TRYWAIT P0, [R7+URZ+0x308a0], R8 ;  /* 0x0308a008070075a7 */ /* 0x001064000800017f */
[----:B-1----:R-:W-:Y:S05]  /*291f0*/  @!P0 NANOSLEEP.SYNCS 0x989680 ;  /* 0x009896800000895d */ /* 0x002fea0003900000 */
[----:B------:R-:W1:Y:S02]  /*29200*/  @!P0 SYNCS.PHASECHK.TRANS64 P0, [R7+URZ+0x308a0], R8 ;  /* 0x0308a008070085a7 */ /* 0x000e64000800007f */
[----:B-1----:R-:W-:Y:S05]  /*29210*/  @!P0 BRA `(.L_x_1686) ;  /* 0xfffffffc00f08947 */ /* 0x002fea000383ffff */
[----:B------:R-:W-:Y:S05]  /*29220*/  BRA `(.L_x_1889) ;  /* 0xffffff9400547947 */ /* 0x000fea000383ffff */
.L_x_1688:
[----:B-1----:R1:W2:Y:S02]  /*29230*/  SYNCS.PHASECHK.TRANS64.TRYWAIT P1, [R7+URZ+0x308c0], R8 ;  /* 0x0308c008070075a7 */ /* 0x0022a4000802017f */
[----:B--2---:R-:W-:Y:S05]  /*29240*/  @!P1 NANOSLEEP.SYNCS 0x989680 ;  /* 0x009896800000995d */ /* 0x004fea0003900000 */
[----:B------:R-:W2:Y:S02]  /*29250*/  @!P1 SYNCS.PHASECHK.TRANS64 P1, [R7+URZ+0x308c0], R8 ;  /* 0x0308c008070095a7 */ /* 0x000ea4000802007f */
[----:B--2---:R-:W-:Y:S05]  /*29260*/  @!P1 BRA `(.L_x_1688) ;  /* 0xfffffffc00f09947 */ /* 0x004fea000383ffff */
[----:B------:R-:W-:Y:S05]  /*29270*/  BRA `(.L_x_1890) ;  /* 0xffffff9400f07947 */ /* 0x000fea000383ffff */
.L_x_1709:
[----:B------:R-:W0:Y:S01]  /*29280*/  S2R R7, SR_TID.X ;  /* 0x0000000000077919 */ /* 0x000e220000002100 */
[----:B------:R-:W-:Y:S01]  /*29290*/  BSSY B0, `(.L_x_1891) ;  /* 0x000000a000007945 */ /* 0x000fe20003800000 */
[----:B------:R-:W-:Y:S02]  /*292a0*/  IMAD.MOV.U32 R12, RZ, RZ, RZ ;  /* 0x000000ffff0c7224 */ /* 0x000fe400078e00ff */
[----:B------:R-:W-:Y:S02]  /*292b0*/  IMAD.MOV.U32 R11, RZ, RZ, 0x1f ;  /* 0x0000001fff0b7424 */ /* 0x000fe400078e00ff */
[----:B------:R-:W-:Y:S01]  /*292c0*/  IMAD.MOV.U32 R15, RZ, RZ, -0x1 ;  /* 0xffffffffff0f7424 */ /* 0x000fe200078e00ff */
[----:B0-----:R-:W-:-:S04]  /*292d0*/  SHF.R.U32.HI R7, RZ, 0x5, R7 ;  /* 0x00000005ff077819 */ /* 0x001fc80000011607 */
[----:B------:R-:W-:-:S04]  /*292e0*/  LOP3.LUT R7, R7, 0x3, RZ, 0xc0, !PT ;  /* 0x0000000307077812 */ /* 0x000fc800078ec0ff */
[----:B------:R-:W-:-:S07]  /*292f0*/  MOV R13, R7 ;  /* 0x00000007000d7202 */ /* 0x000fce0000000f00 */
[----:B------:R-:W-:Y:S05]  /*29300*/  WARPSYNC.COLLECTIVE R15, `(.L_x_1892) ;  /* 0x000000000f087348 */ /* 0x000fea0003c00000 */
[----:B------:R0:W1:Y:S02]  /*29310*/  SHFL.IDX P6, R14, R13, R12, R11 ;  /* 0x0000000c0d0e7389 */ /* 0x00006400000c000b */
[----:B01----:R-:W-:Y:S01]  /*29320*/  ENDCOLLECTIVE ;  /* 0x000000000000791b */ /* 0x003fe20003800000 */
.L_x_1892:
[----:B------:R-:W-:Y:S05]  /*29330*/  BSYNC B0 ;  /* 0x0000000000007941 */ /* 0x000fea0003800000 */
.L_x_1891:
[----:B------:R-:W-:Y:S05]  /*29340*/  BRA `(.L_x_1893) ;  /* 0xffffffa800187947 */ /* 0x000fea000383ffff */
.L_x_1710:
[----:B------:R-:W-:Y:S01]  /*29350*/  BSSY B0, `(.L_x_1894) ;  /* 0x0000006000007945 */ /* 0x000fe20003800000 */
[----:B------:R-:W-:-:S07]  /*29360*/  MOV R15, 0xffffffff ;  /* 0xffffffff000f7802 */ /* 0x000fce0000000f00 */
[----:B------:R-:W-:Y:S05]  /*29370*/  WARPSYNC.COLLECTIVE R15, `(.L_x_1895) ;  /* 0x000000000f0c7348 */ /* 0x000fea0003c00000 */
[----:B------:R-:W-:Y:S02]  /*29380*/  ELECT P6, UR62, PT ;  /* 0x00000000003e782f */ /* 0x000fe400038c0000 */
[----:B------:R-:W-:Y:S01]  /*29390*/  MOV R14, UR62 ;  /* 0x0000003e000e7c02 */ /* 0x000fe20008000f00 */
[----:B------:R-:W-:Y:S10]  /*293a0*/  ENDCOLLECTIVE ;  /* 0x000000000000791b */ /* 0x000ff40003800000 */
.L_x_1895:
[----:B------:R-:W-:Y:S05]  /*293b0*/  BSYNC B0 ;  /* 0x0000000000007941 */ /* 0x000fea0003800000 */
.L_x_1894:
[----:B------:R-:W-:Y:S05]  /*293c0*/  BRA `(.L_x_1896) ;  /* 0xffffffa800087947 */ /* 0x000fea000383ffff */
.L_x_1713:
[----:B0-----:R0:W1:Y:S02]  /*293d0*/  SYNCS.PHASECHK.TRANS64.TRYWAIT P0, [R7+URZ+0x30840], R10 ;  /* 0x0308400a070075a7 */ /* 0x001064000800017f */
[----:B-1----:R-:W-:Y:S05]  /*293e0*/  @!P0 NANOSLEEP.SYNCS 0x989680 ;  /* 0x009896800000895d */ /* 0x002fea0003900000 */
[----:B------:R-:W1:Y:S02]  /*293f0*/  @!P0 SYNCS.PHASECHK.TRANS64 P0, [R7+URZ+0x30840], R10 ;  /* 0x0308400a070085a7 */ /* 0x000e64000800007f */
[----:B-1----:R-:W-:Y:S05]  /*29400*/  @!P0 BRA `(.L_x_1713) ;  /* 0xfffffffc00f08947 */ /* 0x002fea000383ffff */
[----:B------:R-:W-:Y:S05]  /*29410*/  BRA `(.L_x_1897) ;  /* 0xffffffa800707947 */ /* 0x000fea000383ffff */
.L_x_1716:
        /* <DEDUP_REMOVED lines=8> */
.L_x_1724:
[----:B0-----:R0:W1:Y:S02]  /*294a0*/  SYNCS.PHASECHK.TRANS64.TRYWAIT P0, [R3+URZ+0x30840], R8 ;  /* 0x03084008030075a7 */ /* 0x001064000800017f */
[----:B-1----:R-:W-:Y:S05]  /*294b0*/  @!P0 NANOSLEEP.SYNCS 0x989680 ;  /* 0x009896800000895d */ /* 0x002fea0003900000 */
[----:B------:R-:W1:Y:S02]  /*294c0*/  @!P0 SYNCS.PHASECHK.TRANS64 P0, [R3+URZ+0x30840], R8 ;  /* 0x03084008030085a7 */ /* 0x000e64000800007f */
[----:B-1----:R-:W-:Y:S05]  /*294d0*/  @!P0 BRA `(.L_x_1724) ;  /* 0xfffffffc00f08947 */ /* 0x002fea000383ffff */
[----:B------:R-:W-:Y:S05]  /*294e0*/  BRA `(.L_x_1899) ;  /* 0xffffffb000ac7947 */ /* 0x000fea000383ffff */
.L_x_1726:
[----:B0-----:R0:W1:Y:S02]  /*294f0*/  SYNCS.PHASECHK.TRANS64.TRYWAIT P0, [R3+URZ+0x30860], R8 ;  /* 0x03086008030075a7 */ /* 0x001064000800017f */
[----:B-1----:R-:W-:Y:S05]  /*29500*/  @!P0 NANOSLEEP.SYNCS 0x989680 ;  /* 0x009896800000895d */ /* 0x002fea0003900000 */
[----:B------:R-:W1:Y:S02]  /*29510*/  @!P0 SYNCS.PHASECHK.TRANS64 P0, [R3+URZ+0x30860], R8 ;  /* 0x03086008030085a7 */ /* 0x000e64000800007f */
[----:B-1----:R-:W-:Y:S05]  /*29520*/  @!P0 BRA `(.L_x_1726) ;  /* 0xfffffffc00f08947 */ /* 0x002fea000383ffff */
[----:B------:R-:W-:Y:S05]  /*29530*/  BRA `(.L_x_1900) ;  /* 0xffffffb400687947 */ /* 0x000fea000383ffff */
.L_x_1732:
[----:B-1----:R1:W2:Y:S02]  /*29540*/  SYNCS.PHASECHK.TRANS64.TRYWAIT P0, [R2+URZ+0x30840], R3 ;  /* 0x03084003020075a7 */ /* 0x0022a4000800017f */
[----:B--2---:R-:W-:Y:S05]  /*29550*/  @!P0 NANOSLEEP.SYNCS 0x989680 ;  /* 0x009896800000895d */ /* 0x004fea0003900000 */
[----:B------:R-:W2:Y:S02]  /*29560*/  @!P0 SYNCS.PHASECHK.TRANS64 P0, [R2+URZ+0x30840], R3 ;  /* 0x03084003020085a7 */ /* 0x000ea4000800007f */
[----:B--2---:R-:W-:Y:S05]  /*29570*/  @!P0 BRA `(.L_x_1732) ;  /* 0xfffffffc00f08947 */ /* 0x004fea000383ffff */
[----:B------:R-:W-:Y:S05]  /*29580*/  BRA `(.L_x_1901) ;  /* 0xffffffb800f87947 */ /* 0x000fea000383ffff */
.L_x_1734:
[----:B0-----:R0:W1:Y:S02]  /*29590*/  SYNCS.PHASECHK.TRANS64.TRYWAIT P0, [R2+URZ+0x30860], R3 ;  /* 0x03086003020075a7 */ /* 0x001064000800017f */
[----:B-1----:R-:W-:Y:S05]  /*295a0*/  @!P0 NANOSLEEP.SYNCS 0x989680 ;  /* 0x009896800000895d */ /* 0x002fea0003900000 */
[----:B------:R-:W1:Y:S02]  /*295b0*/  @!P0 SYNCS.PHASECHK.TRANS64 P0, [R2+URZ+0x30860], R3 ;  /* 0x03086003020085a7 */ /* 0x000e64000800007f */
[----:B-1----:R-:W-:Y:S05]  /*295c0*/  @!P0 BRA `(.L_x_1734) ;  /* 0xfffffffc00f08947 */ /* 0x002fea000383ffff */
[----:B------:R-:W-:Y:S05]  /*295d0*/  BRA `(.L_x_1902) ;  /* 0xffffffbc00b47947 */ /* 0x000fea000383ffff */
.L_x_1740:
[----:B--2---:R2:W3:Y:S02]  /*295e0*/  SYNCS.PHASECHK.TRANS64.TRYWAIT P0, [R2+URZ+0x30840], R3 ;  /* 0x03084003020075a7 */ /* 0x0044e4000800017f */
[----:B---3--:R-:W-:Y:S05]  /*295f0*/  @!P0 NANOSLEEP.SYNCS 0x989680 ;  /* 0x009896800000895d */ /* 0x008fea0003900000 */
[----:B------:R-:W3:Y:S02]  /*29600*/  @!P0 SYNCS.PHASECHK.TRANS64 P0, [R2+URZ+0x30840], R3 ;  /* 0x03084003020085a7 */ /* 0x000ee4000800007f */
[----:B---3--:R-:W-:Y:S05]  /*29610*/  @!P0 BRA `(.L_x_1740) ;  /* 0xfffffffc00f08947 */ /* 0x008fea000383ffff */
[----:B------:R-:W-:Y:S05]  /*29620*/  BRA `(.L_x_1903) ;  /* 0xffffffc400187947 */ /* 0x000fea000383ffff */
.L_x_1742:
[----:B0-----:R0:W1:Y:S02]  /*29630*/  SYNCS.PHASECHK.TRANS64.TRYWAIT P0, [R2+URZ+0x30860], R9 ;  /* 0x03086009020075a7 */ /* 0x001064000800017f */
[----:B-1----:R-:W-:Y:S05]  /*29640*/  @!P0 NANOSLEEP.SYNCS 0x989680 ;  /* 0x009896800000895d */ /* 0x002fea0003900000 */
[----:B------:R-:W1:Y:S02]  /*29650*/  @!P0 SYNCS.PHASECHK.TRANS64 P0, [R2+URZ+0x30860], R9 ;  /* 0x03086009020085a7 */ /* 0x000e64000800007f */
[----:B-1----:R-:W-:Y:S05]  /*29660*/  @!P0 BRA `(.L_x_1742) ;  /* 0xfffffffc00f08947 */ /* 0x002fea000383ffff */
[----:B------:R-:W-:Y:S05]  /*29670*/  BRA `(.L_x_1904) ;  /* 0xffffffc400d07947 */ /* 0x000fea000383ffff */
.L_x_1750:
[----:B-1----:R1:W2:Y:S02]  /*29680*/  SYNCS.PHASECHK.TRANS64.TRYWAIT P0, [R3+URZ+0x30860], R2 ;  /* 0x03086002030075a7 */ /* 0x0022a4000800017f */
[----:B--2---:R-:W-:Y:S05]  /*29690*/  @!P0 NANOSLEEP.SYNCS 0x989680 ;  /* 0x009896800000895d */ /* 0x004fea0003900000 */
[----:B------:R-:W2:Y:S02]  /*296a0*/  @!P0 SYNCS.PHASECHK.TRANS64 P0, [R3+URZ+0x30860], R2 ;  /* 0x03086002030085a7 */ /* 0x000ea4000800007f */
[----:B--2---:R-:W-:Y:S05]  /*296b0*/  @!P0 BRA `(.L_x_1750) ;  /* 0xfffffffc00f08947 */ /* 0x004fea000383ffff */
[----:B------:R-:W-:Y:S05]  /*296c0*/  BRA `(.L_x_1905) ;  /* 0xffffffcc001c7947 */ /* 0x000fea000383ffff */
.L_x_1753:
[----:B------:R-:W-:Y:S01]  /*296d0*/  BSSY B0, `(.L_x_1906) ;  /* 0x0000008000007945 */ /* 0x000fe20003800000 */
[----:B------:R-:W-:Y:S01]  /*296e0*/  IMAD.MOV.U32 R13, RZ, RZ, R16 ;  /* 0x000000ffff0d7224 */ /* 0x000fe200078e0010 */
[----:B0-----:R-:W-:Y:S01]  /*296f0*/  MOV R15, 0xffffffff ;  /* 0xffffffff000f7802 */ /* 0x001fe20000000f00 */
[----:B------:R-:W-:Y:S02]  /*29700*/  IMAD.MOV.U32 R12, RZ, RZ, RZ ;  /* 0x000000ffff0c7224 */ /* 0x000fe400078e00ff */
[----:B------:R-:W-:-:S07]  /*29710*/  IMAD.MOV.U32 R11, RZ, RZ, 0x1f ;  /* 0x0000001fff0b7424 */ /* 0x000fce00078e00ff */
[----:B-123--:R-:W-:Y:S05]  /*29720*/  WARPSYNC.COLLECTIVE R15, `(.L_x_1907) ;  /* 0x000000000f087348 */ /* 0x00efea0003c00000 */
[----:B------:R0:W4:Y:S02]  /*29730*/  SHFL.IDX P6, R14, R13, R12, R11 ;  /* 0x0000000c0d0e7389 */ /* 0x00012400000c000b */
[----:B01234-:R-:W-:Y:S01]  /*29740*/  ENDCOLLECTIVE ;  /* 0x000000000000791b */ /* 0x01ffe20003800000 */
.L_x_1907:
[----:B------:R-:W-:Y:S05]  /*29750*/  BSYNC B0 ;  /* 0x0000000000007941 */ /* 0x000fea0003800000 */
.L_x_1906:
[----:B------:R-:W-:Y:S01]  /*29760*/  IMAD.MOV.U32 R13, RZ, RZ, R16 ;  /* 0x000000ffff0d7224 */ /* 0x000fe200078e0010 */
[----:B------:R-:W-:Y:S01]  /*29770*/  MOV R11, 0x1f ;  /* 0x0000001f000b7802 */ /* 0x000fe20000000f00 */
[----:B------:R-:W-:Y:S02]  /*29780*/  IMAD.MOV.U32 R12, RZ, RZ, 0x1 ;  /* 0x00000001ff0c7424 */ /* 0x000fe400078e00ff */
[----:B------:R-:W-:Y:S02]  /*29790*/  IMAD.MOV.U32 R15, RZ, RZ, -0x1 ;  /* 0xffffffffff0f7424 */ /* 0x000fe400078e00ff */
[----:B------:R-:W-:-:S07]  /*297a0*/  IMAD.MOV.U32 R4, RZ, RZ, R14 ;  /* 0x000000ffff047224 */ /* 0x000fce00078e000e */
[----:B------:R-:W-:Y:S05]  /*297b0*/  WARPSYNC.COLLECTIVE R15, `(.L_x_1908) ;  /* 0x000000000f087348 */ /* 0x000fea0003c00000 */
[----:B------:R0:W1:Y:S02]  /*297c0*/  SHFL.IDX P6, R14, R13, R12, R11 ;  /* 0x0000000c0d0e7389 */ /* 0x00006400000c000b */
[----:B01----:R-:W-:Y:S01]  /*297d0*/  ENDCOLLECTIVE ;  /* 0x000000000000791b */ /* 0x003fe20003800000 */
.L_x_1908:
[----:B------:R-:W-:Y:S01]  /*297e0*/  IMAD.MOV.U32 R16, RZ, RZ, R14 ;  /* 0x000000ffff107224 */ /* 0x000fe200078e000e */
[----:B------:R-:W-:Y:S06]  /*297f0*/  BRA `(.L_x_1909) ;  /* 0xffffffcc00d87947 */ /* 0x000fec000383ffff */
.L_x_1756:
[----:B------:R-:W-:Y:S01]  /*29800*/  BSSY B0, `(.L_x_1910) ;  /* 0x0000008000007945 */ /* 0x000fe20003800000 */
[----:B-----5:R-:W-:Y:S01]  /*29810*/  IMAD.MOV.U32 R13, RZ, RZ, R17 ;  /* 0x000000ffff0d7224 */ /* 0x020fe200078e0011 */
[----:B------:R-:W-:Y:S01]  /*29820*/  MOV R12, 0x1 ;  /* 0x00000001000c7802 */ /* 0x000fe20000000f00 */
[----:B0-----:R-:W-:Y:S02]  /*29830*/  IMAD.MOV.U32 R11, RZ, RZ, RZ ;  /* 0x000000ffff0b7224 */ /* 0x001fe400078e00ff */
[----:B------:R-:W-:-:S07]  /*29840*/  IMAD.MOV.U32 R15, RZ, RZ, -0x1 ;  /* 0xffffffffff0f7424 */ /* 0x000fce00078e00ff */
[----:B-1-34-:R-:W-:Y:S05]  /*29850*/  WARPSYNC.COLLECTIVE R15, `(.L_x_1911) ;  /* 0x000000000f087348 */ /* 0x01afea0003c00000 */
[----:B------:R0:W2:Y:S02]  /*29860*/  SHFL.UP P6, R14, R13, R12, R11 ;  /* 0x0400000c0d0e7389 */ /* 0x0000a400000c000b */
[----:B01234-:R-:W-:Y:S01]  /*29870*/  ENDCOLLECTIVE ;  /* 0x000000000000791b */ /* 0x01ffe20003800000 */
.L_x_1911:
[----:B------:R-:W-:Y:S05]  /*29880*/  BSYNC B0 ;  /* 0x0000000000007941 */ /* 0x000fea0003800000 */
.L_x_1910:
[C---:B------:R-:W-:Y:S01]  /*29890*/  ISETP.NE.AND P0, PT, R7.reuse, RZ, PT ;  /* 0x000000ff0700720c */ /* 0x040fe20003f05270 */
[----:B------:R-:W-:Y:S01]  /*298a0*/  IMAD.MOV.U32 R11, RZ, RZ, RZ ;  /* 0x000000ffff0b7224 */ /* 0x000fe200078e00ff */
[----:B------:R-:W-:Y:S01]  /*298b0*/  MOV R12, 0x2 ;  /* 0x00000002000c7802 */ /* 0x000fe20000000f00 */
[----:B------:R-:W-:Y:S01]  /*298c0*/  IMAD.MOV.U32 R15, RZ, RZ, -0x1 ;  /* 0xffffffffff0f7424 */ /* 0x000fe200078e00ff */
[----:B------:R-:W-:Y:S02]  /*298d0*/  SEL R14, R14, RZ, P0 ;  /* 0x000000ff0e0e7207 */ /* 0x000fe40000000000 */
[----:B------:R-:W-:-:S03]  /*298e0*/  ISETP.GE.U32.AND P0, PT, R7, 0x2, PT ;  /* 0x000000020700780c */ /* 0x000fc60003f06070 */
[----:B------:R-:W-:-:S10]  /*298f0*/  IMAD.IADD R13, R17, 0x1, R14 ;  /* 0x00000001110d7824 */ /* 0x000fd400078e020e */
[----:B------:R-:W-:Y:S05]  /*29900*/  WARPSYNC.COLLECTIVE R15, `(.L_x_1912) ;  /* 0x000000000f087348 */ /* 0x000fea0003c00000 */
[----:B------:R0:W1:Y:S02]  /*29910*/  SHFL.UP P6, R14, R13, R12, R11 ;  /* 0x0400000c0d0e7389 */ /* 0x00006400000c000b */
[----:B01----:R-:W-:Y:S01]  /*29920*/  ENDCOLLECTIVE ;  /* 0x000000000000791b */ /* 0x003fe20003800000 */
.L_x_1912:
        /* <DEDUP_REMOVED lines=8> */
.L_x_1913:
[----:B------:R-:W-:Y:S02]  /*299b0*/  MOV R12, 0x8 ;  /* 0x00000008000c7802 */ /* 0x000fe40000000f00 */
[----:B------:R-:W-:Y:S02]  /*299c0*/  SEL R14, R14, RZ, P0 ;  /* 0x000000ff0e0e7207 */ /* 0x000fe40000000000 */
[----:B------:R-:W-:-:S03]  /*299d0*/  ISETP.GE.U32.AND P0, PT, R7, 0x8, PT ;  /* 0x000000080700780c */ /* 0x000fc60003f06070 */
[----:B------:R-:W-:-:S04]  /*299e0*/  IMAD.IADD R5, R3, 0x1, R14 ;  /* 0x0000000103057824 */ /* 0x000fc800078e020e */
[----:B------:R-:W-:-:S07]  /*299f0*/  IMAD.MOV.U32 R13, RZ, RZ, R5 ;  /* 0x000000ffff0d7224 */ /* 0x000fce00078e0005 */
[----:B------:R-:W-:Y:S05]  /*29a00*/  WARPSYNC.COLLECTIVE R15, `(.L_x_1914) ;  /* 0x000000000f087348 */ /* 0x000fea0003c00000 */
[----:B------:R0:W1:Y:S02]  /*29a10*/  SHFL.UP P6, R14, R13, R12, R11 ;  /* 0x0400000c0d0e7389 */ /* 0x00006400000c000b */
[----:B01----:R-:W-:Y:S01]  /*29a20*/  ENDCOLLECTIVE ;  /* 0x000000000000791b */ /* 0x003fe20003800000 */
.L_x_1914:
        /* <DEDUP_REMOVED lines=8> */
.L_x_1915:
        /* <DEDUP_REMOVED lines=8> */
.L_x_1916:
[----:B------:R-:W-:Y:S05]  /*29b30*/  BRA `(.L_x_1917) ;  /* 0xffffffcc00a07947 */ /* 0x000fea000383ffff */
.L_x_1761:
[----:B------:R-:W-:Y:S01]  /*29b40*/  BSSY B0, `(.L_x_1918) ;  /* 0x0000008000007945 */ /* 0x000fe20003800000 */
[----:B-----5:R-:W-:Y:S01]  /*29b50*/  MOV R13, R17 ;  /* 0x00000011000d7202 */ /* 0x020fe20000000f00 */
[----:B------:R-:W-:Y:S02]  /*29b60*/  IMAD.MOV.U32 R12, RZ, RZ, 0x1 ;  /* 0x00000001ff0c7424 */ /* 0x000fe400078e00ff */
[----:B------:R-:W-:Y:S02]  /*29b70*/  IMAD.MOV.U32 R11, RZ, RZ, RZ ;  /* 0x000000ffff0b7224 */ /* 0x000fe400078e00ff */
[----:B------:R-:W-:-:S07]  /*29b80*/  IMAD.MOV.U32 R15, RZ, RZ, -0x1 ;  /* 0xffffffffff0f7424 */ /* 0x000fce00078e00ff */
[----:B0-----:R-:W-:Y:S05]  /*29b90*/  WARPSYNC.COLLECTIVE R15, `(.L_x_1919) ;  /* 0x000000000f087348 */ /* 0x001fea0003c00000 */
[----:B------:R1:W2:Y:S02]  /*29ba0*/  SHFL.UP P6, R14, R13, R12, R11 ;  /* 0x0400000c0d0e7389 */ /* 0x0002a400000c000b */
[----:B012---:R-:W-:Y:S01]  /*29bb0*/  ENDCOLLECTIVE ;  /* 0x000000000000791b */ /* 0x007fe20003800000 */
.L_x_1919:
[----:B------:R-:W-:Y:S05]  /*29bc0*/  BSYNC B0 ;  /* 0x0000000000007941 */ /* 0x000fea0003800000 */
.L_x_1918:
[C---:B------:R-:W-:Y:S01]  /*29bd0*/  ISETP.NE.AND P0, PT, R7.reuse, RZ, PT ;  /* 0x000000ff0700720c */ /* 0x040fe20003f05270 */
[----:B------:R-:W-:Y:S02]  /*29be0*/  IMAD.MOV.U32 R12, RZ, RZ, 0x2 ;  /* 0x00000002ff0c7424 */ /* 0x000fe400078e00ff */
[----:B------:R-:W-:Y:S01]  /*29bf0*/  IMAD.MOV.U32 R11, RZ, RZ, RZ ;  /* 0x000000ffff0b7224 */ /* 0x000fe200078e00ff */
[----:B------:R-:W-:Y:S01]  /*29c00*/  SEL R14, R14, RZ, P0 ;  /* 0x000000ff0e0e7207 */ /* 0x000fe20000000000 */
[----:B------:R-:W-:Y:S01]  /*29c10*/  IMAD.MOV.U32 R15, RZ, RZ, -0x1 ;  /* 0xffffffffff0f7424 */ /* 0x000fe200078e00ff */
[----:B------:R-:W-:Y:S02]  /*29c20*/  ISETP.GE.U32.AND P0, PT, R7, 0x2, PT ;  /* 0x000000020700780c */ /* 0x000fe40003f06070 */
[----:B------:R-:W-:-:S11]  /*29c30*/  IADD3 R13, R17, R14, RZ ;  /* 0x0000000e110d7210 */ /* 0x000fd60007ffe0ff */
[----:B------:R-:W-:Y:S05]  /*29c40*/  WARPSYNC.COLLECTIVE R15, `(.L_x_1920) ;  /* 0x000000000f087348 */ /* 0x000fea0003c00000 */
[----:B------:R0:W1:Y:S02]  /*29c50*/  SHFL.UP P6, R14, R13, R12, R11 ;  /* 0x0400000c0d0e7389 */ /* 0x00006400000c000b */
[----:B01----:R-:W-:Y:S01]  /*29c60*/  ENDCOLLECTIVE ;  /* 0x000000000000791b */ /* 0x003fe20003800000 */
.L_x_1920:
        /* <DEDUP_REMOVED lines=8> */
.L_x_1921:
        /* <DEDUP_REMOVED lines=8> */
.L_x_1922:
        /* <DEDUP_REMOVED lines=8> */
.L_x_1923:
[----:B------:R-:W-:Y:S01]  /*29df0*/  IMAD.MOV.U32 R12, RZ, RZ, 0x1f ;  /* 0x0000001fff0c7424 */ /* 0x000fe200078e00ff */
[----:B------:R-:W-:Y:S02]  /*29e00*/  MOV R11, 0x1f ;  /* 0x0000001f000b7802 */ /* 0x000fe40000000f00 */
[----:B------:R-:W-:-:S05]  /*29e10*/  SEL R3, R14, RZ, P0 ;  /* 0x000000ff0e037207 */ /* 0x000fca0000000000 */
[----:B------:R-:W-:-:S04]  /*29e20*/  IMAD.IADD R2, R6, 0x1, R3 ;  /* 0x0000000106027824 */ /* 0x000fc800078e0203 */
[----:B------:R-:W-:-:S07]  /*29e30*/  IMAD.MOV.U32 R13, RZ, RZ, R2 ;  /* 0x000000ffff0d7224 */ /* 0x000fce00078e0002 */
[----:B------:R-:W-:Y:S05]  /*29e40*/  WARPSYNC.COLLECTIVE R15, `(.L_x_1924) ;  /* 0x000000000f087348 */ /* 0x000fea0003c00000 */
[----:B------:R0:W1:Y:S02]  /*29e50*/  SHFL.IDX P6, R14, R13, R12, R11 ;  /* 0x0000000c0d0e7389 */ /* 0x00006400000c000b */
[----:B01----:R-:W-:Y:S01]  /*29e60*/  ENDCOLLECTIVE ;  /* 0x000000000000791b */ /* 0x003fe20003800000 */
.L_x_1924:
[----:B------:R-:W-:Y:S05]  /*29e70*/  BRA `(.L_x_1925) ;  /* 0xffffffcc00887947 */ /* 0x000fea000383ffff */
.L_x_1763:
[----:B------:R-:W-:Y:S01]  /*29e80*/  BSSY B0, `(.L_x_1926) ;  /* 0x0000006000007945 */ /* 0x000fe20003800000 */
[----:B------:R-:W-:Y:S01]  /*29e90*/  PLOP3.LUT P6, PT, P6, PT, PT, 0x8, 0x0 ;  /* 0x000000000000781c */ /* 0x000fe200037ce170 */
[----:B------:R-:W-:-:S12]  /*29ea0*/  IMAD.MOV.U32 R15, RZ, RZ, -0x1 ;  /* 0xffffffffff0f7424 */ /* 0x000fd800078e00ff */
[----:B0-----:R-:W-:Y:S05]  /*29eb0*/  WARPSYNC.COLLECTIVE R15, `(.L_x_1927) ;  /* 0x000000000f087348 */ /* 0x001fea0003c00000 */
[----:B------:R-:W-:Y:S01]  /*29ec0*/  VOTE.ANY R14, PT, P6 ;  /* 0x00000000000e7806 */ /* 0x000fe200030e0100 */
[----:B0-----:R-:W-:Y:S06]  /*29ed0*/  ENDCOLLECTIVE ;  /* 0x000000000000791b */ /* 0x001fec0003800000 */
.L_x_1927:
[----:B------:R-:W-:Y:S05]  /*29ee0*/  BSYNC B0 ;  /* 0x0000000000007941 */ /* 0x000fea0003800000 */
.L_x_1926:
[----:B------:R-:W-:Y:S01]  /*29ef0*/  IMAD.MOV.U32 R3, RZ, RZ, R14 ;  /* 0x000000ffff037224 */ /* 0x000fe200078e000e */
[----:B------:R-:W-:Y:S01]  /*29f00*/  MOV R13, R17 ;  /* 0x00000011000d7202 */ /* 0x000fe20000000f00 */
[----:B------:R-:W-:Y:S01]  /*29f10*/  IMAD.MOV.U32 R11, RZ, RZ, 0x1f ;  /* 0x0000001fff0b7424 */ /* 0x000fe200078e00ff */
[----:B------:R-:W-:Y:S01]  /*29f20*/  MOV R15, 0xffffffff ;  /* 0xffffffff000f7802 */ /* 0x000fe20000000f00 */
[----:B------:R-:W0:Y:S02]  /*29f30*/  POPC R6, R3 ;  /* 0x0000000300067309 */ /* 0x000e240000000000 */
[----:B0-----:R-:W-:-:S07]  /*29f40*/  IMAD.MOV.U32 R12, RZ, RZ, R6 ;  /* 0x000000ffff0c7224 */ /* 0x001fce00078e0006 */
[----:B------:R-:W-:Y:S05]  /*29f50*/  WARPSYNC.COLLECTIVE R15, `(.L_x_1928) ;  /* 0x000000000f087348 */ /* 0x000fea0003c00000 */
[----:B------:R0:W1:Y:S02]  /*29f60*/  SHFL.IDX P6, R14, R13, R12, R11 ;  /* 0x0000000c0d0e7389 */ /* 0x00006400000c000b */
[----:B01----:R-:W-:Y:S01]  /*29f70*/  ENDCOLLECTIVE ;  /* 0x000000000000791b */ /* 0x003fe20003800000 */
.L_x_1928:
[----:B------:R-:W-:Y:S01]  /*29f80*/  IMAD.MOV.U32 R17, RZ, RZ, R14 ;  /* 0x000000ffff117224 */ /* 0x000fe200078e000e */
[----:B------:R-:W-:Y:S06]  /*29f90*/  BRA `(.L_x_1929) ;  /* 0xffffffcc00787947 */ /* 0x000fec000383ffff */
.L_x_1765:
[----:B------:R-:W-:Y:S01]  /*29fa0*/  BSSY B0, `(.L_x_1930) ;  /* 0x0000007000007945 */ /* 0x000fe20003800000 */
[----:B------:R-:W-:Y:S01]  /*29fb0*/  IMAD.MOV.U32 R13, RZ, RZ, R2 ;  /* 0x000000ffff0d7224 */ /* 0x000fe200078e0002 */
[----:B------:R-:W-:Y:S01]  /*29fc0*/  MOV R11, 0x1f ;  /* 0x0000001f000b7802 */ /* 0x000fe20000000f00 */
[----:B------:R-:W-:-:S07]  /*29fd0*/  IMAD.MOV.U32 R15, RZ, RZ, -0x1 ;  /* 0xffffffffff0f7424 */ /* 0x000fce00078e00ff */
[----:B012---:R-:W-:Y:S05]  /*29fe0*/  WARPSYNC.COLLECTIVE R15, `(.L_x_1931) ;  /* 0x000000000f087348 */ /* 0x007fea0003c00000 */
[----:B------:R3:W4:Y:S02]  /*29ff0*/  SHFL.IDX P6, R14, R13, R12, R11 ;  /* 0x0000000c0d0e7389 */ /* 0x00072400000c000b */
[----:B01234-:R-:W-:Y:S01]  /*2a000*/  ENDCOLLECTIVE ;  /* 0x000000000000791b */ /* 0x01ffe20003800000 */
.L_x_1931:
[----:B------:R-:W-:Y:S05]  /*2a010*/  BSYNC B0 ;  /* 0x0000000000007941 */ /* 0x000fea0003800000 */
.L_x_1930:
[----:B------:R-:W-:Y:S01]  /*2a020*/  IMAD.MOV.U32 R7, RZ, RZ, R14 ;  /* 0x000000ffff077224 */ /* 0x000fe200078e000e */
[----:B------:R-:W-:Y:S06]  /*2a030*/  BRA `(.L_x_1764) ;  /* 0xffffffcc006c7947 */ /* 0x000fec000383ffff */
.L_x_1769:
[----:B-1----:R1:W2:Y:S02]  /*2a040*/  SYNCS.PHASECHK.TRANS64.TRYWAIT P0, [R0+URZ+0x30820], R3 ;  /* 0x03082003000075a7 */ /* 0x0022a4000800017f */
[----:B--2---:R-:W-:Y:S05]  /*2a050*/  @!P0 NANOSLEEP.SYNCS 0x989680 ;  /* 0x009896800000895d */ /* 0x004fea0003900000 */
[----:B------:R-:W2:Y:S02]  /*2a060*/  @!P0 SYNCS.PHASECHK.TRANS64 P0, [R0+URZ+0x30820], R3 ;  /* 0x03082003000085a7 */ /* 0x000ea4000800007f */
[----:B--2---:R-:W-:Y:S05]  /*2a070*/  @!P0 BRA `(.L_x_1769) ;  /* 0xfffffffc00f08947 */ /* 0x004fea000383ffff */
[----:B------:R-:W-:Y:S05]  /*2a080*/  BRA `(.L_x_1932) ;  /* 0xffffffd000e47947 */ /* 0x000fea000383ffff */
.L_x_1770:
[----:B------:R-:W2:Y:S01]  /*2a090*/  S2R R2, SR_TID.X ;  /* 0x0000000000027919 */ /* 0x000ea20000002100 */
[----:B------:R-:W-:Y:S01]  /*2a0a0*/  BSSY B0, `(.L_x_1933) ;  /* 0x000000a000007945 */ /* 0x000fe20003800000 */
[----:B------:R-:W-:Y:S01]  /*2a0b0*/  IMAD.MOV.U32 R12, RZ, RZ, RZ ;  /* 0x000000ffff0c7224 */ /* 0x000fe200078e00ff */
[----:B------:R-:W-:Y:S01]  /*2a0c0*/  MOV R15, 0xffffffff ;  /* 0xffffffff000f7802 */ /* 0x000fe20000000f00 */
[----:B0-----:R-:W-:Y:S01]  /*2a0d0*/  IMAD.MOV.U32 R11, RZ, RZ, 0x1f ;  /* 0x0000001fff0b7424 */ /* 0x001fe200078e00ff */
[----:B--2---:R-:W-:-:S04]  /*2a0e0*/  SHF.R.U32.HI R2, RZ, 0x5, R2 ;  /* 0x00000005ff027819 */ /* 0x004fc80000011602 */
[----:B------:R-:W-:-:S04]  /*2a0f0*/  LOP3.LUT R2, R2, 0x3, RZ, 0xc0, !PT ;  /* 0x0000000302027812 */ /* 0x000fc800078ec0ff */
[----:B------:R-:W-:-:S07]  /*2a100*/  MOV R13, R2 ;  /* 0x00000002000d7202 */ /* 0x000fce0000000f00 */
[----:B-1----:R-:W-:Y:S05]  /*2a110*/  WARPSYNC.COLLECTIVE R15, `(.L_x_1934) ;  /* 0x000000000f087348 */ /* 0x002fea0003c00000 */
[----:B------:R0:W2:Y:S02]  /*2a120*/  SHFL.IDX P6, R14, R13, R12, R11 ;  /* 0x0000000c0d0e7389 */ /* 0x0000a400000c000b */
[----:B012---:R-:W-:Y:S01]  /*2a130*/  ENDCOLLECTIVE ;  /* 0x000000000000791b */ /* 0x007fe20003800000 */
.L_x_1934:
[----:B------:R-:W-:Y:S05]  /*2a140*/  BSYNC B0 ;  /* 0x0000000000007941 */ /* 0x000fea0003800000 */
.L_x_1933:
[----:B------:R-:W-:Y:S05]  /*2a150*/  BRA `(.L_x_1935) ;  /* 0xffffffd000cc7947 */ /* 0x000fea000383ffff */
.L_x_1771:
[----:B------:R-:W-:Y:S01]  /*2a160*/  BSSY B0, `(.L_x_1936) ;  /* 0x0000006000007945 */ /* 0x000fe20003800000 */
[----:B------:R-:W-:-:S07]  /*2a170*/  IMAD.MOV.U32 R15, RZ, RZ, -0x1 ;  /* 0xffffffffff0f7424 */ /* 0x000fce00078e00ff */
[----:B012---:R-:W-:Y:S05]  /*2a180*/  WARPSYNC.COLLECTIVE R15, `(.L_x_1937) ;  /* 0x000000000f0c7348 */ /* 0x007fea0003c00000 */
[----:B------:R-:W-:Y:S02]  /*2a190*/  ELECT P6, UR62, PT ;  /* 0x00000000003e782f */ /* 0x000fe400038c0000 */
[----:B------:R-:W-:Y:S01]  /*2a1a0*/  MOV R14, UR62 ;  /* 0x0000003e000e7c02 */ /* 0x000fe20008000f00 */
[----:B012---:R-:W-:Y:S10]  /*2a1b0*/  ENDCOLLECTIVE ;  /* 0x000000000000791b */ /* 0x007ff40003800000 */
.L_x_1937:
[----:B------:R-:W-:Y:S05]  /*2a1c0*/  BSYNC B0 ;  /* 0x0000000000007941 */ /* 0x000fea0003800000 */
.L_x_1936:
[----:B------:R-:W-:Y:S05]  /*2a1d0*/  BRA `(.L_x_1938) ;  /* 0xffffffd000c07947 */ /* 0x000fea000383ffff */
.L_x_1773:
[----:B-1----:R1:W2:Y:S02]  /*2a1e0*/  SYNCS.PHASECHK.TRANS64.TRYWAIT P0, [R6+URZ], R5 ;  /* 0x00000005060075a7 */ /* 0x0022a4000800017f */
[----:B--2---:R-:W-:Y:S05]  /*2a1f0*/  @!P0 NANOSLEEP.SYNCS 0x989680 ;  /* 0x009896800000895d */ /* 0x004fea0003900000 */
[----:B------:R-:W2:Y:S02]  /*2a200*/  @!P0 SYNCS.PHASECHK.TRANS64 P0, [R6+URZ], R5 ;  /* 0x00000005060085a7 */ /* 0x000ea4000800007f */
[----:B--2---:R-:W-:Y:S05]  /*2a210*/  @!P0 BRA `(.L_x_1773) ;  /* 0xfffffffc00f08947 */ /* 0x004fea000383ffff */
[----:B------:R-:W-:Y:S05]  /*2a220*/  BRA `(.L_x_1939) ;  /* 0xffffffd400047947 */ /* 0x000fea000383ffff */
.L_x_1774:
[----:B--2---:R2:W3:Y:S02]  /*2a230*/  SYNCS.PHASECHK.TRANS64.TRYWAIT P0, [R7+URZ], R2 ;  /* 0x00000002070075a7 */ /* 0x0044e4000800017f */
[----:B---3--:R-:W-:Y:S05]  /*2a240*/  @!P0 NANOSLEEP.SYNCS 0x989680 ;  /* 0x009896800000895d */ /* 0x008fea0003900000 */
[----:B------:R-:W3:Y:S02]  /*2a250*/  @!P0 SYNCS.PHASECHK.TRANS64 P0, [R7+URZ], R2 ;  /* 0x00000002070085a7 */ /* 0x000ee4000800007f */
[----:B---3--:R-:W-:Y:S05]  /*2a260*/  @!P0 BRA `(.L_x_1774) ;  /* 0xfffffffc00f08947 */ /* 0x008fea000383ffff */
[----:B------:R-:W-:Y:S05]  /*2a270*/  BRA `(.L_x_1940) ;  /* 0xffffffd000f87947 */ /* 0x000fea000383ffff */
.L_x_1776:
[----:B---3--:R3:W4:Y:S02]  /*2a280*/  SYNCS.PHASECHK.TRANS64.TRYWAIT P0, [R4+URZ], R5 ;  /* 0x00000005040075a7 */ /* 0x008724000800017f */
[----:B----4-:R-:W-:Y:S05]  /*2a290*/  @!P0 NANOSLEEP.SYNCS 0x989680 ;  /* 0x009896800000895d */ /* 0x010fea0003900000 */
[----:B------:R-:W4:Y:S02]  /*2a2a0*/  @!P0 SYNCS.PHASECHK.TRANS64 P0, [R4+URZ], R5 ;  /* 0x00000005040085a7 */ /* 0x000f24000800007f */
[----:B----4-:R-:W-:Y:S05]  /*2a2b0*/  @!P0 BRA `(.L_x_1776) ;  /* 0xfffffffc00f08947 */ /* 0x010fea000383ffff */
[----:B------:R-:W-:Y:S05]  /*2a2c0*/  BRA `(.L_x_1941) ;  /* 0xffffffd400007947 */ /* 0x000fea000383ffff */
.L_x_1942:
        /* <DEDUP_REMOVED lines=11> */
.L_x_12755:


//--------------------- .text._ZN7cutlass13device_kernelIN5flash11enable_sm90INS1_16FlashAttnFwdSm90INS1_25CollectiveMainloopFwdSm90ILi2EN4cute5tupleIJNS5_1CILi1EEES8_S8_EEENS6_IJNS7_ILi128EEENS7_ILi80EEENS7_ILi256EEEEEELi256ENS_6half_tEfNS_4arch4Sm90ELb1ELb0ELb0ELb0ELb0ELb0ELb0ELb1ELb1ELb0ELb0ELb0EEENS1_21CollectiveEpilogueFwdINS6_IJSA_SC_SB_EEES9_SE_SG_Li256ELb0ELb0ELb0ELb0EEENS1_30DynamicPersistentTileSchedulerILi256ELi32ELb0ELb0ELb1EEEEEEEEEvNT_6ParamsE --------------------------
	.section	.text._ZN7cutlass13device_kernelIN5flash11enable_sm90INS1_16FlashAttnFwdSm90INS1_25CollectiveMainloopFwdSm90ILi2EN4cute5tupleIJNS5_1CILi1EEES8_S8_EEENS6_IJNS7_ILi128EEENS7_ILi80EEENS7_ILi256EEEEEELi256ENS_6half_tEfNS_4arch4Sm90ELb1ELb0ELb0ELb0ELb0ELb0ELb0ELb1ELb1ELb0ELb0ELb0EEENS1_21CollectiveEpilogueFwdINS6_IJSA_SC_SB_EEES9_SE_SG_Li256ELb0ELb0ELb0ELb0EEENS1_30DynamicPersistentTileSchedulerILi256ELi32ELb0ELb0ELb1EEEEEEEEEvNT_6ParamsE,"ax",@progbits
	.align	128
.text._ZN7cutlass13device_kernelIN5flash11enable_sm90INS1_16FlashAttnFwdSm90INS1_25CollectiveMainloopFwdSm90ILi2EN4cute5tupleIJNS5_1CILi1EEES8_S8_EEENS6_IJNS7_ILi128EEENS7_ILi80EEENS7_ILi256EEEEEELi256ENS_6half_tEfNS_4arch4Sm90ELb1ELb0ELb0ELb0ELb0ELb0ELb0ELb1ELb1ELb0ELb0ELb0EEENS1_21CollectiveEpilogueFwdINS6_IJSA_SC_SB_EEES9_SE_SG_Li256ELb0ELb0ELb0ELb0EEENS1_30DynamicPersistentTileSchedulerILi256ELi32ELb0ELb0ELb1EEEEEEEEEvNT_6ParamsE:
        .type           _ZN7cutlass13device_kernelIN5flash11enable_sm90INS1_16FlashAttnFwdSm90INS1_25CollectiveMainloopFwdSm90ILi2EN4cute5tupleIJNS5_1CILi1EEES8_S8_EEENS6_IJNS7_ILi128EEENS7_ILi80EEENS7_ILi256EEEEEELi256ENS_6half_tEfNS_4arch4Sm90ELb1ELb0ELb0ELb0ELb0ELb0ELb0ELb1ELb1ELb0ELb0ELb0EEENS1_21CollectiveEpilogueFwdINS6_IJSA_SC_SB_EEES9_SE_SG_Li256ELb0ELb0ELb0ELb0EEENS1_30DynamicPersistentTileSchedulerILi256ELi32ELb0ELb0ELb1EEEEEEEEEvNT_6ParamsE,@function
        .size           _ZN7cutlass13device_kernelIN5flash11enable_sm90INS1_16FlashAttnFwdSm90INS1_25CollectiveMainloopFwdSm90ILi2EN4cute5tupleIJNS5_1CILi1EEES8_S8_EEENS6_IJNS7_ILi128EEENS7_ILi80EEENS7_ILi256EEEEEELi256ENS_6half_tEfNS_4arch4Sm90ELb1ELb0ELb0ELb0ELb0ELb0ELb0ELb1ELb1ELb0ELb0ELb0EEENS1_21CollectiveEpilogueFwdINS6_IJSA_SC_SB_EEES9_SE_SG_Li256ELb0ELb0ELb0ELb0EEENS1_30DynamicPersistentTileSchedulerILi256ELi32ELb0ELb0ELb1EEEEEEEEEvNT_6ParamsE,(.L_x_12756 - _ZN7cutlass13device_kernelIN5flash11enable_sm90INS1_16FlashAttnFwdSm90INS1_25CollectiveMainloopFwdSm90ILi2EN4cute5tupleIJNS5_1CILi1EEES8_S8_EEENS6_IJNS7_ILi128EEENS7_ILi80EEENS7_ILi256EEEEEELi256ENS_6half_tEfNS_4arch4Sm90ELb1ELb0ELb0ELb0ELb0ELb0ELb0ELb1ELb1ELb0ELb0ELb0EEENS1_21CollectiveEpilogueFwdINS6_IJSA_SC_SB_EEES9_SE_SG_Li256ELb0ELb0ELb0ELb0EEENS1_30DynamicPersistentTileSchedulerILi256ELi32ELb0ELb0ELb1EEEEEEEEEvNT_6ParamsE)
        .other          _ZN7cutlass13device_kernelIN5flash11enable_sm90INS1_16FlashAttnFwdSm90INS1_25CollectiveMainloopFwdSm90ILi2EN4cute5tupleIJNS5_1CILi1EEES8_S8_EEENS6_IJNS7_ILi128EEENS7_ILi80EEENS7_ILi256EEEEEELi256ENS_6half_tEfNS_4arch4Sm90ELb1ELb0ELb0ELb0ELb0ELb0ELb0ELb1ELb1ELb0ELb0ELb0EEENS1_21CollectiveEpilogueFwdINS6_IJSA_SC_SB_EEES9_SE_SG_Li256ELb0ELb0ELb0ELb0EEENS1_30DynamicPersistentTileSchedulerILi256ELi32ELb0ELb0ELb1EEEEEEEEEvNT_6ParamsE,@"STO_CUDA_ENTRY STV_DEFAULT"
_ZN7cutlass13device_kernelIN5flash11enable_sm90INS1_16FlashAttnFwdSm90INS1_25CollectiveMainloopFwdSm90ILi2EN4cute5tupleIJNS5_1CILi1EEES8_S8_EEENS6_IJNS7_ILi128EEENS7_ILi80EEENS7_ILi256EEEEEELi256ENS_6half_tEfNS_4arch4Sm90ELb1ELb0ELb0ELb0ELb0ELb0ELb0ELb1ELb1ELb0ELb0ELb0EEENS1_21CollectiveEpilogueFwdINS6_IJSA_SC_SB_EEES9_SE_SG_Li256ELb0ELb0ELb0ELb0EEENS1_30DynamicPersistentTileSchedulerILi256ELi32ELb0ELb0ELb1EEEEEEEEEvNT_6ParamsE:
        /* <DEDUP_REMOVED lines=24> */
.L_x_1944:
[----:B------:R-:W-:Y:S05]  /*0180*/  BSYNC B0 ;  /* 0x0000000000007941 */ /* 0x000fea0003800000 */
.L_x_1943:
        /* <DEDUP_REMOVED lines=37> */
.L_x_1945:
        /* <DEDUP_REMOVED lines=22> */
.L_x_1946:
        /* <DEDUP_REMOVED lines=18> */
.L_x_1947:
        /* <DEDUP_REMOVED lines=22> */
.L_x_1948:
        /* <DEDUP_REMOVED lines=22> */
.L_x_1949:
        /* <DEDUP_REMOVED lines=8> */
.L_x_1951:
        /* <DEDUP_REMOVED lines=14> */
[----:B-1----:R-:W1:Y:S05]  /*0a80*/  S2R R2, SR_TID.X ;  /* 0x0000000000027919 */ /* 0x002e6a0000002100 */
[----:B------:R-:W4:Y:S01]  /*0a90*/  S2UR UR6, SR_SWINHI ;  /* 0x00000000000679c3 */ /* 0x000f220000002f00 */
[----:B---3--:R-:W-:-:S07]  /*0aa0*/  ULEA UR60, UR4, UR60, 0x18 ;  /* 0x0000003c043c7291 */ /* 0x008fce000f8ec03f */
[----:B------:R-:W-:Y:S01]  /*0ab0*/  UMOV UR4, UR60 ;  /* 0x0000003c00047c82 */ /* 0x000fe20008000000 */
[----:B----4-:R-:W-:Y:S01]  /*0ac0*/  UMOV UR5, UR6 ;  /* 0x0000000600057c82 */ /* 0x010fe20008000000 */
[----:B------:R-:W-:Y:S01]  /*0ad0*/  IMAD.U32 R22, RZ, RZ, UR4 ;  /* 0x00000004ff167e24 */ /* 0x000fe2000f8e00ff */
[----:B------:R-:W-:Y:S01]  /*0ae0*/  UMOV UR4, UR7 ;  /* 0x0000000700047c82 */ /* 0x000fe20008000000 */
[----:B-1----:R-:W-:Y:S02]  /*0af0*/  VIADD R224, R2, 0xffffff80 ;  /* 0xffffff8002e07836 */ /* 0x002fe40000000000 */
[----:B------:R-:W-:Y:S01]  /*0b00*/  IMAD.U32 R23, RZ, RZ, UR5 ;  /* 0x00000005ff177e24 */ /* 0x000fe2000f8e00ff */
[----:B--2---:R-:W-:Y:S02]  /*0b10*/  R2UR UR8, R3 ;  /* 0x00000000030872ca */ /* 0x004fe400000e0000 */
[----:B------:R-:W-:-:S04]  /*0b20*/  SHF.R.S32.HI R3, RZ, 0x1f, R224 ;  /* 0x0000001fff037819 */ /* 0x000fc800000114e0 */
[CC--:B------:R-:W-:Y:S02]  /*0b30*/  LEA.HI R2, R3.reuse, R224.reuse, RZ, 0x4 ;  /* 0x000000e003027211 */ /* 0x0c0fe400078f20ff */
[----:B------:R-:W-:Y:S02]  /*0b40*/  LEA.HI R0, R3, R224, RZ, 0x7 ;  /* 0x000000e003007211 */ /* 0x000fe400078f38ff */
[----:B------:R-:W-:Y:S02]  /*0b50*/  SHF.R.S32.HI R5, RZ, 0x4, R2 ;  /* 0x00000004ff057819 */ /* 0x000fe40000011402 */
[----:B------:R-:W-:Y:S01]  /*0b60*/  LOP3.LUT R7, R0, 0xffffff80, RZ, 0xc0, !PT ;  /* 0xffffff8000077812 */ /* 0x000fe200078ec0ff */
[----:B------:R-:W-:Y:S01]  /*0b70*/  ULOP3.LUT UR5, UR8, 0x1, URZ, 0xfc, !UPT ;  /* 0x0000000108057892 */ /* 0x000fe2000f8efc3f */
[----:B------:R-:W-:Y:S02]  /*0b80*/  LEA.HI R4, R2, R5, RZ, 0x1 ;  /* 0x0000000502047211 */ /* 0x000fe400078f08ff */
[----:B------:R-:W-:-:S02]  /*0b90*/  IADD3 R220, R224, -R7, RZ ;  /* 0x80000007e0dc7210 */ /* 0x000fc40007ffe0ff */
[----:B------:R-:W-:Y:S01]  /*0ba0*/  LOP3.LUT R4, R4, 0x1ffffffe, RZ, 0xc0, !PT ;  /* 0x1ffffffe04047812 */ /* 0x000fe200078ec0ff */
[----:B------:R-:W-:Y:S01]  /*0bb0*/  IMAD.U32 R223, RZ, RZ, UR5 ;  /* 0x00000005ffdf7e24 */ /* 0x000fe2000f8e00ff */
[----:B------:R-:W-:Y:S01]  /*0bc0*/  SHF.R.S32.HI R7, RZ, 0x1f, R220 ;  /* 0x0000001fff077819 */ /* 0x000fe200000114dc */
[----:B------:R-:W-:Y:S01]  /*0bd0*/  UMOV UR5, URZ ;  /* 0x0000003f00057c82 */ /* 0x000fe20008000000 */
[----:B------:R-:W-:Y:S01]  /*0be0*/  LEA.HI R222, R3, R224, RZ, 0x5 ;  /* 0x000000e003de7211 */ /* 0x000fe200078f28ff */
[----:B------:R-:W-:Y:S01]  /*0bf0*/  IMAD.IADD R4, R5, 0x1, -R4 ;  /* 0x0000000105047824 */ /* 0x000fe200078e0a04 */
[----:B------:R-:W-:Y:S01]  /*0c00*/  LOP3.LUT R5, R2, 0x3fffff0, RZ, 0xc0, !PT ;  /* 0x03fffff002057812 */ /* 0x000fe200078ec0ff */
[----:B------:R-:W-:Y:S01]  /*0c10*/  IMAD.U32 R219, RZ, RZ, UR5 ;  /* 0x00000005ffdb7e24 */ /* 0x000fe2000f8e00ff */
[----:B------:R-:W-:Y:S01]  /*0c20*/  LEA.HI R2, R7, R220, RZ, 0x2 ;  /* 0x000000dc07027211 */ /* 0x000fe200078f10ff */
[----:B------:R-:W-:Y:S01]  /*0c30*/  IMAD.U32 R16, RZ, RZ, UR5 ;  /* 0x00000005ff107e24 */ /* 0x000fe2000f8e00ff */
[----:B------:R-:W-:Y:S01]  /*0c40*/  SHF.R.S32.HI R222, RZ, 0x5, R222 ;  /* 0x00000005ffde7819 */ /* 0x000fe200000114de */
[----:B------:R-:W-:Y:S01]  /*0c50*/  IMAD.IADD R5, R224, 0x1, -R5 ;  /* 0x00000001e0057824 */ /* 0x000fe200078e0a05 */
[----:B------:R-:W-:-:S02]  /*0c60*/  SHF.R.S32.HI R6, RZ, 0x2, R2 ;  /* 0x00000002ff067819 */ /* 0x000fc40000011402 */
[----:B------:R-:W-:Y:S01]  /*0c70*/  SHF.R.S32.HI R9, RZ, 0x1f, R2 ;  /* 0x0000001fff097819 */ /* 0x000fe20000011402 */
[----:B------:R-:W-:Y:S01]  /*0c80*/  IMAD R5, R222, 0x10, R5 ;  /* 0x00000010de057824 */ /* 0x000fe200078e0205 */
[----:B------:R-:W-:Y:S02]  /*0c90*/  SHF.R.S32.HI R221, RZ, 0x7, R0 ;  /* 0x00000007ffdd7819 */ /* 0x000fe40000011400 */
[----:B------:R-:W-:Y:S02]  /*0ca0*/  LEA.HI R9, R9, R6, RZ, 0x3 ;  /* 0x0000000609097211 */ /* 0x000fe400078f18ff */
[----:B------:R-:W-:Y:S02]  /*0cb0*/  LEA R5, R5, R4, 0x3 ;  /* 0x0000000405057211 */ /* 0x000fe400078e18ff */
[----:B------:R-:W-:Y:S02]  /*0cc0*/  LOP3.LUT R9, R9, 0xfffffff8, RZ, 0xc0, !PT ;  /* 0xfffffff809097812 */ /* 0x000fe400078ec0ff */
[----:B------:R-:W-:-:S02]  /*0cd0*/  LEA.HI R7, R7, R220, RZ, 0x5 ;  /* 0x000000dc07077211 */ /* 0x000fc400078f28ff */
[----:B------:R-:W-:Y:S01]  /*0ce0*/  LEA.HI R0, R0, R221, RZ, 0x1 ;  /* 0x000000dd00007211 */ /* 0x000fe200078f08ff */
[----:B------:R-:W-:Y:S01]  /*0cf0*/  IMAD.IADD R6, R6, 0x1, -R9 ;  /* 0x0000000106067824 */ /* 0x000fe200078e0a09 */
[----:B------:R-:W-:Y:S02]  /*0d00*/  SHF.L.U32 R5, R5, 0x3, RZ ;  /* 0x0000000305057819 */ /* 0x000fe400000006ff */
[----:B------:R-:W-:Y:S02]  /*0d10*/  SHF.R.S32.HI R7, RZ, 0x5, R7 ;  /* 0x00000005ff077819 */ /* 0x000fe40000011407 */
[----:B------:R-:W-:Y:S01]  /*0d20*/  LOP3.LUT R0, R0, 0x3fffffe, RZ, 0xc0, !PT ;  /* 0x03fffffe00007812 */ /* 0x000fe200078ec0ff */
[----:B------:R-:W-:Y:S01]  /*0d30*/  IMAD.WIDE R22, R5, 0x2, R22 ;  /* 0x0000000205167825 */ /* 0x000fe200078e0216 */
[----:B------:R-:W-:-:S03]  /*0d40*/  LEA.HI R3, R3, R224, RZ, 0x3 ;  /* 0x000000e003037211 */ /* 0x000fc600078f18ff */
[----:B------:R-:W-:Y:S01]  /*0d50*/  IMAD R7, R7, 0x10, R6 ;  /* 0x0000001007077824 */ /* 0x000fe200078e0206 */
[----:B------:R-:W-:Y:S01]  /*0d60*/  LOP3.LUT R5, R3, 0x1ffffff8, RZ, 0xc0, !PT ;  /* 0x1ffffff803057812 */ /* 0x000fe200078ec0ff */
[----:B------:R-:W-:Y:S01]  /*0d70*/  IMAD.IADD R0, R221, 0x1, -R0 ;  /* 0x00000001dd007824 */ /* 0x000fe200078e0a00 */
[----:B------:R-:W-:Y:S02]  /*0d80*/  SHF.R.S32.HI R216, RZ, 0x3, R3 ;  /* 0x00000003ffd87819 */ /* 0x000fe40000011403 */
[----:B------:R-:W-:Y:S01]  /*0d90*/  IADD3 R5, R224, -R5, RZ ;  /* 0x80000005e0057210 */ /* 0x000fe20007ffe0ff */
[----:B------:R-:W-:Y:S01]  /*0da0*/  IMAD R215, R0, 0x40, R7 ;  /* 0x0000004000d77824 */ /* 0x000fe200078e0207 */
[----:B------:R-:W-:-:S03]  /*0db0*/  LOP3.LUT R7, R2, 0x7ffffffc, RZ, 0xc0, !PT ;  /* 0x7ffffffc02077812 */ /* 0x000fc600078ec0ff */
[----:B------:R-:W-:Y:S01]  /*0dc0*/  IMAD.SHL.U32 R212, R5, 0x8, RZ ;  /* 0x0000000805d47824 */ /* 0x000fe200078e00ff */
[----:B------:R-:W-:-:S07]  /*0dd0*/  IADD3 R214, R220, -R7, RZ ;  /* 0x80000007dcd67210 */ /* 0x000fce0007ffe0ff */
.L_x_1998:
        /* <DEDUP_REMOVED lines=21> */
.L_x_1952:
        /* <DEDUP_REMOVED lines=8> */
.L_x_1953:
[----:B------:R-:W-:Y:S01]  /*0fb0*/  R2UR UR5, R218 ;  /* 0x00000000da0572ca */ /* 0x000fe200000e0000 */
[----:B------:R-:W-:Y:S01]  /*0fc0*/  ULDC.64 UR10, c[0x0][0x3f8] ;  /* 0x0000fe00000a7ab9 */ /* 0x000fe20000000a00 */
[----:B------:R-:W-:Y:S01]  /*0fd0*/  UIADD3 UR9, UR7, -UR4, URZ ;  /* 0x8000000407097290 */ /* 0x000fe2000fffe03f */
[----:B------:R-:W-:Y:S01]  /*0fe0*/  PLOP3.LUT P0, PT, PT, PT, PT, 0x80, 0x0 ;  /* 0x000000000000781c */ /* 0x000fe20003f0f070 */
[----:B------:R-:W-:Y:S01]  /*0ff0*/  UISETP.NE.U32.AND UP0, UPT, UR10, URZ, UPT ;  /* 0x0000003f0a00728c */ /* 0x000fe2000bf05070 */
[----:B------:R-:W-:Y:S01]  /*1000*/  CS2R R2, SRZ ;  /* 0x0000000000027805 */ /* 0x000fe2000001ff00 */
[----:B------:R-:W-:Y:S01]  /*1010*/  ULDC UR41, c[0x0][0x404] ;  /* 0x0001010000297ab9 */ /* 0x000fe20000000800 */
[----:B------:R-:W-:Y:S01]  /*1020*/  ULDC UR6, c[0x0][0x2e0] ;  /* 0x0000b80000067ab9 */ /* 0x000fe20000000800 */
[----:B------:R-:W-:Y:S01]  /*1030*/  UISETP.NE.AND.EX UP0, UPT, UR11, URZ, UPT, UP0 ;  /* 0x0000003f0b00728c */ /* 0x000fe2000bf05300 */
[----:B------:R-:W-:Y:S01]  /*1040*/  MOV R0, RZ ;  /* 0x000000ff00007202 */ /* 0x000fe20000000f00 */
[----:B------:R-:W-:Y:S01]  /*1050*/  ULDC UR7, c[0x0][0x288] ;  /* 0x0000a20000077ab9 */ /* 0x000fe20000000800 */
[----:B------:R-:W-:Y:S01]  /*1060*/  ULDC UR43, c[0x0][0xdb8] ;  /* 0x00036e00002b7ab9 */ /* 0x000fe20000000800 */
[----:B------:R-:W-:Y:S01]  /*1070*/  USEL UR41, UR41, 0x1, UP0 ;  /* 0x0000000129297887 */ /* 0x000fe20008000000 */
[----:B------:R-:W-:Y:S01]  /*1080*/  CS2R R150, SRZ ;  /* 0x0000000000967805 */ /* 0x000fe2000001ff00 */
[----:B------:R-:W-:Y:S01]  /*1090*/  ULOP3.LUT UR4, URZ, UR5, URZ, 0x33, !UPT ;  /* 0x000000053f047292 */ /* 0x000fe2000f8e333f */
[----:B------:R-:W-:Y:S01]  /*10a0*/  CS2R R148, SRZ ;  /* 0x0000000000947805 */ /* 0x000fe2000001ff00 */
[----:B------:R-:W-:Y:S01]  /*10b0*/  UIMAD UR41, UR41, UR6, URZ ;  /* 0x00000006292972a4 */ /* 0x000fe2000f8e023f */
[----:B------:R-:W-:Y:S01]  /*10c0*/  CS2R R146, SRZ ;  /* 0x0000000000927805 */ /* 0x000fe2000001ff00 */
[----:B------:R-:W-:Y:S01]  /*10d0*/  ULDC UR5, c[0x0][0xdac] ;  /* 0x00036b0000057ab9 */ /* 0x000fe20000000800 */
[----:B------:R-:W-:Y:S01]  /*10e0*/  UISETP.NE.AND UP1, UPT, UR43, 0x1, UPT ;  /* 0x000000012b00788c */ /* 0x000fe2000bf25270 */
[----:B------:R-:W-:Y:S01]  /*10f0*/  CS2R R144, SRZ ;  /* 0x0000000000907805 */ /* 0x000fe2000001ff00 */
[----:B------:R-:W-:Y:S01]  /*1100*/  UIADD3 UR4, UR4, UR5, URZ ;  /* 0x0000000504047290 */ /* 0x000fe2000fffe03f */
[----:B------:R-:W-:Y:S01]  /*1110*/  CS2R R142, SRZ ;  /* 0x00000000008e7805 */ /* 0x000fe2000001ff00 */
[----:B------:R-:W-:Y:S01]  /*1120*/  ULDC UR10, c[0x0][0xdc4] ;  /* 0x00037100000a7ab9 */ /* 0x000fe20000000800 */
[----:B------:R-:W-:Y:S01]  /*1130*/  CS2R R140, SRZ ;  /* 0x00000000008c7805 */ /* 0x000fe2000001ff00 */
[----:B------:R-:W-:Y:S01]  /*1140*/  USHF.L.U32 UR42, UR4, 0x7, URZ ;  /* 0x00000007042a7899 */ /* 0x000fe2000800063f */
[----:B------:R-:W-:Y:S01]  /*1150*/  CS2R R138, SRZ ;  /* 0x00000000008a7805 */ /* 0x000fe2000001ff00 */
[----:B------:R-:W-:Y:S01]  /*1160*/  UIADD3 UR4, UR41, 0x4f, URZ ;  /* 0x0000004f29047890 */ /* 0x000fe2000fffe03f */
[----:B------:R-:W-:Y:S01]  /*1170*/  CS2R R136, SRZ ;  /* 0x0000000000887805 */ /* 0x000fe2000001ff00 */
[----:B------:R-:W-:Y:S01]  /*1180*/  UIADD3 UR5, UR42, 0xcf, -UR7 ;  /* 0x000000cf2a057890 */ /* 0x000fe2000fffe807 */
[----:B------:R-:W-:Y:S01]  /*1190*/  CS2R R134, SRZ ;  /* 0x0000000000867805 */ /* 0x000fe2000001ff00 */
[----:B------:R-:W-:Y:S01]  /*11a0*/  UIMAD UR9, UR8, UR10, UR9 ;  /* 0x0000000a080972a4 */ /* 0x000fe2000f8e0209 */
[----:B------:R-:W-:Y:S01]  /*11b0*/  CS2R R132, SRZ ;  /* 0x0000000000847805 */ /* 0x000fe2000001ff00 */
[----:B------:R-:W-:Y:S01]  /*11c0*/  UIADD3 UR6, UR41, UR5, URZ ;  /* 0x0000000529067290 */ /* 0x000fe2000fffe03f */
[----:B------:R-:W-:Y:S01]  /*11d0*/  CS2R R130, SRZ ;  /* 0x0000000000827805 */ /* 0x000fe2000001ff00 */
[----:B------:R-:W-:Y:S01]  /*11e0*/  UIMAD.WIDE UR4, UR4, 0x66666667, URZ ;  /* 0x66666667040478a5 */ /* 0x000fe2000f8e023f */
[----:B------:R-:W-:Y:S01]  /*11f0*/  CS2R R128, SRZ ;  /* 0x0000000000807805 */ /* 0x000fe2000001ff00 */
[----:B------:R-:W-:Y:S01]  /*1200*/  UIMAD.WIDE UR6, UR6, 0x66666667, URZ ;  /* 0x66666667060678a5 */ /* 0x000fe2000f8e023f */
[----:B------:R-:W-:Y:S01]  /*1210*/  CS2R R126, SRZ ;  /* 0x00000000007e7805 */ /* 0x000fe2000001ff00 */
[----:B------:R-:W-:Y:S01]  /*1220*/  USHF.R.U32.HI UR4, URZ, 0x1f, UR5 ;  /* 0x0000001f3f047899 */ /* 0x000fe20008011605 */
[----:B------:R-:W-:Y:S01]  /*1230*/  CS2R R124, SRZ ;  /* 0x00000000007c7805 */ /* 0x000fe2000001ff00 */
[----:B------:R-:W-:Y:S01]  /*1240*/  USHF.R.U32.HI UR6, URZ, 0x1f, UR7 ;  /* 0x0000001f3f067899 */ /* 0x000fe20008011607 */
[----:B------:R-:W-:Y:S01]  /*1250*/  CS2R R122, SRZ ;  /* 0x00000000007a7805 */ /* 0x000fe2000001ff00 */
[----:B------:R-:W-:Y:S01]  /*1260*/  ULEA.HI.SX32 UR45, UR5, UR4, 0x1b ;  /* 0x00000004052d7291 */ /* 0x000fe2000f8fda3f */
[----:B------:R-:W-:Y:S01]  /*1270*/  CS2R R120, SRZ ;  /* 0x0000000000787805 */ /* 0x000fe2000001ff00 */
[----:B------:R-:W-:Y:S01]  /*1280*/  ULEA.HI.SX32 UR6, UR7, UR6, 0x1b ;  /* 0x0000000607067291 */ /* 0x000fe2000f8fda3f */
[----:B------:R-:W-:Y:S01]  /*1290*/  CS2R R118, SRZ ;  /* 0x0000000000767805 */ /* 0x000fe2000001ff00 */
[----:B------:R-:W-:Y:S01]  /*12a0*/  @UP1 ULDC UR8, c[0x0][0xdbc] ;  /* 0x00036f0000081ab9 */ /* 0x000fe20000000800 */
[----:B------:R-:W-:Y:S01]  /*12b0*/  @UP1 ULDC UR7, c[0x0][0xdc0] ;  /* 0x0003700000071ab9 */ /* 0x000fe20000000800 */
[----:B------:R-:W-:Y:S01]  /*12c0*/  UISETP.LT.AND UP0, UPT, UR45, UR6, UPT ;  /* 0x000000062d00728c */ /* 0x000fe2000bf01270 */
[----:B------:R-:W-:Y:S01]  /*12d0*/  CS2R R116, SRZ ;  /* 0x0000000000747805 */ /* 0x000fe2000001ff00 */
[----:B------:R-:W-:Y:S01]  /*12e0*/  UIMAD.WIDE.U32 UR4, UR9, UR8, URZ ;  /* 0x00000008090472a5 */ /* 0x000fe2000f8e003f */
[----:B------:R-:W-:Y:S01]  /*12f0*/  CS2R R114, SRZ ;  /* 0x0000000000727805 */ /* 0x000fe2000001ff00 */
[----:B------:R-:W-:Y:S01]  /*1300*/  USEL UR45, UR45, UR6, UP0 ;  /* 0x000000062d2d7287 */ /* 0x000fe20008000000 */
[----:B------:R-:W-:Y:S01]  /*1310*/  CS2R R112, SRZ ;  /* 0x0000000000707805 */ /* 0x000fe2000001ff00 */
[----:B------:R-:W-:Y:S01]  /*1320*/  UMOV UR44, UR9 ;  /* 0x00000009002c7c82 */ /* 0x000fe20008000000 */
[----:B------:R-:W-:Y:S01]  /*1330*/  @UP1 USHF.R.U32.HI UR44, URZ, UR7, UR5 ;  /* 0x000000073f2c1299 */ /* 0x000fe20008011605 */
[----:B------:R-:W-:Y:S01]  /*1340*/  CS2R R110, SRZ ;  /* 0x00000000006e7805 */ /* 0x000fe2000001ff00 */
[----:B------:R-:W-:Y:S01]  /*1350*/  UISETP.GE.AND UP0, UPT, UR45, 0x1, UPT ;  /* 0x000000012d00788c */ /* 0x000fe2000bf06270 */
[----:B------:R-:W-:Y:S01]  /*1360*/  CS2R R108, SRZ ;  /* 0x00000000006c7805 */ /* 0x000fe2000001ff00 */
[----:B------:R-:W-:Y:S01]  /*1370*/  UIADD3 UR4, -UR44, URZ, URZ ;  /* 0x0000003f2c047290 */ /* 0x000fe2000fffe13f */
[----:B------:R-:W-:-:S02]  /*1380*/  CS2R R106, SRZ ;  /* 0x00000000006a7805 */ /* 0x000fc4000001ff00 */
[----:B------:R-:W-:Y:S01]  /*1390*/  CS2R R104, SRZ ;  /* 0x0000000000687805 */ /* 0x000fe2000001ff00 */
[----:B------:R-:W-:Y:S01]  /*13a0*/  IMAD.MOV.U32 R102, RZ, RZ, RZ ;  /* 0x000000ffff667224 */ /* 0x000fe200078e00ff */
[----:B------:R-:W-:Y:S01]  /*13b0*/  PLOP3.LUT P1, PT, PT, PT, UP0, 0x80, 0x0 ;  /* 0x000000000000781c */ /* 0x000fe20003f2f008 */
[----:B------:R-:W-:Y:S01]  /*13c0*/  UIMAD UR43, UR43, UR4, UR9 ;  /* 0x000000042b2b72a4 */ /* 0x000fe2000f8e0209 */
        /* <DEDUP_REMOVED lines=69> */
.L_x_1955:
        /* <DEDUP_REMOVED lines=11> */
.L_x_2057:
[----:B------:R-:W-:Y:S05]  /*18d0*/  @!P0 BRA `(.L_x_1957) ;  /* 0x0000000000048947 */ /* 0x000fea0003800000 */
[----:B------:R-:W-:Y:S01]  /*18e0*/  BPT.TRAP 0x1 ;  /* 0x000000040000795c */ /* 0x000fe20000300000 */
.L_x_1957:
[----:B------:R-:W-:Y:S01]  /*18f0*/  R2UR UR4, R16 ;  /* 0x00000000100472ca */ /* 0x000fe200000e0000 */
[----:B-1----:R-:W-:-:S05]  /*1900*/  IMAD.U32 R0, RZ, RZ, UR46 ;  /* 0x0000002eff007e24 */ /* 0x002fca000f8e00ff */
[----:B------:R-:W-:-:S07]  /*1910*/  LEA R0, R0, UR60, 0x3 ;  /* 0x0000003c00007c11 */ /* 0x000fce000f8e18ff */
[----:B------:R-:W-:-:S04]  /*1920*/  MOV R3, UR4 ;  /* 0x0000000400037c02 */ /* 0x000fc80008000f00 */
[----:B------:R-:W-:-:S04]  /*1930*/  SHF.L.U32 R3, R3, 0x1f, RZ ;  /* 0x0000001f03037819 */ /* 0x000fc800000006ff */
[----:B------:R1:W2:Y:S01]  /*1940*/  SYNCS.PHASECHK.TRANS64.TRYWAIT P2, [R0+URZ+0x38830], R3 ;  /* 0x03883003000075a7 */ /* 0x0002a2000804017f */
[----:B------:R-:W-:Y:S05]  /*1950*/  @!P0 BRA `(.L_x_1958) ;  /* 0x0000000000048947 */ /* 0x000fea0003800000 */
[----:B------:R-:W-:Y:S01]  /*1960*/  BPT.TRAP 0x1 ;  /* 0x000000040000795c */ /* 0x000fe20000300000 */
.L_x_1958:
[----:B------:R-:W3:Y:S01]  /*1970*/  S2R R2, SR_TID.X ;  /* 0x0000000000027919 */ /* 0x000ee20000002100 */
[----:B------:R-:W-:Y:S01]  /*1980*/  IMAD.MOV.U32 R151, RZ, RZ, RZ ;  /* 0x000000ffff977224 */ /* 0x000fe200078e00ff */
[----:B---3--:R-:W-:Y:S01]  /*1990*/  LOP3.LUT P1, RZ, R2, 0x7f, RZ, 0xc0, !PT ;  /* 0x0000007f02ff7812 */ /* 0x008fe2000782c0ff */
[----:B--2---:R-:W-:-:S12]  /*19a0*/  @P2 BRA `(.L_x_1959) ;  /* 0x0000000000082947 */ /* 0x004fd80003800000 */
[----:B------:R-:W2:Y:S02]  /*19b0*/  SYNCS.PHASECHK.TRANS64.TRYWAIT P2, [R0+URZ+0x38830], R3 ;  /* 0x03883003000075a7 */ /* 0x000ea4000804017f */
[----:B--2---:R-:W-:Y:S05]  /*19c0*/  @!P2 BRA `(.L_x_1960) ;  /* 0x0000011c0060a947 */ /* 0x004fea0003800000 */
.L_x_1959:
[----:B------:R-:W-:Y:S05]  /*19d0*/  WARPSYNC.ALL ;  /* 0x0000000000007948 */ /* 0x000fea0003800000 */
[----:B------:R-:W-:Y:S01]  /*19e0*/  UIADD3 UR4, UR60, 0x24400, URZ ;  /* 0x000244003c047890 */ /* 0x000fe2000fffe03f */
[----:B------:R-:W-:Y:S01]  /*19f0*/  WARPGROUP.ARRIVE ;  /* 0x00000000000079c5 */ /* 0x000fe20000000000 */
[----:B------:R-:W-:Y:S01]  /*1a00*/  ULOP3.LUT UR5, UR36, 0x10000, URZ, 0xfc, !UPT ;  /* 0x0001000024057892 */ /* 0x000fe2000f8efc3f */
[----:B------:R-:W-:Y:S01]  /*1a10*/  VIADD R4, R215, UR42 ;  /* 0x0000002ad7047c36 */ /* 0x000fe20008000000 */
[----:B------:R-:W-:Y:S01]  /*1a20*/  USHF.R.U32.HI UR4, URZ, 0x4, UR4 ;  /* 0x000000043f047899 */ /* 0x000fe20008011604 */
[----:B-12---:R-:W-:Y:S01]  /*1a30*/  @!P1 VIADD R0, R0, 0x38840 ;  /* 0x0003884000009836 */ /* 0x006fe20000000000 */
        /* <DEDUP_REMOVED lines=10> */
[----:B------:R-:W-:Y:S01]  /*1ae0*/  @!P1 PRMT R0, RZ, 0x654, R0 ;  /* 0x00000654ff009816 */ /* 0x000fe20000000000 */
[----:B------:R-:W-:Y:S01]  /*1af0*/  UIMAD UR4, UR46, 0xa00, UR40 ;  /* 0x00000a002e0478a4 */ /* 0x000fe2000f8e0228 */
[--C-:B------:R-:W-:Y:S01]  /*1b00*/  IMAD.MOV.U32 R150, RZ, RZ, R151.reuse ;  /* 0x000000ffff967224 */ /* 0x100fe200078e0097 */
[----:B------:R-:W-:Y:S01]  /*1b10*/  UMOV UR17, 0x40000040 ;  /* 0x4000004000117882 */ /* 0x000fe20000000000 */
[----:B------:R-:W-:Y:S01]  /*1b20*/  UMOV UR19, 0x40000040 ;  /* 0x4000004000137882 */ /* 0x000fe20000000000 */
[----:B------:R-:W-:Y:S01]  /*1b30*/  UIADD3 UR6, UR4, 0x200, URZ ;  /* 0x0000020004067890 */ /* 0x000fe2000fffe03f */
[----:B------:R-:W-:Y:S01]  /*1b40*/  IMAD.U32 R15, RZ, RZ, UR17 ;  /* 0x00000011ff0f7e24 */ /* 0x000fe2000f8e00ff */
[----:B------:R-:W-:Y:S01]  /*1b50*/  UIADD3 UR12, UR4, 0x2, URZ ;  /* 0x00000002040c7890 */ /* 0x000fe2000fffe03f */
[-C--:B------:R-:W-:Y:S01]  /*1b60*/  MOV R149, R151.reuse ;  /* 0x0000009700957202 */ /* 0x080fe20000000f00 */
[----:B------:R-:W-:Y:S01]  /*1b70*/  UMOV UR10, UR4 ;  /* 0x00000004000a7c82 */ /* 0x000fe20008000000 */
[----:B------:R-:W-:Y:S01]  /*1b80*/  UMOV UR16, UR7 ;  /* 0x0000000700107c82 */ /* 0x000fe20008000000 */
[----:B------:R-:W-:Y:S01]  /*1b90*/  HGMMA.64x16x16.F32 R56, gdesc[UR8], RZ, !UPT, gsb0 ;  /* 0x00200000083879f0 */ /* 0x000fe2000c0008ff */
[----:B------:R-:W-:Y:S01]  /*1ba0*/  UIADD3 UR10, UR4, 0x80, URZ ;  /* 0x00000080040a7890 */ /* 0x000fe2000fffe03f */
[----:B------:R-:W-:Y:S01]  /*1bb0*/  MOV R14, UR16 ;  /* 0x00000010000e7c02 */ /* 0x000fe20008000f00 */
[----:B------:R-:W-:Y:S01]  /*1bc0*/  UMOV UR8, UR14 ;  /* 0x0000000e00087c82 */ /* 0x000fe20008000000 */
[----:B------:R-:W-:Y:S01]  /*1bd0*/  UMOV UR9, UR15 ;  /* 0x0000000f00097c82 */ /* 0x000fe20008000000 */
[----:B------:R-:W-:Y:S01]  /*1be0*/  UMOV UR11, 0x40000040 ;  /* 0x40000040000b7882 */ /* 0x000fe20000000000 */
[----:B------:R-:W-:Y:S01]  /*1bf0*/  UMOV UR18, UR12 ;  /* 0x0000000c00127c82 */ /* 0x000fe20008000000 */
[----:B------:R-:W-:Y:S01]  /*1c00*/  UIADD3 UR7, UR5, 0x4, URZ ;  /* 0x0000000405077890 */ /* 0x000fe2000fffe03f */
[--C-:B------:R-:W-:Y:S01]  /*1c10*/  IMAD.MOV.U32 R148, RZ, RZ, R151.reuse ;  /* 0x000000ffff947224 */ /* 0x100fe200078e0097 */
[----:B------:R-:W-:Y:S01]  /*1c20*/  UIADD3 UR12, UR4, 0x4, URZ ;  /* 0x00000004040c7890 */ /* 0x000fe2000fffe03f */
[--C-:B------:R-:W-:Y:S01]  /*1c30*/  IMAD.MOV.U32 R147, RZ, RZ, R151.reuse ;  /* 0x000000ffff937224 */ /* 0x100fe200078e0097 */
        /* <DEDUP_REMOVED lines=10> */
[-C--:B------:R-:W-:Y:S01]  /*1ce0*/  MOV R143, R151.reuse ;  /* 0x00000097008f7202 */ /* 0x080fe20000000f00 */
        /* <DEDUP_REMOVED lines=34> */
[----:B------:R-:W-:Y:S01]  /*1f10*/  UMOV UR57, 0x40000040 ;  /* 0x4000004000397882 */ /* 0x000fe20000000000 */
[----:B------:R-:W-:Y:S01]  /*1f20*/  UMOV UR59, 0x40000040 ;  /* 0x40000040003b7882 */ /* 0x000fe20000000000 */
[----:B------:R-:W-:Y:S01]  /*1f30*/  IMAD.U32 R7, RZ, RZ, UR57 ;  /* 0x00000039ff077e24 */ /* 0x000fe2000f8e00ff */
[----:B------:R-:W-:Y:S01]  /*1f40*/  HGMMA.64x16x16.F32 R48, gdesc[UR8], RZ, !UPT, gsb0 ;  /* 0x00200000083079f0 */ /* 0x000fe2000c0008ff */
[----:B------:R-:W-:Y:S01]  /*1f50*/  UIADD3 UR10, UR4, 0x100, URZ ;  /* 0x00000100040a7890 */ /* 0x000fe2000fffe03f */
[--C-:B------:R-:W-:Y:S01]  /*1f60*/  IMAD.MOV.U32 R132, RZ, RZ, R151.reuse ;  /* 0x000000ffff847224 */ /* 0x100fe200078e0097 */
[----:B------:R-:W-:Y:S01]  /*1f70*/  UMOV UR8, UR14 ;  /* 0x0000000e00087c82 */ /* 0x000fe20008000000 */
[----:B------:R-:W-:Y:S01]  /*1f80*/  UMOV UR9, UR15 ;  /* 0x0000000f00097c82 */ /* 0x000fe20008000000 */
[----:B------:R-:W-:Y:S01]  /*1f90*/  UMOV UR11, 0x40000040 ;  /* 0x40000040000b7882 */ /* 0x000fe20000000000 */
        /* <DEDUP_REMOVED lines=256> */
[----:B------:R-:W-:Y:S02]  /*2fa0*/  UIADD3 UR5, UR5, 0xc06, URZ ;  /* 0x00000c0605057890 */ /* 0x000fe4000fffe03f */
[----:B------:R-:W-:-:S05]  /*2fb0*/  UIADD3 UR7, UR4, 0x786, URZ ;  /* 0x0000078604077890 */ /* 0x000fca000fffe03f */
[----:B------:R-:W-:Y:S01]  /*2fc0*/  UMOV UR56, UR5 ;  /* 0x0000000500387c82 */ /* 0x000fe20008000000 */
[----:B------:R-:W-:Y:S01]  /*2fd0*/  ULDC UR5, c[0x0][0x288] ;  /* 0x0000a20000057ab9 */ /* 0x000fe20000000800 */
[----:B------:R-:W-:Y:S01]  /*2fe0*/  UMOV UR58, UR7 ;  /* 0x00000007003a7c82 */ /* 0x000fe20008000000 */
[----:B------:R-:W-:Y:S01]  /*2ff0*/  MOV R6, UR56 ;  /* 0x0000003800067c02 */ /* 0x000fe20008000f00 */
        /* <DEDUP_REMOVED lines=238> */
[----:B------:R-:W-:Y:S02]  /*3ee0*/  UIMAD UR6, UR45, -0x50, UR41 ;  /* 0xffffffb02d0678a4 */ /* 0x000fe4000f8e0229 */
[----:B------:R-:W-:Y:S02]  /*3ef0*/  UIADD3 UR45, UR45, -0x2, URZ ;  /* 0xfffffffe2d2d7890 */ /* 0x000fe4000fffe03f */
[----:B------:R-:W-:Y:S02]  /*3f00*/  UIADD3 UR7, -UR5, 0x51, UR6 ;  /* 0x0000005105077890 */ /* 0x000fe4000fffe106 */
[----:B------:R-:W-:-:S04]  /*3f10*/  UIADD3 UR6, UR6, 0x50, URZ ;  /* 0x0000005006067890 */ /* 0x000fc8000fffe03f */
[----:B------:R-:W-:Y:S02]  /*3f20*/  IMAD.U32 R3, RZ, RZ, UR7 ;  /* 0x00000007ff037e24 */ /* 0x000fe4000f8e00ff */
[----:B------:R-:W-:Y:S01]  /*3f30*/  MOV R5, UR6 ;  /* 0x0000000600057c02 */ /* 0x000fe20008000f00 */
[----:B------:R-:W-:Y:S01]  /*3f40*/  UIADD3 UR6, UR42, -UR5, UR41 ;  /* 0x800000052a067290 */ /* 0x000fe2000fffe029 */
[----:B------:R-:W-:-:S03]  /*3f50*/  IMAD R3, R214, -0x2, R3 ;  /* 0xfffffffed6037824 */ /* 0x000fc600078e0203 */
[----:B------:R-:W-:Y:S01]  /*3f60*/  IMAD R2, R214, -0x2, R5 ;  /* 0xfffffffed6027824 */ /* 0x000fe200078e0205 */
[----:B------:R-:W-:Y:S01]  /*3f70*/  UIMAD.WIDE UR6, UR6, 0x66666667, URZ ;  /* 0x66666667060678a5 */ /* 0x000fe2000f8e023f */
[----:B------:R-:W-:-:S03]  /*3f80*/  IADD3 R5, R3, 0x8, R4 ;  /* 0x0000000803057810 */ /* 0x000fc60007ffe004 */
[----:B------:R-:W-:Y:S01]  /*3f90*/  USHF.R.U32.HI UR5, URZ, 0x1f, UR7 ;  /* 0x0000001f3f057899 */ /* 0x000fe20008011607 */
[----:B------:R-:W-:Y:S02]  /*3fa0*/  VIMNMX R5, R2, R5, PT ;  /* 0x0000000502057248 */ /* 0x000fe40003fe0100 */
[----:B------:R-:W-:Y:S01]  /*3fb0*/  VIADDMNMX R2, R4, R3, R2, PT ;  /* 0x0000000304027246 */ /* 0x000fe20003800102 */
[----:B------:R-:W-:Y:S01]  /*3fc0*/  ULEA.HI.SX32 UR5, UR7, UR5, 0x1b ;  /* 0x0000000507057291 */ /* 0x000fe2000f8fda3f */
[C---:B------:R-:W-:Y:S02]  /*3fd0*/  ISETP.GT.AND P2, PT, R5.reuse, RZ, PT ;  /* 0x000000ff0500720c */ /* 0x040fe40003f44270 */
[C---:B------:R-:W-:Y:S01]  /*3fe0*/  ISETP.GT.AND P3, PT, R5.reuse, 0x1, PT ;  /* 0x000000010500780c */ /* 0x040fe20003f64270 */
[----:B------:R-:W-:Y:S01]  /*3ff0*/  UISETP.LT.AND UP0, UPT, URZ, UR5, UPT ;  /* 0x000000053f00728c */ /* 0x000fe2000bf01270 */
[----:B------:R-:W-:Y:S01]  /*4000*/  ISETP.GT.AND P4, PT, R5, 0x8, PT ;  /* 0x000000080500780c */ /* 0x000fe20003f84270 */
[----:B------:R-:W-:-:S02]  /*4010*/  WARPGROUP.DEPBAR.LE gsb0, 0x0 ;  /* 0x00008000000079c5 */ /* 0x000fc40000010000 */
        /* <DEDUP_REMOVED lines=13> */
[C---:B------:R-:W-:Y:S01]  /*40f0*/  ISETP.GT.AND P2, PT, R5.reuse, 0x9, PT ;  /* 0x000000090500780c */ /* 0x040fe20003f44270 */
[----:B------:R-:W-:Y:S01]  /*4100*/  HGMMA.64x16x16.F32 R48, gdesc[UR56], R48, gsb0 ;  /* 0x00200000383079f0 */ /* 0x000fe20008000830 */
[----:B------:R-:W-:Y:S01]  /*4110*/  UIADD3 UR58, UR4, 0x886, URZ ;  /* 0x00000886043a7890 */ /* 0x000fe2000fffe03f */
[----:B------:R-:W-:Y:S01]  /*4120*/  FSEL R62, R62, -INF , P4 ;  /* 0xff8000003e3e7808 */ /* 0x000fe20002000000 */
[----:B------:R-:W-:Y:S01]  /*4130*/  UMOV UR56, UR10 ;  /* 0x0000000a00387c82 */ /* 0x000fe20008000000 */
[----:B------:R-:W-:Y:S01]  /*4140*/  UMOV UR57, UR11 ;  /* 0x0000000b00397c82 */ /* 0x000fe20008000000 */
[----:B------:R-:W-:Y:S01]  /*4150*/  UMOV UR59, 0x40000040 ;  /* 0x40000040003b7882 */ /* 0x000fe20000000000 */
[----:B------:R-:W-:Y:S02]  /*4160*/  FMNMX.FTZ R17, R58, R59, !PT ;  /* 0x0000003b3a117209 */ /* 0x000fe40007810000 */
[----:B------:R-:W-:Y:S02]  /*4170*/  ISETP.GT.AND P3, PT, R5, 0x10, PT ;  /* 0x000000100500780c */ /* 0x000fe40003f64270 */
[----:B------:R-:W-:-:S02]  /*4180*/  FSEL R63, R63, -INF , P2 ;  /* 0xff8000003f3f7808 */ /* 0x000fc40001000000 */
[----:B------:R-:W-:Y:S02]  /*4190*/  FMNMX.FTZ R20, R62, R17, !PT ;  /* 0x000000113e147209 */ /* 0x000fe40007810000 */
[----:B------:R-:W-:Y:S02]  /*41a0*/  ISETP.GT.AND P2, PT, R5, 0x11, PT ;  /* 0x000000110500780c */ /* 0x000fe40003f44270 */
[----:B------:R-:W-:Y:S02]  /*41b0*/  FMNMX.FTZ R17, R63, R20, !PT ;  /* 0x000000143f117209 */ /* 0x000fe40007810000 */
[----:B------:R-:W-:-:S04]  /*41c0*/  ISETP.GT.AND P4, PT, R2, 0x8, PT ;  /* 0x000000080200780c */ /* 0x000fc80003f84270 */
[----:B------:R-:W-:Y:S02]  /*41d0*/  FSEL R60, R60, -INF , P4 ;  /* 0xff8000003c3c7808 */ /* 0x000fe40002000000 */
[----:B------:R-:W-:Y:S01]  /*41e0*/  ISETP.GT.AND P4, PT, R2, 0x19, PT ;  /* 0x000000190200780c */ /* 0x000fe20003f84270 */
[----:B------:R-:W-:Y:S02]  /*41f0*/  WARPGROUP.DEPBAR.LE gsb0, 0x0 ;  /* 0x00008000000079c5 */ /* 0x000fe40000010000 */
[----:B------:R-:W-:Y:S01]  /*4200*/  WARPGROUP.ARRIVE ;  /* 0x00000000000079c5 */ /* 0x000fe20000000000 */
[----:B------:R-:W-:Y:S02]  /*4210*/  FSEL R50, R50, -INF , P3 ;  /* 0xff80000032327808 */ /* 0x000fe40001800000 */
[----:B------:R-:W-:Y:S02]  /*4220*/  ISETP.GT.AND P3, PT, R5, 0x18, PT ;  /* 0x000000180500780c */ /* 0x000fe40003f64270 */
[----:B------:R-:W-:Y:S01]  /*4230*/  FSEL R51, R51, -INF , P2 ;  /* 0xff80000033337808 */ /* 0x000fe20001000000 */
[----:B------:R-:W-:Y:S01]  /*4240*/  HGMMA.64x16x16.F32 R40, gdesc[UR56], R40, gsb0 ;  /* 0x00200000382879f0 */ /* 0x000fe20008000828 */
[----:B------:R-:W-:Y:S01]  /*4250*/  UIADD3 UR58, UR4, 0x906, URZ ;  /* 0x00000906043a7890 */ /* 0x000fe2000fffe03f */
[----:B------:R-:W-:Y:S01]  /*4260*/  FMNMX.FTZ R20, R50, R17, !PT ;  /* 0x0000001132147209 */ /* 0x000fe20007810000 */
[----:B------:R-:W-:Y:S01]  /*4270*/  UMOV UR56, UR10 ;  /* 0x0000000a00387c82 */ /* 0x000fe20008000000 */
[----:B------:R-:W-:Y:S01]  /*4280*/  UMOV UR57, UR11 ;  /* 0x0000000b00397c82 */ /* 0x000fe20008000000 */
[----:B------:R-:W-:Y:S01]  /*4290*/  UMOV UR59, 0x40000040 ;  /* 0x40000040003b7882 */ /* 0x000fe20000000000 */
[----:B------:R-:W-:-:S02]  /*42a0*/  ISETP.GT.AND P2, PT, R5, 0x19, PT ;  /* 0x000000190500780c */ /* 0x000fc40003f44270 */
[----:B------:R-:W-:Y:S02]  /*42b0*/  FSEL R54, R54, -INF , P3 ;  /* 0xff80000036367808 */ /* 0x000fe40001800000 */
[----:B------:R-:W-:Y:S02]  /*42c0*/  FMNMX.FTZ R17, R51, R20, !PT ;  /* 0x0000001433117209 */ /* 0x000fe40007810000 */
[----:B------:R-:W-:Y:S02]  /*42d0*/  ISETP.GT.AND P3, PT, R5, 0x20, PT ;  /* 0x000000200500780c */ /* 0x000fe40003f64270 */
[----:B------:R-:W-:Y:S02]  /*42e0*/  FSEL R55, R55, -INF , P2 ;  /* 0xff80000037377808 */ /* 0x000fe40001000000 */
[----:B------:R-:W-:Y:S02]  /*42f0*/  FMNMX.FTZ R20, R54, R17, !PT ;  /* 0x0000001136147209 */ /* 0x000fe40007810000 */
[----:B------:R-:W-:-:S02]  /*4300*/  ISETP.GT.AND P2, PT, R5, 0x21, PT ;  /* 0x000000210500780c */ /* 0x000fc40003f44270 */
[----:B------:R-:W-:Y:S02]  /*4310*/  FMNMX.FTZ R17, R55, R20, !PT ;  /* 0x0000001437117209 */ /* 0x000fe40007810000 */
[----:B------:R-:W-:Y:S01]  /*4320*/  FSEL R53, R53, -INF , P4 ;  /* 0xff80000035357808 */ /* 0x000fe20002000000 */
        /* <DEDUP_REMOVED lines=11> */
[----:B------:R-:W-:Y:S01]  /*43e0*/  ISETP.GT.AND P2, PT, R5, 0x29, PT ;  /* 0x000000290500780c */ /* 0x000fe20003f44270 */
[----:B------:R-:W-:Y:S01]  /*43f0*/  ULDC UR4, c[0x0][0x988] ;  /* 0x0002620000047ab9 */ /* 0x000fe20000000800 */
[----:B------:R-:W-:Y:S01]  /*4400*/  FSEL R46, R46, -INF , P3 ;  /* 0xff8000002e2e7808 */ /* 0x000fe20001800000 */
[----:B------:R-:W-:Y:S01]  /*4410*/  USEL UR10, URZ, UR5, !UP0 ;  /* 0x000000053f0a7287 */ /* 0x000fe2000c000000 */
[----:B------:R-:W-:-:S02]  /*4420*/  FMNMX.FTZ R17, R43, R20, !PT ;  /* 0x000000142b117209 */ /* 0x000fc40007810000 */
[----:B------:R-:W-:Y:S01]  /*4430*/  ISETP.GT.AND P3, PT, R5, 0x30, PT ;  /* 0x000000300500780c */ /* 0x000fe20003f64270 */
[----:B------:R-:W-:Y:S01]  /*4440*/  UISETP.GE.AND UP0, UPT, UR45, UR10, UPT ;  /* 0x0000000a2d00728c */ /* 0x000fe2000bf06270 */
[----:B------:R-:W-:Y:S01]  /*4450*/  FSEL R47, R47, -INF , P2 ;  /* 0xff8000002f2f7808 */ /* 0x000fe20001000000 */
[----:B------:R-:W-:Y:S01]  /*4460*/  IMAD.U32 R226, RZ, RZ, UR10 ;  /* 0x0000000affe27e24 */ /* 0x000fe2000f8e00ff */
[----:B------:R-:W-:Y:S02]  /*4470*/  FMNMX.FTZ R20, R46, R17, !PT ;  /* 0x000000112e147209 */ /* 0x000fe40007810000 */
[----:B------:R-:W-:Y:S02]  /*4480*/  ISETP.GT.AND P2, PT, R5, 0x31, PT ;  /* 0x000000310500780c */ /* 0x000fe40003f44270 */
[----:B------:R-:W-:Y:S01]  /*4490*/  FMNMX.FTZ R17, R47, R20, !PT ;  /* 0x000000142f117209 */ /* 0x000fe20007810000 */
[----:B------:R-:W-:Y:S02]  /*44a0*/  WARPGROUP.DEPBAR.LE gsb0, 0x0 ;  /* 0x00008000000079c5 */ /* 0x000fe40000010000 */
[----:B------:R-:W-:Y:S01]  /*44b0*/  WARPGROUP.ARRIVE ;  /* 0x00000000000079c5 */ /* 0x000fe20000000000 */
[----:B------:R-:W-:-:S02]  /*44c0*/  FSEL R34, R34, -INF , P3 ;  /* 0xff80000022227808 */ /* 0x000fc40001800000 */
[----:B------:R-:W-:Y:S02]  /*44d0*/  ISETP.GT.AND P3, PT, R5, 0x38, PT ;  /* 0x000000380500780c */ /* 0x000fe40003f64270 */
[----:B------:R-:W-:Y:S01]  /*44e0*/  FSEL R35, R35, -INF , P2 ;  /* 0xff80000023237808 */ /* 0x000fe20001000000 */
[----:B------:R-:W-:Y:S01]  /*44f0*/  HGMMA.64x16x16.F32 R24, gdesc[UR56], R24, gsb0 ;  /* 0x00200000381879f0 */ /* 0x000fe20008000818 */
[----:B------:R-:W-:Y:S02]  /*4500*/  FMNMX.FTZ R20, R34, R17, !PT ;  /* 0x0000001122147209 */ /* 0x000fe40007810000 */
[----:B------:R-:W-:Y:S02]  /*4510*/  ISETP.GT.AND P2, PT, R5, 0x39, PT ;  /* 0x000000390500780c */ /* 0x000fe40003f44270 */
[----:B------:R-:W-:Y:S02]  /*4520*/  FSEL R38, R38, -INF , P3 ;  /* 0xff80000026267808 */ /* 0x000fe40001800000 */
[----:B------:R-:W-:-:S02]  /*4530*/  FMNMX.FTZ R17, R35, R20, !PT ;  /* 0x0000001423117209 */ /* 0x000fc40007810000 */
[----:B------:R-:W-:Y:S02]  /*4540*/  ISETP.GT.AND P3, PT, R5, 0x40, PT ;  /* 0x000000400500780c */ /* 0x000fe40003f64270 */
[----:B------:R-:W-:Y:S02]  /*4550*/  FSEL R39, R39, -INF , P2 ;  /* 0xff80000027277808 */ /* 0x000fe40001000000 */
[----:B------:R-:W-:Y:S02]  /*4560*/  FMNMX.FTZ R20, R38, R17, !PT ;  /* 0x0000001126147209 */ /* 0x000fe40007810000 */
[----:B------:R-:W-:Y:S02]  /*4570*/  ISETP.GT.AND P2, PT, R5, 0x41, PT ;  /* 0x000000410500780c */ /* 0x000fe40003f44270 */
[----:B------:R-:W-:Y:S01]  /*4580*/  FMNMX.FTZ R17, R39, R20, !PT ;  /* 0x0000001427117209 */ /* 0x000fe20007810000 */
[----:B------:R-:W-:Y:S02]  /*4590*/  WARPGROUP.DEPBAR.LE gsb0, 0x0 ;  /* 0x00008000000079c5 */ /* 0x000fe40000010000 */
[----:B------:R-:W-:Y:S01]  /*45a0*/  FSEL R26, R26, -INF , P3 ;  /* 0xff8000001a1a7808 */ /* 0x000fe20001800000 */
[----:B------:R1:W-:Y:S01]  /*45b0*/  @!P1 SYNCS.ARRIVE.TRANS64.RED.A1T0 RZ, [R0+URZ], RZ ;  /* 0x000000ff00ff99a7 */ /* 0x0003e2000810043f */
[----:B------:R-:W-:-:S02]  /*45c0*/  ISETP.GT.AND P3, PT, R5, 0x48, PT ;  /* 0x000000480500780c */ /* 0x000fc40003f64270 */
[----:B------:R-:W-:Y:S02]  /*45d0*/  FSEL R27, R27, -INF , P2 ;  /* 0xff8000001b1b7808 */ /* 0x000fe40001000000 */
[----:B------:R-:W-:Y:S02]  /*45e0*/  FMNMX.FTZ R20, R26, R17, !PT ;  /* 0x000000111a147209 */ /* 0x000fe40007810000 */
[----:B------:R-:W-:Y:S02]  /*45f0*/  ISETP.GT.AND P2, PT, R5, 0x49, PT ;  /* 0x000000490500780c */ /* 0x000fe40003f44270 */
[----:B------:R-:W-:Y:S02]  /*4600*/  FSEL R30, R30, -INF , P3 ;  /* 0xff8000001e1e7808 */ /* 0x000fe40001800000 */
[----:B------:R-:W-:Y:S02]  /*4610*/  FMNMX.FTZ R5, R27, R20, !PT ;  /* 0x000000141b057209 */ /* 0x000fe40007810000 */
[----:B------:R-:W-:-:S02]  /*4620*/  FSEL R31, R31, -INF , P2 ;  /* 0xff8000001f1f7808 */ /* 0x000fc40001000000 */
[----:B------:R-:W-:Y:S02]  /*4630*/  FMNMX.FTZ R20, R30, R5, !PT ;  /* 0x000000051e147209 */ /* 0x000fe40007810000 */
[C---:B------:R-:W-:Y:S02]  /*4640*/  ISETP.GT.AND P2, PT, R2.reuse, RZ, PT ;  /* 0x000000ff0200720c */ /* 0x040fe40003f44270 */
[----:B------:R-:W-:Y:S02]  /*4650*/  FMNMX.FTZ R20, R31, R20, !PT ;  /* 0x000000141f147209 */ /* 0x000fe40007810000 */
[----:B------:R-:W-:Y:S02]  /*4660*/  ISETP.GT.AND P3, PT, R2, 0x1, PT ;  /* 0x000000010200780c */ /* 0x000fe40003f64270 */
[----:B------:R-:W-:Y:S01]  /*4670*/  FSEL R56, R56, -INF , P2 ;  /* 0xff80000038387808 */ /* 0x000fe20001000000 */
[----:B------:R-:W2:Y:S01]  /*4680*/  SHFL.BFLY PT, R5, R20, 0x2, 0x1f ;  /* 0x0c401f0014057f89 */ /* 0x000ea200000e0000 */
[----:B------:R-:W-:-:S02]  /*4690*/  FSEL R57, R57, -INF , P3 ;  /* 0xff80000039397808 */ /* 0x000fc40001800000 */
[C---:B------:R-:W-:Y:S02]  /*46a0*/  ISETP.GT.AND P2, PT, R2.reuse, 0x9, PT ;  /* 0x000000090200780c */ /* 0x040fe40003f44270 */
[C---:B------:R-:W-:Y:S02]  /*46b0*/  ISETP.GT.AND P3, PT, R2.reuse, 0x11, PT ;  /* 0x000000110200780c */ /* 0x040fe40003f64270 */
[----:B------:R-:W-:Y:S02]  /*46c0*/  FSEL R61, R61, -INF , P2 ;  /* 0xff8000003d3d7808 */ /* 0x000fe40001000000 */
[----:B------:R-:W-:Y:S02]  /*46d0*/  ISETP.GT.AND P2, PT, R2, 0x10, PT ;  /* 0x000000100200780c */ /* 0x000fe40003f44270 */
[----:B------:R-:W-:Y:S02]  /*46e0*/  FSEL R49, R49, -INF , P3 ;  /* 0xff80000031317808 */ /* 0x000fe40001800000 */
[----:B------:R-:W-:-:S02]  /*46f0*/  FSEL R48, R48, -INF , P2 ;  /* 0xff80000030307808 */ /* 0x000fc40001000000 */
[----:B------:R-:W-:-:S04]  /*4700*/  ISETP.GT.AND P2, PT, R2, 0x18, PT ;  /* 0x000000180200780c */ /* 0x000fc80003f44270 */
[----:B------:R-:W-:Y:S02]  /*4710*/  FSEL R52, R52, -INF , P2 ;  /* 0xff80000034347808 */ /* 0x000fe40001000000 */
[----:B------:R-:W-:Y:S02]  /*4720*/  ISETP.GT.AND P2, PT, R2, 0x20, PT ;  /* 0x000000200200780c */ /* 0x000fe40003f44270 */
[----:B--2---:R-:W-:Y:S02]  /*4730*/  FMNMX.FTZ R17, R20, R5, !PT ;  /* 0x0000000514117209 */ /* 0x004fe40007810000 */
[----:B------:R-:W-:Y:S02]  /*4740*/  FMNMX.FTZ R5, R56, R57, !PT ;  /* 0x0000003938057209 */ /* 0x000fe40007810000 */
[----:B------:R-:W-:Y:S01]  /*4750*/  FSEL R40, R40, -INF , P2 ;  /* 0xff80000028287808 */ /* 0x000fe20001000000 */
[----:B------:R-:W2:Y:S01]  /*4760*/  SHFL.BFLY PT, R64, R17, 0x1, 0x1f ;  /* 0x0c201f0011407f89 */ /* 0x000ea200000e0000 */
[----:B------:R-:W-:-:S02]  /*4770*/  FMNMX.FTZ R4, R60, R5, !PT ;  /* 0x000000053c047209 */ /* 0x000fc40007810000 */
[----:B------:R-:W-:Y:S02]  /*4780*/  ISETP.GT.AND P2, PT, R2, 0x28, PT ;  /* 0x000000280200780c */ /* 0x000fe40003f44270 */
[----:B------:R-:W-:Y:S02]  /*4790*/  FMNMX.FTZ R5, R61, R4, !PT ;  /* 0x000000043d057209 */ /* 0x000fe40007810000 */
[----:B------:R-:W-:Y:S02]  /*47a0*/  FSEL R44, R44, -INF , P2 ;  /* 0xff8000002c2c7808 */ /* 0x000fe40001000000 */
[----:B------:R-:W-:Y:S02]  /*47b0*/  FMNMX.FTZ R4, R48, R5, !PT ;  /* 0x0000000530047209 */ /* 0x000fe40007810000 */
[----:B------:R-:W-:Y:S02]  /*47c0*/  ISETP.GT.AND P2, PT, R2, 0x30, PT ;  /* 0x000000300200780c */ /* 0x000fe40003f44270 */
[----:B------:R-:W-:-:S02]  /*47d0*/  FMNMX.FTZ R5, R49, R4, !PT ;  /* 0x0000000431057209 */ /* 0x000fc40007810000 */
[----:B------:R-:W-:Y:S02]  /*47e0*/  FSEL R32, R32, -INF , P2 ;  /* 0xff80000020207808 */ /* 0x000fe40001000000 */
[----:B------:R-:W-:Y:S02]  /*47f0*/  FMNMX.FTZ R4, R52, R5, !PT ;  /* 0x0000000534047209 */ /* 0x000fe40007810000 */
[----:B------:R-:W-:Y:S02]  /*4800*/  ISETP.GT.AND P2, PT, R2, 0x38, PT ;  /* 0x000000380200780c */ /* 0x000fe40003f44270 */
[----:B------:R-:W-:Y:S02]  /*4810*/  FMNMX.FTZ R5, R53, R4, !PT ;  /* 0x0000000435057209 */ /* 0x000fe40007810000 */
[----:B------:R-:W-:Y:S02]  /*4820*/  FSEL R36, R36, -INF , P2 ;  /* 0xff80000024247808 */ /* 0x000fe40001000000 */
[----:B--2---:R-:W-:-:S02]  /*4830*/  FMNMX.FTZ R3, R17, R64, !PT ;  /* 0x0000004011037209 */ /* 0x004fc40007810000 */
[----:B------:R-:W-:Y:S02]  /*4840*/  FMNMX.FTZ R4, R40, R5, !PT ;  /* 0x0000000528047209 */ /* 0x000fe40007810000 */
[C---:B------:R-:W-:Y:S01]  /*4850*/  FSETP.NEU.FTZ.AND P3, PT, R3.reuse, -INF , PT ;  /* 0xff8000000300780b */ /* 0x040fe20003f7d000 */
[----:B------:R-:W-:Y:S01]  /*4860*/  FMUL.FTZ R17, R3, UR4 ;  /* 0x0000000403117c20 */ /* 0x000fe20008410000 */
[----:B------:R-:W-:-:S04]  /*4870*/  ISETP.GT.AND P2, PT, R2, 0x40, PT ;  /* 0x000000400200780c */ /* 0x000fc80003f44270 */
[----:B------:R-:W-:Y:S02]  /*4880*/  FSEL R17, R17, RZ, P3 ;  /* 0x000000ff11117208 */ /* 0x000fe40001800000 */
[----:B------:R-:W-:Y:S02]  /*4890*/  ISETP.GT.AND P3, PT, R2, 0x21, PT ;  /* 0x000000210200780c */ /* 0x000fe40003f64270 */
[----:B------:R-:W-:Y:S01]  /*48a0*/  FSEL R24, R24, -INF , P2 ;  /* 0xff80000018187808 */ /* 0x000fe20001000000 */
[--C-:B------:R-:W-:Y:S01]  /*48b0*/  FFMA.FTZ R58, R58, UR4, -R17.reuse ;  /* 0x000000043a3a7c23 */ /* 0x100fe20008010811 */
[----:B------:R-:W-:Y:S01]  /*48c0*/  FSEL R41, R41, -INF , P3 ;  /* 0xff80000029297808 */ /* 0x000fe20001800000 */
[--C-:B------:R-:W-:Y:S01]  /*48d0*/  FFMA.FTZ R59, R59, UR4, -R17.reuse ;  /* 0x000000043b3b7c23 */ /* 0x100fe20008010811 */
[----:B------:R-:W-:Y:S01]  /*48e0*/  ISETP.GT.AND P3, PT, R2, 0x29, PT ;  /* 0x000000290200780c */ /* 0x000fe20003f64270 */
[--C-:B------:R-:W-:Y:S01]  /*48f0*/  FFMA.FTZ R62, R62, UR4, -R17.reuse ;  /* 0x000000043e3e7c23 */ /* 0x100fe20008010811 */
[----:B------:R-:W-:Y:S01]  /*4900*/  FMNMX.FTZ R5, R41, R4, !PT ;  /* 0x0000000429057209 */ /* 0x000fe20007810000 */
[----:B------:R-:W-:Y:S01]  /*4910*/  MUFU.EX2 R58, R58 ;  /* 0x0000003a003a7308 */ /* 0x000fe20000000800 */
[----:B------:R-:W-:Y:S01]  /*4920*/  FSEL R45, R45, -INF , P3 ;  /* 0xff8000002d2d7808 */ /* 0x000fe20001800000 */
[--C-:B------:R-:W-:Y:S01]  /*4930*/  FFMA.FTZ R63, R63, UR4, -R17.reuse ;  /* 0x000000043f3f7c23 */ /* 0x100fe20008010811 */
[----:B------:R-:W-:Y:S01]  /*4940*/  FMNMX.FTZ R4, R44, R5, !PT ;  /* 0x000000052c047209 */ /* 0x000fe20007810000 */
[--C-:B------:R-:W-:Y:S01]  /*4950*/  FFMA.FTZ R50, R50, UR4, -R17.reuse ;  /* 0x0000000432327c23 */ /* 0x100fe20008010811 */
[----:B------:R-:W-:Y:S01]  /*4960*/  ISETP.GT.AND P3, PT, R2, 0x31, PT ;  /* 0x000000310200780c */ /* 0x000fe20003f64270 */
[--C-:B------:R-:W-:Y:S01]  /*4970*/  FFMA.FTZ R51, R51, UR4, -R17.reuse ;  /* 0x0000000433337c23 */ /* 0x100fe20008010811 */
[----:B------:R-:W-:Y:S01]  /*4980*/  FMNMX.FTZ R5, R45, R4, !PT ;  /* 0x000000042d057209 */ /* 0x000fe20007810000 */
[----:B------:R-:W2:Y:S01]  /*4990*/  MUFU.EX2 R59, R59 ;  /* 0x0000003b003b7308 */ /* 0x000ea20000000800 */
[----:B------:R-:W-:Y:S01]  /*49a0*/  FSEL R33, R33, -INF , P3 ;  /* 0xff80000021217808 */ /* 0x000fe20001800000 */
[--C-:B------:R-:W-:Y:S01]  /*49b0*/  FFMA.FTZ R54, R54, UR4, -R17.reuse ;  /* 0x0000000436367c23 */ /* 0x100fe20008010811 */
[----:B------:R-:W-:Y:S01]  /*49c0*/  FMNMX.FTZ R4, R32, R5, !PT ;  /* 0x0000000520047209 */ /* 0x000fe20007810000 */
        /* <DEDUP_REMOVED lines=9> */
[C---:B------:R-:W-:Y:S01]  /*4a60*/  ISETP.GT.AND P3, PT, R2.reuse, 0x41, PT ;  /* 0x000000410200780c */ /* 0x040fe20003f64270 */
[--C-:B------:R-:W-:Y:S01]  /*4a70*/  FFMA.FTZ R47, R47, UR4, -R17.reuse ;  /* 0x000000042f2f7c23 */ /* 0x100fe20008010811 */
[----:B------:R-:W-:Y:S01]  /*4a80*/  FMNMX.FTZ R5, R37, R4, !PT ;  /* 0x0000000425057209 */ /* 0x000fe20007810000 */
[----:B------:R-:W3:Y:S01]  /*4a90*/  MUFU.EX2 R63, R63 ;  /* 0x0000003f003f7308 */ /* 0x000ee20000000800 */
[----:B------:R-:W-:Y:S01]  /*4aa0*/  ISETP.GT.AND P2, PT, R2, 0x48, PT ;  /* 0x000000480200780c */ /* 0x000fe20003f44270 */
[--C-:B------:R-:W-:Y:S01]  /*4ab0*/  FFMA.FTZ R34, R34, UR4, -R17.reuse ;  /* 0x0000000422227c23 */ /* 0x100fe20008010811 */
[----:B------:R-:W-:Y:S01]  /*4ac0*/  FSEL R25, R25, -INF , P3 ;  /* 0xff80000019197808 */ /* 0x000fe20001800000 */
[--C-:B------:R-:W-:Y:S01]  /*4ad0*/  FFMA.FTZ R35, R35, UR4, -R17.reuse ;  /* 0x0000000423237c23 */ /* 0x100fe20008010811 */
[----:B------:R-:W-:Y:S01]  /*4ae0*/  FMNMX.FTZ R4, R24, R5, !PT ;  /* 0x0000000518047209 */ /* 0x000fe20007810000 */
[--C-:B------:R-:W-:Y:S01]  /*4af0*/  FFMA.FTZ R38, R38, UR4, -R17.reuse ;  /* 0x0000000426267c23 */ /* 0x100fe20008010811 */
[----:B------:R-:W-:Y:S01]  /*4b00*/  ISETP.GT.AND P3, PT, R2, 0x49, PT ;  /* 0x000000490200780c */ /* 0x000fe20003f64270 */
[----:B------:R-:W-:Y:S01]  /*4b10*/  MUFU.EX2 R50, R50 ;  /* 0x0000003200327308 */ /* 0x000fe20000000800 */
[----:B------:R-:W-:Y:S01]  /*4b20*/  FSEL R28, R28, -INF , P2 ;  /* 0xff8000001c1c7808 */ /* 0x000fe20001000000 */
[--C-:B------:R-:W-:Y:S01]  /*4b30*/  FFMA.FTZ R39, R39, UR4, -R17.reuse ;  /* 0x0000000427277c23 */ /* 0x100fe20008010811 */
[----:B------:R-:W-:Y:S01]  /*4b40*/  FMNMX.FTZ R5, R25, R4, !PT ;  /* 0x0000000419057209 */ /* 0x000fe20007810000 */
[--C-:B------:R-:W-:Y:S01]  /*4b50*/  FFMA.FTZ R26, R26, UR4, -R17.reuse ;  /* 0x000000041a1a7c23 */ /* 0x100fe20008010811 */
[----:B------:R-:W-:Y:S01]  /*4b60*/  FSEL R29, R29, -INF , P3 ;  /* 0xff8000001d1d7808 */ /* 0x000fe20001800000 */
[--C-:B------:R-:W-:Y:S01]  /*4b70*/  FFMA.FTZ R27, R27, UR4, -R17.reuse ;  /* 0x000000041b1b7c23 */ /* 0x100fe20008010811 */
[----:B------:R-:W-:Y:S01]  /*4b80*/  FMNMX.FTZ R2, R28, R5, !PT ;  /* 0x000000051c027209 */ /* 0x000fe20007810000 */
[----:B------:R-:W4:Y:S01]  /*4b90*/  MUFU.EX2 R51, R51 ;  /* 0x0000003300337308 */ /* 0x000f220000000800 */
[--C-:B------:R-:W-:Y:S01]  /*4ba0*/  FFMA.FTZ R30, R30, UR4, -R17.reuse ;  /* 0x000000041e1e7c23 */ /* 0x100fe20008010811 */
[----:B------:R-:W-:Y:S01]  /*4bb0*/  FFMA.FTZ R17, R31, UR4, -R17 ;  /* 0x000000041f117c23 */ /* 0x000fe20008010811 */
[----:B------:R-:W-:Y:S01]  /*4bc0*/  FMNMX.FTZ R2, R29, R2, !PT ;  /* 0x000000021d027209 */ /* 0x000fe20007810000 */
[----:B------:R-:W-:Y:S01]  /*4bd0*/  IMAD.MOV.U32 R31, RZ, RZ, R151 ;  /* 0x000000ffff1f7224 */ /* 0x000fe200078e0097 */
[----:B--2---:R-:W-:-:S02]  /*4be0*/  F2FP.F16.F32.PACK_AB R209, R59, R58 ;  /* 0x0000003a3bd1723e */ /* 0x004fc400000000ff */
[----:B---3--:R-:W-:Y:S01]  /*4bf0*/  F2FP.F16.F32.PACK_AB R211, R63, R62 ;  /* 0x0000003e3fd3723e */ /* 0x008fe200000000ff */
[----:B------:R-:W2:Y:S01]  /*4c00*/  SHFL.BFLY PT, R5, R2, 0x2, 0x1f ;  /* 0x0c401f0002057f89 */ /* 0x000ea200000e0000 */
[----:B------:R-:W-:Y:S08]  /*4c10*/  MUFU.EX2 R54, R54 ;  /* 0x0000003600367308 */ /* 0x000ff00000000800 */
[----:B------:R-:W3:Y:S01]  /*4c20*/  MUFU.EX2 R55, R55 ;  /* 0x0000003700377308 */ /* 0x000ee20000000800 */
[----:B----4-:R-:W-:-:S07]  /*4c30*/  F2FP.F16.F32.PACK_AB R205, R51, R50 ;  /* 0x0000003233cd723e */ /* 0x010fce00000000ff */
[----:B------:R-:W-:Y:S01]  /*4c40*/  MUFU.EX2 R42, R42 ;  /* 0x0000002a002a7308 */ /* 0x000fe20000000800 */
[----:B--2---:R-:W-:-:S07]  /*4c50*/  FMNMX.FTZ R5, R2, R5, !PT ;  /* 0x0000000502057209 */ /* 0x004fce0007810000 */
[----:B------:R-:W2:Y:S01]  /*4c60*/  MUFU.EX2 R43, R43 ;  /* 0x0000002b002b7308 */ /* 0x000ea20000000800 */
[----:B---3--:R-:W-:Y:S01]  /*4c70*/  F2FP.F16.F32.PACK_AB R207, R55, R54 ;  /* 0x0000003637cf723e */ /* 0x008fe200000000ff */
[----:B------:R-:W3:Y:S06]  /*4c80*/  SHFL.BFLY PT, R4, R5, 0x1, 0x1f ;  /* 0x0c201f0005047f89 */ /* 0x000eec00000e0000 */
[----:B------:R-:W-:Y:S08]  /*4c90*/  MUFU.EX2 R46, R46 ;  /* 0x0000002e002e7308 */ /* 0x000ff00000000800 */
[----:B------:R-:W4:Y:S01]  /*4ca0*/  MUFU.EX2 R47, R47 ;  /* 0x0000002f002f7308 */ /* 0x000f220000000800 */
[----:B--2---:R-:W-:-:S07]  /*4cb0*/  F2FP.F16.F32.PACK_AB R201, R43, R42 ;  /* 0x0000002a2bc9723e */ /* 0x004fce00000000ff */
[----:B------:R-:W-:Y:S01]  /*4cc0*/  MUFU.EX2 R34, R34 ;  /* 0x0000002200227308 */ /* 0x000fe20000000800 */
[----:B---3--:R-:W-:Y:S01]  /*4cd0*/  FMNMX.FTZ R4, R5, R4, !PT ;  /* 0x0000000405047209 */ /* 0x008fe20007810000 */
[----:B------:R-:W-:Y:S01]  /*4ce0*/  FADD.FTZ R5, R58, R59 ;  /* 0x0000003b3a057221 */ /* 0x000fe20000010000 */
[-C--:B------:R-:W-:Y:S01]  /*4cf0*/  MOV R59, R151.reuse ;  /* 0x00000097003b7202 */ /* 0x080fe20000000f00 */
[----:B------:R-:W-:Y:S01]  /*4d00*/  IMAD.MOV.U32 R58, RZ, RZ, R151 ;  /* 0x000000ffff3a7224 */ /* 0x000fe200078e0097 */
[C---:B------:R-:W-:Y:S01]  /*4d10*/  FSETP.NEU.FTZ.AND P2, PT, R4.reuse, -INF , PT ;  /* 0xff8000000400780b */ /* 0x040fe20003f5d000 */
[----:B------:R-:W-:Y:S01]  /*4d20*/  FMUL.FTZ R2, R4, UR4 ;  /* 0x0000000404027c20 */ /* 0x000fe20008410000 */
[----:B------:R-:W-:Y:S01]  /*4d30*/  FADD.FTZ R20, R62, R5 ;  /* 0x000000053e147221 */ /* 0x000fe20000010000 */
[----:B------:R-:W2:Y:S01]  /*4d40*/  MUFU.EX2 R35, R35 ;  /* 0x0000002300237308 */ /* 0x000ea20000000800 */
[----:B----4-:R-:W-:Y:S02]  /*4d50*/  F2FP.F16.F32.PACK_AB R203, R47, R46 ;  /* 0x0000002e2fcb723e */ /* 0x010fe400000000ff */
[----:B------:R-:W-:Y:S01]  /*4d60*/  FSEL R2, R2, RZ, P2 ;  /* 0x000000ff02027208 */ /* 0x000fe20001000000 */
[----:B------:R-:W-:Y:S01]  /*4d70*/  FADD.FTZ R5, R63, R20 ;  /* 0x000000143f057221 */ /* 0x000fe20000010000 */
[----:B------:R-:W-:Y:S01]  /*4d80*/  PLOP3.LUT P2, PT, PT, PT, UP0, 0x80, 0x0 ;  /* 0x000000000000781c */ /* 0x000fe20003f4f008 */
[----:B------:R-:W-:Y:S01]  /*4d90*/  IMAD.MOV.U32 R63, RZ, RZ, R151 ;  /* 0x000000ffff3f7224 */ /* 0x000fe200078e0097 */
[-C--:B------:R-:W-:Y:S01]  /*4da0*/  MOV R62, R151.reuse ;  /* 0x00000097003e7202 */ /* 0x080fe20000000f00 */
        /* <DEDUP_REMOVED lines=14> */
[----:B------:R-:W3:Y:S01]  /*4e90*/  MUFU.EX2 R57, R57 ;  /* 0x0000003900397308 */ /* 0x000ee20000000800 */
[--C-:B------:R-:W-:Y:S01]  /*4ea0*/  FFMA.FTZ R45, R45, UR4, -R2.reuse ;  /* 0x000000042d2d7c23 */ /* 0x100fe20008010802 */
[----:B------:R-:W-:Y:S01]  /*4eb0*/  FADD.FTZ R64, R54, R21 ;  /* 0x0000001536407221 */ /* 0x000fe20000010000 */
[--C-:B------:R-:W-:Y:S01]  /*4ec0*/  FFMA.FTZ R32, R32, UR4, -R2.reuse ;  /* 0x0000000420207c23 */ /* 0x100fe20008010802 */
[--C-:B------:R-:W-:Y:S01]  /*4ed0*/  FFMA.FTZ R33, R33, UR4, -R2.reuse ;  /* 0x0000000421217c23 */ /* 0x100fe20008010802 */
[----:B------:R-:W-:Y:S01]  /*4ee0*/  FFMA.FTZ R36, R36, UR4, -R2 ;  /* 0x0000000424247c23 */ /* 0x000fe20008010802 */
[----:B------:R-:W-:Y:S01]  /*4ef0*/  FADD.FTZ R21, R55, R64 ;  /* 0x0000004037157221 */ /* 0x000fe20000010000 */
[--C-:B------:R-:W-:Y:S01]  /*4f00*/  FFMA.FTZ R37, R37, UR4, -R2.reuse ;  /* 0x0000000425257c23 */ /* 0x100fe20008010802 */
[----:B------:R-:W4:Y:S01]  /*4f10*/  MUFU.EX2 R60, R60 ;  /* 0x0000003c003c7308 */ /* 0x000f220000000800 */
[--C-:B------:R-:W-:Y:S01]  /*4f20*/  FFMA.FTZ R24, R24, UR4, -R2.reuse ;  /* 0x0000000418187c23 */ /* 0x100fe20008010802 */
[----:B------:R-:W-:Y:S01]  /*4f30*/  FADD.FTZ R64, R42, R21 ;  /* 0x000000152a407221 */ /* 0x000fe20000010000 */
[--C-:B------:R-:W-:Y:S01]  /*4f40*/  FFMA.FTZ R25, R25, UR4, -R2.reuse ;  /* 0x0000000419197c23 */ /* 0x100fe20008010802 */
[--C-:B------:R-:W-:Y:S01]  /*4f50*/  FFMA.FTZ R28, R28, UR4, -R2.reuse ;  /* 0x000000041c1c7c23 */ /* 0x100fe20008010802 */
[----:B------:R-:W-:Y:S01]  /*4f60*/  FFMA.FTZ R2, R29, UR4, -R2 ;  /* 0x000000041d027c23 */ /* 0x000fe20008010802 */
[----:B------:R-:W-:Y:S01]  /*4f70*/  FADD.FTZ R21, R43, R64 ;  /* 0x000000402b157221 */ /* 0x000fe20000010000 */
[----:B--2---:R-:W-:Y:S01]  /*4f80*/  F2FP.F16.F32.PACK_AB R197, R35, R34 ;  /* 0x0000002223c5723e */ /* 0x004fe200000000ff */
[----:B------:R-:W2:Y:S01]  /*4f90*/  MUFU.EX2 R61, R61 ;  /* 0x0000003d003d7308 */ /* 0x000ea20000000800 */
[----:B---3--:R-:W-:Y:S01]  /*4fa0*/  FADD.FTZ R5, R56, R57 ;  /* 0x0000003938057221 */ /* 0x008fe20000010000 */
[----:B-1----:R-:W-:Y:S01]  /*4fb0*/  FADD.FTZ R0, R46, R21 ;  /* 0x000000152e007221 */ /* 0x002fe20000010000 */
[----:B------:R-:W-:Y:S01]  /*4fc0*/  F2FP.F16.F32.PACK_AB R208, R57, R56 ;  /* 0x0000003839d0723e */ /* 0x000fe200000000ff */
[--C-:B------:R-:W-:Y:S01]  /*4fd0*/  IMAD.MOV.U32 R64, RZ, RZ, R151.reuse ;  /* 0x000000ffff407224 */ /* 0x100fe200078e0097 */
[-C--:B------:R-:W-:Y:S01]  /*4fe0*/  MOV R56, R151.reuse ;  /* 0x0000009700387202 */ /* 0x080fe20000000f00 */
[----:B------:R-:W-:Y:S01]  /*4ff0*/  FADD.FTZ R21, R47, R0 ;  /* 0x000000002f157221 */ /* 0x000fe20000010000 */
[----:B------:R-:W-:Y:S01]  /*5000*/  IMAD.MOV.U32 R57, RZ, RZ, R151 ;  /* 0x000000ffff397224 */ /* 0x000fe200078e0097 */
[----:B------:R-:W1:Y:S01]  /*5010*/  MUFU.EX2 R48, R48 ;  /* 0x0000003000307308 */ /* 0x000e620000000800 */
[----:B----4-:R-:W-:Y:S01]  /*5020*/  FADD.FTZ R20, R60, R5 ;  /* 0x000000053c147221 */ /* 0x010fe20000010000 */
[--C-:B------:R-:W-:Y:S01]  /*5030*/  IMAD.MOV.U32 R55, RZ, RZ, R151.reuse ;  /* 0x000000ffff377224 */ /* 0x100fe200078e0097 */
[-C--:B------:R-:W-:Y:S01]  /*5040*/  MOV R50, R151.reuse ;  /* 0x0000009700327202 */ /* 0x080fe20000000f00 */
[--C-:B------:R-:W-:Y:S01]  /*5050*/  IMAD.MOV.U32 R54, RZ, RZ, R151.reuse ;  /* 0x000000ffff367224 */ /* 0x100fe200078e0097 */
[----:B------:R-:W-:Y:S01]  /*5060*/  MOV R47, R151 ;  /* 0x00000097002f7202 */ /* 0x000fe20000000f00 */
[----:B------:R-:W-:-:S02]  /*5070*/  IMAD.MOV.U32 R51, RZ, RZ, R151 ;  /* 0x000000ffff337224 */ /* 0x000fc400078e0097 */
[----:B------:R-:W3:Y:S01]  /*5080*/  MUFU.EX2 R49, R49 ;  /* 0x0000003100317308 */ /* 0x000ee20000000800 */
[C---:B--2---:R-:W-:Y:S01]  /*5090*/  FADD.FTZ R5, R61.reuse, R20 ;  /* 0x000000143d057221 */ /* 0x044fe20000010000 */
[----:B------:R-:W-:Y:S01]  /*50a0*/  F2FP.F16.F32.PACK_AB R210, R61, R60 ;  /* 0x0000003c3dd2723e */ /* 0x000fe200000000ff */
[--C-:B------:R-:W-:Y:S02]  /*50b0*/  IMAD.MOV.U32 R61, RZ, RZ, R151.reuse ;  /* 0x000000ffff3d7224 */ /* 0x100fe400078e0097 */
[--C-:B------:R-:W-:Y:S02]  /*50c0*/  IMAD.MOV.U32 R60, RZ, RZ, R151.reuse ;  /* 0x000000ffff3c7224 */ /* 0x100fe400078e0097 */
[----:B------:R-:W-:Y:S01]  /*50d0*/  IMAD.MOV.U32 R46, RZ, RZ, R151 ;  /* 0x000000ffff2e7224 */ /* 0x000fe200078e0097 */
[----:B------:R-:W2:Y:S01]  /*50e0*/  MUFU.EX2 R52, R52 ;  /* 0x0000003400347308 */ /* 0x000ea20000000800 */
[----:B-1----:R-:W-:Y:S01]  /*50f0*/  FADD.FTZ R20, R48, R5 ;  /* 0x0000000530147221 */ /* 0x002fe20000010000 */
[----:B------:R-:W-:-:S02]  /*5100*/  IMAD.MOV.U32 R43, RZ, RZ, R151 ;  /* 0x000000ffff2b7224 */ /* 0x000fc400078e0097 */
[----:B------:R-:W-:-:S04]  /*5110*/  IMAD.MOV.U32 R42, RZ, RZ, R151 ;  /* 0x000000ffff2a7224 */ /* 0x000fc800078e0097 */
[----:B------:R-:W1:Y:S01]  /*5120*/  MUFU.EX2 R53, R53 ;  /* 0x0000003500357308 */ /* 0x000e620000000800 */
[C---:B---3--:R-:W-:Y:S01]  /*5130*/  FADD.FTZ R5, R49.reuse, R20 ;  /* 0x0000001431057221 */ /* 0x048fe20000010000 */
[----:B------:R-:W-:Y:S01]  /*5140*/  F2FP.F16.F32.PACK_AB R204, R49, R48 ;  /* 0x0000003031cc723e */ /* 0x000fe200000000ff */
[--C-:B------:R-:W-:Y:S02]  /*5150*/  IMAD.MOV.U32 R49, RZ, RZ, R151.reuse ;  /* 0x000000ffff317224 */ /* 0x100fe400078e0097 */
[----:B------:R-:W-:-:S03]  /*5160*/  IMAD.MOV.U32 R48, RZ, RZ, R151 ;  /* 0x000000ffff307224 */ /* 0x000fc600078e0097 */
[----:B------:R-:W3:Y:S01]  /*5170*/  MUFU.EX2 R40, R40 ;  /* 0x0000002800287308 */ /* 0x000ee20000000800 */
[----:B--2---:R-:W-:-:S07]  /*5180*/  FADD.FTZ R20, R52, R5 ;  /* 0x0000000534147221 */ /* 0x004fce0000010000 */
[----:B------:R-:W2:Y:S01]  /*5190*/  MUFU.EX2 R41, R41 ;  /* 0x0000002900297308 */ /* 0x000ea20000000800 */
[C---:B-1----:R-:W-:Y:S01]  /*51a0*/  FADD.FTZ R5, R53.reuse, R20 ;  /* 0x0000001435057221 */ /* 0x042fe20000010000 */
[----:B------:R-:W-:Y:S01]  /*51b0*/  FADD.FTZ R20, R34, R21 ;  /* 0x0000001522147221 */ /* 0x000fe20000010000 */
[----:B------:R-:W-:Y:S01]  /*51c0*/  F2FP.F16.F32.PACK_AB R206, R53, R52 ;  /* 0x0000003435ce723e */ /* 0x000fe200000000ff */
[----:B------:R-:W-:Y:S01]  /*51d0*/  IMAD.MOV.U32 R52, RZ, RZ, R151 ;  /* 0x000000ffff347224 */ /* 0x000fe200078e0097 */
[-C--:B------:R-:W-:Y:S01]  /*51e0*/  MOV R53, R151.reuse ;  /* 0x0000009700357202 */ /* 0x080fe20000000f00 */
[----:B------:R-:W-:Y:S01]  /*51f0*/  FADD.FTZ R21, R35, R20 ;  /* 0x0000001423157221 */ /* 0x000fe20000010000 */
[----:B------:R-:W-:Y:S01]  /*5200*/  MOV R35, R151 ;  /* 0x0000009700237202 */ /* 0x000fe20000000f00 */
[----:B------:R-:W1:Y:S01]  /*5210*/  MUFU.EX2 R44, R44 ;  /* 0x0000002c002c7308 */ /* 0x000e620000000800 */
[----:B---3--:R-:W-:Y:S01]  /*5220*/  FADD.FTZ R0, R40, R5 ;  /* 0x0000000528007221 */ /* 0x008fe20000010000 */
[----:B------:R-:W-:-:S06]  /*5230*/  IMAD.MOV.U32 R34, RZ, RZ, R151 ;  /* 0x000000ffff227224 */ /* 0x000fcc00078e0097 */
[----:B------:R-:W3:Y:S01]  /*5240*/  MUFU.EX2 R38, R38 ;  /* 0x0000002600267308 */ /* 0x000ee20000000800 */
[C---:B--2---:R-:W-:Y:S01]  /*5250*/  FADD.FTZ R5, R41.reuse, R0 ;  /* 0x0000000029057221 */ /* 0x044fe20000010000 */
[----:B------:R-:W-:Y:S01]  /*5260*/  F2FP.F16.F32.PACK_AB R200, R41, R40 ;  /* 0x0000002829c8723e */ /* 0x000fe200000000ff */
[----:B------:R-:W-:Y:S01]  /*5270*/  IMAD.MOV.U32 R40, RZ, RZ, R151 ;  /* 0x000000ffff287224 */ /* 0x000fe200078e0097 */
[----:B------:R-:W-:-:S04]  /*5280*/  MOV R41, R151 ;  /* 0x0000009700297202 */ /* 0x000fc80000000f00 */
[----:B------:R-:W2:Y:S01]  /*5290*/  MUFU.EX2 R45, R45 ;  /* 0x0000002d002d7308 */ /* 0x000ea20000000800 */
[----:B-1----:R-:W-:-:S07]  /*52a0*/  FADD.FTZ R0, R44, R5 ;  /* 0x000000052c007221 */ /* 0x002fce0000010000 */
[----:B------:R-:W1:Y:S01]  /*52b0*/  MUFU.EX2 R39, R39 ;  /* 0x0000002700277308 */ /* 0x000e620000000800 */
[----:B---3--:R-:W-:-:S07]  /*52c0*/  FADD.FTZ R20, R38, R21 ;  /* 0x0000001526147221 */ /* 0x008fce0000010000 */
[----:B------:R-:W3:Y:S01]  /*52d0*/  MUFU.EX2 R32, R32 ;  /* 0x0000002000207308 */ /* 0x000ee20000000800 */
[C---:B--2---:R-:W-:Y:S01]  /*52e0*/  FADD.FTZ R5, R45.reuse, R0 ;  /* 0x000000002d057221 */ /* 0x044fe20000010000 */
[----:B------:R-:W-:Y:S01]  /*52f0*/  F2FP.F16.F32.PACK_AB R202, R45, R44 ;  /* 0x0000002c2dca723e */ /* 0x000fe200000000ff */
[----:B------:R-:W-:Y:S01]  /*5300*/  IMAD.MOV.U32 R45, RZ, RZ, R151 ;  /* 0x000000ffff2d7224 */ /* 0x000fe200078e0097 */
[----:B------:R-:W-:-:S04]  /*5310*/  MOV R44, R151 ;  /* 0x00000097002c7202 */ /* 0x000fc80000000f00 */
[----:B------:R-:W2:Y:S01]  /*5320*/  MUFU.EX2 R26, R26 ;  /* 0x0000001a001a7308 */ /* 0x000ea20000000800 */
[C---:B-1----:R-:W-:Y:S01]  /*5330*/  FADD.FTZ R21, R39.reuse, R20 ;  /* 0x0000001427157221 */ /* 0x042fe20000010000 */
[----:B------:R-:W-:Y:S01]  /*5340*/  F2FP.F16.F32.PACK_AB R199, R39, R38 ;  /* 0x0000002627c7723e */ /* 0x000fe200000000ff */
[----:B------:R-:W-:Y:S01]  /*5350*/  IMAD.MOV.U32 R39, RZ, RZ, R151 ;  /* 0x000000ffff277224 */ /* 0x000fe200078e0097 */
[----:B------:R-:W-:-:S04]  /*5360*/  MOV R38, R151 ;  /* 0x0000009700267202 */ /* 0x000fc80000000f00 */
[----:B------:R-:W1:Y:S01]  /*5370*/  MUFU.EX2 R33, R33 ;  /* 0x0000002100217308 */ /* 0x000e620000000800 */
[----:B---3--:R-:W-:-:S07]  /*5380*/  FADD.FTZ R0, R32, R5 ;  /* 0x0000000520007221 */ /* 0x008fce0000010000 */
[----:B------:R-:W3:Y:S01]  /*5390*/  MUFU.EX2 R27, R27 ;  /* 0x0000001b001b7308 */ /* 0x000ee20000000800 */
[----:B--2---:R-:W-:-:S07]  /*53a0*/  FADD.FTZ R20, R26, R21 ;  /* 0x000000151a147221 */ /* 0x004fce0000010000 */
[----:B------:R-:W2:Y:S01]  /*53b0*/  MUFU.EX2 R36, R36 ;  /* 0x0000002400247308 */ /* 0x000ea20000000800 */
[C---:B-1----:R-:W-:Y:S01]  /*53c0*/  FADD.FTZ R5, R33.reuse, R0 ;  /* 0x0000000021057221 */ /* 0x042fe20000010000 */
[----:B------:R-:W-:Y:S01]  /*53d0*/  F2FP.F16.F32.PACK_AB R196, R33, R32 ;  /* 0x0000002021c4723e */ /* 0x000fe200000000ff */
[----:B------:R-:W-:Y:S01]  /*53e0*/  IMAD.MOV.U32 R32, RZ, RZ, R151 ;  /* 0x000000ffff207224 */ /* 0x000fe200078e0097 */
[----:B------:R-:W-:-:S04]  /*53f0*/  MOV R33, R151 ;  /* 0x0000009700217202 */ /* 0x000fc80000000f00 */
[----:B------:R-:W1:Y:S01]  /*5400*/  MUFU.EX2 R30, R30 ;  /* 0x0000001e001e7308 */ /* 0x000e620000000800 */
[C---:B---3--:R-:W-:Y:S01]  /*5410*/  FADD.FTZ R21, R27.reuse, R20 ;  /* 0x000000141b157221 */ /* 0x048fe20000010000 */
[----:B------:R-:W-:Y:S01]  /*5420*/  F2FP.F16.F32.PACK_AB R193, R27, R26 ;  /* 0x0000001a1bc1723e */ /* 0x000fe200000000ff */
[----:B------:R-:W-:Y:S01]  /*5430*/  IMAD.MOV.U32 R26, RZ, RZ, R151 ;  /* 0x000000ffff1a7224 */ /* 0x000fe200078e0097 */
[----:B------:R-:W-:-:S04]  /*5440*/  MOV R27, R151 ;  /* 0x00000097001b7202 */ /* 0x000fc80000000f00 */
[----:B------:R-:W3:Y:S01]  /*5450*/  MUFU.EX2 R37, R37 ;  /* 0x0000002500257308 */ /* 0x000ee20000000800 */
[----:B--2---:R-:W-:-:S07]  /*5460*/  FADD.FTZ R0, R36, R5 ;  /* 0x0000000524007221 */ /* 0x004fce0000010000 */
[----:B------:R-:W2:Y:S01]  /*5470*/  MUFU.EX2 R24, R24 ;  /* 0x0000001800187308 */ /* 0x000ea20000000800 */
[----:B-1----:R-:W-:-:S07]  /*5480*/  FADD.FTZ R20, R30, R21 ;  /* 0x000000151e147221 */ /* 0x002fce0000010000 */
[----:B------:R-:W1:Y:S01]  /*5490*/  MUFU.EX2 R17, R17 ;  /* 0x0000001100117308 */ /* 0x000e620000000800 */
[C---:B---3--:R-:W-:Y:S01]  /*54a0*/  FADD.FTZ R29, R37.reuse, R0 ;  /* 0x00000000251d7221 */ /* 0x048fe20000010000 */
[----:B------:R-:W-:Y:S01]  /*54b0*/  F2FP.F16.F32.PACK_AB R198, R37, R36 ;  /* 0x0000002425c6723e */ /* 0x000fe200000000ff */
[--C-:B------:R-:W-:Y:S02]  /*54c0*/  IMAD.MOV.U32 R37, RZ, RZ, R151.reuse ;  /* 0x000000ffff257224 */ /* 0x100fe400078e0097 */
[----:B------:R-:W-:-:S03]  /*54d0*/  IMAD.MOV.U32 R36, RZ, RZ, R151 ;  /* 0x000000ffff247224 */ /* 0x000fc600078e0097 */
[----:B------:R-:W3:Y:S01]  /*54e0*/  MUFU.EX2 R25, R25 ;  /* 0x0000001900197308 */ /* 0x000ee20000000800 */
[----:B--2---:R-:W-:Y:S01]  /*54f0*/  FADD.FTZ R0, R24, R29 ;  /* 0x0000001d18007221 */ /* 0x004fe20000010000 */
[----:B------:R-:W-:-:S06]  /*5500*/  IMAD.MOV.U32 R29, RZ, RZ, R151 ;  /* 0x000000ffff1d7224 */ /* 0x000fcc00078e0097 */
[----:B------:R-:W2:Y:S01]  /*5510*/  MUFU.EX2 R28, R28 ;  /* 0x0000001c001c7308 */ /* 0x000ea20000000800 */
[C---:B-1----:R-:W-:Y:S01]  /*5520*/  FADD.FTZ R5, R17.reuse, R20 ;  /* 0x0000001411057221 */ /* 0x042fe20000010000 */
[----:B------:R-:W-:Y:S02]  /*5530*/  F2FP.F16.F32.PACK_AB R195, R17, R30 ;  /* 0x0000001e11c3723e */ /* 0x000fe400000000ff */
[----:B------:R-:W-:-:S04]  /*5540*/  MOV R30, R151 ;  /* 0x00000097001e7202 */ /* 0x000fc80000000f00 */
[----:B------:R1:W4:Y:S01]  /*5550*/  MUFU.EX2 R21, R2 ;  /* 0x0000000200157308 */ /* 0x0003220000000800 */
[C---:B---3--:R-:W-:Y:S01]  /*5560*/  FADD.FTZ R17, R25.reuse, R0 ;  /* 0x0000000019117221 */ /* 0x048fe20000010000 */
[----:B------:R-:W-:Y:S01]  /*5570*/  F2FP.F16.F32.PACK_AB R192, R25, R24 ;  /* 0x0000001819c0723e */ /* 0x000fe200000000ff */
[----:B------:R-:W-:Y:S01]  /*5580*/  IMAD.MOV.U32 R25, RZ, RZ, R151 ;  /* 0x000000ffff197224 */ /* 0x000fe200078e0097 */
[----:B------:R-:W-:Y:S01]  /*5590*/  MOV R24, R151 ;  /* 0x0000009700187202 */ /* 0x000fe20000000f00 */
[----:B--2---:R-:W-:Y:S01]  /*55a0*/  FADD.FTZ R0, R28, R17 ;  /* 0x000000111c007221 */ /* 0x004fe20000010000 */
[----:B-1----:R-:W-:-:S03]  /*55b0*/  MOV R2, 0x3f800000 ;  /* 0x3f80000000027802 */ /* 0x002fc60000000f00 */
[C---:B----4-:R-:W-:Y:S01]  /*55c0*/  FADD.FTZ R17, R21.reuse, R0 ;  /* 0x0000000015117221 */ /* 0x050fe20000010000 */
[----:B------:R-:W-:Y:S01]  /*55d0*/  F2FP.F16.F32.PACK_AB R194, R21, R28 ;  /* 0x0000001c15c2723e */ /* 0x000fe200000000ff */
[----:B------:R-:W-:Y:S02]  /*55e0*/  IMAD.MOV.U32 R0, RZ, RZ, 0x3f800000 ;  /* 0x3f800000ff007424 */ /* 0x000fe400078e00ff */
[----:B------:R-:W-:Y:S01]  /*55f0*/  IMAD.MOV.U32 R28, RZ, RZ, R151 ;  /* 0x000000ffff1c7224 */ /* 0x000fe200078e0097 */
[----:B------:R-:W-:Y:S06]  /*5600*/  @!P2 BRA `(.L_x_1961) ;  /* 0x00000040005ca947 */ /* 0x000fec0003800000 */
[----:B------:R-:W-:Y:S01]  /*5610*/  R2UR UR61, R16 ;  /* 0x00000000103d72ca */ /* 0x000fe200000e0000 */
[----:B------:R-:W-:Y:S01]  /*5620*/  ULDC.64 UR4, c[0x0][0x3f8] ;  /* 0x0000fe0000047ab9 */ /* 0x000fe20000000a00 */
[----:B------:R-:W-:Y:S01]  /*5630*/  IMAD.MOV.U32 R20, RZ, RZ, R3 ;  /* 0x000000ffff147224 */ /* 0x000fe200078e0003 */
[----:B------:R-:W-:Y:S01]  /*5640*/  MOV R2, 0x3f800000 ;  /* 0x3f80000000027802 */ /* 0x000fe20000000f00 */
[----:B------:R-:W-:Y:S01]  /*5650*/  IMAD.MOV.U32 R21, RZ, RZ, R4 ;  /* 0x000000ffff157224 */ /* 0x000fe200078e0004 */
        /* <DEDUP_REMOVED lines=64> */
[----:B------:R-:W-:Y:S01]  /*5a60*/  IMAD.U32 R225, RZ, RZ, UR4 ;  /* 0x00000004ffe17e24 */ /* 0x000fe2000f8e00ff */
[----:B------:R-:W-:Y:S01]  /*5a70*/  UMOV UR41, UR46 ;  /* 0x0000002e00297c82 */ /* 0x000fe20008000000 */
[----:B------:R-:W-:-:S07]  /*5a80*/  IMAD.U32 R227, RZ, RZ, UR5 ;  /* 0x00000005ffe37e24 */ /* 0x000fce000f8e00ff */
.L_x_1970:
[----:B------:R-:W-:-:S04]  /*5a90*/  UIADD3 UR4, UR41, 0x1, URZ ;  /* 0x0000000129047890 */ /* 0x000fc8000fffe03f */
[----:B------:R-:W-:-:S04]  /*5aa0*/  UISETP.NE.AND UP0, UPT, UR4, 0x2, UPT ;  /* 0x000000020400788c */ /* 0x000fc8000bf05270 */
[----:B------:R-:W-:Y:S02]  /*5ab0*/  USEL UR5, URZ, 0x1, UP0 ;  /* 0x000000013f057887 */ /* 0x000fe40008000000 */
[----:B------:R-:W-:Y:S02]  /*5ac0*/  USEL UR46, UR4, URZ, UP0 ;  /* 0x0000003f042e7287 */ /* 0x000fe40008000000 */
[----:B------:R-:W-:-:S06]  /*5ad0*/  ULOP3.LUT UR4, UR61, UR5, URZ, 0x3c, !UPT ;  /* 0x000000053d047292 */ /* 0x000fcc000f8e3c3f */
[----:B------:R-:W-:Y:S01]  /*5ae0*/  MOV R16, UR4 ;  /* 0x0000000400107c02 */ /* 0x000fe20008000f00 */
[----:B------:R-:W-:Y:S06]  /*5af0*/  @!P0 BRA `(.L_x_1962) ;  /* 0x0000000000048947 */ /* 0x000fec0003800000 */
[----:B------:R-:W-:Y:S01]  /*5b00*/  BPT.TRAP 0x1 ;  /* 0x000000040000795c */ /* 0x000fe20000300000 */
.L_x_1962:
[----:B------:R-:W-:Y:S01]  /*5b10*/  R2UR UR4, R16 ;  /* 0x00000000100472ca */ /* 0x000fe200000e0000 */
[----:B------:R-:W-:-:S12]  /*5b20*/  ULEA UR47, UR46, UR60, 0x3 ;  /* 0x0000003c2e2f7291 */ /* 0x000fd8000f8e183f */
[----:B------:R-:W-:-:S05]  /*5b30*/  IMAD.U32 R3, RZ, RZ, UR4 ;  /* 0x00000004ff037e24 */ /* 0x000fca000f8e00ff */
[----:B------:R-:W-:-:S04]  /*5b40*/  SHF.L.U32 R3, R3, 0x1f, RZ ;  /* 0x0000001f03037819 */ /* 0x000fc800000006ff */
[----:B------:R1:W2:Y:S01]  /*5b50*/  SYNCS.PHASECHK.TRANS64.TRYWAIT P2, [UR47+0x38830], R3 ;  /* 0x03883003ff0075a7 */ /* 0x0002a2000804016f */
[----:B------:R-:W-:Y:S05]  /*5b60*/  @!P0 BRA `(.L_x_1963) ;  /* 0x0000000000048947 */ /* 0x000fea0003800000 */
[----:B------:R-:W-:Y:S01]  /*5b70*/  BPT.TRAP 0x1 ;  /* 0x000000040000795c */ /* 0x000fe20000300000 */
.L_x_1963:
[----:B--2---:R-:W-:Y:S05]  /*5b80*/  @P2 BRA `(.L_x_1964) ;  /* 0x0000000000082947 */ /* 0x004fea0003800000 */
[----:B------:R-:W2:Y:S02]  /*5b90*/  SYNCS.PHASECHK.TRANS64.TRYWAIT P2, [UR47+0x38830], R3 ;  /* 0x03883003ff0075a7 */ /* 0x000ea4000804016f */
[----:B--2---:R-:W-:Y:S05]  /*5ba0*/  @!P2 BRA `(.L_x_1965) ;  /* 0x000000d800fca947 */ /* 0x004fea0003800000 */
.L_x_1964:
[----:B------:R-:W-:Y:S01]  /*5bb0*/  R2UR UR10, R18 ;  /* 0x00000000120a72ca */ /* 0x000fe200000e0000 */
[----:B------:R-:W-:Y:S01]  /*5bc0*/  UIMAD UR4, UR46, 0xa00, UR40 ;  /* 0x00000a002e0478a4 */ /* 0x000fe2000f8e0228 */
[----:B------:R-:W-:Y:S01]  /*5bd0*/  R2UR UR11, R19 ;  /* 0x00000000130b72ca */ /* 0x000fe200000e0000 */
[----:B------:R-:W-:Y:S01]  /*5be0*/  WARPGROUP.ARRIVE ;  /* 0x00000000000079c5 */ /* 0x000fe20000000000 */
[----:B------:R-:W-:Y:S01]  /*5bf0*/  UMOV UR59, 0x40000040 ;  /* 0x40000040003b7882 */ /* 0x000fe20000000000 */
[----:B------:R-:W-:Y:S01]  /*5c00*/  R2UR UR6, R14 ;  /* 0x000000000e0672ca */ /* 0x000fe200000e0000 */
[----:B------:R-:W-:Y:S01]  /*5c10*/  UIADD3 UR18, UR4, 0x286, URZ ;  /* 0x0000028604127890 */ /* 0x000fe2000fffe03f */
[----:B------:R-:W-:Y:S01]  /*5c20*/  R2UR UR7, R15 ;  /* 0x000000000f0772ca */ /* 0x000fe200000e0000 */
[----:B------:R-:W-:Y:S01]  /*5c30*/  UMOV UR58, UR4 ;  /* 0x00000004003a7c82 */ /* 0x000fe20008000000 */
[----:B------:R-:W-:Y:S01]  /*5c40*/  R2UR UR14, R12 ;  /* 0x000000000c0e72ca */ /* 0x000fe200000e0000 */
[----:B------:R-:W-:Y:S01]  /*5c50*/  UMOV UR19, 0x40000040 ;  /* 0x4000004000137882 */ /* 0x000fe20000000000 */
[----:B------:R-:W-:Y:S01]  /*5c60*/  R2UR UR15, R13 ;  /* 0x000000000d0f72ca */ /* 0x000fe200000e0000 */
[----:B------:R-:W-:Y:S01]  /*5c70*/  UIADD3 UR22, UR4, 0x500, URZ ;  /* 0x0000050004167890 */ /* 0x000fe2000fffe03f */
[-C--:B------:R-:W-:Y:S01]  /*5c80*/  FMUL.FTZ R24, R24, R0.reuse ;  /* 0x0000000018187220 */ /* 0x080fe20000410000 */
[----:B------:R-:W-:Y:S01]  /*5c90*/  UMOV UR56, UR10 ;  /* 0x0000000a00387c82 */ /* 0x000fe20008000000 */
[----:B------:R-:W-:Y:S01]  /*5ca0*/  UMOV UR57, UR11 ;  /* 0x0000000b00397c82 */ /* 0x000fe20008000000 */
[----:B------:R-:W-:Y:S01]  /*5cb0*/  UMOV UR23, 0x40000040 ;  /* 0x4000004000177882 */ /* 0x000fe20000000000 */
[----:B------:R-:W-:Y:S01]  /*5cc0*/  HGMMA.64x16x16.F32 R184, gdesc[UR56], RZ, !UPT, gsb0 ;  /* 0x0020000038b879f0 */ /* 0x000fe2000c0008ff */
[----:B------:R-:W-:Y:S01]  /*5cd0*/  UIADD3 UR58, UR4, 0x80, URZ ;  /* 0x00000080043a7890 */ /* 0x000fe2000fffe03f */
[-C--:B------:R-:W-:Y:S01]  /*5ce0*/  FMUL.FTZ R25, R25, R0.reuse ;  /* 0x0000000019197220 */ /* 0x080fe20000410000 */
[----:B------:R-:W-:Y:S01]  /*5cf0*/  UMOV UR59, 0x40000040 ;  /* 0x40000040003b7882 */ /* 0x000fe20000000000 */
[----:B------:R-:W-:Y:S01]  /*5d00*/  UMOV UR56, UR10 ;  /* 0x0000000a00387c82 */ /* 0x000fe20008000000 */
[----:B------:R-:W-:Y:S01]  /*5d10*/  UMOV UR57, UR11 ;  /* 0x0000000b00397c82 */ /* 0x000fe20008000000 */
        /* <DEDUP_REMOVED lines=56> */
[----:B------:R-:W-:Y:S01]  /*60a0*/  UMOV UR59, 0x40000040 ;  /* 0x40000040003b7882 */ /* 0x000fe20000000000 */
[----:B------:R-:W-:Y:S01]  /*60b0*/  UMOV UR56, UR10 ;  /* 0x0000000a00387c82 */ /* 0x000fe20008000000 */
[----:B------:R-:W-:Y:S01]  /*60c0*/  UMOV UR57, UR11 ;  /* 0x0000000b00397c82 */ /* 0x000fe20008000000 */
        /* <DEDUP_REMOVED lines=97> */
[----:B------:R-:W-:Y:S01]  /*66e0*/  UMOV UR59, 0x40000040 ;  /* 0x40000040003b7882 */ /* 0x000fe20000000000 */
[----:B------:R-:W-:Y:S01]  /*66f0*/  UMOV UR56, UR10 ;  /* 0x0000000a00387c82 */ /* 0x000fe20008000000 */
[----:B------:R-:W-:Y:S01]  /*6700*/  UMOV UR57, UR11 ;  /* 0x0000000b00397c82 */ /* 0x000fe20008000000 */
[----:B------:R-:W-:Y:S02]  /*6710*/  R2UR UR10, R10 ;  /* 0x000000000a0a72ca */ /* 0x000fe400000e0000 */
[----:B------:R-:W-:Y:S01]  /*6720*/  R2UR UR11, R11 ;  /* 0x000000000b0b72ca */ /* 0x000fe200000e0000 */
[----:B------:R-:W-:Y:S02]  /*6730*/  WARPGROUP.DEPBAR.LE gsb0, 0x0 ;  /* 0x00008000000079c5 */ /* 0x000fe40000010000 */
[----:B------:R-:W-:-:S06]  /*6740*/  WARPGROUP.ARRIVE ;  /* 0x00000000000079c5 */ /* 0x000fcc0000000000 */
[----:B------:R-:W-:Y:S01]  /*6750*/  HGMMA.64x16x16.F32 R152, gdesc[UR56], RZ, !UPT, gsb0 ;  /* 0x00200000389879f0 */ /* 0x000fe2000c0008ff */
[----:B------:R-:W-:Y:S01]  /*6760*/  UIADD3 UR58, UR4, 0x2, URZ ;  /* 0x00000002043a7890 */ /* 0x000fe2000fffe03f */
[----:B------:R-:W-:Y:S01]  /*6770*/  UMOV UR59, 0x40000040 ;  /* 0x40000040003b7882 */ /* 0x000fe20000000000 */
[----:B------:R-:W-:Y:S01]  /*6780*/  UMOV UR56, UR6 ;  /* 0x0000000600387c82 */ /* 0x000fe20008000000 */
[----:B------:R-:W-:Y:S01]  /*6790*/  UMOV UR57, UR7 ;  /* 0x0000000700397c82 */ /* 0x000fe20008000000 */
[----:B------:R-:W-:Y:S02]  /*67a0*/  WARPGROUP.DEPBAR.LE gsb0, 0x0 ;  /* 0x00008000000079c5 */ /* 0x000fe40000010000 */
[----:B------:R-:W-:-:S06]  /*67b0*/  WARPGROUP.ARRIVE ;  /* 0x00000000000079c5 */ /* 0x000fcc0000000000 */
[----:B------:R-:W-:Y:S01]  /*67c0*/  HGMMA.64x16x16.F32 R184, gdesc[UR56], R184, gsb0 ;  /* 0x0020000038b879f0 */ /* 0x000fe200080008b8 */
        /* <DEDUP_REMOVED lines=62> */
[----:B------:R-:W-:Y:S01]  /*6bb0*/  UIADD3 UR14, UR4, 0x284, URZ ;  /* 0x00000284040e7890 */ /* 0x000fe2000fffe03f */
[----:B------:R-:W-:Y:S01]  /*6bc0*/  UMOV UR15, 0x40000040 ;  /* 0x40000040000f7882 */ /* 0x000fe20000000000 */
        /* <DEDUP_REMOVED lines=335> */
[----:B------:R-:W-:Y:S01]  /*80c0*/  UMOV UR4, UR10 ;  /* 0x0000000a00047c82 */ /* 0x000fe20008000000 */
[----:B------:R-:W-:Y:S02]  /*80d0*/  WARPGROUP.DEPBAR.LE gsb0, 0x0 ;  /* 0x00008000000079c5 */ /* 0x000fe40000010000 */
[----:B------:R-:W-:-:S06]  /*80e0*/  WARPGROUP.ARRIVE ;  /* 0x00000000000079c5 */ /* 0x000fcc0000000000 */
[----:B------:R-:W-:Y:S03]  /*80f0*/  HGMMA.64x16x16.F32 R160, gdesc[UR56], R160, gsb0 ;  /* 0x0020000038a079f0 */ /* 0x000fe600080008a0 */
[----:B------:R-:W-:Y:S02]  /*8100*/  WARPGROUP.DEPBAR.LE gsb0, 0x0 ;  /* 0x00008000000079c5 */ /* 0x000fe40000010000 */
[----:B------:R-:W-:-:S06]  /*8110*/  WARPGROUP.ARRIVE ;  /* 0x00000000000079c5 */ /* 0x000fcc0000000000 */
[----:B------:R-:W-:Y:S03]  /*8120*/  HGMMA.64x16x16.F32 R152, gdesc[UR4], R152, gsb0 ;  /* 0x00200000049879f0 */ /* 0x000fe60008000898 */
[----:B------:R-:W-:Y:S02]  /*8130*/  WARPGROUP.DEPBAR.LE gsb0, 0x0 ;  /* 0x00008000000079c5 */ /* 0x000fe40000010000 */
[----:B------:R-:W-:Y:S05]  /*8140*/  @!P0 BRA `(.L_x_1966) ;  /* 0x0000000000048947 */ /* 0x000fea0003800000 */
[----:B------:R-:W-:Y:S01]  /*8150*/  BPT.TRAP 0x1 ;  /* 0x000000040000795c */ /* 0x000fe20000300000 */
.L_x_1966:
[----:B------:R-:W-:Y:S01]  /*8160*/  ULEA UR5, UR41, UR60, 0x3 ;  /* 0x0000003c29057291 */ /* 0x000fe2000f8e183f */
[----:B------:R-:W-:-:S05]  /*8170*/  IMAD.U32 R0, RZ, RZ, UR61 ;  /* 0x0000003dff007e24 */ /* 0x000fca000f8e00ff */
[----:B------:R-:W-:-:S04]  /*8180*/  SHF.L.U32 R0, R0, 0x1f, RZ ;  /* 0x0000001f00007819 */ /* 0x000fc800000006ff */
[----:B------:R3:W4:Y:S01]  /*8190*/  SYNCS.PHASECHK.TRANS64.TRYWAIT P2, [UR5+0x38850], R0 ;  /* 0x03885000ff0075a7 */ /* 0x0007220008040145 */
[----:B------:R-:W-:Y:S05]  /*81a0*/  @!P0 BRA `(.L_x_1967) ;  /* 0x0000000000048947 */ /* 0x000fea0003800000 */
[----:B------:R-:W-:Y:S01]  /*81b0*/  BPT.TRAP 0x1 ;  /* 0x000000040000795c */ /* 0x000fe20000300000 */
.L_x_1967:
[----:B----4-:R-:W-:Y:S05]  /*81c0*/  @P2 BRA `(.L_x_1968) ;  /* 0x0000000000082947 */ /* 0x010fea0003800000 */
[----:B------:R-:W4:Y:S02]  /*81d0*/  SYNCS.PHASECHK.TRANS64.TRYWAIT P2, [UR5+0x38850], R0 ;  /* 0x03885000ff0075a7 */ /* 0x000f240008040145 */
[----:B----4-:R-:W-:Y:S05]  /*81e0*/  @!P2 BRA `(.L_x_1969) ;  /* 0x000000b40084a947 */ /* 0x010fea0003800000 */
.L_x_1968:
[----:B------:R-:W-:Y:S01]  /*81f0*/  UIADD3 UR4, UR60, 0x400, URZ ;  /* 0x000004003c047890 */ /* 0x000fe2000fffe03f */
[----:B------:R-:W-:Y:S01]  /*8200*/  WARPGROUP.ARRIVE ;  /* 0x00000000000079c5 */ /* 0x000fe20000000000 */
[----:B------:R-:W-:Y:S01]  /*8210*/  UMOV UR7, 0x40000040 ;  /* 0x4000004000077882 */ /* 0x000fe20000000000 */
[----:B------:R-:W-:Y:S01]  /*8220*/  UMOV UR11, 0x40000040 ;  /* 0x40000040000b7882 */ /* 0x000fe20000000000 */
[----:B------:R-:W-:Y:S01]  /*8230*/  USHF.R.U32.HI UR4, URZ, 0x4, UR4 ;  /* 0x000000043f047899 */ /* 0x000fe20008011604 */
[----:B------:R-:W-:Y:S01]  /*8240*/  R2UR UR15, R225 ;  /* 0x00000000e10f72ca */ /* 0x000fe200000e0000 */
[----:B-12---:R-:W1:Y:S01]  /*8250*/  LDC R3, c[0x0][0x288] ;  /* 0x0000a200ff037b82 */ /* 0x006e620000000800 */
[----:B------:R-:W-:Y:S01]  /*8260*/  R2UR UR14, R227 ;  /* 0x00000000e30e72ca */ /* 0x000fe200000e0000 */
[----:B------:R-:W-:Y:S01]  /*8270*/  ULOP3.LUT UR4, UR4, 0x3fff, URZ, 0xc0, !UPT ;  /* 0x00003fff04047892 */ /* 0x000fe2000f8ec03f */
[----:B------:R-:W-:-:S03]  /*8280*/  R2UR UR61, R16 ;  /* 0x00000000103d72ca */ /* 0x000fc600000e0000 */
[----:B------:R-:W-:-:S04]  /*8290*/  ULOP3.LUT UR4, UR4, 0x2800000, URZ, 0xfc, !UPT ;  /* 0x0280000004047892 */ /* 0x000fc8000f8efc3f */
[----:B------:R-:W-:Y:S02]  /*82a0*/  UIMAD UR6, UR41, 0xa00, UR4 ;  /* 0x00000a00290678a4 */ /* 0x000fe4000f8e0204 */
[----:B------:R-:W-:Y:S02]  /*82b0*/  UISETP.NE.U32.AND UP0, UPT, UR15, URZ, UPT ;  /* 0x0000003f0f00728c */ /* 0x000fe4000bf05070 */
[----:B------:R-:W-:Y:S02]  /*82c0*/  UIADD3 UR10, UR6, 0x80, URZ ;  /* 0x00000080060a7890 */ /* 0x000fe4000fffe03f */
[----:B------:R-:W-:Y:S02]  /*82d0*/  UIMAD UR4, UR45, -0x50, UR42 ;  /* 0xffffffb02d0478a4 */ /* 0x000fe4000f8e022a */
[----:B------:R-:W-:-:S07]  /*82e0*/  UISETP.NE.AND.EX UP0, UPT, UR14, URZ, UPT, UP0 ;  /* 0x0000003f0e00728c */ /* 0x000fce000bf05300 */
[----:B------:R-:W-:Y:S01]  /*82f0*/  HGMMA.64x256x16.F32 R24, R208, gdesc[UR4].tnspB, R24, gsb0 ;  /* 0x43e00004d0187df0 */ /* 0x000fe20008000818 */
[----:B------:R-:W-:Y:S01]  /*8300*/  UIADD3 UR4, UR4, 0x1, URZ ;  /* 0x0000000104047890 */ /* 0x000fe2000fffe03f */
[----:B------:R-:W-:Y:S01]  /*8310*/  ULDC UR14, c[0x0][0x404] ;  /* 0x00010100000e7ab9 */ /* 0x000fe20000000800 */
[----:B------:R-:W-:Y:S01]  /*8320*/  UMOV UR41, UR46 ;  /* 0x0000002e00297c82 */ /* 0x000fe20008000000 */
[----:B------:R-:W-:Y:S01]  /*8330*/  USEL UR7, UR14, 0x1, UP0 ;  /* 0x000000010e077887 */ /* 0x000fe20008000000 */
[----:B------:R-:W-:-:S13]  /*8340*/  R2UR UR14, R226 ;  /* 0x00000000e20e72ca */ /* 0x000fda00000e0000 */
[----:B------:R-:W-:Y:S02]  /*8350*/  UISETP.GT.AND UP0, UPT, UR45, UR14, UPT ;  /* 0x0000000e2d00728c */ /* 0x000fe4000bf04270 */
[----:B------:R-:W-:Y:S01]  /*8360*/  UIADD3 UR45, UR45, -0x1, URZ ;  /* 0xffffffff2d2d7890 */ /* 0x000fe2000fffe03f */
        /* <DEDUP_REMOVED lines=9> */
[----:B------:R-:W-:Y:S01]  /*8400*/  ULDC UR10, c[0x0][0x2e0] ;  /* 0x0000b800000a7ab9 */ /* 0x000fe20000000800 */
[----:B------:R-:W-:Y:S01]  /*8410*/  UMOV UR11, 0x40000040 ;  /* 0x40000040000b7882 */ /* 0x000fe20000000000 */
[----:B------:R-:W-:Y:S02]  /*8420*/  UIMAD UR4, UR7, UR10, UR4 ;  /* 0x0000000a070472a4 */ /* 0x000fe4000f8e0204 */
[----:B------:R-:W-:Y:S02]  /*8430*/  UIADD3 UR10, UR6, 0x180, URZ ;  /* 0x00000180060a7890 */ /* 0x000fe4000fffe03f */
[----:B------:R-:W-:Y:S02]  /*8440*/  UIADD3 UR6, UR6, 0x200, URZ ;  /* 0x0000020006067890 */ /* 0x000fe4000fffe03f */
[----:B-1----:R-:W-:Y:S01]  /*8450*/  IADD3 R3, -R3, UR4, RZ ;  /* 0x0000000403037c10 */ /* 0x002fe2000fffe1ff */
[----:B------:R-:W-:Y:S01]  /*8460*/  ULDC UR4, c[0x0][0x988] ;  /* 0x0002620000047ab9 */ /* 0x000fe20000000800 */
[----:B------:R-:W-:-:S03]  /*8470*/  UMOV UR7, 0x40000040 ;  /* 0x4000004000077882 */ /* 0x000fc60000000000 */
[----:B---3--:R-:W-:-:S05]  /*8480*/  IMAD R0, R214, -0x2, R3 ;  /* 0xfffffffed6007824 */ /* 0x008fca00078e0203 */
[----:B------:R-:W-:-:S04]  /*8490*/  IADD3 R0, R215, R0, RZ ;  /* 0x00000000d7007210 */ /* 0x000fc80007ffe0ff */
[C---:B------:R-:W-:Y:S02]  /*84a0*/  ISETP.GT.AND P2, PT, R0.reuse, RZ, PT ;  /* 0x000000ff0000720c */ /* 0x040fe40003f44270 */
[----:B------:R-:W-:Y:S02]  /*84b0*/  ISETP.GT.AND P3, PT, R0, 0x1, PT ;  /* 0x000000010000780c */ /* 0x000fe40003f64270 */
[----:B------:R-:W-:Y:S02]  /*84c0*/  FSEL R184, R184, -INF , P2 ;  /* 0xff800000b8b87808 */ /* 0x000fe40001000000 */
[----:B------:R-:W-:Y:S02]  /*84d0*/  ISETP.GT.AND P2, PT, R0, 0x8, PT ;  /* 0x000000080000780c */ /* 0x000fe40003f44270 */
[----:B------:R-:W-:Y:S02]  /*84e0*/  FSEL R185, R185, -INF , P3 ;  /* 0xff800000b9b97808 */ /* 0x000fe40001800000 */
[----:B------:R-:W-:-:S02]  /*84f0*/  FMNMX.FTZ R2, R184, R21, !PT ;  /* 0x00000015b8027209 */ /* 0x000fc40007810000 */
[----:B------:R-:W-:Y:S02]  /*8500*/  ISETP.GT.AND P3, PT, R0, 0x9, PT ;  /* 0x000000090000780c */ /* 0x000fe40003f64270 */
[----:B------:R-:W-:Y:S02]  /*8510*/  FSEL R188, R188, -INF , P2 ;  /* 0xff800000bcbc7808 */ /* 0x000fe40001000000 */
        /* <DEDUP_REMOVED lines=46> */
[C---:B------:R-:W-:Y:S01]  /*8800*/  ISETP.GT.AND P3, PT, R0.reuse, 0x49, PT ;  /* 0x000000490000780c */ /* 0x040fe20003f64270 */
[----:B------:R-:W-:Y:S01]  /*8810*/  VIADD R0, R0, 0x8 ;  /* 0x0000000800007836 */ /* 0x000fe20000000000 */
[----:B------:R-:W-:Y:S02]  /*8820*/  FSEL R156, R156, -INF , P2 ;  /* 0xff8000009c9c7808 */ /* 0x000fe40001000000 */
[----:B------:R-:W-:Y:S02]  /*8830*/  FMNMX.FTZ R3, R153, R2, !PT ;  /* 0x0000000299037209 */ /* 0x000fe40007810000 */
[----:B------:R-:W-:Y:S02]  /*8840*/  FSEL R157, R157, -INF , P3 ;  /* 0xff8000009d9d7808 */ /* 0x000fe40001800000 */
[----:B------:R-:W-:Y:S02]  /*8850*/  FMNMX.FTZ R2, R156, R3, !PT ;  /* 0x000000039c027209 */ /* 0x000fe40007810000 */
[----:B------:R-:W-:-:S02]  /*8860*/  ISETP.GT.AND P2, PT, R0, RZ, PT ;  /* 0x000000ff0000720c */ /* 0x000fc40003f44270 */
[----:B------:R-:W-:Y:S02]  /*8870*/  FMNMX.FTZ R2, R157, R2, !PT ;  /* 0x000000029d027209 */ /* 0x000fe40007810000 */
[C---:B------:R-:W-:Y:S02]  /*8880*/  ISETP.GT.AND P3, PT, R0.reuse, 0x1, PT ;  /* 0x000000010000780c */ /* 0x040fe40003f64270 */
[C---:B------:R-:W-:Y:S01]  /*8890*/  ISETP.GT.AND P4, PT, R0.reuse, 0x8, PT ;  /* 0x000000080000780c */ /* 0x040fe20003f84270 */
[----:B------:R-:W1:Y:S01]  /*88a0*/  SHFL.BFLY PT, R3, R2, 0x2, 0x1f ;  /* 0x0c401f0002037f89 */ /* 0x000e6200000e0000 */
[----:B------:R-:W-:Y:S02]  /*88b0*/  FSEL R187, R187, -INF , P3 ;  /* 0xff800000bbbb7808 */ /* 0x000fe40001800000 */
[----:B------:R-:W-:Y:S02]  /*88c0*/  ISETP.GT.AND P5, PT, R0, 0x9, PT ;  /* 0x000000090000780c */ /* 0x000fe40003fa4270 */
[----:B------:R-:W-:-:S02]  /*88d0*/  FSEL R190, R190, -INF , P4 ;  /* 0xff800000bebe7808 */ /* 0x000fc40002000000 */
[C---:B------:R-:W-:Y:S02]  /*88e0*/  ISETP.GT.AND P3, PT, R0.reuse, 0x10, PT ;  /* 0x000000100000780c */ /* 0x040fe40003f64270 */
[----:B------:R-:W-:Y:S02]  /*88f0*/  FSEL R191, R191, -INF , P5 ;  /* 0xff800000bfbf7808 */ /* 0x000fe40002800000 */
[----:B------:R-:W-:Y:S02]  /*8900*/  ISETP.GT.AND P4, PT, R0, 0x11, PT ;  /* 0x000000110000780c */ /* 0x000fe40003f84270 */
[----:B------:R-:W-:Y:S02]  /*8910*/  FSEL R178, R178, -INF , P3 ;  /* 0xff800000b2b27808 */ /* 0x000fe40001800000 */
[----:B------:R-:W-:-:S04]  /*8920*/  ISETP.GT.AND P3, PT, R0, 0x18, PT ;  /* 0x000000180000780c */ /* 0x000fc80003f64270 */
[----:B------:R-:W-:Y:S02]  /*8930*/  FSEL R182, R182, -INF , P3 ;  /* 0xff800000b6b67808 */ /* 0x000fe40001800000 */
[----:B------:R-:W-:Y:S02]  /*8940*/  ISETP.GT.AND P3, PT, R0, 0x20, PT ;  /* 0x000000200000780c */ /* 0x000fe40003f64270 */
[----:B-1----:R-:W-:Y:S02]  /*8950*/  FMNMX.FTZ R3, R2, R3, !PT ;  /* 0x0000000302037209 */ /* 0x002fe40007810000 */
[----:B------:R-:W-:Y:S02]  /*8960*/  FSEL R170, R170, -INF , P3 ;  /* 0xff800000aaaa7808 */ /* 0x000fe40001800000 */
[----:B------:R-:W-:Y:S01]  /*8970*/  ISETP.GT.AND P3, PT, R0, 0x28, PT ;  /* 0x000000280000780c */ /* 0x000fe20003f64270 */
[----:B------:R-:W1:Y:S03]  /*8980*/  SHFL.BFLY PT, R4, R3, 0x1, 0x1f ;  /* 0x0c201f0003047f89 */ /* 0x000e6600000e0000 */
[----:B------:R-:W-:-:S02]  /*8990*/  FSEL R174, R174, -INF , P3 ;  /* 0xff800000aeae7808 */ /* 0x000fc40001800000 */
[----:B------:R-:W-:-:S04]  /*89a0*/  ISETP.GT.AND P3, PT, R0, 0x30, PT ;  /* 0x000000300000780c */ /* 0x000fc80003f64270 */
[----:B------:R-:W-:Y:S02]  /*89b0*/  FSEL R162, R162, -INF , P3 ;  /* 0xff800000a2a27808 */ /* 0x000fe40001800000 */
[----:B------:R-:W-:-:S04]  /*89c0*/  ISETP.GT.AND P3, PT, R0, 0x38, PT ;  /* 0x000000380000780c */ /* 0x000fc80003f64270 */
[----:B------:R-:W-:Y:S02]  /*89d0*/  FSEL R166, R166, -INF , P3 ;  /* 0xff800000a6a67808 */ /* 0x000fe40001800000 */
[----:B------:R-:W-:-:S04]  /*89e0*/  ISETP.GT.AND P3, PT, R0, 0x40, PT ;  /* 0x000000400000780c */ /* 0x000fc80003f64270 */
[----:B------:R-:W-:Y:S02]  /*89f0*/  FSEL R154, R154, -INF , P3 ;  /* 0xff8000009a9a7808 */ /* 0x000fe40001800000 */
[----:B------:R-:W-:Y:S02]  /*8a00*/  ISETP.GT.AND P3, PT, R0, 0x48, PT ;  /* 0x000000480000780c */ /* 0x000fe40003f64270 */
[----:B-1----:R-:W-:Y:S02]  /*8a10*/  FMNMX.FTZ R4, R3, R4, !PT ;  /* 0x0000000403047209 */ /* 0x002fe40007810000 */
[----:B------:R-:W-:Y:S01]  /*8a20*/  FSEL R158, R158, -INF , P3 ;  /* 0xff8000009e9e7808 */ /* 0x000fe20001800000 */
[----:B------:R-:W-:Y:S02]  /*8a30*/  WARPGROUP.DEPBAR.LE gsb0, 0x0 ;  /* 0x00008000000079c5 */ /* 0x000fe40000010000 */
[----:B------:R-:W-:-:S06]  /*8a40*/  WARPGROUP.ARRIVE ;  /* 0x00000000000079c5 */ /* 0x000fcc0000000000 */
[----:B------:R-:W-:Y:S03]  /*8a50*/  HGMMA.64x256x16.F32 R24, R196, gdesc[UR8].tnspB, R24, gsb0 ;  /* 0x43e00008c4187df0 */ /* 0x000fe60008000818 */
[----:B------:R-:W-:Y:S02]  /*8a60*/  WARPGROUP.DEPBAR.LE gsb0, 0x0 ;  /* 0x00008000000079c5 */ /* 0x000fe40000010000 */
[----:B------:R-:W-:Y:S01]  /*8a70*/  FSEL R197, R186, -INF , P2 ;  /* 0xff800000bac57808 */ /* 0x000fe20001000000 */
[C---:B------:R-:W-:Y:S01]  /*8a80*/  FMUL.FTZ R186, R4.reuse, UR4 ;  /* 0x0000000404ba7c20 */ /* 0x040fe20008410000 */
[----:B------:R-:W-:Y:S01]  /*8a90*/  FSETP.NEU.FTZ.AND P2, PT, R4, -INF , PT ;  /* 0xff8000000400780b */ /* 0x000fe20003f5d000 */
[----:B------:R-:W-:Y:S01]  /*8aa0*/  WARPGROUP.ARRIVE ;  /* 0x00000000000079c5 */ /* 0x000fe20000000000 */
[----:B------:R-:W-:-:S04]  /*8ab0*/  FMNMX.FTZ R2, R197, R20, !PT ;  /* 0x00000014c5027209 */ /* 0x000fc80007810000 */
[----:B------:R-:W-:-:S15]  /*8ac0*/  FMNMX.FTZ R3, R187, R2, !PT ;  /* 0x00000002bb037209 */ /* 0x000fde0007810000 */
[----:B------:R-:W-:Y:S01]  /*8ad0*/  HGMMA.64x256x16.F32 R24, R192, gdesc[UR4].tnspB, R24, gsb0 ;  /* 0x43e00004c0187df0 */ /* 0x000fe20008000818 */
[----:B------:R-:W-:Y:S02]  /*8ae0*/  FSEL R2, R186, RZ, P2 ;  /* 0x000000ffba027208 */ /* 0x000fe40001000000 */
[----:B------:R-:W-:-:S03]  /*8af0*/  FMNMX.FTZ R186, R190, R3, !PT ;  /* 0x00000003beba7209 */ /* 0x000fc60007810000 */
[--C-:B------:R-:W-:Y:S01]  /*8b00*/  FFMA.FTZ R196, R184, UR4, -R2.reuse ;  /* 0x00000004b8c47c23 */ /* 0x100fe20008010802 */
[----:B------:R-:W-:Y:S01]  /*8b10*/  FMNMX.FTZ R3, R191, R186, !PT ;  /* 0x000000babf037209 */ /* 0x000fe20007810000 */
[--C-:B------:R-:W-:Y:S01]  /*8b20*/  FFMA.FTZ R208, R185, UR4, -R2.reuse ;  /* 0x00000004b9d07c23 */ /* 0x100fe20008010802 */
[----:B------:R-:W-:Y:S01]  /*8b30*/  FSEL R184, R179, -INF , P4 ;  /* 0xff800000b3b87808 */ /* 0x000fe20002000000 */
[--C-:B------:R-:W-:Y:S01]  /*8b40*/  FFMA.FTZ R204, R176, UR4, -R2.reuse ;  /* 0x00000004b0cc7c23 */ /* 0x100fe20008010802 */
[----:B------:R-:W-:Y:S01]  /*8b50*/  FMNMX.FTZ R3, R178, R3, !PT ;  /* 0x00000003b2037209 */ /* 0x000fe20007810000 */
[--C-:B------:R-:W-:Y:S01]  /*8b60*/  FFMA.FTZ R206, R180, UR4, -R2.reuse ;  /* 0x00000004b4ce7c23 */ /* 0x100fe20008010802 */
[----:B------:R-:W-:Y:S01]  /*8b70*/  ISETP.GT.AND P4, PT, R0, 0x19, PT ;  /* 0x000000190000780c */ /* 0x000fe20003f84270 */
[--C-:B------:R-:W-:Y:S01]  /*8b80*/  FFMA.FTZ R177, R177, UR4, -R2.reuse ;  /* 0x00000004b1b17c23 */ /* 0x100fe20008010802 */
[----:B------:R-:W-:Y:S01]  /*8b90*/  FMNMX.FTZ R3, R184, R3, !PT ;  /* 0x00000003b8037209 */ /* 0x000fe20007810000 */
[----:B------:R1:W-:Y:S01]  /*8ba0*/  MUFU.EX2 R179, R196 ;  /* 0x000000c400b37308 */ /* 0x0003e20000000800 */
[----:B------:R-:W-:Y:S01]  /*8bb0*/  FSEL R183, R183, -INF , P4 ;  /* 0xff800000b7b77808 */ /* 0x000fe20002000000 */
[--C-:B------:R-:W-:Y:S01]  /*8bc0*/  FFMA.FTZ R210, R188, UR4, -R2.reuse ;  /* 0x00000004bcd27c23 */ /* 0x100fe20008010802 */
[----:B------:R-:W-:Y:S01]  /*8bd0*/  FMNMX.FTZ R186, R182, R3, !PT ;  /* 0x00000003b6ba7209 */ /* 0x000fe20007810000 */
[--C-:B------:R-:W-:Y:S01]  /*8be0*/  FFMA.FTZ R189, R189, UR4, -R2.reuse ;  /* 0x00000004bdbd7c23 */ /* 0x100fe20008010802 */
[----:B------:R-:W-:Y:S01]  /*8bf0*/  ISETP.GT.AND P4, PT, R0, 0x21, PT ;  /* 0x000000210000780c */ /* 0x000fe20003f84270 */
[--C-:B------:R-:W-:Y:S01]  /*8c00*/  FFMA.FTZ R181, R181, UR4, -R2.reuse ;  /* 0x00000004b5b57c23 */ /* 0x100fe20008010802 */
[----:B------:R-:W-:Y:S01]  /*8c10*/  FMNMX.FTZ R3, R183, R186, !PT ;  /* 0x000000bab7037209 */ /* 0x000fe20007810000 */
[--C-:B------:R-:W-:Y:S01]  /*8c20*/  FFMA.FTZ R200, R168, UR4, -R2.reuse ;  /* 0x00000004a8c87c23 */ /* 0x100fe20008010802 */
[----:B------:R-:W-:Y:S01]  /*8c30*/  FSEL R171, R171, -INF , P4 ;  /* 0xff800000abab7808 */ /* 0x000fe20002000000 */
[--C-:B-1----:R-:W-:Y:S01]  /*8c40*/  FFMA.FTZ R196, R160, UR4, -R2.reuse ;  /* 0x00000004a0c47c23 */ /* 0x102fe20008010802 */
[----:B------:R-:W-:Y:S01]  /*8c50*/  FMNMX.FTZ R186, R170, R3, !PT ;  /* 0x00000003aaba7209 */ /* 0x000fe20007810000 */
[--C-:B------:R-:W-:Y:S01]  /*8c60*/  FFMA.FTZ R169, R169, UR4, -R2.reuse ;  /* 0x00000004a9a97c23 */ /* 0x100fe20008010802 */
[----:B------:R-:W-:Y:S01]  /*8c70*/  ISETP.GT.AND P4, PT, R0, 0x29, PT ;  /* 0x000000290000780c */ /* 0x000fe20003f84270 */
        /* <DEDUP_REMOVED lines=16> */
[----:B------:R-:W-:Y:S01]  /*8d80*/  FFMA.FTZ R2, R157, UR4, -R2 ;  /* 0x000000049d027c23 */ /* 0x000fe20008010802 */
[----:B------:R-:W-:Y:S01]  /*8d90*/  FMNMX.FTZ R3, R163, R176, !PT ;  /* 0x000000b0a3037209 */ /* 0x000fe20007810000 */
[----:B------:R-:W-:Y:S01]  /*8da0*/  MUFU.EX2 R208, R208 ;  /* 0x000000d000d07308 */ /* 0x000fe20000000800 */
[----:B------:R-:W-:-:S02]  /*8db0*/  FSEL R176, R167, -INF , P4 ;  /* 0xff800000a7b07808 */ /* 0x000fc40002000000 */
[----:B------:R-:W-:Y:S02]  /*8dc0*/  FMNMX.FTZ R3, R166, R3, !PT ;  /* 0x00000003a6037209 */ /* 0x000fe40007810000 */
[----:B------:R-:W-:Y:S02]  /*8dd0*/  ISETP.GT.AND P4, PT, R0, 0x41, PT ;  /* 0x000000410000780c */ /* 0x000fe40003f84270 */
[----:B------:R-:W-:Y:S01]  /*8de0*/  FMNMX.FTZ R3, R176, R3, !PT ;  /* 0x00000003b0037209 */ /* 0x000fe20007810000 */
[----:B------:R1:W-:Y:S01]  /*8df0*/  MUFU.EX2 R167, R177 ;  /* 0x000000b100a77308 */ /* 0x0003e20000000800 */
[----:B------:R-:W-:Y:S02]  /*8e00*/  FSEL R155, R155, -INF , P4 ;  /* 0xff8000009b9b7808 */ /* 0x000fe40002000000 */
[----:B------:R-:W-:Y:S02]  /*8e10*/  FMNMX.FTZ R180, R154, R3, !PT ;  /* 0x000000039ab47209 */ /* 0x000fe40007810000 */
[----:B------:R-:W-:-:S02]  /*8e20*/  ISETP.GT.AND P4, PT, R0, 0x49, PT ;  /* 0x000000490000780c */ /* 0x000fc40003f84270 */
[----:B------:R-:W-:Y:S01]  /*8e30*/  FMNMX.FTZ R3, R155, R180, !PT ;  /* 0x000000b49b037209 */ /* 0x000fe20007810000 */
[----:B------:R-:W-:Y:S01]  /*8e40*/  MUFU.EX2 R210, R210 ;  /* 0x000000d200d27308 */ /* 0x000fe20000000800 */
[----:B-1----:R-:W-:Y:S02]  /*8e50*/  FSEL R177, R159, -INF , P4 ;  /* 0xff8000009fb17808 */ /* 0x002fe40002000000 */
[----:B------:R-:W-:-:S04]  /*8e60*/  FMNMX.FTZ R0, R158, R3, !PT ;  /* 0x000000039e007209 */ /* 0x000fc80007810000 */
[----:B------:R-:W-:Y:S01]  /*8e70*/  FMNMX.FTZ R0, R177, R0, !PT ;  /* 0x00000000b1007209 */ /* 0x000fe20007810000 */
[----:B------:R1:W-:Y:S04]  /*8e80*/  MUFU.EX2 R159, R181 ;  /* 0x000000b5009f7308 */ /* 0x0003e80000000800 */
[----:B------:R-:W2:Y:S04]  /*8e90*/  SHFL.BFLY PT, R3, R0, 0x2, 0x1f ;  /* 0x0c401f0000037f89 */ /* 0x000ea800000e0000 */
[----:B------:R-:W-:Y:S08]  /*8ea0*/  MUFU.EX2 R175, R189 ;  /* 0x000000bd00af7308 */ /* 0x000ff00000000800 */
[----:B------:R-:W-:Y:S08]  /*8eb0*/  MUFU.EX2 R204, R204 ;  /* 0x000000cc00cc7308 */ /* 0x000ff00000000800 */
[----:B------:R-:W-:Y:S01]  /*8ec0*/  MUFU.EX2 R206, R206 ;  /* 0x000000ce00ce7308 */ /* 0x000fe20000000800 */
[----:B--2---:R-:W-:-:S02]  /*8ed0*/  FMNMX.FTZ R160, R0, R3, !PT ;  /* 0x0000000300a07209 */ /* 0x004fc40007810000 */
[----:B------:R-:W-:-:S05]  /*8ee0*/  FSEL R0, R4, RZ, P2 ;  /* 0x000000ff04007208 */ /* 0x000fca0001000000 */
[----:B------:R-:W-:Y:S01]  /*8ef0*/  MUFU.EX2 R200, R200 ;  /* 0x000000c800c87308 */ /* 0x000fe20000000800 */
[----:B------:R-:W2:Y:S01]  /*8f00*/  SHFL.BFLY PT, R3, R160, 0x1, 0x1f ;  /* 0x0c201f00a0037f89 */ /* 0x000ea200000e0000 */
[----:B------:R-:W-:-:S04]  /*8f10*/  FADD.FTZ R0, -R0, R21 ;  /* 0x0000001500007221 */ /* 0x000fc80000010100 */
[----:B------:R-:W-:Y:S02]  /*8f20*/  FMUL.FTZ R0, R0, UR4 ;  /* 0x0000000400007c20 */ /* 0x000fe40008410000 */
[----:B------:R-:W-:Y:S08]  /*8f30*/  MUFU.EX2 R21, R2 ;  /* 0x0000000200157308 */ /* 0x000ff00000000800 */
[----:B------:R-:W3:Y:S08]  /*8f40*/  MUFU.EX2 R0, R0 ;  /* 0x0000000000007308 */ /* 0x000ef00000000800 */
[----:B------:R-:W-:Y:S01]  /*8f50*/  MUFU.EX2 R169, R169 ;  /* 0x000000a900a97308 */ /* 0x000fe20000000800 */
[----:B--2---:R-:W-:-:S04]  /*8f60*/  FMNMX.FTZ R3, R160, R3, !PT ;  /* 0x00000003a0037209 */ /* 0x004fc80007810000 */
[C---:B------:R-:W-:Y:S01]  /*8f70*/  FSETP.NEU.FTZ.AND P2, PT, R3.reuse, -INF , PT ;  /* 0xff8000000300780b */ /* 0x040fe20003f5d000 */
[C---:B------:R-:W-:Y:S02]  /*8f80*/  FMUL.FTZ R157, R3.reuse, UR4 ;  /* 0x00000004039d7c20 */ /* 0x040fe40008410000 */
[----:B------:R-:W-:Y:S01]  /*8f90*/  MUFU.EX2 R202, R202 ;  /* 0x000000ca00ca7308 */ /* 0x000fe20000000800 */
[----:B-1----:R-:W-:Y:S01]  /*8fa0*/  FSEL R181, R3, RZ, P2 ;  /* 0x000000ff03b57208 */ /* 0x002fe20001000000 */
[----:B---3--:R-:W-:Y:S01]  /*8fb0*/  FFMA.FTZ R17, R0, R17, R179 ;  /* 0x0000001100117223 */ /* 0x008fe200000100b3 */
[----:B------:R-:W-:Y:S02]  /*8fc0*/  FSEL R157, R157, RZ, P2 ;  /* 0x000000ff9d9d7208 */ /* 0x000fe40001000000 */
[----:B------:R-:W-:Y:S01]  /*8fd0*/  PLOP3.LUT P2, PT, PT, PT, UP0, 0x80, 0x0 ;  /* 0x000000000000781c */ /* 0x000fe20003f4f008 */
[----:B------:R-:W-:Y:S01]  /*8fe0*/  FADD.FTZ R181, -R181, R20 ;  /* 0x00000014b5b57221 */ /* 0x000fe20000010100 */
[----:B------:R-:W-:Y:S01]  /*8ff0*/  FADD.FTZ R17, R208, R17 ;  /* 0x00000011d0117221 */ /* 0x000fe20000010000 */
[--C-:B------:R-:W-:Y:S01]  /*9000*/  FFMA.FTZ R209, R197, UR4, -R157.reuse ;  /* 0x00000004c5d17c23 */ /* 0x100fe2000801089d */
[--C-:B------:R-:W-:Y:S01]  /*9010*/  FFMA.FTZ R160, R187, UR4, -R157.reuse ;  /* 0x00000004bba07c23 */ /* 0x100fe2000801089d */
[----:B------:R-:W-:Y:S01]  /*9020*/  FMUL.FTZ R181, R181, UR4 ;  /* 0x00000004b5b57c20 */ /* 0x000fe20008410000 */
[--C-:B------:R-:W-:Y:S01]  /*9030*/  FFMA.FTZ R211, R190, UR4, -R157.reuse ;  /* 0x00000004bed37c23 */ /* 0x100fe2000801089d */
[--C-:B------:R-:W-:Y:S01]  /*9040*/  FFMA.FTZ R164, R191, UR4, -R157.reuse ;  /* 0x00000004bfa47c23 */ /* 0x100fe2000801089d */
[----:B------:R-:W-:Y:S01]  /*9050*/  FFMA.FTZ R203, R174, UR4, -R157 ;  /* 0x00000004aecb7c23 */ /* 0x000fe2000801089d */
        /* <DEDUP_REMOVED lines=8> */
[----:B------:R-:W1:Y:S01]  /*90e0*/  MUFU.EX2 R2, R181 ;  /* 0x000000b500027308 */ /* 0x000e620000000800 */
[----:B------:R-:W-:Y:S01]  /*90f0*/  FADD.FTZ R174, R204, R183 ;  /* 0x000000b7ccae7221 */ /* 0x000fe20000010000 */
[----:B------:R-:W-:Y:S01]  /*9100*/  FFMA.FTZ R201, R170, UR4, -R157 ;  /* 0x00000004aac97c23 */ /* 0x000fe2000801089d */
[----:B------:R-:W-:-:S02]  /*9110*/  IMAD.U32 R17, RZ, RZ, UR47 ;  /* 0x0000002fff117e24 */ /* 0x000fc4000f8e00ff */
[--C-:B------:R-:W-:Y:S01]  /*9120*/  FFMA.FTZ R199, R166, UR4, -R157.reuse ;  /* 0x00000004a6c77c23 */ /* 0x100fe2000801089d */
[--C-:B------:R-:W-:Y:S01]  /*9130*/  FFMA.FTZ R170, R185, UR4, -R157.reuse ;  /* 0x00000004b9aa7c23 */ /* 0x100fe2000801089d */
[--C-:B------:R-:W-:Y:S01]  /*9140*/  FFMA.FTZ R197, R162, UR4, -R157.reuse ;  /* 0x00000004a2c57c23 */ /* 0x100fe2000801089d */
[--C-:B------:R-:W-:Y:S01]  /*9150*/  FFMA.FTZ R162, R163, UR4, -R157.reuse ;  /* 0x00000004a3a27c23 */ /* 0x100fe2000801089d */
[----:B------:R-:W2:Y:S01]  /*9160*/  MUFU.EX2 R160, R160 ;  /* 0x000000a000a07308 */ /* 0x000ea20000000800 */
[----:B------:R-:W-:Y:S01]  /*9170*/  @!P1 IADD3 R17, R17, 0x38840, RZ ;  /* 0x0003884011119810 */ /* 0x000fe20007ffe0ff */
[--C-:B------:R-:W-:Y:S01]  /*9180*/  FFMA.FTZ R176, R176, UR4, -R157.reuse ;  /* 0x00000004b0b07c23 */ /* 0x100fe2000801089d */
[--C-:B------:R-:W-:Y:S01]  /*9190*/  FFMA.FTZ R155, R155, UR4, -R157.reuse ;  /* 0x000000049b9b7c23 */ /* 0x100fe2000801089d */
[----:B------:R-:W-:Y:S01]  /*91a0*/  FFMA.FTZ R158, R158, UR4, -R157 ;  /* 0x000000049e9e7c23 */ /* 0x000fe2000801089d */
[----:B------:R-:W-:Y:S02]  /*91b0*/  @!P1 PRMT R17, RZ, 0x654, R17 ;  /* 0x00000654ff119816 */ /* 0x000fe40000000011 */
[----:B------:R-:W-:Y:S01]  /*91c0*/  F2FP.F16.F32.PACK_AB R208, R208, R179 ;  /* 0x000000b3d0d0723e */ /* 0x000fe200000000ff */
[----:B------:R-:W3:Y:S01]  /*91d0*/  MUFU.EX2 R211, R211 ;  /* 0x000000d300d37308 */ /* 0x000ee20000000800 */
[----:B-1----:R-:W-:Y:S01]  /*91e0*/  FFMA.FTZ R5, R2, R5, R209 ;  /* 0x0000000502057223 */ /* 0x002fe200000100d1 */
[----:B------:R-:W-:-:S02]  /*91f0*/  F2FP.F16.F32.PACK_AB R210, R175, R210 ;  /* 0x000000d2afd2723e */ /* 0x000fc400000000ff */
[----:B------:R-:W-:-:S04]  /*9200*/  F2FP.F16.F32.PACK_AB R204, R167, R204 ;  /* 0x000000cca7cc723e */ /* 0x000fc800000000ff */
[----:B------:R-:W1:Y:S01]  /*9210*/  MUFU.EX2 R164, R164 ;  /* 0x000000a400a47308 */ /* 0x000e620000000800 */
[----:B--2---:R-:W-:-:S07]  /*9220*/  F2FP.F16.F32.PACK_AB R209, R160, R209 ;  /* 0x000000d1a0d1723e */ /* 0x004fce00000000ff */
[----:B------:R-:W2:Y:S08]  /*9230*/  MUFU.EX2 R205, R205 ;  /* 0x000000cd00cd7308 */ /* 0x000eb00000000800 */
[----:B------:R4:W-:Y:S08]  /*9240*/  MUFU.EX2 R20, R171 ;  /* 0x000000ab00147308 */ /* 0x0009f00000000800 */
[----:B------:R-:W5:Y:S01]  /*9250*/  MUFU.EX2 R168, R168 ;  /* 0x000000a800a87308 */ /* 0x000f620000000800 */
[----:B----4-:R-:W-:Y:S01]  /*9260*/  FADD.FTZ R171, R167, R174 ;  /* 0x000000aea7ab7221 */ /* 0x010fe20000010000 */
[----:B------:R-:W-:-:S03]  /*9270*/  FADD.FTZ R174, R160, R5 ;  /* 0x00000005a0ae7221 */ /* 0x000fc60000010000 */
[----:B------:R-:W-:Y:S01]  /*9280*/  FADD.FTZ R178, R206, R171 ;  /* 0x000000abceb27221 */ /* 0x000fe20000010000 */
[----:B---3--:R-:W-:Y:S01]  /*9290*/  FADD.FTZ R5, R211, R174 ;  /* 0x000000aed3057221 */ /* 0x008fe20000010000 */
[----:B------:R-:W-:Y:S01]  /*92a0*/  IMAD.U32 R171, RZ, RZ, UR5 ;  /* 0x00000005ffab7e24 */ /* 0x000fe2000f8e00ff */
[----:B------:R-:W3:Y:S01]  /*92b0*/  MUFU.EX2 R207, R207 ;  /* 0x000000cf00cf7308 */ /* 0x000ee20000000800 */
[----:B------:R-:W-:Y:S01]  /*92c0*/  F2FP.F16.F32.PACK_AB R206, R159, R206 ;  /* 0x000000ce9fce723e */ /* 0x000fe200000000ff */
[C---:B-1----:R-:W-:Y:S01]  /*92d0*/  FADD.FTZ R174, R164.reuse, R5 ;  /* 0x00000005a4ae7221 */ /* 0x042fe20000010000 */
[----:B------:R-:W-:Y:S01]  /*92e0*/  @!P1 VIADD R163, R171, 0x38860 ;  /* 0x00038860aba39836 */ /* 0x000fe20000000000 */
[----:B------:R-:W-:Y:S02]  /*92f0*/  F2FP.F16.F32.PACK_AB R211, R164, R211 ;  /* 0x000000d3a4d3723e */ /* 0x000fe400000000ff */
[----:B--2---:R-:W-:Y:S02]  /*9300*/  FADD.FTZ R5, R205, R174 ;  /* 0x000000aecd057221 */ /* 0x004fe40000010000 */
[----:B------:R-:W1:Y:S01]  /*9310*/  MUFU.EX2 R172, R172 ;  /* 0x000000ac00ac7308 */ /* 0x000e620000000800 */
[----:B------:R-:W-:Y:S01]  /*9320*/  @!P1 PRMT R163, RZ, 0x654, R163 ;  /* 0x00000654ffa39816 */ /* 0x000fe200000000a3 */
[C---:B-----5:R-:W-:Y:S01]  /*9330*/  FADD.FTZ R166, R168.reuse, R5 ;  /* 0x00000005a8a67221 */ /* 0x060fe20000010000 */
[----:B------:R-:W-:-:S05]  /*9340*/  F2FP.F16.F32.PACK_AB R205, R168, R205 ;  /* 0x000000cda8cd723e */ /* 0x000fca00000000ff */
[----:B------:R-:W2:Y:S01]  /*9350*/  MUFU.EX2 R201, R201 ;  /* 0x000000c900c97308 */ /* 0x000ea20000000800 */
[----:B---3--:R-:W-:-:S07]  /*9360*/  FADD.FTZ R5, R207, R166 ;  /* 0x000000a6cf057221 */ /* 0x008fce0000010000 */
[----:B------:R-:W-:Y:S01]  /*9370*/  MUFU.EX2 R173, R173 ;  /* 0x000000ad00ad7308 */ /* 0x000fe20000000800 */
[C---:B-1----:R-:W-:Y:S01]  /*9380*/  FADD.FTZ R166, R172.reuse, R5 ;  /* 0x00000005aca67221 */ /* 0x042fe20000010000 */
[----:B------:R-:W-:-:S06]  /*9390*/  F2FP.F16.F32.PACK_AB R207, R172, R207 ;  /* 0x000000cfaccf723e */ /* 0x000fcc00000000ff */
[----:B------:R-:W1:Y:S01]  /*93a0*/  MUFU.EX2 R203, R203 ;  /* 0x000000cb00cb7308 */ /* 0x000e620000000800 */
[----:B--2---:R-:W-:Y:S01]  /*93b0*/  FADD.FTZ R5, R201, R166 ;  /* 0x000000a6c9057221 */ /* 0x004fe20000010000 */
[----:B------:R-:W-:-:S03]  /*93c0*/  F2FP.F16.F32.PACK_AB R201, R20, R201 ;  /* 0x000000c914c9723e */ /* 0x000fc600000000ff */
[----:B------:R-:W-:Y:S01]  /*93d0*/  FADD.FTZ R166, R20, R5 ;  /* 0x0000000514a67221 */ /* 0x000fe20000010000 */
[----:B------:R-:W-:Y:S02]  /*93e0*/  IMAD.MOV.U32 R20, RZ, RZ, R3 ;  /* 0x000000ffff147224 */ /* 0x000fe400078e0003 */
[----:B------:R-:W-:Y:S08]  /*93f0*/  MUFU.EX2 R196, R196 ;  /* 0x000000c400c47308 */ /* 0x000ff00000000800 */
[----:B------:R-:W2:Y:S01]  /*9400*/  MUFU.EX2 R170, R170 ;  /* 0x000000aa00aa7308 */ /* 0x000ea20000000800 */
[----:B-1----:R-:W-:Y:S01]  /*9410*/  FADD.FTZ R5, R203, R166 ;  /* 0x000000a6cb057221 */ /* 0x002fe20000010000 */
[----:B------:R-:W-:-:S02]  /*9420*/  WARPGROUP.DEPBAR.LE gsb0, 0x0 ;  /* 0x00008000000079c5 */ /* 0x000fc40000010000 */
[----:B------:R1:W-:Y:S04]  /*9430*/  @!P1 SYNCS.ARRIVE.TRANS64.RED.A1T0 RZ, [R17+URZ], RZ ;  /* 0x000000ff11ff99a7 */ /* 0x0003e8000810043f */
[----:B------:R-:W-:Y:S01]  /*9440*/  MUFU.EX2 R161, R161 ;  /* 0x000000a100a17308 */ /* 0x000fe20000000800 */
[--C-:B------:R-:W-:Y:S01]  /*9450*/  FFMA.FTZ R193, R154, UR4, -R157.reuse ;  /* 0x000000049ac17c23 */ /* 0x100fe2000801089d */
[----:B------:R-:W-:Y:S01]  /*9460*/  FFMA.FTZ R157, R177, UR4, -R157 ;  /* 0x00000004b19d7c23 */ /* 0x000fe2000801089d */
[----:B--2---:R-:W-:Y:S01]  /*9470*/  FADD.FTZ R166, R170, R5 ;  /* 0x00000005aaa67221 */ /* 0x004fe20000010000 */
[----:B-1----:R-:W-:-:S04]  /*9480*/  FADD.FTZ R17, R159, R178 ;  /* 0x000000b29f117221 */ /* 0x002fc80000010000 */
[----:B------:R-:W1:Y:S01]  /*9490*/  MUFU.EX2 R197, R197 ;  /* 0x000000c500c57308 */ /* 0x000e620000000800 */
[----:B------:R2:W-:Y:S01]  /*94a0*/  @!P1 SYNCS.ARRIVE.TRANS64.RED.A1T0 RZ, [R163+URZ], RZ ;  /* 0x000000ffa3ff99a7 */ /* 0x0005e2000810043f */
[----:B------:R-:W-:Y:S01]  /*94b0*/  F2FP.F16.F32.PACK_AB R203, R170, R203 ;  /* 0x000000cbaacb723e */ /* 0x000fe200000000ff */
[----:B------:R-:W-:Y:S01]  /*94c0*/  FADD.FTZ R178, R200, R17 ;  /* 0x00000011c8b27221 */ /* 0x000fe20000010000 */
[----:B------:R-:W-:-:S03]  /*94d0*/  F2FP.F16.F32.PACK_AB R200, R169, R200 ;  /* 0x000000c8a9c8723e */ /* 0x000fc600000000ff */
[----:B------:R-:W-:Y:S01]  /*94e0*/  FADD.FTZ R17, R169, R178 ;  /* 0x000000b2a9117221 */ /* 0x000fe20000010000 */
[----:B------:R-:W3:Y:S03]  /*94f0*/  MUFU.EX2 R198, R198 ;  /* 0x000000c600c67308 */ /* 0x000ee60000000800 */
[----:B------:R-:W-:Y:S01]  /*9500*/  FADD.FTZ R174, R202, R17 ;  /* 0x00000011caae7221 */ /* 0x000fe20000010000 */
[----:B------:R-:W-:-:S03]  /*9510*/  F2FP.F16.F32.PACK_AB R202, R173, R202 ;  /* 0x000000caadca723e */ /* 0x000fc600000000ff */
[----:B------:R-:W-:Y:S01]  /*9520*/  FADD.FTZ R17, R173, R174 ;  /* 0x000000aead117221 */ /* 0x000fe20000010000 */
[----:B------:R-:W4:Y:S01]  /*9530*/  MUFU.EX2 R162, R162 ;  /* 0x000000a200a27308 */ /* 0x000f220000000800 */
[----:B-1----:R-:W-:Y:S02]  /*9540*/  FADD.FTZ R5, R197, R166 ;  /* 0x000000a6c5057221 */ /* 0x002fe40000010000 */
[----:B------:R-:W-:Y:S01]  /*9550*/  FADD.FTZ R174, R196, R17 ;  /* 0x00000011c4ae7221 */ /* 0x000fe20000010000 */
[----:B------:R-:W-:-:S03]  /*9560*/  F2FP.F16.F32.PACK_AB R196, R161, R196 ;  /* 0x000000c4a1c4723e */ /* 0x000fc600000000ff */
[----:B------:R-:W-:Y:S01]  /*9570*/  FADD.FTZ R17, R161, R174 ;  /* 0x000000aea1117221 */ /* 0x000fe20000010000 */
[----:B------:R-:W1:Y:S03]  /*9580*/  MUFU.EX2 R165, R165 ;  /* 0x000000a500a57308 */ /* 0x000e660000000800 */
[----:B---3--:R-:W-:-:S05]  /*9590*/  FADD.FTZ R174, R198, R17 ;  /* 0x00000011c6ae7221 */ /* 0x008fca0000010000 */
[----:B------:R-:W3:Y:S01]  /*95a0*/  MUFU.EX2 R199, R199 ;  /* 0x000000c700c77308 */ /* 0x000ee20000000800 */
[C---:B----4-:R-:W-:Y:S01]  /*95b0*/  FADD.FTZ R166, R162.reuse, R5 ;  /* 0x00000005a2a67221 */ /* 0x050fe20000010000 */
[----:B------:R-:W-:-:S06]  /*95c0*/  F2FP.F16.F32.PACK_AB R197, R162, R197 ;  /* 0x000000c5a2c5723e */ /* 0x000fcc00000000ff */
[----:B------:R-:W4:Y:S01]  /*95d0*/  MUFU.EX2 R152, R152 ;  /* 0x0000009800987308 */ /* 0x000f220000000800 */
[C---:B-1----:R-:W-:Y:S01]  /*95e0*/  FADD.FTZ R17, R165.reuse, R174 ;  /* 0x000000aea5117221 */ /* 0x042fe20000010000 */
[----:B------:R-:W-:-:S06]  /*95f0*/  F2FP.F16.F32.PACK_AB R198, R165, R198 ;  /* 0x000000c6a5c6723e */ /* 0x000fcc00000000ff */
[----:B------:R-:W1:Y:S01]  /*9600*/  MUFU.EX2 R153, R153 ;  /* 0x0000009900997308 */ /* 0x000e620000000800 */
[----:B---3--:R-:W-:-:S07]  /*9610*/  FADD.FTZ R5, R199, R166 ;  /* 0x000000a6c7057221 */ /* 0x008fce0000010000 */
[----:B------:R-:W3:Y:S01]  /*9620*/  MUFU.EX2 R154, R176 ;  /* 0x000000b0009a7308 */ /* 0x000ee20000000800 */
[----:B----4-:R-:W-:-:S07]  /*9630*/  FADD.FTZ R174, R152, R17 ;  /* 0x0000001198ae7221 */ /* 0x010fce0000010000 */
[----:B------:R-:W4:Y:S01]  /*9640*/  MUFU.EX2 R193, R193 ;  /* 0x000000c100c17308 */ /* 0x000f220000000800 */
[C---:B-1----:R-:W-:Y:S01]  /*9650*/  F2FP.F16.F32.PACK_AB R192, R153.reuse, R152 ;  /* 0x0000009899c0723e */ /* 0x042fe200000000ff */
[----:B------:R-:W-:-:S06]  /*9660*/  FADD.FTZ R17, R153, R174 ;  /* 0x000000ae99117221 */ /* 0x000fcc0000010000 */
[----:B------:R-:W1:Y:S01]  /*9670*/  MUFU.EX2 R155, R155 ;  /* 0x0000009b009b7308 */ /* 0x000e620000000800 */
[C---:B---3--:R-:W-:Y:S01]  /*9680*/  FADD.FTZ R152, R154.reuse, R5 ;  /* 0x000000059a987221 */ /* 0x048fe20000010000 */
[----:B------:R-:W-:-:S06]  /*9690*/  F2FP.F16.F32.PACK_AB R199, R154, R199 ;  /* 0x000000c79ac7723e */ /* 0x000fcc00000000ff */
[----:B------:R-:W3:Y:S01]  /*96a0*/  MUFU.EX2 R156, R156 ;  /* 0x0000009c009c7308 */ /* 0x000ee20000000800 */
[----:B----4-:R-:W-:-:S07]  /*96b0*/  FADD.FTZ R152, R193, R152 ;  /* 0x00000098c1987221 */ /* 0x010fce0000010000 */
[----:B------:R-:W4:Y:S01]  /*96c0*/  MUFU.EX2 R195, R158 ;  /* 0x0000009e00c37308 */ /* 0x000f220000000800 */
[C---:B-1----:R-:W-:Y:S01]  /*96d0*/  FADD.FTZ R152, R155.reuse, R152 ;  /* 0x000000989b987221 */ /* 0x042fe20000010000 */
[----:B------:R-:W-:-:S06]  /*96e0*/  F2FP.F16.F32.PACK_AB R193, R155, R193 ;  /* 0x000000c19bc1723e */ /* 0x000fcc00000000ff */
[----:B------:R-:W1:Y:S01]  /*96f0*/  MUFU.EX2 R157, R157 ;  /* 0x0000009d009d7308 */ /* 0x000e620000000800 */
[----:B---3--:R-:W-:Y:S01]  /*9700*/  FADD.FTZ R174, R156, R17 ;  /* 0x000000119cae7221 */ /* 0x008fe20000010000 */
[----:B------:R-:W-:-:S03]  /*9710*/  F2FP.F16.F32.PACK_AB R194, R21, R156 ;  /* 0x0000009c15c2723e */ /* 0x000fc600000000ff */
[----:B------:R-:W-:Y:S01]  /*9720*/  FADD.FTZ R17, R21, R174 ;  /* 0x000000ae15117221 */ /* 0x000fe20000010000 */
[----:B------:R-:W-:Y:S01]  /*9730*/  MOV R21, R4 ;  /* 0x0000000400157202 */ /* 0x000fe20000000f00 */
[----:B----4-:R-:W-:-:S04]  /*9740*/  FADD.FTZ R152, R195, R152 ;  /* 0x00000098c3987221 */ /* 0x010fc80000010000 */
[C---:B-1----:R-:W-:Y:S01]  /*9750*/  FADD.FTZ R5, R157.reuse, R152 ;  /* 0x000000989d057221 */ /* 0x042fe20000010000 */
[----:B------:R-:W-:Y:S01]  /*9760*/  F2FP.F16.F32.PACK_AB R195, R157, R195 ;  /* 0x000000c39dc3723e */ /* 0x000fe200000000ff */
[----:B--2---:R-:W-:Y:S06]  /*9770*/  @P2 BRA `(.L_x_1970) ;  /* 0xffffffc000c42947 */ /* 0x004fec000383ffff */
.L_x_1961:
[----:B------:R-:W-:-:S13]  /*9780*/  ISETP.LE.AND P2, PT, RZ, UR45, PT ;  /* 0x0000002dff007c0c */ /* 0x000fda000bf43270 */
[----:B------:R-:W-:Y:S05]  /*9790*/  @!P2 BRA `(.L_x_1971) ;  /* 0x0000003800c0a947 */ /* 0x000fea0003800000 */
[----:B------:R-:W-:Y:S01]  /*97a0*/  R2UR UR47, R16 ;  /* 0x00000000102f72ca */ /* 0x000fe200000e0000 */
[----:B------:R-:W-:Y:S01]  /*97b0*/  IMAD.MOV.U32 R20, RZ, RZ, R3 ;  /* 0x000000ffff147224 */ /* 0x000fe200078e0003 */
[----:B------:R-:W-:Y:S01]  /*97c0*/  MOV R21, R4 ;  /* 0x0000000400157202 */ /* 0x000fe20000000f00 */
[----:B------:R-:W-:Y:S01]  /*97d0*/  UMOV UR41, UR46 ;  /* 0x0000002e00297c82 */ /* 0x000fe20008000000 */
[----:B------:R-:W-:-:S11]  /*97e0*/  ULDC UR61, c[0x0][0x988] ;  /* 0x00026200003d7ab9 */ /* 0x000fd60000000800 */
.L_x_1980:
        /* <DEDUP_REMOVED lines=8> */
.L_x_1972:
[----:B------:R-:W-:Y:S01]  /*9870*/  R2UR UR5, R16 ;  /* 0x00000000100572ca */ /* 0x000fe200000e0000 */
[----:B------:R-:W-:-:S12]  /*9880*/  ULEA UR4, UR46, UR60, 0x3 ;  /* 0x0000003c2e047291 */ /* 0x000fd8000f8e183f */
[----:B------:R-:W-:-:S05]  /*9890*/  IMAD.U32 R3, RZ, RZ, UR5 ;  /* 0x00000005ff037e24 */ /* 0x000fca000f8e00ff */
[----:B------:R-:W-:-:S04]  /*98a0*/  SHF.L.U32 R3, R3, 0x1f, RZ ;  /* 0x0000001f03037819 */ /* 0x000fc800000006ff */
[----:B------:R1:W2:Y:S01]  /*98b0*/  SYNCS.PHASECHK.TRANS64.TRYWAIT P2, [UR4+0x38830], R3 ;  /* 0x03883003ff0075a7 */ /* 0x0002a20008040144 */
[----:B------:R-:W-:Y:S05]  /*98c0*/  @!P0 BRA `(.L_x_1973) ;  /* 0x0000000000048947 */ /* 0x000fea0003800000 */
[----:B------:R-:W-:Y:S01]  /*98d0*/  BPT.TRAP 0x1 ;  /* 0x000000040000795c */ /* 0x000fe20000300000 */
.L_x_1973:
[----:B--2---:R-:W-:Y:S05]  /*98e0*/  @P2 BRA `(.L_x_1974) ;  /* 0x0000000000082947 */ /* 0x004fea0003800000 */
[----:B------:R-:W2:Y:S02]  /*98f0*/  SYNCS.PHASECHK.TRANS64.TRYWAIT P2, [UR4+0x38830], R3 ;  /* 0x03883003ff0075a7 */ /* 0x000ea40008040144 */
[----:B--2---:R-:W-:Y:S05]  /*9900*/  @!P2 BRA `(.L_x_1975) ;  /* 0x0000009c00d4a947 */ /* 0x004fea0003800000 */
.L_x_1974:
[----:B------:R-:W-:Y:S01]  /*9910*/  R2UR UR14, R18 ;  /* 0x00000000120e72ca */ /* 0x000fe200000e0000 */
[----:B------:R-:W-:Y:S01]  /*9920*/  UIMAD UR4, UR46, 0xa00, UR40 ;  /* 0x00000a002e0478a4 */ /* 0x000fe2000f8e0228 */
[----:B------:R-:W-:Y:S01]  /*9930*/  R2UR UR15, R19 ;  /* 0x00000000130f72ca */ /* 0x000fe200000e0000 */
[----:B------:R-:W-:Y:S01]  /*9940*/  WARPGROUP.ARRIVE ;  /* 0x00000000000079c5 */ /* 0x000fe20000000000 */
[----:B------:R-:W-:Y:S01]  /*9950*/  UMOV UR59, 0x40000040 ;  /* 0x40000040003b7882 */ /* 0x000fe20000000000 */
[----:B------:R-:W-:Y:S01]  /*9960*/  UIADD3 UR6, UR4, 0x80, URZ ;  /* 0x0000008004067890 */ /* 0x000fe2000fffe03f */
[----:B------:R-:W-:Y:S01]  /*9970*/  R2UR UR10, R14 ;  /* 0x000000000e0a72ca */ /* 0x000fe200000e0000 */
[----:B------:R-:W-:Y:S01]  /*9980*/  UIADD3 UR5, UR4, 0x100, URZ ;  /* 0x0000010004057890 */ /* 0x000fe2000fffe03f */
[----:B------:R-:W-:Y:S01]  /*9990*/  R2UR UR11, R15 ;  /* 0x000000000f0b72ca */ /* 0x000fe200000e0000 */
[----:B------:R-:W-:Y:S01]  /*99a0*/  UMOV UR58, UR4 ;  /* 0x00000004003a7c82 */ /* 0x000fe20008000000 */
[----:B------:R-:W-:Y:S01]  /*99b0*/  R2UR UR18, R12 ;  /* 0x000000000c1272ca */ /* 0x000fe200000e0000 */
[----:B------:R-:W-:Y:S01]  /*99c0*/  UIADD3 UR22, UR4, 0x500, URZ ;  /* 0x0000050004167890 */ /* 0x000fe2000fffe03f */
[----:B------:R-:W-:Y:S01]  /*99d0*/  R2UR UR19, R13 ;  /* 0x000000000d1372ca */ /* 0x000fe200000e0000 */
[----:B------:R-:W-:Y:S01]  /*99e0*/  UMOV UR56, UR14 ;  /* 0x0000000e00387c82 */ /* 0x000fe20008000000 */
[----:B------:R-:W-:Y:S01]  /*99f0*/  UMOV UR23, 0x40000040 ;  /* 0x4000004000177882 */ /* 0x000fe20000000000 */
        /* <DEDUP_REMOVED lines=625> */
[----:B------:R-:W-:-:S03]  /*c110*/  UIADD3 UR6, UR4, 0x906, URZ ;  /* 0x0000090604067890 */ /* 0x000fc6000fffe03f */
        /* <DEDUP_REMOVED lines=25> */
.L_x_1976:
[----:B------:R-:W-:Y:S01]  /*c2b0*/  ULEA UR5, UR41, UR60, 0x3 ;  /* 0x0000003c29057291 */ /* 0x000fe2000f8e183f */
[----:B------:R-:W-:-:S04]  /*c2c0*/  MOV R0, UR47 ;  /* 0x0000002f00007c02 */ /* 0x000fc80008000f00 */
[----:B------:R-:W-:-:S04]  /*c2d0*/  SHF.L.U32 R0, R0, 0x1f, RZ ;  /* 0x0000001f00007819 */ /* 0x000fc800000006ff */
[----:B------:R3:W4:Y:S01]  /*c2e0*/  SYNCS.PHASECHK.TRANS64.TRYWAIT P2, [UR5+0x38850], R0 ;  /* 0x03885000ff0075a7 */ /* 0x0007220008040145 */
[----:B------:R-:W-:Y:S05]  /*c2f0*/  @!P0 BRA `(.L_x_1977) ;  /* 0x0000000000048947 */ /* 0x000fea0003800000 */
[----:B------:R-:W-:Y:S01]  /*c300*/  BPT.TRAP 0x1 ;  /* 0x000000040000795c */ /* 0x000fe20000300000 */
.L_x_1977:
[----:B----4-:R-:W-:Y:S05]  /*c310*/  @P2 BRA `(.L_x_1978) ;  /* 0x0000000000082947 */ /* 0x010fea0003800000 */
[----:B------:R-:W4:Y:S02]  /*c320*/  SYNCS.PHASECHK.TRANS64.TRYWAIT P2, [UR5+0x38850], R0 ;  /* 0x03885000ff0075a7 */ /* 0x000f240008040145 */
[----:B----4-:R-:W-:Y:S05]  /*c330*/  @!P2 BRA `(.L_x_1979) ;  /* 0x000000740060a947 */ /* 0x010fea0003800000 */
.L_x_1978:
[----:B------:R-:W-:Y:S01]  /*c340*/  UIADD3 UR4, UR60, 0x400, URZ ;  /* 0x000004003c047890 */ /* 0x000fe2000fffe03f */
[----:B------:R-:W-:Y:S01]  /*c350*/  WARPGROUP.ARRIVE ;  /* 0x00000000000079c5 */ /* 0x000fe20000000000 */
[----:B------:R-:W-:Y:S01]  /*c360*/  UMOV UR7, 0x40000040 ;  /* 0x4000004000077882 */ /* 0x000fe20000000000 */
[----:B-1-3--:R-:W-:Y:S01]  /*c370*/  FMNMX.FTZ R0, R184, R21, !PT ;  /* 0x00000015b8007209 */ /* 0x00afe20007810000 */
[----:B------:R-:W-:Y:S01]  /*c380*/  USHF.R.U32.HI UR4, URZ, 0x4, UR4 ;  /* 0x000000043f047899 */ /* 0x000fe20008011604 */
[----:B------:R-:W-:Y:S02]  /*c390*/  ISETP.LT.AND P2, PT, RZ, UR45, PT ;  /* 0x0000002dff007c0c */ /* 0x000fe4000bf41270 */
[----:B--2---:R-:W-:Y:S01]  /*c3a0*/  FMNMX.FTZ R3, R185, R0, !PT ;  /* 0x00000000b9037209 */ /* 0x004fe20007810000 */
[----:B------:R-:W-:Y:S01]  /*c3b0*/  ULOP3.LUT UR4, UR4, 0x3fff, URZ, 0xc0, !UPT ;  /* 0x00003fff04047892 */ /* 0x000fe2000f8ec03f */
[----:B------:R-:W-:Y:S02]  /*c3c0*/  R2UR UR47, R16 ;  /* 0x00000000102f72ca */ /* 0x000fe400000e0000 */
[----:B------:R-:W-:Y:S01]  /*c3d0*/  FMNMX.FTZ R0, R188, R3, !PT ;  /* 0x00000003bc007209 */ /* 0x000fe20007810000 */
[----:B------:R-:W-:-:S03]  /*c3e0*/  ULOP3.LUT UR4, UR4, 0x2800000, URZ, 0xfc, !UPT ;  /* 0x0280000004047892 */ /* 0x000fc6000f8efc3f */
[----:B------:R-:W-:Y:S01]  /*c3f0*/  FMNMX.FTZ R3, R189, R0, !PT ;  /* 0x00000000bd037209 */ /* 0x000fe20007810000 */
[----:B------:R-:W-:-:S03]  /*c400*/  UIMAD UR10, UR41, 0xa00, UR4 ;  /* 0x00000a00290a78a4 */ /* 0x000fc6000f8e0204 */
[----:B------:R-:W-:Y:S01]  /*c410*/  FMNMX.FTZ R0, R176, R3, !PT ;  /* 0x00000003b0007209 */ /* 0x000fe20007810000 */
[----:B------:R-:W-:Y:S01]  /*c420*/  UMOV UR4, UR61 ;  /* 0x0000003d00047c82 */ /* 0x000fe20008000000 */
[----:B------:R-:W-:Y:S02]  /*c430*/  UMOV UR41, UR46 ;  /* 0x0000002e00297c82 */ /* 0x000fe40008000000 */
        /* <DEDUP_REMOVED lines=33> */
[----:B------:R-:W-:Y:S01]  /*c650*/  WARPGROUP.ARRIVE ;  /* 0x00000000000079c5 */ /* 0x000fe20000000000 */
[----:B-1----:R-:W-:-:S15]  /*c660*/  FMNMX.FTZ R200, R2, R3, !PT ;  /* 0x0000000302c87209 */ /* 0x002fde0007810000 */
[----:B------:R-:W-:-:S07]  /*c670*/  NOP ;  /* 0x0000000000007918 */ /* 0x000fce0000000000 */
[----:B------:R-:W-:Y:S01]  /*c680*/  HGMMA.64x256x16.F32 R24, R196, gdesc[UR4].tnspB, R24, gsb0 ;  /* 0x43e00004c4187df0 */ /* 0x000fe20008000818 */
[----:B------:R-:W1:Y:S01]  /*c690*/  SHFL.BFLY PT, R3, R200, 0x1, 0x1f ;  /* 0x0c201f00c8037f89 */ /* 0x000e6200000e0000 */
[----:B------:R-:W-:Y:S01]  /*c6a0*/  UIADD3 UR6, UR10, 0x200, URZ ;  /* 0x000002000a067890 */ /* 0x000fe2000fffe03f */
[----:B------:R-:W-:Y:S01]  /*c6b0*/  UMOV UR7, 0x40000040 ;  /* 0x4000004000077882 */ /* 0x000fe20000000000 */
[----:B-1----:R-:W-:Y:S02]  /*c6c0*/  FMNMX.FTZ R4, R200, R3, !PT ;  /* 0x00000003c8047209 */ /* 0x002fe40007810000 */
        /* <DEDUP_REMOVED lines=17> */
[--C-:B-1----:R-:W-:Y:S01]  /*c7e0*/  FFMA.FTZ R21, R152, UR4, -R2.reuse ;  /* 0x0000000498157c23 */ /* 0x102fe20008010802 */
        /* <DEDUP_REMOVED lines=21> */
[----:B------:R-:W-:Y:S01]  /*c940*/  WARPGROUP.ARRIVE ;  /* 0x00000000000079c5 */ /* 0x000fe20000000000 */
[----:B------:R-:W-:Y:S01]  /*c950*/  FMNMX.FTZ R196, R190, R3, !PT ;  /* 0x00000003bec47209 */ /* 0x000fe20007810000 */
[--C-:B------:R-:W-:Y:S01]  /*c960*/  FFMA.FTZ R197, R184, UR4, -R2.reuse ;  /* 0x00000004b8c57c23 */ /* 0x100fe20008010802 */
[--C-:B------:R-:W-:Y:S02]  /*c970*/  FFMA.FTZ R198, R164, UR4, -R2.reuse ;  /* 0x00000004a4c67c23 */ /* 0x100fe40008010802 */
[----:B------:R-:W-:Y:S01]  /*c980*/  FMNMX.FTZ R3, R191, R196, !PT ;  /* 0x000000c4bf037209 */ /* 0x000fe20007810000 */
[----:B------:R-:W-:Y:S01]  /*c990*/  HGMMA.64x256x16.F32 R24, R192, gdesc[UR4].tnspB, R24, gsb0 ;  /* 0x43e00004c0187df0 */ /* 0x000fe20008000818 */
[----:B------:R-:W-:Y:S01]  /*c9a0*/  FFMA.FTZ R196, R160, UR4, -R2 ;  /* 0x00000004a0c47c23 */ /* 0x000fe20008010802 */
[----:B------:R-:W-:Y:S01]  /*c9b0*/  MUFU.EX2 R197, R197 ;  /* 0x000000c500c57308 */ /* 0x000fe20000000800 */
[----:B------:R-:W-:-:S04]  /*c9c0*/  FMNMX.FTZ R184, R178, R3, !PT ;  /* 0x00000003b2b87209 */ /* 0x000fc80007810000 */
[----:B------:R-:W-:-:S03]  /*c9d0*/  FMNMX.FTZ R3, R179, R184, !PT ;  /* 0x000000b8b3037209 */ /* 0x000fc60007810000 */
[----:B------:R-:W-:Y:S01]  /*c9e0*/  MUFU.EX2 R196, R196 ;  /* 0x000000c400c47308 */ /* 0x000fe20000000800 */
[----:B------:R-:W-:-:S04]  /*c9f0*/  FMNMX.FTZ R184, R182, R3, !PT ;  /* 0x00000003b6b87209 */ /* 0x000fc80007810000 */
[----:B------:R-:W-:-:S03]  /*ca00*/  FMNMX.FTZ R3, R183, R184, !PT ;  /* 0x000000b8b7037209 */ /* 0x000fc60007810000 */
[----:B------:R-:W-:Y:S01]  /*ca10*/  MUFU.EX2 R198, R198 ;  /* 0x000000c600c67308 */ /* 0x000fe20000000800 */
        /* <DEDUP_REMOVED lines=12> */
[----:B------:R-:W1:Y:S02]  /*cae0*/  SHFL.BFLY PT, R3, R176, 0x2, 0x1f ;  /* 0x0c401f00b0037f89 */ /* 0x000e6400000e0000 */
[----:B-1----:R-:W-:-:S05]  /*caf0*/  FMNMX.FTZ R160, R176, R3, !PT ;  /* 0x00000003b0a07209 */ /* 0x002fca0007810000 */
[----:B------:R-:W1:Y:S02]  /*cb00*/  SHFL.BFLY PT, R3, R160, 0x1, 0x1f ;  /* 0x0c201f00a0037f89 */ /* 0x000e6400000e0000 */
[----:B-1----:R-:W-:-:S05]  /*cb10*/  FMNMX.FTZ R3, R160, R3, !PT ;  /* 0x00000003a0037209 */ /* 0x002fca0007810000 */
        /* <DEDUP_REMOVED lines=8> */
[----:B------:R-:W-:Y:S01]  /*cba0*/  FFMA.FTZ R205, R178, UR4, -R156 ;  /* 0x00000004b2cd7c23 */ /* 0x000fe2000801089c */
[----:B------:R-:W-:Y:S01]  /*cbb0*/  MUFU.EX2 R2, R2 ;  /* 0x0000000200027308 */ /* 0x000fe20000000800 */
[----:B-1----:R-:W-:-:S02]  /*cbc0*/  IMAD.U32 R157, RZ, RZ, UR46 ;  /* 0x0000002eff9d7e24 */ /* 0x002fc4000f8e00ff */
[--C-:B------:R-:W-:Y:S01]  /*cbd0*/  FFMA.FTZ R168, R179, UR4, -R156.reuse ;  /* 0x00000004b3a87c23 */ /* 0x100fe2000801089c */
[--C-:B------:R-:W-:Y:S01]  /*cbe0*/  FFMA.FTZ R207, R182, UR4, -R156.reuse ;  /* 0x00000004b6cf7c23 */ /* 0x100fe2000801089c */
[--C-:B------:R-:W-:Y:S01]  /*cbf0*/  FFMA.FTZ R172, R183, UR4, -R156.reuse ;  /* 0x00000004b7ac7c23 */ /* 0x100fe2000801089c */
[--C-:B------:R-:W-:Y:S01]  /*cc00*/  FFMA.FTZ R201, R170, UR4, -R156.reuse ;  /* 0x00000004aac97c23 */ /* 0x100fe2000801089c */
[----:B------:R-:W-:Y:S01]  /*cc10*/  @!P1 LEA R157, R157, UR60, 0x3 ;  /* 0x0000003c9d9d9c11 */ /* 0x000fe2000f8e18ff */
[--C-:B------:R-:W-:Y:S01]  /*cc20*/  FFMA.FTZ R199, R166, UR4, -R156.reuse ;  /* 0x00000004a6c77c23 */ /* 0x100fe2000801089c */
[----:B------:R-:W1:Y:S01]  /*cc30*/  MUFU.EX2 R209, R209 ;  /* 0x000000d100d17308 */ /* 0x000e620000000800 */
[--C-:B------:R-:W-:Y:S01]  /*cc40*/  FFMA.FTZ R170, R171, UR4, -R156.reuse ;  /* 0x00000004abaa7c23 */ /* 0x100fe2000801089c */
[--C-:B------:R-:W-:Y:S01]  /*cc50*/  FFMA.FTZ R203, R174, UR4, -R156.reuse ;  /* 0x00000004aecb7c23 */ /* 0x100fe2000801089c */
[----:B------:R-:W-:Y:S02]  /*cc60*/  @!P1 VIADD R157, R157, 0x38840 ;  /* 0x000388409d9d9836 */ /* 0x000fe40000000000 */
[--C-:B------:R-:W-:Y:S01]  /*cc70*/  FFMA.FTZ R174, R175, UR4, -R156.reuse ;  /* 0x00000004afae7c23 */ /* 0x100fe2000801089c */
[--C-:B------:R-:W-:Y:S01]  /*cc80*/  FFMA.FTZ R167, R167, UR4, -R156.reuse ;  /* 0x00000004a7a77c23 */ /* 0x100fe2000801089c */
[--C-:B------:R-:W-:Y:S01]  /*cc90*/  FFMA.FTZ R155, R155, UR4, -R156.reuse ;  /* 0x000000049b9b7c23 */ /* 0x100fe2000801089c */
[----:B------:R-:W-:Y:S01]  /*cca0*/  FFMA.FTZ R158, R158, UR4, -R156 ;  /* 0x000000049e9e7c23 */ /* 0x000fe2000801089c */
[----:B------:R-:W2:Y:S01]  /*ccb0*/  MUFU.EX2 R160, R160 ;  /* 0x000000a000a07308 */ /* 0x000ea20000000800 */
[----:B------:R-:W-:-:S02]  /*ccc0*/  @!P1 PRMT R157, RZ, 0x654, R157 ;  /* 0x00000654ff9d9816 */ /* 0x000fc4000000009d */
[----:B------:R-:W-:Y:S01]  /*ccd0*/  MOV R171, UR5 ;  /* 0x0000000500ab7c02 */ /* 0x000fe20008000f00 */
[----:B------:R-:W-:-:S04]  /*cce0*/  UIADD3 UR5, UR45, -0x1, URZ ;  /* 0xffffffff2d057890 */ /* 0x000fc8000fffe03f */
[----:B------:R-:W3:Y:S01]  /*ccf0*/  MUFU.EX2 R211, R211 ;  /* 0x000000d300d37308 */ /* 0x000ee20000000800 */
[----:B-1----:R-:W-:Y:S01]  /*cd00*/  FFMA.FTZ R165, R2, R5, R209 ;  /* 0x0000000502a57223 */ /* 0x002fe200000100d1 */
[----:B------:R-:W-:Y:S01]  /*cd10*/  @!P1 VIADD R171, R171, 0x38860 ;  /* 0x00038860abab9836 */ /* 0x000fe20000000000 */
[----:B------:R-:W-:-:S04]  /*cd20*/  UMOV UR45, UR5 ;  /* 0x00000005002d7c82 */ /* 0x000fc80008000000 */
[----:B------:R-:W-:Y:S01]  /*cd30*/  @!P1 PRMT R171, RZ, 0x654, R171 ;  /* 0x00000654ffab9816 */ /* 0x000fe200000000ab */
[----:B------:R-:W1:Y:S01]  /*cd40*/  MUFU.EX2 R164, R164 ;  /* 0x000000a400a47308 */ /* 0x000e620000000800 */
[C---:B--2---:R-:W-:Y:S01]  /*cd50*/  FADD.FTZ R176, R160.reuse, R165 ;  /* 0x000000a5a0b07221 */ /* 0x044fe20000010000 */
[----:B------:R-:W-:-:S06]  /*cd60*/  F2FP.F16.F32.PACK_AB R209, R160, R209 ;  /* 0x000000d1a0d1723e */ /* 0x000fcc00000000ff */
[----:B------:R-:W2:Y:S08]  /*cd70*/  MUFU.EX2 R205, R205 ;  /* 0x000000cd00cd7308 */ /* 0x000eb00000000800 */
[----:B------:R-:W4:Y:S08]  /*cd80*/  MUFU.EX2 R168, R168 ;  /* 0x000000a800a87308 */ /* 0x000f300000000800 */
[----:B------:R-:W5:Y:S08]  /*cd90*/  MUFU.EX2 R207, R207 ;  /* 0x000000cf00cf7308 */ /* 0x000f700000000800 */
[----:B------:R-:W5:Y:S08]  /*cda0*/  MUFU.EX2 R172, R172 ;  /* 0x000000ac00ac7308 */ /* 0x000f700000000800 */
[----:B------:R-:W5:Y:S08]  /*cdb0*/  MUFU.EX2 R201, R201 ;  /* 0x000000c900c97308 */ /* 0x000f700000000800 */
[----:B------:R-:W-:Y:S08]  /*cdc0*/  MUFU.EX2 R170, R170 ;  /* 0x000000aa00aa7308 */ /* 0x000ff00000000800 */
[----:B------:R-:W-:Y:S08]  /*cdd0*/  MUFU.EX2 R203, R203 ;  /* 0x000000cb00cb7308 */ /* 0x000ff00000000800 */
[----:B------:R-:W-:Y:S08]  /*cde0*/  MUFU.EX2 R174, R174 ;  /* 0x000000ae00ae7308 */ /* 0x000ff00000000800 */
[----:B------:R-:W-:Y:S08]  /*cdf0*/  MUFU.EX2 R199, R199 ;  /* 0x000000c700c77308 */ /* 0x000ff00000000800 */
[----:B------:R-:W-:Y:S08]  /*ce00*/  MUFU.EX2 R155, R155 ;  /* 0x0000009b009b7308 */ /* 0x000ff00000000800 */
[----:B------:R-:W-:Y:S01]  /*ce10*/  MUFU.EX2 R158, R158 ;  /* 0x0000009e009e7308 */ /* 0x000fe20000000800 */
[----:B------:R-:W-:-:S02]  /*ce20*/  WARPGROUP.DEPBAR.LE gsb0, 0x0 ;  /* 0x00008000000079c5 */ /* 0x000fc40000010000 */
[----:B------:R3:W-:Y:S01]  /*ce30*/  @!P1 SYNCS.ARRIVE.TRANS64.RED.A1T0 RZ, [R157+URZ], RZ ;  /* 0x000000ff9dff99a7 */ /* 0x0007e2000810043f */
[----:B------:R-:W-:Y:S02]  /*ce40*/  F2FP.F16.F32.PACK_AB R192, R152, R21 ;  /* 0x0000001598c0723e */ /* 0x000fe400000000ff */
[----:B------:R-:W-:Y:S01]  /*ce50*/  F2FP.F16.F32.PACK_AB R194, R20, R153 ;  /* 0x0000009914c2723e */ /* 0x000fe200000000ff */
[----:B---3--:R-:W-:Y:S01]  /*ce60*/  FFMA.FTZ R157, R0, R17, R197 ;  /* 0x00000011009d7223 */ /* 0x008fe200000100c5 */
[--C-:B------:R-:W-:Y:S01]  /*ce70*/  FFMA.FTZ R17, R162, UR4, -R156.reuse ;  /* 0x00000004a2117c23 */ /* 0x100fe2000801089c */
[----:B------:R-:W-:Y:S01]  /*ce80*/  FFMA.FTZ R162, R163, UR4, -R156 ;  /* 0x00000004a3a27c23 */ /* 0x000fe2000801089c */
[----:B------:R3:W-:Y:S01]  /*ce90*/  @!P1 SYNCS.ARRIVE.TRANS64.RED.A1T0 RZ, [R171+URZ], RZ ;  /* 0x000000ffabff99a7 */ /* 0x0007e2000810043f */
[C---:B------:R-:W-:Y:S01]  /*cea0*/  FADD.FTZ R157, R208.reuse, R157 ;  /* 0x0000009dd09d7221 */ /* 0x040fe20000010000 */
[----:B------:R2:W-:Y:S01]  /*ceb0*/  MUFU.EX2 R5, R17 ;  /* 0x0000001100057308 */ /* 0x0005e20000000800 */
[----:B------:R-:W-:-:S02]  /*cec0*/  F2FP.F16.F32.PACK_AB R208, R208, R197 ;  /* 0x000000c5d0d0723e */ /* 0x000fc400000000ff */
[----:B------:R-:W-:Y:S01]  /*ced0*/  FADD.FTZ R178, R210, R157 ;  /* 0x0000009dd2b27221 */ /* 0x000fe20000010000 */
[----:B------:R-:W-:Y:S01]  /*cee0*/  FADD.FTZ R157, R211, R176 ;  /* 0x000000b0d39d7221 */ /* 0x000fe20000010000 */
[C---:B-1----:R-:W-:Y:S02]  /*cef0*/  F2FP.F16.F32.PACK_AB R211, R164.reuse, R211 ;  /* 0x000000d3a4d3723e */ /* 0x042fe400000000ff */
[----:B------:R-:W-:Y:S01]  /*cf00*/  FADD.FTZ R163, R189, R178 ;  /* 0x000000b2bda37221 */ /* 0x000fe20000010000 */
[----:B------:R-:W-:Y:S01]  /*cf10*/  FADD.FTZ R166, R164, R157 ;  /* 0x0000009da4a67221 */ /* 0x000fe20000010000 */
[--C-:B--2---:R-:W-:Y:S01]  /*cf20*/  FFMA.FTZ R17, R154, UR4, -R156.reuse ;  /* 0x000000049a117c23 */ /* 0x104fe2000801089c */
[----:B------:R-:W-:Y:S01]  /*cf30*/  FFMA.FTZ R156, R159, UR4, -R156 ;  /* 0x000000049f9c7c23 */ /* 0x000fe2000801089c */
[----:B------:R-:W-:Y:S01]  /*cf40*/  FADD.FTZ R176, R204, R163 ;  /* 0x000000a3ccb07221 */ /* 0x000fe20000010000 */
[----:B------:R-:W-:Y:S01]  /*cf50*/  FADD.FTZ R157, R205, R166 ;  /* 0x000000a6cd9d7221 */ /* 0x000fe20000010000 */
[----:B------:R-:W1:Y:S01]  /*cf60*/  MUFU.EX2 R162, R162 ;  /* 0x000000a200a27308 */ /* 0x000e620000000800 */
[----:B------:R-:W-:Y:S01]  /*cf70*/  F2FP.F16.F32.PACK_AB R210, R189, R210 ;  /* 0x000000d2bdd2723e */ /* 0x000fe200000000ff */
[C---:B------:R-:W-:Y:S01]  /*cf80*/  FADD.FTZ R163, R177.reuse, R176 ;  /* 0x000000b0b1a37221 */ /* 0x040fe20000010000 */
[----:B----4-:R-:W-:Y:S01]  /*cf90*/  FADD.FTZ R154, R168, R157 ;  /* 0x0000009da89a7221 */ /* 0x010fe20000010000 */
[----:B------:R-:W-:-:S02]  /*cfa0*/  F2FP.F16.F32.PACK_AB R204, R177, R204 ;  /* 0x000000ccb1cc723e */ /* 0x000fc400000000ff */
[----:B------:R-:W-:Y:S01]  /*cfb0*/  FADD.FTZ R166, R206, R163 ;  /* 0x000000a3cea67221 */ /* 0x000fe20000010000 */
[----:B-----5:R-:W-:Y:S01]  /*cfc0*/  FADD.FTZ R157, R207, R154 ;  /* 0x0000009acf9d7221 */ /* 0x020fe20000010000 */
[----:B------:R-:W-:Y:S01]  /*cfd0*/  MUFU.EX2 R156, R156 ;  /* 0x0000009c009c7308 */ /* 0x000fe20000000800 */
[----:B------:R-:W-:Y:S01]  /*cfe0*/  F2FP.F16.F32.PACK_AB R205, R168, R205 ;  /* 0x000000cda8cd723e */ /* 0x000fe200000000ff */
[C---:B------:R-:W-:Y:S01]  /*cff0*/  FADD.FTZ R159, R185.reuse, R166 ;  /* 0x000000a6b99f7221 */ /* 0x040fe20000010000 */
[----:B------:R-:W-:Y:S01]  /*d000*/  FADD.FTZ R166, R172, R157 ;  /* 0x0000009daca67221 */ /* 0x000fe20000010000 */
[----:B------:R-:W-:Y:S02]  /*d010*/  F2FP.F16.F32.PACK_AB R206, R185, R206 ;  /* 0x000000ceb9ce723e */ /* 0x000fe400000000ff */
[----:B------:R-:W-:Y:S01]  /*d020*/  FADD.FTZ R176, R200, R159 ;  /* 0x0000009fc8b07221 */ /* 0x000fe20000010000 */
[----:B------:R-:W-:Y:S01]  /*d030*/  FADD.FTZ R157, R201, R166 ;  /* 0x000000a6c99d7221 */ /* 0x000fe20000010000 */
[----:B------:R-:W2:Y:S01]  /*d040*/  MUFU.EX2 R154, R167 ;  /* 0x000000a7009a7308 */ /* 0x000ea20000000800 */
[----:B-1----:R-:W-:Y:S01]  /*d050*/  F2FP.F16.F32.PACK_AB R197, R162, R5 ;  /* 0x00000005a2c5723e */ /* 0x002fe200000000ff */
[----:B------:R-:W-:Y:S01]  /*d060*/  FADD.FTZ R159, R169, R176 ;  /* 0x000000b0a99f7221 */ /* 0x000fe20000010000 */
        /* <DEDUP_REMOVED lines=10> */
[----:B------:R-:W-:Y:S01]  /*d110*/  F2FP.F16.F32.PACK_AB R202, R173, R202 ;  /* 0x000000caadca723e */ /* 0x000fe200000000ff */
[----:B-1----:R-:W-:-:S02]  /*d120*/  FADD.FTZ R17, R5, R160 ;  /* 0x000000a005117221 */ /* 0x002fc40000010000 */
[C---:B------:R-:W-:Y:S01]  /*d130*/  FADD.FTZ R157, R181.reuse, R164 ;  /* 0x000000a4b59d7221 */ /* 0x040fe20000010000 */
[----:B------:R-:W-:Y:S01]  /*d140*/  F2FP.F16.F32.PACK_AB R203, R174, R203 ;  /* 0x000000cbaecb723e */ /* 0x000fe200000000ff */
[----:B------:R-:W-:Y:S02]  /*d150*/  FADD.FTZ R160, R162, R17 ;  /* 0x00000011a2a07221 */ /* 0x000fe40000010000 */
[----:B------:R-:W-:Y:S01]  /*d160*/  FADD.FTZ R164, R198, R157 ;  /* 0x0000009dc6a47221 */ /* 0x000fe20000010000 */
[----:B------:R-:W-:Y:S01]  /*d170*/  F2FP.F16.F32.PACK_AB R196, R181, R196 ;  /* 0x000000c4b5c4723e */ /* 0x000fe200000000ff */
[----:B------:R-:W-:Y:S02]  /*d180*/  FADD.FTZ R17, R199, R160 ;  /* 0x000000a0c7117221 */ /* 0x000fe40000010000 */
[----:B------:R-:W-:Y:S01]  /*d190*/  FADD.FTZ R164, R161, R164 ;  /* 0x000000a4a1a47221 */ /* 0x000fe20000010000 */
[C---:B--2---:R-:W-:Y:S01]  /*d1a0*/  F2FP.F16.F32.PACK_AB R199, R154.reuse, R199 ;  /* 0x000000c79ac7723e */ /* 0x044fe200000000ff */
[----:B------:R-:W-:-:S02]  /*d1b0*/  FADD.FTZ R17, R154, R17 ;  /* 0x000000119a117221 */ /* 0x000fc40000010000 */
[----:B------:R-:W-:Y:S01]  /*d1c0*/  FADD.FTZ R5, R21, R164 ;  /* 0x000000a415057221 */ /* 0x000fe20000010000 */
[----:B------:R-:W-:Y:S01]  /*d1d0*/  F2FP.F16.F32.PACK_AB R198, R161, R198 ;  /* 0x000000c6a1c6723e */ /* 0x000fe200000000ff */
[----:B----4-:R-:W-:Y:S02]  /*d1e0*/  FADD.FTZ R17, R166, R17 ;  /* 0x00000011a6117221 */ /* 0x010fe40000010000 */
[----:B------:R-:W-:Y:S01]  /*d1f0*/  FADD.FTZ R154, R152, R5 ;  /* 0x00000005989a7221 */ /* 0x000fe20000010000 */
[C---:B------:R-:W-:Y:S01]  /*d200*/  F2FP.F16.F32.PACK_AB R193, R155.reuse, R166 ;  /* 0x000000a69bc1723e */ /* 0x040fe200000000ff */
[----:B------:R-:W-:Y:S02]  /*d210*/  FADD.FTZ R17, R155, R17 ;  /* 0x000000119b117221 */ /* 0x000fe40000010000 */
[----:B------:R-:W-:Y:S01]  /*d220*/  FADD.FTZ R5, R153, R154 ;  /* 0x0000009a99057221 */ /* 0x000fe20000010000 */
[----:B------:R-:W-:Y:S01]  /*d230*/  F2FP.F16.F32.PACK_AB R195, R156, R158 ;  /* 0x0000009e9cc3723e */ /* 0x000fe200000000ff */
[----:B------:R-:W-:-:S02]  /*d240*/  FADD.FTZ R21, R158, R17 ;  /* 0x000000119e157221 */ /* 0x000fc40000010000 */
[----:B------:R-:W-:Y:S01]  /*d250*/  FADD.FTZ R17, R20, R5 ;  /* 0x0000000514117221 */ /* 0x000fe20000010000 */
[----:B------:R-:W-:Y:S02]  /*d260*/  IMAD.MOV.U32 R20, RZ, RZ, R3 ;  /* 0x000000ffff147224 */ /* 0x000fe400078e0003 */
[----:B------:R-:W-:Y:S01]  /*d270*/  FADD.FTZ R5, R156, R21 ;  /* 0x000000159c057221 */ /* 0x000fe20000010000 */
[----:B------:R-:W-:Y:S01]  /*d280*/  MOV R21, R4 ;  /* 0x0000000400157202 */ /* 0x000fe20000000f00 */
[----:B---3--:R-:W-:Y:S06]  /*d290*/  @P2 BRA `(.L_x_1980) ;  /* 0xffffffc400542947 */ /* 0x008fec000383ffff */
.L_x_1971:
        /* <DEDUP_REMOVED lines=131> */
.L_x_1981:
[----:B------:R-:W-:Y:S01]  /*dad0*/  R2UR UR6, R16 ;  /* 0x00000000100672ca */ /* 0x000fe200000e0000 */
[----:B------:R-:W-:-:S12]  /*dae0*/  ULEA UR5, UR46, UR60, 0x3 ;  /* 0x0000003c2e057291 */ /* 0x000fd8000f8e183f */
[----:B------:R-:W-:-:S05]  /*daf0*/  IMAD.U32 R0, RZ, RZ, UR6 ;  /* 0x00000006ff007e24 */ /* 0x000fca000f8e00ff */
[----:B------:R-:W-:-:S04]  /*db00*/  SHF.L.U32 R0, R0, 0x1f, RZ ;  /* 0x0000001f00007819 */ /* 0x000fc800000006ff */
[----:B------:R1:W2:Y:S01]  /*db10*/  SYNCS.PHASECHK.TRANS64.TRYWAIT P2, [UR5+0x38850], R0 ;  /* 0x03885000ff0075a7 */ /* 0x0002a20008040145 */
[----:B------:R-:W-:Y:S05]  /*db20*/  @!P0 BRA `(.L_x_1982) ;  /* 0x0000000000048947 */ /* 0x000fea0003800000 */
[----:B------:R-:W-:Y:S01]  /*db30*/  BPT.TRAP 0x1 ;  /* 0x000000040000795c */ /* 0x000fe20000300000 */
.L_x_1982:
[----:B--2---:R-:W-:Y:S05]  /*db40*/  @P2 BRA `(.L_x_1983) ;  /* 0x0000000000082947 */ /* 0x004fea0003800000 */
[----:B------:R-:W2:Y:S02]  /*db50*/  SYNCS.PHASECHK.TRANS64.TRYWAIT P0, [UR5+0x38850], R0 ;  /* 0x03885000ff0075a7 */ /* 0x000ea40008000145 */
[----:B--2---:R-:W-:Y:S05]  /*db60*/  @!P0 BRA `(.L_x_1984) ;  /* 0x0000005c006c8947 */ /* 0x004fea0003800000 */
.L_x_1983:
[----:B------:R-:W-:Y:S01]  /*db70*/  UIADD3 UR60, UR60, 0x400, URZ ;  /* 0x000004003c3c7890 */ /* 0x000fe2000fffe03f */
[----:B------:R-:W-:Y:S01]  /*db80*/  WARPGROUP.ARRIVE ;  /* 0x00000000000079c5 */ /* 0x000fe20000000000 */
[----:B------:R-:W-:Y:S01]  /*db90*/  UMOV UR7, 0x40000040 ;  /* 0x4000004000077882 */ /* 0x000fe20000000000 */
[----:B------:R-:W-:Y:S01]  /*dba0*/  UMOV UR11, 0x40000040 ;  /* 0x40000040000b7882 */ /* 0x000fe20000000000 */
[----:B------:R-:W-:Y:S01]  /*dbb0*/  USHF.R.U32.HI UR60, URZ, 0x4, UR60 ;  /* 0x000000043f3c7899 */ /* 0x000fe2000801163c */
[----:B------:R-:W3:Y:S01]  /*dbc0*/  SHFL.BFLY PT, R2, R5, 0x2, 0x1f ;  /* 0x0c401f0005027f89 */ /* 0x000ee200000e0000 */
[----:B------:R-:W-:Y:S01]  /*dbd0*/  R2UR UR12, R219 ;  /* 0x00000000db0c72ca */ /* 0x000fe200000e0000 */
[----:B------:R-:W-:Y:S01]  /*dbe0*/  IMAD.U32 R12, RZ, RZ, UR5 ;  /* 0x00000005ff0c7e24 */ /* 0x000fe2000f8e00ff */
[----:B------:R-:W-:Y:S01]  /*dbf0*/  ULOP3.LUT UR60, UR60, 0x3fff, URZ, 0xc0, !UPT ;  /* 0x00003fff3c3c7892 */ /* 0x000fe2000f8ec03f */
[----:B-12---:R-:W1:Y:S01]  /*dc00*/  SHFL.BFLY PT, R0, R17, 0x2, 0x1f ;  /* 0x0c401f0011007f89 */ /* 0x006e6200000e0000 */
[----:B------:R-:W-:-:S02]  /*dc10*/  R2UR UR9, R16 ;  /* 0x00000000100972ca */ /* 0x000fc400000e0000 */
[----:B------:R-:W-:Y:S01]  /*dc20*/  ULOP3.LUT UR6, UR60, 0x2800000, URZ, 0xfc, !UPT ;  /* 0x028000003c067892 */ /* 0x000fe2000f8efc3f */
[----:B------:R-:W-:-:S03]  /*dc30*/  MOV R13, UR4 ;  /* 0x00000004000d7c02 */ /* 0x000fc60008000f00 */
[----:B------:R-:W-:Y:S02]  /*dc40*/  UIMAD UR6, UR46, 0xa00, UR6 ;  /* 0x00000a002e0678a4 */ /* 0x000fe4000f8e0206 */
[----:B------:R-:W-:Y:S02]  /*dc50*/  UIADD3 UR46, UR46, 0x1, URZ ;  /* 0x000000012e2e7890 */ /* 0x000fe4000fffe03f */
[----:B------:R-:W-:Y:S02]  /*dc60*/  UIADD3 UR8, UR6, 0x80, URZ ;  /* 0x0000008006087890 */ /* 0x000fe4000fffe03f */
[----:B------:R-:W-:Y:S02]  /*dc70*/  UISETP.NE.AND UP0, UPT, UR46, 0x2, UPT ;  /* 0x000000022e00788c */ /* 0x000fe4000bf05270 */
[----:B------:R-:W-:Y:S01]  /*dc80*/  UIADD3 UR12, UR12, 0x1, URZ ;  /* 0x000000010c0c7890 */ /* 0x000fe2000fffe03f */
[----:B------:R-:W-:Y:S01]  /*dc90*/  HGMMA.64x256x16.F32 R24, R208, gdesc[UR4].tnspB, R24, gsb0 ;  /* 0x43e00004d0187df0 */ /* 0x000fe20008000818 */
[----:B------:R-:W-:Y:S01]  /*dca0*/  UMOV UR7, 0x40000040 ;  /* 0x4000004000077882 */ /* 0x000fe20000000000 */
[----:B------:R-:W-:Y:S01]  /*dcb0*/  UMOV UR10, UR8 ;  /* 0x00000008000a7c82 */ /* 0x000fe20008000000 */
[----:B------:R-:W-:Y:S01]  /*dcc0*/  UIADD3 UR8, UR6, 0x100, URZ ;  /* 0x0000010006087890 */ /* 0x000fe2000fffe03f */
[----:B---3--:R-:W-:Y:S01]  /*dcd0*/  FADD.FTZ R2, R2, R5 ;  /* 0x0000000502027221 */ /* 0x008fe20000010000 */
[----:B------:R-:W-:Y:S01]  /*dce0*/  MOV R5, RZ ;  /* 0x000000ff00057202 */ /* 0x000fe20000000f00 */
[----:B------:R-:W-:Y:S01]  /*dcf0*/  IMAD.U32 R219, RZ, RZ, UR12 ;  /* 0x0000000cffdb7e24 */ /* 0x000fe2000f8e00ff */
[----:B------:R-:W-:Y:S01]  /*dd00*/  USEL UR46, UR46, URZ, UP0 ;  /* 0x0000003f2e2e7287 */ /* 0x000fe20008000000 */
[----:B-1----:R-:W-:Y:S01]  /*dd10*/  FADD.FTZ R0, R0, R17 ;  /* 0x0000001100007221 */ /* 0x002fe20000010000 */
[----:B------:R-:W1:Y:S04]  /*dd20*/  SHFL.BFLY PT, R9, R2, 0x1, 0x1f ;  /* 0x0c201f0002097f89 */ /* 0x000e6800000e0000 */
[----:B------:R-:W2:Y:S01]  /*dd30*/  SHFL.BFLY PT, R7, R0, 0x1, 0x1f ;  /* 0x0c201f0000077f89 */ /* 0x000ea200000e0000 */
[----:B-1----:R-:W-:Y:S01]  /*dd40*/  FADD.FTZ R11, R2, R9 ;  /* 0x00000009020b7221 */ /* 0x002fe20000010000 */
[----:B------:R-:W-:Y:S01]  /*dd50*/  IMAD.U32 R9, RZ, RZ, UR4 ;  /* 0x00000004ff097e24 */ /* 0x000fe2000f8e00ff */
[----:B------:R-:W-:Y:S01]  /*dd60*/  USEL UR4, URZ, 0x1, UP0 ;  /* 0x000000013f047887 */ /* 0x000fe20008000000 */
[----:B------:R-:W-:-:S02]  /*dd70*/  IMAD.MOV.U32 R2, RZ, RZ, -0x800000 ;  /* 0xff800000ff027424 */ /* 0x000fc400078e00ff */
[----:B--2---:R-:W-:Y:S01]  /*dd80*/  FADD.FTZ R10, R0, R7 ;  /* 0x00000007000a7221 */ /* 0x004fe20000010000 */
[----:B------:R-:W-:Y:S01]  /*dd90*/  FSETP.NE.FTZ.AND P2, PT, R11, RZ, PT ;  /* 0x000000ff0b00720b */ /* 0x000fe20003f55000 */
[----:B------:R-:W-:Y:S01]  /*dda0*/  IMAD.MOV.U32 R7, RZ, RZ, RZ ;  /* 0x000000ffff077224 */ /* 0x000fe200078e00ff */
[----:B------:R-:W-:Y:S01]  /*ddb0*/  ULOP3.LUT UR9, UR9, UR4, URZ, 0x3c, !UPT ;  /* 0x0000000409097292 */ /* 0x000fe2000f8e3c3f */
[----:B------:R-:W-:Y:S01]  /*ddc0*/  IMAD.MOV.U32 R0, RZ, RZ, -0x800000 ;  /* 0xff800000ff007424 */ /* 0x000fe200078e00ff */
[----:B------:R-:W-:-:S04]  /*ddd0*/  FSETP.NE.FTZ.AND P0, PT, R10, RZ, PT ;  /* 0x000000ff0a00720b */ /* 0x000fc80003f15000 */
[----:B------:R-:W-:-:S05]  /*dde0*/  IMAD.U32 R16, RZ, RZ, UR9 ;  /* 0x00000009ff107e24 */ /* 0x000fca000f8e00ff */
[----:B------:R-:W1:Y:S01]  /*ddf0*/  @P2 MUFU.LG2 R8, R11 ;  /* 0x0000000b00082308 */ /* 0x000e620000000c00 */
[----:B------:R-:W-:-:S03]  /*de00*/  @P2 FMUL.FTZ R13, R13, 0.69314718246459960938 ;  /* 0x3f3172180d0d2820 */ /* 0x000fc60000410000 */
[----:B------:R-:W-:-:S04]  /*de10*/  @P0 FMUL.FTZ R9, R9, 0.69314718246459960938 ;  /* 0x3f31721809090820 */ /* 0x000fc80000410000 */
[----:B------:R-:W-:Y:S08]  /*de20*/  @P2 MUFU.RCP R5, R11 ;  /* 0x0000000b00052308 */ /* 0x000ff00000001000 */
[----:B------:R-:W2:Y:S01]  /*de30*/  @P0 MUFU.LG2 R6, R10 ;  /* 0x0000000a00060308 */ /* 0x000ea20000000c00 */
[----:B-1----:R-:W-:-:S04]  /*de40*/  @P2 FMUL.FTZ R8, R8, 0.69314718246459960938 ;  /* 0x3f31721808082820 */ /* 0x002fc80000410000 */
[----:B------:R-:W-:-:S03]  /*de50*/  @P2 FFMA.FTZ R2, R13, R3, R8 ;  /* 0x000000030d022223 */ /* 0x000fc60000010008 */
[----:B------:R1:W3:Y:S02]  /*de60*/  @P0 MUFU.RCP R7, R10 ;  /* 0x0000000a00070308 */ /* 0x0002e40000001000 */
[----:B-1----:R-:W-:Y:S01]  /*de70*/  @!P1 IADD3 R10, R12, 0x38860, RZ ;  /* 0x000388600c0a9810 */ /* 0x002fe20007ffe0ff */
[----:B--2---:R-:W-:-:S03]  /*de80*/  @P0 FMUL.FTZ R6, R6, 0.69314718246459960938 ;  /* 0x3f31721806060820 */ /* 0x004fc60000410000 */
[----:B------:R-:W-:Y:S01]  /*de90*/  @!P1 PRMT R3, RZ, 0x654, R10 ;  /* 0x00000654ff039816 */ /* 0x000fe2000000000a */
[----:B------:R-:W-:Y:S01]  /*dea0*/  @P0 FFMA.FTZ R0, R9, R4, R6 ;  /* 0x0000000409000223 */ /* 0x000fe20000010006 */
[----:B------:R-:W-:Y:S01]  /*deb0*/  PLOP3.LUT P0, PT, PT, PT, PT, 0x8, 0x0 ;  /* 0x000000000000781c */ /* 0x000fe20003f0e170 */
        /* <DEDUP_REMOVED lines=18> */
[----:B------:R-:W-:-:S15]  /*dfe0*/  WARPGROUP.ARRIVE ;  /* 0x00000000000079c5 */ /* 0x000fde0000000000 */
[----:B------:R-:W-:-:S08]  /*dff0*/  NOP ;  /* 0x0000000000007918 */ /* 0x000fd00000000000 */
[----:B------:R-:W-:Y:S03]  /*e000*/  HGMMA.64x256x16.F32 R24, R192, gdesc[UR4].tnspB, R24, gsb0 ;  /* 0x43e00004c0187df0 */ /* 0x000fe60008000818 */
[----:B------:R-:W-:Y:S02]  /*e010*/  WARPGROUP.DEPBAR.LE gsb0, 0x0 ;  /* 0x00008000000079c5 */ /* 0x000fe40000010000 */
[-C--:B------:R-:W-:Y:S01]  /*e020*/  FMUL.FTZ R163, R83, R5.reuse ;  /* 0x0000000553a37220 */ /* 0x080fe20000410000 */
[-C--:B------:R-:W-:Y:S01]  /*e030*/  FMUL.FTZ R83, R86, R5.reuse ;  /* 0x0000000556537220 */ /* 0x080fe20000410000 */
[-C--:B------:R-:W-:Y:S01]  /*e040*/  FMUL.FTZ R86, R87, R5.reuse ;  /* 0x0000000557567220 */ /* 0x080fe20000410000 */
[-C--:B------:R-:W-:Y:S01]  /*e050*/  FMUL.FTZ R87, R91, R5.reuse ;  /* 0x000000055b577220 */ /* 0x080fe20000410000 */
[-C--:B------:R-:W-:Y:S01]  /*e060*/  FMUL.FTZ R91, R94, R5.reuse ;  /* 0x000000055e5b7220 */ /* 0x080fe20000410000 */
[----:B------:R-:W-:Y:S01]  /*e070*/  FMUL.FTZ R94, R95, R5 ;  /* 0x000000055f5e7220 */ /* 0x000fe20000410000 */
[-C--:B---3--:R-:W-:Y:S01]  /*e080*/  FMUL.FTZ R4, R24, R7.reuse ;  /* 0x0000000718047220 */ /* 0x088fe20000410000 */
        /* <DEDUP_REMOVED lines=122> */
.L_x_1954:
        /* <DEDUP_REMOVED lines=9> */
[----:B------:R-:W-:Y:S01]  /*e8c0*/  BAR.SYNC.DEFER_BLOCKING 0x1, 0x100 ;  /* 0x0044000000007b1d */ /* 0x000fe20000010000 */
[C---:B------:R-:W-:Y:S01]  /*e8d0*/  IADD3 R31, P3, R22.reuse, 0x4000, RZ ;  /* 0x00004000161f7810 */ /* 0x040fe20007f7e0ff */
[----:B------:R-:W-:Y:S01]  /*e8e0*/  USHF.R.S32.HI UR5, URZ, 0x1f, UR43 ;  /* 0x0000001f3f057899 */ /* 0x000fe2000801142b */
[----:B------:R-:W-:Y:S02]  /*e8f0*/  LOP3.LUT R26, R27, 0x380, RZ, 0xc0, !PT ;  /* 0x000003801b1a7812 */ /* 0x000fe400078ec0ff */
[C---:B------:R-:W-:Y:S01]  /*e900*/  IADD3 R19, P6, R22.reuse, 0x20, RZ ;  /* 0x0000002016137810 */ /* 0x040fe20007fde0ff */
[----:B------:R-:W-:Y:S01]  /*e910*/  ULDC UR10, c[0x0][0xa88] ;  /* 0x0002a200000a7ab9 */ /* 0x000fe20000000800 */
[----:B------:R-:W-:Y:S01]  /*e920*/  IADD3 R21, P5, R22, 0x40, RZ ;  /* 0x0000004016157810 */ /* 0x000fe20007fbe0ff */
[----:B------:R-:W-:Y:S01]  /*e930*/  ULDC.64 UR6, c[0x0][0xb70] ;  /* 0x0002dc0000067ab9 */ /* 0x000fe20000000a00 */
[----:B------:R-:W-:Y:S01]  /*e940*/  LOP3.LUT R30, R31, 0x380, RZ, 0xc0, !PT ;  /* 0x000003801f1e7812 */ /* 0x000fe200078ec0ff */
[----:B------:R-:W-:Y:S01]  /*e950*/  UIMAD UR5, UR5, UR6, URZ ;  /* 0x00000006050572a4 */ /* 0x000fe2000f8e023f */
[----:B------:R-:W-:Y:S01]  /*e960*/  SHF.R.U64 R26, R26, 0x3, RZ ;  /* 0x000000031a1a7819 */ /* 0x000fe200000012ff */
[----:B------:R-:W-:Y:S01]  /*e970*/  UIMAD.WIDE.U32 UR8, UR43, UR6, URZ ;  /* 0x000000062b0872a5 */ /* 0x000fe2000f8e003f */
[----:B------:R-:W-:Y:S01]  /*e980*/  LOP3.LUT R18, R19, 0x380, RZ, 0xc0, !PT ;  /* 0x0000038013127812 */ /* 0x000fe200078ec0ff */
[----:B------:R-:W-:Y:S01]  /*e990*/  UIMAD UR5, UR43, UR7, UR5 ;  /* 0x000000072b0572a4 */ /* 0x000fe2000f8e0205 */
[----:B------:R-:W-:Y:S01]  /*e9a0*/  IADD3 R35, P2, R22, 0x4020, RZ ;  /* 0x0000402016237810 */ /* 0x000fe20007f5e0ff */
[----:B------:R-:W-:Y:S01]  /*e9b0*/  ULDC.64 UR12, c[0x0][0x208] ;  /* 0x00008200000c7ab9 */ /* 0x000fe20000000a00 */
[----:B------:R-:W-:Y:S01]  /*e9c0*/  LOP3.LUT R20, R21, 0x380, RZ, 0xc0, !PT ;  /* 0x0000038015147812 */ /* 0x000fe200078ec0ff */
[----:B------:R-:W-:Y:S01]  /*e9d0*/  UIADD3 UR5, UR9, UR5, URZ ;  /* 0x0000000509057290 */ /* 0x000fe2000fffe03f */
[----:B------:R-:W-:Y:S01]  /*e9e0*/  SHF.R.U64 R30, R30, 0x3, RZ ;  /* 0x000000031e1e7819 */ /* 0x000fe200000012ff */
[----:B------:R-:W-:Y:S01]  /*e9f0*/  ULDC.64 UR6, c[0x0][0xb40] ;  /* 0x0002d00000067ab9 */ /* 0x000fe20000000a00 */
[----:B------:R-:W-:Y:S01]  /*ea00*/  LOP3.LUT R26, R26, R27, RZ, 0x3c, !PT ;  /* 0x0000001b1a1a7212 */ /* 0x000fe200078e3cff */
[----:B------:R-:W-:Y:S01]  /*ea10*/  IMAD.X R27, RZ, RZ, R23, P4 ;  /* 0x000000ffff1b7224 */ /* 0x000fe200020e0617 */
[----:B------:R-:W-:-:S02]  /*ea20*/  SHF.R.U64 R18, R18, 0x3, RZ ;  /* 0x0000000312127819 */ /* 0x000fc400000012ff */
[----:B------:R-:W-:Y:S02]  /*ea30*/  LOP3.LUT R34, R35, 0x380, RZ, 0xc0, !PT ;  /* 0x0000038023227812 */ /* 0x000fe400078ec0ff */
[----:B------:R-:W-:Y:S02]  /*ea40*/  SHF.R.U64 R20, R20, 0x3, RZ ;  /* 0x0000000314147819 */ /* 0x000fe400000012ff */
[----:B------:R-:W-:Y:S02]  /*ea50*/  IADD3 R47, P4, R22, 0x8000, RZ ;  /* 0x00008000162f7810 */ /* 0x000fe40007f9e0ff */
[----:B------:R-:W-:Y:S01]  /*ea60*/  LOP3.LUT R30, R30, R31, RZ, 0x3c, !PT ;  /* 0x0000001f1e1e7212 */ /* 0x000fe200078e3cff */
[--C-:B------:R-:W-:Y:S01]  /*ea70*/  IMAD.X R31, RZ, RZ, R23.reuse, P3 ;  /* 0x000000ffff1f7224 */ /* 0x100fe200018e0617 */
[----:B------:R-:W-:Y:S02]  /*ea80*/  IADD3 R103, R215, UR42, RZ ;  /* 0x0000002ad7677c10 */ /* 0x000fe4000fffe0ff */
[----:B------:R-:W-:Y:S01]  /*ea90*/  LOP3.LUT R18, R18, R19, RZ, 0x3c, !PT ;  /* 0x0000001312127212 */ /* 0x000fe200078e3cff */
[----:B------:R-:W-:Y:S01]  /*eaa0*/  IMAD.X R19, RZ, RZ, R23, P6 ;  /* 0x000000ffff137224 */ /* 0x000fe200030e0617 */
[----:B------:R-:W-:Y:S01]  /*eab0*/  SHF.R.U64 R34, R34, 0x3, RZ ;  /* 0x0000000322227819 */ /* 0x000fe200000012ff */
[----:B------:R-:W-:Y:S01]  /*eac0*/  VIADD R5, R103, 0x8 ;  /* 0x0000000867057836 */ /* 0x000fe20000000000 */
[----:B------:R-:W-:-:S02]  /*ead0*/  IADD3 R51, P3, R22, 0x8020, RZ ;  /* 0x0000802016337810 */ /* 0x000fc40007f7e0ff */
[----:B------:R-:W-:Y:S02]  /*eae0*/  LOP3.LUT R20, R20, R21, RZ, 0x3c, !PT ;  /* 0x0000001514147212 */ /* 0x000fe400078e3cff */
[----:B------:R-:W-:Y:S02]  /*eaf0*/  LOP3.LUT R46, R47, 0x380, RZ, 0xc0, !PT ;  /* 0x000003802f2e7812 */ /* 0x000fe400078ec0ff */
[C---:B------:R-:W-:Y:S02]  /*eb00*/  IADD3 R39, P6, R22.reuse, 0x4040, RZ ;  /* 0x0000404016277810 */ /* 0x040fe40007fde0ff */
[----:B------:R-:W-:Y:S02]  /*eb10*/  IADD3.X R21, RZ, R23, RZ, P5, !PT ;  /* 0x00000017ff157210 */ /* 0x000fe40002ffe4ff */
[----:B------:R-:W-:Y:S02]  /*eb20*/  IADD3 R43, P5, R22, 0x4060, RZ ;  /* 0x00004060162b7810 */ /* 0x000fe40007fbe0ff */
[----:B------:R-:W-:-:S02]  /*eb30*/  LOP3.LUT R34, R34, R35, RZ, 0x3c, !PT ;  /* 0x0000002322227212 */ /* 0x000fc400078e3cff */
[----:B------:R-:W-:Y:S02]  /*eb40*/  LOP3.LUT R67, R22, 0x380, RZ, 0xc0, !PT ;  /* 0x0000038016437812 */ /* 0x000fe400078ec0ff */
[----:B------:R-:W-:Y:S02]  /*eb50*/  LOP3.LUT R50, R51, 0x380, RZ, 0xc0, !PT ;  /* 0x0000038033327812 */ /* 0x000fe400078ec0ff */
[----:B------:R-:W-:Y:S02]  /*eb60*/  LOP3.LUT P0, RZ, R220, 0x3, RZ, 0xc0, !PT ;  /* 0x00000003dcff7812 */ /* 0x000fe4000780c0ff */
[----:B------:R-:W-:Y:S02]  /*eb70*/  SHF.R.U64 R46, R46, 0x3, RZ ;  /* 0x000000032e2e7819 */ /* 0x000fe400000012ff */
[----:B------:R-:W-:Y:S02]  /*eb80*/  IADD3.X R35, RZ, R23, RZ, P2, !PT ;  /* 0x00000017ff237210 */ /* 0x000fe400017fe4ff */
[----:B------:R-:W-:-:S02]  /*eb90*/  LOP3.LUT R38, R39, 0x380, RZ, 0xc0, !PT ;  /* 0x0000038027267812 */ /* 0x000fc400078ec0ff */
[----:B------:R-:W-:Y:S02]  /*eba0*/  IADD3 R55, P2, R22, 0x8040, RZ ;  /* 0x0000804016377810 */ /* 0x000fe40007f5e0ff */
[----:B------:R-:W-:Y:S02]  /*ebb0*/  LOP3.LUT R42, R43, 0x380, RZ, 0xc0, !PT ;  /* 0x000003802b2a7812 */ /* 0x000fe400078ec0ff */
[----:B------:R-:W-:Y:S02]  /*ebc0*/  SHF.R.U64 R67, R67, 0x3, RZ ;  /* 0x0000000343437819 */ /* 0x000fe400000012ff */
[----:B------:R-:W-:Y:S02]  /*ebd0*/  SHF.R.U64 R50, R50, 0x3, RZ ;  /* 0x0000000332327819 */ /* 0x000fe400000012ff */
[----:B------:R-:W-:Y:S02]  /*ebe0*/  ISETP.GE.OR P1, PT, R5, UR10, P0 ;  /* 0x0000000a05007c0c */ /* 0x000fe40008726670 */
[----:B------:R-:W-:Y:S01]  /*ebf0*/  LOP3.LUT R46, R46, R47, RZ, 0x3c, !PT ;  /* 0x0000002f2e2e7212 */ /* 0x000fe200078e3cff */
[----:B------:R-:W-:Y:S01]  /*ec00*/  IMAD.X R47, RZ, RZ, R23, P4 ;  /* 0x000000ffff2f7224 */ /* 0x000fe200020e0617 */
[----:B------:R-:W-:-:S02]  /*ec10*/  SHF.R.U64 R38, R38, 0x3, RZ ;  /* 0x0000000326267819 */ /* 0x000fc400000012ff */
[----:B------:R-:W-:Y:S02]  /*ec20*/  LOP3.LUT R54, R55, 0x380, RZ, 0xc0, !PT ;  /* 0x0000038037367812 */ /* 0x000fe400078ec0ff */
[----:B------:R-:W-:Y:S02]  /*ec30*/  F2FP.F16.F32.PACK_AB R5, R165, R162 ;  /* 0x000000a2a505723e */ /* 0x000fe400000000ff */
[----:B------:R-:W-:Y:S02]  /*ec40*/  SHF.R.U64 R42, R42, 0x3, RZ ;  /* 0x000000032a2a7819 */ /* 0x000fe400000012ff */
[----:B------:R-:W-:Y:S02]  /*ec50*/  IADD3 R75, P4, R22, 0xc020, RZ ;  /* 0x0000c020164b7810 */ /* 0x000fe40007f9e0ff */
[----:B------:R-:W-:Y:S02]  /*ec60*/  MOV R165, R20 ;  /* 0x0000001400a57202 */ /* 0x000fe40000000f00 */
[----:B------:R-:W-:Y:S01]  /*ec70*/  LOP3.LUT R66, R67, R22, RZ, 0x3c, !PT ;  /* 0x0000001643427212 */ /* 0x000fe200078e3cff */
[----:B------:R-:W1:Y:S01]  /*ec80*/  LDC.64 R20, c[0x0][0xb78] ;  /* 0x0002de00ff147b82 */ /* 0x000e620000000a00 */
[----:B------:R-:W-:Y:S01]  /*ec90*/  LOP3.LUT R50, R50, R51, RZ, 0x3c, !PT ;  /* 0x0000003332327212 */ /* 0x000fe200078e3cff */
[----:B------:R-:W-:Y:S01]  /*eca0*/  IMAD.X R51, RZ, RZ, R23, P3 ;  /* 0x000000ffff337224 */ /* 0x000fe200018e0617 */
[----:B------:R-:W-:-:S02]  /*ecb0*/  MOV R67, R23 ;  /* 0x0000001700437202 */ /* 0x000fc40000000f00 */
[----:B------:R-:W-:Y:S02]  /*ecc0*/  F2FP.F16.F32.PACK_AB R4, R25, R4 ;  /* 0x000000041904723e */ /* 0x000fe400000000ff */
[----:B------:R-:W-:Y:S01]  /*ecd0*/  LOP3.LUT R38, R38, R39, RZ, 0x3c, !PT ;  /* 0x0000002726267212 */ /* 0x000fe200078e3cff */
[--C-:B------:R-:W-:Y:S01]  /*ece0*/  IMAD.X R39, RZ, RZ, R23.reuse, P6 ;  /* 0x000000ffff277224 */ /* 0x100fe200030e0617 */
[----:B------:R-:W-:Y:S02]  /*ecf0*/  SHF.R.U64 R54, R54, 0x3, RZ ;  /* 0x0000000336367819 */ /* 0x000fe400000012ff */
[----:B------:R-:W-:Y:S02]  /*ed00*/  IADD3 R25, P3, R22, 0xc040, RZ ;  /* 0x0000c04016197810 */ /* 0x000fe40007f7e0ff */
[----:B------:R-:W-:Y:S01]  /*ed10*/  LOP3.LUT R42, R42, R43, RZ, 0x3c, !PT ;  /* 0x0000002b2a2a7212 */ /* 0x000fe200078e3cff */
[----:B------:R-:W-:Y:S01]  /*ed20*/  IMAD.X R43, RZ, RZ, R23, P5 ;  /* 0x000000ffff2b7224 */ /* 0x000fe200028e0617 */
[----:B------:R-:W-:-:S02]  /*ed30*/  LOP3.LUT R74, R75, 0x380, RZ, 0xc0, !PT ;  /* 0x000003804b4a7812 */ /* 0x000fc400078ec0ff */
[C---:B------:R-:W-:Y:S02]  /*ed40*/  IADD3 R59, P6, R22.reuse, 0x8060, RZ ;  /* 0x00008060163b7810 */ /* 0x040fe40007fde0ff */
[----:B------:R-:W-:Y:S02]  /*ed50*/  IADD3 R63, P5, R22, 0xc000, RZ ;  /* 0x0000c000163f7810 */ /* 0x000fe40007fbe0ff */
[----:B------:R-:W-:Y:S02]  /*ed60*/  MOV R67, R66 ;  /* 0x0000004200437202 */ /* 0x000fe40000000f00 */
[----:B------:R-:W-:Y:S02]  /*ed70*/  LOP3.LUT R54, R54, R55, RZ, 0x3c, !PT ;  /* 0x0000003736367212 */ /* 0x000fe400078e3cff */
[----:B------:R-:W-:Y:S02]  /*ed80*/  LOP3.LUT R66, R25, 0x380, RZ, 0xc0, !PT ;  /* 0x0000038019427812 */ /* 0x000fe400078ec0ff */
[----:B------:R-:W-:-:S02]  /*ed90*/  F2FP.F16.F32.PACK_AB R6, R29, R6 ;  /* 0x000000061d06723e */ /* 0x000fc400000000ff */
[----:B------:R-:W-:Y:S02]  /*eda0*/  F2FP.F16.F32.PACK_AB R7, R164, R7 ;  /* 0x00000007a407723e */ /* 0x000fe400000000ff */
[----:B------:R-:W-:Y:S02]  /*edb0*/  IADD3.X R55, RZ, R23, RZ, P2, !PT ;  /* 0x00000017ff377210 */ /* 0x000fe400017fe4ff */
[----:B------:R-:W-:Y:S01]  /*edc0*/  SHF.R.U64 R74, R74, 0x3, RZ ;  /* 0x000000034a4a7819 */ /* 0x000fe200000012ff */
[----:B------:R2:W-:Y:S01]  /*edd0*/  STSM.16.M88.4 [R67], R4 ;  /* 0x0000000443007844 */ /* 0x0005e20000000200 */
[----:B------:R-:W-:Y:S02]  /*ede0*/  LOP3.LUT R58, R59, 0x380, RZ, 0xc0, !PT ;  /* 0x000003803b3a7812 */ /* 0x000fe400078ec0ff */
[----:B------:R-:W-:Y:S02]  /*edf0*/  IADD3 R71, P2, R22, 0xc060, RZ ;  /* 0x0000c06016477810 */ /* 0x000fe40007f5e0ff */
[----:B------:R-:W-:-:S02]  /*ee00*/  LOP3.LUT R62, R63, 0x380, RZ, 0xc0, !PT ;  /* 0x000003803f3e7812 */ /* 0x000fc400078ec0ff */
[----:B------:R-:W-:Y:S02]  /*ee10*/  SHF.R.U64 R66, R66, 0x3, RZ ;  /* 0x0000000342427819 */ /* 0x000fe400000012ff */
[----:B------:R-:W-:Y:S02]  /*ee20*/  LOP3.LUT R74, R74, R75, RZ, 0x3c, !PT ;  /* 0x0000004b4a4a7212 */ /* 0x000fe400078e3cff */
[----:B------:R-:W-:Y:S02]  /*ee30*/  SHF.R.U64 R58, R58, 0x3, RZ ;  /* 0x000000033a3a7819 */ /* 0x000fe400000012ff */
[----:B------:R-:W-:Y:S02]  /*ee40*/  LOP3.LUT R70, R71, 0x380, RZ, 0xc0, !PT ;  /* 0x0000038047467812 */ /* 0x000fe400078ec0ff */
[----:B------:R-:W-:Y:S01]  /*ee50*/  MOV R166, R18 ;  /* 0x0000001200a67202 */ /* 0x000fe20000000f00 */
[----:B------:R-:W-:Y:S01]  /*ee60*/  IMAD.U32 R19, RZ, RZ, UR9 ;  /* 0x00000009ff137e24 */ /* 0x000fe2000f8e00ff */
[----:B------:R-:W-:Y:S01]  /*ee70*/  IADD3.X R75, RZ, R23, RZ, P4, !PT ;  /* 0x00000017ff4b7210 */ /* 0x000fe200027fe4ff */
[----:B------:R-:W-:Y:S01]  /*ee80*/  IMAD.U32 R19, RZ, RZ, UR5 ;  /* 0x00000005ff137e24 */ /* 0x000fe2000f8e00ff */
[----:B--2---:R-:W-:Y:S01]  /*ee90*/  F2FP.F16.F32.PACK_AB R4, R33, R32 ;  /* 0x000000202104723e */ /* 0x004fe200000000ff */
[----:B------:R-:W-:Y:S01]  /*eea0*/  USHF.R.S32.HI UR5, URZ, 0x1f, UR44 ;  /* 0x0000001f3f057899 */ /* 0x000fe2000801142c */
[----:B------:R-:W-:Y:S01]  /*eeb0*/  F2FP.F16.F32.PACK_AB R5, R153, R56 ;  /* 0x000000389905723e */ /* 0x000fe200000000ff */
[----:B------:R-:W-:Y:S01]  /*eec0*/  IMAD.X R67, RZ, RZ, R23, P3 ;  /* 0x000000ffff437224 */ /* 0x000fe200018e0617 */
[----:B------:R-:W-:-:S02]  /*eed0*/  F2FP.F16.F32.PACK_AB R6, R37, R36 ;  /* 0x000000242506723e */ /* 0x000fc400000000ff */
[----:B------:R-:W-:Y:S02]  /*eee0*/  F2FP.F16.F32.PACK_AB R7, R155, R52 ;  /* 0x000000349b07723e */ /* 0x000fe400000000ff */
[----:B------:R-:W-:Y:S02]  /*eef0*/  SHF.R.U64 R62, R62, 0x3, RZ ;  /* 0x000000033e3e7819 */ /* 0x000fe400000012ff */
[----:B------:R-:W-:Y:S01]  /*ef00*/  F2FP.F16.F32.PACK_AB R8, R41, R8 ;  /* 0x000000082908723e */ /* 0x000fe200000000ff */
[----:B------:R1:W-:Y:S01]  /*ef10*/  STSM.16.M88.4 [R166], R4 ;  /* 0x00000004a6007844 */ /* 0x0003e20000000200 */
[----:B------:R-:W-:Y:S02]  /*ef20*/  F2FP.F16.F32.PACK_AB R9, R64, R9 ;  /* 0x000000094009723e */ /* 0x000fe400000000ff */
[----:B------:R-:W-:Y:S02]  /*ef30*/  F2FP.F16.F32.PACK_AB R10, R45, R10 ;  /* 0x0000000a2d0a723e */ /* 0x000fe400000000ff */
[----:B------:R-:W-:-:S02]  /*ef40*/  F2FP.F16.F32.PACK_AB R11, R152, R11 ;  /* 0x0000000b980b723e */ /* 0x000fc400000000ff */
[----:B------:R-:W-:Y:S02]  /*ef50*/  LOP3.LUT R66, R66, R25, RZ, 0x3c, !PT ;  /* 0x0000001942427212 */ /* 0x000fe400078e3cff */
[----:B------:R-:W-:Y:S01]  /*ef60*/  MOV R164, R26 ;  /* 0x0000001a00a47202 */ /* 0x000fe20000000f00 */
[----:B------:R-:W-:Y:S01]  /*ef70*/  STSM.16.M88.4 [R165], R8 ;  /* 0x00000008a5007844 */ /* 0x000fe20000000200 */
[----:B------:R-:W-:Y:S02]  /*ef80*/  F2FP.F16.F32.PACK_AB R12, R49, R12 ;  /* 0x0000000c310c723e */ /* 0x000fe400000000ff */
[----:B------:R-:W-:Y:S02]  /*ef90*/  F2FP.F16.F32.PACK_AB R13, R154, R13 ;  /* 0x0000000d9a0d723e */ /* 0x000fe400000000ff */
[----:B------:R-:W-:Y:S01]  /*efa0*/  F2FP.F16.F32.PACK_AB R14, R53, R14 ;  /* 0x0000000e350e723e */ /* 0x000fe200000000ff */
[----:B-1----:R-:W-:Y:S01]  /*efb0*/  IMAD R4, R20, UR5, RZ ;  /* 0x0000000514047c24 */ /* 0x002fe2000f8e02ff */
[----:B------:R-:W-:-:S02]  /*efc0*/  F2FP.F16.F32.PACK_AB R15, R156, R15 ;  /* 0x0000000f9c0f723e */ /* 0x000fc400000000ff */
[----:B------:R-:W-:Y:S01]  /*efd0*/  MOV R162, R30 ;  /* 0x0000001e00a27202 */ /* 0x000fe20000000f00 */
[----:B------:R-:W-:Y:S01]  /*efe0*/  IMAD R4, R21, UR44, R4 ;  /* 0x0000002c15047c24 */ /* 0x000fe2000f8e0204 */
[----:B------:R-:W-:Y:S01]  /*eff0*/  MOV R35, R34 ;  /* 0x0000002200237202 */ /* 0x000fe20000000f00 */
[----:B------:R-:W-:Y:S01]  /*f000*/  STSM.16.M88.4 [R164], R12 ;  /* 0x0000000ca4007844 */ /* 0x000fe20000000200 */
[----:B------:R-:W-:Y:S02]  /*f010*/  F2FP.F16.F32.PACK_AB R24, R57, R24 ;  /* 0x000000183918723e */ /* 0x000fe400000000ff */
[----:B------:R-:W-:Y:S02]  /*f020*/  F2FP.F16.F32.PACK_AB R25, R157, R48 ;  /* 0x000000309d19723e */ /* 0x000fe400000000ff */
[----:B------:R-:W-:Y:S02]  /*f030*/  F2FP.F16.F32.PACK_AB R26, R61, R60 ;  /* 0x0000003c3d1a723e */ /* 0x000fe400000000ff */
[----:B------:R-:W-:-:S02]  /*f040*/  F2FP.F16.F32.PACK_AB R27, R159, R44 ;  /* 0x0000002c9f1b723e */ /* 0x000fc400000000ff */
[----:B------:R-:W-:Y:S01]  /*f050*/  LOP3.LUT R58, R58, R59, RZ, 0x3c, !PT ;  /* 0x0000003b3a3a7212 */ /* 0x000fe200078e3cff */
[----:B------:R-:W-:Y:S01]  /*f060*/  IMAD.X R59, RZ, RZ, R23, P6 ;  /* 0x000000ffff3b7224 */ /* 0x000fe200030e0617 */
[----:B------:R-:W-:Y:S01]  /*f070*/  SHF.R.U64 R70, R70, 0x3, RZ ;  /* 0x0000000346467819 */ /* 0x000fe200000012ff */
[----:B------:R-:W-:Y:S01]  /*f080*/  STSM.16.M88.4 [R162], R24 ;  /* 0x00000018a2007844 */ /* 0x000fe20000000200 */
[----:B------:R-:W-:Y:S02]  /*f090*/  MOV R34, R74 ;  /* 0x0000004a00227202 */ /* 0x000fe40000000f00 */
[----:B------:R-:W-:Y:S02]  /*f0a0*/  F2FP.F16.F32.PACK_AB R28, R65, R28 ;  /* 0x0000001c411c723e */ /* 0x000fe400000000ff */
[----:B------:R-:W-:Y:S02]  /*f0b0*/  F2FP.F16.F32.PACK_AB R29, R161, R40 ;  /* 0x00000028a11d723e */ /* 0x000fe400000000ff */
[----:B------:R-:W-:-:S02]  /*f0c0*/  F2FP.F16.F32.PACK_AB R30, R69, R68 ;  /* 0x00000044451e723e */ /* 0x000fc400000000ff */
[----:B------:R-:W-:Y:S02]  /*f0d0*/  F2FP.F16.F32.PACK_AB R31, R158, R17 ;  /* 0x000000119e1f723e */ /* 0x000fe400000000ff */
[----:B------:R-:W-:Y:S02]  /*f0e0*/  F2FP.F16.F32.PACK_AB R72, R73, R72 ;  /* 0x000000484948723e */ /* 0x000fe400000000ff */
[----:B------:R-:W-:Y:S01]  /*f0f0*/  F2FP.F16.F32.PACK_AB R80, R81, R80 ;  /* 0x000000505150723e */ /* 0x000fe200000000ff */
[----:B------:R-:W-:Y:S01]  /*f100*/  STSM.16.M88.4 [R35], R28 ;  /* 0x0000001c23007844 */ /* 0x000fe20000000200 */
[----:B------:R-:W-:Y:S01]  /*f110*/  LOP3.LUT R62, R62, R63, RZ, 0x3c, !PT ;  /* 0x0000003f3e3e7212 */ /* 0x000fe200078e3cff */
[----:B------:R-:W-:Y:S01]  /*f120*/  IMAD.X R63, RZ, RZ, R23, P5 ;  /* 0x000000ffff3f7224 */ /* 0x000fe200028e0617 */
[----:B------:R-:W-:Y:S02]  /*f130*/  MOV R38, R38 ;  /* 0x0000002600267202 */ /* 0x000fe40000000f00 */
[----:B------:R-:W-:-:S02]  /*f140*/  F2FP.F16.F32.PACK_AB R73, R160, R3 ;  /* 0x00000003a049723e */ /* 0x000fc400000000ff */
        /* <DEDUP_REMOVED lines=12> */
[----:B------:R-:W-:Y:S02]  /*f210*/  MOV R18, UR8 ;  /* 0x0000000800127c02 */ /* 0x000fe40008000f00 */
[----:B------:R-:W-:-:S02]  /*f220*/  F2FP.F16.F32.PACK_AB R90, R93, R92 ;  /* 0x0000005c5d5a723e */ /* 0x000fc400000000ff */
[----:B------:R-:W-:Y:S01]  /*f230*/  F2FP.F16.F32.PACK_AB R91, R94, R91 ;  /* 0x0000005b5e5b723e */ /* 0x000fe200000000ff */
[----:B------:R-:W-:Y:S01]  /*f240*/  IMAD.WIDE.U32 R18, R20, UR44, R18 ;  /* 0x0000002c14127c25 */ /* 0x000fe2000f8e0012 */
        /* <DEDUP_REMOVED lines=23> */
[----:B------:R-:W-:Y:S02]  /*f3c0*/  MOV R62, R62 ;  /* 0x0000003e003e7202 */ /* 0x000fe40000000f00 */
        /* <DEDUP_REMOVED lines=68> */
.L_x_1988:
[----:B------:R-:W-:Y:S05]  /*f810*/  BSYNC B0 ;  /* 0x0000000000007941 */ /* 0x000fea0003800000 */
.L_x_1987:
[----:B------:R-:W-:Y:S05]  /*f820*/  BRA `(.L_x_1986) ;  /* 0x0000000800947947 */ /* 0x000fea0003800000 */
.L_x_1985:
        /* <DEDUP_REMOVED lines=12> */
[----:B------:R-:W-:Y:S01]  /*f8f0*/  MOV R2, UR42 ;  /* 0x0000002a00027c02 */ /* 0x000fe20008000f00 */
[----:B------:R-:W-:-:S03]  /*f900*/  ULDC UR7, c[0x0][0xa88] ;  /* 0x0002a20000077ab9 */ /* 0x000fc60000000800 */
        /* <DEDUP_REMOVED lines=17> */
[----:B------:R-:W-:Y:S02]  /*fa20*/  LEA.HI.X R5, R2, UR9, R3, 0x2, P0 ;  /* 0x0000000902057c11 */ /* 0x000fe400080f1403 */
[----:B------:R-:W-:-:S05]  /*fa30*/  MOV R3, 0xff800000 ;  /* 0xff80000000037802 */ /* 0x000fca0000000f00 */
[----:B------:R1:W-:Y:S02]  /*fa40*/  STG.E desc[UR10][R4.64], R3 ;  /* 0x0000000304007986 */ /* 0x0003e4000c10190a */
.L_x_1990:
[----:B------:R-:W-:Y:S05]  /*fa50*/  BSYNC B0 ;  /* 0x0000000000007941 */ /* 0x000fea0003800000 */
.L_x_1989:
[----:B------:R-:W-:Y:S01]  /*fa60*/  R2UR UR7, R218 ;  /* 0x00000000da0772ca */ /* 0x000fe200000e0000 */
[----:B------:R-:W-:Y:S01]  /*fa70*/  ULDC UR5, c[0x0][0xa88] ;  /* 0x0002a20000057ab9 */ /* 0x000fe20000000800 */
[----:B-1----:R-:W-:Y:S01]  /*fa80*/  IMAD R3, R9, UR43, R8 ;  /* 0x0000002b09037c24 */ /* 0x002fe2000f8e0208 */
[----:B------:R-:W-:Y:S01]  /*fa90*/  UIADD3 UR42, -UR42, UR5, URZ ;  /* 0x000000052a2a7290 */ /* 0x000fe2000fffe13f */
[C---:B------:R-:W-:Y:S01]  /*faa0*/  VIADD R0, R216.reuse, 0x20 ;  /* 0x00000020d8007836 */ /* 0x040fe20000000000 */
[----:B------:R-:W-:Y:S01]  /*fab0*/  SHF.R.S32.HI R217, RZ, 0x1f, R216 ;  /* 0x0000001fffd97819 */ /* 0x000fe200000114d8 */
[C---:B------:R-:W-:Y:S01]  /*fac0*/  VIADD R2, R216.reuse, 0x40 ;  /* 0x00000040d8027836 */ /* 0x040fe20000000000 */
[----:B------:R-:W-:Y:S01]  /*fad0*/  IADD3 R7, R7, R3, RZ ;  /* 0x0000000307077210 */ /* 0x000fe20007ffe0ff */
[----:B------:R-:W-:Y:S01]  /*fae0*/  BSSY B0, `(.L_x_1991) ;  /* 0x0000024000007945 */ /* 0x000fe20003800000 */
        /* <DEDUP_REMOVED lines=8> */
[----:B--2---:R-:W-:-:S03]  /*fb70*/  VIADD R5, R14, UR5 ;  /* 0x000000050e057c36 */ /* 0x004fc60008000000 */
[----:B------:R-:W-:Y:S01]  /*fb80*/  IADD3 R11, R7, R3, RZ ;  /* 0x00000003070b7210 */ /* 0x000fe20007ffe0ff */
[----:B------:R-:W-:Y:S01]  /*fb90*/  IMAD.WIDE R4, R5, 0x80, R216 ;  /* 0x0000008005047825 */ /* 0x000fe200078e02d8 */
[----:B------:R-:W-:Y:S06]  /*fba0*/  @P2 BRA `(.L_x_1992) ;  /* 0x00000000005c2947 */ /* 0x000fec0003800000 */
[C---:B------:R-:W-:Y:S01]  /*fbb0*/  VIADD R2, R212.reuse, 0x80 ;  /* 0x00000080d4027836 */ /* 0x040fe20000000000 */
[----:B------:R-:W-:Y:S01]  /*fbc0*/  ULDC UR5, c[0x0][0xa8c] ;  /* 0x0002a30000057ab9 */ /* 0x000fe20000000800 */
[----:B------:R-:W-:Y:S01]  /*fbd0*/  VIADD R0, R212, 0x40 ;  /* 0x00000040d4007836 */ /* 0x000fe20000000000 */
[----:B------:R-:W-:Y:S01]  /*fbe0*/  ULDC.64 UR6, c[0x0][0xad8] ;  /* 0x0002b60000067ab9 */ /* 0x000fe20000000a00 */
[----:B------:R-:W-:Y:S01]  /*fbf0*/  IMAD.MOV.U32 R3, RZ, RZ, R11 ;  /* 0x000000ffff037224 */ /* 0x000fe200078e000b */
[----:B------:R-:W-:Y:S01]  /*fc00*/  ISETP.GE.AND P4, PT, R2, UR5, PT ;  /* 0x0000000502007c0c */ /* 0x000fe2000bf86270 */
[----:B------:R-:W-:Y:S01]  /*fc10*/  IMAD R9, R5, UR6, RZ ;  /* 0x0000000605097c24 */ /* 0x000fe2000f8e02ff */
[----:B------:R-:W-:Y:S01]  /*fc20*/  ISETP.GE.AND P3, PT, R0, UR5, PT ;  /* 0x0000000500007c0c */ /* 0x000fe2000bf66270 */
[----:B------:R-:W-:Y:S01]  /*fc30*/  IMAD.MOV.U32 R2, RZ, RZ, R6 ;  /* 0x000000ffff027224 */ /* 0x000fe200078e0006 */
[----:B------:R-:W-:Y:S01]  /*fc40*/  IADD3 R0, R212, 0xc0, RZ ;  /* 0x000000c0d4007810 */ /* 0x000fe20007ffe0ff */
[----:B------:R-:W-:Y:S01]  /*fc50*/  IMAD R9, R4, UR7, R9 ;  /* 0x0000000704097c24 */ /* 0x000fe2000f8e0209 */
[----:B------:R-:W-:Y:S01]  /*fc60*/  ISETP.GE.AND P2, PT, R212, UR5, PT ;  /* 0x00000005d4007c0c */ /* 0x000fe2000bf46270 */
        /* <DEDUP_REMOVED lines=11> */
.L_x_1992:
[----:B------:R-:W-:Y:S05]  /*fd20*/  BSYNC B0 ;  /* 0x0000000000007941 */ /* 0x000fea0003800000 */
.L_x_1991:
[----:B------:R-:W-:Y:S01]  /*fd30*/  BSSY B0, `(.L_x_1993) ;  /* 0x000001c000007945 */ /* 0x000fe20003800000 */
[----:B------:R-:W-:-:S03]  /*fd40*/  ISETP.GE.AND P2, PT, R8, UR42, PT ;  /* 0x0000002a08007c0c */ /* 0x000fc6000bf46270 */
[----:B------:R-:W-:Y:S10]  /*fd50*/  @P0 BRA `(.L_x_1994) ;  /* 0x0000000000640947 */ /* 0x000ff40003800000 */
[----:B------:R-:W-:Y:S01]  /*fd60*/  IADD3 R9, P0, R4, 0x20, RZ ;  /* 0x0000002004097810 */ /* 0x000fe20007f1e0ff */
[C---:B------:R-:W-:Y:S01]  /*fd70*/  VIADD R3, R212.reuse, 0x80 ;  /* 0x00000080d4037836 */ /* 0x040fe20000000000 */
[----:B------:R-:W-:Y:S01]  /*fd80*/  ULDC UR5, c[0x0][0xa8c] ;  /* 0x0002a30000057ab9 */ /* 0x000fe20000000800 */
[C---:B------:R-:W-:Y:S01]  /*fd90*/  VIADD R2, R212.reuse, 0x40 ;  /* 0x00000040d4027836 */ /* 0x040fe20000000000 */
[----:B------:R-:W-:Y:S01]  /*fda0*/  IADD3.X R0, RZ, R5, RZ, P0, !PT ;  /* 0x00000005ff007210 */ /* 0x000fe200007fe4ff */
[----:B------:R-:W-:Y:S01]  /*fdb0*/  ULDC.64 UR6, c[0x0][0xad8] ;  /* 0x0002b60000067ab9 */ /* 0x000fe20000000a00 */
        /* <DEDUP_REMOVED lines=19> */
.L_x_1994:
[----:B------:R-:W-:Y:S05]  /*fef0*/  BSYNC B0 ;  /* 0x0000000000007941 */ /* 0x000fea0003800000 */
.L_x_1993:
        /* <DEDUP_REMOVED lines=27> */
.L_x_1996:
[----:B------:R-:W-:Y:S05]  /*100b0*/  BSYNC B0 ;  /* 0x0000000000007941 */ /* 0x000fea0003800000 */
.L_x_1995:
[----:B------:R-:W-:Y:S04]  /*100c0*/  BSSY B0, `(.L_x_1986) ;  /* 0x000001b000007945 */ /* 0x000fe80003800000 */
[----:B------:R-:W-:Y:S05]  /*100d0*/  @P2 BRA `(.L_x_1997) ;  /* 0x0000000000642947 */ /* 0x000fea0003800000 */
[----:B------:R-:W-:Y:S01]  /*100e0*/  IADD3 R7, P0, R4, 0x60, RZ ;  /* 0x0000006004077810 */ /* 0x000fe20007f1e0ff */
[----:B------:R-:W-:Y:S01]  /*100f0*/  VIADD R0, R212, 0x40 ;  /* 0x00000040d4007836 */ /* 0x000fe20000000000 */
[----:B------:R-:W-:Y:S01]  /*10100*/  ULDC UR5, c[0x0][0xa8c] ;  /* 0x0002a30000057ab9 */ /* 0x000fe20000000800 */
[----:B------:R-:W-:Y:S01]  /*10110*/  MOV R2, R6 ;  /* 0x0000000600027202 */ /* 0x000fe20000000f00 */
[----:B------:R-:W-:Y:S01]  /*10120*/  ULDC.64 UR6, c[0x0][0xad8] ;  /* 0x0002b60000067ab9 */ /* 0x000fe20000000a00 */
[----:B------:R-:W-:Y:S01]  /*10130*/  IADD3.X R4, RZ, R5, RZ, P0, !PT ;  /* 0x00000005ff047210 */ /* 0x000fe200007fe4ff */
[----:B------:R-:W-:Y:S01]  /*10140*/  IMAD.MOV.U32 R3, RZ, RZ, R11 ;  /* 0x000000ffff037224 */ /* 0x000fe200078e000b */
[----:B------:R-:W-:Y:S01]  /*10150*/  ISETP.GE.AND P2, PT, R0, UR5, PT ;  /* 0x0000000500007c0c */ /* 0x000fe2000bf46270 */
[C---:B------:R-:W-:Y:S01]  /*10160*/  VIADD R5, R212.reuse, 0x80 ;  /* 0x00000080d4057836 */ /* 0x040fe20000000000 */
[----:B------:R-:W-:Y:S01]  /*10170*/  ISETP.GE.AND P1, PT, R212, UR5, PT ;  /* 0x00000005d4007c0c */ /* 0x000fe2000bf26270 */
[----:B------:R-:W-:Y:S01]  /*10180*/  IMAD R4, R4, UR6, RZ ;  /* 0x0000000604047c24 */ /* 0x000fe2000f8e02ff */
[----:B------:R-:W-:Y:S01]  /*10190*/  ULDC.64 UR8, c[0x0][0x208] ;  /* 0x0000820000087ab9 */ /* 0x000fe20000000a00 */
[----:B------:R-:W-:Y:S01]  /*101a0*/  VIADD R0, R212, 0xc0 ;  /* 0x000000c0d4007836 */ /* 0x000fe20000000000 */
[----:B------:R-:W-:Y:S01]  /*101b0*/  ISETP.GE.AND P3, PT, R5, UR5, PT ;  /* 0x0000000505007c0c */ /* 0x000fe2000bf66270 */
[----:B------:R-:W-:-:S03]  /*101c0*/  IMAD.WIDE.U32 R2, R7, UR6, R2 ;  /* 0x0000000607027c25 */ /* 0x000fc6000f8e0002 */
[----:B------:R-:W-:Y:S01]  /*101d0*/  ISETP.GE.AND P4, PT, R0, UR5, PT ;  /* 0x0000000500007c0c */ /* 0x000fe2000bf86270 */
        /* <DEDUP_REMOVED lines=9> */
.L_x_1997:
[----:B------:R-:W-:Y:S05]  /*10270*/  BSYNC B0 ;  /* 0x0000000000007941 */ /* 0x000fea0003800000 */
.L_x_1986:
[----:B------:R-:W5:Y:S02]  /*10280*/  LDC R0, c[0x0][0xda8] ;  /* 0x00036a00ff007b82 */ /* 0x000f640000000800 */
[----:B-----5:R-:W-:-:S13]  /*10290*/  ISETP.LE.AND P0, PT, R0, UR4, PT ;  /* 0x0000000400007c0c */ /* 0x020fda000bf03270 */
[----:B------:R-:W-:Y:S05]  /*102a0*/  @!P0 BRA `(.L_x_1998) ;  /* 0xffffff0800cc8947 */ /* 0x000fea000383ffff */
[----:B------:R-:W-:Y:S05]  /*102b0*/  EXIT ;  /* 0x000000000000794d */ /* 0x000fea0003800000 */
.L_x_1950:
        /* <DEDUP_REMOVED lines=8> */
[----:B------:R-:W-:Y:S02]  /*10340*/  IMAD.MOV.U32 R17, RZ, RZ, 0x1 ;  /* 0x00000001ff117424 */ /* 0x000fe400078e00ff */
[----:B------:R-:W-:-:S04]  /*10350*/  IMAD.MOV.U32 R16, RZ, RZ, RZ ;  /* 0x000000ffff107224 */ /* 0x000fc800078e00ff */
[----:B------:R-:W1:Y:S02]  /*10360*/  LDC R0, c[0x0][0xda8] ;  /* 0x00036a00ff007b82 */ /* 0x000e640000000800 */
[----:B-1----:R-:W-:-:S13]  /*10370*/  ISETP.LE.AND P0, PT, R0, UR4, PT ;  /* 0x0000000400007c0c */ /* 0x002fda000bf03270 */
[----:B------:R-:W-:Y:S05]  /*10380*/  @P0 BRA `(.L_x_1999) ;  /* 0x0000003000000947 */ /* 0x000fea0003800000 */
[----:B------:R-:W1:Y:S01]  /*10390*/  S2R R2, SR_TID.X ;  /* 0x0000000000027919 */ /* 0x000e620000002100 */
[----:B------:R-:W-:Y:S01]  /*103a0*/  MOV R18, UR4 ;  /* 0x0000000400127c02 */ /* 0x000fe20008000f00 */
[----:B------:R-:W-:Y:S01]  /*103b0*/  IMAD.MOV.U32 R16, RZ, RZ, RZ ;  /* 0x000000ffff107224 */ /* 0x000fe200078e00ff */
[----:B------:R-:W-:Y:S01]  /*103c0*/  ULDC UR50, c[0x0][0xc] ;  /* 0x0000030000327ab9 */ /* 0x000fe20000000800 */
[----:B------:R-:W-:Y:S01]  /*103d0*/  IMAD.MOV.U32 R17, RZ, RZ, 0x1 ;  /* 0x00000001ff117424 */ /* 0x000fe200078e00ff */
[----:B------:R-:W-:Y:S01]  /*103e0*/  ULDC.64 UR42, c[0x0][0x198] ;  /* 0x00006600002a7ab9 */ /* 0x000fe20000000a00 */
[----:B------:R-:W-:Y:S01]  /*103f0*/  UMOV UR49, URZ ;  /* 0x0000003f00317c82 */ /* 0x000fe20008000000 */
[----:B-1----:R-:W-:-:S07]  /*10400*/  LOP3.LUT R19, R2, 0x1f, RZ, 0xc0, !PT ;  /* 0x0000001f02137812 */ /* 0x002fce00078ec0ff */
.L_x_2047:
        /* <DEDUP_REMOVED lines=21> */
.L_x_2000:
[----:B------:R-:W-:Y:S01]  /*10560*/  ULDC UR9, c[0x0][0xdc4] ;  /* 0x0003710000097ab9 */ /* 0x000fe20000000800 */
[----:B------:R-:W-:Y:S01]  /*10570*/  UMOV UR6, UR7 ;  /* 0x0000000700067c82 */ /* 0x000fe20008000000 */
[----:B------:R-:W-:-:S11]  /*10580*/  UISETP.NE.AND UP0, UPT, UR9, 0x1, UPT ;  /* 0x000000010900788c */ /* 0x000fd6000bf05270 */
[----:B------:R-:W-:Y:S02]  /*10590*/  @UP0 ULDC.64 UR10, c[0x0][0xdc8] ;  /* 0x00037200000a0ab9 */ /* 0x000fe40000000a00 */
[----:B------:R-:W-:-:S04]  /*105a0*/  UIMAD.WIDE.U32 UR4, UR7, UR10, URZ ;  /* 0x0000000a070472a5 */ /* 0x000fc8000f8e003f */
[----:B------:R-:W-:-:S04]  /*105b0*/  @UP0 USHF.R.U32.HI UR6, URZ, UR11, UR5 ;  /* 0x0000000b3f060299 */ /* 0x000fc80008011605 */
[----:B------:R-:W-:-:S12]  /*105c0*/  UIMAD UR4, UR6, UR9, URZ ;  /* 0x00000009060472a4 */ /* 0x000fd8000f8e023f */
.L_x_2001:
[----:B------:R-:W-:Y:S01]  /*105d0*/  ULDC.64 UR10, c[0x0][0x3f8] ;  /* 0x0000fe00000a7ab9 */ /* 0x000fe20000000a00 */
[----:B------:R-:W-:Y:S01]  /*105e0*/  ULOP3.LUT UR6, URZ, UR6, URZ, 0x33, !UPT ;  /* 0x000000063f067292 */ /* 0x000fe2000f8e333f */
[----:B------:R-:W-:Y:S01]  /*105f0*/  BSSY B6, `(.L_x_2002) ;  /* 0x00002ca000067945 */ /* 0x000fe20003800000 */
[----:B------:R-:W-:Y:S02]  /*10600*/  UISETP.NE.U32.AND UP0, UPT, UR10, URZ, UPT ;  /* 0x0000003f0a00728c */ /* 0x000fe4000bf05070 */
[----:B------:R-:W-:Y:S02]  /*10610*/  UIADD3 UR9, UR7, -UR4, URZ ;  /* 0x8000000407097290 */ /* 0x000fe4000fffe03f */
[----:B------:R-:W-:Y:S01]  /*10620*/  UISETP.NE.AND.EX UP0, UPT, UR11, URZ, UPT, UP0 ;  /* 0x0000003f0b00728c */ /* 0x000fe2000bf05300 */
[----:B------:R-:W-:Y:S01]  /*10630*/  ULDC UR4, c[0x0][0xdac] ;  /* 0x00036b0000047ab9 */ /* 0x000fe20000000800 */
[----:B------:R-:W-:Y:S01]  /*10640*/  ULDC UR5, c[0x0][0x404] ;  /* 0x0001010000057ab9 */ /* 0x000fe20000000800 */
[----:B------:R-:W-:Y:S01]  /*10650*/  UIADD3 UR6, UR6, UR4, URZ ;  /* 0x0000000406067290 */ /* 0x000fe2000fffe03f */
[----:B------:R-:W-:-:S02]  /*10660*/  ULDC UR7, c[0x0][0x2e0] ;  /* 0x0000b80000077ab9 */ /* 0x000fc40000000800 */
[----:B------:R-:W-:Y:S01]  /*10670*/  ULDC UR4, c[0x0][0x288] ;  /* 0x0000a20000047ab9 */ /* 0x000fe20000000800 */
[----:B------:R-:W-:Y:S02]  /*10680*/  USHF.L.U32 UR45, UR6, 0x7, URZ ;  /* 0x00000007062d7899 */ /* 0x000fe4000800063f */
[----:B------:R-:W-:Y:S02]  /*10690*/  USEL UR6, UR5, 0x1, UP0 ;  /* 0x0000000105067887 */ /* 0x000fe40008000000 */
[----:B------:R-:W-:Y:S02]  /*106a0*/  UIADD3 UR5, UR45, 0xcf, -UR4 ;  /* 0x000000cf2d057890 */ /* 0x000fe4000fffe804 */
[----:B------:R-:W-:Y:S02]  /*106b0*/  UIMAD UR4, UR6, UR7, 0x4f ;  /* 0x0000004f060474a4 */ /* 0x000fe4000f8e0207 */
[----:B------:R-:W-:Y:S02]  /*106c0*/  UIMAD UR6, UR6, UR7, UR5 ;  /* 0x00000007060672a4 */ /* 0x000fe4000f8e0205 */
[----:B------:R-:W-:Y:S01]  /*106d0*/  UIMAD.WIDE UR4, UR4, 0x66666667, URZ ;  /* 0x66666667040478a5 */ /* 0x000fe2000f8e023f */
[----:B------:R-:W-:Y:S01]  /*106e0*/  ULDC UR10, c[0x0][0xdc4] ;  /* 0x00037100000a7ab9 */ /* 0x000fe20000000800 */
[----:B------:R-:W-:-:S02]  /*106f0*/  UIMAD.WIDE UR6, UR6, 0x66666667, URZ ;  /* 0x66666667060678a5 */ /* 0x000fc4000f8e023f */
[----:B------:R-:W-:Y:S02]  /*10700*/  UIMAD UR10, UR8, UR10, UR9 ;  /* 0x0000000a080a72a4 */ /* 0x000fe4000f8e0209 */
[----:B------:R-:W-:Y:S01]  /*10710*/  USHF.R.U32.HI UR6, URZ, 0x1f, UR7 ;  /* 0x0000001f3f067899 */ /* 0x000fe20008011607 */
[----:B------:R-:W-:Y:S01]  /*10720*/  UMOV UR8, UR5 ;  /* 0x0000000500087c82 */ /* 0x000fe20008000000 */
[----:B------:R-:W-:Y:S01]  /*10730*/  ULDC UR11, c[0x0][0xdb8] ;  /* 0x00036e00000b7ab9 */ /* 0x000fe20000000800 */
[----:B------:R-:W-:Y:S02]  /*10740*/  USHF.R.U32.HI UR9, URZ, 0x1f, UR8 ;  /* 0x0000001f3f097899 */ /* 0x000fe40008011608 */
[----:B------:R-:W-:Y:S02]  /*10750*/  ULEA.HI.SX32 UR6, UR7, UR6, 0x1b ;  /* 0x0000000607067291 */ /* 0x000fe4000f8fda3f */
[----:B------:R-:W-:Y:S02]  /*10760*/  ULEA.HI.SX32 UR9, UR8, UR9, 0x1b ;  /* 0x0000000908097291 */ /* 0x000fe4000f8fda3f */
[----:B------:R-:W-:-:S02]  /*10770*/  UISETP.NE.AND UP1, UPT, UR11, 0x1, UPT ;  /* 0x000000010b00788c */ /* 0x000fc4000bf25270 */
[----:B------:R-:W-:Y:S01]  /*10780*/  UISETP.LT.AND UP0, UPT, UR9, UR6, UPT ;  /* 0x000000060900728c */ /* 0x000fe2000bf01270 */
[----:B------:R-:W-:-:S03]  /*10790*/  UMOV UR47, UR10 ;  /* 0x0000000a002f7c82 */ /* 0x000fc60008000000 */
[----:B------:R-:W-:-:S05]  /*107a0*/  USEL UR41, UR9, UR6, UP0 ;  /* 0x0000000609297287 */ /* 0x000fca0008000000 */
[----:B------:R-:W-:Y:S01]  /*107b0*/  @UP1 ULDC UR12, c[0x0][0xdbc] ;  /* 0x00036f00000c1ab9 */ /* 0x000fe20000000800 */
[----:B------:R-:W-:Y:S01]  /*107c0*/  ISETP.LT.AND P0, PT, RZ, UR41, PT ;  /* 0x00000029ff007c0c */ /* 0x000fe2000bf01270 */
[----:B------:R-:W-:Y:S01]  /*107d0*/  UIMAD.WIDE.U32 UR4, UR10, UR12, URZ ;  /* 0x0000000c0a0472a5 */ /* 0x000fe2000f8e003f */
[----:B------:R-:W-:-:S03]  /*107e0*/  @UP1 ULDC UR7, c[0x0][0xdc0] ;  /* 0x0003700000071ab9 */ /* 0x000fc60000000800 */
[----:B------:R-:W-:-:S04]  /*107f0*/  @UP1 USHF.R.U32.HI UR47, URZ, UR7, UR5 ;  /* 0x000000073f2f1299 */ /* 0x000fc80008011605 */
[----:B------:R-:W-:-:S04]  /*10800*/  UIADD3 UR46, -UR47, URZ, URZ ;  /* 0x0000003f2f2e7290 */ /* 0x000fc8000fffe13f */
[----:B------:R-:W-:Y:S01]  /*10810*/  UIMAD UR46, UR11, UR46, UR10 ;  /* 0x0000002e0b2e72a4 */ /* 0x000fe2000f8e020a */
[----:B------:R-:W-:Y:S11]  /*10820*/  @P0 BRA `(.L_x_2003) ;  /* 0x0000000000440947 */ /* 0x000ff60003800000 */
[----:B------:R-:W-:Y:S02]  /*10830*/  ISETP.NE.AND P0, PT, R19, RZ, PT ;  /* 0x000000ff1300720c */ /* 0x000fe40003f05270 */
[----:B------:R-:W-:-:S11]  /*10840*/  MOV R13, R18 ;  /* 0x00000012000d7202 */ /* 0x000fd60000000f00 */
        /* <DEDUP_REMOVED lines=15> */
.L_x_2003:
        /* <DEDUP_REMOVED lines=23> */
.L_x_2005:
        /* <DEDUP_REMOVED lines=20> */
.L_x_2007:
        /* <DEDUP_REMOVED lines=16> */
.L_x_2006:
[----:B------:R-:W-:Y:S01]  /*10cf0*/  ULDC.64 UR4, c[0x0][0x9f8] ;  /* 0x00027e0000047ab9 */ /* 0x000fe20000000a00 */
[----:B------:R-:W-:Y:S01]  /*10d00*/  IMAD.U32 R5, RZ, RZ, UR47 ;  /* 0x0000002fff057e24 */ /* 0x000fe2000f8e00ff */
[----:B------:R-:W-:Y:S01]  /*10d10*/  ISETP.NE.U32.AND P0, PT, RZ, UR4, PT ;  /* 0x00000004ff007c0c */ /* 0x000fe2000bf05070 */
[----:B------:R-:W-:Y:S01]  /*10d20*/  IMAD.U32 R0, RZ, RZ, UR47 ;  /* 0x0000002fff007e24 */ /* 0x000fe2000f8e00ff */
[----:B------:R-:W-:Y:S01]  /*10d30*/  ULDC.64 UR6, c[0x0][0x208] ;  /* 0x0000820000067ab9 */ /* 0x000fe20000000a00 */
[----:B------:R-:W1:Y:S01]  /*10d40*/  LDC R4, c[0x0][0x428] ;  /* 0x00010a00ff047b82 */ /* 0x000e620000000800 */
[----:B------:R-:W-:-:S13]  /*10d50*/  ISETP.NE.AND.EX P0, PT, RZ, UR5, PT, P0 ;  /* 0x00000005ff007c0c */ /* 0x000fda000bf05300 */
[----:B------:R-:W2:Y:S02]  /*10d60*/  @P0 LDC.64 R2, c[0x0][0x9f8] ;  /* 0x00027e00ff020b82 */ /* 0x000ea40000000a00 */
[----:B--2---:R-:W-:-:S05]  /*10d70*/  @P0 IMAD.WIDE R2, R5, 0x4, R2 ;  /* 0x0000000405020825 */ /* 0x004fca00078e0202 */
[----:B------:R2:W3:Y:S01]  /*10d80*/  @P0 LDG.E R0, desc[UR6][R2.64] ;  /* 0x0000000602000981 */ /* 0x0004e2000c1e1900 */
[----:B-1----:R-:W-:Y:S01]  /*10d90*/  ISETP.NE.AND P0, PT, R4, 0x1, PT ;  /* 0x000000010400780c */ /* 0x002fe20003f05270 */
[----:B------:R-:W-:Y:S01]  /*10da0*/  UMOV UR44, URZ ;  /* 0x0000003f002c7c82 */ /* 0x000fe20008000000 */
[----:B------:R-:W-:Y:S01]  /*10db0*/  ISETP.NE.AND P1, PT, R19, RZ, PT ;  /* 0x000000ff1300720c */ /* 0x000fe20003f25270 */
[----:B------:R-:W-:Y:S01]  /*10dc0*/  UMOV UR8, 0x40 ;  /* 0x0000004000087882 */ /* 0x000fe20000000000 */
[----:B------:R-:W-:Y:S01]  /*10dd0*/  MOV R4, UR46 ;  /* 0x0000002e00047c02 */ /* 0x000fe20008000f00 */
[----:B------:R-:W-:Y:S01]  /*10de0*/  UMOV UR9, UR45 ;  /* 0x0000002d00097c82 */ /* 0x000fe20008000000 */
[----:B------:R-:W-:Y:S01]  /*10df0*/  UMOV UR10, UR46 ;  /* 0x0000002e000a7c82 */ /* 0x000fe20008000000 */
[----:B------:R-:W-:Y:S01]  /*10e00*/  UMOV UR11, UR47 ;  /* 0x0000002f000b7c82 */ /* 0x000fe20008000000 */
[----:B------:R-:W-:Y:S01]  /*10e10*/  UMOV UR12, 0x80 ;  /* 0x00000080000c7882 */ /* 0x000fe20000000000 */
[----:B--2---:R-:W1:Y:S01]  /*10e20*/  LDC.64 R2, c[0x0][0x3f8] ;  /* 0x0000fe00ff027b82 */ /* 0x004e620000000a00 */
[----:B------:R-:W-:Y:S01]  /*10e30*/  UMOV UR13, UR45 ;  /* 0x0000002d000d7c82 */ /* 0x000fe20008000000 */
[----:B------:R-:W-:Y:S01]  /*10e40*/  UMOV UR14, UR46 ;  /* 0x0000002e000e7c82 */ /* 0x000fe20008000000 */
[----:B------:R-:W-:Y:S01]  /*10e50*/  UMOV UR15, UR47 ;  /* 0x0000002f000f7c82 */ /* 0x000fe20008000000 */
[----:B------:R-:W-:Y:S01]  /*10e60*/  UMOV UR16, 0xc0 ;  /* 0x000000c000107882 */ /* 0x000fe20000000000 */
[----:B------:R-:W-:Y:S01]  /*10e70*/  UMOV UR17, UR45 ;  /* 0x0000002d00117c82 */ /* 0x000fe20008000000 */
[----:B------:R-:W-:Y:S01]  /*10e80*/  VOTEU.ALL UP1, P1 ;  /* 0x00000000003f7886 */ /* 0x000fe20000820000 */
[----:B------:R-:W-:Y:S01]  /*10e90*/  UMOV UR18, UR46 ;  /* 0x0000002e00127c82 */ /* 0x000fe20008000000 */
[----:B------:R-:W2:Y:S01]  /*10ea0*/  @P0 LDC R5, c[0x0][0x42c] ;  /* 0x00010b00ff050b82 */ /* 0x000ea20000000800 */
[----:B------:R-:W-:Y:S01]  /*10eb0*/  UMOV UR19, UR47 ;  /* 0x0000002f00137c82 */ /* 0x000fe20008000000 */
[----:B------:R-:W-:Y:S01]  /*10ec0*/  UMOV UR6, 0xffffffff ;  /* 0xffffffff00067882 */ /* 0x000fe20000000000 */
[----:B------:R-:W-:-:S04]  /*10ed0*/  @!UP1 UIADD3 UR4, UP0, UR42, 0x270, URZ ;  /* 0x000002702a049890 */ /* 0x000fc8000ff1e03f */
[----:B------:R-:W-:Y:S01]  /*10ee0*/  @!UP1 UIADD3.X UR5, URZ, UR43, URZ, UP0, !UPT ;  /* 0x0000002b3f059290 */ /* 0x000fe200087fe43f */
[----:B------:R-:W4:Y:S08]  /*10ef0*/  @P0 LDC R6, c[0x0][0x430] ;  /* 0x00010c00ff060b82 */ /* 0x000f300000000800 */
[----:B------:R1:W-:Y:S01]  /*10f00*/  @!UP1 UTMAPF.L2.4D [UR44], [UR4] ;  /* 0x0000002c040095b8 */ /* 0x0003e20008018000 */
[----:B--2---:R-:W-:Y:S01]  /*10f10*/  @P0 IMAD.HI.U32 R5, R5, UR46, RZ ;  /* 0x0000002e05050c27 */ /* 0x004fe2000f8e00ff */
[----:B------:R2:W-:Y:S04]  /*10f20*/  @!UP1 UTMAPF.L2.4D [UR8], [UR4] ;  /* 0x00000008040095b8 */ /* 0x0005e80008018000 */
[----:B----4-:R-:W-:Y:S01]  /*10f30*/  @P0 SHF.R.U32.HI R4, RZ, R6, R5 ;  /* 0x00000006ff040219 */ /* 0x010fe20000011605 */
[----:B------:R2:W-:Y:S01]  /*10f40*/  @!UP1 UTMAPF.L2.4D [UR12], [UR4] ;  /* 0x0000000c040095b8 */ /* 0x0005e20008018000 */
[----:B-1----:R-:W-:Y:S01]  /*10f50*/  ISETP.NE.U32.AND P0, PT, R2, RZ, PT ;  /* 0x000000ff0200720c */ /* 0x002fe20003f05070 */
[----:B------:R-:W-:-:S03]  /*10f60*/  IMAD.U32 R5, RZ, RZ, UR41 ;  /* 0x00000029ff057e24 */ /* 0x000fc6000f8e00ff */
[----:B------:R-:W-:Y:S01]  /*10f70*/  ISETP.NE.AND.EX P0, PT, R3, RZ, PT, P0 ;  /* 0x000000ff0300720c */ /* 0x000fe20003f05300 */
[----:B------:R-:W-:Y:S01]  /*10f80*/  VIADD R5, R5, 0xffffffff ;  /* 0xffffffff05057836 */ /* 0x000fe20000000000 */
[----:B------:R2:W-:Y:S02]  /*10f90*/  @!UP1 UTMAPF.L2.4D [UR16], [UR4] ;  /* 0x00000010040095b8 */ /* 0x0005e40008018000 */
[----:B---3--:R-:W-:Y:S01]  /*10fa0*/  SEL R6, R0, RZ, !P0 ;  /* 0x000000ff00067207 */ /* 0x008fe20004000000 */
[----:B--2---:R-:W-:Y:S08]  /*10fb0*/  BRA.DIV UR6, `(.L_x_2008) ;  /* 0x0000002a06707947 */ /* 0x004ff0000b800000 */
.L_x_2059:
[----:B------:R-:W-:Y:S01]  /*10fc0*/  UMOV UR4, 0xffffffff ;  /* 0xffffffff00047882 */ /* 0x000fe20000000000 */
[----:B------:R-:W-:Y:S02]  /*10fd0*/  SHF.R.S32.HI R12, RZ, 0x1f, R0 ;  /* 0x0000001fff0c7819 */ /* 0x000fe40000011400 */
[----:B------:R-:W-:Y:S05]  /*10fe0*/  BRA.DIV UR4, `(.L_x_2009) ;  /* 0x0000002a04907947 */ /* 0x000fea000b800000 */
[----:B------:R-:W-:-:S13]  /*10ff0*/  ELECT P6, URZ, PT ;  /* 0x00000000003f782f */ /* 0x000fda00038c0000 */
.L_x_2062:
[----:B------:R-:W-:Y:S05]  /*11000*/  @!P6 BRA `(.L_x_2010) ;  /* 0x000000040004e947 */ /* 0x000fea0003800000 */
[----:B------:R-:W-:Y:S01]  /*11010*/  MOV R6, R0 ;  /* 0x0000000000067202 */ /* 0x000fe20000000f00 */
        /* <DEDUP_REMOVED lines=11> */
[--C-:B------:R-:W-:Y:S01]  /*110d0*/  SHF.R.S32.HI R7, RZ, 0x1f, R10.reuse ;  /* 0x0000001fff077819 */ /* 0x100fe2000001140a */
[----:B------:R-:W-:-:S04]  /*110e0*/  IMAD.MOV.U32 R6, RZ, RZ, R10 ;  /* 0x000000ffff067224 */ /* 0x000fc800078e000a */
[----:B------:R-:W-:-:S05]  /*110f0*/  IMAD.WIDE.U32 R6, R0, UR4, R6 ;  /* 0x0000000400067c25 */ /* 0x000fca000f8e0006 */
[----:B------:R-:W-:Y:S02]  /*11100*/  IADD3 R7, R7, R9, RZ ;  /* 0x0000000907077210 */ /* 0x000fe40007ffe0ff */
[----:B------:R-:W-:-:S04]  /*11110*/  LEA R8, P2, R6, R2, 0x2 ;  /* 0x0000000206087211 */ /* 0x000fc800078410ff */
[----:B------:R-:W-:-:S05]  /*11120*/  LEA.HI.X R9, R6, R3, R7, 0x2, P2 ;  /* 0x0000000306097211 */ /* 0x000fca00010f1407 */
[----:B------:R1:W5:Y:S01]  /*11130*/  LDG.E R6, desc[UR6][R8.64] ;  /* 0x0000000608067981 */ /* 0x000362000c1e1900 */
[----:B------:R-:W-:-:S04]  /*11140*/  IMAD.MOV R10, RZ, RZ, -R10 ;  /* 0x000000ffff0a7224 */ /* 0x000fc800078e0a0a */
[----:B------:R-:W-:-:S07]  /*11150*/  IMAD R5, R11, R10, R5 ;  /* 0x0000000a0b057224 */ /* 0x000fce00078e0205 */
.L_x_2011:
[----:B------:R-:W2:Y:S01]  /*11160*/  S2R R7, SR_TID.X ;  /* 0x0000000000077919 */ /* 0x000ea20000002100 */
[----:B-1----:R-:W-:Y:S02]  /*11170*/  LEA R8, R16, UR40, 0x3 ;  /* 0x0000002810087c11 */ /* 0x002fe4000f8e18ff */
[----:B--2---:R-:W-:Y:S02]  /*11180*/  LOP3.LUT R9, R7, 0x7f, RZ, 0xc0, !PT ;  /* 0x0000007f07097812 */ /* 0x004fe400078ec0ff */
[----:B------:R-:W-:Y:S02]  /*11190*/  SHF.L.U32 R7, R17, 0x1f, RZ ;  /* 0x0000001f11077819 */ /* 0x000fe400000006ff */
[----:B------:R-:W-:Y:S02]  /*111a0*/  ISETP.NE.AND P3, PT, R9, RZ, PT ;  /* 0x000000ff0900720c */ /* 0x000fe40003f65270 */
[----:B------:R-:W1:Y:S02]  /*111b0*/  SYNCS.PHASECHK.TRANS64.TRYWAIT P2, [R8+URZ+0x38840], R7 ;  /* 0x03884007080075a7 */ /* 0x000e64000804017f */
[----:B-1----:R-:W-:Y:S09]  /*111c0*/  @!P2 BRA `(.L_x_2012) ;  /* 0x000000280038a947 */ /* 0x002ff20003800000 */
.L_x_2063:
[----:B------:R-:W-:Y:S05]  /*111d0*/  @P3 BRA `(.L_x_2013) ;  /* 0x0000000000143947 */ /* 0x000fea0003800000 */
[----:B------:R-:W-:Y:S01]  /*111e0*/  ISETP.NE.AND P2, PT, R19, RZ, PT ;  /* 0x000000ff1300720c */ /* 0x000fe20003f45270 */
[----:B-1----:R-:W-:-:S04]  /*111f0*/  IMAD.MOV.U32 R7, RZ, RZ, 0xa000 ;  /* 0x0000a000ff077424 */ /* 0x002fc800078e00ff */
[----:B------:R2:W-:Y:S08]  /*11200*/  SYNCS.ARRIVE.TRANS64 RZ, [R8+URZ+0x38830], R7 ;  /* 0x0388300708ff79a7 */ /* 0x0005f0000800003f */
[----:B------:R-:W-:Y:S05]  /*11210*/  @!P2 BRA `(.L_x_2013) ;  /* 0x000000000004a947 */ /* 0x000fea0003800000 */
[----:B------:R-:W-:Y:S01]  /*11220*/  BPT.TRAP 0x1 ;  /* 0x000000040000795c */ /* 0x000fe20000300000 */
.L_x_2013:
        /* <DEDUP_REMOVED lines=11> */
[----:B------:R-:W-:Y:S02]  /*112e0*/  UIMAD UR14, UR14, 0xa000, UR40 ;  /* 0x0000a0000e0e78a4 */ /* 0x000fe4000f8e0228 */
[----:B------:R-:W-:Y:S02]  /*112f0*/  UIADD3 UR9, UR9, 0x38830, URZ ;  /* 0x0003883009097890 */ /* 0x000fe4000fffe03f */
[----:B------:R-:W-:Y:S02]  /*11300*/  UIMAD UR11, UR11, 0x50, URZ ;  /* 0x000000500b0b78a4 */ /* 0x000fe4000f8e023f */
[----:B------:R-:W-:Y:S02]  /*11310*/  UIADD3 UR8, UR14, 0x24400, URZ ;  /* 0x000244000e087890 */ /* 0x000fe4000fffe03f */
[----:B------:R-:W-:Y:S02]  /*11320*/  UIADD3 UR15, UR14, 0x26c00, URZ ;  /* 0x00026c000e0f7890 */ /* 0x000fe4000fffe03f */
[----:B------:R-:W-:-:S02]  /*11330*/  UIADD3 UR17, UR14, 0x29400, URZ ;  /* 0x000294000e117890 */ /* 0x000fc4000fffe03f */
[----:B------:R-:W-:-:S03]  /*11340*/  UIADD3 UR18, UR14, 0x2bc00, URZ ;  /* 0x0002bc000e127890 */ /* 0x000fc6000fffe03f */
[----:B------:R3:W-:Y:S01]  /*11350*/  UTMALDG.4D [UR8], [UR4], desc[UR6] ;  /* 0x00000608040075b4 */ /* 0x0007e20008019000 */
[----:B------:R-:W-:Y:S01]  /*11360*/  UMOV UR14, 0x80 ;  /* 0x00000080000e7882 */ /* 0x000fe20000000000 */
[----:B---3--:R-:W-:Y:S01]  /*11370*/  UMOV UR8, UR15 ;  /* 0x0000000f00087c82 */ /* 0x008fe20008000000 */
[----:B------:R-:W-:Y:S02]  /*11380*/  UMOV UR10, UR16 ;  /* 0x00000010000a7c82 */ /* 0x000fe40008000000 */
[----:B------:R3:W-:Y:S02]  /*11390*/  UTMALDG.4D [UR8], [UR4], desc[UR6] ;  /* 0x00000608040075b4 */ /* 0x0007e40008019000 */
[----:B---3--:R-:W-:Y:S01]  /*113a0*/  UMOV UR8, UR17 ;  /* 0x0000001100087c82 */ /* 0x008fe20008000000 */
[----:B------:R-:W-:Y:S01]  /*113b0*/  UMOV UR10, UR14 ;  /* 0x0000000e000a7c82 */ /* 0x000fe20008000000 */
[----:B------:R-:W-:Y:S01]  /*113c0*/  UMOV UR14, 0xc0 ;  /* 0x000000c0000e7882 */ /* 0x000fe20000000000 */
[----:B------:R3:W-:Y:S02]  /*113d0*/  UTMALDG.4D [UR8], [UR4], desc[UR6] ;  /* 0x00000608040075b4 */ /* 0x0007e40008019000 */
[----:B---3--:R-:W-:Y:S01]  /*113e0*/  UMOV UR8, UR18 ;  /* 0x0000001200087c82 */ /* 0x008fe20008000000 */
[----:B------:R-:W-:-:S02]  /*113f0*/  UMOV UR10, UR14 ;  /* 0x0000000e000a7c82 */ /* 0x000fc40008000000 */
[----:B------:R3:W-:Y:S02]  /*11400*/  UTMALDG.4D [UR8], [UR4], desc[UR6] ;  /* 0x00000608040075b4 */ /* 0x0007e40008019000 */
[----:B---3--:R-:W-:Y:S01]  /*11410*/  NOP ;  /* 0x0000000000007918 */ /* 0x008fe20000000000 */
.L_x_2010:
        /* <DEDUP_REMOVED lines=9> */
[----:B-12---:R-:W-:Y:S01]  /*114b0*/  @P2 MOV R7, 0x10000 ;  /* 0x0001000000072802 */ /* 0x006fe20000000f00 */
        /* <DEDUP_REMOVED lines=35> */
.L_x_2064:
[----:B------:R-:W-:-:S06]  /*116f0*/  UISETP.GE.AND UP0, UPT, UR41, 0x2, UPT ;  /* 0x000000022900788c */ /* 0x000fcc000bf06270 */
[----:B------:R-:W-:-:S13]  /*11700*/  PLOP3.LUT P2, PT, PT, PT, UP0, 0x80, 0x0 ;  /* 0x000000000000781c */ /* 0x000fda0003f4f008 */
[----:B------:R-:W-:Y:S05]  /*11710*/  @!P2 BRA `(.L_x_2015) ;  /* 0x0000001400c8a947 */ /* 0x000fea0003800000 */
[----:B------:R-:W-:Y:S02]  /*11720*/  ULOP3.LUT UR4, UR41, 0x1, URZ, 0xc0, !UPT ;  /* 0x0000000129047892 */ /* 0x000fe4000f8ec03f */
[----:B------:R-:W-:Y:S02]  /*11730*/  UIADD3 UR48, UR41, -0x2, URZ ;  /* 0xfffffffe29307890 */ /* 0x000fe4000fffe03f */
[----:B------:R-:W-:Y:S01]  /*11740*/  UISETP.NE.U32.AND UP0, UPT, UR4, 0x1, UPT ;  /* 0x000000010400788c */ /* 0x000fe2000bf05070 */
[----:B------:R-:W-:-:S03]  /*11750*/  ULDC.64 UR38, c[0x0][0x408] ;  /* 0x0001020000267ab9 */ /* 0x000fc60000000a00 */
[----:B-1----:R-:W-:Y:S02]  /*11760*/  IMAD.U32 R7, RZ, RZ, UR48 ;  /* 0x00000030ff077e24 */ /* 0x002fe4000f8e00ff */
[----:B------:R-:W-:-:S13]  /*11770*/  PLOP3.LUT P2, PT, PT, PT, UP0, 0x80, 0x0 ;  /* 0x000000000000781c */ /* 0x000fda0003f4f008 */
[----:B------:R-:W-:Y:S05]  /*11780*/  @!P2 BRA `(.L_x_2016) ;  /* 0x0000000400f0a947 */ /* 0x000fea0003800000 */
[----:B------:R-:W-:Y:S01]  /*11790*/  IADD3 R7, R16, 0x1, RZ ;  /* 0x0000000110077810 */ /* 0x000fe20007ffe0ff */
[----:B------:R-:W-:Y:S03]  /*117a0*/  BSSY B0, `(.L_x_2017) ;  /* 0x0000076000007945 */ /* 0x000fe60003800000 */
[----:B------:R-:W-:-:S04]  /*117b0*/  ISETP.NE.AND P2, PT, R7, 0x2, PT ;  /* 0x000000020700780c */ /* 0x000fc80003f45270 */
[----:B------:R-:W-:Y:S02]  /*117c0*/  SEL R10, RZ, 0x1, P2 ;  /* 0x00000001ff0a7807 */ /* 0x000fe40001000000 */
[----:B------:R-:W-:Y:S02]  /*117d0*/  SEL R7, R7, RZ, P2 ;  /* 0x000000ff07077207 */ /* 0x000fe40001000000 */
[----:B------:R-:W-:Y:S01]  /*117e0*/  LOP3.LUT R10, R17, R10, RZ, 0x3c, !PT ;  /* 0x0000000a110a7212 */ /* 0x000fe200078e3cff */
[----:B------:R-:W-:Y:S06]  /*117f0*/  @!P6 BRA `(.L_x_2018) ;  /* 0x0000000400c0e947 */ /* 0x000fec0003800000 */
[----:B------:R-:W-:Y:S02]  /*11800*/  IMAD.MOV.U32 R9, RZ, RZ, R6 ;  /* 0x000000ffff097224 */ /* 0x000fe400078e0006 */
[----:B------:R-:W-:Y:S01]  /*11810*/  IMAD.U32 R8, RZ, RZ, UR48 ;  /* 0x00000030ff087e24 */ /* 0x000fe2000f8e00ff */
[----:B------:R-:W-:Y:S06]  /*11820*/  @!P0 BRA `(.L_x_2019) ;  /* 0x0000000000548947 */ /* 0x000fec0003800000 */
[----:B------:R-:W-:Y:S01]  /*11830*/  ULDC UR7, c[0x0][0x41c] ;  /* 0x0001070000077ab9 */ /* 0x000fe20000000800 */
[----:B------:R-:W-:Y:S01]  /*11840*/  UMOV UR6, UR48 ;  /* 0x0000003000067c82 */ /* 0x000fe20008000000 */
[----:B------:R-:W-:Y:S01]  /*11850*/  UISETP.NE.AND UP0, UPT, UR7, 0x1, UPT ;  /* 0x000000010700788c */ /* 0x000fe2000bf05270 */
[----:B------:R-:W-:-:S10]  /*11860*/  ULDC.64 UR10, c[0x0][0x208] ;  /* 0x00008200000a7ab9 */ /* 0x000fd40000000a00 */
[----:B------:R-:W-:Y:S02]  /*11870*/  @UP0 ULDC.64 UR8, c[0x0][0x420] ;  /* 0x0001080000080ab9 */ /* 0x000fe40000000a00 */
[----:B------:R-:W-:-:S04]  /*11880*/  UIMAD.WIDE.U32 UR4, UR48, UR8, URZ ;  /* 0x00000008300472a5 */ /* 0x000fc8000f8e003f */
[----:B------:R-:W-:-:S03]  /*11890*/  @UP0 USHF.R.U32.HI UR6, URZ, UR9, UR5 ;  /* 0x000000093f060299 */ /* 0x000fc60008011605 */
[----:B------:R-:W-:Y:S01]  /*118a0*/  ULDC.64 UR8, c[0x0][0x408] ;  /* 0x0001020000087ab9 */ /* 0x000fe20000000a00 */
[----:B------:R-:W-:Y:S01]  /*118b0*/  USHF.R.S32.HI UR4, URZ, 0x1f, UR6 ;  /* 0x0000001f3f047899 */ /* 0x000fe20008011406 */
[----:B------:R-:W-:Y:S01]  /*118c0*/  IMAD R11, R12, UR8, RZ ;  /* 0x000000080c0b7c24 */ /* 0x000fe2000f8e02ff */
[----:B------:R-:W-:-:S03]  /*118d0*/  MOV R8, UR6 ;  /* 0x0000000600087c02 */ /* 0x000fc60008000f00 */
[C---:B------:R-:W-:Y:S02]  /*118e0*/  IMAD R11, R0.reuse, UR9, R11 ;  /* 0x00000009000b7c24 */ /* 0x040fe4000f8e020b */
[----:B------:R-:W-:Y:S02]  /*118f0*/  IMAD.U32 R9, RZ, RZ, UR4 ;  /* 0x00000004ff097e24 */ /* 0x000fe4000f8e00ff */
[----:B------:R-:W-:-:S04]  /*11900*/  IMAD.WIDE.U32 R8, R0, UR8, R8 ;  /* 0x0000000800087c25 */ /* 0x000fc8000f8e0008 */
[----:B------:R-:W-:Y:S01]  /*11910*/  IMAD.IADD R9, R11, 0x1, R9 ;  /* 0x000000010b097824 */ /* 0x000fe200078e0209 */
[----:B------:R-:W-:-:S04]  /*11920*/  LEA R2, P2, R8, R2, 0x2 ;  /* 0x0000000208027211 */ /* 0x000fc800078410ff */
[----:B------:R-:W-:-:S05]  /*11930*/  LEA.HI.X R3, R8, R3, R9, 0x2, P2 ;  /* 0x0000000308037211 */ /* 0x000fca00010f1409 */
[----:B------:R1:W5:Y:S01]  /*11940*/  LDG.E R9, desc[UR10][R2.64] ;  /* 0x0000000a02097981 */ /* 0x000362000c1e1900 */
[----:B------:R-:W-:-:S04]  /*11950*/  UIADD3 UR4, -UR6, URZ, URZ ;  /* 0x0000003f06047290 */ /* 0x000fc8000fffe13f */
[----:B------:R-:W-:-:S06]  /*11960*/  UIMAD UR4, UR7, UR4, UR48 ;  /* 0x00000004070472a4 */ /* 0x000fcc000f8e0230 */
[----:B-1----:R-:W-:-:S07]  /*11970*/  MOV R8, UR4 ;  /* 0x0000000400087c02 */ /* 0x002fce0008000f00 */
.L_x_2019:
[----:B------:R-:W1:Y:S01]  /*11980*/  S2R R2, SR_TID.X ;  /* 0x0000000000027919 */ /* 0x000e620000002100 */
[----:B------:R-:W-:Y:S02]  /*11990*/  LEA R3, R7, UR40, 0x3 ;  /* 0x0000002807037c11 */ /* 0x000fe4000f8e18ff */
[----:B-1----:R-:W-:Y:S02]  /*119a0*/  LOP3.LUT R11, R2, 0x7f, RZ, 0xc0, !PT ;  /* 0x0000007f020b7812 */ /* 0x002fe400078ec0ff */
[----:B------:R-:W-:Y:S02]  /*119b0*/  SHF.L.U32 R2, R10, 0x1f, RZ ;  /* 0x0000001f0a027819 */ /* 0x000fe400000006ff */
[----:B------:R-:W-:Y:S02]  /*119c0*/  ISETP.NE.AND P2, PT, R11, RZ, PT ;  /* 0x000000ff0b00720c */ /* 0x000fe40003f45270 */
[----:B------:R-:W1:Y:S02]  /*119d0*/  SYNCS.PHASECHK.TRANS64.TRYWAIT P3, [R3+URZ+0x38840], R2 ;  /* 0x03884002030075a7 */ /* 0x000e64000806017f */
[----:B-1----:R-:W-:Y:S09]  /*119e0*/  @!P3 BRA `(.L_x_2020) ;  /* 0x00000020005cb947 */ /* 0x002ff20003800000 */
.L_x_2065:
[----:B------:R-:W-:Y:S05]  /*119f0*/  @P2 BRA `(.L_x_2021) ;  /* 0x0000000000142947 */ /* 0x000fea0003800000 */
[----:B------:R-:W-:Y:S01]  /*11a00*/  ISETP.NE.AND P3, PT, R19, RZ, PT ;  /* 0x000000ff1300720c */ /* 0x000fe20003f65270 */
[----:B-1----:R-:W-:-:S04]  /*11a10*/  IMAD.MOV.U32 R2, RZ, RZ, 0xa000 ;  /* 0x0000a000ff027424 */ /* 0x002fc800078e00ff */
[----:B------:R2:W-:Y:S08]  /*11a20*/  SYNCS.ARRIVE.TRANS64 RZ, [R3+URZ+0x38830], R2 ;  /* 0x0388300203ff79a7 */ /* 0x0005f0000800003f */
[----:B------:R-:W-:Y:S05]  /*11a30*/  @!P3 BRA `(.L_x_2021) ;  /* 0x000000000004b947 */ /* 0x000fea0003800000 */
[----:B------:R-:W-:Y:S01]  /*11a40*/  BPT.TRAP 0x1 ;  /* 0x000000040000795c */ /* 0x000fe20000300000 */
.L_x_2021:
        /* <DEDUP_REMOVED lines=12> */
[----:B-12---:R-:W-:Y:S01]  /*11b10*/  SHF.L.U32 R3, R17, 0x1f, RZ ;  /* 0x0000001f11037819 */ /* 0x006fe200000006ff */
[----:B------:R-:W-:-:S02]  /*11b20*/  UIMAD UR14, UR14, 0xa000, UR40 ;  /* 0x0000a0000e0e78a4 */ /* 0x000fc4000f8e0228 */
[----:B------:R-:W-:Y:S02]  /*11b30*/  UIADD3 UR9, UR9, 0x38830, URZ ;  /* 0x0003883009097890 */ /* 0x000fe4000fffe03f */
[----:B------:R-:W-:Y:S01]  /*11b40*/  UIMAD UR11, UR11, 0x50, URZ ;  /* 0x000000500b0b78a4 */ /* 0x000fe2000f8e023f */
        /* <DEDUP_REMOVED lines=19> */
.L_x_2066:
[----:B------:R-:W-:Y:S05]  /*11c80*/  @P2 BRA `(.L_x_2023) ;  /* 0x0000000000182947 */ /* 0x000fea0003800000 */
[----:B------:R-:W-:Y:S01]  /*11c90*/  ISETP.NE.AND P2, PT, R19, RZ, PT ;  /* 0x000000ff1300720c */ /* 0x000fe20003f45270 */
[----:B-1----:R-:W-:Y:S01]  /*11ca0*/  IMAD.MOV.U32 R3, RZ, RZ, 0xa000 ;  /* 0x0000a000ff037424 */ /* 0x002fe200078e00ff */
[----:B------:R-:W-:-:S04]  /*11cb0*/  LEA R2, R16, UR40, 0x3 ;  /* 0x0000002810027c11 */ /* 0x000fc8000f8e18ff */
[----:B------:R2:W-:Y:S07]  /*11cc0*/  SYNCS.ARRIVE.TRANS64 RZ, [R2+URZ+0x38850], R3 ;  /* 0x0388500302ff79a7 */ /* 0x0005ee000800003f */
[----:B------:R-:W-:Y:S05]  /*11cd0*/  @!P2 BRA `(.L_x_2023) ;  /* 0x000000000004a947 */ /* 0x000fea0003800000 */
[----:B------:R-:W-:Y:S01]  /*11ce0*/  BPT.TRAP 0x1 ;  /* 0x000000040000795c */ /* 0x000fe20000300000 */
.L_x_2023:
        /* <DEDUP_REMOVED lines=10> */
[----:B------:R-:W-:Y:S01]  /*11d90*/  MOV R6, R9 ;  /* 0x0000000900067202 */ /* 0x000fe20000000f00 */
[----:B------:R-:W-:-:S02]  /*11da0*/  IMAD.MOV.U32 R5, RZ, RZ, R8 ;  /* 0x000000ffff057224 */ /* 0x000fc400078e0008 */
[----:B------:R-:W-:Y:S02]  /*11db0*/  UIMAD UR16, UR9, 0xa000, UR40 ;  /* 0x0000a000091078a4 */ /* 0x000fe4000f8e0228 */
[----:B------:R-:W-:Y:S02]  /*11dc0*/  ULEA UR9, UR9, UR40, 0x3 ;  /* 0x0000002809097291 */ /* 0x000fe4000f8e183f */
[----:B------:R-:W-:Y:S02]  /*11dd0*/  UIMAD UR11, UR11, 0x50, URZ ;  /* 0x000000500b0b78a4 */ /* 0x000fe4000f8e023f */
[----:B------:R-:W-:Y:S02]  /*11de0*/  UIADD3 UR8, UR16, 0x400, URZ ;  /* 0x0000040010087890 */ /* 0x000fe4000fffe03f */
[----:B------:R-:W-:Y:S02]  /*11df0*/  UIADD3 UR9, UR9, 0x38850, URZ ;  /* 0x0003885009097890 */ /* 0x000fe4000fffe03f */
[----:B------:R-:W-:-:S02]  /*11e00*/  UIADD3 UR14, UR16, 0x2c00, URZ ;  /* 0x00002c00100e7890 */ /* 0x000fc4000fffe03f */
[----:B------:R-:W-:Y:S02]  /*11e10*/  UIADD3 UR15, UR16, 0x5400, URZ ;  /* 0x00005400100f7890 */ /* 0x000fe4000fffe03f */
[----:B------:R-:W-:-:S03]  /*11e20*/  UIADD3 UR16, UR16, 0x7c00, URZ ;  /* 0x00007c0010107890 */ /* 0x000fc6000fffe03f */
[----:B------:R3:W-:Y:S02]  /*11e30*/  UTMALDG.4D [UR8], [UR4], desc[UR6] ;  /* 0x00000608040075b4 */ /* 0x0007e40008019000 */
[----:B---3--:R-:W-:Y:S01]  /*11e40*/  UMOV UR8, UR14 ;  /* 0x0000000e00087c82 */ /* 0x008fe20008000000 */
[----:B------:R-:W-:Y:S01]  /*11e50*/  UMOV UR10, UR17 ;  /* 0x00000011000a7c82 */ /* 0x000fe20008000000 */
[----:B------:R-:W-:Y:S01]  /*11e60*/  UMOV UR14, 0x80 ;  /* 0x00000080000e7882 */ /* 0x000fe20000000000 */
        /* <DEDUP_REMOVED lines=9> */
.L_x_2018:
[----:B------:R-:W-:Y:S05]  /*11f00*/  BSYNC B0 ;  /* 0x0000000000007941 */ /* 0x000fea0003800000 */
.L_x_2017:
[----:B------:R-:W-:Y:S01]  /*11f10*/  UIADD3 UR4, UR41, -0x3, URZ ;  /* 0xfffffffd29047890 */ /* 0x000fe2000fffe03f */
[----:B------:R-:W-:Y:S01]  /*11f20*/  IMAD.MOV.U32 R16, RZ, RZ, R7 ;  /* 0x000000ffff107224 */ /* 0x000fe200078e0007 */
[----:B------:R-:W-:-:S04]  /*11f30*/  MOV R17, R10 ;  /* 0x0000000a00117202 */ /* 0x000fc80000000f00 */
[----:B------:R-:W-:-:S07]  /*11f40*/  IMAD.U32 R7, RZ, RZ, UR4 ;  /* 0x00000004ff077e24 */ /* 0x000fce000f8e00ff */
.L_x_2016:
[----:B------:R-:W-:Y:S01]  /*11f50*/  ISETP.NE.AND P2, PT, RZ, UR48, PT ;  /* 0x00000030ff007c0c */ /* 0x000fe2000bf45270 */
[----:B------:R-:W-:-:S12]  /*11f60*/  BSSY B0, `(.L_x_2015) ;  /* 0x00000ed000007945 */ /* 0x000fd80003800000 */
[----:B------:R-:W-:Y:S05]  /*11f70*/  @!P2 BRA `(.L_x_2024) ;  /* 0x0000000c00aca947 */ /* 0x000fea0003800000 */
[----:B------:R-:W-:-:S07]  /*11f80*/  IMAD.MOV.U32 R8, RZ, RZ, R6 ;  /* 0x000000ffff087224 */ /* 0x000fce00078e0006 */
.L_x_2039:
[----:B------:R-:W-:Y:S01]  /*11f90*/  IADD3 R10, R16, 0x1, RZ ;  /* 0x00000001100a7810 */ /* 0x000fe20007ffe0ff */
[----:B------:R-:W-:Y:S05]  /*11fa0*/  YIELD ;  /* 0x0000000000007946 */ /* 0x000fea0003800000 */
[----:B------:R-:W-:Y:S01]  /*11fb0*/  ISETP.NE.AND P2, PT, R10, 0x2, PT ;  /* 0x000000020a00780c */ /* 0x000fe20003f45270 */
[----:B------:R-:W-:Y:S03]  /*11fc0*/  BSSY B1, `(.L_x_2025) ;  /* 0x0000070000017945 */ /* 0x000fe60003800000 */
[----:B-12---:R-:W-:-:S02]  /*11fd0*/  SEL R2, RZ, 0x1, P2 ;  /* 0x00000001ff027807 */ /* 0x006fc40001000000 */
        /* <DEDUP_REMOVED lines=23> */
.L_x_2027:
[----:B------:R-:W1:Y:S01]  /*12150*/  S2R R2, SR_TID.X ;  /* 0x0000000000027919 */ /* 0x000e620000002100 */
[----:B------:R-:W-:Y:S02]  /*12160*/  LEA R3, R10, UR40, 0x3 ;  /* 0x000000280a037c11 */ /* 0x000fe4000f8e18ff */
[----:B-1----:R-:W-:Y:S02]  /*12170*/  LOP3.LUT R9, R2, 0x7f, RZ, 0xc0, !PT ;  /* 0x0000007f02097812 */ /* 0x002fe400078ec0ff */
[----:B------:R-:W-:Y:S02]  /*12180*/  SHF.L.U32 R2, R11, 0x1f, RZ ;  /* 0x0000001f0b027819 */ /* 0x000fe400000006ff */
[----:B------:R-:W-:Y:S02]  /*12190*/  ISETP.NE.AND P2, PT, R9, RZ, PT ;  /* 0x000000ff0900720c */ /* 0x000fe40003f45270 */
[----:B------:R-:W1:Y:S02]  /*121a0*/  SYNCS.PHASECHK.TRANS64.TRYWAIT P3, [R3+URZ+0x38840], R2 ;  /* 0x03884002030075a7 */ /* 0x000e64000806017f */
[----:B-1----:R-:W-:Y:S09]  /*121b0*/  @!P3 BRA `(.L_x_2028) ;  /* 0x000000180090b947 */ /* 0x002ff20003800000 */
.L_x_2067:
[----:B------:R-:W-:Y:S05]  /*121c0*/  @P2 BRA `(.L_x_2029) ;  /* 0x0000000000142947 */ /* 0x000fea0003800000 */
[----:B------:R-:W-:Y:S01]  /*121d0*/  ISETP.NE.AND P3, PT, R19, RZ, PT ;  /* 0x000000ff1300720c */ /* 0x000fe20003f65270 */
[----:B-1----:R-:W-:-:S04]  /*121e0*/  IMAD.MOV.U32 R2, RZ, RZ, 0xa000 ;  /* 0x0000a000ff027424 */ /* 0x002fc800078e00ff */
[----:B------:R2:W-:Y:S08]  /*121f0*/  SYNCS.ARRIVE.TRANS64 RZ, [R3+URZ+0x38830], R2 ;  /* 0x0388300203ff79a7 */ /* 0x0005f0000800003f */
[----:B------:R-:W-:Y:S05]  /*12200*/  @!P3 BRA `(.L_x_2029) ;  /* 0x000000000004b947 */ /* 0x000fea0003800000 */
[----:B------:R-:W-:Y:S01]  /*12210*/  BPT.TRAP 0x1 ;  /* 0x000000040000795c */ /* 0x000fe20000300000 */
.L_x_2029:
        /* <DEDUP_REMOVED lines=13> */
[----:B------:R-:W-:-:S02]  /*122f0*/  UIMAD UR14, UR14, 0xa000, UR40 ;  /* 0x0000a0000e0e78a4 */ /* 0x000fc4000f8e0228 */
[----:B------:R-:W-:Y:S02]  /*12300*/  UIADD3 UR9, UR9, 0x38830, URZ ;  /* 0x0003883009097890 */ /* 0x000fe4000fffe03f */
[----:B------:R-:W-:Y:S01]  /*12310*/  UIMAD UR11, UR11, 0x50, URZ ;  /* 0x000000500b0b78a4 */ /* 0x000fe2000f8e023f */
[----:B-12---:R-:W-:Y:S01]  /*12320*/  LEA R2, R16, UR19, 0x3 ;  /* 0x0000001310027c11 */ /* 0x006fe2000f8e18ff */
        /* <DEDUP_REMOVED lines=18> */
.L_x_2068:
[----:B------:R-:W-:Y:S05]  /*12450*/  @P2 BRA `(.L_x_2031) ;  /* 0x0000000000142947 */ /* 0x000fea0003800000 */
[----:B------:R-:W-:Y:S02]  /*12460*/  ISETP.NE.AND P2, PT, R19, RZ, PT ;  /* 0x000000ff1300720c */ /* 0x000fe40003f45270 */
[----:B------:R-:W-:-:S04]  /*12470*/  MOV R3, 0xa000 ;  /* 0x0000a00000037802 */ /* 0x000fc80000000f00 */
[----:B------:R2:W-:Y:S07]  /*12480*/  SYNCS.ARRIVE.TRANS64 RZ, [R2+URZ+0x50], R3 ;  /* 0x0000500302ff79a7 */ /* 0x0005ee000800003f */
[----:B------:R-:W-:Y:S05]  /*12490*/  @!P2 BRA `(.L_x_2031) ;  /* 0x000000000004a947 */ /* 0x000fea0003800000 */
[----:B------:R-:W-:Y:S01]  /*124a0*/  BPT.TRAP 0x1 ;  /* 0x000000040000795c */ /* 0x000fe20000300000 */
.L_x_2031:
        /* <DEDUP_REMOVED lines=12> */
[----:B------:R-:W-:Y:S01]  /*12570*/  UIMAD UR14, UR14, 0xa000, UR40 ;  /* 0x0000a0000e0e78a4 */ /* 0x000fe2000f8e0228 */
[----:B------:R-:W-:Y:S01]  /*12580*/  IMAD.MOV.U32 R6, RZ, RZ, R8 ;  /* 0x000000ffff067224 */ /* 0x000fe200078e0008 */
[----:B------:R-:W-:Y:S02]  /*12590*/  UIMAD UR11, UR11, 0x50, URZ ;  /* 0x000000500b0b78a4 */ /* 0x000fe4000f8e023f */
[----:B------:R-:W-:Y:S02]  /*125a0*/  UIADD3 UR9, UR9, 0x50, URZ ;  /* 0x0000005009097890 */ /* 0x000fe4000fffe03f */
[----:B------:R-:W-:Y:S02]  /*125b0*/  UIADD3 UR8, UR14, 0x400, URZ ;  /* 0x000004000e087890 */ /* 0x000fe4000fffe03f */
[----:B------:R-:W-:Y:S02]  /*125c0*/  UIADD3 UR15, UR14, 0x2c00, URZ ;  /* 0x00002c000e0f7890 */ /* 0x000fe4000fffe03f */
[----:B------:R-:W-:-:S02]  /*125d0*/  UIADD3 UR16, UR14, 0x5400, URZ ;  /* 0x000054000e107890 */ /* 0x000fc4000fffe03f */
        /* <DEDUP_REMOVED lines=14> */
.L_x_2026:
[----:B------:R-:W-:Y:S05]  /*126c0*/  BSYNC B1 ;  /* 0x0000000000017941 */ /* 0x000fea0003800000 */
.L_x_2025:
[----:B------:R-:W-:Y:S01]  /*126d0*/  IADD3 R16, R10, 0x1, RZ ;  /* 0x000000010a107810 */ /* 0x000fe20007ffe0ff */
[----:B------:R-:W-:Y:S03]  /*126e0*/  BSSY B1, `(.L_x_2032) ;  /* 0x0000071000017945 */ /* 0x000fe60003800000 */
[----:B------:R-:W-:-:S04]  /*126f0*/  ISETP.NE.AND P2, PT, R16, 0x2, PT ;  /* 0x000000021000780c */ /* 0x000fc80003f45270 */
[----:B-12---:R-:W-:Y:S02]  /*12700*/  SEL R2, RZ, 0x1, P2 ;  /* 0x00000001ff027807 */ /* 0x006fe40001000000 */
[----:B------:R-:W-:Y:S02]  /*12710*/  SEL R16, R16, RZ, P2 ;  /* 0x000000ff10107207 */ /* 0x000fe40001000000 */
[----:B------:R-:W-:Y:S01]  /*12720*/  LOP3.LUT R17, R11, R2, RZ, 0x3c, !PT ;  /* 0x000000020b117212 */ /* 0x000fe200078e3cff */
[----:B------:R-:W-:Y:S06]  /*12730*/  @!P6 BRA `(.L_x_2033) ;  /* 0x0000000400ace947 */ /* 0x000fec0003800000 */
[----:B------:R-:W-:Y:S01]  /*12740*/  VIADD R13, R7, 0xffffffff ;  /* 0xffffffff070d7836 */ /* 0x000fe20000000000 */
        /* <DEDUP_REMOVED lines=19> */
.L_x_2034:
[----:B------:R-:W1:Y:S01]  /*12880*/  S2R R2, SR_TID.X ;  /* 0x0000000000027919 */ /* 0x000e620000002100 */
[----:B------:R-:W-:Y:S02]  /*12890*/  SHF.L.U32 R3, R17, 0x1f, RZ ;  /* 0x0000001f11037819 */ /* 0x000fe400000006ff */
[----:B-1----:R-:W-:Y:S02]  /*128a0*/  LOP3.LUT R9, R2, 0x7f, RZ, 0xc0, !PT ;  /* 0x0000007f02097812 */ /* 0x002fe400078ec0ff */
[----:B------:R-:W-:Y:S02]  /*128b0*/  LEA R2, R16, UR40, 0x3 ;  /* 0x0000002810027c11 */ /* 0x000fe4000f8e18ff */
[----:B------:R-:W-:Y:S02]  /*128c0*/  ISETP.NE.AND P2, PT, R9, RZ, PT ;  /* 0x000000ff0900720c */ /* 0x000fe40003f45270 */
[----:B------:R-:W1:Y:S02]  /*128d0*/  SYNCS.PHASECHK.TRANS64.TRYWAIT P3, [R2+URZ+0x38840], R3 ;  /* 0x03884003020075a7 */ /* 0x000e64000806017f */
[----:B-1----:R-:W-:Y:S09]  /*128e0*/  @!P3 BRA `(.L_x_2035) ;  /* 0x0000001000ecb947 */ /* 0x002ff20003800000 */
.L_x_2069:
[----:B------:R-:W-:Y:S05]  /*128f0*/  @P2 BRA `(.L_x_2036) ;  /* 0x0000000000142947 */ /* 0x000fea0003800000 */
[----:B------:R-:W-:Y:S01]  /*12900*/  ISETP.NE.AND P3, PT, R19, RZ, PT ;  /* 0x000000ff1300720c */ /* 0x000fe20003f65270 */
[----:B-1----:R-:W-:-:S04]  /*12910*/  IMAD.MOV.U32 R3, RZ, RZ, 0xa000 ;  /* 0x0000a000ff037424 */ /* 0x002fc800078e00ff */
[----:B------:R2:W-:Y:S08]  /*12920*/  SYNCS.ARRIVE.TRANS64 RZ, [R2+URZ+0x38830], R3 ;  /* 0x0388300302ff79a7 */ /* 0x0005f0000800003f */
[----:B------:R-:W-:Y:S05]  /*12930*/  @!P3 BRA `(.L_x_2036) ;  /* 0x000000000004b947 */ /* 0x000fea0003800000 */
[----:B------:R-:W-:Y:S01]  /*12940*/  BPT.TRAP 0x1 ;  /* 0x000000040000795c */ /* 0x000fe20000300000 */
.L_x_2036:
        /* <DEDUP_REMOVED lines=13> */
[----:B------:R-:W-:Y:S01]  /*12a20*/  UIMAD UR14, UR9, 0xa000, UR40 ;  /* 0x0000a000090e78a4 */ /* 0x000fe2000f8e0228 */
[----:B-12---:R-:W-:Y:S01]  /*12a30*/  LEA R2, R10, UR19, 0x3 ;  /* 0x000000130a027c11 */ /* 0x006fe2000f8e18ff */
[----:B------:R-:W-:-:S02]  /*12a40*/  ULEA UR9, UR9, UR19, 0x3 ;  /* 0x0000001309097291 */ /* 0x000fc4000f8e183f */
[----:B------:R-:W-:Y:S02]  /*12a50*/  UIMAD UR11, UR11, 0x50, URZ ;  /* 0x000000500b0b78a4 */ /* 0x000fe4000f8e023f */
        /* <DEDUP_REMOVED lines=18> */
.L_x_2070:
[----:B------:R-:W-:Y:S05]  /*12b80*/  @P2 BRA `(.L_x_2038) ;  /* 0x0000000000142947 */ /* 0x000fea0003800000 */
[----:B------:R-:W-:Y:S02]  /*12b90*/  ISETP.NE.AND P2, PT, R19, RZ, PT ;  /* 0x000000ff1300720c */ /* 0x000fe40003f45270 */
[----:B------:R-:W-:-:S04]  /*12ba0*/  MOV R3, 0xa000 ;  /* 0x0000a00000037802 */ /* 0x000fc80000000f00 */
[----:B------:R2:W-:Y:S07]  /*12bb0*/  SYNCS.ARRIVE.TRANS64 RZ, [R2+URZ+0x50], R3 ;  /* 0x0000500302ff79a7 */ /* 0x0005ee000800003f */
[----:B------:R-:W-:Y:S05]  /*12bc0*/  @!P2 BRA `(.L_x_2038) ;  /* 0x000000000004a947 */ /* 0x000fea0003800000 */
[----:B------:R-:W-:Y:S01]  /*12bd0*/  BPT.TRAP 0x1 ;  /* 0x000000040000795c */ /* 0x000fe20000300000 */
.L_x_2038:
        /* <DEDUP_REMOVED lines=33> */
.L_x_2033:
[----:B------:R-:W-:Y:S05]  /*12df0*/  BSYNC B1 ;  /* 0x0000000000017941 */ /* 0x000fea0003800000 */
.L_x_2032:
[C---:B------:R-:W-:Y:S02]  /*12e00*/  ISETP.GT.AND P2, PT, R7.reuse, 0x1, PT ;  /* 0x000000010700780c */ /* 0x040fe40003f44270 */
[----:B------:R-:W-:-:S11]  /*12e10*/  IADD3 R7, R7, -0x2, RZ ;  /* 0xfffffffe07077810 */ /* 0x000fd60007ffe0ff */
[----:B------:R-:W-:Y:S05]  /*12e20*/  @P2 BRA `(.L_x_2039) ;  /* 0xfffffff000582947 */ /* 0x000fea000383ffff */
.L_x_2024:
[----:B------:R-:W-:Y:S05]  /*12e30*/  BSYNC B0 ;  /* 0x0000000000007941 */ /* 0x000fea0003800000 */
.L_x_2015:
[----:B------:R-:W-:Y:S04]  /*12e40*/  BSSY B0, `(.L_x_2040) ;  /* 0x000000f000007945 */ /* 0x000fe80003800000 */
[----:B------:R-:W-:Y:S05]  /*12e50*/  @P1 BRA `(.L_x_2041) ;  /* 0x0000000000341947 */ /* 0x000fea0003800000 */
[----:B-1----:R-:W1:Y:S01]  /*12e60*/  S2R R7, SR_LANEID ;  /* 0x0000000000077919 */ /* 0x002e620000000000 */
[----:B------:R-:W-:Y:S01]  /*12e70*/  VOTEU.ANY UR4, UPT, PT ;  /* 0x0000000000047886 */ /* 0x000fe200038e0100 */
[----:B--2---:R-:W2:Y:S01]  /*12e80*/  LDC.64 R2, c[0x0][0xdf0] ;  /* 0x00037c00ff027b82 */ /* 0x004ea20000000a00 */
        /* <DEDUP_REMOVED lines=10> */
.L_x_2041:
[----:B------:R-:W-:Y:S05]  /*12f30*/  BSYNC B0 ;  /* 0x0000000000007941 */ /* 0x000fea0003800000 */
.L_x_2040:
[----:B------:R-:W-:Y:S04]  /*12f40*/  BSSY B0, `(.L_x_2042) ;  /* 0x000002e000007945 */ /* 0x000fe80003800000 */
[----:B------:R-:W-:Y:S05]  /*12f50*/  @!P6 BRA `(.L_x_2043) ;  /* 0x0000000000b0e947 */ /* 0x000fea0003800000 */
[----:B------:R-:W3:Y:S01]  /*12f60*/  S2R R0, SR_TID.X ;  /* 0x0000000000007919 */ /* 0x000ee20000002100 */
[----:B-12---:R-:W-:Y:S02]  /*12f70*/  LEA R3, R16, UR40, 0x3 ;  /* 0x0000002810037c11 */ /* 0x006fe4000f8e18ff */
[----:B---3--:R-:W-:Y:S02]  /*12f80*/  LOP3.LUT R2, R0, 0x7f, RZ, 0xc0, !PT ;  /* 0x0000007f00027812 */ /* 0x008fe400078ec0ff */
[----:B------:R-:W-:Y:S02]  /*12f90*/  SHF.L.U32 R0, R17, 0x1f, RZ ;  /* 0x0000001f11007819 */ /* 0x000fe400000006ff */
[----:B------:R-:W-:Y:S02]  /*12fa0*/  ISETP.NE.AND P1, PT, R2, RZ, PT ;  /* 0x000000ff0200720c */ /* 0x000fe40003f25270 */
[----:B------:R-:W1:Y:S02]  /*12fb0*/  SYNCS.PHASECHK.TRANS64.TRYWAIT P0, [R3+URZ+0x38860], R0 ;  /* 0x03886000030075a7 */ /* 0x000e64000800017f */
[----:B-1----:R-:W-:Y:S09]  /*12fc0*/  @!P0 BRA `(.L_x_2044) ;  /* 0x0000000c005c8947 */ /* 0x002ff20003800000 */
.L_x_2071:
[----:B------:R-:W-:Y:S05]  /*12fd0*/  @P1 BRA `(.L_x_2045) ;  /* 0x0000000000141947 */ /* 0x000fea0003800000 */
[----:B------:R-:W-:Y:S01]  /*12fe0*/  ISETP.NE.AND P0, PT, R19, RZ, PT ;  /* 0x000000ff1300720c */ /* 0x000fe20003f05270 */
[----:B-1----:R-:W-:-:S04]  /*12ff0*/  IMAD.MOV.U32 R0, RZ, RZ, 0xa000 ;  /* 0x0000a000ff007424 */ /* 0x002fc800078e00ff */
[----:B------:R2:W-:Y:S08]  /*13000*/  SYNCS.ARRIVE.TRANS64 RZ, [R3+URZ+0x38850], R0 ;  /* 0x0388500003ff79a7 */ /* 0x0005f0000800003f */
[----:B------:R-:W-:Y:S05]  /*13010*/  @!P0 BRA `(.L_x_2045) ;  /* 0x0000000000048947 */ /* 0x000fea0003800000 */
[----:B------:R-:W-:Y:S01]  /*13020*/  BPT.TRAP 0x1 ;  /* 0x000000040000795c */ /* 0x000fe20000300000 */
.L_x_2045:
        /* <DEDUP_REMOVED lines=11> */
[----:B------:R-:W-:Y:S02]  /*130e0*/  UIMAD UR14, UR14, 0xa000, UR40 ;  /* 0x0000a0000e0e78a4 */ /* 0x000fe4000f8e0228 */
        /* <DEDUP_REMOVED lines=19> */
.L_x_2043:
[----:B------:R-:W-:Y:S05]  /*13220*/  BSYNC B0 ;  /* 0x0000000000007941 */ /* 0x000fea0003800000 */
.L_x_2042:
[----:B------:R-:W-:Y:S01]  /*13230*/  VIADD R16, R16, 0x1 ;  /* 0x0000000110107836 */ /* 0x000fe20000000000 */
[----:B------:R-:W-:-:S04]  /*13240*/  MOV R13, R18 ;  /* 0x00000012000d7202 */ /* 0x000fc80000000f00 */
[----:B------:R-:W-:-:S04]  /*13250*/  ISETP.NE.AND P0, PT, R16, 0x2, PT ;  /* 0x000000021000780c */ /* 0x000fc80003f05270 */
[----:B-12---:R-:W-:Y:S02]  /*13260*/  SEL R0, RZ, 0x1, P0 ;  /* 0x00000001ff007807 */ /* 0x006fe40000000000 */
[----:B------:R-:W-:Y:S02]  /*13270*/  SEL R16, R16, RZ, P0 ;  /* 0x000000ff10107207 */ /* 0x000fe40000000000 */
[----:B------:R-:W-:-:S07]  /*13280*/  LOP3.LUT R17, R17, R0, RZ, 0x3c, !PT ;  /* 0x0000000011117212 */ /* 0x000fce00078e3cff */
.L_x_2004:
[----:B------:R-:W-:Y:S05]  /*13290*/  BSYNC B6 ;  /* 0x0000000000067941 */ /* 0x000fea0003800000 */
.L_x_2002:
[----:B------:R-:W-:-:S03]  /*132a0*/  UMOV UR4, 0xffffffff ;  /* 0xffffffff00047882 */ /* 0x000fc60000000000 */
[----:B------:R-:W-:Y:S05]  /*132b0*/  BRA.DIV UR4, `(.L_x_2046) ;  /* 0x0000000a04b47947 */ /* 0x000fea000b800000 */
[----:B------:R1:W2:Y:S02]  /*132c0*/  SHFL.IDX PT, R14, R13, RZ, 0x1f ;  /* 0x00001fff0d0e7589 */ /* 0x0002a400000e0000 */
.L_x_2074:
[----:B------:R-:W-:Y:S01]  /*132d0*/  ISETP.NE.AND P0, PT, R19, RZ, PT ;  /* 0x000000ff1300720c */ /* 0x000fe20003f05270 */
[----:B------:R-:W-:Y:S05]  /*132e0*/  WARPSYNC.ALL ;  /* 0x0000000000007948 */ /* 0x000fea0003800000 */
[----:B------:R-:W-:Y:S01]  /*132f0*/  BAR.SYNC.DEFER_BLOCKING 0x4, 0x120 ;  /* 0x0104800000007b1d */ /* 0x000fe20000010000 */
[----:B--2---:R-:W-:-:S05]  /*13300*/  IMAD.MOV.U32 R18, RZ, RZ, R14 ;  /* 0x000000ffff127224 */ /* 0x004fca00078e000e */
[----:B------:R-:W-:Y:S01]  /*13310*/  ULDC UR4, c[0x0][0xda8] ;  /* 0x00036a0000047ab9 */ /* 0x000fe20000000800 */
[----:B------:R-:W-:Y:S01]  /*13320*/  @!P0 MOV R0, 0x400 ;  /* 0x0000040000008802 */ /* 0x000fe20000000f00 */
[----:B------:R-:W2:Y:S03]  /*13330*/  @!P0 S2R R3, SR_CgaCtaId ;  /* 0x0000000000038919 */ /* 0x000ea60000008800 */
[----:B--2---:R-:W-:-:S05]  /*13340*/  @!P0 LEA R0, R3, R0, 0x18 ;  /* 0x0000000003008211 */ /* 0x004fca00078ec0ff */
[----:B------:R2:W-:Y:S01]  /*13350*/  @!P0 STS [R0+0x388d0], R13 ;  /* 0x0388d00d00008388 */ /* 0x0005e20000000800 */
[----:B------:R-:W-:Y:S06]  /*13360*/  BAR.ARV 0x5, 0x120 ;  /* 0x0144800000007b1d */ /* 0x000fec0000002000 */
[----:B------:R-:W-:-:S13]  /*13370*/  ISETP.GE.AND P0, PT, R18, UR4, PT ;  /* 0x0000000412007c0c */ /* 0x000fda000bf06270 */
[----:B--2---:R-:W-:Y:S05]  /*13380*/  @!P0 BRA `(.L_x_2047) ;  /* 0xffffffd000208947 */ /* 0x004fea000383ffff */
.L_x_1999:
        /* <DEDUP_REMOVED lines=11> */
.L_x_2075:
        /* <DEDUP_REMOVED lines=12> */
[----:B------:R-:W-:-:S04]  /*13500*/  MOV R0, UR4 ;  /* 0x0000000400007c02 */ /* 0x000fc80008000f00 */
[----:B------:R-:W-:-:S13]  /*13510*/  ISETP.NE.AND P2, PT, R0, 0x3, PT ;  /* 0x000000030000780c */ /* 0x000fda0003f45270 */
[----:B------:R-:W-:Y:S05]  /*13520*/  @!P2 BRA `(.L_x_2051) ;  /* 0x000000000004a947 */ /* 0x000fea0003800000 */
[----:B------:R-:W-:Y:S01]  /*13530*/  BPT.TRAP 0x1 ;  /* 0x000000040000795c */ /* 0x000fe20000300000 */
.L_x_2051:
[----:B------:R-:W-:Y:S01]  /*13540*/  VIADD R3, R7, 0x38840 ;  /* 0x0003884007037836 */ /* 0x000fe20000000000 */
[----:B------:R-:W-:Y:S02]  /*13550*/  SHF.L.U32 R4, R17, 0x1f, RZ ;  /* 0x0000001f11047819 */ /* 0x000fe400000006ff */
[C---:B------:R-:W-:Y:S01]  /*13560*/  IADD3 R0, R16.reuse, 0x1, RZ ;  /* 0x0000000110007810 */ /* 0x040fe20007ffe0ff */
[----:B------:R-:W-:-:S03]  /*13570*/  IMAD R5, R16, 0x8, R3 ;  /* 0x0000000810057824 */ /* 0x000fc600078e0203 */
[----:B------:R-:W-:Y:S01]  /*13580*/  ISETP.NE.AND P1, PT, R0, 0x2, PT ;  /* 0x000000020000780c */ /* 0x000fe20003f25270 */
[----:B------:R-:W2:Y:S03]  /*13590*/  SYNCS.PHASECHK.TRANS64.TRYWAIT P0, [R5+URZ], R4 ;  /* 0x00000004050075a7 */ /* 0x000ea6000800017f */
[----:B------:R-:W-:-:S04]  /*135a0*/  SEL R2, RZ, 0x1, P1 ;  /* 0x00000001ff027807 */ /* 0x000fc80000800000 */
[----:B------:R-:W-:Y:S02]  /*135b0*/  LOP3.LUT R17, R17, R2, RZ, 0x3c, !PT ;  /* 0x0000000211117212 */ /* 0x000fe400078e3cff */
[----:B------:R-:W-:Y:S02]  /*135c0*/  SEL R2, R0, RZ, P1 ;  /* 0x000000ff00027207 */ /* 0x000fe40000800000 */
[----:B------:R-:W-:-:S03]  /*135d0*/  SHF.L.U32 R0, R17, 0x1f, RZ ;  /* 0x0000001f11007819 */ /* 0x000fc600000006ff */
[----:B------:R-:W-:Y:S01]  /*135e0*/  IMAD R3, R2, 0x8, R3 ;  /* 0x0000000802037824 */ /* 0x000fe200078e0203 */
[----:B--2---:R-:W-:Y:S06]  /*135f0*/  @!P0 BRA `(.L_x_2052) ;  /* 0x00000008001c8947 */ /* 0x004fec0003800000 */
.L_x_2076:
[----:B------:R-:W3:Y:S02]  /*13600*/  SYNCS.PHASECHK.TRANS64.TRYWAIT P0, [R3+URZ], R0 ;  /* 0x00000000030075a7 */ /* 0x000ee4000800017f */
[----:B---3--:R-:W-:Y:S05]  /*13610*/  @!P0 BRA `(.L_x_2053) ;  /* 0x0000000800288947 */ /* 0x008fea0003800000 */
.L_x_2077:
[----:B------:R-:W-:Y:S05]  /*13620*/  @!P2 BRA `(.L_x_2054) ;  /* 0x000000000004a947 */ /* 0x000fea0003800000 */
[----:B------:R-:W-:Y:S01]  /*13630*/  BPT.TRAP 0x1 ;  /* 0x000000040000795c */ /* 0x000fe20000300000 */
.L_x_2054:
[----:B---3--:R-:W-:-:S05]  /*13640*/  VIADD R3, R7, 0x38860 ;  /* 0x0003886007037836 */ /* 0x008fca0000000000 */
[----:B--2---:R-:W-:-:S04]  /*13650*/  LEA R5, R16, R3, 0x3 ;  /* 0x0000000310057211 */ /* 0x004fc800078e18ff */
[----:B------:R-:W2:Y:S02]  /*13660*/  SYNCS.PHASECHK.TRANS64.TRYWAIT P0, [R5+URZ], R4 ;  /* 0x00000004050075a7 */ /* 0x000ea4000800017f */
[----:B--2---:R-:W-:Y:S05]  /*13670*/  @!P0 BRA `(.L_x_2055) ;  /* 0x0000000800248947 */ /* 0x004fea0003800000 */
.L_x_2078:
[----:B------:R-:W-:-:S07]  /*13680*/  IMAD R3, R2, 0x8, R3 ;  /* 0x0000000802037824 */ /* 0x000fce00078e0203 */
.L_x_2056:
[----:B---3--:R3:W4:Y:S02]  /*13690*/  SYNCS.PHASECHK.TRANS64.TRYWAIT P0, [R3+URZ], R0 ;  /* 0x00000000030075a7 */ /* 0x008724000800017f */
[----:B----4-:R-:W-:Y:S05]  /*136a0*/  @!P0 NANOSLEEP.SYNCS 0x989680 ;  /* 0x009896800000895d */ /* 0x010fea0003900000 */
[----:B------:R-:W4:Y:S02]  /*136b0*/  @!P0 SYNCS.PHASECHK.TRANS64 P0, [R3+URZ], R0 ;  /* 0x00000000030085a7 */ /* 0x000f24000800007f */
[----:B----4-:R-:W-:Y:S05]  /*136c0*/  @!P0 BRA `(.L_x_2056) ;  /* 0xfffffffc00f08947 */ /* 0x010fea000383ffff */
.L_x_2050:
[----:B------:R-:W-:Y:S05]  /*136d0*/  BSYNC B0 ;  /* 0x0000000000007941 */ /* 0x000fea0003800000 */
.L_x_2049:
[----:B------:R-:W-:Y:S05]  /*136e0*/  EXIT ;  /* 0x000000000000794d */ /* 0x000fea0003800000 */
.L_x_1956:
[----:B-1----:R-:W-:-:S04]  /*136f0*/  IMAD.U32 R3, RZ, RZ, UR60 ;  /* 0x0000003cff037e24 */ /* 0x002fc8000f8e00ff */
[----:B------:R1:W2:Y:S03]  /*13700*/  SYNCS.PHASECHK.TRANS64.TRYWAIT P1, [R3+URZ+0x38800], R0 ;  /* 0x03880000030075a7 */ /* 0x0002a6000802017f */
[----:B--2---:R-:W-:Y:S05]  /*13710*/  @!P1 NANOSLEEP.SYNCS 0x989680 ;  /* 0x009896800000995d */ /* 0x004fea0003900000 */
[----:B------:R-:W2:Y:S02]  /*13720*/  @!P1 SYNCS.PHASECHK.TRANS64 P1, [R3+URZ+0x38800], R0 ;  /* 0x03880000030095a7 */ /* 0x000ea4000802007f */
[----:B--2---:R-:W-:Y:S05]  /*13730*/  @!P1 BRA `(.L_x_1956) ;  /* 0xfffffffc00ec9947 */ /* 0x004fea000383ffff */
[----:B------:R-:W-:Y:S05]  /*13740*/  BRA `(.L_x_2057) ;  /* 0xfffffee000607947 */ /* 0x000fea000383ffff */
.L_x_1960:
[----:B--2---:R2:W3:Y:S02]  /*13750*/  SYNCS.PHASECHK.TRANS64.TRYWAIT P2, [R0+URZ+0x38830], R3 ;  /* 0x03883003000075a7 */ /* 0x0044e4000804017f */
[----:B---3--:R-:W-:Y:S05]  /*13760*/  @!P2 NANOSLEEP.SYNCS 0x989680 ;  /* 0x009896800000a95d */ /* 0x008fea0003900000 */
[----:B------:R-:W3:Y:S02]  /*13770*/  @!P2 SYNCS.PHASECHK.TRANS64 P2, [R0+URZ+0x38830], R3 ;  /* 0x038830030000a5a7 */ /* 0x000ee4000804007f */
[----:B---3--:R-:W-:Y:S05]  /*13780*/  @!P2 BRA `(.L_x_1960) ;  /* 0xfffffffc00f0a947 */ /* 0x008fea000383ffff */
[----:B------:R-:W-:Y:S05]  /*13790*/  BRA `(.L_x_1959) ;  /* 0xfffffee0008c7947 */ /* 0x000fea000383ffff */
.L_x_1965:
[----:B--2---:R-:W-:-:S04]  /*137a0*/  MOV R4, UR47 ;  /* 0x0000002f00047c02 */ /* 0x004fc80008000f00 */
[----:B------:R2:W3:Y:S03]  /*137b0*/  SYNCS.PHASECHK.TRANS64.TRYWAIT P2, [R4+URZ+0x38830], R3 ;  /* 0x03883003040075a7 */ /* 0x0004e6000804017f */
[----:B---3--:R-:W-:Y:S05]  /*137c0*/  @!P2 NANOSLEEP.SYNCS 0x989680 ;  /* 0x009896800000a95d */ /* 0x008fea0003900000 */
[----:B------:R-:W3:Y:S02]  /*137d0*/  @!P2 SYNCS.PHASECHK.TRANS64 P2, [R4+URZ+0x38830], R3 ;  /* 0x038830030400a5a7 */ /* 0x000ee4000804007f */
[----:B---3--:R-:W-:Y:S05]  /*137e0*/  @!P2 BRA `(.L_x_1965) ;  /* 0xfffffffc00eca947 */ /* 0x008fea000383ffff */
[----:B------:R-:W-:Y:S05]  /*137f0*/  BRA `(.L_x_1964) ;  /* 0xffffff2000ec7947 */ /* 0x000fea000383ffff */
.L_x_1969:
[----:B-12---:R-:W-:-:S04]  /*13800*/  IMAD.U32 R3, RZ, RZ, UR5 ;  /* 0x00000005ff037e24 */ /* 0x006fc8000f8e00ff */
[----:B------:R1:W2:Y:S03]  /*13810*/  SYNCS.PHASECHK.TRANS64.TRYWAIT P2, [R3+URZ+0x38850], R0 ;  /* 0x03885000030075a7 */ /* 0x0002a6000804017f */
[----:B--2---:R-:W-:Y:S05]  /*13820*/  @!P2 NANOSLEEP.SYNCS 0x989680 ;  /* 0x009896800000a95d */ /* 0x004fea0003900000 */
[----:B------:R-:W2:Y:S02]  /*13830*/  @!P2 SYNCS.PHASECHK.TRANS64 P2, [R3+URZ+0x38850], R0 ;  /* 0x038850000300a5a7 */ /* 0x000ea4000804007f */
[----:B--2---:R-:W-:Y:S05]  /*13840*/  @!P2 BRA `(.L_x_1969) ;  /* 0xfffffffc00eca947 */ /* 0x004fea000383ffff */
[----:B------:R-:W-:Y:S05]  /*13850*/  BRA `(.L_x_1968) ;  /* 0xffffff4800647947 */ /* 0x000fea000383ffff */
.L_x_1975:
[----:B--2---:R-:W-:-:S04]  /*13860*/  IMAD.U32 R4, RZ, RZ, UR4 ;  /* 0x00000004ff047e24 */ /* 0x004fc8000f8e00ff */
[----:B------:R2:W3:Y:S03]  /*13870*/  SYNCS.PHASECHK.TRANS64.TRYWAIT P2, [R4+URZ+0x38830], R3 ;  /* 0x03883003040075a7 */ /* 0x0004e6000804017f */
[----:B---3--:R-:W-:Y:S05]  /*13880*/  @!P2 NANOSLEEP.SYNCS 0x989680 ;  /* 0x009896800000a95d */ /* 0x008fea0003900000 */
[----:B------:R-:W3:Y:S02]  /*13890*/  @!P2 SYNCS.PHASECHK.TRANS64 P2, [R4+URZ+0x38830], R3 ;  /* 0x038830030400a5a7 */ /* 0x000ee4000804007f */
[----:B---3--:R-:W-:Y:S05]  /*138a0*/  @!P2 BRA `(.L_x_1975) ;  /* 0xfffffffc00eca947 */ /* 0x008fea000383ffff */
[----:B------:R-:W-:Y:S05]  /*138b0*/  BRA `(.L_x_1974) ;  /* 0xffffff6000147947 */ /* 0x000fea000383ffff */
.L_x_1979:
[----:B-12---:R-:W-:-:S04]  /*138c0*/  MOV R3, UR5 ;  /* 0x0000000500037c02 */ /* 0x006fc80008000f00 */
[----:B------:R1:W2:Y:S03]  /*138d0*/  SYNCS.PHASECHK.TRANS64.TRYWAIT P2, [R3+URZ+0x38850], R0 ;  /* 0x03885000030075a7 */ /* 0x0002a6000804017f */
[----:B--2---:R-:W-:Y:S05]  /*138e0*/  @!P2 NANOSLEEP.SYNCS 0x989680 ;  /* 0x009896800000a95d */ /* 0x004fea0003900000 */
[----:B------:R-:W2:Y:S02]  /*138f0*/  @!P2 SYNCS.PHASECHK.TRANS64 P2, [R3+URZ+0x38850], R0 ;  /* 0x038850000300a5a7 */ /* 0x000ea4000804007f */
[----:B--2---:R-:W-:Y:S05]  /*13900*/  @!P2 BRA `(.L_x_1979) ;  /* 0xfffffffc00eca947 */ /* 0x004fea000383ffff */
[----:B------:R-:W-:Y:S05]  /*13910*/  BRA `(.L_x_1978) ;  /* 0xffffff8800887947 */ /* 0x000fea000383ffff */
.L_x_1984:
[----:B--2---:R-:W-:-:S04]  /*13920*/  IMAD.U32 R7, RZ, RZ, UR5 ;  /* 0x00000005ff077e24 */ /* 0x004fc8000f8e00ff */
[----:B------:R2:W3:Y:S03]  /*13930*/  SYNCS.PHASECHK.TRANS64.TRYWAIT P0, [R7+URZ+0x38850], R0 ;  /* 0x03885000070075a7 */ /* 0x0004e6000800017f */
[----:B---3--:R-:W-:Y:S05]  /*13940*/  @!P0 NANOSLEEP.SYNCS 0x989680 ;  /* 0x009896800000895d */ /* 0x008fea0003900000 */
[----:B------:R-:W3:Y:S02]  /*13950*/  @!P0 SYNCS.PHASECHK.TRANS64 P0, [R7+URZ+0x38850], R0 ;  /* 0x03885000070085a7 */ /* 0x000ee4000800007f */
[----:B---3--:R-:W-:Y:S05]  /*13960*/  @!P0 BRA `(.L_x_1984) ;  /* 0xfffffffc00ec8947 */ /* 0x008fea000383ffff */
[----:B------:R-:W-:Y:S05]  /*13970*/  BRA `(.L_x_1983) ;  /* 0xffffffa0007c7947 */ /* 0x000fea000383ffff */
.L_x_2008:
[----:B------:R-:W1:Y:S01]  /*13980*/  S2R R7, SR_TID.X ;  /* 0x0000000000077919 */ /* 0x000e620000002100 */
[----:B------:R-:W-:Y:S01]  /*13990*/  MOV R12, RZ ;  /* 0x000000ff000c7202 */ /* 0x000fe20000000f00 */
[----:B------:R-:W-:Y:S02]  /*139a0*/  IMAD.MOV.U32 R11, RZ, RZ, 0x1f ;  /* 0x0000001fff0b7424 */ /* 0x000fe400078e00ff */
[----:B------:R-:W-:Y:S01]  /*139b0*/  IMAD.MOV.U32 R15, RZ, RZ, -0x1 ;  /* 0xffffffffff0f7424 */ /* 0x000fe200078e00ff */
[----:B-1----:R-:W-:-:S04]  /*139c0*/  SHF.R.U32.HI R7, RZ, 0x5, R7 ;  /* 0x00000005ff077819 */ /* 0x002fc80000011607 */
[----:B------:R-:W-:-:S05]  /*139d0*/  LOP3.LUT R7, R7, 0x3, RZ, 0xc0, !PT ;  /* 0x0000000307077812 */ /* 0x000fca00078ec0ff */
[----:B------:R-:W-:-:S07]  /*139e0*/  IMAD.MOV.U32 R13, RZ, RZ, R7 ;  /* 0x000000ffff0d7224 */ /* 0x000fce00078e0007 */
[----:B------:R-:W-:Y:S05]  /*139f0*/  WARPSYNC.COLLECTIVE R15, `(.L_x_2058) ;  /* 0x000000000f087348 */ /* 0x000fea0003c00000 */
[----:B------:R1:W2:Y:S02]  /*13a00*/  SHFL.IDX P6, R14, R13, R12, R11 ;  /* 0x0000000c0d0e7389 */ /* 0x0002a400000c000b */
[----:B-12---:R-:W-:Y:S01]  /*13a10*/  ENDCOLLECTIVE ;  /* 0x000000000000791b */ /* 0x006fe20003800000 */
.L_x_2058:
[----:B------:R-:W-:Y:S05]  /*13a20*/  BRA `(.L_x_2059) ;  /* 0xffffffd400647947 */ /* 0x000fea000383ffff */
.L_x_2009:
[----:B------:R-:W-:Y:S01]  /*13a30*/  BSSY B0, `(.L_x_2060) ;  /* 0x0000006000007945 */ /* 0x000fe20003800000 */
[----:B------:R-:W-:-:S07]  /*13a40*/  MOV R15, 0xffffffff ;  /* 0xffffffff000f7802 */ /* 0x000fce0000000f00 */
[----:B------:R-:W-:Y:S05]  /*13a50*/  WARPSYNC.COLLECTIVE R15, `(.L_x_2061) ;  /* 0x000000000f0c7348 */ /* 0x000fea0003c00000 */
[----:B------:R-:W-:Y:S02]  /*13a60*/  ELECT P6, UR62, PT ;  /* 0x00000000003e782f */ /* 0x000fe400038c0000 */
[----:B------:R-:W-:Y:S01]  /*13a70*/  MOV R14, UR62 ;  /* 0x0000003e000e7c02 */ /* 0x000fe20008000f00 */
[----:B------:R-:W-:Y:S10]  /*13a80*/  ENDCOLLECTIVE ;  /* 0x000000000000791b */ /* 0x000ff40003800000 */
.L_x_2061:
[----:B------:R-:W-:Y:S05]  /*13a90*/  BSYNC B0 ;  /* 0x0000000000007941 */ /* 0x000fea0003800000 */
.L_x_2060:
[----:B------:R-:W-:Y:S05]  /*13aa0*/  BRA `(.L_x_2062) ;  /* 0xffffffd400547947 */ /* 0x000fea000383ffff */
.L_x_2012:
[----:B-1----:R1:W2:Y:S02]  /*13ab0*/  SYNCS.PHASECHK.TRANS64.TRYWAIT P2, [R8+URZ+0x38840], R7 ;  /* 0x03884007080075a7 */ /* 0x0022a4000804017f */
[----:B--2---:R-:W-:Y:S05]  /*13ac0*/  @!P2 NANOSLEEP.SYNCS 0x989680 ;  /* 0x009896800000a95d */ /* 0x004fea0003900000 */
[----:B------:R-:W2:Y:S02]  /*13ad0*/  @!P2 SYNCS.PHASECHK.TRANS64 P2, [R8+URZ+0x38840], R7 ;  /* 0x038840070800a5a7 */ /* 0x000ea4000804007f */
[----:B--2---:R-:W-:Y:S05]  /*13ae0*/  @!P2 BRA `(.L_x_2012) ;  /* 0xfffffffc00f0a947 */ /* 0x004fea000383ffff */
[----:B------:R-:W-:Y:S05]  /*13af0*/  BRA `(.L_x_2063) ;  /* 0xffffffd400b47947 */ /* 0x000fea000383ffff */
.L_x_2014:
[----:B-1----:R-:W-:-:S04]  /*13b00*/  IMAD.U32 R8, RZ, RZ, UR40 ;  /* 0x00000028ff087e24 */ /* 0x002fc8000f8e00ff */
[----:B------:R1:W2:Y:S03]  /*13b10*/  SYNCS.PHASECHK.TRANS64.TRYWAIT P2, [R8+URZ+0x38820], R7 ;  /* 0x03882007080075a7 */ /* 0x0002a6000804017f */
[----:B--2---:R-:W-:Y:S05]  /*13b20*/  @!P2 NANOSLEEP.SYNCS 0x989680 ;  /* 0x009896800000a95d */ /* 0x004fea0003900000 */
[----:B------:R-:W2:Y:S02]  /*13b30*/  @!P2 SYNCS.PHASECHK.TRANS64 P2, [R8+URZ+0x38820], R7 ;  /* 0x038820070800a5a7 */ /* 0x000ea4000804007f */
[----:B--2---:R-:W-:Y:S05]  /*13b40*/  @!P2 BRA `(.L_x_2014) ;  /* 0xfffffffc00eca947 */ /* 0x004fea000383ffff */
[----:B------:R-:W-:Y:S05]  /*13b50*/  BRA `(.L_x_2064) ;  /* 0xffffffd800e47947 */ /* 0x000fea000383ffff */
.L_x_2020:
[----:B-1----:R1:W2:Y:S02]  /*13b60*/  SYNCS.PHASECHK.TRANS64.TRYWAIT P3, [R3+URZ+0x38840], R2 ;  /* 0x03884002030075a7 */ /* 0x0022a4000806017f */
[----:B--2---:R-:W-:Y:S05]  /*13b70*/  @!P3 NANOSLEEP.SYNCS 0x989680 ;  /* 0x009896800000b95d */ /* 0x004fea0003900000 */
[----:B------:R-:W2:Y:S02]  /*13b80*/  @!P3 SYNCS.PHASECHK.TRANS64 P3, [R3+URZ+0x38840], R2 ;  /* 0x038840020300b5a7 */ /* 0x000ea4000806007f */
[----:B--2---:R-:W-:Y:S05]  /*13b90*/  @!P3 BRA `(.L_x_2020) ;  /* 0xfffffffc00f0b947 */ /* 0x004fea000383ffff */
[----:B------:R-:W-:Y:S05]  /*13ba0*/  BRA `(.L_x_2065) ;  /* 0xffffffdc00907947 */ /* 0x000fea000383ffff */
.L_x_2022:
[----:B-1----:R1:W2:Y:S02]  /*13bb0*/  SYNCS.PHASECHK.TRANS64.TRYWAIT P3, [R2+URZ+0x60], R3 ;  /* 0x00006003020075a7 */ /* 0x0022a4000806017f */
[----:B--2---:R-:W-:Y:S05]  /*13bc0*/  @!P3 NANOSLEEP.SYNCS 0x989680 ;  /* 0x009896800000b95d */ /* 0x004fea0003900000 */
[----:B------:R-:W2:Y:S02]  /*13bd0*/  @!P3 SYNCS.PHASECHK.TRANS64 P3, [R2+URZ+0x60], R3 ;  /* 0x000060030200b5a7 */ /* 0x000ea4000806007f */
[----:B--2---:R-:W-:Y:S05]  /*13be0*/  @!P3 BRA `(.L_x_2022) ;  /* 0xfffffffc00f0b947 */ /* 0x004fea000383ffff */
[----:B------:R-:W-:Y:S05]  /*13bf0*/  BRA `(.L_x_2066) ;  /* 0xffffffe000207947 */ /* 0x000fea000383ffff */
.L_x_2028:
[----:B-1----:R1:W2:Y:S02]  /*13c00*/  SYNCS.PHASECHK.TRANS64.TRYWAIT P3, [R3+URZ+0x38840], R2 ;  /* 0x03884002030075a7 */ /* 0x0022a4000806017f */
[----:B--2---:R-:W-:Y:S05]  /*13c10*/  @!P3 NANOSLEEP.SYNCS 0x989680 ;  /* 0x009896800000b95d */ /* 0x004fea0003900000 */
[----:B------:R-:W2:Y:S02]  /*13c20*/  @!P3 SYNCS.PHASECHK.TRANS64 P3, [R3+URZ+0x38840], R2 ;  /* 0x038840020300b5a7 */ /* 0x000ea4000806007f */
[----:B--2---:R-:W-:Y:S05]  /*13c30*/  @!P3 BRA `(.L_x_2028) ;  /* 0xfffffffc00f0b947 */ /* 0x004fea000383ffff */
[----:B------:R-:W-:Y:S05]  /*13c40*/  BRA `(.L_x_2067) ;  /* 0xffffffe4005c7947 */ /* 0x000fea000383ffff */
.L_x_2030:
[----:B-1----:R1:W2:Y:S02]  /*13c50*/  SYNCS.PHASECHK.TRANS64.TRYWAIT P3, [R2+URZ+0x60], R17 ;  /* 0x00006011020075a7 */ /* 0x0022a4000806017f */
[----:B--2---:R-:W-:Y:S05]  /*13c60*/  @!P3 NANOSLEEP.SYNCS 0x989680 ;  /* 0x009896800000b95d */ /* 0x004fea0003900000 */
[----:B------:R-:W2:Y:S02]  /*13c70*/  @!P3 SYNCS.PHASECHK.TRANS64 P3, [R2+URZ+0x60], R17 ;  /* 0x000060110200b5a7 */ /* 0x000ea4000806007f */
[----:B--2---:R-:W-:Y:S05]  /*13c80*/  @!P3 BRA `(.L_x_2030) ;  /* 0xfffffffc00f0b947 */ /* 0x004fea000383ffff */
[----:B------:R-:W-:Y:S05]  /*13c90*/  BRA `(.L_x_2068) ;  /* 0xffffffe400ec7947 */ /* 0x000fea000383ffff */
.L_x_2035:
[----:B-1----:R1:W2:Y:S02]  /*13ca0*/  SYNCS.PHASECHK.TRANS64.TRYWAIT P3, [R2+URZ+0x38840], R3 ;  /* 0x03884003020075a7 */ /* 0x0022a4000806017f */
[----:B--2---:R-:W-:Y:S05]  /*13cb0*/  @!P3 NANOSLEEP.SYNCS 0x989680 ;  /* 0x009896800000b95d */ /* 0x004fea0003900000 */
[----:B------:R-:W2:Y:S02]  /*13cc0*/  @!P3 SYNCS.PHASECHK.TRANS64 P3, [R2+URZ+0x38840], R3 ;  /* 0x038840030200b5a7 */ /* 0x000ea4000806007f */
[----:B--2---:R-:W-:Y:S05]  /*13cd0*/  @!P3 BRA `(.L_x_2035) ;  /* 0xfffffffc00f0b947 */ /* 0x004fea000383ffff */
[----:B------:R-:W-:Y:S05]  /*13ce0*/  BRA `(.L_x_2069) ;  /* 0xffffffec00007947 */ /* 0x000fea000383ffff */
.L_x_2037:
[----:B-1----:R1:W2:Y:S02]  /*13cf0*/  SYNCS.PHASECHK.TRANS64.TRYWAIT P3, [R2+URZ+0x60], R11 ;  /* 0x0000600b020075a7 */ /* 0x0022a4000806017f */
[----:B--2---:R-:W-:Y:S05]  /*13d00*/  @!P3 NANOSLEEP.SYNCS 0x989680 ;  /* 0x009896800000b95d */ /* 0x004fea0003900000 */
[----:B------:R-:W2:Y:S02]  /*13d10*/  @!P3 SYNCS.PHASECHK.TRANS64 P3, [R2+URZ+0x60], R11 ;  /* 0x0000600b0200b5a7 */ /* 0x000ea4000806007f */
[----:B--2---:R-:W-:Y:S05]  /*13d20*/  @!P3 BRA `(.L_x_2037) ;  /* 0xfffffffc00f0b947 */ /* 0x004fea000383ffff */
[----:B------:R-:W-:Y:S05]  /*13d30*/  BRA `(.L_x_2070) ;  /* 0xffffffec00907947 */ /* 0x000fea000383ffff */
.L_x_2044:
[----:B-1----:R1:W2:Y:S02]  /*13d40*/  SYNCS.PHASECHK.TRANS64.TRYWAIT P0, [R3+URZ+0x38860], R0 ;  /* 0x03886000030075a7 */ /* 0x0022a4000800017f */
[----:B--2---:R-:W-:Y:S05]  /*13d50*/  @!P0 NANOSLEEP.SYNCS 0x989680 ;  /* 0x009896800000895d */ /* 0x004fea0003900000 */
[----:B------:R-:W2:Y:S02]  /*13d60*/  @!P0 SYNCS.PHASECHK.TRANS64 P0, [R3+URZ+0x38860], R0 ;  /* 0x03886000030085a7 */ /* 0x000ea4000800007f */
[----:B--2---:R-:W-:Y:S05]  /*13d70*/  @!P0 BRA `(.L_x_2044) ;  /* 0xfffffffc00f08947 */ /* 0x004fea000383ffff */
[----:B------:R-:W-:Y:S05]  /*13d80*/  BRA `(.L_x_2071) ;  /* 0xfffffff000907947 */ /* 0x000fea000383ffff */
.L_x_2046:
[----:B------:R-:W-:Y:S01]  /*13d90*/  BSSY B0, `(.L_x_2072) ;  /* 0x0000007000007945 */ /* 0x000fe20003800000 */
[----:B------:R-:W-:Y:S01]  /*13da0*/  IMAD.MOV.U32 R12, RZ, RZ, RZ ;  /* 0x000000ffff0c7224 */ /* 0x000fe200078e00ff */
[----:B------:R-:W-:Y:S01]  /*13db0*/  MOV R11, 0x1f ;  /* 0x0000001f000b7802 */ /* 0x000fe20000000f00 */
[----:B------:R-:W-:-:S07]  /*13dc0*/  IMAD.MOV.U32 R15, RZ, RZ, -0x1 ;  /* 0xffffffffff0f7424 */ /* 0x000fce00078e00ff */
[----:B------:R-:W-:Y:S05]  /*13dd0*/  WARPSYNC.COLLECTIVE R15, `(.L_x_2073) ;  /* 0x000000000f087348 */ /* 0x000fea0003c00000 */
[----:B------:R1:W2:Y:S02]  /*13de0*/  SHFL.IDX P6, R14, R13, R12, R11 ;  /* 0x0000000c0d0e7389 */ /* 0x0002a400000c000b */
[----:B-12---:R-:W-:Y:S01]  /*13df0*/  ENDCOLLECTIVE ;  /* 0x000000000000791b */ /* 0x006fe20003800000 */
.L_x_2073:
[----:B------:R-:W-:Y:S05]  /*13e00*/  BSYNC B0 ;  /* 0x0000000000007941 */ /* 0x000fea0003800000 */
.L_x_2072:
[----:B------:R-:W-:Y:S05]  /*13e10*/  BRA `(.L_x_2074) ;  /* 0xfffffff4002c7947 */ /* 0x000fea000383ffff */
.L_x_2048:
[----:B--2---:R2:W3:Y:S02]  /*13e20*/  SYNCS.PHASECHK.TRANS64.TRYWAIT P0, [R7+URZ+0x38820], R0 ;  /* 0x03882000070075a7 */ /* 0x0044e4000800017f */
[----:B---3--:R-:W-:Y:S05]  /*13e30*/  @!P0 NANOSLEEP.SYNCS 0x989680 ;  /* 0x009896800000895d */ /* 0x008fea0003900000 */
[----:B------:R-:W3:Y:S02]  /*13e40*/  @!P0 SYNCS.PHASECHK.TRANS64 P0, [R7+URZ+0x38820], R0 ;  /* 0x03882000070085a7 */ /* 0x000ee4000800007f */
[----:B---3--:R-:W-:Y:S05]  /*13e50*/  @!P0 BRA `(.L_x_2048) ;  /* 0xfffffffc00f08947 */ /* 0x008fea000383ffff */
[----:B------:R-:W-:Y:S05]  /*13e60*/  BRA `(.L_x_2075) ;  /* 0xfffffff400747947 */ /* 0x000fea000383ffff */
.L_x_2052:
[----:B--2---:R2:W3:Y:S02]  /*13e70*/  SYNCS.PHASECHK.TRANS64.TRYWAIT P0, [R5+URZ], R4 ;  /* 0x00000004050075a7 */ /* 0x0044e4000800017f */
[----:B---3--:R-:W-:Y:S05]  /*13e80*/  @!P0 NANOSLEEP.SYNCS 0x989680 ;  /* 0x009896800000895d */ /* 0x008fea0003900000 */
[----:B------:R-:W3:Y:S02]  /*13e90*/  @!P0 SYNCS.PHASECHK.TRANS64 P0, [R5+URZ], R4 ;  /* 0x00000004050085a7 */ /* 0x000ee4000800007f */
[----:B---3--:R-:W-:Y:S05]  /*13ea0*/  @!P0 BRA `(.L_x_2052) ;  /* 0xfffffffc00f08947 */ /* 0x008fea000383ffff */
[----:B------:R-:W-:Y:S05]  /*13eb0*/  BRA `(.L_x_2076) ;  /* 0xfffffff400d07947 */ /* 0x000fea000383ffff */
.L_x_2053:
[----:B---3--:R3:W4:Y:S02]  /*13ec0*/  SYNCS.PHASECHK.TRANS64.TRYWAIT P0, [R3+URZ], R0 ;  /* 0x00000000030075a7 */ /* 0x008724000800017f */
[----:B----4-:R-:W-:Y:S05]  /*13ed0*/  @!P0 NANOSLEEP.SYNCS 0x989680 ;  /* 0x009896800000895d */ /* 0x010fea0003900000 */
[----:B------:R-:W4:Y:S02]  /*13ee0*/  @!P0 SYNCS.PHASECHK.TRANS64 P0, [R3+URZ], R0 ;  /* 0x00000000030085a7 */ /* 0x000f24000800007f */
[----:B----4-:R-:W-:Y:S05]  /*13ef0*/  @!P0 BRA `(.L_x_2053) ;  /* 0xfffffffc00f08947 */ /* 0x010fea000383ffff */
[----:B------:R-:W-:Y:S05]  /*13f00*/  BRA `(.L_x_2077) ;  /* 0xfffffff400c47947 */ /* 0x000fea000383ffff */
.L_x_2055:
[----:B--2---:R2:W3:Y:S02]  /*13f10*/  SYNCS.PHASECHK.TRANS64.TRYWAIT P0, [R5+URZ], R4 ;  /* 0x00000004050075a7 */ /* 0x0044e4000800017f */
[----:B---3--:R-:W-:Y:S05]  /*13f20*/  @!P0 NANOSLEEP.SYNCS 0x989680 ;  /* 0x009896800000895d */ /* 0x008fea0003900000 */
[----:B------:R-:W3:Y:S02]  /*13f30*/  @!P0 SYNCS.PHASECHK.TRANS64 P0, [R5+URZ], R4 ;  /* 0x00000004050085a7 */ /* 0x000ee4000800007f */
[----:B---3--:R-:W-:Y:S05]  /*13f40*/  @!P0 BRA `(.L_x_2055) ;  /* 0xfffffffc00f08947 */ /* 0x008fea000383ffff */
[----:B------:R-:W-:Y:S05]  /*13f50*/  BRA `(.L_x_2078) ;  /* 0xfffffff400c87947 */ /* 0x000fea000383ffff */
.L_x_2079:
        /* <DEDUP_REMOVED lines=10> */
.L_x_12756:


//--------------------- .text._ZN7cutlass13device_kernelIN5flash11enable_sm90INS1_16FlashAttnFwdSm90INS1_25CollectiveMainloopFwdSm90ILi2EN4cute5tupleIJNS5_1CILi1EEES8_S8_EEENS6_IJNS7_ILi128EEENS7_ILi80EEENS7_ILi256EEEEEELi256ENS_6half_tEfNS_4arch4Sm90ELb1ELb0ELb0ELb1ELb0ELb0ELb0ELb1ELb1ELb0ELb0ELb0EEENS1_21CollectiveEpilogueFwdINS6_IJSA_SC_SB_EEES9_SE_SG_Li256ELb1ELb0ELb0ELb0EEENS1_36VarlenDynamicPersistentTileSchedulerILi128ELi80ELi256ELi32ELb0ELb0ELb1ELb1ELb1ELb1EEEEEEEEEvNT_6ParamsE --------------------------
	.section	.text._ZN7cutlass13device_kernelIN5flash11enable_sm90INS1_16FlashAttnFwdSm90INS1_25CollectiveMainloopFwdSm90ILi2EN4cute5tupleIJNS5_1CILi1EEES8_S8_EEENS6_IJNS7_ILi128EEENS7_ILi80EEENS7_ILi256EEEEEELi256ENS_6half_tEfNS_4arch4Sm90ELb1ELb0ELb0ELb1ELb0ELb0ELb0ELb1ELb1ELb0ELb0ELb0EEENS1_21CollectiveEpilogueFwdINS6_IJSA_SC_SB_EEES9_SE_SG_Li256ELb1ELb0ELb0ELb0EEENS1_36VarlenDynamicPersistentTileSchedulerILi128ELi80ELi256ELi32ELb0ELb0ELb1ELb1ELb1ELb1EEEEEEEEEvNT_6ParamsE,"ax",@progbits
	.align	128
.text._ZN7cutlass13device_kernelIN5flash11enable_sm90INS1_16FlashAttnFwdSm90INS1_25CollectiveMainloopFwdSm90ILi2EN4cute5tupleIJNS5_1CILi1EEES8_S8_EEENS6_IJNS7_ILi128EEENS7_ILi80EEENS7_ILi256EEEEEELi256ENS_6half_tEfNS_4arch4Sm90ELb1ELb0ELb0ELb1ELb0ELb0ELb0ELb1ELb1ELb0ELb0ELb0EEENS1_21CollectiveEpilogueFwdINS6_IJSA_SC_SB_EEES9_SE_SG_Li256ELb1ELb0ELb0ELb0EEENS1_36VarlenDynamicPersistentTileSchedulerILi128ELi80ELi256ELi32ELb0ELb0ELb1ELb1ELb1ELb1EEEEEEEEEvNT_6ParamsE:
        .type           _ZN7cutlass13device_kernelIN5flash11enable_sm90INS1_16FlashAttnFwdSm90INS1_25CollectiveMainloopFwdSm90ILi2EN4cute5tupleIJNS5_1CILi1EEES8_S8_EEENS6_IJNS7_ILi128EEENS7_ILi80EEENS7_ILi256EEEEEELi256ENS_6half_tEfNS_4arch4Sm90ELb1ELb0ELb0ELb1ELb0ELb0ELb0ELb1ELb1ELb0ELb0ELb0EEENS1_21CollectiveEpilogueFwdINS6_IJSA_SC_SB_EEES9_SE_SG_Li256ELb1ELb0ELb0ELb0EEENS1_36VarlenDynamicPersistentTileSchedulerILi128ELi80ELi256ELi32ELb0ELb0ELb1ELb1ELb1ELb1EEEEEEEEEvNT_6ParamsE,@function
        .size           _ZN7cutlass13device_kernelIN5flash11enable_sm90INS1_16FlashAttnFwdSm90INS1_25CollectiveMainloopFwdSm90ILi2EN4cute5tupleIJNS5_1CILi1EEES8_S8_EEENS6_IJNS7_ILi128EEENS7_ILi80EEENS7_ILi256EEEEEELi256ENS_6half_tEfNS_4arch4Sm90ELb1ELb0ELb0ELb1ELb0ELb0ELb0ELb1ELb1ELb0ELb0ELb0EEENS1_21CollectiveEpilogueFwdINS6_IJSA_SC_SB_EEES9_SE_SG_Li256ELb1ELb0ELb0ELb0EEENS1_36VarlenDynamicPersistentTileSchedulerILi128ELi80ELi256ELi32ELb0ELb0ELb1ELb1ELb1ELb1EEEEEEEEEvNT_6ParamsE,(.L_x_12757 - _ZN7cutlass13device_kernelIN5flash11enable_sm90INS1_16FlashAttnFwdSm90INS1_25CollectiveMainloopFwdSm90ILi2EN4cute5tupleIJNS5_1CILi1EEES8_S8_EEENS6_IJNS7_ILi128EEENS7_ILi80EEENS7_ILi256EEEEEELi256ENS_6half_tEfNS_4arch4Sm90ELb1ELb0ELb0ELb1ELb0ELb0ELb0ELb1ELb1ELb0ELb0ELb0EEENS1_21CollectiveEpilogueFwdINS6_IJSA_SC_SB_EEES9_SE_SG_Li256ELb1ELb0ELb0ELb0EEENS1_36VarlenDynamicPersistentTileSchedulerILi128ELi80ELi256ELi32ELb0ELb0ELb1ELb1ELb1ELb1EEEEEEEEEvNT_6ParamsE)
        .other          _ZN7cutlass13device_kernelIN5flash11enable_sm90INS1_16FlashAttnFwdSm90INS1_25CollectiveMainloopFwdSm90ILi2EN4cute5tupleIJNS5_1CILi1EEES8_S8_EEENS6_IJNS7_ILi128EEENS7_ILi80EEENS7_ILi256EEEEEELi256ENS_6half_tEfNS_4arch4Sm90ELb1ELb0ELb0ELb1ELb0ELb0ELb0ELb1ELb1ELb0ELb0ELb0EEENS1_21CollectiveEpilogueFwdINS6_IJSA_SC_SB_EEES9_SE_SG_Li256ELb1ELb0ELb0ELb0EEENS1_36VarlenDynamicPersistentTileSchedulerILi128ELi80ELi256ELi32ELb0ELb0ELb1ELb1ELb1ELb1EEEEEEEEEvNT_6ParamsE,@"STO_CUDA_ENTRY STV_DEFAULT"
_ZN7cutlass13device_kernelIN5flash11enable_sm90INS1_16FlashAttnFwdSm90INS1_25CollectiveMainloopFwdSm90ILi2EN4cute5tupleIJNS5_1CILi1EEES8_S8_EEENS6_IJNS7_ILi128EEENS7_ILi80EEENS7_ILi256EEEEEELi256ENS_6half_tEfNS_4arch4Sm90ELb1ELb0ELb0ELb1ELb0ELb0ELb0ELb1ELb1ELb0ELb0ELb0EEENS1_21CollectiveEpilogueFwdINS6_IJSA_SC_SB_EEES9_SE_SG_Li256ELb1ELb0ELb0ELb0EEENS1_36VarlenDynamicPersistentTileSchedulerILi128ELi80ELi256ELi32ELb0ELb0ELb1ELb1ELb1ELb1EEEEEEEEEvNT_6ParamsE:
        /* <DEDUP_REMOVED lines=21> */
.L_x_2081:
[----:B------:R-:W-:Y:S05]  /*0150*/  BSYNC B0 ;  /* 0x0000000000007941 */ /* 0x000fea0003800000 */
.L_x_2080:
        /* <DEDUP_REMOVED lines=41> */
.L_x_2082:
        /* <DEDUP_REMOVED lines=22> */
.L_x_2083:
        /* <DEDUP_REMOVED lines=18> */
.L_x_2084:
        /* <DEDUP_REMOVED lines=22> */
.L_x_2085:
        /* <DEDUP_REMOVED lines=22> */
.L_x_2086:
        /* <DEDUP_REMOVED lines=8> */
.L_x_2088:
        /* <DEDUP_REMOVED lines=17> */
[----:B------:R-:W0:Y:S11]  /*0ac0*/  S2R R0, SR_TID.X ;  /* 0x0000000000007919 */ /* 0x000e360000002100 */
[----:B------:R-:W-:Y:S01]  /*0ad0*/  IMAD.U32 R19, RZ, RZ, UR5 ;  /* 0x00000005ff137e24 */ /* 0x000fe2000f8e00ff */
[----:B------:R-:W-:Y:S01]  /*0ae0*/  R2UR UR5, R14 ;  /* 0x000000000e0572ca */ /* 0x000fe200000e0000 */
[----:B0-----:R-:W-:-:S05]  /*0af0*/  VIADD R225, R0, 0xffffff80 ;  /* 0xffffff8000e17836 */ /* 0x001fca0000000000 */
[----:B------:R-:W-:-:S04]  /*0b00*/  SHF.R.S32.HI R0, RZ, 0x1f, R225 ;  /* 0x0000001fff007819 */ /* 0x000fc800000114e1 */
[CC--:B------:R-:W-:Y:S02]  /*0b10*/  LEA.HI R3, R0.reuse, R225.reuse, RZ, 0x7 ;  /* 0x000000e100037211 */ /* 0x0c0fe400078f38ff */
[----:B------:R-:W-:Y:S02]  /*0b20*/  LEA.HI R4, R0, R225, RZ, 0x5 ;  /* 0x000000e100047211 */ /* 0x000fe400078f28ff */
[----:B------:R-:W-:Y:S02]  /*0b30*/  SHF.R.S32.HI R222, RZ, 0x7, R3 ;  /* 0x00000007ffde7819 */ /* 0x000fe40000011403 */
[----:B--2---:R-:W-:Y:S02]  /*0b40*/  R2UR UR4, R2 ;  /* 0x00000000020472ca */ /* 0x004fe400000e0000 */
[C---:B------:R-:W-:Y:S02]  /*0b50*/  LOP3.LUT R2, R3.reuse, 0xffffff80, RZ, 0xc0, !PT ;  /* 0xffffff8003027812 */ /* 0x040fe400078ec0ff */
[----:B------:R-:W-:-:S03]  /*0b60*/  LEA.HI R3, R3, R222, RZ, 0x1 ;  /* 0x000000de03037211 */ /* 0x000fc600078f08ff */
[----:B------:R-:W-:Y:S01]  /*0b70*/  IMAD.IADD R221, R225, 0x1, -R2 ;  /* 0x00000001e1dd7824 */ /* 0x000fe200078e0a02 */
[----:B------:R-:W-:-:S04]  /*0b80*/  LOP3.LUT R3, R3, 0x3fffffe, RZ, 0xc0, !PT ;  /* 0x03fffffe03037812 */ /* 0x000fc800078ec0ff */
[----:B------:R-:W-:Y:S01]  /*0b90*/  SHF.R.S32.HI R8, RZ, 0x1f, R221 ;  /* 0x0000001fff087819 */ /* 0x000fe200000114dd */
[----:B------:R-:W-:Y:S01]  /*0ba0*/  ULOP3.LUT UR4, UR4, 0x1, URZ, 0xfc, !UPT ;  /* 0x0000000104047892 */ /* 0x000fe2000f8efc3f */
[----:B------:R-:W-:Y:S02]  /*0bb0*/  IMAD.IADD R3, R222, 0x1, -R3 ;  /* 0x00000001de037824 */ /* 0x000fe400078e0a03 */
[CC--:B------:R-:W-:Y:S02]  /*0bc0*/  LEA.HI R9, R8.reuse, R221.reuse, RZ, 0x2 ;  /* 0x000000dd08097211 */ /* 0x0c0fe400078f10ff */
[----:B------:R-:W-:Y:S01]  /*0bd0*/  LEA.HI R8, R8, R221, RZ, 0x5 ;  /* 0x000000dd08087211 */ /* 0x000fe200078f28ff */
[----:B------:R-:W-:Y:S01]  /*0be0*/  IMAD.U32 R224, RZ, RZ, UR4 ;  /* 0x00000004ffe07e24 */ /* 0x000fe2000f8e00ff */
[--C-:B------:R-:W-:Y:S01]  /*0bf0*/  SHF.R.S32.HI R5, RZ, 0x2, R9.reuse ;  /* 0x00000002ff057819 */ /* 0x100fe20000011409 */
[----:B------:R-:W-:Y:S01]  /*0c00*/  UMOV UR4, URZ ;  /* 0x0000003f00047c82 */ /* 0x000fe20008000000 */
[----:B------:R-:W-:Y:S01]  /*0c10*/  SHF.R.S32.HI R2, RZ, 0x1f, R9 ;  /* 0x0000001fff027819 */ /* 0x000fe20000011409 */
[----:B------:R-:W-:Y:S01]  /*0c20*/  IMAD.U32 R220, RZ, RZ, UR4 ;  /* 0x00000004ffdc7e24 */ /* 0x000fe2000f8e00ff */
[----:B------:R-:W-:Y:S01]  /*0c30*/  SHF.R.S32.HI R8, RZ, 0x5, R8 ;  /* 0x00000005ff087819 */ /* 0x000fe20000011408 */
[----:B------:R-:W-:Y:S01]  /*0c40*/  IMAD.U32 R16, RZ, RZ, UR4 ;  /* 0x00000004ff107e24 */ /* 0x000fe2000f8e00ff */
[----:B------:R-:W-:-:S02]  /*0c50*/  LEA.HI R2, R2, R5, RZ, 0x3 ;  /* 0x0000000502027211 */ /* 0x000fc400078f18ff */
[----:B------:R-:W-:Y:S02]  /*0c60*/  LOP3.LUT R214, R9, 0x7ffffffc, RZ, 0xc0, !PT ;  /* 0x7ffffffc09d67812 */ /* 0x000fe400078ec0ff */
[----:B------:R-:W-:Y:S02]  /*0c70*/  LOP3.LUT R6, R2, 0xfffffff8, RZ, 0xc0, !PT ;  /* 0xfffffff802067812 */ /* 0x000fe400078ec0ff */
[CC--:B------:R-:W-:Y:S02]  /*0c80*/  LEA.HI R2, R0.reuse, R225.reuse, RZ, 0x4 ;  /* 0x000000e100027211 */ /* 0x0c0fe400078f20ff */
[----:B------:R-:W-:Y:S01]  /*0c90*/  LEA.HI R0, R0, R225, RZ, 0x3 ;  /* 0x000000e100007211 */ /* 0x000fe200078f18ff */
[----:B------:R-:W-:Y:S01]  /*0ca0*/  IMAD.IADD R11, R5, 0x1, -R6 ;  /* 0x00000001050b7824 */ /* 0x000fe200078e0a06 */
[----:B------:R-:W-:Y:S01]  /*0cb0*/  SHF.R.S32.HI R5, RZ, 0x4, R2 ;  /* 0x00000004ff057819 */ /* 0x000fe20000011402 */
[----:B------:R-:W-:Y:S01]  /*0cc0*/  IMAD.SHL.U32 R6, R4, 0x20, RZ ;  /* 0x0000002004067824 */ /* 0x000fe200078e00ff */
[----:B------:R-:W-:Y:S01]  /*0cd0*/  LOP3.LUT R4, R2, 0x3fffff0, RZ, 0xc0, !PT ;  /* 0x03fffff002047812 */ /* 0x000fe200078ec0ff */
[----:B------:R-:W-:Y:S01]  /*0ce0*/  IMAD R8, R8, 0x10, R11 ;  /* 0x0000001008087824 */ /* 0x000fe200078e020b */
[----:B------:R-:W-:-:S02]  /*0cf0*/  LEA.HI R2, R2, R5, RZ, 0x1 ;  /* 0x0000000502027211 */ /* 0x000fc400078f08ff */
[----:B------:R-:W-:Y:S01]  /*0d00*/  LOP3.LUT R7, R6, 0xfffffc00, RZ, 0xc0, !PT ;  /* 0xfffffc0006077812 */ /* 0x000fe200078ec0ff */
[----:B------:R-:W-:Y:S01]  /*0d10*/  IMAD.IADD R4, R225, 0x1, -R4 ;  /* 0x00000001e1047824 */ /* 0x000fe200078e0a04 */
[----:B------:R-:W-:Y:S01]  /*0d20*/  LOP3.LUT R2, R2, 0x1ffffffe, RZ, 0xc0, !PT ;  /* 0x1ffffffe02027812 */ /* 0x000fe200078ec0ff */
[----:B------:R-:W-:Y:S01]  /*0d30*/  IMAD R215, R3, 0x40, R8 ;  /* 0x0000004003d77824 */ /* 0x000fe200078e0208 */
[----:B------:R-:W-:Y:S01]  /*0d40*/  SHF.R.S32.HI R212, RZ, 0x3, R0 ;  /* 0x00000003ffd47819 */ /* 0x000fe20000011400 */
[----:B------:R-:W-:Y:S01]  /*0d50*/  IMAD R7, R4, 0x40, R7 ;  /* 0x0000004004077824 */ /* 0x000fe200078e0207 */
[----:B------:R-:W-:Y:S02]  /*0d60*/  IADD3 R2, R5, -R2, RZ ;  /* 0x8000000205027210 */ /* 0x000fe40007ffe0ff */
[----:B------:R-:W-:-:S03]  /*0d70*/  IADD3 R214, R221, -R214, RZ ;  /* 0x800000d6ddd67210 */ /* 0x000fc60007ffe0ff */
[----:B------:R-:W-:Y:S01]  /*0d80*/  IMAD R223, R2, 0x8, R7 ;  /* 0x0000000802df7824 */ /* 0x000fe200078e0207 */
[----:B------:R-:W-:Y:S01]  /*0d90*/  LOP3.LUT R2, R0, 0x1ffffff8, RZ, 0xc0, !PT ;  /* 0x1ffffff800027812 */ /* 0x000fe200078ec0ff */
[----:B------:R-:W-:-:S04]  /*0da0*/  IMAD.MOV.U32 R7, RZ, RZ, R15 ;  /* 0x000000ffff077224 */ /* 0x000fc800078e000f */
[----:B------:R-:W-:-:S04]  /*0db0*/  IMAD.IADD R2, R225, 0x1, -R2 ;  /* 0x00000001e1027824 */ /* 0x000fc800078e0a02 */
[----:B------:R-:W-:-:S07]  /*0dc0*/  IMAD.SHL.U32 R18, R2, 0x8, RZ ;  /* 0x0000000802127824 */ /* 0x000fce00078e00ff */
.L_x_2142:
        /* <DEDUP_REMOVED lines=14> */
[----:B------:R-:W-:Y:S01]  /*0eb0*/  IMAD.U32 R216, RZ, RZ, UR4 ;  /* 0x00000004ffd87e24 */ /* 0x000fe2000f8e00ff */
[----:B------:R-:W-:-:S04]  /*0ec0*/  @UP0 ULEA UR6, UP2, UR4, UR6, 0x2 ;  /* 0x0000000604060291 */ /* 0x000fc8000f84103f */
[----:B------:R-:W-:Y:S02]  /*0ed0*/  @UP0 ULEA.HI.X UR7, UR4, UR7, UR12, 0x2, UP2 ;  /* 0x0000000704070291 */ /* 0x000fe400090f140c */
[----:B------:R-:W-:Y:S01]  /*0ee0*/  IMAD.U32 R218, RZ, RZ, UR12 ;  /* 0x0000000cffda7e24 */ /* 0x000fe2000f8e00ff */
[----:B------:R-:W-:Y:S01]  /*0ef0*/  @UP1 ULEA UR8, UP0, UR4, UR8, 0x2 ;  /* 0x0000000804081291 */ /* 0x000fe2000f80103f */
[----:B------:R-:W-:-:S03]  /*0f00*/  IMAD.U32 R2, RZ, RZ, UR6 ;  /* 0x00000006ff027e24 */ /* 0x000fc6000f8e00ff */
[----:B------:R-:W-:Y:S01]  /*0f10*/  @UP1 ULEA.HI.X UR9, UR4, UR9, UR12, 0x2, UP0 ;  /* 0x0000000904091291 */ /* 0x000fe200080f140c */
[----:B------:R-:W-:Y:S01]  /*0f20*/  IMAD.U32 R3, RZ, RZ, UR7 ;  /* 0x00000007ff037e24 */ /* 0x000fe2000f8e00ff */
[----:B------:R-:W-:Y:S01]  /*0f30*/  ULDC.64 UR6, c[0x0][0x3f8] ;  /* 0x0000fe0000067ab9 */ /* 0x000fe20000000a00 */
[----:B---34-:R-:W-:-:S03]  /*0f40*/  IMAD.U32 R4, RZ, RZ, UR8 ;  /* 0x00000008ff047e24 */ /* 0x018fc6000f8e00ff */
[----:B------:R-:W-:Y:S01]  /*0f50*/  IMAD.U32 R5, RZ, RZ, UR9 ;  /* 0x00000009ff057e24 */ /* 0x000fe2000f8e00ff */
[----:B------:R-:W2:Y:S01]  /*0f60*/  @P0 LDG.E R2, desc[UR10][R2.64] ;  /* 0x0000000a02020981 */ /* 0x000ea2000c1e1900 */
[----:B------:R-:W-:Y:S01]  /*0f70*/  UISETP.NE.U32.AND UP0, UPT, UR6, URZ, UPT ;  /* 0x0000003f0600728c */ /* 0x000fe2000bf05070 */
[----:B------:R-:W-:Y:S02]  /*0f80*/  ULDC UR8, c[0x0][0x2e0] ;  /* 0x0000b80000087ab9 */ /* 0x000fe40000000800 */
[----:B------:R-:W3:Y:S01]  /*0f90*/  @P2 LDG.E R4, desc[UR10][R4.64] ;  /* 0x0000000a04042981 */ /* 0x000ee2000c1e1900 */
[----:B------:R-:W-:Y:S01]  /*0fa0*/  ULDC UR9, c[0x0][0x288] ;  /* 0x0000a20000097ab9 */ /* 0x000fe20000000800 */
[----:B------:R-:W-:Y:S01]  /*0fb0*/  UISETP.NE.AND.EX UP0, UPT, UR7, URZ, UPT, UP0 ;  /* 0x0000003f0700728c */ /* 0x000fe2000bf05300 */
[----:B------:R-:W-:Y:S01]  /*0fc0*/  IMAD.U32 R217, RZ, RZ, UR5 ;  /* 0x00000005ffd97e24 */ /* 0x000fe2000f8e00ff */
[----:B------:R-:W-:Y:S01]  /*0fd0*/  ULDC UR6, c[0x0][0x404] ;  /* 0x0001010000067ab9 */ /* 0x000fe20000000800 */
[----:B------:R-:W-:Y:S01]  /*0fe0*/  ULDC.64 UR10, c[0x0][0xa20] ;  /* 0x00028800000a7ab9 */ /* 0x000fe20000000a00 */
[----:B------:R-:W-:Y:S01]  /*0ff0*/  USEL UR6, UR6, 0x1, UP0 ;  /* 0x0000000106067887 */ /* 0x000fe20008000000 */
[----:B------:R-:W-:Y:S01]  /*1000*/  ISETP.NE.U32.AND P1, PT, RZ, UR10, PT ;  /* 0x0000000aff007c0c */ /* 0x000fe2000bf25070 */
[----:B------:R-:W-:-:S02]  /*1010*/  UMOV UR4, URZ ;  /* 0x0000003f00047c82 */ /* 0x000fc40008000000 */
[----:B------:R-:W-:Y:S01]  /*1020*/  UIMAD UR8, UR6, UR8, URZ ;  /* 0x00000008060872a4 */ /* 0x000fe2000f8e023f */
[----:B------:R-:W-:Y:S02]  /*1030*/  ISETP.NE.AND.EX P1, PT, RZ, UR11, PT, P1 ;  /* 0x0000000bff007c0c */ /* 0x000fe4000bf25310 */
[----:B--2---:R-:W-:Y:S02]  /*1040*/  @P0 R2UR UR4, R2 ;  /* 0x00000000020402ca */ /* 0x004fe400000e0000 */
[----:B---3--:R-:W-:-:S13]  /*1050*/  @P2 R2UR UR9, R4 ;  /* 0x00000000040922ca */ /* 0x008fda00000e0000 */
[----:B-----5:R-:W-:Y:S01]  /*1060*/  IMAD.U32 R22, RZ, RZ, UR9 ;  /* 0x00000009ff167e24 */ /* 0x020fe2000f8e00ff */
[----:B-1----:R-:W-:Y:S06]  /*1070*/  @P2 BRA `(.L_x_2089) ;  /* 0x0000000000402947 */ /* 0x002fec0003800000 */
        /* <DEDUP_REMOVED lines=8> */
[----:B------:R-:W-:Y:S01]  /*1100*/  MOV R2, UR6 ;  /* 0x0000000600027c02 */ /* 0x000fe20008000f00 */
[----:B------:R-:W-:-:S05]  /*1110*/  IMAD.U32 R3, RZ, RZ, UR7 ;  /* 0x00000007ff037e24 */ /* 0x000fca000f8e00ff */
[----:B------:R-:W2:Y:S04]  /*1120*/  LDG.E R4, desc[UR12][R2.64] ;  /* 0x0000000c02047981 */ /* 0x000ea8000c1e1900 */
[----:B------:R-:W3:Y:S01]  /*1130*/  LDG.E R0, desc[UR12][R2.64+0x4] ;  /* 0x0000040c02007981 */ /* 0x000ee2000c1e1900 */
[----:B--2---:R-:W-:Y:S02]  /*1140*/  R2UR UR5, R4 ;  /* 0x00000000040572ca */ /* 0x004fe400000e0000 */
[----:B---3--:R-:W-:-:S13]  /*1150*/  R2UR UR6, R0 ;  /* 0x00000000000672ca */ /* 0x008fda00000e0000 */
[----:B------:R-:W-:-:S06]  /*1160*/  UIADD3 UR5, -UR5, UR6, URZ ;  /* 0x0000000605057290 */ /* 0x000fcc000fffe13f */
[----:B------:R-:W-:-:S07]  /*1170*/  IMAD.U32 R22, RZ, RZ, UR5 ;  /* 0x00000005ff167e24 */ /* 0x000fce000f8e00ff */
.L_x_2089:
[----:B------:R-:W-:-:S13]  /*1180*/  R2UR UR5, R19 ;  /* 0x00000000130572ca */ /* 0x000fda00000e0000 */
[----:B------:R-:W-:Y:S01]  /*1190*/  IMAD.U32 R219, RZ, RZ, UR5 ;  /* 0x00000005ffdb7e24 */ /* 0x000fe2000f8e00ff */
[----:B------:R-:W-:Y:S06]  /*11a0*/  @!P1 BRA `(.L_x_2090) ;  /* 0x0000000000289947 */ /* 0x000fec0003800000 */
[----:B------:R-:W-:Y:S01]  /*11b0*/  R2UR UR6, R216 ;  /* 0x00000000d80672ca */ /* 0x000fe200000e0000 */
[----:B------:R-:W-:Y:S01]  /*11c0*/  ULDC.64 UR8, c[0x0][0x208] ;  /* 0x0000820000087ab9 */ /* 0x000fe20000000a00 */
[----:B------:R-:W-:-:S11]  /*11d0*/  R2UR UR7, R218 ;  /* 0x00000000da0772ca */ /* 0x000fd600000e0000 */
[----:B------:R-:W-:-:S04]  /*11e0*/  ULEA UR5, UP0, UR6, UR10, 0x2 ;  /* 0x0000000a06057291 */ /* 0x000fc8000f80103f */
[----:B------:R-:W-:Y:S02]  /*11f0*/  ULEA.HI.X UR6, UR6, UR11, UR7, 0x2, UP0 ;  /* 0x0000000b06067291 */ /* 0x000fe400080f1407 */
[----:B------:R-:W-:-:S04]  /*1200*/  IMAD.U32 R2, RZ, RZ, UR5 ;  /* 0x00000005ff027e24 */ /* 0x000fc8000f8e00ff */
[----:B------:R-:W-:-:S05]  /*1210*/  IMAD.U32 R3, RZ, RZ, UR6 ;  /* 0x00000006ff037e24 */ /* 0x000fca000f8e00ff */
[----:B------:R-:W2:Y:S02]  /*1220*/  LDG.E R2, desc[UR8][R2.64] ;  /* 0x0000000802027981 */ /* 0x000ea4000c1e1900 */
[----:B--2---:R-:W-:Y:S01]  /*1230*/  R2UR UR8, R2 ;  /* 0x00000000020872ca */ /* 0x004fe200000e0000 */
[----:B------:R-:W-:-:S14]  /*1240*/  BRA `(.L_x_2091) ;  /* 0x00000000003c7947 */ /* 0x000fdc0003800000 */
.L_x_2090:
        /* <DEDUP_REMOVED lines=15> */
.L_x_2091:
[----:B------:R-:W-:Y:S01]  /*1340*/  R2UR UR5, R19 ;  /* 0x00000000130572ca */ /* 0x000fe200000e0000 */
[----:B------:R-:W-:Y:S01]  /*1350*/  UIADD3 UR6, -UR4, UR8, URZ ;  /* 0x0000000804067290 */ /* 0x000fe2000fffe13f */
[----:B------:R-:W-:Y:S01]  /*1360*/  R2UR UR7, R22 ;  /* 0x00000000160772ca */ /* 0x000fe200000e0000 */
[----:B------:R-:W-:Y:S01]  /*1370*/  IMAD.MOV.U32 R0, RZ, RZ, RZ ;  /* 0x000000ffff007224 */ /* 0x000fe200078e00ff */
[----:B------:R-:W-:Y:S01]  /*1380*/  PLOP3.LUT P0, PT, PT, PT, PT, 0x80, 0x0 ;  /* 0x000000000000781c */ /* 0x000fe20003f0f070 */
[----:B------:R-:W-:Y:S01]  /*1390*/  UIADD3 UR4, UR6, 0x4f, URZ ;  /* 0x0000004f06047890 */ /* 0x000fe2000fffe03f */
[----:B------:R-:W-:Y:S01]  /*13a0*/  CS2R R2, SRZ ;  /* 0x0000000000027805 */ /* 0x000fe2000001ff00 */
[----:B------:R-:W-:Y:S01]  /*13b0*/  IMAD.U32 R23, RZ, RZ, UR6 ;  /* 0x00000006ff177e24 */ /* 0x000fe2000f8e00ff */
[----:B------:R-:W-:Y:S02]  /*13c0*/  CS2R R150, SRZ ;  /* 0x0000000000967805 */ /* 0x000fe4000001ff00 */
[----:B------:R-:W-:-:S02]  /*13d0*/  CS2R R148, SRZ ;  /* 0x0000000000947805 */ /* 0x000fc4000001ff00 */
[----:B------:R-:W-:Y:S02]  /*13e0*/  CS2R R146, SRZ ;  /* 0x0000000000927805 */ /* 0x000fe4000001ff00 */
[----:B------:R-:W-:Y:S02]  /*13f0*/  CS2R R144, SRZ ;  /* 0x0000000000907805 */ /* 0x000fe4000001ff00 */
[----:B------:R-:W-:Y:S01]  /*1400*/  CS2R R142, SRZ ;  /* 0x00000000008e7805 */ /* 0x000fe2000001ff00 */
[----:B------:R-:W-:Y:S01]  /*1410*/  ULEA UR5, UR5, 0xcf, 0x7 ;  /* 0x000000cf05057891 */ /* 0x000fe2000f8e383f */
[----:B------:R-:W-:Y:S02]  /*1420*/  CS2R R140, SRZ ;  /* 0x00000000008c7805 */ /* 0x000fe4000001ff00 */
[----:B------:R-:W-:Y:S02]  /*1430*/  CS2R R138, SRZ ;  /* 0x00000000008a7805 */ /* 0x000fe4000001ff00 */
[----:B------:R-:W-:Y:S01]  /*1440*/  CS2R R136, SRZ ;  /* 0x0000000000887805 */ /* 0x000fe2000001ff00 */
[----:B------:R-:W-:Y:S01]  /*1450*/  UIADD3 UR6, UR6, UR5, -UR7 ;  /* 0x0000000506067290 */ /* 0x000fe2000fffe807 */
        /* <DEDUP_REMOVED lines=12> */
[----:B------:R-:W-:-:S02]  /*1520*/  CS2R R122, SRZ ;  /* 0x00000000007a7805 */ /* 0x000fc4000001ff00 */
[----:B------:R-:W-:Y:S02]  /*1530*/  CS2R R120, SRZ ;  /* 0x0000000000787805 */ /* 0x000fe4000001ff00 */
[----:B------:R-:W-:Y:S01]  /*1540*/  CS2R R118, SRZ ;  /* 0x0000000000767805 */ /* 0x000fe2000001ff00 */
[----:B------:R-:W-:Y:S01]  /*1550*/  UISETP.LT.AND UP0, UPT, UR4, UR6, UPT ;  /* 0x000000060400728c */ /* 0x000fe2000bf01270 */
[----:B------:R-:W-:Y:S02]  /*1560*/  CS2R R116, SRZ ;  /* 0x0000000000747805 */ /* 0x000fe4000001ff00 */
[----:B------:R-:W-:Y:S02]  /*1570*/  CS2R R114, SRZ ;  /* 0x0000000000727805 */ /* 0x000fe4000001ff00 */
[----:B------:R-:W-:Y:S01]  /*1580*/  CS2R R112, SRZ ;  /* 0x0000000000707805 */ /* 0x000fe2000001ff00 */
[----:B------:R-:W-:Y:S01]  /*1590*/  USEL UR61, UR4, UR6, UP0 ;  /* 0x00000006043d7287 */ /* 0x000fe20008000000 */
[----:B------:R-:W-:-:S02]  /*15a0*/  CS2R R110, SRZ ;  /* 0x00000000006e7805 */ /* 0x000fc4000001ff00 */
[----:B------:R-:W-:Y:S02]  /*15b0*/  CS2R R108, SRZ ;  /* 0x00000000006c7805 */ /* 0x000fe4000001ff00 */
[----:B------:R-:W-:Y:S01]  /*15c0*/  CS2R R106, SRZ ;  /* 0x00000000006a7805 */ /* 0x000fe2000001ff00 */
[----:B------:R-:W-:Y:S01]  /*15d0*/  UISETP.GE.AND UP0, UPT, UR61, 0x1, UPT ;  /* 0x000000013d00788c */ /* 0x000fe2000bf06270 */
[----:B------:R-:W-:Y:S02]  /*15e0*/  CS2R R104, SRZ ;  /* 0x0000000000687805 */ /* 0x000fe4000001ff00 */
[----:B------:R-:W-:Y:S02]  /*15f0*/  MOV R168, RZ ;  /* 0x000000ff00a87202 */ /* 0x000fe40000000f00 */
[----:B------:R-:W-:Y:S02]  /*1600*/  CS2R R166, SRZ ;  /* 0x0000000000a67805 */ /* 0x000fe4000001ff00 */
[----:B------:R-:W-:-:S02]  /*1610*/  CS2R R100, SRZ ;  /* 0x0000000000647805 */ /* 0x000fc4000001ff00 */
[----:B------:R-:W-:Y:S02]  /*1620*/  CS2R R164, SRZ ;  /* 0x0000000000a47805 */ /* 0x000fe4000001ff00 */
[----:B------:R-:W-:Y:S02]  /*1630*/  PLOP3.LUT P1, PT, PT, PT, UP0, 0x80, 0x0 ;  /* 0x000000000000781c */ /* 0x000fe40003f2f008 */
        /* <DEDUP_REMOVED lines=36> */
[----:B------:R-:W-:Y:S01]  /*1880*/  CS2R R24, SRZ ;  /* 0x0000000000187805 */ /* 0x000fe2000001ff00 */
[----:B------:R-:W-:Y:S06]  /*1890*/  @!P1 BRA `(.L_x_2092) ;  /* 0x000000cc00d89947 */ /* 0x000fec0003800000 */
[----:B------:R-:W0:Y:S01]  /*18a0*/  SHFL.IDX PT, R0, R222, RZ, 0x1f ;  /* 0x00001fffde007589 */ /* 0x000e2200000e0000 */
[----:B------:R-:W1:Y:S01]  /*18b0*/  S2UR UR7, SR_CgaCtaId ;  /* 0x00000000000779c3 */ /* 0x000e620000008800 */
[----:B------:R-:W-:Y:S01]  /*18c0*/  UMOV UR6, 0x400 ;  /* 0x0000040000067882 */ /* 0x000fe20000000000 */
[----:B0-----:R-:W-:Y:S01]  /*18d0*/  R2UR UR4, R0 ;  /* 0x00000000000472ca */ /* 0x001fe200000e0000 */
[----:B-1----:R-:W-:-:S04]  /*18e0*/  ULEA UR8, UR7, UR6, 0x18 ;  /* 0x0000000607087291 */ /* 0x002fc8000f8ec03f */
[----:B------:R-:W-:Y:S02]  /*18f0*/  UIADD3 UR6, UR8, 0x14400, URZ ;  /* 0x0001440008067890 */ /* 0x000fe4000fffe03f */
[----:B------:R-:W-:Y:S02]  /*1900*/  IMAD.U32 R17, RZ, RZ, UR8 ;  /* 0x00000008ff117e24 */ /* 0x000fe4000f8e00ff */
        /* <DEDUP_REMOVED lines=22> */
[----:B0-----:R-:W-:-:S07]  /*1a70*/  IMAD.MOV.U32 R13, RZ, RZ, RZ ;  /* 0x000000ffff0d7224 */ /* 0x001fce00078e00ff */
[----:B------:R-:W-:-:S07]  /*1a80*/  LEPC R20, `(.L_x_2093) ;  /* 0x000000001014794e */ /* 0x000fce0000000000 */
[----:B-1----:R-:W-:Y:S05]  /*1a90*/  CALL.ABS.NOINC R2 ;  /* 0x0000000002007343 */ /* 0x002fea0003c00000 */
.L_x_2093:
[----:B------:R-:W-:Y:S02]  /*1aa0*/  R2UR UR7, R220 ;  /* 0x00000000dc0772ca */ /* 0x000fe400000e0000 */
[----:B------:R-:W-:Y:S02]  /*1ab0*/  R2UR UR6, R17 ;  /* 0x00000000110672ca */ /* 0x000fe400000e0000 */
[----:B------:R-:W-:-:S09]  /*1ac0*/  R2UR UR5, R224 ;  /* 0x00000000e00572ca */ /* 0x000fd200000e0000 */
[----:B------:R-:W-:-:S04]  /*1ad0*/  ULEA.HI UR4, UR7, UR7, URZ, 0x1 ;  /* 0x0000000707047291 */ /* 0x000fc8000f8f083f */
[----:B------:R-:W-:Y:S01]  /*1ae0*/  ULOP3.LUT UR4, UR4, 0xfffffffe, URZ, 0xc0, !UPT ;  /* 0xfffffffe04047892 */ /* 0x000fe2000f8ec03f */
[----:B------:R-:W-:-:S03]  /*1af0*/  IMAD.U32 R2, RZ, RZ, UR5 ;  /* 0x00000005ff027e24 */ /* 0x000fc6000f8e00ff */
[----:B------:R-:W-:Y:S02]  /*1b00*/  UIADD3 UR4, UR7, -UR4, URZ ;  /* 0x8000000407047290 */ /* 0x000fe4000fffe03f */
[----:B------:R-:W-:-:S04]  /*1b10*/  ISETP.NE.AND P0, PT, R2, 0x3, PT ;  /* 0x000000030200780c */ /* 0x000fc80003f05270 */
[----:B------:R-:W-:-:S05]  /*1b20*/  IMAD.U32 R0, RZ, RZ, UR4 ;  /* 0x00000004ff007e24 */ /* 0x000fca000f8e00ff */
[----:B------:R-:W-:-:S04]  /*1b30*/  SHF.L.U32 R0, R0, 0x1f, RZ ;  /* 0x0000001f00007819 */ /* 0x000fc800000006ff */
[----:B------:R-:W0:Y:S02]  /*1b40*/  SYNCS.PHASECHK.TRANS64.TRYWAIT P1, [UR6+0x38800], R0 ;  /* 0x03880000ff0075a7 */ /* 0x000e240008020146 */
[----:B0-----:R-:W-:Y:S05]  /*1b50*/  @!P1 BRA `(.L_x_2094) ;  /* 0x0000015000749947 */ /* 0x001fea0003800000 */
.L_x_2231:
[----:B------:R-:W-:Y:S05]  /*1b60*/  @!P0 BRA `(.L_x_2095) ;  /* 0x0000000000048947 */ /* 0x000fea0003800000 */
[----:B------:R-:W-:Y:S01]  /*1b70*/  BPT.TRAP 0x1 ;  /* 0x000000040000795c */ /* 0x000fe20000300000 */
.L_x_2095:
[----:B------:R-:W-:Y:S01]  /*1b80*/  R2UR UR5, R16 ;  /* 0x00000000100572ca */ /* 0x000fe200000e0000 */
[----:B0-----:R-:W-:Y:S01]  /*1b90*/  IMAD.U32 R0, RZ, RZ, UR60 ;  /* 0x0000003cff007e24 */ /* 0x001fe2000f8e00ff */
[----:B------:R-:W-:-:S11]  /*1ba0*/  R2UR UR4, R17 ;  /* 0x00000000110472ca */ /* 0x000fd600000e0000 */
[----:B------:R-:W-:Y:S02]  /*1bb0*/  IMAD.U32 R3, RZ, RZ, UR5 ;  /* 0x00000005ff037e24 */ /* 0x000fe4000f8e00ff */
[----:B------:R-:W-:-:S03]  /*1bc0*/  LEA R0, R0, UR4, 0x3 ;  /* 0x0000000400007c11 */ /* 0x000fc6000f8e18ff */
[----:B------:R-:W-:-:S04]  /*1bd0*/  SHF.L.U32 R3, R3, 0x1f, RZ ;  /* 0x0000001f03037819 */ /* 0x000fc800000006ff */
[----:B------:R0:W1:Y:S01]  /*1be0*/  SYNCS.PHASECHK.TRANS64.TRYWAIT P2, [R0+URZ+0x38830], R3 ;  /* 0x03883003000075a7 */ /* 0x000062000804017f */
[----:B------:R-:W-:Y:S05]  /*1bf0*/  @!P0 BRA `(.L_x_2096) ;  /* 0x0000000000048947 */ /* 0x000fea0003800000 */
[----:B------:R-:W-:Y:S01]  /*1c00*/  BPT.TRAP 0x1 ;  /* 0x000000040000795c */ /* 0x000fe20000300000 */
.L_x_2096:
[----:B------:R-:W2:Y:S01]  /*1c10*/  S2R R2, SR_TID.X ;  /* 0x0000000000027919 */ /* 0x000ea20000002100 */
[----:B------:R-:W-:Y:S01]  /*1c20*/  IMAD.MOV.U32 R151, RZ, RZ, RZ ;  /* 0x000000ffff977224 */ /* 0x000fe200078e00ff */
[----:B--2---:R-:W-:Y:S01]  /*1c30*/  LOP3.LUT P1, RZ, R2, 0x7f, RZ, 0xc0, !PT ;  /* 0x0000007f02ff7812 */ /* 0x004fe2000782c0ff */
[----:B-1----:R-:W-:-:S12]  /*1c40*/  @P2 BRA `(.L_x_2097) ;  /* 0x0000000000082947 */ /* 0x002fd80003800000 */
[----:B------:R-:W1:Y:S02]  /*1c50*/  SYNCS.PHASECHK.TRANS64.TRYWAIT P2, [R0+URZ+0x38830], R3 ;  /* 0x03883003000075a7 */ /* 0x000e64000804017f */
[----:B-1----:R-:W-:Y:S05]  /*1c60*/  @!P2 BRA `(.L_x_2098) ;  /* 0x00000150004ca947 */ /* 0x002fea0003800000 */
.L_x_2097:
[----:B------:R-:W-:Y:S05]  /*1c70*/  WARPSYNC.ALL ;  /* 0x0000000000007948 */ /* 0x000fea0003800000 */
[----:B------:R-:W-:Y:S01]  /*1c80*/  R2UR UR4, R17 ;  /* 0x00000000110472ca */ /* 0x000fe200000e0000 */
[----:B------:R-:W-:Y:S01]  /*1c90*/  ULOP3.LUT UR5, UR36, 0x10000, URZ, 0xfc, !UPT ;  /* 0x0001000024057892 */ /* 0x000fe2000f8efc3f */
[----:B------:R-:W-:Y:S01]  /*1ca0*/  WARPGROUP.ARRIVE ;  /* 0x00000000000079c5 */ /* 0x000fe20000000000 */
[----:B------:R-:W-:Y:S01]  /*1cb0*/  UMOV UR9, 0x40000040 ;  /* 0x4000004000097882 */ /* 0x000fe20000000000 */
[----:B------:R-:W-:Y:S01]  /*1cc0*/  UMOV UR11, 0x40000040 ;  /* 0x40000040000b7882 */ /* 0x000fe20000000000 */
[----:B------:R-:W-:Y:S01]  /*1cd0*/  UMOV UR15, UR9 ;  /* 0x00000009000f7c82 */ /* 0x000fe20008000000 */
[----:B------:R-:W-:Y:S01]  /*1ce0*/  MOV R13, UR9 ;  /* 0x00000009000d7c02 */ /* 0x000fe20008000f00 */
[----:B------:R-:W-:Y:S01]  /*1cf0*/  UIADD3 UR7, UR5, 0x2, URZ ;  /* 0x0000000205077890 */ /* 0x000fe2000fffe03f */
[----:B01----:R-:W-:Y:S01]  /*1d00*/  @!P1 VIADD R0, R0, 0x38840 ;  /* 0x0003884000009836 */ /* 0x003fe20000000000 */
[----:B------:R-:W-:Y:S01]  /*1d10*/  UMOV UR8, UR5 ;  /* 0x0000000500087c82 */ /* 0x000fe20008000000 */
[----:B------:R-:W-:Y:S01]  /*1d20*/  UMOV UR17, 0x40000040 ;  /* 0x4000004000117882 */ /* 0x000fe20000000000 */
[----:B------:R-:W-:Y:S01]  /*1d30*/  UMOV UR14, UR8 ;  /* 0x00000008000e7c82 */ /* 0x000fe20008000000 */
[----:B------:R-:W-:Y:S01]  /*1d40*/  IMAD.U32 R12, RZ, RZ, UR8 ;  /* 0x00000008ff0c7e24 */ /* 0x000fe2000f8e00ff */
[----:B------:R-:W-:Y:S01]  /*1d50*/  UIADD3 UR4, UR4, 0x24400, URZ ;  /* 0x0002440004047890 */ /* 0x000fe2000fffe03f */
[----:B------:R-:W-:Y:S01]  /*1d60*/  IMAD.U32 R11, RZ, RZ, UR17 ;  /* 0x00000011ff0b7e24 */ /* 0x000fe2000f8e00ff */
[----:B------:R-:W-:Y:S01]  /*1d70*/  UMOV UR16, UR7 ;  /* 0x0000000700107c82 */ /* 0x000fe20008000000 */
[----:B------:R-:W-:Y:S01]  /*1d80*/  UMOV UR19, 0x40000040 ;  /* 0x4000004000137882 */ /* 0x000fe20000000000 */
[----:B------:R-:W-:Y:S01]  /*1d90*/  USHF.R.U32.HI UR4, URZ, 0x4, UR4 ;  /* 0x000000043f047899 */ /* 0x000fe20008011604 */
[----:B------:R-:W-:Y:S01]  /*1da0*/  IMAD.U32 R10, RZ, RZ, UR16 ;  /* 0x00000010ff0a7e24 */ /* 0x000fe2000f8e00ff */
[----:B------:R-:W-:Y:S01]  /*1db0*/  UIADD3 UR7, UR5, 0x4, URZ ;  /* 0x0000000405077890 */ /* 0x000fe2000fffe03f */
[----:B------:R-:W-:Y:S01]  /*1dc0*/  @!P1 PRMT R0, RZ, 0x654, R0 ;  /* 0x00000654ff009816 */ /* 0x000fe20000000000 */
[----:B------:R-:W-:Y:S01]  /*1dd0*/  ULOP3.LUT UR4, UR4, 0x3fff, URZ, 0xc0, !UPT ;  /* 0x00003fff04047892 */ /* 0x000fe2000f8ec03f */
[--C-:B------:R-:W-:Y:S01]  /*1de0*/  IMAD.MOV.U32 R150, RZ, RZ, R151.reuse ;  /* 0x000000ffff967224 */ /* 0x100fe200078e0097 */
[----:B------:R-:W-:Y:S01]  /*1df0*/  UMOV UR13, 0x40000040 ;  /* 0x40000040000d7882 */ /* 0x000fe20000000000 */
[----:B------:R-:W-:Y:S01]  /*1e00*/  UIADD3 UR20, UR5, 0x404, URZ ;  /* 0x0000040405147890 */ /* 0x000fe2000fffe03f */
[--C-:B------:R-:W-:Y:S01]  /*1e10*/  IMAD.MOV.U32 R149, RZ, RZ, R151.reuse ;  /* 0x000000ffff957224 */ /* 0x100fe200078e0097 */
[----:B------:R-:W-:Y:S01]  /*1e20*/  ULOP3.LUT UR6, UR4, 0x10000, URZ, 0xfc, !UPT ;  /* 0x0001000004067892 */ /* 0x000fe2000f8efc3f */
[--C-:B------:R-:W-:Y:S01]  /*1e30*/  IMAD.MOV.U32 R148, RZ, RZ, R151.reuse ;  /* 0x000000ffff947224 */ /* 0x100fe200078e0097 */
[----:B------:R-:W-:Y:S01]  /*1e40*/  UMOV UR21, 0x40000040 ;  /* 0x4000004000157882 */ /* 0x000fe20000000000 */
[----:B------:R-:W-:Y:S01]  /*1e50*/  UMOV UR23, 0x40000040 ;  /* 0x4000004000177882 */ /* 0x000fe20000000000 */
[----:B------:R-:W-:Y:S01]  /*1e60*/  UIMAD UR4, UR60, 0xa00, UR6 ;  /* 0x00000a003c0478a4 */ /* 0x000fe2000f8e0206 */
[--C-:B------:R-:W-:Y:S01]  /*1e70*/  IMAD.MOV.U32 R147, RZ, RZ, R151.reuse ;  /* 0x000000ffff937224 */ /* 0x100fe200078e0097 */
[----:B------:R-:W-:Y:S01]  /*1e80*/  UIADD3 UR24, UR5, 0x406, URZ ;  /* 0x0000040605187890 */ /* 0x000fe2000fffe03f */
[----:B------:R-:W-:Y:S01]  /*1e90*/  IMAD.U32 R15, RZ, RZ, UR6 ;  /* 0x00000006ff0f7e24 */ /* 0x000fe2000f8e00ff */
[----:B------:R-:W-:Y:S01]  /*1ea0*/  UIADD3 UR6, UR4, 0x200, URZ ;  /* 0x0000020004067890 */ /* 0x000fe2000fffe03f */
[--C-:B------:R-:W-:Y:S01]  /*1eb0*/  IMAD.MOV.U32 R146, RZ, RZ, R151.reuse ;  /* 0x000000ffff927224 */ /* 0x100fe200078e0097 */
[----:B------:R-:W-:Y:S01]  /*1ec0*/  UIADD3 UR12, UR4, 0x2, URZ ;  /* 0x00000002040c7890 */ /* 0x000fe2000fffe03f */
[-C--:B------:R-:W-:Y:S01]  /*1ed0*/  MOV R145, R151.reuse ;  /* 0x0000009700917202 */ /* 0x080fe20000000f00 */
[----:B------:R-:W-:Y:S01]  /*1ee0*/  UMOV UR10, UR4 ;  /* 0x00000004000a7c82 */ /* 0x000fe20008000000 */
[----:B------:R-:W-:Y:S01]  /*1ef0*/  UIADD3 UR22, UR4, 0x284, URZ ;  /* 0x0000028404167890 */ /* 0x000fe2000fffe03f */
[----:B------:R-:W-:Y:S01]  /*1f00*/  HGMMA.64x16x16.F32 R56, gdesc[UR8], RZ, !UPT, gsb0 ;  /* 0x00200000083879f0 */ /* 0x000fe2000c0008ff */
[----:B------:R-:W-:Y:S01]  /*1f10*/  UIADD3 UR10, UR4, 0x80, URZ ;  /* 0x00000080040a7890 */ /* 0x000fe2000fffe03f */
[--C-:B------:R-:W-:Y:S01]  /*1f20*/  IMAD.MOV.U32 R144, RZ, RZ, R151.reuse ;  /* 0x000000ffff907224 */ /* 0x100fe200078e0097 */
        /* <DEDUP_REMOVED lines=47> */
[----:B------:R-:W-:Y:S01]  /*2220*/  IMAD.MOV.U32 R129, RZ, RZ, R151 ;  /* 0x000000ffff817224 */ /* 0x000fe200078e0097 */
[----:B------:R-:W-:Y:S01]  /*2230*/  UIADD3 UR54, UR4, 0x784, URZ ;  /* 0x0000078404367890 */ /* 0x000fe2000fffe03f */
        /* <DEDUP_REMOVED lines=42> */
[--C-:B------:R-:W-:Y:S01]  /*24e0*/  IMAD.MOV.U32 R102, RZ, RZ, R151.reuse ;  /* 0x000000ffff667224 */ /* 0x100fe200078e0097 */
[----:B------:R-:W-:Y:S02]  /*24f0*/  WARPGROUP.DEPBAR.LE gsb0, 0x0 ;  /* 0x00008000000079c5 */ /* 0x000fe40000010000 */
[----:B------:R-:W-:Y:S01]  /*2500*/  WARPGROUP.ARRIVE ;  /* 0x00000000000079c5 */ /* 0x000fe20000000000 */
[--C-:B------:R-:W-:Y:S02]  /*2510*/  IMAD.MOV.U32 R101, RZ, RZ, R151.reuse ;  /* 0x000000ffff657224 */ /* 0x100fe400078e0097 */
[----:B------:R-:W-:-:S02]  /*2520*/  IMAD.MOV.U32 R100, RZ, RZ, R151 ;  /* 0x000000ffff647224 */ /* 0x000fc400078e0097 */
[--C-:B------:R-:W-:Y:S01]  /*2530*/  IMAD.MOV.U32 R98, RZ, RZ, R151.reuse ;  /* 0x000000ffff627224 */ /* 0x100fe200078e0097 */
[----:B------:R-:W-:Y:S01]  /*2540*/  HGMMA.64x16x16.F32 R40, gdesc[UR8], RZ, !UPT, gsb0 ;  /* 0x00200000082879f0 */ /* 0x000fe2000c0008ff */
[----:B------:R-:W-:Y:S01]  /*2550*/  UIADD3 UR10, UR4, 0x180, URZ ;  /* 0x00000180040a7890 */ /* 0x000fe2000fffe03f */
[--C-:B------:R-:W-:Y:S01]  /*2560*/  IMAD.MOV.U32 R97, RZ, RZ, R151.reuse ;  /* 0x000000ffff617224 */ /* 0x100fe200078e0097 */
[----:B------:R-:W-:Y:S01]  /*2570*/  UMOV UR8, UR14 ;  /* 0x0000000e00087c82 */ /* 0x000fe20008000000 */
[----:B------:R-:W-:Y:S01]  /*2580*/  UMOV UR9, UR15 ;  /* 0x0000000f00097c82 */ /* 0x000fe20008000000 */
[----:B------:R-:W-:Y:S01]  /*2590*/  UMOV UR11, 0x40000040 ;  /* 0x40000040000b7882 */ /* 0x000fe20000000000 */
        /* <DEDUP_REMOVED lines=22> */
[--C-:B------:R-:W-:Y:S01]  /*2700*/  IMAD.MOV.U32 R71, RZ, RZ, R151.reuse ;  /* 0x000000ffff477224 */ /* 0x100fe200078e0097 */
[----:B------:R-:W-:Y:S02]  /*2710*/  WARPGROUP.DEPBAR.LE gsb0, 0x0 ;  /* 0x00008000000079c5 */ /* 0x000fe40000010000 */
[----:B------:R-:W-:Y:S01]  /*2720*/  WARPGROUP.ARRIVE ;  /* 0x00000000000079c5 */ /* 0x000fe20000000000 */
[--C-:B------:R-:W-:Y:S02]  /*2730*/  IMAD.MOV.U32 R70, RZ, RZ, R151.reuse ;  /* 0x000000ffff467224 */ /* 0x100fe400078e0097 */
        /* <DEDUP_REMOVED lines=13> */
[----:B------:R-:W-:Y:S01]  /*2810*/  IMAD.MOV.U32 R64, RZ, RZ, R151 ;  /* 0x000000ffff407224 */ /* 0x000fe200078e0097 */
        /* <DEDUP_REMOVED lines=90> */
[----:B------:R-:W-:Y:S02]  /*2dc0*/  UMOV UR56, UR5 ;  /* 0x0000000500387c82 */ /* 0x000fe40008000000 */
[----:B------:R-:W-:Y:S01]  /*2dd0*/  UMOV UR58, UR7 ;  /* 0x00000007003a7c82 */ /* 0x000fe20008000000 */
[----:B------:R-:W-:Y:S01]  /*2de0*/  IMAD.U32 R6, RZ, RZ, UR56 ;  /* 0x00000038ff067e24 */ /* 0x000fe2000f8e00ff */
        /* <DEDUP_REMOVED lines=24> */
[----:B------:R-:W-:Y:S01]  /*2f70*/  R2UR UR11, R19 ;  /* 0x00000000130b72ca */ /* 0x000fe200000e0000 */
[----:B------:R-:W-:-:S06]  /*2f80*/  UIADD3 UR10, UR61, -0x2, URZ ;  /* 0xfffffffe3d0a7890 */ /* 0x000fcc000fffe03f */
[----:B------:R-:W-:-:S06]  /*2f90*/  IMAD.U32 R227, RZ, RZ, UR10 ;  /* 0x0000000affe37e24 */ /* 0x000fcc000f8e00ff */
[----:B------:R-:W-:-:S05]  /*2fa0*/  IMAD.U32 R4, RZ, RZ, UR11 ;  /* 0x0000000bff047e24 */ /* 0x000fca000f8e00ff */
[----:B------:R-:W-:Y:S01]  /*2fb0*/  LEA R4, R4, R215, 0x7 ;  /* 0x000000d704047211 */ /* 0x000fe200078e38ff */
        /* <DEDUP_REMOVED lines=26> */
[----:B------:R-:W-:Y:S01]  /*3160*/  UIMAD UR5, UR61, -0x50, UR15 ;  /* 0xffffffb03d0578a4 */ /* 0x000fe2000f8e020f */
        /* <DEDUP_REMOVED lines=238> */
[----:B------:R-:W-:Y:S02]  /*4050*/  UIADD3 UR6, -UR14, 0x51, UR5 ;  /* 0x000000510e067890 */ /* 0x000fe4000fffe105 */
[----:B------:R-:W-:-:S04]  /*4060*/  UIADD3 UR5, UR5, 0x50, URZ ;  /* 0x0000005005057890 */ /* 0x000fc8000fffe03f */
[----:B------:R-:W-:Y:S02]  /*4070*/  IMAD.U32 R3, RZ, RZ, UR6 ;  /* 0x00000006ff037e24 */ /* 0x000fe4000f8e00ff */
[----:B------:R-:W-:Y:S01]  /*4080*/  IMAD.U32 R5, RZ, RZ, UR5 ;  /* 0x00000005ff057e24 */ /* 0x000fe2000f8e00ff */
[----:B------:R-:W-:Y:S01]  /*4090*/  ULDC UR5, c[0x0][0x988] ;  /* 0x0002620000057ab9 */ /* 0x000fe20000000800 */
[C---:B------:R-:W-:Y:S02]  /*40a0*/  IMAD R3, R214.reuse, -0x2, R3 ;  /* 0xfffffffed6037824 */ /* 0x040fe400078e0203 */
[----:B------:R-:W-:-:S03]  /*40b0*/  IMAD R2, R214, -0x2, R5 ;  /* 0xfffffffed6027824 */ /* 0x000fc600078e0205 */
[----:B------:R-:W-:-:S04]  /*40c0*/  IADD3 R5, R3, 0x8, R4 ;  /* 0x0000000803057810 */ /* 0x000fc80007ffe004 */
[----:B------:R-:W-:Y:S02]  /*40d0*/  VIMNMX R5, R2, R5, PT ;  /* 0x0000000502057248 */ /* 0x000fe40003fe0100 */
[----:B------:R-:W-:Y:S02]  /*40e0*/  VIADDMNMX R2, R4, R3, R2, PT ;  /* 0x0000000304027246 */ /* 0x000fe40003800102 */
[C---:B------:R-:W-:Y:S02]  /*40f0*/  ISETP.GT.AND P2, PT, R5.reuse, RZ, PT ;  /* 0x000000ff0500720c */ /* 0x040fe40003f44270 */
[C---:B------:R-:W-:Y:S02]  /*4100*/  ISETP.GT.AND P3, PT, R5.reuse, 0x1, PT ;  /* 0x000000010500780c */ /* 0x040fe40003f64270 */
[----:B------:R-:W-:Y:S01]  /*4110*/  ISETP.GT.AND P4, PT, R5, 0x8, PT ;  /* 0x000000080500780c */ /* 0x000fe20003f84270 */
        /* <DEDUP_REMOVED lines=62> */
[----:B------:R-:W-:Y:S01]  /*4500*/  UIADD3 UR4, UR15, -UR14, URZ ;  /* 0x8000000e0f047290 */ /* 0x000fe2000fffe03f */
[----:B------:R-:W-:-:S02]  /*4510*/  FSEL R46, R46, -INF , P3 ;  /* 0xff8000002e2e7808 */ /* 0x000fc40001800000 */
[----:B------:R-:W-:Y:S01]  /*4520*/  FMNMX.FTZ R21, R43, R14, !PT ;  /* 0x0000000e2b157209 */ /* 0x000fe20007810000 */
[----:B------:R-:W-:Y:S01]  /*4530*/  ULEA UR4, UR11, UR4, 0x7 ;  /* 0x000000040b047291 */ /* 0x000fe2000f8e383f */
[----:B------:R-:W-:Y:S02]  /*4540*/  ISETP.GT.AND P3, PT, R5, 0x30, PT ;  /* 0x000000300500780c */ /* 0x000fe40003f64270 */
[----:B------:R-:W-:Y:S01]  /*4550*/  FSEL R47, R47, -INF , P2 ;  /* 0xff8000002f2f7808 */ /* 0x000fe20001000000 */
[----:B------:R-:W-:Y:S01]  /*4560*/  UIMAD.WIDE UR6, UR4, 0x66666667, URZ ;  /* 0x66666667040678a5 */ /* 0x000fe2000f8e023f */
[----:B------:R-:W-:Y:S02]  /*4570*/  FMNMX.FTZ R14, R46, R21, !PT ;  /* 0x000000152e0e7209 */ /* 0x000fe40007810000 */
[----:B------:R-:W-:Y:S01]  /*4580*/  ISETP.GT.AND P2, PT, R5, 0x31, PT ;  /* 0x000000310500780c */ /* 0x000fe20003f44270 */
[----:B------:R-:W-:Y:S01]  /*4590*/  USHF.R.U32.HI UR4, URZ, 0x1f, UR7 ;  /* 0x0000001f3f047899 */ /* 0x000fe20008011607 */
[----:B------:R-:W-:-:S03]  /*45a0*/  FMNMX.FTZ R21, R47, R14, !PT ;  /* 0x0000000e2f157209 */ /* 0x000fc60007810000 */
[----:B------:R-:W-:-:S04]  /*45b0*/  ULEA.HI.SX32 UR4, UR7, UR4, 0x1b ;  /* 0x0000000407047291 */ /* 0x000fc8000f8fda3f */
[----:B------:R-:W-:-:S04]  /*45c0*/  UISETP.LT.AND UP0, UPT, URZ, UR4, UPT ;  /* 0x000000043f00728c */ /* 0x000fc8000bf01270 */
[----:B------:R-:W-:-:S04]  /*45d0*/  USEL UR11, URZ, UR4, !UP0 ;  /* 0x000000043f0b7287 */ /* 0x000fc8000c000000 */
[----:B------:R-:W-:Y:S02]  /*45e0*/  UISETP.GE.AND UP0, UPT, UR10, UR11, UPT ;  /* 0x0000000b0a00728c */ /* 0x000fe4000bf06270 */
[----:B------:R-:W-:Y:S01]  /*45f0*/  IMAD.U32 R226, RZ, RZ, UR11 ;  /* 0x0000000bffe27e24 */ /* 0x000fe2000f8e00ff */
[----:B------:R-:W-:Y:S02]  /*4600*/  WARPGROUP.DEPBAR.LE gsb0, 0x0 ;  /* 0x00008000000079c5 */ /* 0x000fe40000010000 */
[----:B------:R-:W-:Y:S01]  /*4610*/  WARPGROUP.ARRIVE ;  /* 0x00000000000079c5 */ /* 0x000fe20000000000 */
[----:B------:R-:W-:Y:S02]  /*4620*/  FSEL R34, R34, -INF , P3 ;  /* 0xff80000022227808 */ /* 0x000fe40001800000 */
[----:B------:R-:W-:Y:S02]  /*4630*/  ISETP.GT.AND P3, PT, R5, 0x38, PT ;  /* 0x000000380500780c */ /* 0x000fe40003f64270 */
[----:B------:R-:W-:Y:S01]  /*4640*/  FSEL R35, R35, -INF , P2 ;  /* 0xff80000023237808 */ /* 0x000fe20001000000 */
[----:B------:R-:W-:Y:S01]  /*4650*/  HGMMA.64x16x16.F32 R24, gdesc[UR56], R24, gsb0 ;  /* 0x00200000381879f0 */ /* 0x000fe20008000818 */
        /* <DEDUP_REMOVED lines=8> */
[----:B------:R-:W-:Y:S01]  /*46e0*/  FMNMX.FTZ R21, R39, R14, !PT ;  /* 0x0000000e27157209 */ /* 0x000fe20007810000 */
[----:B------:R-:W-:Y:S02]  /*46f0*/  WARPGROUP.DEPBAR.LE gsb0, 0x0 ;  /* 0x00008000000079c5 */ /* 0x000fe40000010000 */
[----:B------:R-:W-:Y:S01]  /*4700*/  FSEL R26, R26, -INF , P3 ;  /* 0xff8000001a1a7808 */ /* 0x000fe20001800000 */
[----:B------:R0:W-:Y:S01]  /*4710*/  @!P1 SYNCS.ARRIVE.TRANS64.RED.A1T0 RZ, [R0+URZ], RZ ;  /* 0x000000ff00ff99a7 */ /* 0x0001e2000810043f */
[----:B------:R-:W-:Y:S02]  /*4720*/  ISETP.GT.AND P3, PT, R5, 0x48, PT ;  /* 0x000000480500780c */ /* 0x000fe40003f64270 */
[----:B------:R-:W-:Y:S02]  /*4730*/  FSEL R27, R27, -INF , P2 ;  /* 0xff8000001b1b7808 */ /* 0x000fe40001000000 */
[----:B------:R-:W-:-:S02]  /*4740*/  FMNMX.FTZ R14, R26, R21, !PT ;  /* 0x000000151a0e7209 */ /* 0x000fc40007810000 */
[----:B------:R-:W-:Y:S02]  /*4750*/  ISETP.GT.AND P2, PT, R5, 0x49, PT ;  /* 0x000000490500780c */ /* 0x000fe40003f44270 */
[----:B------:R-:W-:Y:S02]  /*4760*/  FSEL R30, R30, -INF , P3 ;  /* 0xff8000001e1e7808 */ /* 0x000fe40001800000 */
[----:B------:R-:W-:Y:S02]  /*4770*/  FMNMX.FTZ R5, R27, R14, !PT ;  /* 0x0000000e1b057209 */ /* 0x000fe40007810000 */
[----:B------:R-:W-:Y:S02]  /*4780*/  FSEL R31, R31, -INF , P2 ;  /* 0xff8000001f1f7808 */ /* 0x000fe40001000000 */
[----:B------:R-:W-:Y:S02]  /*4790*/  FMNMX.FTZ R14, R30, R5, !PT ;  /* 0x000000051e0e7209 */ /* 0x000fe40007810000 */
[----:B------:R-:W-:-:S02]  /*47a0*/  ISETP.GT.AND P2, PT, R2, RZ, PT ;  /* 0x000000ff0200720c */ /* 0x000fc40003f44270 */
[----:B------:R-:W-:Y:S02]  /*47b0*/  FMNMX.FTZ R14, R31, R14, !PT ;  /* 0x0000000e1f0e7209 */ /* 0x000fe40007810000 */
[----:B------:R-:W-:Y:S02]  /*47c0*/  ISETP.GT.AND P3, PT, R2, 0x1, PT ;  /* 0x000000010200780c */ /* 0x000fe40003f64270 */
[----:B------:R-:W-:Y:S01]  /*47d0*/  FSEL R56, R56, -INF , P2 ;  /* 0xff80000038387808 */ /* 0x000fe20001000000 */
[----:B------:R-:W1:Y:S01]  /*47e0*/  SHFL.BFLY PT, R5, R14, 0x2, 0x1f ;  /* 0x0c401f000e057f89 */ /* 0x000e6200000e0000 */
[----:B------:R-:W-:Y:S02]  /*47f0*/  FSEL R57, R57, -INF , P3 ;  /* 0xff80000039397808 */ /* 0x000fe40001800000 */
[C---:B------:R-:W-:Y:S02]  /*4800*/  ISETP.GT.AND P2, PT, R2.reuse, 0x9, PT ;  /* 0x000000090200780c */ /* 0x040fe40003f44270 */
[----:B------:R-:W-:-:S02]  /*4810*/  ISETP.GT.AND P3, PT, R2, 0x11, PT ;  /* 0x000000110200780c */ /* 0x000fc40003f64270 */
[----:B------:R-:W-:Y:S02]  /*4820*/  FSEL R61, R61, -INF , P2 ;  /* 0xff8000003d3d7808 */ /* 0x000fe40001000000 */
[----:B------:R-:W-:Y:S02]  /*4830*/  ISETP.GT.AND P2, PT, R2, 0x10, PT ;  /* 0x000000100200780c */ /* 0x000fe40003f44270 */
[----:B------:R-:W-:Y:S02]  /*4840*/  FSEL R49, R49, -INF , P3 ;  /* 0xff80000031317808 */ /* 0x000fe40001800000 */
[----:B------:R-:W-:Y:S02]  /*4850*/  FSEL R48, R48, -INF , P2 ;  /* 0xff80000030307808 */ /* 0x000fe40001000000 */
[----:B------:R-:W-:-:S04]  /*4860*/  ISETP.GT.AND P2, PT, R2, 0x18, PT ;  /* 0x000000180200780c */ /* 0x000fc80003f44270 */
[----:B------:R-:W-:Y:S02]  /*4870*/  FSEL R52, R52, -INF , P2 ;  /* 0xff80000034347808 */ /* 0x000fe40001000000 */
[----:B------:R-:W-:Y:S02]  /*4880*/  ISETP.GT.AND P2, PT, R2, 0x20, PT ;  /* 0x000000200200780c */ /* 0x000fe40003f44270 */
[----:B-1----:R-:W-:Y:S02]  /*4890*/  FMNMX.FTZ R20, R14, R5, !PT ;  /* 0x000000050e147209 */ /* 0x002fe40007810000 */
[----:B------:R-:W-:Y:S02]  /*48a0*/  FMNMX.FTZ R5, R56, R57, !PT ;  /* 0x0000003938057209 */ /* 0x000fe40007810000 */
[----:B------:R-:W-:Y:S01]  /*48b0*/  FSEL R40, R40, -INF , P2 ;  /* 0xff80000028287808 */ /* 0x000fe20001000000 */
[----:B------:R-:W1:Y:S01]  /*48c0*/  SHFL.BFLY PT, R21, R20, 0x1, 0x1f ;  /* 0x0c201f0014157f89 */ /* 0x000e6200000e0000 */
        /* <DEDUP_REMOVED lines=12> */
[----:B-1----:R-:W-:-:S02]  /*4990*/  FMNMX.FTZ R3, R20, R21, !PT ;  /* 0x0000001514037209 */ /* 0x002fc40007810000 */
        /* <DEDUP_REMOVED lines=21> */
[----:B------:R-:W1:Y:S01]  /*4af0*/  MUFU.EX2 R59, R59 ;  /* 0x0000003b003b7308 */ /* 0x000e620000000800 */
        /* <DEDUP_REMOVED lines=15> */
[----:B------:R-:W2:Y:S01]  /*4bf0*/  MUFU.EX2 R63, R63 ;  /* 0x0000003f003f7308 */ /* 0x000ea20000000800 */
        /* <DEDUP_REMOVED lines=15> */
[--C-:B------:R-:W-:Y:S01]  /*4cf0*/  FFMA.FTZ R30, R30, UR5, -R14.reuse ;  /* 0x000000051e1e7c23 */ /* 0x100fe2000801080e */
[----:B------:R-:W3:Y:S01]  /*4d00*/  MUFU.EX2 R51, R51 ;  /* 0x0000003300337308 */ /* 0x000ee20000000800 */
[----:B------:R-:W-:Y:S01]  /*4d10*/  FFMA.FTZ R14, R31, UR5, -R14 ;  /* 0x000000051f0e7c23 */ /* 0x000fe2000801080e */
[----:B------:R-:W-:Y:S01]  /*4d20*/  FMNMX.FTZ R2, R29, R2, !PT ;  /* 0x000000021d027209 */ /* 0x000fe20007810000 */
[----:B------:R-:W-:Y:S01]  /*4d30*/  IMAD.MOV.U32 R31, RZ, RZ, R151 ;  /* 0x000000ffff1f7224 */ /* 0x000fe200078e0097 */
[----:B-1----:R-:W-:-:S02]  /*4d40*/  F2FP.F16.F32.PACK_AB R209, R59, R58 ;  /* 0x0000003a3bd1723e */ /* 0x002fc400000000ff */
[----:B--2---:R-:W-:Y:S01]  /*4d50*/  F2FP.F16.F32.PACK_AB R211, R63, R62 ;  /* 0x0000003e3fd3723e */ /* 0x004fe200000000ff */
[----:B------:R-:W1:Y:S01]  /*4d60*/  SHFL.BFLY PT, R5, R2, 0x2, 0x1f ;  /* 0x0c401f0002057f89 */ /* 0x000e6200000e0000 */
[----:B------:R-:W-:Y:S08]  /*4d70*/  MUFU.EX2 R54, R54 ;  /* 0x0000003600367308 */ /* 0x000ff00000000800 */
[----:B------:R-:W-:Y:S01]  /*4d80*/  MUFU.EX2 R195, R14 ;  /* 0x0000000e00c37308 */ /* 0x000fe20000000800 */
[----:B---3--:R-:W-:-:S07]  /*4d90*/  F2FP.F16.F32.PACK_AB R205, R51, R50 ;  /* 0x0000003233cd723e */ /* 0x008fce00000000ff */
[----:B------:R-:W2:Y:S01]  /*4da0*/  MUFU.EX2 R55, R55 ;  /* 0x0000003700377308 */ /* 0x000ea20000000800 */
[----:B-1----:R-:W-:-:S07]  /*4db0*/  FMNMX.FTZ R5, R2, R5, !PT ;  /* 0x0000000502057209 */ /* 0x002fce0007810000 */
[----:B------:R-:W-:Y:S01]  /*4dc0*/  MUFU.EX2 R42, R42 ;  /* 0x0000002a002a7308 */ /* 0x000fe20000000800 */
[----:B------:R-:W1:Y:S07]  /*4dd0*/  SHFL.BFLY PT, R4, R5, 0x1, 0x1f ;  /* 0x0c201f0005047f89 */ /* 0x000e6e00000e0000 */
[----:B------:R-:W3:Y:S01]  /*4de0*/  MUFU.EX2 R43, R43 ;  /* 0x0000002b002b7308 */ /* 0x000ee20000000800 */
[----:B--2---:R-:W-:-:S07]  /*4df0*/  F2FP.F16.F32.PACK_AB R207, R55, R54 ;  /* 0x0000003637cf723e */ /* 0x004fce00000000ff */
[----:B------:R-:W-:Y:S08]  /*4e00*/  MUFU.EX2 R46, R46 ;  /* 0x0000002e002e7308 */ /* 0x000ff00000000800 */
[----:B------:R-:W2:Y:S01]  /*4e10*/  MUFU.EX2 R47, R47 ;  /* 0x0000002f002f7308 */ /* 0x000ea20000000800 */
[----:B---3--:R-:W-:Y:S02]  /*4e20*/  F2FP.F16.F32.PACK_AB R201, R43, R42 ;  /* 0x0000002a2bc9723e */ /* 0x008fe400000000ff */
[----:B-1----:R-:W-:Y:S01]  /*4e30*/  FMNMX.FTZ R4, R5, R4, !PT ;  /* 0x0000000405047209 */ /* 0x002fe20007810000 */
[----:B------:R-:W-:Y:S01]  /*4e40*/  FADD.FTZ R5, R58, R59 ;  /* 0x0000003b3a057221 */ /* 0x000fe20000010000 */
[----:B------:R-:W-:-:S02]  /*4e50*/  IMAD.MOV.U32 R59, RZ, RZ, R151 ;  /* 0x000000ffff3b7224 */ /* 0x000fc400078e0097 */
[C---:B------:R-:W-:Y:S01]  /*4e60*/  FSETP.NEU.FTZ.AND P2, PT, R4.reuse, -INF , PT ;  /* 0xff8000000400780b */ /* 0x040fe20003f5d000 */
[----:B------:R-:W-:Y:S01]  /*4e70*/  FMUL.FTZ R2, R4, UR5 ;  /* 0x0000000504027c20 */ /* 0x000fe20008410000 */
[----:B------:R-:W-:Y:S01]  /*4e80*/  FADD.FTZ R14, R62, R5 ;  /* 0x000000053e0e7221 */ /* 0x000fe20000010000 */
[----:B------:R-:W-:Y:S01]  /*4e90*/  MUFU.EX2 R34, R34 ;  /* 0x0000002200227308 */ /* 0x000fe20000000800 */
[--C-:B------:R-:W-:Y:S02]  /*4ea0*/  IMAD.MOV.U32 R62, RZ, RZ, R151.reuse ;  /* 0x000000ffff3e7224 */ /* 0x100fe400078e0097 */
[----:B------:R-:W-:Y:S01]  /*4eb0*/  FSEL R2, R2, RZ, P2 ;  /* 0x000000ff02027208 */ /* 0x000fe20001000000 */
[----:B------:R-:W-:Y:S01]  /*4ec0*/  FADD.FTZ R5, R63, R14 ;  /* 0x0000000e3f057221 */ /* 0x000fe20000010000 */
[----:B------:R-:W-:Y:S01]  /*4ed0*/  PLOP3.LUT P2, PT, PT, PT, UP0, 0x80, 0x0 ;  /* 0x000000000000781c */ /* 0x000fe20003f4f008 */
[----:B------:R-:W-:Y:S01]  /*4ee0*/  IMAD.MOV.U32 R58, RZ, RZ, R151 ;  /* 0x000000ffff3a7224 */ /* 0x000fe200078e0097 */
[----:B--2---:R-:W-:Y:S01]  /*4ef0*/  F2FP.F16.F32.PACK_AB R203, R47, R46 ;  /* 0x0000002e2fcb723e */ /* 0x004fe200000000ff */
[--C-:B------:R-:W-:Y:S01]  /*4f00*/  FFMA.FTZ R56, R56, UR5, -R2.reuse ;  /* 0x0000000538387c23 */ /* 0x100fe20008010802 */
[--C-:B------:R-:W-:Y:S01]  /*4f10*/  FFMA.FTZ R57, R57, UR5, -R2.reuse ;  /* 0x0000000539397c23 */ /* 0x100fe20008010802 */
[--C-:B------:R-:W-:Y:S01]  /*4f20*/  FFMA.FTZ R60, R60, UR5, -R2.reuse ;  /* 0x000000053c3c7c23 */ /* 0x100fe20008010802 */
[--C-:B------:R-:W-:Y:S01]  /*4f30*/  FFMA.FTZ R61, R61, UR5, -R2.reuse ;  /* 0x000000053d3d7c23 */ /* 0x100fe20008010802 */
[--C-:B------:R-:W-:Y:S01]  /*4f40*/  FFMA.FTZ R48, R48, UR5, -R2.reuse ;  /* 0x0000000530307c23 */ /* 0x100fe20008010802 */
[--C-:B------:R-:W-:Y:S01]  /*4f50*/  FFMA.FTZ R49, R49, UR5, -R2.reuse ;  /* 0x0000000531317c23 */ /* 0x100fe20008010802 */
[----:B------:R-:W-:Y:S01]  /*4f60*/  MUFU.EX2 R56, R56 ;  /* 0x0000003800387308 */ /* 0x000fe20000000800 */
[----:B------:R-:W-:Y:S01]  /*4f70*/  FADD.FTZ R14, R50, R5 ;  /* 0x00000005320e7221 */ /* 0x000fe20000010000 */
[--C-:B------:R-:W-:Y:S01]  /*4f80*/  FFMA.FTZ R52, R52, UR5, -R2.reuse ;  /* 0x0000000534347c23 */ /* 0x100fe20008010802 */
[--C-:B------:R-:W-:Y:S01]  /*4f90*/  FFMA.FTZ R53, R53, UR5, -R2.reuse ;  /* 0x0000000535357c23 */ /* 0x100fe20008010802 */
[----:B------:R-:W-:Y:S01]  /*4fa0*/  FFMA.FTZ R40, R40, UR5, -R2 ;  /* 0x0000000528287c23 */ /* 0x000fe20008010802 */
[----:B------:R-:W-:Y:S01]  /*4fb0*/  FADD.FTZ R21, R51, R14 ;  /* 0x0000000e33157221 */ /* 0x000fe20000010000 */
[--C-:B------:R-:W-:Y:S01]  /*4fc0*/  FFMA.FTZ R41, R41, UR5, -R2.reuse ;  /* 0x0000000529297c23 */ /* 0x100fe20008010802 */
[--C-:B------:R-:W-:Y:S01]  /*4fd0*/  FFMA.FTZ R44, R44, UR5, -R2.reuse ;  /* 0x000000052c2c7c23 */ /* 0x100fe20008010802 */
[----:B------:R-:W1:Y:S01]  /*4fe0*/  MUFU.EX2 R57, R57 ;  /* 0x0000003900397308 */ /* 0x000e620000000800 */
[----:B------:R-:W-:Y:S01]  /*4ff0*/  FADD.FTZ R20, R54, R21 ;  /* 0x0000001536147221 */ /* 0x000fe20000010000 */
[--C-:B------:R-:W-:Y:S01]  /*5000*/  FFMA.FTZ R45, R45, UR5, -R2.reuse ;  /* 0x000000052d2d7c23 */ /* 0x100fe20008010802 */
[--C-:B------:R-:W-:Y:S01]  /*5010*/  FFMA.FTZ R32, R32, UR5, -R2.reuse ;  /* 0x0000000520207c23 */ /* 0x100fe20008010802 */
[----:B------:R-:W-:Y:S01]  /*5020*/  FFMA.FTZ R33, R33, UR5, -R2 ;  /* 0x0000000521217c23 */ /* 0x000fe20008010802 */
[----:B------:R-:W-:Y:S01]  /*5030*/  FADD.FTZ R21, R55, R20 ;  /* 0x0000001437157221 */ /* 0x000fe20000010000 */
[--C-:B------:R-:W-:Y:S01]  /*5040*/  FFMA.FTZ R36, R36, UR5, -R2.reuse ;  /* 0x0000000524247c23 */ /* 0x100fe20008010802 */
[--C-:B------:R-:W-:Y:S01]  /*5050*/  FFMA.FTZ R37, R37, UR5, -R2.reuse ;  /* 0x0000000525257c23 */ /* 0x100fe20008010802 */
[----:B------:R-:W2:Y:S01]  /*5060*/  MUFU.EX2 R60, R60 ;  /* 0x0000003c003c7308 */ /* 0x000ea20000000800 */
[----:B------:R-:W-:Y:S01]  /*5070*/  FADD.FTZ R20, R42, R21 ;  /* 0x000000152a147221 */ /* 0x000fe20000010000 */
[--C-:B------:R-:W-:Y:S01]  /*5080*/  FFMA.FTZ R24, R24, UR5, -R2.reuse ;  /* 0x0000000518187c23 */ /* 0x100fe20008010802 */
[--C-:B------:R-:W-:Y:S01]  /*5090*/  FFMA.FTZ R25, R25, UR5, -R2.reuse ;  /* 0x0000000519197c23 */ /* 0x100fe20008010802 */
[----:B------:R-:W-:Y:S01]  /*50a0*/  FFMA.FTZ R28, R28, UR5, -R2 ;  /* 0x000000051c1c7c23 */ /* 0x000fe20008010802 */
[----:B------:R-:W-:Y:S01]  /*50b0*/  FADD.FTZ R21, R43, R20 ;  /* 0x000000142b157221 */ /* 0x000fe20000010000 */
[----:B------:R-:W-:Y:S01]  /*50c0*/  FFMA.FTZ R2, R29, UR5, -R2 ;  /* 0x000000051d027c23 */ /* 0x000fe20008010802 */
[-C--:B------:R-:W-:Y:S01]  /*50d0*/  MOV R63, R151.reuse ;  /* 0x00000097003f7202 */ /* 0x080fe20000000f00 */
[----:B------:R-:W3:Y:S01]  /*50e0*/  MUFU.EX2 R61, R61 ;  /* 0x0000003d003d7308 */ /* 0x000ee20000000800 */
[----:B-1----:R-:W-:Y:S01]  /*50f0*/  FADD.FTZ R5, R56, R57 ;  /* 0x0000003938057221 */ /* 0x002fe20000010000 */
[----:B------:R-:W-:Y:S01]  /*5100*/  F2FP.F16.F32.PACK_AB R208, R57, R56 ;  /* 0x0000003839d0723e */ /* 0x000fe200000000ff */
[--C-:B------:R-:W-:Y:S01]  /*5110*/  IMAD.MOV.U32 R57, RZ, RZ, R151.reuse ;  /* 0x000000ffff397224 */ /* 0x100fe200078e0097 */
[----:B------:R-:W-:Y:S01]  /*5120*/  MOV R54, R151 ;  /* 0x0000009700367202 */ /* 0x000fe20000000f00 */
[----:B------:R-:W-:-:S02]  /*5130*/  IMAD.MOV.U32 R56, RZ, RZ, R151 ;  /* 0x000000ffff387224 */ /* 0x000fc400078e0097 */
[----:B------:R-:W-:Y:S01]  /*5140*/  IMAD.MOV.U32 R55, RZ, RZ, R151 ;  /* 0x000000ffff377224 */ /* 0x000fe200078e0097 */
[----:B------:R-:W1:Y:S01]  /*5150*/  MUFU.EX2 R48, R48 ;  /* 0x0000003000307308 */ /* 0x000e620000000800 */
[----:B--2---:R-:W-:Y:S01]  /*5160*/  FADD.FTZ R14, R60, R5 ;  /* 0x000000053c0e7221 */ /* 0x004fe20000010000 */
[--C-:B------:R-:W-:Y:S02]  /*5170*/  IMAD.MOV.U32 R51, RZ, RZ, R151.reuse ;  /* 0x000000ffff337224 */ /* 0x100fe400078e0097 */
[--C-:B------:R-:W-:Y:S02]  /*5180*/  IMAD.MOV.U32 R50, RZ, RZ, R151.reuse ;  /* 0x000000ffff327224 */ /* 0x100fe400078e0097 */
[--C-:B------:R-:W-:Y:S02]  /*5190*/  IMAD.MOV.U32 R43, RZ, RZ, R151.reuse ;  /* 0x000000ffff2b7224 */ /* 0x100fe400078e0097 */
[----:B------:R-:W2:Y:S01]  /*51a0*/  MUFU.EX2 R49, R49 ;  /* 0x0000003100317308 */ /* 0x000ea20000000800 */
[C---:B---3--:R-:W-:Y:S01]  /*51b0*/  FADD.FTZ R5, R61.reuse, R14 ;  /* 0x0000000e3d057221 */ /* 0x048fe20000010000 */
[----:B------:R-:W-:Y:S01]  /*51c0*/  F2FP.F16.F32.PACK_AB R210, R61, R60 ;  /* 0x0000003c3dd2723e */ /* 0x000fe200000000ff */
[----:B------:R-:W-:-:S02]  /*51d0*/  IMAD.MOV.U32 R61, RZ, RZ, R151 ;  /* 0x000000ffff3d7224 */ /* 0x000fc400078e0097 */
[--C-:B------:R-:W-:Y:S02]  /*51e0*/  IMAD.MOV.U32 R60, RZ, RZ, R151.reuse ;  /* 0x000000ffff3c7224 */ /* 0x100fe400078e0097 */
[----:B------:R-:W-:Y:S01]  /*51f0*/  IMAD.MOV.U32 R42, RZ, RZ, R151 ;  /* 0x000000ffff2a7224 */ /* 0x000fe200078e0097 */
[----:B------:R-:W0:Y:S01]  /*5200*/  MUFU.EX2 R52, R52 ;  /* 0x0000003400347308 */ /* 0x000e220000000800 */
[----:B-1----:R-:W-:Y:S01]  /*5210*/  FADD.FTZ R14, R48, R5 ;  /* 0x00000005300e7221 */ /* 0x002fe20000010000 */
[----:B------:R-:W-:-:S06]  /*5220*/  IMAD.MOV.U32 R29, RZ, RZ, R151 ;  /* 0x000000ffff1d7224 */ /* 0x000fcc00078e0097 */
[----:B------:R-:W1:Y:S01]  /*5230*/  MUFU.EX2 R53, R53 ;  /* 0x0000003500357308 */ /* 0x000e620000000800 */
[C---:B--2---:R-:W-:Y:S01]  /*5240*/  FADD.FTZ R5, R49.reuse, R14 ;  /* 0x0000000e31057221 */ /* 0x044fe20000010000 */
[----:B------:R-:W-:Y:S01]  /*5250*/  FADD.FTZ R14, R46, R21 ;  /* 0x000000152e0e7221 */ /* 0x000fe20000010000 */
[----:B------:R-:W-:Y:S01]  /*5260*/  F2FP.F16.F32.PACK_AB R204, R49, R48 ;  /* 0x0000003031cc723e */ /* 0x000fe200000000ff */
[--C-:B------:R-:W-:Y:S02]  /*5270*/  IMAD.MOV.U32 R49, RZ, RZ, R151.reuse ;  /* 0x000000ffff317224 */ /* 0x100fe400078e0097 */
[----:B------:R-:W-:Y:S01]  /*5280*/  FADD.FTZ R21, R47, R14 ;  /* 0x0000000e2f157221 */ /* 0x000fe20000010000 */
[----:B------:R-:W-:Y:S01]  /*5290*/  IMAD.MOV.U32 R48, RZ, RZ, R151 ;  /* 0x000000ffff307224 */ /* 0x000fe200078e0097 */
[----:B------:R-:W2:Y:S01]  /*52a0*/  MUFU.EX2 R40, R40 ;  /* 0x0000002800287308 */ /* 0x000ea20000000800 */
[----:B0-----:R-:W-:Y:S01]  /*52b0*/  FADD.FTZ R0, R52, R5 ;  /* 0x0000000534007221 */ /* 0x001fe20000010000 */
[----:B------:R-:W-:Y:S01]  /*52c0*/  FADD.FTZ R14, R34, R21 ;  /* 0x00000015220e7221 */ /* 0x000fe20000010000 */
[----:B------:R-:W-:-:S02]  /*52d0*/  IMAD.MOV.U32 R47, RZ, RZ, R151 ;  /* 0x000000ffff2f7224 */ /* 0x000fc400078e0097 */
        /* <DEDUP_REMOVED lines=21> */
[----:B0-----:R-:W-:-:S07]  /*5430*/  FADD.FTZ R0, R44, R5 ;  /* 0x000000052c007221 */ /* 0x001fce0000010000 */
[----:B------:R-:W0:Y:S01]  /*5440*/  MUFU.EX2 R26, R26 ;  /* 0x0000001a001a7308 */ /* 0x000e220000000800 */
[C---:B-1----:R-:W-:Y:S01]  /*5450*/  FADD.FTZ R21, R39.reuse, R14 ;  /* 0x0000000e27157221 */ /* 0x042fe20000010000 */
[----:B------:R-:W-:Y:S01]  /*5460*/  F2FP.F16.F32.PACK_AB R199, R39, R38 ;  /* 0x0000002627c7723e */ /* 0x000fe200000000ff */
[--C-:B------:R-:W-:Y:S02]  /*5470*/  IMAD.MOV.U32 R39, RZ, RZ, R151.reuse ;  /* 0x000000ffff277224 */ /* 0x100fe400078e0097 */
[----:B------:R-:W-:-:S03]  /*5480*/  IMAD.MOV.U32 R38, RZ, RZ, R151 ;  /* 0x000000ffff267224 */ /* 0x000fc600078e0097 */
[----:B------:R-:W1:Y:S01]  /*5490*/  MUFU.EX2 R32, R32 ;  /* 0x0000002000207308 */ /* 0x000e620000000800 */
[C---:B--2---:R-:W-:Y:S01]  /*54a0*/  FADD.FTZ R5, R45.reuse, R0 ;  /* 0x000000002d057221 */ /* 0x044fe20000010000 */
[----:B------:R-:W-:Y:S01]  /*54b0*/  F2FP.F16.F32.PACK_AB R202, R45, R44 ;  /* 0x0000002c2dca723e */ /* 0x000fe200000000ff */
[----:B------:R-:W-:Y:S01]  /*54c0*/  IMAD.MOV.U32 R44, RZ, RZ, R151 ;  /* 0x000000ffff2c7224 */ /* 0x000fe200078e0097 */
[----:B------:R-:W-:-:S04]  /*54d0*/  MOV R45, R151 ;  /* 0x00000097002d7202 */ /* 0x000fc80000000f00 */
[----:B------:R-:W2:Y:S01]  /*54e0*/  MUFU.EX2 R27, R27 ;  /* 0x0000001b001b7308 */ /* 0x000ea20000000800 */
[----:B0-----:R-:W-:-:S07]  /*54f0*/  FADD.FTZ R14, R26, R21 ;  /* 0x000000151a0e7221 */ /* 0x001fce0000010000 */
[----:B------:R-:W0:Y:S01]  /*5500*/  MUFU.EX2 R33, R33 ;  /* 0x0000002100217308 */ /* 0x000e220000000800 */
[----:B-1----:R-:W-:-:S07]  /*5510*/  FADD.FTZ R0, R32, R5 ;  /* 0x0000000520007221 */ /* 0x002fce0000010000 */
[----:B------:R-:W1:Y:S01]  /*5520*/  MUFU.EX2 R36, R36 ;  /* 0x0000002400247308 */ /* 0x000e620000000800 */
[C---:B--2---:R-:W-:Y:S01]  /*5530*/  FADD.FTZ R21, R27.reuse, R14 ;  /* 0x0000000e1b157221 */ /* 0x044fe20000010000 */
[----:B------:R-:W-:Y:S01]  /*5540*/  F2FP.F16.F32.PACK_AB R193, R27, R26 ;  /* 0x0000001a1bc1723e */ /* 0x000fe200000000ff */
[----:B------:R-:W-:-:S05]  /*5550*/  IMAD.MOV.U32 R26, RZ, RZ, R151 ;  /* 0x000000ffff1a7224 */ /* 0x000fca00078e0097 */
        /* <DEDUP_REMOVED lines=8> */
[----:B--2---:R-:W-:-:S04]  /*55e0*/  FADD.FTZ R14, R30, R21 ;  /* 0x000000151e0e7221 */ /* 0x004fc80000010000 */
[C---:B------:R-:W-:Y:S01]  /*55f0*/  FADD.FTZ R5, R195.reuse, R14 ;  /* 0x0000000ec3057221 */ /* 0x040fe20000010000 */
[----:B------:R-:W-:Y:S01]  /*5600*/  F2FP.F16.F32.PACK_AB R195, R195, R30 ;  /* 0x0000001ec3c3723e */ /* 0x000fe200000000ff */
[--C-:B------:R-:W-:Y:S01]  /*5610*/  IMAD.MOV.U32 R30, RZ, RZ, R151.reuse ;  /* 0x000000ffff1e7224 */ /* 0x100fe200078e0097 */
[----:B------:R-:W2:Y:S01]  /*5620*/  MUFU.EX2 R25, R25 ;  /* 0x0000001900197308 */ /* 0x000ea20000000800 */
[C---:B0-----:R-:W-:Y:S01]  /*5630*/  FADD.FTZ R27, R37.reuse, R0 ;  /* 0x00000000251b7221 */ /* 0x041fe20000010000 */
[----:B------:R-:W-:Y:S01]  /*5640*/  F2FP.F16.F32.PACK_AB R198, R37, R36 ;  /* 0x0000002425c6723e */ /* 0x000fe200000000ff */
[----:B------:R-:W-:Y:S01]  /*5650*/  IMAD.MOV.U32 R37, RZ, RZ, R151 ;  /* 0x000000ffff257224 */ /* 0x000fe200078e0097 */
[----:B------:R-:W-:-:S04]  /*5660*/  MOV R36, R151 ;  /* 0x0000009700247202 */ /* 0x000fc80000000f00 */
[----:B------:R-:W0:Y:S01]  /*5670*/  MUFU.EX2 R28, R28 ;  /* 0x0000001c001c7308 */ /* 0x000e220000000800 */
[----:B-1----:R-:W-:-:S07]  /*5680*/  FADD.FTZ R0, R24, R27 ;  /* 0x0000001b18007221 */ /* 0x002fce0000010000 */
[----:B------:R1:W3:Y:S01]  /*5690*/  MUFU.EX2 R21, R2 ;  /* 0x0000000200157308 */ /* 0x0002e20000000800 */
[C---:B--2---:R-:W-:Y:S01]  /*56a0*/  FADD.FTZ R27, R25.reuse, R0 ;  /* 0x00000000191b7221 */ /* 0x044fe20000010000 */
[----:B------:R-:W-:Y:S01]  /*56b0*/  F2FP.F16.F32.PACK_AB R192, R25, R24 ;  /* 0x0000001819c0723e */ /* 0x000fe200000000ff */
[----:B------:R-:W-:Y:S02]  /*56c0*/  IMAD.MOV.U32 R0, RZ, RZ, 0x3f800000 ;  /* 0x3f800000ff007424 */ /* 0x000fe400078e00ff */
[--C-:B------:R-:W-:Y:S02]  /*56d0*/  IMAD.MOV.U32 R25, RZ, RZ, R151.reuse ;  /* 0x000000ffff197224 */ /* 0x100fe400078e0097 */
[----:B------:R-:W-:Y:S02]  /*56e0*/  IMAD.MOV.U32 R24, RZ, RZ, R151 ;  /* 0x000000ffff187224 */ /* 0x000fe400078e0097 */
[----:B0-----:R-:W-:Y:S01]  /*56f0*/  FADD.FTZ R14, R28, R27 ;  /* 0x0000001b1c0e7221 */ /* 0x001fe20000010000 */
[----:B-1----:R-:W-:-:S02]  /*5700*/  IMAD.MOV.U32 R2, RZ, RZ, 0x3f800000 ;  /* 0x3f800000ff027424 */ /* 0x002fc400078e00ff */
[----:B------:R-:W-:Y:S01]  /*5710*/  IMAD.MOV.U32 R27, RZ, RZ, R151 ;  /* 0x000000ffff1b7224 */ /* 0x000fe200078e0097 */
[C---:B---3--:R-:W-:Y:S01]  /*5720*/  F2FP.F16.F32.PACK_AB R194, R21.reuse, R28 ;  /* 0x0000001c15c2723e */ /* 0x048fe200000000ff */
[----:B------:R-:W-:Y:S01]  /*5730*/  FADD.FTZ R14, R21, R14 ;  /* 0x0000000e150e7221 */ /* 0x000fe20000010000 */
[----:B------:R-:W-:Y:S01]  /*5740*/  MOV R28, R151 ;  /* 0x00000097001c7202 */ /* 0x000fe20000000f00 */
[----:B------:R-:W-:Y:S06]  /*5750*/  @!P2 BRA `(.L_x_2099) ;  /* 0x00000040002ca947 */ /* 0x000fec0003800000 */
[----:B------:R-:W-:Y:S01]  /*5760*/  R2UR UR5, R227 ;  /* 0x00000000e30572ca */ /* 0x000fe200000e0000 */
[----:B------:R-:W-:Y:S01]  /*5770*/  IMAD.MOV.U32 R21, RZ, RZ, R3 ;  /* 0x000000ffff157224 */ /* 0x000fe200078e0003 */
[----:B------:R-:W-:Y:S01]  /*5780*/  R2UR UR4, R16 ;  /* 0x00000000100472ca */ /* 0x000fe200000e0000 */
[----:B------:R-:W-:Y:S01]  /*5790*/  IMAD.MOV.U32 R20, RZ, RZ, R4 ;  /* 0x000000ffff147224 */ /* 0x000fe200078e0004 */
[----:B------:R-:W-:Y:S01]  /*57a0*/  CS2R R150, SRZ ;  /* 0x0000000000967805 */ /* 0x000fe2000001ff00 */
[----:B------:R-:W-:Y:S01]  /*57b0*/  IMAD.MOV.U32 R2, RZ, RZ, 0x3f800000 ;  /* 0x3f800000ff027424 */ /* 0x000fe200078e00ff */
[----:B------:R-:W-:Y:S02]  /*57c0*/  CS2R R146, SRZ ;  /* 0x0000000000927805 */ /* 0x000fe4000001ff00 */
[----:B------:R-:W-:Y:S02]  /*57d0*/  CS2R R142, SRZ ;  /* 0x00000000008e7805 */ /* 0x000fe4000001ff00 */
[----:B------:R-:W-:-:S02]  /*57e0*/  CS2R R138, SRZ ;  /* 0x00000000008a7805 */ /* 0x000fc4000001ff00 */
[----:B------:R-:W-:Y:S02]  /*57f0*/  CS2R R134, SRZ ;  /* 0x0000000000867805 */ /* 0x000fe4000001ff00 */
[----:B------:R-:W-:Y:S02]  /*5800*/  CS2R R130, SRZ ;  /* 0x0000000000827805 */ /* 0x000fe4000001ff00 */
[----:B------:R-:W-:Y:S02]  /*5810*/  CS2R R126, SRZ ;  /* 0x00000000007e7805 */ /* 0x000fe4000001ff00 */
[----:B------:R-:W-:Y:S01]  /*5820*/  CS2R R122, SRZ ;  /* 0x00000000007a7805 */ /* 0x000fe2000001ff00 */
[----:B------:R-:W-:Y:S01]  /*5830*/  IMAD.U32 R228, RZ, RZ, UR5 ;  /* 0x00000005ffe47e24 */ /* 0x000fe2000f8e00ff */
[----:B------:R-:W-:Y:S02]  /*5840*/  CS2R R118, SRZ ;  /* 0x0000000000767805 */ /* 0x000fe4000001ff00 */
[----:B------:R-:W-:-:S02]  /*5850*/  MOV R229, UR4 ;  /* 0x0000000400e57c02 */ /* 0x000fc40008000f00 */
        /* <DEDUP_REMOVED lines=56> */
.L_x_2108:
[----:B------:R-:W-:Y:S01]  /*5be0*/  R2UR UR6, R229 ;  /* 0x00000000e50672ca */ /* 0x000fe200000e0000 */
        /* <DEDUP_REMOVED lines=8> */
.L_x_2100:
[----:B------:R-:W-:Y:S02]  /*5c70*/  R2UR UR4, R17 ;  /* 0x00000000110472ca */ /* 0x000fe400000e0000 */
[----:B------:R-:W-:-:S11]  /*5c80*/  R2UR UR5, R16 ;  /* 0x00000000100572ca */ /* 0x000fd600000e0000 */
[----:B------:R-:W-:Y:S02]  /*5c90*/  ULEA UR4, UR60, UR4, 0x3 ;  /* 0x000000043c047291 */ /* 0x000fe4000f8e183f */
[----:B------:R-:W-:-:S04]  /*5ca0*/  IMAD.U32 R3, RZ, RZ, UR5 ;  /* 0x00000005ff037e24 */ /* 0x000fc8000f8e00ff */
[----:B------:R-:W-:Y:S01]  /*5cb0*/  IMAD.U32 R227, RZ, RZ, UR4 ;  /* 0x00000004ffe37e24 */ /* 0x000fe2000f8e00ff */
[----:B------:R-:W-:-:S04]  /*5cc0*/  SHF.L.U32 R3, R3, 0x1f, RZ ;  /* 0x0000001f03037819 */ /* 0x000fc800000006ff */
[----:B------:R0:W1:Y:S01]  /*5cd0*/  SYNCS.PHASECHK.TRANS64.TRYWAIT P2, [UR4+0x38830], R3 ;  /* 0x03883003ff0075a7 */ /* 0x0000620008040144 */
[----:B------:R-:W-:Y:S05]  /*5ce0*/  @!P0 BRA `(.L_x_2101) ;  /* 0x0000000000048947 */ /* 0x000fea0003800000 */
[----:B------:R-:W-:Y:S01]  /*5cf0*/  BPT.TRAP 0x1 ;  /* 0x000000040000795c */ /* 0x000fe20000300000 */
.L_x_2101:
[----:B-1----:R-:W-:Y:S05]  /*5d00*/  @P2 BRA `(.L_x_2102) ;  /* 0x00000000000c2947 */ /* 0x002fea0003800000 */
[----:B------:R-:W-:-:S13]  /*5d10*/  R2UR UR4, R227 ;  /* 0x00000000e30472ca */ /* 0x000fda00000e0000 */
[----:B------:R-:W1:Y:S02]  /*5d20*/  SYNCS.PHASECHK.TRANS64.TRYWAIT P2, [UR4+0x38830], R3 ;  /* 0x03883003ff0075a7 */ /* 0x000e640008040144 */
[----:B-1----:R-:W-:Y:S05]  /*5d30*/  @!P2 BRA `(.L_x_2103) ;  /* 0x00000110002ca947 */ /* 0x002fea0003800000 */
.L_x_2102:
        /* <DEDUP_REMOVED lines=580> */
.L_x_2104:
[----:B------:R-:W-:Y:S02]  /*8180*/  R2UR UR4, R17 ;  /* 0x00000000110472ca */ /* 0x000fe400000e0000 */
[----:B------:R-:W-:-:S11]  /*8190*/  R2UR UR5, R229 ;  /* 0x00000000e50572ca */ /* 0x000fd600000e0000 */
[----:B------:R-:W-:Y:S02]  /*81a0*/  ULEA UR4, UR61, UR4, 0x3 ;  /* 0x000000043d047291 */ /* 0x000fe4000f8e183f */
[----:B------:R-:W-:-:S05]  /*81b0*/  IMAD.U32 R0, RZ, RZ, UR5 ;  /* 0x00000005ff007e24 */ /* 0x000fca000f8e00ff */
[----:B------:R-:W-:-:S04]  /*81c0*/  SHF.L.U32 R0, R0, 0x1f, RZ ;  /* 0x0000001f00007819 */ /* 0x000fc800000006ff */
[----:B------:R2:W3:Y:S01]  /*81d0*/  SYNCS.PHASECHK.TRANS64.TRYWAIT P2, [UR4+0x38850], R0 ;  /* 0x03885000ff0075a7 */ /* 0x0004e20008040144 */
[----:B------:R-:W-:Y:S05]  /*81e0*/  @!P0 BRA `(.L_x_2105) ;  /* 0x0000000000048947 */ /* 0x000fea0003800000 */
[----:B------:R-:W-:Y:S01]  /*81f0*/  BPT.TRAP 0x1 ;  /* 0x000000040000795c */ /* 0x000fe20000300000 */
.L_x_2105:
[----:B---3--:R-:W-:Y:S05]  /*8200*/  @P2 BRA `(.L_x_2106) ;  /* 0x0000000000082947 */ /* 0x008fea0003800000 */
[----:B------:R-:W3:Y:S02]  /*8210*/  SYNCS.PHASECHK.TRANS64.TRYWAIT P2, [UR4+0x38850], R0 ;  /* 0x03885000ff0075a7 */ /* 0x000ee40008040144 */
[----:B---3--:R-:W-:Y:S05]  /*8220*/  @!P2 BRA `(.L_x_2107) ;  /* 0x000000ec000ca947 */ /* 0x008fea0003800000 */
.L_x_2106:
[----:B------:R-:W-:Y:S01]  /*8230*/  R2UR UR5, R17 ;  /* 0x00000000110572ca */ /* 0x000fe200000e0000 */
[----:B------:R-:W-:Y:S01]  /*8240*/  WARPGROUP.ARRIVE ;  /* 0x00000000000079c5 */ /* 0x000fe20000000000 */
[----:B------:R-:W-:Y:S01]  /*8250*/  UMOV UR7, 0x40000040 ;  /* 0x4000004000077882 */ /* 0x000fe20000000000 */
[----:B------:R-:W-:Y:S01]  /*8260*/  R2UR UR18, R19 ;  /* 0x00000000131272ca */ /* 0x000fe200000e0000 */
[----:B01----:R-:W-:Y:S01]  /*8270*/  IMAD.MOV.U32 R3, RZ, RZ, -0x2 ;  /* 0xfffffffeff037424 */ /* 0x003fe200078e00ff */
[----:B------:R-:W-:Y:S02]  /*8280*/  R2UR UR11, R228 ;  /* 0x00000000e40b72ca */ /* 0x000fe400000e0000 */
[----:B------:R-:W-:Y:S02]  /*8290*/  R2UR UR15, R23 ;  /* 0x00000000170f72ca */ /* 0x000fe400000e0000 */
[----:B------:R-:W-:-:S04]  /*82a0*/  R2UR UR14, R22 ;  /* 0x00000000160e72ca */ /* 0x000fc800000e0000 */
[----:B------:R-:W-:-:S04]  /*82b0*/  UIADD3 UR5, UR5, 0x400, URZ ;  /* 0x0000040005057890 */ /* 0x000fc8000fffe03f */
[----:B------:R-:W-:-:S04]  /*82c0*/  USHF.R.U32.HI UR5, URZ, 0x4, UR5 ;  /* 0x000000043f057899 */ /* 0x000fc80008011605 */
[----:B------:R-:W-:-:S04]  /*82d0*/  ULOP3.LUT UR5, UR5, 0x3fff, URZ, 0xc0, !UPT ;  /* 0x00003fff05057892 */ /* 0x000fc8000f8ec03f */
[----:B------:R-:W-:-:S04]  /*82e0*/  ULOP3.LUT UR5, UR5, 0x2800000, URZ, 0xfc, !UPT ;  /* 0x0280000005057892 */ /* 0x000fc8000f8efc3f */
[----:B------:R-:W-:Y:S02]  /*82f0*/  UIMAD UR10, UR61, 0xa00, UR5 ;  /* 0x00000a003d0a78a4 */ /* 0x000fe4000f8e0205 */
[----:B------:R-:W-:Y:S01]  /*8300*/  USHF.L.U32 UR5, UR18, 0x7, URZ ;  /* 0x0000000712057899 */ /* 0x000fe2000800063f */
[----:B------:R-:W-:-:S03]  /*8310*/  UMOV UR61, UR60 ;  /* 0x0000003c003d7c82 */ /* 0x000fc60008000000 */
[----:B------:R-:W-:Y:S01]  /*8320*/  UIMAD UR5, UR11, -0x50, UR5 ;  /* 0xffffffb00b0578a4 */ /* 0x000fe2000f8e0205 */
[----:B------:R-:W-:-:S08]  /*8330*/  UMOV UR6, UR10 ;  /* 0x0000000a00067c82 */ /* 0x000fd00008000000 */
[----:B------:R-:W-:Y:S01]  /*8340*/  HGMMA.64x256x16.F32 R24, R208, gdesc[UR4].tnspB, R24, gsb0 ;  /* 0x43e00004d0187df0 */ /* 0x000fe20008000818 */
[----:B------:R-:W-:Y:S01]  /*8350*/  UIADD3 UR6, UR10, 0x80, URZ ;  /* 0x000000800a067890 */ /* 0x000fe2000fffe03f */
[----:B------:R-:W-:Y:S01]  /*8360*/  UMOV UR7, 0x40000040 ;  /* 0x4000004000077882 */ /* 0x000fe20000000000 */
[----:B------:R-:W-:-:S04]  /*8370*/  UIADD3 UR5, UR5, 0x1, UR15 ;  /* 0x0000000105057890 */ /* 0x000fc8000fffe00f */
[----:B------:R-:W-:-:S03]  /*8380*/  UIADD3 UR5, UR5, -UR14, URZ ;  /* 0x8000000e05057290 */ /* 0x000fc6000fffe03f */
[----:B------:R-:W-:-:S03]  /*8390*/  ULDC UR14, c[0x0][0x988] ;  /* 0x00026200000e7ab9 */ /* 0x000fc60000000800 */
[----:B--2---:R-:W-:Y:S01]  /*83a0*/  IMAD R0, R214, R3, UR5 ;  /* 0x00000005d6007e24 */ /* 0x004fe2000f8e0203 */
[----:B------:R-:W-:Y:S01]  /*83b0*/  UMOV UR5, UR14 ;  /* 0x0000000e00057c82 */ /* 0x000fe20008000000 */
[----:B------:R-:W-:Y:S02]  /*83c0*/  R2UR UR14, R227 ;  /* 0x00000000e30e72ca */ /* 0x000fe400000e0000 */
[----:B------:R-:W-:-:S05]  /*83d0*/  IMAD.IADD R0, R215, 0x1, R0 ;  /* 0x00000001d7007824 */ /* 0x000fca00078e0200 */
        /* <DEDUP_REMOVED lines=8> */
[C---:B------:R-:W-:Y:S02]  /*8460*/  ISETP.GT.AND P2, PT, R0.reuse, 0x10, PT ;  /* 0x000000100000780c */ /* 0x040fe40003f44270 */
[----:B------:R-:W-:Y:S02]  /*8470*/  FSEL R189, R189, -INF , P3 ;  /* 0xff800000bdbd7808 */ /* 0x000fe40001800000 */
[----:B------:R-:W-:Y:S02]  /*8480*/  ISETP.GT.AND P3, PT, R0, 0x11, PT ;  /* 0x000000110000780c */ /* 0x000fe40003f64270 */
[----:B------:R-:W-:-:S02]  /*8490*/  FSEL R176, R176, -INF , P2 ;  /* 0xff800000b0b07808 */ /* 0x000fc40001000000 */
[C---:B------:R-:W-:Y:S02]  /*84a0*/  ISETP.GT.AND P2, PT, R0.reuse, 0x18, PT ;  /* 0x000000180000780c */ /* 0x040fe40003f44270 */
[----:B------:R-:W-:Y:S02]  /*84b0*/  FSEL R177, R177, -INF , P3 ;  /* 0xff800000b1b17808 */ /* 0x000fe40001800000 */
[----:B------:R-:W-:Y:S02]  /*84c0*/  ISETP.GT.AND P3, PT, R0, 0x19, PT ;  /* 0x000000190000780c */ /* 0x000fe40003f64270 */
[----:B------:R-:W-:Y:S02]  /*84d0*/  FSEL R180, R180, -INF , P2 ;  /* 0xff800000b4b47808 */ /* 0x000fe40001000000 */
[----:B------:R-:W-:Y:S02]  /*84e0*/  ISETP.GT.AND P2, PT, R0, 0x20, PT ;  /* 0x000000200000780c */ /* 0x000fe40003f44270 */
[----:B------:R-:W-:-:S02]  /*84f0*/  FSEL R181, R181, -INF , P3 ;  /* 0xff800000b5b57808 */ /* 0x000fc40001800000 */
        /* <DEDUP_REMOVED lines=20> */
[C---:B------:R-:W-:Y:S01]  /*8640*/  ISETP.GT.AND P3, PT, R0.reuse, 0x49, PT ;  /* 0x000000490000780c */ /* 0x040fe20003f64270 */
[----:B------:R-:W-:Y:S01]  /*8650*/  VIADD R0, R0, 0x8 ;  /* 0x0000000800007836 */ /* 0x000fe20000000000 */
[----:B------:R-:W-:Y:S02]  /*8660*/  FSEL R156, R156, -INF , P2 ;  /* 0xff8000009c9c7808 */ /* 0x000fe40001000000 */
[----:B------:R-:W-:Y:S02]  /*8670*/  FSEL R157, R157, -INF , P3 ;  /* 0xff8000009d9d7808 */ /* 0x000fe40001800000 */
[----:B------:R-:W-:-:S02]  /*8680*/  ISETP.GT.AND P2, PT, R0, RZ, PT ;  /* 0x000000ff0000720c */ /* 0x000fc40003f44270 */
        /* <DEDUP_REMOVED lines=23> */
[----:B------:R-:W-:Y:S01]  /*8800*/  FSEL R158, R158, -INF , P3 ;  /* 0xff8000009e9e7808 */ /* 0x000fe20001800000 */
        /* <DEDUP_REMOVED lines=13> */
[----:B------:R-:W-:-:S04]  /*88e0*/  FMNMX.FTZ R201, R185, R2, !PT ;  /* 0x00000002b9c97209 */ /* 0x000fc80007810000 */
[----:B------:R-:W-:-:S15]  /*88f0*/  FMNMX.FTZ R2, R188, R201, !PT ;  /* 0x000000c9bc027209 */ /* 0x000fde0007810000 */
[----:B------:R-:W-:-:S03]  /*8900*/  NOP ;  /* 0x0000000000007918 */ /* 0x000fc60000000000 */
        /* <DEDUP_REMOVED lines=21> */
[----:B0-----:R-:W-:Y:S02]  /*8a60*/  FMNMX.FTZ R201, R2, R201, !PT ;  /* 0x000000c902c97209 */ /* 0x001fe40007810000 */
[----:B------:R-:W-:-:S03]  /*8a70*/  FMNMX.FTZ R2, R186, R21, !PT ;  /* 0x00000015ba027209 */ /* 0x000fc60007810000 */
[----:B------:R-:W0:Y:S02]  /*8a80*/  SHFL.BFLY PT, R4, R201, 0x1, 0x1f ;  /* 0x0c201f00c9047f89 */ /* 0x000e2400000e0000 */
[----:B0-----:R-:W-:-:S04]  /*8a90*/  FMNMX.FTZ R4, R201, R4, !PT ;  /* 0x00000004c9047209 */ /* 0x001fc80007810000 */
[C---:B------:R-:W-:Y:S01]  /*8aa0*/  FSETP.NEU.FTZ.AND P2, PT, R4.reuse, -INF , PT ;  /* 0xff8000000400780b */ /* 0x040fe20003f5d000 */
[----:B------:R-:W-:Y:S01]  /*8ab0*/  FMUL.FTZ R184, R4, UR5 ;  /* 0x0000000504b87c20 */ /* 0x000fe20008410000 */
[----:B------:R-:W-:Y:S02]  /*8ac0*/  WARPGROUP.DEPBAR.LE gsb0, 0x0 ;  /* 0x00008000000079c5 */ /* 0x000fe40000010000 */
[----:B------:R-:W-:Y:S01]  /*8ad0*/  FMNMX.FTZ R197, R187, R2, !PT ;  /* 0x00000002bbc57209 */ /* 0x000fe20007810000 */
[----:B------:R-:W-:Y:S01]  /*8ae0*/  WARPGROUP.ARRIVE ;  /* 0x00000000000079c5 */ /* 0x000fe20000000000 */
[----:B------:R-:W-:Y:S02]  /*8af0*/  FSEL R2, R184, RZ, P2 ;  /* 0x000000ffb8027208 */ /* 0x000fe40001000000 */
[----:B------:R-:W-:-:S03]  /*8b00*/  FMNMX.FTZ R184, R190, R197, !PT ;  /* 0x000000c5beb87209 */ /* 0x000fc60007810000 */
[--C-:B------:R-:W-:Y:S01]  /*8b10*/  FFMA.FTZ R197, R3, UR5, -R2.reuse ;  /* 0x0000000503c57c23 */ /* 0x100fe20008010802 */
[----:B------:R-:W-:Y:S01]  /*8b20*/  FMNMX.FTZ R3, R191, R184, !PT ;  /* 0x000000b8bf037209 */ /* 0x000fe20007810000 */
[----:B------:R-:W-:Y:S01]  /*8b30*/  HGMMA.64x256x16.F32 R24, R192, gdesc[UR4].tnspB, R24, gsb0 ;  /* 0x43e00004c0187df0 */ /* 0x000fe20008000818 */
        /* <DEDUP_REMOVED lines=50> */
[----:B0-----:R-:W-:Y:S02]  /*8e60*/  FSEL R177, R159, -INF , P4 ;  /* 0xff8000009fb17808 */ /* 0x001fe40002000000 */
[----:B------:R-:W-:Y:S02]  /*8e70*/  FMNMX.FTZ R0, R158, R3, !PT ;  /* 0x000000039e007209 */ /* 0x000fe40007810000 */
[----:B------:R-:W-:Y:S02]  /*8e80*/  R2UR UR6, R226 ;  /* 0x00000000e20672ca */ /* 0x000fe400000e0000 */
[----:B------:R-:W-:Y:S01]  /*8e90*/  FMNMX.FTZ R0, R177, R0, !PT ;  /* 0x00000000b1007209 */ /* 0x000fe20007810000 */
[----:B------:R0:W-:Y:S04]  /*8ea0*/  MUFU.EX2 R159, R181 ;  /* 0x000000b5009f7308 */ /* 0x0001e80000000800 */
[----:B------:R-:W1:Y:S04]  /*8eb0*/  SHFL.BFLY PT, R3, R0, 0x2, 0x1f ;  /* 0x0c401f0000037f89 */ /* 0x000e6800000e0000 */
[----:B------:R-:W-:Y:S01]  /*8ec0*/  MUFU.EX2 R210, R210 ;  /* 0x000000d200d27308 */ /* 0x000fe20000000800 */
[----:B0-----:R-:W-:Y:S01]  /*8ed0*/  FSEL R181, R4, RZ, P2 ;  /* 0x000000ff04b57208 */ /* 0x001fe20001000000 */
[----:B------:R-:W-:Y:S01]  /*8ee0*/  UISETP.GT.AND UP0, UPT, UR11, UR6, UPT ;  /* 0x000000060b00728c */ /* 0x000fe2000bf04270 */
[----:B------:R-:W-:-:S03]  /*8ef0*/  R2UR UR6, R16 ;  /* 0x00000000100672ca */ /* 0x000fc600000e0000 */
[----:B------:R-:W-:Y:S02]  /*8f00*/  FADD.FTZ R181, -R181, R20 ;  /* 0x00000014b5b57221 */ /* 0x000fe40000010100 */
[----:B------:R-:W-:Y:S08]  /*8f10*/  MUFU.EX2 R175, R189 ;  /* 0x000000bd00af7308 */ /* 0x000ff00000000800 */
[----:B------:R-:W-:Y:S01]  /*8f20*/  MUFU.EX2 R204, R204 ;  /* 0x000000cc00cc7308 */ /* 0x000fe20000000800 */
[----:B------:R-:W-:Y:S01]  /*8f30*/  IMAD.U32 R229, RZ, RZ, UR6 ;  /* 0x00000006ffe57e24 */ /* 0x000fe2000f8e00ff */
[----:B-1----:R-:W-:Y:S01]  /*8f40*/  FMNMX.FTZ R160, R0, R3, !PT ;  /* 0x0000000300a07209 */ /* 0x002fe20007810000 */
[----:B------:R-:W-:-:S05]  /*8f50*/  FMUL.FTZ R0, R181, UR5 ;  /* 0x00000005b5007c20 */ /* 0x000fca0008410000 */
[----:B------:R-:W-:Y:S01]  /*8f60*/  MUFU.EX2 R206, R206 ;  /* 0x000000ce00ce7308 */ /* 0x000fe20000000800 */
[----:B------:R-:W0:Y:S07]  /*8f70*/  SHFL.BFLY PT, R3, R160, 0x1, 0x1f ;  /* 0x0c201f00a0037f89 */ /* 0x000e2e00000e0000 */
[----:B------:R-:W1:Y:S08]  /*8f80*/  MUFU.EX2 R0, R0 ;  /* 0x0000000000007308 */ /* 0x000e700000000800 */
[----:B------:R-:W-:Y:S08]  /*8f90*/  MUFU.EX2 R200, R200 ;  /* 0x000000c800c87308 */ /* 0x000ff00000000800 */
[----:B------:R-:W-:Y:S01]  /*8fa0*/  MUFU.EX2 R169, R169 ;  /* 0x000000a900a97308 */ /* 0x000fe20000000800 */
[----:B0-----:R-:W-:-:S04]  /*8fb0*/  FMNMX.FTZ R3, R160, R3, !PT ;  /* 0x00000003a0037209 */ /* 0x001fc80007810000 */
[C---:B------:R-:W-:Y:S01]  /*8fc0*/  FSETP.NEU.FTZ.AND P2, PT, R3.reuse, -INF , PT ;  /* 0xff8000000300780b */ /* 0x040fe20003f5d000 */
[C---:B------:R-:W-:Y:S02]  /*8fd0*/  FMUL.FTZ R2, R3.reuse, UR5 ;  /* 0x0000000503027c20 */ /* 0x040fe40008410000 */
[----:B------:R-:W-:Y:S03]  /*8fe0*/  MUFU.EX2 R202, R202 ;  /* 0x000000ca00ca7308 */ /* 0x000fe60000000800 */
[----:B------:R-:W-:Y:S02]  /*8ff0*/  FSEL R181, R2, RZ, P2 ;  /* 0x000000ff02b57208 */ /* 0x000fe40001000000 */
[----:B------:R-:W-:Y:S02]  /*9000*/  FSEL R2, R3, RZ, P2 ;  /* 0x000000ff03027208 */ /* 0x000fe40001000000 */
[----:B------:R-:W-:Y:S01]  /*9010*/  PLOP3.LUT P2, PT, PT, PT, UP0, 0x80, 0x0 ;  /* 0x000000000000781c */ /* 0x000fe20003f4f008 */
[--C-:B------:R-:W-:Y:S01]  /*9020*/  FFMA.FTZ R209, R186, UR5, -R181.reuse ;  /* 0x00000005bad17c23 */ /* 0x100fe200080108b5 */
[----:B------:R-:W-:Y:S01]  /*9030*/  FFMA.FTZ R20, R187, UR5, -R181 ;  /* 0x00000005bb147c23 */ /* 0x000fe200080108b5 */
[----:B------:R-:W-:Y:S01]  /*9040*/  FADD.FTZ R2, -R2, R21 ;  /* 0x0000001502027221 */ /* 0x000fe20000010100 */
[----:B-1----:R-:W-:Y:S01]  /*9050*/  FFMA.FTZ R21, R0, R14, R179 ;  /* 0x0000000e00157223 */ /* 0x002fe200000100b3 */
[--C-:B------:R-:W-:Y:S01]  /*9060*/  FFMA.FTZ R211, R190, UR5, -R181.reuse ;  /* 0x00000005bed37c23 */ /* 0x100fe200080108b5 */
[----:B------:R-:W-:Y:S01]  /*9070*/  FFMA.FTZ R201, R170, UR5, -R181 ;  /* 0x00000005aac97c23 */ /* 0x000fe200080108b5 */
[----:B------:R-:W-:Y:S01]  /*9080*/  FMUL.FTZ R2, R2, UR5 ;  /* 0x0000000502027c20 */ /* 0x000fe20008410000 */
[----:B------:R-:W-:Y:S01]  /*9090*/  MUFU.EX2 R209, R209 ;  /* 0x000000d100d17308 */ /* 0x000fe20000000800 */
[----:B------:R-:W-:Y:S01]  /*90a0*/  FADD.FTZ R21, R208, R21 ;  /* 0x00000015d0157221 */ /* 0x000fe20000010000 */
[--C-:B------:R-:W-:Y:S01]  /*90b0*/  FFMA.FTZ R160, R191, UR5, -R181.reuse ;  /* 0x00000005bfa07c23 */ /* 0x100fe200080108b5 */
[----:B------:R-:W-:Y:S01]  /*90c0*/  FFMA.FTZ R170, R171, UR5, -R181 ;  /* 0x00000005abaa7c23 */ /* 0x000fe200080108b5 */
[----:B------:R-:W-:-:S02]  /*90d0*/  IMAD.U32 R171, RZ, RZ, UR14 ;  /* 0x0000000effab7e24 */ /* 0x000fc4000f8e00ff */
[----:B------:R-:W-:Y:S01]  /*90e0*/  FADD.FTZ R14, R210, R21 ;  /* 0x00000015d20e7221 */ /* 0x000fe20000010000 */
[--C-:B------:R-:W-:Y:S01]  /*90f0*/  FFMA.FTZ R205, R178, UR5, -R181.reuse ;  /* 0x00000005b2cd7c23 */ /* 0x100fe200080108b5 */
[--C-:B------:R-:W-:Y:S01]  /*9100*/  FFMA.FTZ R164, R184, UR5, -R181.reuse ;  /* 0x00000005b8a47c23 */ /* 0x100fe200080108b5 */
[----:B------:R-:W0:Y:S01]  /*9110*/  MUFU.EX2 R2, R2 ;  /* 0x0000000200027308 */ /* 0x000e220000000800 */
[----:B------:R-:W-:Y:S01]  /*9120*/  FADD.FTZ R21, R175, R14 ;  /* 0x0000000eaf157221 */ /* 0x000fe20000010000 */
[----:B------:R-:W-:Y:S01]  /*9130*/  @!P1 IADD3 R14, R171, 0x38840, RZ ;  /* 0x00038840ab0e9810 */ /* 0x000fe20007ffe0ff */
[--C-:B------:R-:W-:Y:S01]  /*9140*/  FFMA.FTZ R207, R182, UR5, -R181.reuse ;  /* 0x00000005b6cf7c23 */ /* 0x100fe200080108b5 */
[--C-:B------:R-:W-:Y:S01]  /*9150*/  FFMA.FTZ R168, R183, UR5, -R181.reuse ;  /* 0x00000005b7a87c23 */ /* 0x100fe200080108b5 */
[----:B------:R-:W-:Y:S01]  /*9160*/  FFMA.FTZ R203, R174, UR5, -R181 ;  /* 0x00000005aecb7c23 */ /* 0x000fe200080108b5 */
[----:B------:R-:W-:Y:S01]  /*9170*/  @!P1 PRMT R14, RZ, 0x654, R14 ;  /* 0x00000654ff0e9816 */ /* 0x000fe2000000000e */
[----:B------:R-:W-:Y:S01]  /*9180*/  FADD.FTZ R174, R204, R21 ;  /* 0x00000015ccae7221 */ /* 0x000fe20000010000 */
[----:B------:R-:W1:Y:S01]  /*9190*/  MUFU.EX2 R20, R20 ;  /* 0x0000001400147308 */ /* 0x000e620000000800 */
[--C-:B------:R-:W-:Y:S01]  /*91a0*/  FFMA.FTZ R172, R185, UR5, -R181.reuse ;  /* 0x00000005b9ac7c23 */ /* 0x100fe200080108b5 */
[--C-:B------:R-:W-:Y:S01]  /*91b0*/  FFMA.FTZ R197, R162, UR5, -R181.reuse ;  /* 0x00000005a2c57c23 */ /* 0x100fe200080108b5 */
[----:B------:R-:W-:Y:S01]  /*91c0*/  FADD.FTZ R21, R167, R174 ;  /* 0x000000aea7157221 */ /* 0x000fe20000010000 */
[--C-:B------:R-:W-:Y:S01]  /*91d0*/  FFMA.FTZ R162, R163, UR5, -R181.reuse ;  /* 0x00000005a3a27c23 */ /* 0x100fe200080108b5 */
[--C-:B------:R-:W-:Y:S01]  /*91e0*/  FFMA.FTZ R199, R166, UR5, -R181.reuse ;  /* 0x00000005a6c77c23 */ /* 0x100fe200080108b5 */
[----:B------:R-:W-:Y:S01]  /*91f0*/  FFMA.FTZ R176, R176, UR5, -R181 ;  /* 0x00000005b0b07c23 */ /* 0x000fe200080108b5 */
[----:B------:R-:W-:Y:S01]  /*9200*/  FADD.FTZ R174, R206, R21 ;  /* 0x00000015ceae7221 */ /* 0x000fe20000010000 */
[----:B------:R-:W-:Y:S01]  /*9210*/  MUFU.EX2 R211, R211 ;  /* 0x000000d300d37308 */ /* 0x000fe20000000800 */
[----:B0-----:R-:W-:Y:S01]  /*9220*/  FFMA.FTZ R5, R2, R5, R209 ;  /* 0x0000000502057223 */ /* 0x001fe200000100d1 */
[--C-:B------:R-:W-:Y:S01]  /*9230*/  FFMA.FTZ R155, R155, UR5, -R181.reuse ;  /* 0x000000059b9b7c23 */ /* 0x100fe200080108b5 */
[----:B------:R-:W-:Y:S01]  /*9240*/  FADD.FTZ R21, R159, R174 ;  /* 0x000000ae9f157221 */ /* 0x000fe20000010000 */
[--C-:B------:R-:W-:Y:S01]  /*9250*/  FFMA.FTZ R158, R158, UR5, -R181.reuse ;  /* 0x000000059e9e7c23 */ /* 0x100fe200080108b5 */
[----:B------:R-:W-:Y:S01]  /*9260*/  FFMA.FTZ R177, R177, UR5, -R181 ;  /* 0x00000005b1b17c23 */ /* 0x000fe200080108b5 */
[----:B------:R-:W-:-:S02]  /*9270*/  IMAD.U32 R171, RZ, RZ, UR4 ;  /* 0x00000004ffab7e24 */ /* 0x000fc4000f8e00ff */
[----:B------:R-:W-:Y:S01]  /*9280*/  FADD.FTZ R174, R200, R21 ;  /* 0x00000015c8ae7221 */ /* 0x000fe20000010000 */
[----:B------:R-:W-:Y:S01]  /*9290*/  MUFU.EX2 R160, R160 ;  /* 0x000000a000a07308 */ /* 0x000fe20000000800 */
[----:B------:R-:W-:Y:S01]  /*92a0*/  UIADD3 UR4, UR11, -0x1, URZ ;  /* 0xffffffff0b047890 */ /* 0x000fe2000fffe03f */
[----:B------:R-:W-:Y:S02]  /*92b0*/  @!P1 VIADD R163, R171, 0x38860 ;  /* 0x00038860aba39836 */ /* 0x000fe40000000000 */
[----:B------:R-:W-:Y:S01]  /*92c0*/  FADD.FTZ R21, R169, R174 ;  /* 0x000000aea9157221 */ /* 0x000fe20000010000 */
[----:B-1----:R-:W-:Y:S02]  /*92d0*/  F2FP.F16.F32.PACK_AB R209, R20, R209 ;  /* 0x000000d114d1723e */ /* 0x002fe400000000ff */
[----:B------:R-:W-:Y:S01]  /*92e0*/  F2FP.F16.F32.PACK_AB R208, R208, R179 ;  /* 0x000000b3d0d0723e */ /* 0x000fe200000000ff */
[----:B------:R-:W-:Y:S01]  /*92f0*/  FADD.FTZ R166, R202, R21 ;  /* 0x00000015caa67221 */ /* 0x000fe20000010000 */
[----:B------:R-:W-:Y:S01]  /*9300*/  MUFU.EX2 R205, R205 ;  /* 0x000000cd00cd7308 */ /* 0x000fe20000000800 */
[----:B------:R-:W-:Y:S01]  /*9310*/  @!P1 PRMT R163, RZ, 0x654, R163 ;  /* 0x00000654ffa39816 */ /* 0x000fe200000000a3 */
[----:B------:R-:W-:Y:S01]  /*9320*/  IMAD.U32 R228, RZ, RZ, UR4 ;  /* 0x00000004ffe47e24 */ /* 0x000fe2000f8e00ff */
[----:B------:R-:W-:-:S02]  /*9330*/  F2FP.F16.F32.PACK_AB R210, R175, R210 ;  /* 0x000000d2afd2723e */ /* 0x000fc400000000ff */
[----:B------:R-:W-:Y:S02]  /*9340*/  F2FP.F16.F32.PACK_AB R204, R167, R204 ;  /* 0x000000cca7cc723e */ /* 0x000fe400000000ff */
[----:B------:R-:W-:Y:S01]  /*9350*/  F2FP.F16.F32.PACK_AB R206, R159, R206 ;  /* 0x000000ce9fce723e */ /* 0x000fe200000000ff */
[----:B------:R-:W-:Y:S01]  /*9360*/  MUFU.EX2 R164, R164 ;  /* 0x000000a400a47308 */ /* 0x000fe20000000800 */
[----:B------:R-:W-:-:S07]  /*9370*/  F2FP.F16.F32.PACK_AB R200, R169, R200 ;  /* 0x000000c8a9c8723e */ /* 0x000fce00000000ff */
[----:B------:R-:W-:Y:S08]  /*9380*/  MUFU.EX2 R207, R207 ;  /* 0x000000cf00cf7308 */ /* 0x000ff00000000800 */
[----:B------:R-:W-:Y:S08]  /*9390*/  MUFU.EX2 R168, R168 ;  /* 0x000000a800a87308 */ /* 0x000ff00000000800 */
[----:B------:R-:W-:Y:S08]  /*93a0*/  MUFU.EX2 R201, R201 ;  /* 0x000000c900c97308 */ /* 0x000ff00000000800 */
[----:B------:R-:W-:Y:S08]  /*93b0*/  MUFU.EX2 R170, R170 ;  /* 0x000000aa00aa7308 */ /* 0x000ff00000000800 */
[----:B------:R-:W0:Y:S08]  /*93c0*/  MUFU.EX2 R173, R173 ;  /* 0x000000ad00ad7308 */ /* 0x000e300000000800 */
[----:B------:R-:W-:Y:S08]  /*93d0*/  MUFU.EX2 R203, R203 ;  /* 0x000000cb00cb7308 */ /* 0x000ff00000000800 */
[----:B------:R-:W1:Y:S01]  /*93e0*/  MUFU.EX2 R196, R196 ;  /* 0x000000c400c47308 */ /* 0x000e620000000800 */
[C---:B0-----:R-:W-:Y:S01]  /*93f0*/  FADD.FTZ R21, R173.reuse, R166 ;  /* 0x000000a6ad157221 */ /* 0x041fe20000010000 */
[----:B------:R-:W-:-:S06]  /*9400*/  F2FP.F16.F32.PACK_AB R202, R173, R202 ;  /* 0x000000caadca723e */ /* 0x000fcc00000000ff */
[----:B------:R-:W-:Y:S08]  /*9410*/  MUFU.EX2 R172, R172 ;  /* 0x000000ac00ac7308 */ /* 0x000ff00000000800 */
[----:B------:R-:W0:Y:S01]  /*9420*/  MUFU.EX2 R161, R161 ;  /* 0x000000a100a17308 */ /* 0x000e220000000800 */
[----:B-1----:R-:W-:Y:S01]  /*9430*/  FADD.FTZ R166, R196, R21 ;  /* 0x00000015c4a67221 */ /* 0x002fe20000010000 */
[----:B------:R-:W-:-:S02]  /*9440*/  WARPGROUP.DEPBAR.LE gsb0, 0x0 ;  /* 0x00008000000079c5 */ /* 0x000fc40000010000 */
[----:B------:R1:W-:Y:S04]  /*9450*/  @!P1 SYNCS.ARRIVE.TRANS64.RED.A1T0 RZ, [R14+URZ], RZ ;  /* 0x000000ff0eff99a7 */ /* 0x0003e8000810043f */
[----:B------:R-:W-:Y:S01]  /*9460*/  MUFU.EX2 R197, R197 ;  /* 0x000000c500c57308 */ /* 0x000fe20000000800 */
[----:B------:R-:W-:Y:S01]  /*9470*/  FFMA.FTZ R193, R154, UR5, -R181 ;  /* 0x000000059ac17c23 */ /* 0x000fe200080108b5 */
[----:B-1----:R-:W-:-:S06]  /*9480*/  FADD.FTZ R14, R20, R5 ;  /* 0x00000005140e7221 */ /* 0x002fcc0000010000 */
[----:B------:R-:W1:Y:S01]  /*9490*/  MUFU.EX2 R198, R198 ;  /* 0x000000c600c67308 */ /* 0x000e620000000800 */
[----:B0-----:R-:W-:Y:S01]  /*94a0*/  FADD.FTZ R21, R161, R166 ;  /* 0x000000a6a1157221 */ /* 0x001fe20000010000 */
[----:B------:R0:W-:Y:S01]  /*94b0*/  @!P1 SYNCS.ARRIVE.TRANS64.RED.A1T0 RZ, [R163+URZ], RZ ;  /* 0x000000ffa3ff99a7 */ /* 0x0001e2000810043f */
[----:B------:R-:W-:Y:S01]  /*94c0*/  FADD.FTZ R5, R211, R14 ;  /* 0x0000000ed3057221 */ /* 0x000fe20000010000 */
[----:B------:R-:W-:Y:S01]  /*94d0*/  F2FP.F16.F32.PACK_AB R196, R161, R196 ;  /* 0x000000c4a1c4723e */ /* 0x000fe200000000ff */
[----:B------:R-:W-:Y:S01]  /*94e0*/  IMAD.MOV.U32 R20, RZ, RZ, R4 ;  /* 0x000000ffff147224 */ /* 0x000fe200078e0004 */
[C---:B------:R-:W-:Y:S01]  /*94f0*/  F2FP.F16.F32.PACK_AB R211, R160.reuse, R211 ;  /* 0x000000d3a0d3723e */ /* 0x040fe200000000ff */
[----:B------:R-:W-:Y:S01]  /*9500*/  FADD.FTZ R14, R160, R5 ;  /* 0x00000005a00e7221 */ /* 0x000fe20000010000 */
[----:B------:R-:W-:Y:S03]  /*9510*/  MUFU.EX2 R162, R162 ;  /* 0x000000a200a27308 */ /* 0x000fe60000000800 */
[----:B------:R-:W-:Y:S01]  /*9520*/  FADD.FTZ R5, R205, R14 ;  /* 0x0000000ecd057221 */ /* 0x000fe20000010000 */
[----:B------:R-:W-:-:S03]  /*9530*/  F2FP.F16.F32.PACK_AB R205, R164, R205 ;  /* 0x000000cda4cd723e */ /* 0x000fc600000000ff */
[----:B------:R-:W-:Y:S01]  /*9540*/  FADD.FTZ R14, R164, R5 ;  /* 0x00000005a40e7221 */ /* 0x000fe20000010000 */
[----:B------:R-:W2:Y:S01]  /*9550*/  MUFU.EX2 R165, R165 ;  /* 0x000000a500a57308 */ /* 0x000ea20000000800 */
[----:B-1----:R-:W-:Y:S02]  /*9560*/  FADD.FTZ R166, R198, R21 ;  /* 0x00000015c6a67221 */ /* 0x002fe40000010000 */
[----:B------:R-:W-:Y:S01]  /*9570*/  FADD.FTZ R5, R207, R14 ;  /* 0x0000000ecf057221 */ /* 0x000fe20000010000 */
[----:B------:R-:W-:-:S03]  /*9580*/  F2FP.F16.F32.PACK_AB R207, R168, R207 ;  /* 0x000000cfa8cf723e */ /* 0x000fc600000000ff */
[----:B------:R-:W-:Y:S01]  /*9590*/  FADD.FTZ R14, R168, R5 ;  /* 0x00000005a80e7221 */ /* 0x000fe20000010000 */
[----:B------:R-:W-:Y:S03]  /*95a0*/  MUFU.EX2 R199, R199 ;  /* 0x000000c700c77308 */ /* 0x000fe60000000800 */
[----:B------:R-:W-:Y:S01]  /*95b0*/  FADD.FTZ R5, R201, R14 ;  /* 0x0000000ec9057221 */ /* 0x000fe20000010000 */
[----:B------:R-:W-:-:S03]  /*95c0*/  F2FP.F16.F32.PACK_AB R201, R170, R201 ;  /* 0x000000c9aac9723e */ /* 0x000fc600000000ff */
[----:B------:R-:W-:Y:S01]  /*95d0*/  FADD.FTZ R14, R170, R5 ;  /* 0x00000005aa0e7221 */ /* 0x000fe20000010000 */
[----:B------:R-:W1:Y:S01]  /*95e0*/  MUFU.EX2 R152, R152 ;  /* 0x0000009800987308 */ /* 0x000e620000000800 */
[C---:B--2---:R-:W-:Y:S01]  /*95f0*/  FADD.FTZ R21, R165.reuse, R166 ;  /* 0x000000a6a5157221 */ /* 0x044fe20000010000 */
[----:B------:R-:W-:Y:S01]  /*9600*/  F2FP.F16.F32.PACK_AB R198, R165, R198 ;  /* 0x000000c6a5c6723e */ /* 0x000fe200000000ff */
[----:B------:R-:W-:Y:S01]  /*9610*/  FADD.FTZ R5, R203, R14 ;  /* 0x0000000ecb057221 */ /* 0x000fe20000010000 */
[----:B------:R-:W-:-:S03]  /*9620*/  F2FP.F16.F32.PACK_AB R203, R172, R203 ;  /* 0x000000cbaccb723e */ /* 0x000fc600000000ff */
[----:B------:R-:W-:Y:S01]  /*9630*/  FADD.FTZ R14, R172, R5 ;  /* 0x00000005ac0e7221 */ /* 0x000fe20000010000 */
[----:B------:R-:W2:Y:S03]  /*9640*/  MUFU.EX2 R153, R153 ;  /* 0x0000009900997308 */ /* 0x000ea60000000800 */
[----:B------:R-:W-:Y:S01]  /*9650*/  FADD.FTZ R5, R197, R14 ;  /* 0x0000000ec5057221 */ /* 0x000fe20000010000 */
[----:B------:R-:W-:-:S03]  /*9660*/  F2FP.F16.F32.PACK_AB R197, R162, R197 ;  /* 0x000000c5a2c5723e */ /* 0x000fc600000000ff */
[----:B------:R-:W-:Y:S01]  /*9670*/  FADD.FTZ R14, R162, R5 ;  /* 0x00000005a20e7221 */ /* 0x000fe20000010000 */
[----:B------:R-:W3:Y:S01]  /*9680*/  MUFU.EX2 R154, R176 ;  /* 0x000000b0009a7308 */ /* 0x000ee20000000800 */
[----:B-1----:R-:W-:Y:S02]  /*9690*/  FADD.FTZ R166, R152, R21 ;  /* 0x0000001598a67221 */ /* 0x002fe40000010000 */
[----:B------:R-:W-:-:S05]  /*96a0*/  FADD.FTZ R5, R199, R14 ;  /* 0x0000000ec7057221 */ /* 0x000fca0000010000 */
[----:B------:R-:W1:Y:S01]  /*96b0*/  MUFU.EX2 R193, R193 ;  /* 0x000000c100c17308 */ /* 0x000e620000000800 */
[C---:B--2---:R-:W-:Y:S01]  /*96c0*/  F2FP.F16.F32.PACK_AB R192, R153.reuse, R152 ;  /* 0x0000009899c0723e */ /* 0x044fe200000000ff */
[----:B------:R-:W-:-:S06]  /*96d0*/  FADD.FTZ R21, R153, R166 ;  /* 0x000000a699157221 */ /* 0x000fcc0000010000 */
[----:B------:R-:W2:Y:S01]  /*96e0*/  MUFU.EX2 R155, R155 ;  /* 0x0000009b009b7308 */ /* 0x000ea20000000800 */
[C---:B---3--:R-:W-:Y:S01]  /*96f0*/  FADD.FTZ R152, R154.reuse, R5 ;  /* 0x000000059a987221 */ /* 0x048fe20000010000 */
[----:B------:R-:W-:-:S06]  /*9700*/  F2FP.F16.F32.PACK_AB R199, R154, R199 ;  /* 0x000000c79ac7723e */ /* 0x000fcc00000000ff */
[----:B------:R-:W3:Y:S01]  /*9710*/  MUFU.EX2 R156, R156 ;  /* 0x0000009c009c7308 */ /* 0x000ee20000000800 */
[----:B-1----:R-:W-:-:S07]  /*9720*/  FADD.FTZ R152, R193, R152 ;  /* 0x00000098c1987221 */ /* 0x002fce0000010000 */
[----:B------:R-:W1:Y:S01]  /*9730*/  MUFU.EX2 R195, R158 ;  /* 0x0000009e00c37308 */ /* 0x000e620000000800 */
[C---:B--2---:R-:W-:Y:S01]  /*9740*/  FADD.FTZ R152, R155.reuse, R152 ;  /* 0x000000989b987221 */ /* 0x044fe20000010000 */
[----:B------:R-:W-:-:S06]  /*9750*/  F2FP.F16.F32.PACK_AB R193, R155, R193 ;  /* 0x000000c19bc1723e */ /* 0x000fcc00000000ff */
[----:B------:R-:W2:Y:S01]  /*9760*/  MUFU.EX2 R157, R157 ;  /* 0x0000009d009d7308 */ /* 0x000ea20000000800 */
[----:B---3--:R-:W-:Y:S01]  /*9770*/  FADD.FTZ R166, R156, R21 ;  /* 0x000000159ca67221 */ /* 0x008fe20000010000 */
[----:B------:R-:W-:-:S06]  /*9780*/  IMAD.MOV.U32 R21, RZ, RZ, R3 ;  /* 0x000000ffff157224 */ /* 0x000fcc00078e0003 */
[----:B------:R-:W3:Y:S01]  /*9790*/  MUFU.EX2 R177, R177 ;  /* 0x000000b100b17308 */ /* 0x000ee20000000800 */
[----:B-1----:R-:W-:Y:S01]  /*97a0*/  FADD.FTZ R152, R195, R152 ;  /* 0x00000098c3987221 */ /* 0x002fe20000010000 */
[C---:B--2---:R-:W-:Y:S01]  /*97b0*/  FADD.FTZ R14, R157.reuse, R166 ;  /* 0x000000a69d0e7221 */ /* 0x044fe20000010000 */
[----:B------:R-:W-:Y:S02]  /*97c0*/  F2FP.F16.F32.PACK_AB R194, R157, R156 ;  /* 0x0000009c9dc2723e */ /* 0x000fe400000000ff */
[C---:B---3--:R-:W-:Y:S01]  /*97d0*/  FADD.FTZ R5, R177.reuse, R152 ;  /* 0x00000098b1057221 */ /* 0x048fe20000010000 */
[----:B------:R-:W-:Y:S01]  /*97e0*/  F2FP.F16.F32.PACK_AB R195, R177, R195 ;  /* 0x000000c3b1c3723e */ /* 0x000fe200000000ff */
[----:B0-----:R-:W-:Y:S06]  /*97f0*/  @P2 BRA `(.L_x_2108) ;  /* 0xffffffc000f82947 */ /* 0x001fec000383ffff */
[----:B------:R-:W-:-:S07]  /*9800*/  IMAD.U32 R227, RZ, RZ, UR4 ;  /* 0x00000004ffe37e24 */ /* 0x000fce000f8e00ff */
.L_x_2099:
[----:B------:R-:W-:-:S13]  /*9810*/  R2UR UR4, R227 ;  /* 0x00000000e30472ca */ /* 0x000fda00000e0000 */
[----:B------:R-:W-:-:S13]  /*9820*/  ISETP.LE.AND P2, PT, RZ, UR4, PT ;  /* 0x00000004ff007c0c */ /* 0x000fda000bf43270 */
[----:B------:R-:W-:Y:S05]  /*9830*/  @!P2 BRA `(.L_x_2109) ;  /* 0x000000380080a947 */ /* 0x000fea0003800000 */
[----:B------:R-:W-:Y:S01]  /*9840*/  R2UR UR4, R16 ;  /* 0x00000000100472ca */ /* 0x000fe200000e0000 */
[----:B------:R-:W-:Y:S01]  /*9850*/  IMAD.MOV.U32 R19, RZ, RZ, R3 ;  /* 0x000000ffff137224 */ /* 0x000fe200078e0003 */
[----:B------:R-:W-:Y:S01]  /*9860*/  MOV R21, R4 ;  /* 0x0000000400157202 */ /* 0x000fe20000000f00 */
[----:B------:R-:W-:-:S10]  /*9870*/  UMOV UR61, UR60 ;  /* 0x0000003c003d7c82 */ /* 0x000fd40008000000 */
[----:B------:R-:W-:-:S07]  /*9880*/  IMAD.U32 R20, RZ, RZ, UR4 ;  /* 0x00000004ff147e24 */ /* 0x000fce000f8e00ff */
.L_x_2118:
        /* <DEDUP_REMOVED lines=9> */
.L_x_2110:
[----:B------:R-:W-:Y:S02]  /*9920*/  R2UR UR4, R17 ;  /* 0x00000000110472ca */ /* 0x000fe400000e0000 */
[----:B------:R-:W-:-:S11]  /*9930*/  R2UR UR5, R16 ;  /* 0x00000000100572ca */ /* 0x000fd600000e0000 */
[----:B------:R-:W-:Y:S02]  /*9940*/  ULEA UR4, UR60, UR4, 0x3 ;  /* 0x000000043c047291 */ /* 0x000fe4000f8e183f */
[----:B------:R-:W-:-:S05]  /*9950*/  IMAD.U32 R3, RZ, RZ, UR5 ;  /* 0x00000005ff037e24 */ /* 0x000fca000f8e00ff */
[----:B------:R-:W-:-:S04]  /*9960*/  SHF.L.U32 R3, R3, 0x1f, RZ ;  /* 0x0000001f03037819 */ /* 0x000fc800000006ff */
[----:B------:R0:W1:Y:S01]  /*9970*/  SYNCS.PHASECHK.TRANS64.TRYWAIT P2, [UR4+0x38830], R3 ;  /* 0x03883003ff0075a7 */ /* 0x0000620008040144 */
[----:B------:R-:W-:Y:S05]  /*9980*/  @!P0 BRA `(.L_x_2111) ;  /* 0x0000000000048947 */ /* 0x000fea0003800000 */
[----:B------:R-:W-:Y:S01]  /*9990*/  BPT.TRAP 0x1 ;  /* 0x000000040000795c */ /* 0x000fe20000300000 */
.L_x_2111:
[----:B-1----:R-:W-:Y:S05]  /*99a0*/  @P2 BRA `(.L_x_2112) ;  /* 0x0000000000082947 */ /* 0x002fea0003800000 */
[----:B------:R-:W1:Y:S02]  /*99b0*/  SYNCS.PHASECHK.TRANS64.TRYWAIT P2, [UR4+0x38830], R3 ;  /* 0x03883003ff0075a7 */ /* 0x000e640008040144 */
[----:B-1----:R-:W-:Y:S05]  /*99c0*/  @!P2 BRA `(.L_x_2113) ;  /* 0x000000d4003ca947 */ /* 0x002fea0003800000 */
.L_x_2112:
        /* <DEDUP_REMOVED lines=627> */
[----:B------:R-:W-:Y:S01]  /*c100*/  UMOV UR7, 0x40000040 ;  /* 0x4000004000077882 */ /* 0x000fe20000000000 */
        /* <DEDUP_REMOVED lines=16> */
.L_x_2114:
        /* <DEDUP_REMOVED lines=8> */
.L_x_2115:
[----:B---3--:R-:W-:Y:S05]  /*c290*/  @P2 BRA `(.L_x_2116) ;  /* 0x0000000000082947 */ /* 0x008fea0003800000 */
[----:B------:R-:W3:Y:S02]  /*c2a0*/  SYNCS.PHASECHK.TRANS64.TRYWAIT P2, [UR4+0x38850], R0 ;  /* 0x03885000ff0075a7 */ /* 0x000ee40008040144 */
[----:B---3--:R-:W-:Y:S05]  /*c2b0*/  @!P2 BRA `(.L_x_2117) ;  /* 0x000000ac0018a947 */ /* 0x008fea0003800000 */
.L_x_2116:
[----:B------:R-:W-:Y:S01]  /*c2c0*/  R2UR UR11, R17 ;  /* 0x00000000110b72ca */ /* 0x000fe200000e0000 */
[----:B------:R-:W-:Y:S01]  /*c2d0*/  WARPGROUP.ARRIVE ;  /* 0x00000000000079c5 */ /* 0x000fe20000000000 */
[----:B------:R-:W-:Y:S01]  /*c2e0*/  UMOV UR7, 0x40000040 ;  /* 0x4000004000077882 */ /* 0x000fe20000000000 */
[----:B0-2---:R-:W-:Y:S01]  /*c2f0*/  FMNMX.FTZ R0, R184, R21, !PT ;  /* 0x00000015b8007209 */ /* 0x005fe20007810000 */
[----:B------:R-:W-:-:S03]  /*c300*/  ULDC UR14, c[0x0][0x988] ;  /* 0x00026200000e7ab9 */ /* 0x000fc60000000800 */
[----:B-1----:R-:W-:-:S04]  /*c310*/  FMNMX.FTZ R3, R185, R0, !PT ;  /* 0x00000000b9037209 */ /* 0x002fc80007810000 */
[----:B------:R-:W-:Y:S02]  /*c320*/  FMNMX.FTZ R0, R188, R3, !PT ;  /* 0x00000003bc007209 */ /* 0x000fe40007810000 */
[----:B------:R-:W-:Y:S02]  /*c330*/  UIADD3 UR5, UR11, 0x400, URZ ;  /* 0x000004000b057890 */ /* 0x000fe4000fffe03f */
[----:B------:R-:W-:Y:S02]  /*c340*/  FMNMX.FTZ R3, R189, R0, !PT ;  /* 0x00000000bd037209 */ /* 0x000fe40007810000 */
[----:B------:R-:W-:Y:S02]  /*c350*/  USHF.R.U32.HI UR5, URZ, 0x4, UR5 ;  /* 0x000000043f057899 */ /* 0x000fe40008011605 */
[----:B------:R-:W-:Y:S02]  /*c360*/  FMNMX.FTZ R0, R176, R3, !PT ;  /* 0x00000003b0007209 */ /* 0x000fe40007810000 */
[----:B------:R-:W-:-:S02]  /*c370*/  ULOP3.LUT UR5, UR5, 0x3fff, URZ, 0xc0, !UPT ;  /* 0x00003fff05057892 */ /* 0x000fc4000f8ec03f */
[----:B------:R-:W-:Y:S02]  /*c380*/  FMNMX.FTZ R3, R177, R0, !PT ;  /* 0x00000000b1037209 */ /* 0x000fe40007810000 */
[----:B------:R-:W-:Y:S02]  /*c390*/  ULOP3.LUT UR5, UR5, 0x2800000, URZ, 0xfc, !UPT ;  /* 0x0280000005057892 */ /* 0x000fe4000f8efc3f */
[----:B------:R-:W-:Y:S02]  /*c3a0*/  FMNMX.FTZ R0, R180, R3, !PT ;  /* 0x00000003b4007209 */ /* 0x000fe40007810000 */
[----:B------:R-:W-:Y:S02]  /*c3b0*/  UIMAD UR10, UR61, 0xa00, UR5 ;  /* 0x00000a003d0a78a4 */ /* 0x000fe4000f8e0205 */
[----:B------:R-:W-:Y:S01]  /*c3c0*/  FMNMX.FTZ R3, R181, R0, !PT ;  /* 0x00000000b5037209 */ /* 0x000fe20007810000 */
[----:B------:R-:W-:Y:S01]  /*c3d0*/  UMOV UR5, UR14 ;  /* 0x0000000e00057c82 */ /* 0x000fe20008000000 */
[----:B------:R-:W-:-:S02]  /*c3e0*/  UMOV UR61, UR60 ;  /* 0x0000003c003d7c82 */ /* 0x000fc40008000000 */
[----:B------:R-:W-:Y:S01]  /*c3f0*/  FMNMX.FTZ R0, R168, R3, !PT ;  /* 0x00000003a8007209 */ /* 0x000fe20007810000 */
        /* <DEDUP_REMOVED lines=16> */
[----:B------:R-:W0:Y:S02]  /*c500*/  SHFL.BFLY PT, R3, R2, 0x2, 0x1f ;  /* 0x0c401f0002037f89 */ /* 0x000e2400000e0000 */
[----:B0-----:R-:W-:-:S05]  /*c510*/  FMNMX.FTZ R22, R2, R3, !PT ;  /* 0x0000000302167209 */ /* 0x001fca0007810000 */
[----:B------:R-:W0:Y:S02]  /*c520*/  SHFL.BFLY PT, R3, R22, 0x1, 0x1f ;  /* 0x0c201f0016037f89 */ /* 0x000e2400000e0000 */
[----:B0-----:R-:W-:Y:S02]  /*c530*/  FMNMX.FTZ R4, R22, R3, !PT ;  /* 0x0000000316047209 */ /* 0x001fe40007810000 */
[----:B------:R-:W-:-:S03]  /*c540*/  FMNMX.FTZ R3, R187, R0, !PT ;  /* 0x00000000bb037209 */ /* 0x000fc60007810000 */
[C---:B------:R-:W-:Y:S01]  /*c550*/  FADD.FTZ R20, -R4.reuse, R21 ;  /* 0x0000001504147221 */ /* 0x040fe20000010100 */
[----:B------:R-:W-:-:S03]  /*c560*/  FMUL.FTZ R2, R4, UR5 ;  /* 0x0000000504027c20 */ /* 0x000fc60008410000 */
[----:B------:R-:W-:Y:S01]  /*c570*/  FMUL.FTZ R0, R20, UR5 ;  /* 0x0000000514007c20 */ /* 0x000fe20008410000 */
        /* <DEDUP_REMOVED lines=14> */
[----:B------:R-:W-:Y:S01]  /*c660*/  MUFU.EX2 R0, R0 ;  /* 0x0000000000007308 */ /* 0x000fe20000000800 */
[----:B------:R-:W-:Y:S01]  /*c670*/  IMAD.U32 R165, RZ, RZ, UR4 ;  /* 0x00000004ffa57e24 */ /* 0x000fe2000f8e00ff */
[----:B------:R-:W-:-:S03]  /*c680*/  FMNMX.FTZ R20, R182, R3, !PT ;  /* 0x00000003b6147209 */ /* 0x000fc60007810000 */
[----:B------:R-:W-:Y:S01]  /*c690*/  @!P1 VIADD R165, R165, 0x38860 ;  /* 0x00038860a5a59836 */ /* 0x000fe20000000000 */
[----:B------:R-:W-:Y:S02]  /*c6a0*/  FMNMX.FTZ R3, R183, R20, !PT ;  /* 0x00000014b7037209 */ /* 0x000fe40007810000 */
[----:B------:R-:W-:Y:S02]  /*c6b0*/  MUFU.EX2 R21, R21 ;  /* 0x0000001500157308 */ /* 0x000fe40000000800 */
[----:B------:R-:W-:Y:S02]  /*c6c0*/  FMNMX.FTZ R20, R170, R3, !PT ;  /* 0x00000003aa147209 */ /* 0x000fe40007810000 */
[----:B------:R-:W-:Y:S02]  /*c6d0*/  @!P1 PRMT R165, RZ, 0x654, R165 ;  /* 0x00000654ffa59816 */ /* 0x000fe400000000a5 */
[----:B------:R-:W-:Y:S02]  /*c6e0*/  FMNMX.FTZ R3, R171, R20, !PT ;  /* 0x00000014ab037209 */ /* 0x000fe40007810000 */
[----:B------:R-:W-:Y:S02]  /*c6f0*/  MUFU.EX2 R23, R23 ;  /* 0x0000001700177308 */ /* 0x000fe40000000800 */
[----:B------:R-:W-:-:S04]  /*c700*/  FMNMX.FTZ R20, R174, R3, !PT ;  /* 0x00000003ae147209 */ /* 0x000fc80007810000 */
        /* <DEDUP_REMOVED lines=13> */
[----:B------:R-:W-:Y:S03]  /*c7e0*/  MUFU.EX2 R161, R161 ;  /* 0x000000a100a17308 */ /* 0x000fe60000000800 */
[----:B------:R-:W0:Y:S05]  /*c7f0*/  SHFL.BFLY PT, R3, R20, 0x2, 0x1f ;  /* 0x0c401f0014037f89 */ /* 0x000e2a00000e0000 */
[----:B------:R-:W-:Y:S08]  /*c800*/  MUFU.EX2 R153, R153 ;  /* 0x0000009900997308 */ /* 0x000ff00000000800 */
[----:B------:R-:W-:Y:S01]  /*c810*/  MUFU.EX2 R22, R22 ;  /* 0x0000001600167308 */ /* 0x000fe20000000800 */
[----:B------:R-:W-:-:S02]  /*c820*/  WARPGROUP.DEPBAR.LE gsb0, 0x0 ;  /* 0x00008000000079c5 */ /* 0x000fc40000010000 */
[----:B------:R-:W-:Y:S01]  /*c830*/  WARPGROUP.ARRIVE ;  /* 0x00000000000079c5 */ /* 0x000fe20000000000 */
[--C-:B------:R-:W-:Y:S01]  /*c840*/  FFMA.FTZ R208, R185, UR5, -R2.reuse ;  /* 0x00000005b9d07c23 */ /* 0x100fe20008010802 */
[--C-:B------:R-:W-:Y:S01]  /*c850*/  FFMA.FTZ R210, R188, UR5, -R2.reuse ;  /* 0x00000005bcd27c23 */ /* 0x100fe20008010802 */
[----:B------:R-:W-:-:S03]  /*c860*/  FFMA.FTZ R185, R189, UR5, -R2 ;  /* 0x00000005bdb97c23 */ /* 0x000fc60008010802 */
[----:B------:R-:W-:Y:S01]  /*c870*/  HGMMA.64x256x16.F32 R24, R204, gdesc[UR4].tnspB, R24, gsb0 ;  /* 0x43e00004cc187df0 */ /* 0x000fe20008000818 */
[----:B------:R-:W-:Y:S01]  /*c880*/  UIADD3 UR6, UR10, 0x100, URZ ;  /* 0x000001000a067890 */ /* 0x000fe2000fffe03f */
[----:B------:R-:W-:Y:S01]  /*c890*/  MUFU.EX2 R208, R208 ;  /* 0x000000d000d07308 */ /* 0x000fe20000000800 */
[----:B------:R-:W-:-:S07]  /*c8a0*/  UMOV UR7, 0x40000040 ;  /* 0x4000004000077882 */ /* 0x000fce0000000000 */
[----:B------:R-:W-:Y:S08]  /*c8b0*/  MUFU.EX2 R210, R210 ;  /* 0x000000d200d27308 */ /* 0x000ff00000000800 */
[----:B------:R-:W-:Y:S01]  /*c8c0*/  MUFU.EX2 R185, R185 ;  /* 0x000000b900b97308 */ /* 0x000fe20000000800 */
[----:B------:R-:W-:Y:S02]  /*c8d0*/  WARPGROUP.DEPBAR.LE gsb0, 0x0 ;  /* 0x00008000000079c5 */ /* 0x000fe40000010000 */
[----:B------:R-:W-:Y:S01]  /*c8e0*/  WARPGROUP.ARRIVE ;  /* 0x00000000000079c5 */ /* 0x000fe20000000000 */
[--C-:B------:R-:W-:Y:S01]  /*c8f0*/  FFMA.FTZ R204, R176, UR5, -R2.reuse ;  /* 0x00000005b0cc7c23 */ /* 0x100fe20008010802 */
[----:B------:R-:W-:-:S05]  /*c900*/  FFMA.FTZ R206, R180, UR5, -R2 ;  /* 0x00000005b4ce7c23 */ /* 0x000fca0008010802 */
[----:B------:R-:W-:Y:S01]  /*c910*/  HGMMA.64x256x16.F32 R24, R200, gdesc[UR4].tnspB, R24, gsb0 ;  /* 0x43e00004c8187df0 */ /* 0x000fe20008000818 */
[----:B------:R-:W-:Y:S01]  /*c920*/  UIADD3 UR6, UR10, 0x180, URZ ;  /* 0x000001800a067890 */ /* 0x000fe2000fffe03f */
[----:B------:R-:W-:Y:S01]  /*c930*/  MUFU.EX2 R204, R204 ;  /* 0x000000cc00cc7308 */ /* 0x000fe20000000800 */
[----:B------:R-:W-:-:S07]  /*c940*/  UMOV UR7, 0x40000040 ;  /* 0x4000004000077882 */ /* 0x000fce0000000000 */
[----:B------:R-:W-:Y:S01]  /*c950*/  MUFU.EX2 R206, R206 ;  /* 0x000000ce00ce7308 */ /* 0x000fe20000000800 */
[----:B------:R-:W-:Y:S02]  /*c960*/  WARPGROUP.DEPBAR.LE gsb0, 0x0 ;  /* 0x00008000000079c5 */ /* 0x000fe40000010000 */
[----:B------:R-:W-:Y:S01]  /*c970*/  WARPGROUP.ARRIVE ;  /* 0x00000000000079c5 */ /* 0x000fe20000000000 */
[--C-:B------:R-:W-:Y:S01]  /*c980*/  FFMA.FTZ R200, R168, UR5, -R2.reuse ;  /* 0x00000005a8c87c23 */ /* 0x100fe20008010802 */
[----:B------:R-:W-:-:S13]  /*c990*/  FFMA.FTZ R202, R172, UR5, -R2 ;  /* 0x00000005acca7c23 */ /* 0x000fda0008010802 */
        /* <DEDUP_REMOVED lines=8> */
[----:B0-----:R-:W-:Y:S01]  /*ca20*/  FMNMX.FTZ R160, R20, R3, !PT ;  /* 0x0000000314a07209 */ /* 0x001fe20007810000 */
[--C-:B------:R-:W-:Y:S01]  /*ca30*/  FFMA.FTZ R198, R164, UR5, -R2.reuse ;  /* 0x00000005a4c67c23 */ /* 0x100fe20008010802 */
[----:B------:R-:W-:-:S11]  /*ca40*/  FFMA.FTZ R20, R152, UR5, -R2 ;  /* 0x0000000598147c23 */ /* 0x000fd60008010802 */
[----:B------:R-:W-:Y:S01]  /*ca50*/  HGMMA.64x256x16.F32 R24, R192, gdesc[UR4].tnspB, R24, gsb0 ;  /* 0x43e00004c0187df0 */ /* 0x000fe20008000818 */
[----:B------:R-:W0:Y:S01]  /*ca60*/  SHFL.BFLY PT, R3, R160, 0x1, 0x1f ;  /* 0x0c201f00a0037f89 */ /* 0x000e2200000e0000 */
[----:B------:R-:W-:Y:S01]  /*ca70*/  MUFU.EX2 R196, R196 ;  /* 0x000000c400c47308 */ /* 0x000fe20000000800 */
[----:B------:R-:W-:-:S07]  /*ca80*/  R2UR UR6, R227 ;  /* 0x00000000e30672ca */ /* 0x000fce00000e0000 */
[----:B------:R-:W-:Y:S06]  /*ca90*/  MUFU.EX2 R198, R198 ;  /* 0x000000c600c67308 */ /* 0x000fec0000000800 */
[----:B------:R-:W-:Y:S02]  /*caa0*/  UIADD3 UR4, UR6, -0x1, URZ ;  /* 0xffffffff06047890 */ /* 0x000fe4000fffe03f */
[----:B------:R-:W-:Y:S01]  /*cab0*/  ISETP.LT.AND P2, PT, RZ, UR6, PT ;  /* 0x00000006ff007c0c */ /* 0x000fe2000bf41270 */
[----:B------:R-:W-:Y:S01]  /*cac0*/  MUFU.EX2 R20, R20 ;  /* 0x0000001400147308 */ /* 0x000fe20000000800 */
[----:B------:R-:W-:-:S02]  /*cad0*/  R2UR UR6, R16 ;  /* 0x00000000100672ca */ /* 0x000fc400000e0000 */
[----:B------:R-:W-:Y:S01]  /*cae0*/  IMAD.U32 R227, RZ, RZ, UR4 ;  /* 0x00000004ffe37e24 */ /* 0x000fe2000f8e00ff */
        /* <DEDUP_REMOVED lines=11> */
[----:B0-----:R-:W-:-:S02]  /*cba0*/  IMAD.U32 R157, RZ, RZ, UR60 ;  /* 0x0000003cff9d7e24 */ /* 0x001fc4000f8e00ff */
[--C-:B------:R-:W-:Y:S01]  /*cbb0*/  FFMA.FTZ R164, R179, UR5, -R152.reuse ;  /* 0x00000005b3a47c23 */ /* 0x100fe20008010898 */
[--C-:B------:R-:W-:Y:S01]  /*cbc0*/  FFMA.FTZ R207, R182, UR5, -R152.reuse ;  /* 0x00000005b6cf7c23 */ /* 0x100fe20008010898 */
[--C-:B------:R-:W-:Y:S01]  /*cbd0*/  FFMA.FTZ R197, R162, UR5, -R152.reuse ;  /* 0x00000005a2c57c23 */ /* 0x100fe20008010898 */
[--C-:B------:R-:W-:Y:S01]  /*cbe0*/  FFMA.FTZ R168, R183, UR5, -R152.reuse ;  /* 0x00000005b7a87c23 */ /* 0x100fe20008010898 */
[----:B------:R-:W-:Y:S01]  /*cbf0*/  @!P1 LEA R157, R157, UR11, 0x3 ;  /* 0x0000000b9d9d9c11 */ /* 0x000fe2000f8e18ff */
[--C-:B------:R-:W-:Y:S01]  /*cc00*/  FFMA.FTZ R203, R174, UR5, -R152.reuse ;  /* 0x00000005aecb7c23 */ /* 0x100fe20008010898 */
[----:B------:R-:W0:Y:S01]  /*cc10*/  MUFU.EX2 R209, R209 ;  /* 0x000000d100d17308 */ /* 0x000e220000000800 */
[--C-:B------:R-:W-:Y:S01]  /*cc20*/  FFMA.FTZ R201, R170, UR5, -R152.reuse ;  /* 0x00000005aac97c23 */ /* 0x100fe20008010898 */
[--C-:B------:R-:W-:Y:S01]  /*cc30*/  FFMA.FTZ R170, R171, UR5, -R152.reuse ;  /* 0x00000005abaa7c23 */ /* 0x100fe20008010898 */
[----:B------:R-:W-:Y:S02]  /*cc40*/  @!P1 VIADD R157, R157, 0x38840 ;  /* 0x000388409d9d9836 */ /* 0x000fe40000000000 */
[--C-:B------:R-:W-:Y:S01]  /*cc50*/  FFMA.FTZ R199, R166, UR5, -R152.reuse ;  /* 0x00000005a6c77c23 */ /* 0x100fe20008010898 */
[--C-:B------:R-:W-:Y:S01]  /*cc60*/  FFMA.FTZ R172, R175, UR5, -R152.reuse ;  /* 0x00000005afac7c23 */ /* 0x100fe20008010898 */
[--C-:B------:R-:W-:Y:S01]  /*cc70*/  FFMA.FTZ R167, R167, UR5, -R152.reuse ;  /* 0x00000005a7a77c23 */ /* 0x100fe20008010898 */
[--C-:B------:R-:W-:Y:S01]  /*cc80*/  FFMA.FTZ R154, R154, UR5, -R152.reuse ;  /* 0x000000059a9a7c23 */ /* 0x100fe20008010898 */
[----:B------:R-:W1:Y:S01]  /*cc90*/  MUFU.EX2 R156, R156 ;  /* 0x0000009c009c7308 */ /* 0x000e620000000800 */
[----:B------:R-:W-:Y:S01]  /*cca0*/  @!P1 PRMT R157, RZ, 0x654, R157 ;  /* 0x00000654ff9d9816 */ /* 0x000fe2000000009d */
[--C-:B------:R-:W-:Y:S01]  /*ccb0*/  FFMA.FTZ R155, R155, UR5, -R152.reuse ;  /* 0x000000059b9b7c23 */ /* 0x100fe20008010898 */
[--C-:B------:R-:W-:Y:S01]  /*ccc0*/  FFMA.FTZ R158, R158, UR5, -R152.reuse ;  /* 0x000000059e9e7c23 */ /* 0x100fe20008010898 */
[----:B------:R-:W-:-:S04]  /*ccd0*/  FFMA.FTZ R159, R159, UR5, -R152 ;  /* 0x000000059f9f7c23 */ /* 0x000fc80008010898 */
[----:B------:R-:W2:Y:S01]  /*cce0*/  MUFU.EX2 R211, R211 ;  /* 0x000000d300d37308 */ /* 0x000ea20000000800 */
[----:B0-----:R-:W-:-:S07]  /*ccf0*/  FFMA.FTZ R5, R2, R5, R209 ;  /* 0x0000000502057223 */ /* 0x001fce00000100d1 */
        /* <DEDUP_REMOVED lines=25> */
[----:B------:R-:W-:Y:S01]  /*ce90*/  MUFU.EX2 R199, R199 ;  /* 0x000000c700c77308 */ /* 0x000fe20000000800 */
[C---:B--2---:R-:W-:Y:S01]  /*cea0*/  FADD.FTZ R156, R172.reuse, R5 ;  /* 0x00000005ac9c7221 */ /* 0x044fe20000010000 */
[----:B------:R-:W-:-:S06]  /*ceb0*/  F2FP.F16.F32.PACK_AB R203, R172, R203 ;  /* 0x000000cbaccb723e */ /* 0x000fcc00000000ff */
[----:B------:R-:W-:Y:S01]  /*cec0*/  MUFU.EX2 R162, R154 ;  /* 0x0000009a00a27308 */ /* 0x000fe20000000800 */
[----:B0-----:R-:W-:-:S07]  /*ced0*/  FADD.FTZ R5, R197, R156 ;  /* 0x0000009cc5057221 */ /* 0x001fce0000010000 */
[----:B------:R-:W0:Y:S08]  /*cee0*/  MUFU.EX2 R155, R155 ;  /* 0x0000009b009b7308 */ /* 0x000e300000000800 */
[----:B------:R-:W-:Y:S08]  /*cef0*/  MUFU.EX2 R158, R158 ;  /* 0x0000009e009e7308 */ /* 0x000ff00000000800 */
[----:B------:R-:W1:Y:S01]  /*cf00*/  MUFU.EX2 R159, R159 ;  /* 0x0000009f009f7308 */ /* 0x000e620000000800 */
[----:B------:R-:W-:-:S02]  /*cf10*/  WARPGROUP.DEPBAR.LE gsb0, 0x0 ;  /* 0x00008000000079c5 */ /* 0x000fc40000010000 */
[----:B------:R2:W-:Y:S01]  /*cf20*/  @!P1 SYNCS.ARRIVE.TRANS64.RED.A1T0 RZ, [R157+URZ], RZ ;  /* 0x000000ff9dff99a7 */ /* 0x0005e2000810043f */
[----:B------:R-:W-:Y:S02]  /*cf30*/  F2FP.F16.F32.PACK_AB R192, R153, R20 ;  /* 0x0000001499c0723e */ /* 0x000fe400000000ff */
[----:B------:R-:W-:Y:S02]  /*cf40*/  F2FP.F16.F32.PACK_AB R194, R19, R22 ;  /* 0x0000001613c2723e */ /* 0x000fe400000000ff */
[----:B0-----:R-:W-:Y:S02]  /*cf50*/  F2FP.F16.F32.PACK_AB R193, R155, R162 ;  /* 0x000000a29bc1723e */ /* 0x001fe400000000ff */
[----:B-1----:R-:W-:Y:S01]  /*cf60*/  F2FP.F16.F32.PACK_AB R195, R159, R158 ;  /* 0x0000009e9fc3723e */ /* 0x002fe200000000ff */
[----:B--2---:R-:W-:Y:S01]  /*cf70*/  FFMA.FTZ R157, R0, R14, R21 ;  /* 0x0000000e009d7223 */ /* 0x004fe20000010015 */
[----:B------:R-:W-:Y:S01]  /*cf80*/  FFMA.FTZ R14, R163, UR5, -R152 ;  /* 0x00000005a30e7c23 */ /* 0x000fe20008010898 */
[----:B------:R0:W-:Y:S01]  /*cf90*/  @!P1 SYNCS.ARRIVE.TRANS64.RED.A1T0 RZ, [R165+URZ], RZ ;  /* 0x000000ffa5ff99a7 */ /* 0x0001e2000810043f */
[----:B------:R-:W-:Y:S01]  /*cfa0*/  MUFU.EX2 R152, R167 ;  /* 0x000000a700987308 */ /* 0x000fe20000000800 */
[C---:B------:R-:W-:Y:S01]  /*cfb0*/  FADD.FTZ R157, R208.reuse, R157 ;  /* 0x0000009dd09d7221 */ /* 0x040fe20000010000 */
[----:B------:R-:W-:-:S03]  /*cfc0*/  F2FP.F16.F32.PACK_AB R208, R208, R21 ;  /* 0x00000015d0d0723e */ /* 0x000fc600000000ff */
[----:B------:R-:W-:Y:S01]  /*cfd0*/  FADD.FTZ R174, R210, R157 ;  /* 0x0000009dd2ae7221 */ /* 0x000fe20000010000 */
[C---:B------:R-:W-:Y:S02]  /*cfe0*/  F2FP.F16.F32.PACK_AB R210, R185.reuse, R210 ;  /* 0x000000d2b9d2723e */ /* 0x040fe400000000ff */
[----:B------:R-:W1:Y:S01]  /*cff0*/  MUFU.EX2 R14, R14 ;  /* 0x0000000e000e7308 */ /* 0x000e620000000800 */
[----:B------:R-:W-:-:S04]  /*d000*/  FADD.FTZ R157, R185, R174 ;  /* 0x000000aeb99d7221 */ /* 0x000fc80000010000 */
[----:B------:R-:W-:Y:S01]  /*d010*/  FADD.FTZ R166, R204, R157 ;  /* 0x0000009dcca67221 */ /* 0x000fe20000010000 */
[----:B------:R-:W-:-:S03]  /*d020*/  F2FP.F16.F32.PACK_AB R204, R23, R204 ;  /* 0x000000cc17cc723e */ /* 0x000fc600000000ff */
[----:B------:R-:W-:-:S04]  /*d030*/  FADD.FTZ R157, R23, R166 ;  /* 0x000000a6179d7221 */ /* 0x000fc80000010000 */
[----:B------:R-:W-:Y:S01]  /*d040*/  FADD.FTZ R166, R206, R157 ;  /* 0x0000009dcea67221 */ /* 0x000fe20000010000 */
[----:B------:R-:W-:-:S03]  /*d050*/  F2FP.F16.F32.PACK_AB R206, R181, R206 ;  /* 0x000000ceb5ce723e */ /* 0x000fc600000000ff */
[----:B------:R-:W-:Y:S01]  /*d060*/  FADD.FTZ R21, R181, R166 ;  /* 0x000000a6b5157221 */ /* 0x000fe20000010000 */
[----:B-1----:R-:W-:-:S03]  /*d070*/  F2FP.F16.F32.PACK_AB R197, R14, R197 ;  /* 0x000000c50ec5723e */ /* 0x002fc600000000ff */
[----:B------:R-:W-:Y:S01]  /*d080*/  FADD.FTZ R166, R200, R21 ;  /* 0x00000015c8a67221 */ /* 0x000fe20000010000 */
[----:B------:R-:W-:-:S03]  /*d090*/  F2FP.F16.F32.PACK_AB R200, R169, R200 ;  /* 0x000000c8a9c8723e */ /* 0x000fc600000000ff */
[----:B------:R-:W-:-:S04]  /*d0a0*/  FADD.FTZ R21, R169, R166 ;  /* 0x000000a6a9157221 */ /* 0x000fc80000010000 */
[----:B------:R-:W-:Y:S01]  /*d0b0*/  FADD.FTZ R160, R202, R21 ;  /* 0x00000015caa07221 */ /* 0x000fe20000010000 */
[----:B------:R-:W-:-:S03]  /*d0c0*/  F2FP.F16.F32.PACK_AB R202, R173, R202 ;  /* 0x000000caadca723e */ /* 0x000fc600000000ff */
[----:B------:R-:W-:-:S04]  /*d0d0*/  FADD.FTZ R21, R173, R160 ;  /* 0x000000a0ad157221 */ /* 0x000fc80000010000 */
[----:B------:R-:W-:Y:S01]  /*d0e0*/  FADD.FTZ R154, R196, R21 ;  /* 0x00000015c49a7221 */ /* 0x000fe20000010000 */
[----:B------:R-:W-:-:S03]  /*d0f0*/  F2FP.F16.F32.PACK_AB R196, R177, R196 ;  /* 0x000000c4b1c4723e */ /* 0x000fc600000000ff */
[----:B------:R-:W-:Y:S01]  /*d100*/  FADD.FTZ R21, R177, R154 ;  /* 0x0000009ab1157221 */ /* 0x000fe20000010000 */
[----:B------:R-:W-:-:S03]  /*d110*/  FADD.FTZ R154, R14, R5 ;  /* 0x000000050e9a7221 */ /* 0x000fc60000010000 */
        /* <DEDUP_REMOVED lines=8> */
[----:B------:R-:W-:-:S02]  /*d1a0*/  IMAD.U32 R20, RZ, RZ, UR6 ;  /* 0x00000006ff147e24 */ /* 0x000fc4000f8e00ff */
[----:B------:R-:W-:Y:S01]  /*d1b0*/  FADD.FTZ R21, R153, R14 ;  /* 0x0000000e99157221 */ /* 0x000fe20000010000 */
[----:B------:R-:W-:-:S03]  /*d1c0*/  FADD.FTZ R5, R155, R5 ;  /* 0x000000059b057221 */ /* 0x000fc60000010000 */
[----:B------:R-:W-:Y:S01]  /*d1d0*/  FADD.FTZ R14, R22, R21 ;  /* 0x00000015160e7221 */ /* 0x000fe20000010000 */
[----:B------:R-:W-:Y:S01]  /*d1e0*/  FADD.FTZ R5, R158, R5 ;  /* 0x000000059e057221 */ /* 0x000fe20000010000 */
[----:B------:R-:W-:Y:S02]  /*d1f0*/  IMAD.MOV.U32 R21, RZ, RZ, R4 ;  /* 0x000000ffff157224 */ /* 0x000fe400078e0004 */
[----:B------:R-:W-:Y:S01]  /*d200*/  FADD.FTZ R14, R19, R14 ;  /* 0x0000000e130e7221 */ /* 0x000fe20000010000 */
[----:B------:R-:W-:Y:S01]  /*d210*/  FADD.FTZ R5, R159, R5 ;  /* 0x000000059f057221 */ /* 0x000fe20000010000 */
[----:B------:R-:W-:Y:S01]  /*d220*/  MOV R19, R3 ;  /* 0x0000000300137202 */ /* 0x000fe20000000f00 */
[----:B0-----:R-:W-:Y:S06]  /*d230*/  @P2 BRA `(.L_x_2118) ;  /* 0xffffffc400942947 */ /* 0x001fec000383ffff */
.L_x_2109:
        /* <DEDUP_REMOVED lines=131> */
.L_x_2119:
        /* <DEDUP_REMOVED lines=8> */
.L_x_2120:
[----:B-1----:R-:W-:Y:S05]  /*daf0*/  @P2 BRA `(.L_x_2121) ;  /* 0x0000000000082947 */ /* 0x002fea0003800000 */
[----:B------:R-:W1:Y:S02]  /*db00*/  SYNCS.PHASECHK.TRANS64.TRYWAIT P0, [UR7+0x38850], R0 ;  /* 0x03885000ff0075a7 */ /* 0x000e640008000147 */
[----:B-1----:R-:W-:Y:S05]  /*db10*/  @!P0 BRA `(.L_x_2122) ;  /* 0x0000009400188947 */ /* 0x002fea0003800000 */
.L_x_2121:
[----:B------:R-:W-:Y:S01]  /*db20*/  R2UR UR4, R17 ;  /* 0x00000000110472ca */ /* 0x000fe200000e0000 */
[----:B------:R-:W-:Y:S01]  /*db30*/  WARPGROUP.ARRIVE ;  /* 0x00000000000079c5 */ /* 0x000fe20000000000 */
[----:B------:R-:W-:Y:S01]  /*db40*/  UMOV UR11, 0x40000040 ;  /* 0x40000040000b7882 */ /* 0x000fe20000000000 */
[----:B01----:R-:W0:Y:S01]  /*db50*/  SHFL.BFLY PT, R0, R5, 0x2, 0x1f ;  /* 0x0c401f0005007f89 */ /* 0x003e2200000e0000 */
[----:B------:R-:W-:Y:S01]  /*db60*/  IMAD.MOV.U32 R6, RZ, RZ, RZ ;  /* 0x000000ffff067224 */ /* 0x000fe200078e00ff */
[----:B------:R-:W-:Y:S01]  /*db70*/  R2UR UR9, R220 ;  /* 0x00000000dc0972ca */ /* 0x000fe200000e0000 */
[----:B------:R-:W-:Y:S01]  /*db80*/  IMAD.U32 R12, RZ, RZ, UR7 ;  /* 0x00000007ff0c7e24 */ /* 0x000fe2000f8e00ff */
[----:B------:R-:W1:Y:S01]  /*db90*/  SHFL.BFLY PT, R7, R14, 0x2, 0x1f ;  /* 0x0c401f000e077f89 */ /* 0x000e6200000e0000 */
[----:B------:R-:W-:Y:S02]  /*dba0*/  R2UR UR8, R16 ;  /* 0x00000000100872ca */ /* 0x000fe400000e0000 */
[----:B------:R-:W-:-:S03]  /*dbb0*/  MOV R13, UR5 ;  /* 0x00000005000d7c02 */ /* 0x000fc60008000f00 */
[----:B------:R-:W-:-:S04]  /*dbc0*/  UIADD3 UR4, UR4, 0x400, URZ ;  /* 0x0000040004047890 */ /* 0x000fc8000fffe03f */
[----:B------:R-:W-:Y:S02]  /*dbd0*/  USHF.R.U32.HI UR4, URZ, 0x4, UR4 ;  /* 0x000000043f047899 */ /* 0x000fe40008011604 */
[----:B------:R-:W-:Y:S02]  /*dbe0*/  UIADD3 UR9, UR9, 0x1, URZ ;  /* 0x0000000109097890 */ /* 0x000fe4000fffe03f */
[----:B------:R-:W-:-:S04]  /*dbf0*/  ULOP3.LUT UR4, UR4, 0x3fff, URZ, 0xc0, !UPT ;  /* 0x00003fff04047892 */ /* 0x000fc8000f8ec03f */
[----:B------:R-:W-:Y:S01]  /*dc00*/  ULOP3.LUT UR4, UR4, 0x2800000, URZ, 0xfc, !UPT ;  /* 0x0280000004047892 */ /* 0x000fe2000f8efc3f */
[----:B------:R-:W-:Y:S02]  /*dc10*/  IMAD.U32 R220, RZ, RZ, UR9 ;  /* 0x00000009ffdc7e24 */ /* 0x000fe4000f8e00ff */
[----:B0-----:R-:W-:Y:S01]  /*dc20*/  FADD.FTZ R2, R0, R5 ;  /* 0x0000000500027221 */ /* 0x001fe20000010000 */
[----:B------:R-:W-:Y:S01]  /*dc30*/  IMAD.MOV.U32 R5, RZ, RZ, RZ ;  /* 0x000000ffff057224 */ /* 0x000fe200078e00ff */
[----:B------:R-:W-:Y:S01]  /*dc40*/  UIMAD UR4, UR60, 0xa00, UR4 ;  /* 0x00000a003c0478a4 */ /* 0x000fe2000f8e0204 */
[----:B-1----:R-:W-:Y:S02]  /*dc50*/  FADD.FTZ R7, R7, R14 ;  /* 0x0000000e07077221 */ /* 0x002fe40000010000 */
[----:B------:R-:W0:Y:S01]  /*dc60*/  SHFL.BFLY PT, R9, R2, 0x1, 0x1f ;  /* 0x0c201f0002097f89 */ /* 0x000e2200000e0000 */
[----:B------:R-:W-:Y:S02]  /*dc70*/  UIADD3 UR6, UR4, 0x80, URZ ;  /* 0x0000008004067890 */ /* 0x000fe4000fffe03f */
[----:B------:R-:W-:Y:S01]  /*dc80*/  UIADD3 UR60, UR60, 0x1, URZ ;  /* 0x000000013c3c7890 */ /* 0x000fe2000fffe03f */
[----:B------:R-:W1:Y:S01]  /*dc90*/  SHFL.BFLY PT, R0, R7, 0x1, 0x1f ;  /* 0x0c201f0007007f89 */ /* 0x000e6200000e0000 */
[----:B------:R-:W-:-:S02]  /*dca0*/  UMOV UR10, UR4 ;  /* 0x00000004000a7c82 */ /* 0x000fc40008000000 */
[----:B------:R-:W-:Y:S01]  /*dcb0*/  HGMMA.64x256x16.F32 R24, R208, gdesc[UR8].tnspB, R24, gsb0 ;  /* 0x43e00008d0187df0 */ /* 0x000fe20008000818 */
[----:B------:R-:W-:Y:S01]  /*dcc0*/  UMOV UR10, UR6 ;  /* 0x00000006000a7c82 */ /* 0x000fe20008000000 */
[----:B------:R-:W-:Y:S01]  /*dcd0*/  UMOV UR11, 0x40000040 ;  /* 0x40000040000b7882 */ /* 0x000fe20000000000 */
[----:B------:R-:W-:Y:S02]  /*dce0*/  UIADD3 UR6, UR4, 0x100, URZ ;  /* 0x0000010004067890 */ /* 0x000fe4000fffe03f */
[----:B------:R-:W-:-:S04]  /*dcf0*/  UISETP.NE.AND UP0, UPT, UR60, 0x2, UPT ;  /* 0x000000023c00788c */ /* 0x000fc8000bf05270 */
[----:B------:R-:W-:Y:S01]  /*dd00*/  USEL UR60, UR60, URZ, UP0 ;  /* 0x0000003f3c3c7287 */ /* 0x000fe20008000000 */
[----:B0-----:R-:W-:Y:S01]  /*dd10*/  FADD.FTZ R11, R2, R9 ;  /* 0x00000009020b7221 */ /* 0x001fe20000010000 */
[----:B------:R-:W-:Y:S02]  /*dd20*/  IMAD.MOV.U32 R2, RZ, RZ, -0x800000 ;  /* 0xff800000ff027424 */ /* 0x000fe400078e00ff */
[----:B-1----:R-:W-:Y:S02]  /*dd30*/  FADD.FTZ R10, R7, R0 ;  /* 0x00000000070a7221 */ /* 0x002fe40000010000 */
[----:B------:R-:W-:Y:S01]  /*dd40*/  FSETP.NE.FTZ.AND P2, PT, R11, RZ, PT ;  /* 0x000000ff0b00720b */ /* 0x000fe20003f55000 */
[----:B------:R-:W-:Y:S02]  /*dd50*/  IMAD.U32 R7, RZ, RZ, UR5 ;  /* 0x00000005ff077e24 */ /* 0x000fe4000f8e00ff */
[----:B------:R-:W-:Y:S01]  /*dd60*/  IMAD.MOV.U32 R0, RZ, RZ, -0x800000 ;  /* 0xff800000ff007424 */ /* 0x000fe200078e00ff */
[----:B------:R-:W-:-:S09]  /*dd70*/  FSETP.NE.FTZ.AND P0, PT, R10, RZ, PT ;  /* 0x000000ff0a00720b */ /* 0x000fd20003f15000 */
[----:B------:R-:W0:Y:S01]  /*dd80*/  @P2 MUFU.LG2 R9, R11 ;  /* 0x0000000b00092308 */ /* 0x000e220000000c00 */
[----:B------:R-:W-:-:S03]  /*dd90*/  @P2 FMUL.FTZ R13, R13, 0.69314718246459960938 ;  /* 0x3f3172180d0d2820 */ /* 0x000fc60000410000 */
[----:B------:R-:W-:-:S04]  /*dda0*/  @P0 FMUL.FTZ R7, R7, 0.69314718246459960938 ;  /* 0x3f31721807070820 */ /* 0x000fc80000410000 */
        /* <DEDUP_REMOVED lines=30> */
[----:B------:R-:W-:-:S06]  /*df90*/  ULOP3.LUT UR8, UR8, UR4, URZ, 0x3c, !UPT ;  /* 0x0000000408087292 */ /* 0x000fcc000f8e3c3f */
[----:B------:R-:W-:Y:S01]  /*dfa0*/  IMAD.U32 R16, RZ, RZ, UR8 ;  /* 0x00000008ff107e24 */ /* 0x000fe2000f8e00ff */
[----:B------:R-:W-:Y:S02]  /*dfb0*/  WARPGROUP.DEPBAR.LE gsb0, 0x0 ;  /* 0x00008000000079c5 */ /* 0x000fe40000010000 */
[----:B------:R-:W-:-:S12]  /*dfc0*/  WARPGROUP.ARRIVE ;  /* 0x00000000000079c5 */ /* 0x000fd80000000000 */
[----:B------:R-:W-:Y:S03]  /*dfd0*/  HGMMA.64x256x16.F32 R24, R192, gdesc[UR8].tnspB, R24, gsb0 ;  /* 0x43e00008c0187df0 */ /* 0x000fe60008000818 */
[----:B------:R-:W-:Y:S02]  /*dfe0*/  WARPGROUP.DEPBAR.LE gsb0, 0x0 ;  /* 0x00008000000079c5 */ /* 0x000fe40000010000 */
[----:B------:R0:W-:Y:S01]  /*dff0*/  @!P1 SYNCS.ARRIVE.TRANS64.RED.A1T0 RZ, [R9+URZ], RZ ;  /* 0x000000ff09ff99a7 */ /* 0x0001e2000810043f */
[-C--:B--2---:R-:W-:Y:S01]  /*e000*/  FMUL.FTZ R3, R83, R5.reuse ;  /* 0x0000000553037220 */ /* 0x084fe20000410000 */
        /* <DEDUP_REMOVED lines=127> */
.L_x_2092:
[----:B------:R-:W0:Y:S01]  /*e800*/  S2R R4, SR_CgaCtaId ;  /* 0x0000000000047919 */ /* 0x000e220000008800 */
[----:B------:R-:W-:Y:S01]  /*e810*/  MOV R169, 0x400 ;  /* 0x0000040000a97802 */ /* 0x000fe20000000f00 */
[----:B------:R-:W-:Y:S01]  /*e820*/  BSSY B0, `(.L_x_2123) ;  /* 0x00002d0000007945 */ /* 0x000fe20003800000 */
[----:B------:R-:W-:Y:S02]  /*e830*/  BAR.SYNC.DEFER_BLOCKING 0x5, 0x120 ;  /* 0x0144800000007b1d */ /* 0x000fe40000010000 */
[----:B0-----:R-:W-:-:S05]  /*e840*/  LEA R169, R4, R169, 0x18 ;  /* 0x000000a904a97211 */ /* 0x001fca00078ec0ff */
[----:B------:R-:W0:Y:S02]  /*e850*/  LDS.128 R4, [R169+0x388d0] ;  /* 0x0388d000a9047984 */ /* 0x000e240000000c00 */
[----:B0-----:R-:W-:Y:S02]  /*e860*/  R2UR UR4, R5 ;  /* 0x00000000050472ca */ /* 0x001fe400000e0000 */
[----:B------:R-:W-:-:S11]  /*e870*/  R2UR UR5, R6 ;  /* 0x00000000060572ca */ /* 0x000fd600000e0000 */
[----:B------:R-:W-:Y:S01]  /*e880*/  IMAD.U32 R19, RZ, RZ, UR4 ;  /* 0x00000004ff137e24 */ /* 0x000fe2000f8e00ff */
[----:B------:R-:W-:Y:S06]  /*e890*/  BAR.ARV 0x4, 0x120 ;  /* 0x0104800000007b1d */ /* 0x000fec0000002000 */
[----:B------:R-:W-:Y:S05]  /*e8a0*/  @P0 BRA `(.L_x_2124) ;  /* 0x0000001c00c00947 */ /* 0x000fea0003800000 */
[----:B------:R-:W0:Y:S01]  /*e8b0*/  S2R R6, SR_SWINHI ;  /* 0x0000000000067919 */ /* 0x000e220000002f00 */
[----:B------:R-:W-:Y:S01]  /*e8c0*/  F2FP.F16.F32.PACK_AB R24, R25, R24 ;  /* 0x000000181918723e */ /* 0x000fe200000000ff */
[----:B------:R-:W-:Y:S01]  /*e8d0*/  ULDC.64 UR8, c[0x0][0xbe0] ;  /* 0x0002f80000087ab9 */ /* 0x000fe20000000a00 */
[----:B------:R-:W-:Y:S01]  /*e8e0*/  F2FP.F16.F32.PACK_AB R25, R163, R26 ;  /* 0x0000001aa319723e */ /* 0x000fe200000000ff */
[----:B------:R-:W-:Y:S01]  /*e8f0*/  UISETP.NE.U32.AND UP0, UPT, UR8, URZ, UPT ;  /* 0x0000003f0800728c */ /* 0x000fe2000bf05070 */
[----:B------:R-:W-:Y:S01]  /*e900*/  F2FP.F16.F32.PACK_AB R32, R33, R32 ;  /* 0x000000202120723e */ /* 0x000fe200000000ff */
[----:B------:R-:W-:Y:S01]  /*e910*/  ULDC.64 UR12, c[0x0][0x208] ;  /* 0x00008200000c7ab9 */ /* 0x000fe20000000a00 */
[----:B------:R-:W-:Y:S01]  /*e920*/  F2FP.F16.F32.PACK_AB R26, R29, R28 ;  /* 0x0000001c1d1a723e */ /* 0x000fe200000000ff */
[----:B------:R-:W-:Y:S01]  /*e930*/  UISETP.NE.AND.EX UP0, UPT, UR9, URZ, UPT, UP0 ;  /* 0x0000003f0900728c */ /* 0x000fe2000bf05300 */
        /* <DEDUP_REMOVED lines=40> */
[----:B------:R-:W-:Y:S02]  /*ebc0*/  IADD3 R187, P0, R102, 0x8020, RZ ;  /* 0x0000802066bb7810 */ /* 0x000fe40007f1e0ff */
[----:B------:R-:W-:Y:S02]  /*ebd0*/  IADD3.X R15, RZ, R103, RZ, P4, !PT ;  /* 0x00000067ff0f7210 */ /* 0x000fe400027fe4ff */
[----:B------:R-:W-:Y:S01]  /*ebe0*/  SHF.R.U64 R10, R10, 0x3, RZ ;  /* 0x000000030a0a7819 */ /* 0x000fe200000012ff */
[----:B------:R-:W-:Y:S01]  /*ebf0*/  IMAD.X R55, RZ, RZ, R103, P0 ;  /* 0x000000ffff377224 */ /* 0x000fe200000e0667 */
[----:B------:R-:W-:-:S02]  /*ec00*/  LOP3.LUT R22, R179, 0x380, RZ, 0xc0, !PT ;  /* 0x00000380b3167812 */ /* 0x000fc400078ec0ff */
[----:B------:R-:W-:Y:S02]  /*ec10*/  IADD3 R189, P4, R102, 0x8040, RZ ;  /* 0x0000804066bd7810 */ /* 0x000fe40007f9e0ff */
[----:B------:R-:W-:Y:S02]  /*ec20*/  SHF.R.U64 R12, R12, 0x3, RZ ;  /* 0x000000030c0c7819 */ /* 0x000fe400000012ff */
[----:B------:R-:W-:Y:S01]  /*ec30*/  LOP3.LUT R30, R181, 0x380, RZ, 0xc0, !PT ;  /* 0x00000380b51e7812 */ /* 0x000fe200078ec0ff */
[--C-:B------:R-:W-:Y:S01]  /*ec40*/  IMAD.X R63, RZ, RZ, R103.reuse, P4 ;  /* 0x000000ffff3f7224 */ /* 0x100fe200020e0667 */
[C---:B------:R-:W-:Y:S02]  /*ec50*/  IADD3 R191, P3, R102.reuse, 0x8060, RZ ;  /* 0x0000806066bf7810 */ /* 0x040fe40007f7e0ff */
[C---:B------:R-:W-:Y:S02]  /*ec60*/  IADD3 R193, P6, R102.reuse, 0xc000, RZ ;  /* 0x0000c00066c17810 */ /* 0x040fe40007fde0ff */
[C---:B------:R-:W-:Y:S01]  /*ec70*/  IADD3 R6, P5, R102.reuse, 0xc020, RZ ;  /* 0x0000c02066067810 */ /* 0x040fe20007fbe0ff */
[----:B------:R-:W-:Y:S01]  /*ec80*/  IMAD.X R71, RZ, RZ, R103, P3 ;  /* 0x000000ffff477224 */ /* 0x000fe200018e0667 */
[----:B------:R-:W-:-:S02]  /*ec90*/  IADD3 R98, P2, R102, 0xc040, RZ ;  /* 0x0000c04066627810 */ /* 0x000fc40007f5e0ff */
[----:B------:R-:W-:Y:S01]  /*eca0*/  IADD3 R170, P1, R102, 0xc060, RZ ;  /* 0x0000c06066aa7810 */ /* 0x000fe20007f3e0ff */
[--C-:B------:R-:W-:Y:S01]  /*ecb0*/  IMAD.X R95, RZ, RZ, R103.reuse, P5 ;  /* 0x000000ffff5f7224 */ /* 0x100fe200028e0667 */
[----:B------:R-:W-:Y:S01]  /*ecc0*/  SHF.R.U64 R14, R14, 0x3, RZ ;  /* 0x000000030e0e7819 */ /* 0x000fe200000012ff */
[--C-:B------:R-:W-:Y:S01]  /*ecd0*/  IMAD.X R99, RZ, RZ, R103.reuse, P2 ;  /* 0x000000ffff637224 */ /* 0x100fe200010e0667 */
[----:B------:R-:W-:Y:S02]  /*ece0*/  LOP3.LUT R38, R183, 0x380, RZ, 0xc0, !PT ;  /* 0x00000380b7267812 */ /* 0x000fe400078ec0ff */
[----:B------:R-:W-:Y:S01]  /*ecf0*/  LOP3.LUT R102, R9, R102, RZ, 0x3c, !PT ;  /* 0x0000006609667212 */ /* 0x000fe200078e3cff */
[----:B------:R-:W-:Y:S01]  /*ed00*/  IMAD.X R9, RZ, RZ, R103, P1 ;  /* 0x000000ffff097224 */ /* 0x000fe200008e0667 */
        /* <DEDUP_REMOVED lines=14> */
[----:B------:R-:W-:Y:S01]  /*edf0*/  MOV R102, R102 ;  /* 0x0000006600667202 */ /* 0x000fe20000000f00 */
[----:B------:R-:W-:Y:S01]  /*ee00*/  BAR.SYNC.DEFER_BLOCKING 0x1, 0x100 ;  /* 0x0044000000007b1d */ /* 0x000fe20000010000 */
[----:B------:R-:W-:Y:S02]  /*ee10*/  IADD3.X R79, RZ, R103, RZ, P6, !PT ;  /* 0x00000067ff4f7210 */ /* 0x000fe400037fe4ff */
[----:B------:R-:W-:Y:S02]  /*ee20*/  LOP3.LUT R22, R22, R179, RZ, 0x3c, !PT ;  /* 0x000000b316167212 */ /* 0x000fe400078e3cff */
[----:B------:R-:W-:Y:S02]  /*ee30*/  SHF.R.U64 R54, R54, 0x3, RZ ;  /* 0x0000000336367819 */ /* 0x000fe400000012ff */
[----:B------:R-:W-:Y:S02]  /*ee40*/  LOP3.LUT R94, R6, 0x380, RZ, 0xc0, !PT ;  /* 0x00000380065e7812 */ /* 0x000fe400078ec0ff */
[----:B------:R-:W-:-:S02]  /*ee50*/  MOV R10, R10 ;  /* 0x0000000a000a7202 */ /* 0x000fc40000000f00 */
[----:B------:R-:W-:Y:S02]  /*ee60*/  LOP3.LUT R30, R30, R181, RZ, 0x3c, !PT ;  /* 0x000000b51e1e7212 */ /* 0x000fe400078e3cff */
[----:B------:R-:W-:Y:S02]  /*ee70*/  SHF.R.U64 R62, R62, 0x3, RZ ;  /* 0x000000033e3e7819 */ /* 0x000fe400000012ff */
[----:B------:R-:W-:Y:S02]  /*ee80*/  LOP3.LUT R103, R98, 0x380, RZ, 0xc0, !PT ;  /* 0x0000038062677812 */ /* 0x000fe400078ec0ff */
[----:B------:R-:W-:Y:S02]  /*ee90*/  MOV R12, R12 ;  /* 0x0000000c000c7202 */ /* 0x000fe40000000f00 */
[----:B------:R-:W-:Y:S02]  /*eea0*/  LOP3.LUT R38, R38, R183, RZ, 0x3c, !PT ;  /* 0x000000b726267212 */ /* 0x000fe400078e3cff */
[----:B------:R-:W-:-:S02]  /*eeb0*/  SHF.R.U64 R70, R70, 0x3, RZ ;  /* 0x0000000346467819 */ /* 0x000fc400000012ff */
[----:B------:R-:W-:Y:S01]  /*eec0*/  LOP3.LUT R163, R170, 0x380, RZ, 0xc0, !PT ;  /* 0x00000380aaa37812 */ /* 0x000fe200078ec0ff */
[----:B------:R-:W-:Y:S01]  /*eed0*/  STSM.16.M88.4 [R102], R24 ;  /* 0x0000001866007844 */ /* 0x000fe20000000200 */
[----:B------:R-:W-:Y:S02]  /*eee0*/  MOV R14, R14 ;  /* 0x0000000e000e7202 */ /* 0x000fe40000000f00 */
[----:B------:R-:W-:Y:S01]  /*eef0*/  LOP3.LUT R46, R46, R185, RZ, 0x3c, !PT ;  /* 0x000000b92e2e7212 */ /* 0x000fe200078e3cff */
[----:B------:R0:W-:Y:S01]  /*ef00*/  STSM.16.M88.4 [R10], R32 ;  /* 0x000000200a007844 */ /* 0x0001e20000000200 */
[----:B------:R-:W-:Y:S02]  /*ef10*/  SHF.R.U64 R78, R78, 0x3, RZ ;  /* 0x000000034e4e7819 */ /* 0x000fe400000012ff */
[----:B------:R-:W-:Y:S01]  /*ef20*/  MOV R20, R20 ;  /* 0x0000001400147202 */ /* 0x000fe20000000f00 */
[----:B------:R1:W-:Y:S01]  /*ef30*/  STSM.16.M88.4 [R12], R40 ;  /* 0x000000280c007844 */ /* 0x0003e20000000200 */
[----:B------:R-:W-:-:S02]  /*ef40*/  F2FP.F16.F32.PACK_AB R59, R155, R59 ;  /* 0x0000003b9b3b723e */ /* 0x000fc400000000ff */
[----:B------:R-:W-:Y:S01]  /*ef50*/  F2FP.F16.F32.PACK_AB R65, R154, R66 ;  /* 0x000000429a41723e */ /* 0x000fe200000000ff */
[----:B------:R1:W-:Y:S01]  /*ef60*/  STSM.16.M88.4 [R14], R48 ;  /* 0x000000300e007844 */ /* 0x0003e20000000200 */
[----:B------:R-:W-:Y:S02]  /*ef70*/  F2FP.F16.F32.PACK_AB R72, R73, R72 ;  /* 0x000000484948723e */ /* 0x000fe400000000ff */
[----:B------:R-:W-:Y:S01]  /*ef80*/  LOP3.LUT R54, R54, R187, RZ, 0x3c, !PT ;  /* 0x000000bb36367212 */ /* 0x000fe200078e3cff */
[----:B------:R1:W-:Y:S01]  /*ef90*/  STSM.16.M88.4 [R20], R56 ;  /* 0x0000003814007844 */ /* 0x0003e20000000200 */
[----:B------:R-:W-:Y:S02]  /*efa0*/  SHF.R.U64 R29, R94, 0x3, RZ ;  /* 0x000000035e1d7819 */ /* 0x000fe400000012ff */
[----:B------:R-:W-:Y:S02]  /*efb0*/  MOV R22, R22 ;  /* 0x0000001600167202 */ /* 0x000fe40000000f00 */
[----:B------:R-:W-:-:S02]  /*efc0*/  F2FP.F16.F32.PACK_AB R66, R69, R68 ;  /* 0x000000444542723e */ /* 0x000fc400000000ff */
[----:B------:R-:W-:Y:S02]  /*efd0*/  F2FP.F16.F32.PACK_AB R67, R153, R67 ;  /* 0x000000439943723e */ /* 0x000fe400000000ff */
[----:B------:R-:W-:Y:S02]  /*efe0*/  F2FP.F16.F32.PACK_AB R73, R152, R74 ;  /* 0x0000004a9849723e */ /* 0x000fe400000000ff */
[----:B------:R-:W-:Y:S01]  /*eff0*/  F2FP.F16.F32.PACK_AB R80, R81, R80 ;  /* 0x000000505150723e */ /* 0x000fe200000000ff */
[----:B------:R1:W-:Y:S01]  /*f000*/  STSM.16.M88.4 [R22], R64 ;  /* 0x0000004016007844 */ /* 0x0003e20000000200 */
[----:B------:R-:W-:Y:S02]  /*f010*/  R2UR UR6, R218 ;  /* 0x00000000da0672ca */ /* 0x000fe400000e0000 */
[----:B------:R-:W-:Y:S02]  /*f020*/  R2UR UR4, R216 ;  /* 0x00000000d80472ca */ /* 0x000fe400000e0000 */
[----:B------:R-:W-:-:S02]  /*f030*/  LOP3.LUT R62, R62, R189, RZ, 0x3c, !PT ;  /* 0x000000bd3e3e7212 */ /* 0x000fc400078e3cff */
[----:B------:R-:W-:Y:S02]  /*f040*/  SHF.R.U64 R103, R103, 0x3, RZ ;  /* 0x0000000367677819 */ /* 0x000fe400000012ff */
[----:B------:R-:W-:Y:S02]  /*f050*/  MOV R30, R30 ;  /* 0x0000001e001e7202 */ /* 0x000fe40000000f00 */
[----:B------:R-:W-:Y:S02]  /*f060*/  F2FP.F16.F32.PACK_AB R74, R77, R76 ;  /* 0x0000004c4d4a723e */ /* 0x000fe400000000ff */
[----:B------:R-:W-:Y:S02]  /*f070*/  F2FP.F16.F32.PACK_AB R75, R17, R75 ;  /* 0x0000004b114b723e */ /* 0x000fe400000000ff */
[----:B------:R-:W-:Y:S01]  /*f080*/  F2FP.F16.F32.PACK_AB R81, R3, R82 ;  /* 0x000000520351723e */ /* 0x000fe200000000ff */
[----:B------:R-:W-:Y:S01]  /*f090*/  USHF.L.U64.HI UR11, UR4, 0x2, UR6 ;  /* 0x00000002040b7899 */ /* 0x000fe20008010206 */
[----:B------:R-:W-:Y:S01]  /*f0a0*/  LOP3.LUT R70, R70, R191, RZ, 0x3c, !PT ;  /* 0x000000bf46467212 */ /* 0x000fe200078e3cff */
[----:B------:R1:W-:Y:S01]  /*f0b0*/  STSM.16.M88.4 [R30], R72 ;  /* 0x000000481e007844 */ /* 0x0003e20000000200 */
        /* <DEDUP_REMOVED lines=13> */
[----:B------:R-:W-:Y:S01]  /*f190*/  @UP0 UIADD3 UR6, UP3, UR10, UR8, URZ ;  /* 0x000000080a060290 */ /* 0x000fe2000ff7e03f */
[----:B------:R-:W-:Y:S01]  /*f1a0*/  F2FP.F16.F32.PACK_AB R85, R91, R90 ;  /* 0x0000005a5b55723e */ /* 0x000fe200000000ff */
[----:B------:R-:W-:Y:S01]  /*f1b0*/  UIADD3.X UR8, UR11, UR7, URZ, UP2, !UPT ;  /* 0x000000070b087290 */ /* 0x000fe200097fe43f */
[----:B------:R-:W-:Y:S01]  /*f1c0*/  F2FP.F16.F32.PACK_AB R86, R93, R92 ;  /* 0x0000005c5d56723e */ /* 0x000fe200000000ff */
[----:B------:R-:W-:Y:S01]  /*f1d0*/  @UP0 UIADD3.X UR7, UR11, UR9, URZ, UP3, !UPT ;  /* 0x000000090b070290 */ /* 0x000fe20009ffe43f */
[----:B------:R-:W-:-:S02]  /*f1e0*/  F2FP.F16.F32.PACK_AB R87, R164, R87 ;  /* 0x00000057a457723e */ /* 0x000fc400000000ff */
[----:B------:R-:W-:Y:S02]  /*f1f0*/  F2FP.F16.F32.PACK_AB R165, R166, R165 ;  /* 0x000000a5a6a5723e */ /* 0x000fe400000000ff */
[----:B------:R-:W-:Y:S01]  /*f200*/  F2FP.F16.F32.PACK_AB R104, R105, R104 ;  /* 0x000000686968723e */ /* 0x000fe200000000ff */
[----:B------:R1:W-:Y:S01]  /*f210*/  STSM.16.M88.4 [R46], R84 ;  /* 0x000000542e007844 */ /* 0x0003e20000000200 */
[----:B------:R-:W-:Y:S02]  /*f220*/  LOP3.LUT R94, R29, R6, RZ, 0x3c, !PT ;  /* 0x000000061d5e7212 */ /* 0x000fe400078e3cff */
[----:B------:R-:W-:Y:S02]  /*f230*/  MOV R54, R54 ;  /* 0x0000003600367202 */ /* 0x000fe40000000f00 */
[----:B------:R-:W-:Y:S02]  /*f240*/  F2FP.F16.F32.PACK_AB R164, R97, R96 ;  /* 0x0000006061a4723e */ /* 0x000fe400000000ff */
[----:B------:R-:W-:-:S02]  /*f250*/  F2FP.F16.F32.PACK_AB R166, R101, R100 ;  /* 0x0000006465a6723e */ /* 0x000fc400000000ff */
[----:B------:R-:W-:Y:S02]  /*f260*/  F2FP.F16.F32.PACK_AB R167, R168, R167 ;  /* 0x000000a7a8a7723e */ /* 0x000fe400000000ff */
[----:B------:R-:W-:Y:S02]  /*f270*/  F2FP.F16.F32.PACK_AB R105, R107, R106 ;  /* 0x0000006a6b69723e */ /* 0x000fe400000000ff */
[----:B------:R-:W-:Y:S01]  /*f280*/  F2FP.F16.F32.PACK_AB R112, R113, R112 ;  /* 0x000000707170723e */ /* 0x000fe200000000ff */
[----:B------:R1:W-:Y:S01]  /*f290*/  STSM.16.M88.4 [R54], R164 ;  /* 0x000000a436007844 */ /* 0x0003e20000000200 */
[----:B------:R-:W-:Y:S02]  /*f2a0*/  LOP3.LUT R98, R103, R98, RZ, 0x3c, !PT ;  /* 0x0000006267627212 */ /* 0x000fe400078e3cff */
[----:B------:R-:W-:Y:S02]  /*f2b0*/  MOV R62, R62 ;  /* 0x0000003e003e7202 */ /* 0x000fe40000000f00 */
        /* <DEDUP_REMOVED lines=16> */
[----:B------:R-:W-:Y:S01]  /*f3c0*/  F2FP.F16.F32.PACK_AB R136, R137, R136 ;  /* 0x000000888988723e */ /* 0x000fe200000000ff */
[----:B------:R1:W-:Y:S01]  /*f3d0*/  STSM.16.M88.4 [R78], R120 ;  /* 0x000000784e007844 */ /* 0x0003e20000000200 */
[----:B------:R-:W-:Y:S02]  /*f3e0*/  MOV R94, R94 ;  /* 0x0000005e005e7202 */ /* 0x000fe40000000f00 */
        /* <DEDUP_REMOVED lines=8> */
[----:B------:R-:W-:Y:S02]  /*f470*/  F2FP.F16.F32.PACK_AB R145, R147, R146 ;  /* 0x000000929391723e */ /* 0x000fe400000000ff */
[----:B------:R-:W-:Y:S01]  /*f480*/  MOV R6, R8 ;  /* 0x0000000800067202 */ /* 0x000fe20000000f00 */
[----:B------:R1:W-:Y:S01]  /*f490*/  STSM.16.M88.4 [R98], R136 ;  /* 0x0000008862007844 */ /* 0x0003e20000000200 */
[----:B------:R-:W-:-:S02]  /*f4a0*/  F2FP.F16.F32.PACK_AB R146, R149, R148 ;  /* 0x000000949592723e */ /* 0x000fc400000000ff */
[----:B------:R-:W-:Y:S02]  /*f4b0*/  PLOP3.LUT P1, PT, PT, PT, UP1, 0x80, 0x0 ;  /* 0x000000000000781c */ /* 0x000fe40003f2f018 */
[----:B------:R-:W-:Y:S01]  /*f4c0*/  PLOP3.LUT P2, PT, PT, PT, UP0, 0x80, 0x0 ;  /* 0x000000000000781c */ /* 0x000fe20003f4f008 */
[----:B0-----:R-:W-:Y:S01]  /*f4d0*/  IMAD.U32 R10, RZ, RZ, UR6 ;  /* 0x00000006ff0a7e24 */ /* 0x001fe2000f8e00ff */
[----:B------:R-:W-:Y:S01]  /*f4e0*/  F2FP.F16.F32.PACK_AB R147, R151, R150 ;  /* 0x000000969793723e */ /* 0x000fe200000000ff */
[----:B------:R-:W-:Y:S02]  /*f4f0*/  IMAD.U32 R8, RZ, RZ, UR4 ;  /* 0x00000004ff087e24 */ /* 0x000fe4000f8e00ff */
[----:B------:R-:W-:Y:S02]  /*f500*/  IMAD.U32 R9, RZ, RZ, UR8 ;  /* 0x00000008ff097e24 */ /* 0x000fe4000f8e00ff */
[----:B------:R1:W-:Y:S01]  /*f510*/  STSM.16.M88.4 [R6], R144 ;  /* 0x0000009006007844 */ /* 0x0003e20000000200 */
[----:B------:R-:W-:Y:S01]  /*f520*/  BAR.SYNC.DEFER_BLOCKING 0x1, 0x100 ;  /* 0x0044000000007b1d */ /* 0x000fe20000010000 */
[----:B------:R-:W-:-:S05]  /*f530*/  IMAD.U32 R11, RZ, RZ, UR7 ;  /* 0x00000007ff0b7e24 */ /* 0x000fca000f8e00ff */
[----:B------:R-:W2:Y:S04]  /*f540*/  @P1 LDG.E R3, desc[UR12][R8.64] ;  /* 0x0000000c08031981 */ /* 0x000ea8000c1e1900 */
[----:B------:R-:W3:Y:S01]  /*f550*/  @P2 LDG.E R10, desc[UR12][R10.64] ;  /* 0x0000000c0a0a2981 */ /* 0x000ee2000c1e1900 */
[----:B------:R-:W-:Y:S01]  /*f560*/  IMAD R13, R212, 0x40, R18 ;  /* 0x00000040d40d7824 */ /* 0x000fe200078e0212 */
[----:B------:R-:W-:Y:S01]  /*f570*/  UMOV UR4, URZ ;  /* 0x0000003f00047c82 */ /* 0x000fe20008000000 */
[----:B------:R-:W-:Y:S02]  /*f580*/  ULDC UR10, c[0x0][0xa88] ;  /* 0x0002a200000a7ab9 */ /* 0x000fe40000000800 */
[----:B------:R-:W-:-:S03]  /*f590*/  IMAD.WIDE R4, R13, 0x2, R4 ;  /* 0x000000020d047825 */ /* 0x000fc600078e0204 */
[----:B------:R-:W-:Y:S02]  /*f5a0*/  IADD3 R21, P0, R4, 0x1000, RZ ;  /* 0x0000100004157810 */ /* 0x000fe40007f1e0ff */
[----:B--2---:R-:W-:Y:S02]  /*f5b0*/  @P1 R2UR UR4, R3 ;  /* 0x00000000030412ca */ /* 0x004fe400000e0000 */
[----:B---3--:R-:W-:Y:S01]  /*f5c0*/  @P2 R2UR UR10, R10 ;  /* 0x000000000a0a22ca */ /* 0x008fe200000e0000 */
[----:B-1----:R-:W-:-:S14]  /*f5d0*/  @P2 BRA `(.L_x_2125) ;  /* 0x00000000001c2947 */ /* 0x002fdc0003800000 */
[----:B------:R-:W-:Y:S05]  /*f5e0*/  @!P1 BRA `(.L_x_2125) ;  /* 0x0000000000189947 */ /* 0x000fea0003800000 */
[----:B------:R-:W-:Y:S02]  /*f5f0*/  ULDC.64 UR6, c[0x0][0x208] ;  /* 0x0000820000067ab9 */ /* 0x000fe40000000a00 */
[----:B------:R-:W2:Y:S04]  /*f600*/  LDG.E R6, desc[UR6][R8.64] ;  /* 0x0000000608067981 */ /* 0x000ea8000c1e1900 */
[----:B------:R-:W3:Y:S01]  /*f610*/  LDG.E R3, desc[UR6][R8.64+0x4] ;  /* 0x0000040608037981 */ /* 0x000ee2000c1e1900 */
[----:B--2---:R-:W-:Y:S02]  /*f620*/  R2UR UR6, R6 ;  /* 0x00000000060672ca */ /* 0x004fe400000e0000 */
[----:B---3--:R-:W-:-:S13]  /*f630*/  R2UR UR10, R3 ;  /* 0x00000000030a72ca */ /* 0x008fda00000e0000 */
[----:B------:R-:W-:-:S12]  /*f640*/  UIADD3 UR10, -UR6, UR10, URZ ;  /* 0x0000000a060a7290 */ /* 0x000fd8000fffe13f */
.L_x_2125:
[----:B------:R-:W-:Y:S01]  /*f650*/  R2UR UR18, R217 ;  /* 0x00000000d91272ca */ /* 0x000fe200000e0000 */
[----:B------:R-:W-:Y:S01]  /*f660*/  ULDC.64 UR12, c[0x0][0xb70] ;  /* 0x0002dc00000c7ab9 */ /* 0x000fe20000000a00 */
[----:B------:R-:W-:Y:S01]  /*f670*/  R2UR UR16, R218 ;  /* 0x00000000da1072ca */ /* 0x000fe200000e0000 */
[----:B------:R-:W-:Y:S01]  /*f680*/  USHF.R.S32.HI UR9, URZ, 0x1f, UR4 ;  /* 0x0000001f3f097899 */ /* 0x000fe20008011404 */
[----:B------:R-:W-:Y:S01]  /*f690*/  R2UR UR15, R216 ;  /* 0x00000000d80f72ca */ /* 0x000fe200000e0000 */
[----:B------:R-:W-:Y:S01]  /*f6a0*/  UMOV UR8, UR4 ;  /* 0x0000000400087c82 */ /* 0x000fe20008000000 */
[----:B------:R-:W-:Y:S01]  /*f6b0*/  R2UR UR17, R219 ;  /* 0x00000000db1172ca */ /* 0x000fe200000e0000 */
[----:B------:R-:W-:Y:S01]  /*f6c0*/  ULDC.64 UR20, c[0x0][0x208] ;  /* 0x0000820000147ab9 */ /* 0x000fe20000000a00 */
[----:B------:R-:W-:Y:S02]  /*f6d0*/  LOP3.LUT R20, R21, 0x380, RZ, 0xc0, !PT ;  /* 0x0000038015147812 */ /* 0x000fe400078ec0ff */
[----:B------:R-:W-:-:S02]  /*f6e0*/  IADD3 R13, P1, R4, 0x2000, RZ ;  /* 0x00002000040d7810 */ /* 0x000fc40007f3e0ff */
[----:B------:R-:W-:Y:S01]  /*f6f0*/  IADD3 R9, P2, R4, 0x3000, RZ ;  /* 0x0000300004097810 */ /* 0x000fe20007f5e0ff */
[----:B------:R-:W-:Y:S01]  /*f700*/  USHF.R.S32.HI UR14, URZ, 0x1f, UR18 ;  /* 0x0000001f3f0e7899 */ /* 0x000fe20008011412 */
[----:B------:R-:W-:Y:S01]  /*f710*/  SHF.R.U64 R20, R20, 0x3, RZ ;  /* 0x0000000314147819 */ /* 0x000fe200000012ff */
[----:B------:R-:W-:Y:S01]  /*f720*/  USEL UR16, UR16, URZ, !UP1 ;  /* 0x0000003f10107287 */ /* 0x000fe2000c800000 */
[----:B------:R-:W-:Y:S01]  /*f730*/  LOP3.LUT R12, R13, 0x380, RZ, 0xc0, !PT ;  /* 0x000003800d0c7812 */ /* 0x000fe200078ec0ff */
[----:B------:R-:W-:Y:S01]  /*f740*/  UIMAD UR11, UR14, UR12, URZ ;  /* 0x0000000c0e0b72a4 */ /* 0x000fe2000f8e023f */
[----:B------:R-:W-:Y:S01]  /*f750*/  LOP3.LUT R8, R9, 0x380, RZ, 0xc0, !PT ;  /* 0x0000038009087812 */ /* 0x000fe200078ec0ff */
[----:B------:R-:W-:Y:S01]  /*f760*/  UIMAD.WIDE.U32 UR6, UR18, UR12, UR8 ;  /* 0x0000000c120672a5 */ /* 0x000fe2000f8e0008 */
[----:B------:R-:W-:Y:S01]  /*f770*/  MOV R10, UR17 ;  /* 0x00000011000a7c02 */ /* 0x000fe20008000f00 */
[----:B------:R-:W-:Y:S01]  /*f780*/  UIMAD UR11, UR18, UR13, UR11 ;  /* 0x0000000d120b72a4 */ /* 0x000fe2000f8e020b */
[----:B------:R-:W-:Y:S01]  /*f790*/  LOP3.LUT R20, R20, R21, RZ, 0x3c, !PT ;  /* 0x0000001514147212 */ /* 0x000fe200078e3cff */
[----:B------:R-:W-:Y:S01]  /*f7a0*/  USEL UR15, UR15, URZ, !UP1 ;  /* 0x0000003f0f0f7287 */ /* 0x000fe2000c800000 */
[----:B------:R-:W-:Y:S01]  /*f7b0*/  SHF.R.U64 R12, R12, 0x3, RZ ;  /* 0x000000030c0c7819 */ /* 0x000fe200000012ff */
[----:B------:R-:W-:Y:S01]  /*f7c0*/  ULDC.64 UR12, c[0x0][0xb78] ;  /* 0x0002de00000c7ab9 */ /* 0x000fe20000000a00 */
[----:B------:R-:W-:Y:S01]  /*f7d0*/  UIADD3 UR7, UR7, UR11, URZ ;  /* 0x0000000b07077290 */ /* 0x000fe2000fffe03f */
[----:B------:R-:W-:Y:S01]  /*f7e0*/  IMAD R10, R10, 0x80, R215 ;  /* 0x000000800a0a7824 */ /* 0x000fe200078e02d7 */
[----:B------:R-:W-:Y:S01]  /*f7f0*/  UIMAD UR8, UR16, UR12, URZ ;  /* 0x0000000c100872a4 */ /* 0x000fe2000f8e023f */
[----:B------:R-:W-:Y:S01]  /*f800*/  SHF.R.U64 R8, R8, 0x3, RZ ;  /* 0x0000000308087819 */ /* 0x000fe200000012ff */
[----:B------:R-:W-:Y:S01]  /*f810*/  UIMAD.WIDE.U32 UR6, UR15, UR12, UR6 ;  /* 0x0000000c0f0672a5 */ /* 0x000fe2000f8e0006 */
[----:B------:R-:W-:Y:S01]  /*f820*/  IMAD.X R21, RZ, RZ, R5, P0 ;  /* 0x000000ffff157224 */ /* 0x000fe200000e0605 */
[----:B------:R-:W-:Y:S01]  /*f830*/  UIMAD UR8, UR15, UR13, UR8 ;  /* 0x0000000d0f0872a4 */ /* 0x000fe2000f8e0208 */
[----:B------:R-:W-:-:S02]  /*f840*/  SHF.R.S32.HI R3, RZ, 0x1f, R10 ;  /* 0x0000001fff037819 */ /* 0x000fc4000001140a */
[----:B------:R-:W-:Y:S01]  /*f850*/  IADD3 R69, P0, R4, 0x8000, RZ ;  /* 0x0000800004457810 */ /* 0x000fe20007f1e0ff */
[----:B------:R-:W-:Y:S01]  /*f860*/  ULDC.64 UR12, c[0x0][0xaa0] ;  /* 0x0002a800000c7ab9 */ /* 0x000fe20000000a00 */
[----:B------:R-:W-:Y:S01]  /*f870*/  IADD3 R6, P3, R10, UR6, RZ ;  /* 0x000000060a067c10 */ /* 0x000fe2000ff7e0ff */
[----:B------:R-:W-:Y:S01]  /*f880*/  IMAD.U32 R14, RZ, RZ, UR8 ;  /* 0x00000008ff0e7e24 */ /* 0x000fe2000f8e00ff */
[----:B------:R-:W-:Y:S01]  /*f890*/  LOP3.LUT R12, R12, R13, RZ, 0x3c, !PT ;  /* 0x0000000d0c0c7212 */ /* 0x000fe200078e3cff */
[--C-:B------:R-:W-:Y:S01]  /*f8a0*/  IMAD.X R13, RZ, RZ, R5.reuse, P1 ;  /* 0x000000ffff0d7224 */ /* 0x100fe200008e0605 */
[----:B------:R-:W-:Y:S01]  /*f8b0*/  LOP3.LUT R8, R8, R9, RZ, 0x3c, !PT ;  /* 0x0000000908087212 */ /* 0x000fe200078e3cff */
[----:B------:R-:W-:Y:S01]  /*f8c0*/  IMAD.X R9, RZ, RZ, R5, P2 ;  /* 0x000000ffff097224 */ /* 0x000fe200010e0605 */
[----:B------:R-:W-:Y:S01]  /*f8d0*/  IADD3.X R3, R3, UR7, R14, P3, !PT ;  /* 0x0000000703037c10 */ /* 0x000fe20009ffe40e */
[----:B------:R-:W-:Y:S01]  /*f8e0*/  ULDC.64 UR6, c[0x0][0xb40] ;  /* 0x0002d00000067ab9 */ /* 0x000fe20000000a00 */
[----:B------:R-:W-:-:S02]  /*f8f0*/  IADD3 R61, P6, R4, 0x4000, RZ ;  /* 0x00004000043d7810 */ /* 0x000fc40007fde0ff */
[----:B------:R-:W-:Y:S02]  /*f900*/  LEA R38, P3, R6, UR6, 0x2 ;  /* 0x0000000606267c11 */ /* 0x000fe4000f8610ff */
[----:B------:R-:W-:Y:S02]  /*f910*/  IADD3 R49, P5, R4, 0x5000, RZ ;  /* 0x0000500004317810 */ /* 0x000fe40007fbe0ff */
[----:B------:R-:W-:Y:S01]  /*f920*/  LEA.HI.X R39, R6, UR7, R3, 0x2, P3 ;  /* 0x0000000706277c11 */ /* 0x000fe200098f1403 */
[----:B------:R-:W-:Y:S01]  /*f930*/  VIADD R3, R10, 0x8 ;  /* 0x000000080a037836 */ /* 0x000fe20000000000 */
[C---:B------:R-:W-:Y:S02]  /*f940*/  IADD3 R33, P4, R4.reuse, 0x6000, RZ ;  /* 0x0000600004217810 */ /* 0x040fe40007f9e0ff */
[C---:B------:R-:W-:Y:S02]  /*f950*/  IADD3 R25, P3, R4.reuse, 0x7000, RZ ;  /* 0x0000700004197810 */ /* 0x040fe40007f7e0ff */
[----:B------:R-:W-:-:S02]  /*f960*/  IADD3 R57, P1, R4, 0x9000, RZ ;  /* 0x0000900004397810 */ /* 0x000fc40007f3e0ff */
[----:B------:R-:W-:Y:S02]  /*f970*/  IADD3 R45, P2, R4, 0xa000, RZ ;  /* 0x0000a000042d7810 */ /* 0x000fe40007f5e0ff */
[----:B------:R-:W-:Y:S02]  /*f980*/  LOP3.LUT R68, R69, 0x380, RZ, 0xc0, !PT ;  /* 0x0000038045447812 */ /* 0x000fe400078ec0ff */
[----:B------:R-:W-:Y:S02]  /*f990*/  LOP3.LUT R60, R61, 0x380, RZ, 0xc0, !PT ;  /* 0x000003803d3c7812 */ /* 0x000fe400078ec0ff */
[----:B------:R-:W-:Y:S02]  /*f9a0*/  LOP3.LUT R48, R49, 0x380, RZ, 0xc0, !PT ;  /* 0x0000038031307812 */ /* 0x000fe400078ec0ff */
[----:B------:R-:W-:Y:S02]  /*f9b0*/  LOP3.LUT R32, R33, 0x380, RZ, 0xc0, !PT ;  /* 0x0000038021207812 */ /* 0x000fe400078ec0ff */
[----:B------:R-:W-:-:S02]  /*f9c0*/  LOP3.LUT R24, R25, 0x380, RZ, 0xc0, !PT ;  /* 0x0000038019187812 */ /* 0x000fc400078ec0ff */
[----:B------:R-:W-:Y:S02]  /*f9d0*/  LOP3.LUT R56, R57, 0x380, RZ, 0xc0, !PT ;  /* 0x0000038039387812 */ /* 0x000fe400078ec0ff */
[----:B------:R-:W-:Y:S02]  /*f9e0*/  LOP3.LUT R44, R45, 0x380, RZ, 0xc0, !PT ;  /* 0x000003802d2c7812 */ /* 0x000fe400078ec0ff */
[----:B------:R-:W-:Y:S02]  /*f9f0*/  SHF.R.U64 R68, R68, 0x3, RZ ;  /* 0x0000000344447819 */ /* 0x000fe400000012ff */
[----:B------:R-:W-:Y:S02]  /*fa00*/  SHF.R.U64 R60, R60, 0x3, RZ ;  /* 0x000000033c3c7819 */ /* 0x000fe400000012ff */
[----:B------:R-:W-:Y:S02]  /*fa10*/  SHF.R.U64 R48, R48, 0x3, RZ ;  /* 0x0000000330307819 */ /* 0x000fe400000012ff */
[----:B------:R-:W-:-:S02]  /*fa20*/  SHF.R.U64 R32, R32, 0x3, RZ ;  /* 0x0000000320207819 */ /* 0x000fc400000012ff */
[----:B------:R-:W-:Y:S02]  /*fa30*/  SHF.R.U64 R24, R24, 0x3, RZ ;  /* 0x0000000318187819 */ /* 0x000fe400000012ff */
[----:B------:R-:W-:Y:S02]  /*fa40*/  SHF.R.U64 R56, R56, 0x3, RZ ;  /* 0x0000000338387819 */ /* 0x000fe400000012ff */
[----:B------:R-:W-:Y:S02]  /*fa50*/  SHF.R.U64 R44, R44, 0x3, RZ ;  /* 0x000000032c2c7819 */ /* 0x000fe400000012ff */
[----:B------:R-:W-:Y:S01]  /*fa60*/  LOP3.LUT R68, R68, R69, RZ, 0x3c, !PT ;  /* 0x0000004544447212 */ /* 0x000fe200078e3cff */
[--C-:B------:R-:W-:Y:S01]  /*fa70*/  IMAD.X R69, RZ, RZ, R5.reuse, P0 ;  /* 0x000000ffff457224 */ /* 0x100fe200000e0605 */
        /* <DEDUP_REMOVED lines=12> */
[----:B------:R-:W-:Y:S02]  /*fb40*/  IADD3.X R25, RZ, R5, RZ, P3, !PT ;  /* 0x00000005ff197210 */ /* 0x000fe40001ffe4ff */
[C---:B------:R-:W-:Y:S02]  /*fb50*/  IADD3 R37, P6, R4.reuse, 0xb000, RZ ;  /* 0x0000b00004257810 */ /* 0x040fe40007fde0ff */
[C---:B------:R-:W-:Y:S02]  /*fb60*/  IADD3 R73, P5, R4.reuse, 0xc000, RZ ;  /* 0x0000c00004497810 */ /* 0x040fe40007fbe0ff */
[----:B------:R-:W-:-:S02]  /*fb70*/  IADD3 R65, P4, R4, 0xd000, RZ ;  /* 0x0000d00004417810 */ /* 0x000fc40007f9e0ff */
[----:B------:R-:W-:Y:S02]  /*fb80*/  IADD3 R53, P3, R4, 0xe000, RZ ;  /* 0x0000e00004357810 */ /* 0x000fe40007f7e0ff */
[----:B------:R-:W-:Y:S02]  /*fb90*/  ISETP.GE.OR P1, PT, R10, UR10, P0 ;  /* 0x0000000a0a007c0c */ /* 0x000fe40008726670 */
[C---:B------:R-:W-:Y:S02]  /*fba0*/  IADD3 R6, P2, R4.reuse, 0xf000, RZ ;  /* 0x0000f00004067810 */ /* 0x040fe40007f5e0ff */
[----:B------:R-:W-:Y:S02]  /*fbb0*/  ISETP.GE.OR P0, PT, R3, UR10, P0 ;  /* 0x0000000a03007c0c */ /* 0x000fe40008706670 */
[----:B------:R-:W-:Y:S02]  /*fbc0*/  LOP3.LUT R11, R4, 0x380, RZ, 0xc0, !PT ;  /* 0x00000380040b7812 */ /* 0x000fe400078ec0ff */
[----:B------:R-:W-:-:S02]  /*fbd0*/  LOP3.LUT R36, R37, 0x380, RZ, 0xc0, !PT ;  /* 0x0000038025247812 */ /* 0x000fc400078ec0ff */
[----:B------:R-:W-:Y:S02]  /*fbe0*/  LOP3.LUT R72, R73, 0x380, RZ, 0xc0, !PT ;  /* 0x0000038049487812 */ /* 0x000fe400078ec0ff */
[----:B------:R-:W-:Y:S01]  /*fbf0*/  LOP3.LUT R64, R65, 0x380, RZ, 0xc0, !PT ;  /* 0x0000038041407812 */ /* 0x000fe200078ec0ff */
[----:B------:R0:W-:Y:S01]  /*fc00*/  @!P1 STG.E desc[UR20][R38.64], R2 ;  /* 0x0000000226009986 */ /* 0x0001e2000c101914 */
[----:B------:R-:W-:Y:S02]  /*fc10*/  LOP3.LUT R52, R53, 0x380, RZ, 0xc0, !PT ;  /* 0x0000038035347812 */ /* 0x000fe400078ec0ff */
[----:B------:R-:W-:Y:S01]  /*fc20*/  LOP3.LUT R3, R6, 0x380, RZ, 0xc0, !PT ;  /* 0x0000038006037812 */ /* 0x000fe200078ec0ff */
[----:B------:R1:W-:Y:S01]  /*fc30*/  @!P0 STG.E desc[UR20][R38.64+0x20], R0 ;  /* 0x0000200026008986 */ /* 0x0003e2000c101914 */
[----:B------:R-:W-:Y:S02]  /*fc40*/  SHF.R.U64 R11, R11, 0x3, RZ ;  /* 0x000000030b0b7819 */ /* 0x000fe400000012ff */
[----:B------:R-:W-:Y:S01]  /*fc50*/  SHF.R.U64 R36, R36, 0x3, RZ ;  /* 0x0000000324247819 */ /* 0x000fe200000012ff */
[----:B------:R-:W-:Y:S01]  /*fc60*/  UIMAD UR6, UR9, UR12, URZ ;  /* 0x0000000c090672a4 */ /* 0x000fe2000f8e023f */
[----:B------:R-:W-:Y:S01]  /*fc70*/  SHF.R.U64 R72, R72, 0x3, RZ ;  /* 0x0000000348487819 */ /* 0x000fe200000012ff */
[----:B------:R-:W5:Y:S01]  /*fc80*/  LD.E.128 R20, desc[UR20][R20.64] ;  /* 0x0000001414147980 */ /* 0x000f62000c101d00 */
[----:B------:R-:W-:-:S02]  /*fc90*/  SHF.R.U64 R64, R64, 0x3, RZ ;  /* 0x0000000340407819 */ /* 0x000fc400000012ff */
[----:B------:R-:W-:Y:S01]  /*fca0*/  IADD3.X R41, RZ, R5, RZ, P2, !PT ;  /* 0x00000005ff297210 */ /* 0x000fe200017fe4ff */
[--C-:B0-----:R-:W-:Y:S01]  /*fcb0*/  IMAD.MOV.U32 R2, RZ, RZ, R18.reuse ;  /* 0x000000ffff027224 */ /* 0x101fe200078e0012 */
[----:B------:R-:W-:Y:S01]  /*fcc0*/  SHF.R.U64 R52, R52, 0x3, RZ ;  /* 0x0000000334347819 */ /* 0x000fe200000012ff */
[----:B------:R-:W5:Y:S01]  /*fcd0*/  LD.E.128 R12, desc[UR20][R12.64] ;  /* 0x000000140c0c7980 */ /* 0x000f62000c101d00 */
[----:B------:R-:W-:Y:S01]  /*fce0*/  SHF.R.U64 R3, R3, 0x3, RZ ;  /* 0x0000000303037819 */ /* 0x000fe200000012ff */
[----:B------:R-:W-:Y:S01]  /*fcf0*/  ULDC.64 UR8, c[0x0][0xae0] ;  /* 0x0002b80000087ab9 */ /* 0x000fe20000000a00 */
[----:B------:R-:W-:Y:S01]  /*fd00*/  LOP3.LUT R4, R11, R4, RZ, 0x3c, !PT ;  /* 0x000000040b047212 */ /* 0x000fe200078e3cff */
[----:B------:R-:W5:Y:S01]  /*fd10*/  LD.E.128 R60, desc[UR20][R60.64] ;  /* 0x000000143c3c7980 */ /* 0x000f62000c101d00 */
        /* <DEDUP_REMOVED lines=8> */
[----:B------:R-:W-:Y:S01]  /*fda0*/  LOP3.LUT R40, R3, R6, RZ, 0x3c, !PT ;  /* 0x0000000603287212 */ /* 0x000fe200078e3cff */
[----:B------:R0:W5:Y:S01]  /*fdb0*/  LD.E.128 R28, desc[UR20][R4.64] ;  /* 0x00000014041c7980 */ /* 0x000162000c101d00 */
[----:B------:R-:W-:Y:S01]  /*fdc0*/  SHF.R.S32.HI R3, RZ, 0x1f, R18 ;  /* 0x0000001fff037819 */ /* 0x000fe20000011412 */
[----:B------:R-:W-:-:S02]  /*fdd0*/  UIMAD UR6, UR4, UR13, UR6 ;  /* 0x0000000d040672a4 */ /* 0x000fc4000f8e0206 */
[----:B------:R-:W5:Y:S04]  /*fde0*/  LD.E.128 R8, desc[UR20][R8.64] ;  /* 0x0000001408087980 */ /* 0x000f68000c101d00 */
[----:B------:R-:W5:Y:S01]  /*fdf0*/  LD.E.128 R48, desc[UR20][R48.64] ;  /* 0x0000001430307980 */ /* 0x000f62000c101d00 */
[----:B0-----:R-:W-:-:S03]  /*fe00*/  IMAD.U32 R5, RZ, RZ, UR12 ;  /* 0x0000000cff057e24 */ /* 0x001fc6000f8e00ff */
[----:B------:R-:W5:Y:S01]  /*fe10*/  LD.E.128 R32, desc[UR20][R32.64] ;  /* 0x0000001420207980 */ /* 0x000f62000c101d00 */
[----:B------:R-:W-:-:S03]  /*fe20*/  IMAD.WIDE.U32 R2, R5, UR4, R2 ;  /* 0x0000000405027c25 */ /* 0x000fc6000f8e0002 */
[----:B------:R-:W5:Y:S04]  /*fe30*/  LD.E.128 R24, desc[UR20][R24.64] ;  /* 0x0000001418187980 */ /* 0x000f68000c101d00 */
[----:B------:R-:W5:Y:S04]  /*fe40*/  LD.E.128 R68, desc[UR20][R68.64] ;  /* 0x0000001444447980 */ /* 0x000f68000c101d00 */
[----:B------:R-:W5:Y:S04]  /*fe50*/  LD.E.128 R56, desc[UR20][R56.64] ;  /* 0x0000001438387980 */ /* 0x000f68000c101d00 */
[----:B------:R-:W5:Y:S04]  /*fe60*/  LD.E.128 R44, desc[UR20][R44.64] ;  /* 0x000000142c2c7980 */ /* 0x000f68000c101d00 */
[----:B-1----:R-:W5:Y:S04]  /*fe70*/  LD.E.128 R36, desc[UR20][R36.64] ;  /* 0x0000001424247980 */ /* 0x002f68000c101d00 */
        /* <DEDUP_REMOVED lines=11> */
[----:B------:R-:W-:Y:S01]  /*ff30*/  VIADD R3, R3, UR6 ;  /* 0x0000000603037c36 */ /* 0x000fe20008000000 */
[----:B------:R-:W-:Y:S01]  /*ff40*/  UIMAD UR10, UR17, -0x80, UR10 ;  /* 0xffffff80110a78a4 */ /* 0x000fe2000f8e020a */
[----:B------:R-:W-:Y:S01]  /*ff50*/  IMAD.U32 R5, RZ, RZ, UR8 ;  /* 0x00000008ff057e24 */ /* 0x000fe2000f8e00ff */
[----:B------:R-:W-:Y:S01]  /*ff60*/  UIMAD UR4, UR18, UR9, UR4 ;  /* 0x00000009120472a4 */ /* 0x000fe2000f8e0204 */
[----:B------:R-:W-:-:S02]  /*ff70*/  ULDC.64 UR6, c[0x0][0xae8] ;  /* 0x0002ba0000067ab9 */ /* 0x000fc40000000a00 */
[----:B------:R-:W-:Y:S01]  /*ff80*/  IMAD.WIDE.U32 R2, R5, UR18, R2 ;  /* 0x0000001205027c25 */ /* 0x000fe2000f8e0002 */
[----:B------:R-:W-:-:S03]  /*ff90*/  ISETP.GE.AND P3, PT, R212, UR10, PT ;  /* 0x0000000ad4007c0c */ /* 0x000fc6000bf66270 */
[----:B------:R-:W-:Y:S01]  /*ffa0*/  VIADD R3, R3, UR4 ;  /* 0x0000000403037c36 */ /* 0x000fe20008000000 */
[----:B------:R-:W-:Y:S01]  /*ffb0*/  UIMAD UR4, UR16, UR6, URZ ;  /* 0x00000006100472a4 */ /* 0x000fe2000f8e023f */
[----:B------:R-:W-:Y:S01]  /*ffc0*/  IADD3 R169, R169, 0x38820, RZ ;  /* 0x00038820a9a97810 */ /* 0x000fe20007ffe0ff */
[----:B------:R-:W-:Y:S02]  /*ffd0*/  IMAD.U32 R77, RZ, RZ, UR6 ;  /* 0x00000006ff4d7e24 */ /* 0x000fe4000f8e00ff */
[C---:B------:R-:W-:Y:S01]  /*ffe0*/  VIADD R5, R212.reuse, 0x60 ;  /* 0x00000060d4057836 */ /* 0x040fe20000000000 */
[----:B------:R-:W-:Y:S02]  /*fff0*/  UIMAD UR4, UR15, UR7, UR4 ;  /* 0x000000070f0472a4 */ /* 0x000fe4000f8e0204 */
[----:B------:R-:W-:Y:S01]  /*10000*/  IMAD.WIDE.U32 R76, R77, UR15, R2 ;  /* 0x0000000f4d4c7c25 */ /* 0x000fe2000f8e0002 */
[----:B------:R-:W-:Y:S02]  /*10010*/  PRMT R169, RZ, 0x654, R169 ;  /* 0x00000654ffa97816 */ /* 0x000fe400000000a9 */
[----:B------:R-:W-:Y:S01]  /*10020*/  ISETP.GE.AND P2, PT, R5, UR10, PT ;  /* 0x0000000a05007c0c */ /* 0x000fe2000bf46270 */
[C---:B------:R-:W-:Y:S01]  /*10030*/  VIADD R4, R212.reuse, 0x40 ;  /* 0x00000040d4047836 */ /* 0x040fe20000000000 */
[--C-:B------:R-:W-:Y:S01]  /*10040*/  SHF.R.S32.HI R213, RZ, 0x1f, R212.reuse ;  /* 0x0000001fffd57819 */ /* 0x100fe200000114d4 */
[----:B------:R-:W-:Y:S01]  /*10050*/  VIADD R0, R212, 0x20 ;  /* 0x00000020d4007836 */ /* 0x000fe20000000000 */
[----:B0-----:R0:W-:Y:S01]  /*10060*/  SYNCS.ARRIVE.TRANS64.RED.A1T0 RZ, [R169+URZ], RZ ;  /* 0x000000ffa9ff79a7 */ /* 0x0011e2000810043f */
[----:B------:R-:W-:Y:S01]  /*10070*/  IMAD.U32 R5, RZ, RZ, UR17 ;  /* 0x00000011ff057e24 */ /* 0x000fe2000f8e00ff */
[----:B------:R-:W-:Y:S01]  /*10080*/  BSSY B1, `(.L_x_2126) ;  /* 0x000001d000017945 */ /* 0x000fe20003800000 */
[----:B------:R-:W-:Y:S01]  /*10090*/  VIADD R81, R77, UR4 ;  /* 0x000000044d517c36 */ /* 0x000fe20008000000 */
[----:B------:R-:W-:Y:S01]  /*100a0*/  ISETP.GE.AND P1, PT, R4, UR10, PT ;  /* 0x0000000a04007c0c */ /* 0x000fe2000bf26270 */
[----:B------:R-:W-:Y:S01]  /*100b0*/  IMAD.WIDE R4, R5, 0x80, R212 ;  /* 0x0000008005047825 */ /* 0x000fe200078e02d4 */
[----:B------:R-:W-:Y:S01]  /*100c0*/  ISETP.GE.AND P0, PT, R0, UR10, PT ;  /* 0x0000000a00007c0c */ /* 0x000fe2000bf06270 */
[----:B------:R-:W-:-:S12]  /*100d0*/  @P3 BRA `(.L_x_2127) ;  /* 0x00000000005c3947 */ /* 0x000fd80003800000 */
[----:B------:R-:W-:Y:S01]  /*100e0*/  ULDC.64 UR6, c[0x0][0xad8] ;  /* 0x0002b60000067ab9 */ /* 0x000fe20000000a00 */
[----:B------:R-:W-:Y:S01]  /*100f0*/  IMAD.MOV.U32 R2, RZ, RZ, R76 ;  /* 0x000000ffff027224 */ /* 0x000fe200078e004c */
[----:B------:R-:W-:Y:S01]  /*10100*/  ULDC UR4, c[0x0][0xa8c] ;  /* 0x0002a30000047ab9 */ /* 0x000fe20000000800 */
[----:B------:R-:W-:Y:S01]  /*10110*/  IMAD R17, R5, UR6, RZ ;  /* 0x0000000605117c24 */ /* 0x000fe2000f8e02ff */
[C---:B------:R-:W-:Y:S01]  /*10120*/  IADD3 R6, R18.reuse, 0xc0, RZ ;  /* 0x000000c012067810 */ /* 0x040fe20007ffe0ff */
[----:B------:R-:W-:Y:S01]  /*10130*/  IMAD.MOV.U32 R3, RZ, RZ, R81 ;  /* 0x000000ffff037224 */ /* 0x000fe200078e0051 */
[C---:B------:R-:W-:Y:S01]  /*10140*/  ISETP.GE.AND P4, PT, R18.reuse, UR4, PT ;  /* 0x0000000412007c0c */ /* 0x040fe2000bf86270 */
[----:B------:R-:W-:Y:S01]  /*10150*/  VIADD R0, R18, 0x40 ;  /* 0x0000004012007836 */ /* 0x000fe20000000000 */
[----:B------:R-:W-:Y:S01]  /*10160*/  ULDC.64 UR8, c[0x0][0x208] ;  /* 0x0000820000087ab9 */ /* 0x000fe20000000a00 */
[----:B------:R-:W-:-:S03]  /*10170*/  IMAD.WIDE.U32 R2, R4, UR6, R2 ;  /* 0x0000000604027c25 */ /* 0x000fc6000f8e0002 */
[----:B------:R-:W-:Y:S01]  /*10180*/  ISETP.GE.AND P3, PT, R0, UR4, PT ;  /* 0x0000000400007c0c */ /* 0x000fe2000bf66270 */
[----:B------:R-:W-:Y:S01]  /*10190*/  IMAD R17, R4, UR7, R17 ;  /* 0x0000000704117c24 */ /* 0x000fe2000f8e0211 */
[----:B------:R-:W-:Y:S01]  /*101a0*/  ULDC.64 UR6, c[0x0][0xa80] ;  /* 0x0002a00000067ab9 */ /* 0x000fe20000000a00 */
[----:B------:R-:W-:Y:S01]  /*101b0*/  VIADD R0, R18, 0x80 ;  /* 0x0000008012007836 */ /* 0x000fe20000000000 */
[----:B------:R-:W-:Y:S01]  /*101c0*/  LEA R78, P6, R2, UR6, 0x1 ;  /* 0x00000006024e7c11 */ /* 0x000fe2000f8c08ff */
[----:B------:R-:W-:-:S03]  /*101d0*/  IMAD.IADD R3, R3, 0x1, R17 ;  /* 0x0000000103037824 */ /* 0x000fc600078e0211 */
[----:B------:R-:W-:Y:S02]  /*101e0*/  ISETP.GE.AND P5, PT, R0, UR4, PT ;  /* 0x0000000400007c0c */ /* 0x000fe4000bfa6270 */
[----:B------:R-:W-:Y:S02]  /*101f0*/  LEA.HI.X R79, R2, UR7, R3, 0x1, P6 ;  /* 0x00000007024f7c11 */ /* 0x000fe4000b0f0c03 */
[----:B------:R-:W-:-:S03]  /*10200*/  ISETP.GE.AND P6, PT, R6, UR4, PT ;  /* 0x0000000406007c0c */ /* 0x000fc6000bfc6270 */
[----:B-----5:R1:W-:Y:S04]  /*10210*/  @!P4 STG.E.128 desc[UR8][R78.64], R28 ;  /* 0x0000001c4e00c986 */ /* 0x0203e8000c101d08 */
[----:B------:R1:W-:Y:S04]  /*10220*/  @!P3 STG.E.128 desc[UR8][R78.64+0x80], R60 ;  /* 0x0000803c4e00b986 */ /* 0x0003e8000c101d08 */
[----:B------:R1:W-:Y:S04]  /*10230*/  @!P5 STG.E.128 desc[UR8][R78.64+0x100], R68 ;  /* 0x000100444e00d986 */ /* 0x0003e8000c101d08 */
[----:B------:R1:W-:Y:S02]  /*10240*/  @!P6 STG.E.128 desc[UR8][R78.64+0x180], R72 ;  /* 0x000180484e00e986 */ /* 0x0003e4000c101d08 */
.L_x_2127:
[----:B------:R-:W-:Y:S05]  /*10250*/  BSYNC B1 ;  /* 0x0000000000017941 */ /* 0x000fea0003800000 */
.L_x_2126:
        /* <DEDUP_REMOVED lines=27> */
.L_x_2129:
[----:B------:R-:W-:Y:S05]  /*10410*/  BSYNC B1 ;  /* 0x0000000000017941 */ /* 0x000fea0003800000 */
.L_x_2128:
[----:B------:R-:W-:Y:S04]  /*10420*/  BSSY B1, `(.L_x_2130) ;  /* 0x000001b000017945 */ /* 0x000fe80003800000 */
[----:B------:R-:W-:Y:S05]  /*10430*/  @P1 BRA `(.L_x_2131) ;  /* 0x0000000000641947 */ /* 0x000fea0003800000 */
[----:B------:R-:W-:Y:S01]  /*10440*/  IADD3 R17, P0, R4, 0x40, RZ ;  /* 0x0000004004117810 */ /* 0x000fe20007f1e0ff */
        /* <DEDUP_REMOVED lines=24> */
.L_x_2131:
[----:B------:R-:W-:Y:S05]  /*105d0*/  BSYNC B1 ;  /* 0x0000000000017941 */ /* 0x000fea0003800000 */
.L_x_2130:
[----:B------:R-:W-:Y:S05]  /*105e0*/  @P2 BRA `(.L_x_2132) ;  /* 0x0000000c00cc2947 */ /* 0x000fea0003800000 */
[----:B---3-5:R-:W-:Y:S01]  /*105f0*/  IADD3 R13, P0, R4, 0x60, RZ ;  /* 0x00000060040d7810 */ /* 0x028fe20007f1e0ff */
[----:B------:R-:W-:Y:S01]  /*10600*/  ULDC.64 UR6, c[0x0][0xad8] ;  /* 0x0002b60000067ab9 */ /* 0x000fe20000000a00 */
[----:B------:R-:W-:Y:S01]  /*10610*/  IADD3 R0, R18, 0x40, RZ ;  /* 0x0000004012007810 */ /* 0x000fe20007ffe0ff */
[----:B------:R-:W-:Y:S01]  /*10620*/  IMAD.MOV.U32 R2, RZ, RZ, R76 ;  /* 0x000000ffff027224 */ /* 0x000fe200078e004c */
[----:B------:R-:W-:Y:S01]  /*10630*/  ULDC UR4, c[0x0][0xa8c] ;  /* 0x0002a30000047ab9 */ /* 0x000fe20000000800 */
[----:B------:R-:W-:Y:S01]  /*10640*/  IMAD.X R4, RZ, RZ, R5, P0 ;  /* 0x000000ffff047224 */ /* 0x000fe200000e0605 */
        /* <DEDUP_REMOVED lines=22> */
.L_x_2124:
[----:B------:R-:W-:Y:S01]  /*107b0*/  R2UR UR8, R218 ;  /* 0x00000000da0872ca */ /* 0x000fe200000e0000 */
[----:B------:R-:W-:Y:S01]  /*107c0*/  ULDC.64 UR6, c[0x0][0xbe0] ;  /* 0x0002f80000067ab9 */ /* 0x000fe20000000a00 */
[----:B------:R-:W-:Y:S01]  /*107d0*/  R2UR UR4, R216 ;  /* 0x00000000d80472ca */ /* 0x000fe200000e0000 */
[----:B------:R-:W-:Y:S01]  /*107e0*/  UISETP.NE.U32.AND UP0, UPT, UR6, URZ, UPT ;  /* 0x0000003f0600728c */ /* 0x000fe2000bf05070 */
[----:B------:R-:W-:-:S03]  /*107f0*/  ULDC.64 UR12, c[0x0][0x208] ;  /* 0x00008200000c7ab9 */ /* 0x000fc60000000a00 */
[----:B------:R-:W-:-:S06]  /*10800*/  UISETP.NE.AND.EX UP1, UPT, UR7, URZ, UPT, UP0 ;  /* 0x0000003f0700728c */ /* 0x000fcc000bf25300 */
[----:B------:R-:W-:Y:S02]  /*10810*/  PLOP3.LUT P2, PT, PT, PT, UP1, 0x80, 0x0 ;  /* 0x000000000000781c */ /* 0x000fe40003f4f018 */
[----:B------:R-:W-:Y:S02]  /*10820*/  USHF.L.U64.HI UR10, UR4, 0x2, UR8 ;  /* 0x00000002040a7899 */ /* 0x000fe40008010208 */
[----:B------:R-:W-:Y:S01]  /*10830*/  USHF.L.U32 UR4, UR4, 0x2, URZ ;  /* 0x0000000204047899 */ /* 0x000fe2000800063f */
[----:B------:R-:W-:-:S03]  /*10840*/  ULDC.64 UR8, c[0x0][0xbd8] ;  /* 0x0002f60000087ab9 */ /* 0x000fc60000000a00 */
[----:B------:R-:W-:Y:S02]  /*10850*/  @UP1 UIADD3 UR6, UP2, UR4, UR6, URZ ;  /* 0x0000000604061290 */ /* 0x000fe4000ff5e03f */
[----:B------:R-:W-:Y:S02]  /*10860*/  UISETP.NE.U32.AND UP0, UPT, UR8, URZ, UPT ;  /* 0x0000003f0800728c */ /* 0x000fe4000bf05070 */
[----:B------:R-:W-:Y:S02]  /*10870*/  @UP1 UIADD3.X UR7, UR10, UR7, URZ, UP2, !UPT ;  /* 0x000000070a071290 */ /* 0x000fe400097fe43f */
[----:B------:R-:W-:Y:S01]  /*10880*/  IMAD.U32 R4, RZ, RZ, UR6 ;  /* 0x00000006ff047e24 */ /* 0x000fe2000f8e00ff */
[----:B------:R-:W-:Y:S02]  /*10890*/  UISETP.NE.AND.EX UP0, UPT, UR9, URZ, UPT, UP0 ;  /* 0x0000003f0900728c */ /* 0x000fe4000bf05300 */
[----:B------:R-:W-:Y:S01]  /*108a0*/  UIADD3 UR4, UP1, UR4, UR8, URZ ;  /* 0x0000000804047290 */ /* 0x000fe2000ff3e03f */
[----:B------:R-:W-:-:S03]  /*108b0*/  IMAD.U32 R5, RZ, RZ, UR7 ;  /* 0x00000007ff057e24 */ /* 0x000fc6000f8e00ff */
[----:B------:R-:W-:Y:S01]  /*108c0*/  PLOP3.LUT P1, PT, PT, PT, UP0, 0x80, 0x0 ;  /* 0x000000000000781c */ /* 0x000fe20003f2f008 */
[----:B------:R-:W-:Y:S01]  /*108d0*/  UIADD3.X UR6, UR10, UR9, URZ, UP1, !UPT ;  /* 0x000000090a067290 */ /* 0x000fe20008ffe43f */
[----:B------:R-:W2:Y:S01]  /*108e0*/  @P2 LDG.E R4, desc[UR12][R4.64] ;  /* 0x0000000c04042981 */ /* 0x000ea2000c1e1900 */
[----:B------:R-:W-:Y:S02]  /*108f0*/  IMAD.MOV.U32 R9, RZ, RZ, RZ ;  /* 0x000000ffff097224 */ /* 0x000fe400078e00ff */
[----:B------:R-:W-:Y:S02]  /*10900*/  IMAD.U32 R2, RZ, RZ, UR4 ;  /* 0x00000004ff027e24 */ /* 0x000fe4000f8e00ff */
[----:B------:R-:W-:Y:S01]  /*10910*/  IMAD.U32 R3, RZ, RZ, UR6 ;  /* 0x00000006ff037e24 */ /* 0x000fe2000f8e00ff */
[----:B------:R-:W-:Y:S01]  /*10920*/  ULDC UR4, c[0x0][0xa88] ;  /* 0x0002a20000047ab9 */ /* 0x000fe20000000800 */
[----:B------:R-:W-:-:S04]  /*10930*/  ISETP.GT.AND P0, PT, R225, 0x7f, PT ;  /* 0x0000007fe100780c */ /* 0x000fc80003f04270 */
[----:B------:R0:W5:Y:S01]  /*10940*/  @P1 LDG.E R9, desc[UR12][R2.64] ;  /* 0x0000000c02091981 */ /* 0x000162000c1e1900 */
[----:B--2---:R-:W-:Y:S01]  /*10950*/  @P2 R2UR UR4, R4 ;  /* 0x00000000040422ca */ /* 0x004fe200000e0000 */
[----:B0-----:R-:W-:-:S14]  /*10960*/  @P2 BRA `(.L_x_2133) ;  /* 0x00000000001c2947 */ /* 0x001fdc0003800000 */
[----:B------:R-:W-:Y:S05]  /*10970*/  @!P1 BRA `(.L_x_2133) ;  /* 0x0000000000189947 */ /* 0x000fea0003800000 */
[----:B------:R-:W-:Y:S02]  /*10980*/  ULDC.64 UR6, c[0x0][0x208] ;  /* 0x0000820000067ab9 */ /* 0x000fe40000000a00 */
[----:B------:R-:W2:Y:S04]  /*10990*/  LDG.E R4, desc[UR6][R2.64] ;  /* 0x0000000602047981 */ /* 0x000ea8000c1e1900 */
[----:B------:R-:W3:Y:S01]  /*109a0*/  LDG.E R0, desc[UR6][R2.64+0x4] ;  /* 0x0000040602007981 */ /* 0x000ee2000c1e1900 */
[----:B--2---:R-:W-:Y:S02]  /*109b0*/  R2UR UR6, R4 ;  /* 0x00000000040672ca */ /* 0x004fe400000e0000 */
[----:B---3--:R-:W-:-:S13]  /*109c0*/  R2UR UR4, R0 ;  /* 0x00000000000472ca */ /* 0x008fda00000e0000 */
[----:B------:R-:W-:-:S12]  /*109d0*/  UIADD3 UR4, -UR6, UR4, URZ ;  /* 0x0000000406047290 */ /* 0x000fd8000fffe13f */
.L_x_2133:
        /* <DEDUP_REMOVED lines=10> */
[----:B------:R-:W0:Y:S01]  /*10a80*/  S2R R2, SR_TID.X ;  /* 0x0000000000027919 */ /* 0x000e220000002100 */
[----:B------:R-:W-:-:S13]  /*10a90*/  R2UR UR6, R219 ;  /* 0x00000000db0672ca */ /* 0x000fda00000e0000 */
[----:B------:R-:W-:-:S05]  /*10aa0*/  MOV R0, UR6 ;  /* 0x0000000600007c02 */ /* 0x000fca0008000f00 */
[----:B0-----:R-:W-:-:S04]  /*10ab0*/  IMAD R0, R0, 0x80, R2 ;  /* 0x0000008000007824 */ /* 0x001fc800078e0202 */
[----:B------:R-:W-:-:S05]  /*10ac0*/  VIADD R0, R0, 0xffffff80 ;  /* 0xffffff8000007836 */ /* 0x000fca0000000000 */
[----:B------:R-:W-:-:S13]  /*10ad0*/  ISETP.GE.AND P0, PT, R0, UR4, PT ;  /* 0x0000000400007c0c */ /* 0x000fda000bf06270 */
[----:B------:R-:W-:Y:S05]  /*10ae0*/  @P0 BRA `(.L_x_2135) ;  /* 0x0000000000540947 */ /* 0x000fea0003800000 */
[----:B------:R-:W-:Y:S01]  /*10af0*/  R2UR UR7, R217 ;  /* 0x00000000d90772ca */ /* 0x000fe200000e0000 */
[----:B------:R-:W-:Y:S01]  /*10b00*/  ULDC.64 UR12, c[0x0][0xb70] ;  /* 0x0002dc00000c7ab9 */ /* 0x000fe20000000a00 */
[C---:B------:R-:W-:Y:S01]  /*10b10*/  IADD3 R2, P0, R0.reuse, R9, RZ ;  /* 0x0000000900027210 */ /* 0x040fe20007f1e0ff */
        /* <DEDUP_REMOVED lines=18> */
.L_x_2135:
[----:B------:R-:W-:Y:S05]  /*10c40*/  BSYNC B1 ;  /* 0x0000000000017941 */ /* 0x000fea0003800000 */
.L_x_2134:
[----:B------:R-:W-:Y:S01]  /*10c50*/  R2UR UR11, R219 ;  /* 0x00000000db0b72ca */ /* 0x000fe200000e0000 */
[----:B------:R-:W-:Y:S01]  /*10c60*/  ULDC.64 UR6, c[0x0][0xaa0] ;  /* 0x0002a80000067ab9 */ /* 0x000fe20000000a00 */
[----:B------:R-:W-:Y:S01]  /*10c70*/  R2UR UR14, R217 ;  /* 0x00000000d90e72ca */ /* 0x000fe200000e0000 */
[----:B------:R-:W-:Y:S01]  /*10c80*/  IMAD.MOV.U32 R2, RZ, RZ, R18 ;  /* 0x000000ffff027224 */ /* 0x000fe200078e0012 */
[----:B0-----:R-:W-:Y:S01]  /*10c90*/  MOV R3, R11 ;  /* 0x0000000b00037202 */ /* 0x001fe20000000f00 */
[----:B------:R-:W-:Y:S01]  /*10ca0*/  IMAD R0, R6, UR6, RZ ;  /* 0x0000000606007c24 */ /* 0x000fe2000f8e02ff */
[----:B------:R-:W-:Y:S01]  /*10cb0*/  ULDC.64 UR12, c[0x0][0xae0] ;  /* 0x0002b800000c7ab9 */ /* 0x000fe20000000a00 */
[C---:B------:R-:W-:Y:S01]  /*10cc0*/  VIADD R4, R212.reuse, 0x40 ;  /* 0x00000040d4047836 */ /* 0x040fe20000000000 */
[----:B------:R-:W-:Y:S01]  /*10cd0*/  BSSY B1, `(.L_x_2136) ;  /* 0x0000031000017945 */ /* 0x000fe20003800000 */
[----:B------:R-:W-:Y:S01]  /*10ce0*/  IMAD.WIDE.U32 R2, R9, UR6, R2 ;  /* 0x0000000609027c25 */ /* 0x000fe2000f8e0002 */
[----:B------:R-:W-:Y:S01]  /*10cf0*/  UIMAD UR6, UR8, UR12, URZ ;  /* 0x0000000c080672a4 */ /* 0x000fe2000f8e023f */
[----:B------:R-:W-:-:S02]  /*10d00*/  IADD3 R6, R212, 0x60, RZ ;  /* 0x00000060d4067810 */ /* 0x000fc40007ffe0ff */
[----:B------:R-:W-:Y:S01]  /*10d10*/  IMAD R9, R9, UR7, R0 ;  /* 0x0000000709097c24 */ /* 0x000fe2000f8e0200 */
[----:B------:R-:W-:Y:S01]  /*10d20*/  UIMAD UR7, UR11, -0x80, UR4 ;  /* 0xffffff800b0778a4 */ /* 0x000fe2000f8e0204 */
[----:B------:R-:W-:Y:S01]  /*10d30*/  IMAD.U32 R5, RZ, RZ, UR12 ;  /* 0x0000000cff057e24 */ /* 0x000fe2000f8e00ff */
[----:B------:R-:W-:Y:S01]  /*10d40*/  UIMAD UR6, UR14, UR13, UR6 ;  /* 0x0000000d0e0672a4 */ /* 0x000fe2000f8e0206 */
[----:B------:R-:W-:Y:S01]  /*10d50*/  IMAD.IADD R3, R3, 0x1, R9 ;  /* 0x0000000103037824 */ /* 0x000fe200078e0209 */
[----:B------:R-:W-:Y:S01]  /*10d60*/  SHF.R.S32.HI R9, RZ, 0x1f, R212 ;  /* 0x0000001fff097819 */ /* 0x000fe200000114d4 */
[----:B------:R-:W-:Y:S01]  /*10d70*/  ULDC.64 UR12, c[0x0][0xae8] ;  /* 0x0002ba00000c7ab9 */ /* 0x000fe20000000a00 */
[----:B------:R-:W-:Y:S01]  /*10d80*/  ISETP.GE.AND P2, PT, R212, UR7, PT ;  /* 0x00000007d4007c0c */ /* 0x000fe2000bf46270 */
[----:B------:R-:W-:Y:S01]  /*10d90*/  IMAD.WIDE.U32 R2, R5, UR14, R2 ;  /* 0x0000000e05027c25 */ /* 0x000fe2000f8e0002 */
[----:B------:R-:W-:Y:S01]  /*10da0*/  UIMAD UR4, UR10, UR12, URZ ;  /* 0x0000000c0a0472a4 */ /* 0x000fe2000f8e023f */
[----:B------:R-:W-:-:S02]  /*10db0*/  ISETP.GE.AND P0, PT, R4, UR7, PT ;  /* 0x0000000704007c0c */ /* 0x000fc4000bf06270 */
[----:B------:R-:W-:Y:S01]  /*10dc0*/  VIADD R3, R3, UR6 ;  /* 0x0000000603037c36 */ /* 0x000fe20008000000 */
[----:B------:R-:W-:Y:S01]  /*10dd0*/  UIMAD UR4, UR9, UR13, UR4 ;  /* 0x0000000d090472a4 */ /* 0x000fe2000f8e0204 */
[----:B------:R-:W-:Y:S02]  /*10de0*/  IMAD.U32 R5, RZ, RZ, UR12 ;  /* 0x0000000cff057e24 */ /* 0x000fe4000f8e00ff */
[----:B------:R-:W-:Y:S02]  /*10df0*/  VIADD R0, R212, 0x20 ;  /* 0x00000020d4007836 */ /* 0x000fe40000000000 */
[----:B------:R-:W-:-:S03]  /*10e00*/  IMAD.WIDE.U32 R4, R5, UR9, R2 ;  /* 0x0000000905047c25 */ /* 0x000fc6000f8e0002 */
[----:B------:R-:W-:Y:S01]  /*10e10*/  ISETP.GE.AND P1, PT, R0, UR7, PT ;  /* 0x0000000700007c0c */ /* 0x000fe2000bf26270 */
[----:B------:R-:W-:Y:S02]  /*10e20*/  IMAD.U32 R11, RZ, RZ, UR11 ;  /* 0x0000000bff0b7e24 */ /* 0x000fe4000f8e00ff */
[----:B------:R-:W-:Y:S02]  /*10e30*/  IMAD.MOV.U32 R8, RZ, RZ, R212 ;  /* 0x000000ffff087224 */ /* 0x000fe400078e00d4 */
[----:B------:R-:W-:Y:S02]  /*10e40*/  VIADD R13, R5, UR4 ;  /* 0x00000004050d7c36 */ /* 0x000fe40008000000 */
        /* <DEDUP_REMOVED lines=10> */
[C---:B------:R-:W-:Y:S01]  /*10ef0*/  VIADD R0, R18.reuse, 0xc0 ;  /* 0x000000c012007836 */ /* 0x040fe20000000000 */
[----:B------:R-:W-:Y:S01]  /*10f00*/  ISETP.GE.AND P3, PT, R18, UR4, PT ;  /* 0x0000000412007c0c */ /* 0x000fe2000bf66270 */
[----:B------:R-:W-:Y:S01]  /*10f10*/  IMAD.MOV.U32 R2, RZ, RZ, R4 ;  /* 0x000000ffff027224 */ /* 0x000fe200078e0004 */
[----:B------:R-:W-:Y:S01]  /*10f20*/  ULDC.64 UR10, c[0x0][0x208] ;  /* 0x00008200000a7ab9 */ /* 0x000fe20000000a00 */
[----:B------:R-:W-:Y:S01]  /*10f30*/  IMAD R11, R8, UR9, R11 ;  /* 0x00000009080b7c24 */ /* 0x000fe2000f8e020b */
[----:B------:R-:W-:Y:S01]  /*10f40*/  ISETP.GE.AND P6, PT, R0, UR4, PT ;  /* 0x0000000400007c0c */ /* 0x000fe2000bfc6270 */
        /* <DEDUP_REMOVED lines=9> */
.L_x_2137:
[----:B------:R-:W-:Y:S05]  /*10fe0*/  BSYNC B1 ;  /* 0x0000000000017941 */ /* 0x000fea0003800000 */
.L_x_2136:
[----:B------:R-:W-:Y:S01]  /*10ff0*/  BSSY B1, `(.L_x_2138) ;  /* 0x000001c000017945 */ /* 0x000fe20003800000 */
[----:B------:R-:W-:-:S03]  /*11000*/  ISETP.GE.AND P2, PT, R6, UR7, PT ;  /* 0x0000000706007c0c */ /* 0x000fc6000bf46270 */
[----:B------:R-:W-:Y:S10]  /*11010*/  @P1 BRA `(.L_x_2139) ;  /* 0x0000000000641947 */ /* 0x000ff40003800000 */
[----:B0-----:R-:W-:Y:S01]  /*11020*/  IADD3 R11, P1, R8, 0x20, RZ ;  /* 0x00000020080b7810 */ /* 0x001fe20007f3e0ff */
        /* <DEDUP_REMOVED lines=24> */
.L_x_2139:
[----:B------:R-:W-:Y:S05]  /*111b0*/  BSYNC B1 ;  /* 0x0000000000017941 */ /* 0x000fea0003800000 */
.L_x_2138:
        /* <DEDUP_REMOVED lines=12> */
[----:B------:R-:W-:Y:S01]  /*11280*/  IADD3 R6, R18, 0xc0, RZ ;  /* 0x000000c012067810 */ /* 0x000fe20007ffe0ff */
[----:B------:R-:W-:Y:S01]  /*11290*/  IMAD R0, R0, UR8, RZ ;  /* 0x0000000800007c24 */ /* 0x000fe2000f8e02ff */
[----:B------:R-:W-:Y:S01]  /*112a0*/  ISETP.GE.AND P1, PT, R18, UR4, PT ;  /* 0x0000000412007c0c */ /* 0x000fe2000bf26270 */
[----:B------:R-:W-:Y:S01]  /*112b0*/  IMAD.WIDE.U32 R2, R11, UR8, R2 ;  /* 0x000000080b027c25 */ /* 0x000fe2000f8e0002 */
[----:B------:R-:W-:Y:S01]  /*112c0*/  ISETP.GE.AND P5, PT, R6, UR4, PT ;  /* 0x0000000406007c0c */ /* 0x000fe2000bfa6270 */
[----:B------:R-:W-:-:S02]  /*112d0*/  ULDC.64 UR10, c[0x0][0x208] ;  /* 0x00008200000a7ab9 */ /* 0x000fc40000000a00 */
        /* <DEDUP_REMOVED lines=9> */
.L_x_2141:
[----:B------:R-:W-:Y:S05]  /*11370*/  BSYNC B1 ;  /* 0x0000000000017941 */ /* 0x000fea0003800000 */
.L_x_2140:
[----:B------:R-:W-:Y:S05]  /*11380*/  @P2 BRA `(.L_x_2132) ;  /* 0x0000000000642947 */ /* 0x000fea0003800000 */
[----:B------:R-:W-:Y:S01]  /*11390*/  IADD3 R5, P0, R8, 0x60, RZ ;  /* 0x0000006008057810 */ /* 0x000fe20007f1e0ff */
[C---:B------:R-:W-:Y:S01]  /*113a0*/  VIADD R0, R18.reuse, 0x40 ;  /* 0x0000004012007836 */ /* 0x040fe20000000000 */
[----:B------:R-:W-:Y:S01]  /*113b0*/  ULDC UR4, c[0x0][0xa8c] ;  /* 0x0002a30000047ab9 */ /* 0x000fe20000000800 */
[----:B------:R-:W-:Y:S01]  /*113c0*/  ULDC.64 UR6, c[0x0][0xad8] ;  /* 0x0002b60000067ab9 */ /* 0x000fe20000000a00 */
[----:B------:R-:W-:Y:S01]  /*113d0*/  IMAD.MOV.U32 R2, RZ, RZ, R4 ;  /* 0x000000ffff027224 */ /* 0x000fe200078e0004 */
[----:B------:R-:W-:Y:S01]  /*113e0*/  ISETP.GE.AND P1, PT, R18, UR4, PT ;  /* 0x0000000412007c0c */ /* 0x000fe2000bf26270 */
[----:B------:R-:W-:Y:S01]  /*113f0*/  IMAD.X R8, RZ, RZ, R9, P0 ;  /* 0x000000ffff087224 */ /* 0x000fe200000e0609 */
[----:B------:R-:W-:Y:S01]  /*11400*/  ISETP.GE.AND P2, PT, R0, UR4, PT ;  /* 0x0000000400007c0c */ /* 0x000fe2000bf46270 */
[----:B------:R-:W-:Y:S01]  /*11410*/  IMAD.MOV.U32 R3, RZ, RZ, R13 ;  /* 0x000000ffff037224 */ /* 0x000fe200078e000d */
[C---:B------:R-:W-:Y:S01]  /*11420*/  IADD3 R0, R18.reuse, 0xc0, RZ ;  /* 0x000000c012007810 */ /* 0x040fe20007ffe0ff */
[----:B------:R-:W-:Y:S01]  /*11430*/  VIADD R4, R18, 0x80 ;  /* 0x0000008012047836 */ /* 0x000fe20000000000 */
[----:B------:R-:W-:Y:S01]  /*11440*/  ULDC.64 UR8, c[0x0][0x208] ;  /* 0x0000820000087ab9 */ /* 0x000fe20000000a00 */
[----:B------:R-:W-:Y:S01]  /*11450*/  IMAD R8, R8, UR6, RZ ;  /* 0x0000000608087c24 */ /* 0x000fe2000f8e02ff */
[----:B------:R-:W-:Y:S01]  /*11460*/  ISETP.GE.AND P4, PT, R0, UR4, PT ;  /* 0x0000000400007c0c */ /* 0x000fe2000bf86270 */
[----:B------:R-:W-:Y:S01]  /*11470*/  IMAD.WIDE.U32 R2, R5, UR6, R2 ;  /* 0x0000000605027c25 */ /* 0x000fe2000f8e0002 */
[----:B------:R-:W-:-:S03]  /*11480*/  ISETP.GE.AND P3, PT, R4, UR4, PT ;  /* 0x0000000404007c0c */ /* 0x000fc6000bf66270 */
        /* <DEDUP_REMOVED lines=9> */
.L_x_2132:
[----:B------:R-:W-:Y:S05]  /*11520*/  BSYNC B0 ;  /* 0x0000000000007941 */ /* 0x000fea0003800000 */
.L_x_2123:
[----:B------:R-:W-:Y:S02]  /*11530*/  ULDC UR4, c[0x0][0xc14] ;  /* 0x0003050000047ab9 */ /* 0x000fe40000000800 */
[----:B------:R-:W-:-:S13]  /*11540*/  ISETP.GE.AND P0, PT, R7, UR4, PT ;  /* 0x0000000407007c0c */ /* 0x000fda000bf06270 */
[----:B------:R-:W-:Y:S05]  /*11550*/  @!P0 BRA `(.L_x_2142) ;  /* 0xfffffef8001c8947 */ /* 0x000fea000383ffff */
[----:B------:R-:W-:Y:S05]  /*11560*/  EXIT ;  /* 0x000000000000794d */ /* 0x000fea0003800000 */
.L_x_2087:
        /* <DEDUP_REMOVED lines=23> */
[----:B------:R-:W-:-:S09]  /*116e0*/  LOP3.LUT R0, R0, 0xfffffffe, RZ, 0xc0, !PT ;  /* 0xfffffffe00007812 */ /* 0x000fd200078ec0ff */
        /* <DEDUP_REMOVED lines=16> */
[----:B------:R-:W-:Y:S01]  /*117f0*/  MOV R6, RZ ;  /* 0x000000ff00067202 */ /* 0x000fe20000000f00 */
        /* <DEDUP_REMOVED lines=21> */
.L_x_2147:
        /* <DEDUP_REMOVED lines=16> */
.L_x_2146:
[----:B------:R-:W-:Y:S05]  /*11a50*/  BSYNC B0 ;  /* 0x0000000000007941 */ /* 0x000fea0003800000 */
.L_x_2145:
        /* <DEDUP_REMOVED lines=25> */
.L_x_2143:
        /* <DEDUP_REMOVED lines=21> */
.L_x_2148:
[----:B-1----:R-:W-:Y:S01]  /*11d40*/  IADD3 R2, RZ, -R3, RZ ;  /* 0x80000003ff027210 */ /* 0x002fe20007ffe0ff */
[----:B---3--:R-:W-:Y:S01]  /*11d50*/  IMAD R16, R16, UR4, R7 ;  /* 0x0000000410107c24 */ /* 0x008fe2000f8e0207 */
[----:B--2---:R-:W-:-:S03]  /*11d60*/  IABS R4, R6 ;  /* 0x0000000600047213 */ /* 0x004fc60000000000 */
        /* <DEDUP_REMOVED lines=18> */
[----:B------:R-:W-:Y:S01]  /*11e90*/  IMAD R4, R8, R9, RZ ;  /* 0x0000000908047224 */ /* 0x000fe200078e02ff */
[----:B------:R-:W-:-:S03]  /*11ea0*/  IADD3 R9, -R9, RZ, RZ ;  /* 0x000000ff09097210 */ /* 0x000fc60007ffe1ff */
        /* <DEDUP_REMOVED lines=27> */
[----:B------:R-:W-:Y:S02]  /*12060*/  @!P0 LOP3.LUT R3, RZ, R8, RZ, 0x33, !PT ;  /* 0x00000008ff038212 */ /* 0x000fe400078e33ff */
[----:B------:R-:W-:Y:S02]  /*12070*/  IADD3 R8, -R8, RZ, RZ ;  /* 0x000000ff08087210 */ /* 0x000fe40007ffe1ff */
[----:B------:R-:W-:-:S03]  /*12080*/  LOP3.LUT R2, RZ, R3, RZ, 0x33, !PT ;  /* 0x00000003ff027212 */ /* 0x000fc600078e33ff */
[----:B------:R-:W-:Y:S02]  /*12090*/  IMAD R18, R3, R8, R4 ;  /* 0x0000000803127224 */ /* 0x000fe400078e0204 */
[----:B------:R-:W-:Y:S01]  /*120a0*/  IMAD.IADD R17, R17, 0x1, R2 ;  /* 0x0000000111117824 */ /* 0x000fe200078e0202 */
[----:B------:R-:W-:Y:S06]  /*120b0*/  BRA `(.L_x_2149) ;  /* 0x00000000000c7947 */ /* 0x000fec0003800000 */
.L_x_2144:
[----:B------:R-:W-:Y:S02]  /*120c0*/  IMAD.MOV.U32 R17, RZ, RZ, RZ ;  /* 0x000000ffff117224 */ /* 0x000fe400078e00ff */
[----:B------:R-:W-:Y:S02]  /*120d0*/  IMAD.U32 R16, RZ, RZ, UR6 ;  /* 0x00000006ff107e24 */ /* 0x000fe4000f8e00ff */
[----:B------:R-:W-:-:S07]  /*120e0*/  IMAD.MOV.U32 R18, RZ, RZ, RZ ;  /* 0x000000ffff127224 */ /* 0x000fce00078e00ff */
.L_x_2149:
[----:B------:R-:W1:Y:S01]  /*120f0*/  S2R R2, SR_TID.X ;  /* 0x0000000000027919 */ /* 0x000e620000002100 */
[----:B------:R-:W-:Y:S01]  /*12100*/  STL [R1+0x20], RZ ;  /* 0x000020ff01007387 */ /* 0x000fe20000100800 */
        /* <DEDUP_REMOVED lines=10> */
[----:B------:R1:W-:Y:S03]  /*121b0*/  STL [R1], RZ ;  /* 0x000000ff01007387 */ /* 0x0003e60000100800 */
[----:B------:R-:W-:Y:S05]  /*121c0*/  @P0 BRA `(.L_x_2150) ;  /* 0x0000004400dc0947 */ /* 0x000fea0003800000 */
[----:B-1----:R-:W-:Y:S01]  /*121d0*/  IMAD.MOV.U32 R0, RZ, RZ, 0x1 ;  /* 0x00000001ff007424 */ /* 0x002fe200078e00ff */
[----:B------:R1:W-:Y:S01]  /*121e0*/  STL [R1], RZ ;  /* 0x000000ff01007387 */ /* 0x0003e20000100800 */
[----:B------:R-:W-:Y:S01]  /*121f0*/  ULDC UR38, c[0x0][0xc] ;  /* 0x0000030000267ab9 */ /* 0x000fe20000000800 */
[----:B------:R-:W-:Y:S02]  /*12200*/  ULDC.64 UR36, c[0x0][0x198] ;  /* 0x0000660000247ab9 */ /* 0x000fe40000000a00 */
[----:B------:R1:W-:Y:S04]  /*12210*/  STL [R1+0x8], R0 ;  /* 0x0000080001007387 */ /* 0x0003e80000100800 */
[----:B------:R1:W-:Y:S02]  /*12220*/  STL [R1+0x20], RZ ;  /* 0x000020ff01007387 */ /* 0x0003e40000100800 */
.L_x_2218:
[----:B--2---:R-:W2:Y:S01]  /*12230*/  LDC.64 R2, c[0x0][0xc60] ;  /* 0x00031800ff027b82 */ /* 0x004ea20000000a00 */
[----:B------:R-:W-:Y:S01]  /*12240*/  ULDC.64 UR4, c[0x0][0x208] ;  /* 0x0000820000047ab9 */ /* 0x000fe20000000a00 */
[----:B--2---:R-:W-:-:S05]  /*12250*/  IMAD.WIDE R2, R19, 0x4, R2 ;  /* 0x0000000413027825 */ /* 0x004fca00078e0202 */
[----:B------:R-:W2:Y:S01]  /*12260*/  LDG.E R5, desc[UR4][R2.64] ;  /* 0x0000000402057981 */ /* 0x000ea2000c1e1900 */
[----:B------:R-:W-:Y:S05]  /*12270*/  YIELD ;  /* 0x0000000000007946 */ /* 0x000fea0003800000 */
[----:B------:R-:W-:Y:S01]  /*12280*/  ULDC.64 UR4, c[0x0][0xa28] ;  /* 0x00028a0000047ab9 */ /* 0x000fe20000000a00 */
[----:B-1----:R-:W-:Y:S01]  /*12290*/  IMAD.MOV.U32 R0, RZ, RZ, RZ ;  /* 0x000000ffff007224 */ /* 0x002fe200078e00ff */
[----:B------:R-:W-:Y:S01]  /*122a0*/  ISETP.NE.U32.AND P0, PT, RZ, UR4, PT ;  /* 0x00000004ff007c0c */ /* 0x000fe2000bf05070 */
[----:B------:R-:W-:Y:S01]  /*122b0*/  ULDC.64 UR8, c[0x0][0x208] ;  /* 0x0000820000087ab9 */ /* 0x000fe20000000a00 */
[----:B------:R-:W-:Y:S01]  /*122c0*/  MOV R6, RZ ;  /* 0x000000ff00067202 */ /* 0x000fe20000000f00 */
[----:B------:R-:W-:Y:S01]  /*122d0*/  ULDC.64 UR6, c[0x0][0xa08] ;  /* 0x0002820000067ab9 */ /* 0x000fe20000000a00 */
[----:B------:R-:W-:-:S02]  /*122e0*/  ISETP.NE.AND.EX P0, PT, RZ, UR5, PT, P0 ;  /* 0x00000005ff007c0c */ /* 0x000fc4000bf05300 */
[----:B--2---:R-:W-:Y:S01]  /*122f0*/  SHF.R.S32.HI R4, RZ, 0x1f, R5 ;  /* 0x0000001fff047819 */ /* 0x004fe20000011405 */
[----:B------:R-:W-:-:S10]  /*12300*/  IMAD.SHL.U32 R11, R5, 0x4, RZ ;  /* 0x00000004050b7824 */ /* 0x000fd400078e00ff */
[C---:B------:R-:W-:Y:S01]  /*12310*/  @P0 LEA R2, P1, R5.reuse, UR4, 0x2 ;  /* 0x0000000405020c11 */ /* 0x040fe2000f8210ff */
[----:B------:R1:W-:Y:S03]  /*12320*/  STL [R1+0x10], R5 ;  /* 0x0000100501007387 */ /* 0x0003e60000100800 */
[C-C-:B------:R-:W-:Y:S01]  /*12330*/  @P0 LEA.HI.X R3, R5.reuse, UR5, R4.reuse, 0x2, P1 ;  /* 0x0000000505030c11 */ /* 0x140fe200088f1404 */
[----:B------:R-:W-:Y:S02]  /*12340*/  ULDC.64 UR4, c[0x0][0xa18] ;  /* 0x0002860000047ab9 */ /* 0x000fe40000000a00 */
[----:B------:R-:W-:Y:S02]  /*12350*/  ISETP.NE.U32.AND P1, PT, RZ, UR4, PT ;  /* 0x00000004ff007c0c */ /* 0x000fe4000bf25070 */
[----:B------:R2:W5:Y:S01]  /*12360*/  @P0 LDG.E R0, desc[UR8][R2.64] ;  /* 0x0000000802000981 */ /* 0x000562000c1e1900 */
[----:B------:R-:W-:-:S02]  /*12370*/  SHF.L.U64.HI R10, R5, 0x2, R4 ;  /* 0x00000002050a7819 */ /* 0x000fc40000010204 */
[----:B------:R-:W-:Y:S01]  /*12380*/  ISETP.NE.AND.EX P1, PT, RZ, UR5, PT, P1 ;  /* 0x00000005ff007c0c */ /* 0x000fe2000bf25310 */
[----:B------:R-:W-:Y:S04]  /*12390*/  STL [R1+0x18], R11 ;  /* 0x0000180b01007387 */ /* 0x000fe80000100800 */
[----:B------:R-:W-:Y:S08]  /*123a0*/  STL [R1+0x1c], R10 ;  /* 0x00001c0a01007387 */ /* 0x000ff00000100800 */
[----:B------:R-:W-:-:S04]  /*123b0*/  @P1 IADD3 R8, P0, R11, UR4, RZ ;  /* 0x000000040b081c10 */ /* 0x000fc8000ff1e0ff */
[C---:B------:R-:W-:Y:S01]  /*123c0*/  @P1 IADD3.X R9, R10.reuse, UR5, RZ, P0, !PT ;  /* 0x000000050a091c10 */ /* 0x040fe200087fe4ff */
[----:B------:R-:W-:Y:S02]  /*123d0*/  ULDC.64 UR4, c[0x0][0xa00] ;  /* 0x0002800000047ab9 */ /* 0x000fe40000000a00 */
[----:B------:R-:W-:Y:S02]  /*123e0*/  ISETP.NE.U32.AND P2, PT, RZ, UR4, PT ;  /* 0x00000004ff007c0c */ /* 0x000fe4000bf45070 */
[C---:B--2---:R-:W-:Y:S02]  /*123f0*/  IADD3 R2, P0, R11.reuse, UR4, RZ ;  /* 0x000000040b027c10 */ /* 0x044fe4000ff1e0ff */
[----:B------:R-:W-:Y:S02]  /*12400*/  ISETP.NE.AND.EX P2, PT, RZ, UR5, PT, P2 ;  /* 0x00000005ff007c0c */ /* 0x000fe4000bf45320 */
[----:B------:R-:W-:Y:S01]  /*12410*/  IADD3.X R3, R10, UR5, RZ, P0, !PT ;  /* 0x000000050a037c10 */ /* 0x000fe200087fe4ff */
[----:B------:R-:W-:Y:S01]  /*12420*/  ULDC UR4, c[0x0][0x288] ;  /* 0x0000a20000047ab9 */ /* 0x000fe20000000800 */
[----:B------:R-:W-:-:S04]  /*12430*/  IADD3 R4, P0, R11, UR6, RZ ;  /* 0x000000060b047c10 */ /* 0x000fc8000ff1e0ff */
[----:B-1----:R-:W-:-:S05]  /*12440*/  IADD3.X R5, R10, UR7, RZ, P0, !PT ;  /* 0x000000070a057c10 */ /* 0x002fca00087fe4ff */
[----:B------:R-:W2:Y:S01]  /*12450*/  @P2 LDG.E R6, desc[UR8][R2.64] ;  /* 0x0000000802062981 */ /* 0x000ea2000c1e1900 */
[----:B------:R-:W-:-:S04]  /*12460*/  ISETP.NE.U32.AND P0, PT, RZ, UR6, PT ;  /* 0x00000006ff007c0c */ /* 0x000fc8000bf05070 */
[----:B------:R-:W-:Y:S01]  /*12470*/  ISETP.NE.AND.EX P0, PT, RZ, UR7, PT, P0 ;  /* 0x00000007ff007c0c */ /* 0x000fe2000bf05300 */
[----:B--2---:R1:W-:Y:S02]  /*12480*/  STL [R1+0x24], R6 ;  /* 0x0000240601007387 */ /* 0x0043e40000100800 */
[----:B-1----:R-:W-:Y:S01]  /*12490*/  IMAD.U32 R6, RZ, RZ, UR4 ;  /* 0x00000004ff067e24 */ /* 0x002fe2000f8e00ff */
[----:B------:R-:W-:Y:S02]  /*124a0*/  ULDC.64 UR4, c[0x0][0x3f8] ;  /* 0x0000fe0000047ab9 */ /* 0x000fe40000000a00 */
[----:B------:R-:W-:-:S03]  /*124b0*/  UISETP.NE.U32.AND UP0, UPT, UR4, URZ, UPT ;  /* 0x0000003f0400728c */ /* 0x000fc6000bf05070 */
[----:B------:R-:W-:Y:S01]  /*124c0*/  ULDC UR4, c[0x0][0x404] ;  /* 0x0001010000047ab9 */ /* 0x000fe20000000800 */
[----:B------:R-:W-:Y:S01]  /*124d0*/  UISETP.NE.AND.EX UP0, UPT, UR5, URZ, UPT, UP0 ;  /* 0x0000003f0500728c */ /* 0x000fe2000bf05300 */
[----:B------:R1:W5:Y:S02]  /*124e0*/  @P1 LDG.E R6, desc[UR8][R8.64] ;  /* 0x0000000808061981 */ /* 0x000364000c1e1900 */
[----:B------:R-:W-:Y:S01]  /*124f0*/  ULDC UR5, c[0x0][0x2e0] ;  /* 0x0000b80000057ab9 */ /* 0x000fe20000000800 */
[----:B------:R-:W-:-:S04]  /*12500*/  USEL UR4, UR4, 0x1, UP0 ;  /* 0x0000000104047887 */ /* 0x000fc80008000000 */
[----:B------:R-:W-:-:S06]  /*12510*/  UIMAD UR4, UR4, UR5, URZ ;  /* 0x00000005040472a4 */ /* 0x000fcc000f8e023f */
[----:B------:R-:W-:Y:S01]  /*12520*/  IMAD.U32 R7, RZ, RZ, UR4 ;  /* 0x00000004ff077e24 */ /* 0x000fe2000f8e00ff */
[----:B-1----:R-:W-:Y:S06]  /*12530*/  @P1 BRA `(.L_x_2151) ;  /* 0x0000000000141947 */ /* 0x002fec0003800000 */
[----:B------:R-:W-:Y:S05]  /*12540*/  @!P2 BRA `(.L_x_2151) ;  /* 0x000000000010a947 */ /* 0x000fea0003800000 */
[----:B------:R-:W-:Y:S02]  /*12550*/  ULDC.64 UR4, c[0x0][0x208] ;  /* 0x0000820000047ab9 */ /* 0x000fe40000000a00 */
[----:B-----5:R-:W2:Y:S04]  /*12560*/  LDG.E R6, desc[UR4][R2.64] ;  /* 0x0000000402067981 */ /* 0x020ea8000c1e1900 */
[----:B------:R-:W2:Y:S02]  /*12570*/  LDG.E R9, desc[UR4][R2.64+0x4] ;  /* 0x0000040402097981 */ /* 0x000ea4000c1e1900 */
[----:B--2---:R-:W-:-:S07]  /*12580*/  IMAD.IADD R6, R9, 0x1, -R6 ;  /* 0x0000000109067824 */ /* 0x004fce00078e0a06 */
.L_x_2151:
[----:B------:R-:W-:Y:S01]  /*12590*/  IMAD.MOV.U32 R3, RZ, RZ, RZ ;  /* 0x000000ffff037224 */ /* 0x000fe200078e00ff */
[----:B------:R-:W-:-:S05]  /*125a0*/  ULDC.64 UR4, c[0x0][0x208] ;  /* 0x0000820000047ab9 */ /* 0x000fca0000000a00 */
[----:B------:R-:W2:Y:S01]  /*125b0*/  @P0 LDG.E R3, desc[UR4][R4.64] ;  /* 0x0000000404030981 */ /* 0x000ea2000c1e1900 */
[----:B------:R-:W-:Y:S02]  /*125c0*/  ULDC.64 UR4, c[0x0][0xa20] ;  /* 0x0002880000047ab9 */ /* 0x000fe40000000a00 */
[----:B------:R-:W-:-:S04]  /*125d0*/  ISETP.NE.U32.AND P1, PT, RZ, UR4, PT ;  /* 0x00000004ff007c0c */ /* 0x000fc8000bf25070 */
[----:B------:R-:W-:Y:S01]  /*125e0*/  ISETP.NE.AND.EX P1, PT, RZ, UR5, PT, P1 ;  /* 0x00000005ff007c0c */ /* 0x000fe2000bf25310 */
[----:B--2--5:R-:W-:-:S05]  /*125f0*/  IMAD.IADD R2, R3, 0x1, R0 ;  /* 0x0000000103027824 */ /* 0x024fca00078e0200 */
[----:B------:R1:W-:Y:S07]  /*12600*/  STL [R1+0x4], R2 ;  /* 0x0000040201007387 */ /* 0x0003ee0000100800 */
[----:B------:R-:W-:Y:S05]  /*12610*/  @!P1 BRA `(.L_x_2152) ;  /* 0x0000000000149947 */ /* 0x000fea0003800000 */
[----:B-1----:R-:W-:Y:S01]  /*12620*/  IADD3 R2, P0, R11, UR4, RZ ;  /* 0x000000040b027c10 */ /* 0x002fe2000ff1e0ff */
[----:B------:R-:W-:-:S03]  /*12630*/  ULDC.64 UR6, c[0x0][0x208] ;  /* 0x0000820000067ab9 */ /* 0x000fc60000000a00 */
[----:B------:R-:W-:-:S05]  /*12640*/  IADD3.X R3, R10, UR5, RZ, P0, !PT ;  /* 0x000000050a037c10 */ /* 0x000fca00087fe4ff */
[----:B------:R2:W5:Y:S01]  /*12650*/  LDG.E R7, desc[UR6][R2.64] ;  /* 0x0000000602077981 */ /* 0x000562000c1e1900 */
[----:B------:R-:W-:Y:S05]  /*12660*/  BRA `(.L_x_2153) ;  /* 0x0000000000147947 */ /* 0x000fea0003800000 */
.L_x_2152:
[----:B------:R-:W-:Y:S05]  /*12670*/  @!P0 BRA `(.L_x_2153) ;  /* 0x0000000000108947 */ /* 0x000fea0003800000 */
[----:B------:R-:W-:Y:S02]  /*12680*/  ULDC.64 UR4, c[0x0][0x208] ;  /* 0x0000820000047ab9 */ /* 0x000fe40000000a00 */
[----:B------:R-:W2:Y:S04]  /*12690*/  LDG.E R7, desc[UR4][R4.64] ;  /* 0x0000000404077981 */ /* 0x000ea8000c1e1900 */
[----:B-1----:R-:W2:Y:S02]  /*126a0*/  LDG.E R2, desc[UR4][R4.64+0x4] ;  /* 0x0000040404027981 */ /* 0x002ea4000c1e1900 */
[----:B--2---:R-:W-:-:S07]  /*126b0*/  IMAD.IADD R7, R2, 0x1, -R7 ;  /* 0x0000000102077824 */ /* 0x004fce00078e0a07 */
.L_x_2153:
[----:B-----5:R-:W-:Y:S01]  /*126c0*/  IMAD.IADD R7, R7, 0x1, -R0 ;  /* 0x0000000107077824 */ /* 0x020fe200078e0a00 */
[----:B------:R-:W-:Y:S01]  /*126d0*/  LEA R0, R17, 0xcf, 0x7 ;  /* 0x000000cf11007811 */ /* 0x000fe200078e38ff */
[----:B------:R-:W-:Y:S03]  /*126e0*/  BSSY B6, `(.L_x_2154) ;  /* 0x0000361000067945 */ /* 0x000fe60003800000 */
[C---:B------:R-:W-:Y:S01]  /*126f0*/  IADD3 R0, R7.reuse, R0, -R6 ;  /* 0x0000000007007210 */ /* 0x040fe20007ffe806 */
[----:B------:R-:W-:-:S04]  /*12700*/  VIADD R7, R7, 0x4f ;  /* 0x0000004f07077836 */ /* 0x000fc80000000000 */
[----:B------:R-:W-:-:S04]  /*12710*/  IMAD.HI R7, R7, 0x66666667, RZ ;  /* 0x6666666707077827 */ /* 0x000fc800078e02ff */
[----:B-12---:R-:W-:Y:S01]  /*12720*/  IMAD.HI R2, R0, 0x66666667, RZ ;  /* 0x6666666700027827 */ /* 0x006fe200078e02ff */
[----:B------:R-:W-:-:S04]  /*12730*/  SHF.R.U32.HI R0, RZ, 0x1f, R7 ;  /* 0x0000001fff007819 */ /* 0x000fc80000011607 */
[----:B------:R-:W-:Y:S02]  /*12740*/  SHF.R.U32.HI R3, RZ, 0x1f, R2 ;  /* 0x0000001fff037819 */ /* 0x000fe40000011602 */
[----:B------:R-:W-:Y:S02]  /*12750*/  LEA.HI.SX32 R0, R7, R0, 0x1b ;  /* 0x0000000007007211 */ /* 0x000fe400078fdaff */
[----:B------:R-:W-:-:S04]  /*12760*/  LEA.HI.SX32 R3, R2, R3, 0x1b ;  /* 0x0000000302037211 */ /* 0x000fc800078fdaff */
[----:B------:R-:W-:-:S04]  /*12770*/  VIMNMX R4, R0, R3, PT ;  /* 0x0000000300047248 */ /* 0x000fc80003fe0100 */
[----:B------:R-:W-:Y:S01]  /*12780*/  ISETP.GT.AND P0, PT, R4, RZ, PT ;  /* 0x000000ff0400720c */ /* 0x000fe20003f04270 */
[----:B------:R1:W-:-:S12]  /*12790*/  STL [R1+0x14], R4 ;  /* 0x0000140401007387 */ /* 0x0003d80000100800 */
[----:B-1----:R-:W-:Y:S05]  /*127a0*/  @P0 BRA `(.L_x_2155) ;  /* 0x0000000000480947 */ /* 0x002fea0003800000 */
[----:B------:R-:W1:Y:S02]  /*127b0*/  S2R R4, SR_TID.X ;  /* 0x0000000000047919 */ /* 0x000e640000002100 */
        /* <DEDUP_REMOVED lines=17> */
.L_x_2155:
[----:B------:R-:W1:Y:S01]  /*128d0*/  S2R R3, SR_CgaCtaId ;  /* 0x0000000000037919 */ /* 0x000e620000008800 */
[----:B------:R-:W-:-:S04]  /*128e0*/  MOV R0, 0x400 ;  /* 0x0000040000007802 */ /* 0x000fc80000000f00 */
[----:B-1----:R-:W-:-:S04]  /*128f0*/  LEA R2, R3, R0, 0x18 ;  /* 0x0000000003027211 */ /* 0x002fc800078ec0ff */
[----:B------:R-:W-:Y:S01]  /*12900*/  IADD3 R0, R2, 0x24400, RZ ;  /* 0x0002440002007810 */ /* 0x000fe20007ffe0ff */
[----:B------:R1:W-:Y:S03]  /*12910*/  STL [R1+0xc], R2 ;  /* 0x00000c0201007387 */ /* 0x0003e60000100800 */
[----:B------:R-:W-:-:S13]  /*12920*/  LOP3.LUT P0, RZ, R0, 0x3ff, RZ, 0xc0, !PT ;  /* 0x000003ff00ff7812 */ /* 0x000fda000780c0ff */
[----:B-1----:R-:W-:Y:S05]  /*12930*/  @!P0 BRA `(.L_x_2157) ;  /* 0x0000000000408947 */ /* 0x002fea0003800000 */
[----:B------:R-:W-:Y:S01]  /*12940*/  MOV R2, 0x0 ;  /* 0x0000000000027802 */ /* 0x000fe20000000f00 */
[----:B------:R-:W-:Y:S01]  /*12950*/  ULDC.64 UR6, c[0x4][0x1b8] ;  /* 0x01006e0000067ab9 */ /* 0x000fe20000000a00 */
[----:B------:R-:W-:Y:S01]  /*12960*/  ULDC.64 UR8, c[0x4][0x1c0] ;  /* 0x0100700000087ab9 */ /* 0x000fe20000000a00 */
[----:B------:R-:W-:Y:S01]  /*12970*/  ULDC.64 UR4, c[0x4][0x118] ;  /* 0x0100460000047ab9 */ /* 0x000fe20000000a00 */
[----:B------:R-:W-:Y:S01]  /*12980*/  IMAD.U32 R4, RZ, RZ, UR6 ;  /* 0x00000006ff047e24 */ /* 0x000fe2000f8e00ff */
[----:B0-----:R-:W-:Y:S01]  /*12990*/  MOV R13, RZ ;  /* 0x000000ff000d7202 */ /* 0x001fe20000000f00 */
[----:B------:R-:W0:Y:S01]  /*129a0*/  LDC.64 R2, c[0x4][R2] ;  /* 0x0100000002027b82 */ /* 0x000e220000000a00 */
[----:B------:R-:W-:Y:S02]  /*129b0*/  IMAD.U32 R5, RZ, RZ, UR7 ;  /* 0x00000007ff057e24 */ /* 0x000fe4000f8e00ff */
[----:B------:R-:W-:Y:S02]  /*129c0*/  IMAD.U32 R6, RZ, RZ, UR8 ;  /* 0x00000008ff067e24 */ /* 0x000fe4000f8e00ff */
[----:B------:R-:W-:-:S02]  /*129d0*/  IMAD.U32 R7, RZ, RZ, UR9 ;  /* 0x00000009ff077e24 */ /* 0x000fc4000f8e00ff */
[----:B------:R-:W-:Y:S02]  /*129e0*/  IMAD.U32 R10, RZ, RZ, UR4 ;  /* 0x00000004ff0a7e24 */ /* 0x000fe4000f8e00ff */
[----:B------:R-:W-:Y:S02]  /*129f0*/  IMAD.U32 R11, RZ, RZ, UR5 ;  /* 0x00000005ff0b7e24 */ /* 0x000fe4000f8e00ff */
[----:B------:R-:W-:Y:S02]  /*12a00*/  IMAD.MOV.U32 R8, RZ, RZ, 0x70 ;  /* 0x00000070ff087424 */ /* 0x000fe400078e00ff */
[----:B------:R-:W-:-:S07]  /*12a10*/  IMAD.MOV.U32 R12, RZ, RZ, 0x1 ;  /* 0x00000001ff0c7424 */ /* 0x000fce00078e00ff */
[----:B------:R-:W-:-:S07]  /*12a20*/  LEPC R20, `(.L_x_2157) ;  /* 0x000000001014794e */ /* 0x000fce0000000000 */
[----:B0-----:R-:W-:Y:S05]  /*12a30*/  CALL.ABS.NOINC R2 ;  /* 0x0000000002007343 */ /* 0x001fea0003c00000 */
.L_x_2157:
        /* <DEDUP_REMOVED lines=17> */
[----:B01----:R-:W-:-:S07]  /*12b50*/  IMAD.MOV.U32 R13, RZ, RZ, RZ ;  /* 0x000000ffff0d7224 */ /* 0x003fce00078e00ff */
[----:B------:R-:W-:-:S07]  /*12b60*/  LEPC R20, `(.L_x_2159) ;  /* 0x000000001014794e */ /* 0x000fce0000000000 */
[----:B--2---:R-:W-:Y:S05]  /*12b70*/  CALL.ABS.NOINC R2 ;  /* 0x0000000002007343 */ /* 0x004fea0003c00000 */
.L_x_2159:
[----:B------:R-:W-:Y:S01]  /*12b80*/  MOV R2, 0x0 ;  /* 0x0000000000027802 */ /* 0x000fe20000000f00 */
[----:B------:R-:W-:Y:S01]  /*12b90*/  ULDC.64 UR6, c[0x4][0x1b8] ;  /* 0x01006e0000067ab9 */ /* 0x000fe20000000a00 */
[----:B------:R-:W-:Y:S01]  /*12ba0*/  ULDC.64 UR8, c[0x4][0x1c0] ;  /* 0x0100700000087ab9 */ /* 0x000fe20000000a00 */
[----:B------:R-:W-:Y:S01]  /*12bb0*/  ULDC.64 UR4, c[0x4][0x128] ;  /* 0x01004a0000047ab9 */ /* 0x000fe20000000a00 */
[----:B------:R-:W-:Y:S01]  /*12bc0*/  IMAD.U32 R4, RZ, RZ, UR6 ;  /* 0x00000006ff047e24 */ /* 0x000fe2000f8e00ff */
[----:B------:R-:W-:Y:S01]  /*12bd0*/  MOV R12, 0x1 ;  /* 0x00000001000c7802 */ /* 0x000fe20000000f00 */
[----:B------:R-:W0:Y:S01]  /*12be0*/  LDC.64 R2, c[0x4][R2] ;  /* 0x0100000002027b82 */ /* 0x000e220000000a00 */
        /* <DEDUP_REMOVED lines=8> */
[----:B0-----:R-:W-:Y:S05]  /*12c70*/  CALL.ABS.NOINC R2 ;  /* 0x0000000002007343 */ /* 0x001fea0003c00000 */
.L_x_2158:
        /* <DEDUP_REMOVED lines=18> */
[----:B------:R-:W1:Y:S01]  /*12da0*/  LDC R0, c[0x0][0x428] ;  /* 0x00010a00ff007b82 */ /* 0x000e620000000800 */
[----:B----4-:R-:W-:-:S06]  /*12db0*/  IMAD.MOV.U32 R4, RZ, RZ, R7 ;  /* 0x000000ffff047224 */ /* 0x010fcc00078e0007 */
[----:B------:R2:W5:Y:S01]  /*12dc0*/  @P0 LDG.E R4, desc[UR6][R2.64] ;  /* 0x0000000602040981 */ /* 0x000562000c1e1900 */
[----:B------:R-:W-:Y:S01]  /*12dd0*/  IMAD R17, R17, 0x80, R8 ;  /* 0x0000008011117824 */ /* 0x000fe200078e0208 */
[----:B------:R-:W-:Y:S02]  /*12de0*/  PLOP3.LUT P1, PT, P6, PT, PT, 0x8, 0x0 ;  /* 0x000000000000781c */ /* 0x000fe4000372e170 */
[----:B-1----:R-:W-:Y:S01]  /*12df0*/  ISETP.NE.AND P0, PT, R0, 0x1, PT ;  /* 0x000000010000780c */ /* 0x002fe20003f05270 */
[----:B------:R-:W-:-:S12]  /*12e00*/  IMAD.MOV.U32 R0, RZ, RZ, R18 ;  /* 0x000000ffff007224 */ /* 0x000fd800078e0012 */
[----:B------:R-:W1:Y:S08]  /*12e10*/  @P0 LDC R5, c[0x0][0x42c] ;  /* 0x00010b00ff050b82 */ /* 0x000e700000000800 */
[----:B------:R-:W3:Y:S01]  /*12e20*/  @P0 LDC R6, c[0x0][0x430] ;  /* 0x00010c00ff060b82 */ /* 0x000ee20000000800 */
[----:B-1----:R-:W-:-:S05]  /*12e30*/  @P0 IMAD.HI.U32 R5, R18, R5, RZ ;  /* 0x0000000512050227 */ /* 0x002fca00078e00ff */
[----:B---3--:R-:W-:Y:S02]  /*12e40*/  @P0 SHF.R.U32.HI R0, RZ, R6, R5 ;  /* 0x00000006ff000219 */ /* 0x008fe40000011605 */
[----:B------:R-:W-:-:S04]  /*12e50*/  ISETP.NE.U32.AND P0, PT, RZ, UR4, PT ;  /* 0x00000004ff007c0c */ /* 0x000fc8000bf05070 */
[----:B------:R-:W-:-:S04]  /*12e60*/  ISETP.NE.AND.EX P0, PT, RZ, UR5, PT, P0 ;  /* 0x00000005ff007c0c */ /* 0x000fc8000bf05300 */
[----:B--2---:R-:W-:-:S09]  /*12e70*/  SEL R7, R7, RZ, !P0 ;  /* 0x000000ff07077207 */ /* 0x004fd20004000000 */
.L_x_2160:
        /* <DEDUP_REMOVED lines=16> */
.L_x_2161:
        /* <DEDUP_REMOVED lines=15> */
.L_x_2162:
        /* <DEDUP_REMOVED lines=15> */
.L_x_2163:
        /* <DEDUP_REMOVED lines=18> */
.L_x_2234:
[----:B------:R-:W-:Y:S01]  /*13280*/  UMOV UR4, 0xffffffff ;  /* 0xffffffff00047882 */ /* 0x000fe20000000000 */
[----:B0-----:R-:W-:Y:S02]  /*13290*/  SHF.R.S32.HI R13, RZ, 0x1f, R4 ;  /* 0x0000001fff0d7819 */ /* 0x001fe40000011404 */
[----:B------:R-:W-:Y:S05]  /*132a0*/  BRA.DIV UR4, `(.L_x_2165) ;  /* 0x0000003e04807947 */ /* 0x000fea000b800000 */
[----:B------:R-:W-:-:S13]  /*132b0*/  ELECT P6, URZ, PT ;  /* 0x00000000003f782f */ /* 0x000fda00038c0000 */
.L_x_2237:
[----:B------:R-:W-:Y:S05]  /*132c0*/  @!P6 BRA `(.L_x_2166) ;  /* 0x00000004003ce947 */ /* 0x000fea0003800000 */
[----:B------:R-:W-:-:S04]  /*132d0*/  ISETP.NE.U32.AND P0, PT, R2, RZ, PT ;  /* 0x000000ff0200720c */ /* 0x000fc80003f05070 */
        /* <DEDUP_REMOVED lines=10> */
[--C-:B------:R-:W-:Y:S01]  /*13380*/  SHF.R.S32.HI R9, RZ, 0x1f, R6.reuse ;  /* 0x0000001fff097819 */ /* 0x100fe20000011406 */
[----:B------:R-:W-:-:S04]  /*13390*/  IMAD.MOV R8, RZ, RZ, -R6 ;  /* 0x000000ffff087224 */ /* 0x000fc800078e0a06 */
[----:B------:R-:W-:Y:S02]  /*133a0*/  IMAD R5, R10, R8, R5 ;  /* 0x000000080a057224 */ /* 0x000fe400078e0205 */
[----:B------:R-:W-:-:S04]  /*133b0*/  IMAD R8, R13, UR4, RZ ;  /* 0x000000040d087c24 */ /* 0x000fc8000f8e02ff */
[----:B------:R-:W-:Y:S02]  /*133c0*/  IMAD R10, R4, UR5, R8 ;  /* 0x00000005040a7c24 */ /* 0x000fe4000f8e0208 */
[----:B------:R-:W-:-:S04]  /*133d0*/  IMAD.MOV.U32 R8, RZ, RZ, R6 ;  /* 0x000000ffff087224 */ /* 0x000fc800078e0006 */
[----:B------:R-:W-:-:S05]  /*133e0*/  IMAD.WIDE.U32 R8, R4, UR4, R8 ;  /* 0x0000000404087c25 */ /* 0x000fca000f8e0008 */
[----:B------:R-:W-:Y:S02]  /*133f0*/  IADD3 R6, R9, R10, RZ ;  /* 0x0000000a09067210 */ /* 0x000fe40007ffe0ff */
[----:B------:R-:W-:-:S04]  /*13400*/  LEA R10, P0, R8, R2, 0x2 ;  /* 0x00000002080a7211 */ /* 0x000fc800078010ff */
[----:B------:R-:W-:-:S05]  /*13410*/  LEA.HI.X R11, R8, R3, R6, 0x2, P0 ;  /* 0x00000003080b7211 */ /* 0x000fca00000f1406 */
[----:B------:R0:W5:Y:S04]  /*13420*/  LDG.E R6, desc[UR6][R10.64] ;  /* 0x000000060a067981 */ /* 0x000168000c1e1900 */
.L_x_2167:
        /* <DEDUP_REMOVED lines=9> */
.L_x_2238:
        /* <DEDUP_REMOVED lines=11> */
.L_x_2169:
        /* <DEDUP_REMOVED lines=18> */
[----:B------:R-:W-:-:S04]  /*13690*/  UIMAD UR11, UR11, 0x50, UR5 ;  /* 0x000000500b0b78a4 */ /* 0x000fc8000f8e0205 */
        /* <DEDUP_REMOVED lines=18> */
.L_x_2166:
[----:B------:R-:W2:Y:S01]  /*137c0*/  LDL.LU R11, [R1+0x20] ;  /* 0x00002000010b7983 */ /* 0x000ea20000300800 */
[----:B------:R-:W-:Y:S01]  /*137d0*/  MOV R9, 0x400 ;  /* 0x0000040000097802 */ /* 0x000fe20000000f00 */
[----:B------:R-:W-:Y:S05]  /*137e0*/  WARPSYNC.ALL ;  /* 0x0000000000007948 */ /* 0x000fea0003800000 */
[----:B------:R-:W0:Y:S01]  /*137f0*/  S2R R10, SR_CgaCtaId ;  /* 0x00000000000a7919 */ /* 0x000e220000008800 */
[----:B------:R-:W-:-:S13]  /*13800*/  ELECT P0, URZ, PT ;  /* 0x00000000003f782f */ /* 0x000fda0003800000 */
[----:B------:R-:W-:Y:S01]  /*13810*/  @P0 R2UR UR13, R7 ;  /* 0x00000000070d02ca */ /* 0x000fe200000e0000 */
[----:B------:R-:W-:Y:S01]  /*13820*/  UIADD3 UR4, UP0, UR36, 0x270, URZ ;  /* 0x0000027024047890 */ /* 0x000fe2000ff1e03f */
[C---:B------:R-:W-:Y:S01]  /*13830*/  @P0 R2UR UR12, R18.reuse ;  /* 0x00000000120c02ca */ /* 0x040fe200000e0000 */
        /* <DEDUP_REMOVED lines=47> */
.L_x_2239:
[----:B------:R-:W-:Y:S05]  /*13b30*/  BSYNC B0 ;  /* 0x0000000000007941 */ /* 0x000fea0003800000 */
.L_x_2170:
[----:B0-----:R-:W2:Y:S01]  /*13b40*/  LDL R8, [R1+0x14] ;  /* 0x0000140001087983 */ /* 0x001ea20000100800 */
[----:B------:R-:W-:Y:S01]  /*13b50*/  BSSY B0, `(.L_x_2172) ;  /* 0x00001c1000007945 */ /* 0x000fe20003800000 */
[----:B--2---:R-:W-:-:S13]  /*13b60*/  ISETP.GE.AND P0, PT, R8, 0x2, PT ;  /* 0x000000020800780c */ /* 0x004fda0003f06270 */
[----:B------:R-:W-:Y:S05]  /*13b70*/  @!P0 BRA `(.L_x_2173) ;  /* 0x0000001800f88947 */ /* 0x000fea0003800000 */
[C---:B------:R-:W-:Y:S01]  /*13b80*/  LOP3.LUT R7, R8.reuse, 0x1, RZ, 0xc0, !PT ;  /* 0x0000000108077812 */ /* 0x040fe200078ec0ff */
[----:B------:R-:W-:Y:S01]  /*13b90*/  VIADD R10, R8, 0xfffffffe ;  /* 0xfffffffe080a7836 */ /* 0x000fe20000000000 */
[----:B------:R-:W-:Y:S02]  /*13ba0*/  BSSY B1, `(.L_x_2174) ;  /* 0x000009c000017945 */ /* 0x000fe40003800000 */
[----:B------:R-:W-:Y:S01]  /*13bb0*/  ISETP.NE.U32.AND P0, PT, R7, 0x1, PT ;  /* 0x000000010700780c */ /* 0x000fe20003f05070 */
[----:B------:R-:W-:-:S12]  /*13bc0*/  IMAD.MOV.U32 R7, RZ, RZ, R10 ;  /* 0x000000ffff077224 */ /* 0x000fd800078e000a */
[----:B------:R-:W-:Y:S05]  /*13bd0*/  @!P0 BRA `(.L_x_2175) ;  /* 0x0000000800608947 */ /* 0x000fea0003800000 */
        /* <DEDUP_REMOVED lines=10> */
[----:B------:R-:W-:Y:S01]  /*13c80*/  IMAD.MOV.U32 R7, RZ, RZ, R10 ;  /* 0x000000ffff077224 */ /* 0x000fe200078e000a */
        /* <DEDUP_REMOVED lines=12> */
[--C-:B------:R-:W-:Y:S01]  /*13d50*/  SHF.R.S32.HI R9, RZ, 0x1f, R7.reuse ;  /* 0x0000001fff097819 */ /* 0x100fe20000011407 */
[C---:B------:R-:W-:Y:S02]  /*13d60*/  IMAD R14, R4.reuse, UR5, R8 ;  /* 0x00000005040e7c24 */ /* 0x040fe4000f8e0208 */
[--C-:B------:R-:W-:Y:S02]  /*13d70*/  IMAD.MOV.U32 R8, RZ, RZ, R7.reuse ;  /* 0x000000ffff087224 */ /* 0x100fe400078e0007 */
[----:B------:R-:W-:Y:S02]  /*13d80*/  IMAD.MOV R7, RZ, RZ, -R7 ;  /* 0x000000ffff077224 */ /* 0x000fe400078e0a07 */
[----:B------:R-:W-:-:S04]  /*13d90*/  IMAD.WIDE.U32 R8, R4, UR4, R8 ;  /* 0x0000000404087c25 */ /* 0x000fc8000f8e0008 */
[----:B------:R-:W-:Y:S01]  /*13da0*/  IMAD.IADD R14, R14, 0x1, R9 ;  /* 0x000000010e0e7824 */ /* 0x000fe200078e0209 */
[----:B------:R-:W-:Y:S01]  /*13db0*/  LEA R2, P0, R8, R2, 0x2 ;  /* 0x0000000208027211 */ /* 0x000fe200078010ff */
[----:B------:R-:W-:-:S03]  /*13dc0*/  IMAD R7, R15, R7, R10 ;  /* 0x000000070f077224 */ /* 0x000fc600078e020a */
[----:B------:R-:W-:-:S05]  /*13dd0*/  LEA.HI.X R3, R8, R3, R14, 0x2, P0 ;  /* 0x0000000308037211 */ /* 0x000fca00000f140e */
[----:B------:R0:W5:Y:S04]  /*13de0*/  LDG.E R8, desc[UR6][R2.64] ;  /* 0x0000000602087981 */ /* 0x000168000c1e1900 */
.L_x_2178:
[----:B0-----:R-:W0:Y:S01]  /*13df0*/  S2R R3, SR_CgaCtaId ;  /* 0x0000000000037919 */ /* 0x001e220000008800 */
[----:B------:R-:W-:-:S04]  /*13e00*/  MOV R2, 0x400 ;  /* 0x0000040000027802 */ /* 0x000fc80000000f00 */
[----:B0-----:R-:W-:Y:S02]  /*13e10*/  LEA R2, R3, R2, 0x18 ;  /* 0x0000000203027211 */ /* 0x001fe400078ec0ff */
[----:B------:R-:W-:-:S03]  /*13e20*/  SHF.L.U32 R3, R12, 0x1f, RZ ;  /* 0x0000001f0c037819 */ /* 0x000fc600000006ff */
[----:B------:R-:W-:-:S04]  /*13e30*/  IMAD R2, R11, 0x8, R2 ;  /* 0x000000080b027824 */ /* 0x000fc800078e0202 */
[----:B------:R-:W0:Y:S02]  /*13e40*/  SYNCS.PHASECHK.TRANS64.TRYWAIT P0, [R2+URZ+0x38840], R3 ;  /* 0x03884003020075a7 */ /* 0x000e24000800017f */
[----:B0-----:R-:W-:Y:S05]  /*13e50*/  @!P0 BRA `(.L_x_2179) ;  /* 0x0000003000e88947 */ /* 0x001fea0003800000 */
.L_x_2240:
        /* <DEDUP_REMOVED lines=11> */
.L_x_2180:
        /* <DEDUP_REMOVED lines=42> */
.L_x_2241:
        /* <DEDUP_REMOVED lines=13> */
.L_x_2182:
        /* <DEDUP_REMOVED lines=41> */
.L_x_2177:
[----:B------:R-:W-:Y:S05]  /*14510*/  BSYNC B2 ;  /* 0x0000000000027941 */ /* 0x000fea0003800000 */
.L_x_2176:
[----:B------:R-:W2:Y:S04]  /*14520*/  LDL.LU R2, [R1+0x14] ;  /* 0x0000140001027983 */ /* 0x000ea80000300800 */
[----:B------:R0:W-:Y:S04]  /*14530*/  STL [R1], R11 ;  /* 0x0000000b01007387 */ /* 0x0001e80000100800 */
[----:B------:R0:W-:Y:S02]  /*14540*/  STL [R1+0x8], R12 ;  /* 0x0000080c01007387 */ /* 0x0001e40000100800 */
[----:B0-2---:R-:W-:-:S07]  /*14550*/  VIADD R7, R2, 0xfffffffd ;  /* 0xfffffffd02077836 */ /* 0x005fce0000000000 */
.L_x_2175:
[----:B------:R-:W-:Y:S05]  /*14560*/  BSYNC B1 ;  /* 0x0000000000017941 */ /* 0x000fea0003800000 */
.L_x_2174:
[----:B------:R-:W-:-:S13]  /*14570*/  ISETP.NE.AND P0, PT, R10, RZ, PT ;  /* 0x000000ff0a00720c */ /* 0x000fda0003f05270 */
[----:B------:R-:W-:Y:S05]  /*14580*/  @!P0 BRA `(.L_x_2173) ;  /* 0x0000001000748947 */ /* 0x000fea0003800000 */
[----:B------:R-:W-:-:S07]  /*14590*/  IMAD.MOV.U32 R10, RZ, RZ, R6 ;  /* 0x000000ffff0a7224 */ /* 0x000fce00078e0006 */
.L_x_2197:
[----:B------:R-:W2:Y:S04]  /*145a0*/  LDL R3, [R1] ;  /* 0x0000000001037983 */ /* 0x000ea80000100800 */
[----:B------:R-:W3:Y:S01]  /*145b0*/  LDL R2, [R1+0x8] ;  /* 0x0000080001027983 */ /* 0x000ee20000100800 */
[----:B------:R-:W-:Y:S05]  /*145c0*/  YIELD ;  /* 0x0000000000007946 */ /* 0x000fea0003800000 */
[----:B------:R-:W-:Y:S01]  /*145d0*/  BSSY B1, `(.L_x_2183) ;  /* 0x0000089000017945 */ /* 0x000fe20003800000 */
[----:B--2---:R-:W-:-:S04]  /*145e0*/  IADD3 R8, R3, 0x1, RZ ;  /* 0x0000000103087810 */ /* 0x004fc80007ffe0ff */
        /* <DEDUP_REMOVED lines=28> */
.L_x_2185:
[----:B------:R-:W1:Y:S01]  /*147b0*/  S2R R3, SR_CgaCtaId ;  /* 0x0000000000037919 */ /* 0x000e620000008800 */
[----:B------:R-:W-:-:S04]  /*147c0*/  MOV R2, 0x400 ;  /* 0x0000040000027802 */ /* 0x000fc80000000f00 */
[----:B-1----:R-:W-:Y:S02]  /*147d0*/  LEA R2, R3, R2, 0x18 ;  /* 0x0000000203027211 */ /* 0x002fe400078ec0ff */
[----:B------:R-:W-:-:S03]  /*147e0*/  SHF.L.U32 R3, R9, 0x1f, RZ ;  /* 0x0000001f09037819 */ /* 0x000fc600000006ff */
[----:B------:R-:W-:-:S04]  /*147f0*/  IMAD R2, R8, 0x8, R2 ;  /* 0x0000000808027824 */ /* 0x000fc800078e0202 */
[----:B------:R-:W1:Y:S02]  /*14800*/  SYNCS.PHASECHK.TRANS64.TRYWAIT P0, [R2+URZ+0x38840], R3 ;  /* 0x03884003020075a7 */ /* 0x000e64000800017f */
[----:B-1----:R-:W-:Y:S05]  /*14810*/  @!P0 BRA `(.L_x_2186) ;  /* 0x0000002800a08947 */ /* 0x002fea0003800000 */
.L_x_2242:
        /* <DEDUP_REMOVED lines=11> */
.L_x_2187:
        /* <DEDUP_REMOVED lines=42> */
.L_x_2243:
        /* <DEDUP_REMOVED lines=8> */
.L_x_2189:
        /* <DEDUP_REMOVED lines=39> */
.L_x_2184:
[----:B------:R-:W-:Y:S05]  /*14e60*/  BSYNC B1 ;  /* 0x0000000000017941 */ /* 0x000fea0003800000 */
.L_x_2183:
        /* <DEDUP_REMOVED lines=10> */
[----:B------:R-:W-:Y:S01]  /*14f10*/  VIADD R12, R7, 0xffffffff ;  /* 0xffffffff070c7836 */ /* 0x000fe20000000000 */
        /* <DEDUP_REMOVED lines=21> */
.L_x_2192:
[----:B------:R-:W2:Y:S01]  /*15070*/  S2R R3, SR_CgaCtaId ;  /* 0x0000000000037919 */ /* 0x000ea20000008800 */
[----:B------:R-:W-:-:S04]  /*15080*/  MOV R2, 0x400 ;  /* 0x0000040000027802 */ /* 0x000fc80000000f00 */
[----:B--2---:R-:W-:Y:S02]  /*15090*/  LEA R2, R3, R2, 0x18 ;  /* 0x0000000203027211 */ /* 0x004fe400078ec0ff */
[----:B------:R-:W-:-:S03]  /*150a0*/  SHF.L.U32 R3, R14, 0x1f, RZ ;  /* 0x0000001f0e037819 */ /* 0x000fc600000006ff */
[----:B------:R-:W-:-:S04]  /*150b0*/  IMAD R2, R15, 0x8, R2 ;  /* 0x000000080f027824 */ /* 0x000fc800078e0202 */
[----:B------:R-:W2:Y:S02]  /*150c0*/  SYNCS.PHASECHK.TRANS64.TRYWAIT P0, [R2+URZ+0x38840], R3 ;  /* 0x03884003020075a7 */ /* 0x000ea4000800017f */
[----:B--2---:R-:W-:Y:S05]  /*150d0*/  @!P0 BRA `(.L_x_2193) ;  /* 0x0000002000988947 */ /* 0x004fea0003800000 */
.L_x_2244:
        /* <DEDUP_REMOVED lines=11> */
.L_x_2194:
        /* <DEDUP_REMOVED lines=42> */
.L_x_2245:
        /* <DEDUP_REMOVED lines=8> */
.L_x_2196:
        /* <DEDUP_REMOVED lines=38> */
.L_x_2191:
[----:B------:R-:W-:Y:S05]  /*15710*/  BSYNC B1 ;  /* 0x0000000000017941 */ /* 0x000fea0003800000 */
.L_x_2190:
[C---:B------:R-:W-:Y:S01]  /*15720*/  ISETP.GT.AND P0, PT, R7.reuse, 0x1, PT ;  /* 0x000000010700780c */ /* 0x040fe20003f04270 */
[----:B------:R-:W-:-:S04]  /*15730*/  VIADD R2, R7, 0xfffffffe ;  /* 0xfffffffe07027836 */ /* 0x000fc80000000000 */
[----:B------:R-:W-:-:S08]  /*15740*/  IMAD.MOV.U32 R7, RZ, RZ, R2 ;  /* 0x000000ffff077224 */ /* 0x000fd000078e0002 */
[----:B------:R-:W-:Y:S05]  /*15750*/  @P0 BRA `(.L_x_2197) ;  /* 0xffffffec00900947 */ /* 0x000fea000383ffff */
.L_x_2173:
[----:B------:R-:W-:Y:S05]  /*15760*/  BSYNC B0 ;  /* 0x0000000000007941 */ /* 0x000fea0003800000 */
.L_x_2172:
        /* <DEDUP_REMOVED lines=18> */
.L_x_2199:
[----:B------:R-:W-:Y:S05]  /*15890*/  BSYNC B0 ;  /* 0x0000000000007941 */ /* 0x000fea0003800000 */
.L_x_2198:
        /* <DEDUP_REMOVED lines=11> */
.L_x_2246:
        /* <DEDUP_REMOVED lines=11> */
.L_x_2203:
[----:B-1----:R-:W2:Y:S01]  /*15a00*/  LDL R2, [R1] ;  /* 0x0000000001027983 */ /* 0x002ea20000100800 */
[----:B------:R-:W-:-:S03]  /*15a10*/  MOV R7, 0x400 ;  /* 0x0000040000077802 */ /* 0x000fc60000000f00 */
[----:B------:R-:W3:Y:S01]  /*15a20*/  LDL.LU R4, [R1+0x4] ;  /* 0x0000040001047983 */ /* 0x000ee20000300800 */
        /* <DEDUP_REMOVED lines=34> */
.L_x_2201:
[----:B------:R-:W-:Y:S05]  /*15c50*/  BSYNC B0 ;  /* 0x0000000000007941 */ /* 0x000fea0003800000 */
.L_x_2200:
        /* <DEDUP_REMOVED lines=9> */
.L_x_2156:
[----:B------:R-:W-:Y:S05]  /*15cf0*/  BSYNC B6 ;  /* 0x0000000000067941 */ /* 0x000fea0003800000 */
.L_x_2154:
[----:B------:R-:W-:-:S03]  /*15d00*/  UMOV UR4, 0xffffffff ;  /* 0xffffffff00047882 */ /* 0x000fc60000000000 */
[----:B------:R-:W-:Y:S05]  /*15d10*/  BRA.DIV UR4, `(.L_x_2204) ;  /* 0x0000001604c47947 */ /* 0x000fea000b800000 */
[----:B------:R2:W3:Y:S04]  /*15d20*/  SHFL.IDX PT, R4, R16, RZ, 0x1f ;  /* 0x00001fff10047589 */ /* 0x0004e800000e0000 */
[----:B------:R-:W4:Y:S02]  /*15d30*/  SHFL.IDX PT, R16, R16, 0x1, 0x1f ;  /* 0x00201f0010107f89 */ /* 0x000f2400000e0000 */
.L_x_2250:
        /* <DEDUP_REMOVED lines=14> */
.L_x_2206:
[----:B------:R-:W-:Y:S05]  /*15e20*/  BSYNC B0 ;  /* 0x0000000000007941 */ /* 0x000fea0003800000 */
.L_x_2205:
        /* <DEDUP_REMOVED lines=17> */
[----:B0-----:R-:W-:-:S04]  /*15f40*/  SEL R14, R14, RZ, P1 ;  /* 0x000000ff0e0e7207 */ /* 0x001fc80000800000 */
[----:B------:R-:W-:-:S05]  /*15f50*/  IADD3 R5, R3, R14, RZ ;  /* 0x0000000e03057210 */ /* 0x000fca0007ffe0ff */
[----:B------:R-:W0:Y:S02]  /*15f60*/  SHFL.UP PT, R14, R5, 0x10, RZ ;  /* 0x06000000050e7989 */ /* 0x000e2400000e00ff */
[----:B0-----:R-:W-:-:S05]  /*15f70*/  SEL R14, R14, RZ, P0 ;  /* 0x000000ff0e0e7207 */ /* 0x001fca0000000000 */
[----:B------:R-:W-:-:S05]  /*15f80*/  IMAD.IADD R2, R5, 0x1, R14 ;  /* 0x0000000105027824 */ /* 0x000fca00078e020e */
[----:B------:R0:W1:Y:S02]  /*15f90*/  SHFL.IDX PT, R14, R2, 0x1f, 0x1f ;  /* 0x03e01f00020e7f89 */ /* 0x00006400000e0000 */
.L_x_2258:
[----:B------:R-:W-:Y:S02]  /*15fa0*/  ULDC UR4, c[0x0][0xc10] ;  /* 0x0003040000047ab9 */ /* 0x000fe40000000800 */
[----:B------:R-:W-:-:S04]  /*15fb0*/  IMAD.U32 R5, RZ, RZ, UR4 ;  /* 0x00000004ff057e24 */ /* 0x000fc8000f8e00ff */
[----:B-1----:R-:W-:-:S04]  /*15fc0*/  IMAD R3, R14, R5, RZ ;  /* 0x000000050e037224 */ /* 0x002fc800078e02ff */
[----:B--2-4-:R-:W-:-:S05]  /*15fd0*/  IMAD.IADD R16, R16, 0x1, R3 ;  /* 0x0000000110107824 */ /* 0x014fca00078e0203 */
[----:B---3--:R-:W-:-:S13]  /*15fe0*/  ISETP.GT.AND P0, PT, R16, R4, PT ;  /* 0x000000041000720c */ /* 0x008fda0003f04270 */
[----:B------:R-:W-:Y:S05]  /*15ff0*/  @P0 BRA `(.L_x_2208) ;  /* 0x0000000000b80947 */ /* 0x000fea0003800000 */
[----:B------:R-:W1:Y:S02]  /*16000*/  LDC R0, c[0x0][0xc14] ;  /* 0x00030500ff007b82 */ /* 0x000e640000000800 */
.L_x_2213:
        /* <DEDUP_REMOVED lines=15> */
.L_x_2211:
[----:B------:R-:W-:Y:S05]  /*16100*/  BSYNC B0 ;  /* 0x0000000000007941 */ /* 0x000fea0003800000 */
.L_x_2210:
        /* <DEDUP_REMOVED lines=20> */
[----:B0-----:R-:W-:-:S05]  /*16250*/  SEL R14, R14, RZ, P0 ;  /* 0x000000ff0e0e7207 */ /* 0x001fca0000000000 */
[----:B------:R-:W-:-:S05]  /*16260*/  IMAD.IADD R2, R5, 0x1, R14 ;  /* 0x0000000105027824 */ /* 0x000fca00078e020e */
[----:B------:R0:W1:Y:S02]  /*16270*/  SHFL.IDX PT, R14, R2, 0x1f, 0x1f ;  /* 0x03e01f00020e7f89 */ /* 0x00006400000e0000 */
.L_x_2266:
[----:B------:R-:W-:Y:S02]  /*16280*/  ULDC UR4, c[0x0][0xc10] ;  /* 0x0003040000047ab9 */ /* 0x000fe40000000800 */
[----:B------:R-:W-:-:S04]  /*16290*/  IMAD.U32 R5, RZ, RZ, UR4 ;  /* 0x00000004ff057e24 */ /* 0x000fc8000f8e00ff */
[----:B-1----:R-:W-:-:S04]  /*162a0*/  IMAD R3, R14, R5, RZ ;  /* 0x000000050e037224 */ /* 0x002fc800078e02ff */
[----:B------:R-:W-:-:S05]  /*162b0*/  IMAD.IADD R16, R3, 0x1, R16 ;  /* 0x0000000103107824 */ /* 0x000fca00078e0210 */
[----:B------:R-:W-:-:S13]  /*162c0*/  ISETP.GT.AND P0, PT, R16, R4, PT ;  /* 0x000000041000720c */ /* 0x000fda0003f04270 */
[----:B------:R-:W-:Y:S05]  /*162d0*/  @!P0 BRA `(.L_x_2213) ;  /* 0xfffffffc004c8947 */ /* 0x000fea000383ffff */
.L_x_2208:
        /* <DEDUP_REMOVED lines=8> */
.L_x_2270:
[----:B------:R-:W-:Y:S01]  /*16360*/  ISETP.NE.AND P0, PT, R3, RZ, PT ;  /* 0x000000ff0300720c */ /* 0x000fe20003f05270 */
[----:B------:R-:W-:-:S12]  /*16370*/  IMAD.MOV.U32 R7, RZ, RZ, RZ ;  /* 0x000000ffff077224 */ /* 0x000fd800078e00ff */
[----:B------:R-:W-:Y:S05]  /*16380*/  @!P0 BRA `(.L_x_2215) ;  /* 0x0000000000108947 */ /* 0x000fea0003800000 */
[----:B------:R-:W-:Y:S01]  /*16390*/  UMOV UR4, 0xffffffff ;  /* 0xffffffff00047882 */ /* 0x000fe20000000000 */
[----:B------:R-:W-:Y:S02]  /*163a0*/  VIADD R12, R6, 0xffffffff ;  /* 0xffffffff060c7836 */ /* 0x000fe40000000000 */
[----:B------:R-:W-:Y:S05]  /*163b0*/  BRA.DIV UR4, `(.L_x_2216) ;  /* 0x0000001a04507947 */ /* 0x000fea000b800000 */
[----:B------:R3:W4:Y:S02]  /*163c0*/  SHFL.IDX PT, R7, R2, R12, 0x1f ;  /* 0x00001f0c02077589 */ /* 0x00072400000e0000 */
.L_x_2215:
[----:B0--3--:R-:W0:Y:S01]  /*163d0*/  LDC.64 R2, c[0x0][0xc68] ;  /* 0x00031a00ff027b82 */ /* 0x009e220000000a00 */
[----:B------:R-:W-:Y:S01]  /*163e0*/  IMAD.IADD R19, R6, 0x1, R19 ;  /* 0x0000000106137824 */ /* 0x000fe200078e0213 */
[----:B------:R-:W-:-:S03]  /*163f0*/  ULDC.64 UR4, c[0x0][0x208] ;  /* 0x0000820000047ab9 */ /* 0x000fc60000000a00 */
        /* <DEDUP_REMOVED lines=11> */
[----:B0-----:R-:W-:-:S06]  /*164b0*/  IADD3 R11, R10, 0xffffffe, RZ ;  /* 0x0ffffffe0a0b7810 */ /* 0x001fcc0007ffe0ff */
        /* <DEDUP_REMOVED lines=15> */
[----:B------:R-:W-:Y:S02]  /*165b0*/  @!P0 IADD3 R9, -R9, RZ, RZ ;  /* 0x000000ff09098210 */ /* 0x000fe40007ffe1ff */
        /* <DEDUP_REMOVED lines=27> */
[----:B------:R-:W-:Y:S02]  /*16770*/  @P0 IADD3 R3, R3, 0x1, RZ ;  /* 0x0000000103030810 */ /* 0x000fe40007ffe0ff */
        /* <DEDUP_REMOVED lines=9> */
.L_x_2209:
[----:B------:R-:W-:Y:S01]  /*16810*/  UMOV UR4, URZ ;  /* 0x0000003f00047c82 */ /* 0x000fe20008000000 */
[----:B------:R-:W-:Y:S01]  /*16820*/  UMOV UR5, URZ ;  /* 0x0000003f00057c82 */ /* 0x000fe20008000000 */
[----:B------:R-:W-:Y:S01]  /*16830*/  ULDC UR6, c[0x0][0xc14] ;  /* 0x0003050000067ab9 */ /* 0x000fe20000000800 */
[----:B------:R-:W-:Y:S02]  /*16840*/  IMAD.MOV.U32 R16, RZ, RZ, R4 ;  /* 0x000000ffff107224 */ /* 0x000fe400078e0004 */
[----:B------:R-:W-:Y:S02]  /*16850*/  IMAD.U32 R17, RZ, RZ, UR4 ;  /* 0x00000004ff117e24 */ /* 0x000fe4000f8e00ff */
[----:B------:R-:W-:Y:S02]  /*16860*/  IMAD.U32 R18, RZ, RZ, UR5 ;  /* 0x00000005ff127e24 */ /* 0x000fe4000f8e00ff */
[----:B------:R-:W-:-:S07]  /*16870*/  IMAD.U32 R19, RZ, RZ, UR6 ;  /* 0x00000006ff137e24 */ /* 0x000fce000f8e00ff */
.L_x_2217:
        /* <DEDUP_REMOVED lines=12> */
.L_x_2150:
[----:B-1----:R-:W3:Y:S01]  /*16940*/  LDL.LU R0, [R1+0x20] ;  /* 0x0000200001007983 */ /* 0x002ee20000300800 */
[----:B------:R-:W-:Y:S01]  /*16950*/  BSSY B0, `(.L_x_2219) ;  /* 0x000000b000007945 */ /* 0x000fe20003800000 */
[----:B------:R-:W1:Y:S01]  /*16960*/  S2R R5, SR_CgaCtaId ;  /* 0x0000000000057919 */ /* 0x000e620000008800 */
[----:B---3--:R-:W-:-:S04]  /*16970*/  IADD3 R0, R0, 0x1, RZ ;  /* 0x0000000100007810 */ /* 0x008fc80007ffe0ff */
        /* <DEDUP_REMOVED lines=8> */
.L_x_2273:
[----:B------:R-:W-:Y:S05]  /*16a00*/  BSYNC B0 ;  /* 0x0000000000007941 */ /* 0x000fea0003800000 */
.L_x_2219:
[----:B------:R-:W-:-:S03]  /*16a10*/  UMOV UR4, 0xffffffff ;  /* 0xffffffff00047882 */ /* 0x000fc60000000000 */
[----:B------:R-:W-:Y:S05]  /*16a20*/  BRA.DIV UR4, `(.L_x_2221) ;  /* 0x0000001204f07947 */ /* 0x000fea000b800000 */
[----:B------:R-:W2:Y:S02]  /*16a30*/  S2R R2, SR_TID.X ;  /* 0x0000000000027919 */ /* 0x000ea40000002100 */
[----:B--2---:R-:W-:-:S04]  /*16a40*/  SHF.R.U32.HI R2, RZ, 0x5, R2 ;  /* 0x00000005ff027819 */ /* 0x004fc80000011602 */
[----:B------:R-:W-:-:S05]  /*16a50*/  LOP3.LUT R2, R2, 0x3, RZ, 0xc0, !PT ;  /* 0x0000000302027812 */ /* 0x000fca00078ec0ff */
[----:B------:R2:W3:Y:S02]  /*16a60*/  SHFL.IDX PT, R14, R2, RZ, 0x1f ;  /* 0x00001fff020e7589 */ /* 0x0004e400000e0000 */
.L_x_2276:
[----:B---3--:R-:W-:Y:S01]  /*16a70*/  ISETP.NE.AND P0, PT, R14, RZ, PT ;  /* 0x000000ff0e00720c */ /* 0x008fe20003f05270 */
[----:B------:R-:W-:-:S12]  /*16a80*/  BSSY B0, `(.L_x_2222) ;  /* 0x0000029000007945 */ /* 0x000fd80003800000 */
[----:B------:R-:W-:Y:S05]  /*16a90*/  @P0 BRA `(.L_x_2223) ;  /* 0x00000000009c0947 */ /* 0x000fea0003800000 */
[----:B------:R-:W-:-:S03]  /*16aa0*/  UMOV UR4, 0xffffffff ;  /* 0xffffffff00047882 */ /* 0x000fc60000000000 */
[----:B------:R-:W-:Y:S05]  /*16ab0*/  BRA.DIV UR4, `(.L_x_2224) ;  /* 0x0000001604007947 */ /* 0x000fea000b800000 */
[----:B------:R-:W-:-:S13]  /*16ac0*/  ELECT P6, URZ, PT ;  /* 0x00000000003f782f */ /* 0x000fda00038c0000 */
.L_x_2279:
        /* <DEDUP_REMOVED lines=8> */
.L_x_2225:
        /* <DEDUP_REMOVED lines=14> */
.L_x_2280:
[----:B------:R-:W2:Y:S02]  /*16c30*/  SYNCS.PHASECHK.TRANS64.TRYWAIT P0, [R7+URZ], R2 ;  /* 0x00000002070075a7 */ /* 0x000ea4000800017f */
[----:B--2---:R-:W-:Y:S05]  /*16c40*/  @!P0 BRA `(.L_x_2227) ;  /* 0x0000001000d08947 */ /* 0x004fea0003800000 */
.L_x_2281:
[----:B------:R-:W-:Y:S05]  /*16c50*/  @!P2 BRA `(.L_x_2228) ;  /* 0x000000000004a947 */ /* 0x000fea0003800000 */
[----:B------:R-:W-:Y:S01]  /*16c60*/  BPT.TRAP 0x1 ;  /* 0x000000040000795c */ /* 0x000fe20000300000 */
.L_x_2228:
[----:B------:R-:W3:Y:S01]  /*16c70*/  LDL.LU R4, [R1] ;  /* 0x0000000001047983 */ /* 0x000ee20000300800 */
[----:B------:R-:W-:-:S04]  /*16c80*/  VIADD R0, R0, 0x38860 ;  /* 0x0003886000007836 */ /* 0x000fc80000000000 */
[----:B---3--:R-:W-:-:S04]  /*16c90*/  IMAD R4, R4, 0x8, R0 ;  /* 0x0000000804047824 */ /* 0x008fc800078e0200 */
[----:B------:R-:W3:Y:S02]  /*16ca0*/  SYNCS.PHASECHK.TRANS64.TRYWAIT P0, [R4+URZ], R5 ;  /* 0x00000005040075a7 */ /* 0x000ee4000800017f */
[----:B---3--:R-:W-:Y:S05]  /*16cb0*/  @!P0 BRA `(.L_x_2229) ;  /* 0x0000001000c88947 */ /* 0x008fea0003800000 */
.L_x_2282:
[----:B------:R-:W-:-:S07]  /*16cc0*/  LEA R3, R3, R0, 0x3 ;  /* 0x0000000003037211 */ /* 0x000fce00078e18ff */
.L_x_2230:
[----:B----4-:R4:W0:Y:S02]  /*16cd0*/  SYNCS.PHASECHK.TRANS64.TRYWAIT P0, [R3+URZ], R2 ;  /* 0x00000002030075a7 */ /* 0x010824000800017f */
[----:B0-----:R-:W-:Y:S05]  /*16ce0*/  @!P0 NANOSLEEP.SYNCS 0x989680 ;  /* 0x009896800000895d */ /* 0x001fea0003900000 */
[----:B------:R-:W0:Y:S02]  /*16cf0*/  @!P0 SYNCS.PHASECHK.TRANS64 P0, [R3+URZ], R2 ;  /* 0x00000002030085a7 */ /* 0x000e24000800007f */
[----:B0-----:R-:W-:Y:S05]  /*16d00*/  @!P0 BRA `(.L_x_2230) ;  /* 0xfffffffc00f08947 */ /* 0x001fea000383ffff */
.L_x_2223:
[----:B------:R-:W-:Y:S05]  /*16d10*/  BSYNC B0 ;  /* 0x0000000000007941 */ /* 0x000fea0003800000 */
.L_x_2222:
[----:B------:R-:W-:Y:S05]  /*16d20*/  EXIT ;  /* 0x000000000000794d */ /* 0x000fea0003800000 */
.L_x_2094:
[----:B------:R-:W-:-:S13]  /*16d30*/  R2UR UR4, R17 ;  /* 0x00000000110472ca */ /* 0x000fda00000e0000 */
[----:B0-----:R-:W-:-:S04]  /*16d40*/  IMAD.U32 R3, RZ, RZ, UR4 ;  /* 0x00000004ff037e24 */ /* 0x001fc8000f8e00ff */
[----:B------:R0:W1:Y:S03]  /*16d50*/  SYNCS.PHASECHK.TRANS64.TRYWAIT P1, [R3+URZ+0x38800], R0 ;  /* 0x03880000030075a7 */ /* 0x000066000802017f */
[----:B-1----:R-:W-:Y:S05]  /*16d60*/  @!P1 NANOSLEEP.SYNCS 0x989680 ;  /* 0x009896800000995d */ /* 0x002fea0003900000 */
[----:B------:R-:W1:Y:S02]  /*16d70*/  @!P1 SYNCS.PHASECHK.TRANS64 P1, [R3+URZ+0x38800], R0 ;  /* 0x03880000030095a7 */ /* 0x000e64000802007f */
[----:B-1----:R-:W-:Y:S05]  /*16d80*/  @!P1 BRA `(.L_x_2094) ;  /* 0xfffffffc00e89947 */ /* 0x002fea000383ffff */
[----:B------:R-:W-:Y:S05]  /*16d90*/  BRA `(.L_x_2231) ;  /* 0xfffffeac00707947 */ /* 0x000fea000383ffff */
.L_x_2098:
[----:B-1----:R1:W2:Y:S02]  /*16da0*/  SYNCS.PHASECHK.TRANS64.TRYWAIT P2, [R0+URZ+0x38830], R3 ;  /* 0x03883003000075a7 */ /* 0x0022a4000804017f */
[----:B--2---:R-:W-:Y:S05]  /*16db0*/  @!P2 NANOSLEEP.SYNCS 0x989680 ;  /* 0x009896800000a95d */ /* 0x004fea0003900000 */
[----:B------:R-:W2:Y:S02]  /*16dc0*/  @!P2 SYNCS.PHASECHK.TRANS64 P2, [R0+URZ+0x38830], R3 ;  /* 0x038830030000a5a7 */ /* 0x000ea4000804007f */
[----:B--2---:R-:W-:Y:S05]  /*16dd0*/  @!P2 BRA `(.L_x_2098) ;  /* 0xfffffffc00f0a947 */ /* 0x004fea000383ffff */
[----:B------:R-:W-:Y:S05]  /*16de0*/  BRA `(.L_x_2097) ;  /* 0xfffffeac00a07947 */ /* 0x000fea000383ffff */
.L_x_2103:
[----:B------:R-:W-:-:S13]  /*16df0*/  R2UR UR4, R227 ;  /* 0x00000000e30472ca */ /* 0x000fda00000e0000 */
[----:B-1----:R-:W-:-:S04]  /*16e00*/  IMAD.U32 R4, RZ, RZ, UR4 ;  /* 0x00000004ff047e24 */ /* 0x002fc8000f8e00ff */
[----:B------:R1:W2:Y:S03]  /*16e10*/  SYNCS.PHASECHK.TRANS64.TRYWAIT P2, [R4+URZ+0x38830], R3 ;  /* 0x03883003040075a7 */ /* 0x0002a6000804017f */
[----:B--2---:R-:W-:Y:S05]  /*16e20*/  @!P2 NANOSLEEP.SYNCS 0x989680 ;  /* 0x009896800000a95d */ /* 0x004fea0003900000 */
[----:B------:R-:W2:Y:S02]  /*16e30*/  @!P2 SYNCS.PHASECHK.TRANS64 P2, [R4+URZ+0x38830], R3 ;  /* 0x038830030400a5a7 */ /* 0x000ea4000804007f */
[----:B--2---:R-:W-:Y:S05]  /*16e40*/  @!P2 BRA `(.L_x_2103) ;  /* 0xfffffffc00e8a947 */ /* 0x004fea000383ffff */
[----:B------:R-:W-:Y:S05]  /*16e50*/  BRA `(.L_x_2102) ;  /* 0xfffffeec00b87947 */ /* 0x000fea000383ffff */
.L_x_2107:
[----:B01----:R-:W-:-:S04]  /*16e60*/  IMAD.U32 R3, RZ, RZ, UR4 ;  /* 0x00000004ff037e24 */ /* 0x003fc8000f8e00ff */
[----:B------:R0:W1:Y:S03]  /*16e70*/  SYNCS.PHASECHK.TRANS64.TRYWAIT P2, [R3+URZ+0x38850], R0 ;  /* 0x03885000030075a7 */ /* 0x000066000804017f */
[----:B-1----:R-:W-:Y:S05]  /*16e80*/  @!P2 NANOSLEEP.SYNCS 0x989680 ;  /* 0x009896800000a95d */ /* 0x002fea0003900000 */
[----:B------:R-:W1:Y:S02]  /*16e90*/  @!P2 SYNCS.PHASECHK.TRANS64 P2, [R3+URZ+0x38850], R0 ;  /* 0x038850000300a5a7 */ /* 0x000e64000804007f */
[----:B-1----:R-:W-:Y:S05]  /*16ea0*/  @!P2 BRA `(.L_x_2107) ;  /* 0xfffffffc00eca947 */ /* 0x002fea000383ffff */
[----:B------:R-:W-:Y:S05]  /*16eb0*/  BRA `(.L_x_2106) ;  /* 0xffffff1000dc7947 */ /* 0x000fea000383ffff */
.L_x_2113:
[----:B-1----:R-:W-:-:S04]  /*16ec0*/  IMAD.U32 R4, RZ, RZ, UR4 ;  /* 0x00000004ff047e24 */ /* 0x002fc8000f8e00ff */
[----:B------:R1:W2:Y:S03]  /*16ed0*/  SYNCS.PHASECHK.TRANS64.TRYWAIT P2, [R4+URZ+0x38830], R3 ;  /* 0x03883003040075a7 */ /* 0x0002a6000804017f */
[----:B--2---:R-:W-:Y:S05]  /*16ee0*/  @!P2 NANOSLEEP.SYNCS 0x989680 ;  /* 0x009896800000a95d */ /* 0x004fea0003900000 */
[----:B------:R-:W2:Y:S02]  /*16ef0*/  @!P2 SYNCS.PHASECHK.TRANS64 P2, [R4+URZ+0x38830], R3 ;  /* 0x038830030400a5a7 */ /* 0x000ea4000804007f */
[----:B--2---:R-:W-:Y:S05]  /*16f00*/  @!P2 BRA `(.L_x_2113) ;  /* 0xfffffffc00eca947 */ /* 0x004fea000383ffff */
[----:B------:R-:W-:Y:S05]  /*16f10*/  BRA `(.L_x_2112) ;  /* 0xffffff2800ac7947 */ /* 0x000fea000383ffff */
.L_x_2117:
[----:B01----:R-:W-:-:S04]  /*16f20*/  IMAD.U32 R3, RZ, RZ, UR4 ;  /* 0x00000004ff037e24 */ /* 0x003fc8000f8e00ff */
[----:B------:R0:W1:Y:S03]  /*16f30*/  SYNCS.PHASECHK.TRANS64.TRYWAIT P2, [R3+URZ+0x38850], R0 ;  /* 0x03885000030075a7 */ /* 0x000066000804017f */
[----:B-1----:R-:W-:Y:S05]  /*16f40*/  @!P2 NANOSLEEP.SYNCS 0x989680 ;  /* 0x009896800000a95d */ /* 0x002fea0003900000 */
[----:B------:R-:W1:Y:S02]  /*16f50*/  @!P2 SYNCS.PHASECHK.TRANS64 P2, [R3+URZ+0x38850], R0 ;  /* 0x038850000300a5a7 */ /* 0x000e64000804007f */
[----:B-1----:R-:W-:Y:S05]  /*16f60*/  @!P2 BRA `(.L_x_2117) ;  /* 0xfffffffc00eca947 */ /* 0x002fea000383ffff */
[----:B------:R-:W-:Y:S05]  /*16f70*/  BRA `(.L_x_2116) ;  /* 0xffffff5000d07947 */ /* 0x000fea000383ffff */
.L_x_2122:
[----:B-1----:R-:W-:-:S04]  /*16f80*/  IMAD.U32 R7, RZ, RZ, UR7 ;  /* 0x00000007ff077e24 */ /* 0x002fc8000f8e00ff */
[----:B------:R1:W2:Y:S03]  /*16f90*/  SYNCS.PHASECHK.TRANS64.TRYWAIT P0, [R7+URZ+0x38850], R0 ;  /* 0x03885000070075a7 */ /* 0x0002a6000800017f */
[----:B--2---:R-:W-:Y:S05]  /*16fa0*/  @!P0 NANOSLEEP.SYNCS 0x989680 ;  /* 0x009896800000895d */ /* 0x004fea0003900000 */
[----:B------:R-:W2:Y:S02]  /*16fb0*/  @!P0 SYNCS.PHASECHK.TRANS64 P0, [R7+URZ+0x38850], R0 ;  /* 0x03885000070085a7 */ /* 0x000ea4000800007f */
[----:B--2---:R-:W-:Y:S05]  /*16fc0*/  @!P0 BRA `(.L_x_2122) ;  /* 0xfffffffc00ec8947 */ /* 0x004fea000383ffff */
[----:B------:R-:W-:Y:S05]  /*16fd0*/  BRA `(.L_x_2121) ;  /* 0xffffff6800d07947 */ /* 0x000fea000383ffff */
.L_x_2164:
[----:B------:R-:W1:Y:S01]  /*16fe0*/  S2R R8, SR_TID.X ;  /* 0x0000000000087919 */ /* 0x000e620000002100 */
[----:B------:R-:W-:Y:S01]  /*16ff0*/  BSSY B0, `(.L_x_2232) ;  /* 0x000000a000007945 */ /* 0x000fe20003800000 */
[----:B------:R-:W-:Y:S01]  /*17000*/  IMAD.MOV.U32 R12, RZ, RZ, RZ ;  /* 0x000000ffff0c7224 */ /* 0x000fe200078e00ff */
[----:B------:R-:W-:Y:S01]  /*17010*/  MOV R11, 0x1f ;  /* 0x0000001f000b7802 */ /* 0x000fe20000000f00 */
[----:B------:R-:W-:Y:S01]  /*17020*/  IMAD.MOV.U32 R15, RZ, RZ, -0x1 ;  /* 0xffffffffff0f7424 */ /* 0x000fe200078e00ff */
[----:B-1----:R-:W-:-:S04]  /*17030*/  SHF.R.U32.HI R8, RZ, 0x5, R8 ;  /* 0x00000005ff087819 */ /* 0x002fc80000011608 */
[----:B------:R-:W-:-:S05]  /*17040*/  LOP3.LUT R8, R8, 0x3, RZ, 0xc0, !PT ;  /* 0x0000000308087812 */ /* 0x000fca00078ec0ff */
[----:B0-----:R-:W-:-:S07]  /*17050*/  IMAD.MOV.U32 R13, RZ, RZ, R8 ;  /* 0x000000ffff0d7224 */ /* 0x001fce00078e0008 */
[----:B------:R-:W-:Y:S05]  /*17060*/  WARPSYNC.COLLECTIVE R15, `(.L_x_2233) ;  /* 0x000000000f087348 */ /* 0x000fea0003c00000 */
[----:B------:R0:W1:Y:S02]  /*17070*/  SHFL.IDX P6, R14, R13, R12, R11 ;  /* 0x0000000c0d0e7389 */ /* 0x00006400000c000b */
[----:B01----:R-:W-:Y:S01]  /*17080*/  ENDCOLLECTIVE ;  /* 0x000000000000791b */ /* 0x003fe20003800000 */
.L_x_2233:
[----:B------:R-:W-:Y:S05]  /*17090*/  BSYNC B0 ;  /* 0x0000000000007941 */ /* 0x000fea0003800000 */
.L_x_2232:
[----:B------:R-:W-:Y:S05]  /*170a0*/  BRA `(.L_x_2234) ;  /* 0xffffffc000747947 */ /* 0x000fea000383ffff */
.L_x_2165:
[----:B------:R-:W-:Y:S01]  /*170b0*/  BSSY B0, `(.L_x_2235) ;  /* 0x0000006000007945 */ /* 0x000fe20003800000 */
[----:B------:R-:W-:-:S07]  /*170c0*/  IMAD.MOV.U32 R15, RZ, RZ, -0x1 ;  /* 0xffffffffff0f7424 */ /* 0x000fce00078e00ff */
[----:B------:R-:W-:Y:S05]  /*170d0*/  WARPSYNC.COLLECTIVE R15, `(.L_x_2236) ;  /* 0x000000000f0c7348 */ /* 0x000fea0003c00000 */
[----:B------:R-:W-:Y:S02]  /*170e0*/  ELECT P6, UR62, PT ;  /* 0x00000000003e782f */ /* 0x000fe400038c0000 */
[----:B------:R-:W-:Y:S01]  /*170f0*/  MOV R14, UR62 ;  /* 0x0000003e000e7c02 */ /* 0x000fe20008000f00 */
[----:B------:R-:W-:Y:S10]  /*17100*/  ENDCOLLECTIVE ;  /* 0x000000000000791b */ /* 0x000ff40003800000 */
.L_x_2236:
[----:B------:R-:W-:Y:S05]  /*17110*/  BSYNC B0 ;  /* 0x0000000000007941 */ /* 0x000fea0003800000 */
.L_x_2235:
[----:B------:R-:W-:Y:S05]  /*17120*/  BRA `(.L_x_2237) ;  /* 0xffffffc000647947 */ /* 0x000fea000383ffff */
.L_x_2168:
[----:B0-----:R0:W1:Y:S02]  /*17130*/  SYNCS.PHASECHK.TRANS64.TRYWAIT P0, [R8+URZ+0x38840], R9 ;  /* 0x03884009080075a7 */ /* 0x001064000800017f */
[----:B-1----:R-:W-:Y:S05]  /*17140*/  @!P0 NANOSLEEP.SYNCS 0x989680 ;  /* 0x009896800000895d */ /* 0x002fea0003900000 */
[----:B------:R-:W1:Y:S02]  /*17150*/  @!P0 SYNCS.PHASECHK.TRANS64 P0, [R8+URZ+0x38840], R9 ;  /* 0x03884009080085a7 */ /* 0x000e64000800007f */
[----:B-1----:R-:W-:Y:S05]  /*17160*/  @!P0 BRA `(.L_x_2168) ;  /* 0xfffffffc00f08947 */ /* 0x002fea000383ffff */
[----:B------:R-:W-:Y:S05]  /*17170*/  BRA `(.L_x_2238) ;  /* 0xffffffc000d07947 */ /* 0x000fea000383ffff */
.L_x_2171:
        /* <DEDUP_REMOVED lines=8> */
.L_x_2179:
[----:B0-----:R0:W1:Y:S02]  /*17200*/  SYNCS.PHASECHK.TRANS64.TRYWAIT P0, [R2+URZ+0x38840], R3 ;  /* 0x03884003020075a7 */ /* 0x001064000800017f */
[----:B-1----:R-:W-:Y:S05]  /*17210*/  @!P0 NANOSLEEP.SYNCS 0x989680 ;  /* 0x009896800000895d */ /* 0x002fea0003900000 */
[----:B------:R-:W1:Y:S02]  /*17220*/  @!P0 SYNCS.PHASECHK.TRANS64 P0, [R2+URZ+0x38840], R3 ;  /* 0x03884003020085a7 */ /* 0x000e64000800007f */
[----:B-1----:R-:W-:Y:S05]  /*17230*/  @!P0 BRA `(.L_x_2179) ;  /* 0xfffffffc00f08947 */ /* 0x002fea000383ffff */
[----:B------:R-:W-:Y:S05]  /*17240*/  BRA `(.L_x_2240) ;  /* 0xffffffcc00047947 */ /* 0x000fea000383ffff */
.L_x_2181:
[----:B0-----:R0:W1:Y:S02]  /*17250*/  SYNCS.PHASECHK.TRANS64.TRYWAIT P0, [R3+URZ+0x60], R2 ;  /* 0x00006002030075a7 */ /* 0x001064000800017f */
[----:B-1----:R-:W-:Y:S05]  /*17260*/  @!P0 NANOSLEEP.SYNCS 0x989680 ;  /* 0x009896800000895d */ /* 0x002fea0003900000 */
[----:B------:R-:W1:Y:S02]  /*17270*/  @!P0 SYNCS.PHASECHK.TRANS64 P0, [R3+URZ+0x60], R2 ;  /* 0x00006002030085a7 */ /* 0x000e64000800007f */
[----:B-1----:R-:W-:Y:S05]  /*17280*/  @!P0 BRA `(.L_x_2181) ;  /* 0xfffffffc00f08947 */ /* 0x002fea000383ffff */
[----:B------:R-:W-:Y:S05]  /*17290*/  BRA `(.L_x_2241) ;  /* 0xffffffcc00c47947 */ /* 0x000fea000383ffff */
.L_x_2186:
[----:B-1----:R1:W2:Y:S02]  /*172a0*/  SYNCS.PHASECHK.TRANS64.TRYWAIT P0, [R2+URZ+0x38840], R3 ;  /* 0x03884003020075a7 */ /* 0x0022a4000800017f */
[----:B--2---:R-:W-:Y:S05]  /*172b0*/  @!P0 NANOSLEEP.SYNCS 0x989680 ;  /* 0x009896800000895d */ /* 0x004fea0003900000 */
[----:B------:R-:W2:Y:S02]  /*172c0*/  @!P0 SYNCS.PHASECHK.TRANS64 P0, [R2+URZ+0x38840], R3 ;  /* 0x03884003020085a7 */ /* 0x000ea4000800007f */
[----:B--2---:R-:W-:Y:S05]  /*172d0*/  @!P0 BRA `(.L_x_2186) ;  /* 0xfffffffc00f08947 */ /* 0x004fea000383ffff */
[----:B------:R-:W-:Y:S05]  /*172e0*/  BRA `(.L_x_2242) ;  /* 0xffffffd4004c7947 */ /* 0x000fea000383ffff */
.L_x_2188:
[----:B0-----:R0:W1:Y:S02]  /*172f0*/  SYNCS.PHASECHK.TRANS64.TRYWAIT P1, [R3+URZ+0x60], R2 ;  /* 0x00006002030075a7 */ /* 0x001064000802017f */
[----:B-1----:R-:W-:Y:S05]  /*17300*/  @!P1 NANOSLEEP.SYNCS 0x989680 ;  /* 0x009896800000995d */ /* 0x002fea0003900000 */
[----:B------:R-:W1:Y:S02]  /*17310*/  @!P1 SYNCS.PHASECHK.TRANS64 P1, [R3+URZ+0x60], R2 ;  /* 0x00006002030095a7 */ /* 0x000e64000802007f */
[----:B-1----:R-:W-:Y:S05]  /*17320*/  @!P1 BRA `(.L_x_2188) ;  /* 0xfffffffc00f09947 */ /* 0x002fea000383ffff */
[----:B------:R-:W-:Y:S05]  /*17330*/  BRA `(.L_x_2243) ;  /* 0xffffffd8000c7947 */ /* 0x000fea000383ffff */
.L_x_2193:
[----:B--2---:R2:W3:Y:S02]  /*17340*/  SYNCS.PHASECHK.TRANS64.TRYWAIT P0, [R2+URZ+0x38840], R3 ;  /* 0x03884003020075a7 */ /* 0x0044e4000800017f */
[----:B---3--:R-:W-:Y:S05]  /*17350*/  @!P0 NANOSLEEP.SYNCS 0x989680 ;  /* 0x009896800000895d */ /* 0x008fea0003900000 */
[----:B------:R-:W3:Y:S02]  /*17360*/  @!P0 SYNCS.PHASECHK.TRANS64 P0, [R2+URZ+0x38840], R3 ;  /* 0x03884003020085a7 */ /* 0x000ee4000800007f */
[----:B---3--:R-:W-:Y:S05]  /*17370*/  @!P0 BRA `(.L_x_2193) ;  /* 0xfffffffc00f08947 */ /* 0x008fea000383ffff */
[----:B------:R-:W-:Y:S05]  /*17380*/  BRA `(.L_x_2244) ;  /* 0xffffffdc00547947 */ /* 0x000fea000383ffff */
.L_x_2195:
[----:B0-----:R0:W1:Y:S02]  /*17390*/  SYNCS.PHASECHK.TRANS64.TRYWAIT P1, [R2+URZ+0x60], R9 ;  /* 0x00006009020075a7 */ /* 0x001064000802017f */
[----:B-1----:R-:W-:Y:S05]  /*173a0*/  @!P1 NANOSLEEP.SYNCS 0x989680 ;  /* 0x009896800000995d */ /* 0x002fea0003900000 */
[----:B------:R-:W1:Y:S02]  /*173b0*/  @!P1 SYNCS.PHASECHK.TRANS64 P1, [R2+URZ+0x60], R9 ;  /* 0x00006009020095a7 */ /* 0x000e64000802007f */
[----:B-1----:R-:W-:Y:S05]  /*173c0*/  @!P1 BRA `(.L_x_2195) ;  /* 0xfffffffc00f09947 */ /* 0x002fea000383ffff */
[----:B------:R-:W-:Y:S05]  /*173d0*/  BRA `(.L_x_2245) ;  /* 0xffffffe000147947 */ /* 0x000fea000383ffff */
.L_x_2202:
[----:B-1----:R1:W2:Y:S02]  /*173e0*/  SYNCS.PHASECHK.TRANS64.TRYWAIT P0, [R3+URZ+0x38860], R2 ;  /* 0x03886002030075a7 */ /* 0x0022a4000800017f */
[----:B--2---:R-:W-:Y:S05]  /*173f0*/  @!P0 NANOSLEEP.SYNCS 0x989680 ;  /* 0x009896800000895d */ /* 0x004fea0003900000 */
[----:B------:R-:W2:Y:S02]  /*17400*/  @!P0 SYNCS.PHASECHK.TRANS64 P0, [R3+URZ+0x38860], R2 ;  /* 0x03886002030085a7 */ /* 0x000ea4000800007f */
[----:B--2---:R-:W-:Y:S05]  /*17410*/  @!P0 BRA `(.L_x_2202) ;  /* 0xfffffffc00f08947 */ /* 0x004fea000383ffff */
[----:B------:R-:W-:Y:S05]  /*17420*/  BRA `(.L_x_2246) ;  /* 0xffffffe400487947 */ /* 0x000fea000383ffff */
.L_x_2204:
        /* <DEDUP_REMOVED lines=8> */
.L_x_2248:
[----:B------:R-:W-:Y:S05]  /*174b0*/  BSYNC B0 ;  /* 0x0000000000007941 */ /* 0x000fea0003800000 */
.L_x_2247:
        /* <DEDUP_REMOVED lines=8> */
.L_x_2249:
[----:B------:R-:W-:Y:S01]  /*17540*/  IMAD.MOV.U32 R16, RZ, RZ, R14 ;  /* 0x000000ffff107224 */ /* 0x000fe200078e000e */
[----:B------:R-:W-:Y:S06]  /*17550*/  BRA `(.L_x_2250) ;  /* 0xffffffe400f87947 */ /* 0x000fec000383ffff */
.L_x_2207:
        /* <DEDUP_REMOVED lines=8> */
.L_x_2252:
[----:B------:R-:W-:Y:S05]  /*175e0*/  BSYNC B0 ;  /* 0x0000000000007941 */ /* 0x000fea0003800000 */
.L_x_2251:
[----:B------:R-:W-:Y:S01]  /*175f0*/  ISETP.NE.AND P0, PT, R6, RZ, PT ;  /* 0x000000ff0600720c */ /* 0x000fe20003f05270 */
        /* <DEDUP_REMOVED lines=9> */
.L_x_2253:
        /* <DEDUP_REMOVED lines=8> */
.L_x_2254:
        /* <DEDUP_REMOVED lines=8> */
.L_x_2255:
        /* <DEDUP_REMOVED lines=8> */
.L_x_2256:
        /* <DEDUP_REMOVED lines=8> */
.L_x_2257:
[----:B------:R-:W-:Y:S05]  /*17890*/  BRA `(.L_x_2258) ;  /* 0xffffffe400c07947 */ /* 0x000fea000383ffff */
.L_x_2212:
[----:B------:R-:W-:Y:S01]  /*178a0*/  BSSY B0, `(.L_x_2259) ;  /* 0x0000008000007945 */ /* 0x000fe20003800000 */
[----:B-----5:R-:W-:Y:S01]  /*178b0*/  IMAD.MOV.U32 R13, RZ, RZ, R17 ;  /* 0x000000ffff0d7224 */ /* 0x020fe200078e0011 */
[----:B------:R-:W-:Y:S01]  /*178c0*/  MOV R11, RZ ;  /* 0x000000ff000b7202 */ /* 0x000fe20000000f00 */
[----:B------:R-:W-:Y:S02]  /*178d0*/  IMAD.MOV.U32 R12, RZ, RZ, 0x1 ;  /* 0x00000001ff0c7424 */ /* 0x000fe400078e00ff */
[----:B------:R-:W-:-:S07]  /*178e0*/  IMAD.MOV.U32 R15, RZ, RZ, -0x1 ;  /* 0xffffffffff0f7424 */ /* 0x000fce00078e00ff */
[----:B0-----:R-:W-:Y:S05]  /*178f0*/  WARPSYNC.COLLECTIVE R15, `(.L_x_2260) ;  /* 0x000000000f087348 */ /* 0x001fea0003c00000 */
[----:B------:R1:W2:Y:S02]  /*17900*/  SHFL.UP P6, R14, R13, R12, R11 ;  /* 0x0400000c0d0e7389 */ /* 0x0002a400000c000b */
[----:B012---:R-:W-:Y:S01]  /*17910*/  ENDCOLLECTIVE ;  /* 0x000000000000791b */ /* 0x007fe20003800000 */
.L_x_2260:
[----:B------:R-:W-:Y:S05]  /*17920*/  BSYNC B0 ;  /* 0x0000000000007941 */ /* 0x000fea0003800000 */
.L_x_2259:
        /* <DEDUP_REMOVED lines=10> */
.L_x_2261:
        /* <DEDUP_REMOVED lines=8> */
.L_x_2262:
        /* <DEDUP_REMOVED lines=8> */
.L_x_2263:
        /* <DEDUP_REMOVED lines=8> */
.L_x_2264:
        /* <DEDUP_REMOVED lines=8> */
.L_x_2265:
[----:B------:R-:W-:Y:S05]  /*17bd0*/  BRA `(.L_x_2266) ;  /* 0xffffffe400a87947 */ /* 0x000fea000383ffff */
.L_x_2214:
[----:B------:R-:W-:Y:S01]  /*17be0*/  BSSY B0, `(.L_x_2267) ;  /* 0x0000006000007945 */ /* 0x000fe20003800000 */
[----:B------:R-:W-:Y:S01]  /*17bf0*/  PLOP3.LUT P6, PT, P6, PT, PT, 0x8, 0x0 ;  /* 0x000000000000781c */ /* 0x000fe200037ce170 */
[----:B------:R-:W-:-:S12]  /*17c00*/  IMAD.MOV.U32 R15, RZ, RZ, -0x1 ;  /* 0xffffffffff0f7424 */ /* 0x000fd800078e00ff */
[----:B0-----:R-:W-:Y:S05]  /*17c10*/  WARPSYNC.COLLECTIVE R15, `(.L_x_2268) ;  /* 0x000000000f087348 */ /* 0x001fea0003c00000 */
[----:B------:R-:W-:Y:S01]  /*17c20*/  VOTE.ANY R14, PT, P6 ;  /* 0x00000000000e7806 */ /* 0x000fe200030e0100 */
[----:B0-----:R-:W-:Y:S06]  /*17c30*/  ENDCOLLECTIVE ;  /* 0x000000000000791b */ /* 0x001fec0003800000 */
.L_x_2268:
[----:B------:R-:W-:Y:S05]  /*17c40*/  BSYNC B0 ;  /* 0x0000000000007941 */ /* 0x000fea0003800000 */
.L_x_2267:
        /* <DEDUP_REMOVED lines=9> */
.L_x_2269:
[----:B------:R-:W-:Y:S01]  /*17ce0*/  IMAD.MOV.U32 R17, RZ, RZ, R14 ;  /* 0x000000ffff117224 */ /* 0x000fe200078e000e */
[----:B------:R-:W-:Y:S06]  /*17cf0*/  BRA `(.L_x_2270) ;  /* 0xffffffe400987947 */ /* 0x000fec000383ffff */
.L_x_2216:
[----:B------:R-:W-:Y:S01]  /*17d00*/  BSSY B0, `(.L_x_2271) ;  /* 0x0000007000007945 */ /* 0x000fe20003800000 */
[----:B------:R-:W-:Y:S01]  /*17d10*/  IMAD.MOV.U32 R13, RZ, RZ, R2 ;  /* 0x000000ffff0d7224 */ /* 0x000fe200078e0002 */
[----:B------:R-:W-:Y:S01]  /*17d20*/  MOV R11, 0x1f ;  /* 0x0000001f000b7802 */ /* 0x000fe20000000f00 */
[----:B------:R-:W-:-:S07]  /*17d30*/  IMAD.MOV.U32 R15, RZ, RZ, -0x1 ;  /* 0xffffffffff0f7424 */ /* 0x000fce00078e00ff */
[----:B012---:R-:W-:Y:S05]  /*17d40*/  WARPSYNC.COLLECTIVE R15, `(.L_x_2272) ;  /* 0x000000000f087348 */ /* 0x007fea0003c00000 */
[----:B------:R3:W4:Y:S02]  /*17d50*/  SHFL.IDX P6, R14, R13, R12, R11 ;  /* 0x0000000c0d0e7389 */ /* 0x00072400000c000b */
[----:B01234-:R-:W-:Y:S01]  /*17d60*/  ENDCOLLECTIVE ;  /* 0x000000000000791b */ /* 0x01ffe20003800000 */
.L_x_2272:
[----:B------:R-:W-:Y:S05]  /*17d70*/  BSYNC B0 ;  /* 0x0000000000007941 */ /* 0x000fea0003800000 */
.L_x_2271:
[----:B------:R-:W-:Y:S01]  /*17d80*/  IMAD.MOV.U32 R7, RZ, RZ, R14 ;  /* 0x000000ffff077224 */ /* 0x000fe200078e000e */
[----:B------:R-:W-:Y:S06]  /*17d90*/  BRA `(.L_x_2215) ;  /* 0xffffffe4008c7947 */ /* 0x000fec000383ffff */
.L_x_2220:
[----:B-1----:R1:W2:Y:S02]  /*17da0*/  SYNCS.PHASECHK.TRANS64.TRYWAIT P0, [R0+URZ+0x38820], R3 ;  /* 0x03882003000075a7 */ /* 0x0022a4000800017f */
[----:B--2---:R-:W-:Y:S05]  /*17db0*/  @!P0 NANOSLEEP.SYNCS 0x989680 ;  /* 0x009896800000895d */ /* 0x004fea0003900000 */
[----:B------:R-:W2:Y:S02]  /*17dc0*/  @!P0 SYNCS.PHASECHK.TRANS64 P0, [R0+URZ+0x38820], R3 ;  /* 0x03882003000085a7 */ /* 0x000ea4000800007f */
[----:B--2---:R-:W-:Y:S05]  /*17dd0*/  @!P0 BRA `(.L_x_2220) ;  /* 0xfffffffc00f08947 */ /* 0x004fea000383ffff */
[----:B------:R-:W-:Y:S05]  /*17de0*/  BRA `(.L_x_2273) ;  /* 0xffffffec00047947 */ /* 0x000fea000383ffff */
.L_x_2221:
        /* <DEDUP_REMOVED lines=11> */
.L_x_2275:
[----:B------:R-:W-:Y:S05]  /*17ea0*/  BSYNC B0 ;  /* 0x0000000000007941 */ /* 0x000fea0003800000 */
.L_x_2274:
[----:B------:R-:W-:Y:S05]  /*17eb0*/  BRA `(.L_x_2276) ;  /* 0xffffffe800ec7947 */ /* 0x000fea000383ffff */
.L_x_2224:
[----:B------:R-:W-:Y:S01]  /*17ec0*/  BSSY B1, `(.L_x_2277) ;  /* 0x0000006000017945 */ /* 0x000fe20003800000 */
[----:B------:R-:W-:-:S07]  /*17ed0*/  IMAD.MOV.U32 R15, RZ, RZ, -0x1 ;  /* 0xffffffffff0f7424 */ /* 0x000fce00078e00ff */
[----:B012---:R-:W-:Y:S05]  /*17ee0*/  WARPSYNC.COLLECTIVE R15, `(.L_x_2278) ;  /* 0x000000000f0c7348 */ /* 0x007fea0003c00000 */
[----:B------:R-:W-:Y:S02]  /*17ef0*/  ELECT P6, UR62, PT ;  /* 0x00000000003e782f */ /* 0x000fe400038c0000 */
[----:B------:R-:W-:Y:S01]  /*17f00*/  MOV R14, UR62 ;  /* 0x0000003e000e7c02 */ /* 0x000fe20008000f00 */
[----:B012---:R-:W-:Y:S10]  /*17f10*/  ENDCOLLECTIVE ;  /* 0x000000000000791b */ /* 0x007ff40003800000 */
.L_x_2278:
[----:B------:R-:W-:Y:S05]  /*17f20*/  BSYNC B1 ;  /* 0x0000000000017941 */ /* 0x000fea0003800000 */
.L_x_2277:
[----:B------:R-:W-:Y:S05]  /*17f30*/  BRA `(.L_x_2279) ;  /* 0xffffffe800e47947 */ /* 0x000fea000383ffff */
.L_x_2226:
[----:B-1----:R1:W2:Y:S02]  /*17f40*/  SYNCS.PHASECHK.TRANS64.TRYWAIT P0, [R6+URZ], R5 ;  /* 0x00000005060075a7 */ /* 0x0022a4000800017f */
[----:B--2---:R-:W-:Y:S05]  /*17f50*/  @!P0 NANOSLEEP.SYNCS 0x989680 ;  /* 0x009896800000895d */ /* 0x004fea0003900000 */
[----:B------:R-:W2:Y:S02]  /*17f60*/  @!P0 SYNCS.PHASECHK.TRANS64 P0, [R6+URZ], R5 ;  /* 0x00000005060085a7 */ /* 0x000ea4000800007f */
[----:B--2---:R-:W-:Y:S05]  /*17f70*/  @!P0 BRA `(.L_x_2226) ;  /* 0xfffffffc00f08947 */ /* 0x004fea000383ffff */
[----:B------:R-:W-:Y:S05]  /*17f80*/  BRA `(.L_x_2280) ;  /* 0xffffffec00287947 */ /* 0x000fea000383ffff */
.L_x_2227:
[----:B--2---:R2:W3:Y:S02]  /*17f90*/  SYNCS.PHASECHK.TRANS64.TRYWAIT P0, [R7+URZ], R2 ;  /* 0x00000002070075a7 */ /* 0x0044e4000800017f */
[----:B---3--:R-:W-:Y:S05]  /*17fa0*/  @!P0 NANOSLEEP.SYNCS 0x989680 ;  /* 0x009896800000895d */ /* 0x008fea0003900000 */
[----:B------:R-:W3:Y:S02]  /*17fb0*/  @!P0 SYNCS.PHASECHK.TRANS64 P0, [R7+URZ], R2 ;  /* 0x00000002070085a7 */ /* 0x000ee4000800007f */
[----:B---3--:R-:W-:Y:S05]  /*17fc0*/  @!P0 BRA `(.L_x_2227) ;  /* 0xfffffffc00f08947 */ /* 0x008fea000383ffff */
[----:B------:R-:W-:Y:S05]  /*17fd0*/  BRA `(.L_x_2281) ;  /* 0xffffffec001c7947 */ /* 0x000fea000383ffff */
.L_x_2229:
[----:B---3--:R3:W4:Y:S02]  /*17fe0*/  SYNCS.PHASECHK.TRANS64.TRYWAIT P0, [R4+URZ], R5 ;  /* 0x00000005040075a7 */ /* 0x008724000800017f */
[----:B----4-:R-:W-:Y:S05]  /*17ff0*/  @!P0 NANOSLEEP.SYNCS 0x989680 ;  /* 0x009896800000895d */ /* 0x010fea0003900000 */
[----:B------:R-:W4:Y:S02]  /*18000*/  @!P0 SYNCS.PHASECHK.TRANS64 P0, [R4+URZ], R5 ;  /* 0x00000005040085a7 */ /* 0x000f24000800007f */
[----:B----4-:R-:W-:Y:S05]  /*18010*/  @!P0 BRA `(.L_x_2229) ;  /* 0xfffffffc00f08947 */ /* 0x010fea000383ffff */
[----:B------:R-:W-:Y:S05]  /*18020*/  BRA `(.L_x_2282) ;  /* 0xffffffec00247947 */ /* 0x000fea000383ffff */
.L_x_2283:
        /* <DEDUP_REMOVED lines=13> */
.L_x_12757:


//--------------------- .text._ZN7cutlass13device_kernelIN5flash11enable_sm90INS1_16FlashAttnFwdSm90INS1_25CollectiveMainloopFwdSm90ILi2EN4cute5tupleIJNS5_1CILi1EEES8_S8_EEENS6_IJNS7_ILi128EEENS7_ILi80EEENS7_ILi256EEEEEELi256ENS_6half_tEfNS_4arch4Sm90ELb1ELb0ELb0ELb1ELb0ELb1ELb0ELb1ELb1ELb0ELb0ELb0EEENS1_21CollectiveEpilogueFwdINS6_IJSA_SC_SB_EEES9_SE_SG_Li256ELb1ELb0ELb0ELb0EEENS1_36VarlenDynamicPersistentTileSchedulerILi128ELi80ELi256ELi32ELb0ELb0ELb1ELb1ELb1ELb1EEEEEEEEEvNT_6ParamsE --------------------------
	.section	.text._ZN7cutlass13device_kernelIN5flash11enable_sm90INS1_16FlashAttnFwdSm90INS1_25CollectiveMainloopFwdSm90ILi2EN4cute5tupleIJNS5_1CILi1EEES8_S8_EEENS6_IJNS7_ILi128EEENS7_ILi80EEENS7_ILi256EEEEEELi256ENS_6half_tEfNS_4arch4Sm90ELb1ELb0ELb0ELb1ELb0ELb1ELb0ELb1ELb1ELb0ELb0ELb0EEENS1_21CollectiveEpilogueFwdINS6_IJSA_SC_SB_EEES9_SE_SG_Li256ELb1ELb0ELb0ELb0EEENS1_36VarlenDynamicPersistentTileSchedulerILi128ELi80ELi256ELi32ELb0ELb0ELb1ELb1ELb1ELb1EEEEEEEEEvNT_6ParamsE,"ax",@progbits
	.align	128
.text._ZN7cutlass13device_kernelIN5flash11enable_sm90INS1_16FlashAttnFwdSm90INS1_25CollectiveMainloopFwdSm90ILi2EN4cute5tupleIJNS5_1CILi1EEES8_S8_EEENS6_IJNS7_ILi128EEENS7_ILi80EEENS7_ILi256EEEEEELi256ENS_6half_tEfNS_4arch4Sm90ELb1ELb0ELb0ELb1ELb0ELb1ELb0ELb1ELb1ELb0ELb0ELb0EEENS1_21CollectiveEpilogueFwdINS6_IJSA_SC_SB_EEES9_SE_SG_Li256ELb1ELb0ELb0ELb0EEENS1_36VarlenDynamicPersistentTileSchedulerILi128ELi80ELi256ELi32ELb0ELb0ELb1ELb1ELb1ELb1EEEEEEEEEvNT_6ParamsE:
        .type           _ZN7cutlass13device_kernelIN5flash11enable_sm90INS1_16FlashAttnFwdSm90INS1_25CollectiveMainloopFwdSm90ILi2EN4cute5tupleIJNS5_1CILi1EEES8_S8_EEENS6_IJNS7_ILi128EEENS7_ILi80EEENS7_ILi256EEEEEELi256ENS_6half_tEfNS_4arch4Sm90ELb1ELb0ELb0ELb1ELb0ELb1ELb0ELb1ELb1ELb0ELb0ELb0EEENS1_21CollectiveEpilogueFwdINS6_IJSA_SC_SB_EEES9_SE_SG_Li256ELb1ELb0ELb0ELb0EEENS1_36VarlenDynamicPersistentTileSchedulerILi128ELi80ELi256ELi32ELb0ELb0ELb1ELb1ELb1ELb1EEEEEEEEEvNT_6ParamsE,@function
        .size           _ZN7cutlass13device_kernelIN5flash11enable_sm90INS1_16FlashAttnFwdSm90INS1_25CollectiveMainloopFwdSm90ILi2EN4cute5tupleIJNS5_1CILi1EEES8_S8_EEENS6_IJNS7_ILi128EEENS7_ILi80EEENS7_ILi256EEEEEELi256ENS_6half_tEfNS_4arch4Sm90ELb1ELb0ELb0ELb1ELb0ELb1ELb0ELb1ELb1ELb0ELb0ELb0EEENS1_21CollectiveEpilogueFwdINS6_IJSA_SC_SB_EEES9_SE_SG_Li256ELb1ELb0ELb0ELb0EEENS1_36VarlenDynamicPersistentTileSchedulerILi128ELi80ELi256ELi32ELb0ELb0ELb1ELb1ELb1ELb1EEEEEEEEEvNT_6ParamsE,(.L_x_12758 - _ZN7cutlass13device_kernelIN5flash11enable_sm90INS1_16FlashAttnFwdSm90INS1_25CollectiveMainloopFwdSm90ILi2EN4cute5tupleIJNS5_1CILi1EEES8_S8_EEENS6_IJNS7_ILi128EEENS7_ILi80EEENS7_ILi256EEEEEELi256ENS_6half_tEfNS_4arch4Sm90ELb1ELb0ELb0ELb1ELb0ELb1ELb0ELb1ELb1ELb0ELb0ELb0EEENS1_21CollectiveEpilogueFwdINS6_IJSA_SC_SB_EEES9_SE_SG_Li256ELb1ELb0ELb0ELb0EEENS1_36VarlenDynamicPersistentTileSchedulerILi128ELi80ELi256ELi32ELb0ELb0ELb1ELb1ELb1ELb1EEEEEEEEEvNT_6ParamsE)
        .other          _ZN7cutlass13device_kernelIN5flash11enable_sm90INS1_16FlashAttnFwdSm90INS1_25CollectiveMainloopFwdSm90ILi2EN4cute5tupleIJNS5_1CILi1EEES8_S8_EEENS6_IJNS7_ILi128EEENS7_ILi80EEENS7_ILi256EEEEEELi256ENS_6half_tEfNS_4arch4Sm90ELb1ELb0ELb0ELb1ELb0ELb1ELb0ELb1ELb1ELb0ELb0ELb0EEENS1_21CollectiveEpilogueFwdINS6_IJSA_SC_SB_EEES9_SE_SG_Li256ELb1ELb0ELb0ELb0EEENS1_36VarlenDynamicPersistentTileSchedulerILi128ELi80ELi256ELi32ELb0ELb0ELb1ELb1ELb1ELb1EEEEEEEEEvNT_6ParamsE,@"STO_CUDA_ENTRY STV_DEFAULT"
_ZN7cutlass13device_kernelIN5flash11enable_sm90INS1_16FlashAttnFwdSm90INS1_25CollectiveMainloopFwdSm90ILi2EN4cute5tupleIJNS5_1CILi1EEES8_S8_EEENS6_IJNS7_ILi128EEENS7_ILi80EEENS7_ILi256EEEEEELi256ENS_6half_tEfNS_4arch4Sm90ELb1ELb0ELb0ELb1ELb0ELb1ELb0ELb1ELb1ELb0ELb0ELb0EEENS1_21CollectiveEpilogueFwdINS6_IJSA_SC_SB_EEES9_SE_SG_Li256ELb1ELb0ELb0ELb0EEENS1_36VarlenDynamicPersistentTileSchedulerILi128ELi80ELi256ELi32ELb0ELb0ELb1ELb1ELb1ELb1EEEEEEEEEvNT_6ParamsE:
        /* <DEDUP_REMOVED lines=27> */
.L_x_2285:
[----:B------:R-:W-:Y:S05]  /*01b0*/  BSYNC B0 ;  /* 0x0000000000007941 */ /* 0x000fea0003800000 */
.L_x_2284:
        /* <DEDUP_REMOVED lines=41> */
.L_x_2286:
        /* <DEDUP_REMOVED lines=22> */
.L_x_2287:
        /* <DEDUP_REMOVED lines=18> */
.L_x_2288:
        /* <DEDUP_REMOVED lines=22> */
.L_x_2289:
        /* <DEDUP_REMOVED lines=22> */
.L_x_2290:
[----:B0-----:R-:W-:Y:S01]  /*0990*/  UMOV UR4, 0x1 ;  /* 0x0000000100047882 */ /* 0x001fe20000000000 */
[----:B------:R-:W-:Y:S01]  /*09a0*/  PLOP3.LUT P0, PT, PT, PT, UP0, 0x80, 0x0 ;  /* 0x000000000000781c */ /* 0x000fe20003f0f008 */
[----:B------:R-:W-:Y:S01]  /*09b0*/  USEL UR4, UR4, 0x2, !UP0 ;  /* 0x0000000204047887 */ /* 0x000fe2000c000000 */
[----:B------:R-:W-:Y:S01]  /*09c0*/  NOP ;  /* 0x0000000000007918 */ /* 0x000fe20000000000 */
[----:B------:R-:W-:Y:S01]  /*09d0*/  ULDC.64 UR60, c[0x0][0x208] ;  /* 0x00008200003c7ab9 */ /* 0x000fe20000000a00 */
[----:B------:R-:W-:Y:S03]  /*09e0*/  BSSY B7, `(.L_x_2291) ;  /* 0x0002c77000077945 */ /* 0x000fe60003800000 */
[----:B------:R-:W-:-:S05]  /*09f0*/  IMAD.U32 R2, RZ, RZ, UR4 ;  /* 0x00000004ff027e24 */ /* 0x000fca000f8e00ff */
[----:B------:R0:W-:Y:S01]  /*0a00*/  STL [R1+0x9c], R2 ;  /* 0x00009c0201007387 */ /* 0x0001e20000100800 */
[----:B-12-4-:R-:W-:Y:S06]  /*0a10*/  BAR.SYNC.DEFER_BLOCKING 0x0 ;  /* 0x0000000000007b1d */ /* 0x016fec0000010000 */
[----:B------:R-:W-:Y:S05]  /*0a20*/  @!P0 BRA `(.L_x_2292) ;  /* 0x0000025c00908947 */ /* 0x000fea0003800000 */
.L_x_2293:
        /* <DEDUP_REMOVED lines=16> */
[----:B------:R-:W-:Y:S01]  /*0b30*/  R2UR UR4, R16 ;  /* 0x00000000100472ca */ /* 0x000fe200000e0000 */
[----:B------:R-:W-:Y:S01]  /*0b40*/  IMAD.MOV.U32 R17, RZ, RZ, RZ ;  /* 0x000000ffff117224 */ /* 0x000fe200078e00ff */
[----:B------:R-:W0:Y:S01]  /*0b50*/  S2R R0, SR_TID.X ;  /* 0x0000000000007919 */ /* 0x000e220000002100 */
[----:B------:R-:W-:Y:S02]  /*0b60*/  IMAD.MOV.U32 R221, RZ, RZ, RZ ;  /* 0x000000ffffdd7224 */ /* 0x000fe400078e00ff */
[----:B------:R-:W-:Y:S02]  /*0b70*/  IMAD.MOV.U32 R219, RZ, RZ, RZ ;  /* 0x000000ffffdb7224 */ /* 0x000fe400078e00ff */
[----:B------:R-:W-:-:S06]  /*0b80*/  IMAD.MOV.U32 R214, RZ, RZ, RZ ;  /* 0x000000ffffd67224 */ /* 0x000fcc00078e00ff */
[----:B------:R-:W-:Y:S01]  /*0b90*/  UIADD3 UR4, UR4, 0x14400, URZ ;  /* 0x0001440004047890 */ /* 0x000fe2000fffe03f */
[----:B0-----:R-:W-:-:S04]  /*0ba0*/  IADD3 R222, R0, -0x80, RZ ;  /* 0xffffff8000de7810 */ /* 0x001fc80007ffe0ff */
[----:B------:R-:W-:-:S04]  /*0bb0*/  SHF.R.S32.HI R3, RZ, 0x1f, R222 ;  /* 0x0000001fff037819 */ /* 0x000fc800000114de */
[CC--:B------:R-:W-:Y:S02]  /*0bc0*/  LEA.HI R0, R3.reuse, R222.reuse, RZ, 0x7 ;  /* 0x000000de03007211 */ /* 0x0c0fe400078f38ff */
[CC--:B------:R-:W-:Y:S02]  /*0bd0*/  LEA.HI R18, R3.reuse, R222.reuse, RZ, 0x3 ;  /* 0x000000de03127211 */ /* 0x0c0fe400078f18ff */
[----:B------:R-:W-:Y:S02]  /*0be0*/  LOP3.LUT R5, R0, 0xffffff80, RZ, 0xc0, !PT ;  /* 0xffffff8000057812 */ /* 0x000fe400078ec0ff */
[CC--:B------:R-:W-:Y:S02]  /*0bf0*/  LEA.HI R4, R3.reuse, R222.reuse, RZ, 0x5 ;  /* 0x000000de03047211 */ /* 0x0c0fe400078f28ff */
[----:B------:R-:W-:Y:S01]  /*0c00*/  LEA.HI R10, R3, R222, RZ, 0x6 ;  /* 0x000000de030a7211 */ /* 0x000fe200078f30ff */
[----:B------:R-:W-:Y:S01]  /*0c10*/  IMAD.IADD R6, R222, 0x1, -R5 ;  /* 0x00000001de067824 */ /* 0x000fe200078e0a05 */
[----:B------:R-:W-:Y:S01]  /*0c20*/  LOP3.LUT R7, R18, 0xfffffff8, RZ, 0xc0, !PT ;  /* 0xfffffff812077812 */ /* 0x000fe200078ec0ff */
[----:B------:R-:W-:Y:S01]  /*0c30*/  IMAD.SHL.U32 R5, R4, 0x20, RZ ;  /* 0x0000002004057824 */ /* 0x000fe200078e00ff */
[----:B------:R-:W-:Y:S01]  /*0c40*/  SHF.R.S32.HI R18, RZ, 0x3, R18 ;  /* 0x00000003ff127819 */ /* 0x000fe20000011412 */
[----:B------:R-:W-:Y:S01]  /*0c50*/  IMAD.SHL.U32 R10, R10, 0x8, RZ ;  /* 0x000000080a0a7824 */ /* 0x000fe200078e00ff */
[----:B------:R-:W-:-:S02]  /*0c60*/  SHF.R.S32.HI R9, RZ, 0x1f, R6 ;  /* 0x0000001fff097819 */ /* 0x000fc40000011406 */
[C---:B------:R-:W-:Y:S01]  /*0c70*/  SHF.L.U32 R234, R18.reuse, 0x6, RZ ;  /* 0x0000000612ea7819 */ /* 0x040fe200000006ff */
[----:B------:R-:W-:Y:S01]  /*0c80*/  VIADD R220, R18, 0x40 ;  /* 0x0000004012dc7836 */ /* 0x000fe20000000000 */
[CC--:B------:R-:W-:Y:S02]  /*0c90*/  LEA.HI R8, R9.reuse, R6.reuse, RZ, 0x2 ;  /* 0x0000000609087211 */ /* 0x0c0fe400078f10ff */
[----:B------:R-:W-:Y:S01]  /*0ca0*/  LEA.HI R9, R9, R6, RZ, 0x5 ;  /* 0x0000000609097211 */ /* 0x000fe200078f28ff */
[----:B------:R-:W-:Y:S01]  /*0cb0*/  IMAD.SHL.U32 R228, R220, 0x40, RZ ;  /* 0x00000040dce47824 */ /* 0x000fe200078e00ff */
[----:B------:R-:W-:Y:S02]  /*0cc0*/  SHF.R.S32.HI R11, RZ, 0x1f, R8 ;  /* 0x0000001fff0b7819 */ /* 0x000fe40000011408 */
[----:B------:R-:W-:Y:S02]  /*0cd0*/  SHF.R.S32.HI R9, RZ, 0x5, R9 ;  /* 0x00000005ff097819 */ /* 0x000fe40000011409 */
[----:B------:R-:W-:-:S02]  /*0ce0*/  LOP3.LUT R236, R10, 0xfffffe00, RZ, 0xc0, !PT ;  /* 0xfffffe000aec7812 */ /* 0x000fc400078ec0ff */
[----:B------:R-:W-:Y:S02]  /*0cf0*/  IADD3 R218, R18, 0x20, RZ ;  /* 0x0000002012da7810 */ /* 0x000fe40007ffe0ff */
[----:B------:R-:W-:Y:S02]  /*0d00*/  LOP3.LUT R228, R228, 0x1c0, RZ, 0xc0, !PT ;  /* 0x000001c0e4e47812 */ /* 0x000fe400078ec0ff */
[----:B------:R-:W-:Y:S01]  /*0d10*/  SHF.R.S32.HI R19, RZ, 0x1f, R18 ;  /* 0x0000001fff137819 */ /* 0x000fe20000011412 */
[----:B------:R-:W-:Y:S01]  /*0d20*/  IMAD.SHL.U32 R229, R218, 0x40, RZ ;  /* 0x00000040dae57824 */ /* 0x000fe200078e00ff */
[----:B------:R-:W-:-:S04]  /*0d30*/  SHF.R.U32.HI R232, RZ, 0x3, R228 ;  /* 0x00000003ffe87819 */ /* 0x000fc800000116e4 */
[----:B------:R-:W-:-:S04]  /*0d40*/  LOP3.LUT R229, R229, 0x1c0, RZ, 0xc0, !PT ;  /* 0x000001c0e5e57812 */ /* 0x000fc800078ec0ff */
[----:B------:R-:W-:Y:S02]  /*0d50*/  SHF.R.U32.HI R233, RZ, 0x3, R229 ;  /* 0x00000003ffe97819 */ /* 0x000fe400000116e5 */
[----:B--2---:R-:W-:Y:S02]  /*0d60*/  R2UR UR5, R2 ;  /* 0x00000000020572ca */ /* 0x004fe400000e0000 */
[----:B------:R-:W-:-:S04]  /*0d70*/  LEA.HI R2, R3, R222, RZ, 0x4 ;  /* 0x000000de03027211 */ /* 0x000fc800078f20ff */
[----:B------:R-:W-:-:S05]  /*0d80*/  LOP3.LUT R3, R2, 0x3fffff0, RZ, 0xc0, !PT ;  /* 0x03fffff002037812 */ /* 0x000fca00078ec0ff */
[C---:B------:R-:W-:Y:S01]  /*0d90*/  IMAD.IADD R4, R222.reuse, 0x1, -R3 ;  /* 0x00000001de047824 */ /* 0x040fe200078e0a03 */
[----:B------:R-:W-:Y:S01]  /*0da0*/  IADD3 R222, R222, -R7, RZ ;  /* 0x80000007dede7210 */ /* 0x000fe20007ffe0ff */
[----:B------:R-:W-:Y:S01]  /*0db0*/  ULOP3.LUT UR5, UR5, 0x1, URZ, 0xfc, !UPT ;  /* 0x0000000105057892 */ /* 0x000fe2000f8efc3f */
[----:B------:R-:W-:Y:S02]  /*0dc0*/  SHF.R.S32.HI R3, RZ, 0x7, R0 ;  /* 0x00000007ff037819 */ /* 0x000fe40000011400 */
[----:B------:R-:W-:Y:S01]  /*0dd0*/  LOP3.LUT R7, R5, 0xfffffc00, RZ, 0xc0, !PT ;  /* 0xfffffc0005077812 */ /* 0x000fe200078ec0ff */
[----:B------:R-:W-:Y:S01]  /*0de0*/  IMAD.SHL.U32 R22, R222, 0x4, RZ ;  /* 0x00000004de167824 */ /* 0x000fe200078e00ff */
[----:B------:R-:W-:Y:S02]  /*0df0*/  SHF.R.S32.HI R5, RZ, 0x4, R2 ;  /* 0x00000004ff057819 */ /* 0x000fe40000011402 */
[----:B------:R-:W-:Y:S01]  /*0e00*/  LEA.HI R0, R0, R3, RZ, 0x1 ;  /* 0x0000000300007211 */ /* 0x000fe200078f08ff */
[----:B------:R-:W-:Y:S01]  /*0e10*/  VIADD R215, R22, 0x40 ;  /* 0x0000004016d77836 */ /* 0x000fe20000000000 */
[----:B------:R-:W-:Y:S01]  /*0e20*/  LEA.HI R2, R2, R5, RZ, 0x1 ;  /* 0x0000000502027211 */ /* 0x000fe200078f08ff */
[----:B------:R-:W-:Y:S01]  /*0e30*/  IMAD R7, R4, 0x40, R7 ;  /* 0x0000004004077824 */ /* 0x000fe200078e0207 */
[----:B------:R-:W-:Y:S01]  /*0e40*/  SHF.R.S32.HI R4, RZ, 0x2, R8 ;  /* 0x00000002ff047819 */ /* 0x000fe20000011408 */
[----:B------:R-:W-:Y:S01]  /*0e50*/  IMAD.IADD R212, R22, 0x1, R215 ;  /* 0x0000000116d47824 */ /* 0x000fe200078e02d7 */
[----:B------:R-:W-:Y:S01]  /*0e60*/  LOP3.LUT R0, R0, 0x3fffffe, RZ, 0xc0, !PT ;  /* 0x03fffffe00007812 */ /* 0x000fe200078ec0ff */
[----:B------:R-:W-:Y:S01]  /*0e70*/  VIADD R216, R22, 0x20 ;  /* 0x0000002016d87836 */ /* 0x000fe20000000000 */
[----:B------:R-:W-:-:S02]  /*0e80*/  LOP3.LUT R2, R2, 0x1ffffffe, RZ, 0xc0, !PT ;  /* 0x1ffffffe02027812 */ /* 0x000fc400078ec0ff */
[----:B------:R-:W-:Y:S02]  /*0e90*/  LEA.HI R11, R11, R4, RZ, 0x3 ;  /* 0x000000040b0b7211 */ /* 0x000fe400078f18ff */
[----:B------:R-:W-:Y:S01]  /*0ea0*/  IADD3 R0, R3, -R0, RZ ;  /* 0x8000000003007210 */ /* 0x000fe20007ffe0ff */
[----:B------:R-:W-:Y:S01]  /*0eb0*/  IMAD.IADD R2, R5, 0x1, -R2 ;  /* 0x0000000105027824 */ /* 0x000fe200078e0a02 */
[----:B------:R-:W-:Y:S02]  /*0ec0*/  SHF.R.S32.HI R3, RZ, 0x1f, R212 ;  /* 0x0000001fff037819 */ /* 0x000fe400000114d4 */
[----:B------:R-:W-:Y:S01]  /*0ed0*/  LOP3.LUT R11, R11, 0xfffffff8, RZ, 0xc0, !PT ;  /* 0xfffffff80b0b7812 */ /* 0x000fe200078ec0ff */
[----:B------:R-:W-:Y:S01]  /*0ee0*/  IMAD R2, R2, 0x8, R7 ;  /* 0x0000000802027824 */ /* 0x000fe200078e0207 */
[CC--:B------:R-:W-:Y:S02]  /*0ef0*/  LEA.HI R5, R3.reuse, R212.reuse, RZ, 0x3 ;  /* 0x000000d403057211 */ /* 0x0c0fe400078f18ff */
[----:B------:R-:W-:Y:S01]  /*0f00*/  LEA.HI R3, R3, R212, RZ, 0x6 ;  /* 0x000000d403037211 */ /* 0x000fe200078f30ff */
[----:B------:R-:W-:Y:S01]  /*0f10*/  IMAD.IADD R4, R4, 0x1, -R11 ;  /* 0x0000000104047824 */ /* 0x000fe200078e0a0b */
[----:B------:R0:W-:Y:S01]  /*0f20*/  STL [R1+0x98], R2 ;  /* 0x0000980201007387 */ /* 0x0001e20000100800 */
[----:B------:R-:W-:-:S02]  /*0f30*/  LOP3.LUT R5, R5, 0x38, RZ, 0xc0, !PT ;  /* 0x0000003805057812 */ /* 0x000fc400078ec0ff */
[----:B------:R-:W-:Y:S01]  /*0f40*/  SHF.L.U32 R7, R3, 0x7, RZ ;  /* 0x0000000703077819 */ /* 0x000fe200000006ff */
[----:B------:R-:W-:Y:S01]  /*0f50*/  IMAD R9, R9, 0x10, R4 ;  /* 0x0000001009097824 */ /* 0x000fe200078e0204 */
[----:B------:R-:W-:Y:S02]  /*0f60*/  LOP3.LUT R3, R8, 0x7ffffffc, RZ, 0xc0, !PT ;  /* 0x7ffffffc08037812 */ /* 0x000fe400078ec0ff */
[----:B------:R-:W-:Y:S01]  /*0f70*/  LOP3.LUT R4, R5, 0x1c0, R234, 0xf8, !PT ;  /* 0x000001c005047812 */ /* 0x000fe200078ef8ea */
[----:B------:R-:W-:Y:S01]  /*0f80*/  IMAD R0, R0, 0x40, R9 ;  /* 0x0000004000007824 */ /* 0x000fe200078e0209 */
[----:B------:R-:W-:Y:S01]  /*0f90*/  SHF.L.U32 R213, R222, 0x3, RZ ;  /* 0x00000003ded57819 */ /* 0x000fe200000006ff */
[----:B------:R-:W-:Y:S01]  /*0fa0*/  IMAD.IADD R3, R6, 0x1, -R3 ;  /* 0x0000000106037824 */ /* 0x000fe200078e0a03 */
[----:B0-----:R-:W-:Y:S01]  /*0fb0*/  LOP3.LUT R2, R234, 0x1c0, RZ, 0xc0, !PT ;  /* 0x000001c0ea027812 */ /* 0x001fe200078ec0ff */
[----:B------:R-:W-:Y:S01]  /*0fc0*/  VIADD R6, R18, 0x60 ;  /* 0x0000006012067836 */ /* 0x000fe20000000000 */
[----:B------:R-:W-:-:S02]  /*0fd0*/  LOP3.LUT R7, R7, 0xffffe000, RZ, 0xc0, !PT ;  /* 0xffffe00007077812 */ /* 0x000fc400078ec0ff */
[----:B------:R-:W-:Y:S01]  /*0fe0*/  STL [R1+0x68], R3 ;  /* 0x0000680301007387 */ /* 0x000fe20000100800 */
[----:B------:R-:W-:Y:S02]  /*0ff0*/  SHF.R.U32.HI R235, RZ, 0x3, R2 ;  /* 0x00000003ffeb7819 */ /* 0x000fe40000011602 */
[----:B------:R-:W-:Y:S01]  /*1000*/  LOP3.LUT R2, R2, 0x38, R213, 0xf8, !PT ;  /* 0x0000003802027812 */ /* 0x000fe200078ef8d5 */
[----:B------:R0:W-:Y:S01]  /*1010*/  STL [R1+0x6c], R0 ;  /* 0x00006c0001007387 */ /* 0x0001e20000100800 */
[----:B------:R-:W-:Y:S02]  /*1020*/  LOP3.LUT R4, R4, R235, RZ, 0x3c, !PT ;  /* 0x000000eb04047212 */ /* 0x000fe400078e3cff */
[----:B------:R-:W-:Y:S01]  /*1030*/  SHF.R.S32.HI R8, RZ, 0x1f, R218 ;  /* 0x0000001fff087819 */ /* 0x000fe200000114da */
[----:B------:R-:W-:Y:S01]  /*1040*/  STL [R1+0x84], RZ ;  /* 0x000084ff01007387 */ /* 0x000fe20000100800 */
[----:B------:R-:W-:Y:S02]  /*1050*/  IADD3 R4, R4, R7, R236 ;  /* 0x0000000704047210 */ /* 0x000fe40007ffe0ec */
[----:B------:R-:W-:-:S02]  /*1060*/  SHF.R.S32.HI R7, RZ, 0x1f, R220 ;  /* 0x0000001fff077819 */ /* 0x000fc400000114dc */
[----:B------:R-:W-:Y:S02]  /*1070*/  LOP3.LUT R2, R236, R2, R235, 0xf6, !PT ;  /* 0x00000002ec027212 */ /* 0x000fe400078ef6eb */
[----:B0-----:R-:W-:Y:S02]  /*1080*/  MOV R0, UR5 ;  /* 0x0000000500007c02 */ /* 0x001fe40008000f00 */
[----:B------:R-:W-:Y:S02]  /*1090*/  SHF.R.S32.HI R3, RZ, 0x1f, R218 ;  /* 0x0000001fff037819 */ /* 0x000fe400000114da */
[----:B------:R-:W-:Y:S01]  /*10a0*/  SHF.R.S32.HI R5, RZ, 0x1f, R220 ;  /* 0x0000001fff057819 */ /* 0x000fe200000114dc */
[----:B------:R0:W-:Y:S01]  /*10b0*/  STL [R1+0x60], R0 ;  /* 0x0000600001007387 */ /* 0x0001e20000100800 */
[----:B------:R-:W-:Y:S02]  /*10c0*/  LEA.HI R3, R3, R218, RZ, 0x3 ;  /* 0x000000da03037211 */ /* 0x000fe400078f18ff */
[----:B------:R-:W-:-:S02]  /*10d0*/  LEA.HI R5, R5, R220, RZ, 0x3 ;  /* 0x000000dc05057211 */ /* 0x000fc400078f18ff */
[----:B------:R-:W-:Y:S01]  /*10e0*/  IADD3 R217, R22, 0x60, RZ ;  /* 0x0000006016d97810 */ /* 0x000fe20007ffe0ff */
[----:B------:R-:W-:Y:S01]  /*10f0*/  IMAD.SHL.U32 R3, R3, 0x40, RZ ;  /* 0x0000004003037824 */ /* 0x000fe200078e00ff */
[----:B------:R-:W-:Y:S01]  /*1100*/  SHF.L.U32 R5, R5, 0x6, RZ ;  /* 0x0000000605057819 */ /* 0x000fe200000006ff */
[----:B0-----:R-:W-:-:S03]  /*1110*/  IMAD.U32 R0, RZ, RZ, UR4 ;  /* 0x00000004ff007e24 */ /* 0x001fc6000f8e00ff */
[----:B------:R-:W-:Y:S02]  /*1120*/  LOP3.LUT R230, R3, 0xfffffe00, RZ, 0xc0, !PT ;  /* 0xfffffe0003e67812 */ /* 0x000fe400078ec0ff */
[----:B------:R-:W-:Y:S01]  /*1130*/  LOP3.LUT R231, R5, 0xfffffe00, RZ, 0xc0, !PT ;  /* 0xfffffe0005e77812 */ /* 0x000fe200078ec0ff */
[----:B------:R0:W-:Y:S04]  /*1140*/  STL [R1+0x80], R0 ;  /* 0x0000800001007387 */ /* 0x0001e80000100800 */
[----:B------:R1:W-:Y:S04]  /*1150*/  STL [R1+0x8c], R6 ;  /* 0x00008c0601007387 */ /* 0x0003e80000100800 */
[----:B------:R-:W-:Y:S01]  /*1160*/  STL [R1+0x74], R8 ;  /* 0x0000740801007387 */ /* 0x000fe20000100800 */
[----:B0-----:R-:W-:-:S03]  /*1170*/  SHF.R.S32.HI R0, RZ, 0x1f, R6 ;  /* 0x0000001fff007819 */ /* 0x001fc60000011406 */
[----:B------:R0:W-:Y:S01]  /*1180*/  STL [R1+0x70], R7 ;  /* 0x0000700701007387 */ /* 0x0001e20000100800 */
[----:B------:R-:W-:Y:S01]  /*1190*/  LEA.HI R0, R0, R6, RZ, 0x3 ;  /* 0x0000000600007211 */ /* 0x000fe200078f18ff */
[C---:B-1----:R-:W-:Y:S02]  /*11a0*/  VIADD R6, R213.reuse, 0xc0 ;  /* 0x000000c0d5067836 */ /* 0x042fe40000000000 */
[----:B------:R1:W-:Y:S02]  /*11b0*/  STL [R1+0x64], R2 ;  /* 0x0000640201007387 */ /* 0x0003e40000100800 */
[----:B------:R-:W-:Y:S02]  /*11c0*/  IMAD.SHL.U32 R0, R0, 0x40, RZ ;  /* 0x0000004000007824 */ /* 0x000fe400078e00ff */
[----:B0-----:R-:W-:-:S03]  /*11d0*/  VIADD R7, R213, 0x80 ;  /* 0x00000080d5077836 */ /* 0x001fc60000000000 */
[----:B-1----:R-:W-:Y:S02]  /*11e0*/  LOP3.LUT R2, R0, 0xfffffe00, RZ, 0xc0, !PT ;  /* 0xfffffe0000027812 */ /* 0x002fe400078ec0ff */
[----:B------:R-:W-:-:S05]  /*11f0*/  LEA R0, R4, UR4, 0x1 ;  /* 0x0000000404007c11 */ /* 0x000fca000f8e08ff */
[----:B------:R0:W-:Y:S04]  /*1200*/  STL [R1+0x94], R0 ;  /* 0x0000940001007387 */ /* 0x0001e80000100800 */
[----:B------:R0:W-:Y:S02]  /*1210*/  STL [R1+0x90], R2 ;  /* 0x0000900201007387 */ /* 0x0001e40000100800 */
.L_x_2574:
[----:B0-----:R-:W0:Y:S01]  /*1220*/  LDC.64 R2, c[0x0][0xc60] ;  /* 0x00031800ff027b82 */ /* 0x001e220000000a00 */
[----:B------:R-:W-:Y:S01]  /*1230*/  ULDC.64 UR4, c[0x0][0xa28] ;  /* 0x00028a0000047ab9 */ /* 0x000fe20000000a00 */
[----:B------:R-:W-:Y:S01]  /*1240*/  ULDC.64 UR8, c[0x0][0xa18] ;  /* 0x0002860000087ab9 */ /* 0x000fe20000000a00 */
[----:B------:R-:W-:Y:S01]  /*1250*/  ULDC.64 UR6, c[0x0][0xa08] ;  /* 0x0002820000067ab9 */ /* 0x000fe20000000a00 */
[----:B0-----:R-:W-:-:S05]  /*1260*/  IMAD.WIDE R2, R227, 0x4, R2 ;  /* 0x00000004e3027825 */ /* 0x001fca00078e0202 */
[----:B--2345:R-:W2:Y:S01]  /*1270*/  LDG.E R8, desc[UR60][R2.64] ;  /* 0x0000003c02087981 */ /* 0x03cea2000c1e1900 */
[----:B------:R-:W-:Y:S02]  /*1280*/  ISETP.NE.U32.AND P2, PT, RZ, UR4, PT ;  /* 0x00000004ff007c0c */ /* 0x000fe4000bf45070 */
[----:B------:R-:W-:Y:S02]  /*1290*/  ISETP.NE.U32.AND P1, PT, RZ, UR8, PT ;  /* 0x00000008ff007c0c */ /* 0x000fe4000bf25070 */
[----:B------:R-:W-:Y:S02]  /*12a0*/  ISETP.NE.AND.EX P2, PT, RZ, UR5, PT, P2 ;  /* 0x00000005ff007c0c */ /* 0x000fe4000bf45320 */
[----:B------:R-:W-:Y:S02]  /*12b0*/  ISETP.NE.AND.EX P1, PT, RZ, UR9, PT, P1 ;  /* 0x00000009ff007c0c */ /* 0x000fe4000bf25310 */
[----:B------:R-:W-:Y:S02]  /*12c0*/  ISETP.NE.U32.AND P0, PT, RZ, UR6, PT ;  /* 0x00000006ff007c0c */ /* 0x000fe4000bf05070 */
[----:B------:R-:W-:-:S02]  /*12d0*/  MOV R26, RZ ;  /* 0x000000ff001a7202 */ /* 0x000fc40000000f00 */
[----:B------:R-:W-:Y:S02]  /*12e0*/  ISETP.NE.AND.EX P0, PT, RZ, UR7, PT, P0 ;  /* 0x00000007ff007c0c */ /* 0x000fe4000bf05300 */
[----:B--2---:R-:W-:Y:S01]  /*12f0*/  SHF.R.S32.HI R0, RZ, 0x1f, R8 ;  /* 0x0000001fff007819 */ /* 0x004fe20000011408 */
[C---:B------:R-:W-:Y:S02]  /*1300*/  IMAD.SHL.U32 R28, R8.reuse, 0x4, RZ ;  /* 0x00000004081c7824 */ /* 0x040fe400078e00ff */
[C---:B------:R-:W-:Y:S01]  /*1310*/  @P2 LEA R2, P3, R8.reuse, UR4, 0x2 ;  /* 0x0000000408022c11 */ /* 0x040fe2000f8610ff */
[----:B------:R0:W-:Y:S01]  /*1320*/  STL [R1+0x78], R8 ;  /* 0x0000780801007387 */ /* 0x0001e20000100800 */
[C-C-:B------:R-:W-:Y:S02]  /*1330*/  SHF.L.U64.HI R29, R8.reuse, 0x2, R0.reuse ;  /* 0x00000002081d7819 */ /* 0x140fe40000010200 */
[----:B------:R-:W-:Y:S01]  /*1340*/  @P2 LEA.HI.X R3, R8, UR5, R0, 0x2, P3 ;  /* 0x0000000508032c11 */ /* 0x000fe200098f1400 */
[----:B------:R-:W-:Y:S01]  /*1350*/  IMAD.MOV.U32 R0, RZ, RZ, RZ ;  /* 0x000000ffff007224 */ /* 0x000fe200078e00ff */
[----:B------:R-:W-:Y:S01]  /*1360*/  IADD3 R6, P4, R28, UR6, RZ ;  /* 0x000000061c067c10 */ /* 0x000fe2000ff9e0ff */
[----:B------:R-:W-:-:S04]  /*1370*/  ULDC UR4, c[0x0][0x288] ;  /* 0x0000a20000047ab9 */ /* 0x000fc80000000800 */
[----:B------:R0:W5:Y:S01]  /*1380*/  @P2 LDG.E R0, desc[UR60][R2.64] ;  /* 0x0000003c02002981 */ /* 0x000162000c1e1900 */
[----:B------:R-:W-:Y:S01]  /*1390*/  @P1 IADD3 R4, P2, R28, UR8, RZ ;  /* 0x000000081c041c10 */ /* 0x000fe2000ff5e0ff */
[----:B------:R-:W-:Y:S01]  /*13a0*/  IMAD.U32 R227, RZ, RZ, UR4 ;  /* 0x00000004ffe37e24 */ /* 0x000fe2000f8e00ff */
[C---:B------:R-:W-:Y:S01]  /*13b0*/  IADD3.X R7, R29.reuse, UR7, RZ, P4, !PT ;  /* 0x000000071d077c10 */ /* 0x040fe2000a7fe4ff */
[----:B------:R0:W-:Y:S01]  /*13c0*/  STL [R1+0x88], R225 ;  /* 0x000088e101007387 */ /* 0x0001e20000100800 */
[----:B------:R-:W-:Y:S01]  /*13d0*/  @P1 IADD3.X R5, R29, UR9, RZ, P2, !PT ;  /* 0x000000091d051c10 */ /* 0x000fe200097fe4ff */
[----:B------:R-:W-:Y:S01]  /*13e0*/  ULDC.64 UR4, c[0x0][0x3f8] ;  /* 0x0000fe0000047ab9 */ /* 0x000fe20000000a00 */
[----:B------:R-:W-:Y:S01]  /*13f0*/  ULDC.64 UR6, c[0x0][0xa20] ;  /* 0x0002880000067ab9 */ /* 0x000fe20000000a00 */
[----:B------:R0:W5:Y:S04]  /*1400*/  @P0 LDG.E R26, desc[UR60][R6.64] ;  /* 0x0000003c061a0981 */ /* 0x000168000c1e1900 */
[----:B------:R0:W5:Y:S04]  /*1410*/  @P1 LDG.E R227, desc[UR60][R4.64] ;  /* 0x0000003c04e31981 */ /* 0x000168000c1e1900 */
[----:B------:R0:W-:Y:S01]  /*1420*/  STL [R1+0x7c], R226 ;  /* 0x00007ce201007387 */ /* 0x0001e20000100800 */
[----:B------:R-:W-:-:S03]  /*1430*/  UISETP.NE.U32.AND UP0, UPT, UR4, URZ, UPT ;  /* 0x0000003f0400728c */ /* 0x000fc6000bf05070 */
[----:B------:R-:W-:Y:S01]  /*1440*/  ULDC UR4, c[0x0][0x404] ;  /* 0x0001010000047ab9 */ /* 0x000fe20000000800 */
[----:B------:R-:W-:Y:S01]  /*1450*/  UISETP.NE.AND.EX UP0, UPT, UR5, URZ, UPT, UP0 ;  /* 0x0000003f0500728c */ /* 0x000fe2000bf05300 */
[----:B------:R-:W-:Y:S02]  /*1460*/  ISETP.NE.U32.AND P2, PT, RZ, UR6, PT ;  /* 0x00000006ff007c0c */ /* 0x000fe4000bf45070 */
[----:B------:R-:W-:Y:S01]  /*1470*/  ULDC UR5, c[0x0][0x2e0] ;  /* 0x0000b80000057ab9 */ /* 0x000fe20000000800 */
[----:B------:R-:W-:Y:S01]  /*1480*/  USEL UR4, UR4, 0x1, UP0 ;  /* 0x0000000104047887 */ /* 0x000fe20008000000 */
[----:B------:R-:W-:-:S03]  /*1490*/  ISETP.NE.AND.EX P2, PT, RZ, UR7, PT, P2 ;  /* 0x00000007ff007c0c */ /* 0x000fc6000bf45320 */
[----:B------:R-:W-:-:S03]  /*14a0*/  UIMAD UR4, UR4, UR5, URZ ;  /* 0x00000005040472a4 */ /* 0x000fc6000f8e023f */
[----:B------:R-:W-:Y:S01]  /*14b0*/  ULDC UR5, c[0x0][0x338] ;  /* 0x0000ce0000057ab9 */ /* 0x000fe20000000800 */
[----:B------:R-:W-:Y:S01]  /*14c0*/  IMAD.MOV.U32 R25, RZ, RZ, R8 ;  /* 0x000000ffff197224 */ /* 0x000fe200078e0008 */
[----:B0-----:R-:W-:Y:S07]  /*14d0*/  @P1 BRA `(.L_x_2295) ;  /* 0x0000000000241947 */ /* 0x001fee0003800000 */
[----:B------:R-:W-:Y:S02]  /*14e0*/  ULDC.64 UR8, c[0x0][0xa00] ;  /* 0x0002800000087ab9 */ /* 0x000fe40000000a00 */
[----:B------:R-:W-:-:S04]  /*14f0*/  ISETP.NE.U32.AND P1, PT, RZ, UR8, PT ;  /* 0x00000008ff007c0c */ /* 0x000fc8000bf25070 */
[----:B------:R-:W-:-:S13]  /*1500*/  ISETP.NE.AND.EX P1, PT, RZ, UR9, PT, P1 ;  /* 0x00000009ff007c0c */ /* 0x000fda000bf25310 */
[----:B------:R-:W-:Y:S05]  /*1510*/  @!P1 BRA `(.L_x_2295) ;  /* 0x0000000000149947 */ /* 0x000fea0003800000 */
[----:B------:R-:W0:Y:S02]  /*1520*/  LDC.64 R2, c[0x0][0xa00] ;  /* 0x00028000ff027b82 */ /* 0x000e240000000a00 */
[----:B0-----:R-:W-:-:S05]  /*1530*/  IMAD.WIDE R2, R25, 0x4, R2 ;  /* 0x0000000419027825 */ /* 0x001fca00078e0202 */
[----:B-----5:R-:W2:Y:S04]  /*1540*/  LDG.E R227, desc[UR60][R2.64] ;  /* 0x0000003c02e37981 */ /* 0x020ea8000c1e1900 */
[----:B------:R-:W2:Y:S02]  /*1550*/  LDG.E R4, desc[UR60][R2.64+0x4] ;  /* 0x0000043c02047981 */ /* 0x000ea4000c1e1900 */
[----:B--2---:R-:W-:-:S07]  /*1560*/  IMAD.IADD R227, R4, 0x1, -R227 ;  /* 0x0000000104e37824 */ /* 0x004fce00078e0ae3 */
.L_x_2295:
[----:B------:R-:W-:Y:S01]  /*1570*/  MOV R2, UR5 ;  /* 0x0000000500027c02 */ /* 0x000fe20008000f00 */
[----:B------:R-:W-:Y:S01]  /*1580*/  IMAD.U32 R27, RZ, RZ, UR4 ;  /* 0x00000004ff1b7e24 */ /* 0x000fe2000f8e00ff */
[----:B------:R-:W-:Y:S06]  /*1590*/  @!P2 BRA `(.L_x_2296) ;  /* 0x000000000010a947 */ /* 0x000fec0003800000 */
[----:B------:R-:W-:-:S04]  /*15a0*/  IADD3 R4, P0, R28, UR6, RZ ;  /* 0x000000061c047c10 */ /* 0x000fc8000ff1e0ff */
[----:B------:R-:W-:-:S05]  /*15b0*/  IADD3.X R5, R29, UR7, RZ, P0, !PT ;  /* 0x000000071d057c10 */ /* 0x000fca00087fe4ff */
[----:B------:R0:W5:Y:S01]  /*15c0*/  LDG.E R27, desc[UR60][R4.64] ;  /* 0x0000003c041b7981 */ /* 0x000162000c1e1900 */
[----:B------:R-:W-:Y:S05]  /*15d0*/  BRA `(.L_x_2297) ;  /* 0x0000000000107947 */ /* 0x000fea0003800000 */
.L_x_2296:
[----:B------:R-:W-:Y:S05]  /*15e0*/  @!P0 BRA `(.L_x_2297) ;  /* 0x00000000000c8947 */ /* 0x000fea0003800000 */
[----:B------:R-:W2:Y:S04]  /*15f0*/  LDG.E R4, desc[UR60][R6.64] ;  /* 0x0000003c06047981 */ /* 0x000ea8000c1e1900 */
[----:B------:R-:W2:Y:S02]  /*1600*/  LDG.E R27, desc[UR60][R6.64+0x4] ;  /* 0x0000043c061b7981 */ /* 0x000ea4000c1e1900 */
[----:B--2---:R-:W-:-:S07]  /*1610*/  IMAD.IADD R27, R27, 0x1, -R4 ;  /* 0x000000011b1b7824 */ /* 0x004fce00078e0a04 */
.L_x_2297:
[----:B------:R-:W-:Y:S02]  /*1620*/  ULDC.64 UR4, c[0x0][0xa10] ;  /* 0x0002840000047ab9 */ /* 0x000fe40000000a00 */
[----:B------:R-:W-:-:S04]  /*1630*/  ISETP.NE.U32.AND P0, PT, RZ, UR4, PT ;  /* 0x00000004ff007c0c */ /* 0x000fc8000bf05070 */
[----:B------:R-:W-:Y:S01]  /*1640*/  ISETP.NE.AND.EX P0, PT, RZ, UR5, PT, P0 ;  /* 0x00000005ff007c0c */ /* 0x000fe2000bf05300 */
[----:B------:R-:W-:-:S12]  /*1650*/  ULDC.64 UR4, c[0x0][0xa30] ;  /* 0x00028c0000047ab9 */ /* 0x000fd80000000a00 */
[----:B0-----:R-:W0:Y:S02]  /*1660*/  @P0 LDC.64 R4, c[0x0][0xa10] ;  /* 0x00028400ff040b82 */ /* 0x001e240000000a00 */
[----:B0-----:R-:W-:-:S05]  /*1670*/  @P0 IMAD.WIDE R4, R25, 0x4, R4 ;  /* 0x0000000419040825 */ /* 0x001fca00078e0204 */
[----:B------:R-:W2:Y:S04]  /*1680*/  @P0 LDG.E R3, desc[UR60][R4.64] ;  /* 0x0000003c04030981 */ /* 0x000ea8000c1e1900 */
[----:B------:R0:W2:Y:S01]  /*1690*/  @P0 LDG.E R8, desc[UR60][R4.64+0x4] ;  /* 0x0000043c04080981 */ /* 0x0000a2000c1e1900 */
[----:B------:R-:W-:Y:S01]  /*16a0*/  ISETP.NE.U32.AND P1, PT, RZ, UR4, PT ;  /* 0x00000004ff007c0c */ /* 0x000fe2000bf25070 */
[----:B-----5:R-:W-:-:S03]  /*16b0*/  IMAD.MOV.U32 R144, RZ, RZ, R27 ;  /* 0x000000ffff907224 */ /* 0x020fc600078e001b */
[----:B------:R-:W-:-:S13]  /*16c0*/  ISETP.NE.AND.EX P1, PT, RZ, UR5, PT, P1 ;  /* 0x00000005ff007c0c */ /* 0x000fda000bf25310 */
[----:B------:R-:W-:-:S04]  /*16d0*/  @P1 IADD3 R6, P2, R28, UR4, RZ ;  /* 0x000000041c061c10 */ /* 0x000fc8000ff5e0ff */
[----:B------:R-:W-:-:S05]  /*16e0*/  @P1 IADD3.X R7, R29, UR5, RZ, P2, !PT ;  /* 0x000000051d071c10 */ /* 0x000fca00097fe4ff */
[----:B------:R1:W5:Y:S01]  /*16f0*/  @P1 LDG.E R144, desc[UR60][R6.64] ;  /* 0x0000003c06901981 */ /* 0x000362000c1e1900 */
[----:B------:R-:W-:Y:S02]  /*1700*/  IADD3 R9, R27, -R0, RZ ;  /* 0x800000001b097210 */ /* 0x000fe40007ffe0ff */
[----:B0-----:R-:W-:Y:S02]  /*1710*/  LEA R4, R225, 0xcf, 0x7 ;  /* 0x000000cfe1047811 */ /* 0x001fe400078e38ff */
[----:B------:R-:W-:Y:S02]  /*1720*/  IADD3 R124, -R9, RZ, RZ ;  /* 0x000000ff097c7210 */ /* 0x000fe40007ffe1ff */
[----:B------:R-:W-:Y:S02]  /*1730*/  PLOP3.LUT P2, PT, PT, PT, PT, 0x80, 0x0 ;  /* 0x000000000000781c */ /* 0x000fe40003f4f070 */
[----:B------:R-:W-:Y:S01]  /*1740*/  VIMNMX R124, RZ, R124, !PT ;  /* 0x0000007cff7c7248 */ /* 0x000fe20007fe0100 */
[----:B--2---:R-:W-:-:S04]  /*1750*/  @P0 IMAD.IADD R2, R8, 0x1, -R3 ;  /* 0x0000000108020824 */ /* 0x004fc800078e0a03 */
[----:B------:R-:W-:-:S04]  /*1760*/  IMAD.IADD R237, R9, 0x1, R2 ;  /* 0x0000000109ed7824 */ /* 0x000fc800078e0202 */
[C---:B------:R-:W-:Y:S01]  /*1770*/  VIADD R0, R237.reuse, 0x4f ;  /* 0x0000004fed007836 */ /* 0x040fe20000000000 */
[----:B------:R-:W-:-:S03]  /*1780*/  IADD3 R4, R237, R4, -R227 ;  /* 0x00000004ed047210 */ /* 0x000fc60007ffe8e3 */
[----:B------:R-:W-:-:S04]  /*1790*/  IMAD.HI R0, R0, 0x66666667, RZ ;  /* 0x6666666700007827 */ /* 0x000fc800078e02ff */
[----:B------:R-:W-:Y:S01]  /*17a0*/  IMAD.HI R4, R4, 0x66666667, RZ ;  /* 0x6666666704047827 */ /* 0x000fe200078e02ff */
[----:B------:R-:W-:-:S04]  /*17b0*/  SHF.R.U32.HI R3, RZ, 0x1f, R0 ;  /* 0x0000001fff037819 */ /* 0x000fc80000011600 */
[----:B------:R-:W-:Y:S02]  /*17c0*/  SHF.R.U32.HI R5, RZ, 0x1f, R4 ;  /* 0x0000001fff057819 */ /* 0x000fe40000011604 */
[----:B------:R-:W-:Y:S02]  /*17d0*/  LEA.HI.SX32 R3, R0, R3, 0x1b ;  /* 0x0000000300037211 */ /* 0x000fe400078fdaff */
[----:B------:R-:W-:-:S04]  /*17e0*/  LEA.HI.SX32 R148, R4, R5, 0x1b ;  /* 0x0000000504947211 */ /* 0x000fc800078fdaff */
[----:B------:R-:W-:-:S05]  /*17f0*/  VIMNMX R148, R3, R148, PT ;  /* 0x0000009403947248 */ /* 0x000fca0003fe0100 */
[----:B------:R-:W-:-:S05]  /*1800*/  IMAD R3, R148, 0x50, -R9 ;  /* 0x0000005094037824 */ /* 0x000fca00078e0a09 */
[----:B------:R-:W-:-:S04]  /*1810*/  VIMNMX R3, R3, R2, PT ;  /* 0x0000000203037248 */ /* 0x000fc80003fe0100 */
[----:B------:R-:W-:Y:S01]  /*1820*/  ISETP.GT.AND P0, PT, R3, R124, PT ;  /* 0x0000007c0300720c */ /* 0x000fe20003f04270 */
[----:B------:R-:W-:-:S05]  /*1830*/  IMAD.WIDE.U32 R124, R124, -0x33333333, RZ ;  /* 0xcccccccd7c7c7825 */ /* 0x000fca00078e00ff */
[----:B------:R-:W-:-:S05]  /*1840*/  SHF.R.U32.HI R124, RZ, 0x6, R125 ;  /* 0x00000006ff7c7819 */ /* 0x000fca000001167d */
[----:B------:R-:W-:Y:S02]  /*1850*/  IMAD.MOV.U32 R24, RZ, RZ, R124 ;  /* 0x000000ffff187224 */ /* 0x000fe400078e007c */
[----:B------:R-:W-:-:S04]  /*1860*/  @P0 VIADD R0, R3, 0x4f ;  /* 0x0000004f03000836 */ /* 0x000fc80000000000 */
[----:B------:R-:W-:-:S05]  /*1870*/  @P0 IMAD.HI R0, R0, 0x66666667, RZ ;  /* 0x6666666700000827 */ /* 0x000fca00078e02ff */
[----:B------:R-:W-:-:S04]  /*1880*/  @P0 SHF.R.U32.HI R3, RZ, 0x1f, R0 ;  /* 0x0000001fff030819 */ /* 0x000fc80000011600 */
[----:B------:R-:W-:-:S04]  /*1890*/  @P0 LEA.HI.SX32 R24, R0, R3, 0x1b ;  /* 0x0000000300180211 */ /* 0x000fc800078fdaff */
[----:B------:R-:W-:-:S13]  /*18a0*/  ISETP.GT.AND P0, PT, R24, R124, PT ;  /* 0x0000007c1800720c */ /* 0x000fda0003f04270 */
[----:B-1----:R-:W-:Y:S05]  /*18b0*/  @!P0 BRA `(.L_x_2298) ;  /* 0x0000008c00748947 */ /* 0x002fea0003800000 */
        /* <DEDUP_REMOVED lines=17> */
[----:B0-----:R-:W-:-:S07]  /*19d0*/  IMAD.MOV.U32 R12, RZ, RZ, 0x1 ;  /* 0x00000001ff0c7424 */ /* 0x001fce00078e00ff */
[----:B------:R-:W-:-:S07]  /*19e0*/  LEPC R20, `(.L_x_2300) ;  /* 0x000000001014794e */ /* 0x000fce0000000000 */
[----:B-1---5:R-:W-:Y:S05]  /*19f0*/  CALL.ABS.NOINC R14 ;  /* 0x000000000e007343 */ /* 0x022fea0003c00000 */
.L_x_2300:
[----:B------:R-:W-:Y:S05]  /*1a00*/  BSYNC B6 ;  /* 0x0000000000067941 */ /* 0x000fea0003800000 */
.L_x_2299:
        /* <DEDUP_REMOVED lines=20> */
.L_x_2302:
[----:B------:R-:W-:Y:S05]  /*1b50*/  BSYNC B6 ;  /* 0x0000000000067941 */ /* 0x000fea0003800000 */
.L_x_2301:
[----:B------:R-:W-:Y:S01]  /*1b60*/  ULDC.64 UR4, c[0x0][0x9f8] ;  /* 0x00027e0000047ab9 */ /* 0x000fe20000000a00 */
[----:B------:R-:W0:Y:S01]  /*1b70*/  LDC R0, c[0x0][0x428] ;  /* 0x00010a00ff007b82 */ /* 0x000e220000000800 */
[----:B------:R-:W-:-:S07]  /*1b80*/  ISETP.NE.U32.AND P0, PT, RZ, UR4, PT ;  /* 0x00000004ff007c0c */ /* 0x000fce000bf05070 */
[----:B------:R-:W1:Y:S01]  /*1b90*/  LDC.64 R98, c[0x0][0x2f0] ;  /* 0x0000bc00ff627b82 */ /* 0x000e620000000a00 */
[----:B------:R-:W-:Y:S01]  /*1ba0*/  ISETP.NE.AND.EX P0, PT, RZ, UR5, PT, P0 ;  /* 0x00000005ff007c0c */ /* 0x000fe2000bf05300 */
[----:B------:R-:W-:Y:S01]  /*1bb0*/  IMAD.IADD R113, R26, 0x1, R27 ;  /* 0x000000011a717824 */ /* 0x000fe200078e021b */
[----:B------:R-:W-:Y:S01]  /*1bc0*/  ULDC UR6, c[0x0][0x2e4] ;  /* 0x0000b90000067ab9 */ /* 0x000fe20000000800 */
[----:B------:R-:W-:Y:S01]  /*1bd0*/  VIADD R20, R213, 0x80 ;  /* 0x00000080d5147836 */ /* 0x000fe20000000000 */
[----:B------:R-:W-:-:S03]  /*1be0*/  ULDC.64 UR8, c[0x0][0x320] ;  /* 0x0000c80000087ab9 */ /* 0x000fc60000000a00 */
[----:B------:R-:W2:Y:S06]  /*1bf0*/  LDC.64 R104, c[0x0][0x3e8] ;  /* 0x0000fa00ff687b82 */ /* 0x000eac0000000a00 */
[----:B------:R-:W-:Y:S02]  /*1c00*/  @P0 IADD3 R4, P1, R28, UR4, RZ ;  /* 0x000000041c040c10 */ /* 0x000fe4000ff3e0ff */
[----:B------:R-:W3:Y:S02]  /*1c10*/  LDC.64 R110, c[0x0][0x3d8] ;  /* 0x0000f600ff6e7b82 */ /* 0x000ee40000000a00 */
[----:B------:R-:W-:Y:S01]  /*1c20*/  @P0 IADD3.X R5, R29, UR5, RZ, P1, !PT ;  /* 0x000000051d050c10 */ /* 0x000fe20008ffe4ff */
[----:B------:R-:W-:-:S04]  /*1c30*/  ULDC.64 UR4, c[0x0][0x2f8] ;  /* 0x0000be0000047ab9 */ /* 0x000fc80000000a00 */
[----:B------:R4:W3:Y:S01]  /*1c40*/  @P0 LDG.E R25, desc[UR60][R4.64] ;  /* 0x0000003c04190981 */ /* 0x0008e2000c1e1900 */
[----:B0-----:R-:W-:Y:S01]  /*1c50*/  ISETP.NE.AND P0, PT, R0, 0x1, PT ;  /* 0x000000010000780c */ /* 0x001fe20003f05270 */
[----:B------:R-:W0:Y:S01]  /*1c60*/  LDC R117, c[0x0][0x3d4] ;  /* 0x0000f500ff757b82 */ /* 0x000e220000000800 */
[----:B------:R-:W-:Y:S01]  /*1c70*/  SHF.R.S32.HI R21, RZ, 0x1f, R113 ;  /* 0x0000001fff157819 */ /* 0x000fe20000011471 */
[----:B------:R-:W0:Y:S01]  /*1c80*/  S2R R147, SR_TID.X ;  /* 0x0000000000937919 */ /* 0x000e220000002100 */
[----:B------:R-:W-:Y:S01]  /*1c90*/  ISETP.GE.AND P1, PT, R212, UR6, PT ;  /* 0x00000006d4007c0c */ /* 0x000fe2000bf26270 */
[----:B------:R-:W-:Y:S01]  /*1ca0*/  VIADD R12, R213, 0xc0 ;  /* 0x000000c0d50c7836 */ /* 0x000fe20000000000 */
[----:B------:R-:W-:Y:S01]  /*1cb0*/  SHF.R.S32.HI R23, RZ, 0x1f, R22 ;  /* 0x0000001fff177819 */ /* 0x000fe20000011416 */
[-C--:B-1----:R-:W-:Y:S01]  /*1cc0*/  IMAD R6, R21, R98.reuse, RZ ;  /* 0x0000006215067224 */ /* 0x082fe200078e02ff */
[----:B------:R-:W-:Y:S01]  /*1cd0*/  IADD3 R112, P3, R18, R113, RZ ;  /* 0x0000007112707210 */ /* 0x000fe20007f7e0ff */
[----:B----4-:R-:W-:Y:S01]  /*1ce0*/  IMAD.WIDE.U32 R4, R113, R98, RZ ;  /* 0x0000006271047225 */ /* 0x010fe200078e00ff */
[----:B------:R-:W-:-:S02]  /*1cf0*/  ISETP.GE.AND P2, PT, R12, UR6, PT ;  /* 0x000000060c007c0c */ /* 0x000fc4000bf46270 */
[----:B------:R-:W-:Y:S01]  /*1d00*/  SHF.L.U64.HI R128, R98, 0x5, R99 ;  /* 0x0000000562807819 */ /* 0x000fe20000010263 */
[----:B------:R-:W1:Y:S01]  /*1d10*/  @P0 LDC R3, c[0x0][0x42c] ;  /* 0x00010b00ff030b82 */ /* 0x000e620000000800 */
[----:B--2---:R-:W-:Y:S01]  /*1d20*/  IMAD.WIDE.U32 R100, R18, R104, R22 ;  /* 0x0000006812647225 */ /* 0x004fe200078e0016 */
[----:B------:R-:W-:Y:S02]  /*1d30*/  SHF.L.U64.HI R130, R98, 0x6, R99 ;  /* 0x0000000662827819 */ /* 0x000fe40000010263 */
[----:B---3--:R-:W-:Y:S01]  /*1d40*/  SHF.L.U64.HI R30, R110, 0x5, R111 ;  /* 0x000000056e1e7819 */ /* 0x008fe2000001026f */
[----:B------:R-:W-:Y:S01]  /*1d50*/  IMAD.WIDE.U32 R106, R18, R110, R22 ;  /* 0x0000006e126a7225 */ /* 0x000fe200078e0016 */
[C---:B------:R-:W-:Y:S02]  /*1d60*/  SHF.L.U64.HI R29, R110.reuse, 0x6, R111 ;  /* 0x000000066e1d7819 */ /* 0x040fe4000001026f */
[----:B------:R-:W2:Y:S01]  /*1d70*/  @P0 LDC R7, c[0x0][0x430] ;  /* 0x00010c00ff070b82 */ /* 0x000ea20000000800 */
[C---:B------:R-:W-:Y:S01]  /*1d80*/  SHF.L.U32 R28, R110.reuse, 0x5, RZ ;  /* 0x000000056e1c7819 */ /* 0x040fe200000006ff */
[----:B------:R-:W-:Y:S01]  /*1d90*/  IMAD.SHL.U32 R27, R110, 0x40, RZ ;  /* 0x000000406e1b7824 */ /* 0x000fe200078e00ff */
[----:B------:R-:W-:Y:S01]  /*1da0*/  SHF.L.U32 R129, R98, 0x5, RZ ;  /* 0x0000000562817819 */ /* 0x000fe200000006ff */
[----:B------:R-:W-:Y:S01]  /*1db0*/  IMAD R125, R99, 0x50, RZ ;  /* 0x00000050637d7824 */ /* 0x000fe200078e02ff */
[--C-:B------:R-:W-:Y:S01]  /*1dc0*/  SHF.L.U64.HI R34, R104, 0x5, R105.reuse ;  /* 0x0000000568227819 */ /* 0x100fe20000010269 */
[----:B------:R-:W-:Y:S01]  /*1dd0*/  IMAD.SHL.U32 R131, R98, 0x40, RZ ;  /* 0x0000004062837824 */ /* 0x000fe200078e00ff */
[----:B------:R-:W-:Y:S01]  /*1de0*/  SHF.L.U64.HI R33, R104, 0x6, R105 ;  /* 0x0000000668217819 */ /* 0x000fe20000010269 */
[----:B------:R-:W-:-:S02]  /*1df0*/  IMAD R127, R105, 0x50, RZ ;  /* 0x00000050697f7824 */ /* 0x000fc400078e02ff */
[C---:B------:R-:W-:Y:S02]  /*1e00*/  IMAD.SHL.U32 R32, R104.reuse, 0x20, RZ ;  /* 0x0000002068207824 */ /* 0x040fe400078e00ff */
[----:B------:R-:W-:Y:S01]  /*1e10*/  IMAD.SHL.U32 R31, R104, 0x40, RZ ;  /* 0x00000040681f7824 */ /* 0x000fe200078e00ff */
[----:B0-----:R-:W-:Y:S01]  /*1e20*/  LEA.HI R147, R147, 0x8, RZ, 0x19 ;  /* 0x0000000893937811 */ /* 0x001fe200078fc8ff */
[----:B-1----:R-:W-:-:S04]  /*1e30*/  @P0 IMAD.HI.U32 R0, R226, R3, RZ ;  /* 0x00000003e2000227 */ /* 0x002fc800078e00ff */
[----:B------:R-:W-:Y:S01]  /*1e40*/  IMAD R3, R113, R99, R6 ;  /* 0x0000006371037224 */ /* 0x000fe200078e0206 */
[----:B------:R-:W-:Y:S02]  /*1e50*/  IADD3.X R113, R19, R21, RZ, P3, !PT ;  /* 0x0000001513717210 */ /* 0x000fe40001ffe4ff */
[----:B--2---:R-:W-:Y:S02]  /*1e60*/  @P0 SHF.R.U32.HI R226, RZ, R7, R0 ;  /* 0x00000007ffe20219 */ /* 0x004fe40000011600 */
[----:B------:R-:W-:Y:S02]  /*1e70*/  IADD3 R5, R5, R3, RZ ;  /* 0x0000000305057210 */ /* 0x000fe40007ffe0ff */
[----:B------:R-:W-:Y:S02]  /*1e80*/  SHF.R.S32.HI R6, RZ, 0x1f, R226 ;  /* 0x0000001fff067819 */ /* 0x000fe400000114e2 */
[----:B------:R-:W-:Y:S01]  /*1e90*/  SEL R3, RZ, 0xffffffff, P1 ;  /* 0xffffffffff037807 */ /* 0x000fe20000800000 */
[----:B------:R-:W-:Y:S01]  /*1ea0*/  IMAD.WIDE.U32 R4, R226, UR4, R4 ;  /* 0x00000004e2047c25 */ /* 0x000fe2000f8e0004 */
[----:B------:R-:W-:-:S02]  /*1eb0*/  ISETP.GE.AND P0, PT, R213, UR6, PT ;  /* 0x00000006d5007c0c */ /* 0x000fc4000bf06270 */
[----:B------:R-:W-:Y:S01]  /*1ec0*/  ISETP.GE.AND P1, PT, R212, R117, PT ;  /* 0x00000075d400720c */ /* 0x000fe20003f26270 */
[----:B------:R-:W-:Y:S01]  /*1ed0*/  IMAD R7, R6, UR4, RZ ;  /* 0x0000000406077c24 */ /* 0x000fe2000f8e02ff */
[----:B------:R-:W-:Y:S01]  /*1ee0*/  SEL R0, RZ, 0x1, P0 ;  /* 0x00000001ff007807 */ /* 0x000fe20000000000 */
[----:B------:R-:W-:Y:S01]  /*1ef0*/  IMAD.SHL.U32 R3, R3, 0x2, RZ ;  /* 0x0000000203037824 */ /* 0x000fe200078e00ff */
[----:B------:R-:W-:Y:S01]  /*1f00*/  ISETP.GE.AND P0, PT, R20, UR6, PT ;  /* 0x0000000614007c0c */ /* 0x000fe2000bf06270 */
[----:B------:R-:W-:Y:S01]  /*1f10*/  IMAD R7, R226, UR5, R7 ;  /* 0x00000005e2077c24 */ /* 0x000fe2000f8e0207 */
[----:B------:R-:W-:Y:S01]  /*1f20*/  ULDC.64 UR4, c[0x0][0xa08] ;  /* 0x0002820000047ab9 */ /* 0x000fe20000000a00 */
[----:B------:R-:W-:Y:S01]  /*1f30*/  MOV R38, R4 ;  /* 0x0000000400267202 */ /* 0x000fe20000000f00 */
[----:B------:R-:W-:Y:S01]  /*1f40*/  IMAD.MOV.U32 R4, RZ, RZ, R213 ;  /* 0x000000ffff047224 */ /* 0x000fe200078e00d5 */
[----:B------:R-:W-:Y:S01]  /*1f50*/  LOP3.LUT R0, R3, 0x2, R0, 0xe2, !PT ;  /* 0x0000000203007812 */ /* 0x000fe200078ee200 */
[----:B------:R-:W-:Y:S01]  /*1f60*/  IMAD.IADD R39, R5, 0x1, R7 ;  /* 0x0000000105277824 */ /* 0x000fe200078e0207 */
[----:B------:R-:W-:Y:S01]  /*1f70*/  SEL R3, RZ, 0x4, P0 ;  /* 0x00000004ff037807 */ /* 0x000fe20000000000 */
[----:B------:R-:W-:Y:S01]  /*1f80*/  IMAD R7, R6, UR8, RZ ;  /* 0x0000000806077c24 */ /* 0x000fe2000f8e02ff */
[----:B------:R-:W-:Y:S01]  /*1f90*/  ISETP.NE.U32.AND P0, PT, RZ, UR4, PT ;  /* 0x00000004ff007c0c */ /* 0x000fe2000bf05070 */
[C---:B------:R-:W-:Y:S01]  /*1fa0*/  IMAD R6, R19.reuse, R104, RZ ;  /* 0x0000006813067224 */ /* 0x040fe200078e02ff */
[----:B------:R-:W-:Y:S01]  /*1fb0*/  LOP3.LUT R3, R0, R3, RZ, 0xfc, !PT ;  /* 0x0000000300037212 */ /* 0x000fe200078efcff */
[----:B------:R-:W-:Y:S01]  /*1fc0*/  IMAD R15, R226, UR9, R7 ;  /* 0x00000009e20f7c24 */ /* 0x000fe2000f8e0207 */
[----:B------:R-:W-:Y:S01]  /*1fd0*/  ISETP.NE.AND.EX P0, PT, RZ, UR5, PT, P0 ;  /* 0x00000005ff007c0c */ /* 0x000fe2000bf05300 */
[----:B------:R-:W-:Y:S01]  /*1fe0*/  ULDC.64 UR4, c[0x0][0x300] ;  /* 0x0000c00000047ab9 */ /* 0x000fe20000000a00 */
[----:B------:R-:W-:Y:S01]  /*1ff0*/  SHF.R.S32.HI R5, RZ, 0x1f, R213 ;  /* 0x0000001fff057819 */ /* 0x000fe200000114d5 */
[----:B------:R-:W-:Y:S01]  /*2000*/  IMAD R7, R19, R98, RZ ;  /* 0x0000006213077224 */ /* 0x000fe200078e02ff */
[----:B------:R-:W-:Y:S01]  /*2010*/  LOP3.LUT R26, R3, 0x1, RZ, 0xc0, !PT ;  /* 0x00000001031a7812 */ /* 0x000fe200078ec0ff */
[----:B------:R-:W-:-:S02]  /*2020*/  IMAD R13, R18, R105, R6 ;  /* 0x00000069120d7224 */ /* 0x000fc400078e0206 */
[C---:B------:R-:W-:Y:S02]  /*2030*/  IMAD R35, R18.reuse, R99, R7 ;  /* 0x0000006312237224 */ /* 0x040fe400078e0207 */
[----:B------:R-:W-:-:S04]  /*2040*/  IMAD.WIDE.U32 R6, R18, R98, R4 ;  /* 0x0000006212067225 */ /* 0x000fc800078e0004 */
[----:B------:R-:W-:-:S04]  /*2050*/  IMAD.WIDE.U32 R8, R226, UR8, R4 ;  /* 0x00000008e2087c25 */ /* 0x000fc8000f8e0004 */
[----:B------:R-:W-:-:S04]  /*2060*/  IMAD.WIDE.U32 R102, R18, R104, R4 ;  /* 0x0000006812667225 */ /* 0x000fc800078e0004 */
[----:B------:R-:W-:Y:S01]  /*2070*/  IMAD.WIDE.U32 R108, R18, R110, R4 ;  /* 0x0000006e126c7225 */ /* 0x000fe200078e0004 */
[----:B------:R-:W-:-:S03]  /*2080*/  SEL R5, R117, RZ, P1 ;  /* 0x000000ff75057207 */ /* 0x000fc60000800000 */
[----:B------:R-:W-:Y:S02]  /*2090*/  IMAD.IADD R9, R9, 0x1, R15 ;  /* 0x0000000109097824 */ /* 0x000fe400078e020f */
[----:B------:R-:W-:Y:S02]  /*20a0*/  IMAD.IADD R101, R101, 0x1, R13 ;  /* 0x0000000165657824 */ /* 0x000fe400078e020d */
[----:B------:R-:W-:Y:S02]  /*20b0*/  IMAD.IADD R103, R13, 0x1, R103 ;  /* 0x000000010d677824 */ /* 0x000fe400078e0267 */
[----:B-----5:R-:W-:-:S04]  /*20c0*/  IMAD.WIDE.U32 R100, R144, R104, R100 ;  /* 0x0000006890647225 */ /* 0x020fc800078e0064 */
[----:B------:R-:W-:-:S04]  /*20d0*/  IMAD.WIDE.U32 R102, R144, R104, R102 ;  /* 0x0000006890667225 */ /* 0x000fc800078e0066 */
[----:B------:R-:W-:-:S04]  /*20e0*/  IMAD.WIDE.U32 R98, R98, 0x50, RZ ;  /* 0x0000005062627825 */ /* 0x000fc800078e00ff */
[----:B------:R-:W-:Y:S01]  /*20f0*/  IMAD.IADD R125, R99, 0x1, R125 ;  /* 0x00000001637d7824 */ /* 0x000fe200078e027d */
[----:B------:R-:W-:Y:S02]  /*2100*/  SHF.R.S32.HI R0, RZ, 0x1f, R25 ;  /* 0x0000001fff007819 */ /* 0x000fe40000011419 */
[----:B------:R-:W-:Y:S02]  /*2110*/  SEL R11, R25, RZ, !P0 ;  /* 0x000000ff190b7207 */ /* 0x000fe40004000000 */
[----:B------:R-:W-:-:S03]  /*2120*/  SEL R0, R0, RZ, !P0 ;  /* 0x000000ff00007207 */ /* 0x000fc60004000000 */
[----:B------:R-:W-:-:S04]  /*2130*/  IMAD.WIDE.U32 R38, R11, UR4, R38 ;  /* 0x000000040b267c25 */ /* 0x000fc8000f8e0026 */
[----:B------:R-:W-:Y:S01]  /*2140*/  IMAD R10, R0, UR4, RZ ;  /* 0x00000004000a7c24 */ /* 0x000fe2000f8e02ff */
[----:B------:R-:W-:Y:S01]  /*2150*/  IADD3 R36, P0, R38, R6, RZ ;  /* 0x0000000626247210 */ /* 0x000fe20007f1e0ff */
[----:B------:R-:W-:Y:S02]  /*2160*/  IMAD.IADD R6, R212, 0x1, R5 ;  /* 0x00000001d4067824 */ /* 0x000fe400078e0205 */
[----:B------:R-:W-:Y:S01]  /*2170*/  IMAD R37, R11, UR5, R10 ;  /* 0x000000050b257c24 */ /* 0x000fe2000f8e020a */
[----:B------:R-:W-:Y:S02]  /*2180*/  ULDC.64 UR4, c[0x0][0x328] ;  /* 0x0000ca0000047ab9 */ /* 0x000fe40000000a00 */
[----:B------:R-:W-:Y:S02]  /*2190*/  IMAD R0, R0, UR4, RZ ;  /* 0x0000000400007c24 */ /* 0x000fe4000f8e02ff */
[----:B------:R-:W-:Y:S01]  /*21a0*/  IADD3 R37, R39, R37, RZ ;  /* 0x0000002527257210 */ /* 0x000fe20007ffe0ff */
[----:B------:R-:W-:-:S03]  /*21b0*/  IMAD.WIDE.U32 R96, R11, UR4, R8 ;  /* 0x000000040b607c25 */ /* 0x000fc6000f8e0008 */
[----:B------:R-:W-:Y:S01]  /*21c0*/  IADD3.X R35, R37, R7, R35, P0, !PT ;  /* 0x0000000725237210 */ /* 0x000fe200007fe423 */
[----:B------:R-:W-:Y:S01]  /*21d0*/  IMAD R41, R11, UR5, R0 ;  /* 0x000000050b297c24 */ /* 0x000fe2000f8e0200 */
[----:B------:R-:W-:Y:S01]  /*21e0*/  ISETP.GE.AND P0, PT, R213, R117, PT ;  /* 0x00000075d500720c */ /* 0x000fe20003f06270 */
[----:B------:R-:W-:-:S04]  /*21f0*/  IMAD R0, R19, R110, RZ ;  /* 0x0000006e13007224 */ /* 0x000fc800078e02ff */
[----:B------:R-:W-:Y:S01]  /*2200*/  IMAD R7, R18, R111, R0 ;  /* 0x0000006f12077224 */ /* 0x000fe200078e0200 */
[C---:B------:R-:W-:Y:S01]  /*2210*/  SEL R0, R117.reuse, RZ, P0 ;  /* 0x000000ff75007207 */ /* 0x040fe20000000000 */
[----:B------:R-:W-:Y:S02]  /*2220*/  IMAD.SHL.U32 R117, R117, 0x2, RZ ;  /* 0x0000000275757824 */ /* 0x000fe400078e00ff */
[----:B------:R-:W-:Y:S01]  /*2230*/  IMAD.IADD R107, R107, 0x1, R7 ;  /* 0x000000016b6b7824 */ /* 0x000fe200078e0207 */
[----:B------:R-:W-:Y:S01]  /*2240*/  IADD3 R109, R7, R109, RZ ;  /* 0x0000006d076d7210 */ /* 0x000fe20007ffe0ff */
[----:B------:R-:W-:Y:S01]  /*2250*/  IMAD.IADD R0, R213, 0x1, R0 ;  /* 0x00000001d5007824 */ /* 0x000fe200078e0200 */
[----:B------:R-:W-:Y:S01]  /*2260*/  SHF.R.S32.HI R7, RZ, 0x1f, R6 ;  /* 0x0000001fff077819 */ /* 0x000fe20000011406 */
[----:B------:R-:W-:-:S03]  /*2270*/  IMAD.WIDE.U32 R106, R144, R110, R106 ;  /* 0x0000006e906a7225 */ /* 0x000fc600078e006a */
[----:B------:R-:W-:Y:S01]  /*2280*/  SHF.R.S32.HI R5, RZ, 0x1f, R0 ;  /* 0x0000001fff057819 */ /* 0x000fe20000011400 */
[----:B------:R-:W-:-:S03]  /*2290*/  IMAD.WIDE.U32 R108, R144, R110, R108 ;  /* 0x0000006e906c7225 */ /* 0x000fc600078e006c */
[CC--:B------:R-:W-:Y:S02]  /*22a0*/  LEA.HI R4, R5.reuse, R0.reuse, RZ, 0x6 ;  /* 0x0000000005047211 */ /* 0x0c0fe400078f30ff */
[----:B------:R-:W-:Y:S02]  /*22b0*/  LEA.HI R5, R5, R0, RZ, 0x3 ;  /* 0x0000000005057211 */ /* 0x000fe400078f18ff */
[CC--:B------:R-:W-:Y:S02]  /*22c0*/  LEA.HI R0, R7.reuse, R6.reuse, RZ, 0x6 ;  /* 0x0000000607007211 */ /* 0x0c0fe400078f30ff */
[----:B------:R-:W-:Y:S02]  /*22d0*/  LEA.HI R6, R7, R6, RZ, 0x3 ;  /* 0x0000000607067211 */ /* 0x000fe400078f18ff */
[----:B------:R-:W-:Y:S02]  /*22e0*/  SHF.R.S32.HI R13, RZ, 0x6, R0 ;  /* 0x00000006ff0d7819 */ /* 0x000fe40000011400 */
[----:B------:R-:W-:-:S02]  /*22f0*/  LOP3.LUT R0, R229, 0x38, R6, 0xf8, !PT ;  /* 0x00000038e5007812 */ /* 0x000fc400078ef806 */
[----:B------:R-:W-:Y:S01]  /*2300*/  SHF.R.S32.HI R9, RZ, 0x6, R4 ;  /* 0x00000006ff097819 */ /* 0x000fe20000011404 */
[----:B------:R-:W-:Y:S01]  /*2310*/  IMAD R140, R13, 0x1400, R230 ;  /* 0x000014000d8c7824 */ /* 0x000fe200078e02e6 */
[--C-:B------:R-:W-:Y:S01]  /*2320*/  LOP3.LUT R4, R229, 0x38, R5.reuse, 0xf8, !PT ;  /* 0x00000038e5047812 */ /* 0x100fe200078ef805 */
[----:B------:R-:W-:Y:S01]  /*2330*/  IMAD R142, R13, 0x1400, R236 ;  /* 0x000014000d8e7824 */ /* 0x000fe200078e02ec */
[-C--:B------:R-:W-:Y:S01]  /*2340*/  LOP3.LUT R11, R0, R233.reuse, RZ, 0x3c, !PT ;  /* 0x000000e9000b7212 */ /* 0x080fe200078e3cff */
[C---:B------:R-:W-:Y:S01]  /*2350*/  IMAD R141, R9.reuse, 0x1400, R230 ;  /* 0x00001400098d7824 */ /* 0x040fe200078e02e6 */
[----:B------:R-:W-:Y:S01]  /*2360*/  LOP3.LUT R7, R228, 0x38, R5, 0xf8, !PT ;  /* 0x00000038e4077812 */ /* 0x000fe200078ef805 */
[C---:B------:R-:W-:Y:S01]  /*2370*/  IMAD R143, R9.reuse, 0x1400, R236 ;  /* 0x00001400098f7824 */ /* 0x040fe200078e02ec */
[----:B------:R-:W-:Y:S01]  /*2380*/  LOP3.LUT R4, R4, R233, RZ, 0x3c, !PT ;  /* 0x000000e904047212 */ /* 0x000fe200078e3cff */
[--C-:B------:R-:W-:Y:S01]  /*2390*/  IMAD R133, R9, 0x1400, R231.reuse ;  /* 0x0000140009857824 */ /* 0x100fe200078e02e7 */
[----:B------:R-:W-:Y:S01]  /*23a0*/  IADD3 R140, R140, R11, RZ ;  /* 0x0000000b8c8c7210 */ /* 0x000fe20007ffe0ff */
[----:B------:R-:W-:Y:S01]  /*23b0*/  IMAD R132, R13, 0x1400, R231 ;  /* 0x000014000d847824 */ /* 0x000fe200078e02e7 */
[----:B------:R-:W-:Y:S01]  /*23c0*/  LOP3.LUT R11, R6, 0x38, RZ, 0xc0, !PT ;  /* 0x00000038060b7812 */ /* 0x000fe200078ec0ff */
[----:B------:R-:W-:Y:S01]  /*23d0*/  IMAD.IADD R141, R141, 0x1, R4 ;  /* 0x000000018d8d7824 */ /* 0x000fe200078e0204 */
[----:B------:R-:W-:-:S02]  /*23e0*/  LOP3.LUT R8, R7, R232, RZ, 0x3c, !PT ;  /* 0x000000e807087212 */ /* 0x000fc400078e3cff */
[----:B------:R-:W-:Y:S02]  /*23f0*/  LOP3.LUT R7, R5, 0x38, RZ, 0xc0, !PT ;  /* 0x0000003805077812 */ /* 0x000fe400078ec0ff */
[----:B------:R-:W-:Y:S01]  /*2400*/  LOP3.LUT R4, R11, 0x1c0, R234, 0xf8, !PT ;  /* 0x000001c00b047812 */ /* 0x000fe200078ef8ea */
[----:B------:R-:W-:Y:S01]  /*2410*/  IMAD.IADD R133, R133, 0x1, R8 ;  /* 0x0000000185857824 */ /* 0x000fe200078e0208 */
[----:B------:R-:W-:Y:S02]  /*2420*/  LOP3.LUT R0, R7, 0x1c0, R234, 0xf8, !PT ;  /* 0x000001c007007812 */ /* 0x000fe400078ef8ea */
[-C--:B------:R-:W-:Y:S02]  /*2430*/  LOP3.LUT R7, R4, R235.reuse, RZ, 0x3c, !PT ;  /* 0x000000eb04077212 */ /* 0x080fe400078e3cff */
[----:B------:R-:W-:Y:S02]  /*2440*/  LOP3.LUT R0, R0, R235, RZ, 0x3c, !PT ;  /* 0x000000eb00007212 */ /* 0x000fe400078e3cff */
[----:B------:R-:W-:Y:S01]  /*2450*/  LOP3.LUT R15, R228, 0x38, R6, 0xf8, !PT ;  /* 0x00000038e40f7812 */ /* 0x000fe200078ef806 */
[----:B------:R-:W-:Y:S01]  /*2460*/  IMAD.IADD R142, R142, 0x1, R7 ;  /* 0x000000018e8e7824 */ /* 0x000fe200078e0207 */
[----:B------:R-:W-:Y:S01]  /*2470*/  SHF.R.S32.HI R7, RZ, 0x1f, R144 ;  /* 0x0000001fff077819 */ /* 0x000fe20000011490 */
[----:B------:R-:W-:Y:S01]  /*2480*/  IMAD.IADD R143, R143, 0x1, R0 ;  /* 0x000000018f8f7824 */ /* 0x000fe200078e0200 */
[----:B------:R-:W-:-:S02]  /*2490*/  LOP3.LUT R15, R15, R232, RZ, 0x3c, !PT ;  /* 0x000000e80f0f7212 */ /* 0x000fc400078e3cff */
[----:B------:R-:W-:Y:S01]  /*24a0*/  LOP3.LUT R13, R5, 0xfffffff8, RZ, 0xc0, !PT ;  /* 0xfffffff8050d7812 */ /* 0x000fe200078ec0ff */
[C---:B------:R-:W-:Y:S01]  /*24b0*/  IMAD R0, R7.reuse, R104, RZ ;  /* 0x0000006807007224 */ /* 0x040fe200078e02ff */
[----:B------:R-:W-:Y:S01]  /*24c0*/  LOP3.LUT R11, R6, 0xfffffff8, RZ, 0xc0, !PT ;  /* 0xfffffff8060b7812 */ /* 0x000fe200078ec0ff */
[----:B------:R-:W-:Y:S01]  /*24d0*/  IMAD.IADD R132, R132, 0x1, R15 ;  /* 0x0000000184847824 */ /* 0x000fe200078e020f */
[----:B------:R-:W-:Y:S01]  /*24e0*/  SHF.R.S32.HI R14, RZ, 0x3, R5 ;  /* 0x00000003ff0e7819 */ /* 0x000fe20000011405 */
[C---:B------:R-:W-:Y:S01]  /*24f0*/  IMAD R9, R144.reuse, R105, R0 ;  /* 0x0000006990097224 */ /* 0x040fe200078e0200 */
[----:B------:R-:W-:Y:S01]  /*2500*/  SHF.R.S32.HI R12, RZ, 0x3, R6 ;  /* 0x00000003ff0c7819 */ /* 0x000fe20000011406 */
[----:B------:R-:W-:Y:S01]  /*2510*/  IMAD R0, R7, R110, RZ ;  /* 0x0000006e07007224 */ /* 0x000fe200078e02ff */
[----:B------:R-:W-:Y:S01]  /*2520*/  SHF.R.S32.HI R6, RZ, 0x1f, R11 ;  /* 0x0000001fff067819 */ /* 0x000fe2000001140b */
[----:B------:R-:W-:Y:S01]  /*2530*/  IMAD R7, R111, 0x50, RZ ;  /* 0x000000506f077824 */ /* 0x000fe200078e02ff */
[----:B------:R-:W-:Y:S01]  /*2540*/  IADD3 R25, R101, R9, RZ ;  /* 0x0000000965197210 */ /* 0x000fe20007ffe0ff */
[----:B------:R-:W-:Y:S01]  /*2550*/  IMAD R15, R144, R111, R0 ;  /* 0x0000006f900f7224 */ /* 0x000fe200078e0200 */
[----:B------:R-:W-:Y:S01]  /*2560*/  SEL R0, RZ, 0x8, P2 ;  /* 0x00000008ff007807 */ /* 0x000fe20001000000 */
[----:B------:R-:W-:Y:S01]  /*2570*/  IMAD.WIDE.U32 R110, R110, 0x50, RZ ;  /* 0x000000506e6e7825 */ /* 0x000fe200078e00ff */
[----:B------:R-:W-:-:S02]  /*2580*/  IADD3 R5, R97, R41, RZ ;  /* 0x0000002961057210 */ /* 0x000fc40007ffe0ff */
[----:B------:R-:W-:Y:S01]  /*2590*/  LOP3.LUT R0, R3, R0, RZ, 0xfc, !PT ;  /* 0x0000000003007212 */ /* 0x000fe200078efcff */
[----:B------:R-:W-:-:S03]  /*25a0*/  IMAD.WIDE.U32 R104, R104, 0x50, RZ ;  /* 0x0000005068687825 */ /* 0x000fc600078e00ff */
[C---:B------:R-:W-:Y:S01]  /*25b0*/  LOP3.LUT R10, R0.reuse, 0x2, RZ, 0xc0, !PT ;  /* 0x00000002000a7812 */ /* 0x040fe200078ec0ff */
[----:B------:R-:W-:Y:S01]  /*25c0*/  IMAD.IADD R126, R111, 0x1, R7 ;  /* 0x000000016f7e7824 */ /* 0x000fe200078e0207 */
[C---:B------:R-:W-:Y:S01]  /*25d0*/  LOP3.LUT R8, R0.reuse, 0x8, RZ, 0xc0, !PT ;  /* 0x0000000800087812 */ /* 0x040fe200078ec0ff */
[----:B------:R-:W-:Y:S01]  /*25e0*/  IMAD.IADD R21, R9, 0x1, R103 ;  /* 0x0000000109157824 */ /* 0x000fe200078e0267 */
[----:B------:R-:W-:Y:S01]  /*25f0*/  LOP3.LUT R9, R0, 0x4, RZ, 0xc0, !PT ;  /* 0x0000000400097812 */ /* 0x000fe200078ec0ff */
[----:B------:R-:W-:Y:S01]  /*2600*/  IMAD.IADD R20, R107, 0x1, R15 ;  /* 0x000000016b147824 */ /* 0x000fe200078e020f */
[----:B------:R-:W-:Y:S01]  /*2610*/  SHF.R.S32.HI R7, RZ, 0x1f, R13 ;  /* 0x0000001fff077819 */ /* 0x000fe2000001140d */
[----:B------:R-:W-:Y:S02]  /*2620*/  IMAD.IADD R127, R105, 0x1, R127 ;  /* 0x00000001697f7824 */ /* 0x000fe400078e027f */
[----:B------:R-:W-:-:S07]  /*2630*/  IMAD.IADD R15, R15, 0x1, R109 ;  /* 0x000000010f0f7824 */ /* 0x000fce00078e026d */
.L_x_2410:
[----:B--23--:R-:W2:Y:S01]  /*2640*/  LDL R43, [R1+0x64] ;  /* 0x00006400012b7983 */ /* 0x00cea20000100800 */
[----:B------:R-:W0:Y:S01]  /*2650*/  LDC.64 R118, c[0x0][0x2d8] ;  /* 0x0000b600ff767b82 */ /* 0x000e220000000a00 */
[----:B------:R-:W-:Y:S01]  /*2660*/  VIADD R45, R24, 0xffffffff ;  /* 0xffffffff182d7836 */ /* 0x000fe20000000000 */
[----:B------:R-:W-:Y:S05]  /*2670*/  YIELD ;  /* 0x0000000000007946 */ /* 0x000fea0003800000 */
[----:B------:R-:W-:Y:S01]  /*2680*/  SHF.R.S32.HI R42, RZ, 0x1f, R45 ;  /* 0x0000001fff2a7819 */ /* 0x000fe2000001142d */
[----:B------:R-:W1:Y:S01]  /*2690*/  LDC R116, c[0x0][0x3d4] ;  /* 0x0000f500ff747b82 */ /* 0x000e620000000800 */
        /* <DEDUP_REMOVED lines=12> */
[----:B------:R-:W-:Y:S02]  /*2760*/  LEA.HI.X R53, R0, R119, R3, 0x1, P2 ;  /* 0x0000007700357211 */ /* 0x000fe400010f0c03 */
[----:B-1----:R-:W-:Y:S02]  /*2770*/  ISETP.GE.AND P2, PT, R116, 0x1, PT ;  /* 0x000000017400780c */ /* 0x002fe40003f46270 */
[----:B------:R-:W-:-:S02]  /*2780*/  LEA R54, P5, R4, R118, 0x1 ;  /* 0x0000007604367211 */ /* 0x000fc400078a08ff */
[----:B-----5:R-:W-:Y:S02]  /*2790*/  LEA R60, P6, R40, R118, 0x1 ;  /* 0x00000076283c7211 */ /* 0x020fe400078c08ff */
[----:B------:R-:W-:Y:S02]  /*27a0*/  ISETP.GT.AND P3, PT, R45, R124, PT ;  /* 0x0000007c2d00720c */ /* 0x000fe40003f64270 */
[-C--:B------:R-:W-:Y:S01]  /*27b0*/  LEA.HI.X R55, R4, R119.reuse, R24, 0x1, P5 ;  /* 0x0000007704377211 */ /* 0x080fe200028f0c18 */
[----:B------:R-:W-:Y:S01]  /*27c0*/  IMAD.MOV.U32 R24, RZ, RZ, R45 ;  /* 0x000000ffff187224 */ /* 0x000fe200078e002d */
[----:B------:R-:W-:Y:S02]  /*27d0*/  LEA.HI.X R61, R40, R119, R41, 0x1, P6 ;  /* 0x00000077283d7211 */ /* 0x000fe400030f0c29 */
[----:B------:R-:W-:Y:S01]  /*27e0*/  P2R R114, PR, RZ, 0x8 ;  /* 0x00000008ff727803 */ /* 0x000fe20000000000 */
[----:B--2---:R-:W-:-:S05]  /*27f0*/  IMAD R3, R17, 0x5000, R43 ;  /* 0x0000500011037824 */ /* 0x004fca00078e022b */
[----:B------:R-:W-:Y:S01]  /*2800*/  LEA R4, R3, R16, 0x1 ;  /* 0x0000001003047211 */ /* 0x000fe200078e08ff */
[----:B------:R-:W-:Y:S06]  /*2810*/  @!P2 BRA `(.L_x_2304) ;  /* 0x000000700040a947 */ /* 0x000fec0003800000 */
[----:B------:R-:W-:Y:S01]  /*2820*/  ULDC.U8 UR4, c[0x0][0x3f0] ;  /* 0x0000fc0000047ab9 */ /* 0x000fe20000000000 */
[-C--:B------:R-:W-:Y:S01]  /*2830*/  IMAD R3, R126, R45.reuse, RZ ;  /* 0x0000002d7e037224 */ /* 0x080fe200078e02ff */
[----:B------:R-:W-:Y:S01]  /*2840*/  ISETP.NE.AND P2, PT, RZ, UR4, PT ;  /* 0x00000004ff007c0c */ /* 0x000fe2000bf45270 */
[-C--:B------:R-:W-:Y:S02]  /*2850*/  IMAD R43, R127, R45.reuse, RZ ;  /* 0x0000002d7f2b7224 */ /* 0x080fe400078e02ff */
[----:B------:R-:W-:Y:S02]  /*2860*/  IMAD R41, R42, R110, R3 ;  /* 0x0000006e2a297224 */ /* 0x000fe400078e0203 */
        /* <DEDUP_REMOVED lines=24> */
[----:B------:R-:W-:Y:S02]  /*29f0*/  IADD3.X R42, R0, R20, RZ, P2, !PT ;  /* 0x00000014002a7210 */ /* 0x000fe400017fe4ff */
[----:B------:R-:W-:Y:S02]  /*2a00*/  CS2R R122, SRZ ;  /* 0x00000000007a7805 */ /* 0x000fe4000001ff00 */
[----:B------:R-:W-:Y:S01]  /*2a10*/  LEA R40, P2, R41, UR4, 0x1 ;  /* 0x0000000429287c11 */ /* 0x000fe2000f8408ff */
[----:B------:R-:W-:Y:S01]  /*2a20*/  IMAD.X R44, R115, 0x1, R25, P4 ;  /* 0x00000001732c7824 */ /* 0x000fe200020e0619 */
[----:B------:R-:W-:-:S02]  /*2a30*/  ISETP.GE.AND P5, PT, R22, R116, PT ;  /* 0x000000741600720c */ /* 0x000fc40003fa6270 */
[----:B------:R-:W-:Y:S01]  /*2a40*/  LEA.HI.X R41, R41, UR5, R42, 0x1, P2 ;  /* 0x0000000529297c11 */ /* 0x000fe200090f0c2a */
[----:B------:R-:W-:Y:S01]  /*2a50*/  ULDC.64 UR4, c[0x0][0x3e0] ;  /* 0x0000f80000047ab9 */ /* 0x000fe20000000a00 */
[----:B------:R-:W-:Y:S02]  /*2a60*/  ISETP.GE.AND P4, PT, R216, R116, PT ;  /* 0x00000074d800720c */ /* 0x000fe40003f86270 */
[----:B------:R-:W-:-:S04]  /*2a70*/  LEA R42, P2, R43, UR4, 0x1 ;  /* 0x000000042b2a7c11 */ /* 0x000fc8000f8408ff */
[----:B------:R-:W-:Y:S02]  /*2a80*/  LEA.HI.X R43, R43, UR5, R44, 0x1, P2 ;  /* 0x000000052b2b7c11 */ /* 0x000fe400090f0c2c */
[-C--:B------:R-:W-:Y:S01]  /*2a90*/  ISETP.GE.AND P2, PT, R215, R116.reuse, PT ;  /* 0x00000074d700720c */ /* 0x080fe20003f46270 */
[----:B------:R0:W5:Y:S04]  /*2aa0*/  @!P5 LDG.E.64 R120, desc[UR60][R40.64] ;  /* 0x0000003c2878d981 */ /* 0x000168000c1e1b00 */
[----:B------:R0:W5:Y:S01]  /*2ab0*/  @!P5 LDG.E.64 R122, desc[UR60][R42.64] ;  /* 0x0000003c2a7ad981 */ /* 0x000162000c1e1b00 */
[----:B------:R-:W-:Y:S02]  /*2ac0*/  ISETP.GE.AND P5, PT, R217, R116, PT ;  /* 0x00000074d900720c */ /* 0x000fe40003fa6270 */
[----:B------:R-:W-:-:S02]  /*2ad0*/  CS2R R94, SRZ ;  /* 0x00000000005e7805 */ /* 0x000fc4000001ff00 */
[----:B------:R-:W-:Y:S02]  /*2ae0*/  CS2R R86, SRZ ;  /* 0x0000000000567805 */ /* 0x000fe4000001ff00 */
        /* <DEDUP_REMOVED lines=9> */
[----:B------:R0:W5:Y:S02]  /*2b80*/  @!P5 LDG.E.64 R84, desc[UR60][R42.64+0xc0] ;  /* 0x0000c03c2a54d981 */ /* 0x000164000c1e1b00 */
.L_x_2307:
[----:B------:R-:W-:Y:S05]  /*2b90*/  BSYNC B1 ;  /* 0x0000000000017941 */ /* 0x000fea0003800000 */
.L_x_2306:
[----:B0----5:R-:W-:Y:S01]  /*2ba0*/  IMAD.MOV.U32 R40, RZ, RZ, R82 ;  /* 0x000000ffff287224 */ /* 0x021fe200078e0052 */
[----:B------:R-:W-:Y:S01]  /*2bb0*/  MOV R42, R86 ;  /* 0x00000056002a7202 */ /* 0x000fe20000000f00 */
[----:B------:R-:W-:Y:S01]  /*2bc0*/  IMAD.MOV.U32 R41, RZ, RZ, R83 ;  /* 0x000000ffff297224 */ /* 0x000fe200078e0053 */
[----:B------:R-:W-:Y:S01]  /*2bd0*/  ISETP.GE.AND P4, PT, R218, R3, PT ;  /* 0x00000003da00720c */ /* 0x000fe20003f86270 */
[----:B------:R-:W-:Y:S01]  /*2be0*/  BSSY B1, `(.L_x_2308) ;  /* 0x000003c000017945 */ /* 0x000fe20003800000 */
        /* <DEDUP_REMOVED lines=10> */
[----:B------:R-:W-:Y:S02]  /*2c90*/  MOV R42, R120 ;  /* 0x00000078002a7202 */ /* 0x000fe40000000f00 */
[----:B------:R-:W-:Y:S02]  /*2ca0*/  CS2R R76, SRZ ;  /* 0x00000000004c7805 */ /* 0x000fe4000001ff00 */
[----:B------:R-:W-:Y:S02]  /*2cb0*/  CS2R R80, SRZ ;  /* 0x0000000000507805 */ /* 0x000fe4000001ff00 */
[----:B------:R-:W-:Y:S01]  /*2cc0*/  PRMT R163, R41, 0x5410, R40 ;  /* 0x0000541029a37816 */ /* 0x000fe20000000028 */
[----:B------:R-:W-:-:S02]  /*2cd0*/  IMAD.MOV.U32 R41, RZ, RZ, R121 ;  /* 0x000000ffff297224 */ /* 0x000fc400078e0079 */
[----:B------:R-:W-:-:S03]  /*2ce0*/  IMAD.MOV.U32 R40, RZ, RZ, R84 ;  /* 0x000000ffff287224 */ /* 0x000fc600078e0054 */
[----:B------:R-:W-:Y:S01]  /*2cf0*/  PRMT R155, R42, 0x5410, R41 ;  /* 0x000054102a9b7816 */ /* 0x000fe20000000029 */
[----:B------:R-:W-:Y:S01]  /*2d00*/  IMAD.MOV.U32 R41, RZ, RZ, R85 ;  /* 0x000000ffff297224 */ /* 0x000fe200078e0055 */
[----:B------:R-:W-:-:S04]  /*2d10*/  MOV R42, R92 ;  /* 0x0000005c002a7202 */ /* 0x000fc80000000f00 */
[----:B------:R-:W-:Y:S01]  /*2d20*/  PRMT R161, R40, 0x5410, R41 ;  /* 0x0000541028a17816 */ /* 0x000fe20000000029 */
[----:B------:R-:W-:Y:S02]  /*2d30*/  IMAD.MOV.U32 R40, RZ, RZ, R93 ;  /* 0x000000ffff287224 */ /* 0x000fe400078e005d */
[----:B------:R-:W-:-:S03]  /*2d40*/  IMAD.MOV.U32 R41, RZ, RZ, R118 ;  /* 0x000000ffff297224 */ /* 0x000fc600078e0076 */
[----:B------:R-:W-:Y:S01]  /*2d50*/  PRMT R164, R42, 0x5410, R40 ;  /* 0x000054102aa47816 */ /* 0x000fe20000000028 */
[----:B------:R-:W-:Y:S01]  /*2d60*/  IMAD.MOV.U32 R40, RZ, RZ, R119 ;  /* 0x000000ffff287224 */ /* 0x000fe200078e0077 */
[----:B------:R-:W-:-:S04]  /*2d70*/  MOV R42, R122 ;  /* 0x0000007a002a7202 */ /* 0x000fc80000000f00 */
[----:B------:R-:W-:Y:S01]  /*2d80*/  PRMT R165, R41, 0x5410, R40 ;  /* 0x0000541029a57816 */ /* 0x000fe20000000028 */
[----:B------:R-:W-:-:S05]  /*2d90*/  IMAD.MOV.U32 R41, RZ, RZ, R123 ;  /* 0x000000ffff297224 */ /* 0x000fca00078e007b */
        /* <DEDUP_REMOVED lines=32> */
.L_x_2309:
[----:B------:R-:W-:Y:S05]  /*2fa0*/  BSYNC B1 ;  /* 0x0000000000017941 */ /* 0x000fea0003800000 */
.L_x_2308:
        /* <DEDUP_REMOVED lines=42> */
.L_x_2311:
[----:B------:R-:W-:Y:S05]  /*3250*/  BSYNC B1 ;  /* 0x0000000000017941 */ /* 0x000fea0003800000 */
.L_x_2310:
[----:B------:R-:W2:Y:S01]  /*3260*/  LDL R0, [R1+0x60] ;  /* 0x0000600001007983 */ /* 0x000ea20000100800 */
[----:B01----:R-:W-:Y:S01]  /*3270*/  IMAD.MOV.U32 R41, RZ, RZ, R71 ;  /* 0x000000ffff297224 */ /* 0x003fe200078e0047 */
[----:B------:R-:W-:Y:S01]  /*3280*/  PRMT R138, R134, 0x7610, R138 ;  /* 0x00007610868a7816 */ /* 0x000fe2000000008a */
[----:B------:R-:W-:Y:S01]  /*3290*/  IMAD.MOV.U32 R42, RZ, RZ, R74 ;  /* 0x000000ffff2a7224 */ /* 0x000fe200078e004a */
[----:B------:R-:W-:-:S04]  /*32a0*/  MOV R40, R70 ;  /* 0x0000004600287202 */ /* 0x000fc80000000f00 */
[----:B------:R-:W-:Y:S01]  /*32b0*/  PRMT R145, R40, 0x5410, R41 ;  /* 0x0000541028917816 */ /* 0x000fe20000000029 */
[----:B------:R-:W-:Y:S01]  /*32c0*/  IMAD.MOV.U32 R41, RZ, RZ, R79 ;  /* 0x000000ffff297224 */ /* 0x000fe200078e004f */
[----:B------:R-:W-:Y:S01]  /*32d0*/  PRMT R151, R42, 0x7610, R151 ;  /* 0x000076102a977816 */ /* 0x000fe20000000097 */
[----:B------:R-:W-:Y:S01]  /*32e0*/  IMAD.MOV.U32 R42, RZ, RZ, R68 ;  /* 0x000000ffff2a7224 */ /* 0x000fe200078e0044 */
[----:B------:R-:W-:Y:S02]  /*32f0*/  MOV R40, R78 ;  /* 0x0000004e00287202 */ /* 0x000fe40000000f00 */
[----:B------:R-:W-:Y:S01]  /*3300*/  PRMT R158, R41, 0x7610, R158 ;  /* 0x00007610299e7816 */ /* 0x000fe2000000009e */
[----:B------:R-:W-:Y:S01]  /*3310*/  IMAD.MOV.U32 R41, RZ, RZ, R73 ;  /* 0x000000ffff297224 */ /* 0x000fe200078e0049 */
[----:B------:R-:W-:Y:S02]  /*3320*/  PRMT R159, R159, 0x5410, R40 ;  /* 0x000054109f9f7816 */ /* 0x000fe40000000028 */
[----:B------:R-:W-:Y:S01]  /*3330*/  PRMT R139, R42, 0x7610, R139 ;  /* 0x000076102a8b7816 */ /* 0x000fe2000000008b */
[----:B------:R-:W-:Y:S01]  /*3340*/  IMAD.MOV.U32 R42, RZ, RZ, R76 ;  /* 0x000000ffff2a7224 */ /* 0x000fe200078e004c */
[----:B------:R-:W-:-:S04]  /*3350*/  MOV R40, R72 ;  /* 0x0000004800287202 */ /* 0x000fc80000000f00 */
[----:B------:R-:W-:Y:S01]  /*3360*/  PRMT R146, R40, 0x5410, R41 ;  /* 0x0000541028927816 */ /* 0x000fe20000000029 */
[----:B------:R-:W-:Y:S01]  /*3370*/  IMAD.MOV.U32 R41, RZ, RZ, R81 ;  /* 0x000000ffff297224 */ /* 0x000fe200078e0051 */
[----:B------:R-:W-:Y:S01]  /*3380*/  PRMT R152, R42, 0x7610, R152 ;  /* 0x000076102a987816 */ /* 0x000fe20000000098 */
[----:B-----5:R-:W-:Y:S01]  /*3390*/  IMAD.MOV.U32 R42, RZ, RZ, R44 ;  /* 0x000000ffff2a7224 */ /* 0x020fe200078e002c */
        /* <DEDUP_REMOVED lines=9> */
[----:B------:R-:W-:Y:S02]  /*3430*/  MOV R41, R62 ;  /* 0x0000003e00297202 */ /* 0x000fe40000000f00 */
[----:B------:R-:W-:Y:S01]  /*3440*/  PRMT R134, R42, 0x7610, R134 ;  /* 0x000076102a867816 */ /* 0x000fe20000000086 */
[----:B------:R-:W-:Y:S01]  /*3450*/  IMAD.MOV.U32 R42, RZ, RZ, R57 ;  /* 0x000000ffff2a7224 */ /* 0x000fe200078e0039 */
[----:B------:R-:W-:Y:S01]  /*3460*/  PRMT R136, R41, 0x5410, R40 ;  /* 0x0000541029887816 */ /* 0x000fe20000000028 */
[----:B------:R-:W-:Y:S01]  /*3470*/  IMAD.MOV.U32 R41, RZ, RZ, R47 ;  /* 0x000000ffff297224 */ /* 0x000fe200078e002f */
[----:B------:R-:W-:Y:S02]  /*3480*/  MOV R40, R48 ;  /* 0x0000003000287202 */ /* 0x000fe40000000f00 */
[----:B------:R-:W-:Y:S01]  /*3490*/  PRMT R134, R134, 0x5410, R42 ;  /* 0x0000541086867816 */ /* 0x000fe2000000002a */
[----:B------:R-:W-:Y:S01]  /*34a0*/  IMAD.MOV.U32 R42, RZ, RZ, R58 ;  /* 0x000000ffff2a7224 */ /* 0x000fe200078e003a */
[----:B--2---:R-:W-:Y:S01]  /*34b0*/  R2UR UR4, R0 ;  /* 0x00000000000472ca */ /* 0x004fe200000e0000 */
[----:B------:R-:W-:-:S05]  /*34c0*/  IMAD.MOV.U32 R0, RZ, RZ, R67 ;  /* 0x000000ffff007224 */ /* 0x000fca00078e0043 */
[----:B------:R-:W-:Y:S01]  /*34d0*/  PRMT R138, R138, 0x5410, R0 ;  /* 0x000054108a8a7816 */ /* 0x000fe20000000000 */
[----:B------:R-:W-:-:S05]  /*34e0*/  IMAD.MOV.U32 R0, RZ, RZ, R75 ;  /* 0x000000ffff007224 */ /* 0x000fca00078e004b */
[----:B------:R-:W-:Y:S01]  /*34f0*/  PRMT R151, R151, 0x5410, R0 ;  /* 0x0000541097977816 */ /* 0x000fe20000000000 */
[----:B------:R-:W-:Y:S01]  /*3500*/  IMAD.MOV.U32 R0, RZ, RZ, R69 ;  /* 0x000000ffff007224 */ /* 0x000fe200078e0045 */
[----:B------:R-:W-:-:S04]  /*3510*/  UISETP.NE.AND UP0, UPT, UR4, 0x3, UPT ;  /* 0x000000030400788c */ /* 0x000fc8000bf05270 */
[----:B------:R-:W-:Y:S01]  /*3520*/  PRMT R139, R139, 0x5410, R0 ;  /* 0x000054108b8b7816 */ /* 0x000fe20000000000 */
[----:B------:R-:W-:Y:S01]  /*3530*/  IMAD.MOV.U32 R0, RZ, RZ, R77 ;  /* 0x000000ffff007224 */ /* 0x000fe200078e004d */
[----:B------:R-:W-:-:S04]  /*3540*/  PLOP3.LUT P2, PT, PT, PT, UP0, 0x80, 0x0 ;  /* 0x000000000000781c */ /* 0x000fc80003f4f008 */
[----:B------:R-:W-:Y:S01]  /*3550*/  PRMT R152, R152, 0x5410, R0 ;  /* 0x0000541098987816 */ /* 0x000fe20000000000 */
[----:B------:R-:W-:-:S05]  /*3560*/  IMAD.MOV.U32 R0, RZ, RZ, R45 ;  /* 0x000000ffff007224 */ /* 0x000fca00078e002d */
[----:B------:R-:W-:Y:S01]  /*3570*/  PRMT R88, R88, 0x5410, R0 ;  /* 0x0000541058587816 */ /* 0x000fe20000000000 */
[----:B------:R-:W-:-:S05]  /*3580*/  IMAD.MOV.U32 R0, RZ, RZ, R46 ;  /* 0x000000ffff007224 */ /* 0x000fca00078e002e */
[----:B------:R-:W-:Y:S01]  /*3590*/  PRMT R89, R0, 0x7610, R89 ;  /* 0x0000761000597816 */ /* 0x000fe20000000059 */
[----:B------:R-:W-:-:S03]  /*35a0*/  IMAD.MOV.U32 R0, RZ, RZ, R49 ;  /* 0x000000ffff007224 */ /* 0x000fc600078e0031 */
[----:B------:R-:W-:Y:S01]  /*35b0*/  PRMT R89, R89, 0x5410, R41 ;  /* 0x0000541059597816 */ /* 0x000fe20000000029 */
[----:B------:R-:W-:Y:S01]  /*35c0*/  IMAD.MOV.U32 R41, RZ, RZ, R59 ;  /* 0x000000ffff297224 */ /* 0x000fe200078e003b */
[----:B------:R-:W-:Y:S01]  /*35d0*/  PRMT R91, R40, 0x5410, R0 ;  /* 0x00005410285b7816 */ /* 0x000fe20000000000 */
[----:B------:R-:W-:Y:S01]  /*35e0*/  IMAD.MOV.U32 R0, RZ, RZ, R65 ;  /* 0x000000ffff007224 */ /* 0x000fe200078e0041 */
[----:B------:R-:W-:Y:S02]  /*35f0*/  MOV R40, R64 ;  /* 0x0000004000287202 */ /* 0x000fe40000000f00 */
[----:B------:R-:W-:Y:S02]  /*3600*/  PRMT R135, R42, 0x5410, R41 ;  /* 0x000054102a877816 */ /* 0x000fe40000000029 */
[----:B------:R-:W-:Y:S01]  /*3610*/  PRMT R137, R40, 0x5410, R0 ;  /* 0x0000541028897816 */ /* 0x000fe20000000000 */
[----:B------:R-:W-:Y:S06]  /*3620*/  @!P2 BRA `(.L_x_2312) ;  /* 0x000000000004a947 */ /* 0x000fec0003800000 */
[----:B------:R-:W-:Y:S01]  /*3630*/  BPT.TRAP 0x1 ;  /* 0x000000040000795c */ /* 0x000fe20000300000 */
.L_x_2312:
[----:B------:R-:W-:Y:S01]  /*3640*/  IMAD R0, R17, 0x8, R16 ;  /* 0x0000000811007824 */ /* 0x000fe200078e0210 */
[----:B------:R-:W-:Y:S01]  /*3650*/  SHF.L.U32 R115, R221, 0x1f, RZ ;  /* 0x0000001fdd737819 */ /* 0x000fe200000006ff */
[----:B------:R-:W-:Y:S03]  /*3660*/  BSSY B1, `(.L_x_2313) ;  /* 0x0000003000017945 */ /* 0x000fe60003800000 */
[----:B------:R-:W0:Y:S02]  /*3670*/  SYNCS.PHASECHK.TRANS64.TRYWAIT P6, [R0+URZ+0x38890], R115 ;  /* 0x03889073000075a7 */ /* 0x000e2400080c017f */
[----:B0-----:R-:W-:Y:S05]  /*3680*/  @!P6 BRA `(.L_x_2314) ;  /* 0x0000029800b8e947 */ /* 0x001fea0003800000 */
.L_x_2684:
[----:B------:R-:W-:Y:S05]  /*3690*/  BSYNC B1 ;  /* 0x0000000000017941 */ /* 0x000fea0003800000 */
.L_x_2313:
        /* <DEDUP_REMOVED lines=14> */
[--C-:B------:R-:W-:Y:S01]  /*3780*/  HADD2.F32 R122, -RZ, R43.reuse.H1_H1 ;  /* 0x3000002bff7a7230 */ /* 0x100fe20000004100 */
[----:B------:R-:W-:Y:S01]  /*3790*/  SHF.R.U32.HI R123, RZ, 0x10, R123 ;  /* 0x00000010ff7b7819 */ /* 0x000fe2000001167b */
[----:B------:R-:W-:Y:S02]  /*37a0*/  HADD2.F32 R154, -RZ, R43.H0_H0 ;  /* 0x2000002bff9a7230 */ /* 0x000fe40000004100 */
[----:B------:R-:W-:Y:S02]  /*37b0*/  HADD2.F32 R153, -RZ, R121.H0_H0 ;  /* 0x20000079ff997230 */ /* 0x000fe40000004100 */
[----:B------:R-:W-:-:S02]  /*37c0*/  HADD2.F32 R123, -RZ, R123.H0_H0 ;  /* 0x2000007bff7b7230 */ /* 0x000fc40000004100 */
[----:B------:R-:W-:Y:S02]  /*37d0*/  HADD2.F32 R149, -RZ, R149.H0_H0 ;  /* 0x20000095ff957230 */ /* 0x000fe40000004100 */
[----:B------:R-:W-:Y:S01]  /*37e0*/  FMUL.FTZ R41, R150, R153 ;  /* 0x0000009996297220 */ /* 0x000fe20000410000 */
[----:B------:R-:W-:Y:S02]  /*37f0*/  HADD2.F32 R121, -RZ, R120.H0_H0 ;  /* 0x20000078ff797230 */ /* 0x000fe40000004100 */
[----:B------:R-:W-:Y:S01]  /*3800*/  FMUL.FTZ R43, R122, R123 ;  /* 0x0000007b7a2b7220 */ /* 0x000fe20000410000 */
[----:B------:R-:W-:Y:S01]  /*3810*/  FMUL.FTZ R153, R156, R153 ;  /* 0x000000999c997220 */ /* 0x000fe20000410000 */
[----:B------:R-:W-:Y:S01]  /*3820*/  FMUL.FTZ R123, R154, R123 ;  /* 0x0000007b9a7b7220 */ /* 0x000fe20000410000 */
[----:B------:R-:W-:Y:S01]  /*3830*/  FFMA.FTZ R41, R156, R149, -R41 ;  /* 0x000000959c297223 */ /* 0x000fe20000010829 */
[----:B------:R-:W-:Y:S01]  /*3840*/  FFMA.FTZ R43, R154, R121, -R43 ;  /* 0x000000799a2b7223 */ /* 0x000fe2000001082b */
        /* <DEDUP_REMOVED lines=8> */
[-C--:B------:R-:W-:Y:S01]  /*38d0*/  FMUL.FTZ R153, R150, R123.reuse ;  /* 0x0000007b96997220 */ /* 0x080fe20000410000 */
[----:B------:R-:W-:Y:S02]  /*38e0*/  HADD2.F32 R40, -RZ, R42.H1_H1 ;  /* 0x3000002aff287230 */ /* 0x000fe40000004100 */
[----:B------:R-:W-:Y:S01]  /*38f0*/  FMUL.FTZ R157, R154, R123 ;  /* 0x0000007b9a9d7220 */ /* 0x000fe20000410000 */
[----:B------:R-:W-:-:S02]  /*3900*/  HADD2.F32 R149, -RZ, R155.H0_H0 ;  /* 0x2000009bff957230 */ /* 0x000fc40000004100 */
[----:B------:R-:W-:Y:S02]  /*3910*/  HADD2.F32 R42, -RZ, R42.H0_H0 ;  /* 0x2000002aff2a7230 */ /* 0x000fe40000004100 */
[----:B------:R-:W-:Y:S01]  /*3920*/  FMUL.FTZ R123, R40, R121 ;  /* 0x00000079287b7220 */ /* 0x000fe20000410000 */
[----:B------:R-:W-:Y:S02]  /*3930*/  HADD2.F32 R155, -RZ, R155.H1_H1 ;  /* 0x3000009bff9b7230 */ /* 0x000fe40000004100 */
        /* <DEDUP_REMOVED lines=8> */
.L_x_2320:
[----:B------:R-:W-:Y:S05]  /*39c0*/  BSYNC B3 ;  /* 0x0000000000037941 */ /* 0x000fea0003800000 */
.L_x_2319:
[----:B--2---:R1:W-:Y:S02]  /*39d0*/  STG.E.128 desc[UR60][R60.64], R40 ;  /* 0x000000283c007986 */ /* 0x0043e4000c101d3c */
.L_x_2318:
[----:B------:R-:W-:Y:S05]  /*39e0*/  BSYNC B2 ;  /* 0x0000000000027941 */ /* 0x000fea0003800000 */
.L_x_2317:
        /* <DEDUP_REMOVED lines=48> */
.L_x_2324:
[----:B------:R-:W-:Y:S05]  /*3cf0*/  BSYNC B3 ;  /* 0x0000000000037941 */ /* 0x000fea0003800000 */
.L_x_2323:
[----:B--2---:R2:W-:Y:S02]  /*3d00*/  STG.E.128 desc[UR60][R60.64+0x80], R40 ;  /* 0x000080283c007986 */ /* 0x0045e4000c101d3c */
.L_x_2322:
[----:B------:R-:W-:Y:S05]  /*3d10*/  BSYNC B2 ;  /* 0x0000000000027941 */ /* 0x000fea0003800000 */
.L_x_2321:
[----:B------:R-:W-:Y:S01]  /*3d20*/  ISETP.NE.AND P3, PT, R9, RZ, PT ;  /* 0x000000ff0900720c */ /* 0x000fe20003f65270 */
[----:B------:R-:W-:-:S12]  /*3d30*/  BSSY B2, `(.L_x_2325) ;  /* 0x0000030000027945 */ /* 0x000fd80003800000 */
[----:B------:R-:W-:Y:S05]  /*3d40*/  @!P3 BRA `(.L_x_2326) ;  /* 0x0000000000b8b947 */ /* 0x000fea0003800000 */
[----:B-12---:R1:W2:Y:S01]  /*3d50*/  LDS.128 R40, [R4+0x29400] ;  /* 0x0294000004287984 */ /* 0x0062a20000000c00 */
        /* <DEDUP_REMOVED lines=10> */
[----:B------:R-:W-:Y:S02]  /*3e00*/  HADD2.F32 R93, -RZ, R93.H0_H0 ;  /* 0x2000005dff5d7230 */ /* 0x000fe40000004100 */
[--C-:B------:R-:W-:Y:S02]  /*3e10*/  HADD2.F32 R94, -RZ, R43.reuse.H1_H1 ;  /* 0x3000002bff5e7230 */ /* 0x100fe40000004100 */
[----:B------:R-:W-:Y:S01]  /*3e20*/  FMUL.FTZ R120, R95, R92 ;  /* 0x0000005c5f787220 */ /* 0x000fe20000410000 */
[----:B------:R-:W-:-:S02]  /*3e30*/  HADD2.F32 R118, -RZ, R43.H0_H0 ;  /* 0x2000002bff767230 */ /* 0x000fc40000004100 */
[C---:B------:R-:W-:Y:S01]  /*3e40*/  FMUL.FTZ R92, R41.reuse, R92 ;  /* 0x0000005c295c7220 */ /* 0x040fe20000410000 */
[----:B------:R-:W-:Y:S02]  /*3e50*/  HADD2.F32 R86, -RZ, R86.H0_H0 ;  /* 0x20000056ff567230 */ /* 0x000fe40000004100 */
[-C--:B------:R-:W-:Y:S01]  /*3e60*/  FMUL.FTZ R43, R94, R93.reuse ;  /* 0x0000005d5e2b7220 */ /* 0x080fe20000410000 */
[----:B------:R-:W-:Y:S02]  /*3e70*/  HADD2.F32 R87, -RZ, R87.H0_H0 ;  /* 0x20000057ff577230 */ /* 0x000fe40000004100 */
[C---:B------:R-:W-:Y:S01]  /*3e80*/  FMUL.FTZ R93, R118.reuse, R93 ;  /* 0x0000005d765d7220 */ /* 0x040fe20000410000 */
[----:B------:R-:W-:Y:S02]  /*3e90*/  HADD2.F32 R119, -RZ, R42.H0_H0 ;  /* 0x2000002aff777230 */ /* 0x000fe40000004100 */
[-C--:B------:R-:W-:Y:S01]  /*3ea0*/  FFMA.FTZ R120, R41, R86.reuse, -R120 ;  /* 0x0000005629787223 */ /* 0x080fe20000010878 */
[----:B------:R-:W-:Y:S01]  /*3eb0*/  FFMA.FTZ R95, R95, R86, R92 ;  /* 0x000000565f5f7223 */ /* 0x000fe2000001005c */
[-C--:B------:R-:W-:Y:S01]  /*3ec0*/  FFMA.FTZ R43, R118, R87.reuse, -R43 ;  /* 0x00000057762b7223 */ /* 0x080fe2000001082b */
[----:B------:R-:W-:Y:S01]  /*3ed0*/  FFMA.FTZ R94, R94, R87, R93 ;  /* 0x000000575e5e7223 */ /* 0x000fe2000001005d */
[----:B------:R-:W-:-:S02]  /*3ee0*/  HADD2.F32 R86, -RZ, R164.H0_H0 ;  /* 0x200000a4ff567230 */ /* 0x000fc40000004100 */
[----:B------:R-:W-:Y:S02]  /*3ef0*/  HADD2.F32 R164, -RZ, R164.H1_H1 ;  /* 0x300000a4ffa47230 */ /* 0x000fe40000004100 */
[----:B------:R-:W-:Y:S01]  /*3f00*/  HADD2.F32 R87, -RZ, R40.H1_H1 ;  /* 0x30000028ff577230 */ /* 0x000fe20000004100 */
[----:B------:R-:W-:Y:S01]  /*3f10*/  F2FP.F16.F32.PACK_AB R43, R94, R43 ;  /* 0x0000002b5e2b723e */ /* 0x000fe200000000ff */
[----:B------:R-:W-:Y:S02]  /*3f20*/  HADD2.F32 R93, -RZ, R42.H1_H1 ;  /* 0x3000002aff5d7230 */ /* 0x000fe40000004100 */
[----:B------:R-:W-:Y:S02]  /*3f30*/  HADD2.F32 R40, -RZ, R40.H0_H0 ;  /* 0x20000028ff287230 */ /* 0x000fe40000004100 */
[----:B------:R-:W-:Y:S01]  /*3f40*/  FMUL.FTZ R121, R87, R86 ;  /* 0x0000005657797220 */ /* 0x000fe20000410000 */
[--C-:B------:R-:W-:Y:S02]  /*3f50*/  HADD2.F32 R41, -RZ, R162.reuse.H0_H0 ;  /* 0x200000a2ff297230 */ /* 0x100fe40000004100 */
[----:B------:R-:W-:Y:S01]  /*3f60*/  FMUL.FTZ R42, R93, R164 ;  /* 0x000000a45d2a7220 */ /* 0x000fe20000410000 */
[----:B------:R-:W-:-:S02]  /*3f70*/  HADD2.F32 R162, -RZ, R162.H1_H1 ;  /* 0x300000a2ffa27230 */ /* 0x000fc40000004100 */
[C---:B------:R-:W-:Y:S01]  /*3f80*/  FMUL.FTZ R86, R40.reuse, R86 ;  /* 0x0000005628567220 */ /* 0x040fe20000410000 */
[----:B------:R-:W-:Y:S01]  /*3f90*/  FMUL.FTZ R164, R119, R164 ;  /* 0x000000a477a47220 */ /* 0x000fe20000410000 */
[-C--:B------:R-:W-:Y:S02]  /*3fa0*/  FFMA.FTZ R121, R40, R41.reuse, -R121 ;  /* 0x0000002928797223 */ /* 0x080fe40000010879 */
[----:B------:R-:W-:Y:S01]  /*3fb0*/  FFMA.FTZ R86, R87, R41, R86 ;  /* 0x0000002957567223 */ /* 0x000fe20000010056 */
[-C--:B------:R-:W-:Y:S01]  /*3fc0*/  FFMA.FTZ R42, R119, R162.reuse, -R42 ;  /* 0x000000a2772a7223 */ /* 0x080fe2000001082a */
[----:B------:R-:W-:Y:S01]  /*3fd0*/  FFMA.FTZ R93, R93, R162, R164 ;  /* 0x000000a25d5d7223 */ /* 0x000fe200000100a4 */
[----:B------:R-:W-:Y:S02]  /*3fe0*/  F2FP.F16.F32.PACK_AB R41, R95, R120 ;  /* 0x000000785f29723e */ /* 0x000fe400000000ff */
[----:B------:R-:W-:Y:S02]  /*3ff0*/  F2FP.F16.F32.PACK_AB R40, R86, R121 ;  /* 0x000000795628723e */ /* 0x000fe400000000ff */
[----:B------:R-:W-:-:S07]  /*4000*/  F2FP.F16.F32.PACK_AB R42, R93, R42 ;  /* 0x0000002a5d2a723e */ /* 0x000fce00000000ff */
.L_x_2328:
[----:B------:R-:W-:Y:S05]  /*4010*/  BSYNC B3 ;  /* 0x0000000000037941 */ /* 0x000fea0003800000 */
.L_x_2327:
[----:B--2---:R3:W-:Y:S02]  /*4020*/  STG.E.128 desc[UR60][R60.64+0x100], R40 ;  /* 0x000100283c007986 */ /* 0x0047e4000c101d3c */
.L_x_2326:
[----:B------:R-:W-:Y:S05]  /*4030*/  BSYNC B2 ;  /* 0x0000000000027941 */ /* 0x000fea0003800000 */
.L_x_2325:
[----:B------:R-:W-:-:S13]  /*4040*/  ISETP.NE.AND P3, PT, R8, RZ, PT ;  /* 0x000000ff0800720c */ /* 0x000fda0003f65270 */
[----:B------:R-:W-:Y:S05]  /*4050*/  @!P3 BRA `(.L_x_2316) ;  /* 0x0000000000bcb947 */ /* 0x000fea0003800000 */
[----:B-123--:R1:W2:Y:S01]  /*4060*/  LDS.128 R40, [R4+0x2bc00] ;  /* 0x02bc000004287984 */ /* 0x00e2a20000000c00 */
[----:B------:R-:W-:Y:S01]  /*4070*/  ISETP.GE.AND P3, PT, R217, R116, PT ;  /* 0x00000074d900720c */ /* 0x000fe20003f66270 */
[----:B------:R-:W-:-:S12]  /*4080*/  BSSY B2, `(.L_x_2329) ;  /* 0x000002b000027945 */ /* 0x000fd80003800000 */
[----:B-1----:R-:W-:Y:S05]  /*4090*/  @P3 BRA `(.L_x_2330) ;  /* 0x0000000000a43947 */ /* 0x002fea0003800000 */
[----:B------:R-:W-:Y:S01]  /*40a0*/  SHF.R.U64 R86, R82, 0x10, R83 ;  /* 0x0000001052567819 */ /* 0x000fe20000001253 */
[----:B--2---:R-:W-:Y:S01]  /*40b0*/  HADD2.F32 R92, -RZ, R41.H1_H1 ;  /* 0x30000029ff5c7230 */ /* 0x004fe20000004100 */
[----:B------:R-:W-:Y:S02]  /*40c0*/  SHF.R.U64 R87, R84, 0x10, R85 ;  /* 0x0000001054577819 */ /* 0x000fe40000001255 */
[----:B------:R-:W-:Y:S01]  /*40d0*/  SHF.R.U32.HI R82, RZ, 0x10, R83 ;  /* 0x00000010ff527819 */ /* 0x000fe20000011653 */
[----:B------:R-:W-:Y:S01]  /*40e0*/  IMAD.MOV.U32 R83, RZ, RZ, R43 ;  /* 0x000000ffff537224 */ /* 0x000fe200078e002b */
[----:B------:R-:W-:Y:S01]  /*40f0*/  SHF.R.U32.HI R93, RZ, 0x10, R85 ;  /* 0x00000010ff5d7819 */ /* 0x000fe20000011655 */
[----:B------:R-:W-:Y:S02]  /*4100*/  HADD2.F32 R43, -RZ, R86.H0_H0 ;  /* 0x20000056ff2b7230 */ /* 0x000fe40000004100 */
[----:B------:R-:W-:Y:S02]  /*4110*/  HADD2.F32 R87, -RZ, R87.H0_H0 ;  /* 0x20000057ff577230 */ /* 0x000fe40000004100 */
[----:B------:R-:W-:-:S02]  /*4120*/  HADD2.F32 R86, -RZ, R41.H0_H0 ;  /* 0x20000029ff567230 */ /* 0x000fc40000004100 */
[----:B------:R-:W-:Y:S02]  /*4130*/  HADD2.F32 R93, -RZ, R93.H0_H0 ;  /* 0x2000005dff5d7230 */ /* 0x000fe40000004100 */
[-C--:B------:R-:W-:Y:S01]  /*4140*/  FMUL.FTZ R41, R92, R87.reuse ;  /* 0x000000575c297220 */ /* 0x080fe20000410000 */
[--C-:B------:R-:W-:Y:S02]  /*4150*/  HADD2.F32 R84, -RZ, R83.reuse.H1_H1 ;  /* 0x30000053ff547230 */ /* 0x100fe40000004100 */
[C---:B------:R-:W-:Y:S01]  /*4160*/  FMUL.FTZ R87, R86.reuse, R87 ;  /* 0x0000005756577220 */ /* 0x040fe20000410000 */
[----:B------:R-:W-:Y:S02]  /*4170*/  HADD2.F32 R83, -RZ, R83.H0_H0 ;  /* 0x20000053ff537230 */ /* 0x000fe40000004100 */
[----:B------:R-:W-:Y:S01]  /*4180*/  FFMA.FTZ R41, R86, R43, -R41 ;  /* 0x0000002b56297223 */ /* 0x000fe20000010829 */
[----:B------:R-:W-:Y:S02]  /*4190*/  HADD2.F32 R85, -RZ, R82.H0_H0 ;  /* 0x20000052ff557230 */ /* 0x000fe40000004100 */
[----:B------:R-:W-:Y:S01]  /*41a0*/  FMUL.FTZ R94, R84, R93 ;  /* 0x0000005d545e7220 */ /* 0x000fe20000410000 */
[----:B------:R-:W-:Y:S01]  /*41b0*/  FFMA.FTZ R82, R92, R43, R87 ;  /* 0x0000002b5c527223 */ /* 0x000fe20000010057 */
[----:B------:R-:W-:Y:S01]  /*41c0*/  FMUL.FTZ R93, R83, R93 ;  /* 0x0000005d535d7220 */ /* 0x000fe20000410000 */
[----:B------:R-:W-:-:S02]  /*41d0*/  HADD2.F32 R87, -RZ, R161.H0_H0 ;  /* 0x200000a1ff577230 */ /* 0x000fc40000004100 */
[-C--:B------:R-:W-:Y:S01]  /*41e0*/  FFMA.FTZ R43, R83, R85.reuse, -R94 ;  /* 0x00000055532b7223 */ /* 0x080fe2000001085e */
[--C-:B------:R-:W-:Y:S02]  /*41f0*/  HADD2.F32 R83, -RZ, R40.reuse.H1_H1 ;  /* 0x30000028ff537230 */ /* 0x100fe40000004100 */
[----:B------:R-:W-:Y:S01]  /*4200*/  FFMA.FTZ R84, R84, R85, R93 ;  /* 0x0000005554547223 */ /* 0x000fe2000001005d */
[----:B------:R-:W-:Y:S01]  /*4210*/  HADD2.F32 R40, -RZ, R40.H0_H0 ;  /* 0x20000028ff287230 */ /* 0x000fe20000004100 */
[----:B------:R-:W-:Y:S01]  /*4220*/  F2FP.F16.F32.PACK_AB R41, R82, R41 ;  /* 0x000000295229723e */ /* 0x000fe200000000ff */
[--C-:B------:R-:W-:Y:S02]  /*4230*/  HADD2.F32 R85, -RZ, R42.reuse.H1_H1 ;  /* 0x3000002aff557230 */ /* 0x100fe40000004100 */
[-C--:B------:R-:W-:Y:S01]  /*4240*/  FMUL.FTZ R93, R83, R87.reuse ;  /* 0x00000057535d7220 */ /* 0x080fe20000410000 */
[----:B------:R-:W-:Y:S02]  /*4250*/  HADD2.F32 R161, -RZ, R161.H1_H1 ;  /* 0x300000a1ffa17230 */ /* 0x000fe40000004100 */
[----:B------:R-:W-:Y:S01]  /*4260*/  FMUL.FTZ R92, R40, R87 ;  /* 0x00000057285c7220 */ /* 0x000fe20000410000 */
[----:B------:R-:W-:Y:S01]  /*4270*/  HADD2.F32 R42, -RZ, R42.H0_H0 ;  /* 0x2000002aff2a7230 */ /* 0x000fe20000004100 */
[----:B------:R-:W-:Y:S01]  /*4280*/  F2FP.F16.F32.PACK_AB R43, R84, R43 ;  /* 0x0000002b542b723e */ /* 0x000fe200000000ff */
[----:B------:R-:W-:-:S02]  /*4290*/  HADD2.F32 R86, -RZ, R160.H1_H1 ;  /* 0x300000a0ff567230 */ /* 0x000fc40000004100 */
[-C--:B------:R-:W-:Y:S01]  /*42a0*/  FMUL.FTZ R87, R85, R161.reuse ;  /* 0x000000a155577220 */ /* 0x080fe20000410000 */
[----:B------:R-:W-:Y:S02]  /*42b0*/  HADD2.F32 R160, -RZ, R160.H0_H0 ;  /* 0x200000a0ffa07230 */ /* 0x000fe40000004100 */
[----:B------:R-:W-:Y:S01]  /*42c0*/  FMUL.FTZ R94, R42, R161 ;  /* 0x000000a12a5e7220 */ /* 0x000fe20000410000 */
[-C--:B------:R-:W-:Y:S01]  /*42d0*/  FFMA.FTZ R93, R40, R86.reuse, -R93 ;  /* 0x00000056285d7223 */ /* 0x080fe2000001085d */
[----:B------:R-:W-:Y:S01]  /*42e0*/  FFMA.FTZ R92, R83, R86, R92 ;  /* 0x00000056535c7223 */ /* 0x000fe2000001005c */
[-C--:B------:R-:W-:Y:S01]  /*42f0*/  FFMA.FTZ R87, R42, R160.reuse, -R87 ;  /* 0x000000a02a577223 */ /* 0x080fe20000010857 */
[----:B------:R-:W-:-:S03]  /*4300*/  FFMA.FTZ R94, R85, R160, R94 ;  /* 0x000000a0555e7223 */ /* 0x000fc6000001005e */
[----:B------:R-:W-:Y:S02]  /*4310*/  F2FP.F16.F32.PACK_AB R40, R92, R93 ;  /* 0x0000005d5c28723e */ /* 0x000fe400000000ff */
[----:B------:R-:W-:-:S07]  /*4320*/  F2FP.F16.F32.PACK_AB R42, R94, R87 ;  /* 0x000000575e2a723e */ /* 0x000fce00000000ff */
.L_x_2330:
[----:B------:R-:W-:Y:S05]  /*4330*/  BSYNC B2 ;  /* 0x0000000000027941 */ /* 0x000fea0003800000 */
.L_x_2329:
[----:B--2---:R4:W-:Y:S02]  /*4340*/  STG.E.128 desc[UR60][R60.64+0x180], R40 ;  /* 0x000180283c007986 */ /* 0x0049e4000c101d3c */
.L_x_2316:
[----:B------:R-:W-:Y:S05]  /*4350*/  BSYNC B1 ;  /* 0x0000000000017941 */ /* 0x000fea0003800000 */
.L_x_2315:
        /* <DEDUP_REMOVED lines=11> */
[----:B------:R-:W-:Y:S01]  /*4410*/  SHF.R.U32.HI R83, RZ, 0x10, R79 ;  /* 0x00000010ff537819 */ /* 0x000fe2000001164f */
[----:B------:R-:W-:Y:S01]  /*4420*/  IMAD.MOV.U32 R60, RZ, RZ, R40 ;  /* 0x000000ffff3c7224 */ /* 0x000fe200078e0028 */
[--C-:B------:R-:W-:Y:S01]  /*4430*/  SHF.R.U64 R79, R80, 0x10, R81.reuse ;  /* 0x00000010504f7819 */ /* 0x100fe20000001251 */
[--C-:B------:R-:W-:Y:S01]  /*4440*/  HADD2.F32 R43, -RZ, R41.reuse.H1_H1 ;  /* 0x30000029ff2b7230 */ /* 0x100fe20000004100 */
[----:B------:R-:W-:Y:S01]  /*4450*/  SHF.R.U32.HI R82, RZ, 0x10, R81 ;  /* 0x00000010ff527819 */ /* 0x000fe20000011651 */
[----:B------:R-:W-:Y:S02]  /*4460*/  HADD2.F32 R40, -RZ, R41.H0_H0 ;  /* 0x20000029ff287230 */ /* 0x000fe40000004100 */
        /* <DEDUP_REMOVED lines=8> */
[----:B------:R-:W-:Y:S02]  /*44f0*/  HADD2.F32 R80, -RZ, R83.H0_H0 ;  /* 0x20000053ff507230 */ /* 0x000fe40000004100 */
[----:B------:R-:W-:Y:S01]  /*4500*/  FMUL.FTZ R82, R61, R82 ;  /* 0x000000523d527220 */ /* 0x000fe20000410000 */
[-C--:B------:R-:W-:Y:S01]  /*4510*/  FFMA.FTZ R40, R40, R78.reuse, -R81 ;  /* 0x0000004e28287223 */ /* 0x080fe20000010851 */
[----:B------:R-:W-:Y:S01]  /*4520*/  FFMA.FTZ R81, R43, R78, R84 ;  /* 0x0000004e2b517223 */ /* 0x000fe20000010054 */
[-C--:B------:R-:W-:Y:S01]  /*4530*/  FFMA.FTZ R86, R61, R80.reuse, -R86 ;  /* 0x000000503d567223 */ /* 0x080fe20000010856 */
[----:B------:R-:W-:Y:S01]  /*4540*/  FFMA.FTZ R85, R41, R80, R82 ;  /* 0x0000005029557223 */ /* 0x000fe20000010052 */
[----:B------:R-:W-:-:S02]  /*4550*/  HADD2.F32 R61, -RZ, R159.H1_H1 ;  /* 0x3000009fff3d7230 */ /* 0x000fc40000004100 */
[----:B------:R-:W-:Y:S02]  /*4560*/  HADD2.F32 R78, -RZ, R158.H1_H1 ;  /* 0x3000009eff4e7230 */ /* 0x000fe40000004100 */
[----:B------:R-:W-:Y:S02]  /*4570*/  HADD2.F32 R41, -RZ, R60.H1_H1 ;  /* 0x3000003cff297230 */ /* 0x000fe40000004100 */
        /* <DEDUP_REMOVED lines=12> */
[----:B------:R-:W-:Y:S01]  /*4640*/  FFMA.FTZ R78, R43, R158, R78 ;  /* 0x0000009e2b4e7223 */ /* 0x000fe2000001004e */
[----:B------:R-:W-:-:S02]  /*4650*/  F2FP.F16.F32.PACK_AB R41, R81, R40 ;  /* 0x000000285129723e */ /* 0x000fc400000000ff */
[----:B------:R-:W-:Y:S02]  /*4660*/  F2FP.F16.F32.PACK_AB R43, R85, R86 ;  /* 0x00000056552b723e */ /* 0x000fe400000000ff */
[----:B------:R-:W-:Y:S02]  /*4670*/  F2FP.F16.F32.PACK_AB R40, R80, R79 ;  /* 0x0000004f5028723e */ /* 0x000fe400000000ff */
[----:B------:R-:W-:-:S07]  /*4680*/  F2FP.F16.F32.PACK_AB R42, R78, R83 ;  /* 0x000000534e2a723e */ /* 0x000fce00000000ff */
.L_x_2336:
[----:B------:R-:W-:Y:S05]  /*4690*/  BSYNC B3 ;  /* 0x0000000000037941 */ /* 0x000fea0003800000 */
.L_x_2335:
[----:B--2---:R1:W-:Y:S02]  /*46a0*/  STG.E.128 desc[UR60][R54.64], R40 ;  /* 0x0000002836007986 */ /* 0x0043e4000c101d3c */
.L_x_2334:
[----:B------:R-:W-:Y:S05]  /*46b0*/  BSYNC B2 ;  /* 0x0000000000027941 */ /* 0x000fea0003800000 */
.L_x_2333:
        /* <DEDUP_REMOVED lines=48> */
.L_x_2340:
[----:B------:R-:W-:Y:S05]  /*49c0*/  BSYNC B3 ;  /* 0x0000000000037941 */ /* 0x000fea0003800000 */
.L_x_2339:
[----:B--2---:R1:W-:Y:S02]  /*49d0*/  STG.E.128 desc[UR60][R54.64+0x80], R40 ;  /* 0x0000802836007986 */ /* 0x0043e4000c101d3c */
.L_x_2338:
[----:B------:R-:W-:Y:S05]  /*49e0*/  BSYNC B2 ;  /* 0x0000000000027941 */ /* 0x000fea0003800000 */
.L_x_2337:
        /* <DEDUP_REMOVED lines=48> */
.L_x_2344:
[----:B------:R-:W-:Y:S05]  /*4cf0*/  BSYNC B3 ;  /* 0x0000000000037941 */ /* 0x000fea0003800000 */
.L_x_2343:
[----:B--2---:R1:W-:Y:S02]  /*4d00*/  STG.E.128 desc[UR60][R54.64+0x100], R40 ;  /* 0x0001002836007986 */ /* 0x0043e4000c101d3c */
.L_x_2342:
[----:B------:R-:W-:Y:S05]  /*4d10*/  BSYNC B2 ;  /* 0x0000000000027941 */ /* 0x000fea0003800000 */
.L_x_2341:
        /* <DEDUP_REMOVED lines=47> */
.L_x_2346:
[----:B------:R-:W-:Y:S05]  /*5010*/  BSYNC B2 ;  /* 0x0000000000027941 */ /* 0x000fea0003800000 */
.L_x_2345:
[----:B--2---:R1:W-:Y:S02]  /*5020*/  STG.E.128 desc[UR60][R54.64+0x180], R40 ;  /* 0x0001802836007986 */ /* 0x0043e4000c101d3c */
.L_x_2332:
[----:B------:R-:W-:Y:S05]  /*5030*/  BSYNC B1 ;  /* 0x0000000000017941 */ /* 0x000fea0003800000 */
.L_x_2331:
        /* <DEDUP_REMOVED lines=49> */
.L_x_2351:
[----:B------:R-:W-:Y:S05]  /*5350*/  BSYNC B2 ;  /* 0x0000000000027941 */ /* 0x000fea0003800000 */
.L_x_2350:
[----:B--2---:R1:W-:Y:S02]  /*5360*/  STG.E.128 desc[UR60][R52.64], R40 ;  /* 0x0000002834007986 */ /* 0x0043e4000c101d3c */
.L_x_2349:
[----:B------:R-:W-:Y:S05]  /*5370*/  BSYNC B1 ;  /* 0x0000000000017941 */ /* 0x000fea0003800000 */
.L_x_2348:
        /* <DEDUP_REMOVED lines=13> */
[----:B------:R-:W-:Y:S01]  /*5450*/  MOV R54, R42 ;  /* 0x0000002a00367202 */ /* 0x000fe20000000f00 */
[----:B------:R-:W-:Y:S01]  /*5460*/  HADD2.F32 R42, -RZ, R41.H1_H1 ;  /* 0x30000029ff2a7230 */ /* 0x000fe20000004100 */
[----:B------:R-:W-:Y:S01]  /*5470*/  SHF.R.U32.HI R60, RZ, 0x10, R59 ;  /* 0x00000010ff3c7819 */ /* 0x000fe2000001163b */
[----:B------:R-:W-:Y:S02]  /*5480*/  HADD2.F32 R57, -RZ, R57.H0_H0 ;  /* 0x20000039ff397230 */ /* 0x000fe40000004100 */
[----:B------:R-:W-:-:S02]  /*5490*/  HADD2.F32 R41, -RZ, R41.H0_H0 ;  /* 0x20000029ff297230 */ /* 0x000fc40000004100 */
[----:B------:R-:W-:Y:S02]  /*54a0*/  HADD2.F32 R60, -RZ, R60.H0_H0 ;  /* 0x2000003cff3c7230 */ /* 0x000fe40000004100 */
[CC--:B------:R-:W-:Y:S01]  /*54b0*/  FMUL.FTZ R62, R42.reuse, R57.reuse ;  /* 0x000000392a3e7220 */ /* 0x0c0fe20000410000 */
[----:B------:R-:W-:Y:S02]  /*54c0*/  HADD2.F32 R58, -RZ, R61.H0_H0 ;  /* 0x2000003dff3a7230 */ /* 0x000fe40000004100 */
[C---:B------:R-:W-:Y:S01]  /*54d0*/  FMUL.FTZ R57, R41.reuse, R57 ;  /* 0x0000003929397220 */ /* 0x040fe20000410000 */
[----:B------:R-:W-:Y:S01]  /*54e0*/  FFMA.FTZ R62, R41, R56, -R62 ;  /* 0x00000038293e7223 */ /* 0x000fe2000001083e */
[----:B------:R-:W-:Y:S02]  /*54f0*/  FMUL.FTZ R64, R55, R60 ;  /* 0x0000003c37407220 */ /* 0x000fe40000410000 */
[----:B------:R-:W-:Y:S01]  /*5500*/  FFMA.FTZ R59, R42, R56, R57 ;  /* 0x000000382a3b7223 */ /* 0x000fe20000010039 */
        /* <DEDUP_REMOVED lines=23> */
.L_x_2355:
[----:B------:R-:W-:Y:S05]  /*5680*/  BSYNC B2 ;  /* 0x0000000000027941 */ /* 0x000fea0003800000 */
.L_x_2354:
[----:B--2---:R1:W-:Y:S02]  /*5690*/  STG.E.128 desc[UR60][R52.64+0x80], R40 ;  /* 0x0000802834007986 */ /* 0x0043e4000c101d3c */
.L_x_2353:
[----:B------:R-:W-:Y:S05]  /*56a0*/  BSYNC B1 ;  /* 0x0000000000017941 */ /* 0x000fea0003800000 */
.L_x_2352:
        /* <DEDUP_REMOVED lines=10> */
[----:B--2---:R-:W-:Y:S01]  /*5750*/  IMAD.MOV.U32 R48, RZ, RZ, R42 ;  /* 0x000000ffff307224 */ /* 0x004fe200078e002a */
[----:B------:R-:W-:Y:S01]  /*5760*/  SHF.R.U32.HI R56, RZ, 0x10, R49 ;  /* 0x00000010ff387819 */ /* 0x000fe20000011631 */
[----:B------:R-:W-:Y:S02]  /*5770*/  HADD2.F32 R42, -RZ, R41.H1_H1 ;  /* 0x30000029ff2a7230 */ /* 0x000fe40000004100 */
[----:B------:R-:W-:Y:S02]  /*5780*/  HADD2.F32 R51, -RZ, R51.H0_H0 ;  /* 0x20000033ff337230 */ /* 0x000fe40000004100 */
[----:B------:R-:W-:-:S02]  /*5790*/  HADD2.F32 R41, -RZ, R41.H0_H0 ;  /* 0x20000029ff297230 */ /* 0x000fc40000004100 */
[----:B------:R-:W-:Y:S02]  /*57a0*/  HADD2.F32 R50, -RZ, R50.H0_H0 ;  /* 0x20000032ff327230 */ /* 0x000fe40000004100 */
[CC--:B------:R-:W-:Y:S01]  /*57b0*/  FMUL.FTZ R58, R42.reuse, R51.reuse ;  /* 0x000000332a3a7220 */ /* 0x0c0fe20000410000 */
[----:B------:R-:W-:Y:S02]  /*57c0*/  HADD2.F32 R56, -RZ, R56.H0_H0 ;  /* 0x20000038ff387230 */ /* 0x000fe40000004100 */
[C---:B------:R-:W-:Y:S01]  /*57d0*/  FMUL.FTZ R51, R41.reuse, R51 ;  /* 0x0000003329337220 */ /* 0x040fe20000410000 */
[--C-:B------:R-:W-:Y:S02]  /*57e0*/  HADD2.F32 R49, -RZ, R43.reuse.H1_H1 ;  /* 0x3000002bff317230 */ /* 0x100fe40000004100 */
[-C--:B------:R-:W-:Y:S01]  /*57f0*/  FFMA.FTZ R58, R41, R50.reuse, -R58 ;  /* 0x00000032293a7223 */ /* 0x080fe2000001083a */
[----:B------:R-:W-:Y:S02]  /*5800*/  HADD2.F32 R43, -RZ, R43.H0_H0 ;  /* 0x2000002bff2b7230 */ /* 0x000fe40000004100 */
[----:B------:R-:W-:Y:S01]  /*5810*/  FFMA.FTZ R55, R42, R50, R51 ;  /* 0x000000322a377223 */ /* 0x000fe20000010033 */
[----:B------:R-:W-:-:S02]  /*5820*/  HADD2.F32 R54, -RZ, R54.H0_H0 ;  /* 0x20000036ff367230 */ /* 0x000fc40000004100 */
[-C--:B------:R-:W-:Y:S01]  /*5830*/  FMUL.FTZ R60, R49, R56.reuse ;  /* 0x00000038313c7220 */ /* 0x080fe20000410000 */
[--C-:B------:R-:W-:Y:S02]  /*5840*/  HADD2.F32 R50, -RZ, R91.reuse.H0_H0 ;  /* 0x2000005bff327230 */ /* 0x100fe40000004100 */
[C---:B------:R-:W-:Y:S01]  /*5850*/  FMUL.FTZ R56, R43.reuse, R56 ;  /* 0x000000382b387220 */ /* 0x040fe20000410000 */
[----:B------:R-:W-:Y:S02]  /*5860*/  HADD2.F32 R91, -RZ, R91.H1_H1 ;  /* 0x3000005bff5b7230 */ /* 0x000fe40000004100 */
[-C--:B------:R-:W-:Y:S01]  /*5870*/  FFMA.FTZ R60, R43, R54.reuse, -R60 ;  /* 0x000000362b3c7223 */ /* 0x080fe2000001083c */
[----:B------:R-:W-:Y:S02]  /*5880*/  HADD2.F32 R41, -RZ, R40.H1_H1 ;  /* 0x30000028ff297230 */ /* 0x000fe40000004100 */
[----:B------:R-:W-:Y:S01]  /*5890*/  FFMA.FTZ R59, R49, R54, R56 ;  /* 0x00000036313b7223 */ /* 0x000fe20000010038 */
[----:B------:R-:W-:-:S02]  /*58a0*/  HADD2.F32 R42, -RZ, R48.H1_H1 ;  /* 0x30000030ff2a7230 */ /* 0x000fc40000004100 */
[----:B------:R-:W-:Y:S02]  /*58b0*/  HADD2.F32 R40, -RZ, R40.H0_H0 ;  /* 0x20000028ff287230 */ /* 0x000fe40000004100 */
        /* <DEDUP_REMOVED lines=15> */
.L_x_2359:
[----:B------:R-:W-:Y:S05]  /*59b0*/  BSYNC B2 ;  /* 0x0000000000027941 */ /* 0x000fea0003800000 */
.L_x_2358:
[----:B--2---:R1:W-:Y:S02]  /*59c0*/  STG.E.128 desc[UR60][R52.64+0x100], R40 ;  /* 0x0001002834007986 */ /* 0x0043e4000c101d3c */
.L_x_2357:
[----:B------:R-:W-:Y:S05]  /*59d0*/  BSYNC B1 ;  /* 0x0000000000017941 */ /* 0x000fea0003800000 */
.L_x_2356:
        /* <DEDUP_REMOVED lines=47> */
.L_x_2361:
[----:B------:R-:W-:Y:S05]  /*5cd0*/  BSYNC B1 ;  /* 0x0000000000017941 */ /* 0x000fea0003800000 */
.L_x_2360:
[----:B--2---:R1:W-:Y:S01]  /*5ce0*/  STG.E.128 desc[UR60][R52.64+0x180], R40 ;  /* 0x0001802834007986 */ /* 0x0043e2000c101d3c */
[----:B------:R-:W-:Y:S05]  /*5cf0*/  BRA `(.L_x_2347) ;  /* 0x0000003c00f87947 */ /* 0x000fea0003800000 */
.L_x_2305:
        /* <DEDUP_REMOVED lines=31> */
[----:B------:R-:W-:-:S03]  /*5ef0*/  CS2R R40, SRZ ;  /* 0x0000000000287805 */ /* 0x000fc6000001ff00 */
[----:B------:R0:W5:Y:S04]  /*5f00*/  @!P4 LDG.E.128 R48, desc[UR60][R60.64+0x80] ;  /* 0x0000803c3c30c981 */ /* 0x000168000c1e1d00 */
[----:B------:R0:W5:Y:S04]  /*5f10*/  @!P3 LDG.E.128 R44, desc[UR60][R56.64] ;  /* 0x0000003c382cb981 */ /* 0x000168000c1e1d00 */
[----:B------:R0:W5:Y:S04]  /*5f20*/  @!P4 LDG.E.128 R40, desc[UR60][R56.64+0x80] ;  /* 0x0000803c3828c981 */ /* 0x000168000c1e1d00 */
[----:B------:R0:W5:Y:S02]  /*5f30*/  @!P3 LDG.E.128 R52, desc[UR60][R60.64] ;  /* 0x0000003c3c34b981 */ /* 0x000164000c1e1d00 */
.L_x_2363:
[----:B------:R-:W-:Y:S05]  /*5f40*/  BSYNC B1 ;  /* 0x0000000000017941 */ /* 0x000fea0003800000 */
.L_x_2362:
[----:B0----5:R-:W-:Y:S01]  /*5f50*/  IMAD.MOV.U32 R56, RZ, RZ, R42 ;  /* 0x000000ffff387224 */ /* 0x021fe200078e002a */
[----:B------:R-:W-:Y:S01]  /*5f60*/  ISETP.GE.AND P3, PT, R218, R3, PT ;  /* 0x00000003da00720c */ /* 0x000fe20003f66270 */
[----:B------:R-:W-:Y:S01]  /*5f70*/  IMAD.MOV.U32 R57, RZ, RZ, R43 ;  /* 0x000000ffff397224 */ /* 0x000fe200078e002b */
[----:B------:R-:W-:Y:S01]  /*5f80*/  BSSY B1, `(.L_x_2364) ;  /* 0x000003e000017945 */ /* 0x000fe20003800000 */
[----:B------:R-:W-:Y:S01]  /*5f90*/  IMAD.MOV.U32 R60, RZ, RZ, R40 ;  /* 0x000000ffff3c7224 */ /* 0x000fe200078e0028 */
[----:B------:R-:W-:Y:S02]  /*5fa0*/  PRMT R175, R175, 0x5410, R56 ;  /* 0x00005410afaf7816 */ /* 0x000fe40000000038 */
[----:B------:R-:W-:Y:S02]  /*5fb0*/  CS2R R62, SRZ ;  /* 0x00000000003e7805 */ /* 0x000fe4000001ff00 */
[----:B------:R-:W-:Y:S01]  /*5fc0*/  PRMT R177, R177, 0x5410, R57 ;  /* 0x00005410b1b17816 */ /* 0x000fe20000000039 */
[----:B------:R-:W-:Y:S01]  /*5fd0*/  IMAD.MOV.U32 R57, RZ, RZ, R46 ;  /* 0x000000ffff397224 */ /* 0x000fe200078e002e */
[----:B------:R-:W-:-:S02]  /*5fe0*/  MOV R56, R41 ;  /* 0x0000002900387202 */ /* 0x000fc40000000f00 */
[----:B------:R-:W-:Y:S02]  /*5ff0*/  CS2R R66, SRZ ;  /* 0x0000000000427805 */ /* 0x000fe4000001ff00 */
[----:B------:R-:W-:Y:S01]  /*6000*/  PRMT R176, R176, 0x5410, R60 ;  /* 0x00005410b0b07816 */ /* 0x000fe2000000003c */
[----:B------:R-:W-:Y:S01]  /*6010*/  IMAD.MOV.U32 R60, RZ, RZ, R44 ;  /* 0x000000ffff3c7224 */ /* 0x000fe200078e002c */
[----:B------:R-:W-:Y:S01]  /*6020*/  PRMT R178, R56, 0x7610, R178 ;  /* 0x0000761038b27816 */ /* 0x000fe200000000b2 */
[----:B------:R-:W-:Y:S01]  /*6030*/  IMAD.MOV.U32 R56, RZ, RZ, R47 ;  /* 0x000000ffff387224 */ /* 0x000fe200078e002f */
[----:B------:R-:W-:Y:S02]  /*6040*/  PRMT R163, R57, 0x7610, R163 ;  /* 0x0000761039a37816 */ /* 0x000fe400000000a3 */
[----:B------:R-:W-:Y:S02]  /*6050*/  CS2R R64, SRZ ;  /* 0x0000000000407805 */ /* 0x000fe4000001ff00 */
[----:B------:R-:W-:-:S02]  /*6060*/  MOV R57, R45 ;  /* 0x0000002d00397202 */ /* 0x000fc40000000f00 */
[----:B------:R-:W-:Y:S02]  /*6070*/  CS2R R70, SRZ ;  /* 0x0000000000467805 */ /* 0x000fe4000001ff00 */
[----:B------:R-:W-:Y:S01]  /*6080*/  PRMT R161, R56, 0x5410, R60 ;  /* 0x0000541038a17816 */ /* 0x000fe2000000003c */
[----:B------:R-:W-:Y:S01]  /*6090*/  IMAD.MOV.U32 R56, RZ, RZ, R50 ;  /* 0x000000ffff387224 */ /* 0x000fe200078e0032 */
[----:B------:R-:W-:Y:S01]  /*60a0*/  PRMT R159, R57, 0x7610, R159 ;  /* 0x00007610399f7816 */ /* 0x000fe2000000009f */
[----:B------:R-:W-:Y:S01]  /*60b0*/  IMAD.MOV.U32 R57, RZ, RZ, R51 ;  /* 0x000000ffff397224 */ /* 0x000fe200078e0033 */
[----:B------:R-:W-:Y:S01]  /*60c0*/  CS2R R68, SRZ ;  /* 0x0000000000447805 */ /* 0x000fe2000001ff00 */
        /* <DEDUP_REMOVED lines=14> */
[----:B------:R-:W-:Y:S02]  /*61b0*/  PRMT R160, R57, 0x7610, R160 ;  /* 0x0000761039a07816 */ /* 0x000fe400000000a0 */
        /* <DEDUP_REMOVED lines=14> */
[----:B------:R-:W-:Y:S02]  /*62a0*/  LEA R72, P4, R58, UR4, 0x1 ;  /* 0x000000043a487c11 */ /* 0x000fe4000f8808ff */
        /* <DEDUP_REMOVED lines=11> */
.L_x_2365:
[----:B------:R-:W-:Y:S05]  /*6360*/  BSYNC B1 ;  /* 0x0000000000017941 */ /* 0x000fea0003800000 */
.L_x_2364:
        /* <DEDUP_REMOVED lines=14> */
[----:B------:R-:W-:Y:S02]  /*6450*/  ULDC.64 UR6, c[0x0][0x3e0] ;  /* 0x0000f80000067ab9 */ /* 0x000fe40000000a00 */
        /* <DEDUP_REMOVED lines=17> */
.L_x_2367:
[----:B------:R-:W-:Y:S05]  /*6570*/  BSYNC B1 ;  /* 0x0000000000017941 */ /* 0x000fea0003800000 */
.L_x_2366:
[----:B------:R-:W2:Y:S01]  /*6580*/  LDL R0, [R1+0x60] ;  /* 0x0000600001007983 */ /* 0x000ea20000100800 */
[----:B0-----:R-:W-:Y:S01]  /*6590*/  IMAD.MOV.U32 R88, RZ, RZ, R56 ;  /* 0x000000ffff587224 */ /* 0x001fe200078e0038 */
[----:B------:R-:W-:Y:S01]  /*65a0*/  MOV R89, R57 ;  /* 0x0000003900597202 */ /* 0x000fe20000000f00 */
[----:B------:R-:W-:Y:S01]  /*65b0*/  IMAD.MOV.U32 R90, RZ, RZ, R62 ;  /* 0x000000ffff5a7224 */ /* 0x000fe200078e003e */
[----:B------:R-:W-:Y:S02]  /*65c0*/  PRMT R170, R170, 0x5410, R93 ;  /* 0x00005410aaaa7816 */ /* 0x000fe4000000005d */
        /* <DEDUP_REMOVED lines=14> */
[----:B-----5:R-:W-:Y:S01]  /*66b0*/  IMAD.MOV.U32 R90, RZ, RZ, R74 ;  /* 0x000000ffff5a7224 */ /* 0x020fe200078e004a */
        /* <DEDUP_REMOVED lines=11> */
[----:B------:R-:W-:Y:S02]  /*6770*/  IMAD.MOV.U32 R89, RZ, RZ, R83 ;  /* 0x000000ffff597224 */ /* 0x000fe400078e0053 */
[----:B------:R-:W-:Y:S01]  /*6780*/  IMAD.MOV.U32 R88, RZ, RZ, R80 ;  /* 0x000000ffff587224 */ /* 0x000fe200078e0050 */
        /* <DEDUP_REMOVED lines=16> */
[----:B------:R-:W-:Y:S02]  /*6890*/  PRMT R151, R0, 0x7610, R151 ;  /* 0x0000761000977816 */ /* 0x000fe40000000097 */
[----:B------:R-:W-:Y:S02]  /*68a0*/  MOV R0, R81 ;  /* 0x0000005100007202 */ /* 0x000fe40000000f00 */
[----:B------:R-:W-:Y:S01]  /*68b0*/  PRMT R151, R151, 0x5410, R89 ;  /* 0x0000541097977816 */ /* 0x000fe20000000059 */
[----:B------:R-:W-:Y:S01]  /*68c0*/  IMAD.MOV.U32 R89, RZ, RZ, R87 ;  /* 0x000000ffff597224 */ /* 0x000fe200078e0057 */
[----:B------:R-:W-:Y:S01]  /*68d0*/  PRMT R152, R88, 0x5410, R0 ;  /* 0x0000541058987816 */ /* 0x000fe20000000000 */
[----:B------:R-:W-:Y:S01]  /*68e0*/  IMAD.MOV.U32 R88, RZ, RZ, R84 ;  /* 0x000000ffff587224 */ /* 0x000fe200078e0054 */
[----:B------:R-:W-:Y:S02]  /*68f0*/  MOV R0, R85 ;  /* 0x0000005500007202 */ /* 0x000fe40000000f00 */
[----:B------:R-:W-:-:S02]  /*6900*/  PRMT R155, R90, 0x5410, R89 ;  /* 0x000054105a9b7816 */ /* 0x000fc40000000059 */
[----:B------:R-:W-:Y:S01]  /*6910*/  PRMT R156, R88, 0x5410, R0 ;  /* 0x00005410589c7816 */ /* 0x000fe20000000000 */
[----:B------:R-:W-:Y:S06]  /*6920*/  @!P2 BRA `(.L_x_2368) ;  /* 0x000000000004a947 */ /* 0x000fec0003800000 */
[----:B------:R-:W-:Y:S01]  /*6930*/  BPT.TRAP 0x1 ;  /* 0x000000040000795c */ /* 0x000fe20000300000 */
.L_x_2368:
[----:B------:R-:W-:Y:S01]  /*6940*/  IMAD R0, R17, 0x8, R16 ;  /* 0x0000000811007824 */ /* 0x000fe200078e0210 */
[----:B------:R-:W-:Y:S01]  /*6950*/  SHF.L.U32 R115, R221, 0x1f, RZ ;  /* 0x0000001fdd737819 */ /* 0x000fe200000006ff */
[----:B------:R-:W0:Y:S01]  /*6960*/  LDC R145, c[0x0][0x2e4] ;  /* 0x0000b900ff917b82 */ /* 0x000e220000000800 */
[----:B------:R-:W-:Y:S02]  /*6970*/  BSSY B1, `(.L_x_2369) ;  /* 0x0000004000017945 */ /* 0x000fe40003800000 */
[----:B------:R-:W1:Y:S05]  /*6980*/  SYNCS.PHASECHK.TRANS64.TRYWAIT P6, [R0+URZ+0x38890], R115 ;  /* 0x03889073000075a7 */ /* 0x000e6a00080c017f */
[----:B------:R-:W2:Y:S01]  /*6990*/  LDC.64 R120, c[0x0][0x2f0] ;  /* 0x0000bc00ff787b82 */ /* 0x000ea20000000a00 */
[----:B-1----:R-:W-:Y:S05]  /*69a0*/  @!P6 BRA `(.L_x_2370) ;  /* 0x000002680004e947 */ /* 0x002fea0003800000 */
.L_x_2685:
[----:B------:R-:W-:Y:S05]  /*69b0*/  BSYNC B1 ;  /* 0x0000000000017941 */ /* 0x000fea0003800000 */
.L_x_2369:
[----:B------:R-:W-:Y:S01]  /*69c0*/  BSSY B1, `(.L_x_2371) ;  /* 0x00000fc000017945 */ /* 0x000fe20003800000 */
[----:B0-----:R-:W-:Y:S02]  /*69d0*/  IMAD.IADD R146, R145, 0x1, -R117 ;  /* 0x0000000191927824 */ /* 0x001fe400078e0a75 */
[----:B------:R-:W-:Y:S01]  /*69e0*/  IMAD.MOV.U32 R123, RZ, RZ, R92 ;  /* 0x000000ffff7b7224 */ /* 0x000fe200078e005c */
[----:B------:R-:W-:Y:S06]  /*69f0*/  @P5 BRA `(.L_x_2372) ;  /* 0x0000000c00e05947 */ /* 0x000fec0003800000 */
[----:B------:R-:W-:Y:S01]  /*6a00*/  ISETP.NE.AND P5, PT, R26, RZ, PT ;  /* 0x000000ff1a00720c */ /* 0x000fe20003fa5270 */
[-C--:B--2---:R-:W-:Y:S01]  /*6a10*/  IMAD R88, R19, R120.reuse, RZ ;  /* 0x0000007813587224 */ /* 0x084fe200078e02ff */
[----:B------:R-:W-:Y:S01]  /*6a20*/  BSSY B2, `(.L_x_2373) ;  /* 0x000007c000027945 */ /* 0x000fe20003800000 */
[----:B------:R-:W-:-:S04]  /*6a30*/  IMAD.WIDE.U32 R134, R18, R120, R122 ;  /* 0x0000007812867225 */ /* 0x000fc800078e007a */
[----:B------:R-:W-:-:S05]  /*6a40*/  IMAD R89, R18, R121, R88 ;  /* 0x0000007912597224 */ /* 0x000fca00078e0258 */
[----:B------:R-:W-:Y:S01]  /*6a50*/  IADD3 R158, R89, R135, RZ ;  /* 0x00000087599e7210 */ /* 0x000fe20007ffe0ff */
[----:B------:R-:W-:Y:S06]  /*6a60*/  @!P5 BRA `(.L_x_2374) ;  /* 0x0000000400dcd947 */ /* 0x000fec0003800000 */
        /* <DEDUP_REMOVED lines=11> */
[----:B------:R-:W-:Y:S02]  /*6b20*/  @!P5 IADD3 R90, P1, P6, R38, R134, R89 ;  /* 0x00000086265ad210 */ /* 0x000fe40007e3e059 */
[----:B------:R-:W-:Y:S02]  /*6b30*/  LOP3.LUT R89, R89, 0x38, RZ, 0xc0, !PT ;  /* 0x0000003859597812 */ /* 0x000fe400078ec0ff */
[----:B------:R-:W-:Y:S02]  /*6b40*/  @!P5 IADD3.X R91, R37, R158, R91, P1, P6 ;  /* 0x0000009e255bd210 */ /* 0x000fe40000fec45b */
[----:B------:R-:W-:Y:S02]  /*6b50*/  LEA R136, P6, R92, R118, 0x1 ;  /* 0x000000765c887211 */ /* 0x000fe400078c08ff */
[----:B------:R-:W-:-:S02]  /*6b60*/  ISETP.NE.AND P1, PT, R94, RZ, PT ;  /* 0x000000ff5e00720c */ /* 0x000fc40003f25270 */
[----:B------:R-:W-:Y:S02]  /*6b70*/  LEA.HI.X R137, R92, R119, R93, 0x1, P6 ;  /* 0x000000775c897211 */ /* 0x000fe400030f0c5d */
[----:B------:R-:W-:-:S04]  /*6b80*/  @!P5 LEA R138, P6, R90, R118, 0x1 ;  /* 0x000000765a8ad211 */ /* 0x000fc800078c08ff */
[----:B------:R-:W-:Y:S02]  /*6b90*/  @!P5 LEA.HI.X R139, R90, R119, R91, 0x1, P6 ;  /* 0x000000775a8bd211 */ /* 0x000fe400030f0c5b */
[----:B------:R-:W-:Y:S02]  /*6ba0*/  SHF.R.S32.HI R91, RZ, 0x1f, R88 ;  /* 0x0000001fff5b7819 */ /* 0x000fe40000011458 */
[----:B------:R-:W-:Y:S02]  /*6bb0*/  ISETP.GE.AND P6, PT, R213, R116, PT ;  /* 0x00000074d500720c */ /* 0x000fe40003fc6270 */
[----:B------:R-:W-:Y:S02]  /*6bc0*/  LEA.HI R91, R91, R88, RZ, 0x3 ;  /* 0x000000585b5b7211 */ /* 0x000fe400078f18ff */
[----:B------:R-:W-:Y:S02]  /*6bd0*/  LOP3.LUT R88, R89, 0x1c0, R234, 0xf8, !PT ;  /* 0x000001c059587812 */ /* 0x000fe400078ef8ea */
[----:B------:R-:W-:-:S02]  /*6be0*/  SHF.R.S32.HI R91, RZ, 0x3, R91 ;  /* 0x00000003ff5b7819 */ /* 0x000fc4000001145b */
[----:B------:R-:W-:-:S03]  /*6bf0*/  LOP3.LUT R88, R88, R235, RZ, 0x3c, !PT ;  /* 0x000000eb58587212 */ /* 0x000fc600078e3cff */
[----:B------:R-:W-:-:S04]  /*6c00*/  IMAD R91, R91, 0x1400, R236 ;  /* 0x000014005b5b7824 */ /* 0x000fc800078e02ec */
[----:B------:R-:W-:Y:S02]  /*6c10*/  IMAD.IADD R88, R91, 0x1, R88 ;  /* 0x000000015b587824 */ /* 0x000fe400078e0258 */
[C---:B------:R-:W-:Y:S02]  /*6c20*/  IMAD R91, R17.reuse, 0x5000, R143 ;  /* 0x00005000115b7824 */ /* 0x040fe400078e028f */
[----:B------:R-:W-:Y:S02]  /*6c30*/  IMAD R89, R17, 0x5000, R88 ;  /* 0x0000500011597824 */ /* 0x000fe400078e0258 */
[----:B------:R-:W-:-:S03]  /*6c40*/  IMAD R88, R91, 0x2, R16 ;  /* 0x000000025b587824 */ /* 0x000fc600078e0210 */
[----:B------:R-:W-:-:S03]  /*6c50*/  LEA R92, R89, R16, 0x1 ;  /* 0x00000010595c7211 */ /* 0x000fc600078e08ff */
[----:B------:R-:W0:Y:S04]  /*6c60*/  LDS.128 R88, [R88+0x24400] ;  /* 0x0244000058587984 */ /* 0x000e280000000c00 */
[----:B------:R-:W2:Y:S01]  /*6c70*/  LDS.128 R92, [R92+0x24400] ;  /* 0x024400005c5c7984 */ /* 0x000ea20000000c00 */
[----:B------:R-:W-:Y:S05]  /*6c80*/  @P6 BRA `(.L_x_2376) ;  /* 0x0000000400486947 */ /* 0x000fea0003800000 */
[--C-:B------:R-:W-:Y:S01]  /*6c90*/  SHF.R.U64 R44, R44, 0x10, R45.reuse ;  /* 0x000000102c2c7819 */ /* 0x100fe2000000122d */
[----:B0-----:R-:W-:Y:S01]  /*6ca0*/  HADD2.F32 R162, -RZ, R89.H0_H0 ;  /* 0x20000059ffa27230 */ /* 0x001fe20000004100 */
[----:B------:R-:W-:Y:S01]  /*6cb0*/  SHF.R.U32.HI R157, RZ, 0x10, R45 ;  /* 0x00000010ff9d7819 */ /* 0x000fe2000001162d */
[----:B------:R-:W-:Y:S01]  /*6cc0*/  HADD2.F32 R159, -RZ, R159.H0_H0 ;  /* 0x2000009fff9f7230 */ /* 0x000fe20000004100 */
[--C-:B------:R-:W-:Y:S01]  /*6cd0*/  SHF.R.U64 R45, R52, 0x10, R53.reuse ;  /* 0x00000010342d7819 */ /* 0x100fe20000001235 */
[----:B------:R-:W-:Y:S01]  /*6ce0*/  HADD2.F32 R89, -RZ, R89.H1_H1 ;  /* 0x30000059ff597230 */ /* 0x000fe20000004100 */
[----:B------:R-:W-:Y:S01]  /*6cf0*/  SHF.R.U32.HI R52, RZ, 0x10, R53 ;  /* 0x00000010ff347819 */ /* 0x000fe20000011635 */
[----:B------:R-:W-:Y:S01]  /*6d00*/  HADD2.F32 R164, -RZ, R157.H0_H0 ;  /* 0x2000009dffa47230 */ /* 0x000fe20000004100 */
[--C-:B------:R-:W-:Y:S01]  /*6d10*/  SHF.R.U64 R53, R54, 0x10, R55.reuse ;  /* 0x0000001036357819 */ /* 0x100fe20000001237 */
[----:B------:R-:W-:Y:S01]  /*6d20*/  HADD2.F32 R45, -RZ, R45.H0_H0 ;  /* 0x2000002dff2d7230 */ /* 0x000fe20000004100 */
[----:B------:R-:W-:Y:S01]  /*6d30*/  SHF.R.U32.HI R54, RZ, 0x10, R55 ;  /* 0x00000010ff367819 */ /* 0x000fe20000011637 */
[----:B------:R-:W-:Y:S01]  /*6d40*/  HADD2.F32 R55, -RZ, R160.H0_H0 ;  /* 0x200000a0ff377230 */ /* 0x000fe20000004100 */
[--C-:B------:R-:W-:Y:S01]  /*6d50*/  SHF.R.U64 R46, R46, 0x10, R47.reuse ;  /* 0x000000102e2e7819 */ /* 0x100fe2000000122f */
[--C-:B--2---:R-:W-:Y:S01]  /*6d60*/  HADD2.F32 R160, -RZ, R93.reuse.H0_H0 ;  /* 0x2000005dffa07230 */ /* 0x104fe20000004100 */
[----:B------:R-:W-:Y:S01]  /*6d70*/  SHF.R.U32.HI R47, RZ, 0x10, R47 ;  /* 0x00000010ff2f7819 */ /* 0x000fe2000001162f */
[----:B------:R-:W-:-:S02]  /*6d80*/  HADD2.F32 R93, -RZ, R93.H1_H1 ;  /* 0x3000005dff5d7230 */ /* 0x000fc40000004100 */
[----:B------:R-:W-:Y:S02]  /*6d90*/  HADD2.F32 R52, -RZ, R52.H0_H0 ;  /* 0x20000034ff347230 */ /* 0x000fe40000004100 */
[-C--:B------:R-:W-:Y:S01]  /*6da0*/  FMUL.FTZ R157, R160, R55.reuse ;  /* 0x00000037a09d7220 */ /* 0x080fe20000410000 */
[----:B------:R-:W-:Y:S01]  /*6db0*/  FMUL.FTZ R55, R162, R55 ;  /* 0x00000037a2377220 */ /* 0x000fe20000410000 */
[----:B------:R-:W-:Y:S02]  /*6dc0*/  HADD2.F32 R54, -RZ, R54.H0_H0 ;  /* 0x20000036ff367230 */ /* 0x000fe40000004100 */
[-C--:B------:R-:W-:Y:S01]  /*6dd0*/  FMUL.FTZ R166, R93, R52.reuse ;  /* 0x000000345da67220 */ /* 0x080fe20000410000 */
[C---:B------:R-:W-:Y:S01]  /*6de0*/  FMUL.FTZ R52, R89.reuse, R52 ;  /* 0x0000003459347220 */ /* 0x040fe20000410000 */
[-C--:B------:R-:W-:Y:S01]  /*6df0*/  FFMA.FTZ R55, R160, R159.reuse, R55 ;  /* 0x0000009fa0377223 */ /* 0x080fe20000010037 */
[----:B------:R-:W-:Y:S01]  /*6e00*/  FFMA.FTZ R157, R162, R159, -R157 ;  /* 0x0000009fa29d7223 */ /* 0x000fe2000001089d */
[----:B------:R-:W-:Y:S01]  /*6e10*/  FFMA.FTZ R166, R89, R164, -R166 ;  /* 0x000000a459a67223 */ /* 0x000fe200000108a6 */
[----:B------:R-:W-:-:S02]  /*6e20*/  HADD2.F32 R89, -RZ, R168.H0_H0 ;  /* 0x200000a8ff597230 */ /* 0x000fc40000004100 */
[----:B------:R-:W-:Y:S01]  /*6e30*/  FFMA.FTZ R52, R93, R164, R52 ;  /* 0x000000a45d347223 */ /* 0x000fe20000010034 */
[--C-:B------:R-:W-:Y:S02]  /*6e40*/  HADD2.F32 R160, -RZ, R95.reuse.H0_H0 ;  /* 0x2000005fffa07230 */ /* 0x100fe40000004100 */
[----:B------:R-:W-:Y:S01]  /*6e50*/  HADD2.F32 R95, -RZ, R95.H1_H1 ;  /* 0x3000005fff5f7230 */ /* 0x000fe20000004100 */
[----:B------:R-:W-:Y:S01]  /*6e60*/  F2FP.F16.F32.PACK_AB R157, R166, R157 ;  /* 0x0000009da69d723e */ /* 0x000fe200000000ff */
[----:B------:R-:W-:Y:S02]  /*6e70*/  HADD2.F32 R162, -RZ, R91.H0_H0 ;  /* 0x2000005bffa27230 */ /* 0x000fe40000004100 */
[----:B------:R-:W-:Y:S02]  /*6e80*/  HADD2.F32 R164, -RZ, R47.H0_H0 ;  /* 0x2000002fffa47230 */ /* 0x000fe40000004100 */
[----:B------:R-:W-:Y:S01]  /*6e90*/  FMUL.FTZ R47, R160, R89 ;  /* 0x00000059a02f7220 */ /* 0x000fe20000410000 */
[----:B------:R-:W-:-:S02]  /*6ea0*/  HADD2.F32 R93, -RZ, R161.H0_H0 ;  /* 0x200000a1ff5d7230 */ /* 0x000fc40000004100 */
        /* <DEDUP_REMOVED lines=8> */
[----:B------:R-:W-:-:S02]  /*6f30*/  HADD2.F32 R91, -RZ, R179.H0_H0 ;  /* 0x200000b3ff5b7230 */ /* 0x000fc40000004100 */
[----:B------:R-:W-:Y:S02]  /*6f40*/  HADD2.F32 R162, -RZ, R92.H0_H0 ;  /* 0x2000005cffa27230 */ /* 0x000fe40000004100 */
[----:B------:R-:W-:Y:S01]  /*6f50*/  FFMA.FTZ R54, R95, R164, R54 ;  /* 0x000000a45f367223 */ /* 0x000fe20000010036 */
[----:B------:R-:W-:Y:S02]  /*6f60*/  HADD2.F32 R160, -RZ, R88.H0_H0 ;  /* 0x20000058ffa07230 */ /* 0x000fe40000004100 */
[----:B------:R-:W-:Y:S02]  /*6f70*/  HADD2.F32 R92, -RZ, R92.H1_H1 ;  /* 0x3000005cff5c7230 */ /* 0x000fe40000004100 */
[-C--:B------:R-:W-:Y:S01]  /*6f80*/  FMUL.FTZ R95, R162, R91.reuse ;  /* 0x0000005ba25f7220 */ /* 0x080fe20000410000 */
[----:B------:R-:W-:Y:S02]  /*6f90*/  HADD2.F32 R93, -RZ, R161.H1_H1 ;  /* 0x300000a1ff5d7230 */ /* 0x000fe40000004100 */
[----:B------:R-:W-:Y:S01]  /*6fa0*/  FMUL.FTZ R161, R160, R91 ;  /* 0x0000005ba0a17220 */ /* 0x000fe20000410000 */
[----:B------:R-:W-:-:S02]  /*6fb0*/  HADD2.F32 R88, -RZ, R88.H1_H1 ;  /* 0x30000058ff587230 */ /* 0x000fc40000004100 */
[----:B------:R-:W-:Y:S01]  /*6fc0*/  FMUL.FTZ R91, R92, R45 ;  /* 0x0000002d5c5b7220 */ /* 0x000fe20000410000 */
[----:B------:R-:W-:Y:S02]  /*6fd0*/  HADD2.F32 R44, -RZ, R163.H1_H1 ;  /* 0x300000a3ff2c7230 */ /* 0x000fe40000004100 */
[-C--:B------:R-:W-:Y:S01]  /*6fe0*/  FFMA.FTZ R95, R160, R93.reuse, -R95 ;  /* 0x0000005da05f7223 */ /* 0x080fe2000001085f */
[----:B------:R-:W-:Y:S01]  /*6ff0*/  FFMA.FTZ R161, R162, R93, R161 ;  /* 0x0000005da2a17223 */ /* 0x000fe200000100a1 */
[C---:B------:R-:W-:Y:S01]  /*7000*/  FMUL.FTZ R45, R88.reuse, R45 ;  /* 0x0000002d582d7220 */ /* 0x040fe20000410000 */
[----:B------:R-:W-:Y:S01]  /*7010*/  FFMA.FTZ R88, R88, R159, -R91 ;  /* 0x0000009f58587223 */ /* 0x000fe2000001085b */
[----:B------:R-:W-:Y:S01]  /*7020*/  HADD2.F32 R93, -RZ, R94.H0_H0 ;  /* 0x2000005eff5d7230 */ /* 0x000fe20000004100 */
[----:B------:R-:W-:Y:S01]  /*7030*/  F2FP.F16.F32.PACK_AB R54, R54, R89 ;  /* 0x000000593636723e */ /* 0x000fe200000000ff */
[----:B------:R-:W-:Y:S02]  /*7040*/  HADD2.F32 R53, -RZ, R53.H0_H0 ;  /* 0x20000035ff357230 */ /* 0x000fe40000004100 */
[----:B------:R-:W-:Y:S01]  /*7050*/  FFMA.FTZ R92, R92, R159, R45 ;  /* 0x0000009f5c5c7223 */ /* 0x000fe2000001002d */
[----:B------:R-:W-:Y:S01]  /*7060*/  HADD2.F32 R91, -RZ, R90.H0_H0 ;  /* 0x2000005aff5b7230 */ /* 0x000fe20000004100 */
[----:B------:R-:W-:Y:S01]  /*7070*/  F2FP.F16.F32.PACK_AB R88, R88, R95 ;  /* 0x0000005f5858723e */ /* 0x000fe200000000ff */
[----:B------:R-:W-:-:S02]  /*7080*/  HADD2.F32 R94, -RZ, R94.H1_H1 ;  /* 0x3000005eff5e7230 */ /* 0x000fc40000004100 */
[----:B------:R-:W-:Y:S01]  /*7090*/  HADD2.F32 R90, -RZ, R90.H1_H1 ;  /* 0x3000005aff5a7230 */ /* 0x000fe20000004100 */
[----:B------:R-:W-:Y:S01]  /*70a0*/  F2FP.F16.F32.PACK_AB R92, R92, R161 ;  /* 0x000000a15c5c723e */ /* 0x000fe200000000ff */
[----:B------:R-:W-:Y:S02]  /*70b0*/  HADD2.F32 R45, -RZ, R163.H0_H0 ;  /* 0x200000a3ff2d7230 */ /* 0x000fe40000004100 */
        /* <DEDUP_REMOVED lines=14> */
[----:B------:R-:W-:-:S07]  /*71a0*/  F2FP.F16.F32.PACK_AB R94, R53, R44 ;  /* 0x0000002c355e723e */ /* 0x000fce00000000ff */
.L_x_2376:
[----:B------:R-:W-:Y:S05]  /*71b0*/  BSYNC B3 ;  /* 0x0000000000037941 */ /* 0x000fea0003800000 */
.L_x_2375:
[----:B0-----:R0:W-:Y:S04]  /*71c0*/  STG.E.128 desc[UR60][R136.64], R88 ;  /* 0x0000005888007986 */ /* 0x0011e8000c101d3c */
[----:B--2---:R0:W-:Y:S02]  /*71d0*/  @!P5 STG.E.128 desc[UR60][R138.64], R92 ;  /* 0x0000005c8a00d986 */ /* 0x0041e4000c101d3c */
.L_x_2374:
[----:B------:R-:W-:Y:S05]  /*71e0*/  BSYNC B2 ;  /* 0x0000000000027941 */ /* 0x000fea0003800000 */
.L_x_2373:
        /* <DEDUP_REMOVED lines=16> */
[----:B0-----:R-:W-:Y:S02]  /*72f0*/  LEA R88, P6, R47, R118, 0x1 ;  /* 0x000000762f587211 */ /* 0x001fe400078c08ff */
[----:B------:R-:W-:-:S02]  /*7300*/  ISETP.NE.AND P0, PT, R52, RZ, PT ;  /* 0x000000ff3400720c */ /* 0x000fc40003f05270 */
[----:B------:R-:W-:Y:S02]  /*7310*/  LEA.HI.X R89, R47, R119, R46, 0x1, P6 ;  /* 0x000000772f597211 */ /* 0x000fe400030f0c2e */
[----:B------:R-:W-:Y:S02]  /*7320*/  SHF.R.S32.HI R47, RZ, 0x1f, R44 ;  /* 0x0000001fff2f7819 */ /* 0x000fe4000001142c */
[----:B------:R-:W-:Y:S02]  /*7330*/  @!P5 LEA R90, P6, R134, R118, 0x1 ;  /* 0x00000076865ad211 */ /* 0x000fe400078c08ff */
[----:B------:R-:W-:Y:S02]  /*7340*/  LEA.HI R47, R47, R44, RZ, 0x3 ;  /* 0x0000002c2f2f7211 */ /* 0x000fe400078f18ff */
[----:B------:R-:W-:Y:S02]  /*7350*/  LOP3.LUT R44, R45, 0x1c0, R234, 0xf8, !PT ;  /* 0x000001c02d2c7812 */ /* 0x000fe400078ef8ea */
[----:B------:R-:W-:-:S02]  /*7360*/  SHF.R.S32.HI R47, RZ, 0x3, R47 ;  /* 0x00000003ff2f7819 */ /* 0x000fc4000001142f */
[----:B------:R-:W-:Y:S02]  /*7370*/  LOP3.LUT R44, R44, R235, RZ, 0x3c, !PT ;  /* 0x000000eb2c2c7212 */ /* 0x000fe400078e3cff */
[----:B------:R-:W-:Y:S01]  /*7380*/  @!P5 LEA.HI.X R91, R134, R119, R158, 0x1, P6 ;  /* 0x00000077865bd211 */ /* 0x000fe200030f0c9e */
[----:B------:R-:W-:Y:S01]  /*7390*/  IMAD R47, R47, 0x1400, R236 ;  /* 0x000014002f2f7824 */ /* 0x000fe200078e02ec */
[----:B------:R-:W-:-:S04]  /*73a0*/  ISETP.GE.AND P6, PT, R212, R116, PT ;  /* 0x00000074d400720c */ /* 0x000fc80003fc6270 */
        /* <DEDUP_REMOVED lines=9> */
[--C-:B--2---:R-:W-:Y:S01]  /*7440*/  HADD2.F32 R94, -RZ, R53.reuse.H0_H0 ;  /* 0x20000035ff5e7230 */ /* 0x104fe20000004100 */
[----:B------:R-:W-:Y:S01]  /*7450*/  SHF.R.U32.HI R92, RZ, 0x10, R41 ;  /* 0x00000010ff5c7819 */ /* 0x000fe20000011629 */
[----:B------:R-:W-:Y:S01]  /*7460*/  HADD2.F32 R53, -RZ, R53.H1_H1 ;  /* 0x30000035ff357230 */ /* 0x000fe20000004100 */
[--C-:B------:R-:W-:Y:S01]  /*7470*/  SHF.R.U64 R41, R48, 0x10, R49.reuse ;  /* 0x0000001030297819 */ /* 0x100fe20000001231 */
[--C-:B0-----:R-:W-:Y:S01]  /*7480*/  HADD2.F32 R134, -RZ, R45.reuse.H0_H0 ;  /* 0x2000002dff867230 */ /* 0x101fe20000004100 */
[----:B------:R-:W-:Y:S01]  /*7490*/  SHF.R.U32.HI R48, RZ, 0x10, R49 ;  /* 0x00000010ff307819 */ /* 0x000fe20000011631 */
[----:B------:R-:W-:Y:S01]  /*74a0*/  HADD2.F32 R45, -RZ, R45.H1_H1 ;  /* 0x3000002dff2d7230 */ /* 0x000fe20000004100 */
[--C-:B------:R-:W-:Y:S01]  /*74b0*/  SHF.R.U64 R49, R50, 0x10, R51.reuse ;  /* 0x0000001032317819 */ /* 0x100fe20000001233 */
[----:B------:R-:W-:Y:S01]  /*74c0*/  HADD2.F32 R92, -RZ, R92.H0_H0 ;  /* 0x2000005cff5c7230 */ /* 0x000fe20000004100 */
[----:B------:R-:W-:Y:S01]  /*74d0*/  SHF.R.U32.HI R50, RZ, 0x10, R51 ;  /* 0x00000010ff327819 */ /* 0x000fe20000011633 */
[----:B------:R-:W-:Y:S01]  /*74e0*/  HADD2.F32 R48, -RZ, R48.H0_H0 ;  /* 0x20000030ff307230 */ /* 0x000fe20000004100 */
[--C-:B------:R-:W-:Y:S01]  /*74f0*/  SHF.R.U64 R42, R42, 0x10, R43.reuse ;  /* 0x000000102a2a7819 */ /* 0x100fe2000000122b */
[--C-:B------:R-:W-:Y:S01]  /*7500*/  HADD2.F32 R51, -RZ, R178.reuse.H1_H1 ;  /* 0x300000b2ff337230 */ /* 0x100fe20000004100 */
[----:B------:R-:W-:Y:S01]  /*7510*/  SHF.R.U32.HI R43, RZ, 0x10, R43 ;  /* 0x00000010ff2b7819 */ /* 0x000fe2000001162b */
[----:B------:R-:W-:-:S02]  /*7520*/  HADD2.F32 R93, -RZ, R178.H0_H0 ;  /* 0x200000b2ff5d7230 */ /* 0x000fc40000004100 */
[-C--:B------:R-:W-:Y:S01]  /*7530*/  FMUL.FTZ R136, R53, R48.reuse ;  /* 0x0000003035887220 */ /* 0x080fe20000410000 */
[C---:B------:R-:W-:Y:S01]  /*7540*/  FMUL.FTZ R48, R45.reuse, R48 ;  /* 0x000000302d307220 */ /* 0x040fe20000410000 */
[-C--:B------:R-:W-:Y:S01]  /*7550*/  FMUL.FTZ R95, R94, R51.reuse ;  /* 0x000000335e5f7220 */ /* 0x080fe20000410000 */
[----:B------:R-:W-:Y:S01]  /*7560*/  FMUL.FTZ R51, R134, R51 ;  /* 0x0000003386337220 */ /* 0x000fe20000410000 */
[-C--:B------:R-:W-:Y:S01]  /*7570*/  FFMA.FTZ R136, R45, R92.reuse, -R136 ;  /* 0x0000005c2d887223 */ /* 0x080fe20000010888 */
[----:B------:R-:W-:Y:S01]  /*7580*/  FFMA.FTZ R48, R53, R92, R48 ;  /* 0x0000005c35307223 */ /* 0x000fe20000010030 */
[----:B------:R-:W-:Y:S02]  /*7590*/  HADD2.F32 R45, -RZ, R177.H0_H0 ;  /* 0x200000b1ff2d7230 */ /* 0x000fe40000004100 */
[-C--:B------:R-:W-:Y:S01]  /*75a0*/  FFMA.FTZ R51, R94, R93.reuse, R51 ;  /* 0x0000005d5e337223 */ /* 0x080fe20000010033 */
[--C-:B------:R-:W-:Y:S02]  /*75b0*/  HADD2.F32 R92, -RZ, R55.reuse.H0_H0 ;  /* 0x20000037ff5c7230 */ /* 0x100fe40000004100 */
[----:B------:R-:W-:Y:S01]  /*75c0*/  FFMA.FTZ R95, R134, R93, -R95 ;  /* 0x0000005d865f7223 */ /* 0x000fe2000001085f */
[----:B------:R-:W-:-:S02]  /*75d0*/  HADD2.F32 R55, -RZ, R55.H1_H1 ;  /* 0x30000037ff377230 */ /* 0x000fc40000004100 */
[----:B------:R-:W-:Y:S02]  /*75e0*/  HADD2.F32 R94, -RZ, R47.H0_H0 ;  /* 0x2000002fff5e7230 */ /* 0x000fe40000004100 */
[----:B------:R-:W-:Y:S01]  /*75f0*/  HADD2.F32 R50, -RZ, R50.H0_H0 ;  /* 0x20000032ff327230 */ /* 0x000fe20000004100 */
[----:B------:R-:W-:Y:S01]  /*7600*/  F2FP.F16.F32.PACK_AB R95, R136, R95 ;  /* 0x0000005f885f723e */ /* 0x000fe200000000ff */
[----:B------:R-:W-:Y:S02]  /*7610*/  HADD2.F32 R134, -RZ, R43.H0_H0 ;  /* 0x2000002bff867230 */ /* 0x000fe40000004100 */
[-C--:B------:R-:W-:Y:S01]  /*7620*/  FMUL.FTZ R43, R92, R45.reuse ;  /* 0x0000002d5c2b7220 */ /* 0x080fe20000410000 */
[----:B------:R-:W-:Y:S02]  /*7630*/  HADD2.F32 R53, -RZ, R177.H1_H1 ;  /* 0x300000b1ff357230 */ /* 0x000fe40000004100 */
[----:B------:R-:W-:Y:S01]  /*7640*/  FMUL.FTZ R45, R94, R45 ;  /* 0x0000002d5e2d7220 */ /* 0x000fe20000410000 */
[----:B------:R-:W-:-:S02]  /*7650*/  HADD2.F32 R47, -RZ, R47.H1_H1 ;  /* 0x3000002fff2f7230 */ /* 0x000fc40000004100 */
[-C--:B------:R-:W-:Y:S01]  /*7660*/  FMUL.FTZ R138, R55, R50.reuse ;  /* 0x00000032378a7220 */ /* 0x080fe20000410000 */
[----:B------:R-:W-:Y:S02]  /*7670*/  HADD2.F32 R41, -RZ, R41.H0_H0 ;  /* 0x20000029ff297230 */ /* 0x000fe40000004100 */
[-C--:B------:R-:W-:Y:S01]  /*7680*/  FFMA.FTZ R43, R94, R53.reuse, -R43 ;  /* 0x000000355e2b7223 */ /* 0x080fe2000001082b */
[----:B------:R-:W-:Y:S01]  /*7690*/  FFMA.FTZ R45, R92, R53, R45 ;  /* 0x000000355c2d7223 */ /* 0x000fe2000001002d */
[C---:B------:R-:W-:Y:S01]  /*76a0*/  FMUL.FTZ R50, R47.reuse, R50 ;  /* 0x000000322f327220 */ /* 0x040fe20000410000 */
[-C--:B------:R-:W-:Y:S01]  /*76b0*/  FFMA.FTZ R138, R47, R134.reuse, -R138 ;  /* 0x000000862f8a7223 */ /* 0x080fe2000001088a */
[----:B------:R-:W-:Y:S02]  /*76c0*/  HADD2.F32 R47, -RZ, R176.H0_H0 ;  /* 0x200000b0ff2f7230 */ /* 0x000fe40000004100 */
[----:B------:R-:W-:Y:S02]  /*76d0*/  HADD2.F32 R94, -RZ, R52.H0_H0 ;  /* 0x20000034ff5e7230 */ /* 0x000fe40000004100 */
[----:B------:R-:W-:Y:S01]  /*76e0*/  FFMA.FTZ R50, R55, R134, R50 ;  /* 0x0000008637327223 */ /* 0x000fe20000010032 */
[----:B------:R-:W-:-:S02]  /*76f0*/  HADD2.F32 R92, -RZ, R44.H0_H0 ;  /* 0x2000002cff5c7230 */ /* 0x000fc40000004100 */
[----:B------:R-:W-:Y:S02]  /*7700*/  HADD2.F32 R52, -RZ, R52.H1_H1 ;  /* 0x30000034ff347230 */ /* 0x000fe40000004100 */
[-C--:B------:R-:W-:Y:S01]  /*7710*/  FMUL.FTZ R55, R94, R47.reuse ;  /* 0x0000002f5e377220 */ /* 0x080fe20000410000 */
[----:B------:R-:W-:Y:S02]  /*7720*/  HADD2.F32 R53, -RZ, R176.H1_H1 ;  /* 0x300000b0ff357230 */ /* 0x000fe40000004100 */
[----:B------:R-:W-:Y:S01]  /*7730*/  FMUL.FTZ R135, R92, R47 ;  /* 0x0000002f5c877220 */ /* 0x000fe20000410000 */
[----:B------:R-:W-:Y:S02]  /*7740*/  HADD2.F32 R44, -RZ, R44.H1_H1 ;  /* 0x3000002cff2c7230 */ /* 0x000fe40000004100 */
[----:B------:R-:W-:Y:S01]  /*7750*/  FMUL.FTZ R47, R52, R41 ;  /* 0x00000029342f7220 */ /* 0x000fe20000410000 */
[----:B------:R-:W-:Y:S02]  /*7760*/  HADD2.F32 R93, -RZ, R40.H0_H0 ;  /* 0x20000028ff5d7230 */ /* 0x000fe40000004100 */
[-C--:B------:R-:W-:Y:S01]  /*7770*/  FFMA.FTZ R55, R92, R53.reuse, -R55 ;  /* 0x000000355c377223 */ /* 0x080fe20000010837 */
[----:B------:R-:W-:Y:S01]  /*7780*/  FFMA.FTZ R135, R94, R53, R135 ;  /* 0x000000355e877223 */ /* 0x000fe20000010087 */
[----:B------:R-:W-:Y:S01]  /*7790*/  FMUL.FTZ R41, R44, R41 ;  /* 0x000000292c297220 */ /* 0x000fe20000410000 */
[----:B------:R-:W-:-:S02]  /*77a0*/  HADD2.F32 R53, -RZ, R54.H0_H0 ;  /* 0x20000036ff357230 */ /* 0x000fc40000004100 */
[-C--:B------:R-:W-:Y:S01]  /*77b0*/  FFMA.FTZ R44, R44, R93.reuse, -R47 ;  /* 0x0000005d2c2c7223 */ /* 0x080fe2000001082f */
[----:B------:R-:W-:Y:S02]  /*77c0*/  HADD2.F32 R40, -RZ, R175.H0_H0 ;  /* 0x200000afff287230 */ /* 0x000fe40000004100 */
[----:B------:R-:W-:Y:S01]  /*77d0*/  FFMA.FTZ R52, R52, R93, R41 ;  /* 0x0000005d34347223 */ /* 0x000fe20000010029 */
[----:B------:R-:W-:Y:S01]  /*77e0*/  HADD2.F32 R49, -RZ, R49.H0_H0 ;  /* 0x20000031ff317230 */ /* 0x000fe20000004100 */
[----:B------:R-:W-:Y:S01]  /*77f0*/  F2FP.F16.F32.PACK_AB R50, R50, R45 ;  /* 0x0000002d3232723e */ /* 0x000fe200000000ff */
[----:B------:R-:W-:Y:S01]  /*7800*/  HADD2.F32 R47, -RZ, R46.H0_H0 ;  /* 0x2000002eff2f7230 */ /* 0x000fe20000004100 */
[----:B------:R-:W-:Y:S01]  /*7810*/  F2FP.F16.F32.PACK_AB R44, R44, R55 ;  /* 0x000000372c2c723e */ /* 0x000fe200000000ff */
[----:B------:R-:W-:Y:S01]  /*7820*/  HADD2.F32 R54, -RZ, R54.H1_H1 ;  /* 0x30000036ff367230 */ /* 0x000fe20000004100 */
[----:B------:R-:W-:Y:S01]  /*7830*/  F2FP.F16.F32.PACK_AB R52, R52, R135 ;  /* 0x000000873434723e */ /* 0x000fe200000000ff */
[----:B------:R-:W-:Y:S01]  /*7840*/  HADD2.F32 R46, -RZ, R46.H1_H1 ;  /* 0x3000002eff2e7230 */ /* 0x000fe20000004100 */
[----:B------:R-:W-:Y:S01]  /*7850*/  MOV R55, R50 ;  /* 0x0000003200377202 */ /* 0x000fe20000000f00 */
[----:B------:R-:W-:-:S02]  /*7860*/  HADD2.F32 R93, -RZ, R42.H0_H0 ;  /* 0x2000002aff5d7230 */ /* 0x000fc40000004100 */
[-C--:B------:R-:W-:Y:S01]  /*7870*/  FMUL.FTZ R42, R53, R40.reuse ;  /* 0x00000028352a7220 */ /* 0x080fe20000410000 */
[----:B------:R-:W-:Y:S02]  /*7880*/  HADD2.F32 R41, -RZ, R175.H1_H1 ;  /* 0x300000afff297230 */ /* 0x000fe40000004100 */
[-C--:B------:R-:W-:Y:S01]  /*7890*/  FMUL.FTZ R137, R54, R49.reuse ;  /* 0x0000003136897220 */ /* 0x080fe20000410000 */
[C---:B------:R-:W-:Y:S01]  /*78a0*/  FMUL.FTZ R40, R47.reuse, R40 ;  /* 0x000000282f287220 */ /* 0x040fe20000410000 */
[C---:B------:R-:W-:Y:S01]  /*78b0*/  FMUL.FTZ R49, R46.reuse, R49 ;  /* 0x000000312e317220 */ /* 0x040fe20000410000 */
[----:B------:R-:W-:Y:S02]  /*78c0*/  IMAD.MOV.U32 R45, RZ, RZ, R95 ;  /* 0x000000ffff2d7224 */ /* 0x000fe400078e005f */
        /* <DEDUP_REMOVED lines=8> */
.L_x_2378:
[----:B------:R-:W-:Y:S05]  /*7950*/  BSYNC B2 ;  /* 0x0000000000027941 */ /* 0x000fea0003800000 */
.L_x_2377:
[----:B0-----:R3:W-:Y:S04]  /*7960*/  STG.E.128 desc[UR60][R88.64], R44 ;  /* 0x0000002c58007986 */ /* 0x0017e8000c101d3c */
[----:B--2---:R3:W-:Y:S02]  /*7970*/  @!P5 STG.E.128 desc[UR60][R90.64], R52 ;  /* 0x000000345a00d986 */ /* 0x0047e4000c101d3c */
.L_x_2372:
[----:B------:R-:W-:Y:S05]  /*7980*/  BSYNC B1 ;  /* 0x0000000000017941 */ /* 0x000fea0003800000 */
.L_x_2371:
[----:B------:R-:W-:Y:S04]  /*7990*/  BSSY B1, `(.L_x_2379) ;  /* 0x00000f7000017945 */ /* 0x000fe80003800000 */
[----:B------:R-:W-:Y:S05]  /*79a0*/  @P3 BRA `(.L_x_2380) ;  /* 0x0000000c00d43947 */ /* 0x000fea0003800000 */
[----:B------:R-:W4:Y:S01]  /*79b0*/  LDL R40, [R1+0x74] ;  /* 0x0000740001287983 */ /* 0x000f220000100800 */
[----:B------:R-:W-:Y:S01]  /*79c0*/  ISETP.NE.AND P3, PT, R26, RZ, PT ;  /* 0x000000ff1a00720c */ /* 0x000fe20003f65270 */
[-C--:B--2---:R-:W-:Y:S01]  /*79d0*/  IMAD.WIDE.U32 R48, R218, R120.reuse, R122 ;  /* 0x00000078da307225 */ /* 0x084fe200078e007a */
[----:B------:R-:W-:Y:S03]  /*79e0*/  BSSY B2, `(.L_x_2381) ;  /* 0x0000079000027945 */ /* 0x000fe60003800000 */
[----:B----4-:R-:W-:-:S04]  /*79f0*/  IMAD R40, R40, R120, RZ ;  /* 0x0000007828287224 */ /* 0x010fc800078e02ff */
[----:B------:R-:W-:-:S04]  /*7a00*/  IMAD R41, R218, R121, R40 ;  /* 0x00000079da297224 */ /* 0x000fc800078e0228 */
[----:B---3--:R-:W-:Y:S01]  /*7a10*/  IMAD.IADD R54, R49, 0x1, R41 ;  /* 0x0000000131367824 */ /* 0x008fe200078e0229 */
[----:B------:R-:W-:Y:S06]  /*7a20*/  @!P3 BRA `(.L_x_2382) ;  /* 0x0000000400d0b947 */ /* 0x000fec0003800000 */
[----:B------:R-:W-:Y:S01]  /*7a30*/  SEL R40, R117, R146, !P0 ;  /* 0x0000009275287207 */ /* 0x000fe20004000000 */
[----:B------:R-:W-:Y:S01]  /*7a40*/  BSSY B3, `(.L_x_2383) ;  /* 0x0000070000037945 */ /* 0x000fe20003800000 */
[----:B------:R-:W-:Y:S02]  /*7a50*/  IADD3 R42, P3, P5, R38, R48, R13 ;  /* 0x00000030262a7210 */ /* 0x000fe40007d7e00d */
[----:B------:R-:W-:Y:S02]  /*7a60*/  SHF.R.S32.HI R41, RZ, 0x1f, R40 ;  /* 0x0000001fff297819 */ /* 0x000fe40000011428 */
[----:B------:R-:W-:Y:S02]  /*7a70*/  IADD3.X R43, R37, R54, R7, P3, P5 ;  /* 0x00000036252b7210 */ /* 0x000fe40001fea407 */
[----:B------:R-:W-:-:S04]  /*7a80*/  LEA.HI R41, R41, R40, RZ, 0x4 ;  /* 0x0000002829297211 */ /* 0x000fc800078f20ff */
[----:B------:R-:W-:-:S04]  /*7a90*/  LEA.HI.SX32 R44, R41, R14, 0x1c ;  /* 0x0000000e292c7211 */ /* 0x000fc800078fe2ff */
[----:B------:R-:W-:Y:S01]  /*7aa0*/  SHF.R.S32.HI R47, RZ, 0x1f, R44 ;  /* 0x0000001fff2f7819 */ /* 0x000fe2000001142c */
[----:B------:R-:W-:-:S03]  /*7ab0*/  IMAD.SHL.U32 R45, R44, 0x8, RZ ;  /* 0x000000082c2d7824 */ /* 0x000fc600078e00ff */
[----:B------:R-:W-:Y:S02]  /*7ac0*/  LEA.HI R47, R47, R44, RZ, 0x3 ;  /* 0x0000002c2f2f7211 */ /* 0x000fe400078f18ff */
[----:B------:R-:W-:Y:S02]  /*7ad0*/  ISETP.GE.AND P3, PT, R45, R145, PT ;  /* 0x000000912d00720c */ /* 0x000fe40003f66270 */
[----:B------:R-:W-:Y:S02]  /*7ae0*/  SHF.R.S32.HI R47, RZ, 0x3, R47 ;  /* 0x00000003ff2f7819 */ /* 0x000fe4000001142f */
[----:B------:R-:W-:-:S04]  /*7af0*/  LOP3.LUT R44, R229, 0x38, R45, 0xf8, !PT ;  /* 0x00000038e52c7812 */ /* 0x000fc800078ef82d */
[----:B------:R-:W-:-:S05]  /*7b00*/  LOP3.LUT R44, R44, R233, RZ, 0x3c, !PT ;  /* 0x000000e92c2c7212 */ /* 0x000fca00078e3cff */
[--C-:B------:R-:W-:Y:S02]  /*7b10*/  @!P3 SHF.R.S32.HI R41, RZ, 0x1f, R45.reuse ;  /* 0x0000001fff29b819 */ /* 0x100fe4000001142d */
[----:B------:R-:W-:Y:S01]  /*7b20*/  @!P3 IADD3 R40, P5, P6, R38, R48, R45 ;  /* 0x000000302628b210 */ /* 0x000fe20007ebe02d */
[----:B------:R-:W-:-:S03]  /*7b30*/  IMAD R45, R47, 0x1400, R230 ;  /* 0x000014002f2d7824 */ /* 0x000fc600078e02e6 */
[----:B------:R-:W-:Y:S01]  /*7b40*/  @!P3 IADD3.X R41, R37, R54, R41, P5, P6 ;  /* 0x000000362529b210 */ /* 0x000fe20002fec429 */
[----:B------:R-:W-:Y:S01]  /*7b50*/  IMAD.IADD R44, R45, 0x1, R44 ;  /* 0x000000012d2c7824 */ /* 0x000fe200078e022c */
[C---:B------:R-:W-:Y:S01]  /*7b60*/  LEA R50, P5, R42.reuse, R118, 0x1 ;  /* 0x000000762a327211 */ /* 0x040fe200078a08ff */
[C---:B------:R-:W-:Y:S02]  /*7b70*/  IMAD R45, R17.reuse, 0x5000, R141 ;  /* 0x00005000112d7824 */ /* 0x040fe400078e028d */
[----:B------:R-:W-:Y:S01]  /*7b80*/  IMAD R47, R17, 0x5000, R44 ;  /* 0x00005000112f7824 */ /* 0x000fe200078e022c */
[----:B------:R-:W-:Y:S02]  /*7b90*/  LEA.HI.X R51, R42, R119, R43, 0x1, P5 ;  /* 0x000000772a337211 */ /* 0x000fe400028f0c2b */
[----:B------:R-:W-:Y:S01]  /*7ba0*/  LEA R42, R45, R16, 0x1 ;  /* 0x000000102d2a7211 */ /* 0x000fe200078e08ff */
[----:B------:R-:W-:Y:S01]  /*7bb0*/  IMAD R47, R47, 0x2, R16 ;  /* 0x000000022f2f7824 */ /* 0x000fe200078e0210 */
[----:B------:R-:W-:-:S04]  /*7bc0*/  @!P3 LEA R52, P5, R40, R118, 0x1 ;  /* 0x000000762834b211 */ /* 0x000fc800078a08ff */
[----:B------:R-:W-:Y:S01]  /*7bd0*/  @!P3 LEA.HI.X R53, R40, R119, R41, 0x1, P5 ;  /* 0x000000772835b211 */ /* 0x000fe200028f0c29 */
[----:B------:R-:W2:Y:S01]  /*7be0*/  LDS.128 R44, [R47+0x24400] ;  /* 0x024400002f2c7984 */ /* 0x000ea20000000c00 */
[----:B------:R-:W-:-:S03]  /*7bf0*/  ISETP.GE.AND P5, PT, R213, R116, PT ;  /* 0x00000074d500720c */ /* 0x000fc60003fa6270 */
[----:B------:R-:W3:Y:S10]  /*7c00*/  LDS.128 R40, [R42+0x24400] ;  /* 0x024400002a287984 */ /* 0x000ef40000000c00 */
[----:B------:R-:W-:Y:S05]  /*7c10*/  @P5 BRA `(.L_x_2384) ;  /* 0x0000000400485947 */ /* 0x000fea0003800000 */
[----:B------:R-:W-:Y:S01]  /*7c20*/  SHF.R.U64 R55, R60, 0x10, R61 ;  /* 0x000000103c377819 */ /* 0x000fe2000000123d */
[----:B0-----:R-:W-:Y:S01]  /*7c30*/  HADD2.F32 R88, -RZ, R174.H1_H1 ;  /* 0x300000aeff587230 */ /* 0x001fe20000004100 */
[--C-:B------:R-:W-:Y:S01]  /*7c40*/  SHF.R.U64 R60, R68, 0x10, R69.reuse ;  /* 0x00000010443c7819 */ /* 0x100fe20000001245 */
[--C-:B--2---:R-:W-:Y:S01]  /*7c50*/  HADD2.F32 R89, -RZ, R45.reuse.H0_H0 ;  /* 0x2000002dff597230 */ /* 0x104fe20000004100 */
[----:B------:R-:W-:Y:S01]  /*7c60*/  SHF.R.U32.HI R68, RZ, 0x10, R69 ;  /* 0x00000010ff447819 */ /* 0x000fe20000011645 */
[----:B------:R-:W-:Y:S01]  /*7c70*/  HADD2.F32 R90, -RZ, R45.H1_H1 ;  /* 0x3000002dff5a7230 */ /* 0x000fe20000004100 */
[----:B------:R-:W-:Y:S01]  /*7c80*/  SHF.R.U32.HI R61, RZ, 0x10, R61 ;  /* 0x00000010ff3d7819 */ /* 0x000fe2000001163d */
[--C-:B---3--:R-:W-:Y:S01]  /*7c90*/  HADD2.F32 R45, -RZ, R41.reuse.H0_H0 ;  /* 0x20000029ff2d7230 */ /* 0x108fe20000004100 */
[--C-:B------:R-:W-:Y:S01]  /*7ca0*/  SHF.R.U64 R69, R70, 0x10, R71.reuse ;  /* 0x0000001046457819 */ /* 0x100fe20000001247 */
[----:B------:R-:W-:Y:S01]  /*7cb0*/  HADD2.F32 R91, -RZ, R68.H0_H0 ;  /* 0x20000044ff5b7230 */ /* 0x000fe20000004100 */
[----:B------:R-:W-:Y:S01]  /*7cc0*/  SHF.R.U32.HI R70, RZ, 0x10, R71 ;  /* 0x00000010ff467819 */ /* 0x000fe20000011647 */
        /* <DEDUP_REMOVED lines=10> */
[----:B------:R-:W-:Y:S01]  /*7d70*/  SHF.R.U64 R62, R62, 0x10, R63 ;  /* 0x000000103e3e7819 */ /* 0x000fe2000000123f */
[----:B------:R-:W-:Y:S01]  /*7d80*/  FFMA.FTZ R91, R90, R61, R91 ;  /* 0x0000003d5a5b7223 */ /* 0x000fe2000001005b */
[----:B------:R-:W-:Y:S01]  /*7d90*/  HADD2.F32 R71, -RZ, R173.H1_H1 ;  /* 0x300000adff477230 */ /* 0x000fe20000004100 */
[----:B------:R-:W-:Y:S01]  /*7da0*/  SHF.R.U32.HI R63, RZ, 0x10, R63 ;  /* 0x00000010ff3f7819 */ /* 0x000fe2000001163f */
[----:B------:R-:W-:Y:S01]  /*7db0*/  HADD2.F32 R68, -RZ, R47.H0_H0 ;  /* 0x2000002fff447230 */ /* 0x000fe20000004100 */
[----:B------:R-:W-:Y:S01]  /*7dc0*/  F2FP.F16.F32.PACK_AB R41, R41, R92 ;  /* 0x0000005c2929723e */ /* 0x000fe200000000ff */
[----:B------:R-:W-:Y:S01]  /*7dd0*/  HADD2.F32 R90, -RZ, R43.H0_H0 ;  /* 0x2000002bff5a7230 */ /* 0x000fe20000004100 */
[----:B------:R-:W-:Y:S01]  /*7de0*/  F2FP.F16.F32.PACK_AB R88, R91, R88 ;  /* 0x000000585b58723e */ /* 0x000fe200000000ff */
[----:B------:R-:W-:-:S02]  /*7df0*/  HADD2.F32 R47, -RZ, R47.H1_H1 ;  /* 0x3000002fff2f7230 */ /* 0x000fc40000004100 */
[----:B------:R-:W-:Y:S02]  /*7e00*/  HADD2.F32 R94, -RZ, R70.H0_H0 ;  /* 0x20000046ff5e7230 */ /* 0x000fe40000004100 */
[----:B------:R-:W-:Y:S02]  /*7e10*/  HADD2.F32 R61, -RZ, R43.H1_H1 ;  /* 0x3000002bff3d7230 */ /* 0x000fe40000004100 */
        /* <DEDUP_REMOVED lines=8> */
[----:B------:R-:W-:Y:S01]  /*7ea0*/  FFMA.FTZ R68, R61, R70, -R134 ;  /* 0x000000463d447223 */ /* 0x000fe20000010886 */
[----:B------:R-:W-:-:S02]  /*7eb0*/  HADD2.F32 R89, -RZ, R60.H0_H0 ;  /* 0x2000003cff597230 */ /* 0x000fc40000004100 */
[----:B------:R-:W-:Y:S01]  /*7ec0*/  FFMA.FTZ R70, R47, R70, R94 ;  /* 0x000000462f467223 */ /* 0x000fe2000001005e */
[----:B------:R-:W-:Y:S02]  /*7ed0*/  HADD2.F32 R174, -RZ, R174.H0_H0 ;  /* 0x200000aeffae7230 */ /* 0x000fe40000004100 */
[--C-:B------:R-:W-:Y:S01]  /*7ee0*/  HADD2.F32 R63, -RZ, R40.reuse.H0_H0 ;  /* 0x20000028ff3f7230 */ /* 0x100fe20000004100 */
[----:B------:R-:W-:Y:S01]  /*7ef0*/  F2FP.F16.F32.PACK_AB R43, R68, R43 ;  /* 0x0000002b442b723e */ /* 0x000fe200000000ff */
[----:B------:R-:W-:Y:S01]  /*7f00*/  HADD2.F32 R60, -RZ, R40.H1_H1 ;  /* 0x30000028ff3c7230 */ /* 0x000fe20000004100 */
[----:B------:R-:W-:Y:S01]  /*7f10*/  F2FP.F16.F32.PACK_AB R70, R70, R45 ;  /* 0x0000002d4646723e */ /* 0x000fe200000000ff */
[----:B------:R-:W-:Y:S02]  /*7f20*/  HADD2.F32 R47, -RZ, R44.H1_H1 ;  /* 0x3000002cff2f7230 */ /* 0x000fe40000004100 */
[----:B------:R-:W-:Y:S02]  /*7f30*/  HADD2.F32 R172, -RZ, R172.H0_H0 ;  /* 0x200000acffac7230 */ /* 0x000fe40000004100 */
[----:B------:R-:W-:Y:S01]  /*7f40*/  FMUL.FTZ R90, R60, R89 ;  /* 0x000000593c5a7220 */ /* 0x000fe20000410000 */
[----:B------:R-:W-:-:S02]  /*7f50*/  HADD2.F32 R61, -RZ, R44.H0_H0 ;  /* 0x2000002cff3d7230 */ /* 0x000fc40000004100 */
[-C--:B------:R-:W-:Y:S01]  /*7f60*/  FMUL.FTZ R44, R63, R174.reuse ;  /* 0x000000ae3f2c7220 */ /* 0x080fe20000410000 */
[----:B------:R-:W-:Y:S02]  /*7f70*/  HADD2.F32 R71, -RZ, R55.H0_H0 ;  /* 0x20000037ff477230 */ /* 0x000fe40000004100 */
[----:B------:R-:W-:Y:S01]  /*7f80*/  FMUL.FTZ R55, R47, R89 ;  /* 0x000000592f377220 */ /* 0x000fe20000410000 */
[----:B------:R-:W-:Y:S02]  /*7f90*/  HADD2.F32 R173, -RZ, R173.H0_H0 ;  /* 0x200000adffad7230 */ /* 0x000fe40000004100 */
[C---:B------:R-:W-:Y:S01]  /*7fa0*/  FMUL.FTZ R40, R61.reuse, R174 ;  /* 0x000000ae3d287220 */ /* 0x040fe20000410000 */
[----:B------:R-:W-:Y:S01]  /*7fb0*/  FFMA.FTZ R44, R61, R172, R44 ;  /* 0x000000ac3d2c7223 */ /* 0x000fe2000001002c */
[-C--:B------:R-:W-:Y:S01]  /*7fc0*/  FFMA.FTZ R47, R47, R71.reuse, R90 ;  /* 0x000000472f2f7223 */ /* 0x080fe2000001005a */
[----:B------:R-:W-:Y:S01]  /*7fd0*/  FFMA.FTZ R55, R60, R71, -R55 ;  /* 0x000000473c377223 */ /* 0x000fe20000010837 */
[----:B------:R-:W-:-:S02]  /*7fe0*/  HADD2.F32 R90, -RZ, R46.H0_H0 ;  /* 0x2000002eff5a7230 */ /* 0x000fc40000004100 */
[----:B------:R-:W-:Y:S01]  /*7ff0*/  FFMA.FTZ R40, R63, R172, -R40 ;  /* 0x000000ac3f287223 */ /* 0x000fe20000010828 */
[----:B------:R-:W-:Y:S01]  /*8000*/  HADD2.F32 R61, -RZ, R46.H1_H1 ;  /* 0x3000002eff3d7230 */ /* 0x000fe20000004100 */
[----:B------:R-:W-:Y:S01]  /*8010*/  F2FP.F16.F32.PACK_AB R44, R47, R44 ;  /* 0x0000002c2f2c723e */ /* 0x000fe200000000ff */
[----:B------:R-:W-:Y:S02]  /*8020*/  HADD2.F32 R69, -RZ, R69.H0_H0 ;  /* 0x20000045ff457230 */ /* 0x000fe40000004100 */
[----:B------:R-:W-:Y:S01]  /*8030*/  FMUL.FTZ R63, R90, R173 ;  /* 0x000000ad5a3f7220 */ /* 0x000fe20000410000 */
[--C-:B------:R-:W-:Y:S01]  /*8040*/  HADD2.F32 R60, -RZ, R42.reuse.H0_H0 ;  /* 0x2000002aff3c7230 */ /* 0x100fe20000004100 */
[----:B------:R-:W-:Y:S01]  /*8050*/  F2FP.F16.F32.PACK_AB R40, R55, R40 ;  /* 0x000000283728723e */ /* 0x000fe200000000ff */
[----:B------:R-:W-:Y:S02]  /*8060*/  HADD2.F32 R46, -RZ, R42.H1_H1 ;  /* 0x3000002aff2e7230 */ /* 0x000fe40000004100 */
[----:B------:R-:W-:Y:S01]  /*8070*/  FMUL.FTZ R71, R61, R69 ;  /* 0x000000453d477220 */ /* 0x000fe20000410000 */
[----:B------:R-:W-:-:S02]  /*8080*/  HADD2.F32 R171, -RZ, R171.H0_H0 ;  /* 0x200000abffab7230 */ /* 0x000fc40000004100 */
[----:B------:R-:W-:Y:S01]  /*8090*/  FMUL.FTZ R173, R60, R173 ;  /* 0x000000ad3cad7220 */ /* 0x000fe20000410000 */
[----:B------:R-:W-:Y:S02]  /*80a0*/  HADD2.F32 R62, -RZ, R62.H0_H0 ;  /* 0x2000003eff3e7230 */ /* 0x000fe40000004100 */
[----:B------:R-:W-:Y:S01]  /*80b0*/  FMUL.FTZ R94, R46, R69 ;  /* 0x000000452e5e7220 */ /* 0x000fe20000410000 */
[----:B------:R-:W-:Y:S02]  /*80c0*/  IMAD.MOV.U32 R45, RZ, RZ, R88 ;  /* 0x000000ffff2d7224 */ /* 0x000fe400078e0058 */
[-C--:B------:R-:W-:Y:S01]  /*80d0*/  FFMA.FTZ R42, R60, R171.reuse, -R63 ;  /* 0x000000ab3c2a7223 */ /* 0x080fe2000001083f */
[----:B------:R-:W-:Y:S01]  /*80e0*/  FFMA.FTZ R173, R90, R171, R173 ;  /* 0x000000ab5aad7223 */ /* 0x000fe200000100ad */
[-C--:B------:R-:W-:Y:S01]  /*80f0*/  FFMA.FTZ R71, R46, R62.reuse, -R71 ;  /* 0x0000003e2e477223 */ /* 0x080fe20000010847 */
[----:B------:R-:W-:Y:S01]  /*8100*/  FFMA.FTZ R94, R61, R62, R94 ;  /* 0x0000003e3d5e7223 */ /* 0x000fe2000001005e */
[----:B------:R-:W-:-:S03]  /*8110*/  IMAD.MOV.U32 R47, RZ, RZ, R70 ;  /* 0x000000ffff2f7224 */ /* 0x000fc600078e0046 */
[----:B------:R-:W-:Y:S02]  /*8120*/  F2FP.F16.F32.PACK_AB R42, R71, R42 ;  /* 0x0000002a472a723e */ /* 0x000fe400000000ff */
[----:B------:R-:W-:-:S07]  /*8130*/  F2FP.F16.F32.PACK_AB R46, R94, R173 ;  /* 0x000000ad5e2e723e */ /* 0x000fce00000000ff */
.L_x_2384:
[----:B------:R-:W-:Y:S05]  /*8140*/  BSYNC B3 ;  /* 0x0000000000037941 */ /* 0x000fea0003800000 */
.L_x_2383:
[----:B---3--:R3:W-:Y:S04]  /*8150*/  STG.E.128 desc[UR60][R50.64], R40 ;  /* 0x0000002832007986 */ /* 0x0087e8000c101d3c */
[----:B--2---:R3:W-:Y:S02]  /*8160*/  @!P3 STG.E.128 desc[UR60][R52.64], R44 ;  /* 0x0000002c3400b986 */ /* 0x0047e4000c101d3c */
.L_x_2382:
[----:B------:R-:W-:Y:S05]  /*8170*/  BSYNC B2 ;  /* 0x0000000000027941 */ /* 0x000fea0003800000 */
.L_x_2381:
[----:B------:R-:W-:-:S13]  /*8180*/  ISETP.NE.AND P3, PT, R10, RZ, PT ;  /* 0x000000ff0a00720c */ /* 0x000fda0003f65270 */
[----:B------:R-:W-:Y:S05]  /*8190*/  @!P3 BRA `(.L_x_2380) ;  /* 0x0000000400d8b947 */ /* 0x000fea0003800000 */
[----:B---3--:R-:W-:Y:S01]  /*81a0*/  SEL R40, R117, R146, !P1 ;  /* 0x0000009275287207 */ /* 0x008fe20004800000 */
        /* <DEDUP_REMOVED lines=20> */
[C---:B------:R-:W-:Y:S01]  /*82f0*/  IMAD R41, R17.reuse, 0x5000, R140 ;  /* 0x0000500011297824 */ /* 0x040fe200078e028c */
[C---:B------:R-:W-:Y:S01]  /*8300*/  @!P3 LEA R50, P5, R42.reuse, R118, 0x1 ;  /* 0x000000762a32b211 */ /* 0x040fe200078a08ff */
[----:B------:R-:W-:Y:S02]  /*8310*/  IMAD R43, R17, 0x5000, R40 ;  /* 0x00005000112b7824 */ /* 0x000fe400078e0228 */
[----:B------:R-:W-:Y:S01]  /*8320*/  IMAD R41, R41, 0x2, R16 ;  /* 0x0000000229297824 */ /* 0x000fe200078e0210 */
[----:B------:R-:W-:Y:S01]  /*8330*/  @!P3 LEA.HI.X R51, R42, R119, R54, 0x1, P5 ;  /* 0x000000772a33b211 */ /* 0x000fe200028f0c36 */
[----:B------:R-:W-:Y:S01]  /*8340*/  IMAD R44, R43, 0x2, R16 ;  /* 0x000000022b2c7824 */ /* 0x000fe200078e0210 */
[----:B------:R-:W-:-:S03]  /*8350*/  ISETP.GE.AND P5, PT, R212, R116, PT ;  /* 0x00000074d400720c */ /* 0x000fc60003fa6270 */
[----:B------:R-:W2:Y:S04]  /*8360*/  LDS.128 R40, [R41+0x24400] ;  /* 0x0244000029287984 */ /* 0x000ea80000000c00 */
[----:B------:R-:W3:Y:S06]  /*8370*/  LDS.128 R44, [R44+0x24400] ;  /* 0x024400002c2c7984 */ /* 0x000eec0000000c00 */
[----:B------:R-:W-:Y:S05]  /*8380*/  @P5 BRA `(.L_x_2386) ;  /* 0x0000000400505947 */ /* 0x000fea0003800000 */
[----:B------:R-:W-:Y:S01]  /*8390*/  SHF.R.U64 R52, R56, 0x10, R57 ;  /* 0x0000001038347819 */ /* 0x000fe20000001239 */
[--C-:B------:R-:W-:Y:S01]  /*83a0*/  HADD2.F32 R62, -RZ, R169.reuse.H0_H0 ;  /* 0x200000a9ff3e7230 */ /* 0x100fe20000004100 */
[----:B------:R-:W-:Y:S01]  /*83b0*/  SHF.R.U32.HI R61, RZ, 0x10, R65 ;  /* 0x00000010ff3d7819 */ /* 0x000fe20000011641 */
[----:B------:R-:W-:Y:S01]  /*83c0*/  HADD2.F32 R169, -RZ, R169.H1_H1 ;  /* 0x300000a9ffa97230 */ /* 0x000fe20000004100 */
[----:B---3--:R-:W-:Y:S01]  /*83d0*/  MOV R56, R45 ;  /* 0x0000002d00387202 */ /* 0x008fe20000000f00 */
[----:B--2---:R-:W-:Y:S01]  /*83e0*/  IMAD.MOV.U32 R45, RZ, RZ, R43 ;  /* 0x000000ffff2d7224 */ /* 0x004fe200078e002b */
[----:B------:R-:W-:Y:S01]  /*83f0*/  SHF.R.U32.HI R63, RZ, 0x10, R57 ;  /* 0x00000010ff3f7819 */ /* 0x000fe20000011639 */
[----:B------:R-:W-:Y:S01]  /*8400*/  IMAD.MOV.U32 R57, RZ, RZ, R47 ;  /* 0x000000ffff397224 */ /* 0x000fe200078e002f */
[----:B------:R-:W-:Y:S01]  /*8410*/  SHF.R.U64 R54, R64, 0x10, R65 ;  /* 0x0000001040367819 */ /* 0x000fe20000001241 */
[----:B------:R-:W-:Y:S01]  /*8420*/  HADD2.F32 R64, -RZ, R165.H0_H0 ;  /* 0x200000a5ff407230 */ /* 0x000fe20000004100 */
[--C-:B------:R-:W-:Y:S01]  /*8430*/  SHF.R.U64 R53, R58, 0x10, R59.reuse ;  /* 0x000000103a357819 */ /* 0x100fe2000000123b */
[--C-:B------:R-:W-:Y:S01]  /*8440*/  HADD2.F32 R47, -RZ, R56.reuse.H0_H0 ;  /* 0x20000038ff2f7230 */ /* 0x100fe20000004100 */
[----:B------:R-:W-:Y:S01]  /*8450*/  SHF.R.U32.HI R58, RZ, 0x10, R59 ;  /* 0x00000010ff3a7819 */ /* 0x000fe2000001163b */
[----:B------:R-:W-:Y:S01]  /*8460*/  HADD2.F32 R60, -RZ, R56.H1_H1 ;  /* 0x30000038ff3c7230 */ /* 0x000fe20000004100 */
[----:B------:R-:W-:Y:S01]  /*8470*/  SHF.R.U64 R55, R66, 0x10, R67 ;  /* 0x0000001042377819 */ /* 0x000fe20000001243 */
[----:B------:R-:W-:-:S02]  /*8480*/  HADD2.F32 R61, -RZ, R61.H0_H0 ;  /* 0x2000003dff3d7230 */ /* 0x000fc40000004100 */
[-C--:B------:R-:W-:Y:S01]  /*8490*/  FMUL.FTZ R68, R47, R64.reuse ;  /* 0x000000402f447220 */ /* 0x080fe20000410000 */
[--C-:B------:R-:W-:Y:S01]  /*84a0*/  HADD2.F32 R43, -RZ, R41.reuse.H0_H0 ;  /* 0x20000029ff2b7230 */ /* 0x100fe20000004100 */
[----:B------:R-:W-:Y:S01]  /*84b0*/  SHF.R.U32.HI R66, RZ, 0x10, R67 ;  /* 0x00000010ff427819 */ /* 0x000fe20000011643 */
[----:B------:R-:W-:Y:S02]  /*84c0*/  HADD2.F32 R56, -RZ, R41.H1_H1 ;  /* 0x30000029ff387230 */ /* 0x000fe40000004100 */
[----:B------:R-:W-:Y:S02]  /*84d0*/  HADD2.F32 R59, -RZ, R63.H0_H0 ;  /* 0x2000003fff3b7230 */ /* 0x000fe40000004100 */
[-C--:B------:R-:W-:Y:S01]  /*84e0*/  FMUL.FTZ R63, R60, R61.reuse ;  /* 0x0000003d3c3f7220 */ /* 0x080fe20000410000 */
[C---:B------:R-:W-:Y:S01]  /*84f0*/  FMUL.FTZ R64, R43.reuse, R64 ;  /* 0x000000402b407220 */ /* 0x040fe20000410000 */
[C---:B------:R-:W-:Y:S01]  /*8500*/  FMUL.FTZ R61, R56.reuse, R61 ;  /* 0x0000003d383d7220 */ /* 0x040fe20000410000 */
[-C--:B------:R-:W-:Y:S01]  /*8510*/  FFMA.FTZ R41, R43, R62.reuse, -R68 ;  /* 0x0000003e2b297223 */ /* 0x080fe20000010844 */
[-C--:B------:R-:W-:Y:S01]  /*8520*/  FFMA.FTZ R56, R56, R59.reuse, -R63 ;  /* 0x0000003b38387223 */ /* 0x080fe2000001083f */
[----:B------:R-:W-:Y:S01]  /*8530*/  FFMA.FTZ R43, R47, R62, R64 ;  /* 0x0000003e2f2b7223 */ /* 0x000fe20000010040 */
[----:B------:R-:W-:Y:S01]  /*8540*/  FFMA.FTZ R60, R60, R59, R61 ;  /* 0x0000003b3c3c7223 */ /* 0x000fe2000001003d */
[----:B------:R-:W-:-:S02]  /*8550*/  HADD2.F32 R68, -RZ, R167.H0_H0 ;  /* 0x200000a7ff447230 */ /* 0x000fc40000004100 */
[--C-:B------:R-:W-:Y:S01]  /*8560*/  HADD2.F32 R59, -RZ, R57.reuse.H0_H0 ;  /* 0x20000039ff3b7230 */ /* 0x100fe20000004100 */
[----:B------:R-:W-:Y:S01]  /*8570*/  F2FP.F16.F32.PACK_AB R41, R56, R41 ;  /* 0x000000293829723e */ /* 0x000fe200000000ff */
[----:B------:R-:W-:Y:S02]  /*8580*/  HADD2.F32 R62, -RZ, R57.H1_H1 ;  /* 0x30000039ff3e7230 */ /* 0x000fe40000004100 */
[----:B------:R-:W-:Y:S02]  /*8590*/  HADD2.F32 R66, -RZ, R66.H0_H0 ;  /* 0x20000042ff427230 */ /* 0x000fe40000004100 */
[--C-:B------:R-:W-:Y:S02]  /*85a0*/  HADD2.F32 R57, -RZ, R45.reuse.H1_H1 ;  /* 0x3000002dff397230 */ /* 0x100fe40000004100 */
[----:B------:R-:W-:Y:S02]  /*85b0*/  HADD2.F32 R64, -RZ, R170.H0_H0 ;  /* 0x200000aaff407230 */ /* 0x000fe40000004100 */
[----:B------:R-:W-:Y:S01]  /*85c0*/  FMUL.FTZ R70, R62, R66 ;  /* 0x000000423e467220 */ /* 0x000fe20000410000 */
[----:B------:R-:W-:-:S02]  /*85d0*/  HADD2.F32 R47, -RZ, R45.H0_H0 ;  /* 0x2000002dff2f7230 */ /* 0x000fc40000004100 */
[----:B------:R-:W-:Y:S01]  /*85e0*/  FMUL.FTZ R63, R57, R66 ;  /* 0x00000042393f7220 */ /* 0x000fe20000410000 */
[----:B------:R-:W-:Y:S02]  /*85f0*/  HADD2.F32 R61, -RZ, R58.H0_H0 ;  /* 0x2000003aff3d7230 */ /* 0x000fe40000004100 */
[-C--:B------:R-:W-:Y:S01]  /*8600*/  FMUL.FTZ R58, R59, R68.reuse ;  /* 0x000000443b3a7220 */ /* 0x080fe20000410000 */
[----:B------:R-:W-:Y:S02]  /*8610*/  HADD2.F32 R165, -RZ, R165.H1_H1 ;  /* 0x300000a5ffa57230 */ /* 0x000fe40000004100 */
[C---:B------:R-:W-:Y:S01]  /*8620*/  FMUL.FTZ R68, R47.reuse, R68 ;  /* 0x000000442f447220 */ /* 0x040fe20000410000 */
[----:B------:R-:W-:Y:S02]  /*8630*/  HADD2.F32 R167, -RZ, R167.H1_H1 ;  /* 0x300000a7ffa77230 */ /* 0x000fe40000004100 */
[----:B------:R-:W-:Y:S01]  /*8640*/  FFMA.FTZ R45, R47, R64, -R58 ;  /* 0x000000402f2d7223 */ /* 0x000fe2000001083a */
[-C--:B------:R-:W-:Y:S01]  /*8650*/  FFMA.FTZ R58, R57, R61.reuse, -R70 ;  /* 0x0000003d393a7223 */ /* 0x080fe20000010846 */
[----:B------:R-:W-:Y:S01]  /*8660*/  FFMA.FTZ R62, R62, R61, R63 ;  /* 0x0000003d3e3e7223 */ /* 0x000fe2000001003f */
[----:B------:R-:W-:-:S02]  /*8670*/  HADD2.F32 R61, -RZ, R54.H0_H0 ;  /* 0x20000036ff3d7230 */ /* 0x000fc40000004100 */
[----:B------:R-:W-:Y:S01]  /*8680*/  FFMA.FTZ R47, R59, R64, R68 ;  /* 0x000000403b2f7223 */ /* 0x000fe20000010044 */
[----:B------:R-:W-:Y:S01]  /*8690*/  HADD2.F32 R57, -RZ, R44.H0_H0 ;  /* 0x2000002cff397230 */ /* 0x000fe20000004100 */
[----:B------:R-:W-:Y:S01]  /*86a0*/  F2FP.F16.F32.PACK_AB R58, R58, R45 ;  /* 0x0000002d3a3a723e */ /* 0x000fe200000000ff */
[----:B------:R-:W-:Y:S01]  /*86b0*/  HADD2.F32 R54, -RZ, R40.H0_H0 ;  /* 0x20000028ff367230 */ /* 0x000fe20000004100 */
[----:B------:R-:W-:Y:S01]  /*86c0*/  F2FP.F16.F32.PACK_AB R45, R60, R43 ;  /* 0x0000002b3c2d723e */ /* 0x000fe200000000ff */
[----:B------:R-:W-:Y:S02]  /*86d0*/  HADD2.F32 R44, -RZ, R44.H1_H1 ;  /* 0x3000002cff2c7230 */ /* 0x000fe40000004100 */
[----:B------:R-:W-:Y:S01]  /*86e0*/  FMUL.FTZ R63, R57, R165 ;  /* 0x000000a5393f7220 */ /* 0x000fe20000410000 */
[----:B------:R-:W-:Y:S01]  /*86f0*/  HADD2.F32 R40, -RZ, R40.H1_H1 ;  /* 0x30000028ff287230 */ /* 0x000fe20000004100 */
[----:B------:R-:W-:Y:S01]  /*8700*/  F2FP.F16.F32.PACK_AB R47, R62, R47 ;  /* 0x0000002f3e2f723e */ /* 0x000fe200000000ff */
[----:B------:R-:W-:-:S02]  /*8710*/  HADD2.F32 R59, -RZ, R52.H0_H0 ;  /* 0x20000034ff3b7230 */ /* 0x000fc40000004100 */
[----:B------:R-:W-:Y:S01]  /*8720*/  FMUL.FTZ R65, R44, R61 ;  /* 0x0000003d2c417220 */ /* 0x000fe20000410000 */
[----:B------:R-:W-:Y:S01]  /*8730*/  FMUL.FTZ R52, R54, R165 ;  /* 0x000000a536347220 */ /* 0x000fe20000410000 */
[----:B------:R-:W-:Y:S01]  /*8740*/  FMUL.FTZ R61, R40, R61 ;  /* 0x0000003d283d7220 */ /* 0x000fe20000410000 */
[----:B------:R-:W-:Y:S01]  /*8750*/  FFMA.FTZ R63, R54, R169, -R63 ;  /* 0x000000a9363f7223 */ /* 0x000fe2000001083f */
[-C--:B------:R-:W-:Y:S01]  /*8760*/  FFMA.FTZ R54, R40, R59.reuse, -R65 ;  /* 0x0000003b28367223 */ /* 0x080fe20000010841 */
[----:B------:R-:W-:Y:S02]  /*8770*/  HADD2.F32 R55, -RZ, R55.H0_H0 ;  /* 0x20000037ff377230 */ /* 0x000fe40000004100 */
[----:B------:R-:W-:Y:S01]  /*8780*/  FFMA.FTZ R61, R44, R59, R61 ;  /* 0x0000003b2c3d7223 */ /* 0x000fe2000001003d */
        /* <DEDUP_REMOVED lines=16> */
[----:B------:R-:W-:Y:S02]  /*8890*/  F2FP.F16.F32.PACK_AB R40, R54, R63 ;  /* 0x0000003f3628723e */ /* 0x000fe400000000ff */
[----:B------:R-:W-:Y:S02]  /*88a0*/  F2FP.F16.F32.PACK_AB R44, R61, R52 ;  /* 0x000000343d2c723e */ /* 0x000fe400000000ff */
[----:B------:R-:W-:Y:S02]  /*88b0*/  F2FP.F16.F32.PACK_AB R42, R42, R59 ;  /* 0x0000003b2a2a723e */ /* 0x000fe400000000ff */
[----:B------:R-:W-:-:S07]  /*88c0*/  F2FP.F16.F32.PACK_AB R46, R46, R167 ;  /* 0x000000a72e2e723e */ /* 0x000fce00000000ff */
.L_x_2386:
[----:B------:R-:W-:Y:S05]  /*88d0*/  BSYNC B2 ;  /* 0x0000000000027941 */ /* 0x000fea0003800000 */
.L_x_2385:
[----:B--2---:R4:W-:Y:S04]  /*88e0*/  STG.E.128 desc[UR60][R48.64], R40 ;  /* 0x0000002830007986 */ /* 0x0049e8000c101d3c */
[----:B---3--:R4:W-:Y:S02]  /*88f0*/  @!P3 STG.E.128 desc[UR60][R50.64], R44 ;  /* 0x0000002c3200b986 */ /* 0x0089e4000c101d3c */
.L_x_2380:
[----:B------:R-:W-:Y:S05]  /*8900*/  BSYNC B1 ;  /* 0x0000000000017941 */ /* 0x000fea0003800000 */
.L_x_2379:
[----:B---34-:R-:W3:Y:S01]  /*8910*/  LDL R40, [R1+0x70] ;  /* 0x0000700001287983 */ /* 0x018ee20000100800 */
[----:B--2---:R-:W-:-:S04]  /*8920*/  IMAD.WIDE.U32 R122, R220, R120, R122 ;  /* 0x00000078dc7a7225 */ /* 0x004fc800078e007a */
[----:B---3--:R-:W-:-:S04]  /*8930*/  IMAD R40, R40, R120, RZ ;  /* 0x0000007828287224 */ /* 0x008fc800078e02ff */
[----:B------:R-:W-:Y:S01]  /*8940*/  IMAD R121, R220, R121, R40 ;  /* 0x00000079dc797224 */ /* 0x000fe200078e0228 */
[----:B------:R-:W-:Y:S06]  /*8950*/  @P4 BRA `(.L_x_2347) ;  /* 0x0000001000e04947 */ /* 0x000fec0003800000 */
[----:B------:R-:W-:Y:S01]  /*8960*/  ISETP.NE.AND P3, PT, R26, RZ, PT ;  /* 0x000000ff1a00720c */ /* 0x000fe20003f65270 */
[----:B------:R-:W-:Y:S01]  /*8970*/  BSSY B1, `(.L_x_2387) ;  /* 0x000007c000017945 */ /* 0x000fe20003800000 */
[----:B------:R-:W-:-:S11]  /*8980*/  IADD3 R52, R123, R121, RZ ;  /* 0x000000797b347210 */ /* 0x000fd60007ffe0ff */
        /* <DEDUP_REMOVED lines=10> */
[----:B------:R-:W-:Y:S01]  /*8a30*/  SHF.R.S32.HI R40, RZ, 0x1f, R41 ;  /* 0x0000001fff287819 */ /* 0x000fe20000011429 */
[----:B------:R-:W-:-:S03]  /*8a40*/  IMAD.SHL.U32 R51, R41, 0x8, RZ ;  /* 0x0000000829337824 */ /* 0x000fc600078e00ff */
[----:B------:R-:W-:Y:S02]  /*8a50*/  LEA.HI R40, R40, R41, RZ, 0x3 ;  /* 0x0000002928287211 */ /* 0x000fe400078f18ff */
[----:B------:R-:W-:Y:S02]  /*8a60*/  LOP3.LUT R41, R228, 0x38, R51, 0xf8, !PT ;  /* 0x00000038e4297812 */ /* 0x000fe400078ef833 */
        /* <DEDUP_REMOVED lines=21> */
[----:B------:R-:W-:Y:S01]  /*8bc0*/  SHF.R.U32.HI R60, RZ, 0x10, R77 ;  /* 0x00000010ff3c7819 */ /* 0x000fe2000001164d */
[----:B------:R-:W-:Y:S01]  /*8bd0*/  IMAD.MOV.U32 R58, RZ, RZ, R44 ;  /* 0x000000ffff3a7224 */ /* 0x000fe200078e002c */
[----:B------:R-:W-:Y:S01]  /*8be0*/  MOV R45, R43 ;  /* 0x0000002b002d7202 */ /* 0x000fe20000000f00 */
[----:B------:R-:W-:Y:S01]  /*8bf0*/  IMAD.MOV.U32 R59, RZ, RZ, R47 ;  /* 0x000000ffff3b7224 */ /* 0x000fe200078e002f */
[--C-:B------:R-:W-:Y:S01]  /*8c00*/  SHF.R.U64 R54, R86, 0x10, R87.reuse ;  /* 0x0000001056367819 */ /* 0x100fe20000001257 */
[----:B------:R-:W-:Y:S01]  /*8c10*/  HADD2.F32 R63, -RZ, R156.H1_H1 ;  /* 0x3000009cff3f7230 */ /* 0x000fe20000004100 */
[----:B------:R-:W-:Y:S01]  /*8c20*/  SHF.R.U32.HI R86, RZ, 0x10, R87 ;  /* 0x00000010ff567819 */ /* 0x000fe20000011657 */
[--C-:B------:R-:W-:Y:S01]  /*8c30*/  HADD2.F32 R44, -RZ, R40.reuse.H0_H0 ;  /* 0x20000028ff2c7230 */ /* 0x100fe20000004100 */
[--C-:B------:R-:W-:Y:S01]  /*8c40*/  SHF.R.U64 R53, R78, 0x10, R79.reuse ;  /* 0x000000104e357819 */ /* 0x100fe2000000124f */
[----:B------:R-:W-:Y:S01]  /*8c50*/  HADD2.F32 R47, -RZ, R40.H1_H1 ;  /* 0x30000028ff2f7230 */ /* 0x000fe20000004100 */
        /* <DEDUP_REMOVED lines=38> */
[----:B------:R-:W-:Y:S02]  /*8ec0*/  HADD2.F32 R58, -RZ, R58.H1_H1 ;  /* 0x3000003aff3a7230 */ /* 0x000fe40000004100 */
[----:B------:R-:W-:Y:S01]  /*8ed0*/  FMUL.FTZ R156, R45, R156 ;  /* 0x0000009c2d9c7220 */ /* 0x000fe20000410000 */
[----:B------:R-:W-:Y:S01]  /*8ee0*/  HADD2.F32 R57, -RZ, R57.H1_H1 ;  /* 0x30000039ff397230 */ /* 0x000fe20000004100 */
[----:B------:R-:W-:Y:S01]  /*8ef0*/  F2FP.F16.F32.PACK_AB R65, R65, R66 ;  /* 0x000000424141723e */ /* 0x000fe200000000ff */
[----:B------:R-:W-:Y:S02]  /*8f00*/  HADD2.F32 R154, -RZ, R154.H0_H0 ;  /* 0x2000009aff9a7230 */ /* 0x000fe40000004100 */
[----:B------:R-:W-:Y:S01]  /*8f10*/  FMUL.FTZ R62, R58, R56 ;  /* 0x000000383a3e7220 */ /* 0x000fe20000410000 */
[----:B------:R-:W-:-:S02]  /*8f20*/  HADD2.F32 R55, -RZ, R55.H0_H0 ;  /* 0x20000037ff377230 */ /* 0x000fc40000004100 */
[----:B------:R-:W-:Y:S01]  /*8f30*/  FMUL.FTZ R59, R57, R56 ;  /* 0x00000038393b7220 */ /* 0x000fe20000410000 */
[----:B------:R-:W-:Y:S02]  /*8f40*/  HADD2.F32 R56, -RZ, R153.H0_H0 ;  /* 0x20000099ff387230 */ /* 0x000fe40000004100 */
[-C--:B------:R-:W-:Y:S01]  /*8f50*/  FFMA.FTZ R156, R47, R154.reuse, R156 ;  /* 0x0000009a2f9c7223 */ /* 0x080fe2000001009c */
[----:B------:R-:W-:Y:S01]  /*8f60*/  FFMA.FTZ R60, R45, R154, -R60 ;  /* 0x0000009a2d3c7223 */ /* 0x000fe2000001083c */
[-C--:B------:R-:W-:Y:S01]  /*8f70*/  FFMA.FTZ R57, R57, R55.reuse, -R62 ;  /* 0x0000003739397223 */ /* 0x080fe2000001083e */
[----:B------:R-:W-:Y:S01]  /*8f80*/  FFMA.FTZ R59, R58, R55, R59 ;  /* 0x000000373a3b7223 */ /* 0x000fe2000001003b */
[----:B------:R-:W-:Y:S02]  /*8f90*/  HADD2.F32 R47, -RZ, R46.H0_H0 ;  /* 0x2000002eff2f7230 */ /* 0x000fe40000004100 */
[----:B------:R-:W-:Y:S01]  /*8fa0*/  HADD2.F32 R58, -RZ, R155.H0_H0 ;  /* 0x2000009bff3a7230 */ /* 0x000fe20000004100 */
[----:B------:R-:W-:Y:S01]  /*8fb0*/  F2FP.F16.F32.PACK_AB R40, R57, R60 ;  /* 0x0000003c3928723e */ /* 0x000fe200000000ff */
[----:B------:R-:W-:-:S02]  /*8fc0*/  HADD2.F32 R55, -RZ, R54.H0_H0 ;  /* 0x20000036ff377230 */ /* 0x000fc40000004100 */
[----:B------:R-:W-:Y:S02]  /*8fd0*/  HADD2.F32 R45, -RZ, R42.H0_H0 ;  /* 0x2000002aff2d7230 */ /* 0x000fe40000004100 */
[-C--:B------:R-:W-:Y:S01]  /*8fe0*/  FMUL.FTZ R54, R47, R58.reuse ;  /* 0x0000003a2f367220 */ /* 0x080fe20000410000 */
[----:B------:R-:W-:Y:S02]  /*8ff0*/  HADD2.F32 R46, -RZ, R46.H1_H1 ;  /* 0x3000002eff2e7230 */ /* 0x000fe40000004100 */
[----:B------:R-:W-:Y:S02]  /*9000*/  HADD2.F32 R42, -RZ, R42.H1_H1 ;  /* 0x3000002aff2a7230 */ /* 0x000fe40000004100 */
[C---:B------:R-:W-:Y:S01]  /*9010*/  FMUL.FTZ R58, R45.reuse, R58 ;  /* 0x0000003a2d3a7220 */ /* 0x040fe20000410000 */
[----:B------:R-:W-:Y:S02]  /*9020*/  HADD2.F32 R53, -RZ, R53.H0_H0 ;  /* 0x20000035ff357230 */ /* 0x000fe40000004100 */
[-C--:B------:R-:W-:Y:S01]  /*9030*/  FMUL.FTZ R61, R46, R55.reuse ;  /* 0x000000372e3d7220 */ /* 0x080fe20000410000 */
[-C--:B------:R-:W-:Y:S01]  /*9040*/  FFMA.FTZ R54, R45, R56.reuse, -R54 ;  /* 0x000000382d367223 */ /* 0x080fe20000010836 */
[C---:B------:R-:W-:Y:S01]  /*9050*/  FMUL.FTZ R55, R42.reuse, R55 ;  /* 0x000000372a377220 */ /* 0x040fe20000410000 */
[----:B------:R-:W-:Y:S01]  /*9060*/  FFMA.FTZ R58, R47, R56, R58 ;  /* 0x000000382f3a7223 */ /* 0x000fe2000001003a */
[----:B------:R-:W-:Y:S01]  /*9070*/  FFMA.FTZ R61, R42, R53, -R61 ;  /* 0x000000352a3d7223 */ /* 0x000fe2000001083d */
[----:B------:R-:W-:Y:S01]  /*9080*/  F2FP.F16.F32.PACK_AB R45, R44, R41 ;  /* 0x000000292c2d723e */ /* 0x000fe200000000ff */
[----:B------:R-:W-:Y:S01]  /*9090*/  FFMA.FTZ R55, R46, R53, R55 ;  /* 0x000000352e377223 */ /* 0x000fe20000010037 */
[----:B------:R-:W-:Y:S01]  /*90a0*/  IMAD.MOV.U32 R41, RZ, RZ, R43 ;  /* 0x000000ffff297224 */ /* 0x000fe200078e002b */
[----:B------:R-:W-:Y:S01]  /*90b0*/  F2FP.F16.F32.PACK_AB R47, R64, R63 ;  /* 0x0000003f402f723e */ /* 0x000fe200000000ff */
[----:B------:R-:W-:Y:S01]  /*90c0*/  IMAD.MOV.U32 R43, RZ, RZ, R65 ;  /* 0x000000ffff2b7224 */ /* 0x000fe200078e0041 */
[----:B------:R-:W-:-:S02]  /*90d0*/  F2FP.F16.F32.PACK_AB R44, R59, R156 ;  /* 0x0000009c3b2c723e */ /* 0x000fc400000000ff */
[----:B------:R-:W-:Y:S02]  /*90e0*/  F2FP.F16.F32.PACK_AB R42, R61, R54 ;  /* 0x000000363d2a723e */ /* 0x000fe400000000ff */
[----:B------:R-:W-:-:S07]  /*90f0*/  F2FP.F16.F32.PACK_AB R46, R55, R58 ;  /* 0x0000003a372e723e */ /* 0x000fce00000000ff */
.L_x_2390:
[----:B------:R-:W-:Y:S05]  /*9100*/  BSYNC B2 ;  /* 0x0000000000027941 */ /* 0x000fea0003800000 */
.L_x_2389:
[----:B--2---:R2:W-:Y:S04]  /*9110*/  STG.E.128 desc[UR60][R48.64], R40 ;  /* 0x0000002830007986 */ /* 0x0045e8000c101d3c */
[----:B---3--:R2:W-:Y:S02]  /*9120*/  @!P3 STG.E.128 desc[UR60][R50.64], R44 ;  /* 0x0000002c3200b986 */ /* 0x0085e4000c101d3c */
.L_x_2388:
[----:B------:R-:W-:Y:S05]  /*9130*/  BSYNC B1 ;  /* 0x0000000000017941 */ /* 0x000fea0003800000 */
.L_x_2387:
        /* <DEDUP_REMOVED lines=11> */
[----:B------:R-:W-:Y:S02]  /*91f0*/  SHF.R.S32.HI R40, RZ, 0x1f, R41 ;  /* 0x0000001fff287819 */ /* 0x000fe40000011429 */
[----:B------:R-:W-:Y:S02]  /*9200*/  SHF.L.U32 R51, R41, 0x3, RZ ;  /* 0x0000000329337819 */ /* 0x000fe400000006ff */
[----:B------:R-:W-:Y:S02]  /*9210*/  LEA.HI R40, R40, R41, RZ, 0x3 ;  /* 0x0000002928287211 */ /* 0x000fe400078f18ff */
[----:B------:R-:W-:-:S02]  /*9220*/  LOP3.LUT R41, R228, 0x38, R51, 0xf8, !PT ;  /* 0x00000038e4297812 */ /* 0x000fc400078ef833 */
[----:B------:R-:W-:Y:S02]  /*9230*/  SHF.R.S32.HI R40, RZ, 0x3, R40 ;  /* 0x00000003ff287819 */ /* 0x000fe40000011428 */
[----:B------:R-:W-:Y:S02]  /*9240*/  LOP3.LUT R41, R41, R232, RZ, 0x3c, !PT ;  /* 0x000000e829297212 */ /* 0x000fe400078e3cff */
[----:B------:R-:W-:Y:S01]  /*9250*/  LEA.HI.X R49, R49, R119, R50, 0x1, P3 ;  /* 0x0000007731317211 */ /* 0x000fe200018f0c32 */
[----:B------:R-:W-:-:S04]  /*9260*/  IMAD R40, R40, 0x1400, R231 ;  /* 0x0000140028287824 */ /* 0x000fc800078e02e7 */
[----:B------:R-:W-:Y:S02]  /*9270*/  IMAD.IADD R40, R40, 0x1, R41 ;  /* 0x0000000128287824 */ /* 0x000fe400078e0229 */
[C---:B------:R-:W-:Y:S02]  /*9280*/  IMAD R41, R17.reuse, 0x5000, R132 ;  /* 0x0000500011297824 */ /* 0x040fe400078e0284 */
        /* <DEDUP_REMOVED lines=11> */
[----:B------:R-:W-:Y:S01]  /*9340*/  HADD2.F32 R57, -RZ, R152.H1_H1 ;  /* 0x30000098ff397230 */ /* 0x000fe20000004100 */
[--C-:B------:R-:W-:Y:S01]  /*9350*/  SHF.R.U64 R61, R82, 0x10, R83.reuse ;  /* 0x00000010523d7819 */ /* 0x100fe20000001253 */
[----:B------:R-:W-:Y:S01]  /*9360*/  HADD2.F32 R46, -RZ, R45.H0_H0 ;  /* 0x2000002dff2e7230 */ /* 0x000fe20000004100 */
[----:B------:R-:W-:Y:S01]  /*9370*/  SHF.R.U32.HI R82, RZ, 0x10, R83 ;  /* 0x00000010ff527819 */ /* 0x000fe20000011653 */
[----:B------:R-:W-:Y:S01]  /*9380*/  HADD2.F32 R42, -RZ, R41.H0_H0 ;  /* 0x20000029ff2a7230 */ /* 0x000fe20000004100 */
[----:B------:R-:W-:Y:S01]  /*9390*/  SHF.R.U64 R50, R74, 0x10, R75 ;  /* 0x000000104a327819 */ /* 0x000fe2000000124b */
[----:B------:R-:W-:-:S02]  /*93a0*/  HADD2.F32 R45, -RZ, R45.H1_H1 ;  /* 0x3000002dff2d7230 */ /* 0x000fc40000004100 */
[-C--:B------:R-:W-:Y:S01]  /*93b0*/  FMUL.FTZ R59, R46, R57.reuse ;  /* 0x000000392e3b7220 */ /* 0x080fe20000410000 */
[----:B------:R-:W-:Y:S02]  /*93c0*/  HADD2.F32 R58, -RZ, R58.H0_H0 ;  /* 0x2000003aff3a7230 */ /* 0x000fe40000004100 */
[C---:B------:R-:W-:Y:S01]  /*93d0*/  FMUL.FTZ R57, R42.reuse, R57 ;  /* 0x000000392a397220 */ /* 0x040fe20000410000 */
[----:B------:R-:W-:Y:S01]  /*93e0*/  HADD2.F32 R55, -RZ, R150.H1_H1 ;  /* 0x30000096ff377230 */ /* 0x000fe20000004100 */
[----:B------:R-:W-:Y:S01]  /*93f0*/  SHF.R.U32.HI R74, RZ, 0x10, R75 ;  /* 0x00000010ff4a7819 */ /* 0x000fe2000001164b */
[----:B------:R-:W-:Y:S02]  /*9400*/  HADD2.F32 R41, -RZ, R41.H1_H1 ;  /* 0x30000029ff297230 */ /* 0x000fe40000004100 */
[-C--:B------:R-:W-:Y:S01]  /*9410*/  FMUL.FTZ R60, R45, R58.reuse ;  /* 0x0000003a2d3c7220 */ /* 0x080fe20000410000 */
[----:B------:R-:W-:Y:S02]  /*9420*/  HADD2.F32 R56, -RZ, R56.H0_H0 ;  /* 0x20000038ff387230 */ /* 0x000fe40000004100 */
[-C--:B------:R-:W-:Y:S01]  /*9430*/  FFMA.FTZ R59, R42, R55.reuse, -R59 ;  /* 0x000000372a3b7223 */ /* 0x080fe2000001083b */
[----:B------:R-:W-:Y:S01]  /*9440*/  FFMA.FTZ R57, R46, R55, R57 ;  /* 0x000000372e397223 */ /* 0x000fe20000010039 */
[----:B------:R-:W-:Y:S01]  /*9450*/  FMUL.FTZ R58, R41, R58 ;  /* 0x0000003a293a7220 */ /* 0x000fe20000410000 */
[----:B------:R-:W-:-:S02]  /*9460*/  HADD2.F32 R55, -RZ, R151.H1_H1 ;  /* 0x30000097ff377230 */ /* 0x000fc40000004100 */
[-C--:B------:R-:W-:Y:S01]  /*9470*/  FFMA.FTZ R60, R41, R56.reuse, -R60 ;  /* 0x00000038293c7223 */ /* 0x080fe2000001083c */
[----:B------:R-:W-:Y:S02]  /*9480*/  HADD2.F32 R42, -RZ, R47.H0_H0 ;  /* 0x2000002fff2a7230 */ /* 0x000fe40000004100 */
[----:B------:R-:W-:Y:S01]  /*9490*/  FFMA.FTZ R58, R45, R56, R58 ;  /* 0x000000382d3a7223 */ /* 0x000fe2000001003a */
[----:B------:R-:W-:Y:S01]  /*94a0*/  HADD2.F32 R41, -RZ, R43.H0_H0 ;  /* 0x2000002bff297230 */ /* 0x000fe20000004100 */
[----:B------:R-:W-:Y:S01]  /*94b0*/  SHF.R.U64 R66, R80, 0x10, R81 ;  /* 0x0000001050427819 */ /* 0x000fe20000001251 */
[----:B------:R-:W-:Y:S02]  /*94c0*/  HADD2.F32 R45, -RZ, R149.H1_H1 ;  /* 0x30000095ff2d7230 */ /* 0x000fe40000004100 */
[-C--:B------:R-:W-:Y:S01]  /*94d0*/  FMUL.FTZ R62, R42, R55.reuse ;  /* 0x000000372a3e7220 */ /* 0x080fe20000410000 */
[----:B------:R-:W-:Y:S02]  /*94e0*/  HADD2.F32 R47, -RZ, R47.H1_H1 ;  /* 0x3000002fff2f7230 */ /* 0x000fe40000004100 */
[----:B------:R-:W-:Y:S01]  /*94f0*/  FMUL.FTZ R55, R41, R55 ;  /* 0x0000003729377220 */ /* 0x000fe20000410000 */
[----:B------:R-:W-:Y:S01]  /*9500*/  HADD2.F32 R56, -RZ, R82.H0_H0 ;  /* 0x20000052ff387230 */ /* 0x000fe20000004100 */
[----:B------:R-:W-:Y:S01]  /*9510*/  SHF.R.U64 R67, R72, 0x10, R73 ;  /* 0x0000001048437819 */ /* 0x000fe20000001249 */
[----:B------:R-:W-:-:S02]  /*9520*/  HADD2.F32 R43, -RZ, R43.H1_H1 ;  /* 0x3000002bff2b7230 */ /* 0x000fc40000004100 */
[-C--:B------:R-:W-:Y:S01]  /*9530*/  FFMA.FTZ R63, R42, R45.reuse, R55 ;  /* 0x0000002d2a3f7223 */ /* 0x080fe20000010037 */
[----:B------:R-:W-:Y:S02]  /*9540*/  HADD2.F32 R46, -RZ, R74.H0_H0 ;  /* 0x2000004aff2e7230 */ /* 0x000fe40000004100 */
[-C--:B------:R-:W-:Y:S01]  /*9550*/  FMUL.FTZ R64, R47, R56.reuse ;  /* 0x000000382f407220 */ /* 0x080fe20000410000 */
[----:B------:R-:W-:Y:S01]  /*9560*/  FFMA.FTZ R62, R41, R45, -R62 ;  /* 0x0000002d293e7223 */ /* 0x000fe2000001083e */
[C---:B------:R-:W-:Y:S01]  /*9570*/  FMUL.FTZ R56, R43.reuse, R56 ;  /* 0x000000382b387220 */ /* 0x040fe20000410000 */
[----:B------:R-:W-:Y:S02]  /*9580*/  HADD2.F32 R152, -RZ, R152.H0_H0 ;  /* 0x20000098ff987230 */ /* 0x000fe40000004100 */
[-C--:B------:R-:W-:Y:S01]  /*9590*/  FFMA.FTZ R65, R43, R46.reuse, -R64 ;  /* 0x0000002e2b417223 */ /* 0x080fe20000010840 */
[--C-:B------:R-:W-:Y:S02]  /*95a0*/  HADD2.F32 R42, -RZ, R53.reuse.H0_H0 ;  /* 0x20000035ff2a7230 */ /* 0x100fe40000004100 */
[----:B------:R-:W-:Y:S01]  /*95b0*/  FFMA.FTZ R64, R47, R46, R56 ;  /* 0x0000002e2f407223 */ /* 0x000fe20000010038 */
[----:B------:R-:W-:Y:S01]  /*95c0*/  HADD2.F32 R45, -RZ, R66.H0_H0 ;  /* 0x20000042ff2d7230 */ /* 0x000fe20000004100 */
[----:B------:R-:W-:Y:S01]  /*95d0*/  F2FP.F16.F32.PACK_AB R57, R58, R57 ;  /* 0x000000393a39723e */ /* 0x000fe200000000ff */
[----:B------:R-:W-:-:S02]  /*95e0*/  HADD2.F32 R53, -RZ, R53.H1_H1 ;  /* 0x30000035ff357230 */ /* 0x000fc40000004100 */
[-C--:B------:R-:W-:Y:S01]  /*95f0*/  FMUL.FTZ R46, R42, R152.reuse ;  /* 0x000000982a2e7220 */ /* 0x080fe20000410000 */
[----:B------:R-:W-:Y:S01]  /*9600*/  HADD2.F32 R150, -RZ, R150.H0_H0 ;  /* 0x20000096ff967230 */ /* 0x000fe20000004100 */
[----:B------:R-:W-:Y:S01]  /*9610*/  F2FP.F16.F32.PACK_AB R63, R64, R63 ;  /* 0x0000003f403f723e */ /* 0x000fe200000000ff */
[--C-:B------:R-:W-:Y:S02]  /*9620*/  HADD2.F32 R41, -RZ, R40.reuse.H0_H0 ;  /* 0x20000028ff297230 */ /* 0x100fe40000004100 */
[-C--:B------:R-:W-:Y:S01]  /*9630*/  FMUL.FTZ R55, R53, R45.reuse ;  /* 0x0000002d35377220 */ /* 0x080fe20000410000 */
[----:B------:R-:W-:Y:S02]  /*9640*/  HADD2.F32 R40, -RZ, R40.H1_H1 ;  /* 0x30000028ff287230 */ /* 0x000fe40000004100 */
[----:B------:R-:W-:Y:S02]  /*9650*/  HADD2.F32 R43, -RZ, R67.H0_H0 ;  /* 0x20000043ff2b7230 */ /* 0x000fe40000004100 */
[C---:B------:R-:W-:Y:S01]  /*9660*/  FMUL.FTZ R47, R41.reuse, R152 ;  /* 0x00000098292f7220 */ /* 0x040fe20000410000 */
[----:B------:R-:W-:Y:S01]  /*9670*/  FFMA.FTZ R46, R41, R150, -R46 ;  /* 0x00000096292e7223 */ /* 0x000fe2000001082e */
[----:B------:R-:W-:Y:S01]  /*9680*/  FMUL.FTZ R56, R40, R45 ;  /* 0x0000002d28387220 */ /* 0x000fe20000410000 */
[----:B------:R-:W-:-:S02]  /*9690*/  HADD2.F32 R41, -RZ, R54.H0_H0 ;  /* 0x20000036ff297230 */ /* 0x000fc40000004100 */
[-C--:B------:R-:W-:Y:S01]  /*96a0*/  FFMA.FTZ R55, R40, R43.reuse, -R55 ;  /* 0x0000002b28377223 */ /* 0x080fe20000010837 */
[----:B------:R-:W-:Y:S02]  /*96b0*/  HADD2.F32 R151, -RZ, R151.H0_H0 ;  /* 0x20000097ff977230 */ /* 0x000fe40000004100 */
[----:B------:R-:W-:Y:S01]  /*96c0*/  FFMA.FTZ R56, R53, R43, R56 ;  /* 0x0000002b35387223 */ /* 0x000fe20000010038 */
[----:B------:R-:W-:Y:S02]  /*96d0*/  HADD2.F32 R45, -RZ, R61.H0_H0 ;  /* 0x2000003dff2d7230 */ /* 0x000fe40000004100 */
[----:B------:R-:W-:Y:S01]  /*96e0*/  FFMA.FTZ R47, R42, R150, R47 ;  /* 0x000000962a2f7223 */ /* 0x000fe2000001002f */
[----:B------:R-:W-:Y:S02]  /*96f0*/  HADD2.F32 R40, -RZ, R44.H0_H0 ;  /* 0x2000002cff287230 */ /* 0x000fe40000004100 */
[----:B------:R-:W-:Y:S01]  /*9700*/  FMUL.FTZ R53, R41, R151 ;  /* 0x0000009729357220 */ /* 0x000fe20000410000 */
[----:B------:R-:W-:-:S02]  /*9710*/  HADD2.F32 R54, -RZ, R54.H1_H1 ;  /* 0x30000036ff367230 */ /* 0x000fc40000004100 */
        /* <DEDUP_REMOVED lines=17> */
[----:B------:R-:W-:Y:S01]  /*9830*/  F2FP.F16.F32.PACK_AB R41, R60, R59 ;  /* 0x0000003b3c29723e */ /* 0x000fe200000000ff */
[----:B------:R-:W-:Y:S01]  /*9840*/  IMAD.MOV.U32 R42, RZ, RZ, R46 ;  /* 0x000000ffff2a7224 */ /* 0x000fe200078e002e */
[----:B------:R-:W-:Y:S01]  /*9850*/  MOV R45, R57 ;  /* 0x00000039002d7202 */ /* 0x000fe20000000f00 */
[----:B------:R-:W-:-:S07]  /*9860*/  IMAD.MOV.U32 R46, RZ, RZ, R62 ;  /* 0x000000ffff2e7224 */ /* 0x000fce00078e003e */
.L_x_2392:
[----:B------:R-:W-:Y:S05]  /*9870*/  BSYNC B1 ;  /* 0x0000000000017941 */ /* 0x000fea0003800000 */
.L_x_2391:
[----:B--2---:R2:W-:Y:S01]  /*9880*/  STG.E.128 desc[UR60][R48.64], R40 ;  /* 0x0000002830007986 */ /* 0x0045e2000c101d3c */
[----:B------:R-:W-:-:S13]  /*9890*/  ISETP.GE.AND P3, PT, R51, R145, PT ;  /* 0x000000913300720c */ /* 0x000fda0003f66270 */
[----:B------:R-:W-:Y:S05]  /*98a0*/  @P3 BRA `(.L_x_2347) ;  /* 0x00000004000c3947 */ /* 0x000fea0003800000 */
[--C-:B------:R-:W-:Y:S02]  /*98b0*/  IADD3 R122, P3, P4, R38, R122, R51.reuse ;  /* 0x0000007a267a7210 */ /* 0x100fe40007c7e033 */
[----:B------:R-:W-:-:S04]  /*98c0*/  SHF.R.S32.HI R51, RZ, 0x1f, R51 ;  /* 0x0000001fff337819 */ /* 0x000fc80000011433 */
[----:B------:R-:W-:Y:S02]  /*98d0*/  IADD3.X R52, R37, R52, R51, P3, P4 ;  /* 0x0000003425347210 */ /* 0x000fe40001fe8433 */
[----:B------:R-:W-:-:S04]  /*98e0*/  LEA R118, P3, R122, R118, 0x1 ;  /* 0x000000767a767211 */ /* 0x000fc800078608ff */
[----:B------:R-:W-:-:S05]  /*98f0*/  LEA.HI.X R119, R122, R119, R52, 0x1, P3 ;  /* 0x000000777a777211 */ /* 0x000fca00018f0c34 */
[----:B---3--:R3:W-:Y:S01]  /*9900*/  STG.E.128 desc[UR60][R118.64], R44 ;  /* 0x0000002c76007986 */ /* 0x0087e2000c101d3c */
[----:B------:R-:W-:Y:S05]  /*9910*/  BRA `(.L_x_2347) ;  /* 0x0000000000f07947 */ /* 0x000fea0003800000 */
.L_x_2304:
[----:B------:R-:W2:Y:S02]  /*9920*/  LDL R40, [R1+0x60] ;  /* 0x0000600001287983 */ /* 0x000ea40000100800 */
[----:B--2---:R-:W-:-:S13]  /*9930*/  R2UR UR4, R40 ;  /* 0x00000000280472ca */ /* 0x004fda00000e0000 */
[----:B------:R-:W-:-:S06]  /*9940*/  UISETP.NE.AND UP0, UPT, UR4, 0x3, UPT ;  /* 0x000000030400788c */ /* 0x000fcc000bf05270 */
[----:B------:R-:W-:-:S13]  /*9950*/  PLOP3.LUT P2, PT, PT, PT, UP0, 0x80, 0x0 ;  /* 0x000000000000781c */ /* 0x000fda0003f4f008 */
[----:B------:R-:W-:Y:S05]  /*9960*/  @!P2 BRA `(.L_x_2393) ;  /* 0x000000000004a947 */ /* 0x000fea0003800000 */
[----:B------:R-:W-:Y:S01]  /*9970*/  BPT.TRAP 0x1 ;  /* 0x000000040000795c */ /* 0x000fe20000300000 */
.L_x_2393:
        /* <DEDUP_REMOVED lines=8> */
.L_x_2686:
[----:B------:R-:W-:Y:S05]  /*9a00*/  BSYNC B1 ;  /* 0x0000000000017941 */ /* 0x000fea0003800000 */
.L_x_2394:
[----:B------:R-:W-:Y:S04]  /*9a10*/  BSSY B1, `(.L_x_2396) ;  /* 0x000000e000017945 */ /* 0x000fe80003800000 */
[----:B------:R-:W-:Y:S05]  /*9a20*/  @P4 BRA `(.L_x_2397) ;  /* 0x0000000000304947 */ /* 0x000fea0003800000 */
[----:B------:R-:W-:Y:S02]  /*9a30*/  ISETP.NE.AND P5, PT, R26, RZ, PT ;  /* 0x000000ff1a00720c */ /* 0x000fe40003fa5270 */
        /* <DEDUP_REMOVED lines=11> */
.L_x_2397:
[----:B------:R-:W-:Y:S05]  /*9af0*/  BSYNC B1 ;  /* 0x0000000000017941 */ /* 0x000fea0003800000 */
.L_x_2396:
[----:B------:R-:W-:Y:S01]  /*9b00*/  ISETP.GE.AND P3, PT, R218, R3, PT ;  /* 0x00000003da00720c */ /* 0x000fe20003f66270 */
[----:B------:R-:W-:-:S12]  /*9b10*/  BSSY B1, `(.L_x_2398) ;  /* 0x000000e000017945 */ /* 0x000fd80003800000 */
[----:B------:R-:W-:Y:S05]  /*9b20*/  @P3 BRA `(.L_x_2399) ;  /* 0x0000000000303947 */ /* 0x000fea0003800000 */
[----:B------:R-:W-:Y:S02]  /*9b30*/  ISETP.NE.AND P5, PT, R26, RZ, PT ;  /* 0x000000ff1a00720c */ /* 0x000fe40003fa5270 */
        /* <DEDUP_REMOVED lines=11> */
.L_x_2399:
[----:B------:R-:W-:Y:S05]  /*9bf0*/  BSYNC B1 ;  /* 0x0000000000017941 */ /* 0x000fea0003800000 */
.L_x_2398:
[----:B------:R-:W-:-:S13]  /*9c00*/  ISETP.GE.AND P3, PT, R220, R3, PT ;  /* 0x00000003dc00720c */ /* 0x000fda0003f66270 */
[----:B------:R-:W-:Y:S05]  /*9c10*/  @P3 BRA `(.L_x_2347) ;  /* 0x0000000000303947 */ /* 0x000fea0003800000 */
[----:B------:R-:W-:Y:S02]  /*9c20*/  ISETP.NE.AND P5, PT, R26, RZ, PT ;  /* 0x000000ff1a00720c */ /* 0x000fe40003fa5270 */
        /* <DEDUP_REMOVED lines=11> */
.L_x_2347:
[----:B------:R-:W-:Y:S05]  /*9ce0*/  BSYNC B0 ;  /* 0x0000000000007941 */ /* 0x000fea0003800000 */
.L_x_2303:
        /* <DEDUP_REMOVED lines=17> */
.L_x_2401:
[----:B------:R-:W-:Y:S05]  /*9e00*/  BSYNC B0 ;  /* 0x0000000000007941 */ /* 0x000fea0003800000 */
.L_x_2400:
[----:B------:R-:W2:Y:S01]  /*9e10*/  SYNCS.PHASECHK.TRANS64.TRYWAIT P2, [R0+URZ+0x388b0], R115 ;  /* 0x0388b073000075a7 */ /* 0x000ea2000804017f */
[----:B------:R-:W-:Y:S01]  /*9e20*/  ULDC.64 UR6, c[0x0][0x318] ;  /* 0x0000c60000067ab9 */ /* 0x000fe20000000a00 */
[----:B------:R-:W-:Y:S01]  /*9e30*/  ULDC.64 UR4, c[0x0][0x308] ;  /* 0x0000c20000047ab9 */ /* 0x000fe20000000a00 */
[----:B-1----:R-:W-:Y:S01]  /*9e40*/  IMAD.U32 R40, RZ, RZ, UR6 ;  /* 0x00000006ff287e24 */ /* 0x002fe2000f8e00ff */
[----:B------:R-:W-:Y:S01]  /*9e50*/  MOV R41, UR4 ;  /* 0x0000000400297c02 */ /* 0x000fe20008000f00 */
[----:B------:R-:W-:Y:S01]  /*9e60*/  IMAD.U32 R42, RZ, RZ, UR7 ;  /* 0x00000007ff2a7e24 */ /* 0x000fe2000f8e00ff */
[----:B------:R-:W-:Y:S01]  /*9e70*/  BSSY B0, `(.L_x_2402) ;  /* 0x0000009000007945 */ /* 0x000fe20003800000 */
[----:B------:R-:W-:Y:S01]  /*9e80*/  ISETP.GE.AND P4, PT, R18, R3, PT ;  /* 0x000000031200720c */ /* 0x000fe20003f86270 */
[----:B------:R1:W-:Y:S01]  /*9e90*/  STL [R1+0x5c], R40 ;  /* 0x00005c2801007387 */ /* 0x0003e20000100800 */
[----:B------:R-:W-:-:S03]  /*9ea0*/  IMAD.WIDE R52, R24, 0x50, R112 ;  /* 0x0000005018347825 */ /* 0x000fc600078e0270 */
[----:B------:R3:W-:Y:S01]  /*9eb0*/  STL [R1+0x58], R42 ;  /* 0x0000582a01007387 */ /* 0x0007e20000100800 */
[----:B-1----:R-:W-:-:S05]  /*9ec0*/  IMAD.U32 R40, RZ, RZ, UR5 ;  /* 0x00000005ff287e24 */ /* 0x002fca000f8e00ff */
[----:B------:R3:W-:Y:S04]  /*9ed0*/  STL [R1+0x50], R40 ;  /* 0x0000502801007387 */ /* 0x0007e80000100800 */
[----:B------:R3:W-:Y:S02]  /*9ee0*/  STL [R1+0x54], R41 ;  /* 0x0000542901007387 */ /* 0x0007e40000100800 */
[----:B--23--:R-:W-:Y:S05]  /*9ef0*/  @!P2 BRA `(.L_x_2403) ;  /* 0x0000023000d8a947 */ /* 0x00cfea0003800000 */
.L_x_2687:
[----:B------:R-:W-:Y:S05]  /*9f00*/  BSYNC B0 ;  /* 0x0000000000007941 */ /* 0x000fea0003800000 */
.L_x_2402:
        /* <DEDUP_REMOVED lines=8> */
[----:B------:R-:W-:Y:S01]  /*9f90*/  IMAD.MOV.U32 R44, RZ, RZ, R96 ;  /* 0x000000ffff2c7224 */ /* 0x000fe200078e0060 */
[----:B------:R-:W-:Y:S01]  /*9fa0*/  ISETP.GE.AND P4, PT, R212, UR4, PT ;  /* 0x00000004d4007c0c */ /* 0x000fe2000bf86270 */
[----:B------:R-:W-:-:S02]  /*9fb0*/  IMAD.MOV.U32 R45, RZ, RZ, R5 ;  /* 0x000000ffff2d7224 */ /* 0x000fc400078e0005 */
[C---:B------:R-:W-:Y:S02]  /*9fc0*/  VIADD R48, R213.reuse, 0x80 ;  /* 0x00000080d5307836 */ /* 0x040fe40000000000 */
[----:B------:R-:W-:Y:S01]  /*9fd0*/  VIADD R46, R213, 0xc0 ;  /* 0x000000c0d52e7836 */ /* 0x000fe20000000000 */
[----:B--2---:R-:W-:Y:S02]  /*9fe0*/  R2UR UR8, R43 ;  /* 0x000000002b0872ca */ /* 0x004fe400000e0000 */
[----:B---3--:R-:W-:Y:S02]  /*9ff0*/  R2UR UR7, R42 ;  /* 0x000000002a0772ca */ /* 0x008fe400000e0000 */
[----:B----4-:R-:W-:Y:S02]  /*a000*/  R2UR UR6, R41 ;  /* 0x00000000290672ca */ /* 0x010fe400000e0000 */
[----:B-----5:R-:W-:-:S07]  /*a010*/  R2UR UR5, R40 ;  /* 0x00000000280572ca */ /* 0x020fce00000e0000 */
[----:B------:R-:W-:Y:S01]  /*a020*/  IMAD R47, R53, UR8, RZ ;  /* 0x00000008352f7c24 */ /* 0x000fe2000f8e02ff */
[----:B------:R-:W2:Y:S01]  /*a030*/  @!P5 LDS.128 R40, [R4+0x400] ;  /* 0x000400000428d984 */ /* 0x000ea20000000c00 */
[----:B------:R-:W-:-:S04]  /*a040*/  IMAD.WIDE.U32 R44, R52, UR8, R44 ;  /* 0x00000008342c7c25 */ /* 0x000fc8000f8e002c */
[----:B------:R-:W-:Y:S01]  /*a050*/  IMAD R47, R52, UR7, R47 ;  /* 0x00000007342f7c24 */ /* 0x000fe2000f8e022f */
[----:B------:R-:W-:-:S04]  /*a060*/  LEA R54, P2, R44, UR6, 0x1 ;  /* 0x000000062c367c11 */ /* 0x000fc8000f8408ff */
[----:B------:R-:W-:-:S04]  /*a070*/  IADD3 R45, R45, R47, RZ ;  /* 0x0000002f2d2d7210 */ /* 0x000fc80007ffe0ff */
        /* <DEDUP_REMOVED lines=10> */
.L_x_2405:
[----:B------:R-:W-:Y:S05]  /*a120*/  BSYNC B0 ;  /* 0x0000000000007941 */ /* 0x000fea0003800000 */
.L_x_2404:
[----:B------:R3:W5:Y:S04]  /*a130*/  LDL R61, [R1+0x5c] ;  /* 0x00005c00013d7983 */ /* 0x0007680000100800 */
[----:B------:R3:W5:Y:S04]  /*a140*/  LDL R60, [R1+0x58] ;  /* 0x00005800013c7983 */ /* 0x0007680000100800 */
[----:B------:R3:W5:Y:S04]  /*a150*/  LDL R59, [R1+0x54] ;  /* 0x00005400013b7983 */ /* 0x0007680000100800 */
[----:B------:R3:W5:Y:S01]  /*a160*/  LDL R58, [R1+0x50] ;  /* 0x00005000013a7983 */ /* 0x0007620000100800 */
[----:B------:R-:W-:Y:S01]  /*a170*/  ISETP.GE.AND P2, PT, R218, R3, PT ;  /* 0x00000003da00720c */ /* 0x000fe20003f46270 */
[----:B------:R-:W-:Y:S01]  /*a180*/  BSSY B0, `(.L_x_2406) ;  /* 0x000001f000007945 */ /* 0x000fe20003800000 */
[C---:B------:R-:W-:Y:S01]  /*a190*/  VIADD R56, R213.reuse, 0xc0 ;  /* 0x000000c0d5387836 */ /* 0x040fe20000000000 */
[----:B------:R-:W-:-:S10]  /*a1a0*/  IADD3 R57, R213, 0x80, RZ ;  /* 0x00000080d5397810 */ /* 0x000fd40007ffe0ff */
[----:B---3--:R-:W-:Y:S05]  /*a1b0*/  @P2 BRA `(.L_x_2407) ;  /* 0x00000000006c2947 */ /* 0x008fea0003800000 */
[----:B------:R-:W-:Y:S01]  /*a1c0*/  ULDC UR4, c[0x0][0x2e4] ;  /* 0x0000b90000047ab9 */ /* 0x000fe20000000800 */
[----:B-----5:R-:W-:Y:S01]  /*a1d0*/  R2UR UR8, R61 ;  /* 0x000000003d0872ca */ /* 0x020fe200000e0000 */
[----:B--2---:R-:W-:Y:S01]  /*a1e0*/  IMAD.MOV.U32 R45, RZ, RZ, R5 ;  /* 0x000000ffff2d7224 */ /* 0x004fe200078e0005 */
[----:B------:R-:W-:Y:S02]  /*a1f0*/  ISETP.GE.AND P2, PT, R213, UR4, PT ;  /* 0x00000004d5007c0c */ /* 0x000fe4000bf46270 */
[----:B------:R-:W-:Y:S02]  /*a200*/  IADD3 R47, P4, R52, 0x20, RZ ;  /* 0x00000020342f7810 */ /* 0x000fe40007f9e0ff */
[----:B------:R-:W-:Y:S02]  /*a210*/  R2UR UR7, R60 ;  /* 0x000000003c0772ca */ /* 0x000fe400000e0000 */
[----:B------:R-:W-:Y:S01]  /*a220*/  R2UR UR6, R59 ;  /* 0x000000003b0672ca */ /* 0x000fe200000e0000 */
[----:B------:R-:W-:Y:S01]  /*a230*/  IMAD.X R44, RZ, RZ, R53, P4 ;  /* 0x000000ffff2c7224 */ /* 0x000fe200020e0635 */
[----:B------:R-:W-:-:S02]  /*a240*/  R2UR UR5, R58 ;  /* 0x000000003a0572ca */ /* 0x000fc400000e0000 */
[----:B------:R-:W-:Y:S01]  /*a250*/  ISETP.GE.AND P5, PT, R212, UR4, PT ;  /* 0x00000004d4007c0c */ /* 0x000fe2000bfa6270 */
[----:B------:R-:W-:Y:S02]  /*a260*/  IMAD R46, R44, UR8, RZ ;  /* 0x000000082c2e7c24 */ /* 0x000fe4000f8e02ff */
[----:B------:R-:W2:Y:S01]  /*a270*/  @!P2 LDS.128 R40, [R4+0x1400] ;  /* 0x001400000428a984 */ /* 0x000ea20000000c00 */
[----:B------:R-:W-:-:S04]  /*a280*/  IMAD.MOV.U32 R44, RZ, RZ, R96 ;  /* 0x000000ffff2c7224 */ /* 0x000fc800078e0060 */
[----:B------:R-:W-:-:S04]  /*a290*/  IMAD.WIDE.U32 R44, R47, UR8, R44 ;  /* 0x000000082f2c7c25 */ /* 0x000fc8000f8e002c */
[----:B------:R-:W-:Y:S01]  /*a2a0*/  IMAD R47, R47, UR7, R46 ;  /* 0x000000072f2f7c24 */ /* 0x000fe2000f8e022e */
[----:B------:R-:W-:-:S04]  /*a2b0*/  LEA R54, P4, R44, UR6, 0x1 ;  /* 0x000000062c367c11 */ /* 0x000fc8000f8808ff */
[----:B------:R-:W-:-:S04]  /*a2c0*/  IADD3 R45, R45, R47, RZ ;  /* 0x0000002f2d2d7210 */ /* 0x000fc80007ffe0ff */
[----:B------:R-:W-:Y:S02]  /*a2d0*/  LEA.HI.X R55, R44, UR5, R45, 0x1, P4 ;  /* 0x000000052c377c11 */ /* 0x000fe4000a0f0c2d */
[----:B------:R-:W-:-:S13]  /*a2e0*/  ISETP.GE.AND P4, PT, R57, UR4, PT ;  /* 0x0000000439007c0c */ /* 0x000fda000bf86270 */
[----:B------:R-:W3:Y:S04]  /*a2f0*/  @!P4 LDS.128 R44, [R4+0x6400] ;  /* 0x00640000042cc984 */ /* 0x000ee80000000c00 */
[----:B--2---:R-:W-:Y:S01]  /*a300*/  @!P2 STG.E.128 desc[UR60][R54.64], R40 ;  /* 0x000000283600a986 */ /* 0x004fe2000c101d3c */
[----:B------:R-:W-:-:S03]  /*a310*/  ISETP.GE.AND P2, PT, R56, UR4, PT ;  /* 0x0000000438007c0c */ /* 0x000fc6000bf46270 */
[----:B------:R-:W2:Y:S10]  /*a320*/  @!P5 LDS.128 R40, [R4+0x3c00] ;  /* 0x003c00000428d984 */ /* 0x000eb40000000c00 */
[----:B------:R-:W4:Y:S04]  /*a330*/  @!P2 LDS.128 R48, [R4+0x8c00] ;  /* 0x008c00000430a984 */ /* 0x000f280000000c00 */
[----:B---3--:R3:W-:Y:S04]  /*a340*/  @!P4 STG.E.128 desc[UR60][R54.64+0x100], R44 ;  /* 0x0001002c3600c986 */ /* 0x0087e8000c101d3c */
[----:B--2---:R3:W-:Y:S04]  /*a350*/  @!P5 STG.E.128 desc[UR60][R54.64+0x80], R40 ;  /* 0x000080283600d986 */ /* 0x0047e8000c101d3c */
[----:B----4-:R3:W-:Y:S02]  /*a360*/  @!P2 STG.E.128 desc[UR60][R54.64+0x180], R48 ;  /* 0x000180303600a986 */ /* 0x0107e4000c101d3c */
.L_x_2407:
[----:B------:R-:W-:Y:S05]  /*a370*/  BSYNC B0 ;  /* 0x0000000000007941 */ /* 0x000fea0003800000 */
.L_x_2406:
[----:B------:R-:W-:Y:S01]  /*a380*/  ISETP.GE.AND P2, PT, R220, R3, PT ;  /* 0x00000003dc00720c */ /* 0x000fe20003f46270 */
[----:B------:R-:W-:-:S12]  /*a390*/  BSSY B0, `(.L_x_2408) ;  /* 0x000001d000007945 */ /* 0x000fd80003800000 */
[----:B------:R-:W-:Y:S05]  /*a3a0*/  @P2 BRA `(.L_x_2409) ;  /* 0x00000000006c2947 */ /* 0x000fea0003800000 */
[----:B------:R-:W-:Y:S01]  /*a3b0*/  ULDC UR4, c[0x0][0x2e4] ;  /* 0x0000b90000047ab9 */ /* 0x000fe20000000800 */
[----:B-----5:R-:W-:Y:S01]  /*a3c0*/  R2UR UR8, R61 ;  /* 0x000000003d0872ca */ /* 0x020fe200000e0000 */
[----:B--23--:R-:W-:Y:S01]  /*a3d0*/  IMAD.MOV.U32 R44, RZ, RZ, R96 ;  /* 0x000000ffff2c7224 */ /* 0x00cfe200078e0060 */
[----:B------:R-:W-:Y:S01]  /*a3e0*/  ISETP.GE.AND P2, PT, R213, UR4, PT ;  /* 0x00000004d5007c0c */ /* 0x000fe2000bf46270 */
[----:B------:R-:W-:Y:S01]  /*a3f0*/  IMAD.MOV.U32 R45, RZ, RZ, R5 ;  /* 0x000000ffff2d7224 */ /* 0x000fe200078e0005 */
[----:B------:R-:W-:Y:S02]  /*a400*/  R2UR UR7, R60 ;  /* 0x000000003c0772ca */ /* 0x000fe400000e0000 */
[----:B------:R-:W-:Y:S02]  /*a410*/  IADD3 R3, P4, R52, 0x40, RZ ;  /* 0x0000004034037810 */ /* 0x000fe40007f9e0ff */
[----:B------:R-:W-:Y:S02]  /*a420*/  R2UR UR6, R59 ;  /* 0x000000003b0672ca */ /* 0x000fe400000e0000 */
[----:B------:R-:W-:Y:S01]  /*a430*/  R2UR UR5, R58 ;  /* 0x000000003a0572ca */ /* 0x000fe200000e0000 */
[----:B------:R-:W-:Y:S01]  /*a440*/  IMAD.X R52, RZ, RZ, R53, P4 ;  /* 0x000000ffff347224 */ /* 0x000fe200020e0635 */
[----:B------:R-:W-:Y:S01]  /*a450*/  ISETP.GE.AND P5, PT, R212, UR4, PT ;  /* 0x00000004d4007c0c */ /* 0x000fe2000bfa6270 */
[----:B------:R-:W-:-:S02]  /*a460*/  IMAD.WIDE.U32 R44, R3, UR8, R44 ;  /* 0x00000008032c7c25 */ /* 0x000fc4000f8e002c */
[----:B------:R-:W2:Y:S02]  /*a470*/  @!P2 LDS.128 R40, [R4+0x2400] ;  /* 0x002400000428a984 */ /* 0x000ea40000000c00 */
[----:B------:R-:W-:-:S04]  /*a480*/  IMAD R52, R52, UR8, RZ ;  /* 0x0000000834347c24 */ /* 0x000fc8000f8e02ff */
[----:B------:R-:W-:Y:S01]  /*a490*/  IMAD R3, R3, UR7, R52 ;  /* 0x0000000703037c24 */ /* 0x000fe2000f8e0234 */
[----:B------:R-:W-:-:S04]  /*a4a0*/  LEA R52, P4, R44, UR6, 0x1 ;  /* 0x000000062c347c11 */ /* 0x000fc8000f8808ff */
[----:B------:R-:W-:-:S04]  /*a4b0*/  IADD3 R3, R45, R3, RZ ;  /* 0x000000032d037210 */ /* 0x000fc80007ffe0ff */
[----:B------:R-:W-:Y:S02]  /*a4c0*/  LEA.HI.X R53, R44, UR5, R3, 0x1, P4 ;  /* 0x000000052c357c11 */ /* 0x000fe4000a0f0c03 */
[----:B------:R-:W-:Y:S01]  /*a4d0*/  ISETP.GE.AND P4, PT, R57, UR4, PT ;  /* 0x0000000439007c0c */ /* 0x000fe2000bf86270 */
[----:B------:R-:W3:Y:S04]  /*a4e0*/  @!P5 LDS.128 R44, [R4+0x4c00] ;  /* 0x004c0000042cd984 */ /* 0x000ee80000000c00 */
[----:B--2---:R-:W-:Y:S01]  /*a4f0*/  @!P2 STG.E.128 desc[UR60][R52.64], R40 ;  /* 0x000000283400a986 */ /* 0x004fe2000c101d3c */
[----:B------:R-:W-:-:S07]  /*a500*/  ISETP.GE.AND P2, PT, R56, UR4, PT ;  /* 0x0000000438007c0c */ /* 0x000fce000bf46270 */
[----:B------:R-:W2:Y:S06]  /*a510*/  @!P4 LDS.128 R40, [R4+0x7400] ;  /* 0x007400000428c984 */ /* 0x000eac0000000c00 */
[----:B------:R-:W4:Y:S04]  /*a520*/  @!P2 LDS.128 R48, [R4+0x9c00] ;  /* 0x009c00000430a984 */ /* 0x000f280000000c00 */
[----:B---3--:R3:W-:Y:S04]  /*a530*/  @!P5 STG.E.128 desc[UR60][R52.64+0x80], R44 ;  /* 0x0000802c3400d986 */ /* 0x0087e8000c101d3c */
[----:B--2---:R3:W-:Y:S04]  /*a540*/  @!P4 STG.E.128 desc[UR60][R52.64+0x100], R40 ;  /* 0x000100283400c986 */ /* 0x0047e8000c101d3c */
[----:B----4-:R3:W-:Y:S02]  /*a550*/  @!P2 STG.E.128 desc[UR60][R52.64+0x180], R48 ;  /* 0x000180303400a986 */ /* 0x0107e4000c101d3c */
.L_x_2409:
[----:B------:R-:W-:Y:S05]  /*a560*/  BSYNC B0 ;  /* 0x0000000000007941 */ /* 0x000fea0003800000 */
.L_x_2408:
[----:B------:R-:W-:Y:S01]  /*a570*/  @!PT LDS RZ, [RZ] ;  /* 0x00000000fffff984 */ /* 0x000fe20000000800 */
[----:B------:R-:W-:Y:S01]  /*a580*/  @!PT LDS RZ, [RZ] ;  /* 0x00000000fffff984 */ /* 0x000fe20000000800 */
[----:B------:R-:W-:Y:S01]  /*a590*/  @!PT LDS RZ, [RZ] ;  /* 0x00000000fffff984 */ /* 0x000fe20000000800 */
[----:B------:R-:W-:Y:S01]  /*a5a0*/  @!PT LDS RZ, [RZ] ;  /* 0x00000000fffff984 */ /* 0x000fe20000000800 */
[----:B------:R4:W-:Y:S06]  /*a5b0*/  MEMBAR.ALL.CTA ;  /* 0x0000000000007992 */ /* 0x0009ec0000008000 */
[----:B----4-:R-:W4:Y:S01]  /*a5c0*/  FENCE.VIEW.ASYNC.S ;  /* 0x00000000000073c6 */ /* 0x010f220000000000 */
[----:B01----:R-:W-:Y:S01]  /*a5d0*/  @!P3 VIADD R0, R0, 0x388c0 ;  /* 0x000388c00000b836 */ /* 0x003fe20000000000 */
        /* <DEDUP_REMOVED lines=8> */
[----:B-1----:R-:W-:-:S04]  /*a660*/  SEL R0, RZ, 0x1, P3 ;  /* 0x00000001ff007807 */ /* 0x002fc80001800000 */
[----:B------:R-:W-:Y:S01]  /*a670*/  LOP3.LUT R221, R221, R0, RZ, 0x3c, !PT ;  /* 0x00000000dddd7212 */ /* 0x000fe200078e3cff */
[----:B0-----:R-:W-:Y:S06]  /*a680*/  @P4 BRA `(.L_x_2410) ;  /* 0xffffff7c00ec4947 */ /* 0x001fec000383ffff */
.L_x_2298:
[----:B------:R-:W-:Y:S01]  /*a690*/  BSSY B0, `(.L_x_2411) ;  /* 0x000004c000007945 */ /* 0x000fe20003800000 */
[----:B------:R-:W-:Y:S02]  /*a6a0*/  ISETP.GE.AND P1, PT, R148, 0x1, PT ;  /* 0x000000019400780c */ /* 0x000fe40003f26270 */
[----:B------:R-:W-:Y:S02]  /*a6b0*/  CS2R R2, SRZ ;  /* 0x0000000000027805 */ /* 0x000fe4000001ff00 */
[----:B------:R-:W-:Y:S01]  /*a6c0*/  PLOP3.LUT P0, PT, PT, PT, PT, 0x80, 0x0 ;  /* 0x000000000000781c */ /* 0x000fe20003f0f070 */
[----:B------:R-:W-:Y:S01]  /*a6d0*/  IMAD.MOV.U32 R0, RZ, RZ, RZ ;  /* 0x000000ffff007224 */ /* 0x000fe200078e00ff */
[----:B------:R-:W-:Y:S02]  /*a6e0*/  CS2R R150, SRZ ;  /* 0x0000000000967805 */ /* 0x000fe4000001ff00 */
[----:B------:R-:W-:Y:S01]  /*a6f0*/  MOV R149, RZ ;  /* 0x000000ff00957202 */ /* 0x000fe20000000f00 */
[----:B------:R-:W-:Y:S01]  /*a700*/  IMAD.MOV.U32 R178, RZ, RZ, RZ ;  /* 0x000000ffffb27224 */ /* 0x000fe200078e00ff */
[----:B------:R-:W-:Y:S01]  /*a710*/  CS2R R146, SRZ ;  /* 0x0000000000927805 */ /* 0x000fe2000001ff00 */
[----:B------:R-:W-:Y:S01]  /*a720*/  IMAD.MOV.U32 R145, RZ, RZ, RZ ;  /* 0x000000ffff917224 */ /* 0x000fe200078e00ff */
        /* <DEDUP_REMOVED lines=16> */
[----:B-----5:R-:W-:Y:S02]  /*a830*/  CS2R R60, SRZ ;  /* 0x00000000003c7805 */ /* 0x020fe4000001ff00 */
[----:B------:R-:W-:Y:S02]  /*a840*/  CS2R R56, SRZ ;  /* 0x0000000000387805 */ /* 0x000fe4000001ff00 */
[----:B--23--:R-:W-:Y:S02]  /*a850*/  CS2R R50, SRZ ;  /* 0x0000000000327805 */ /* 0x00cfe4000001ff00 */
        /* <DEDUP_REMOVED lines=31> */
[----:B------:R-:W-:-:S02]  /*aa50*/  MOV R54, RZ ;  /* 0x000000ff00367202 */ /* 0x000fc40000000f00 */
[----:B------:R-:W-:Y:S01]  /*aa60*/  CS2R R12, SRZ ;  /* 0x00000000000c7805 */ /* 0x000fe2000001ff00 */
[----:B------:R-:W-:Y:S01]  /*aa70*/  IMAD.MOV.U32 R24, RZ, RZ, RZ ;  /* 0x000000ffff187224 */ /* 0x000fe200078e00ff */
[----:B------:R-:W-:Y:S01]  /*aa80*/  CS2R R10, SRZ ;  /* 0x00000000000a7805 */ /* 0x000fe2000001ff00 */
[----:B------:R-:W-:Y:S01]  /*aa90*/  IMAD.MOV.U32 R47, RZ, RZ, RZ ;  /* 0x000000ffff2f7224 */ /* 0x000fe200078e00ff */
[----:B------:R-:W-:Y:S02]  /*aaa0*/  CS2R R8, SRZ ;  /* 0x0000000000087805 */ /* 0x000fe4000001ff00 */
[----:B------:R-:W-:Y:S02]  /*aab0*/  CS2R R38, SRZ ;  /* 0x0000000000267805 */ /* 0x000fe4000001ff00 */
[----:B------:R-:W-:Y:S01]  /*aac0*/  CS2R R34, SRZ ;  /* 0x0000000000227805 */ /* 0x000fe2000001ff00 */
[----:B------:R-:W-:Y:S01]  /*aad0*/  IMAD.MOV.U32 R31, RZ, RZ, RZ ;  /* 0x000000ffff1f7224 */ /* 0x000fe200078e00ff */
[----:B------:R-:W-:-:S02]  /*aae0*/  MOV R7, RZ ;  /* 0x000000ff00077202 */ /* 0x000fc40000000f00 */
[----:B------:R-:W-:Y:S01]  /*aaf0*/  CS2R R28, SRZ ;  /* 0x00000000001c7805 */ /* 0x000fe2000001ff00 */
[----:B------:R-:W-:Y:S02]  /*ab00*/  IMAD.MOV.U32 R27, RZ, RZ, RZ ;  /* 0x000000ffff1b7224 */ /* 0x000fe400078e00ff */
[----:B------:R-:W-:Y:S01]  /*ab10*/  IMAD.MOV.U32 R5, RZ, RZ, RZ ;  /* 0x000000ffff057224 */ /* 0x000fe200078e00ff */
[----:B------:R-:W-:Y:S06]  /*ab20*/  @P2 BRA `(.L_x_2412) ;  /* 0x0000000000082947 */ /* 0x000fec0003800000 */
[----:B------:R-:W0:Y:S02]  /*ab30*/  FENCE.VIEW.ASYNC.G ;  /* 0x00000000000073c6 */ /* 0x000e240000000100 */
[----:B0-----:R-:W-:Y:S06]  /*ab40*/  BAR.ARV 0xc, 0x120 ;  /* 0x0304800000007b1d */ /* 0x001fec0000002000 */
.L_x_2412:
[----:B------:R-:W-:Y:S05]  /*ab50*/  BSYNC B0 ;  /* 0x0000000000007941 */ /* 0x000fea0003800000 */
.L_x_2411:
[----:B------:R-:W-:Y:S01]  /*ab60*/  IMAD.MOV.U32 R25, RZ, RZ, RZ ;  /* 0x000000ffff197224 */ /* 0x000fe200078e00ff */
[----:B------:R-:W-:Y:S01]  /*ab70*/  MOV R4, RZ ;  /* 0x000000ff00047202 */ /* 0x000fe20000000f00 */
[----:B------:R-:W-:Y:S06]  /*ab80*/  @!P1 BRA `(.L_x_2413) ;  /* 0x0000019000f09947 */ /* 0x000fec0003800000 */
[----:B------:R-:W2:Y:S01]  /*ab90*/  LDL R20, [R1+0x80] ;  /* 0x0000800001147983 */ /* 0x000ea20000100800 */
[----:B------:R-:W0:Y:S02]  /*aba0*/  S2R R6, SR_TID.X ;  /* 0x0000000000067919 */ /* 0x000e240000002100 */
[----:B0-----:R-:W-:-:S05]  /*abb0*/  VIADD R0, R6, 0xffffff80 ;  /* 0xffffff8006007836 */ /* 0x001fca0000000000 */
[----:B------:R-:W-:-:S04]  /*abc0*/  SHF.R.S32.HI R3, RZ, 0x1f, R0 ;  /* 0x0000001fff037819 */ /* 0x000fc80000011400 */
[----:B------:R-:W-:-:S04]  /*abd0*/  LEA.HI R3, R3, R0, RZ, 0x7 ;  /* 0x0000000003037211 */ /* 0x000fc800078f38ff */
[----:B------:R-:W-:-:S06]  /*abe0*/  SHF.R.S32.HI R0, RZ, 0x7, R3 ;  /* 0x00000007ff007819 */ /* 0x000fcc0000011403 */
[----:B------:R-:W0:Y:S02]  /*abf0*/  SHFL.IDX PT, R0, R0, RZ, 0x1f ;  /* 0x00001fff00007589 */ /* 0x000e2400000e0000 */
[----:B0-----:R-:W-:-:S04]  /*ac00*/  LEA.HI R2, R0, R0, RZ, 0x1 ;  /* 0x0000000000027211 */ /* 0x001fc800078f08ff */
[----:B------:R-:W-:-:S05]  /*ac10*/  LOP3.LUT R3, R2, 0x1e, RZ, 0xc0, !PT ;  /* 0x0000001e02037812 */ /* 0x000fca00078ec0ff */
[----:B------:R-:W-:Y:S01]  /*ac20*/  IMAD.IADD R3, R0, 0x1, -R3 ;  /* 0x0000000100037824 */ /* 0x000fe200078e0a03 */
[----:B--2---:R-:W-:-:S13]  /*ac30*/  R2UR UR4, R20 ;  /* 0x00000000140472ca */ /* 0x004fda00000e0000 */
[----:B------:R-:W-:Y:S02]  /*ac40*/  ULOP3.LUT UP0, URZ, UR4, 0x9f, URZ, 0xc0, !UPT ;  /* 0x0000009f043f7892 */ /* 0x000fe4000f80c03f */
[----:B------:R-:W-:-:S04]  /*ac50*/  LEA R3, R3, UR4, 0xd ;  /* 0x0000000403037c11 */ /* 0x000fc8000f8e68ff */
[----:B------:R-:W-:Y:S02]  /*ac60*/  SHF.R.U32.HI R2, RZ, 0x4, R3 ;  /* 0x00000004ff027819 */ /* 0x000fe40000011603 */
[----:B------:R-:W-:Y:S02]  /*ac70*/  PLOP3.LUT P0, PT, PT, PT, UP0, 0x80, 0x0 ;  /* 0x000000000000781c */ /* 0x000fe40003f0f008 */
[----:B------:R-:W-:-:S11]  /*ac80*/  LOP3.LUT R2, R2, 0x3fff, RZ, 0xc0, !PT ;  /* 0x00003fff02027812 */ /* 0x000fd600078ec0ff */
        /* <DEDUP_REMOVED lines=16> */
[----:B-1----:R-:W-:Y:S05]  /*ad90*/  CALL.ABS.NOINC R14 ;  /* 0x000000000e007343 */ /* 0x002fea0003c00000 */
.L_x_2414:
[----:B------:R-:W-:Y:S02]  /*ada0*/  ULDC UR4, c[0x0][0x3d4] ;  /* 0x0000f50000047ab9 */ /* 0x000fe40000000800 */
[----:B------:R-:W-:-:S13]  /*adb0*/  ISETP.LT.AND P0, PT, RZ, UR4, PT ;  /* 0x00000004ff007c0c */ /* 0x000fda000bf01270 */
[----:B------:R-:W-:Y:S05]  /*adc0*/  @P0 BRA `(.L_x_2415) ;  /* 0x0000000000400947 */ /* 0x000fea0003800000 */
[----:B------:R-:W2:Y:S02]  /*add0*/  LDL R20, [R1+0x84] ;  /* 0x0000840001147983 */ /* 0x000ea40000100800 */
[----:B--2---:R-:W-:-:S04]  /*ade0*/  LEA.HI R0, R20, R20, RZ, 0x1 ;  /* 0x0000001414007211 */ /* 0x004fc800078f08ff */
[----:B------:R-:W-:-:S04]  /*adf0*/  LOP3.LUT R0, R0, 0xfffffffe, RZ, 0xc0, !PT ;  /* 0xfffffffe00007812 */ /* 0x000fc800078ec0ff */
[----:B------:R-:W-:-:S04]  /*ae00*/  IADD3 R0, R20, -R0, RZ ;  /* 0x8000000014007210 */ /* 0x000fc80007ffe0ff */
[----:B------:R-:W-:-:S04]  /*ae10*/  SHF.L.U32 R3, R0, 0x1f, RZ ;  /* 0x0000001f00037819 */ /* 0x000fc800000006ff */
[----:B------:R0:W1:Y:S03]  /*ae20*/  SYNCS.PHASECHK.TRANS64.TRYWAIT P0, [R16+URZ+0x38800], R3 ;  /* 0x03880003100075a7 */ /* 0x000066000800017f */
[----:B-1----:R-:W-:Y:S05]  /*ae30*/  @!P0 NANOSLEEP.SYNCS 0x989680 ;  /* 0x009896800000895d */ /* 0x002fea0003900000 */
[----:B------:R-:W1:Y:S01]  /*ae40*/  @!P0 SYNCS.PHASECHK.TRANS64 P0, [R16+URZ+0x38800], R3 ;  /* 0x03880003100085a7 */ /* 0x000e62000800007f */
[----:B------:R-:W-:Y:S04]  /*ae50*/  BSSY B0, `(.L_x_2416) ;  /* 0x0000006000007945 */ /* 0x000fe80003800000 */
[----:B-1----:R-:W-:Y:S05]  /*ae60*/  @P0 BRA `(.L_x_2417) ;  /* 0x0000000000100947 */ /* 0x002fea0003800000 */
.L_x_2418:
[----:B-1----:R1:W2:Y:S02]  /*ae70*/  SYNCS.PHASECHK.TRANS64.TRYWAIT P0, [R16+URZ+0x38800], R3 ;  /* 0x03880003100075a7 */ /* 0x0022a4000800017f */
[----:B--2---:R-:W-:Y:S05]  /*ae80*/  @!P0 NANOSLEEP.SYNCS 0x989680 ;  /* 0x009896800000895d */ /* 0x004fea0003900000 */
[----:B------:R-:W2:Y:S02]  /*ae90*/  @!P0 SYNCS.PHASECHK.TRANS64 P0, [R16+URZ+0x38800], R3 ;  /* 0x03880003100085a7 */ /* 0x000ea4000800007f */
[----:B--2---:R-:W-:Y:S05]  /*aea0*/  @!P0 BRA `(.L_x_2418) ;  /* 0xfffffffc00f08947 */ /* 0x004fea000383ffff */
.L_x_2417:
[----:B------:R-:W-:Y:S05]  /*aeb0*/  BSYNC B0 ;  /* 0x0000000000007941 */ /* 0x000fea0003800000 */
.L_x_2416:
[----:B------:R-:W-:Y:S05]  /*aec0*/  BRA `(.L_x_2419) ;  /* 0x0000009000ec7947 */ /* 0x000fea0003800000 */
.L_x_2415:
[----:B------:R-:W2:Y:S01]  /*aed0*/  LDL R24, [R1+0x80] ;  /* 0x0000800001187983 */ /* 0x000ea20000100800 */
[----:B------:R-:W0:Y:S01]  /*aee0*/  LDC.64 R10, c[0x0][0x3d8] ;  /* 0x0000f600ff0a7b82 */ /* 0x000e220000000a00 */
[----:B------:R-:W-:Y:S01]  /*aef0*/  SHF.R.S32.HI R3, RZ, 0x1f, R144 ;  /* 0x0000001fff037819 */ /* 0x000fe20000011490 */
[--C-:B------:R-:W-:Y:S01]  /*af00*/  IMAD.MOV.U32 R4, RZ, RZ, R22.reuse ;  /* 0x000000ffff047224 */ /* 0x100fe200078e0016 */
[----:B------:R-:W-:Y:S02]  /*af10*/  SHF.R.S32.HI R5, RZ, 0x1f, R22 ;  /* 0x0000001fff057819 */ /* 0x000fe40000011416 */
[----:B------:R-:W-:-:S03]  /*af20*/  SHF.R.S32.HI R9, RZ, 0x1f, R213 ;  /* 0x0000001fff097819 */ /* 0x000fc600000114d5 */
[----:B------:R-:W1:Y:S01]  /*af30*/  LDC.64 R12, c[0x0][0x3e8] ;  /* 0x0000fa00ff0c7b82 */ /* 0x000e620000000a00 */
[-C--:B0-----:R-:W-:Y:S01]  /*af40*/  IMAD R0, R3, R10.reuse, RZ ;  /* 0x0000000a03007224 */ /* 0x081fe200078e02ff */
[----:B------:R-:W-:Y:S01]  /*af50*/  SHF.L.U64.HI R82, R10, 0x5, R11 ;  /* 0x000000050a527819 */ /* 0x000fe2000001020b */
[-C--:B------:R-:W-:Y:S02]  /*af60*/  IMAD R8, R19, R10.reuse, RZ ;  /* 0x0000000a13087224 */ /* 0x080fe400078e02ff */
[----:B------:R-:W-:-:S04]  /*af70*/  IMAD.WIDE.U32 R86, R144, R10, RZ ;  /* 0x0000000a90567225 */ /* 0x000fc800078e00ff */
[----:B------:R-:W-:Y:S01]  /*af80*/  IMAD R25, R144, R11, R0 ;  /* 0x0000000b90197224 */ /* 0x000fe200078e0200 */
[----:B-1----:R-:W-:Y:S01]  /*af90*/  SHF.L.U64.HI R92, R12, 0x5, R13 ;  /* 0x000000050c5c7819 */ /* 0x002fe2000001020d */
[----:B------:R-:W-:-:S04]  /*afa0*/  IMAD.WIDE.U32 R6, R18, R10, R4 ;  /* 0x0000000a12067225 */ /* 0x000fc800078e0004 */
[----:B------:R-:W-:Y:S01]  /*afb0*/  IMAD R97, R18, R11, R8 ;  /* 0x0000000b12617224 */ /* 0x000fe200078e0208 */
[----:B------:R-:W-:Y:S01]  /*afc0*/  IADD3 R83, P0, R6, R86, RZ ;  /* 0x0000005606537210 */ /* 0x000fe20007f1e0ff */
[----:B------:R-:W-:Y:S02]  /*afd0*/  IMAD.IADD R25, R25, 0x1, R87 ;  /* 0x0000000119197824 */ /* 0x000fe400078e0257 */
[----:B------:R-:W-:Y:S02]  /*afe0*/  IMAD.MOV.U32 R8, RZ, RZ, R213 ;  /* 0x000000ffff087224 */ /* 0x000fe400078e00d5 */
[----:B------:R-:W-:Y:S01]  /*aff0*/  IMAD R3, R3, R12, RZ ;  /* 0x0000000c03037224 */ /* 0x000fe200078e02ff */
[----:B------:R-:W-:Y:S01]  /*b000*/  IADD3.X R89, R25, R7, R97, P0, !PT ;  /* 0x0000000719597210 */ /* 0x000fe200007fe461 */
[----:B------:R-:W-:-:S04]  /*b010*/  IMAD.WIDE.U32 R6, R18, R10, R8 ;  /* 0x0000000a12067225 */ /* 0x000fc800078e0008 */
[----:B------:R-:W-:Y:S01]  /*b020*/  IMAD R0, R19, R12, RZ ;  /* 0x0000000c13007224 */ /* 0x000fe200078e02ff */
[----:B------:R-:W-:Y:S01]  /*b030*/  IADD3 R95, P1, R6, R86, RZ ;  /* 0x00000056065f7210 */ /* 0x000fe20007f3e0ff */
[C---:B------:R-:W-:Y:S02]  /*b040*/  IMAD R3, R144.reuse, R13, R3 ;  /* 0x0000000d90037224 */ /* 0x040fe400078e0203 */
[----:B------:R-:W-:Y:S01]  /*b050*/  IMAD.WIDE.U32 R90, R144, R12, RZ ;  /* 0x0000000c905a7225 */ /* 0x000fe200078e00ff */
[----:B------:R-:W-:-:S03]  /*b060*/  IADD3.X R97, R25, R97, R7, P1, !PT ;  /* 0x0000006119617210 */ /* 0x000fc60000ffe407 */
[----:B------:R-:W-:Y:S01]  /*b070*/  IMAD.WIDE.U32 R4, R18, R12, R4 ;  /* 0x0000000c12047225 */ /* 0x000fe200078e0004 */
[----:B------:R-:W-:-:S03]  /*b080*/  IADD3 R27, R3, R91, RZ ;  /* 0x0000005b031b7210 */ /* 0x000fc60007ffe0ff */
[----:B------:R-:W-:Y:S01]  /*b090*/  IMAD.WIDE.U32 R8, R18, R12, R8 ;  /* 0x0000000c12087225 */ /* 0x000fe200078e0008 */
[----:B------:R-:W-:-:S03]  /*b0a0*/  IADD3 R109, P0, R4, R90, RZ ;  /* 0x0000005a046d7210 */ /* 0x000fc60007f1e0ff */
[----:B------:R-:W-:Y:S01]  /*b0b0*/  IMAD R0, R18, R13, R0 ;  /* 0x0000000d12007224 */ /* 0x000fe200078e0200 */
[----:B------:R-:W-:Y:S01]  /*b0c0*/  IADD3 R93, P2, R8, R90, RZ ;  /* 0x0000005a085d7210 */ /* 0x000fe20007f5e0ff */
[----:B------:R-:W-:Y:S02]  /*b0d0*/  IMAD.SHL.U32 R88, R10, 0x20, RZ ;  /* 0x000000200a587824 */ /* 0x000fe400078e00ff */
[----:B------:R-:W-:Y:S01]  /*b0e0*/  IMAD.SHL.U32 R94, R12, 0x20, RZ ;  /* 0x000000200c5e7824 */ /* 0x000fe200078e00ff */
[C---:B------:R-:W-:Y:S02]  /*b0f0*/  IADD3.X R111, R27.reuse, R5, R0, P0, !PT ;  /* 0x000000051b6f7210 */ /* 0x040fe400007fe400 */
[----:B------:R-:W-:Y:S02]  /*b100*/  IADD3.X R99, R27, R0, R9, P2, !PT ;  /* 0x000000001b637210 */ /* 0x000fe400017fe409 */
[----:B--2---:R-:W-:-:S13]  /*b110*/  R2UR UR4, R24 ;  /* 0x00000000180472ca */ /* 0x004fda00000e0000 */
[----:B------:R-:W-:-:S06]  /*b120*/  ULOP3.LUT UP0, URZ, UR4, 0x3ff, URZ, 0xc0, !UPT ;  /* 0x000003ff043f7892 */ /* 0x000fcc000f80c03f */
[----:B------:R-:W-:-:S13]  /*b130*/  PLOP3.LUT P1, PT, PT, PT, UP0, 0x80, 0x0 ;  /* 0x000000000000781c */ /* 0x000fda0003f2f008 */
        /* <DEDUP_REMOVED lines=17> */
.L_x_2420:
[----:B------:R-:W2:Y:S01]  /*b250*/  LDL R20, [R1+0x64] ;  /* 0x0000640001147983 */ /* 0x000ea20000100800 */
[----:B------:R-:W0:Y:S01]  /*b260*/  LDC.64 R84, c[0x0][0x3d8] ;  /* 0x0000f600ff547b82 */ /* 0x000e220000000a00 */
[----:B------:R-:W-:Y:S01]  /*b270*/  SHF.R.S32.HI R3, RZ, 0x1f, R225 ;  /* 0x0000001fff037819 */ /* 0x000fe200000114e1 */
[----:B------:R-:W-:Y:S01]  /*b280*/  ULDC.U8 UR4, c[0x0][0x3f0] ;  /* 0x0000fc0000047ab9 */ /* 0x000fe20000000000 */
[----:B------:R-:W-:Y:S01]  /*b290*/  R2UR UR5, R24 ;  /* 0x00000000180572ca */ /* 0x000fe200000e0000 */
[----:B------:R-:W-:Y:S01]  /*b2a0*/  BSSY B0, `(.L_x_2421) ;  /* 0x00008f5000007945 */ /* 0x000fe20003800000 */
[----:B------:R-:W-:-:S03]  /*b2b0*/  ISETP.NE.AND P0, PT, RZ, UR4, PT ;  /* 0x00000004ff007c0c */ /* 0x000fc6000bf05270 */
[----:B------:R-:W1:Y:S01]  /*b2c0*/  LDC.64 R14, c[0x0][0x3e8] ;  /* 0x0000fa00ff0e7b82 */ /* 0x000e620000000a00 */
[-C--:B0-----:R-:W-:Y:S02]  /*b2d0*/  IMAD R0, R3, R84.reuse, RZ ;  /* 0x0000005403007224 */ /* 0x081fe400078e02ff */
[----:B------:R-:W-:-:S04]  /*b2e0*/  IMAD.WIDE.U32 R4, R225, R84, RZ ;  /* 0x00000054e1047225 */ /* 0x000fc800078e00ff */
[----:B------:R-:W-:Y:S02]  /*b2f0*/  IMAD.SHL.U32 R12, R4, 0x80, RZ ;  /* 0x00000080040c7824 */ /* 0x000fe400078e00ff */
[-C--:B-1----:R-:W-:Y:S02]  /*b300*/  IMAD R8, R3, R14.reuse, RZ ;  /* 0x0000000e03087224 */ /* 0x082fe400078e02ff */
[C---:B------:R-:W-:Y:S02]  /*b310*/  IMAD R3, R225.reuse, R85, R0 ;  /* 0x00000055e1037224 */ /* 0x040fe400078e0200 */
[----:B------:R-:W-:-:S03]  /*b320*/  IMAD.WIDE.U32 R6, R225, R14, RZ ;  /* 0x0000000ee1067225 */ /* 0x000fc600078e00ff */
[----:B------:R-:W-:Y:S01]  /*b330*/  IADD3 R5, R5, R3, RZ ;  /* 0x0000000305057210 */ /* 0x000fe20007ffe0ff */
[C---:B------:R-:W-:Y:S02]  /*b340*/  IMAD R9, R225.reuse, R15, R8 ;  /* 0x0000000fe1097224 */ /* 0x040fe400078e0208 */
[----:B------:R-:W-:Y:S01]  /*b350*/  IMAD R0, R225, -0x80, R227 ;  /* 0xffffff80e1007824 */ /* 0x000fe200078e02e3 */
[----:B------:R-:W-:Y:S01]  /*b360*/  SHF.L.U64.HI R13, R4, 0x7, R5 ;  /* 0x00000007040d7819 */ /* 0x000fe20000010205 */
[----:B------:R-:W-:Y:S02]  /*b370*/  IMAD.IADD R3, R7, 0x1, R9 ;  /* 0x0000000107037824 */ /* 0x000fe400078e0209 */
[----:B------:R-:W-:Y:S01]  /*b380*/  IMAD.SHL.U32 R10, R6, 0x80, RZ ;  /* 0x00000080060a7824 */ /* 0x000fe200078e00ff */
[----:B------:R-:W-:Y:S02]  /*b390*/  VIMNMX R29, R0, 0x80, PT ;  /* 0x00000080001d7848 */ /* 0x000fe40003fe0100 */
[----:B------:R-:W-:-:S02]  /*b3a0*/  SHF.L.U64.HI R11, R6, 0x7, R3 ;  /* 0x00000007060b7819 */ /* 0x000fc40000010203 */
[----:B--2---:R-:W-:Y:S01]  /*b3b0*/  LEA R21, R20, UR5, 0x1 ;  /* 0x0000000514157c11 */ /* 0x004fe2000f8e08ff */
[----:B------:R-:W-:Y:S06]  /*b3c0*/  @!P0 BRA `(.L_x_2422) ;  /* 0x0000004400448947 */ /* 0x000fec0003800000 */
[-C--:B------:R-:W-:Y:S01]  /*b3d0*/  ISETP.GE.AND P0, PT, R18, R29.reuse, PT ;  /* 0x0000001d1200720c */ /* 0x080fe20003f06270 */
[----:B------:R-:W-:Y:S01]  /*b3e0*/  BSSY B1, `(.L_x_2423) ;  /* 0x0000034000017945 */ /* 0x000fe20003800000 */
[-C--:B------:R-:W-:Y:S02]  /*b3f0*/  ISETP.GE.AND P1, PT, R218, R29.reuse, PT ;  /* 0x0000001dda00720c */ /* 0x080fe40003f26270 */
[----:B------:R-:W-:Y:S02]  /*b400*/  CS2R R50, SRZ ;  /* 0x0000000000327805 */ /* 0x000fe4000001ff00 */
[----:B------:R-:W-:Y:S02]  /*b410*/  ISETP.GE.AND P2, PT, R220, R29, PT ;  /* 0x0000001ddc00720c */ /* 0x000fe40003f46270 */
        /* <DEDUP_REMOVED lines=17> */
[----:B------:R-:W-:Y:S01]  /*b530*/  IADD3 R0, P4, R10, R109, RZ ;  /* 0x0000006d0a007210 */ /* 0x000fe20007f9e0ff */
[----:B------:R-:W-:Y:S01]  /*b540*/  ULDC.64 UR4, c[0x0][0x3c8] ;  /* 0x0000f20000047ab9 */ /* 0x000fe20000000a00 */
[----:B------:R-:W-:Y:S01]  /*b550*/  IADD3 R7, P3, R12, R83, RZ ;  /* 0x000000530c077210 */ /* 0x000fe20007f7e0ff */
[----:B------:R-:W-:Y:S01]  /*b560*/  ULDC.64 UR6, c[0x0][0x3e0] ;  /* 0x0000f80000067ab9 */ /* 0x000fe20000000a00 */
[----:B------:R-:W-:Y:S01]  /*b570*/  CS2R R80, SRZ ;  /* 0x0000000000507805 */ /* 0x000fe2000001ff00 */
[----:B------:R-:W-:Y:S01]  /*b580*/  IMAD.X R3, R11, 0x1, R111, P4 ;  /* 0x000000010b037824 */ /* 0x000fe200020e066f */
[----:B------:R-:W-:Y:S02]  /*b590*/  IADD3.X R20, R13, R89, RZ, P3, !PT ;  /* 0x000000590d147210 */ /* 0x000fe40001ffe4ff */
[----:B------:R-:W-:Y:S02]  /*b5a0*/  CS2R R76, SRZ ;  /* 0x00000000004c7805 */ /* 0x000fe4000001ff00 */
[----:B------:R-:W-:Y:S01]  /*b5b0*/  LEA R6, P3, R7, UR4, 0x1 ;  /* 0x0000000407067c11 */ /* 0x000fe2000f8608ff */
[----:B------:R-:W-:Y:S01]  /*b5c0*/  ULDC UR4, c[0x0][0x3d4] ;  /* 0x0000f50000047ab9 */ /* 0x000fe20000000800 */
[----:B------:R-:W-:-:S02]  /*b5d0*/  LEA R8, P4, R0, UR6, 0x1 ;  /* 0x0000000600087c11 */ /* 0x000fc4000f8808ff */
[----:B------:R-:W-:Y:S02]  /*b5e0*/  CS2R R70, SRZ ;  /* 0x0000000000467805 */ /* 0x000fe4000001ff00 */
[----:B------:R-:W-:Y:S02]  /*b5f0*/  LEA.HI.X R7, R7, UR5, R20, 0x1, P3 ;  /* 0x0000000507077c11 */ /* 0x000fe400098f0c14 */
[----:B------:R-:W-:Y:S02]  /*b600*/  CS2R R68, SRZ ;  /* 0x0000000000447805 */ /* 0x000fe4000001ff00 */
[----:B------:R-:W-:Y:S02]  /*b610*/  LEA.HI.X R9, R0, UR7, R3, 0x1, P4 ;  /* 0x0000000700097c11 */ /* 0x000fe4000a0f0c03 */
[----:B------:R-:W-:Y:S02]  /*b620*/  ISETP.GE.AND P3, PT, R22, UR4, PT ;  /* 0x0000000416007c0c */ /* 0x000fe4000bf66270 */
[----:B------:R-:W-:-:S02]  /*b630*/  ISETP.GE.AND P4, PT, R216, UR4, PT ;  /* 0x00000004d8007c0c */ /* 0x000fc4000bf86270 */
[----:B------:R-:W-:Y:S02]  /*b640*/  ISETP.GE.AND P5, PT, R215, UR4, PT ;  /* 0x00000004d7007c0c */ /* 0x000fe4000bfa6270 */
        /* <DEDUP_REMOVED lines=13> */
.L_x_2424:
[----:B------:R-:W-:Y:S05]  /*b720*/  BSYNC B1 ;  /* 0x0000000000017941 */ /* 0x000fea0003800000 */
.L_x_2423:
        /* <DEDUP_REMOVED lines=16> */
[----:B------:R-:W-:-:S02]  /*b830*/  LEA.HI.X R9, R0, UR7, R3, 0x1, P4 ;  /* 0x0000000700097c11 */ /* 0x000fc4000a0f0c03 */
[----:B------:R-:W-:Y:S02]  /*b840*/  ISETP.GE.AND P3, PT, R22, UR4, PT ;  /* 0x0000000416007c0c */ /* 0x000fe4000bf66270 */
[----:B------:R-:W-:Y:S02]  /*b850*/  ISETP.GE.AND P4, PT, R216, UR4, PT ;  /* 0x00000004d8007c0c */ /* 0x000fe4000bf86270 */
[----:B------:R-:W-:Y:S02]  /*b860*/  ISETP.GE.AND P5, PT, R215, UR4, PT ;  /* 0x00000004d7007c0c */ /* 0x000fe4000bfa6270 */
[----:B------:R-:W-:Y:S02]  /*b870*/  ISETP.GE.AND P6, PT, R217, UR4, PT ;  /* 0x00000004d9007c0c */ /* 0x000fe4000bfc6270 */
[----:B------:R-:W-:Y:S02]  /*b880*/  CS2R R62, SRZ ;  /* 0x00000000003e7805 */ /* 0x000fe4000001ff00 */
[----:B------:R-:W-:-:S02]  /*b890*/  CS2R R58, SRZ ;  /* 0x00000000003a7805 */ /* 0x000fc4000001ff00 */
        /* <DEDUP_REMOVED lines=10> */
.L_x_2426:
[----:B------:R-:W-:Y:S05]  /*b940*/  BSYNC B1 ;  /* 0x0000000000017941 */ /* 0x000fea0003800000 */
.L_x_2425:
        /* <DEDUP_REMOVED lines=10> */
[----:B01----:R-:W-:Y:S01]  /*b9f0*/  LEA R6, P3, R84, R12, 0x6 ;  /* 0x0000000c54067211 */ /* 0x003fe200078630ff */
[----:B------:R-:W-:Y:S01]  /*ba00*/  ULDC.64 UR4, c[0x0][0x3c8] ;  /* 0x0000f20000047ab9 */ /* 0x000fe20000000a00 */
[----:B------:R-:W-:Y:S01]  /*ba10*/  LEA R0, P4, R14, R10, 0x6 ;  /* 0x0000000a0e007211 */ /* 0x000fe200078830ff */
        /* <DEDUP_REMOVED lines=11> */
[----:B------:R-:W-:Y:S01]  /*bad0*/  CS2R R34, SRZ ;  /* 0x0000000000227805 */ /* 0x000fe2000001ff00 */
[----:B------:R-:W-:Y:S01]  /*bae0*/  IMAD.X R3, R8, 0x1, R111, P6 ;  /* 0x0000000108037824 */ /* 0x000fe200030e066f */
[----:B------:R-:W-:-:S02]  /*baf0*/  LEA R8, P4, R0, UR6, 0x1 ;  /* 0x0000000600087c11 */ /* 0x000fc4000f8808ff */
[----:B------:R-:W-:Y:S02]  /*bb00*/  LEA.HI.X R7, R7, UR5, R20, 0x1, P3 ;  /* 0x0000000507077c11 */ /* 0x000fe400098f0c14 */
[----:B------:R-:W-:Y:S02]  /*bb10*/  LEA.HI.X R9, R0, UR7, R3, 0x1, P4 ;  /* 0x0000000700097c11 */ /* 0x000fe4000a0f0c03 */
[----:B------:R-:W-:Y:S02]  /*bb20*/  ISETP.GE.AND P3, PT, R22, UR4, PT ;  /* 0x0000000416007c0c */ /* 0x000fe4000bf66270 */
[----:B------:R-:W-:Y:S02]  /*bb30*/  ISETP.GE.AND P4, PT, R216, UR4, PT ;  /* 0x00000004d8007c0c */ /* 0x000fe4000bf86270 */
[----:B------:R-:W-:Y:S02]  /*bb40*/  ISETP.GE.AND P5, PT, R215, UR4, PT ;  /* 0x00000004d7007c0c */ /* 0x000fe4000bfa6270 */
[----:B------:R-:W-:-:S02]  /*bb50*/  ISETP.GE.AND P6, PT, R217, UR4, PT ;  /* 0x00000004d9007c0c */ /* 0x000fc4000bfc6270 */
        /* <DEDUP_REMOVED lines=12> */
.L_x_2428:
[----:B------:R-:W-:Y:S05]  /*bc20*/  BSYNC B1 ;  /* 0x0000000000017941 */ /* 0x000fea0003800000 */
.L_x_2427:
[----:B------:R-:W3:Y:S01]  /*bc30*/  LDL R0, [R1+0x8c] ;  /* 0x00008c0001007983 */ /* 0x000ee20000100800 */
[----:B-----5:R-:W-:Y:S01]  /*bc40*/  IMAD.MOV.U32 R3, RZ, RZ, R69 ;  /* 0x000000ffff037224 */ /* 0x020fe200078e0045 */
[----:B------:R-:W4:Y:S01]  /*bc50*/  LDC R20, c[0x0][0x428] ;  /* 0x00010a00ff147b82 */ /* 0x000f220000000800 */
[----:B012---:R-:W-:Y:S01]  /*bc60*/  IMAD.MOV.U32 R6, RZ, RZ, R76 ;  /* 0x000000ffff067224 */ /* 0x007fe200078e004c */
        /* <DEDUP_REMOVED lines=26> */
[----:B------:R-:W-:Y:S02]  /*be10*/  PRMT R110, R3, 0x7610, R110 ;  /* 0x00007610036e7816 */ /* 0x000fe4000000006e */
[----:B------:R-:W-:Y:S02]  /*be20*/  CS2R R24, SRZ ;  /* 0x0000000000187805 */ /* 0x000fe4000001ff00 */
[----:B------:R-:W-:-:S02]  /*be30*/  CS2R R32, SRZ ;  /* 0x0000000000207805 */ /* 0x000fc4000001ff00 */
[----:B---3--:R-:W-:Y:S02]  /*be40*/  ISETP.GE.AND P3, PT, R0, R29, PT ;  /* 0x0000001d0000720c */ /* 0x008fe40003f66270 */
[----:B------:R-:W-:Y:S02]  /*be50*/  CS2R R28, SRZ ;  /* 0x00000000001c7805 */ /* 0x000fe4000001ff00 */
[----:B------:R-:W-:-:S04]  /*be60*/  MOV R0, R68 ;  /* 0x0000004400007202 */ /* 0x000fc80000000f00 */
[----:B------:R-:W-:Y:S02]  /*be70*/  PRMT R97, R97, 0x5410, R0 ;  /* 0x0000541061617816 */ /* 0x000fe40000000000 */
[----:B------:R-:W-:-:S04]  /*be80*/  MOV R0, R70 ;  /* 0x0000004600007202 */ /* 0x000fc80000000f00 */
[----:B------:R-:W-:Y:S02]  /*be90*/  PRMT R101, R101, 0x5410, R0 ;  /* 0x0000541065657816 */ /* 0x000fe40000000000 */
[----:B------:R-:W-:-:S04]  /*bea0*/  MOV R0, R80 ;  /* 0x0000005000007202 */ /* 0x000fc80000000f00 */
[----:B------:R-:W-:Y:S02]  /*beb0*/  PRMT R108, R108, 0x5410, R0 ;  /* 0x000054106c6c7816 */ /* 0x000fe40000000000 */
[----:B------:R-:W-:Y:S02]  /*bec0*/  MOV R0, R72 ;  /* 0x0000004800007202 */ /* 0x000fe40000000f00 */
[----:B------:R-:W-:Y:S02]  /*bed0*/  PRMT R108, R6, 0x7610, R108 ;  /* 0x00007610066c7816 */ /* 0x000fe4000000006c */
[----:B------:R-:W-:Y:S02]  /*bee0*/  CS2R R6, SRZ ;  /* 0x0000000000067805 */ /* 0x000fe4000001ff00 */
[----:B------:R-:W-:Y:S01]  /*bef0*/  PRMT R102, R102, 0x5410, R0 ;  /* 0x0000541066667816 */ /* 0x000fe20000000000 */
[----:B------:R-:W-:-:S05]  /*bf00*/  IMAD.MOV.U32 R0, RZ, RZ, R75 ;  /* 0x000000ffff007224 */ /* 0x000fca00078e004b */
[----:B------:R-:W-:Y:S01]  /*bf10*/  PRMT R107, R0, 0x7610, R107 ;  /* 0x00007610006b7816 */ /* 0x000fe2000000006b */
[----:B----4-:R-:W-:Y:S06]  /*bf20*/  @P3 BRA `(.L_x_2430) ;  /* 0x00000000008c3947 */ /* 0x010fec0003800000 */
        /* <DEDUP_REMOVED lines=10> */
[----:B------:R-:W-:-:S03]  /*bfd0*/  IMAD R0, R15, 0x60, RZ ;  /* 0x000000600f007824 */ /* 0x000fc600078e02ff */
        /* <DEDUP_REMOVED lines=24> */
.L_x_2430:
[----:B------:R-:W-:Y:S05]  /*c160*/  BSYNC B1 ;  /* 0x0000000000017941 */ /* 0x000fea0003800000 */
.L_x_2429:
[----:B------:R-:W2:Y:S01]  /*c170*/  LDL R109, [R1+0x84] ;  /* 0x00008400016d7983 */ /* 0x000ea20000100800 */
[----:B------:R-:W-:Y:S01]  /*c180*/  ISETP.NE.AND P4, PT, R20, 0x1, PT ;  /* 0x000000011400780c */ /* 0x000fe20003f85270 */
[----:B0-----:R-:W-:Y:S01]  /*c190*/  IMAD.MOV.U32 R11, RZ, RZ, R60 ;  /* 0x000000ffff0b7224 */ /* 0x001fe200078e003c */
[----:B------:R-:W-:Y:S01]  /*c1a0*/  MOV R3, R54 ;  /* 0x0000003600037202 */ /* 0x000fe20000000f00 */
        /* <DEDUP_REMOVED lines=13> */
[----:B------:R-:W0:Y:S01]  /*c280*/  @P4 LDC R0, c[0x0][0x42c] ;  /* 0x00010b00ff004b82 */ /* 0x000e220000000800 */
[----:B------:R-:W-:Y:S01]  /*c290*/  PRMT R95, R95, 0x5410, R3 ;  /* 0x000054105f5f7816 */ /* 0x000fe20000000003 */
[----:B------:R-:W-:Y:S01]  /*c2a0*/  IMAD.MOV.U32 R13, RZ, RZ, R63 ;  /* 0x000000ffff0d7224 */ /* 0x000fe200078e003f */
[----:B------:R-:W-:Y:S01]  /*c2b0*/  PRMT R97, R11, 0x7610, R97 ;  /* 0x000076100b617816 */ /* 0x000fe20000000061 */
[----:B------:R-:W-:Y:S01]  /*c2c0*/  IMAD.MOV.U32 R20, RZ, RZ, R39 ;  /* 0x000000ffff147224 */ /* 0x000fe200078e0027 */
[----:B------:R-:W-:Y:S01]  /*c2d0*/  MOV R3, R64 ;  /* 0x0000004000037202 */ /* 0x000fe20000000f00 */
[----:B------:R-:W-:Y:S01]  /*c2e0*/  ULDC.64 UR6, c[0x0][0x3e0] ;  /* 0x0000f80000067ab9 */ /* 0x000fe20000000a00 */
[----:B------:R-:W-:Y:S01]  /*c2f0*/  PRMT R104, R10, 0x7610, R104 ;  /* 0x000076100a687816 */ /* 0x000fe20000000068 */
[----:B------:R-:W1:Y:S01]  /*c300*/  @P4 LDC R11, c[0x0][0x430] ;  /* 0x00010c00ff0b4b82 */ /* 0x000e620000000800 */
[----:B------:R-:W-:Y:S01]  /*c310*/  PRMT R103, R103, 0x5410, R3 ;  /* 0x0000541067677816 */ /* 0x000fe20000000003 */
[----:B------:R-:W-:Y:S01]  /*c320*/  IMAD.MOV.U32 R3, RZ, RZ, R53 ;  /* 0x000000ffff037224 */ /* 0x000fe200078e0035 */
[----:B------:R-:W-:-:S02]  /*c330*/  MOV R10, R56 ;  /* 0x00000038000a7202 */ /* 0x000fc40000000f00 */
[----:B------:R-:W-:Y:S02]  /*c340*/  PRMT R100, R100, 0x5410, R12 ;  /* 0x0000541064647816 */ /* 0x000fe4000000000c */
[----:B------:R-:W-:Y:S01]  /*c350*/  PRMT R96, R96, 0x5410, R10 ;  /* 0x0000541060607816 */ /* 0x000fe2000000000a */
[----:B------:R-:W-:Y:S01]  /*c360*/  IMAD.MOV.U32 R10, RZ, RZ, R59 ;  /* 0x000000ffff0a7224 */ /* 0x000fe200078e003b */
[----:B------:R-:W-:Y:S02]  /*c370*/  MOV R12, R62 ;  /* 0x0000003e000c7202 */ /* 0x000fe40000000f00 */
[----:B------:R-:W-:Y:S01]  /*c380*/  PRMT R95, R3, 0x7610, R95 ;  /* 0x00007610035f7816 */ /* 0x000fe2000000005f */
[----:B------:R-:W-:Y:S01]  /*c390*/  IMAD R3, R225, 0x80, R18 ;  /* 0x00000080e1037824 */ /* 0x000fe200078e0212 */
[----:B------:R-:W-:Y:S01]  /*c3a0*/  PRMT R104, R104, 0x5410, R12 ;  /* 0x0000541068687816 */ /* 0x000fe2000000000c */
[----:B------:R-:W-:Y:S01]  /*c3b0*/  IMAD.MOV.U32 R12, RZ, RZ, R35 ;  /* 0x000000ffff0c7224 */ /* 0x000fe200078e0023 */
[----:B------:R-:W-:Y:S01]  /*c3c0*/  PRMT R101, R10, 0x7610, R101 ;  /* 0x000076100a657816 */ /* 0x000fe20000000065 */
[----:B------:R-:W-:Y:S01]  /*c3d0*/  IMAD R3, R222, 0x20, R3 ;  /* 0x00000020de037824 */ /* 0x000fe200078e0203 */
[----:B------:R-:W-:-:S02]  /*c3e0*/  MOV R10, R34 ;  /* 0x00000022000a7202 */ /* 0x000fc40000000f00 */
[----:B------:R-:W-:Y:S01]  /*c3f0*/  PRMT R105, R13, 0x7610, R105 ;  /* 0x000076100d697816 */ /* 0x000fe20000000069 */
[----:B0-----:R-:W-:Y:S01]  /*c400*/  @P4 IMAD.HI.U32 R0, R3, R0, RZ ;  /* 0x0000000003004227 */ /* 0x001fe200078e00ff */
[----:B------:R-:W-:Y:S02]  /*c410*/  PRMT R82, R12, 0x5410, R10 ;  /* 0x000054100c527816 */ /* 0x000fe4000000000a */
[----:B------:R-:W-:Y:S01]  /*c420*/  MOV R10, R42 ;  /* 0x0000002a000a7202 */ /* 0x000fe20000000f00 */
[----:B------:R-:W-:Y:S01]  /*c430*/  IMAD.MOV.U32 R13, RZ, RZ, R38 ;  /* 0x000000ffff0d7224 */ /* 0x000fe200078e0026 */
[----:B-1----:R-:W-:Y:S01]  /*c440*/  @P4 SHF.R.U32.HI R3, RZ, R11, R0 ;  /* 0x0000000bff034219 */ /* 0x002fe20000011600 */
[----:B------:R-:W-:Y:S01]  /*c450*/  IMAD.MOV.U32 R12, RZ, RZ, R43 ;  /* 0x000000ffff0c7224 */ /* 0x000fe200078e002b */
[----:B------:R-:W-:Y:S01]  /*c460*/  PRMT R89, R89, 0x5410, R10 ;  /* 0x0000541059597816 */ /* 0x000fe2000000000a */
[----:B------:R-:W-:Y:S01]  /*c470*/  IMAD.MOV.U32 R10, RZ, RZ, R37 ;  /* 0x000000ffff0a7224 */ /* 0x000fe200078e0025 */
[----:B------:R-:W-:Y:S01]  /*c480*/  PRMT R88, R13, 0x5410, R20 ;  /* 0x000054100d587816 */ /* 0x000fe20000000014 */
[----:B------:R-:W-:Y:S01]  /*c490*/  IMAD.MOV.U32 R13, RZ, RZ, R46 ;  /* 0x000000ffff0d7224 */ /* 0x000fe200078e002e */
[----:B------:R-:W-:Y:S01]  /*c4a0*/  PRMT R92, R12, 0x7610, R92 ;  /* 0x000076100c5c7816 */ /* 0x000fe2000000005c */
[----:B------:R-:W-:Y:S01]  /*c4b0*/  IMAD.MOV.U32 R20, RZ, RZ, R47 ;  /* 0x000000ffff147224 */ /* 0x000fe200078e002f */
[----:B------:R-:W-:Y:S01]  /*c4c0*/  SHF.R.S32.HI R11, RZ, 0x1f, R3 ;  /* 0x0000001fff0b7819 */ /* 0x000fe20000011403 */
[----:B------:R-:W-:Y:S01]  /*c4d0*/  IMAD.MOV.U32 R12, RZ, RZ, R40 ;  /* 0x000000ffff0c7224 */ /* 0x000fe200078e0028 */
[----:B------:R-:W-:-:S02]  /*c4e0*/  MOV R0, R36 ;  /* 0x0000002400007202 */ /* 0x000fc40000000f00 */
[----:B------:R-:W-:Y:S02]  /*c4f0*/  PRMT R93, R13, 0x5410, R20 ;  /* 0x000054100d5d7816 */ /* 0x000fe40000000014 */
[----:B------:R-:W-:Y:S01]  /*c500*/  PRMT R89, R12, 0x7610, R89 ;  /* 0x000076100c597816 */ /* 0x000fe20000000059 */
[----:B------:R-:W-:Y:S01]  /*c510*/  IMAD.WIDE.U32 R12, R3, R84, R86 ;  /* 0x00000054030c7225 */ /* 0x000fe200078e0056 */
[----:B------:R-:W-:-:S03]  /*c520*/  PRMT R83, R0, 0x5410, R10 ;  /* 0x0000541000537816 */ /* 0x000fc6000000000a */
[C---:B------:R-:W-:Y:S02]  /*c530*/  IMAD R84, R11.reuse, R84, RZ ;  /* 0x000000540b547224 */ /* 0x040fe400078e02ff */
[-C--:B------:R-:W-:Y:S02]  /*c540*/  IMAD R0, R11, R14.reuse, RZ ;  /* 0x0000000e0b007224 */ /* 0x080fe400078e02ff */
[----:B------:R-:W-:Y:S02]  /*c550*/  IMAD.MOV.U32 R10, RZ, RZ, R41 ;  /* 0x000000ffff0a7224 */ /* 0x000fe400078e0029 */
[C---:B------:R-:W-:Y:S01]  /*c560*/  IMAD.WIDE.U32 R86, R3.reuse, R14, R90 ;  /* 0x0000000e03567225 */ /* 0x040fe200078e005a */
[----:B------:R-:W-:Y:S02]  /*c570*/  MOV R14, R44 ;  /* 0x0000002c000e7202 */ /* 0x000fe40000000f00 */
[----:B------:R-:W-:Y:S01]  /*c580*/  PRMT R90, R10, 0x7610, R90 ;  /* 0x000076100a5a7816 */ /* 0x000fe2000000005a */
[C---:B------:R-:W-:Y:S01]  /*c590*/  IMAD R11, R3.reuse, R85, R84 ;  /* 0x00000055030b7224 */ /* 0x040fe200078e0254 */
[----:B------:R-:W-:Y:S01]  /*c5a0*/  LEA R10, P4, R12, UR4, 0x1 ;  /* 0x000000040c0a7c11 */ /* 0x000fe2000f8808ff */
[----:B------:R-:W-:Y:S01]  /*c5b0*/  IMAD R3, R3, R15, R0 ;  /* 0x0000000f03037224 */ /* 0x000fe200078e0200 */
[----:B------:R-:W-:Y:S01]  /*c5c0*/  LEA R0, P5, R86, UR6, 0x1 ;  /* 0x0000000656007c11 */ /* 0x000fe2000f8a08ff */
[----:B------:R-:W-:Y:S01]  /*c5d0*/  IMAD.IADD R11, R13, 0x1, R11 ;  /* 0x000000010d0b7824 */ /* 0x000fe200078e020b */
[----:B------:R-:W-:Y:S01]  /*c5e0*/  UMOV UR4, 0xffffffff ;  /* 0xffffffff00047882 */ /* 0x000fe20000000000 */
[----:B------:R-:W-:-:S02]  /*c5f0*/  IMAD.IADD R3, R87, 0x1, R3 ;  /* 0x0000000157037824 */ /* 0x000fc400078e0203 */
[----:B------:R-:W-:Y:S01]  /*c600*/  IMAD.MOV.U32 R15, RZ, RZ, R45 ;  /* 0x000000ffff0f7224 */ /* 0x000fe200078e002d */
[----:B------:R-:W-:Y:S02]  /*c610*/  LEA.HI.X R20, R12, UR5, R11, 0x1, P4 ;  /* 0x000000050c147c11 */ /* 0x000fe4000a0f0c0b */
[----:B------:R-:W-:Y:S02]  /*c620*/  LEA.HI.X R3, R86, UR7, R3, 0x1, P5 ;  /* 0x0000000756037c11 */ /* 0x000fe4000a8f0c03 */
[----:B------:R-:W-:Y:S02]  /*c630*/  PRMT R87, R14, 0x5410, R15 ;  /* 0x000054100e577816 */ /* 0x000fe4000000000f */
[----:B--2---:R-:W-:Y:S01]  /*c640*/  LEA.HI R84, R109, R109, RZ, 0x1 ;  /* 0x0000006d6d547211 */ /* 0x004fe200078f08ff */
[----:B------:R-:W-:Y:S06]  /*c650*/  BRA.DIV UR4, `(.L_x_2431) ;  /* 0x0000020e04147947 */ /* 0x000fec000b800000 */
.L_x_2690:
[----:B------:R-:W-:-:S03]  /*c660*/  UMOV UR4, 0xffffffff ;  /* 0xffffffff00047882 */ /* 0x000fc60000000000 */
[----:B------:R-:W-:Y:S05]  /*c670*/  BRA.DIV UR4, `(.L_x_2432) ;  /* 0x0000020e04347947 */ /* 0x000fea000b800000 */
.L_x_2693:
[----:B------:R-:W-:-:S03]  /*c680*/  UMOV UR4, 0xffffffff ;  /* 0xffffffff00047882 */ /* 0x000fc60000000000 */
[----:B------:R-:W-:Y:S05]  /*c690*/  BRA.DIV UR4, `(.L_x_2433) ;  /* 0x0000020e04547947 */ /* 0x000fea000b800000 */
.L_x_2696:
[----:B------:R-:W-:-:S03]  /*c6a0*/  UMOV UR4, 0xffffffff ;  /* 0xffffffff00047882 */ /* 0x000fc60000000000 */
[----:B------:R-:W-:Y:S05]  /*c6b0*/  BRA.DIV UR4, `(.L_x_2434) ;  /* 0x0000020e04747947 */ /* 0x000fea000b800000 */
.L_x_2699:
[----:B------:R-:W-:-:S03]  /*c6c0*/  UMOV UR4, 0xffffffff ;  /* 0xffffffff00047882 */ /* 0x000fc60000000000 */
[----:B------:R-:W-:Y:S05]  /*c6d0*/  BRA.DIV UR4, `(.L_x_2435) ;  /* 0x0000020e04947947 */ /* 0x000fea000b800000 */
.L_x_2702:
[----:B------:R-:W-:-:S03]  /*c6e0*/  UMOV UR4, 0xffffffff ;  /* 0xffffffff00047882 */ /* 0x000fc60000000000 */
[----:B------:R-:W-:Y:S05]  /*c6f0*/  BRA.DIV UR4, `(.L_x_2436) ;  /* 0x0000020e04b47947 */ /* 0x000fea000b800000 */
.L_x_2705:
[----:B------:R-:W-:-:S03]  /*c700*/  UMOV UR4, 0xffffffff ;  /* 0xffffffff00047882 */ /* 0x000fc60000000000 */
[----:B------:R-:W-:Y:S05]  /*c710*/  BRA.DIV UR4, `(.L_x_2437) ;  /* 0x0000020e04d47947 */ /* 0x000fea000b800000 */
.L_x_2708:
[----:B------:R-:W-:-:S03]  /*c720*/  UMOV UR4, 0xffffffff ;  /* 0xffffffff00047882 */ /* 0x000fc60000000000 */
[----:B------:R-:W-:Y:S05]  /*c730*/  BRA.DIV UR4, `(.L_x_2438) ;  /* 0x0000020e04f47947 */ /* 0x000fea000b800000 */
.L_x_2711:
[----:B------:R-:W-:-:S03]  /*c740*/  UMOV UR4, 0xffffffff ;  /* 0xffffffff00047882 */ /* 0x000fc60000000000 */
[----:B------:R-:W-:Y:S05]  /*c750*/  BRA.DIV UR4, `(.L_x_2439) ;  /* 0x0000021204147947 */ /* 0x000fea000b800000 */
.L_x_2714:
[----:B------:R-:W-:-:S03]  /*c760*/  UMOV UR4, 0xffffffff ;  /* 0xffffffff00047882 */ /* 0x000fc60000000000 */
[----:B------:R-:W-:Y:S05]  /*c770*/  BRA.DIV UR4, `(.L_x_2440) ;  /* 0x0000021204347947 */ /* 0x000fea000b800000 */
.L_x_2717:
[----:B------:R-:W-:-:S03]  /*c780*/  UMOV UR4, 0xffffffff ;  /* 0xffffffff00047882 */ /* 0x000fc60000000000 */
[----:B------:R-:W-:Y:S05]  /*c790*/  BRA.DIV UR4, `(.L_x_2441) ;  /* 0x0000021204547947 */ /* 0x000fea000b800000 */
.L_x_2720:
[----:B------:R-:W-:-:S03]  /*c7a0*/  UMOV UR4, 0xffffffff ;  /* 0xffffffff00047882 */ /* 0x000fc60000000000 */
[----:B------:R-:W-:Y:S05]  /*c7b0*/  BRA.DIV UR4, `(.L_x_2442) ;  /* 0x0000021204747947 */ /* 0x000fea000b800000 */
.L_x_2723:
[----:B------:R-:W-:-:S03]  /*c7c0*/  UMOV UR4, 0xffffffff ;  /* 0xffffffff00047882 */ /* 0x000fc60000000000 */
[----:B------:R-:W-:Y:S05]  /*c7d0*/  BRA.DIV UR4, `(.L_x_2443) ;  /* 0x0000021204947947 */ /* 0x000fea000b800000 */
.L_x_2726:
[----:B------:R-:W-:Y:S01]  /*c7e0*/  UMOV UR4, 0xffffffff ;  /* 0xffffffff00047882 */ /* 0x000fe20000000000 */
[----:B------:R-:W-:Y:S02]  /*c7f0*/  LOP3.LUT R84, R84, 0xfffffffe, RZ, 0xc0, !PT ;  /* 0xfffffffe54547812 */ /* 0x000fe400078ec0ff */
[----:B------:R-:W-:Y:S05]  /*c800*/  BRA.DIV UR4, `(.L_x_2444) ;  /* 0x0000021204b07947 */ /* 0x000fea000b800000 */
.L_x_2729:
[----:B------:R-:W-:Y:S01]  /*c810*/  UMOV UR4, 0xffffffff ;  /* 0xffffffff00047882 */ /* 0x000fe20000000000 */
[----:B------:R-:W-:Y:S02]  /*c820*/  IADD3 R84, R109, -R84, RZ ;  /* 0x800000546d547210 */ /* 0x000fe40007ffe0ff */
[----:B------:R-:W-:Y:S05]  /*c830*/  BRA.DIV UR4, `(.L_x_2445) ;  /* 0x0000021204cc7947 */ /* 0x000fea000b800000 */
.L_x_2732:
[----:B------:R-:W-:Y:S01]  /*c840*/  UMOV UR4, 0xffffffff ;  /* 0xffffffff00047882 */ /* 0x000fe20000000000 */
[----:B------:R-:W-:Y:S02]  /*c850*/  SHF.L.U32 R109, R84, 0x1f, RZ ;  /* 0x0000001f546d7819 */ /* 0x000fe400000006ff */
[----:B------:R-:W-:Y:S05]  /*c860*/  BRA.DIV UR4, `(.L_x_2446) ;  /* 0x0000021204e87947 */ /* 0x000fea000b800000 */
.L_x_2735:
[----:B------:R-:W0:Y:S01]  /*c870*/  SYNCS.PHASECHK.TRANS64.TRYWAIT P4, [R16+URZ+0x38800], R109 ;  /* 0x0388006d100075a7 */ /* 0x000e22000808017f */
[----:B------:R-:W-:Y:S01]  /*c880*/  IMAD.MOV.U32 R0, RZ, RZ, R48 ;  /* 0x000000ffff007224 */ /* 0x000fe200078e0030 */
[----:B-----5:R-:W-:Y:S01]  /*c890*/  MOV R11, R5 ;  /* 0x00000005000b7202 */ /* 0x020fe20000000f00 */
[----:B------:R-:W-:Y:S01]  /*c8a0*/  IMAD.MOV.U32 R3, RZ, RZ, R49 ;  /* 0x000000ffff037224 */ /* 0x000fe200078e0031 */
        /* <DEDUP_REMOVED lines=11> */
[----:B------:R-:W-:Y:S01]  /*c960*/  BSSY B1, `(.L_x_2447) ;  /* 0x000000f000017945 */ /* 0x000fe20003800000 */
[----:B------:R-:W-:Y:S01]  /*c970*/  PRMT R11, R10, 0x5410, R3 ;  /* 0x000054100a0b7816 */ /* 0x000fe20000000003 */
[----:B------:R-:W-:Y:S01]  /*c980*/  IMAD.MOV.U32 R3, RZ, RZ, R30 ;  /* 0x000000ffff037224 */ /* 0x000fe200078e001e */
[----:B------:R-:W-:Y:S01]  /*c990*/  MOV R14, R29 ;  /* 0x0000001d000e7202 */ /* 0x000fe20000000f00 */
[----:B------:R-:W-:-:S05]  /*c9a0*/  IMAD.MOV.U32 R10, RZ, RZ, R31 ;  /* 0x000000ffff0a7224 */ /* 0x000fca00078e001f */
[----:B------:R-:W-:Y:S01]  /*c9b0*/  PRMT R85, R3, 0x5410, R10 ;  /* 0x0000541003557816 */ /* 0x000fe2000000000a */
[----:B------:R-:W-:Y:S01]  /*c9c0*/  IMAD.MOV.U32 R10, RZ, RZ, R24 ;  /* 0x000000ffff0a7224 */ /* 0x000fe200078e0018 */
[----:B------:R-:W-:Y:S01]  /*c9d0*/  PRMT R3, R12, 0x5410, R13 ;  /* 0x000054100c037816 */ /* 0x000fe2000000000d */
[----:B------:R-:W-:Y:S02]  /*c9e0*/  IMAD.MOV.U32 R12, RZ, RZ, R25 ;  /* 0x000000ffff0c7224 */ /* 0x000fe400078e0019 */
[----:B------:R-:W-:-:S03]  /*c9f0*/  IMAD.MOV.U32 R13, RZ, RZ, R28 ;  /* 0x000000ffff0d7224 */ /* 0x000fc600078e001c */
[----:B------:R-:W-:Y:S01]  /*ca00*/  PRMT R10, R12, 0x5410, R10 ;  /* 0x000054100c0a7816 */ /* 0x000fe2000000000a */
[----:B------:R-:W-:Y:S01]  /*ca10*/  IMAD.MOV.U32 R12, RZ, RZ, R32 ;  /* 0x000000ffff0c7224 */ /* 0x000fe200078e0020 */
[----:B------:R-:W-:Y:S01]  /*ca20*/  PRMT R84, R13, 0x5410, R14 ;  /* 0x000054100d547816 */ /* 0x000fe2000000000e */
[----:B------:R-:W-:Y:S01]  /*ca30*/  IMAD.MOV.U32 R13, RZ, RZ, R33 ;  /* 0x000000ffff0d7224 */ /* 0x000fe200078e0021 */
[----:B0-----:R-:W-:Y:S06]  /*ca40*/  @!P4 BRA `(.L_x_2448) ;  /* 0x000002100098c947 */ /* 0x001fec0003800000 */
.L_x_2736:
[----:B------:R-:W-:Y:S05]  /*ca50*/  BSYNC B1 ;  /* 0x0000000000017941 */ /* 0x000fea0003800000 */
.L_x_2447:
[----:B------:R-:W-:Y:S01]  /*ca60*/  BSSY B1, `(.L_x_2449) ;  /* 0x00000ba000017945 */ /* 0x000fe20003800000 */
[----:B------:R-:W-:-:S03]  /*ca70*/  PRMT R86, R12, 0x5410, R13 ;  /* 0x000054100c567816 */ /* 0x000fc6000000000d */
[----:B------:R-:W-:Y:S05]  /*ca80*/  @P0 BRA `(.L_x_2450) ;  /* 0x0000000800dc0947 */ /* 0x000fea0003800000 */
[----:B------:R-:W1:Y:S01]  /*ca90*/  LDC R12, c[0x0][0x3d4] ;  /* 0x0000f500ff0c7b82 */ /* 0x000e620000000800 */
[----:B------:R-:W-:Y:S01]  /*caa0*/  BSSY B2, `(.L_x_2451) ;  /* 0x0000030000027945 */ /* 0x000fe20003800000 */
[-C--:B-1----:R-:W-:Y:S02]  /*cab0*/  ISETP.GE.AND P0, PT, R22, R12.reuse, PT ;  /* 0x0000000c1600720c */ /* 0x082fe40003f06270 */
[-C--:B------:R-:W-:Y:S02]  /*cac0*/  ISETP.GE.AND P4, PT, R216, R12.reuse, PT ;  /* 0x0000000cd800720c */ /* 0x080fe40003f86270 */
[-C--:B------:R-:W-:Y:S02]  /*cad0*/  ISETP.GE.AND P5, PT, R215, R12.reuse, PT ;  /* 0x0000000cd700720c */ /* 0x080fe40003fa6270 */
[----:B------:R-:W-:-:S07]  /*cae0*/  ISETP.GE.AND P6, PT, R217, R12, PT ;  /* 0x0000000cd900720c */ /* 0x000fce0003fc6270 */
[----:B------:R-:W-:Y:S06]  /*caf0*/  @P0 BRA `(.L_x_2452) ;  /* 0x0000000000a80947 */ /* 0x000fec0003800000 */
[----:B------:R-:W1:Y:S01]  /*cb00*/  LDS.128 R12, [R21] ;  /* 0x00000000150c7984 */ /* 0x000e620000000c00 */
[----:B------:R-:W-:Y:S01]  /*cb10*/  SHF.R.U32.HI R112, RZ, 0x10, R79 ;  /* 0x00000010ff707819 */ /* 0x000fe2000001164f */
[----:B------:R-:W-:Y:S01]  /*cb20*/  HADD2.F32 R111, -RZ, R110.H0_H0 ;  /* 0x2000006eff6f7230 */ /* 0x000fe20000004100 */
[--C-:B------:R-:W-:Y:S01]  /*cb30*/  SHF.R.U32.HI R113, RZ, 0x10, R81.reuse ;  /* 0x00000010ff717819 */ /* 0x100fe20000011651 */
[----:B0-----:R-:W-:Y:S01]  /*cb40*/  HADD2.F32 R109, -RZ, R108.H1_H1 ;  /* 0x3000006cff6d7230 */ /* 0x001fe20000004100 */
[----:B------:R-:W-:Y:S01]  /*cb50*/  SHF.R.U64 R116, R80, 0x10, R81 ;  /* 0x0000001050747819 */ /* 0x000fe20000001251 */
[----:B------:R-:W-:Y:S01]  /*cb60*/  HADD2.F32 R112, -RZ, R112.H0_H0 ;  /* 0x20000070ff707230 */ /* 0x000fe20000004100 */
[----:B------:R-:W-:Y:S01]  /*cb70*/  SHF.R.U64 R115, R78, 0x10, R79 ;  /* 0x000000104e737819 */ /* 0x000fe2000000124f */
[----:B------:R-:W-:Y:S02]  /*cb80*/  HADD2.F32 R110, -RZ, R113.H0_H0 ;  /* 0x20000071ff6e7230 */ /* 0x000fe40000004100 */
[----:B------:R-:W-:-:S02]  /*cb90*/  HADD2.F32 R108, -RZ, R108.H0_H0 ;  /* 0x2000006cff6c7230 */ /* 0x000fc40000004100 */
[--C-:B-1----:R-:W-:Y:S02]  /*cba0*/  HADD2.F32 R81, -RZ, R15.reuse.H1_H1 ;  /* 0x3000000fff517230 */ /* 0x102fe40000004100 */
[----:B------:R-:W-:Y:S02]  /*cbb0*/  HADD2.F32 R80, -RZ, R15.H0_H0 ;  /* 0x2000000fff507230 */ /* 0x000fe40000004100 */
[--C-:B------:R-:W-:Y:S02]  /*cbc0*/  HADD2.F32 R15, -RZ, R12.reuse.H0_H0 ;  /* 0x2000000cff0f7230 */ /* 0x100fe40000004100 */
[C---:B------:R-:W-:Y:S01]  /*cbd0*/  FMUL.FTZ R113, R81.reuse, R112 ;  /* 0x0000007051717220 */ /* 0x040fe20000410000 */
[----:B------:R-:W-:Y:S02]  /*cbe0*/  HADD2.F32 R12, -RZ, R12.H1_H1 ;  /* 0x3000000cff0c7230 */ /* 0x000fe40000004100 */
[----:B------:R-:W-:Y:S01]  /*cbf0*/  FMUL.FTZ R81, R81, R110 ;  /* 0x0000006e51517220 */ /* 0x000fe20000410000 */
[----:B------:R-:W-:-:S02]  /*cc00*/  HADD2.F32 R78, -RZ, R14.H0_H0 ;  /* 0x2000000eff4e7230 */ /* 0x000fc40000004100 */
[----:B------:R-:W-:Y:S01]  /*cc10*/  FFMA.FTZ R113, R80, R110, -R113 ;  /* 0x0000006e50717223 */ /* 0x000fe20000010871 */
[----:B------:R-:W-:Y:S02]  /*cc20*/  HADD2.F32 R79, -RZ, R14.H1_H1 ;  /* 0x3000000eff4f7230 */ /* 0x000fe40000004100 */
[----:B------:R-:W-:Y:S01]  /*cc30*/  FMUL.FTZ R114, R12, R111 ;  /* 0x0000006f0c727220 */ /* 0x000fe20000410000 */
[--C-:B------:R-:W-:Y:S02]  /*cc40*/  HADD2.F32 R14, -RZ, R13.reuse.H0_H0 ;  /* 0x2000000dff0e7230 */ /* 0x100fe40000004100 */
[----:B------:R-:W-:Y:S01]  /*cc50*/  FFMA.FTZ R112, R80, R112, R81 ;  /* 0x0000007050707223 */ /* 0x000fe20000010051 */
[-C--:B------:R-:W-:Y:S01]  /*cc60*/  FMUL.FTZ R110, R12, R109.reuse ;  /* 0x0000006d0c6e7220 */ /* 0x080fe20000410000 */
[----:B------:R-:W-:Y:S02]  /*cc70*/  HADD2.F32 R13, -RZ, R13.H1_H1 ;  /* 0x3000000dff0d7230 */ /* 0x000fe40000004100 */
[----:B------:R-:W-:Y:S01]  /*cc80*/  FFMA.FTZ R114, R15, R109, -R114 ;  /* 0x0000006d0f727223 */ /* 0x000fe20000010872 */
[----:B------:R-:W-:-:S02]  /*cc90*/  HADD2.F32 R80, -RZ, R107.H1_H1 ;  /* 0x3000006bff507230 */ /* 0x000fc40000004100 */
[----:B------:R-:W-:Y:S01]  /*cca0*/  FFMA.FTZ R111, R15, R111, R110 ;  /* 0x0000006f0f6f7223 */ /* 0x000fe2000001006e */
[----:B------:R-:W-:Y:S02]  /*ccb0*/  HADD2.F32 R81, -RZ, R115.H0_H0 ;  /* 0x20000073ff517230 */ /* 0x000fe40000004100 */
[C---:B------:R-:W-:Y:S01]  /*ccc0*/  FMUL.FTZ R109, R79.reuse, R108 ;  /* 0x0000006c4f6d7220 */ /* 0x040fe20000410000 */
[----:B------:R-:W-:Y:S02]  /*ccd0*/  HADD2.F32 R12, -RZ, R116.H0_H0 ;  /* 0x20000074ff0c7230 */ /* 0x000fe40000004100 */
[-C--:B------:R-:W-:Y:S01]  /*cce0*/  FMUL.FTZ R79, R79, R80.reuse ;  /* 0x000000504f4f7220 */ /* 0x080fe20000410000 */
        /* <DEDUP_REMOVED lines=11> */
.L_x_2452:
[----:B------:R-:W-:Y:S05]  /*cda0*/  BSYNC B2 ;  /* 0x0000000000027941 */ /* 0x000fea0003800000 */
.L_x_2451:
[----:B------:R-:W-:Y:S04]  /*cdb0*/  BSSY B2, `(.L_x_2453) ;  /* 0x000002c000027945 */ /* 0x000fe80003800000 */
[----:B------:R-:W-:Y:S05]  /*cdc0*/  @P4 BRA `(.L_x_2454) ;  /* 0x0000000000a84947 */ /* 0x000fea0003800000 */
[----:B-1----:R-:W1:Y:S01]  /*cdd0*/  LDS.128 R12, [R21+0x4000] ;  /* 0x00400000150c7984 */ /* 0x002e620000000c00 */
        /* <DEDUP_REMOVED lines=10> */
[--C-:B-1----:R-:W-:Y:S02]  /*ce80*/  HADD2.F32 R77, -RZ, R15.reuse.H1_H1 ;  /* 0x3000000fff4d7230 */ /* 0x102fe40000004100 */
[----:B------:R-:W-:Y:S02]  /*ce90*/  HADD2.F32 R76, -RZ, R15.H0_H0 ;  /* 0x2000000fff4c7230 */ /* 0x000fe40000004100 */
[--C-:B------:R-:W-:Y:S02]  /*cea0*/  HADD2.F32 R15, -RZ, R12.reuse.H0_H0 ;  /* 0x2000000cff0f7230 */ /* 0x100fe40000004100 */
[C---:B------:R-:W-:Y:S01]  /*ceb0*/  FMUL.FTZ R110, R77.reuse, R79 ;  /* 0x0000004f4d6e7220 */ /* 0x040fe20000410000 */
[----:B------:R-:W-:Y:S02]  /*cec0*/  HADD2.F32 R12, -RZ, R12.H1_H1 ;  /* 0x3000000cff0c7230 */ /* 0x000fe40000004100 */
[----:B0-----:R-:W-:Y:S01]  /*ced0*/  FMUL.FTZ R109, R77, R81 ;  /* 0x000000514d6d7220 */ /* 0x001fe20000410000 */
        /* <DEDUP_REMOVED lines=25> */
.L_x_2454:
[----:B------:R-:W-:Y:S05]  /*d070*/  BSYNC B2 ;  /* 0x0000000000027941 */ /* 0x000fea0003800000 */
.L_x_2453:
[----:B------:R-:W-:Y:S04]  /*d080*/  BSSY B2, `(.L_x_2455) ;  /* 0x000002c000027945 */ /* 0x000fe80003800000 */
[----:B------:R-:W-:Y:S05]  /*d090*/  @P5 BRA `(.L_x_2456) ;  /* 0x0000000000a85947 */ /* 0x000fea0003800000 */
[----:B-12---:R-:W1:Y:S01]  /*d0a0*/  LDS.128 R12, [R21+0x8000] ;  /* 0x00800000150c7984 */ /* 0x006e620000000c00 */
[----:B------:R-:W-:Y:S01]  /*d0b0*/  SHF.R.U32.HI R75, RZ, 0x10, R71 ;  /* 0x00000010ff4b7819 */ /* 0x000fe20000011647 */
[----:B------:R-:W-:Y:S01]  /*d0c0*/  HADD2.F32 R74, -RZ, R101.H1_H1 ;  /* 0x30000065ff4a7230 */ /* 0x000fe20000004100 */
[--C-:B------:R-:W-:Y:S01]  /*d0d0*/  SHF.R.U32.HI R77, RZ, 0x10, R73.reuse ;  /* 0x00000010ff4d7819 */ /* 0x100fe20000011649 */
[--C-:B------:R-:W-:Y:S01]  /*d0e0*/  HADD2.F32 R76, -RZ, R102.reuse.H1_H1 ;  /* 0x30000066ff4c7230 */ /* 0x100fe20000004100 */
        /* <DEDUP_REMOVED lines=37> */
.L_x_2456:
[----:B------:R-:W-:Y:S05]  /*d340*/  BSYNC B2 ;  /* 0x0000000000027941 */ /* 0x000fea0003800000 */
.L_x_2455:
[----:B------:R-:W-:Y:S05]  /*d350*/  @P6 BRA `(.L_x_2450) ;  /* 0x0000000000a86947 */ /* 0x000fea0003800000 */
[----:B-123--:R-:W1:Y:S01]  /*d360*/  LDS.128 R12, [R21+0xc000] ;  /* 0x00c00000150c7984 */ /* 0x00ee620000000c00 */
        /* <DEDUP_REMOVED lines=41> */
.L_x_2450:
[----:B------:R-:W-:Y:S05]  /*d600*/  BSYNC B1 ;  /* 0x0000000000017941 */ /* 0x000fea0003800000 */
.L_x_2449:
[----:B------:R-:W-:Y:S04]  /*d610*/  BSSY B1, `(.L_x_2457) ;  /* 0x00000b9000017945 */ /* 0x000fe80003800000 */
[----:B------:R-:W-:Y:S05]  /*d620*/  @P1 BRA `(.L_x_2458) ;  /* 0x0000000800dc1947 */ /* 0x000fea0003800000 */
[----:B-1234-:R-:W1:Y:S01]  /*d630*/  LDC R12, c[0x0][0x3d4] ;  /* 0x0000f500ff0c7b82 */ /* 0x01ee620000000800 */
[----:B------:R-:W-:Y:S01]  /*d640*/  BSSY B2, `(.L_x_2459) ;  /* 0x0000030000027945 */ /* 0x000fe20003800000 */
[-C--:B-1----:R-:W-:Y:S02]  /*d650*/  ISETP.GE.AND P0, PT, R22, R12.reuse, PT ;  /* 0x0000000c1600720c */ /* 0x082fe40003f06270 */
[-C--:B------:R-:W-:Y:S02]  /*d660*/  ISETP.GE.AND P1, PT, R216, R12.reuse, PT ;  /* 0x0000000cd800720c */ /* 0x080fe40003f26270 */
[-C--:B------:R-:W-:Y:S02]  /*d670*/  ISETP.GE.AND P4, PT, R215, R12.reuse, PT ;  /* 0x0000000cd700720c */ /* 0x080fe40003f86270 */
[----:B------:R-:W-:-:S07]  /*d680*/  ISETP.GE.AND P5, PT, R217, R12, PT ;  /* 0x0000000cd900720c */ /* 0x000fce0003fa6270 */
[----:B------:R-:W-:Y:S06]  /*d690*/  @P0 BRA `(.L_x_2460) ;  /* 0x0000000000a80947 */ /* 0x000fec0003800000 */
[----:B------:R-:W1:Y:S01]  /*d6a0*/  LDS.128 R12, [R21+0x1000] ;  /* 0x00100000150c7984 */ /* 0x000e620000000c00 */
        /* <DEDUP_REMOVED lines=41> */
.L_x_2460:
[----:B------:R-:W-:Y:S05]  /*d940*/  BSYNC B2 ;  /* 0x0000000000027941 */ /* 0x000fea0003800000 */
.L_x_2459:
[----:B------:R-:W-:Y:S04]  /*d950*/  BSSY B2, `(.L_x_2461) ;  /* 0x000002c000027945 */ /* 0x000fe80003800000 */
[----:B------:R-:W-:Y:S05]  /*d960*/  @P1 BRA `(.L_x_2462) ;  /* 0x0000000000a81947 */ /* 0x000fea0003800000 */
[----:B-1----:R-:W1:Y:S01]  /*d970*/  LDS.128 R12, [R21+0x5000] ;  /* 0x00500000150c7984 */ /* 0x002e620000000c00 */
        /* <DEDUP_REMOVED lines=41> */
.L_x_2462:
[----:B------:R-:W-:Y:S05]  /*dc10*/  BSYNC B2 ;  /* 0x0000000000027941 */ /* 0x000fea0003800000 */
.L_x_2461:
[----:B------:R-:W-:Y:S04]  /*dc20*/  BSSY B2, `(.L_x_2463) ;  /* 0x000002c000027945 */ /* 0x000fe80003800000 */
[----:B------:R-:W-:Y:S05]  /*dc30*/  @P4 BRA `(.L_x_2464) ;  /* 0x0000000000a84947 */ /* 0x000fea0003800000 */
[----:B-12---:R-:W1:Y:S01]  /*dc40*/  LDS.128 R12, [R21+0x9000] ;  /* 0x00900000150c7984 */ /* 0x006e620000000c00 */
        /* <DEDUP_REMOVED lines=41> */
.L_x_2464:
[----:B------:R-:W-:Y:S05]  /*dee0*/  BSYNC B2 ;  /* 0x0000000000027941 */ /* 0x000fea0003800000 */
.L_x_2463:
[----:B------:R-:W-:Y:S05]  /*def0*/  @P5 BRA `(.L_x_2458) ;  /* 0x0000000000a85947 */ /* 0x000fea0003800000 */
[----:B-123--:R-:W1:Y:S01]  /*df00*/  LDS.128 R12, [R21+0xd000] ;  /* 0x00d00000150c7984 */ /* 0x00ee620000000c00 */
        /* <DEDUP_REMOVED lines=41> */
.L_x_2458:
[----:B------:R-:W-:Y:S05]  /*e1a0*/  BSYNC B1 ;  /* 0x0000000000017941 */ /* 0x000fea0003800000 */
.L_x_2457:
        /* <DEDUP_REMOVED lines=18> */
[----:B------:R-:W-:-:S02]  /*e2d0*/  HADD2.F32 R91, -RZ, R91.H0_H0 ;  /* 0x2000005bff5b7230 */ /* 0x000fc40000004100 */
[----:B------:R-:W-:Y:S02]  /*e2e0*/  HADD2.F32 R93, -RZ, R93.H1_H1 ;  /* 0x3000005dff5d7230 */ /* 0x000fe40000004100 */
        /* <DEDUP_REMOVED lines=31> */
.L_x_2468:
[----:B------:R-:W-:Y:S05]  /*e4e0*/  BSYNC B2 ;  /* 0x0000000000027941 */ /* 0x000fea0003800000 */
.L_x_2467:
[----:B------:R-:W-:Y:S04]  /*e4f0*/  BSSY B2, `(.L_x_2469) ;  /* 0x000002c000027945 */ /* 0x000fe80003800000 */
[----:B------:R-:W-:Y:S05]  /*e500*/  @P1 BRA `(.L_x_2470) ;  /* 0x0000000000a81947 */ /* 0x000fea0003800000 */
[----:B-1----:R-:W1:Y:S01]  /*e510*/  LDS.128 R12, [R21+0x6000] ;  /* 0x00600000150c7984 */ /* 0x002e620000000c00 */
[----:B------:R-:W-:Y:S01]  /*e520*/  SHF.R.U32.HI R47, RZ, 0x10, R43 ;  /* 0x00000010ff2f7819 */ /* 0x000fe2000001162b */
[----:B------:R-:W-:Y:S01]  /*e530*/  HADD2.F32 R46, -RZ, R89.H1_H1 ;  /* 0x30000059ff2e7230 */ /* 0x000fe20000004100 */
[--C-:B------:R-:W-:Y:S01]  /*e540*/  SHF.R.U32.HI R49, RZ, 0x10, R45.reuse ;  /* 0x00000010ff317819 */ /* 0x100fe2000001162d */
[----:B------:R-:W-:Y:S01]  /*e550*/  HADD2.F32 R48, -RZ, R87.H0_H0 ;  /* 0x20000057ff307230 */ /* 0x000fe20000004100 */
[----:B------:R-:W-:Y:S01]  /*e560*/  SHF.R.U64 R53, R44, 0x10, R45 ;  /* 0x000000102c357819 */ /* 0x000fe2000000122d */
[----:B------:R-:W-:Y:S01]  /*e570*/  HADD2.F32 R47, -RZ, R47.H0_H0 ;  /* 0x2000002fff2f7230 */ /* 0x000fe20000004100 */
[----:B------:R-:W-:Y:S01]  /*e580*/  SHF.R.U64 R55, R42, 0x10, R43 ;  /* 0x000000102a377819 */ /* 0x000fe2000000122b */
[----:B------:R-:W-:Y:S02]  /*e590*/  HADD2.F32 R49, -RZ, R49.H0_H0 ;  /* 0x20000031ff317230 */ /* 0x000fe40000004100 */
[----:B------:R-:W-:-:S02]  /*e5a0*/  HADD2.F32 R87, -RZ, R87.H1_H1 ;  /* 0x30000057ff577230 */ /* 0x000fc40000004100 */
        /* <DEDUP_REMOVED lines=32> */
.L_x_2470:
[----:B------:R-:W-:Y:S05]  /*e7b0*/  BSYNC B2 ;  /* 0x0000000000027941 */ /* 0x000fea0003800000 */
.L_x_2469:
[----:B------:R-:W-:Y:S04]  /*e7c0*/  BSSY B2, `(.L_x_2471) ;  /* 0x000002c000027945 */ /* 0x000fe80003800000 */
[----:B------:R-:W-:Y:S05]  /*e7d0*/  @P2 BRA `(.L_x_2472) ;  /* 0x0000000000a82947 */ /* 0x000fea0003800000 */
[----:B-12---:R-:W1:Y:S01]  /*e7e0*/  LDS.128 R12, [R21+0xa000] ;  /* 0x00a00000150c7984 */ /* 0x006e620000000c00 */
        /* <DEDUP_REMOVED lines=41> */
.L_x_2472:
[----:B------:R-:W-:Y:S05]  /*ea80*/  BSYNC B2 ;  /* 0x0000000000027941 */ /* 0x000fea0003800000 */
.L_x_2471:
[----:B------:R-:W-:Y:S05]  /*ea90*/  @P4 BRA `(.L_x_2466) ;  /* 0x0000000000a84947 */ /* 0x000fea0003800000 */
[----:B-123--:R-:W1:Y:S01]  /*eaa0*/  LDS.128 R12, [R21+0xe000] ;  /* 0x00e00000150c7984 */ /* 0x00ee620000000c00 */
        /* <DEDUP_REMOVED lines=41> */
.L_x_2466:
[----:B------:R-:W-:Y:S05]  /*ed40*/  BSYNC B1 ;  /* 0x0000000000017941 */ /* 0x000fea0003800000 */
.L_x_2465:
        /* <DEDUP_REMOVED lines=12> */
[--C-:B------:R-:W-:Y:S01]  /*ee10*/  HADD2.F32 R36, -RZ, R86.reuse.H0_H0 ;  /* 0x20000056ff247230 */ /* 0x100fe20000004100 */
[----:B------:R-:W-:Y:S01]  /*ee20*/  SHF.R.U64 R41, R32, 0x10, R33 ;  /* 0x0000001020297819 */ /* 0x000fe20000001221 */
[----:B------:R-:W-:Y:S01]  /*ee30*/  HADD2.F32 R35, -RZ, R35.H0_H0 ;  /* 0x20000023ff237230 */ /* 0x000fe20000004100 */
[----:B------:R-:W-:Y:S01]  /*ee40*/  SHF.R.U64 R43, R30, 0x10, R31 ;  /* 0x000000101e2b7819 */ /* 0x000fe2000000121f */
[----:B------:R-:W-:Y:S02]  /*ee50*/  HADD2.F32 R37, -RZ, R37.H0_H0 ;  /* 0x20000025ff257230 */ /* 0x000fe40000004100 */
[----:B------:R-:W-:-:S02]  /*ee60*/  HADD2.F32 R86, -RZ, R86.H1_H1 ;  /* 0x30000056ff567230 */ /* 0x000fc40000004100 */
        /* <DEDUP_REMOVED lines=32> */
.L_x_2475:
[----:B------:R-:W-:Y:S05]  /*f070*/  BSYNC B1 ;  /* 0x0000000000017941 */ /* 0x000fea0003800000 */
.L_x_2474:
[----:B------:R-:W-:Y:S04]  /*f080*/  BSSY B1, `(.L_x_2476) ;  /* 0x000002c000017945 */ /* 0x000fe80003800000 */
[----:B------:R-:W-:Y:S05]  /*f090*/  @P1 BRA `(.L_x_2477) ;  /* 0x0000000000a81947 */ /* 0x000fea0003800000 */
[----:B-1----:R-:W1:Y:S01]  /*f0a0*/  LDS.128 R12, [R21+0x7000] ;  /* 0x00700000150c7984 */ /* 0x002e620000000c00 */
        /* <DEDUP_REMOVED lines=41> */
.L_x_2477:
[----:B------:R-:W-:Y:S05]  /*f340*/  BSYNC B1 ;  /* 0x0000000000017941 */ /* 0x000fea0003800000 */
.L_x_2476:
[----:B------:R-:W-:Y:S04]  /*f350*/  BSSY B1, `(.L_x_2478) ;  /* 0x000002c000017945 */ /* 0x000fe80003800000 */
[----:B------:R-:W-:Y:S05]  /*f360*/  @P2 BRA `(.L_x_2479) ;  /* 0x0000000000a82947 */ /* 0x000fea0003800000 */
[----:B-12---:R-:W1:Y:S01]  /*f370*/  LDS.128 R12, [R21+0xb000] ;  /* 0x00b00000150c7984 */ /* 0x006e620000000c00 */
[----:B------:R-:W-:Y:S01]  /*f380*/  SHF.R.U32.HI R31, RZ, 0x10, R25 ;  /* 0x00000010ff1f7819 */ /* 0x000fe20000011619 */
[----:B------:R-:W-:Y:S01]  /*f390*/  HADD2.F32 R29, -RZ, R10.H1_H1 ;  /* 0x3000000aff1d7230 */ /* 0x000fe20000004100 */
[----:B------:R-:W-:Y:S02]  /*f3a0*/  SHF.R.U32.HI R27, RZ, 0x10, R7 ;  /* 0x00000010ff1b7819 */ /* 0x000fe40000011607 */
[----:B------:R-:W-:Y:S01]  /*f3b0*/  SHF.R.U64 R28, R24, 0x10, R25 ;  /* 0x00000010181c7819 */ /* 0x000fe20000001219 */
[----:B------:R-:W-:Y:S01]  /*f3c0*/  HADD2.F32 R31, -RZ, R31.H0_H0 ;  /* 0x2000001fff1f7230 */ /* 0x000fe20000004100 */
[----:B------:R-:W-:Y:S01]  /*f3d0*/  SHF.R.U64 R30, R6, 0x10, R7 ;  /* 0x00000010061e7819 */ /* 0x000fe20000001207 */
[----:B------:R-:W-:Y:S02]  /*f3e0*/  HADD2.F32 R27, -RZ, R27.H0_H0 ;  /* 0x2000001bff1b7230 */ /* 0x000fe40000004100 */
[----:B------:R-:W-:-:S02]  /*f3f0*/  HADD2.F32 R25, -RZ, R11.H1_H1 ;  /* 0x3000000bff197230 */ /* 0x000fc40000004100 */
[----:B------:R-:W-:Y:S02]  /*f400*/  HADD2.F32 R11, -RZ, R11.H0_H0 ;  /* 0x2000000bff0b7230 */ /* 0x000fe40000004100 */
[--C-:B-1----:R-:W-:Y:S02]  /*f410*/  HADD2.F32 R24, -RZ, R15.reuse.H1_H1 ;  /* 0x3000000fff187230 */ /* 0x102fe40000004100 */
[--C-:B------:R-:W-:Y:S02]  /*f420*/  HADD2.F32 R6, -RZ, R12.reuse.H0_H0 ;  /* 0x2000000cff067230 */ /* 0x100fe40000004100 */
[----:B------:R-:W-:Y:S02]  /*f430*/  HADD2.F32 R20, -RZ, R15.H0_H0 ;  /* 0x2000000fff147230 */ /* 0x000fe40000004100 */
[C---:B------:R-:W-:Y:S01]  /*f440*/  FMUL.FTZ R35, R24.reuse, R31 ;  /* 0x0000001f18237220 */ /* 0x040fe20000410000 */
[----:B------:R-:W-:Y:S02]  /*f450*/  HADD2.F32 R12, -RZ, R12.H1_H1 ;  /* 0x3000000cff0c7230 */ /* 0x000fe40000004100 */
[----:B------:R-:W-:Y:S01]  /*f460*/  FMUL.FTZ R24, R24, R27 ;  /* 0x0000001b18187220 */ /* 0x000fe20000410000 */
[----:B------:R-:W-:-:S02]  /*f470*/  HADD2.F32 R15, -RZ, R14.H0_H0 ;  /* 0x2000000eff0f7230 */ /* 0x000fc40000004100 */
[----:B------:R-:W-:Y:S01]  /*f480*/  FFMA.FTZ R35, R20, R27, -R35 ;  /* 0x0000001b14237223 */ /* 0x000fe20000010823 */
[----:B------:R-:W-:Y:S02]  /*f490*/  HADD2.F32 R14, -RZ, R14.H1_H1 ;  /* 0x3000000eff0e7230 */ /* 0x000fe40000004100 */
[----:B------:R-:W-:Y:S01]  /*f4a0*/  FMUL.FTZ R33, R12, R29 ;  /* 0x0000001d0c217220 */ /* 0x000fe20000410000 */
[----:B------:R-:W-:Y:S01]  /*f4b0*/  FFMA.FTZ R26, R20, R31, R24 ;  /* 0x0000001f141a7223 */ /* 0x000fe20000010018 */
[--C-:B------:R-:W-:Y:S02]  /*f4c0*/  HADD2.F32 R7, -RZ, R13.reuse.H0_H0 ;  /* 0x2000000dff077230 */ /* 0x100fe40000004100 */
[-C--:B------:R-:W-:Y:S01]  /*f4d0*/  FMUL.FTZ R27, R12, R25.reuse ;  /* 0x000000190c1b7220 */ /* 0x080fe20000410000 */
[----:B------:R-:W-:Y:S02]  /*f4e0*/  HADD2.F32 R20, -RZ, R10.H0_H0 ;  /* 0x2000000aff147230 */ /* 0x000fe40000004100 */
[----:B------:R-:W-:Y:S01]  /*f4f0*/  FFMA.FTZ R33, R6, R25, -R33 ;  /* 0x0000001906217223 */ /* 0x000fe20000010821 */
[----:B------:R-:W-:-:S02]  /*f500*/  HADD2.F32 R13, -RZ, R13.H1_H1 ;  /* 0x3000000dff0d7230 */ /* 0x000fc40000004100 */
[----:B------:R-:W-:Y:S01]  /*f510*/  FFMA.FTZ R6, R6, R29, R27 ;  /* 0x0000001d06067223 */ /* 0x000fe2000001001b */
[----:B------:R-:W-:Y:S02]  /*f520*/  HADD2.F32 R12, -RZ, R28.H0_H0 ;  /* 0x2000001cff0c7230 */ /* 0x000fe40000004100 */
[C---:B------:R-:W-:Y:S01]  /*f530*/  FMUL.FTZ R24, R14.reuse, R20 ;  /* 0x000000140e187220 */ /* 0x040fe20000410000 */
[----:B------:R-:W-:Y:S02]  /*f540*/  HADD2.F32 R10, -RZ, R30.H0_H0 ;  /* 0x2000001eff0a7230 */ /* 0x000fe40000004100 */
[-C--:B------:R-:W-:Y:S01]  /*f550*/  FMUL.FTZ R27, R14, R11.reuse ;  /* 0x0000000b0e1b7220 */ /* 0x080fe20000410000 */
[----:B------:R-:W-:Y:S01]  /*f560*/  FMUL.FTZ R14, R13, R12 ;  /* 0x0000000c0d0e7220 */ /* 0x000fe20000410000 */
[----:B------:R-:W-:Y:S01]  /*f570*/  FFMA.FTZ R24, R15, R11, -R24 ;  /* 0x0000000b0f187223 */ /* 0x000fe20000010818 */
[----:B------:R-:W-:Y:S01]  /*f580*/  FMUL.FTZ R25, R13, R10 ;  /* 0x0000000a0d197220 */ /* 0x000fe20000410000 */
[----:B------:R-:W-:Y:S01]  /*f590*/  FFMA.FTZ R27, R15, R20, R27 ;  /* 0x000000140f1b7223 */ /* 0x000fe2000001001b */
[C---:B------:R-:W-:Y:S01]  /*f5a0*/  FFMA.FTZ R13, R7.reuse, R10, -R14 ;  /* 0x0000000a070d7223 */ /* 0x040fe2000001080e */
[----:B------:R-:W-:Y:S01]  /*f5b0*/  F2FP.F16.F32.PACK_AB R15, R26, R35 ;  /* 0x000000231a0f723e */ /* 0x000fe200000000ff */
[----:B------:R-:W-:Y:S01]  /*f5c0*/  FFMA.FTZ R10, R7, R12, R25 ;  /* 0x0000000c070a7223 */ /* 0x000fe20000010019 */
[----:B------:R-:W-:-:S02]  /*f5d0*/  F2FP.F16.F32.PACK_AB R12, R6, R33 ;  /* 0x00000021060c723e */ /* 0x000fc400000000ff */
[----:B------:R-:W-:Y:S02]  /*f5e0*/  F2FP.F16.F32.PACK_AB R14, R27, R24 ;  /* 0x000000181b0e723e */ /* 0x000fe400000000ff */
[----:B------:R-:W-:-:S05]  /*f5f0*/  F2FP.F16.F32.PACK_AB R13, R10, R13 ;  /* 0x0000000d0a0d723e */ /* 0x000fca00000000ff */
[----:B------:R3:W-:Y:S02]  /*f600*/  STS.128 [R21+0xb000], R12 ;  /* 0x00b0000c15007388 */ /* 0x0007e40000000c00 */
.L_x_2479:
[----:B------:R-:W-:Y:S05]  /*f610*/  BSYNC B1 ;  /* 0x0000000000017941 */ /* 0x000fea0003800000 */
.L_x_2478:
[----:B------:R-:W-:Y:S05]  /*f620*/  @P3 BRA `(.L_x_2473) ;  /* 0x0000004800f03947 */ /* 0x000fea0003800000 */
[----:B-123--:R-:W1:Y:S01]  /*f630*/  LDS.128 R12, [R21+0xf000] ;  /* 0x00f00000150c7984 */ /* 0x00ee620000000c00 */
[--C-:B------:R-:W-:Y:S01]  /*f640*/  SHF.R.U64 R26, R4, 0x10, R5.reuse ;  /* 0x00000010041a7819 */ /* 0x100fe20000001205 */
[----:B------:R-:W-:Y:S01]  /*f650*/  HADD2.F32 R11, -RZ, R3.H0_H0 ;  /* 0x20000003ff0b7230 */ /* 0x000fe20000004100 */
[----:B------:R-:W-:Y:S02]  /*f660*/  SHF.R.U32.HI R5, RZ, 0x10, R5 ;  /* 0x00000010ff057819 */ /* 0x000fe40000011605 */
[--C-:B------:R-:W-:Y:S02]  /*f670*/  SHF.R.U32.HI R10, RZ, 0x10, R9.reuse ;  /* 0x00000010ff0a7819 */ /* 0x100fe40000011609 */
[----:B------:R-:W-:Y:S01]  /*f680*/  SHF.R.U64 R24, R8, 0x10, R9 ;  /* 0x0000001008187819 */ /* 0x000fe20000001209 */
[----:B------:R-:W-:Y:S02]  /*f690*/  HADD2.F32 R8, -RZ, R5.H0_H0 ;  /* 0x20000005ff087230 */ /* 0x000fe40000004100 */
[----:B------:R-:W-:-:S02]  /*f6a0*/  HADD2.F32 R10, -RZ, R10.H0_H0 ;  /* 0x2000000aff0a7230 */ /* 0x000fc40000004100 */
[----:B------:R-:W-:Y:S02]  /*f6b0*/  HADD2.F32 R9, -RZ, R0.H1_H1 ;  /* 0x30000000ff097230 */ /* 0x000fe40000004100 */
[--C-:B-1----:R-:W-:Y:S02]  /*f6c0*/  HADD2.F32 R7, -RZ, R15.reuse.H0_H0 ;  /* 0x2000000fff077230 */ /* 0x102fe40000004100 */
        /* <DEDUP_REMOVED lines=33> */
.L_x_2422:
[----:B------:R-:W2:Y:S01]  /*f8e0*/  LDL R0, [R1+0x8c] ;  /* 0x00008c0001007983 */ /* 0x000ea20000100800 */
[-C--:B------:R-:W-:Y:S01]  /*f8f0*/  ISETP.GE.AND P0, PT, R18, R29.reuse, PT ;  /* 0x0000001d1200720c */ /* 0x080fe20003f06270 */
[----:B------:R-:W-:Y:S01]  /*f900*/  BSSY B1, `(.L_x_2480) ;  /* 0x0000030000017945 */ /* 0x000fe20003800000 */
[-C--:B------:R-:W-:Y:S01]  /*f910*/  ISETP.GE.AND P1, PT, R218, R29.reuse, PT ;  /* 0x0000001dda00720c */ /* 0x080fe20003f26270 */
[----:B------:R-:W-:Y:S01]  /*f920*/  IMAD.MOV.U32 R87, RZ, RZ, R25 ;  /* 0x000000ffff577224 */ /* 0x000fe200078e0019 */
[----:B------:R-:W-:Y:S01]  /*f930*/  ISETP.GE.AND P2, PT, R220, R29, PT ;  /* 0x0000001ddc00720c */ /* 0x000fe20003f46270 */
[----:B------:R-:W-:Y:S01]  /*f940*/  IMAD.MOV.U32 R9, RZ, RZ, R27 ;  /* 0x000000ffff097224 */ /* 0x000fe200078e001b */
[----:B------:R-:W-:Y:S02]  /*f950*/  MOV R8, R90 ;  /* 0x0000005a00087202 */ /* 0x000fe40000000f00 */
        /* <DEDUP_REMOVED lines=14> */
[----:B--2---:R-:W-:Y:S02]  /*fa40*/  ISETP.GE.AND P3, PT, R0, R29, PT ;  /* 0x0000001d0000720c */ /* 0x004fe40003f66270 */
        /* <DEDUP_REMOVED lines=23> */
[----:B------:R0:W5:Y:S04]  /*fbc0*/  @!P6 LDG.E.128 R44, desc[UR60][R50.64+0x80] ;  /* 0x0000803c322ce981 */ /* 0x000168000c1e1d00 */
[----:B------:R0:W5:Y:S04]  /*fbd0*/  @!P5 LDG.E.128 R28, desc[UR60][R50.64] ;  /* 0x0000003c321cd981 */ /* 0x000168000c1e1d00 */
[----:B------:R0:W5:Y:S04]  /*fbe0*/  @!P5 LDG.E.128 R24, desc[UR60][R52.64] ;  /* 0x0000003c3418d981 */ /* 0x000168000c1e1d00 */
[----:B------:R0:W5:Y:S02]  /*fbf0*/  @!P6 LDG.E.128 R4, desc[UR60][R52.64+0x80] ;  /* 0x0000803c3404e981 */ /* 0x000164000c1e1d00 */
.L_x_2481:
[----:B------:R-:W-:Y:S05]  /*fc00*/  BSYNC B1 ;  /* 0x0000000000017941 */ /* 0x000fea0003800000 */
.L_x_2480:
[----:B------:R-:W-:Y:S01]  /*fc10*/  BSSY B1, `(.L_x_2482) ;  /* 0x000001e000017945 */ /* 0x000fe20003800000 */
[----:B-----5:R-:W-:Y:S01]  /*fc20*/  MOV R56, R6 ;  /* 0x0000000600387202 */ /* 0x020fe20000000f00 */
[----:B------:R-:W-:Y:S01]  /*fc30*/  IMAD.MOV.U32 R57, RZ, RZ, R7 ;  /* 0x000000ffff397224 */ /* 0x000fe200078e0007 */
        /* <DEDUP_REMOVED lines=21> */
[----:B------:R-:W-:Y:S02]  /*fd90*/  CS2R R32, SRZ ;  /* 0x0000000000207805 */ /* 0x000fe4000001ff00 */
[----:B------:R-:W-:Y:S01]  /*fda0*/  LEA.HI.X R55, R0, UR7, R3, 0x1, P4 ;  /* 0x0000000700377c11 */ /* 0x000fe2000a0f0c03 */
[----:B------:R0:W5:Y:S04]  /*fdb0*/  @!P5 LDG.E.128 R40, desc[UR60][R52.64] ;  /* 0x0000003c3428d981 */ /* 0x000168000c1e1d00 */
[----:B------:R0:W5:Y:S04]  /*fdc0*/  @!P6 LDG.E.128 R48, desc[UR60][R52.64+0x80] ;  /* 0x0000803c3430e981 */ /* 0x000168000c1e1d00 */
[----:B------:R0:W5:Y:S04]  /*fdd0*/  @!P5 LDG.E.128 R36, desc[UR60][R54.64] ;  /* 0x0000003c3624d981 */ /* 0x000168000c1e1d00 */
[----:B------:R0:W5:Y:S02]  /*fde0*/  @!P6 LDG.E.128 R32, desc[UR60][R54.64+0x80] ;  /* 0x0000803c3620e981 */ /* 0x000164000c1e1d00 */
.L_x_2483:
[----:B------:R-:W-:Y:S05]  /*fdf0*/  BSYNC B1 ;  /* 0x0000000000017941 */ /* 0x000fea0003800000 */
.L_x_2482:
[----:B------:R-:W-:Y:S01]  /*fe00*/  IMAD.MOV.U32 R0, RZ, RZ, R4 ;  /* 0x000000ffff007224 */ /* 0x000fe200078e0004 */
[----:B------:R-:W1:Y:S01]  /*fe10*/  LDC R92, c[0x0][0x428] ;  /* 0x00010a00ff5c7b82 */ /* 0x000e620000000800 */
        /* <DEDUP_REMOVED lines=14> */
[----:B0-----:R-:W-:Y:S02]  /*ff00*/  CS2R R54, SRZ ;  /* 0x0000000000367805 */ /* 0x001fe4000001ff00 */
        /* <DEDUP_REMOVED lines=9> */
[----:B------:R-:W-:-:S02]  /*ffa0*/  CS2R R60, SRZ ;  /* 0x00000000003c7805 */ /* 0x000fc4000001ff00 */
[----:B------:R-:W-:Y:S02]  /*ffb0*/  MOV R0, R44 ;  /* 0x0000002c00007202 */ /* 0x000fe40000000f00 */
[----:B------:R-:W-:Y:S02]  /*ffc0*/  CS2R R62, SRZ ;  /* 0x00000000003e7805 */ /* 0x000fe4000001ff00 */
[----:B------:R-:W-:Y:S01]  /*ffd0*/  PRMT R114, R114, 0x5410, R3 ;  /* 0x0000541072727816 */ /* 0x000fe20000000003 */
[----:B------:R-:W-:Y:S01]  /*ffe0*/  IMAD.MOV.U32 R3, RZ, RZ, R46 ;  /* 0x000000ffff037224 */ /* 0x000fe200078e002e */
[----:B------:R-:W-:Y:S01]  /*fff0*/  PRMT R110, R0, 0x5410, R20 ;  /* 0x00005410006e7816 */ /* 0x000fe20000000014 */
[----:B------:R-:W-:Y:S01]  /*10000*/  IMAD.MOV.U32 R0, RZ, RZ, R47 ;  /* 0x000000ffff007224 */ /* 0x000fe200078e002f */
[----:B------:R-:W-:Y:S01]  /*10010*/  CS2R R80, SRZ ;  /* 0x0000000000507805 */ /* 0x000fe2000001ff00 */
[----:B-----5:R-:W-:Y:S01]  /*10020*/  IMAD.MOV.U32 R20, RZ, RZ, R35 ;  /* 0x000000ffff147224 */ /* 0x020fe200078e0023 */
[----:B------:R-:W-:-:S02]  /*10030*/  CS2R R66, SRZ ;  /* 0x0000000000427805 */ /* 0x000fc4000001ff00 */
[----:B------:R-:W-:Y:S02]  /*10040*/  CS2R R68, SRZ ;  /* 0x0000000000447805 */ /* 0x000fe4000001ff00 */
[----:B------:R-:W-:Y:S02]  /*10050*/  PRMT R111, R3, 0x5410, R0 ;  /* 0x00005410036f7816 */ /* 0x000fe40000000000 */
[----:B------:R-:W-:Y:S02]  /*10060*/  CS2R R70, SRZ ;  /* 0x0000000000467805 */ /* 0x000fe4000001ff00 */
[----:B------:R-:W-:Y:S02]  /*10070*/  MOV R3, R34 ;  /* 0x0000002200037202 */ /* 0x000fe40000000f00 */
[----:B------:R-:W-:Y:S02]  /*10080*/  CS2R R72, SRZ ;  /* 0x0000000000487805 */ /* 0x000fe4000001ff00 */
[----:B------:R-:W-:-:S02]  /*10090*/  CS2R R74, SRZ ;  /* 0x00000000004a7805 */ /* 0x000fc4000001ff00 */
[----:B------:R-:W-:Y:S02]  /*100a0*/  CS2R R76, SRZ ;  /* 0x00000000004c7805 */ /* 0x000fe4000001ff00 */
[----:B------:R-:W-:Y:S02]  /*100b0*/  PRMT R100, R3, 0x5410, R20 ;  /* 0x0000541003647816 */ /* 0x000fe40000000014 */
[----:B------:R-:W-:Y:S02]  /*100c0*/  CS2R R78, SRZ ;  /* 0x00000000004e7805 */ /* 0x000fe4000001ff00 */
[----:B------:R-:W-:Y:S01]  /*100d0*/  CS2R R82, SRZ ;  /* 0x0000000000527805 */ /* 0x000fe2000001ff00 */
[----:B-1----:R-:W-:Y:S06]  /*100e0*/  @P2 BRA `(.L_x_2485) ;  /* 0x0000000000742947 */ /* 0x002fec0003800000 */
        /* <DEDUP_REMOVED lines=16> */
[----:B------:R-:W-:Y:S02]  /*101f0*/  LEA.HI.X R52, R14, R11, R15, 0x6, P4 ;  /* 0x0000000b0e347211 */ /* 0x000fe400020f340f */
[----:B------:R-:W-:Y:S02]  /*10200*/  CS2R R58, SRZ ;  /* 0x00000000003a7805 */ /* 0x000fe4000001ff00 */
[----:B------:R-:W-:Y:S02]  /*10210*/  LEA.HI.X R89, R3, UR5, R20, 0x1, P5 ;  /* 0x0000000503597c11 */ /* 0x000fe4000a8f0c14 */
        /* <DEDUP_REMOVED lines=10> */
.L_x_2485:
[----:B------:R-:W-:Y:S05]  /*102c0*/  BSYNC B1 ;  /* 0x0000000000017941 */ /* 0x000fea0003800000 */
.L_x_2484:
        /* <DEDUP_REMOVED lines=23> */
[----:B------:R-:W-:Y:S02]  /*10440*/  ISETP.GE.AND P6, PT, R212, UR4, PT ;  /* 0x00000004d4007c0c */ /* 0x000fe4000bfc6270 */
[----:B------:R-:W-:Y:S02]  /*10450*/  LEA.HI.X R11, R95, UR5, R12, 0x1, P4 ;  /* 0x000000055f0b7c11 */ /* 0x000fe4000a0f0c0c */
[----:B------:R-:W-:-:S04]  /*10460*/  LEA R12, P4, R93, UR6, 0x1 ;  /* 0x000000065d0c7c11 */ /* 0x000fc8000f8808ff */
[----:B------:R-:W-:Y:S01]  /*10470*/  LEA.HI.X R13, R93, UR7, R0, 0x1, P4 ;  /* 0x000000075d0d7c11 */ /* 0x000fe2000a0f0c00 */
[----:B------:R1:W5:Y:S04]  /*10480*/  @!P5 LDG.E.128 R72, desc[UR60][R10.64] ;  /* 0x0000003c0a48d981 */ /* 0x000368000c1e1d00 */
[----:B------:R1:W5:Y:S04]  /*10490*/  @!P6 LDG.E.128 R76, desc[UR60][R10.64+0x80] ;  /* 0x0000803c0a4ce981 */ /* 0x000368000c1e1d00 */
[----:B------:R1:W5:Y:S04]  /*104a0*/  @!P5 LDG.E.128 R64, desc[UR60][R12.64] ;  /* 0x0000003c0c40d981 */ /* 0x000368000c1e1d00 */
[----:B------:R1:W5:Y:S02]  /*104b0*/  @!P6 LDG.E.128 R68, desc[UR60][R12.64+0x80] ;  /* 0x0000803c0c44e981 */ /* 0x000364000c1e1d00 */
.L_x_2487:
[----:B------:R-:W-:Y:S05]  /*104c0*/  BSYNC B1 ;  /* 0x0000000000017941 */ /* 0x000fea0003800000 */
.L_x_2486:
[----:B0-----:R-:W2:Y:S01]  /*104d0*/  LDL R90, [R1+0x84] ;  /* 0x00008400015a7983 */ /* 0x001ea20000100800 */
[----:B------:R-:W-:Y:S01]  /*104e0*/  ISETP.NE.AND P4, PT, R92, 0x1, PT ;  /* 0x000000015c00780c */ /* 0x000fe20003f85270 */
[----:B-1----:R-:W-:Y:S01]  /*104f0*/  IMAD.MOV.U32 R10, RZ, RZ, R38 ;  /* 0x000000ffff0a7224 */ /* 0x002fe200078e0026 */
[----:B------:R-:W-:Y:S01]  /*10500*/  MOV R0, R32 ;  /* 0x0000002000007202 */ /* 0x000fe20000000f00 */
[----:B------:R-:W-:Y:S01]  /*10510*/  IMAD.MOV.U32 R11, RZ, RZ, R39 ;  /* 0x000000ffff0b7224 */ /* 0x000fe200078e0027 */
[----:B-----5:R-:W-:Y:S01]  /*10520*/  MOV R20, R52 ;  /* 0x0000003400147202 */ /* 0x020fe20000000f00 */
[----:B------:R-:W-:Y:S01]  /*10530*/  IMAD.MOV.U32 R3, RZ, RZ, R33 ;  /* 0x000000ffff037224 */ /* 0x000fe200078e0021 */
[----:B------:R-:W-:Y:S01]  /*10540*/  ULDC.64 UR4, c[0x0][0x3c8] ;  /* 0x0000f20000047ab9 */ /* 0x000fe20000000a00 */
[----:B------:R-:W-:Y:S01]  /*10550*/  IMAD.MOV.U32 R12, RZ, RZ, R49 ;  /* 0x000000ffff0c7224 */ /* 0x000fe200078e0031 */
[----:B------:R-:W-:Y:S01]  /*10560*/  PRMT R104, R10, 0x5410, R11 ;  /* 0x000054100a687816 */ /* 0x000fe2000000000b */
[----:B------:R-:W-:Y:S01]  /*10570*/  IMAD.MOV.U32 R10, RZ, RZ, R40 ;  /* 0x000000ffff0a7224 */ /* 0x000fe200078e0028 */
[----:B------:R-:W-:Y:S01]  /*10580*/  PRMT R101, R0, 0x5410, R3 ;  /* 0x0000541000657816 */ /* 0x000fe20000000003 */
[----:B------:R-:W-:Y:S01]  /*10590*/  IMAD.MOV.U32 R11, RZ, RZ, R41 ;  /* 0x000000ffff0b7224 */ /* 0x000fe200078e0029 */
        /* <DEDUP_REMOVED lines=8> */
[----:B------:R-:W0:Y:S01]  /*10620*/  @P4 LDC R0, c[0x0][0x42c] ;  /* 0x00010b00ff004b82 */ /* 0x000e220000000800 */
[----:B------:R-:W-:-:S02]  /*10630*/  MOV R3, R42 ;  /* 0x0000002a00037202 */ /* 0x000fc40000000f00 */
[----:B------:R-:W-:Y:S01]  /*10640*/  PRMT R102, R11, 0x5410, R12 ;  /* 0x000054100b667816 */ /* 0x000fe2000000000c */
[----:B------:R-:W-:Y:S01]  /*10650*/  IMAD.MOV.U32 R12, RZ, RZ, R51 ;  /* 0x000000ffff0c7224 */ /* 0x000fe200078e0033 */
[----:B------:R-:W-:Y:S01]  /*10660*/  PRMT R107, R3, 0x5410, R10 ;  /* 0x00005410036b7816 */ /* 0x000fe2000000000a */
[----:B------:R-:W-:Y:S01]  /*10670*/  IMAD R3, R225, 0x80, R18 ;  /* 0x00000080e1037824 */ /* 0x000fe200078e0212 */
[----:B------:R-:W-:Y:S01]  /*10680*/  MOV R10, R50 ;  /* 0x00000032000a7202 */ /* 0x000fe20000000f00 */
[----:B------:R-:W1:Y:S01]  /*10690*/  @P4 LDC R11, c[0x0][0x430] ;  /* 0x00010c00ff0b4b82 */ /* 0x000e620000000800 */
[----:B------:R-:W-:Y:S01]  /*106a0*/  PRMT R88, R88, 0x5410, R13 ;  /* 0x0000541058587816 */ /* 0x000fe2000000000d */
[----:B------:R-:W-:Y:S01]  /*106b0*/  IMAD.MOV.U32 R13, RZ, RZ, R55 ;  /* 0x000000ffff0d7224 */ /* 0x000fe200078e0037 */
[----:B------:R-:W-:Y:S01]  /*106c0*/  PRMT R103, R10, 0x5410, R12 ;  /* 0x000054100a677816 */ /* 0x000fe2000000000c */
[----:B------:R-:W-:Y:S01]  /*106d0*/  IMAD.MOV.U32 R10, RZ, RZ, R57 ;  /* 0x000000ffff0a7224 */ /* 0x000fe200078e0039 */
[----:B------:R-:W-:Y:S01]  /*106e0*/  LEA R3, R222, R3, 0x5 ;  /* 0x00000003de037211 */ /* 0x000fe200078e28ff */
        /* <DEDUP_REMOVED lines=8> */
[----:B0-----:R-:W-:-:S03]  /*10770*/  @P4 IMAD.HI.U32 R0, R3, R0, RZ ;  /* 0x0000000003004227 */ /* 0x001fc600078e00ff */
[----:B------:R-:W-:Y:S02]  /*10780*/  PRMT R97, R10, 0x5410, R20 ;  /* 0x000054100a617816 */ /* 0x000fe40000000014 */
[----:B------:R-:W-:Y:S01]  /*10790*/  PRMT R89, R12, 0x5410, R13 ;  /* 0x000054100c597816 */ /* 0x000fe2000000000d */
[----:B------:R-:W-:Y:S01]  /*107a0*/  IMAD.MOV.U32 R10, RZ, RZ, R62 ;  /* 0x000000ffff0a7224 */ /* 0x000fe200078e003e */
[----:B------:R-:W-:Y:S02]  /*107b0*/  MOV R20, R80 ;  /* 0x0000005000147202 */ /* 0x000fe40000000f00 */
[----:B-1----:R-:W-:Y:S01]  /*107c0*/  @P4 SHF.R.U32.HI R3, RZ, R11, R0 ;  /* 0x0000000bff034219 */ /* 0x002fe20000011600 */
[----:B------:R-:W-:Y:S01]  /*107d0*/  IMAD.MOV.U32 R0, RZ, RZ, R61 ;  /* 0x000000ffff007224 */ /* 0x000fe200078e003d */
[----:B------:R-:W-:Y:S01]  /*107e0*/  PRMT R94, R20, 0x7610, R94 ;  /* 0x00007610145e7816 */ /* 0x000fe2000000005e */
[----:B------:R-:W-:Y:S01]  /*107f0*/  IMAD.MOV.U32 R11, RZ, RZ, R63 ;  /* 0x000000ffff0b7224 */ /* 0x000fe200078e003f */
[----:B------:R-:W-:-:S02]  /*10800*/  SHF.R.S32.HI R13, RZ, 0x1f, R3 ;  /* 0x0000001fff0d7819 */ /* 0x000fc40000011403 */
[----:B------:R-:W-:Y:S02]  /*10810*/  PRMT R98, R0, 0x5410, R10 ;  /* 0x0000541000627816 */ /* 0x000fe4000000000a */
[----:B------:R-:W-:Y:S01]  /*10820*/  PRMT R99, R11, 0x7610, R99 ;  /* 0x000076100b637816 */ /* 0x000fe20000000063 */
[----:B------:R-:W-:-:S04]  /*10830*/  IMAD.WIDE.U32 R10, R3, R84, R86 ;  /* 0x00000054030a7225 */ /* 0x000fc800078e0056 */
[C---:B------:R-:W-:Y:S02]  /*10840*/  IMAD R84, R13.reuse, R84, RZ ;  /* 0x000000540d547224 */ /* 0x040fe400078e02ff */
[-C--:B------:R-:W-:Y:S02]  /*10850*/  IMAD R0, R13, R14.reuse, RZ ;  /* 0x0000000e0d007224 */ /* 0x080fe400078e02ff */
[C---:B------:R-:W-:Y:S01]  /*10860*/  IMAD.WIDE.U32 R12, R3.reuse, R14, R8 ;  /* 0x0000000e030c7225 */ /* 0x040fe200078e0008 */
[----:B------:R-:W-:Y:S01]  /*10870*/  LEA R8, P4, R10, UR4, 0x1 ;  /* 0x000000040a087c11 */ /* 0x000fe2000f8808ff */
[----:B------:R-:W-:Y:S02]  /*10880*/  UMOV UR4, 0xffffffff ;  /* 0xffffffff00047882 */ /* 0x000fe40000000000 */
[C---:B------:R-:W-:Y:S02]  /*10890*/  IMAD R9, R3.reuse, R85, R84 ;  /* 0x0000005503097224 */ /* 0x040fe400078e0254 */
[----:B------:R-:W-:Y:S01]  /*108a0*/  IMAD R3, R3, R15, R0 ;  /* 0x0000000f03037224 */ /* 0x000fe200078e0200 */
[----:B------:R-:W-:Y:S01]  /*108b0*/  LEA R0, P5, R12, UR6, 0x1 ;  /* 0x000000060c007c11 */ /* 0x000fe2000f8a08ff */
[----:B------:R-:W-:-:S02]  /*108c0*/  IMAD.IADD R9, R11, 0x1, R9 ;  /* 0x000000010b097824 */ /* 0x000fc400078e0209 */
[----:B------:R-:W-:Y:S01]  /*108d0*/  IMAD.MOV.U32 R14, RZ, RZ, R81 ;  /* 0x000000ffff0e7224 */ /* 0x000fe200078e0051 */
[----:B------:R-:W-:Y:S01]  /*108e0*/  IADD3 R3, R13, R3, RZ ;  /* 0x000000030d037210 */ /* 0x000fe20007ffe0ff */
[----:B------:R-:W-:Y:S01]  /*108f0*/  IMAD.MOV.U32 R15, RZ, RZ, R82 ;  /* 0x000000ffff0f7224 */ /* 0x000fe200078e0052 */
[----:B------:R-:W-:Y:S02]  /*10900*/  LEA.HI.X R9, R10, UR5, R9, 0x1, P4 ;  /* 0x000000050a097c11 */ /* 0x000fe4000a0f0c09 */
[----:B------:R-:W-:Y:S02]  /*10910*/  LEA.HI.X R3, R12, UR7, R3, 0x1, P5 ;  /* 0x000000070c037c11 */ /* 0x000fe4000a8f0c03 */
[----:B------:R-:W-:Y:S02]  /*10920*/  PRMT R94, R94, 0x5410, R14 ;  /* 0x000054105e5e7816 */ /* 0x000fe4000000000e */
[----:B------:R-:W-:Y:S02]  /*10930*/  PRMT R95, R15, 0x7610, R95 ;  /* 0x000076100f5f7816 */ /* 0x000fe4000000005f */
[----:B--2---:R-:W-:Y:S01]  /*10940*/  LEA.HI R10, R90, R90, RZ, 0x1 ;  /* 0x0000005a5a0a7211 */ /* 0x004fe200078f08ff */
[----:B------:R-:W-:Y:S06]  /*10950*/  BRA.DIV UR4, `(.L_x_2488) ;  /* 0x000001d204e87947 */ /* 0x000fec000b800000 */
.L_x_2739:
[----:B------:R-:W-:-:S03]  /*10960*/  UMOV UR4, 0xffffffff ;  /* 0xffffffff00047882 */ /* 0x000fc60000000000 */
[----:B------:R-:W-:Y:S05]  /*10970*/  BRA.DIV UR4, `(.L_x_2489) ;  /* 0x000001d604087947 */ /* 0x000fea000b800000 */
.L_x_2742:
[----:B------:R-:W-:-:S03]  /*10980*/  UMOV UR4, 0xffffffff ;  /* 0xffffffff00047882 */ /* 0x000fc60000000000 */
[----:B------:R-:W-:Y:S05]  /*10990*/  BRA.DIV UR4, `(.L_x_2490) ;  /* 0x000001d604287947 */ /* 0x000fea000b800000 */
.L_x_2745:
[----:B------:R-:W-:-:S03]  /*109a0*/  UMOV UR4, 0xffffffff ;  /* 0xffffffff00047882 */ /* 0x000fc60000000000 */
[----:B------:R-:W-:Y:S05]  /*109b0*/  BRA.DIV UR4, `(.L_x_2491) ;  /* 0x000001d604487947 */ /* 0x000fea000b800000 */
.L_x_2748:
[----:B------:R-:W-:-:S03]  /*109c0*/  UMOV UR4, 0xffffffff ;  /* 0xffffffff00047882 */ /* 0x000fc60000000000 */
[----:B------:R-:W-:Y:S05]  /*109d0*/  BRA.DIV UR4, `(.L_x_2492) ;  /* 0x000001d604687947 */ /* 0x000fea000b800000 */
.L_x_2751:
[----:B------:R-:W-:-:S03]  /*109e0*/  UMOV UR4, 0xffffffff ;  /* 0xffffffff00047882 */ /* 0x000fc60000000000 */
[----:B------:R-:W-:Y:S05]  /*109f0*/  BRA.DIV UR4, `(.L_x_2493) ;  /* 0x000001d604887947 */ /* 0x000fea000b800000 */
.L_x_2754:
[----:B------:R-:W-:-:S03]  /*10a00*/  UMOV UR4, 0xffffffff ;  /* 0xffffffff00047882 */ /* 0x000fc60000000000 */
[----:B------:R-:W-:Y:S05]  /*10a10*/  BRA.DIV UR4, `(.L_x_2494) ;  /* 0x000001d604a87947 */ /* 0x000fea000b800000 */
.L_x_2757:
[----:B------:R-:W-:-:S03]  /*10a20*/  UMOV UR4, 0xffffffff ;  /* 0xffffffff00047882 */ /* 0x000fc60000000000 */
[----:B------:R-:W-:Y:S05]  /*10a30*/  BRA.DIV UR4, `(.L_x_2495) ;  /* 0x000001d604c87947 */ /* 0x000fea000b800000 */
.L_x_2760:
[----:B------:R-:W-:-:S03]  /*10a40*/  UMOV UR4, 0xffffffff ;  /* 0xffffffff00047882 */ /* 0x000fc60000000000 */
[----:B------:R-:W-:Y:S05]  /*10a50*/  BRA.DIV UR4, `(.L_x_2496) ;  /* 0x000001d604e87947 */ /* 0x000fea000b800000 */
.L_x_2763:
[----:B------:R-:W-:-:S03]  /*10a60*/  UMOV UR4, 0xffffffff ;  /* 0xffffffff00047882 */ /* 0x000fc60000000000 */
[----:B------:R-:W-:Y:S05]  /*10a70*/  BRA.DIV UR4, `(.L_x_2497) ;  /* 0x000001da04087947 */ /* 0x000fea000b800000 */
.L_x_2766:
[----:B------:R-:W-:-:S03]  /*10a80*/  UMOV UR4, 0xffffffff ;  /* 0xffffffff00047882 */ /* 0x000fc60000000000 */
[----:B------:R-:W-:Y:S05]  /*10a90*/  BRA.DIV UR4, `(.L_x_2498) ;  /* 0x000001da04287947 */ /* 0x000fea000b800000 */
.L_x_2769:
[----:B------:R-:W-:-:S03]  /*10aa0*/  UMOV UR4, 0xffffffff ;  /* 0xffffffff00047882 */ /* 0x000fc60000000000 */
[----:B------:R-:W-:Y:S05]  /*10ab0*/  BRA.DIV UR4, `(.L_x_2499) ;  /* 0x000001da04487947 */ /* 0x000fea000b800000 */
.L_x_2772:
[----:B------:R-:W-:-:S03]  /*10ac0*/  UMOV UR4, 0xffffffff ;  /* 0xffffffff00047882 */ /* 0x000fc60000000000 */
[----:B------:R-:W-:Y:S05]  /*10ad0*/  BRA.DIV UR4, `(.L_x_2500) ;  /* 0x000001da04687947 */ /* 0x000fea000b800000 */
.L_x_2775:
[----:B------:R-:W-:Y:S01]  /*10ae0*/  UMOV UR4, 0xffffffff ;  /* 0xffffffff00047882 */ /* 0x000fe20000000000 */
[----:B------:R-:W-:Y:S02]  /*10af0*/  LOP3.LUT R10, R10, 0xfffffffe, RZ, 0xc0, !PT ;  /* 0xfffffffe0a0a7812 */ /* 0x000fe400078ec0ff */
[----:B------:R-:W-:Y:S05]  /*10b00*/  BRA.DIV UR4, `(.L_x_2501) ;  /* 0x000001da04847947 */ /* 0x000fea000b800000 */
.L_x_2778:
[----:B------:R-:W-:Y:S01]  /*10b10*/  UMOV UR4, 0xffffffff ;  /* 0xffffffff00047882 */ /* 0x000fe20000000000 */
[----:B------:R-:W-:Y:S02]  /*10b20*/  IMAD.IADD R9, R90, 0x1, -R10 ;  /* 0x000000015a097824 */ /* 0x000fe400078e0a0a */
[----:B------:R-:W-:Y:S05]  /*10b30*/  BRA.DIV UR4, `(.L_x_2502) ;  /* 0x000001da04a07947 */ /* 0x000fea000b800000 */
.L_x_2781:
[----:B------:R-:W-:Y:S01]  /*10b40*/  UMOV UR4, 0xffffffff ;  /* 0xffffffff00047882 */ /* 0x000fe20000000000 */
[----:B------:R-:W-:Y:S01]  /*10b50*/  SHF.L.U32 R9, R9, 0x1f, RZ ;  /* 0x0000001f09097819 */ /* 0x000fe200000006ff */
[----:B------:R-:W-:Y:S01]  /*10b60*/  IMAD.MOV.U32 R3, RZ, RZ, R83 ;  /* 0x000000ffff037224 */ /* 0x000fe200078e0053 */
[----:B------:R-:W-:Y:S06]  /*10b70*/  BRA.DIV UR4, `(.L_x_2503) ;  /* 0x000001da04b87947 */ /* 0x000fec000b800000 */
.L_x_2784:
[----:B------:R-:W0:Y:S01]  /*10b80*/  SYNCS.PHASECHK.TRANS64.TRYWAIT P4, [R16+URZ+0x38800], R9 ;  /* 0x03880009100075a7 */ /* 0x000e22000808017f */
[----:B------:R-:W-:Y:S01]  /*10b90*/  PRMT R99, R99, 0x5410, R3 ;  /* 0x0000541063637816 */ /* 0x000fe20000000003 */
[----:B------:R-:W-:Y:S01]  /*10ba0*/  IMAD.MOV.U32 R0, RZ, RZ, R64 ;  /* 0x000000ffff007224 */ /* 0x000fe200078e0040 */
[----:B------:R-:W-:Y:S01]  /*10bb0*/  MOV R3, R65 ;  /* 0x0000004100037202 */ /* 0x000fe20000000f00 */
[----:B------:R-:W-:Y:S01]  /*10bc0*/  IMAD.MOV.U32 R8, RZ, RZ, R66 ;  /* 0x000000ffff087224 */ /* 0x000fe200078e0042 */
[----:B------:R-:W-:Y:S01]  /*10bd0*/  BSSY B1, `(.L_x_2504) ;  /* 0x0000019000017945 */ /* 0x000fe20003800000 */
        /* <DEDUP_REMOVED lines=14> */
[----:B------:R-:W-:Y:S01]  /*10cc0*/  SHF.R.S32.HI R0, RZ, 0x1f, R212 ;  /* 0x0000001fff007819 */ /* 0x000fe200000114d4 */
[----:B------:R-:W-:-:S03]  /*10cd0*/  IMAD.MOV.U32 R3, RZ, RZ, R76 ;  /* 0x000000ffff037224 */ /* 0x000fc600078e004c */
[----:B------:R-:W-:Y:S01]  /*10ce0*/  PRMT R93, R8, 0x5410, R10 ;  /* 0x00005410085d7816 */ /* 0x000fe2000000000a */
[----:B------:R-:W-:Y:S01]  /*10cf0*/  IMAD.MOV.U32 R10, RZ, RZ, R78 ;  /* 0x000000ffff0a7224 */ /* 0x000fe200078e004e */
[----:B------:R-:W-:-:S04]  /*10d00*/  MOV R8, R77 ;  /* 0x0000004d00087202 */ /* 0x000fc80000000f00 */
[----:B------:R-:W-:Y:S01]  /*10d10*/  PRMT R86, R3, 0x5410, R8 ;  /* 0x0000541003567816 */ /* 0x000fe20000000008 */
[----:B------:R-:W-:Y:S01]  /*10d20*/  IMAD.MOV.U32 R8, RZ, RZ, R79 ;  /* 0x000000ffff087224 */ /* 0x000fe200078e004f */
[----:B------:R-:W-:Y:S02]  /*10d30*/  PRMT R87, R10, 0x7610, R87 ;  /* 0x000076100a577816 */ /* 0x000fe40000000057 */
[----:B------:R-:W-:Y:S01]  /*10d40*/  LEA.HI R3, R0, R212, RZ, 0x3 ;  /* 0x000000d400037211 */ /* 0x000fe200078f18ff */
[----:B0-----:R-:W-:Y:S06]  /*10d50*/  @!P4 BRA `(.L_x_2505) ;  /* 0x000001d80068c947 */ /* 0x001fec0003800000 */
.L_x_2785:
[----:B------:R-:W-:Y:S05]  /*10d60*/  BSYNC B1 ;  /* 0x0000000000017941 */ /* 0x000fea0003800000 */
.L_x_2504:
        /* <DEDUP_REMOVED lines=10> */
[--C-:B------:R-:W-:Y:S01]  /*10e10*/  HADD2.F32 R129, -RZ, R117.reuse.H0_H0 ;  /* 0x20000075ff817230 */ /* 0x100fe20000004100 */
[--C-:B------:R-:W-:Y:S01]  /*10e20*/  SHF.R.U64 R28, R28, 0x10, R29.reuse ;  /* 0x000000101c1c7819 */ /* 0x100fe2000000121d */
[----:B------:R-:W-:Y:S01]  /*10e30*/  HADD2.F32 R127, -RZ, R117.H1_H1 ;  /* 0x30000075ff7f7230 */ /* 0x000fe20000004100 */
[----:B------:R-:W-:Y:S01]  /*10e40*/  SHF.R.S32.HI R11, RZ, 0x1f, R8 ;  /* 0x0000001fff0b7819 */ /* 0x000fe20000011408 */
[----:B0-----:R-:W-:Y:S01]  /*10e50*/  IMAD.SHL.U32 R9, R8, 0x8, RZ ;  /* 0x0000000808097824 */ /* 0x001fe200078e00ff */
[----:B------:R-:W-:Y:S02]  /*10e60*/  SHF.R.U32.HI R29, RZ, 0x10, R29 ;  /* 0x00000010ff1d7819 */ /* 0x000fe4000001161d */
[----:B------:R-:W-:Y:S02]  /*10e70*/  LEA.HI R11, R11, R8, RZ, 0x3 ;  /* 0x000000080b0b7211 */ /* 0x000fe400078f18ff */
[----:B------:R-:W-:Y:S01]  /*10e80*/  LOP3.LUT R9, R9, 0x38, RZ, 0xc0, !PT ;  /* 0x0000003809097812 */ /* 0x000fe200078ec0ff */
[----:B------:R-:W-:Y:S01]  /*10e90*/  HADD2.F32 R126, -RZ, R29.H0_H0 ;  /* 0x2000001dff7e7230 */ /* 0x000fe20000004100 */
[----:B------:R-:W-:-:S02]  /*10ea0*/  SHF.L.U32 R11, R11, 0xa, RZ ;  /* 0x0000000a0b0b7819 */ /* 0x000fc400000006ff */
[----:B------:R-:W-:Y:S02]  /*10eb0*/  LOP3.LUT R8, R9, 0x1c0, R234, 0xf8, !PT ;  /* 0x000001c009087812 */ /* 0x000fe400078ef8ea */
[----:B------:R-:W-:Y:S02]  /*10ec0*/  LOP3.LUT R13, R11, 0x7fffe000, RZ, 0xc0, !PT ;  /* 0x7fffe0000b0d7812 */ /* 0x000fe400078ec0ff */
[----:B------:R-:W-:Y:S02]  /*10ed0*/  LOP3.LUT R12, R8, R235, RZ, 0x3c, !PT ;  /* 0x000000eb080c7212 */ /* 0x000fe400078e3cff */
[----:B------:R-:W0:Y:S01]  /*10ee0*/  LDS.128 R8, [R21] ;  /* 0x0000000015087984 */ /* 0x000e220000000c00 */
[--C-:B------:R-:W-:Y:S02]  /*10ef0*/  SHF.R.U32.HI R120, RZ, 0x10, R25.reuse ;  /* 0x00000010ff787819 */ /* 0x100fe40000011619 */
[----:B------:R-:W-:Y:S02]  /*10f00*/  IADD3 R13, R12, R13, R236 ;  /* 0x0000000d0c0d7210 */ /* 0x000fe40007ffe0ec */
[----:B------:R-:W-:Y:S01]  /*10f10*/  SHF.R.U64 R24, R24, 0x10, R25 ;  /* 0x0000001018187819 */ /* 0x000fe20000001219 */
[----:B------:R-:W-:Y:S01]  /*10f20*/  HADD2.F32 R120, -RZ, R120.H0_H0 ;  /* 0x20000078ff787230 */ /* 0x000fe20000004100 */
[----:B------:R-:W-:Y:S01]  /*10f30*/  SHF.R.U64 R25, R30, 0x10, R31 ;  /* 0x000000101e197819 */ /* 0x000fe2000000121f */
[----:B------:R-:W-:Y:S01]  /*10f40*/  IMAD R112, R13, 0x2, R16 ;  /* 0x000000020d707824 */ /* 0x000fe200078e0210 */
[----:B------:R-:W-:-:S02]  /*10f50*/  SHF.R.U64 R26, R26, 0x10, R27 ;  /* 0x000000101a1a7819 */ /* 0x000fc4000000121b */
[----:B------:R-:W-:Y:S01]  /*10f60*/  SHF.R.U32.HI R30, RZ, 0x10, R31 ;  /* 0x00000010ff1e7819 */ /* 0x000fe2000001161f */
[----:B------:R-:W-:Y:S01]  /*10f70*/  HADD2.F32 R25, -RZ, R25.H0_H0 ;  /* 0x20000019ff197230 */ /* 0x000fe20000004100 */
[----:B------:R-:W1:Y:S01]  /*10f80*/  LDS.128 R12, [R112+0x14400] ;  /* 0x01440000700c7984 */ /* 0x000e620000000c00 */
[----:B------:R-:W-:Y:S02]  /*10f90*/  SHF.R.U32.HI R27, RZ, 0x10, R27 ;  /* 0x00000010ff1b7819 */ /* 0x000fe4000001161b */
[----:B------:R-:W-:Y:S02]  /*10fa0*/  HADD2.F32 R30, -RZ, R30.H0_H0 ;  /* 0x2000001eff1e7230 */ /* 0x000fe40000004100 */
[--C-:B0-----:R-:W-:Y:S02]  /*10fb0*/  HADD2.F32 R122, -RZ, R9.reuse.H0_H0 ;  /* 0x20000009ff7a7230 */ /* 0x101fe40000004100 */
[----:B------:R-:W-:Y:S02]  /*10fc0*/  HADD2.F32 R119, -RZ, R9.H1_H1 ;  /* 0x30000009ff777230 */ /* 0x000fe40000004100 */
[----:B------:R-:W-:-:S02]  /*10fd0*/  HADD2.F32 R118, -RZ, R8.H0_H0 ;  /* 0x20000008ff767230 */ /* 0x000fc40000004100 */
[----:B------:R-:W-:Y:S02]  /*10fe0*/  HADD2.F32 R9, -RZ, R10.H0_H0 ;  /* 0x2000000aff097230 */ /* 0x000fe40000004100 */
[--C-:B------:R-:W-:Y:S02]  /*10ff0*/  HADD2.F32 R31, -RZ, R11.reuse.H0_H0 ;  /* 0x2000000bff1f7230 */ /* 0x100fe40000004100 */
[----:B------:R-:W-:Y:S02]  /*11000*/  HADD2.F32 R11, -RZ, R11.H1_H1 ;  /* 0x3000000bff0b7230 */ /* 0x000fe40000004100 */
[----:B------:R-:W-:Y:S02]  /*11010*/  HADD2.F32 R8, -RZ, R8.H1_H1 ;  /* 0x30000008ff087230 */ /* 0x000fe40000004100 */
[--C-:B-1----:R-:W-:Y:S02]  /*11020*/  HADD2.F32 R124, -RZ, R13.reuse.H0_H0 ;  /* 0x2000000dff7c7230 */ /* 0x102fe40000004100 */
[----:B------:R-:W-:-:S02]  /*11030*/  HADD2.F32 R125, -RZ, R13.H1_H1 ;  /* 0x3000000dff7d7230 */ /* 0x000fc40000004100 */
[----:B------:R-:W-:Y:S02]  /*11040*/  HADD2.F32 R123, -RZ, R12.H0_H0 ;  /* 0x2000000cff7b7230 */ /* 0x000fe40000004100 */
[C---:B------:R-:W-:Y:S01]  /*11050*/  FMUL.FTZ R13, R124.reuse, R129 ;  /* 0x000000817c0d7220 */ /* 0x040fe20000410000 */
[-C--:B------:R-:W-:Y:S01]  /*11060*/  FMUL.FTZ R131, R124, R127.reuse ;  /* 0x0000007f7c837220 */ /* 0x080fe20000410000 */
[C---:B------:R-:W-:Y:S01]  /*11070*/  FMUL.FTZ R128, R125.reuse, R120 ;  /* 0x000000787d807220 */ /* 0x040fe20000410000 */
[--C-:B------:R-:W-:Y:S02]  /*11080*/  HADD2.F32 R124, -RZ, R116.reuse.H1_H1 ;  /* 0x30000074ff7c7230 */ /* 0x100fe40000004100 */
[C---:B------:R-:W-:Y:S01]  /*11090*/  FFMA.FTZ R13, R122.reuse, R127, -R13 ;  /* 0x0000007f7a0d7223 */ /* 0x040fe2000001080d */
[----:B------:R-:W-:Y:S02]  /*110a0*/  HADD2.F32 R127, -RZ, R116.H0_H0 ;  /* 0x20000074ff7f7230 */ /* 0x000fe40000004100 */
[----:B------:R-:W-:Y:S01]  /*110b0*/  FMUL.FTZ R130, R125, R126 ;  /* 0x0000007e7d827220 */ /* 0x000fe20000410000 */
[----:B------:R-:W-:Y:S01]  /*110c0*/  FFMA.FTZ R29, R122, R129, R131 ;  /* 0x000000817a1d7223 */ /* 0x000fe20000010083 */
[----:B------:R-:W-:-:S02]  /*110d0*/  HADD2.F32 R121, -RZ, R14.H0_H0 ;  /* 0x2000000eff797230 */ /* 0x000fc40000004100 */
[----:B------:R-:W-:Y:S01]  /*110e0*/  FFMA.FTZ R116, R119, R126, -R128 ;  /* 0x0000007e77747223 */ /* 0x000fe20000010880 */
[----:B------:R-:W-:Y:S01]  /*110f0*/  FMUL.FTZ R125, R123, R127 ;  /* 0x0000007f7b7d7220 */ /* 0x000fe20000410000 */
[--C-:B------:R-:W-:Y:S02]  /*11100*/  HADD2.F32 R122, -RZ, R115.reuse.H1_H1 ;  /* 0x30000073ff7a7230 */ /* 0x100fe40000004100 */
[----:B------:R-:W-:Y:S01]  /*11110*/  FFMA.FTZ R120, R119, R120, R130 ;  /* 0x0000007877787223 */ /* 0x000fe20000010082 */
[-C--:B------:R-:W-:Y:S01]  /*11120*/  FMUL.FTZ R126, R123, R124.reuse ;  /* 0x0000007c7b7e7220 */ /* 0x080fe20000410000 */
[----:B------:R-:W-:Y:S01]  /*11130*/  FFMA.FTZ R119, R118, R124, -R125 ;  /* 0x0000007c76777223 */ /* 0x000fe2000001087d */
[----:B------:R-:W-:Y:S02]  /*11140*/  HADD2.F32 R124, -RZ, R115.H0_H0 ;  /* 0x20000073ff7c7230 */ /* 0x000fe40000004100 */
[----:B------:R-:W-:Y:S01]  /*11150*/  FMUL.FTZ R130, R121, R122 ;  /* 0x0000007a79827220 */ /* 0x000fe20000410000 */
[----:B------:R-:W-:-:S02]  /*11160*/  HADD2.F32 R117, -RZ, R15.H0_H0 ;  /* 0x2000000fff757230 */ /* 0x000fc40000004100 */
[----:B------:R-:W-:Y:S01]  /*11170*/  FFMA.FTZ R118, R118, R127, R126 ;  /* 0x0000007f76767223 */ /* 0x000fe2000001007e */
[--C-:B------:R-:W-:Y:S02]  /*11180*/  HADD2.F32 R128, -RZ, R114.reuse.H0_H0 ;  /* 0x20000072ff807230 */ /* 0x100fe40000004100 */
[-C--:B------:R-:W-:Y:S01]  /*11190*/  FMUL.FTZ R132, R121, R124.reuse ;  /* 0x0000007c79847220 */ /* 0x080fe20000410000 */
[----:B------:R-:W-:Y:S02]  /*111a0*/  HADD2.F32 R126, -RZ, R114.H1_H1 ;  /* 0x30000072ff7e7230 */ /* 0x000fe40000004100 */
[----:B------:R-:W-:Y:S01]  /*111b0*/  FFMA.FTZ R114, R9, R124, -R130 ;  /* 0x0000007c09727223 */ /* 0x000fe20000010882 */
[----:B------:R-:W-:Y:S02]  /*111c0*/  HADD2.F32 R15, -RZ, R15.H1_H1 ;  /* 0x3000000fff0f7230 */ /* 0x000fe40000004100 */
[----:B------:R-:W-:Y:S01]  /*111d0*/  FMUL.FTZ R130, R117, R128 ;  /* 0x0000008075827220 */ /* 0x000fe20000410000 */
[----:B------:R-:W-:-:S02]  /*111e0*/  HADD2.F32 R124, -RZ, R27.H0_H0 ;  /* 0x2000001bff7c7230 */ /* 0x000fc40000004100 */
[----:B------:R-:W-:Y:S01]  /*111f0*/  FMUL.FTZ R117, R117, R126 ;  /* 0x0000007e75757220 */ /* 0x000fe20000410000 */
[----:B------:R-:W-:Y:S01]  /*11200*/  FFMA.FTZ R122, R9, R122, R132 ;  /* 0x0000007a097a7223 */ /* 0x000fe20000010084 */
[----:B------:R-:W-:Y:S01]  /*11210*/  FFMA.FTZ R130, R31, R126, -R130 ;  /* 0x0000007e1f827223 */ /* 0x000fe20000010882 */
[C---:B------:R-:W-:Y:S01]  /*11220*/  FMUL.FTZ R126, R15.reuse, R30 ;  /* 0x0000001e0f7e7220 */ /* 0x040fe20000410000 */
[----:B------:R-:W-:Y:S01]  /*11230*/  FMUL.FTZ R132, R15, R124 ;  /* 0x0000007c0f847220 */ /* 0x000fe20000410000 */
[----:B------:R-:W-:Y:S02]  /*11240*/  HADD2.F32 R12, -RZ, R12.H1_H1 ;  /* 0x3000000cff0c7230 */ /* 0x000fe40000004100 */
[----:B------:R-:W-:Y:S01]  /*11250*/  FFMA.FTZ R117, R31, R128, R117 ;  /* 0x000000801f757223 */ /* 0x000fe20000010075 */
[----:B------:R-:W-:Y:S02]  /*11260*/  HADD2.F32 R14, -RZ, R14.H1_H1 ;  /* 0x3000000eff0e7230 */ /* 0x000fe40000004100 */
[----:B------:R-:W-:Y:S01]  /*11270*/  FFMA.FTZ R121, R11, R30, -R132 ;  /* 0x0000001e0b797223 */ /* 0x000fe20000010884 */
[----:B------:R-:W-:-:S02]  /*11280*/  HADD2.F32 R15, -RZ, R24.H0_H0 ;  /* 0x20000018ff0f7230 */ /* 0x000fc40000004100 */
[----:B------:R-:W-:Y:S01]  /*11290*/  FFMA.FTZ R126, R11, R124, R126 ;  /* 0x0000007c0b7e7223 */ /* 0x000fe2000001007e */
[----:B------:R-:W-:Y:S02]  /*112a0*/  HADD2.F32 R27, -RZ, R26.H0_H0 ;  /* 0x2000001aff1b7230 */ /* 0x000fe40000004100 */
[----:B------:R-:W-:Y:S02]  /*112b0*/  HADD2.F32 R9, -RZ, R28.H0_H0 ;  /* 0x2000001cff097230 */ /* 0x000fe40000004100 */
[----:B------:R-:W-:Y:S01]  /*112c0*/  FMUL.FTZ R11, R12, R15 ;  /* 0x0000000f0c0b7220 */ /* 0x000fe20000410000 */
[----:B------:R-:W-:Y:S02]  /*112d0*/  HADD2.F32 R10, -RZ, R10.H1_H1 ;  /* 0x3000000aff0a7230 */ /* 0x000fe40000004100 */
[C---:B------:R-:W-:Y:S01]  /*112e0*/  FMUL.FTZ R115, R14.reuse, R27 ;  /* 0x0000001b0e737220 */ /* 0x040fe20000410000 */
[----:B------:R-:W-:Y:S01]  /*112f0*/  FMUL.FTZ R14, R14, R25 ;  /* 0x000000190e0e7220 */ /* 0x000fe20000410000 */
[-C--:B------:R-:W-:Y:S01]  /*11300*/  FMUL.FTZ R24, R12, R9.reuse ;  /* 0x000000090c187220 */ /* 0x080fe20000410000 */
[----:B------:R-:W-:Y:S01]  /*11310*/  FFMA.FTZ R12, R8, R9, -R11 ;  /* 0x00000009080c7223 */ /* 0x000fe2000001080b */
[C---:B------:R-:W-:Y:S01]  /*11320*/  FFMA.FTZ R115, R10.reuse, R25, -R115 ;  /* 0x000000190a737223 */ /* 0x040fe20000010873 */
        /* <DEDUP_REMOVED lines=12> */
.L_x_2509:
[----:B------:R-:W-:Y:S05]  /*113f0*/  BSYNC B2 ;  /* 0x0000000000027941 */ /* 0x000fea0003800000 */
.L_x_2508:
[----:B------:R-:W-:Y:S05]  /*11400*/  @P4 BRA `(.L_x_2507) ;  /* 0x0000000400804947 */ /* 0x000fea0003800000 */
[----:B------:R-:W2:Y:S01]  /*11410*/  LDL R119, [R1+0x94] ;  /* 0x0000940001777983 */ /* 0x000ea20000100800 */
[----:B------:R-:W-:Y:S01]  /*11420*/  LEA.HI R113, R113, R20, RZ, 0x1d ;  /* 0x0000001471717211 */ /* 0x000fe200078fe8ff */
[--C-:B-1----:R-:W-:Y:S01]  /*11430*/  HADD2.F32 R112, -RZ, R110.reuse.H1_H1 ;  /* 0x3000006eff707230 */ /* 0x102fe20000004100 */
[----:B------:R-:W-:Y:S01]  /*11440*/  SHF.R.U32.HI R114, RZ, 0x10, R45 ;  /* 0x00000010ff727819 */ /* 0x000fe2000001162d */
[----:B------:R-:W-:Y:S01]  /*11450*/  HADD2.F32 R110, -RZ, R110.H0_H0 ;  /* 0x2000006eff6e7230 */ /* 0x000fe20000004100 */
[----:B------:R-:W-:Y:S01]  /*11460*/  SHF.R.S32.HI R10, RZ, 0x1f, R113 ;  /* 0x0000001fff0a7819 */ /* 0x000fe20000011471 */
[----:B------:R-:W-:Y:S01]  /*11470*/  IMAD.SHL.U32 R8, R113, 0x8, RZ ;  /* 0x0000000871087824 */ /* 0x000fe200078e00ff */
[--C-:B------:R-:W-:Y:S02]  /*11480*/  SHF.R.U64 R25, R4, 0x10, R5.reuse ;  /* 0x0000001004197819 */ /* 0x100fe40000001205 */
[----:B------:R-:W-:Y:S01]  /*11490*/  LEA.HI R10, R10, R113, RZ, 0x3 ;  /* 0x000000710a0a7211 */ /* 0x000fe200078f18ff */
[--C-:B------:R-:W-:Y:S01]  /*114a0*/  HADD2.F32 R113, -RZ, R109.reuse.H1_H1 ;  /* 0x3000006dff717230 */ /* 0x100fe20000004100 */
[----:B0-----:R-:W-:Y:S01]  /*114b0*/  LOP3.LUT R9, R8, 0x38, RZ, 0xc0, !PT ;  /* 0x0000003808097812 */ /* 0x001fe200078ec0ff */
[----:B------:R-:W-:Y:S01]  /*114c0*/  HADD2.F32 R109, -RZ, R109.H0_H0 ;  /* 0x2000006dff6d7230 */ /* 0x000fe20000004100 */
[----:B------:R-:W-:Y:S01]  /*114d0*/  SHF.R.U32.HI R115, RZ, 0x10, R5 ;  /* 0x00000010ff737819 */ /* 0x000fe20000011605 */
[----:B------:R-:W-:Y:S01]  /*114e0*/  IMAD.SHL.U32 R10, R10, 0x400, RZ ;  /* 0x000004000a0a7824 */ /* 0x000fe200078e00ff */
[----:B------:R-:W-:Y:S01]  /*114f0*/  LOP3.LUT R8, R9, 0x1c0, R234, 0xf8, !PT ;  /* 0x000001c009087812 */ /* 0x000fe200078ef8ea */
[----:B------:R-:W-:Y:S01]  /*11500*/  HADD2.F32 R25, -RZ, R25.H0_H0 ;  /* 0x20000019ff197230 */ /* 0x000fe20000004100 */
[----:B------:R-:W-:Y:S01]  /*11510*/  SHF.R.U64 R4, R46, 0x10, R47 ;  /* 0x000000102e047819 */ /* 0x000fe2000000122f */
[----:B------:R-:W-:Y:S01]  /*11520*/  HADD2.F32 R115, -RZ, R115.H0_H0 ;  /* 0x20000073ff737230 */ /* 0x000fe20000004100 */
[----:B------:R-:W-:-:S02]  /*11530*/  LOP3.LUT R12, R8, R235, RZ, 0x3c, !PT ;  /* 0x000000eb080c7212 */ /* 0x000fc400078e3cff */
[----:B------:R-:W-:Y:S02]  /*11540*/  LOP3.LUT R13, R10, 0x7fffe000, RZ, 0xc0, !PT ;  /* 0x7fffe0000a0d7812 */ /* 0x000fe400078ec0ff */
[----:B------:R-:W-:Y:S02]  /*11550*/  SHF.R.U64 R24, R44, 0x10, R45 ;  /* 0x000000102c187819 */ /* 0x000fe4000000122d */
[----:B------:R-:W-:Y:S02]  /*11560*/  IADD3 R13, R12, R13, R236 ;  /* 0x0000000d0c0d7210 */ /* 0x000fe40007ffe0ec */
[----:B------:R-:W-:Y:S02]  /*11570*/  SHF.R.U32.HI R46, RZ, 0x10, R47 ;  /* 0x00000010ff2e7819 */ /* 0x000fe4000001162f */
[----:B------:R-:W-:Y:S02]  /*11580*/  LEA R21, R13, R16, 0x1 ;  /* 0x000000100d157211 */ /* 0x000fe400078e08ff */
[--C-:B------:R-:W-:Y:S01]  /*11590*/  SHF.R.U64 R5, R6, 0x10, R7.reuse ;  /* 0x0000001006057819 */ /* 0x100fe20000001207 */
[----:B------:R-:W-:Y:S01]  /*115a0*/  HADD2.F32 R46, -RZ, R46.H0_H0 ;  /* 0x2000002eff2e7230 */ /* 0x000fe20000004100 */
[----:B------:R-:W-:Y:S01]  /*115b0*/  SHF.R.U32.HI R6, RZ, 0x10, R7 ;  /* 0x00000010ff067819 */ /* 0x000fe20000011607 */
[----:B------:R-:W0:Y:S04]  /*115c0*/  LDS.128 R12, [R21+0x14400] ;  /* 0x01440000150c7984 */ /* 0x000e280000000c00 */
[----:B------:R-:W-:-:S02]  /*115d0*/  HADD2.F32 R6, -RZ, R6.H0_H0 ;  /* 0x20000006ff067230 */ /* 0x000fc40000004100 */
[--C-:B0-----:R-:W-:Y:S02]  /*115e0*/  HADD2.F32 R31, -RZ, R13.reuse.H0_H0 ;  /* 0x2000000dff1f7230 */ /* 0x101fe40000004100 */
[----:B------:R-:W-:Y:S02]  /*115f0*/  HADD2.F32 R44, -RZ, R13.H1_H1 ;  /* 0x3000000dff2c7230 */ /* 0x000fe40000004100 */
[--C-:B------:R-:W-:Y:S02]  /*11600*/  HADD2.F32 R47, -RZ, R15.reuse.H0_H0 ;  /* 0x2000000fff2f7230 */ /* 0x100fe40000004100 */
[C---:B------:R-:W-:Y:S01]  /*11610*/  FMUL.FTZ R13, R31.reuse, R113 ;  /* 0x000000711f0d7220 */ /* 0x040fe20000410000 */
[----:B------:R-:W-:Y:S02]  /*11620*/  HADD2.F32 R27, -RZ, R15.H1_H1 ;  /* 0x3000000fff1b7230 */ /* 0x000fe40000004100 */
[----:B------:R-:W-:Y:S01]  /*11630*/  FMUL.FTZ R15, R31, R112 ;  /* 0x000000701f0f7220 */ /* 0x000fe20000410000 */
[----:B------:R-:W-:-:S02]  /*11640*/  HADD2.F32 R31, -RZ, R114.H0_H0 ;  /* 0x20000072ff1f7230 */ /* 0x000fc40000004100 */
[----:B------:R-:W-:Y:S01]  /*11650*/  FMUL.FTZ R117, R44, R115 ;  /* 0x000000732c757220 */ /* 0x000fe20000410000 */
[----:B------:R-:W-:Y:S02]  /*11660*/  HADD2.F32 R30, -RZ, R12.H0_H0 ;  /* 0x2000000cff1e7230 */ /* 0x000fe40000004100 */
[----:B------:R-:W-:Y:S02]  /*11670*/  HADD2.F32 R45, -RZ, R14.H0_H0 ;  /* 0x2000000eff2d7230 */ /* 0x000fe40000004100 */
[----:B------:R-:W-:Y:S02]  /*11680*/  HADD2.F32 R12, -RZ, R12.H1_H1 ;  /* 0x3000000cff0c7230 */ /* 0x000fe40000004100 */
[----:B------:R-:W-:Y:S01]  /*11690*/  FMUL.FTZ R114, R30, R110 ;  /* 0x0000006e1e727220 */ /* 0x000fe20000410000 */
[----:B------:R-:W-:Y:S01]  /*116a0*/  HADD2.F32 R14, -RZ, R14.H1_H1 ;  /* 0x3000000eff0e7230 */ /* 0x000fe20000004100 */
[----:B--2---:R-:W0:Y:S02]  /*116b0*/  LDS.128 R8, [R119] ;  /* 0x0000000077087984 */ /* 0x004e240000000c00 */
[----:B0-----:R-:W-:-:S02]  /*116c0*/  HADD2.F32 R26, -RZ, R9.H0_H0 ;  /* 0x20000009ff1a7230 */ /* 0x001fc40000004100 */
[----:B------:R-:W-:Y:S02]  /*116d0*/  HADD2.F32 R29, -RZ, R8.H0_H0 ;  /* 0x20000008ff1d7230 */ /* 0x000fe40000004100 */
[----:B------:R-:W-:Y:S02]  /*116e0*/  HADD2.F32 R7, -RZ, R10.H0_H0 ;  /* 0x2000000aff077230 */ /* 0x000fe40000004100 */
[C---:B------:R-:W-:Y:S01]  /*116f0*/  FFMA.FTZ R13, R26.reuse, R112, -R13 ;  /* 0x000000701a0d7223 */ /* 0x040fe2000001080d */
[----:B------:R-:W-:Y:S01]  /*11700*/  FFMA.FTZ R15, R26, R113, R15 ;  /* 0x000000711a0f7223 */ /* 0x000fe2000001000f */
[----:B------:R-:W-:Y:S01]  /*11710*/  FMUL.FTZ R113, R44, R31 ;  /* 0x0000001f2c717220 */ /* 0x000fe20000410000 */
[----:B------:R-:W-:Y:S02]  /*11720*/  HADD2.F32 R112, -RZ, R108.H0_H0 ;  /* 0x2000006cff707230 */ /* 0x000fe40000004100 */
[----:B------:R-:W-:Y:S01]  /*11730*/  FMUL.FTZ R44, R30, R109 ;  /* 0x0000006d1e2c7220 */ /* 0x000fe20000410000 */
[----:B------:R-:W-:-:S02]  /*11740*/  HADD2.F32 R30, -RZ, R111.H0_H0 ;  /* 0x2000006fff1e7230 */ /* 0x000fc40000004100 */
[C---:B------:R-:W-:Y:S01]  /*11750*/  FFMA.FTZ R114, R29.reuse, R109, R114 ;  /* 0x0000006d1d727223 */ /* 0x040fe20000010072 */
[----:B------:R-:W-:Y:S02]  /*11760*/  HADD2.F32 R108, -RZ, R108.H1_H1 ;  /* 0x3000006cff6c7230 */ /* 0x000fe40000004100 */
[----:B------:R-:W-:Y:S01]  /*11770*/  FFMA.FTZ R110, R29, R110, -R44 ;  /* 0x0000006e1d6e7223 */ /* 0x000fe2000001082c */
[C---:B------:R-:W-:Y:S01]  /*11780*/  FMUL.FTZ R116, R45.reuse, R112 ;  /* 0x000000702d747220 */ /* 0x040fe20000410000 */
[----:B------:R-:W-:Y:S02]  /*11790*/  HADD2.F32 R44, -RZ, R111.H1_H1 ;  /* 0x3000006fff2c7230 */ /* 0x000fe40000004100 */
[-C--:B------:R-:W-:Y:S01]  /*117a0*/  FMUL.FTZ R118, R45, R30.reuse ;  /* 0x0000001e2d767220 */ /* 0x080fe20000410000 */
[----:B------:R-:W-:Y:S02]  /*117b0*/  HADD2.F32 R28, -RZ, R9.H1_H1 ;  /* 0x30000009ff1c7230 */ /* 0x000fe40000004100 */
[----:B------:R-:W-:Y:S01]  /*117c0*/  FFMA.FTZ R116, R7, R30, -R116 ;  /* 0x0000001e07747223 */ /* 0x000fe20000010874 */
[----:B------:R-:W-:-:S02]  /*117d0*/  HADD2.F32 R9, -RZ, R11.H0_H0 ;  /* 0x2000000bff097230 */ /* 0x000fc40000004100 */
[C---:B------:R-:W-:Y:S01]  /*117e0*/  FMUL.FTZ R30, R47.reuse, R108 ;  /* 0x0000006c2f1e7220 */ /* 0x040fe20000410000 */
[----:B------:R-:W-:Y:S01]  /*117f0*/  FMUL.FTZ R47, R47, R44 ;  /* 0x0000002c2f2f7220 */ /* 0x000fe20000410000 */
[----:B------:R-:W-:Y:S02]  /*11800*/  HADD2.F32 R11, -RZ, R11.H1_H1 ;  /* 0x3000000bff0b7230 */ /* 0x000fe40000004100 */
[----:B------:R-:W-:Y:S01]  /*11810*/  FFMA.FTZ R118, R7, R112, R118 ;  /* 0x0000007007767223 */ /* 0x000fe20000010076 */
[C---:B------:R-:W-:Y:S01]  /*11820*/  FFMA.FTZ R30, R9.reuse, R44, -R30 ;  /* 0x0000002c091e7223 */ /* 0x040fe2000001081e */
[----:B------:R-:W-:Y:S01]  /*11830*/  FFMA.FTZ R47, R9, R108, R47 ;  /* 0x0000006c092f7223 */ /* 0x000fe2000001002f */
[C---:B------:R-:W-:Y:S01]  /*11840*/  FMUL.FTZ R112, R27.reuse, R6 ;  /* 0x000000061b707220 */ /* 0x040fe20000410000 */
[----:B------:R-:W-:Y:S01]  /*11850*/  FMUL.FTZ R44, R27, R46 ;  /* 0x0000002e1b2c7220 */ /* 0x000fe20000410000 */
[----:B------:R-:W-:Y:S02]  /*11860*/  HADD2.F32 R9, -RZ, R5.H0_H0 ;  /* 0x20000005ff097230 */ /* 0x000fe40000004100 */
[----:B------:R-:W-:Y:S01]  /*11870*/  FFMA.FTZ R26, R28, R31, -R117 ;  /* 0x0000001f1c1a7223 */ /* 0x000fe20000010875 */
[----:B------:R-:W-:-:S02]  /*11880*/  HADD2.F32 R7, -RZ, R24.H0_H0 ;  /* 0x20000018ff077230 */ /* 0x000fc40000004100 */
[C---:B------:R-:W-:Y:S01]  /*11890*/  FFMA.FTZ R45, R11.reuse, R46, -R112 ;  /* 0x0000002e0b2d7223 */ /* 0x040fe20000010870 */
[----:B------:R-:W-:Y:S02]  /*118a0*/  HADD2.F32 R5, -RZ, R4.H0_H0 ;  /* 0x20000004ff057230 */ /* 0x000fe40000004100 */
[----:B------:R-:W-:Y:S01]  /*118b0*/  FFMA.FTZ R44, R11, R6, R44 ;  /* 0x000000060b2c7223 */ /* 0x000fe2000001002c */
[----:B------:R-:W-:Y:S02]  /*118c0*/  HADD2.F32 R8, -RZ, R8.H1_H1 ;  /* 0x30000008ff087230 */ /* 0x000fe40000004100 */
[----:B------:R-:W-:Y:S01]  /*118d0*/  FMUL.FTZ R11, R12, R25 ;  /* 0x000000190c0b7220 */ /* 0x000fe20000410000 */
[----:B------:R-:W-:Y:S02]  /*118e0*/  HADD2.F32 R10, -RZ, R10.H1_H1 ;  /* 0x3000000aff0a7230 */ /* 0x000fe40000004100 */
[----:B------:R-:W-:Y:S01]  /*118f0*/  FMUL.FTZ R29, R14, R9 ;  /* 0x000000090e1d7220 */ /* 0x000fe20000410000 */
[----:B------:R-:W-:Y:S01]  /*11900*/  FMUL.FTZ R12, R12, R7 ;  /* 0x000000070c0c7220 */ /* 0x000fe20000410000 */
[----:B------:R-:W-:Y:S01]  /*11910*/  FMUL.FTZ R14, R14, R5 ;  /* 0x000000050e0e7220 */ /* 0x000fe20000410000 */
        /* <DEDUP_REMOVED lines=15> */
.L_x_2507:
[----:B------:R-:W-:Y:S05]  /*11a10*/  BSYNC B1 ;  /* 0x0000000000017941 */ /* 0x000fea0003800000 */
.L_x_2506:
[----:B------:R-:W-:Y:S04]  /*11a20*/  BSSY B1, `(.L_x_2510) ;  /* 0x00000d2000017945 */ /* 0x000fe80003800000 */
[----:B------:R-:W-:Y:S05]  /*11a30*/  @P1 BRA `(.L_x_2511) ;  /* 0x0000000c00401947 */ /* 0x000fea0003800000 */
[----:B------:R3:W5:Y:S01]  /*11a40*/  LDL R108, [R1+0x80] ;  /* 0x00008000016c7983 */ /* 0x0007620000100800 */
[----:B-1----:R-:W1:Y:S01]  /*11a50*/  LDC R13, c[0x0][0x3d4] ;  /* 0x0000f500ff0d7b82 */ /* 0x002e620000000800 */
[----:B------:R-:W-:Y:S01]  /*11a60*/  BSSY B2, `(.L_x_2512) ;  /* 0x0000066000027945 */ /* 0x000fe20003800000 */
[-C--:B-1----:R-:W-:Y:S02]  /*11a70*/  ISETP.GE.AND P0, PT, R213, R13.reuse, PT ;  /* 0x0000000dd500720c */ /* 0x082fe40003f06270 */
[----:B------:R-:W-:-:S11]  /*11a80*/  ISETP.GE.AND P1, PT, R212, R13, PT ;  /* 0x0000000dd400720c */ /* 0x000fd60003f26270 */
[----:B---3--:R-:W-:Y:S05]  /*11a90*/  @P0 BRA `(.L_x_2513) ;  /* 0x0000000400880947 */ /* 0x008fea0003800000 */
[----:B--2---:R-:W-:Y:S02]  /*11aa0*/  LEA.HI R4, R13, R222, RZ, 0x1d ;  /* 0x000000de0d047211 */ /* 0x004fe400078fe8ff */
[----:B-----5:R-:W-:Y:S02]  /*11ab0*/  R2UR UR4, R108 ;  /* 0x000000006c0472ca */ /* 0x020fe400000e0000 */
[----:B------:R-:W-:Y:S01]  /*11ac0*/  SHF.R.S32.HI R5, RZ, 0x1f, R4 ;  /* 0x0000001fff057819 */ /* 0x000fe20000011404 */
[----:B------:R-:W-:Y:S01]  /*11ad0*/  IMAD.SHL.U32 R6, R4, 0x8, RZ ;  /* 0x0000000804067824 */ /* 0x000fe200078e00ff */
[----:B------:R-:W-:Y:S02]  /*11ae0*/  LOP3.LUT R7, R229, 0x38, R213, 0xf8, !PT ;  /* 0x00000038e5077812 */ /* 0x000fe400078ef8d5 */
[----:B------:R-:W-:Y:S02]  /*11af0*/  LEA.HI R5, R5, R4, RZ, 0x3 ;  /* 0x0000000405057211 */ /* 0x000fe400078f18ff */
[----:B------:R-:W-:-:S02]  /*11b00*/  LOP3.LUT R4, R229, 0x38, R6, 0xf8, !PT ;  /* 0x00000038e5047812 */ /* 0x000fc400078ef806 */
[----:B------:R-:W-:Y:S01]  /*11b10*/  LOP3.LUT R7, R230, R7, R233, 0xf6, !PT ;  /* 0x00000007e6077212 */ /* 0x000fe200078ef6e9 */
[----:B------:R-:W-:Y:S01]  /*11b20*/  IMAD.SHL.U32 R5, R5, 0x400, RZ ;  /* 0x0000040005057824 */ /* 0x000fe200078e00ff */
[----:B0-----:R-:W-:Y:S02]  /*11b30*/  LOP3.LUT R9, R4, R233, RZ, 0x3c, !PT ;  /* 0x000000e904097212 */ /* 0x001fe400078e3cff */
[----:B------:R-:W-:Y:S02]  /*11b40*/  LEA R12, R7, UR4, 0x1 ;  /* 0x00000004070c7c11 */ /* 0x000fe4000f8e08ff */
[----:B------:R-:W-:Y:S02]  /*11b50*/  LOP3.LUT R8, R5, 0x7fffe000, RZ, 0xc0, !PT ;  /* 0x7fffe00005087812 */ /* 0x000fe400078ec0ff */
[----:B------:R-:W-:Y:S01]  /*11b60*/  SHF.R.U64 R15, R40, 0x10, R41 ;  /* 0x00000010280f7819 */ /* 0x000fe20000001229 */
[----:B------:R-:W0:Y:S01]  /*11b70*/  LDS.128 R4, [R12] ;  /* 0x000000000c047984 */ /* 0x000e220000000c00 */
[----:B------:R-:W-:-:S02]  /*11b80*/  IADD3 R9, R9, R8, R230 ;  /* 0x0000000809097210 */ /* 0x000fc40007ffe0e6 */
[----:B------:R-:W-:Y:S01]  /*11b90*/  SHF.R.U32.HI R44, RZ, 0x10, R41 ;  /* 0x00000010ff2c7819 */ /* 0x000fe20000011629 */
[--C-:B------:R-:W-:Y:S01]  /*11ba0*/  HADD2.F32 R41, -RZ, R105.reuse.H1_H1 ;  /* 0x30000069ff297230 */ /* 0x100fe20000004100 */
[--C-:B------:R-:W-:Y:S01]  /*11bb0*/  SHF.R.U64 R25, R38, 0x10, R39.reuse ;  /* 0x0000001026197819 */ /* 0x100fe20000001227 */
[----:B------:R-:W-:Y:S01]  /*11bc0*/  IMAD R14, R9, 0x2, R16 ;  /* 0x00000002090e7824 */ /* 0x000fe200078e0210 */
[----:B------:R-:W-:Y:S01]  /*11bd0*/  SHF.R.U32.HI R46, RZ, 0x10, R39 ;  /* 0x00000010ff2e7819 */ /* 0x000fe20000011627 */
[--C-:B------:R-:W-:Y:S01]  /*11be0*/  HADD2.F32 R39, -RZ, R106.reuse.H1_H1 ;  /* 0x3000006aff277230 */ /* 0x100fe20000004100 */
[----:B------:R-:W-:Y:S01]  /*11bf0*/  SHF.R.U32.HI R40, RZ, 0x10, R37 ;  /* 0x00000010ff287819 */ /* 0x000fe20000011625 */
[----:B------:R-:W-:Y:S01]  /*11c00*/  HADD2.F32 R38, -RZ, R105.H0_H0 ;  /* 0x20000069ff267230 */ /* 0x000fe20000004100 */
[----:B------:R-:W1:Y:S01]  /*11c10*/  LDS.128 R8, [R14+0x14400] ;  /* 0x014400000e087984 */ /* 0x000e620000000c00 */
[--C-:B------:R-:W-:Y:S01]  /*11c20*/  SHF.R.U64 R21, R42, 0x10, R43.reuse ;  /* 0x000000102a157819 */ /* 0x100fe2000000122b */
[----:B------:R-:W-:Y:S01]  /*11c30*/  HADD2.F32 R106, -RZ, R106.H0_H0 ;  /* 0x2000006aff6a7230 */ /* 0x000fe20000004100 */
[----:B------:R-:W-:Y:S01]  /*11c40*/  SHF.R.U32.HI R47, RZ, 0x10, R43 ;  /* 0x00000010ff2f7819 */ /* 0x000fe2000001162b */
[----:B------:R-:W-:Y:S01]  /*11c50*/  HADD2.F32 R40, -RZ, R40.H0_H0 ;  /* 0x20000028ff287230 */ /* 0x000fe20000004100 */
[----:B------:R-:W-:Y:S01]  /*11c60*/  SHF.R.U64 R24, R36, 0x10, R37 ;  /* 0x0000001024187819 */ /* 0x000fe20000001225 */
[----:B------:R-:W-:-:S02]  /*11c70*/  HADD2.F32 R25, -RZ, R25.H0_H0 ;  /* 0x20000019ff197230 */ /* 0x000fc40000004100 */
[----:B------:R-:W-:Y:S02]  /*11c80*/  HADD2.F32 R15, -RZ, R15.H0_H0 ;  /* 0x2000000fff0f7230 */ /* 0x000fe40000004100 */
[----:B------:R-:W-:Y:S02]  /*11c90*/  HADD2.F32 R21, -RZ, R21.H0_H0 ;  /* 0x20000015ff157230 */ /* 0x000fe40000004100 */
[--C-:B0-----:R-:W-:Y:S02]  /*11ca0*/  HADD2.F32 R26, -RZ, R5.reuse.H0_H0 ;  /* 0x20000005ff1a7230 */ /* 0x101fe40000004100 */
[----:B------:R-:W-:Y:S02]  /*11cb0*/  HADD2.F32 R27, -RZ, R5.H1_H1 ;  /* 0x30000005ff1b7230 */ /* 0x000fe40000004100 */
[----:B------:R-:W-:Y:S02]  /*11cc0*/  HADD2.F32 R5, -RZ, R4.H0_H0 ;  /* 0x20000004ff057230 */ /* 0x000fe40000004100 */
[----:B------:R-:W-:-:S02]  /*11cd0*/  HADD2.F32 R28, -RZ, R6.H0_H0 ;  /* 0x20000006ff1c7230 */ /* 0x000fc40000004100 */
[--C-:B------:R-:W-:Y:S02]  /*11ce0*/  HADD2.F32 R29, -RZ, R7.reuse.H0_H0 ;  /* 0x20000007ff1d7230 */ /* 0x100fe40000004100 */
[----:B------:R-:W-:Y:S02]  /*11cf0*/  HADD2.F32 R7, -RZ, R7.H1_H1 ;  /* 0x30000007ff077230 */ /* 0x000fe40000004100 */
[--C-:B-1----:R-:W-:Y:S02]  /*11d00*/  HADD2.F32 R30, -RZ, R9.reuse.H0_H0 ;  /* 0x20000009ff1e7230 */ /* 0x102fe40000004100 */
[----:B------:R-:W-:Y:S02]  /*11d10*/  HADD2.F32 R31, -RZ, R9.H1_H1 ;  /* 0x30000009ff1f7230 */ /* 0x000fe40000004100 */
[----:B------:R-:W-:Y:S02]  /*11d20*/  HADD2.F32 R9, -RZ, R8.H0_H0 ;  /* 0x20000008ff097230 */ /* 0x000fe40000004100 */
[C---:B------:R-:W-:Y:S01]  /*11d30*/  FMUL.FTZ R43, R30.reuse, R41 ;  /* 0x000000291e2b7220 */ /* 0x040fe20000410000 */
[----:B------:R-:W-:Y:S01]  /*11d40*/  FMUL.FTZ R45, R30, R39 ;  /* 0x000000271e2d7220 */ /* 0x000fe20000410000 */
[----:B------:R-:W-:-:S02]  /*11d50*/  HADD2.F32 R30, -RZ, R44.H0_H0 ;  /* 0x2000002cff1e7230 */ /* 0x000fc40000004100 */
[----:B------:R-:W-:Y:S01]  /*11d60*/  FMUL.FTZ R42, R31, R40 ;  /* 0x000000281f2a7220 */ /* 0x000fe20000410000 */
[C---:B------:R-:W-:Y:S01]  /*11d70*/  FFMA.FTZ R43, R26.reuse, R39, -R43 ;  /* 0x000000271a2b7223 */ /* 0x040fe2000001082b */
[----:B------:R-:W-:Y:S01]  /*11d80*/  FFMA.FTZ R45, R26, R41, R45 ;  /* 0x000000291a2d7223 */ /* 0x000fe2000001002d */
[----:B------:R-:W-:Y:S01]  /*11d90*/  FMUL.FTZ R26, R9, R38 ;  /* 0x00000026091a7220 */ /* 0x000fe20000410000 */
[----:B------:R-:W-:Y:S01]  /*11da0*/  FMUL.FTZ R44, R31, R30 ;  /* 0x0000001e1f2c7220 */ /* 0x000fe20000410000 */
[-C--:B------:R-:W-:Y:S01]  /*11db0*/  FMUL.FTZ R39, R9, R106.reuse ;  /* 0x0000006a09277220 */ /* 0x080fe20000410000 */
[----:B------:R-:W-:Y:S02]  /*11dc0*/  HADD2.F32 R36, -RZ, R10.H0_H0 ;  /* 0x2000000aff247230 */ /* 0x000fe40000004100 */
[C---:B------:R-:W-:Y:S01]  /*11dd0*/  FFMA.FTZ R106, R5.reuse, R106, -R26 ;  /* 0x0000006a056a7223 */ /* 0x040fe2000001081a */
[----:B------:R-:W-:Y:S02]  /*11de0*/  HADD2.F32 R31, -RZ, R104.H0_H0 ;  /* 0x20000068ff1f7230 */ /* 0x000fe40000004100 */
[----:B------:R-:W-:Y:S01]  /*11df0*/  FFMA.FTZ R39, R5, R38, R39 ;  /* 0x0000002605277223 */ /* 0x000fe20000010027 */
[----:B------:R-:W-:-:S02]  /*11e00*/  HADD2.F32 R9, -RZ, R107.H0_H0 ;  /* 0x2000006bff097230 */ /* 0x000fc40000004100 */
[C---:B------:R-:W-:Y:S01]  /*11e10*/  FFMA.FTZ R42, R27.reuse, R30, -R42 ;  /* 0x0000001e1b2a7223 */ /* 0x040fe2000001082a */
[----:B------:R-:W-:Y:S02]  /*11e20*/  HADD2.F32 R37, -RZ, R11.H0_H0 ;  /* 0x2000000bff257230 */ /* 0x000fe40000004100 */
[C---:B------:R-:W-:Y:S01]  /*11e30*/  FMUL.FTZ R5, R36.reuse, R31 ;  /* 0x0000001f24057220 */ /* 0x040fe20000410000 */
[----:B------:R-:W-:Y:S02]  /*11e40*/  HADD2.F32 R104, -RZ, R104.H1_H1 ;  /* 0x30000068ff687230 */ /* 0x000fe40000004100 */
[----:B------:R-:W-:Y:S01]  /*11e50*/  FMUL.FTZ R41, R36, R9 ;  /* 0x0000000924297220 */ /* 0x000fe20000410000 */
[----:B------:R-:W-:Y:S02]  /*11e60*/  HADD2.F32 R26, -RZ, R107.H1_H1 ;  /* 0x3000006bff1a7230 */ /* 0x000fe40000004100 */
[----:B------:R-:W-:Y:S01]  /*11e70*/  FFMA.FTZ R44, R27, R40, R44 ;  /* 0x000000281b2c7223 */ /* 0x000fe2000001002c */
        /* <DEDUP_REMOVED lines=8> */
[----:B------:R-:W-:Y:S02]  /*11f00*/  HADD2.F32 R8, -RZ, R8.H1_H1 ;  /* 0x30000008ff087230 */ /* 0x000fe40000004100 */
[----:B------:R-:W-:Y:S01]  /*11f10*/  FMUL.FTZ R28, R11, R36 ;  /* 0x000000240b1c7220 */ /* 0x000fe20000410000 */
[----:B------:R-:W-:-:S02]  /*11f20*/  HADD2.F32 R10, -RZ, R10.H1_H1 ;  /* 0x3000000aff0a7230 */ /* 0x000fc40000004100 */
[-C--:B------:R-:W-:Y:S01]  /*11f30*/  FMUL.FTZ R26, R11, R30.reuse ;  /* 0x0000001e0b1a7220 */ /* 0x080fe20000410000 */
        /* <DEDUP_REMOVED lines=24> */
.L_x_2513:
[----:B------:R-:W-:Y:S05]  /*120c0*/  BSYNC B2 ;  /* 0x0000000000027941 */ /* 0x000fea0003800000 */
.L_x_2512:
[----:B------:R-:W-:Y:S05]  /*120d0*/  @P1 BRA `(.L_x_2511) ;  /* 0x0000000400981947 */ /* 0x000fea0003800000 */
[----:B-12---:R-:W-:Y:S01]  /*120e0*/  LEA.HI R4, R0, R212, RZ, 0x6 ;  /* 0x000000d400047211 */ /* 0x006fe200078f30ff */
[--C-:B------:R-:W-:Y:S01]  /*120f0*/  HADD2.F32 R29, -RZ, R102.reuse.H1_H1 ;  /* 0x30000066ff1d7230 */ /* 0x100fe20000004100 */
[----:B------:R-:W-:Y:S01]  /*12100*/  LEA.HI R13, R13, R20, RZ, 0x1d ;  /* 0x000000140d0d7211 */ /* 0x000fe200078fe8ff */
[--C-:B------:R-:W-:Y:S01]  /*12110*/  HADD2.F32 R31, -RZ, R101.reuse.H1_H1 ;  /* 0x30000065ff1f7230 */ /* 0x100fe20000004100 */
[----:B------:R-:W-:Y:S01]  /*12120*/  SHF.L.U32 R4, R4, 0x7, RZ ;  /* 0x0000000704047819 */ /* 0x000fe200000006ff */
[----:B------:R-:W-:Y:S01]  /*12130*/  HADD2.F32 R30, -RZ, R101.H0_H0 ;  /* 0x20000065ff1e7230 */ /* 0x000fe20000004100 */
[----:B------:R-:W-:Y:S01]  /*12140*/  SHF.R.S32.HI R6, RZ, 0x1f, R13 ;  /* 0x0000001fff067819 */ /* 0x000fe2000001140d */
[----:B------:R-:W-:Y:S01]  /*12150*/  HADD2.F32 R102, -RZ, R102.H0_H0 ;  /* 0x20000066ff667230 */ /* 0x000fe20000004100 */
[----:B------:R-:W-:Y:S01]  /*12160*/  LOP3.LUT R5, R4, 0xffffe000, RZ, 0xc0, !PT ;  /* 0xffffe00004057812 */ /* 0x000fe200078ec0ff */
[----:B------:R-:W-:Y:S01]  /*12170*/  IMAD.SHL.U32 R4, R13, 0x8, RZ ;  /* 0x000000080d047824 */ /* 0x000fe200078e00ff */
[----:B------:R-:W-:-:S02]  /*12180*/  LEA.HI R6, R6, R13, RZ, 0x3 ;  /* 0x0000000d06067211 */ /* 0x000fc400078f18ff */
[C---:B------:R-:W-:Y:S02]  /*12190*/  LOP3.LUT R8, R229.reuse, 0x38, R3, 0xf8, !PT ;  /* 0x00000038e5087812 */ /* 0x040fe400078ef803 */
[----:B------:R-:W-:Y:S01]  /*121a0*/  LOP3.LUT R4, R229, 0x38, R4, 0xf8, !PT ;  /* 0x00000038e5047812 */ /* 0x000fe200078ef804 */
[----:B------:R-:W-:Y:S01]  /*121b0*/  IMAD.SHL.U32 R6, R6, 0x400, RZ ;  /* 0x0000040006067824 */ /* 0x000fe200078e00ff */
[----:B------:R-:W-:Y:S02]  /*121c0*/  LOP3.LUT R8, R8, R233, RZ, 0x3c, !PT ;  /* 0x000000e908087212 */ /* 0x000fe400078e3cff */
[----:B-----5:R-:W-:Y:S02]  /*121d0*/  R2UR UR4, R108 ;  /* 0x000000006c0472ca */ /* 0x020fe400000e0000 */
[----:B------:R-:W-:Y:S02]  /*121e0*/  IADD3 R5, R8, R5, R230 ;  /* 0x0000000508057210 */ /* 0x000fe40007ffe0e6 */
[----:B0-----:R-:W-:-:S02]  /*121f0*/  LOP3.LUT R9, R4, R233, RZ, 0x3c, !PT ;  /* 0x000000e904097212 */ /* 0x001fc400078e3cff */
[----:B------:R-:W-:Y:S02]  /*12200*/  LOP3.LUT R8, R6, 0x7fffe000, RZ, 0xc0, !PT ;  /* 0x7fffe00006087812 */ /* 0x000fe400078ec0ff */
[----:B------:R-:W-:Y:S02]  /*12210*/  SHF.R.U64 R39, R32, 0x10, R33 ;  /* 0x0000001020277819 */ /* 0x000fe40000001221 */
[----:B------:R-:W-:Y:S02]  /*12220*/  IADD3 R9, R9, R8, R230 ;  /* 0x0000000809097210 */ /* 0x000fe40007ffe0e6 */
[----:B------:R-:W-:Y:S02]  /*12230*/  SHF.R.U64 R41, R48, 0x10, R49 ;  /* 0x0000001030297819 */ /* 0x000fe40000001231 */
[----:B------:R-:W-:Y:S01]  /*12240*/  LEA R12, R5, UR4, 0x1 ;  /* 0x00000004050c7c11 */ /* 0x000fe2000f8e08ff */
[----:B------:R-:W-:Y:S01]  /*12250*/  IMAD R13, R9, 0x2, R16 ;  /* 0x00000002090d7824 */ /* 0x000fe200078e0210 */
[----:B------:R-:W-:-:S02]  /*12260*/  SHF.R.U32.HI R32, RZ, 0x10, R33 ;  /* 0x00000010ff207819 */ /* 0x000fc40000011621 */
[----:B------:R-:W-:Y:S01]  /*12270*/  SHF.R.U32.HI R48, RZ, 0x10, R49 ;  /* 0x00000010ff307819 */ /* 0x000fe20000011631 */
[----:B------:R-:W0:Y:S01]  /*12280*/  LDS.128 R4, [R12] ;  /* 0x000000000c047984 */ /* 0x000e220000000c00 */
[--C-:B------:R-:W-:Y:S01]  /*12290*/  SHF.R.U64 R38, R34, 0x10, R35.reuse ;  /* 0x0000001022267819 */ /* 0x100fe20000001223 */
[----:B------:R-:W-:Y:S01]  /*122a0*/  HADD2.F32 R32, -RZ, R32.H0_H0 ;  /* 0x20000020ff207230 */ /* 0x000fe20000004100 */
[----:B------:R-:W-:Y:S01]  /*122b0*/  SHF.R.U32.HI R37, RZ, 0x10, R35 ;  /* 0x00000010ff257819 */ /* 0x000fe20000011623 */
[----:B------:R-:W1:Y:S01]  /*122c0*/  LDS.128 R8, [R13+0x14400] ;  /* 0x014400000d087984 */ /* 0x000e620000000c00 */
[--C-:B------:R-:W-:Y:S02]  /*122d0*/  SHF.R.U64 R40, R50, 0x10, R51.reuse ;  /* 0x0000001032287819 */ /* 0x100fe40000001233 */
[----:B------:R-:W-:Y:S01]  /*122e0*/  SHF.R.U32.HI R50, RZ, 0x10, R51 ;  /* 0x00000010ff327819 */ /* 0x000fe20000011633 */
[--C-:B0-----:R-:W-:Y:S02]  /*122f0*/  HADD2.F32 R14, -RZ, R5.reuse.H0_H0 ;  /* 0x20000005ff0e7230 */ /* 0x101fe40000004100 */
        /* <DEDUP_REMOVED lines=10> */
[----:B------:R-:W-:Y:S01]  /*123a0*/  FFMA.FTZ R35, R14, R31, R35 ;  /* 0x0000001f0e237223 */ /* 0x000fe20000010023 */
[C---:B------:R-:W-:Y:S01]  /*123b0*/  FMUL.FTZ R14, R9.reuse, R30 ;  /* 0x0000001e090e7220 */ /* 0x040fe20000410000 */
[-C--:B------:R-:W-:Y:S01]  /*123c0*/  FMUL.FTZ R36, R26, R25.reuse ;  /* 0x000000191a247220 */ /* 0x080fe20000410000 */
[-C--:B------:R-:W-:Y:S01]  /*123d0*/  FMUL.FTZ R9, R9, R102.reuse ;  /* 0x0000006609097220 */ /* 0x080fe20000410000 */
        /* <DEDUP_REMOVED lines=8> */
[----:B------:R-:W-:Y:S02]  /*12460*/  HADD2.F32 R28, -RZ, R11.H0_H0 ;  /* 0x2000000bff1c7230 */ /* 0x000fe40000004100 */
[----:B------:R-:W-:Y:S01]  /*12470*/  FFMA.FTZ R36, R15, R32, R36 ;  /* 0x000000200f247223 */ /* 0x000fe20000010024 */
[----:B------:R-:W-:Y:S02]  /*12480*/  HADD2.F32 R5, -RZ, R100.H1_H1 ;  /* 0x30000064ff057230 */ /* 0x000fe40000004100 */
[----:B------:R-:W-:Y:S01]  /*12490*/  FMUL.FTZ R32, R27, R14 ;  /* 0x0000000e1b207220 */ /* 0x000fe20000410000 */
[----:B------:R-:W-:-:S02]  /*124a0*/  HADD2.F32 R103, -RZ, R103.H1_H1 ;  /* 0x30000067ff677230 */ /* 0x000fc40000004100 */
[C---:B------:R-:W-:Y:S01]  /*124b0*/  FFMA.FTZ R27, R21.reuse, R14, -R30 ;  /* 0x0000000e151b7223 */ /* 0x040fe2000001081e */
[----:B------:R-:W-:Y:S02]  /*124c0*/  HADD2.F32 R24, -RZ, R7.H0_H0 ;  /* 0x20000007ff187230 */ /* 0x000fe40000004100 */
[C---:B------:R-:W-:Y:S01]  /*124d0*/  FMUL.FTZ R9, R28.reuse, R5 ;  /* 0x000000051c097220 */ /* 0x040fe20000410000 */
[----:B------:R-:W-:Y:S02]  /*124e0*/  HADD2.F32 R11, -RZ, R11.H1_H1 ;  /* 0x3000000bff0b7230 */ /* 0x000fe40000004100 */
[----:B------:R-:W-:Y:S01]  /*124f0*/  FMUL.FTZ R28, R28, R103 ;  /* 0x000000671c1c7220 */ /* 0x000fe20000410000 */
[----:B------:R-:W-:Y:S02]  /*12500*/  HADD2.F32 R30, -RZ, R37.H0_H0 ;  /* 0x20000025ff1e7230 */ /* 0x000fe40000004100 */
[----:B------:R-:W-:Y:S01]  /*12510*/  FFMA.FTZ R32, R21, R26, R32 ;  /* 0x0000001a15207223 */ /* 0x000fe20000010020 */
[----:B------:R-:W-:-:S02]  /*12520*/  HADD2.F32 R14, -RZ, R50.H0_H0 ;  /* 0x20000032ff0e7230 */ /* 0x000fc40000004100 */
[C---:B------:R-:W-:Y:S01]  /*12530*/  FFMA.FTZ R103, R24.reuse, R103, -R9 ;  /* 0x0000006718677223 */ /* 0x040fe20000010809 */
[----:B------:R-:W-:Y:S01]  /*12540*/  FFMA.FTZ R28, R24, R5, R28 ;  /* 0x00000005181c7223 */ /* 0x000fe2000001001c */
[----:B------:R-:W-:Y:S02]  /*12550*/  HADD2.F32 R7, -RZ, R7.H1_H1 ;  /* 0x30000007ff077230 */ /* 0x000fe40000004100 */
[C---:B------:R-:W-:Y:S01]  /*12560*/  FMUL.FTZ R26, R11.reuse, R30 ;  /* 0x0000001e0b1a7220 */ /* 0x040fe20000410000 */
[-C--:B------:R-:W-:Y:S01]  /*12570*/  FMUL.FTZ R24, R11, R14.reuse ;  /* 0x0000000e0b187220 */ /* 0x080fe20000410000 */
[----:B------:R-:W-:Y:S02]  /*12580*/  HADD2.F32 R8, -RZ, R8.H1_H1 ;  /* 0x30000008ff087230 */ /* 0x000fe40000004100 */
        /* <DEDUP_REMOVED lines=27> */
.L_x_2511:
[----:B------:R-:W-:Y:S05]  /*12740*/  BSYNC B1 ;  /* 0x0000000000017941 */ /* 0x000fea0003800000 */
.L_x_2510:
[----:B------:R-:W-:Y:S04]  /*12750*/  BSSY B1, `(.L_x_2514) ;  /* 0x00000d2000017945 */ /* 0x000fe80003800000 */
[----:B------:R-:W-:Y:S05]  /*12760*/  @P2 BRA `(.L_x_2515) ;  /* 0x0000000c00402947 */ /* 0x000fea0003800000 */
[----:B------:R4:W5:Y:S01]  /*12770*/  LDL R43, [R1+0x80] ;  /* 0x00008000012b7983 */ /* 0x0009620000100800 */
[----:B-1-3--:R-:W1:Y:S01]  /*12780*/  LDC R13, c[0x0][0x3d4] ;  /* 0x0000f500ff0d7b82 */ /* 0x00ae620000000800 */
[----:B------:R-:W-:Y:S01]  /*12790*/  BSSY B2, `(.L_x_2516) ;  /* 0x0000066000027945 */ /* 0x000fe20003800000 */
[-C--:B-1----:R-:W-:Y:S02]  /*127a0*/  ISETP.GE.AND P0, PT, R213, R13.reuse, PT ;  /* 0x0000000dd500720c */ /* 0x082fe40003f06270 */
[----:B------:R-:W-:-:S11]  /*127b0*/  ISETP.GE.AND P1, PT, R212, R13, PT ;  /* 0x0000000dd400720c */ /* 0x000fd60003f26270 */
[----:B----4-:R-:W-:Y:S05]  /*127c0*/  @P0 BRA `(.L_x_2517) ;  /* 0x0000000400880947 */ /* 0x010fea0003800000 */
[----:B--2---:R-:W-:Y:S01]  /*127d0*/  LEA.HI R4, R13, R222, RZ, 0x1d ;  /* 0x000000de0d047211 */ /* 0x004fe200078fe8ff */
[----:B------:R-:W-:Y:S01]  /*127e0*/  HADD2.F32 R31, -RZ, R97.H0_H0 ;  /* 0x20000061ff1f7230 */ /* 0x000fe20000004100 */
[----:B-----5:R-:W-:Y:S01]  /*127f0*/  R2UR UR4, R43 ;  /* 0x000000002b0472ca */ /* 0x020fe200000e0000 */
[----:B------:R-:W-:Y:S01]  /*12800*/  HADD2.F32 R30, -RZ, R98.H0_H0 ;  /* 0x20000062ff1e7230 */ /* 0x000fe20000004100 */
[----:B------:R-:W-:Y:S02]  /*12810*/  SHF.R.S32.HI R7, RZ, 0x1f, R4 ;  /* 0x0000001fff077819 */ /* 0x000fe40000011404 */
[----:B------:R-:W-:Y:S02]  /*12820*/  SHF.L.U32 R5, R4, 0x3, RZ ;  /* 0x0000000304057819 */ /* 0x000fe400000006ff */
[----:B------:R-:W-:Y:S02]  /*12830*/  LEA.HI R7, R7, R4, RZ, 0x3 ;  /* 0x0000000407077211 */ /* 0x000fe400078f18ff */
[----:B------:R-:W-:-:S02]  /*12840*/  LOP3.LUT R5, R228, 0x38, R5, 0xf8, !PT ;  /* 0x00000038e4057812 */ /* 0x000fc400078ef805 */
[----:B------:R-:W-:Y:S01]  /*12850*/  LOP3.LUT R6, R228, 0x38, R213, 0xf8, !PT ;  /* 0x00000038e4067812 */ /* 0x000fe200078ef8d5 */
[----:B------:R-:W-:Y:S01]  /*12860*/  IMAD.SHL.U32 R7, R7, 0x400, RZ ;  /* 0x0000040007077824 */ /* 0x000fe200078e00ff */
[----:B------:R-:W-:Y:S02]  /*12870*/  LOP3.LUT R8, R5, R232, RZ, 0x3c, !PT ;  /* 0x000000e805087212 */ /* 0x000fe400078e3cff */
[----:B------:R-:W-:Y:S02]  /*12880*/  LOP3.LUT R6, R231, R6, R232, 0xf6, !PT ;  /* 0x00000006e7067212 */ /* 0x000fe400078ef6e8 */
[----:B0-----:R-:W-:Y:S02]  /*12890*/  LOP3.LUT R9, R7, 0x7fffe000, RZ, 0xc0, !PT ;  /* 0x7fffe00007097812 */ /* 0x001fe400078ec0ff */
[----:B------:R-:W-:Y:S02]  /*128a0*/  LEA R12, R6, UR4, 0x1 ;  /* 0x00000004060c7c11 */ /* 0x000fe4000f8e08ff */
[----:B------:R-:W-:-:S02]  /*128b0*/  IADD3 R9, R8, R9, R231 ;  /* 0x0000000908097210 */ /* 0x000fc40007ffe0e7 */
[----:B------:R-:W-:Y:S01]  /*128c0*/  SHF.R.U32.HI R34, RZ, 0x10, R53 ;  /* 0x00000010ff227819 */ /* 0x000fe20000011635 */
[----:B------:R-:W0:Y:S01]  /*128d0*/  LDS.128 R4, [R12] ;  /* 0x000000000c047984 */ /* 0x000e220000000c00 */
[--C-:B------:R-:W-:Y:S01]  /*128e0*/  SHF.R.U64 R42, R60, 0x10, R61.reuse ;  /* 0x000000103c2a7819 */ /* 0x100fe2000000123d */
[----:B------:R-:W-:Y:S01]  /*128f0*/  IMAD R14, R9, 0x2, R16 ;  /* 0x00000002090e7824 */ /* 0x000fe200078e0210 */
[----:B------:R-:W-:Y:S01]  /*12900*/  SHF.R.U32.HI R60, RZ, 0x10, R61 ;  /* 0x00000010ff3c7819 */ /* 0x000fe2000001163d */
[----:B------:R-:W-:Y:S01]  /*12910*/  HADD2.F32 R34, -RZ, R34.H0_H0 ;  /* 0x20000022ff227230 */ /* 0x000fe20000004100 */
[----:B------:R-:W-:Y:S02]  /*12920*/  SHF.R.U64 R41, R62, 0x10, R63 ;  /* 0x000000103e297819 */ /* 0x000fe4000000123f */
[----:B------:R-:W1:Y:S01]  /*12930*/  LDS.128 R8, [R14+0x14400] ;  /* 0x014400000e087984 */ /* 0x000e620000000c00 */
[----:B------:R-:W-:Y:S02]  /*12940*/  SHF.R.U64 R39, R54, 0x10, R55 ;  /* 0x0000001036277819 */ /* 0x000fe40000001237 */
[----:B------:R-:W-:-:S02]  /*12950*/  SHF.R.U32.HI R62, RZ, 0x10, R63 ;  /* 0x00000010ff3e7819 */ /* 0x000fc4000001163f */
[----:B------:R-:W-:Y:S02]  /*12960*/  SHF.R.U32.HI R54, RZ, 0x10, R55 ;  /* 0x00000010ff367819 */ /* 0x000fe40000011637 */
[----:B------:R-:W-:Y:S01]  /*12970*/  SHF.R.U64 R40, R52, 0x10, R53 ;  /* 0x0000001034287819 */ /* 0x000fe20000001235 */
[--C-:B0-----:R-:W-:Y:S02]  /*12980*/  HADD2.F32 R15, -RZ, R5.reuse.H0_H0 ;  /* 0x20000005ff0f7230 */ /* 0x101fe40000004100 */
[----:B------:R-:W-:Y:S02]  /*12990*/  HADD2.F32 R21, -RZ, R5.H1_H1 ;  /* 0x30000005ff157230 */ /* 0x000fe40000004100 */
[----:B------:R-:W-:Y:S02]  /*129a0*/  HADD2.F32 R5, -RZ, R4.H0_H0 ;  /* 0x20000004ff057230 */ /* 0x000fe40000004100 */
[----:B------:R-:W-:Y:S02]  /*129b0*/  HADD2.F32 R24, -RZ, R6.H0_H0 ;  /* 0x20000006ff187230 */ /* 0x000fe40000004100 */
[----:B-1----:R-:W-:-:S02]  /*129c0*/  HADD2.F32 R26, -RZ, R9.H0_H0 ;  /* 0x20000009ff1a7230 */ /* 0x002fc40000004100 */
[----:B------:R-:W-:Y:S02]  /*129d0*/  HADD2.F32 R27, -RZ, R9.H1_H1 ;  /* 0x30000009ff1b7230 */ /* 0x000fe40000004100 */
[----:B------:R-:W-:Y:S02]  /*129e0*/  HADD2.F32 R9, -RZ, R8.H0_H0 ;  /* 0x20000008ff097230 */ /* 0x000fe40000004100 */
[C---:B------:R-:W-:Y:S01]  /*129f0*/  FMUL.FTZ R32, R26.reuse, R31 ;  /* 0x0000001f1a207220 */ /* 0x040fe20000410000 */
[----:B------:R-:W-:Y:S01]  /*12a00*/  FMUL.FTZ R26, R26, R30 ;  /* 0x0000001e1a1a7220 */ /* 0x000fe20000410000 */
[----:B------:R-:W-:Y:S01]  /*12a10*/  FMUL.FTZ R36, R27, R34 ;  /* 0x000000221b247220 */ /* 0x000fe20000410000 */
[----:B------:R-:W-:Y:S02]  /*12a20*/  HADD2.F32 R28, -RZ, R10.H0_H0 ;  /* 0x2000000aff1c7230 */ /* 0x000fe40000004100 */
[----:B------:R-:W-:Y:S01]  /*12a30*/  FFMA.FTZ R33, R15, R30, -R32 ;  /* 0x0000001e0f217223 */ /* 0x000fe20000010820 */
[----:B------:R-:W-:-:S02]  /*12a40*/  HADD2.F32 R30, -RZ, R60.H0_H0 ;  /* 0x2000003cff1e7230 */ /* 0x000fc40000004100 */
[----:B------:R-:W-:Y:S01]  /*12a50*/  FFMA.FTZ R31, R15, R31, R26 ;  /* 0x0000001f0f1f7223 */ /* 0x000fe2000001001a */
[----:B------:R-:W-:Y:S02]  /*12a60*/  HADD2.F32 R32, -RZ, R96.H1_H1 ;  /* 0x30000060ff207230 */ /* 0x000fe40000004100 */
[----:B------:R-:W-:Y:S02]  /*12a70*/  HADD2.F32 R26, -RZ, R97.H1_H1 ;  /* 0x30000061ff1a7230 */ /* 0x000fe40000004100 */
[-C--:B------:R-:W-:Y:S01]  /*12a80*/  FMUL.FTZ R38, R27, R30.reuse ;  /* 0x0000001e1b267220 */ /* 0x080fe20000410000 */
[----:B------:R-:W-:Y:S01]  /*12a90*/  FFMA.FTZ R36, R21, R30, -R36 ;  /* 0x0000001e15247223 */ /* 0x000fe20000010824 */
[C---:B------:R-:W-:Y:S01]  /*12aa0*/  FMUL.FTZ R30, R9.reuse, R32 ;  /* 0x00000020091e7220 */ /* 0x040fe20000410000 */
[----:B------:R-:W-:Y:S02]  /*12ab0*/  HADD2.F32 R15, -RZ, R95.H1_H1 ;  /* 0x3000005fff0f7230 */ /* 0x000fe40000004100 */
[----:B------:R-:W-:Y:S01]  /*12ac0*/  FMUL.FTZ R27, R9, R26 ;  /* 0x0000001a091b7220 */ /* 0x000fe20000410000 */
[----:B------:R-:W-:-:S02]  /*12ad0*/  HADD2.F32 R9, -RZ, R98.H1_H1 ;  /* 0x30000062ff097230 */ /* 0x000fc40000004100 */
[----:B------:R-:W-:Y:S01]  /*12ae0*/  FFMA.FTZ R38, R21, R34, R38 ;  /* 0x0000002215267223 */ /* 0x000fe20000010026 */
[----:B------:R-:W-:Y:S02]  /*12af0*/  HADD2.F32 R29, -RZ, R11.H0_H0 ;  /* 0x2000000bff1d7230 */ /* 0x000fe40000004100 */
[C---:B------:R-:W-:Y:S01]  /*12b00*/  FFMA.FTZ R21, R5.reuse, R26, -R30 ;  /* 0x0000001a05157223 */ /* 0x040fe2000001081e */
[----:B------:R-:W-:Y:S02]  /*12b10*/  HADD2.F32 R96, -RZ, R96.H0_H0 ;  /* 0x20000060ff607230 */ /* 0x000fe40000004100 */
[----:B------:R-:W-:Y:S01]  /*12b20*/  FFMA.FTZ R27, R5, R32, R27 ;  /* 0x00000020051b7223 */ /* 0x000fe2000001001b */
[----:B------:R-:W-:Y:S02]  /*12b30*/  HADD2.F32 R25, -RZ, R7.H0_H0 ;  /* 0x20000007ff197230 */ /* 0x000fe40000004100 */
[----:B------:R-:W-:Y:S01]  /*12b40*/  FMUL.FTZ R5, R28, R15 ;  /* 0x0000000f1c057220 */ /* 0x000fe20000410000 */
[----:B------:R-:W-:-:S02]  /*12b50*/  HADD2.F32 R26, -RZ, R99.H0_H0 ;  /* 0x20000063ff1a7230 */ /* 0x000fc40000004100 */
[-C--:B------:R-:W-:Y:S01]  /*12b60*/  FMUL.FTZ R35, R28, R9.reuse ;  /* 0x000000091c237220 */ /* 0x080fe20000410000 */
[----:B------:R-:W-:Y:S02]  /*12b70*/  HADD2.F32 R11, -RZ, R11.H1_H1 ;  /* 0x3000000bff0b7230 */ /* 0x000fe40000004100 */
[C---:B------:R-:W-:Y:S01]  /*12b80*/  FMUL.FTZ R34, R29.reuse, R96 ;  /* 0x000000601d227220 */ /* 0x040fe20000410000 */
[----:B------:R-:W-:Y:S02]  /*12b90*/  HADD2.F32 R30, -RZ, R54.H0_H0 ;  /* 0x20000036ff1e7230 */ /* 0x000fe40000004100 */
[C---:B------:R-:W-:Y:S01]  /*12ba0*/  FFMA.FTZ R32, R24.reuse, R9, -R5 ;  /* 0x0000000918207223 */ /* 0x040fe20000010805 */
[----:B------:R-:W-:Y:S02]  /*12bb0*/  HADD2.F32 R28, -RZ, R62.H0_H0 ;  /* 0x2000003eff1c7230 */ /* 0x000fe40000004100 */
[-C--:B------:R-:W-:Y:S01]  /*12bc0*/  FMUL.FTZ R29, R29, R26.reuse ;  /* 0x0000001a1d1d7220 */ /* 0x080fe20000410000 */
[----:B------:R-:W-:Y:S01]  /*12bd0*/  FFMA.FTZ R35, R24, R15, R35 ;  /* 0x0000000f18237223 */ /* 0x000fe20000010023 */
[----:B------:R-:W-:Y:S01]  /*12be0*/  FFMA.FTZ R34, R25, R26, -R34 ;  /* 0x0000001a19227223 */ /* 0x000fe20000010822 */
[----:B------:R-:W-:-:S02]  /*12bf0*/  HADD2.F32 R7, -RZ, R7.H1_H1 ;  /* 0x30000007ff077230 */ /* 0x000fc40000004100 */
[C---:B------:R-:W-:Y:S01]  /*12c00*/  FMUL.FTZ R24, R11.reuse, R30 ;  /* 0x0000001e0b187220 */ /* 0x040fe20000410000 */
[----:B------:R-:W-:Y:S01]  /*12c10*/  FMUL.FTZ R26, R11, R28 ;  /* 0x0000001c0b1a7220 */ /* 0x000fe20000410000 */
[----:B------:R-:W-:Y:S02]  /*12c20*/  HADD2.F32 R8, -RZ, R8.H1_H1 ;  /* 0x30000008ff087230 */ /* 0x000fe40000004100 */
[----:B------:R-:W-:Y:S01]  /*12c30*/  FFMA.FTZ R29, R25, R96, R29 ;  /* 0x00000060191d7223 */ /* 0x000fe2000001001d */
[----:B------:R-:W-:Y:S02]  /*12c40*/  HADD2.F32 R10, -RZ, R10.H1_H1 ;  /* 0x3000000aff0a7230 */ /* 0x000fe40000004100 */
[C---:B------:R-:W-:Y:S01]  /*12c50*/  FFMA.FTZ R37, R7.reuse, R28, -R24 ;  /* 0x0000001c07257223 */ /* 0x040fe20000010818 */
[----:B------:R-:W-:Y:S02]  /*12c60*/  HADD2.F32 R11, -RZ, R40.H0_H0 ;  /* 0x20000028ff0b7230 */ /* 0x000fe40000004100 */
[----:B------:R-:W-:Y:S01]  /*12c70*/  FFMA.FTZ R26, R7, R30, R26 ;  /* 0x0000001e071a7223 */ /* 0x000fe2000001001a */
[----:B------:R-:W-:-:S02]  /*12c80*/  HADD2.F32 R15, -RZ, R39.H0_H0 ;  /* 0x20000027ff0f7230 */ /* 0x000fc40000004100 */
[----:B------:R-:W-:Y:S02]  /*12c90*/  HADD2.F32 R5, -RZ, R42.H0_H0 ;  /* 0x2000002aff057230 */ /* 0x000fe40000004100 */
[----:B------:R-:W-:Y:S01]  /*12ca0*/  FMUL.FTZ R7, R8, R11 ;  /* 0x0000000b08077220 */ /* 0x000fe20000410000 */
[----:B------:R-:W-:Y:S02]  /*12cb0*/  HADD2.F32 R9, -RZ, R41.H0_H0 ;  /* 0x20000029ff097230 */ /* 0x000fe40000004100 */
        /* <DEDUP_REMOVED lines=19> */
.L_x_2517:
[----:B------:R-:W-:Y:S05]  /*12df0*/  BSYNC B2 ;  /* 0x0000000000027941 */ /* 0x000fea0003800000 */
.L_x_2516:
[----:B------:R-:W-:Y:S05]  /*12e00*/  @P1 BRA `(.L_x_2515) ;  /* 0x0000000400981947 */ /* 0x000fea0003800000 */
[----:B-12---:R-:W-:Y:S01]  /*12e10*/  LEA.HI R4, R0, R212, RZ, 0x6 ;  /* 0x000000d400047211 */ /* 0x006fe200078f30ff */
[----:B------:R-:W-:Y:S01]  /*12e20*/  HADD2.F32 R28, -RZ, R94.H1_H1 ;  /* 0x3000005eff1c7230 */ /* 0x000fe20000004100 */
[----:B------:R-:W-:Y:S01]  /*12e30*/  LEA.HI R13, R13, R20, RZ, 0x1d ;  /* 0x000000140d0d7211 */ /* 0x000fe200078fe8ff */
[--C-:B------:R-:W-:Y:S01]  /*12e40*/  HADD2.F32 R29, -RZ, R88.reuse.H0_H0 ;  /* 0x20000058ff1d7230 */ /* 0x100fe20000004100 */
[----:B-----5:R-:W-:Y:S01]  /*12e50*/  R2UR UR4, R43 ;  /* 0x000000002b0472ca */ /* 0x020fe200000e0000 */
[----:B------:R-:W-:Y:S01]  /*12e60*/  IMAD.SHL.U32 R5, R4, 0x80, RZ ;  /* 0x0000008004057824 */ /* 0x000fe200078e00ff */
[----:B------:R-:W-:Y:S01]  /*12e70*/  SHF.R.S32.HI R4, RZ, 0x1f, R13 ;  /* 0x0000001fff047819 */ /* 0x000fe2000001140d */
[----:B------:R-:W-:Y:S01]  /*12e80*/  HADD2.F32 R88, -RZ, R88.H1_H1 ;  /* 0x30000058ff587230 */ /* 0x000fe20000004100 */
[----:B------:R-:W-:Y:S01]  /*12e90*/  LOP3.LUT R7, R228, 0x38, R3, 0xf8, !PT ;  /* 0x00000038e4077812 */ /* 0x000fe200078ef803 */
[----:B------:R-:W-:Y:S01]  /*12ea0*/  HADD2.F32 R94, -RZ, R94.H0_H0 ;  /* 0x2000005eff5e7230 */ /* 0x000fe20000004100 */
[----:B------:R-:W-:Y:S01]  /*12eb0*/  LEA.HI R4, R4, R13, RZ, 0x3 ;  /* 0x0000000d04047211 */ /* 0x000fe200078f18ff */
[----:B------:R-:W-:Y:S01]  /*12ec0*/  HADD2.F32 R95, -RZ, R95.H0_H0 ;  /* 0x2000005fff5f7230 */ /* 0x000fe20000004100 */
[----:B------:R-:W-:-:S02]  /*12ed0*/  LOP3.LUT R6, R5, 0xffffe000, RZ, 0xc0, !PT ;  /* 0xffffe00005067812 */ /* 0x000fc400078ec0ff */
[----:B------:R-:W-:Y:S01]  /*12ee0*/  SHF.L.U32 R5, R13, 0x3, RZ ;  /* 0x000000030d057819 */ /* 0x000fe200000006ff */
[----:B------:R-:W-:Y:S01]  /*12ef0*/  IMAD.SHL.U32 R4, R4, 0x400, RZ ;  /* 0x0000040004047824 */ /* 0x000fe200078e00ff */
[-C--:B------:R-:W-:Y:S02]  /*12f00*/  LOP3.LUT R7, R7, R232.reuse, RZ, 0x3c, !PT ;  /* 0x000000e807077212 */ /* 0x080fe400078e3cff */
[----:B------:R-:W-:Y:S02]  /*12f10*/  LOP3.LUT R5, R228, 0x38, R5, 0xf8, !PT ;  /* 0x00000038e4057812 */ /* 0x000fe400078ef805 */
[----:B0-----:R-:W-:Y:S02]  /*12f20*/  LOP3.LUT R9, R4, 0x7fffe000, RZ, 0xc0, !PT ;  /* 0x7fffe00004097812 */ /* 0x001fe400078ec0ff */
[----:B------:R-:W-:Y:S02]  /*12f30*/  LOP3.LUT R8, R5, R232, RZ, 0x3c, !PT ;  /* 0x000000e805087212 */ /* 0x000fe400078e3cff */
[----:B------:R-:W-:-:S02]  /*12f40*/  IADD3 R6, R7, R6, R231 ;  /* 0x0000000607067210 */ /* 0x000fc40007ffe0e7 */
[----:B------:R-:W-:Y:S02]  /*12f50*/  IADD3 R9, R8, R9, R231 ;  /* 0x0000000908097210 */ /* 0x000fe40007ffe0e7 */
[----:B------:R-:W-:Y:S02]  /*12f60*/  LEA R40, R6, UR4, 0x1 ;  /* 0x0000000406287c11 */ /* 0x000fe4000f8e08ff */
[----:B------:R-:W-:Y:S01]  /*12f70*/  SHF.R.U32.HI R30, RZ, 0x10, R57 ;  /* 0x00000010ff1e7819 */ /* 0x000fe20000011639 */
[----:B------:R-:W-:Y:S01]  /*12f80*/  IMAD R12, R9, 0x2, R16 ;  /* 0x00000002090c7824 */ /* 0x000fe200078e0210 */
[--C-:B------:R-:W-:Y:S01]  /*12f90*/  SHF.R.U64 R39, R80, 0x10, R81.reuse ;  /* 0x0000001050277819 */ /* 0x100fe20000001251 */
[----:B------:R-:W0:Y:S01]  /*12fa0*/  LDS.128 R4, [R40] ;  /* 0x0000000028047984 */ /* 0x000e220000000c00 */
[----:B------:R-:W-:Y:S01]  /*12fb0*/  SHF.R.U32.HI R80, RZ, 0x10, R81 ;  /* 0x00000010ff507819 */ /* 0x000fe20000011651 */
[----:B------:R-:W-:Y:S01]  /*12fc0*/  HADD2.F32 R30, -RZ, R30.H0_H0 ;  /* 0x2000001eff1e7230 */ /* 0x000fe20000004100 */
[----:B------:R-:W-:Y:S01]  /*12fd0*/  SHF.R.U64 R37, R82, 0x10, R83 ;  /* 0x0000001052257819 */ /* 0x000fe20000001253 */
[----:B------:R-:W1:Y:S01]  /*12fe0*/  LDS.128 R8, [R12+0x14400] ;  /* 0x014400000c087984 */ /* 0x000e620000000c00 */
[----:B------:R-:W-:-:S02]  /*12ff0*/  SHF.R.U64 R33, R58, 0x10, R59 ;  /* 0x000000103a217819 */ /* 0x000fc4000000123b */
[----:B------:R-:W-:Y:S02]  /*13000*/  SHF.R.U32.HI R82, RZ, 0x10, R83 ;  /* 0x00000010ff527819 */ /* 0x000fe40000011653 */
[----:B------:R-:W-:Y:S02]  /*13010*/  SHF.R.U32.HI R58, RZ, 0x10, R59 ;  /* 0x00000010ff3a7819 */ /* 0x000fe4000001163b */
[----:B------:R-:W-:Y:S01]  /*13020*/  SHF.R.U64 R35, R56, 0x10, R57 ;  /* 0x0000001038237819 */ /* 0x000fe20000001239 */
[--C-:B0-----:R-:W-:Y:S02]  /*13030*/  HADD2.F32 R13, -RZ, R5.reuse.H0_H0 ;  /* 0x20000005ff0d7230 */ /* 0x101fe40000004100 */
[----:B------:R-:W-:Y:S02]  /*13040*/  HADD2.F32 R14, -RZ, R5.H1_H1 ;  /* 0x30000005ff0e7230 */ /* 0x000fe40000004100 */
[--C-:B-1----:R-:W-:Y:S02]  /*13050*/  HADD2.F32 R24, -RZ, R9.reuse.H0_H0 ;  /* 0x20000009ff187230 */ /* 0x102fe40000004100 */
[----:B------:R-:W-:-:S02]  /*13060*/  HADD2.F32 R25, -RZ, R9.H1_H1 ;  /* 0x30000009ff197230 */ /* 0x000fc40000004100 */
[----:B------:R-:W-:Y:S02]  /*13070*/  HADD2.F32 R9, -RZ, R8.H0_H0 ;  /* 0x20000008ff097230 */ /* 0x000fe40000004100 */
[CC--:B------:R-:W-:Y:S01]  /*13080*/  FMUL.FTZ R32, R24.reuse, R29.reuse ;  /* 0x0000001d18207220 */ /* 0x0c0fe20000410000 */
[----:B------:R-:W-:Y:S01]  /*13090*/  FMUL.FTZ R34, R24, R28 ;  /* 0x0000001c18227220 */ /* 0x000fe20000410000 */
[----:B------:R-:W-:Y:S02]  /*130a0*/  HADD2.F32 R24, -RZ, R80.H0_H0 ;  /* 0x20000050ff187230 */ /* 0x000fe40000004100 */
[----:B------:R-:W-:Y:S01]  /*130b0*/  FMUL.FTZ R31, R25, R30 ;  /* 0x0000001e191f7220 */ /* 0x000fe20000410000 */
[----:B------:R-:W-:Y:S02]  /*130c0*/  HADD2.F32 R5, -RZ, R4.H0_H0 ;  /* 0x20000004ff057230 */ /* 0x000fe40000004100 */
[C---:B------:R-:W-:Y:S01]  /*130d0*/  FFMA.FTZ R32, R13.reuse, R28, -R32 ;  /* 0x0000001c0d207223 */ /* 0x040fe20000010820 */
[----:B------:R-:W-:Y:S01]  /*130e0*/  FFMA.FTZ R34, R13, R29, R34 ;  /* 0x0000001d0d227223 */ /* 0x000fe20000010022 */
[-C--:B------:R-:W-:Y:S01]  /*130f0*/  FMUL.FTZ R25, R25, R24.reuse ;  /* 0x0000001819197220 */ /* 0x080fe20000410000 */
[----:B------:R-:W-:Y:S01]  /*13100*/  FFMA.FTZ R31, R14, R24, -R31 ;  /* 0x000000180e1f7223 */ /* 0x000fe2000001081f */
[----:B------:R-:W-:-:S02]  /*13110*/  HADD2.F32 R26, -RZ, R10.H0_H0 ;  /* 0x2000000aff1a7230 */ /* 0x000fc40000004100 */
[C---:B------:R-:W-:Y:S01]  /*13120*/  FMUL.FTZ R24, R9.reuse, R88 ;  /* 0x0000005809187220 */ /* 0x040fe20000410000 */
[----:B------:R-:W-:Y:S02]  /*13130*/  HADD2.F32 R13, -RZ, R89.H0_H0 ;  /* 0x20000059ff0d7230 */ /* 0x000fe40000004100 */
[-C--:B------:R-:W-:Y:S01]  /*13140*/  FMUL.FTZ R9, R9, R94.reuse ;  /* 0x0000005e09097220 */ /* 0x080fe20000410000 */
[----:B------:R-:W-:Y:S02]  /*13150*/  HADD2.F32 R15, -RZ, R6.H0_H0 ;  /* 0x20000006ff0f7230 */ /* 0x000fe40000004100 */
[----:B------:R-:W-:Y:S01]  /*13160*/  FFMA.FTZ R94, R5, R94, -R24 ;  /* 0x0000005e055e7223 */ /* 0x000fe20000010818 */
[----:B------:R-:W-:Y:S02]  /*13170*/  HADD2.F32 R27, -RZ, R11.H0_H0 ;  /* 0x2000000bff1b7230 */ /* 0x000fe40000004100 */
[----:B------:R-:W-:Y:S01]  /*13180*/  FMUL.FTZ R24, R26, R13 ;  /* 0x0000000d1a187220 */ /* 0x000fe20000410000 */
[----:B------:R-:W-:-:S02]  /*13190*/  HADD2.F32 R28, -RZ, R89.H1_H1 ;  /* 0x30000059ff1c7230 */ /* 0x000fc40000004100 */
[----:B------:R-:W-:Y:S01]  /*131a0*/  FFMA.FTZ R25, R14, R30, R25 ;  /* 0x0000001e0e197223 */ /* 0x000fe20000010019 */
[-C--:B------:R-:W-:Y:S01]  /*131b0*/  FMUL.FTZ R30, R26, R95.reuse ;  /* 0x0000005f1a1e7220 */ /* 0x080fe20000410000 */
[----:B------:R-:W-:Y:S02]  /*131c0*/  HADD2.F32 R21, -RZ, R7.H0_H0 ;  /* 0x20000007ff157230 */ /* 0x000fe40000004100 */
[----:B------:R-:W-:Y:S01]  /*131d0*/  FFMA.FTZ R95, R15, R95, -R24 ;  /* 0x0000005f0f5f7223 */ /* 0x000fe20000010818 */
[----:B------:R-:W-:Y:S02]  /*131e0*/  HADD2.F32 R14, -RZ, R99.H1_H1 ;  /* 0x30000063ff0e7230 */ /* 0x000fe40000004100 */
[----:B------:R-:W-:Y:S01]  /*131f0*/  FMUL.FTZ R36, R27, R28 ;  /* 0x0000001c1b247220 */ /* 0x000fe20000410000 */
[----:B------:R-:W-:Y:S02]  /*13200*/  HADD2.F32 R11, -RZ, R11.H1_H1 ;  /* 0x3000000bff0b7230 */ /* 0x000fe40000004100 */
[----:B------:R-:W-:Y:S01]  /*13210*/  FFMA.FTZ R30, R15, R13, R30 ;  /* 0x0000000d0f1e7223 */ /* 0x000fe2000001001e */
[----:B------:R-:W-:-:S02]  /*13220*/  HADD2.F32 R26, -RZ, R58.H0_H0 ;  /* 0x2000003aff1a7230 */ /* 0x000fc40000004100 */
[-C--:B------:R-:W-:Y:S01]  /*13230*/  FMUL.FTZ R27, R27, R14.reuse ;  /* 0x0000000e1b1b7220 */ /* 0x080fe20000410000 */
[----:B------:R-:W-:Y:S02]  /*13240*/  HADD2.F32 R24, -RZ, R82.H0_H0 ;  /* 0x20000052ff187230 */ /* 0x000fe40000004100 */
[----:B------:R-:W-:Y:S01]  /*13250*/  FFMA.FTZ R36, R21, R14, -R36 ;  /* 0x0000000e15247223 */ /* 0x000fe20000010824 */
[----:B------:R-:W-:Y:S02]  /*13260*/  HADD2.F32 R7, -RZ, R7.H1_H1 ;  /* 0x30000007ff077230 */ /* 0x000fe40000004100 */
[C---:B------:R-:W-:Y:S01]  /*13270*/  FMUL.FTZ R38, R11.reuse, R26 ;  /* 0x0000001a0b267220 */ /* 0x040fe20000410000 */
[----:B------:R-:W-:Y:S02]  /*13280*/  HADD2.F32 R8, -RZ, R8.H1_H1 ;  /* 0x30000008ff087230 */ /* 0x000fe40000004100 */
[----:B------:R-:W-:Y:S01]  /*13290*/  FMUL.FTZ R14, R11, R24 ;  /* 0x000000180b0e7220 */ /* 0x000fe20000410000 */
[----:B------:R-:W-:-:S02]  /*132a0*/  HADD2.F32 R10, -RZ, R10.H1_H1 ;  /* 0x3000000aff0a7230 */ /* 0x000fc40000004100 */
[----:B------:R-:W-:Y:S01]  /*132b0*/  FFMA.FTZ R88, R5, R88, R9 ;  /* 0x0000005805587223 */ /* 0x000fe20000010009 */
[----:B------:R-:W-:Y:S02]  /*132c0*/  HADD2.F32 R11, -RZ, R35.H0_H0 ;  /* 0x20000023ff0b7230 */ /* 0x000fe40000004100 */
[----:B------:R-:W-:Y:S01]  /*132d0*/  FFMA.FTZ R28, R21, R28, R27 ;  /* 0x0000001c151c7223 */ /* 0x000fe2000001001b */
[----:B------:R-:W-:Y:S02]  /*132e0*/  HADD2.F32 R13, -RZ, R33.H0_H0 ;  /* 0x20000021ff0d7230 */ /* 0x000fe40000004100 */
[C---:B------:R-:W-:Y:S01]  /*132f0*/  FFMA.FTZ R29, R7.reuse, R24, -R38 ;  /* 0x00000018071d7223 */ /* 0x040fe20000010826 */
[----:B------:R-:W-:Y:S02]  /*13300*/  HADD2.F32 R5, -RZ, R39.H0_H0 ;  /* 0x20000027ff057230 */ /* 0x000fe40000004100 */
[----:B------:R-:W-:Y:S01]  /*13310*/  FFMA.FTZ R33, R7, R26, R14 ;  /* 0x0000001a07217223 */ /* 0x000fe2000001000e */
[----:B------:R-:W-:-:S02]  /*13320*/  HADD2.F32 R9, -RZ, R37.H0_H0 ;  /* 0x20000025ff097230 */ /* 0x000fc40000004100 */
        /* <DEDUP_REMOVED lines=20> */
.L_x_2515:
[----:B------:R-:W-:Y:S05]  /*13470*/  BSYNC B1 ;  /* 0x0000000000017941 */ /* 0x000fea0003800000 */
.L_x_2514:
[----:B------:R-:W-:Y:S05]  /*13480*/  @P3 BRA `(.L_x_2473) ;  /* 0x0000000c00583947 */ /* 0x000fea0003800000 */
[----:B-1234-:R-:W2:Y:S01]  /*13490*/  LDL R4, [R1+0x8c] ;  /* 0x00008c0001047983 */ /* 0x01eea20000100800 */
[----:B-----5:R-:W1:Y:S03]  /*134a0*/  LDC R43, c[0x0][0x3d4] ;  /* 0x0000f500ff2b7b82 */ /* 0x020e660000000800 */
[----:B------:R-:W3:Y:S04]  /*134b0*/  LDL R5, [R1+0x80] ;  /* 0x0000800001057983 */ /* 0x000ee80000100800 */
[----:B------:R4:W5:Y:S01]  /*134c0*/  LDL R46, [R1+0x90] ;  /* 0x00009000012e7983 */ /* 0x0009620000100800 */
[----:B------:R-:W-:Y:S01]  /*134d0*/  BSSY B1, `(.L_x_2518) ;  /* 0x000006a000017945 */ /* 0x000fe20003800000 */
[----:B-1----:R-:W-:-:S02]  /*134e0*/  ISETP.GE.AND P0, PT, R213, R43, PT ;  /* 0x0000002bd500720c */ /* 0x002fc40003f06270 */
[----:B------:R-:W-:Y:S02]  /*134f0*/  ISETP.GE.AND P1, PT, R212, R43, PT ;  /* 0x0000002bd400720c */ /* 0x000fe40003f26270 */
[----:B--2---:R-:W-:-:S04]  /*13500*/  SHF.L.U32 R4, R4, 0x6, RZ ;  /* 0x0000000604047819 */ /* 0x004fc800000006ff */
[----:B------:R-:W-:Y:S01]  /*13510*/  LOP3.LUT R42, R4, 0x1c0, RZ, 0xc0, !PT ;  /* 0x000001c0042a7812 */ /* 0x000fe200078ec0ff */
[----:B---3--:R-:W-:-:S03]  /*13520*/  IMAD.MOV.U32 R47, RZ, RZ, R5 ;  /* 0x000000ffff2f7224 */ /* 0x008fc600078e0005 */
[----:B------:R-:W-:Y:S01]  /*13530*/  SHF.R.U32.HI R45, RZ, 0x3, R42 ;  /* 0x00000003ff2d7819 */ /* 0x000fe2000001162a */
[----:B----4-:R-:W-:Y:S06]  /*13540*/  @P0 BRA `(.L_x_2519) ;  /* 0x0000000400880947 */ /* 0x010fec0003800000 */
[----:B------:R-:W-:Y:S01]  /*13550*/  LEA.HI R4, R43, R222, RZ, 0x1d ;  /* 0x000000de2b047211 */ /* 0x000fe200078fe8ff */
[----:B------:R-:W-:Y:S01]  /*13560*/  HADD2.F32 R28, -RZ, R92.H1_H1 ;  /* 0x3000005cff1c7230 */ /* 0x000fe20000004100 */
[----:B------:R-:W-:Y:S01]  /*13570*/  R2UR UR4, R47 ;  /* 0x000000002f0472ca */ /* 0x000fe200000e0000 */
[--C-:B------:R-:W-:Y:S01]  /*13580*/  HADD2.F32 R29, -RZ, R90.reuse.H1_H1 ;  /* 0x3000005aff1d7230 */ /* 0x100fe20000004100 */
[----:B------:R-:W-:Y:S01]  /*13590*/  SHF.R.S32.HI R7, RZ, 0x1f, R4 ;  /* 0x0000001fff077819 */ /* 0x000fe20000011404 */
[----:B------:R-:W-:Y:S01]  /*135a0*/  IMAD.SHL.U32 R5, R4, 0x8, RZ ;  /* 0x0000000804057824 */ /* 0x000fe200078e00ff */
[C---:B------:R-:W-:Y:S01]  /*135b0*/  LOP3.LUT R6, R42.reuse, 0x38, R213, 0xf8, !PT ;  /* 0x000000382a067812 */ /* 0x040fe200078ef8d5 */
[----:B------:R-:W-:Y:S01]  /*135c0*/  HADD2.F32 R90, -RZ, R90.H0_H0 ;  /* 0x2000005aff5a7230 */ /* 0x000fe20000004100 */
[----:B------:R-:W-:Y:S01]  /*135d0*/  LEA.HI R7, R7, R4, RZ, 0x3 ;  /* 0x0000000407077211 */ /* 0x000fe200078f18ff */
[----:B------:R-:W-:Y:S01]  /*135e0*/  HADD2.F32 R92, -RZ, R92.H0_H0 ;  /* 0x2000005cff5c7230 */ /* 0x000fe20000004100 */
[----:B------:R-:W-:-:S02]  /*135f0*/  LOP3.LUT R4, R42, 0x38, R5, 0xf8, !PT ;  /* 0x000000382a047812 */ /* 0x000fc400078ef805 */
[----:B-----5:R-:W-:Y:S01]  /*13600*/  LOP3.LUT R6, R46, R6, R45, 0xf6, !PT ;  /* 0x000000062e067212 */ /* 0x020fe200078ef62d */
[----:B------:R-:W-:Y:S01]  /*13610*/  IMAD.SHL.U32 R7, R7, 0x400, RZ ;  /* 0x0000040007077824 */ /* 0x000fe200078e00ff */
[----:B------:R-:W-:Y:S02]  /*13620*/  LOP3.LUT R8, R4, R45, RZ, 0x3c, !PT ;  /* 0x0000002d04087212 */ /* 0x000fe400078e3cff */
[----:B------:R-:W-:Y:S02]  /*13630*/  LEA R44, R6, UR4, 0x1 ;  /* 0x00000004062c7c11 */ /* 0x000fe4000f8e08ff */
[----:B0-----:R-:W-:Y:S02]  /*13640*/  LOP3.LUT R9, R7, 0x7fffe000, RZ, 0xc0, !PT ;  /* 0x7fffe00007097812 */ /* 0x001fe400078ec0ff */
[----:B------:R-:W-:Y:S01]  /*13650*/  SHF.R.U32.HI R30, RZ, 0x10, R65 ;  /* 0x00000010ff1e7819 */ /* 0x000fe20000011641 */
[----:B------:R-:W0:Y:S01]  /*13660*/  LDS.128 R4, [R44] ;  /* 0x000000002c047984 */ /* 0x000e220000000c00 */
[----:B------:R-:W-:-:S02]  /*13670*/  IADD3 R9, R8, R9, R46 ;  /* 0x0000000908097210 */ /* 0x000fc40007ffe02e */
[--C-:B------:R-:W-:Y:S01]  /*13680*/  SHF.R.U64 R41, R72, 0x10, R73.reuse ;  /* 0x0000001048297819 */ /* 0x100fe20000001249 */
[----:B------:R-:W-:Y:S01]  /*13690*/  HADD2.F32 R30, -RZ, R30.H0_H0 ;  /* 0x2000001eff1e7230 */ /* 0x000fe20000004100 */
[----:B------:R-:W-:Y:S01]  /*136a0*/  SHF.R.U32.HI R72, RZ, 0x10, R73 ;  /* 0x00000010ff487819 */ /* 0x000fe20000011649 */
[----:B------:R-:W-:Y:S01]  /*136b0*/  IMAD R12, R9, 0x2, R16 ;  /* 0x00000002090c7824 */ /* 0x000fe200078e0210 */
[----:B------:R-:W-:Y:S02]  /*136c0*/  SHF.R.U64 R39, R74, 0x10, R75 ;  /* 0x000000104a277819 */ /* 0x000fe4000000124b */
[----:B------:R-:W-:Y:S02]  /*136d0*/  SHF.R.U64 R35, R66, 0x10, R67 ;  /* 0x0000001042237819 */ /* 0x000fe40000001243 */
[----:B------:R-:W1:Y:S01]  /*136e0*/  LDS.128 R8, [R12+0x14400] ;  /* 0x014400000c087984 */ /* 0x000e620000000c00 */
[----:B------:R-:W-:Y:S02]  /*136f0*/  SHF.R.U32.HI R74, RZ, 0x10, R75 ;  /* 0x00000010ff4a7819 */ /* 0x000fe4000001164b */
[----:B------:R-:W-:-:S02]  /*13700*/  SHF.R.U32.HI R66, RZ, 0x10, R67 ;  /* 0x00000010ff427819 */ /* 0x000fc40000011643 */
[----:B------:R-:W-:Y:S01]  /*13710*/  SHF.R.U64 R37, R64, 0x10, R65 ;  /* 0x0000001040257819 */ /* 0x000fe20000001241 */
        /* <DEDUP_REMOVED lines=9> */
[CC--:B------:R-:W-:Y:S01]  /*137b0*/  FMUL.FTZ R32, R24.reuse, R29.reuse ;  /* 0x0000001d18207220 */ /* 0x0c0fe20000410000 */
[----:B------:R-:W-:Y:S01]  /*137c0*/  FMUL.FTZ R34, R24, R28 ;  /* 0x0000001c18227220 */ /* 0x000fe20000410000 */
[----:B------:R-:W-:Y:S02]  /*137d0*/  HADD2.F32 R24, -RZ, R72.H0_H0 ;  /* 0x20000048ff187230 */ /* 0x000fe40000004100 */
[----:B------:R-:W-:Y:S01]  /*137e0*/  FMUL.FTZ R31, R25, R30 ;  /* 0x0000001e191f7220 */ /* 0x000fe20000410000 */
[C---:B------:R-:W-:Y:S01]  /*137f0*/  FFMA.FTZ R32, R13.reuse, R28, -R32 ;  /* 0x0000001c0d207223 */ /* 0x040fe20000010820 */
[----:B------:R-:W-:Y:S01]  /*13800*/  FFMA.FTZ R34, R13, R29, R34 ;  /* 0x0000001d0d227223 */ /* 0x000fe20000010022 */
[----:B------:R-:W-:-:S02]  /*13810*/  HADD2.F32 R26, -RZ, R10.H0_H0 ;  /* 0x2000000aff1a7230 */ /* 0x000fc40000004100 */
[-C--:B------:R-:W-:Y:S01]  /*13820*/  FMUL.FTZ R29, R25, R24.reuse ;  /* 0x00000018191d7220 */ /* 0x080fe20000410000 */
[----:B------:R-:W-:Y:S01]  /*13830*/  FFMA.FTZ R31, R14, R24, -R31 ;  /* 0x000000180e1f7223 */ /* 0x000fe2000001081f */
        /* <DEDUP_REMOVED lines=9> */
[----:B------:R-:W-:Y:S02]  /*138d0*/  HADD2.F32 R14, -RZ, R93.H1_H1 ;  /* 0x3000005dff0e7230 */ /* 0x000fe40000004100 */
[-C--:B------:R-:W-:Y:S01]  /*138e0*/  FMUL.FTZ R36, R26, R9.reuse ;  /* 0x000000091a247220 */ /* 0x080fe20000410000 */
[----:B------:R-:W-:Y:S01]  /*138f0*/  FFMA.FTZ R30, R15, R9, -R24 ;  /* 0x000000090f1e7223 */ /* 0x000fe20000010818 */
[----:B------:R-:W-:Y:S02]  /*13900*/  HADD2.F32 R11, -RZ, R11.H1_H1 ;  /* 0x3000000bff0b7230 */ /* 0x000fe40000004100 */
[C---:B------:R-:W-:Y:S01]  /*13910*/  FMUL.FTZ R38, R27.reuse, R28 ;  /* 0x0000001c1b267220 */ /* 0x040fe20000410000 */
[----:B------:R-:W-:Y:S02]  /*13920*/  HADD2.F32 R26, -RZ, R66.H0_H0 ;  /* 0x20000042ff1a7230 */ /* 0x000fe40000004100 */
[----:B------:R-:W-:Y:S01]  /*13930*/  FMUL.FTZ R27, R27, R14 ;  /* 0x0000000e1b1b7220 */ /* 0x000fe20000410000 */
[----:B------:R-:W-:-:S02]  /*13940*/  HADD2.F32 R24, -RZ, R74.H0_H0 ;  /* 0x2000004aff187230 */ /* 0x000fc40000004100 */
[----:B------:R-:W-:Y:S01]  /*13950*/  FFMA.FTZ R38, R21, R14, -R38 ;  /* 0x0000000e15267223 */ /* 0x000fe20000010826 */
[----:B------:R-:W-:Y:S01]  /*13960*/  FFMA.FTZ R36, R15, R13, R36 ;  /* 0x0000000d0f247223 */ /* 0x000fe20000010024 */
[C---:B------:R-:W-:Y:S01]  /*13970*/  FMUL.FTZ R40, R11.reuse, R26 ;  /* 0x0000001a0b287220 */ /* 0x040fe20000410000 */
[----:B------:R-:W-:Y:S02]  /*13980*/  HADD2.F32 R8, -RZ, R8.H1_H1 ;  /* 0x30000008ff087230 */ /* 0x000fe40000004100 */
[----:B------:R-:W-:Y:S01]  /*13990*/  FMUL.FTZ R14, R11, R24 ;  /* 0x000000180b0e7220 */ /* 0x000fe20000410000 */
[----:B------:R-:W-:Y:S02]  /*139a0*/  HADD2.F32 R10, -RZ, R10.H1_H1 ;  /* 0x3000000aff0a7230 */ /* 0x000fe40000004100 */
[----:B------:R-:W-:Y:S01]  /*139b0*/  FFMA.FTZ R25, R5, R90, R25 ;  /* 0x0000005a05197223 */ /* 0x000fe20000010019 */
[----:B------:R-:W-:Y:S02]  /*139c0*/  HADD2.F32 R11, -RZ, R37.H0_H0 ;  /* 0x20000025ff0b7230 */ /* 0x000fe40000004100 */
[----:B------:R-:W-:Y:S01]  /*139d0*/  FFMA.FTZ R27, R21, R28, R27 ;  /* 0x0000001c151b7223 */ /* 0x000fe2000001001b */
[----:B------:R-:W-:-:S02]  /*139e0*/  HADD2.F32 R13, -RZ, R35.H0_H0 ;  /* 0x20000023ff0d7230 */ /* 0x000fc40000004100 */
        /* <DEDUP_REMOVED lines=24> */
.L_x_2519:
[----:B------:R-:W-:Y:S05]  /*13b70*/  BSYNC B1 ;  /* 0x0000000000017941 */ /* 0x000fea0003800000 */
.L_x_2518:
[----:B------:R-:W-:Y:S05]  /*13b80*/  @P1 BRA `(.L_x_2473) ;  /* 0x0000000400981947 */ /* 0x000fea0003800000 */
[----:B------:R-:W-:Y:S01]  /*13b90*/  LEA.HI R0, R0, R212, RZ, 0x6 ;  /* 0x000000d400007211 */ /* 0x000fe200078f30ff */
[----:B------:R-:W-:Y:S01]  /*13ba0*/  HADD2.F32 R25, -RZ, R86.H1_H1 ;  /* 0x30000056ff197230 */ /* 0x000fe20000004100 */
[----:B------:R-:W-:Y:S01]  /*13bb0*/  LEA.HI R20, R43, R20, RZ, 0x1d ;  /* 0x000000142b147211 */ /* 0x000fe200078fe8ff */
[--C-:B------:R-:W-:Y:S01]  /*13bc0*/  HADD2.F32 R26, -RZ, R84.reuse.H1_H1 ;  /* 0x30000054ff1a7230 */ /* 0x100fe20000004100 */
[----:B-1----:R-:W-:Y:S01]  /*13bd0*/  LOP3.LUT R4, R42, 0x38, R3, 0xf8, !PT ;  /* 0x000000382a047812 */ /* 0x002fe200078ef803 */
[----:B------:R-:W-:Y:S01]  /*13be0*/  HADD2.F32 R84, -RZ, R84.H0_H0 ;  /* 0x20000054ff547230 */ /* 0x000fe20000004100 */
[----:B------:R-:W-:Y:S01]  /*13bf0*/  SHF.L.U32 R0, R0, 0x7, RZ ;  /* 0x0000000700007819 */ /* 0x000fe200000006ff */
[----:B------:R-:W-:Y:S01]  /*13c00*/  HADD2.F32 R86, -RZ, R86.H0_H0 ;  /* 0x20000056ff567230 */ /* 0x000fe20000004100 */
[----:B------:R-:W-:Y:S02]  /*13c10*/  SHF.R.S32.HI R3, RZ, 0x1f, R20 ;  /* 0x0000001fff037819 */ /* 0x000fe40000011414 */
[----:B------:R-:W-:-:S02]  /*13c20*/  LOP3.LUT R5, R4, R45, RZ, 0x3c, !PT ;  /* 0x0000002d04057212 */ /* 0x000fc400078e3cff */
[----:B------:R-:W-:Y:S01]  /*13c30*/  LOP3.LUT R4, R0, 0xffffe000, RZ, 0xc0, !PT ;  /* 0xffffe00000047812 */ /* 0x000fe200078ec0ff */
[----:B------:R-:W-:Y:S01]  /*13c40*/  IMAD.SHL.U32 R0, R20, 0x8, RZ ;  /* 0x0000000814007824 */ /* 0x000fe200078e00ff */
[----:B------:R-:W-:Y:S02]  /*13c50*/  LEA.HI R3, R3, R20, RZ, 0x3 ;  /* 0x0000001403037211 */ /* 0x000fe400078f18ff */
[----:B------:R-:W-:Y:S02]  /*13c60*/  R2UR UR4, R47 ;  /* 0x000000002f0472ca */ /* 0x000fe400000e0000 */
[----:B------:R-:W-:Y:S01]  /*13c70*/  LOP3.LUT R0, R42, 0x38, R0, 0xf8, !PT ;  /* 0x000000382a007812 */ /* 0x000fe200078ef800 */
[----:B------:R-:W-:Y:S01]  /*13c80*/  IMAD.SHL.U32 R3, R3, 0x400, RZ ;  /* 0x0000040003037824 */ /* 0x000fe200078e00ff */
[----:B-----5:R-:W-:Y:S02]  /*13c90*/  IADD3 R4, R5, R4, R46 ;  /* 0x0000000405047210 */ /* 0x020fe40007ffe02e */
[----:B------:R-:W-:-:S02]  /*13ca0*/  LOP3.LUT R0, R0, R45, RZ, 0x3c, !PT ;  /* 0x0000002d00007212 */ /* 0x000fc400078e3cff */
[----:B------:R-:W-:Y:S02]  /*13cb0*/  LOP3.LUT R3, R3, 0x7fffe000, RZ, 0xc0, !PT ;  /* 0x7fffe00003037812 */ /* 0x000fe400078ec0ff */
[----:B------:R-:W-:Y:S02]  /*13cc0*/  SHF.R.U32.HI R27, RZ, 0x10, R69 ;  /* 0x00000010ff1b7819 */ /* 0x000fe40000011645 */
[----:B------:R-:W-:Y:S02]  /*13cd0*/  IADD3 R3, R0, R3, R46 ;  /* 0x0000000300037210 */ /* 0x000fe40007ffe02e */
[----:B------:R-:W-:Y:S01]  /*13ce0*/  LEA R36, R4, UR4, 0x1 ;  /* 0x0000000404247c11 */ /* 0x000fe2000f8e08ff */
[----:B------:R-:W-:Y:S01]  /*13cf0*/  HADD2.F32 R27, -RZ, R27.H0_H0 ;  /* 0x2000001bff1b7230 */ /* 0x000fe20000004100 */
[--C-:B------:R-:W-:Y:S01]  /*13d00*/  SHF.R.U64 R35, R76, 0x10, R77.reuse ;  /* 0x000000104c237819 */ /* 0x100fe2000000124d */
[----:B------:R-:W-:Y:S01]  /*13d10*/  IMAD R3, R3, 0x2, R16 ;  /* 0x0000000203037824 */ /* 0x000fe200078e0210 */
[----:B------:R-:W-:Y:S01]  /*13d20*/  SHF.R.U32.HI R76, RZ, 0x10, R77 ;  /* 0x00000010ff4c7819 */ /* 0x000fe2000001164d */
[----:B------:R-:W1:Y:S01]  /*13d30*/  LDS.128 R4, [R36] ;  /* 0x0000000024047984 */ /* 0x000e620000000c00 */
[----:B------:R-:W-:-:S02]  /*13d40*/  SHF.R.U64 R34, R78, 0x10, R79 ;  /* 0x000000104e227819 */ /* 0x000fc4000000124f */
[----:B------:R-:W-:Y:S01]  /*13d50*/  SHF.R.U64 R32, R70, 0x10, R71 ;  /* 0x0000001046207819 */ /* 0x000fe20000001247 */
[----:B0-----:R-:W0:Y:S01]  /*13d60*/  LDS.128 R8, [R3+0x14400] ;  /* 0x0144000003087984 */ /* 0x001e220000000c00 */
[----:B------:R-:W-:Y:S02]  /*13d70*/  SHF.R.U32.HI R78, RZ, 0x10, R79 ;  /* 0x00000010ff4e7819 */ /* 0x000fe4000001164f */
[----:B------:R-:W-:Y:S02]  /*13d80*/  SHF.R.U32.HI R70, RZ, 0x10, R71 ;  /* 0x00000010ff467819 */ /* 0x000fe40000011647 */
[----:B------:R-:W-:Y:S01]  /*13d90*/  SHF.R.U64 R33, R68, 0x10, R69 ;  /* 0x0000001044217819 */ /* 0x000fe20000001245 */
[--C-:B-1----:R-:W-:Y:S02]  /*13da0*/  HADD2.F32 R12, -RZ, R5.reuse.H0_H0 ;  /* 0x20000005ff0c7230 */ /* 0x102fe40000004100 */
[----:B------:R-:W-:Y:S02]  /*13db0*/  HADD2.F32 R5, -RZ, R5.H1_H1 ;  /* 0x30000005ff057230 */ /* 0x000fe40000004100 */
[----:B0-----:R-:W-:-:S02]  /*13dc0*/  HADD2.F32 R15, -RZ, R9.H0_H0 ;  /* 0x20000009ff0f7230 */ /* 0x001fc40000004100 */
        /* <DEDUP_REMOVED lines=28> */
[----:B------:R-:W-:Y:S02]  /*13f90*/  HADD2.F32 R11, -RZ, R11.H1_H1 ;  /* 0x3000000bff0b7230 */ /* 0x000fe40000004100 */
[-C--:B------:R-:W-:Y:S01]  /*13fa0*/  FMUL.FTZ R24, R24, R87.reuse ;  /* 0x0000005718187220 */ /* 0x080fe20000410000 */
[----:B------:R-:W-:Y:S02]  /*13fb0*/  HADD2.F32 R12, -RZ, R70.H0_H0 ;  /* 0x20000046ff0c7230 */ /* 0x000fe40000004100 */
[----:B------:R-:W-:Y:S01]  /*13fc0*/  FFMA.FTZ R30, R13, R20, R30 ;  /* 0x000000140d1e7223 */ /* 0x000fe2000001001e */
[----:B------:R-:W-:Y:S02]  /*13fd0*/  HADD2.F32 R0, -RZ, R78.H0_H0 ;  /* 0x2000004eff007230 */ /* 0x000fe40000004100 */
[----:B------:R-:W-:Y:S01]  /*13fe0*/  FFMA.FTZ R87, R14, R87, -R5 ;  /* 0x000000570e577223 */ /* 0x000fe20000010805 */
[----:B------:R-:W-:-:S02]  /*13ff0*/  HADD2.F32 R7, -RZ, R7.H1_H1 ;  /* 0x30000007ff077230 */ /* 0x000fc40000004100 */
[----:B------:R-:W-:Y:S01]  /*14000*/  FFMA.FTZ R24, R14, R85, R24 ;  /* 0x000000550e187223 */ /* 0x000fe20000010018 */
[----:B------:R-:W-:Y:S02]  /*14010*/  HADD2.F32 R10, -RZ, R10.H1_H1 ;  /* 0x3000000aff0a7230 */ /* 0x000fe40000004100 */
[C---:B------:R-:W-:Y:S01]  /*14020*/  FMUL.FTZ R20, R11.reuse, R12 ;  /* 0x0000000c0b147220 */ /* 0x040fe20000410000 */
[----:B------:R-:W-:Y:S02]  /*14030*/  HADD2.F32 R13, -RZ, R32.H0_H0 ;  /* 0x20000020ff0d7230 */ /* 0x000fe40000004100 */
[-C--:B------:R-:W-:Y:S01]  /*14040*/  FMUL.FTZ R14, R11, R0.reuse ;  /* 0x000000000b0e7220 */ /* 0x080fe20000410000 */
[----:B------:R-:W-:Y:S02]  /*14050*/  HADD2.F32 R9, -RZ, R34.H0_H0 ;  /* 0x20000022ff097230 */ /* 0x000fe40000004100 */
[----:B------:R-:W-:Y:S01]  /*14060*/  FFMA.FTZ R20, R7, R0, -R20 ;  /* 0x0000000007147223 */ /* 0x000fe20000010814 */
[----:B------:R-:W-:-:S02]  /*14070*/  HADD2.F32 R8, -RZ, R8.H1_H1 ;  /* 0x30000008ff087230 */ /* 0x000fc40000004100 */
[C---:B------:R-:W-:Y:S01]  /*14080*/  FMUL.FTZ R25, R10.reuse, R13 ;  /* 0x0000000d0a197220 */ /* 0x040fe20000410000 */
        /* <DEDUP_REMOVED lines=22> */
.L_x_2473:
[----:B------:R-:W-:Y:S05]  /*141f0*/  BSYNC B0 ;  /* 0x0000000000007941 */ /* 0x000fea0003800000 */
.L_x_2421:
[----:B------:R-:W-:Y:S01]  /*14200*/  @!PT LDS RZ, [RZ] ;  /* 0x00000000fffff984 */ /* 0x000fe20000000800 */
[----:B------:R-:W-:Y:S01]  /*14210*/  @!PT LDS RZ, [RZ] ;  /* 0x00000000fffff984 */ /* 0x000fe20000000800 */
[----:B------:R-:W-:Y:S01]  /*14220*/  @!PT LDS RZ, [RZ] ;  /* 0x00000000fffff984 */ /* 0x000fe20000000800 */
[----:B------:R-:W-:Y:S01]  /*14230*/  @!PT LDS RZ, [RZ] ;  /* 0x00000000fffff984 */ /* 0x000fe20000000800 */
[----:B------:R2:W-:Y:S06]  /*14240*/  MEMBAR.ALL.CTA ;  /* 0x0000000000007992 */ /* 0x0005ec0000008000 */
[----:B--2---:R-:W2:Y:S01]  /*14250*/  FENCE.VIEW.ASYNC.S ;  /* 0x00000000000073c6 */ /* 0x004ea20000000000 */
[----:B------:R-:W-:Y:S05]  /*14260*/  WARPSYNC.ALL ;  /* 0x0000000000007948 */ /* 0x000fea0003800000 */
[----:B--2---:R-:W-:Y:S06]  /*14270*/  BAR.SYNC.DEFER_BLOCKING 0xd, 0x100 ;  /* 0x0344000000007b1d */ /* 0x004fec0000010000 */
.L_x_2419:
[----:B------:R-:W2:Y:S02]  /*14280*/  LDL R0, [R1+0x60] ;  /* 0x0000600001007983 */ /* 0x000ea40000100800 */
[----:B--2---:R-:W-:-:S13]  /*14290*/  R2UR UR4, R0 ;  /* 0x00000000000472ca */ /* 0x004fda00000e0000 */
[----:B------:R-:W-:-:S04]  /*142a0*/  MOV R0, UR4 ;  /* 0x0000000400007c02 */ /* 0x000fc80008000f00 */
[----:B------:R-:W-:-:S13]  /*142b0*/  ISETP.NE.AND P0, PT, R0, 0x3, PT ;  /* 0x000000030000780c */ /* 0x000fda0003f05270 */
[----:B------:R-:W-:Y:S05]  /*142c0*/  @!P0 BRA `(.L_x_2520) ;  /* 0x0000000000048947 */ /* 0x000fea0003800000 */
[----:B------:R-:W-:Y:S01]  /*142d0*/  BPT.TRAP 0x1 ;  /* 0x000000040000795c */ /* 0x000fe20000300000 */
.L_x_2520:
[----:B------:R-:W-:Y:S01]  /*142e0*/  IMAD R0, R214, 0x8, R16 ;  /* 0x00000008d6007824 */ /* 0x000fe200078e0210 */
[----:B01----:R-:W-:-:S04]  /*142f0*/  SHF.L.U32 R3, R219, 0x1f, RZ ;  /* 0x0000001fdb037819 */ /* 0x003fc800000006ff */
[----:B------:R0:W1:Y:S01]  /*14300*/  SYNCS.PHASECHK.TRANS64.TRYWAIT P2, [R0+URZ+0x38830], R3 ;  /* 0x03883003000075a7 */ /* 0x000062000804017f */
[----:B------:R-:W-:Y:S05]  /*14310*/  @!P0 BRA `(.L_x_2521) ;  /* 0x0000000000048947 */ /* 0x000fea0003800000 */
[----:B------:R-:W-:Y:S01]  /*14320*/  BPT.TRAP 0x1 ;  /* 0x000000040000795c */ /* 0x000fe20000300000 */
.L_x_2521:
[----:B---34-:R-:W2:Y:S01]  /*14330*/  S2R R4, SR_TID.X ;  /* 0x0000000000047919 */ /* 0x018ea20000002100 */
[----:B------:R-:W-:Y:S01]  /*14340*/  IMAD.MOV.U32 R151, RZ, RZ, RZ ;  /* 0x000000ffff977224 */ /* 0x000fe200078e00ff */
[----:B--2---:R-:W-:-:S04]  /*14350*/  LOP3.LUT R4, R4, 0x7f, RZ, 0xc0, !PT ;  /* 0x0000007f04047812 */ /* 0x004fc800078ec0ff */
[----:B------:R-:W-:Y:S01]  /*14360*/  ISETP.NE.AND P1, PT, R4, RZ, PT ;  /* 0x000000ff0400720c */ /* 0x000fe20003f25270 */
[----:B-1----:R-:W-:-:S12]  /*14370*/  @P2 BRA `(.L_x_2522) ;  /* 0x0000000000082947 */ /* 0x002fd80003800000 */
[----:B------:R-:W1:Y:S02]  /*14380*/  SYNCS.PHASECHK.TRANS64.TRYWAIT P2, [R0+URZ+0x38830], R3 ;  /* 0x03883003000075a7 */ /* 0x000e64000804017f */
[----:B-1----:R-:W-:Y:S05]  /*14390*/  @!P2 BRA `(.L_x_2523) ;  /* 0x000001a000eca947 */ /* 0x002fea0003800000 */
.L_x_2522:
[----:B------:R-:W-:Y:S05]  /*143a0*/  WARPSYNC.ALL ;  /* 0x0000000000007948 */ /* 0x000fea0003800000 */
[----:B01----:R-:W-:Y:S01]  /*143b0*/  VIADD R3, R16, 0x24400 ;  /* 0x0002440010037836 */ /* 0x003fe20000000000 */
[----:B------:R-:W-:Y:S01]  /*143c0*/  R2UR UR12, R2 ;  /* 0x00000000020c72ca */ /* 0x000fe200000e0000 */
[----:B------:R-:W-:Y:S01]  /*143d0*/  WARPGROUP.ARRIVE ;  /* 0x00000000000079c5 */ /* 0x000fe20000000000 */
[----:B------:R-:W-:Y:S01]  /*143e0*/  UMOV UR9, 0x40000040 ;  /* 0x4000004000097882 */ /* 0x000fe20000000000 */
[----:B------:R-:W-:Y:S01]  /*143f0*/  IMAD.MOV.U32 R5, RZ, RZ, 0x40000040 ;  /* 0x40000040ff057424 */ /* 0x000fe200078e00ff */
[----:B------:R-:W-:Y:S01]  /*14400*/  SHF.R.U32.HI R3, RZ, 0x4, R3 ;  /* 0x00000004ff037819 */ /* 0x000fe20000011603 */
[----:B------:R-:W-:Y:S01]  /*14410*/  UMOV UR5, UR9 ;  /* 0x0000000900057c82 */ /* 0x000fe20008000000 */
[----:B------:R-:W-:Y:S01]  /*14420*/  IMAD.MOV.U32 R7, RZ, RZ, 0x40000040 ;  /* 0x40000040ff077424 */ /* 0x000fe200078e00ff */
[----:B------:R-:W-:Y:S01]  /*14430*/  UMOV UR17, 0x40000040 ;  /* 0x4000004000117882 */ /* 0x000fe20000000000 */
[----:B------:R-:W-:-:S02]  /*14440*/  LOP3.LUT R3, R3, 0x3fff, RZ, 0xc0, !PT ;  /* 0x00003fff03037812 */ /* 0x000fc400078ec0ff */
[----:B------:R-:W-:Y:S01]  /*14450*/  R2UR UR7, R5 ;  /* 0x00000000050772ca */ /* 0x000fe200000e0000 */
[----:B------:R-:W-:Y:S01]  /*14460*/  IMAD.MOV.U32 R5, RZ, RZ, 0x40000040 ;  /* 0x40000040ff057424 */ /* 0x000fe200078e00ff */
[----:B------:R-:W-:Y:S01]  /*14470*/  LOP3.LUT R223, R3, 0x10000, RZ, 0xfc, !PT ;  /* 0x0001000003df7812 */ /* 0x000fe200078efcff */
[----:B------:R-:W-:Y:S01]  /*14480*/  ULOP3.LUT UR12, UR12, 0x10000, URZ, 0xfc, !UPT ;  /* 0x000100000c0c7892 */ /* 0x000fe2000f8efc3f */
[----:B------:R-:W-:Y:S02]  /*14490*/  MOV R3, 0x40000040 ;  /* 0x4000004000037802 */ /* 0x000fe40000000f00 */
[----:B------:R-:W-:Y:S01]  /*144a0*/  MOV R9, UR9 ;  /* 0x0000000900097c02 */ /* 0x000fe20008000f00 */
[----:B------:R-:W-:Y:S01]  /*144b0*/  IMAD R2, R214, 0xa00, R223 ;  /* 0x00000a00d6027824 */ /* 0x000fe200078e02df */
[----:B------:R-:W-:Y:S02]  /*144c0*/  R2UR UR11, R3 ;  /* 0x00000000030b72ca */ /* 0x000fe400000e0000 */
[----:B------:R-:W-:Y:S01]  /*144d0*/  UMOV UR8, UR12 ;  /* 0x0000000c00087c82 */ /* 0x000fe20008000000 */
[C---:B------:R-:W-:Y:S01]  /*144e0*/  VIADD R4, R2.reuse, 0x80 ;  /* 0x0000008002047836 */ /* 0x040fe20000000000 */
[C---:B------:R-:W-:Y:S01]  /*144f0*/  R2UR UR10, R2.reuse ;  /* 0x00000000020a72ca */ /* 0x040fe200000e0000 */
[----:B------:R-:W-:Y:S01]  /*14500*/  UMOV UR4, UR8 ;  /* 0x0000000800047c82 */ /* 0x000fe20008000000 */
[----:B------:R-:W-:Y:S01]  /*14510*/  IADD3 R6, R2, 0x200, RZ ;  /* 0x0000020002067810 */ /* 0x000fe20007ffe0ff */
[----:B------:R-:W-:Y:S01]  /*14520*/  IMAD.U32 R8, RZ, RZ, UR8 ;  /* 0x00000008ff087e24 */ /* 0x000fe2000f8e00ff */
[----:B------:R-:W-:Y:S01]  /*14530*/  R2UR UR6, R4 ;  /* 0x00000000040672ca */ /* 0x000fe200000e0000 */
[----:B------:R-:W-:-:S03]  /*14540*/  VIADD R4, R2, 0x100 ;  /* 0x0000010002047836 */ /* 0x000fc60000000000 */
[----:B------:R0:W-:Y:S05]  /*14550*/  STL.64 [R1+0x48], R8 ;  /* 0x0000480801007387 */ /* 0x0001ea0000100a00 */
[----:B------:R-:W-:Y:S01]  /*14560*/  HGMMA.64x16x16.F32 R56, gdesc[UR8], RZ, !UPT, gsb0 ;  /* 0x00200000083879f0 */ /* 0x000fe2000c0008ff */
[----:B------:R-:W-:Y:S02]  /*14570*/  R2UR UR10, R6 ;  /* 0x00000000060a72ca */ /* 0x000fe400000e0000 */
[----:B------:R-:W-:Y:S01]  /*14580*/  R2UR UR11, R7 ;  /* 0x00000000070b72ca */ /* 0x000fe200000e0000 */
[----:B------:R-:W-:Y:S01]  /*14590*/  IMAD.MOV.U32 R7, RZ, RZ, 0x40000040 ;  /* 0x40000040ff077424 */ /* 0x000fe200078e00ff */
[----:B------:R-:W-:-:S02]  /*145a0*/  IADD3 R6, R2, 0x202, RZ ;  /* 0x0000020202067810 */ /* 0x000fc40007ffe0ff */
[----:B0-----:R-:W-:Y:S01]  /*145b0*/  MOV R9, UR17 ;  /* 0x0000001100097c02 */ /* 0x001fe20008000f00 */
[----:B------:R-:W-:Y:S02]  /*145c0*/  WARPGROUP.DEPBAR.LE gsb0, 0x0 ;  /* 0x00008000000079c5 */ /* 0x000fe40000010000 */
[----:B------:R-:W-:-:S06]  /*145d0*/  WARPGROUP.ARRIVE ;  /* 0x00000000000079c5 */ /* 0x000fcc0000000000 */
[----:B------:R-:W-:Y:S01]  /*145e0*/  HGMMA.64x16x16.F32 R48, gdesc[UR4], RZ, !UPT, gsb0 ;  /* 0x00200000043079f0 */ /* 0x000fe2000c0008ff */
[----:B------:R-:W-:Y:S01]  /*145f0*/  R2UR UR6, R4 ;  /* 0x00000000040672ca */ /* 0x000fe200000e0000 */
[----:B------:R-:W-:Y:S01]  /*14600*/  UMOV UR4, UR8 ;  /* 0x0000000800047c82 */ /* 0x000fe20008000000 */
[----:B------:R-:W-:Y:S01]  /*14610*/  R2UR UR7, R5 ;  /* 0x00000000050772ca */ /* 0x000fe200000e0000 */
[----:B------:R-:W-:Y:S01]  /*14620*/  UMOV UR5, UR9 ;  /* 0x0000000900057c82 */ /* 0x000fe20008000000 */
[----:B------:R-:W-:Y:S02]  /*14630*/  VIADD R4, R2, 0x180 ;  /* 0x0000018002047836 */ /* 0x000fe40000000000 */
[----:B------:R-:W-:Y:S01]  /*14640*/  IMAD.MOV.U32 R5, RZ, RZ, 0x40000040 ;  /* 0x40000040ff057424 */ /* 0x000fe200078e00ff */
[----:B------:R-:W-:Y:S02]  /*14650*/  WARPGROUP.DEPBAR.LE gsb0, 0x0 ;  /* 0x00008000000079c5 */ /* 0x000fe40000010000 */
[----:B-----5:R-:W-:-:S06]  /*14660*/  WARPGROUP.ARRIVE ;  /* 0x00000000000079c5 */ /* 0x020fcc0000000000 */
[----:B------:R-:W-:Y:S01]  /*14670*/  HGMMA.64x16x16.F32 R40, gdesc[UR4], RZ, !UPT, gsb0 ;  /* 0x00200000042879f0 */ /* 0x000fe2000c0008ff */
[----:B------:R-:W-:Y:S01]  /*14680*/  R2UR UR6, R4 ;  /* 0x00000000040672ca */ /* 0x000fe200000e0000 */
[----:B------:R-:W-:Y:S01]  /*14690*/  UMOV UR4, UR8 ;  /* 0x0000000800047c82 */ /* 0x000fe20008000000 */
[----:B------:R-:W-:Y:S01]  /*146a0*/  R2UR UR7, R5 ;  /* 0x00000000050772ca */ /* 0x000fe200000e0000 */
[----:B------:R-:W-:Y:S01]  /*146b0*/  UMOV UR5, UR9 ;  /* 0x0000000900057c82 */ /* 0x000fe20008000000 */
[----:B------:R-:W-:Y:S01]  /*146c0*/  VIADD R4, R2, 0x2 ;  /* 0x0000000202047836 */ /* 0x000fe20000000000 */
[----:B------:R-:W-:-:S04]  /*146d0*/  MOV R5, 0x40000040 ;  /* 0x4000004000057802 */ /* 0x000fc80000000f00 */
[----:B------:R-:W-:Y:S01]  /*146e0*/  R2UR UR18, R4 ;  /* 0x00000000041272ca */ /* 0x000fe200000e0000 */
[----:B------:R-:W-:Y:S01]  /*146f0*/  VIADD R4, R2, 0x82 ;  /* 0x0000008202047836 */ /* 0x000fe20000000000 */
[----:B------:R-:W-:Y:S01]  /*14700*/  R2UR UR19, R5 ;  /* 0x00000000051372ca */ /* 0x000fe200000e0000 */
[----:B------:R-:W-:Y:S01]  /*14710*/  IMAD.MOV.U32 R5, RZ, RZ, 0x40000040 ;  /* 0x40000040ff057424 */ /* 0x000fe200078e00ff */
[----:B------:R-:W-:Y:S02]  /*14720*/  WARPGROUP.DEPBAR.LE gsb0, 0x0 ;  /* 0x00008000000079c5 */ /* 0x000fe40000010000 */
[----:B------:R-:W-:-:S06]  /*14730*/  WARPGROUP.ARRIVE ;  /* 0x00000000000079c5 */ /* 0x000fcc0000000000 */
[----:B------:R-:W-:Y:S01]  /*14740*/  HGMMA.64x16x16.F32 R32, gdesc[UR4], RZ, !UPT, gsb0 ;  /* 0x00200000042079f0 */ /* 0x000fe2000c0008ff */
[----:B------:R-:W-:Y:S01]  /*14750*/  UIADD3 UR4, UR12, 0x2, URZ ;  /* 0x000000020c047890 */ /* 0x000fe2000fffe03f */
[----:B------:R-:W-:Y:S01]  /*14760*/  R2UR UR6, R4 ;  /* 0x00000000040672ca */ /* 0x000fe200000e0000 */
[----:B------:R-:W-:Y:S01]  /*14770*/  VIADD R4, R2, 0x102 ;  /* 0x0000010202047836 */ /* 0x000fe20000000000 */
[----:B------:R-:W-:Y:S01]  /*14780*/  R2UR UR7, R5 ;  /* 0x00000000050772ca */ /* 0x000fe200000e0000 */
[----:B------:R-:W-:-:S03]  /*14790*/  IMAD.MOV.U32 R5, RZ, RZ, 0x40000040 ;  /* 0x40000040ff057424 */ /* 0x000fc600078e00ff */
        /* <DEDUP_REMOVED lines=10> */
[----:B------:R-:W-:Y:S01]  /*14840*/  R2UR UR10, R6 ;  /* 0x00000000060a72ca */ /* 0x000fe200000e0000 */
[----:B------:R-:W-:Y:S01]  /*14850*/  VIADD R6, R2, 0x204 ;  /* 0x0000020402067836 */ /* 0x000fe20000000000 */
[----:B------:R-:W-:Y:S01]  /*14860*/  R2UR UR11, R7 ;  /* 0x00000000070b72ca */ /* 0x000fe200000e0000 */
[----:B------:R-:W-:Y:S01]  /*14870*/  IMAD.MOV.U32 R7, RZ, RZ, 0x40000040 ;  /* 0x40000040ff077424 */ /* 0x000fe200078e00ff */
[----:B------:R-:W-:Y:S02]  /*14880*/  WARPGROUP.DEPBAR.LE gsb0, 0x0 ;  /* 0x00008000000079c5 */ /* 0x000fe40000010000 */
        /* <DEDUP_REMOVED lines=28> */
[----:B------:R-:W-:Y:S01]  /*14a50*/  HGMMA.64x16x16.F32 R32, gdesc[UR4], R32, gsb0 ;  /* 0x00200000042079f0 */ /* 0x000fe20008000820 */
        /* <DEDUP_REMOVED lines=35> */
[----:B------:R-:W-:-:S07]  /*14c90*/  WARPGROUP.ARRIVE ;  /* 0x00000000000079c5 */ /* 0x000fce0000000000 */
[----:B------:R-:W-:Y:S01]  /*14ca0*/  HGMMA.64x16x16.F32 R40, gdesc[UR4], R40, gsb0 ;  /* 0x00200000042879f0 */ /* 0x000fe20008000828 */
[----:B------:R-:W-:Y:S01]  /*14cb0*/  R2UR UR6, R4 ;  /* 0x00000000040672ca */ /* 0x000fe200000e0000 */
[----:B------:R-:W-:Y:S01]  /*14cc0*/  UMOV UR4, UR8 ;  /* 0x0000000800047c82 */ /* 0x000fe20008000000 */
[----:B------:R-:W-:Y:S01]  /*14cd0*/  R2UR UR7, R5 ;  /* 0x00000000050772ca */ /* 0x000fe200000e0000 */
[----:B------:R-:W-:Y:S01]  /*14ce0*/  UMOV UR5, UR9 ;  /* 0x0000000900057c82 */ /* 0x000fe20008000000 */
[----:B------:R-:W-:Y:S01]  /*14cf0*/  IMAD.MOV.U32 R5, RZ, RZ, 0x40000040 ;  /* 0x40000040ff057424 */ /* 0x000fe200078e00ff */
[----:B------:R-:W-:-:S04]  /*14d00*/  IADD3 R4, R2, 0x6, RZ ;  /* 0x0000000602047810 */ /* 0x000fc80007ffe0ff */
[----:B------:R-:W-:Y:S02]  /*14d10*/  R2UR UR18, R4 ;  /* 0x00000000041272ca */ /* 0x000fe400000e0000 */
[----:B------:R-:W-:Y:S01]  /*14d20*/  R2UR UR19, R5 ;  /* 0x00000000051372ca */ /* 0x000fe200000e0000 */
[----:B------:R-:W-:Y:S01]  /*14d30*/  IMAD.MOV.U32 R5, RZ, RZ, 0x40000040 ;  /* 0x40000040ff057424 */ /* 0x000fe200078e00ff */
[----:B------:R-:W-:Y:S01]  /*14d40*/  IADD3 R4, R2, 0x86, RZ ;  /* 0x0000008602047810 */ /* 0x000fe20007ffe0ff */
[----:B------:R-:W-:Y:S02]  /*14d50*/  WARPGROUP.DEPBAR.LE gsb0, 0x0 ;  /* 0x00008000000079c5 */ /* 0x000fe40000010000 */
[----:B------:R-:W-:-:S06]  /*14d60*/  WARPGROUP.ARRIVE ;  /* 0x00000000000079c5 */ /* 0x000fcc0000000000 */
[----:B------:R-:W-:Y:S01]  /*14d70*/  HGMMA.64x16x16.F32 R32, gdesc[UR4], R32, gsb0 ;  /* 0x00200000042079f0 */ /* 0x000fe20008000820 */
[----:B------:R-:W-:Y:S01]  /*14d80*/  UIADD3 UR4, UR12, 0x6, URZ ;  /* 0x000000060c047890 */ /* 0x000fe2000fffe03f */
[----:B------:R-:W-:Y:S01]  /*14d90*/  R2UR UR6, R4 ;  /* 0x00000000040672ca */ /* 0x000fe200000e0000 */
[----:B------:R-:W-:Y:S01]  /*14da0*/  UMOV UR5, UR15 ;  /* 0x0000000f00057c82 */ /* 0x000fe20008000000 */
[----:B------:R-:W-:Y:S01]  /*14db0*/  R2UR UR7, R5 ;  /* 0x00000000050772ca */ /* 0x000fe200000e0000 */
[----:B------:R-:W-:Y:S02]  /*14dc0*/  VIADD R4, R2, 0x106 ;  /* 0x0000010602047836 */ /* 0x000fe40000000000 */
[----:B------:R-:W-:Y:S01]  /*14dd0*/  IMAD.MOV.U32 R5, RZ, RZ, 0x40000040 ;  /* 0x40000040ff057424 */ /* 0x000fe200078e00ff */
        /* <DEDUP_REMOVED lines=246> */
[----:B------:R-:W-:Y:S01]  /*15d40*/  IMAD.U32 R8, RZ, RZ, UR16 ;  /* 0x00000010ff087e24 */ /* 0x000fe2000f8e00ff */
[----:B------:R-:W-:Y:S01]  /*15d50*/  UIADD3 UR56, UR12, 0x804, URZ ;  /* 0x000008040c387890 */ /* 0x000fe2000fffe03f */
[----:B------:R-:W-:Y:S01]  /*15d60*/  UMOV UR57, 0x40000040 ;  /* 0x4000004000397882 */ /* 0x000fe20000000000 */
[----:B------:R-:W-:Y:S02]  /*15d70*/  UIADD3 UR52, UR12, 0x806, URZ ;  /* 0x000008060c347890 */ /* 0x000fe4000fffe03f */
[----:B------:R0:W-:Y:S01]  /*15d80*/  STL.64 [R1+0x8], R8 ;  /* 0x0000080801007387 */ /* 0x0001e20000100a00 */
[----:B------:R-:W-:Y:S01]  /*15d90*/  UMOV UR53, 0x40000040 ;  /* 0x4000004000357882 */ /* 0x000fe20000000000 */
[----:B------:R-:W-:Y:S01]  /*15da0*/  UIADD3 UR48, UR12, 0xc00, URZ ;  /* 0x00000c000c307890 */ /* 0x000fe2000fffe03f */
[----:B------:R-:W-:Y:S01]  /*15db0*/  UMOV UR49, 0x40000040 ;  /* 0x4000004000317882 */ /* 0x000fe20000000000 */
[----:B------:R-:W-:Y:S01]  /*15dc0*/  UIADD3 UR44, UR12, 0xc02, URZ ;  /* 0x00000c020c2c7890 */ /* 0x000fe2000fffe03f */
[----:B------:R-:W-:Y:S01]  /*15dd0*/  UMOV UR45, 0x40000040 ;  /* 0x40000040002d7882 */ /* 0x000fe20000000000 */
[----:B------:R-:W-:Y:S01]  /*15de0*/  UIADD3 UR40, UR12, 0xc04, URZ ;  /* 0x00000c040c287890 */ /* 0x000fe2000fffe03f */
[----:B------:R-:W-:Y:S01]  /*15df0*/  UMOV UR41, 0x40000040 ;  /* 0x4000004000297882 */ /* 0x000fe20000000000 */
[----:B0-----:R-:W2:Y:S04]  /*15e00*/  LDL R8, [R1+0x68] ;  /* 0x0000680001087983 */ /* 0x001ea80000100800 */
[----:B------:R-:W3:Y:S01]  /*15e10*/  LDL R9, [R1+0x6c] ;  /* 0x00006c0001097983 */ /* 0x000ee20000100800 */
[----:B------:R-:W-:-:S02]  /*15e20*/  WARPGROUP.DEPBAR.LE gsb0, 0x0 ;  /* 0x00008000000079c5 */ /* 0x000fc40000010000 */
        /* <DEDUP_REMOVED lines=8> */
[----:B------:R-:W-:Y:S02]  /*15eb0*/  WARPGROUP.DEPBAR.LE gsb0, 0x0 ;  /* 0x00008000000079c5 */ /* 0x000fe40000010000 */
[----:B------:R-:W-:-:S06]  /*15ec0*/  WARPGROUP.ARRIVE ;  /* 0x00000000000079c5 */ /* 0x000fcc0000000000 */
[----:B------:R-:W-:Y:S01]  /*15ed0*/  HGMMA.64x16x16.F32 R56, gdesc[UR16], R56, gsb0 ;  /* 0x00200000103879f0 */ /* 0x000fe20008000838 */
[----:B------:R-:W-:Y:S02]  /*15ee0*/  UMOV UR17, 0x40000040 ;  /* 0x4000004000117882 */ /* 0x000fe40000000000 */
[----:B------:R-:W-:Y:S02]  /*15ef0*/  WARPGROUP.DEPBAR.LE gsb0, 0x0 ;  /* 0x00008000000079c5 */ /* 0x000fe40000010000 */
[----:B------:R-:W-:Y:S01]  /*15f00*/  WARPGROUP.ARRIVE ;  /* 0x00000000000079c5 */ /* 0x000fe20000000000 */
[----:B------:R-:W-:Y:S01]  /*15f10*/  UMOV UR15, UR17 ;  /* 0x00000011000f7c82 */ /* 0x000fe20008000000 */
[----:B------:R-:W-:Y:S01]  /*15f20*/  VIADD R6, R2, 0x702 ;  /* 0x0000070202067836 */ /* 0x000fe20000000000 */
[----:B------:R-:W-:Y:S01]  /*15f30*/  UIADD3 UR36, UR12, 0xc06, URZ ;  /* 0x00000c060c247890 */ /* 0x000fe2000fffe03f */
[----:B------:R-:W-:Y:S01]  /*15f40*/  IMAD.MOV.U32 R7, RZ, RZ, 0x40000040 ;  /* 0x40000040ff077424 */ /* 0x000fe200078e00ff */
[----:B------:R-:W-:Y:S01]  /*15f50*/  UMOV UR37, 0x40000040 ;  /* 0x4000004000257882 */ /* 0x000fe20000000000 */
[----:B------:R-:W-:Y:S01]  /*15f60*/  HGMMA.64x16x16.F32 R48, gdesc[UR4], R48, gsb0 ;  /* 0x00200000043079f0 */ /* 0x000fe20008000830 */
[----:B------:R-:W-:Y:S01]  /*15f70*/  R2UR UR6, R4 ;  /* 0x00000000040672ca */ /* 0x000fe200000e0000 */
[----:B------:R-:W-:Y:S01]  /*15f80*/  UMOV UR4, UR8 ;  /* 0x0000000800047c82 */ /* 0x000fe20008000000 */
[----:B------:R-:W-:Y:S01]  /*15f90*/  R2UR UR7, R5 ;  /* 0x00000000050772ca */ /* 0x000fe200000e0000 */
[----:B------:R-:W-:Y:S01]  /*15fa0*/  UMOV UR5, UR9 ;  /* 0x0000000900057c82 */ /* 0x000fe20008000000 */
[----:B------:R-:W-:Y:S01]  /*15fb0*/  IMAD.MOV.U32 R5, RZ, RZ, 0x40000040 ;  /* 0x40000040ff057424 */ /* 0x000fe200078e00ff */
[----:B------:R-:W-:-:S02]  /*15fc0*/  IADD3 R4, R2, 0x680, RZ ;  /* 0x0000068002047810 */ /* 0x000fc40007ffe0ff */
[----:B------:R-:W-:Y:S01]  /*15fd0*/  MOV R11, UR17 ;  /* 0x00000011000b7c02 */ /* 0x000fe20008000f00 */
        /* <DEDUP_REMOVED lines=17> */
[----:B------:R-:W-:Y:S02]  /*160f0*/  R2UR UR6, R4 ;  /* 0x00000000040672ca */ /* 0x000fe400000e0000 */
[----:B------:R-:W-:-:S04]  /*16100*/  R2UR UR7, R5 ;  /* 0x00000000050772ca */ /* 0x000fc800000e0000 */
[----:B------:R-:W-:Y:S01]  /*16110*/  UMOV UR16, UR4 ;  /* 0x0000000400107c82 */ /* 0x000fe20008000000 */
[----:B------:R-:W-:Y:S02]  /*16120*/  WARPGROUP.DEPBAR.LE gsb0, 0x0 ;  /* 0x00008000000079c5 */ /* 0x000fe40000010000 */
[----:B------:R-:W-:Y:S01]  /*16130*/  WARPGROUP.ARRIVE ;  /* 0x00000000000079c5 */ /* 0x000fe20000000000 */
[----:B------:R-:W-:Y:S01]  /*16140*/  UMOV UR14, UR16 ;  /* 0x00000010000e7c82 */ /* 0x000fe20008000000 */
[----:B------:R-:W-:Y:S01]  /*16150*/  UMOV UR5, UR15 ;  /* 0x0000000f00057c82 */ /* 0x000fe20008000000 */
[----:B------:R-:W-:Y:S02]  /*16160*/  VIADD R4, R2, 0x602 ;  /* 0x0000060202047836 */ /* 0x000fe40000000000 */
[----:B------:R-:W-:Y:S01]  /*16170*/  IMAD.MOV.U32 R5, RZ, RZ, 0x40000040 ;  /* 0x40000040ff057424 */ /* 0x000fe200078e00ff */
[----:B------:R-:W-:Y:S01]  /*16180*/  HGMMA.64x16x16.F32 R24, gdesc[UR8], R24, gsb0 ;  /* 0x00200000081879f0 */ /* 0x000fe20008000818 */
[----:B------:R-:W-:-:S02]  /*16190*/  IMAD.U32 R10, RZ, RZ, UR16 ;  /* 0x00000010ff0a7e24 */ /* 0x000fc4000f8e00ff */
[----:B------:R-:W-:Y:S02]  /*161a0*/  WARPGROUP.DEPBAR.LE gsb0, 0x0 ;  /* 0x00008000000079c5 */ /* 0x000fe40000010000 */
[----:B------:R-:W-:-:S06]  /*161b0*/  WARPGROUP.ARRIVE ;  /* 0x00000000000079c5 */ /* 0x000fcc0000000000 */
[----:B------:R-:W-:Y:S01]  /*161c0*/  HGMMA.64x16x16.F32 R56, gdesc[UR16], R56, gsb0 ;  /* 0x00200000103879f0 */ /* 0x000fe20008000838 */
[----:B------:R-:W-:Y:S02]  /*161d0*/  UMOV UR4, UR14 ;  /* 0x0000000e00047c82 */ /* 0x000fe40008000000 */
[----:B------:R-:W-:Y:S02]  /*161e0*/  WARPGROUP.DEPBAR.LE gsb0, 0x0 ;  /* 0x00008000000079c5 */ /* 0x000fe40000010000 */
[----:B------:R-:W-:-:S06]  /*161f0*/  WARPGROUP.ARRIVE ;  /* 0x00000000000079c5 */ /* 0x000fcc0000000000 */
[----:B------:R-:W-:Y:S01]  /*16200*/  HGMMA.64x16x16.F32 R48, gdesc[UR4], R48, gsb0 ;  /* 0x00200000043079f0 */ /* 0x000fe20008000830 */
[----:B------:R-:W-:Y:S02]  /*16210*/  R2UR UR6, R4 ;  /* 0x00000000040672ca */ /* 0x000fe400000e0000 */
[----:B------:R-:W-:Y:S01]  /*16220*/  R2UR UR7, R5 ;  /* 0x00000000050772ca */ /* 0x000fe200000e0000 */
[----:B------:R-:W-:Y:S01]  /*16230*/  UMOV UR4, UR14 ;  /* 0x0000000e00047c82 */ /* 0x000fe20008000000 */
[----:B------:R-:W-:Y:S01]  /*16240*/  UMOV UR5, UR15 ;  /* 0x0000000f00057c82 */ /* 0x000fe20008000000 */
[----:B------:R-:W-:Y:S02]  /*16250*/  WARPGROUP.DEPBAR.LE gsb0, 0x0 ;  /* 0x00008000000079c5 */ /* 0x000fe40000010000 */
[----:B------:R-:W-:-:S08]  /*16260*/  WARPGROUP.ARRIVE ;  /* 0x00000000000079c5 */ /* 0x000fd00000000000 */
[----:B------:R-:W-:Y:S01]  /*16270*/  HGMMA.64x16x16.F32 R40, gdesc[UR4], R40, gsb0 ;  /* 0x00200000042879f0 */ /* 0x000fe20008000828 */
[----:B------:R-:W-:Y:S01]  /*16280*/  IMAD.MOV.U32 R5, RZ, RZ, 0x40000040 ;  /* 0x40000040ff057424 */ /* 0x000fe200078e00ff */
[----:B------:R-:W-:-:S04]  /*16290*/  IADD3 R4, R2, 0x682, RZ ;  /* 0x0000068202047810 */ /* 0x000fc80007ffe0ff */
[----:B------:R-:W-:Y:S02]  /*162a0*/  R2UR UR10, R4 ;  /* 0x00000000040a72ca */ /* 0x000fe400000e0000 */
[----:B------:R-:W-:Y:S01]  /*162b0*/  R2UR UR11, R5 ;  /* 0x00000000050b72ca */ /* 0x000fe200000e0000 */
[----:B------:R-:W-:Y:S01]  /*162c0*/  UMOV UR8, UR14 ;  /* 0x0000000e00087c82 */ /* 0x000fe20008000000 */
[----:B------:R-:W-:Y:S01]  /*162d0*/  UMOV UR9, UR15 ;  /* 0x0000000f00097c82 */ /* 0x000fe20008000000 */
[----:B------:R-:W-:Y:S02]  /*162e0*/  WARPGROUP.DEPBAR.LE gsb0, 0x0 ;  /* 0x00008000000079c5 */ /* 0x000fe40000010000 */
[----:B------:R-:W-:-:S08]  /*162f0*/  WARPGROUP.ARRIVE ;  /* 0x00000000000079c5 */ /* 0x000fd00000000000 */
        /* <DEDUP_REMOVED lines=12> */
[----:B------:R-:W-:Y:S02]  /*163c0*/  WARPGROUP.DEPBAR.LE gsb0, 0x0 ;  /* 0x00008000000079c5 */ /* 0x000fe40000010000 */
[----:B------:R-:W-:-:S10]  /*163d0*/  WARPGROUP.ARRIVE ;  /* 0x00000000000079c5 */ /* 0x000fd40000000000 */
        /* <DEDUP_REMOVED lines=28> */
[----:B------:R-:W-:Y:S02]  /*165a0*/  VIADD R6, R2, 0x704 ;  /* 0x0000070402067836 */ /* 0x000fe40000000000 */
[----:B------:R-:W-:-:S03]  /*165b0*/  IMAD.MOV.U32 R7, RZ, RZ, 0x40000040 ;  /* 0x40000040ff077424 */ /* 0x000fc600078e00ff */
        /* <DEDUP_REMOVED lines=41> */
[----:B------:R-:W-:Y:S02]  /*16850*/  IADD3 R6, R2, 0x706, RZ ;  /* 0x0000070602067810 */ /* 0x000fe40007ffe0ff */
[----:B------:R-:W-:Y:S02]  /*16860*/  MOV R7, 0x40000040 ;  /* 0x4000004000077802 */ /* 0x000fe40000000f00 */
[----:B------:R-:W-:Y:S02]  /*16870*/  R2UR UR6, R6 ;  /* 0x00000000060672ca */ /* 0x000fe400000e0000 */
[----:B------:R-:W-:Y:S01]  /*16880*/  R2UR UR7, R7 ;  /* 0x00000000070772ca */ /* 0x000fe200000e0000 */
[----:B------:R-:W-:Y:S01]  /*16890*/  UMOV UR4, UR52 ;  /* 0x0000003400047c82 */ /* 0x000fe20008000000 */
[----:B------:R-:W-:Y:S01]  /*168a0*/  UMOV UR5, UR53 ;  /* 0x0000003500057c82 */ /* 0x000fe20008000000 */
[----:B------:R-:W-:-:S02]  /*168b0*/  WARPGROUP.DEPBAR.LE gsb0, 0x0 ;  /* 0x00008000000079c5 */ /* 0x000fc40000010000 */
[----:B------:R-:W-:-:S08]  /*168c0*/  WARPGROUP.ARRIVE ;  /* 0x00000000000079c5 */ /* 0x000fd00000000000 */
[----:B------:R-:W-:Y:S01]  /*168d0*/  HGMMA.64x16x16.F32 R24, gdesc[UR4], R24, gsb0 ;  /* 0x00200000041879f0 */ /* 0x000fe20008000818 */
[----:B------:R-:W-:Y:S02]  /*168e0*/  VIADD R4, R2, 0x780 ;  /* 0x0000078002047836 */ /* 0x000fe40000000000 */
[----:B------:R-:W-:-:S03]  /*168f0*/  IMAD.MOV.U32 R5, RZ, RZ, 0x40000040 ;  /* 0x40000040ff057424 */ /* 0x000fc600078e00ff */
        /* <DEDUP_REMOVED lines=135> */
[----:B------:R-:W-:Y:S01]  /*17170*/  MOV R5, 0x40000040 ;  /* 0x4000004000057802 */ /* 0x000fe20000000f00 */
[----:B------:R-:W-:Y:S01]  /*17180*/  UMOV UR4, UR36 ;  /* 0x0000002400047c82 */ /* 0x000fe20008000000 */
[----:B------:R-:W-:Y:S01]  /*17190*/  UMOV UR5, UR37 ;  /* 0x0000002500057c82 */ /* 0x000fe20008000000 */
[----:B------:R-:W-:Y:S01]  /*171a0*/  IMAD.MOV.U32 R7, RZ, RZ, 0x40000040 ;  /* 0x40000040ff077424 */ /* 0x000fe200078e00ff */
[----:B------:R-:W-:Y:S01]  /*171b0*/  R2UR UR6, R4 ;  /* 0x00000000040672ca */ /* 0x000fe200000e0000 */
[----:B------:R-:W-:Y:S01]  /*171c0*/  STL.64 [R1], R10 ;  /* 0x0000000a01007387 */ /* 0x000fe20000100a00 */
[----:B------:R-:W-:Y:S01]  /*171d0*/  R2UR UR7, R5 ;  /* 0x00000000050772ca */ /* 0x000fe200000e0000 */
[----:B------:R-:W-:Y:S01]  /*171e0*/  ULDC UR38, c[0x0][0x988] ;  /* 0x0002620000267ab9 */ /* 0x000fe20000000800 */
[----:B------:R-:W-:Y:S01]  /*171f0*/  IADD3 R6, R2, 0x906, RZ ;  /* 0x0000090602067810 */ /* 0x000fe20007ffe0ff */
[----:B------:R-:W-:Y:S01]  /*17200*/  ULDC UR39, c[0x0][0x988] ;  /* 0x0002620000277ab9 */ /* 0x000fe20000000800 */
[----:B------:R-:W-:-:S02]  /*17210*/  WARPGROUP.DEPBAR.LE gsb0, 0x0 ;  /* 0x00008000000079c5 */ /* 0x000fc40000010000 */
[----:B------:R-:W-:-:S07]  /*17220*/  WARPGROUP.ARRIVE ;  /* 0x00000000000079c5 */ /* 0x000fce0000000000 */
        /* <DEDUP_REMOVED lines=14> */
[----:B------:R-:W-:-:S05]  /*17310*/  IMAD R4, R148, -0x50, R237 ;  /* 0xffffffb094047824 */ /* 0x000fca00078e02ed */
[----:B------:R-:W-:Y:S01]  /*17320*/  IADD3 R3, -R227, 0x51, R4 ;  /* 0x00000051e3037810 */ /* 0x000fe20007ffe104 */
[----:B------:R-:W-:Y:S01]  /*17330*/  VIADD R4, R4, 0x50 ;  /* 0x0000005004047836 */ /* 0x000fe20000000000 */
[----:B---3--:R-:W-:Y:S01]  /*17340*/  LEA R6, R225, R9, 0x7 ;  /* 0x00000009e1067211 */ /* 0x008fe200078e38ff */
[----:B------:R-:W-:Y:S02]  /*17350*/  WARPGROUP.DEPBAR.LE gsb0, 0x0 ;  /* 0x00008000000079c5 */ /* 0x000fe40000010000 */
[----:B------:R-:W-:-:S06]  /*17360*/  WARPGROUP.ARRIVE ;  /* 0x00000000000079c5 */ /* 0x000fcc0000000000 */
[----:B------:R-:W-:Y:S01]  /*17370*/  HGMMA.64x16x16.F32 R32, gdesc[UR4], R32, gsb0 ;  /* 0x00200000042079f0 */ /* 0x000fe20008000820 */
[C---:B--2---:R-:W-:Y:S02]  /*17380*/  IMAD R5, R8.reuse, -0x2, R3 ;  /* 0xfffffffe08057824 */ /* 0x044fe400078e0203 */
[----:B------:R-:W-:-:S03]  /*17390*/  IMAD R4, R8, -0x2, R4 ;  /* 0xfffffffe08047824 */ /* 0x000fc600078e0204 */
[----:B------:R-:W-:Y:S01]  /*173a0*/  IADD3 R3, R5, 0x8, R6 ;  /* 0x0000000805037810 */ /* 0x000fe20007ffe006 */
[----:B------:R-:W-:-:S03]  /*173b0*/  VIADD R2, R2, 0x986 ;  /* 0x0000098602027836 */ /* 0x000fc60000000000 */
[----:B------:R-:W-:Y:S01]  /*173c0*/  VIMNMX R7, R4, R3, PT ;  /* 0x0000000304077248 */ /* 0x000fe20003fe0100 */
[----:B------:R-:W-:Y:S01]  /*173d0*/  IMAD.MOV.U32 R3, RZ, RZ, 0x40000040 ;  /* 0x40000040ff037424 */ /* 0x000fe200078e00ff */
[----:B------:R-:W-:Y:S02]  /*173e0*/  R2UR UR6, R2 ;  /* 0x00000000020672ca */ /* 0x000fe400000e0000 */
[----:B------:R-:W-:Y:S02]  /*173f0*/  ISETP.GT.AND P2, PT, R7, RZ, PT ;  /* 0x000000ff0700720c */ /* 0x000fe40003f44270 */
[----:B------:R-:W-:Y:S02]  /*17400*/  R2UR UR7, R3 ;  /* 0x00000000030772ca */ /* 0x000fe400000e0000 */
[C---:B------:R-:W-:Y:S02]  /*17410*/  ISETP.GT.AND P3, PT, R7.reuse, 0x1, PT ;  /* 0x000000010700780c */ /* 0x040fe40003f64270 */
[----:B------:R-:W-:-:S02]  /*17420*/  ISETP.GT.AND P4, PT, R7, 0x8, PT ;  /* 0x000000080700780c */ /* 0x000fc40003f84270 */
[----:B------:R-:W-:Y:S02]  /*17430*/  FSEL R58, R58, -INF , P2 ;  /* 0xff8000003a3a7808 */ /* 0x000fe40001000000 */
[----:B------:R-:W-:Y:S02]  /*17440*/  FSEL R59, R59, -INF , P3 ;  /* 0xff8000003b3b7808 */ /* 0x000fe40001800000 */
[C---:B------:R-:W-:Y:S02]  /*17450*/  ISETP.GT.AND P2, PT, R7.reuse, 0x9, PT ;  /* 0x000000090700780c */ /* 0x040fe40003f44270 */
[----:B------:R-:W-:Y:S02]  /*17460*/  FSEL R62, R62, -INF , P4 ;  /* 0xff8000003e3e7808 */ /* 0x000fe40002000000 */
[----:B------:R-:W-:Y:S01]  /*17470*/  FMNMX.FTZ R3, R58, R59, !PT ;  /* 0x0000003b3a037209 */ /* 0x000fe20007810000 */
[----:B------:R-:W-:Y:S01]  /*17480*/  UMOV UR4, UR36 ;  /* 0x0000002400047c82 */ /* 0x000fe20008000000 */
[----:B------:R-:W-:Y:S01]  /*17490*/  UMOV UR5, UR37 ;  /* 0x0000002500057c82 */ /* 0x000fe20008000000 */
[----:B------:R-:W-:-:S02]  /*174a0*/  ISETP.GT.AND P3, PT, R7, 0x10, PT ;  /* 0x000000100700780c */ /* 0x000fc40003f64270 */
[----:B------:R-:W-:Y:S02]  /*174b0*/  FSEL R64, R63, -INF , P2 ;  /* 0xff8000003f407808 */ /* 0x000fe40001000000 */
[----:B------:R-:W-:Y:S02]  /*174c0*/  FMNMX.FTZ R3, R62, R3, !PT ;  /* 0x000000033e037209 */ /* 0x000fe40007810000 */
[----:B------:R-:W-:Y:S02]  /*174d0*/  ISETP.GT.AND P2, PT, R7, 0x11, PT ;  /* 0x000000110700780c */ /* 0x000fe40003f44270 */
[----:B------:R-:W-:Y:S01]  /*174e0*/  FSEL R50, R50, -INF , P3 ;  /* 0xff80000032327808 */ /* 0x000fe20001800000 */
[----:B------:R-:W-:Y:S02]  /*174f0*/  WARPGROUP.DEPBAR.LE gsb0, 0x0 ;  /* 0x00008000000079c5 */ /* 0x000fe40000010000 */
[----:B------:R-:W-:Y:S01]  /*17500*/  WARPGROUP.ARRIVE ;  /* 0x00000000000079c5 */ /* 0x000fe20000000000 */
[----:B------:R-:W-:-:S05]  /*17510*/  FMNMX.FTZ R3, R64, R3, !PT ;  /* 0x0000000340037209 */ /* 0x000fca0007810000 */
[----:B------:R-:W-:Y:S01]  /*17520*/  HGMMA.64x16x16.F32 R24, gdesc[UR4], R24, gsb0 ;  /* 0x00200000041879f0 */ /* 0x000fe20008000818 */
[----:B------:R-:W-:Y:S01]  /*17530*/  ISETP.GT.AND P3, PT, R7, 0x18, PT ;  /* 0x000000180700780c */ /* 0x000fe20003f64270 */
[----:B------:R-:W-:Y:S01]  /*17540*/  ULDC UR4, c[0x0][0x988] ;  /* 0x0002620000047ab9 */ /* 0x000fe20000000800 */
        /* <DEDUP_REMOVED lines=31> */
[----:B------:R-:W-:Y:S01]  /*17740*/  FMNMX.FTZ R3, R78, R3, !PT ;  /* 0x000000034e037209 */ /* 0x000fe20007810000 */
[----:B------:R-:W-:Y:S02]  /*17750*/  WARPGROUP.DEPBAR.LE gsb0, 0x0 ;  /* 0x00008000000079c5 */ /* 0x000fe40000010000 */
        /* <DEDUP_REMOVED lines=9> */
[----:B------:R-:W-:Y:S02]  /*177f0*/  FSEL R88, R31, -INF , P2 ;  /* 0xff8000001f587808 */ /* 0x000fe40001000000 */
[----:B------:R-:W-:-:S04]  /*17800*/  FMNMX.FTZ R3, R86, R3, !PT ;  /* 0x0000000356037209 */ /* 0x000fc80007810000 */
[----:B------:R-:W-:-:S05]  /*17810*/  FMNMX.FTZ R3, R88, R3, !PT ;  /* 0x0000000358037209 */ /* 0x000fca0007810000 */
[----:B------:R-:W0:Y:S01]  /*17820*/  SHFL.BFLY PT, R2, R3, 0x2, 0x1f ;  /* 0x0c401f0003027f89 */ /* 0x000e2200000e0000 */
[----:B------:R-:W-:-:S04]  /*17830*/  VIADDMNMX R5, R6, R5, R4, PT ;  /* 0x0000000506057246 */ /* 0x000fc80003800104 */
[----:B------:R-:W-:Y:S02]  /*17840*/  ISETP.GT.AND P2, PT, R5, RZ, PT ;  /* 0x000000ff0500720c */ /* 0x000fe40003f44270 */
[----:B0-----:R-:W-:-:S05]  /*17850*/  FMNMX.FTZ R2, R3, R2, !PT ;  /* 0x0000000203027209 */ /* 0x001fca0007810000 */
[----:B------:R-:W0:Y:S01]  /*17860*/  SHFL.BFLY PT, R7, R2, 0x1, 0x1f ;  /* 0x0c201f0002077f89 */ /* 0x000e2200000e0000 */
[C---:B------:R-:W-:Y:S02]  /*17870*/  ISETP.GT.AND P3, PT, R5.reuse, 0x1, PT ;  /* 0x000000010500780c */ /* 0x040fe40003f64270 */
[----:B------:R-:W-:Y:S02]  /*17880*/  ISETP.GT.AND P4, PT, R5, 0x8, PT ;  /* 0x000000080500780c */ /* 0x000fe40003f84270 */
[----:B------:R-:W-:Y:S02]  /*17890*/  FSEL R56, R56, -INF , P2 ;  /* 0xff80000038387808 */ /* 0x000fe40001000000 */
[----:B------:R-:W-:Y:S02]  /*178a0*/  FSEL R57, R57, -INF , P3 ;  /* 0xff80000039397808 */ /* 0x000fe40001800000 */
[----:B------:R-:W-:Y:S02]  /*178b0*/  ISETP.GT.AND P5, PT, R5, 0x9, PT ;  /* 0x000000090500780c */ /* 0x000fe40003fa4270 */
[----:B------:R-:W-:-:S02]  /*178c0*/  FSEL R60, R60, -INF , P4 ;  /* 0xff8000003c3c7808 */ /* 0x000fc40002000000 */
[----:B------:R-:W-:Y:S02]  /*178d0*/  FMNMX.FTZ R3, R56, R57, !PT ;  /* 0x0000003938037209 */ /* 0x000fe40007810000 */
[----:B------:R-:W-:Y:S02]  /*178e0*/  FSEL R8, R61, -INF , P5 ;  /* 0xff8000003d087808 */ /* 0x000fe40002800000 */
[C---:B------:R-:W-:Y:S02]  /*178f0*/  ISETP.GT.AND P2, PT, R5.reuse, 0x10, PT ;  /* 0x000000100500780c */ /* 0x040fe40003f44270 */
[----:B------:R-:W-:Y:S02]  /*17900*/  ISETP.GT.AND P3, PT, R5, 0x11, PT ;  /* 0x000000110500780c */ /* 0x000fe40003f64270 */
[----:B0-----:R-:W-:Y:S02]  /*17910*/  FMNMX.FTZ R4, R2, R7, !PT ;  /* 0x0000000702047209 */ /* 0x001fe40007810000 */
[----:B------:R-:W-:-:S02]  /*17920*/  FMNMX.FTZ R7, R60, R3, !PT ;  /* 0x000000033c077209 */ /* 0x000fc40007810000 */
[----:B------:R-:W-:Y:S02]  /*17930*/  FSEL R48, R48, -INF , P2 ;  /* 0xff80000030307808 */ /* 0x000fe40001000000 */
[----:B------:R-:W-:Y:S02]  /*17940*/  FMNMX.FTZ R7, R8, R7, !PT ;  /* 0x0000000708077209 */ /* 0x000fe40007810000 */
[----:B------:R-:W-:Y:S02]  /*17950*/  ISETP.GT.AND P2, PT, R5, 0x18, PT ;  /* 0x000000180500780c */ /* 0x000fe40003f44270 */
[----:B------:R-:W-:Y:S02]  /*17960*/  FSEL R10, R49, -INF , P3 ;  /* 0xff800000310a7808 */ /* 0x000fe40001800000 */
[----:B------:R-:W-:Y:S02]  /*17970*/  FMNMX.FTZ R7, R48, R7, !PT ;  /* 0x0000000730077209 */ /* 0x000fe40007810000 */
[----:B------:R-:W-:-:S02]  /*17980*/  MOV R3, UR4 ;  /* 0x0000000400037c02 */ /* 0x000fc40008000f00 */
[C---:B------:R-:W-:Y:S02]  /*17990*/  ISETP.GT.AND P4, PT, R5.reuse, 0x19, PT ;  /* 0x000000190500780c */ /* 0x040fe40003f84270 */
[----:B------:R-:W-:Y:S02]  /*179a0*/  FSEL R52, R52, -INF , P2 ;  /* 0xff80000034347808 */ /* 0x000fe40001000000 */
[----:B------:R-:W-:Y:S01]  /*179b0*/  FMNMX.FTZ R7, R10, R7, !PT ;  /* 0x000000070a077209 */ /* 0x000fe20007810000 */
[C---:B------:R-:W-:Y:S01]  /*179c0*/  FMUL.FTZ R2, R4.reuse, R3 ;  /* 0x0000000304027220 */ /* 0x040fe20000410000 */
[----:B------:R-:W-:Y:S02]  /*179d0*/  FSETP.NEU.FTZ.AND P3, PT, R4, -INF , PT ;  /* 0xff8000000400780b */ /* 0x000fe40003f7d000 */
[----:B------:R-:W-:Y:S02]  /*179e0*/  ISETP.GT.AND P2, PT, R5, 0x20, PT ;  /* 0x000000200500780c */ /* 0x000fe40003f44270 */
[----:B------:R-:W-:-:S02]  /*179f0*/  FSEL R12, R53, -INF , P4 ;  /* 0xff800000350c7808 */ /* 0x000fc40002000000 */
[----:B------:R-:W-:Y:S02]  /*17a00*/  FMNMX.FTZ R7, R52, R7, !PT ;  /* 0x0000000734077209 */ /* 0x000fe40007810000 */
[----:B------:R-:W-:Y:S02]  /*17a10*/  FSEL R9, R2, RZ, P3 ;  /* 0x000000ff02097208 */ /* 0x000fe40001800000 */
[C---:B------:R-:W-:Y:S02]  /*17a20*/  ISETP.GT.AND P3, PT, R5.reuse, 0x21, PT ;  /* 0x000000210500780c */ /* 0x040fe40003f64270 */
[----:B------:R-:W-:Y:S02]  /*17a30*/  FSEL R40, R40, -INF , P2 ;  /* 0xff80000028287808 */ /* 0x000fe40001000000 */
[----:B------:R-:W-:Y:S02]  /*17a40*/  FMNMX.FTZ R7, R12, R7, !PT ;  /* 0x000000070c077209 */ /* 0x000fe40007810000 */
[----:B------:R-:W-:-:S02]  /*17a50*/  ISETP.GT.AND P2, PT, R5, 0x28, PT ;  /* 0x000000280500780c */ /* 0x000fc40003f44270 */
[----:B------:R-:W-:Y:S02]  /*17a60*/  FSEL R14, R41, -INF , P3 ;  /* 0xff800000290e7808 */ /* 0x000fe40001800000 */
[----:B------:R-:W-:Y:S02]  /*17a70*/  FMNMX.FTZ R7, R40, R7, !PT ;  /* 0x0000000728077209 */ /* 0x000fe40007810000 */
[----:B------:R-:W-:Y:S02]  /*17a80*/  ISETP.GT.AND P3, PT, R5, 0x29, PT ;  /* 0x000000290500780c */ /* 0x000fe40003f64270 */
[----:B------:R-:W-:Y:S02]  /*17a90*/  FSEL R44, R44, -INF , P2 ;  /* 0xff8000002c2c7808 */ /* 0x000fe40001000000 */
[----:B------:R-:W-:Y:S02]  /*17aa0*/  FMNMX.FTZ R7, R14, R7, !PT ;  /* 0x000000070e077209 */ /* 0x000fe40007810000 */
[----:B------:R-:W-:-:S02]  /*17ab0*/  FSEL R20, R45, -INF , P3 ;  /* 0xff8000002d147808 */ /* 0x000fc40001800000 */
[C---:B------:R-:W-:Y:S02]  /*17ac0*/  ISETP.GT.AND P2, PT, R5.reuse, 0x30, PT ;  /* 0x000000300500780c */ /* 0x040fe40003f44270 */
[----:B------:R-:W-:Y:S02]  /*17ad0*/  FMNMX.FTZ R7, R44, R7, !PT ;  /* 0x000000072c077209 */ /* 0x000fe40007810000 */
        /* <DEDUP_REMOVED lines=22> */
[----:B------:R-:W-:Y:S01]  /*17c40*/  FMNMX.FTZ R7, R28, R7, !PT ;  /* 0x000000071c077209 */ /* 0x000fe20007810000 */
[----:B------:R-:W-:-:S03]  /*17c50*/  FFMA.FTZ R50, R50, R3, -R9 ;  /* 0x0000000332327223 */ /* 0x000fc60000010809 */
[----:B------:R-:W-:Y:S01]  /*17c60*/  FMNMX.FTZ R7, R38, R7, !PT ;  /* 0x0000000726077209 */ /* 0x000fe20007810000 */
[----:B------:R0:W-:Y:S04]  /*17c70*/  MUFU.EX2 R205, R50 ;  /* 0x0000003200cd7308 */ /* 0x0001e80000000800 */
[----:B0-----:R-:W0:Y:S02]  /*17c80*/  SHFL.BFLY PT, R50, R7, 0x2, 0x1f ;  /* 0x0c401f0007327f89 */ /* 0x001e2400000e0000 */
[----:B0-----:R-:W-:-:S05]  /*17c90*/  FMNMX.FTZ R50, R7, R50, !PT ;  /* 0x0000003207327209 */ /* 0x001fca0007810000 */
[----:B------:R-:W0:Y:S01]  /*17ca0*/  SHFL.BFLY PT, R5, R50, 0x1, 0x1f ;  /* 0x0c201f0032057f89 */ /* 0x000e2200000e0000 */
[-CC-:B------:R-:W-:Y:S01]  /*17cb0*/  FFMA.FTZ R209, R58, R3.reuse, -R9.reuse ;  /* 0x000000033ad17223 */ /* 0x180fe20000010809 */
[-CC-:B------:R-:W-:Y:S01]  /*17cc0*/  FFMA.FTZ R2, R59, R3.reuse, -R9.reuse ;  /* 0x000000033b027223 */ /* 0x180fe20000010809 */
[-CC-:B------:R-:W-:Y:S01]  /*17cd0*/  FFMA.FTZ R211, R62, R3.reuse, -R9.reuse ;  /* 0x000000033ed37223 */ /* 0x180fe20000010809 */
[----:B------:R-:W-:-:S03]  /*17ce0*/  FFMA.FTZ R6, R64, R3, -R9 ;  /* 0x0000000340067223 */ /* 0x000fc60000010809 */
[----:B------:R-:W-:Y:S08]  /*17cf0*/  MUFU.EX2 R209, R209 ;  /* 0x000000d100d17308 */ /* 0x000ff00000000800 */
[----:B------:R-:W1:Y:S01]  /*17d00*/  MUFU.EX2 R2, R2 ;  /* 0x0000000200027308 */ /* 0x000e620000000800 */
[----:B0-----:R-:W-:-:S04]  /*17d10*/  FMNMX.FTZ R5, R50, R5, !PT ;  /* 0x0000000532057209 */ /* 0x001fc80007810000 */
[C---:B------:R-:W-:Y:S01]  /*17d20*/  FSETP.NEU.FTZ.AND P2, PT, R5.reuse, -INF , PT ;  /* 0xff8000000500780b */ /* 0x040fe20003f5d000 */
[-C--:B------:R-:W-:Y:S02]  /*17d30*/  FMUL.FTZ R7, R5, R3.reuse ;  /* 0x0000000305077220 */ /* 0x080fe40000410000 */
[----:B------:R-:W0:Y:S03]  /*17d40*/  MUFU.EX2 R211, R211 ;  /* 0x000000d300d37308 */ /* 0x000e260000000800 */
[----:B------:R-:W-:Y:S01]  /*17d50*/  FSEL R7, R7, RZ, P2 ;  /* 0x000000ff07077208 */ /* 0x000fe20001000000 */
[----:B------:R-:W-:-:S04]  /*17d60*/  FFMA.FTZ R66, R66, R3, -R9 ;  /* 0x0000000342427223 */ /* 0x000fc80000010809 */
[----:B------:R-:W2:Y:S01]  /*17d70*/  MUFU.EX2 R6, R6 ;  /* 0x0000000600067308 */ /* 0x000ea20000000800 */
[-CC-:B------:R-:W-:Y:S01]  /*17d80*/  FFMA.FTZ R56, R56, R3.reuse, -R7.reuse ;  /* 0x0000000338387223 */ /* 0x180fe20000010807 */
[-CC-:B------:R-:W-:Y:S01]  /*17d90*/  FFMA.FTZ R57, R57, R3.reuse, -R7.reuse ;  /* 0x0000000339397223 */ /* 0x180fe20000010807 */
[-CC-:B------:R-:W-:Y:S01]  /*17da0*/  FFMA.FTZ R60, R60, R3.reuse, -R7.reuse ;  /* 0x000000033c3c7223 */ /* 0x180fe20000010807 */
[-C--:B------:R-:W-:Y:S01]  /*17db0*/  FFMA.FTZ R8, R8, R3.reuse, -R7 ;  /* 0x0000000308087223 */ /* 0x080fe20000010807 */
[-CC-:B------:R-:W-:Y:S01]  /*17dc0*/  FFMA.FTZ R54, R54, R3.reuse, -R9.reuse ;  /* 0x0000000336367223 */ /* 0x180fe20000010809 */
[-CC-:B------:R-:W-:Y:S02]  /*17dd0*/  FFMA.FTZ R68, R68, R3.reuse, -R9.reuse ;  /* 0x0000000344447223 */ /* 0x180fe40000010809 */
[----:B------:R-:W-:Y:S01]  /*17de0*/  MUFU.EX2 R56, R56 ;  /* 0x0000003800387308 */ /* 0x000fe20000000800 */
[-CC-:B------:R-:W-:Y:S01]  /*17df0*/  FFMA.FTZ R42, R42, R3.reuse, -R9.reuse ;  /* 0x000000032a2a7223 */ /* 0x180fe20000010809 */
[-CC-:B------:R-:W-:Y:S01]  /*17e00*/  FFMA.FTZ R70, R70, R3.reuse, -R9.reuse ;  /* 0x0000000346467223 */ /* 0x180fe20000010809 */
[-CC-:B------:R-:W-:Y:S01]  /*17e10*/  FFMA.FTZ R46, R46, R3.reuse, -R9.reuse ;  /* 0x000000032e2e7223 */ /* 0x180fe20000010809 */
[-CC-:B------:R-:W-:Y:S01]  /*17e20*/  FFMA.FTZ R72, R72, R3.reuse, -R9.reuse ;  /* 0x0000000348487223 */ /* 0x180fe20000010809 */
[-CC-:B------:R-:W-:Y:S01]  /*17e30*/  FFMA.FTZ R74, R74, R3.reuse, -R9.reuse ;  /* 0x000000034a4a7223 */ /* 0x180fe20000010809 */
[----:B------:R-:W-:-:S02]  /*17e40*/  FFMA.FTZ R76, R76, R3, -R9 ;  /* 0x000000034c4c7223 */ /* 0x000fc40000010809 */
[----:B------:R-:W3:Y:S01]  /*17e50*/  MUFU.EX2 R57, R57 ;  /* 0x0000003900397308 */ /* 0x000ee20000000800 */
[-CC-:B------:R-:W-:Y:S01]  /*17e60*/  FFMA.FTZ R78, R78, R3.reuse, -R9.reuse ;  /* 0x000000034e4e7223 */ /* 0x180fe20000010809 */
[-CC-:B------:R-:W-:Y:S01]  /*17e70*/  FFMA.FTZ R80, R80, R3.reuse, -R9.reuse ;  /* 0x0000000350507223 */ /* 0x180fe20000010809 */
[-CC-:B------:R-:W-:Y:S01]  /*17e80*/  FFMA.FTZ R82, R82, R3.reuse, -R9.reuse ;  /* 0x0000000352527223 */ /* 0x180fe20000010809 */
[-CC-:B------:R-:W-:Y:S01]  /*17e90*/  FFMA.FTZ R84, R84, R3.reuse, -R9.reuse ;  /* 0x0000000354547223 */ /* 0x180fe20000010809 */
[-CC-:B------:R-:W-:Y:S01]  /*17ea0*/  FFMA.FTZ R86, R86, R3.reuse, -R9.reuse ;  /* 0x0000000356567223 */ /* 0x180fe20000010809 */
[-C--:B------:R-:W-:Y:S02]  /*17eb0*/  FFMA.FTZ R88, R88, R3.reuse, -R9 ;  /* 0x0000000358587223 */ /* 0x080fe40000010809 */
[----:B------:R-:W4:Y:S01]  /*17ec0*/  MUFU.EX2 R66, R66 ;  /* 0x0000004200427308 */ /* 0x000f220000000800 */
[-CC-:B------:R-:W-:Y:S01]  /*17ed0*/  FFMA.FTZ R10, R10, R3.reuse, -R7.reuse ;  /* 0x000000030a0a7223 */ /* 0x180fe20000010807 */
[----:B------:R-:W-:-:S06]  /*17ee0*/  FFMA.FTZ R48, R48, R3, -R7 ;  /* 0x0000000330307223 */ /* 0x000fcc0000010807 */
[----:B------:R1:W-:Y:S08]  /*17ef0*/  MUFU.EX2 R9, R8 ;  /* 0x0000000800097308 */ /* 0x0003f00000000800 */
[----:B------:R-:W4:Y:S01]  /*17f00*/  MUFU.EX2 R60, R60 ;  /* 0x0000003c003c7308 */ /* 0x000f220000000800 */
[----:B-1----:R-:W-:-:S04]  /*17f10*/  FADD.FTZ R8, R209, R2 ;  /* 0x00000002d1087221 */ /* 0x002fc80000010000 */
[----:B0-----:R-:W-:-:S03]  /*17f20*/  FADD.FTZ R25, R211, R8 ;  /* 0x00000008d3197221 */ /* 0x001fc60000010000 */
[----:B------:R-:W0:Y:S01]  /*17f30*/  MUFU.EX2 R54, R54 ;  /* 0x0000003600367308 */ /* 0x000e220000000800 */
[----:B--2---:R-:W-:Y:S01]  /*17f40*/  FADD.FTZ R8, R6, R25 ;  /* 0x0000001906087221 */ /* 0x004fe20000010000 */
[----:B------:R-:W-:-:S06]  /*17f50*/  FFMA.FTZ R52, R52, R3, -R7 ;  /* 0x0000000334347223 */ /* 0x000fcc0000010807 */
[----:B------:R1:W-:Y:S01]  /*17f60*/  MUFU.EX2 R11, R10 ;  /* 0x0000000a000b7308 */ /* 0x0003e20000000800 */
[----:B------:R-:W-:Y:S01]  /*17f70*/  FADD.FTZ R27, R205, R8 ;  /* 0x00000008cd1b7221 */ /* 0x000fe20000010000 */
[----:B---3--:R-:W-:-:S06]  /*17f80*/  FADD.FTZ R25, R56, R57 ;  /* 0x0000003938197221 */ /* 0x008fcc0000010000 */
[----:B------:R-:W2:Y:S01]  /*17f90*/  MUFU.EX2 R207, R68 ;  /* 0x0000004400cf7308 */ /* 0x000ea20000000800 */
[----:B-1----:R-:W-:-:S04]  /*17fa0*/  IMAD.IADD R10, R237, 0x1, -R227 ;  /* 0x00000001ed0a7824 */ /* 0x002fc800078e0ae3 */
[----:B------:R-:W-:-:S03]  /*17fb0*/  IMAD R10, R225, 0x80, R10 ;  /* 0x00000080e10a7824 */ /* 0x000fc600078e020a */
[----:B------:R-:W1:Y:S01]  /*17fc0*/  MUFU.EX2 R48, R48 ;  /* 0x0000003000307308 */ /* 0x000e620000000800 */
[----:B------:R-:W-:-:S04]  /*17fd0*/  IMAD.HI R224, R10, 0x66666667, RZ ;  /* 0x666666670ae07827 */ /* 0x000fc800078e02ff */
[-C--:B------:R-:W-:Y:S01]  /*17fe0*/  FFMA.FTZ R12, R12, R3.reuse, -R7 ;  /* 0x000000030c0c7223 */ /* 0x080fe20000010807 */
[----:B----4-:R-:W-:Y:S02]  /*17ff0*/  FADD.FTZ R27, R66, R27 ;  /* 0x0000001b421b7221 */ /* 0x010fe40000010000 */
[----:B------:R-:W3:Y:S01]  /*18000*/  MUFU.EX2 R42, R42 ;  /* 0x0000002a002a7308 */ /* 0x000ee20000000800 */
[----:B------:R-:W-:Y:S01]  /*18010*/  FADD.FTZ R8, R60, R25 ;  /* 0x000000193c087221 */ /* 0x000fe20000010000 */
[----:B------:R-:W-:Y:S01]  /*18020*/  FFMA.FTZ R40, R40, R3, -R7 ;  /* 0x0000000328287223 */ /* 0x000fe20000010807 */
[----:B------:R-:W-:-:S05]  /*18030*/  SHF.R.U32.HI R29, RZ, 0x1f, R224 ;  /* 0x0000001fff1d7819 */ /* 0x000fca00000116e0 */
[----:B------:R-:W4:Y:S01]  /*18040*/  MUFU.EX2 R201, R70 ;  /* 0x0000004600c97308 */ /* 0x000f220000000800 */
[----:B0-----:R-:W-:Y:S01]  /*18050*/  FADD.FTZ R10, R54, R27 ;  /* 0x0000001b360a7221 */ /* 0x001fe20000010000 */
[----:B------:R-:W-:-:S06]  /*18060*/  FADD.FTZ R27, R9, R8 ;  /* 0x00000008091b7221 */ /* 0x000fcc0000010000 */
[----:B------:R-:W0:Y:S01]  /*18070*/  MUFU.EX2 R52, R52 ;  /* 0x0000003400347308 */ /* 0x000e220000000800 */
[----:B------:R-:W-:Y:S01]  /*18080*/  LEA.HI.SX32 R224, R224, R29, 0x1b ;  /* 0x0000001de0e07211 */ /* 0x000fe200078fdaff */
[----:B------:R-:W-:Y:S01]  /*18090*/  FFMA.FTZ R14, R14, R3, -R7 ;  /* 0x000000030e0e7223 */ /* 0x000fe20000010807 */
[----:B--2---:R-:W-:-:S05]  /*180a0*/  FADD.FTZ R29, R207, R10 ;  /* 0x0000000acf1d7221 */ /* 0x004fca0000010000 */
[----:B------:R-:W2:Y:S01]  /*180b0*/  MUFU.EX2 R46, R46 ;  /* 0x0000002e002e7308 */ /* 0x000ea20000000800 */
[----:B-1----:R-:W-:Y:S01]  /*180c0*/  FADD.FTZ R8, R48, R27 ;  /* 0x0000001b30087221 */ /* 0x002fe20000010000 */
[----:B------:R-:W-:-:S06]  /*180d0*/  FFMA.FTZ R44, R44, R3, -R7 ;  /* 0x000000032c2c7223 */ /* 0x000fcc0000010807 */
[----:B------:R-:W1:Y:S01]  /*180e0*/  MUFU.EX2 R13, R12 ;  /* 0x0000000c000d7308 */ /* 0x000e620000000800 */
[----:B------:R-:W-:Y:S01]  /*180f0*/  @!P1 IADD3 R0, R0, 0x38840, RZ ;  /* 0x0003884000009810 */ /* 0x000fe20007ffe0ff */
[----:B---3--:R-:W-:-:S06]  /*18100*/  FADD.FTZ R10, R42, R29 ;  /* 0x0000001d2a0a7221 */ /* 0x008fcc0000010000 */
[----:B------:R-:W3:Y:S01]  /*18110*/  MUFU.EX2 R203, R72 ;  /* 0x0000004800cb7308 */ /* 0x000ee20000000800 */
[----:B------:R-:W-:-:S07]  /*18120*/  FADD.FTZ R27, R11, R8 ;  /* 0x000000080b1b7221 */ /* 0x000fce0000010000 */
[----:B------:R-:W3:Y:S01]  /*18130*/  MUFU.EX2 R40, R40 ;  /* 0x0000002800287308 */ /* 0x000ee20000000800 */
[----:B------:R-:W-:Y:S01]  /*18140*/  @!P1 PRMT R0, RZ, 0x654, R0 ;  /* 0x00000654ff009816 */ /* 0x000fe20000000000 */
[----:B------:R-:W-:Y:S01]  /*18150*/  FFMA.FTZ R20, R20, R3, -R7 ;  /* 0x0000000314147223 */ /* 0x000fe20000010807 */
[----:B----4-:R-:W-:-:S05]  /*18160*/  FADD.FTZ R29, R201, R10 ;  /* 0x0000000ac91d7221 */ /* 0x010fca0000010000 */
[----:B------:R-:W4:Y:S01]  /*18170*/  MUFU.EX2 R74, R74 ;  /* 0x0000004a004a7308 */ /* 0x000f220000000800 */
[----:B0-----:R-:W-:Y:S01]  /*18180*/  FADD.FTZ R8, R52, R27 ;  /* 0x0000001b34087221 */ /* 0x001fe20000010000 */
[----:B------:R-:W-:Y:S01]  /*18190*/  FFMA.FTZ R32, R32, R3, -R7 ;  /* 0x0000000320207223 */ /* 0x000fe20000010807 */
[----:B------:R2:W-:Y:S05]  /*181a0*/  @!P1 SYNCS.ARRIVE.TRANS64.RED.A1T0 RZ, [R0+URZ], RZ ;  /* 0x000000ff00ff99a7 */ /* 0x0005ea000810043f */
[----:B------:R-:W0:Y:S01]  /*181b0*/  MUFU.EX2 R15, R14 ;  /* 0x0000000e000f7308 */ /* 0x000e220000000800 */
[----:B--2---:R-:W-:-:S07]  /*181c0*/  FADD.FTZ R0, R46, R29 ;  /* 0x0000001d2e007221 */ /* 0x004fce0000010000 */
[----:B------:R-:W2:Y:S01]  /*181d0*/  MUFU.EX2 R197, R76 ;  /* 0x0000004c00c57308 */ /* 0x000ea20000000800 */
[----:B-1----:R-:W-:-:S07]  /*181e0*/  FADD.FTZ R29, R13, R8 ;  /* 0x000000080d1d7221 */ /* 0x002fce0000010000 */
[----:B------:R-:W1:Y:S01]  /*181f0*/  MUFU.EX2 R44, R44 ;  /* 0x0000002c002c7308 */ /* 0x000e620000000800 */
[----:B------:R-:W-:Y:S01]  /*18200*/  FFMA.FTZ R26, R26, R3, -R7 ;  /* 0x000000031a1a7223 */ /* 0x000fe20000010807 */
[----:B---3--:R-:W-:-:S06]  /*18210*/  FADD.FTZ R31, R203, R0 ;  /* 0x00000000cb1f7221 */ /* 0x008fcc0000010000 */
[----:B------:R-:W3:Y:S01]  /*18220*/  MUFU.EX2 R78, R78 ;  /* 0x0000004e004e7308 */ /* 0x000ee20000000800 */
[----:B------:R-:W-:Y:S01]  /*18230*/  FADD.FTZ R0, R40, R29 ;  /* 0x0000001d28007221 */ /* 0x000fe20000010000 */
[----:B------:R-:W-:-:S06]  /*18240*/  FFMA.FTZ R36, R36, R3, -R7 ;  /* 0x0000000324247223 */ /* 0x000fcc0000010807 */
[----:B------:R-:W3:Y:S01]  /*18250*/  MUFU.EX2 R21, R20 ;  /* 0x0000001400157308 */ /* 0x000ee20000000800 */
[----:B----4-:R-:W-:Y:S01]  /*18260*/  FADD.FTZ R8, R74, R31 ;  /* 0x0000001f4a087221 */ /* 0x010fe20000010000 */
[----:B0-----:R-:W-:-:S06]  /*18270*/  FADD.FTZ R29, R15, R0 ;  /* 0x000000000f1d7221 */ /* 0x001fcc0000010000 */
[----:B------:R-:W0:Y:S01]  /*18280*/  MUFU.EX2 R199, R80 ;  /* 0x0000005000c77308 */ /* 0x000e220000000800 */
[----:B------:R-:W-:-:S07]  /*18290*/  FFMA.FTZ R30, R30, R3, -R7 ;  /* 0x000000031e1e7223 */ /* 0x000fce0000010807 */
[----:B------:R-:W4:Y:S01]  /*182a0*/  MUFU.EX2 R32, R32 ;  /* 0x0000002000207308 */ /* 0x000f220000000800 */
[-CC-:B------:R-:W-:Y:S01]  /*182b0*/  FFMA.FTZ R24, R24, R3.reuse, -R7.reuse ;  /* 0x0000000318187223 */ /* 0x180fe20000010807 */
[-CC-:B------:R-:W-:Y:S01]  /*182c0*/  FFMA.FTZ R34, R34, R3.reuse, -R7.reuse ;  /* 0x0000000322227223 */ /* 0x180fe20000010807 */
[-CC-:B------:R-:W-:Y:S01]  /*182d0*/  FFMA.FTZ R28, R28, R3.reuse, -R7.reuse ;  /* 0x000000031c1c7223 */ /* 0x180fe20000010807 */
[----:B------:R-:W-:-:S04]  /*182e0*/  FFMA.FTZ R38, R38, R3, -R7 ;  /* 0x0000000326267223 */ /* 0x000fc80000010807 */
[----:B------:R-:W4:Y:S01]  /*182f0*/  MUFU.EX2 R82, R82 ;  /* 0x0000005200527308 */ /* 0x000f220000000800 */
[----:B--2---:R-:W-:Y:S01]  /*18300*/  FADD.FTZ R7, R197, R8 ;  /* 0x00000008c5077221 */ /* 0x004fe20000010000 */
[----:B-1----:R-:W-:-:S06]  /*18310*/  FADD.FTZ R0, R44, R29 ;  /* 0x0000001d2c007221 */ /* 0x002fcc0000010000 */
[----:B------:R-:W1:Y:S01]  /*18320*/  MUFU.EX2 R25, R26 ;  /* 0x0000001a00197308 */ /* 0x000e620000000800 */
[----:B------:R-:W-:Y:S01]  /*18330*/  F2FP.F16.F32.PACK_AB R209, R2, R209 ;  /* 0x000000d102d1723e */ /* 0x000fe200000000ff */
[----:B---3--:R-:W-:-:S06]  /*18340*/  FADD.FTZ R2, R78, R7 ;  /* 0x000000074e027221 */ /* 0x008fcc0000010000 */
[----:B------:R-:W2:Y:S01]  /*18350*/  MUFU.EX2 R193, R84 ;  /* 0x0000005400c17308 */ /* 0x000ea20000000800 */
[----:B------:R-:W-:-:S07]  /*18360*/  FADD.FTZ R29, R21, R0 ;  /* 0x00000000151d7221 */ /* 0x000fce0000010000 */
[----:B------:R-:W3:Y:S01]  /*18370*/  MUFU.EX2 R36, R36 ;  /* 0x0000002400247308 */ /* 0x000ee20000000800 */
[----:B0-----:R-:W-:Y:S01]  /*18380*/  FADD.FTZ R31, R199, R2 ;  /* 0x00000002c71f7221 */ /* 0x001fe20000010000 */
[----:B----4-:R-:W-:-:S06]  /*18390*/  FADD.FTZ R0, R32, R29 ;  /* 0x0000001d20007221 */ /* 0x010fcc0000010000 */
[----:B------:R-:W0:Y:S08]  /*183a0*/  MUFU.EX2 R86, R86 ;  /* 0x0000005600567308 */ /* 0x000e300000000800 */
[----:B------:R-:W4:Y:S01]  /*183b0*/  MUFU.EX2 R27, R30 ;  /* 0x0000001e001b7308 */ /* 0x000f220000000800 */
[----:B------:R-:W-:Y:S01]  /*183c0*/  FADD.FTZ R2, R82, R31 ;  /* 0x0000001f52027221 */ /* 0x000fe20000010000 */
[----:B-1----:R-:W-:-:S06]  /*183d0*/  FADD.FTZ R29, R25, R0 ;  /* 0x00000000191d7221 */ /* 0x002fcc0000010000 */
[----:B------:R-:W1:Y:S01]  /*183e0*/  MUFU.EX2 R24, R24 ;  /* 0x0000001800187308 */ /* 0x000e620000000800 */
[----:B--2---:R-:W-:Y:S01]  /*183f0*/  FADD.FTZ R31, R193, R2 ;  /* 0x00000002c11f7221 */ /* 0x004fe20000010000 */
[----:B---3--:R-:W-:-:S06]  /*18400*/  FADD.FTZ R0, R36, R29 ;  /* 0x0000001d24007221 */ /* 0x008fcc0000010000 */
[----:B------:R-:W2:Y:S01]  /*18410*/  MUFU.EX2 R7, R34 ;  /* 0x0000002200077308 */ /* 0x000ea20000000800 */
[----:B------:R-:W-:Y:S01]  /*18420*/  VIADD R8, R148, 0xfffffffe ;  /* 0xfffffffe94087836 */ /* 0x000fe20000000000 */
[----:B------:R-:W-:Y:S01]  /*18430*/  VIMNMX R224, RZ, R224, !PT ;  /* 0x000000e0ffe07248 */ /* 0x000fe20007fe0100 */
[----:B0-----:R-:W-:-:S05]  /*18440*/  FADD.FTZ R12, R86, R31 ;  /* 0x0000001f560c7221 */ /* 0x001fca0000010000 */
[----:B------:R-:W0:Y:S01]  /*18450*/  MUFU.EX2 R28, R28 ;  /* 0x0000001c001c7308 */ /* 0x000e220000000800 */
[----:B----4-:R-:W-:Y:S01]  /*18460*/  FADD.FTZ R31, R27, R0 ;  /* 0x000000001b1f7221 */ /* 0x010fe20000010000 */
[----:B------:R-:W-:-:S06]  /*18470*/  ISETP.GE.AND P2, PT, R8, R224, PT ;  /* 0x000000e00800720c */ /* 0x000fcc0003f46270 */
[----:B------:R-:W3:Y:S01]  /*18480*/  MUFU.EX2 R195, R88 ;  /* 0x0000005800c37308 */ /* 0x000ee20000000800 */
[----:B-1----:R-:W-:-:S07]  /*18490*/  FADD.FTZ R0, R24, R31 ;  /* 0x0000001f18007221 */ /* 0x002fce0000010000 */
[----:B------:R-:W1:Y:S01]  /*184a0*/  MUFU.EX2 R29, R38 ;  /* 0x00000026001d7308 */ /* 0x000e620000000800 */
[----:B------:R-:W-:Y:S01]  /*184b0*/  F2FP.F16.F32.PACK_AB R210, R9, R60 ;  /* 0x0000003c09d2723e */ /* 0x000fe200000000ff */
[----:B--2---:R-:W-:Y:S01]  /*184c0*/  FADD.FTZ R9, R7, R0 ;  /* 0x0000000007097221 */ /* 0x004fe20000010000 */
[----:B------:R-:W-:Y:S03]  /*184d0*/  BSSY B0, `(.L_x_2524) ;  /* 0x00005c0000007945 */ /* 0x000fe60003800000 */
[----:B0-----:R-:W-:Y:S01]  /*184e0*/  FADD.FTZ R0, R28, R9 ;  /* 0x000000091c007221 */ /* 0x001fe20000010000 */
[----:B------:R-:W-:Y:S01]  /*184f0*/  F2FP.F16.F32.PACK_AB R206, R13, R52 ;  /* 0x000000340dce723e */ /* 0x000fe200000000ff */
[----:B---3--:R-:W-:Y:S01]  /*18500*/  FADD.FTZ R12, R195, R12 ;  /* 0x0000000cc30c7221 */ /* 0x008fe20000010000 */
[----:B------:R-:W-:Y:S01]  /*18510*/  F2FP.F16.F32.PACK_AB R205, R66, R205 ;  /* 0x000000cd42cd723e */ /* 0x000fe200000000ff */
[----:B------:R-:W-:Y:S01]  /*18520*/  IMAD.MOV.U32 R2, RZ, RZ, 0x3f800000 ;  /* 0x3f800000ff027424 */ /* 0x000fe200078e00ff */
[----:B------:R-:W-:Y:S01]  /*18530*/  F2FP.F16.F32.PACK_AB R207, R207, R54 ;  /* 0x00000036cfcf723e */ /* 0x000fe200000000ff */
[--C-:B------:R-:W-:Y:S01]  /*18540*/  IMAD.MOV.U32 R150, RZ, RZ, R151.reuse ;  /* 0x000000ffff967224 */ /* 0x100fe200078e0097 */
[----:B------:R-:W-:Y:S01]  /*18550*/  F2FP.F16.F32.PACK_AB R201, R201, R42 ;  /* 0x0000002ac9c9723e */ /* 0x000fe200000000ff */
[--C-:B------:R-:W-:Y:S01]  /*18560*/  IMAD.MOV.U32 R149, RZ, RZ, R151.reuse ;  /* 0x000000ffff957224 */ /* 0x100fe200078e0097 */
[----:B------:R-:W-:Y:S01]  /*18570*/  F2FP.F16.F32.PACK_AB R203, R203, R46 ;  /* 0x0000002ecbcb723e */ /* 0x000fe200000000ff */
[----:B-1----:R-:W-:Y:S01]  /*18580*/  FADD.FTZ R13, R29, R0 ;  /* 0x000000001d0d7221 */ /* 0x002fe20000010000 */
[----:B------:R-:W-:Y:S01]  /*18590*/  F2FP.F16.F32.PACK_AB R197, R197, R74 ;  /* 0x0000004ac5c5723e */ /* 0x000fe200000000ff */
[--C-:B------:R-:W-:Y:S01]  /*185a0*/  IMAD.MOV.U32 R147, RZ, RZ, R151.reuse ;  /* 0x000000ffff937224 */ /* 0x100fe200078e0097 */
        /* <DEDUP_REMOVED lines=24> */
[----:B------:R-:W-:Y:S01]  /*18730*/  MOV R0, 0x3f800000 ;  /* 0x3f80000000007802 */ /* 0x000fe20000000f00 */
        /* <DEDUP_REMOVED lines=111> */
[----:B------:R-:W-:Y:S01]  /*18e30*/  IMAD.MOV.U32 R24, RZ, RZ, R151 ;  /* 0x000000ffff187224 */ /* 0x000fe200078e0097 */
[----:B------:R-:W-:Y:S06]  /*18e40*/  @!P2 BRA `(.L_x_2525) ;  /* 0x0000005000a0a947 */ /* 0x000fec0003800000 */
[----:B------:R-:W-:Y:S01]  /*18e50*/  BSSY B1, `(.L_x_2525) ;  /* 0x0000527000017945 */ /* 0x000fe20003800000 */
[----:B------:R-:W-:Y:S01]  /*18e60*/  IMAD.MOV.U32 R6, RZ, RZ, R4 ;  /* 0x000000ffff067224 */ /* 0x000fe200078e0004 */
[----:B------:R-:W-:Y:S01]  /*18e70*/  MOV R7, R5 ;  /* 0x0000000500077202 */ /* 0x000fe20000000f00 */
[----:B------:R-:W-:Y:S01]  /*18e80*/  IMAD.MOV.U32 R9, RZ, RZ, R219 ;  /* 0x000000ffff097224 */ /* 0x000fe200078e00db */
[----:B------:R-:W-:Y:S01]  /*18e90*/  MOV R2, 0x3f800000 ;  /* 0x3f80000000027802 */ /* 0x000fe20000000f00 */
[----:B------:R-:W-:Y:S01]  /*18ea0*/  IMAD.MOV.U32 R10, RZ, RZ, R214 ;  /* 0x000000ffff0a7224 */ /* 0x000fe200078e00d6 */
        /* <DEDUP_REMOVED lines=64> */
.L_x_2536:
[----:B------:R-:W-:-:S05]  /*192b0*/  VIADD R3, R10, 0x1 ;  /* 0x000000010a037836 */ /* 0x000fca0000000000 */
[----:B------:R-:W-:-:S04]  /*192c0*/  ISETP.NE.AND P2, PT, R3, 0x2, PT ;  /* 0x000000020300780c */ /* 0x000fc80003f45270 */
[----:B------:R-:W-:Y:S02]  /*192d0*/  SEL R4, RZ, 0x1, P2 ;  /* 0x00000001ff047807 */ /* 0x000fe40001000000 */
[----:B------:R-:W-:Y:S02]  /*192e0*/  SEL R214, R3, RZ, P2 ;  /* 0x000000ff03d67207 */ /* 0x000fe40001000000 */
[----:B------:R-:W-:Y:S01]  /*192f0*/  LOP3.LUT R219, R9, R4, RZ, 0x3c, !PT ;  /* 0x0000000409db7212 */ /* 0x000fe200078e3cff */
[----:B------:R-:W-:Y:S06]  /*19300*/  @!P0 BRA `(.L_x_2526) ;  /* 0x0000000000048947 */ /* 0x000fec0003800000 */
[----:B------:R-:W-:Y:S01]  /*19310*/  BPT.TRAP 0x1 ;  /* 0x000000040000795c */ /* 0x000fe20000300000 */
.L_x_2526:
[----:B------:R-:W-:Y:S01]  /*19320*/  IMAD R11, R214, 0x8, R16 ;  /* 0x00000008d60b7824 */ /* 0x000fe200078e0210 */
[----:B------:R-:W-:-:S04]  /*19330*/  SHF.L.U32 R4, R219, 0x1f, RZ ;  /* 0x0000001fdb047819 */ /* 0x000fc800000006ff */
[----:B------:R0:W1:Y:S01]  /*19340*/  SYNCS.PHASECHK.TRANS64.TRYWAIT P2, [R11+URZ+0x38830], R4 ;  /* 0x038830040b0075a7 */ /* 0x000062000804017f */
[----:B------:R-:W-:Y:S05]  /*19350*/  @!P0 BRA `(.L_x_2527) ;  /* 0x0000000000048947 */ /* 0x000fea0003800000 */
[----:B------:R-:W-:Y:S01]  /*19360*/  BPT.TRAP 0x1 ;  /* 0x000000040000795c */ /* 0x000fe20000300000 */
.L_x_2527:
[----:B------:R-:W-:Y:S01]  /*19370*/  IMAD R3, R214, 0xa00, R223 ;  /* 0x00000a00d6037824 */ /* 0x000fe200078e02df */
[----:B------:R-:W-:Y:S03]  /*19380*/  BSSY B2, `(.L_x_2528) ;  /* 0x0000006000027945 */ /* 0x000fe60003800000 */
[C---:B------:R-:W-:Y:S01]  /*19390*/  VIADD R20, R3.reuse, 0x100 ;  /* 0x0000010003147836 */ /* 0x040fe20000000000 */
[----:B------:R-:W-:Y:S01]  /*193a0*/  IADD3 R14, R3, 0x80, RZ ;  /* 0x00000080030e7810 */ /* 0x000fe20007ffe0ff */
[----:B-1----:R-:W-:Y:S06]  /*193b0*/  @P2 BRA `(.L_x_2529) ;  /* 0x0000000000082947 */ /* 0x002fec0003800000 */
[----:B------:R-:W1:Y:S02]  /*193c0*/  SYNCS.PHASECHK.TRANS64.TRYWAIT P2, [R11+URZ+0x38830], R4 ;  /* 0x038830040b0075a7 */ /* 0x000e64000804017f */
[----:B-1----:R-:W-:Y:S05]  /*193d0*/  @!P2 BRA `(.L_x_2530) ;  /* 0x0000015000f0a947 */ /* 0x002fea0003800000 */
.L_x_2529:
[----:B------:R-:W-:Y:S05]  /*193e0*/  BSYNC B2 ;  /* 0x0000000000027941 */ /* 0x000fea0003800000 */
.L_x_2528:
[----:B------:R-:W2:Y:S04]  /*193f0*/  LDL.64 R152, [R1+0x40] ;  /* 0x0000400001987983 */ /* 0x000ea80000100a00 */
[----:B------:R-:W3:Y:S01]  /*19400*/  LDL.64 R154, [R1+0x48] ;  /* 0x00004800019a7983 */ /* 0x000ee20000100a00 */
[----:B01----:R-:W-:Y:S01]  /*19410*/  IMAD.MOV.U32 R4, RZ, RZ, R3 ;  /* 0x000000ffff047224 */ /* 0x003fe200078e0003 */
[----:B------:R-:W-:-:S04]  /*19420*/  MOV R5, 0x40000040 ;  /* 0x4000004000057802 */ /* 0x000fc80000000f00 */
[----:B------:R-:W-:Y:S02]  /*19430*/  R2UR UR6, R4 ;  /* 0x00000000040672ca */ /* 0x000fe400000e0000 */
[----:B------:R-:W-:Y:S01]  /*19440*/  R2UR UR7, R5 ;  /* 0x00000000050772ca */ /* 0x000fe200000e0000 */
[----:B------:R-:W-:Y:S01]  /*19450*/  WARPGROUP.ARRIVE ;  /* 0x00000000000079c5 */ /* 0x000fe20000000000 */
[----:B------:R-:W-:Y:S01]  /*19460*/  IMAD.MOV.U32 R15, RZ, RZ, 0x40000040 ;  /* 0x40000040ff0f7424 */ /* 0x000fe200078e00ff */
[----:B------:R-:W-:-:S04]  /*19470*/  R2UR UR14, R14 ;  /* 0x000000000e0e72ca */ /* 0x000fc800000e0000 */
[----:B------:R-:W-:Y:S01]  /*19480*/  R2UR UR15, R15 ;  /* 0x000000000f0f72ca */ /* 0x000fe200000e0000 */
[----:B------:R-:W-:Y:S01]  /*19490*/  IMAD.MOV.U32 R21, RZ, RZ, 0x40000040 ;  /* 0x40000040ff157424 */ /* 0x000fe200078e00ff */
[----:B------:R-:W-:-:S04]  /*194a0*/  R2UR UR26, R20 ;  /* 0x00000000141a72ca */ /* 0x000fc800000e0000 */
        /* <DEDUP_REMOVED lines=24> */
[----:B------:R-:W-:Y:S01]  /*19630*/  IADD3 R14, R3, 0x200, RZ ;  /* 0x00000200030e7810 */ /* 0x000fe20007ffe0ff */
        /* <DEDUP_REMOVED lines=25> */
[----:B------:R-:W-:Y:S02]  /*197d0*/  VIADD R20, R3, 0x102 ;  /* 0x0000010203147836 */ /* 0x000fe40000000000 */
[----:B------:R-:W-:Y:S01]  /*197e0*/  IMAD.MOV.U32 R21, RZ, RZ, 0x40000040 ;  /* 0x40000040ff157424 */ /* 0x000fe200078e00ff */
[----:B------:R-:W-:Y:S01]  /*197f0*/  UMOV UR16, UR28 ;  /* 0x0000001c00107c82 */ /* 0x000fe20008000000 */
[----:B------:R-:W-:Y:S01]  /*19800*/  UMOV UR17, UR29 ;  /* 0x0000001d00117c82 */ /* 0x000fe20008000000 */
[----:B------:R-:W-:-:S02]  /*19810*/  WARPGROUP.DEPBAR.LE gsb0, 0x0 ;  /* 0x00008000000079c5 */ /* 0x000fc40000010000 */
[----:B------:R-:W-:Y:S01]  /*19820*/  WARPGROUP.ARRIVE ;  /* 0x00000000000079c5 */ /* 0x000fe20000000000 */
[----:B------:R-:W-:Y:S01]  /*19830*/  IADD3 R4, R3, 0x182, RZ ;  /* 0x0000018203047810 */ /* 0x000fe20007ffe0ff */
[----:B------:R-:W-:Y:S01]  /*19840*/  UMOV UR24, UR28 ;  /* 0x0000001c00187c82 */ /* 0x000fe20008000000 */
[----:B------:R-:W-:Y:S01]  /*19850*/  MOV R5, 0x40000040 ;  /* 0x4000004000057802 */ /* 0x000fe20000000f00 */
[----:B------:R-:W-:Y:S01]  /*19860*/  UMOV UR25, UR29 ;  /* 0x0000001d00197c82 */ /* 0x000fe20008000000 */
[----:B------:R-:W-:Y:S01]  /*19870*/  UMOV UR20, UR28 ;  /* 0x0000001c00147c82 */ /* 0x000fe20008000000 */
[----:B------:R-:W-:Y:S01]  /*19880*/  HGMMA.64x16x16.F32 R176, gdesc[UR12], R176, gsb0 ;  /* 0x002000000cb079f0 */ /* 0x000fe200080008b0 */
[----:B------:R-:W-:Y:S01]  /*19890*/  R2UR UR18, R20 ;  /* 0x00000000141272ca */ /* 0x000fe200000e0000 */
[----:B------:R-:W-:Y:S01]  /*198a0*/  UMOV UR21, UR29 ;  /* 0x0000001d00157c82 */ /* 0x000fe20008000000 */
[----:B------:R-:W-:Y:S01]  /*198b0*/  R2UR UR19, R21 ;  /* 0x00000000151372ca */ /* 0x000fe200000e0000 */
[----:B------:R-:W2:Y:S01]  /*198c0*/  LDL.64 R14, [R1+0x30] ;  /* 0x00003000010e7983 */ /* 0x000ea20000100a00 */
[----:B------:R-:W-:Y:S01]  /*198d0*/  R2UR UR26, R4 ;  /* 0x00000000041a72ca */ /* 0x000fe200000e0000 */
[----:B------:R-:W-:-:S02]  /*198e0*/  WARPGROUP.DEPBAR.LE gsb0, 0x0 ;  /* 0x00008000000079c5 */ /* 0x000fc40000010000 */
[----:B------:R-:W-:Y:S01]  /*198f0*/  WARPGROUP.ARRIVE ;  /* 0x00000000000079c5 */ /* 0x000fe20000000000 */
[----:B------:R-:W-:Y:S01]  /*19900*/  R2UR UR27, R5 ;  /* 0x00000000051b72ca */ /* 0x000fe200000e0000 */
[----:B------:R-:W-:Y:S01]  /*19910*/  UMOV UR8, UR30 ;  /* 0x0000001e00087c82 */ /* 0x000fe20008000000 */
[----:B------:R-:W-:Y:S01]  /*19920*/  UMOV UR9, UR31 ;  /* 0x0000001f00097c82 */ /* 0x000fe20008000000 */
[----:B------:R-:W-:Y:S01]  /*19930*/  UMOV UR4, UR30 ;  /* 0x0000001e00047c82 */ /* 0x000fe20008000000 */
[----:B------:R-:W-:-:S03]  /*19940*/  UMOV UR5, UR31 ;  /* 0x0000001f00057c82 */ /* 0x000fc60008000000 */
[----:B------:R-:W-:Y:S01]  /*19950*/  HGMMA.64x16x16.F32 R168, gdesc[UR16], R168, gsb0 ;  /* 0x0020000010a879f0 */ /* 0x000fe200080008a8 */
[----:B------:R-:W-:Y:S01]  /*19960*/  VIADD R4, R3, 0x202 ;  /* 0x0000020203047836 */ /* 0x000fe20000000000 */
[----:B------:R-:W-:Y:S01]  /*19970*/  UMOV UR12, UR30 ;  /* 0x0000001e000c7c82 */ /* 0x000fe20008000000 */
[----:B------:R-:W-:Y:S01]  /*19980*/  IMAD.MOV.U32 R5, RZ, RZ, 0x40000040 ;  /* 0x40000040ff057424 */ /* 0x000fe200078e00ff */
[----:B------:R-:W-:Y:S01]  /*19990*/  UMOV UR13, UR31 ;  /* 0x0000001f000d7c82 */ /* 0x000fe20008000000 */
[----:B------:R-:W3:Y:S01]  /*199a0*/  LDL.64 R20, [R1+0x28] ;  /* 0x0000280001147983 */ /* 0x000ee20000100a00 */
[----:B------:R-:W-:Y:S02]  /*199b0*/  WARPGROUP.DEPBAR.LE gsb0, 0x0 ;  /* 0x00008000000079c5 */ /* 0x000fe40000010000 */
[----:B------:R-:W-:-:S06]  /*199c0*/  WARPGROUP.ARRIVE ;  /* 0x00000000000079c5 */ /* 0x000fcc0000000000 */
[----:B------:R-:W-:Y:S01]  /*199d0*/  HGMMA.64x16x16.F32 R160, gdesc[UR24], R160, gsb0 ;  /* 0x0020000018a079f0 */ /* 0x000fe200080008a0 */
[----:B------:R-:W-:Y:S02]  /*199e0*/  R2UR UR22, R4 ;  /* 0x00000000041672ca */ /* 0x000fe400000e0000 */
[----:B------:R-:W-:Y:S01]  /*199f0*/  R2UR UR23, R5 ;  /* 0x00000000051772ca */ /* 0x000fe200000e0000 */
[----:B------:R-:W-:Y:S01]  /*19a00*/  IMAD.MOV.U32 R5, RZ, RZ, 0x40000040 ;  /* 0x40000040ff057424 */ /* 0x000fe200078e00ff */
[----:B------:R-:W-:Y:S02]  /*19a10*/  WARPGROUP.DEPBAR.LE gsb0, 0x0 ;  /* 0x00008000000079c5 */ /* 0x000fe40000010000 */
[----:B------:R-:W-:-:S09]  /*19a20*/  WARPGROUP.ARRIVE ;  /* 0x00000000000079c5 */ /* 0x000fd20000000000 */
[----:B------:R-:W-:Y:S01]  /*19a30*/  HGMMA.64x16x16.F32 R152, gdesc[UR20], R152, gsb0 ;  /* 0x00200000149879f0 */ /* 0x000fe20008000898 */
[----:B------:R-:W-:Y:S02]  /*19a40*/  IADD3 R4, R3, 0x4, RZ ;  /* 0x0000000403047810 */ /* 0x000fe40007ffe0ff */
        /* <DEDUP_REMOVED lines=38> */
[----:B------:R-:W-:Y:S01]  /*19cb0*/  IMAD.MOV.U32 R5, RZ, RZ, 0x40000040 ;  /* 0x40000040ff057424 */ /* 0x000fe200078e00ff */
        /* <DEDUP_REMOVED lines=95> */
[----:B------:R-:W-:Y:S02]  /*1a2b0*/  IADD3 R4, R3, 0x282, RZ ;  /* 0x0000028203047810 */ /* 0x000fe40007ffe0ff */
        /* <DEDUP_REMOVED lines=637> */
.L_x_2531:
[----:B------:R-:W-:Y:S01]  /*1ca90*/  SHF.L.U32 R0, R9, 0x1f, RZ ;  /* 0x0000001f09007819 */ /* 0x000fe200000006ff */
[----:B------:R-:W-:-:S04]  /*1caa0*/  IMAD R9, R10, 0x8, R16 ;  /* 0x000000080a097824 */ /* 0x000fc800078e0210 */
[----:B------:R0:W1:Y:S01]  /*1cab0*/  SYNCS.PHASECHK.TRANS64.TRYWAIT P2, [R9+URZ+0x38850], R0 ;  /* 0x03885000090075a7 */ /* 0x000062000804017f */
[----:B------:R-:W-:Y:S05]  /*1cac0*/  @!P0 BRA `(.L_x_2532) ;  /* 0x0000000000048947 */ /* 0x000fea0003800000 */
[----:B------:R-:W-:Y:S01]  /*1cad0*/  BPT.TRAP 0x1 ;  /* 0x000000040000795c */ /* 0x000fe20000300000 */
.L_x_2532:
[----:B------:R-:W-:Y:S04]  /*1cae0*/  BSSY B2, `(.L_x_2533) ;  /* 0x0000004000027945 */ /* 0x000fe80003800000 */
[----:B-1----:R-:W-:Y:S05]  /*1caf0*/  @P2 BRA `(.L_x_2534) ;  /* 0x0000000000082947 */ /* 0x002fea0003800000 */
[----:B------:R-:W1:Y:S02]  /*1cb00*/  SYNCS.PHASECHK.TRANS64.TRYWAIT P2, [R9+URZ+0x38850], R0 ;  /* 0x03885000090075a7 */ /* 0x000e64000804017f */
[----:B-1----:R-:W-:Y:S05]  /*1cb10*/  @!P2 BRA `(.L_x_2535) ;  /* 0x0000011c0034a947 */ /* 0x002fea0003800000 */
.L_x_2534:
[----:B------:R-:W-:Y:S05]  /*1cb20*/  BSYNC B2 ;  /* 0x0000000000027941 */ /* 0x000fea0003800000 */
.L_x_2533:
[----:B01----:R-:W-:Y:S01]  /*1cb30*/  IADD3 R0, R16, 0x400, RZ ;  /* 0x0000040010007810 */ /* 0x003fe20007ffe0ff */
[----:B------:R-:W2:Y:S03]  /*1cb40*/  LDL R15, [R1+0x68] ;  /* 0x00006800010f7983 */ /* 0x000ea60000100800 */
[----:B------:R-:W-:Y:S01]  /*1cb50*/  SHF.R.U32.HI R0, RZ, 0x4, R0 ;  /* 0x00000004ff007819 */ /* 0x000fe20000011600 */
[----:B------:R-:W3:Y:S01]  /*1cb60*/  LDL R14, [R1+0x6c] ;  /* 0x00006c00010e7983 */ /* 0x000ee20000100800 */
[----:B------:R-:W-:Y:S01]  /*1cb70*/  IMAD.MOV.U32 R3, RZ, RZ, 0x40000040 ;  /* 0x40000040ff037424 */ /* 0x000fe200078e00ff */
[----:B------:R-:W-:Y:S01]  /*1cb80*/  WARPGROUP.ARRIVE ;  /* 0x00000000000079c5 */ /* 0x000fe20000000000 */
[----:B------:R-:W-:Y:S01]  /*1cb90*/  LOP3.LUT R0, R0, 0x3fff, RZ, 0xc0, !PT ;  /* 0x00003fff00007812 */ /* 0x000fe200078ec0ff */
[----:B------:R-:W-:Y:S01]  /*1cba0*/  @!P1 VIADD R9, R9, 0x38860 ;  /* 0x0003886009099836 */ /* 0x000fe20000000000 */
[----:B------:R-:W-:-:S02]  /*1cbb0*/  MOV R5, 0x40000040 ;  /* 0x4000004000057802 */ /* 0x000fc40000000f00 */
[----:B------:R-:W-:Y:S02]  /*1cbc0*/  LOP3.LUT R0, R0, 0x2800000, RZ, 0xfc, !PT ;  /* 0x0280000000007812 */ /* 0x000fe400078efcff */
[----:B------:R-:W-:Y:S02]  /*1cbd0*/  R2UR UR7, R3 ;  /* 0x00000000030772ca */ /* 0x000fe400000e0000 */
[----:B------:R-:W-:Y:S01]  /*1cbe0*/  @!P1 IADD3 R11, R11, 0x38840, RZ ;  /* 0x000388400b0b9810 */ /* 0x000fe20007ffe0ff */
[----:B------:R-:W-:Y:S01]  /*1cbf0*/  IMAD R2, R10, 0xa00, R0 ;  /* 0x00000a000a027824 */ /* 0x000fe200078e0200 */
[----:B------:R-:W-:Y:S01]  /*1cc00*/  @!P1 PRMT R9, RZ, 0x654, R9 ;  /* 0x00000654ff099816 */ /* 0x000fe20000000009 */
[----:B------:R-:W-:Y:S01]  /*1cc10*/  IMAD.SHL.U32 R0, R225, 0x80, RZ ;  /* 0x00000080e1007824 */ /* 0x000fe200078e00ff */
[----:B------:R-:W-:Y:S01]  /*1cc20*/  @!P1 PRMT R11, RZ, 0x654, R11 ;  /* 0x00000654ff0b9816 */ /* 0x000fe2000000000b */
[C---:B------:R-:W-:Y:S01]  /*1cc30*/  VIADD R4, R2.reuse, 0x80 ;  /* 0x0000008002047836 */ /* 0x040fe20000000000 */
[----:B------:R-:W-:Y:S01]  /*1cc40*/  R2UR UR6, R2 ;  /* 0x00000000020672ca */ /* 0x000fe200000e0000 */
[----:B------:R-:W-:-:S05]  /*1cc50*/  IMAD R0, R8, -0x50, R0 ;  /* 0xffffffb008007824 */ /* 0x000fca00078e0200 */
[----:B------:R-:W-:-:S04]  /*1cc60*/  IADD3 R0, R0, 0x1, R237 ;  /* 0x0000000100007810 */ /* 0x000fc80007ffe0ed */
[----:B------:R-:W-:-:S03]  /*1cc70*/  IADD3 R0, R0, -R227, RZ ;  /* 0x800000e300007210 */ /* 0x000fc60007ffe0ff */
[----:B------:R-:W-:Y:S01]  /*1cc80*/  HGMMA.64x256x16.F32 R24, R208, gdesc[UR4].tnspB, R24, gsb0 ;  /* 0x43e00004d0187df0 */ /* 0x000fe20008000818 */
[----:B------:R-:W-:Y:S01]  /*1cc90*/  R2UR UR6, R4 ;  /* 0x00000000040672ca */ /* 0x000fe200000e0000 */
[----:B------:R-:W-:Y:S01]  /*1cca0*/  VIADD R4, R2, 0x100 ;  /* 0x0000010002047836 */ /* 0x000fe20000000000 */
[----:B------:R-:W-:Y:S01]  /*1ccb0*/  R2UR UR7, R5 ;  /* 0x00000000050772ca */ /* 0x000fe200000e0000 */
[----:B------:R-:W-:Y:S02]  /*1ccc0*/  IMAD.MOV.U32 R5, RZ, RZ, 0x40000040 ;  /* 0x40000040ff057424 */ /* 0x000fe400078e00ff */
[----:B--2---:R-:W-:Y:S01]  /*1ccd0*/  IMAD R0, R15, -0x2, R0 ;  /* 0xfffffffe0f007824 */ /* 0x004fe200078e0200 */
[----:B------:R-:W-:Y:S02]  /*1cce0*/  WARPGROUP.DEPBAR.LE gsb0, 0x0 ;  /* 0x00008000000079c5 */ /* 0x000fe40000010000 */
[----:B------:R-:W-:Y:S01]  /*1ccf0*/  WARPGROUP.ARRIVE ;  /* 0x00000000000079c5 */ /* 0x000fe20000000000 */
[----:B---3--:R-:W-:-:S15]  /*1cd00*/  IMAD.IADD R0, R14, 0x1, R0 ;  /* 0x000000010e007824 */ /* 0x008fde00078e0200 */
[----:B------:R-:W-:-:S03]  /*1cd10*/  NOP ;  /* 0x0000000000007918 */ /* 0x000fc60000000000 */
[----:B------:R-:W-:Y:S01]  /*1cd20*/  HGMMA.64x256x16.F32 R24, R204, gdesc[UR4].tnspB, R24, gsb0 ;  /* 0x43e00004cc187df0 */ /* 0x000fe20008000818 */
[----:B------:R-:W-:Y:S02]  /*1cd30*/  R2UR UR6, R4 ;  /* 0x00000000040672ca */ /* 0x000fe400000e0000 */
[----:B------:R-:W-:Y:S01]  /*1cd40*/  R2UR UR7, R5 ;  /* 0x00000000050772ca */ /* 0x000fe200000e0000 */
[----:B------:R-:W-:Y:S01]  /*1cd50*/  IMAD.MOV.U32 R5, RZ, RZ, 0x40000040 ;  /* 0x40000040ff057424 */ /* 0x000fe200078e00ff */
[C---:B------:R-:W-:Y:S01]  /*1cd60*/  IADD3 R4, R2.reuse, 0x180, RZ ;  /* 0x0000018002047810 */ /* 0x040fe20007ffe0ff */
[----:B------:R-:W-:Y:S01]  /*1cd70*/  VIADD R2, R2, 0x200 ;  /* 0x0000020002027836 */ /* 0x000fe20000000000 */
[C---:B------:R-:W-:Y:S02]  /*1cd80*/  ISETP.GT.AND P2, PT, R0.reuse, RZ, PT ;  /* 0x000000ff0000720c */ /* 0x040fe40003f44270 */
[----:B------:R-:W-:Y:S02]  /*1cd90*/  ISETP.GT.AND P3, PT, R0, 0x1, PT ;  /* 0x000000010000780c */ /* 0x000fe40003f64270 */
[----:B------:R-:W-:-:S02]  /*1cda0*/  FSEL R184, R184, -INF , P2 ;  /* 0xff800000b8b87808 */ /* 0x000fc40001000000 */
        /* <DEDUP_REMOVED lines=51> */
[C---:B------:R-:W-:Y:S01]  /*1d0e0*/  ISETP.GT.AND P3, PT, R0.reuse, 0x49, PT ;  /* 0x000000490000780c */ /* 0x040fe20003f64270 */
[----:B------:R-:W-:Y:S01]  /*1d0f0*/  VIADD R0, R0, 0x8 ;  /* 0x0000000800007836 */ /* 0x000fe20000000000 */
[----:B------:R-:W-:Y:S02]  /*1d100*/  FSEL R156, R156, -INF , P2 ;  /* 0xff8000009c9c7808 */ /* 0x000fe40001000000 */
[----:B------:R-:W-:-:S02]  /*1d110*/  FMNMX.FTZ R3, R153, R3, !PT ;  /* 0x0000000399037209 */ /* 0x000fc40007810000 */
[----:B------:R-:W-:Y:S02]  /*1d120*/  FSEL R157, R157, -INF , P3 ;  /* 0xff8000009d9d7808 */ /* 0x000fe40001800000 */
[----:B------:R-:W-:Y:S02]  /*1d130*/  FMNMX.FTZ R3, R156, R3, !PT ;  /* 0x000000039c037209 */ /* 0x000fe40007810000 */
[C---:B------:R-:W-:Y:S02]  /*1d140*/  ISETP.GT.AND P2, PT, R0.reuse, RZ, PT ;  /* 0x000000ff0000720c */ /* 0x040fe40003f44270 */
[----:B------:R-:W-:Y:S02]  /*1d150*/  ISETP.GT.AND P3, PT, R0, 0x1, PT ;  /* 0x000000010000780c */ /* 0x000fe40003f64270 */
[----:B------:R-:W-:Y:S02]  /*1d160*/  FSEL R186, R186, -INF , P2 ;  /* 0xff800000baba7808 */ /* 0x000fe40001000000 */
[----:B------:R-:W-:-:S02]  /*1d170*/  ISETP.GT.AND P4, PT, R0, 0x8, PT ;  /* 0x000000080000780c */ /* 0x000fc40003f84270 */
[----:B------:R-:W-:Y:S02]  /*1d180*/  FSEL R187, R187, -INF , P3 ;  /* 0xff800000bbbb7808 */ /* 0x000fe40001800000 */
[----:B------:R-:W-:Y:S02]  /*1d190*/  ISETP.GT.AND P5, PT, R0, 0x9, PT ;  /* 0x000000090000780c */ /* 0x000fe40003fa4270 */
[----:B------:R-:W-:Y:S02]  /*1d1a0*/  FSEL R190, R190, -INF , P4 ;  /* 0xff800000bebe7808 */ /* 0x000fe40002000000 */
[----:B------:R-:W-:Y:S02]  /*1d1b0*/  FSEL R191, R191, -INF , P5 ;  /* 0xff800000bfbf7808 */ /* 0x000fe40002800000 */
[C---:B------:R-:W-:Y:S02]  /*1d1c0*/  ISETP.GT.AND P3, PT, R0.reuse, 0x10, PT ;  /* 0x000000100000780c */ /* 0x040fe40003f64270 */
[----:B------:R-:W-:-:S02]  /*1d1d0*/  ISETP.GT.AND P4, PT, R0, 0x11, PT ;  /* 0x000000110000780c */ /* 0x000fc40003f84270 */
[----:B------:R-:W-:Y:S02]  /*1d1e0*/  FSEL R178, R178, -INF , P3 ;  /* 0xff800000b2b27808 */ /* 0x000fe40001800000 */
[C---:B------:R-:W-:Y:S02]  /*1d1f0*/  ISETP.GT.AND P5, PT, R0.reuse, 0x18, PT ;  /* 0x000000180000780c */ /* 0x040fe40003fa4270 */
[----:B------:R-:W-:Y:S02]  /*1d200*/  FSEL R179, R179, -INF , P4 ;  /* 0xff800000b3b37808 */ /* 0x000fe40002000000 */
[----:B------:R-:W-:Y:S02]  /*1d210*/  ISETP.GT.AND P6, PT, R0, 0x19, PT ;  /* 0x000000190000780c */ /* 0x000fe40003fc4270 */
[----:B------:R-:W-:Y:S02]  /*1d220*/  FSEL R182, R182, -INF , P5 ;  /* 0xff800000b6b67808 */ /* 0x000fe40002800000 */
[----:B------:R-:W-:-:S02]  /*1d230*/  FSEL R183, R183, -INF , P6 ;  /* 0xff800000b7b77808 */ /* 0x000fc40003000000 */
[C---:B------:R-:W-:Y:S02]  /*1d240*/  ISETP.GT.AND P3, PT, R0.reuse, 0x20, PT ;  /* 0x000000200000780c */ /* 0x040fe40003f64270 */
[----:B------:R-:W-:Y:S02]  /*1d250*/  ISETP.GT.AND P4, PT, R0, 0x21, PT ;  /* 0x000000210000780c */ /* 0x000fe40003f84270 */
[----:B------:R-:W-:Y:S02]  /*1d260*/  FSEL R170, R170, -INF , P3 ;  /* 0xff800000aaaa7808 */ /* 0x000fe40001800000 */
[C---:B------:R-:W-:Y:S02]  /*1d270*/  ISETP.GT.AND P5, PT, R0.reuse, 0x28, PT ;  /* 0x000000280000780c */ /* 0x040fe40003fa4270 */
[----:B------:R-:W-:Y:S02]  /*1d280*/  FSEL R171, R171, -INF , P4 ;  /* 0xff800000abab7808 */ /* 0x000fe40002000000 */
[----:B------:R-:W-:-:S02]  /*1d290*/  ISETP.GT.AND P6, PT, R0, 0x29, PT ;  /* 0x000000290000780c */ /* 0x000fc40003fc4270 */
[----:B------:R-:W-:Y:S02]  /*1d2a0*/  FSEL R174, R174, -INF , P5 ;  /* 0xff800000aeae7808 */ /* 0x000fe40002800000 */
[----:B------:R-:W-:Y:S02]  /*1d2b0*/  FSEL R175, R175, -INF , P6 ;  /* 0xff800000afaf7808 */ /* 0x000fe40003000000 */
[C---:B------:R-:W-:Y:S02]  /*1d2c0*/  ISETP.GT.AND P3, PT, R0.reuse, 0x30, PT ;  /* 0x000000300000780c */ /* 0x040fe40003f64270 */
        /* <DEDUP_REMOVED lines=13> */
[----:B------:R-:W-:Y:S01]  /*1d3a0*/  FSEL R158, R158, -INF , P5 ;  /* 0xff8000009e9e7808 */ /* 0x000fe20002800000 */
[----:B------:R-:W-:Y:S02]  /*1d3b0*/  WARPGROUP.DEPBAR.LE gsb0, 0x0 ;  /* 0x00008000000079c5 */ /* 0x000fe40000010000 */
[----:B------:R-:W-:-:S06]  /*1d3c0*/  WARPGROUP.ARRIVE ;  /* 0x00000000000079c5 */ /* 0x000fcc0000000000 */
[----:B------:R-:W-:Y:S01]  /*1d3d0*/  HGMMA.64x256x16.F32 R24, R200, gdesc[UR4].tnspB, R24, gsb0 ;  /* 0x43e00004c8187df0 */ /* 0x000fe20008000818 */
[----:B------:R-:W-:Y:S02]  /*1d3e0*/  R2UR UR6, R4 ;  /* 0x00000000040672ca */ /* 0x000fe400000e0000 */
[----:B------:R-:W-:Y:S02]  /*1d3f0*/  R2UR UR7, R5 ;  /* 0x00000000050772ca */ /* 0x000fe400000e0000 */
[----:B------:R-:W-:Y:S02]  /*1d400*/  FMNMX.FTZ R5, R157, R3, !PT ;  /* 0x000000039d057209 */ /* 0x000fe40007810000 */
        /* <DEDUP_REMOVED lines=9> */
[----:B------:R-:W-:Y:S02]  /*1d4a0*/  MOV R3, 0x40000040 ;  /* 0x4000004000037802 */ /* 0x000fe40000000f00 */
        /* <DEDUP_REMOVED lines=17> */
[----:B------:R-:W0:Y:S01]  /*1d5c0*/  SHFL.BFLY PT, R2, R5, 0x1, 0x1f ;  /* 0x0c201f0005027f89 */ /* 0x000e2200000e0000 */
[----:B------:R-:W-:Y:S01]  /*1d5d0*/  IMAD.U32 R3, RZ, RZ, UR39 ;  /* 0x00000027ff037e24 */ /* 0x000fe2000f8e00ff */
[----:B0-----:R-:W-:-:S04]  /*1d5e0*/  FMNMX.FTZ R5, R5, R2, !PT ;  /* 0x0000000205057209 */ /* 0x001fc80007810000 */
[C---:B------:R-:W-:Y:S01]  /*1d5f0*/  FSETP.NEU.FTZ.AND P2, PT, R5.reuse, -INF , PT ;  /* 0xff8000000500780b */ /* 0x040fe20003f5d000 */
[----:B------:R-:W-:-:S05]  /*1d600*/  FMUL.FTZ R2, R5, R3 ;  /* 0x0000000305027220 */ /* 0x000fca0000410000 */
[----:B------:R-:W-:-:S05]  /*1d610*/  FSEL R2, R2, RZ, P2 ;  /* 0x000000ff02027208 */ /* 0x000fca0001000000 */
[-CC-:B------:R-:W-:Y:S01]  /*1d620*/  FFMA.FTZ R204, R176, R3.reuse, -R2.reuse ;  /* 0x00000003b0cc7223 */ /* 0x180fe20000010802 */
[----:B------:R-:W-:Y:S01]  /*1d630*/  FSEL R176, R159, -INF , P6 ;  /* 0xff8000009fb07808 */ /* 0x000fe20003000000 */
[-CC-:B------:R-:W-:Y:S01]  /*1d640*/  FFMA.FTZ R208, R184, R3.reuse, -R2.reuse ;  /* 0x00000003b8d07223 */ /* 0x180fe20000010802 */
[-CC-:B------:R-:W-:Y:S01]  /*1d650*/  FFMA.FTZ R10, R185, R3.reuse, -R2.reuse ;  /* 0x00000003b90a7223 */ /* 0x180fe20000010802 */
[-CC-:B------:R-:W-:Y:S01]  /*1d660*/  FFMA.FTZ R210, R188, R3.reuse, -R2.reuse ;  /* 0x00000003bcd27223 */ /* 0x180fe20000010802 */
[----:B------:R-:W-:Y:S01]  /*1d670*/  FMNMX.FTZ R0, R176, R0, !PT ;  /* 0x00000000b0007209 */ /* 0x000fe20007810000 */
[-CC-:B------:R-:W-:Y:S01]  /*1d680*/  FFMA.FTZ R14, R189, R3.reuse, -R2.reuse ;  /* 0x00000003bd0e7223 */ /* 0x180fe20000010802 */
[-CC-:B------:R-:W-:Y:S01]  /*1d690*/  FFMA.FTZ R15, R177, R3.reuse, -R2.reuse ;  /* 0x00000003b10f7223 */ /* 0x180fe20000010802 */
[-CC-:B------:R-:W-:Y:S01]  /*1d6a0*/  FFMA.FTZ R206, R180, R3.reuse, -R2.reuse ;  /* 0x00000003b4ce7223 */ /* 0x180fe20000010802 */
[-CC-:B------:R-:W-:Y:S01]  /*1d6b0*/  FFMA.FTZ R20, R181, R3.reuse, -R2.reuse ;  /* 0x00000003b5147223 */ /* 0x180fe20000010802 */
[----:B------:R-:W0:Y:S01]  /*1d6c0*/  SHFL.BFLY PT, R4, R0, 0x2, 0x1f ;  /* 0x0c401f0000047f89 */ /* 0x000e2200000e0000 */
[-CC-:B------:R-:W-:Y:S01]  /*1d6d0*/  FFMA.FTZ R200, R168, R3.reuse, -R2.reuse ;  /* 0x00000003a8c87223 */ /* 0x180fe20000010802 */
[-CC-:B------:R-:W-:Y:S01]  /*1d6e0*/  FFMA.FTZ R21, R169, R3.reuse, -R2.reuse ;  /* 0x00000003a9157223 */ /* 0x180fe20000010802 */
[-CC-:B------:R-:W-:Y:S01]  /*1d6f0*/  FFMA.FTZ R202, R172, R3.reuse, -R2.reuse ;  /* 0x00000003acca7223 */ /* 0x180fe20000010802 */
[----:B------:R-:W-:Y:S01]  /*1d700*/  FFMA.FTZ R159, R173, R3, -R2 ;  /* 0x00000003ad9f7223 */ /* 0x000fe20000010802 */
        /* <DEDUP_REMOVED lines=10> */
[----:B------:R-:W-:Y:S02]  /*1d7b0*/  FSEL R0, R5, RZ, P2 ;  /* 0x000000ff05007208 */ /* 0x000fe40001000000 */
[C---:B------:R-:W-:Y:S01]  /*1d7c0*/  FSETP.NEU.FTZ.AND P2, PT, R4.reuse, -INF , PT ;  /* 0xff8000000400780b */ /* 0x040fe20003f5d000 */
[-C--:B------:R-:W-:Y:S02]  /*1d7d0*/  FMUL.FTZ R168, R4, R3.reuse ;  /* 0x0000000304a87220 */ /* 0x080fe40000410000 */
[----:B------:R-:W-:Y:S02]  /*1d7e0*/  FADD.FTZ R0, -R0, R7 ;  /* 0x0000000700007221 */ /* 0x000fe40000010100 */
[----:B------:R-:W-:Y:S01]  /*1d7f0*/  MUFU.EX2 R20, R20 ;  /* 0x0000001400147308 */ /* 0x000fe20000000800 */
[----:B------:R-:W-:Y:S01]  /*1d800*/  FSEL R168, R168, RZ, P2 ;  /* 0x000000ffa8a87208 */ /* 0x000fe20001000000 */
[----:B------:R-:W-:-:S04]  /*1d810*/  FMUL.FTZ R0, R0, R3 ;  /* 0x0000000300007220 */ /* 0x000fc80000410000 */
        /* <DEDUP_REMOVED lines=9> */
[----:B------:R-:W-:Y:S01]  /*1d8b0*/  FFMA.FTZ R155, R155, R3, -R168 ;  /* 0x000000039b9b7223 */ /* 0x000fe200000108a8 */
[----:B------:R-:W-:Y:S08]  /*1d8c0*/  MUFU.EX2 R209, R209 ;  /* 0x000000d100d17308 */ /* 0x000ff00000000800 */
[----:B------:R-:W-:Y:S01]  /*1d8d0*/  MUFU.EX2 R211, R211 ;  /* 0x000000d300d37308 */ /* 0x000fe20000000800 */
[----:B0-----:R-:W-:Y:S01]  /*1d8e0*/  FFMA.FTZ R13, R0, R13, R208 ;  /* 0x0000000d000d7223 */ /* 0x001fe200000100d0 */
[----:B------:R-:W-:-:S03]  /*1d8f0*/  F2FP.F16.F32.PACK_AB R208, R10, R208 ;  /* 0x000000d00ad0723e */ /* 0x000fc600000000ff */
[----:B------:R-:W-:-:S03]  /*1d900*/  FADD.FTZ R13, R10, R13 ;  /* 0x0000000d0a0d7221 */ /* 0x000fc60000010000 */
[----:B------:R-:W-:Y:S01]  /*1d910*/  MUFU.EX2 R205, R205 ;  /* 0x000000cd00cd7308 */ /* 0x000fe20000000800 */
[----:B------:R-:W-:Y:S01]  /*1d920*/  FADD.FTZ R13, R210, R13 ;  /* 0x0000000dd20d7221 */ /* 0x000fe20000010000 */
[----:B------:R-:W-:-:S03]  /*1d930*/  F2FP.F16.F32.PACK_AB R210, R14, R210 ;  /* 0x000000d20ed2723e */ /* 0x000fc600000000ff */
[----:B------:R-:W-:-:S03]  /*1d940*/  FADD.FTZ R13, R14, R13 ;  /* 0x0000000d0e0d7221 */ /* 0x000fc60000010000 */
[----:B------:R-:W-:Y:S01]  /*1d950*/  MUFU.EX2 R207, R207 ;  /* 0x000000cf00cf7308 */ /* 0x000fe20000000800 */
[----:B------:R-:W-:Y:S01]  /*1d960*/  FADD.FTZ R13, R204, R13 ;  /* 0x0000000dcc0d7221 */ /* 0x000fe20000010000 */
[----:B------:R-:W-:-:S03]  /*1d970*/  F2FP.F16.F32.PACK_AB R204, R15, R204 ;  /* 0x000000cc0fcc723e */ /* 0x000fc600000000ff */
[----:B------:R-:W-:-:S03]  /*1d980*/  FADD.FTZ R13, R15, R13 ;  /* 0x0000000d0f0d7221 */ /* 0x000fc60000010000 */
[----:B------:R-:W0:Y:S01]  /*1d990*/  MUFU.EX2 R200, R200 ;  /* 0x000000c800c87308 */ /* 0x000e220000000800 */
[----:B------:R-:W-:Y:S01]  /*1d9a0*/  FADD.FTZ R13, R206, R13 ;  /* 0x0000000dce0d7221 */ /* 0x000fe20000010000 */
[----:B------:R-:W-:-:S03]  /*1d9b0*/  F2FP.F16.F32.PACK_AB R206, R20, R206 ;  /* 0x000000ce14ce723e */ /* 0x000fc600000000ff */
[----:B------:R-:W-:-:S03]  /*1d9c0*/  FADD.FTZ R13, R20, R13 ;  /* 0x0000000d140d7221 */ /* 0x000fc60000010000 */
[----:B------:R-:W1:Y:S08]  /*1d9d0*/  MUFU.EX2 R21, R21 ;  /* 0x0000001500157308 */ /* 0x000e700000000800 */
[----:B------:R-:W-:Y:S01]  /*1d9e0*/  MUFU.EX2 R201, R201 ;  /* 0x000000c900c97308 */ /* 0x000fe20000000800 */
[----:B0-----:R-:W-:-:S07]  /*1d9f0*/  FADD.FTZ R13, R200, R13 ;  /* 0x0000000dc80d7221 */ /* 0x001fce0000010000 */
[----:B------:R-:W0:Y:S01]  /*1da00*/  MUFU.EX2 R202, R202 ;  /* 0x000000ca00ca7308 */ /* 0x000e220000000800 */
[C---:B-1----:R-:W-:Y:S01]  /*1da10*/  FADD.FTZ R13, R21.reuse, R13 ;  /* 0x0000000d150d7221 */ /* 0x042fe20000010000 */
[----:B------:R-:W-:-:S06]  /*1da20*/  F2FP.F16.F32.PACK_AB R200, R21, R200 ;  /* 0x000000c815c8723e */ /* 0x000fcc00000000ff */
[----:B------:R-:W1:Y:S08]  /*1da30*/  MUFU.EX2 R159, R159 ;  /* 0x0000009f009f7308 */ /* 0x000e700000000800 */
[----:B------:R-:W-:Y:S01]  /*1da40*/  MUFU.EX2 R203, R203 ;  /* 0x000000cb00cb7308 */ /* 0x000fe20000000800 */
[----:B0-----:R-:W-:-:S07]  /*1da50*/  FADD.FTZ R13, R202, R13 ;  /* 0x0000000dca0d7221 */ /* 0x001fce0000010000 */
[----:B------:R-:W-:Y:S01]  /*1da60*/  MUFU.EX2 R10, R155 ;  /* 0x0000009b000a7308 */ /* 0x000fe20000000800 */
[C---:B-1----:R-:W-:Y:S01]  /*1da70*/  FADD.FTZ R13, R159.reuse, R13 ;  /* 0x0000000d9f0d7221 */ /* 0x042fe20000010000 */
[----:B------:R-:W-:Y:S01]  /*1da80*/  F2FP.F16.F32.PACK_AB R202, R159, R202 ;  /* 0x000000ca9fca723e */ /* 0x000fe200000000ff */
[----:B------:R-:W-:Y:S02]  /*1da90*/  WARPGROUP.DEPBAR.LE gsb0, 0x0 ;  /* 0x00008000000079c5 */ /* 0x000fe40000010000 */
[----:B------:R-:W-:Y:S01]  /*1daa0*/  WARPGROUP.ARRIVE ;  /* 0x00000000000079c5 */ /* 0x000fe20000000000 */
[-CC-:B------:R-:W-:Y:S01]  /*1dab0*/  FFMA.FTZ R196, R160, R3.reuse, -R2.reuse ;  /* 0x00000003a0c47223 */ /* 0x180fe20000010802 */
[-CC-:B------:R-:W-:Y:S01]  /*1dac0*/  FFMA.FTZ R160, R161, R3.reuse, -R2.reuse ;  /* 0x00000003a1a07223 */ /* 0x180fe20000010802 */
[-CC-:B------:R-:W-:Y:S01]  /*1dad0*/  FFMA.FTZ R198, R164, R3.reuse, -R2.reuse ;  /* 0x00000003a4c67223 */ /* 0x180fe20000010802 */
[-C--:B------:R-:W-:Y:S01]  /*1dae0*/  FFMA.FTZ R161, R165, R3.reuse, -R2 ;  /* 0x00000003a5a17223 */ /* 0x080fe20000010802 */
[-CC-:B------:R-:W-:Y:S01]  /*1daf0*/  FFMA.FTZ R164, R183, R3.reuse, -R168.reuse ;  /* 0x00000003b7a47223 */ /* 0x180fe200000108a8 */
[----:B------:R-:W-:Y:S01]  /*1db00*/  HGMMA.64x256x16.F32 R24, R192, gdesc[UR4].tnspB, R24, gsb0 ;  /* 0x43e00004c0187df0 */ /* 0x000fe20008000818 */
[-CC-:B------:R-:W-:Y:S01]  /*1db10*/  FFMA.FTZ R165, R175, R3.reuse, -R168.reuse ;  /* 0x00000003afa57223 */ /* 0x180fe200000108a8 */
[-CC-:B------:R-:W-:Y:S01]  /*1db20*/  FFMA.FTZ R197, R162, R3.reuse, -R168.reuse ;  /* 0x00000003a2c57223 */ /* 0x180fe200000108a8 */
[----:B------:R-:W0:Y:S01]  /*1db30*/  MUFU.EX2 R196, R196 ;  /* 0x000000c400c47308 */ /* 0x000e220000000800 */
[----:B------:R-:W-:-:S07]  /*1db40*/  FFMA.FTZ R199, R166, R3, -R168 ;  /* 0x00000003a6c77223 */ /* 0x000fce00000108a8 */
[----:B------:R-:W-:Y:S08]  /*1db50*/  MUFU.EX2 R164, R164 ;  /* 0x000000a400a47308 */ /* 0x000ff00000000800 */
[----:B------:R-:W-:Y:S01]  /*1db60*/  MUFU.EX2 R165, R165 ;  /* 0x000000a500a57308 */ /* 0x000fe20000000800 */
[----:B0-----:R-:W-:-:S07]  /*1db70*/  FADD.FTZ R13, R196, R13 ;  /* 0x0000000dc40d7221 */ /* 0x001fce0000010000 */
[----:B------:R-:W0:Y:S08]  /*1db80*/  MUFU.EX2 R160, R160 ;  /* 0x000000a000a07308 */ /* 0x000e300000000800 */
[----:B------:R-:W-:Y:S08]  /*1db90*/  MUFU.EX2 R197, R197 ;  /* 0x000000c500c57308 */ /* 0x000ff00000000800 */
[----:B------:R-:W1:Y:S01]  /*1dba0*/  MUFU.EX2 R198, R198 ;  /* 0x000000c600c67308 */ /* 0x000e620000000800 */
[C---:B0-----:R-:W-:Y:S01]  /*1dbb0*/  FADD.FTZ R13, R160.reuse, R13 ;  /* 0x0000000da00d7221 */ /* 0x041fe20000010000 */
[----:B------:R-:W-:-:S06]  /*1dbc0*/  F2FP.F16.F32.PACK_AB R196, R160, R196 ;  /* 0x000000c4a0c4723e */ /* 0x000fcc00000000ff */
[----:B------:R-:W0:Y:S08]  /*1dbd0*/  MUFU.EX2 R161, R161 ;  /* 0x000000a100a17308 */ /* 0x000e300000000800 */
[----:B------:R-:W-:Y:S01]  /*1dbe0*/  MUFU.EX2 R199, R199 ;  /* 0x000000c700c77308 */ /* 0x000fe20000000800 */
[----:B-1----:R-:W-:-:S04]  /*1dbf0*/  FADD.FTZ R13, R198, R13 ;  /* 0x0000000dc60d7221 */ /* 0x002fc80000010000 */
[C---:B0-----:R-:W-:Y:S01]  /*1dc00*/  FADD.FTZ R13, R161.reuse, R13 ;  /* 0x0000000da10d7221 */ /* 0x041fe20000010000 */
[----:B------:R-:W-:Y:S01]  /*1dc10*/  F2FP.F16.F32.PACK_AB R198, R161, R198 ;  /* 0x000000c6a1c6723e */ /* 0x000fe200000000ff */
[----:B------:R-:W-:Y:S02]  /*1dc20*/  WARPGROUP.DEPBAR.LE gsb0, 0x0 ;  /* 0x00008000000079c5 */ /* 0x000fe40000010000 */
[-CC-:B------:R-:W-:Y:S01]  /*1dc30*/  FFMA.FTZ R192, R152, R3.reuse, -R2.reuse ;  /* 0x0000000398c07223 */ /* 0x180fe20000010802 */
[-CC-:B------:R-:W-:Y:S01]  /*1dc40*/  FFMA.FTZ R152, R153, R3.reuse, -R2.reuse ;  /* 0x0000000399987223 */ /* 0x180fe20000010802 */
[-CC-:B------:R-:W-:Y:S01]  /*1dc50*/  FFMA.FTZ R194, R156, R3.reuse, -R2.reuse ;  /* 0x000000039cc27223 */ /* 0x180fe20000010802 */
[-C--:B------:R-:W-:Y:S01]  /*1dc60*/  FFMA.FTZ R2, R157, R3.reuse, -R2 ;  /* 0x000000039d027223 */ /* 0x080fe20000010802 */
[-CC-:B------:R-:W-:Y:S01]  /*1dc70*/  FFMA.FTZ R153, R187, R3.reuse, -R168.reuse ;  /* 0x00000003bb997223 */ /* 0x180fe200000108a8 */
[-CC-:B------:R-:W-:Y:S01]  /*1dc80*/  FFMA.FTZ R156, R191, R3.reuse, -R168.reuse ;  /* 0x00000003bf9c7223 */ /* 0x180fe200000108a8 */
[-CC-:B------:R-:W-:Y:S01]  /*1dc90*/  FFMA.FTZ R157, R179, R3.reuse, -R168.reuse ;  /* 0x00000003b39d7223 */ /* 0x180fe200000108a8 */
[----:B------:R0:W-:Y:S01]  /*1dca0*/  MUFU.EX2 R7, R2 ;  /* 0x0000000200077308 */ /* 0x0001e20000000800 */
[----:B------:R-:W-:Y:S01]  /*1dcb0*/  @!P1 SYNCS.ARRIVE.TRANS64.RED.A1T0 RZ, [R11+URZ], RZ ;  /* 0x000000ff0bff99a7 */ /* 0x000fe2000810043f */
[-CC-:B------:R-:W-:Y:S01]  /*1dcc0*/  FFMA.FTZ R193, R154, R3.reuse, -R168.reuse ;  /* 0x000000039ac17223 */ /* 0x180fe200000108a8 */
[----:B------:R-:W-:-:S05]  /*1dcd0*/  FFMA.FTZ R195, R158, R3, -R168 ;  /* 0x000000039ec37223 */ /* 0x000fca00000108a8 */
[----:B------:R-:W-:Y:S01]  /*1dce0*/  MUFU.EX2 R153, R153 ;  /* 0x0000009900997308 */ /* 0x000fe20000000800 */
[----:B0-----:R-:W-:Y:S01]  /*1dcf0*/  FSEL R2, R4, RZ, P2 ;  /* 0x000000ff04027208 */ /* 0x001fe20001000000 */
[----:B------:R0:W-:Y:S01]  /*1dd00*/  @!P1 SYNCS.ARRIVE.TRANS64.RED.A1T0 RZ, [R9+URZ], RZ ;  /* 0x000000ff09ff99a7 */ /* 0x0001e2000810043f */
[C---:B------:R-:W-:Y:S01]  /*1dd10*/  ISETP.GT.AND P2, PT, R8.reuse, R224, PT ;  /* 0x000000e00800720c */ /* 0x040fe20003f44270 */
[----:B------:R-:W-:Y:S02]  /*1dd20*/  VIADD R8, R8, 0xffffffff ;  /* 0xffffffff08087836 */ /* 0x000fe40000000000 */
[----:B------:R-:W-:Y:S02]  /*1dd30*/  FADD.FTZ R2, -R2, R6 ;  /* 0x0000000602027221 */ /* 0x000fe40000010100 */
[----:B------:R-:W-:Y:S02]  /*1dd40*/  MUFU.EX2 R156, R156 ;  /* 0x0000009c009c7308 */ /* 0x000fe40000000800 */
[-C--:B------:R-:W-:Y:S01]  /*1dd50*/  FMUL.FTZ R2, R2, R3.reuse ;  /* 0x0000000302027220 */ /* 0x080fe20000410000 */
[-CC-:B0-----:R-:W-:Y:S01]  /*1dd60*/  FFMA.FTZ R9, R167, R3.reuse, -R168.reuse ;  /* 0x00000003a7097223 */ /* 0x181fe200000108a8 */
[----:B------:R-:W-:-:S04]  /*1dd70*/  FFMA.FTZ R168, R176, R3, -R168 ;  /* 0x00000003b0a87223 */ /* 0x000fc800000108a8 */
[----:B------:R-:W0:Y:S08]  /*1dd80*/  MUFU.EX2 R2, R2 ;  /* 0x0000000200027308 */ /* 0x000e300000000800 */
[----:B------:R-:W1:Y:S08]  /*1dd90*/  MUFU.EX2 R157, R157 ;  /* 0x0000009d009d7308 */ /* 0x000e700000000800 */
        /* <DEDUP_REMOVED lines=10> */
[----:B-1----:R-:W-:-:S03]  /*1de40*/  F2FP.F16.F32.PACK_AB R205, R157, R205 ;  /* 0x000000cd9dcd723e */ /* 0x002fc600000000ff */
[----:B------:R-:W-:-:S03]  /*1de50*/  FADD.FTZ R12, R157, R12 ;  /* 0x0000000c9d0c7221 */ /* 0x000fc60000010000 */
[----:B------:R-:W-:Y:S01]  /*1de60*/  MUFU.EX2 R9, R9 ;  /* 0x0000000900097308 */ /* 0x000fe20000000800 */
[----:B------:R-:W-:Y:S01]  /*1de70*/  FADD.FTZ R12, R207, R12 ;  /* 0x0000000ccf0c7221 */ /* 0x000fe20000010000 */
[----:B------:R-:W-:-:S03]  /*1de80*/  F2FP.F16.F32.PACK_AB R207, R164, R207 ;  /* 0x000000cfa4cf723e */ /* 0x000fc600000000ff */
[----:B------:R-:W-:-:S03]  /*1de90*/  FADD.FTZ R12, R164, R12 ;  /* 0x0000000ca40c7221 */ /* 0x000fc60000010000 */
[----:B------:R-:W1:Y:S01]  /*1dea0*/  MUFU.EX2 R152, R152 ;  /* 0x0000009800987308 */ /* 0x000e620000000800 */
[----:B------:R-:W-:Y:S01]  /*1deb0*/  FADD.FTZ R12, R201, R12 ;  /* 0x0000000cc90c7221 */ /* 0x000fe20000010000 */
[----:B0-----:R-:W-:Y:S01]  /*1dec0*/  FADD.FTZ R13, R192, R13 ;  /* 0x0000000dc00d7221 */ /* 0x001fe20000010000 */
[C---:B------:R-:W-:Y:S02]  /*1ded0*/  F2FP.F16.F32.PACK_AB R201, R6.reuse, R201 ;  /* 0x000000c906c9723e */ /* 0x040fe400000000ff */
[----:B------:R-:W-:Y:S01]  /*1dee0*/  FADD.FTZ R12, R6, R12 ;  /* 0x0000000c060c7221 */ /* 0x000fe20000010000 */
[----:B------:R-:W-:Y:S02]  /*1def0*/  MOV R6, R4 ;  /* 0x0000000400067202 */ /* 0x000fe40000000f00 */
[----:B------:R-:W0:Y:S01]  /*1df00*/  MUFU.EX2 R193, R193 ;  /* 0x000000c100c17308 */ /* 0x000e220000000800 */
[----:B------:R-:W-:Y:S01]  /*1df10*/  FADD.FTZ R12, R203, R12 ;  /* 0x0000000ccb0c7221 */ /* 0x000fe20000010000 */
[----:B------:R-:W-:-:S03]  /*1df20*/  F2FP.F16.F32.PACK_AB R203, R165, R203 ;  /* 0x000000cba5cb723e */ /* 0x000fc600000000ff */
[----:B------:R-:W-:-:S03]  /*1df30*/  FADD.FTZ R12, R165, R12 ;  /* 0x0000000ca50c7221 */ /* 0x000fc60000010000 */
[----:B------:R-:W2:Y:S01]  /*1df40*/  MUFU.EX2 R194, R194 ;  /* 0x000000c200c27308 */ /* 0x000ea20000000800 */
[----:B------:R-:W-:Y:S01]  /*1df50*/  FADD.FTZ R12, R197, R12 ;  /* 0x0000000cc50c7221 */ /* 0x000fe20000010000 */
[C---:B-1----:R-:W-:Y:S01]  /*1df60*/  FADD.FTZ R13, R152.reuse, R13 ;  /* 0x0000000d980d7221 */ /* 0x042fe20000010000 */
[----:B------:R-:W-:Y:S02]  /*1df70*/  F2FP.F16.F32.PACK_AB R192, R152, R192 ;  /* 0x000000c098c0723e */ /* 0x000fe400000000ff */
[C---:B------:R-:W-:Y:S01]  /*1df80*/  FADD.FTZ R12, R11.reuse, R12 ;  /* 0x0000000c0b0c7221 */ /* 0x040fe20000010000 */
[----:B------:R-:W-:Y:S02]  /*1df90*/  F2FP.F16.F32.PACK_AB R197, R11, R197 ;  /* 0x000000c50bc5723e */ /* 0x000fe400000000ff */
[----:B------:R-:W1:Y:S01]  /*1dfa0*/  MUFU.EX2 R195, R195 ;  /* 0x000000c300c37308 */ /* 0x000e620000000800 */
[----:B------:R-:W-:Y:S01]  /*1dfb0*/  FADD.FTZ R12, R199, R12 ;  /* 0x0000000cc70c7221 */ /* 0x000fe20000010000 */
[----:B------:R-:W-:-:S03]  /*1dfc0*/  F2FP.F16.F32.PACK_AB R199, R9, R199 ;  /* 0x000000c709c7723e */ /* 0x000fc600000000ff */
[----:B------:R-:W-:Y:S01]  /*1dfd0*/  FADD.FTZ R12, R9, R12 ;  /* 0x0000000c090c7221 */ /* 0x000fe20000010000 */
[----:B------:R-:W-:Y:S02]  /*1dfe0*/  MOV R9, R219 ;  /* 0x000000db00097202 */ /* 0x000fe40000000f00 */
[----:B------:R-:W3:Y:S01]  /*1dff0*/  MUFU.EX2 R168, R168 ;  /* 0x000000a800a87308 */ /* 0x000ee20000000800 */
[----:B0-----:R-:W-:Y:S01]  /*1e000*/  FADD.FTZ R12, R193, R12 ;  /* 0x0000000cc10c7221 */ /* 0x001fe20000010000 */
[----:B--2---:R-:W-:Y:S01]  /*1e010*/  FADD.FTZ R13, R194, R13 ;  /* 0x0000000dc20d7221 */ /* 0x004fe20000010000 */
[C---:B------:R-:W-:Y:S02]  /*1e020*/  F2FP.F16.F32.PACK_AB R194, R7.reuse, R194 ;  /* 0x000000c207c2723e */ /* 0x040fe400000000ff */
[C---:B------:R-:W-:Y:S01]  /*1e030*/  FADD.FTZ R12, R10.reuse, R12 ;  /* 0x0000000c0a0c7221 */ /* 0x040fe20000010000 */
[----:B------:R-:W-:Y:S01]  /*1e040*/  FADD.FTZ R13, R7, R13 ;  /* 0x0000000d070d7221 */ /* 0x000fe20000010000 */
[----:B------:R-:W-:Y:S01]  /*1e050*/  F2FP.F16.F32.PACK_AB R193, R10, R193 ;  /* 0x000000c10ac1723e */ /* 0x000fe200000000ff */
[----:B------:R-:W-:-:S02]  /*1e060*/  IMAD.MOV.U32 R10, RZ, RZ, R214 ;  /* 0x000000ffff0a7224 */ /* 0x000fc400078e00d6 */
[----:B-1----:R-:W-:-:S04]  /*1e070*/  FADD.FTZ R7, R195, R12 ;  /* 0x0000000cc3077221 */ /* 0x002fc80000010000 */
[C---:B---3--:R-:W-:Y:S01]  /*1e080*/  FADD.FTZ R12, R168.reuse, R7 ;  /* 0x00000007a80c7221 */ /* 0x048fe20000010000 */
[----:B------:R-:W-:Y:S01]  /*1e090*/  F2FP.F16.F32.PACK_AB R195, R168, R195 ;  /* 0x000000c3a8c3723e */ /* 0x000fe200000000ff */
[----:B------:R-:W-:Y:S01]  /*1e0a0*/  IMAD.MOV.U32 R7, RZ, RZ, R5 ;  /* 0x000000ffff077224 */ /* 0x000fe200078e0005 */
[----:B------:R-:W-:Y:S06]  /*1e0b0*/  @P2 BRA `(.L_x_2536) ;  /* 0xffffffb0007c2947 */ /* 0x000fec000383ffff */
[----:B------:R-:W-:Y:S05]  /*1e0c0*/  BSYNC B1 ;  /* 0x0000000000017941 */ /* 0x000fea0003800000 */
.L_x_2525:
[----:B------:R-:W-:Y:S05]  /*1e0d0*/  BSYNC B0 ;  /* 0x0000000000007941 */ /* 0x000fea0003800000 */
.L_x_2524:
[----:B------:R-:W-:Y:S01]  /*1e0e0*/  ISETP.GE.AND P2, PT, R8, RZ, PT ;  /* 0x000000ff0800720c */ /* 0x000fe20003f46270 */
[----:B------:R-:W-:-:S12]  /*1e0f0*/  BSSY B0, `(.L_x_2537) ;  /* 0x000048a000007945 */ /* 0x000fd80003800000 */
[----:B------:R-:W-:Y:S05]  /*1e100*/  @!P2 BRA `(.L_x_2538) ;  /* 0x000000480020a947 */ /* 0x000fea0003800000 */
[----:B------:R-:W-:Y:S01]  /*1e110*/  IMAD.MOV.U32 R6, RZ, RZ, R4 ;  /* 0x000000ffff067224 */ /* 0x000fe200078e0004 */
[----:B------:R-:W-:Y:S01]  /*1e120*/  MOV R9, R219 ;  /* 0x000000db00097202 */ /* 0x000fe20000000f00 */
[----:B------:R-:W-:Y:S02]  /*1e130*/  IMAD.MOV.U32 R7, RZ, RZ, R5 ;  /* 0x000000ffff077224 */ /* 0x000fe400078e0005 */
[----:B------:R-:W-:-:S07]  /*1e140*/  IMAD.MOV.U32 R10, RZ, RZ, R214 ;  /* 0x000000ffff0a7224 */ /* 0x000fce00078e00d6 */
.L_x_2549:
[----:B------:R-:W-:-:S05]  /*1e150*/  VIADD R11, R10, 0x1 ;  /* 0x000000010a0b7836 */ /* 0x000fca0000000000 */
[----:B------:R-:W-:-:S04]  /*1e160*/  ISETP.NE.AND P2, PT, R11, 0x2, PT ;  /* 0x000000020b00780c */ /* 0x000fc80003f45270 */
[----:B------:R-:W-:Y:S02]  /*1e170*/  SEL R4, RZ, 0x1, P2 ;  /* 0x00000001ff047807 */ /* 0x000fe40001000000 */
[----:B------:R-:W-:Y:S02]  /*1e180*/  SEL R11, R11, RZ, P2 ;  /* 0x000000ff0b0b7207 */ /* 0x000fe40001000000 */
[----:B------:R-:W-:Y:S02]  /*1e190*/  LOP3.LUT R219, R9, R4, RZ, 0x3c, !PT ;  /* 0x0000000409db7212 */ /* 0x000fe400078e3cff */
[----:B------:R-:W-:Y:S01]  /*1e1a0*/  MOV R214, R11 ;  /* 0x0000000b00d67202 */ /* 0x000fe20000000f00 */
[----:B------:R-:W-:Y:S06]  /*1e1b0*/  @!P0 BRA `(.L_x_2539) ;  /* 0x0000000000048947 */ /* 0x000fec0003800000 */
[----:B------:R-:W-:Y:S01]  /*1e1c0*/  BPT.TRAP 0x1 ;  /* 0x000000040000795c */ /* 0x000fe20000300000 */
.L_x_2539:
[----:B------:R-:W-:Y:S01]  /*1e1d0*/  IMAD R4, R214, 0x8, R16 ;  /* 0x00000008d6047824 */ /* 0x000fe200078e0210 */
[----:B------:R-:W-:-:S04]  /*1e1e0*/  SHF.L.U32 R5, R219, 0x1f, RZ ;  /* 0x0000001fdb057819 */ /* 0x000fc800000006ff */
[----:B------:R0:W1:Y:S01]  /*1e1f0*/  SYNCS.PHASECHK.TRANS64.TRYWAIT P2, [R4+URZ+0x38830], R5 ;  /* 0x03883005040075a7 */ /* 0x000062000804017f */
[----:B------:R-:W-:Y:S05]  /*1e200*/  @!P0 BRA `(.L_x_2540) ;  /* 0x0000000000048947 */ /* 0x000fea0003800000 */
[----:B------:R-:W-:Y:S01]  /*1e210*/  BPT.TRAP 0x1 ;  /* 0x000000040000795c */ /* 0x000fe20000300000 */
.L_x_2540:
[----:B------:R-:W-:Y:S01]  /*1e220*/  IMAD R3, R214, 0xa00, R223 ;  /* 0x00000a00d6037824 */ /* 0x000fe200078e02df */
[----:B------:R-:W-:Y:S03]  /*1e230*/  BSSY B1, `(.L_x_2541) ;  /* 0x0000006000017945 */ /* 0x000fe60003800000 */
[C---:B------:R-:W-:Y:S01]  /*1e240*/  VIADD R14, R3.reuse, 0x80 ;  /* 0x00000080030e7836 */ /* 0x040fe20000000000 */
[----:B------:R-:W-:Y:S01]  /*1e250*/  IADD3 R20, R3, 0x100, RZ ;  /* 0x0000010003147810 */ /* 0x000fe20007ffe0ff */
[----:B-1----:R-:W-:Y:S06]  /*1e260*/  @P2 BRA `(.L_x_2542) ;  /* 0x0000000000082947 */ /* 0x002fec0003800000 */
[----:B------:R-:W1:Y:S02]  /*1e270*/  SYNCS.PHASECHK.TRANS64.TRYWAIT P2, [R4+URZ+0x38830], R5 ;  /* 0x03883005040075a7 */ /* 0x000e64000804017f */
[----:B-1----:R-:W-:Y:S05]  /*1e280*/  @!P2 BRA `(.L_x_2543) ;  /* 0x00000104006ca947 */ /* 0x002fea0003800000 */
.L_x_2542:
[----:B------:R-:W-:Y:S05]  /*1e290*/  BSYNC B1 ;  /* 0x0000000000017941 */ /* 0x000fea0003800000 */
.L_x_2541:
[----:B------:R-:W2:Y:S04]  /*1e2a0*/  LDL.64 R152, [R1+0x40] ;  /* 0x0000400001987983 */ /* 0x000ea80000100a00 */
[----:B------:R-:W3:Y:S01]  /*1e2b0*/  LDL.64 R154, [R1+0x48] ;  /* 0x00004800019a7983 */ /* 0x000ee20000100a00 */
[----:B01----:R-:W-:Y:S02]  /*1e2c0*/  IMAD.MOV.U32 R4, RZ, RZ, R3 ;  /* 0x000000ffff047224 */ /* 0x003fe400078e0003 */
[----:B------:R-:W-:Y:S01]  /*1e2d0*/  IMAD.MOV.U32 R5, RZ, RZ, 0x40000040 ;  /* 0x40000040ff057424 */ /* 0x000fe200078e00ff */
[----:B------:R-:W4:Y:S02]  /*1e2e0*/  LDL.64 R224, [R1+0x30] ;  /* 0x0000300001e07983 */ /* 0x000f240000100a00 */
[----:B------:R-:W-:-:S02]  /*1e2f0*/  R2UR UR6, R4 ;  /* 0x00000000040672ca */ /* 0x000fc400000e0000 */
[----:B------:R-:W-:Y:S01]  /*1e300*/  R2UR UR7, R5 ;  /* 0x00000000050772ca */ /* 0x000fe200000e0000 */
[----:B------:R-:W-:Y:S01]  /*1e310*/  WARPGROUP.ARRIVE ;  /* 0x00000000000079c5 */ /* 0x000fe20000000000 */
[----:B------:R-:W-:Y:S01]  /*1e320*/  IMAD.MOV.U32 R15, RZ, RZ, 0x40000040 ;  /* 0x40000040ff0f7424 */ /* 0x000fe200078e00ff */
[----:B------:R-:W-:-:S04]  /*1e330*/  R2UR UR14, R14 ;  /* 0x000000000e0e72ca */ /* 0x000fc800000e0000 */
[----:B------:R-:W-:Y:S02]  /*1e340*/  R2UR UR15, R15 ;  /* 0x000000000f0f72ca */ /* 0x000fe400000e0000 */
[----:B------:R-:W-:Y:S02]  /*1e350*/  MOV R21, 0x40000040 ;  /* 0x4000004000157802 */ /* 0x000fe40000000f00 */
[----:B------:R-:W-:Y:S02]  /*1e360*/  R2UR UR26, R20 ;  /* 0x00000000141a72ca */ /* 0x000fe400000e0000 */
[----:B------:R-:W-:Y:S02]  /*1e370*/  R2UR UR27, R21 ;  /* 0x00000000151b72ca */ /* 0x000fe400000e0000 */
[----:B------:R-:W-:Y:S02]  /*1e380*/  IADD3 R4, R3, 0x180, RZ ;  /* 0x0000018003047810 */ /* 0x000fe40007ffe0ff */
[----:B------:R-:W-:-:S02]  /*1e390*/  R2UR UR23, R5 ;  /* 0x00000000051772ca */ /* 0x000fc400000e0000 */
        /* <DEDUP_REMOVED lines=29> */
[----:B------:R-:W-:Y:S01]  /*1e570*/  IMAD.MOV.U32 R5, RZ, RZ, 0x40000040 ;  /* 0x40000040ff057424 */ /* 0x000fe200078e00ff */
[----:B--2---:R-:W-:Y:S02]  /*1e580*/  R2UR UR30, R152 ;  /* 0x00000000981e72ca */ /* 0x004fe400000e0000 */
[----:B------:R-:W-:-:S02]  /*1e590*/  R2UR UR31, R153 ;  /* 0x00000000991f72ca */ /* 0x000fc400000e0000 */
[----:B------:R-:W-:-:S06]  /*1e5a0*/  WARPGROUP.ARRIVE ;  /* 0x00000000000079c5 */ /* 0x000fcc0000000000 */
[----:B------:R-:W-:Y:S01]  /*1e5b0*/  HGMMA.64x16x16.F32 R152, gdesc[UR8], RZ, !UPT, gsb0 ;  /* 0x00200000089879f0 */ /* 0x000fe2000c0008ff */
        /* <DEDUP_REMOVED lines=13> */
[----:B------:R-:W-:-:S02]  /*1e690*/  VIADD R20, R3, 0x102 ;  /* 0x0000010203147836 */ /* 0x000fc40000000000 */
[----:B------:R-:W-:Y:S01]  /*1e6a0*/  IMAD.MOV.U32 R21, RZ, RZ, 0x40000040 ;  /* 0x40000040ff157424 */ /* 0x000fe200078e00ff */
[----:B------:R-:W-:Y:S01]  /*1e6b0*/  UMOV UR16, UR28 ;  /* 0x0000001c00107c82 */ /* 0x000fe20008000000 */
[----:B------:R-:W-:Y:S01]  /*1e6c0*/  UMOV UR17, UR29 ;  /* 0x0000001d00117c82 */ /* 0x000fe20008000000 */
[----:B------:R-:W-:Y:S02]  /*1e6d0*/  WARPGROUP.DEPBAR.LE gsb0, 0x0 ;  /* 0x00008000000079c5 */ /* 0x000fe40000010000 */
[----:B------:R-:W-:Y:S01]  /*1e6e0*/  WARPGROUP.ARRIVE ;  /* 0x00000000000079c5 */ /* 0x000fe20000000000 */
[----:B------:R-:W-:Y:S02]  /*1e6f0*/  VIADD R4, R3, 0x182 ;  /* 0x0000018203047836 */ /* 0x000fe40000000000 */
[----:B------:R-:W-:Y:S01]  /*1e700*/  IMAD.MOV.U32 R5, RZ, RZ, 0x40000040 ;  /* 0x40000040ff057424 */ /* 0x000fe200078e00ff */
        /* <DEDUP_REMOVED lines=10> */
[----:B------:R-:W-:Y:S01]  /*1e7b0*/  UMOV UR4, UR30 ;  /* 0x0000001e00047c82 */ /* 0x000fe20008000000 */
[----:B------:R-:W-:Y:S01]  /*1e7c0*/  UMOV UR5, UR31 ;  /* 0x0000001f00057c82 */ /* 0x000fe20008000000 */
[----:B------:R-:W2:Y:S01]  /*1e7d0*/  LDL.64 R14, [R1+0x20] ;  /* 0x00002000010e7983 */ /* 0x000ea20000100a00 */
[----:B------:R-:W-:-:S02]  /*1e7e0*/  WARPGROUP.DEPBAR.LE gsb0, 0x0 ;  /* 0x00008000000079c5 */ /* 0x000fc40000010000 */
[----:B------:R-:W-:Y:S01]  /*1e7f0*/  WARPGROUP.ARRIVE ;  /* 0x00000000000079c5 */ /* 0x000fe20000000000 */
[----:B------:R-:W-:Y:S01]  /*1e800*/  R2UR UR27, R5 ;  /* 0x00000000051b72ca */ /* 0x000fe200000e0000 */
[----:B------:R-:W-:Y:S01]  /*1e810*/  UMOV UR12, UR30 ;  /* 0x0000001e000c7c82 */ /* 0x000fe20008000000 */
[----:B------:R-:W-:Y:S01]  /*1e820*/  UMOV UR13, UR31 ;  /* 0x0000001f000d7c82 */ /* 0x000fe20008000000 */
[----:B------:R-:W3:Y:S02]  /*1e830*/  LDL.64 R20, [R1+0x28] ;  /* 0x0000280001147983 */ /* 0x000ee40000100a00 */
[----:B------:R-:W-:Y:S01]  /*1e840*/  HGMMA.64x16x16.F32 R168, gdesc[UR16], R168, gsb0 ;  /* 0x0020000010a879f0 */ /* 0x000fe200080008a8 */
[----:B------:R-:W-:Y:S01]  /*1e850*/  IMAD.MOV.U32 R5, RZ, RZ, 0x40000040 ;  /* 0x40000040ff057424 */ /* 0x000fe200078e00ff */
[----:B------:R-:W-:Y:S01]  /*1e860*/  IADD3 R4, R3, 0x202, RZ ;  /* 0x0000020203047810 */ /* 0x000fe20007ffe0ff */
        /* <DEDUP_REMOVED lines=49> */
[----:B----4-:R-:W-:Y:S02]  /*1eb80*/  R2UR UR28, R224 ;  /* 0x00000000e01c72ca */ /* 0x010fe400000e0000 */
        /* <DEDUP_REMOVED lines=731> */
.L_x_2544:
[----:B------:R-:W-:Y:S01]  /*21940*/  SHF.L.U32 R0, R9, 0x1f, RZ ;  /* 0x0000001f09007819 */ /* 0x000fe200000006ff */
[----:B------:R-:W-:-:S04]  /*21950*/  IMAD R9, R10, 0x8, R16 ;  /* 0x000000080a097824 */ /* 0x000fc800078e0210 */
[----:B------:R0:W1:Y:S01]  /*21960*/  SYNCS.PHASECHK.TRANS64.TRYWAIT P2, [R9+URZ+0x38850], R0 ;  /* 0x03885000090075a7 */ /* 0x000062000804017f */
[----:B------:R-:W-:Y:S05]  /*21970*/  @!P0 BRA `(.L_x_2545) ;  /* 0x0000000000048947 */ /* 0x000fea0003800000 */
[----:B------:R-:W-:Y:S01]  /*21980*/  BPT.TRAP 0x1 ;  /* 0x000000040000795c */ /* 0x000fe20000300000 */
.L_x_2545:
[----:B------:R-:W-:Y:S04]  /*21990*/  BSSY B1, `(.L_x_2546) ;  /* 0x0000004000017945 */ /* 0x000fe80003800000 */
[----:B-1----:R-:W-:Y:S05]  /*219a0*/  @P2 BRA `(.L_x_2547) ;  /* 0x0000000000082947 */ /* 0x002fea0003800000 */
[----:B------:R-:W1:Y:S02]  /*219b0*/  SYNCS.PHASECHK.TRANS64.TRYWAIT P2, [R9+URZ+0x38850], R0 ;  /* 0x03885000090075a7 */ /* 0x000e64000804017f */
[----:B-1----:R-:W-:Y:S05]  /*219c0*/  @!P2 BRA `(.L_x_2548) ;  /* 0x000000cc00b0a947 */ /* 0x002fea0003800000 */
.L_x_2547:
[----:B------:R-:W-:Y:S05]  /*219d0*/  BSYNC B1 ;  /* 0x0000000000017941 */ /* 0x000fea0003800000 */
.L_x_2546:
[----:B01----:R-:W-:Y:S01]  /*219e0*/  VIADD R0, R16, 0x400 ;  /* 0x0000040010007836 */ /* 0x003fe20000000000 */
[----:B------:R-:W-:Y:S01]  /*219f0*/  MOV R3, 0x40000040 ;  /* 0x4000004000037802 */ /* 0x000fe20000000f00 */
[----:B------:R-:W-:Y:S01]  /*21a00*/  WARPGROUP.ARRIVE ;  /* 0x00000000000079c5 */ /* 0x000fe20000000000 */
[----:B------:R-:W-:Y:S01]  /*21a10*/  IMAD.MOV.U32 R5, RZ, RZ, 0x40000040 ;  /* 0x40000040ff057424 */ /* 0x000fe200078e00ff */
[----:B------:R-:W-:Y:S01]  /*21a20*/  @!P1 IADD3 R9, R9, 0x38860, RZ ;  /* 0x0003886009099810 */ /* 0x000fe20007ffe0ff */
[----:B------:R-:W-:Y:S01]  /*21a30*/  @!P1 IMAD R11, R11, 0x8, R16 ;  /* 0x000000080b0b9824 */ /* 0x000fe200078e0210 */
[----:B------:R-:W-:Y:S02]  /*21a40*/  SHF.R.U32.HI R0, RZ, 0x4, R0 ;  /* 0x00000004ff007819 */ /* 0x000fe40000011600 */
[----:B------:R-:W-:Y:S01]  /*21a50*/  R2UR UR7, R3 ;  /* 0x00000000030772ca */ /* 0x000fe200000e0000 */
[----:B------:R-:W-:Y:S01]  /*21a60*/  IMAD.MOV.U32 R3, RZ, RZ, 0x40000040 ;  /* 0x40000040ff037424 */ /* 0x000fe200078e00ff */
[----:B------:R-:W-:Y:S01]  /*21a70*/  LOP3.LUT R0, R0, 0x3fff, RZ, 0xc0, !PT ;  /* 0x00003fff00007812 */ /* 0x000fe200078ec0ff */
[----:B------:R-:W-:Y:S01]  /*21a80*/  @!P1 VIADD R11, R11, 0x38840 ;  /* 0x000388400b0b9836 */ /* 0x000fe20000000000 */
[----:B------:R-:W-:-:S02]  /*21a90*/  @!P1 PRMT R9, RZ, 0x654, R9 ;  /* 0x00000654ff099816 */ /* 0x000fc40000000009 */
[----:B------:R-:W-:Y:S02]  /*21aa0*/  LOP3.LUT R0, R0, 0x2800000, RZ, 0xfc, !PT ;  /* 0x0280000000007812 */ /* 0x000fe400078efcff */
[C---:B------:R-:W-:Y:S01]  /*21ab0*/  ISETP.GT.AND P2, PT, R8.reuse, RZ, PT ;  /* 0x000000ff0800720c */ /* 0x040fe20003f44270 */
[----:B------:R-:W-:Y:S02]  /*21ac0*/  VIADD R8, R8, 0xffffffff ;  /* 0xffffffff08087836 */ /* 0x000fe40000000000 */
[----:B------:R-:W-:Y:S01]  /*21ad0*/  IMAD R2, R10, 0xa00, R0 ;  /* 0x00000a000a027824 */ /* 0x000fe200078e0200 */
[----:B------:R-:W-:-:S03]  /*21ae0*/  FMNMX.FTZ R0, R184, R7, !PT ;  /* 0x00000007b8007209 */ /* 0x000fc60007810000 */
[C---:B------:R-:W-:Y:S01]  /*21af0*/  VIADD R4, R2.reuse, 0x80 ;  /* 0x0000008002047836 */ /* 0x040fe20000000000 */
[----:B------:R-:W-:Y:S02]  /*21b00*/  R2UR UR6, R2 ;  /* 0x00000000020672ca */ /* 0x000fe400000e0000 */
[----:B------:R-:W-:-:S04]  /*21b10*/  FMNMX.FTZ R0, R185, R0, !PT ;  /* 0x00000000b9007209 */ /* 0x000fc80007810000 */
[----:B------:R-:W-:-:S04]  /*21b20*/  FMNMX.FTZ R0, R188, R0, !PT ;  /* 0x00000000bc007209 */ /* 0x000fc80007810000 */
[----:B------:R-:W-:-:S03]  /*21b30*/  FMNMX.FTZ R0, R189, R0, !PT ;  /* 0x00000000bd007209 */ /* 0x000fc60007810000 */
        /* <DEDUP_REMOVED lines=24> */
[C---:B------:R-:W-:Y:S01]  /*21cc0*/  VIADD R4, R2.reuse, 0x180 ;  /* 0x0000018002047836 */ /* 0x040fe20000000000 */
[----:B------:R-:W-:Y:S01]  /*21cd0*/  R2UR UR7, R5 ;  /* 0x00000000050772ca */ /* 0x000fe200000e0000 */
[----:B------:R-:W-:Y:S01]  /*21ce0*/  VIADD R2, R2, 0x200 ;  /* 0x0000020002027836 */ /* 0x000fe20000000000 */
[----:B------:R-:W-:Y:S01]  /*21cf0*/  MOV R5, 0x40000040 ;  /* 0x4000004000057802 */ /* 0x000fe20000000f00 */
[----:B------:R-:W-:Y:S02]  /*21d00*/  WARPGROUP.DEPBAR.LE gsb0, 0x0 ;  /* 0x00008000000079c5 */ /* 0x000fe40000010000 */
[----:B------:R-:W-:-:S15]  /*21d10*/  WARPGROUP.ARRIVE ;  /* 0x00000000000079c5 */ /* 0x000fde0000000000 */
[----:B------:R-:W-:-:S05]  /*21d20*/  NOP ;  /* 0x0000000000007918 */ /* 0x000fca0000000000 */
        /* <DEDUP_REMOVED lines=29> */
[----:B0-----:R-:W-:Y:S01]  /*21f00*/  FMNMX.FTZ R4, R4, R21, !PT ;  /* 0x0000001504047209 */ /* 0x001fe20007810000 */
[----:B------:R-:W-:Y:S02]  /*21f10*/  WARPGROUP.DEPBAR.LE gsb0, 0x0 ;  /* 0x00008000000079c5 */ /* 0x000fe40000010000 */
[----:B------:R-:W-:-:S06]  /*21f20*/  WARPGROUP.ARRIVE ;  /* 0x00000000000079c5 */ /* 0x000fcc0000000000 */
[----:B------:R-:W-:Y:S01]  /*21f30*/  HGMMA.64x256x16.F32 R24, R196, gdesc[UR4].tnspB, R24, gsb0 ;  /* 0x43e00004c4187df0 */ /* 0x000fe20008000818 */
[----:B------:R-:W-:Y:S01]  /*21f40*/  R2UR UR6, R2 ;  /* 0x00000000020672ca */ /* 0x000fe200000e0000 */
[----:B------:R-:W-:Y:S01]  /*21f50*/  FADD.FTZ R2, -R5, R7 ;  /* 0x0000000705027221 */ /* 0x000fe20000010100 */
[----:B------:R-:W-:Y:S02]  /*21f60*/  R2UR UR7, R3 ;  /* 0x00000000030772ca */ /* 0x000fe400000e0000 */
[----:B------:R-:W-:-:S05]  /*21f70*/  MOV R3, UR38 ;  /* 0x0000002600037c02 */ /* 0x000fca0008000f00 */
[-C--:B------:R-:W-:Y:S01]  /*21f80*/  FMUL.FTZ R0, R2, R3.reuse ;  /* 0x0000000302007220 */ /* 0x080fe20000410000 */
[----:B------:R-:W-:-:S04]  /*21f90*/  FMUL.FTZ R2, R5, R3 ;  /* 0x0000000305027220 */ /* 0x000fc80000410000 */
[-CC-:B------:R-:W-:Y:S01]  /*21fa0*/  FFMA.FTZ R21, R161, R3.reuse, -R2.reuse ;  /* 0x00000003a1157223 */ /* 0x180fe20000010802 */
[-CC-:B------:R-:W-:Y:S01]  /*21fb0*/  FFMA.FTZ R208, R184, R3.reuse, -R2.reuse ;  /* 0x00000003b8d07223 */ /* 0x180fe20000010802 */
[----:B------:R-:W0:Y:S01]  /*21fc0*/  SHFL.BFLY PT, R161, R4, 0x1, 0x1f ;  /* 0x0c201f0004a17f89 */ /* 0x000e2200000e0000 */
        /* <DEDUP_REMOVED lines=13> */
[----:B------:R-:W1:Y:S01]  /*220a0*/  MUFU.EX2 R208, R208 ;  /* 0x000000d000d07308 */ /* 0x000e620000000800 */
[----:B0-----:R-:W-:-:S07]  /*220b0*/  FMNMX.FTZ R4, R4, R161, !PT ;  /* 0x000000a104047209 */ /* 0x001fce0007810000 */
[----:B------:R-:W0:Y:S08]  /*220c0*/  MUFU.EX2 R7, R7 ;  /* 0x0000000700077308 */ /* 0x000e300000000800 */
[----:B------:R-:W2:Y:S01]  /*220d0*/  MUFU.EX2 R210, R210 ;  /* 0x000000d200d27308 */ /* 0x000ea20000000800 */
[----:B-1----:R-:W-:-:S07]  /*220e0*/  FFMA.FTZ R13, R0, R13, R208 ;  /* 0x0000000d000d7223 */ /* 0x002fce00000100d0 */
        /* <DEDUP_REMOVED lines=12> */
[----:B------:R-:W-:Y:S02]  /*221b0*/  F2FP.F16.F32.PACK_AB R204, R10, R204 ;  /* 0x000000cc0acc723e */ /* 0x000fe400000000ff */
[----:B------:R-:W-:-:S04]  /*221c0*/  MOV R10, R214 ;  /* 0x000000d6000a7202 */ /* 0x000fc80000000f00 */
        /* <DEDUP_REMOVED lines=10> */
[----:B------:R-:W-:Y:S01]  /*22270*/  MUFU.EX2 R21, R21 ;  /* 0x0000001500157308 */ /* 0x000fe20000000800 */
[----:B0-----:R-:W-:-:S04]  /*22280*/  FADD.FTZ R13, R202, R13 ;  /* 0x0000000dca0d7221 */ /* 0x001fc80000010000 */
[C---:B--2---:R-:W-:Y:S01]  /*22290*/  FADD.FTZ R13, R20.reuse, R13 ;  /* 0x0000000d140d7221 */ /* 0x044fe20000010000 */
[----:B------:R-:W-:Y:S01]  /*222a0*/  F2FP.F16.F32.PACK_AB R202, R20, R202 ;  /* 0x000000ca14ca723e */ /* 0x000fe200000000ff */
[----:B------:R-:W-:Y:S02]  /*222b0*/  WARPGROUP.DEPBAR.LE gsb0, 0x0 ;  /* 0x00008000000079c5 */ /* 0x000fe40000010000 */
[----:B------:R-:W-:Y:S01]  /*222c0*/  WARPGROUP.ARRIVE ;  /* 0x00000000000079c5 */ /* 0x000fe20000000000 */
[-CC-:B------:R-:W-:Y:S01]  /*222d0*/  FFMA.FTZ R196, R160, R3.reuse, -R2.reuse ;  /* 0x00000003a0c47223 */ /* 0x180fe20000010802 */
[-CC-:B------:R-:W-:Y:S01]  /*222e0*/  FFMA.FTZ R198, R164, R3.reuse, -R2.reuse ;  /* 0x00000003a4c67223 */ /* 0x180fe20000010802 */
[----:B------:R-:W-:-:S03]  /*222f0*/  FFMA.FTZ R160, R165, R3, -R2 ;  /* 0x00000003a5a07223 */ /* 0x000fc60000010802 */
[----:B------:R-:W-:Y:S01]  /*22300*/  HGMMA.64x256x16.F32 R24, R192, gdesc[UR4].tnspB, R24, gsb0 ;  /* 0x43e00004c0187df0 */ /* 0x000fe20008000818 */
[----:B------:R-:W0:Y:S08]  /*22310*/  MUFU.EX2 R196, R196 ;  /* 0x000000c400c47308 */ /* 0x000e300000000800 */
[----:B------:R-:W1:Y:S08]  /*22320*/  MUFU.EX2 R198, R198 ;  /* 0x000000c600c67308 */ /* 0x000e700000000800 */
[----:B------:R-:W2:Y:S01]  /*22330*/  MUFU.EX2 R160, R160 ;  /* 0x000000a000a07308 */ /* 0x000ea20000000800 */
[----:B0-----:R-:W-:Y:S01]  /*22340*/  FADD.FTZ R13, R196, R13 ;  /* 0x0000000dc40d7221 */ /* 0x001fe20000010000 */
[----:B------:R-:W-:-:S03]  /*22350*/  F2FP.F16.F32.PACK_AB R196, R21, R196 ;  /* 0x000000c415c4723e */ /* 0x000fc600000000ff */
[----:B------:R-:W-:-:S04]  /*22360*/  FADD.FTZ R13, R21, R13 ;  /* 0x0000000d150d7221 */ /* 0x000fc80000010000 */
[----:B-1----:R-:W-:-:S04]  /*22370*/  FADD.FTZ R13, R198, R13 ;  /* 0x0000000dc60d7221 */ /* 0x002fc80000010000 */
[C---:B--2---:R-:W-:Y:S01]  /*22380*/  FADD.FTZ R13, R160.reuse, R13 ;  /* 0x0000000da00d7221 */ /* 0x044fe20000010000 */
[----:B------:R-:W-:Y:S01]  /*22390*/  F2FP.F16.F32.PACK_AB R198, R160, R198 ;  /* 0x000000c6a0c6723e */ /* 0x000fe200000000ff */
[----:B------:R-:W-:Y:S02]  /*223a0*/  WARPGROUP.DEPBAR.LE gsb0, 0x0 ;  /* 0x00008000000079c5 */ /* 0x000fe40000010000 */
[-CC-:B------:R-:W-:Y:S01]  /*223b0*/  FFMA.FTZ R192, R152, R3.reuse, -R2.reuse ;  /* 0x0000000398c07223 */ /* 0x180fe20000010802 */
[-CC-:B------:R-:W-:Y:S01]  /*223c0*/  FFMA.FTZ R152, R153, R3.reuse, -R2.reuse ;  /* 0x0000000399987223 */ /* 0x180fe20000010802 */
[-C--:B------:R-:W-:Y:S01]  /*223d0*/  FFMA.FTZ R194, R156, R3.reuse, -R2 ;  /* 0x000000039cc27223 */ /* 0x080fe20000010802 */
[C---:B------:R-:W-:Y:S01]  /*223e0*/  FADD.FTZ R153, -R4.reuse, R6 ;  /* 0x0000000604997221 */ /* 0x040fe20000010100 */
[-C--:B------:R-:W-:Y:S01]  /*223f0*/  FMUL.FTZ R156, R4, R3.reuse ;  /* 0x00000003049c7220 */ /* 0x080fe20000410000 */
[-C--:B------:R-:W-:Y:S01]  /*22400*/  FFMA.FTZ R2, R157, R3.reuse, -R2 ;  /* 0x000000039d027223 */ /* 0x080fe20000010802 */
[----:B------:R-:W-:Y:S01]  /*22410*/  @!P1 SYNCS.ARRIVE.TRANS64.RED.A1T0 RZ, [R168+URZ], RZ ;  /* 0x000000ffa8ff99a7 */ /* 0x000fe2000810043f */
[-C--:B------:R-:W-:Y:S01]  /*22420*/  FMUL.FTZ R153, R153, R3.reuse ;  /* 0x0000000399997220 */ /* 0x080fe20000410000 */
        /* <DEDUP_REMOVED lines=16> */
[----:B------:R1:W-:Y:S01]  /*22530*/  @!P1 SYNCS.ARRIVE.TRANS64.RED.A1T0 RZ, [R9+URZ], RZ ;  /* 0x000000ff09ff99a7 */ /* 0x0003e2000810043f */
[----:B------:R-:W2:Y:S01]  /*22540*/  MUFU.EX2 R209, R209 ;  /* 0x000000d100d17308 */ /* 0x000ea20000000800 */
[-CC-:B0-----:R-:W-:Y:S01]  /*22550*/  FFMA.FTZ R153, R187, R3.reuse, -R156.reuse ;  /* 0x00000003bb997223 */ /* 0x181fe2000001089c */
[-CC-:B------:R-:W-:Y:S01]  /*22560*/  FFMA.FTZ R193, R154, R3.reuse, -R156.reuse ;  /* 0x000000039ac17223 */ /* 0x180fe2000001089c */
[-CC-:B------:R-:W-:Y:S01]  /*22570*/  FFMA.FTZ R155, R155, R3.reuse, -R156.reuse ;  /* 0x000000039b9b7223 */ /* 0x180fe2000001089c */
[----:B------:R-:W-:-:S04]  /*22580*/  FFMA.FTZ R158, R158, R3, -R156 ;  /* 0x000000039e9e7223 */ /* 0x000fc8000001089c */
[----:B------:R-:W0:Y:S08]  /*22590*/  MUFU.EX2 R153, R153 ;  /* 0x0000009900997308 */ /* 0x000e300000000800 */
[----:B------:R-:W3:Y:S01]  /*225a0*/  MUFU.EX2 R211, R211 ;  /* 0x000000d300d37308 */ /* 0x000ee20000000800 */
[----:B--2---:R-:W-:-:S07]  /*225b0*/  FFMA.FTZ R12, R2, R12, R209 ;  /* 0x0000000c020c7223 */ /* 0x004fce00000100d1 */
[----:B------:R-:W2:Y:S01]  /*225c0*/  MUFU.EX2 R165, R165 ;  /* 0x000000a500a57308 */ /* 0x000ea20000000800 */
[C---:B0-----:R-:W-:Y:S01]  /*225d0*/  FADD.FTZ R12, R153.reuse, R12 ;  /* 0x0000000c990c7221 */ /* 0x041fe20000010000 */
[----:B------:R-:W-:-:S06]  /*225e0*/  F2FP.F16.F32.PACK_AB R209, R153, R209 ;  /* 0x000000d199d1723e */ /* 0x000fcc00000000ff */
[----:B------:R-:W0:Y:S01]  /*225f0*/  MUFU.EX2 R205, R205 ;  /* 0x000000cd00cd7308 */ /* 0x000e220000000800 */
[----:B---3--:R-:W-:-:S07]  /*22600*/  FADD.FTZ R12, R211, R12 ;  /* 0x0000000cd30c7221 */ /* 0x008fce0000010000 */
[----:B------:R-:W3:Y:S01]  /*22610*/  MUFU.EX2 R157, R157 ;  /* 0x0000009d009d7308 */ /* 0x000ee20000000800 */
[----:B--2---:R-:W-:Y:S01]  /*22620*/  FADD.FTZ R162, R165, R12 ;  /* 0x0000000ca5a27221 */ /* 0x004fe20000010000 */
[-CC-:B------:R-:W-:Y:S01]  /*22630*/  FFMA.FTZ R12, R167, R3.reuse, -R156.reuse ;  /* 0x00000003a70c7223 */ /* 0x180fe2000001089c */
[----:B------:R-:W-:Y:S01]  /*22640*/  FFMA.FTZ R156, R159, R3, -R156 ;  /* 0x000000039f9c7223 */ /* 0x000fe2000001089c */
[----:B------:R-:W-:-:S04]  /*22650*/  F2FP.F16.F32.PACK_AB R211, R165, R211 ;  /* 0x000000d3a5d3723e */ /* 0x000fc800000000ff */
[----:B------:R-:W2:Y:S01]  /*22660*/  MUFU.EX2 R207, R207 ;  /* 0x000000cf00cf7308 */ /* 0x000ea20000000800 */
[----:B0-----:R-:W-:-:S07]  /*22670*/  FADD.FTZ R162, R205, R162 ;  /* 0x000000a2cda27221 */ /* 0x001fce0000010000 */
[----:B------:R-:W0:Y:S01]  /*22680*/  MUFU.EX2 R164, R164 ;  /* 0x000000a400a47308 */ /* 0x000e220000000800 */
[C---:B---3--:R-:W-:Y:S01]  /*22690*/  FADD.FTZ R162, R157.reuse, R162 ;  /* 0x000000a29da27221 */ /* 0x048fe20000010000 */
[----:B------:R-:W-:-:S06]  /*226a0*/  F2FP.F16.F32.PACK_AB R205, R157, R205 ;  /* 0x000000cd9dcd723e */ /* 0x000fcc00000000ff */
[----:B------:R-:W3:Y:S01]  /*226b0*/  MUFU.EX2 R201, R201 ;  /* 0x000000c900c97308 */ /* 0x000ee20000000800 */
[----:B--2---:R-:W-:-:S07]  /*226c0*/  FADD.FTZ R162, R207, R162 ;  /* 0x000000a2cfa27221 */ /* 0x004fce0000010000 */
[----:B------:R-:W2:Y:S01]  /*226d0*/  MUFU.EX2 R161, R161 ;  /* 0x000000a100a17308 */ /* 0x000ea20000000800 */
[C---:B0-----:R-:W-:Y:S01]  /*226e0*/  FADD.FTZ R162, R164.reuse, R162 ;  /* 0x000000a2a4a27221 */ /* 0x041fe20000010000 */
[----:B------:R-:W-:-:S06]  /*226f0*/  F2FP.F16.F32.PACK_AB R207, R164, R207 ;  /* 0x000000cfa4cf723e */ /* 0x000fcc00000000ff */
[----:B------:R-:W0:Y:S01]  /*22700*/  MUFU.EX2 R203, R203 ;  /* 0x000000cb00cb7308 */ /* 0x000e220000000800 */
[----:B---3--:R-:W-:-:S07]  /*22710*/  FADD.FTZ R162, R201, R162 ;  /* 0x000000a2c9a27221 */ /* 0x008fce0000010000 */
[----:B------:R-:W3:Y:S01]  /*22720*/  MUFU.EX2 R11, R175 ;  /* 0x000000af000b7308 */ /* 0x000ee20000000800 */
[C---:B--2---:R-:W-:Y:S01]  /*22730*/  FADD.FTZ R162, R161.reuse, R162 ;  /* 0x000000a2a1a27221 */ /* 0x044fe20000010000 */
[----:B------:R-:W-:-:S06]  /*22740*/  F2FP.F16.F32.PACK_AB R201, R161, R201 ;  /* 0x000000c9a1c9723e */ /* 0x000fcc00000000ff */
[----:B------:R-:W2:Y:S01]  /*22750*/  MUFU.EX2 R197, R197 ;  /* 0x000000c500c57308 */ /* 0x000ea20000000800 */
[----:B0-----:R-:W-:-:S07]  /*22760*/  FADD.FTZ R162, R203, R162 ;  /* 0x000000a2cba27221 */ /* 0x001fce0000010000 */
[----:B-1----:R-:W0:Y:S01]  /*22770*/  MUFU.EX2 R9, R163 ;  /* 0x000000a300097308 */ /* 0x002e220000000800 */
[C---:B---3--:R-:W-:Y:S01]  /*22780*/  FADD.FTZ R162, R11.reuse, R162 ;  /* 0x000000a20ba27221 */ /* 0x048fe20000010000 */
[----:B------:R-:W-:-:S06]  /*22790*/  F2FP.F16.F32.PACK_AB R203, R11, R203 ;  /* 0x000000cb0bcb723e */ /* 0x000fcc00000000ff */
[----:B------:R-:W1:Y:S01]  /*227a0*/  MUFU.EX2 R199, R199 ;  /* 0x000000c700c77308 */ /* 0x000e620000000800 */
[----:B--2---:R-:W-:-:S07]  /*227b0*/  FADD.FTZ R162, R197, R162 ;  /* 0x000000a2c5a27221 */ /* 0x004fce0000010000 */
[----:B------:R-:W2:Y:S01]  /*227c0*/  MUFU.EX2 R12, R12 ;  /* 0x0000000c000c7308 */ /* 0x000ea20000000800 */
[C---:B0-----:R-:W-:Y:S01]  /*227d0*/  FADD.FTZ R162, R9.reuse, R162 ;  /* 0x000000a209a27221 */ /* 0x041fe20000010000 */
[----:B------:R-:W-:Y:S01]  /*227e0*/  F2FP.F16.F32.PACK_AB R197, R9, R197 ;  /* 0x000000c509c5723e */ /* 0x000fe200000000ff */
[----:B------:R-:W-:-:S05]  /*227f0*/  IMAD.MOV.U32 R9, RZ, RZ, R219 ;  /* 0x000000ffff097224 */ /* 0x000fca00078e00db */
        /* <DEDUP_REMOVED lines=8> */
[----:B-1----:R-:W-:-:S07]  /*22880*/  FADD.FTZ R162, R193, R162 ;  /* 0x000000a2c1a27221 */ /* 0x002fce0000010000 */
[----:B------:R-:W1:Y:S01]  /*22890*/  MUFU.EX2 R194, R194 ;  /* 0x000000c200c27308 */ /* 0x000e620000000800 */
[C---:B--2---:R-:W-:Y:S01]  /*228a0*/  FADD.FTZ R13, R152.reuse, R13 ;  /* 0x0000000d980d7221 */ /* 0x044fe20000010000 */
[----:B------:R-:W-:-:S06]  /*228b0*/  F2FP.F16.F32.PACK_AB R192, R152, R192 ;  /* 0x000000c098c0723e */ /* 0x000fcc00000000ff */
[----:B------:R-:W2:Y:S01]  /*228c0*/  MUFU.EX2 R158, R158 ;  /* 0x0000009e009e7308 */ /* 0x000ea20000000800 */
[C---:B0-----:R-:W-:Y:S01]  /*228d0*/  FADD.FTZ R7, R155.reuse, R162 ;  /* 0x000000a29b077221 */ /* 0x041fe20000010000 */
[----:B------:R-:W-:-:S06]  /*228e0*/  F2FP.F16.F32.PACK_AB R193, R155, R193 ;  /* 0x000000c19bc1723e */ /* 0x000fcc00000000ff */
[----:B------:R-:W0:Y:S01]  /*228f0*/  MUFU.EX2 R156, R156 ;  /* 0x0000009c009c7308 */ /* 0x000e220000000800 */
[----:B-1----:R-:W-:Y:S01]  /*22900*/  FADD.FTZ R13, R194, R13 ;  /* 0x0000000dc20d7221 */ /* 0x002fe20000010000 */
[----:B------:R-:W-:-:S03]  /*22910*/  F2FP.F16.F32.PACK_AB R194, R6, R194 ;  /* 0x000000c206c2723e */ /* 0x000fc600000000ff */
[----:B------:R-:W-:Y:S01]  /*22920*/  FADD.FTZ R13, R6, R13 ;  /* 0x0000000d060d7221 */ /* 0x000fe20000010000 */
[----:B------:R-:W-:Y:S02]  /*22930*/  IMAD.MOV.U32 R6, RZ, RZ, R4 ;  /* 0x000000ffff067224 */ /* 0x000fe400078e0004 */
[----:B--2---:R-:W-:-:S04]  /*22940*/  FADD.FTZ R7, R158, R7 ;  /* 0x000000079e077221 */ /* 0x004fc80000010000 */
[C---:B0-----:R-:W-:Y:S01]  /*22950*/  FADD.FTZ R12, R156.reuse, R7 ;  /* 0x000000079c0c7221 */ /* 0x041fe20000010000 */
[----:B------:R-:W-:Y:S01]  /*22960*/  F2FP.F16.F32.PACK_AB R195, R156, R158 ;  /* 0x0000009e9cc3723e */ /* 0x000fe200000000ff */
[----:B------:R-:W-:Y:S01]  /*22970*/  IMAD.MOV.U32 R7, RZ, RZ, R5 ;  /* 0x000000ffff077224 */ /* 0x000fe200078e0005 */
[----:B------:R-:W-:Y:S06]  /*22980*/  @P2 BRA `(.L_x_2549) ;  /* 0xffffffb400f02947 */ /* 0x000fec000383ffff */
.L_x_2538:
[----:B------:R-:W-:Y:S05]  /*22990*/  BSYNC B0 ;  /* 0x0000000000007941 */ /* 0x000fea0003800000 */
.L_x_2537:
        /* <DEDUP_REMOVED lines=131> */
.L_x_2550:
[----:B------:R-:W-:Y:S02]  /*231d0*/  LEA R0, R214, R16, 0x3 ;  /* 0x00000010d6007211 */ /* 0x000fe400078e18ff */
[----:B------:R-:W-:-:S04]  /*231e0*/  SHF.L.U32 R7, R219, 0x1f, RZ ;  /* 0x0000001fdb077819 */ /* 0x000fc800000006ff */
[----:B------:R0:W1:Y:S01]  /*231f0*/  SYNCS.PHASECHK.TRANS64.TRYWAIT P2, [R0+URZ+0x38850], R7 ;  /* 0x03885007000075a7 */ /* 0x000062000804017f */
[----:B------:R-:W-:Y:S05]  /*23200*/  @!P0 BRA `(.L_x_2551) ;  /* 0x0000000000048947 */ /* 0x000fea0003800000 */
[----:B------:R-:W-:Y:S01]  /*23210*/  BPT.TRAP 0x1 ;  /* 0x000000040000795c */ /* 0x000fe20000300000 */
.L_x_2551:
        /* <DEDUP_REMOVED lines=9> */
.L_x_2553:
[----:B------:R-:W-:Y:S05]  /*232b0*/  BSYNC B0 ;  /* 0x0000000000007941 */ /* 0x000fea0003800000 */
.L_x_2552:
[----:B------:R-:W-:Y:S01]  /*232c0*/  IMAD.MOV.U32 R6, RZ, RZ, R2 ;  /* 0x000000ffff067224 */ /* 0x000fe200078e0002 */
[----:B01----:R-:W-:Y:S01]  /*232d0*/  MOV R7, 0x40000040 ;  /* 0x4000004000077802 */ /* 0x003fe20000000f00 */
[----:B------:R-:W2:Y:S01]  /*232e0*/  LDL.LU R16, [R1+0x84] ;  /* 0x0000840001107983 */ /* 0x000ea20000300800 */
[----:B------:R-:W-:Y:S01]  /*232f0*/  WARPGROUP.ARRIVE ;  /* 0x00000000000079c5 */ /* 0x000fe20000000000 */
[----:B------:R-:W-:Y:S01]  /*23300*/  IADD3 R214, R214, 0x1, RZ ;  /* 0x00000001d6d67810 */ /* 0x000fe20007ffe0ff */
[----:B------:R-:W-:Y:S01]  /*23310*/  @!P1 VIADD R11, R0, 0x38860 ;  /* 0x00038860000b9836 */ /* 0x000fe20000000000 */
[----:B------:R-:W-:Y:S01]  /*23320*/  R2UR UR6, R6 ;  /* 0x00000000060672ca */ /* 0x000fe200000e0000 */
[----:B------:R-:W-:Y:S01]  /*23330*/  VIADD R6, R2, 0x80 ;  /* 0x0000008002067836 */ /* 0x000fe20000000000 */
[----:B------:R-:W-:Y:S01]  /*23340*/  R2UR UR7, R7 ;  /* 0x00000000070772ca */ /* 0x000fe200000e0000 */
[----:B------:R-:W-:Y:S01]  /*23350*/  IMAD.MOV.U32 R7, RZ, RZ, 0x40000040 ;  /* 0x40000040ff077424 */ /* 0x000fe200078e00ff */
[----:B------:R-:W-:Y:S01]  /*23360*/  ISETP.NE.AND P2, PT, R214, 0x2, PT ;  /* 0x00000002d600780c */ /* 0x000fe20003f45270 */
[----:B------:R-:W-:Y:S01]  /*23370*/  IMAD.MOV.U32 R0, RZ, RZ, -0x800000 ;  /* 0xff800000ff007424 */ /* 0x000fe200078e00ff */
[----:B------:R-:W-:-:S02]  /*23380*/  @!P1 PRMT R11, RZ, 0x654, R11 ;  /* 0x00000654ff0b9816 */ /* 0x000fc4000000000b */
[----:B------:R-:W-:-:S07]  /*23390*/  SEL R214, R214, RZ, P2 ;  /* 0x000000ffd6d67207 */ /* 0x000fce0001000000 */
[----:B------:R-:W-:Y:S01]  /*233a0*/  HGMMA.64x256x16.F32 R24, R208, gdesc[UR4].tnspB, R24, gsb0 ;  /* 0x43e00004d0187df0 */ /* 0x000fe20008000818 */
[----:B------:R-:W-:Y:S02]  /*233b0*/  R2UR UR6, R6 ;  /* 0x00000000060672ca */ /* 0x000fe400000e0000 */
[----:B------:R-:W-:Y:S01]  /*233c0*/  R2UR UR7, R7 ;  /* 0x00000000070772ca */ /* 0x000fe200000e0000 */
[----:B------:R-:W-:Y:S01]  /*233d0*/  IMAD.MOV.U32 R7, RZ, RZ, 0x40000040 ;  /* 0x40000040ff077424 */ /* 0x000fe200078e00ff */
[----:B------:R-:W-:Y:S01]  /*233e0*/  IADD3 R6, R2, 0x100, RZ ;  /* 0x0000010002067810 */ /* 0x000fe20007ffe0ff */
[----:B------:R-:W-:Y:S02]  /*233f0*/  WARPGROUP.DEPBAR.LE gsb0, 0x0 ;  /* 0x00008000000079c5 */ /* 0x000fe40000010000 */
[----:B------:R-:W-:-:S15]  /*23400*/  WARPGROUP.ARRIVE ;  /* 0x00000000000079c5 */ /* 0x000fde0000000000 */
[----:B------:R-:W-:-:S05]  /*23410*/  NOP ;  /* 0x0000000000007918 */ /* 0x000fca0000000000 */
        /* <DEDUP_REMOVED lines=11> */
[----:B------:R-:W-:Y:S01]  /*234d0*/  R2UR UR6, R6 ;  /* 0x00000000060672ca */ /* 0x000fe200000e0000 */
[----:B------:R-:W-:Y:S01]  /*234e0*/  VIADD R6, R2, 0x200 ;  /* 0x0000020002067836 */ /* 0x000fe20000000000 */
[----:B------:R-:W-:Y:S01]  /*234f0*/  R2UR UR7, R7 ;  /* 0x00000000070772ca */ /* 0x000fe200000e0000 */
[----:B------:R-:W-:Y:S01]  /*23500*/  IMAD.MOV.U32 R7, RZ, RZ, 0x40000040 ;  /* 0x40000040ff077424 */ /* 0x000fe200078e00ff */
[----:B------:R-:W0:Y:S02]  /*23510*/  SHFL.BFLY PT, R2, R13, 0x2, 0x1f ;  /* 0x0c401f000d027f89 */ /* 0x000e2400000e0000 */
[----:B0-----:R-:W-:Y:S01]  /*23520*/  FADD.FTZ R2, R2, R13 ;  /* 0x0000000d02027221 */ /* 0x001fe20000010000 */
[----:B------:R-:W-:Y:S02]  /*23530*/  WARPGROUP.DEPBAR.LE gsb0, 0x0 ;  /* 0x00008000000079c5 */ /* 0x000fe40000010000 */
[----:B------:R-:W-:-:S15]  /*23540*/  WARPGROUP.ARRIVE ;  /* 0x00000000000079c5 */ /* 0x000fde0000000000 */
[----:B------:R-:W-:-:S03]  /*23550*/  NOP ;  /* 0x0000000000007918 */ /* 0x000fc60000000000 */
[----:B------:R-:W-:Y:S01]  /*23560*/  HGMMA.64x256x16.F32 R24, R196, gdesc[UR4].tnspB, R24, gsb0 ;  /* 0x43e00004c4187df0 */ /* 0x000fe20008000818 */
[----:B------:R-:W-:Y:S02]  /*23570*/  R2UR UR6, R6 ;  /* 0x00000000060672ca */ /* 0x000fe400000e0000 */
[----:B------:R-:W-:Y:S02]  /*23580*/  R2UR UR7, R7 ;  /* 0x00000000070772ca */ /* 0x000fe400000e0000 */
[----:B------:R-:W0:Y:S02]  /*23590*/  SHFL.BFLY PT, R7, R12, 0x2, 0x1f ;  /* 0x0c401f000c077f89 */ /* 0x000e2400000e0000 */
[----:B0-----:R-:W-:Y:S02]  /*235a0*/  FADD.FTZ R6, R7, R12 ;  /* 0x0000000c07067221 */ /* 0x001fe40000010000 */
[----:B------:R-:W0:Y:S04]  /*235b0*/  SHFL.BFLY PT, R7, R2, 0x1, 0x1f ;  /* 0x0c201f0002077f89 */ /* 0x000e2800000e0000 */
[----:B------:R-:W1:Y:S01]  /*235c0*/  SHFL.BFLY PT, R9, R6, 0x1, 0x1f ;  /* 0x0c201f0006097f89 */ /* 0x000e6200000e0000 */
[----:B0-----:R-:W-:Y:S01]  /*235d0*/  FADD.FTZ R14, R2, R7 ;  /* 0x00000007020e7221 */ /* 0x001fe20000010000 */
[----:B------:R-:W-:Y:S01]  /*235e0*/  SEL R2, RZ, 0x1, P2 ;  /* 0x00000001ff027807 */ /* 0x000fe20001000000 */
[----:B-1----:R-:W-:-:S03]  /*235f0*/  FADD.FTZ R15, R6, R9 ;  /* 0x00000009060f7221 */ /* 0x002fc60000010000 */
[----:B------:R-:W-:Y:S02]  /*23600*/  FSETP.NE.FTZ.AND P0, PT, R14, RZ, PT ;  /* 0x000000ff0e00720b */ /* 0x000fe40003f15000 */
[----:B------:R-:W-:Y:S02]  /*23610*/  CS2R R6, SRZ ;  /* 0x0000000000067805 */ /* 0x000fe4000001ff00 */
[----:B------:R-:W-:Y:S02]  /*23620*/  LOP3.LUT R219, R219, R2, RZ, 0x3c, !PT ;  /* 0x00000002dbdb7212 */ /* 0x000fe400078e3cff */
[----:B------:R-:W-:Y:S02]  /*23630*/  FSETP.NE.FTZ.AND P3, PT, R15, RZ, PT ;  /* 0x000000ff0f00720b */ /* 0x000fe40003f75000 */
[----:B------:R-:W-:-:S05]  /*23640*/  MOV R2, 0xff800000 ;  /* 0xff80000000027802 */ /* 0x000fca0000000f00 */
[----:B------:R-:W0:Y:S01]  /*23650*/  @P0 MUFU.LG2 R9, R14 ;  /* 0x0000000e00090308 */ /* 0x000e220000000c00 */
[----:B------:R-:W-:-:S05]  /*23660*/  @P0 FMUL.FTZ R8, R3, 0.69314718246459960938 ;  /* 0x3f31721803080820 */ /* 0x000fca0000410000 */
[----:B------:R-:W-:Y:S02]  /*23670*/  @P3 FMUL.FTZ R12, R3, 0.69314718246459960938 ;  /* 0x3f317218030c3820 */ /* 0x000fe40000410000 */
[----:B------:R-:W1:Y:S08]  /*23680*/  @P3 MUFU.LG2 R10, R15 ;  /* 0x0000000f000a3308 */ /* 0x000e700000000c00 */
[----:B------:R-:W2:Y:S01]  /*23690*/  @P0 MUFU.RCP R7, R14 ;  /* 0x0000000e00070308 */ /* 0x000ea20000001000 */
[----:B0-----:R-:W-:-:S04]  /*236a0*/  @P0 FMUL.FTZ R9, R9, 0.69314718246459960938 ;  /* 0x3f31721809090820 */ /* 0x001fc80000410000 */
[----:B------:R-:W-:Y:S01]  /*236b0*/  @P0 FFMA.FTZ R0, R8, R5, R9 ;  /* 0x0000000508000223 */ /* 0x000fe20000010009 */
[----:B------:R-:W-:Y:S02]  /*236c0*/  PLOP3.LUT P0, PT, PT, PT, PT, 0x8, 0x0 ;  /* 0x000000000000781c */ /* 0x000fe40003f0e170 */
[----:B------:R-:W0:Y:S01]  /*236d0*/  @P3 MUFU.RCP R6, R15 ;  /* 0x0000000f00063308 */ /* 0x000e220000001000 */
[----:B-1----:R-:W-:-:S04]  /*236e0*/  @P3 FMUL.FTZ R3, R10, 0.69314718246459960938 ;  /* 0x3f3172180a033820 */ /* 0x002fc80000410000 */
[----:B------:R-:W-:Y:S01]  /*236f0*/  @P3 FFMA.FTZ R2, R12, R4, R3 ;  /* 0x000000040c023223 */ /* 0x000fe20000010003 */
[----:B------:R-:W-:Y:S02]  /*23700*/  WARPGROUP.DEPBAR.LE gsb0, 0x0 ;  /* 0x00008000000079c5 */ /* 0x000fe40000010000 */
[----:B------:R-:W-:-:S06]  /*23710*/  WARPGROUP.ARRIVE ;  /* 0x00000000000079c5 */ /* 0x000fcc0000000000 */
[----:B------:R-:W-:Y:S03]  /*23720*/  HGMMA.64x256x16.F32 R24, R192, gdesc[UR4].tnspB, R24, gsb0 ;  /* 0x43e00004c0187df0 */ /* 0x000fe60008000818 */
[----:B------:R-:W-:Y:S02]  /*23730*/  WARPGROUP.DEPBAR.LE gsb0, 0x0 ;  /* 0x00008000000079c5 */ /* 0x000fe40000010000 */
[-C--:B--2---:R-:W-:Y:S01]  /*23740*/  FMUL.FTZ R4, R24, R7.reuse ;  /* 0x0000000718047220 */ /* 0x084fe20000410000 */
[-C--:B------:R-:W-:Y:S01]  /*23750*/  FMUL.FTZ R14, R44, R7.reuse ;  /* 0x000000072c0e7220 */ /* 0x080fe20000410000 */
        /* <DEDUP_REMOVED lines=127> */
.L_x_2413:
        /* <DEDUP_REMOVED lines=10> */
[----:B------:R-:W3:Y:S01]  /*23ff0*/  LDL R148, [R1+0x78] ;  /* 0x0000780001947983 */ /* 0x000ee20000100800 */
[----:B------:R-:W4:Y:S01]  /*24000*/  S2R R55, SR_SWINHI ;  /* 0x0000000000377919 */ /* 0x000f220000002f00 */
[----:B------:R-:W-:Y:S01]  /*24010*/  F2FP.F16.F32.PACK_AB R4, R25, R4 ;  /* 0x000000041904723e */ /* 0x000fe200000000ff */
[----:B------:R-:W-:Y:S01]  /*24020*/  ULDC.64 UR4, c[0x0][0xbd8] ;  /* 0x0002f60000047ab9 */ /* 0x000fe20000000a00 */
[----:B------:R-:W3:Y:S01]  /*24030*/  LDL R144, [R1+0x7c] ;  /* 0x00007c0001907983 */ /* 0x000ee20000100800 */
[----:B------:R-:W-:Y:S02]  /*24040*/  MOV R20, R16 ;  /* 0x0000001000147202 */ /* 0x000fe40000000f00 */
[----:B----4-:R-:W-:-:S02]  /*24050*/  MOV R21, R55 ;  /* 0x0000003700157202 */ /* 0x010fc40000000f00 */
        /* <DEDUP_REMOVED lines=12> */
[----:B------:R-:W-:Y:S01]  /*24120*/  F2FP.F16.F32.PACK_AB R179, R151, R150 ;  /* 0x0000009697b3723e */ /* 0x000fe200000000ff */
[----:B------:R-:W-:Y:S01]  /*24130*/  BAR.SYNC.DEFER_BLOCKING 0x1, 0x100 ;  /* 0x0044000000007b1d */ /* 0x000fe20000010000 */
[----:B--2---:R-:W-:-:S03]  /*24140*/  IMAD.WIDE R122, R6, 0x2, R20 ;  /* 0x00000002067a7825 */ /* 0x004fc600078e0214 */
[----:B------:R-:W-:-:S04]  /*24150*/  IADD3 R6, P1, R122, 0x20, RZ ;  /* 0x000000207a067810 */ /* 0x000fc80007f3e0ff */
[----:B------:R-:W-:Y:S02]  /*24160*/  LOP3.LUT R92, R6, 0x380, RZ, 0xc0, !PT ;  /* 0x00000380065c7812 */ /* 0x000fe400078ec0ff */
[----:B------:R-:W-:Y:S02]  /*24170*/  IADD3 R55, P0, R122, 0x40, RZ ;  /* 0x000000407a377810 */ /* 0x000fe40007f1e0ff */
[----:B------:R-:W-:Y:S02]  /*24180*/  IADD3.X R93, RZ, R123, RZ, P1, !PT ;  /* 0x0000007bff5d7210 */ /* 0x000fe40000ffe4ff */
[----:B------:R-:W-:Y:S02]  /*24190*/  SHF.R.U64 R92, R92, 0x3, RZ ;  /* 0x000000035c5c7819 */ /* 0x000fe400000012ff */
[C---:B------:R-:W-:Y:S02]  /*241a0*/  IADD3 R110, P1, R122.reuse, 0x8000, RZ ;  /* 0x000080007a6e7810 */ /* 0x040fe40007f3e0ff */
[----:B------:R-:W-:-:S02]  /*241b0*/  IADD3 R84, P4, R122, 0x60, RZ ;  /* 0x000000607a547810 */ /* 0x000fc40007f9e0ff */
[----:B------:R-:W-:Y:S02]  /*241c0*/  LOP3.LUT R96, R55, 0x380, RZ, 0xc0, !PT ;  /* 0x0000038037607812 */ /* 0x000fe400078ec0ff */
[----:B------:R-:W-:Y:S02]  /*241d0*/  LOP3.LUT R92, R92, R6, RZ, 0x3c, !PT ;  /* 0x000000065c5c7212 */ /* 0x000fe400078e3cff */
[----:B------:R-:W-:Y:S02]  /*241e0*/  IADD3 R88, P3, R122, 0x4000, RZ ;  /* 0x000040007a587810 */ /* 0x000fe40007f7e0ff */
[----:B------:R-:W-:Y:S02]  /*241f0*/  LOP3.LUT R6, R110, 0x380, RZ, 0xc0, !PT ;  /* 0x000003806e067812 */ /* 0x000fe400078ec0ff */
[----:B------:R-:W-:Y:S02]  /*24200*/  LOP3.LUT R100, R84, 0x380, RZ, 0xc0, !PT ;  /* 0x0000038054647812 */ /* 0x000fe400078ec0ff */
[----:B------:R-:W-:-:S02]  /*24210*/  SHF.R.U64 R96, R96, 0x3, RZ ;  /* 0x0000000360607819 */ /* 0x000fc400000012ff */
[----:B------:R-:W-:Y:S02]  /*24220*/  IADD3 R108, P2, R122, 0x4060, RZ ;  /* 0x000040607a6c7810 */ /* 0x000fe40007f5e0ff */
[----:B------:R-:W-:Y:S02]  /*24230*/  IADD3.X R103, RZ, R123, RZ, P3, !PT ;  /* 0x0000007bff677210 */ /* 0x000fe40001ffe4ff */
[----:B------:R-:W-:Y:S02]  /*24240*/  SHF.R.U64 R6, R6, 0x3, RZ ;  /* 0x0000000306067819 */ /* 0x000fe400000012ff */
[----:B------:R-:W-:Y:S02]  /*24250*/  IADD3 R116, P3, R122, 0x8060, RZ ;  /* 0x000080607a747810 */ /* 0x000fe40007f7e0ff */
[----:B------:R-:W-:Y:S02]  /*24260*/  SHF.R.U64 R100, R100, 0x3, RZ ;  /* 0x0000000364647819 */ /* 0x000fe400000012ff */
[----:B------:R-:W-:-:S02]  /*24270*/  LOP3.LUT R85, R122, 0x380, RZ, 0xc0, !PT ;  /* 0x000003807a557812 */ /* 0x000fc400078ec0ff */
[C---:B------:R-:W-:Y:S02]  /*24280*/  IADD3 R104, P6, R122.reuse, 0x4020, RZ ;  /* 0x000040207a687810 */ /* 0x040fe40007fde0ff */
[----:B------:R-:W-:Y:S02]  /*24290*/  IADD3 R106, P5, R122, 0x4040, RZ ;  /* 0x000040407a6a7810 */ /* 0x000fe40007fbe0ff */
[----:B------:R-:W-:Y:S02]  /*242a0*/  LOP3.LUT R102, R88, 0x380, RZ, 0xc0, !PT ;  /* 0x0000038058667812 */ /* 0x000fe400078ec0ff */
[----:B------:R-:W-:Y:S02]  /*242b0*/  LOP3.LUT R96, R96, R55, RZ, 0x3c, !PT ;  /* 0x0000003760607212 */ /* 0x000fe400078e3cff */
[----:B------:R-:W-:Y:S02]  /*242c0*/  LOP3.LUT R55, R108, 0x380, RZ, 0xc0, !PT ;  /* 0x000003806c377812 */ /* 0x000fe400078ec0ff */
[----:B------:R-:W-:-:S02]  /*242d0*/  LOP3.LUT R110, R6, R110, RZ, 0x3c, !PT ;  /* 0x0000006e066e7212 */ /* 0x000fc400078e3cff */
[----:B------:R-:W-:Y:S02]  /*242e0*/  LOP3.LUT R100, R100, R84, RZ, 0x3c, !PT ;  /* 0x0000005464647212 */ /* 0x000fe400078e3cff */
[----:B------:R-:W-:Y:S01]  /*242f0*/  LOP3.LUT R6, R116, 0x380, RZ, 0xc0, !PT ;  /* 0x0000038074067812 */ /* 0x000fe200078ec0ff */
[--C-:B------:R-:W-:Y:S01]  /*24300*/  IMAD.X R105, RZ, RZ, R123.reuse, P6 ;  /* 0x000000ffff697224 */ /* 0x100fe200030e067b */
[----:B------:R-:W-:Y:S02]  /*24310*/  SHF.R.U64 R85, R85, 0x3, RZ ;  /* 0x0000000355557819 */ /* 0x000fe400000012ff */
[----:B------:R-:W-:Y:S02]  /*24320*/  SHF.R.U64 R102, R102, 0x3, RZ ;  /* 0x0000000366667819 */ /* 0x000fe400000012ff */
[----:B------:R-:W-:Y:S01]  /*24330*/  LOP3.LUT R84, R106, 0x380, RZ, 0xc0, !PT ;  /* 0x000003806a547812 */ /* 0x000fe200078ec0ff */
[--C-:B------:R-:W-:Y:S01]  /*24340*/  IMAD.X R97, RZ, RZ, R123.reuse, P0 ;  /* 0x000000ffff617224 */ /* 0x100fe200000e067b */
[----:B------:R-:W-:Y:S01]  /*24350*/  SHF.R.U64 R55, R55, 0x3, RZ ;  /* 0x0000000337377819 */ /* 0x000fe200000012ff */
[--C-:B------:R-:W-:Y:S01]  /*24360*/  IMAD.X R101, RZ, RZ, R123.reuse, P4 ;  /* 0x000000ffff657224 */ /* 0x100fe200020e067b */
[C---:B------:R-:W-:Y:S01]  /*24370*/  IADD3 R118, P6, R122.reuse, 0xc000, RZ ;  /* 0x0000c0007a767810 */ /* 0x040fe20007fde0ff */
[--C-:B------:R-:W-:Y:S01]  /*24380*/  IMAD.X R107, RZ, RZ, R123.reuse, P5 ;  /* 0x000000ffff6b7224 */ /* 0x100fe200028e067b */
[----:B------:R-:W-:Y:S01]  /*24390*/  IADD3.X R109, RZ, R123, RZ, P2, !PT ;  /* 0x0000007bff6d7210 */ /* 0x000fe200017fe4ff */
[----:B------:R-:W-:Y:S01]  /*243a0*/  IMAD.X R111, RZ, RZ, R123, P1 ;  /* 0x000000ffff6f7224 */ /* 0x000fe200008e067b */
[----:B------:R-:W-:-:S02]  /*243b0*/  IADD3 R112, P0, R122, 0x8020, RZ ;  /* 0x000080207a707810 */ /* 0x000fc40007f1e0ff */
[C---:B------:R-:W-:Y:S02]  /*243c0*/  IADD3 R114, P4, R122.reuse, 0x8040, RZ ;  /* 0x000080407a727810 */ /* 0x040fe40007f9e0ff */
[C---:B------:R-:W-:Y:S02]  /*243d0*/  IADD3 R26, P5, R122.reuse, 0xc020, RZ ;  /* 0x0000c0207a1a7810 */ /* 0x040fe40007fbe0ff */
[C---:B------:R-:W-:Y:S02]  /*243e0*/  IADD3 R30, P2, R122.reuse, 0xc040, RZ ;  /* 0x0000c0407a1e7810 */ /* 0x040fe40007f5e0ff */
[----:B------:R-:W-:Y:S02]  /*243f0*/  IADD3 R46, P1, R122, 0xc060, RZ ;  /* 0x0000c0607a2e7810 */ /* 0x000fe40007f3e0ff */
[----:B------:R-:W-:Y:S02]  /*24400*/  SHF.R.U64 R6, R6, 0x3, RZ ;  /* 0x0000000306067819 */ /* 0x000fe400000012ff */
[----:B------:R-:W-:-:S02]  /*24410*/  LOP3.LUT R122, R85, R122, RZ, 0x3c, !PT ;  /* 0x0000007a557a7212 */ /* 0x000fc400078e3cff */
[----:B------:R-:W-:Y:S02]  /*24420*/  LOP3.LUT R102, R102, R88, RZ, 0x3c, !PT ;  /* 0x0000005866667212 */ /* 0x000fe400078e3cff */
[----:B------:R-:W-:Y:S02]  /*24430*/  SHF.R.U64 R84, R84, 0x3, RZ ;  /* 0x0000000354547819 */ /* 0x000fe400000012ff */
[----:B------:R-:W-:Y:S02]  /*24440*/  LOP3.LUT R88, R104, 0x380, RZ, 0xc0, !PT ;  /* 0x0000038068587812 */ /* 0x000fe400078ec0ff */
[----:B------:R-:W-:Y:S02]  /*24450*/  LOP3.LUT R108, R55, R108, RZ, 0x3c, !PT ;  /* 0x0000006c376c7212 */ /* 0x000fe400078e3cff */
[----:B------:R-:W-:Y:S02]  /*24460*/  LOP3.LUT R55, R118, 0x380, RZ, 0xc0, !PT ;  /* 0x0000038076377812 */ /* 0x000fe400078ec0ff */
[----:B------:R-:W-:-:S02]  /*24470*/  LOP3.LUT R116, R6, R116, RZ, 0x3c, !PT ;  /* 0x0000007406747212 */ /* 0x000fc400078e3cff */
[----:B------:R-:W-:Y:S02]  /*24480*/  LOP3.LUT R106, R84, R106, RZ, 0x3c, !PT ;  /* 0x0000006a546a7212 */ /* 0x000fe400078e3cff */
[----:B------:R-:W-:Y:S02]  /*24490*/  MOV R122, R122 ;  /* 0x0000007a007a7202 */ /* 0x000fe40000000f00 */
[----:B------:R-:W-:Y:S02]  /*244a0*/  F2FP.F16.F32.PACK_AB R6, R29, R28 ;  /* 0x0000001c1d06723e */ /* 0x000fe400000000ff */
[----:B------:R-:W-:Y:S02]  /*244b0*/  SHF.R.U64 R88, R88, 0x3, RZ ;  /* 0x0000000358587819 */ /* 0x000fe400000012ff */
[----:B------:R-:W-:Y:S02]  /*244c0*/  LOP3.LUT R84, R112, 0x380, RZ, 0xc0, !PT ;  /* 0x0000038070547812 */ /* 0x000fe400078ec0ff */
[----:B------:R-:W-:-:S02]  /*244d0*/  SHF.R.U64 R55, R55, 0x3, RZ ;  /* 0x0000000337377819 */ /* 0x000fc400000012ff */
[----:B------:R-:W-:Y:S02]  /*244e0*/  LOP3.LUT R25, R26, 0x380, RZ, 0xc0, !PT ;  /* 0x000003801a197812 */ /* 0x000fe400078ec0ff */
[----:B------:R-:W-:Y:S01]  /*244f0*/  LOP3.LUT R27, R30, 0x380, RZ, 0xc0, !PT ;  /* 0x000003801e1b7812 */ /* 0x000fe200078ec0ff */
[----:B------:R2:W-:Y:S01]  /*24500*/  STSM.16.M88.4 [R122], R4 ;  /* 0x000000047a007844 */ /* 0x0005e20000000200 */
[----:B------:R-:W-:Y:S02]  /*24510*/  LOP3.LUT R104, R88, R104, RZ, 0x3c, !PT ;  /* 0x0000006858687212 */ /* 0x000fe400078e3cff */
[----:B------:R-:W-:Y:S02]  /*24520*/  SHF.R.U64 R84, R84, 0x3, RZ ;  /* 0x0000000354547819 */ /* 0x000fe400000012ff */
[----:B------:R-:W-:Y:S02]  /*24530*/  LOP3.LUT R88, R114, 0x380, RZ, 0xc0, !PT ;  /* 0x0000038072587812 */ /* 0x000fe400078ec0ff */
[----:B------:R-:W-:-:S02]  /*24540*/  LOP3.LUT R118, R55, R118, RZ, 0x3c, !PT ;  /* 0x0000007637767212 */ /* 0x000fc400078e3cff */
[----:B------:R-:W-:Y:S02]  /*24550*/  SHF.R.U64 R25, R25, 0x3, RZ ;  /* 0x0000000319197819 */ /* 0x000fe400000012ff */
[----:B------:R-:W-:Y:S02]  /*24560*/  SHF.R.U64 R27, R27, 0x3, RZ ;  /* 0x000000031b1b7819 */ /* 0x000fe400000012ff */
[----:B------:R-:W-:Y:S02]  /*24570*/  MOV R92, R92 ;  /* 0x0000005c005c7202 */ /* 0x000fe40000000f00 */
[----:B------:R-:W-:Y:S02]  /*24580*/  LOP3.LUT R55, R46, 0x380, RZ, 0xc0, !PT ;  /* 0x000003802e377812 */ /* 0x000fe400078ec0ff */
[----:B--2---:R-:W-:Y:S02]  /*24590*/  F2FP.F16.F32.PACK_AB R4, R33, R8 ;  /* 0x000000082104723e */ /* 0x004fe400000000ff */
[----:B------:R-:W-:-:S02]  /*245a0*/  F2FP.F16.F32.PACK_AB R5, R35, R34 ;  /* 0x000000222305723e */ /* 0x000fc400000000ff */
[----:B------:R-:W-:Y:S02]  /*245b0*/  F2FP.F16.F32.PACK_AB R6, R37, R10 ;  /* 0x0000000a2506723e */ /* 0x000fe400000000ff */
[----:B------:R-:W-:Y:S02]  /*245c0*/  F2FP.F16.F32.PACK_AB R7, R39, R38 ;  /* 0x000000262707723e */ /* 0x000fe400000000ff */
[----:B------:R-:W-:Y:S02]  /*245d0*/  MOV R96, R96 ;  /* 0x0000006000607202 */ /* 0x000fe40000000f00 */
[----:B------:R-:W-:Y:S02]  /*245e0*/  F2FP.F16.F32.PACK_AB R8, R41, R12 ;  /* 0x0000000c2908723e */ /* 0x000fe400000000ff */
[----:B------:R-:W-:Y:S02]  /*245f0*/  F2FP.F16.F32.PACK_AB R10, R45, R14 ;  /* 0x0000000e2d0a723e */ /* 0x000fe400000000ff */
[----:B------:R-:W-:Y:S01]  /*24600*/  LOP3.LUT R112, R84, R112, RZ, 0x3c, !PT ;  /* 0x0000007054707212 */ /* 0x000fe200078e3cff */
[----:B------:R2:W-:Y:S01]  /*24610*/  STSM.16.M88.4 [R92], R4 ;  /* 0x000000045c007844 */ /* 0x0005e20000000200 */
[----:B------:R-:W-:-:S02]  /*24620*/  SHF.R.U64 R88, R88, 0x3, RZ ;  /* 0x0000000358587819 */ /* 0x000fc400000012ff */
[----:B------:R-:W-:Y:S02]  /*24630*/  LOP3.LUT R120, R25, R26, RZ, 0x3c, !PT ;  /* 0x0000001a19787212 */ /* 0x000fe400078e3cff */
[----:B------:R-:W-:Y:S02]  /*24640*/  LOP3.LUT R84, R27, R30, RZ, 0x3c, !PT ;  /* 0x0000001e1b547212 */ /* 0x000fe400078e3cff */
[----:B------:R-:W-:Y:S02]  /*24650*/  MOV R100, R100 ;  /* 0x0000006400647202 */ /* 0x000fe40000000f00 */
[----:B------:R-:W-:Y:S02]  /*24660*/  F2FP.F16.F32.PACK_AB R12, R49, R24 ;  /* 0x00000018310c723e */ /* 0x000fe400000000ff */
[----:B------:R-:W-:Y:S01]  /*24670*/  F2FP.F16.F32.PACK_AB R14, R53, R158 ;  /* 0x0000009e350e723e */ /* 0x000fe200000000ff */
[----:B------:R-:W-:Y:S01]  /*24680*/  IMAD.X R113, RZ, RZ, R123, P0 ;  /* 0x000000ffff717224 */ /* 0x000fe200000e067b */
[----:B------:R-:W-:-:S02]  /*24690*/  SHF.R.U64 R55, R55, 0x3, RZ ;  /* 0x0000000337377819 */ /* 0x000fc400000012ff */
[----:B------:R-:W-:Y:S02]  /*246a0*/  MOV R102, R102 ;  /* 0x0000006600667202 */ /* 0x000fe40000000f00 */
[----:B------:R-:W-:Y:S02]  /*246b0*/  F2FP.F16.F32.PACK_AB R24, R57, R159 ;  /* 0x0000009f3918723e */ /* 0x000fe400000000ff */
[----:B------:R-:W-:Y:S02]  /*246c0*/  F2FP.F16.F32.PACK_AB R25, R59, R58 ;  /* 0x0000003a3b19723e */ /* 0x000fe400000000ff */
[----:B------:R-:W-:Y:S02]  /*246d0*/  F2FP.F16.F32.PACK_AB R26, R61, R160 ;  /* 0x000000a03d1a723e */ /* 0x000fe400000000ff */
[----:B------:R-:W-:Y:S01]  /*246e0*/  F2FP.F16.F32.PACK_AB R27, R63, R62 ;  /* 0x0000003e3f1b723e */ /* 0x000fe200000000ff */
[----:B------:R4:W-:Y:S01]  /*246f0*/  STSM.16.M88.4 [R96], R8 ;  /* 0x0000000860007844 */ /* 0x0009e20000000200 */
[----:B------:R-:W-:-:S02]  /*24700*/  MOV R104, R104 ;  /* 0x0000006800687202 */ /* 0x000fc40000000f00 */
[----:B--2---:R-:W-:Y:S02]  /*24710*/  F2FP.F16.F32.PACK_AB R4, R65, R161 ;  /* 0x000000a14104723e */ /* 0x004fe400000000ff */
[----:B------:R-:W-:Y:S02]  /*24720*/  F2FP.F16.F32.PACK_AB R5, R67, R66 ;  /* 0x000000424305723e */ /* 0x000fe400000000ff */
[----:B------:R-:W-:Y:S02]  /*24730*/  F2FP.F16.F32.PACK_AB R6, R69, R162 ;  /* 0x000000a24506723e */ /* 0x000fe400000000ff */
[----:B------:R-:W-:Y:S01]  /*24740*/  F2FP.F16.F32.PACK_AB R7, R71, R70 ;  /* 0x000000464707723e */ /* 0x000fe200000000ff */
[----:B------:R-:W-:Y:S01]  /*24750*/  STSM.16.M88.4 [R100], R12 ;  /* 0x0000000c64007844 */ /* 0x000fe20000000200 */
[----:B------:R-:W-:Y:S02]  /*24760*/  IADD3.X R115, RZ, R123, RZ, P4, !PT ;  /* 0x0000007bff737210 */ /* 0x000fe400027fe4ff */
[----:B------:R-:W-:-:S02]  /*24770*/  LOP3.LUT R114, R88, R114, RZ, 0x3c, !PT ;  /* 0x0000007258727212 */ /* 0x000fc400078e3cff */
[----:B------:R-:W-:Y:S02]  /*24780*/  MOV R106, R106 ;  /* 0x0000006a006a7202 */ /* 0x000fe40000000f00 */
[----:B----4-:R-:W-:Y:S02]  /*24790*/  F2FP.F16.F32.PACK_AB R8, R73, R163 ;  /* 0x000000a34908723e */ /* 0x010fe400000000ff */
        /* <DEDUP_REMOVED lines=14> */
[--C-:B------:R-:W-:Y:S01]  /*24880*/  IMAD.X R117, RZ, RZ, R123.reuse, P3 ;  /* 0x000000ffff757224 */ /* 0x100fe200018e067b */
[----:B------:R-:W-:Y:S02]  /*24890*/  MOV R112, R112 ;  /* 0x0000007000707202 */ /* 0x000fe40000000f00 */
[----:B------:R-:W-:Y:S02]  /*248a0*/  F2FP.F16.F32.PACK_AB R52, R80, R169 ;  /* 0x000000a95034723e */ /* 0x000fe400000000ff */
[----:B------:R-:W-:Y:S02]  /*248b0*/  F2FP.F16.F32.PACK_AB R53, R99, R98 ;  /* 0x000000626335723e */ /* 0x000fe400000000ff */
[----:B------:R-:W-:Y:S01]  /*248c0*/  F2FP.F16.F32.PACK_AB R55, R32, R3 ;  /* 0x000000032037723e */ /* 0x000fe200000000ff */
[----:B------:R-:W-:Y:S01]  /*248d0*/  IMAD.X R119, RZ, RZ, R123, P6 ;  /* 0x000000ffff777224 */ /* 0x000fe200030e067b */
[----:B------:R-:W-:Y:S01]  /*248e0*/  MOV R114, R114 ;  /* 0x0000007200727202 */ /* 0x000fe20000000f00 */
[----:B------:R4:W-:Y:S01]  /*248f0*/  STSM.16.M88.4 [R106], R8 ;  /* 0x000000086a007844 */ /* 0x0009e20000000200 */
[----:B--2---:R-:W-:-:S02]  /*24900*/  F2FP.F16.F32.PACK_AB R4, R153, R171 ;  /* 0x000000ab9904723e */ /* 0x004fc400000000ff */
[----:B------:R-:W-:Y:S02]  /*24910*/  F2FP.F16.F32.PACK_AB R5, R40, R36 ;  /* 0x000000242805723e */ /* 0x000fe400000000ff */
[----:B------:R-:W-:Y:S02]  /*24920*/  F2FP.F16.F32.PACK_AB R6, R154, R172 ;  /* 0x000000ac9a06723e */ /* 0x000fe400000000ff */
[----:B------:R-:W-:Y:S01]  /*24930*/  F2FP.F16.F32.PACK_AB R7, R48, R42 ;  /* 0x0000002a3007723e */ /* 0x000fe200000000ff */
[----:B------:R-:W-:Y:S01]  /*24940*/  STSM.16.M88.4 [R108], R28 ;  /* 0x0000001c6c007844 */ /* 0x000fe20000000200 */
[----:B------:R-:W-:Y:S01]  /*24950*/  IADD3.X R121, RZ, R123, RZ, P5, !PT ;  /* 0x0000007bff797210 */ /* 0x000fe20002ffe4ff */
[--C-:B------:R-:W-:Y:S02]  /*24960*/  IMAD.X R85, RZ, RZ, R123.reuse, P2 ;  /* 0x000000ffff557224 */ /* 0x100fe400010e067b */
[----:B------:R-:W-:Y:S01]  /*24970*/  STSM.16.M88.4 [R110], R44 ;  /* 0x0000002c6e007844 */ /* 0x000fe20000000200 */
[----:B------:R-:W-:Y:S01]  /*24980*/  IMAD.X R89, RZ, RZ, R123, P1 ;  /* 0x000000ffff597224 */ /* 0x000fe200008e067b */
[----:B------:R-:W-:-:S02]  /*24990*/  MOV R116, R116 ;  /* 0x0000007400747202 */ /* 0x000fc40000000f00 */
[----:B------:R-:W-:Y:S01]  /*249a0*/  STSM.16.M88.4 [R112], R52 ;  /* 0x0000003470007844 */ /* 0x000fe20000000200 */
[----:B----4-:R-:W-:Y:S02]  /*249b0*/  F2FP.F16.F32.PACK_AB R8, R155, R173 ;  /* 0x000000ad9b08723e */ /* 0x010fe400000000ff */
[----:B------:R-:W-:Y:S01]  /*249c0*/  F2FP.F16.F32.PACK_AB R9, R56, R51 ;  /* 0x000000333809723e */ /* 0x000fe200000000ff */
[----:B------:R2:W-:Y:S01]  /*249d0*/  STSM.16.M88.4 [R114], R4 ;  /* 0x0000000472007844 */ /* 0x0005e20000000200 */
[----:B------:R-:W-:Y:S02]  /*249e0*/  F2FP.F16.F32.PACK_AB R10, R156, R174 ;  /* 0x000000ae9c0a723e */ /* 0x000fe400000000ff */
[----:B------:R-:W-:Y:S02]  /*249f0*/  F2FP.F16.F32.PACK_AB R11, R64, R60 ;  /* 0x0000003c400b723e */ /* 0x000fe400000000ff */
[----:B------:R-:W-:Y:S02]  /*24a00*/  MOV R118, R118 ;  /* 0x0000007600767202 */ /* 0x000fe40000000f00 */
[----:B------:R-:W-:-:S02]  /*24a10*/  F2FP.F16.F32.PACK_AB R12, R157, R175 ;  /* 0x000000af9d0c723e */ /* 0x000fc400000000ff */
[----:B------:R-:W-:Y:S02]  /*24a20*/  F2FP.F16.F32.PACK_AB R13, R72, R68 ;  /* 0x00000044480d723e */ /* 0x000fe400000000ff */
[----:B------:R-:W-:Y:S02]  /*24a30*/  F2FP.F16.F32.PACK_AB R14, R125, R124 ;  /* 0x0000007c7d0e723e */ /* 0x000fe400000000ff */
[----:B------:R-:W-:Y:S02]  /*24a40*/  F2FP.F16.F32.PACK_AB R15, R127, R126 ;  /* 0x0000007e7f0f723e */ /* 0x000fe400000000ff */
[----:B---3--:R-:W-:Y:S02]  /*24a50*/  SHF.R.S32.HI R80, RZ, 0x1f, R148 ;  /* 0x0000001fff507819 */ /* 0x008fe40000011494 */
[----:B--2---:R-:W-:Y:S02]  /*24a60*/  SHF.L.U32 R4, R148, 0x2, RZ ;  /* 0x0000000294047819 */ /* 0x004fe400000006ff */
[----:B------:R-:W-:-:S02]  /*24a70*/  MOV R120, R120 ;  /* 0x0000007800787202 */ /* 0x000fc40000000f00 */
[----:B------:R-:W-:Y:S02]  /*24a80*/  F2FP.F16.F32.PACK_AB R24, R129, R128 ;  /* 0x000000808118723e */ /* 0x000fe400000000ff */
[----:B------:R-:W-:Y:S02]  /*24a90*/  F2FP.F16.F32.PACK_AB R25, R131, R130 ;  /* 0x000000828319723e */ /* 0x000fe400000000ff */
[----:B------:R-:W-:Y:S02]  /*24aa0*/  F2FP.F16.F32.PACK_AB R26, R133, R132 ;  /* 0x00000084851a723e */ /* 0x000fe400000000ff */
[----:B------:R-:W-:Y:S02]  /*24ab0*/  F2FP.F16.F32.PACK_AB R27, R135, R134 ;  /* 0x00000086871b723e */ /* 0x000fe400000000ff */
[----:B------:R-:W-:Y:S02]  /*24ac0*/  MOV R84, R84 ;  /* 0x0000005400547202 */ /* 0x000fe40000000f00 */
[----:B------:R-:W-:-:S02]  /*24ad0*/  F2FP.F16.F32.PACK_AB R28, R137, R136 ;  /* 0x00000088891c723e */ /* 0x000fc400000000ff */
[----:B------:R-:W-:Y:S02]  /*24ae0*/  F2FP.F16.F32.PACK_AB R29, R139, R138 ;  /* 0x0000008a8b1d723e */ /* 0x000fe400000000ff */
[----:B------:R-:W-:Y:S02]  /*24af0*/  F2FP.F16.F32.PACK_AB R30, R141, R140 ;  /* 0x0000008c8d1e723e */ /* 0x000fe400000000ff */
[----:B------:R-:W-:Y:S01]  /*24b00*/  F2FP.F16.F32.PACK_AB R31, R143, R142 ;  /* 0x0000008e8f1f723e */ /* 0x000fe200000000ff */
[----:B------:R2:W-:Y:S01]  /*24b10*/  STSM.16.M88.4 [R116], R8 ;  /* 0x0000000874007844 */ /* 0x0005e20000000200 */
[----:B------:R-:W-:Y:S02]  /*24b20*/  MOV R88, R88 ;  /* 0x0000005800587202 */ /* 0x000fe40000000f00 */
[----:B------:R-:W-:Y:S01]  /*24b30*/  ISETP.NE.U32.AND P0, PT, RZ, UR4, PT ;  /* 0x00000004ff007c0c */ /* 0x000fe2000bf05070 */
[----:B------:R2:W-:Y:S01]  /*24b40*/  STSM.16.M88.4 [R118], R12 ;  /* 0x0000000c76007844 */ /* 0x0005e20000000200 */
[----:B------:R-:W-:-:S02]  /*24b50*/  SHF.L.U64.HI R3, R148, 0x2, R80 ;  /* 0x0000000294037819 */ /* 0x000fc40000010250 */
[----:B------:R-:W-:Y:S01]  /*24b60*/  IADD3 R6, P1, R4, UR4, RZ ;  /* 0x0000000404067c10 */ /* 0x000fe2000ff3e0ff */
[----:B------:R2:W-:Y:S01]  /*24b70*/  STSM.16.M88.4 [R120], R24 ;  /* 0x0000001878007844 */ /* 0x0005e20000000200 */
[----:B------:R-:W-:Y:S02]  /*24b80*/  ISETP.NE.AND.EX P0, PT, RZ, UR5, PT, P0 ;  /* 0x00000005ff007c0c */ /* 0x000fe4000bf05300 */
[----:B------:R-:W-:Y:S01]  /*24b90*/  IADD3.X R7, R3, UR5, RZ, P1, !PT ;  /* 0x0000000503077c10 */ /* 0x000fe20008ffe4ff */
[----:B------:R2:W-:Y:S01]  /*24ba0*/  STSM.16.M88.4 [R84], R28 ;  /* 0x0000001c54007844 */ /* 0x0005e20000000200 */
[----:B------:R-:W-:-:S03]  /*24bb0*/  ULDC.64 UR4, c[0x0][0xbe0] ;  /* 0x0002f80000047ab9 */ /* 0x000fc60000000a00 */
[----:B------:R2:W-:Y:S01]  /*24bc0*/  STSM.16.M88.4 [R88], R176 ;  /* 0x000000b058007844 */ /* 0x0005e20000000200 */
[----:B------:R-:W-:Y:S01]  /*24bd0*/  BAR.SYNC.DEFER_BLOCKING 0x1, 0x100 ;  /* 0x0044000000007b1d */ /* 0x000fe20000010000 */
[----:B------:R-:W-:-:S04]  /*24be0*/  ISETP.NE.U32.AND P1, PT, RZ, UR4, PT ;  /* 0x00000004ff007c0c */ /* 0x000fc8000bf25070 */
[----:B------:R-:W-:Y:S01]  /*24bf0*/  ISETP.NE.AND.EX P1, PT, RZ, UR5, PT, P1 ;  /* 0x00000005ff007c0c */ /* 0x000fe2000bf25310 */
[----:B------:R-:W-:-:S12]  /*24c00*/  IMAD.MOV.U32 R76, RZ, RZ, RZ ;  /* 0x000000ffff4c7224 */ /* 0x000fd800078e00ff */
[----:B------:R-:W-:Y:S01]  /*24c10*/  @P1 IADD3 R4, P2, R4, UR4, RZ ;  /* 0x0000000404041c10 */ /* 0x000fe2000ff5e0ff */
[----:B------:R-:W-:Y:S02]  /*24c20*/  ULDC UR4, c[0x0][0xa88] ;  /* 0x0002a20000047ab9 */ /* 0x000fe40000000800 */
[----:B------:R-:W-:Y:S01]  /*24c30*/  IMAD.U32 R77, RZ, RZ, UR4 ;  /* 0x00000004ff4d7e24 */ /* 0x000fe2000f8e00ff */
[----:B------:R-:W-:Y:S01]  /*24c40*/  @P1 IADD3.X R5, R3, UR5, RZ, P2, !PT ;  /* 0x0000000503051c10 */ /* 0x000fe200097fe4ff */
[----:B------:R-:W3:Y:S04]  /*24c50*/  @P0 LDG.E R76, desc[UR60][R6.64] ;  /* 0x0000003c064c0981 */ /* 0x000ee8000c1e1900 */
[----:B------:R2:W5:Y:S01]  /*24c60*/  @P1 LDG.E R77, desc[UR60][R4.64] ;  /* 0x0000003c044d1981 */ /* 0x000562000c1e1900 */
[----:B------:R-:W-:-:S02]  /*24c70*/  SHF.R.S32.HI R3, RZ, 0x1f, R144 ;  /* 0x0000001fff037819 */ /* 0x000fc40000011490 */
[----:B---3--:R-:W-:Y:S01]  /*24c80*/  SHF.R.S32.HI R79, RZ, 0x1f, R76 ;  /* 0x0000001fff4f7819 */ /* 0x008fe2000001144c */
[----:B--2---:R-:W-:Y:S06]  /*24c90*/  @P1 BRA `(.L_x_2557) ;  /* 0x0000000000101947 */ /* 0x004fec0003800000 */
[----:B------:R-:W-:Y:S05]  /*24ca0*/  @!P0 BRA `(.L_x_2557) ;  /* 0x00000000000c8947 */ /* 0x000fea0003800000 */
[----:B------:R-:W2:Y:S04]  /*24cb0*/  LDG.E R4, desc[UR60][R6.64] ;  /* 0x0000003c06047981 */ /* 0x000ea8000c1e1900 */
[----:B-----5:R-:W2:Y:S02]  /*24cc0*/  LDG.E R77, desc[UR60][R6.64+0x4] ;  /* 0x0000043c064d7981 */ /* 0x020ea4000c1e1900 */
[----:B--2---:R-:W-:-:S07]  /*24cd0*/  IADD3 R77, -R4, R77, RZ ;  /* 0x0000004d044d7210 */ /* 0x004fce0007ffe1ff */
.L_x_2557:
[----:B------:R-:W2:Y:S01]  /*24ce0*/  LDL R8, [R1+0x6c] ;  /* 0x00006c0001087983 */ /* 0x000ea20000100800 */
[----:B------:R-:W-:-:S03]  /*24cf0*/  ULDC.64 UR4, c[0x0][0xb70] ;  /* 0x0002dc0000047ab9 */ /* 0x000fc60000000a00 */
[----:B------:R-:W2:Y:S01]  /*24d00*/  LDL.LU R81, [R1+0x88] ;  /* 0x0000880001517983 */ /* 0x000ea20000300800 */
[----:B------:R-:W-:Y:S01]  /*24d10*/  IMAD R6, R3, UR4, RZ ;  /* 0x0000000403067c24 */ /* 0x000fe2000f8e02ff */
[----:B------:R-:W-:Y:S01]  /*24d20*/  SEL R80, R80, RZ, !P0 ;  /* 0x000000ff50507207 */ /* 0x000fe20004000000 */
[----:B------:R-:W-:Y:S01]  /*24d30*/  IMAD.MOV.U32 R78, RZ, RZ, R76 ;  /* 0x000000ffff4e7224 */ /* 0x000fe200078e004c */
[----:B------:R-:W3:Y:S01]  /*24d40*/  LDL R82, [R1+0x8c] ;  /* 0x00008c0001527983 */ /* 0x000ee20000100800 */
[C---:B------:R-:W-:Y:S02]  /*24d50*/  IMAD R9, R144.reuse, UR5, R6 ;  /* 0x0000000590097c24 */ /* 0x040fe4000f8e0206 */
[----:B------:R-:W-:Y:S01]  /*24d60*/  IMAD.WIDE.U32 R4, R144, UR4, R78 ;  /* 0x0000000490047c25 */ /* 0x000fe2000f8e004e */
[----:B------:R-:W4:Y:S01]  /*24d70*/  S2R R10, SR_TID.X ;  /* 0x00000000000a7919 */ /* 0x000f220000002100 */
[----:B------:R-:W-:Y:S01]  /*24d80*/  SEL R78, R148, RZ, !P0 ;  /* 0x000000ff944e7207 */ /* 0x000fe20004000000 */
[----:B------:R-:W-:Y:S01]  /*24d90*/  ULDC.64 UR4, c[0x0][0xb78] ;  /* 0x0002de0000047ab9 */ /* 0x000fe20000000a00 */
[----:B------:R-:W-:-:S02]  /*24da0*/  IMAD R7, R222, 0x8, R234 ;  /* 0x00000008de077824 */ /* 0x000fc400078e02ea */
[----:B------:R-:W-:Y:S02]  /*24db0*/  IMAD.IADD R5, R5, 0x1, R9 ;  /* 0x0000000105057824 */ /* 0x000fe400078e0209 */
[----:B------:R-:W-:-:S04]  /*24dc0*/  IMAD.WIDE R20, R7, 0x2, R20 ;  /* 0x0000000207147825 */ /* 0x000fc800078e0214 */
[----:B------:R-:W-:Y:S02]  /*24dd0*/  IMAD R7, R80, UR4, RZ ;  /* 0x0000000450077c24 */ /* 0x000fe4000f8e02ff */
[----:B------:R-:W-:Y:S01]  /*24de0*/  IMAD.WIDE.U32 R4, R78, UR4, R4 ;  /* 0x000000044e047c25 */ /* 0x000fe2000f8e0004 */
[----:B----4-:R-:W-:-:S04]  /*24df0*/  IADD3 R11, R10, -0x80, RZ ;  /* 0xffffff800a0b7810 */ /* 0x010fc80007ffe0ff */
[----:B------:R-:W-:Y:S02]  /*24e00*/  SHF.R.S32.HI R6, RZ, 0x1f, R11 ;  /* 0x0000001fff067819 */ /* 0x000fe4000001140b */
[C---:B------:R-:W-:Y:S02]  /*24e10*/  IADD3 R9, P4, R20.reuse, 0x1000, RZ ;  /* 0x0000100014097810 */ /* 0x040fe40007f9e0ff */
[C---:B------:R-:W-:Y:S02]  /*24e20*/  IADD3 R13, P3, R20.reuse, 0x2000, RZ ;  /* 0x00002000140d7810 */ /* 0x040fe40007f7e0ff */
[----:B------:R-:W-:-:S04]  /*24e30*/  IADD3 R29, P2, R20, 0x4000, RZ ;  /* 0x00004000141d7810 */ /* 0x000fc80007f5e0ff */
[----:B------:R-:W-:-:S04]  /*24e40*/  LOP3.LUT R28, R29, 0x380, RZ, 0xc0, !PT ;  /* 0x000003801d1c7812 */ /* 0x000fc800078ec0ff */
[----:B------:R-:W-:Y:S02]  /*24e50*/  SHF.R.U64 R28, R28, 0x3, RZ ;  /* 0x000000031c1c7819 */ /* 0x000fe400000012ff */
[----:B------:R-:W-:Y:S02]  /*24e60*/  IADD3 R33, P6, R20, 0x5000, RZ ;  /* 0x0000500014217810 */ /* 0x000fe40007fde0ff */
[----:B------:R-:W-:Y:S01]  /*24e70*/  LOP3.LUT R28, R28, R29, RZ, 0x3c, !PT ;  /* 0x0000001d1c1c7212 */ /* 0x000fe200078e3cff */
[----:B------:R-:W-:Y:S01]  /*24e80*/  IMAD.X R29, RZ, RZ, R21, P2 ;  /* 0x000000ffff1d7224 */ /* 0x000fe200010e0615 */
[C---:B------:R-:W-:Y:S02]  /*24e90*/  IADD3 R37, P5, R20.reuse, 0x6000, RZ ;  /* 0x0000600014257810 */ /* 0x040fe40007fbe0ff */
[----:B------:R-:W-:Y:S02]  /*24ea0*/  IADD3 R53, P2, R20, 0xa000, RZ ;  /* 0x0000a00014357810 */ /* 0x000fe40007f5e0ff */
[----:B------:R-:W-:-:S02]  /*24eb0*/  LOP3.LUT R32, R33, 0x380, RZ, 0xc0, !PT ;  /* 0x0000038021207812 */ /* 0x000fc400078ec0ff */
[----:B------:R-:W-:Y:S02]  /*24ec0*/  LOP3.LUT R36, R37, 0x380, RZ, 0xc0, !PT ;  /* 0x0000038025247812 */ /* 0x000fe400078ec0ff */
[----:B------:R-:W-:Y:S02]  /*24ed0*/  LOP3.LUT R52, R53, 0x380, RZ, 0xc0, !PT ;  /* 0x0000038035347812 */ /* 0x000fe400078ec0ff */
        /* <DEDUP_REMOVED lines=8> */
[----:B------:R-:W-:Y:S02]  /*24f60*/  IADD3.X R37, RZ, R21, RZ, P5, !PT ;  /* 0x00000015ff257210 */ /* 0x000fe40002ffe4ff */
[C---:B------:R-:W-:Y:S02]  /*24f70*/  IADD3 R57, P6, R20.reuse, 0xb000, RZ ;  /* 0x0000b00014397810 */ /* 0x040fe40007fde0ff */
[----:B------:R-:W-:Y:S02]  /*24f80*/  IADD3 R61, P5, R20, 0xc000, RZ ;  /* 0x0000c000143d7810 */ /* 0x000fe40007fbe0ff */
[----:B------:R-:W-:Y:S02]  /*24f90*/  LOP3.LUT R56, R57, 0x380, RZ, 0xc0, !PT ;  /* 0x0000038039387812 */ /* 0x000fe400078ec0ff */
[----:B------:R-:W-:-:S02]  /*24fa0*/  LOP3.LUT R60, R61, 0x380, RZ, 0xc0, !PT ;  /* 0x000003803d3c7812 */ /* 0x000fc400078ec0ff */
[----:B------:R-:W-:Y:S02]  /*24fb0*/  SHF.R.U64 R56, R56, 0x3, RZ ;  /* 0x0000000338387819 */ /* 0x000fe400000012ff */
[----:B------:R-:W-:Y:S02]  /*24fc0*/  SHF.R.U64 R60, R60, 0x3, RZ ;  /* 0x000000033c3c7819 */ /* 0x000fe400000012ff */
[----:B------:R-:W-:Y:S02]  /*24fd0*/  LOP3.LUT R56, R56, R57, RZ, 0x3c, !PT ;  /* 0x0000003938387212 */ /* 0x000fe400078e3cff */
[----:B------:R-:W-:Y:S01]  /*24fe0*/  LOP3.LUT R60, R60, R61, RZ, 0x3c, !PT ;  /* 0x0000003d3c3c7212 */ /* 0x000fe200078e3cff */
[----:B------:R-:W-:Y:S01]  /*24ff0*/  IMAD.X R61, RZ, RZ, R21, P5 ;  /* 0x000000ffff3d7224 */ /* 0x000fe200028e0615 */
[----:B------:R-:W-:Y:S01]  /*25000*/  IADD3.X R57, RZ, R21, RZ, P6, !PT ;  /* 0x00000015ff397210 */ /* 0x000fe200037fe4ff */
[----:B------:R-:W-:Y:S01]  /*25010*/  BSSY B1, `(.L_x_2558) ;  /* 0x0000086000017945 */ /* 0x000fe20003800000 */
[----:B------:R-:W-:-:S02]  /*25020*/  VIADD R83, R213, 0x80 ;  /* 0x00000080d5537836 */ /* 0x000fc40000000000 */
[----:B--2---:R-:W-:Y:S01]  /*25030*/  IMAD R10, R81, 0x80, R8 ;  /* 0x00000080510a7824 */ /* 0x004fe200078e0208 */
[----:B------:R-:W-:Y:S01]  /*25040*/  LEA.HI R8, R6, R11, RZ, 0x7 ;  /* 0x0000000b06087211 */ /* 0x000fe200078f38ff */
[----:B------:R-:W-:Y:S01]  /*25050*/  IMAD R6, R78, UR5, R7 ;  /* 0x000000054e067c24 */ /* 0x000fe2000f8e0207 */
[----:B------:R-:W-:Y:S02]  /*25060*/  ULDC.64 UR4, c[0x0][0xb40] ;  /* 0x0002d00000047ab9 */ /* 0x000fe40000000a00 */
[----:B------:R-:W-:Y:S02]  /*25070*/  SHF.R.S32.HI R7, RZ, 0x1f, R10 ;  /* 0x0000001fff077819 */ /* 0x000fe4000001140a */
[----:B------:R-:W-:-:S04]  /*25080*/  IADD3 R4, P0, R10, R4, RZ ;  /* 0x000000040a047210 */ /* 0x000fc80007f1e0ff */
[----:B------:R-:W-:Y:S02]  /*25090*/  IADD3.X R7, R7, R5, R6, P0, !PT ;  /* 0x0000000507077210 */ /* 0x000fe400007fe406 */
[----:B------:R-:W-:Y:S02]  /*250a0*/  LEA R54, P1, R4, UR4, 0x2 ;  /* 0x0000000404367c11 */ /* 0x000fe4000f8210ff */
[----:B------:R-:W-:Y:S02]  /*250b0*/  LOP3.LUT R12, R8, 0xffffff80, RZ, 0xc0, !PT ;  /* 0xffffff80080c7812 */ /* 0x000fe400078ec0ff */
[----:B------:R-:W-:Y:S02]  /*250c0*/  LEA.HI.X R55, R4, UR5, R7, 0x2, P1 ;  /* 0x0000000504377c11 */ /* 0x000fe400088f1407 */
[----:B------:R-:W-:Y:S02]  /*250d0*/  IADD3 R11, R11, -R12, RZ ;  /* 0x8000000c0b0b7210 */ /* 0x000fe40007ffe0ff */
[----:B------:R-:W-:Y:S01]  /*250e0*/  LOP3.LUT R8, R9, 0x380, RZ, 0xc0, !PT ;  /* 0x0000038009087812 */ /* 0x000fe200078ec0ff */
[----:B------:R-:W-:Y:S01]  /*250f0*/  VIADD R4, R10, 0x8 ;  /* 0x000000080a047836 */ /* 0x000fe20000000000 */
[----:B------:R-:W-:Y:S01]  /*25100*/  IADD3 R25, P1, R20, 0x3000, RZ ;  /* 0x0000300014197810 */ /* 0x000fe20007f3e0ff */
[----:B------:R-:W-:Y:S01]  /*25110*/  ULDC.64 UR4, c[0x0][0xaa0] ;  /* 0x0002a80000047ab9 */ /* 0x000fe20000000a00 */
[----:B------:R-:W-:-:S02]  /*25120*/  LOP3.LUT R12, R13, 0x380, RZ, 0xc0, !PT ;  /* 0x000003800d0c7812 */ /* 0x000fc400078ec0ff */
[----:B------:R-:W-:Y:S02]  /*25130*/  LOP3.LUT R24, R25, 0x380, RZ, 0xc0, !PT ;  /* 0x0000038019187812 */ /* 0x000fe400078ec0ff */
[----:B------:R-:W-:Y:S02]  /*25140*/  SHF.R.U64 R8, R8, 0x3, RZ ;  /* 0x0000000308087819 */ /* 0x000fe400000012ff */
[----:B------:R-:W-:Y:S02]  /*25150*/  SHF.R.U64 R12, R12, 0x3, RZ ;  /* 0x000000030c0c7819 */ /* 0x000fe400000012ff */
[----:B------:R-:W-:Y:S02]  /*25160*/  SHF.R.U64 R24, R24, 0x3, RZ ;  /* 0x0000000318187819 */ /* 0x000fe400000012ff */
[----:B------:R-:W-:Y:S01]  /*25170*/  LOP3.LUT R8, R8, R9, RZ, 0x3c, !PT ;  /* 0x0000000908087212 */ /* 0x000fe200078e3cff */
[--C-:B------:R-:W-:Y:S01]  /*25180*/  IMAD.X R9, RZ, RZ, R21.reuse, P4 ;  /* 0x000000ffff097224 */ /* 0x100fe200020e0615 */
[----:B------:R-:W-:Y:S01]  /*25190*/  LOP3.LUT R12, R12, R13, RZ, 0x3c, !PT ;  /* 0x0000000d0c0c7212 */ /* 0x000fe200078e3cff */
[----:B------:R-:W-:Y:S01]  /*251a0*/  IMAD.X R13, RZ, RZ, R21, P3 ;  /* 0x000000ffff0d7224 */ /* 0x000fe200018e0615 */
[----:B------:R-:W-:-:S02]  /*251b0*/  LOP3.LUT R24, R24, R25, RZ, 0x3c, !PT ;  /* 0x0000001918187212 */ /* 0x000fc400078e3cff */
[----:B------:R-:W-:Y:S02]  /*251c0*/  IADD3.X R25, RZ, R21, RZ, P1, !PT ;  /* 0x00000015ff197210 */ /* 0x000fe40000ffe4ff */
[C---:B------:R-:W-:Y:S02]  /*251d0*/  IADD3 R41, P4, R20.reuse, 0x7000, RZ ;  /* 0x0000700014297810 */ /* 0x040fe40007f9e0ff */
[C---:B------:R-:W-:Y:S02]  /*251e0*/  IADD3 R45, P3, R20.reuse, 0x8000, RZ ;  /* 0x00008000142d7810 */ /* 0x040fe40007f7e0ff */
[----:B------:R-:W-:Y:S02]  /*251f0*/  IADD3 R49, P1, R20, 0x9000, RZ ;  /* 0x0000900014317810 */ /* 0x000fe40007f3e0ff */
[----:B------:R-:W-:Y:S02]  /*25200*/  LOP3.LUT R40, R41, 0x380, RZ, 0xc0, !PT ;  /* 0x0000038029287812 */ /* 0x000fe400078ec0ff */
[----:B------:R-:W-:-:S02]  /*25210*/  LOP3.LUT R44, R45, 0x380, RZ, 0xc0, !PT ;  /* 0x000003802d2c7812 */ /* 0x000fc400078ec0ff */
[----:B------:R-:W-:Y:S02]  /*25220*/  LOP3.LUT R48, R49, 0x380, RZ, 0xc0, !PT ;  /* 0x0000038031307812 */ /* 0x000fe400078ec0ff */
[----:B------:R-:W-:Y:S02]  /*25230*/  SHF.R.U64 R40, R40, 0x3, RZ ;  /* 0x0000000328287819 */ /* 0x000fe400000012ff */
[----:B------:R-:W-:Y:S02]  /*25240*/  SHF.R.U64 R44, R44, 0x3, RZ ;  /* 0x000000032c2c7819 */ /* 0x000fe400000012ff */
[----:B------:R-:W-:Y:S02]  /*25250*/  SHF.R.U64 R48, R48, 0x3, RZ ;  /* 0x0000000330307819 */ /* 0x000fe400000012ff */
[----:B------:R-:W-:Y:S02]  /*25260*/  LOP3.LUT P0, RZ, R11, 0x3, RZ, 0xc0, !PT ;  /* 0x000000030bff7812 */ /* 0x000fe4000780c0ff */
[----:B------:R-:W-:Y:S01]  /*25270*/  LOP3.LUT R40, R40, R41, RZ, 0x3c, !PT ;  /* 0x0000002928287212 */ /* 0x000fe200078e3cff */
[--C-:B------:R-:W-:Y:S01]  /*25280*/  IMAD.X R41, RZ, RZ, R21.reuse, P4 ;  /* 0x000000ffff297224 */ /* 0x100fe200020e0615 */
[----:B------:R-:W-:Y:S01]  /*25290*/  LOP3.LUT R44, R44, R45, RZ, 0x3c, !PT ;  /* 0x0000002d2c2c7212 */ /* 0x000fe200078e3cff */
[----:B------:R-:W-:Y:S01]  /*252a0*/  IMAD.X R45, RZ, RZ, R21, P3 ;  /* 0x000000ffff2d7224 */ /* 0x000fe200018e0615 */
[----:B------:R-:W-:-:S02]  /*252b0*/  LOP3.LUT R48, R48, R49, RZ, 0x3c, !PT ;  /* 0x0000003130307212 */ /* 0x000fc400078e3cff */
[----:B------:R-:W-:Y:S02]  /*252c0*/  IADD3.X R49, RZ, R21, RZ, P1, !PT ;  /* 0x00000015ff317210 */ /* 0x000fe40000ffe4ff */
[C---:B------:R-:W-:Y:S02]  /*252d0*/  IADD3 R65, P4, R20.reuse, 0xd000, RZ ;  /* 0x0000d00014417810 */ /* 0x040fe40007f9e0ff */
[----:B------:R-:W-:Y:S02]  /*252e0*/  IADD3 R69, P3, R20, 0xe000, RZ ;  /* 0x0000e00014457810 */ /* 0x000fe40007f7e0ff */
[-C--:B-----5:R-:W-:Y:S02]  /*252f0*/  ISETP.GE.OR P1, PT, R10, R77.reuse, P0 ;  /* 0x0000004d0a00720c */ /* 0x0a0fe40000726670 */
[----:B------:R-:W-:Y:S02]  /*25300*/  IADD3 R5, P2, R20, 0xf000, RZ ;  /* 0x0000f00014057810 */ /* 0x000fe40007f5e0ff */
[----:B------:R-:W-:-:S02]  /*25310*/  ISETP.GE.OR P0, PT, R4, R77, P0 ;  /* 0x0000004d0400720c */ /* 0x000fc40000706670 */
[----:B------:R-:W-:Y:S02]  /*25320*/  LOP3.LUT R7, R20, 0x380, RZ, 0xc0, !PT ;  /* 0x0000038014077812 */ /* 0x000fe400078ec0ff */
[----:B------:R-:W-:Y:S02]  /*25330*/  LOP3.LUT R64, R65, 0x380, RZ, 0xc0, !PT ;  /* 0x0000038041407812 */ /* 0x000fe400078ec0ff */
[----:B------:R-:W-:Y:S02]  /*25340*/  LOP3.LUT R68, R69, 0x380, RZ, 0xc0, !PT ;  /* 0x0000038045447812 */ /* 0x000fe400078ec0ff */
[----:B------:R-:W-:Y:S02]  /*25350*/  LOP3.LUT R4, R5, 0x380, RZ, 0xc0, !PT ;  /* 0x0000038005047812 */ /* 0x000fe400078ec0ff */
[----:B------:R-:W-:Y:S02]  /*25360*/  SHF.R.U64 R7, R7, 0x3, RZ ;  /* 0x0000000307077819 */ /* 0x000fe400000012ff */
[----:B------:R-:W-:-:S02]  /*25370*/  SHF.R.U64 R64, R64, 0x3, RZ ;  /* 0x0000000340407819 */ /* 0x000fc400000012ff */
[----:B------:R-:W-:Y:S02]  /*25380*/  SHF.R.U64 R68, R68, 0x3, RZ ;  /* 0x0000000344447819 */ /* 0x000fe400000012ff */
[----:B------:R-:W-:Y:S02]  /*25390*/  SHF.R.U64 R4, R4, 0x3, RZ ;  /* 0x0000000304047819 */ /* 0x000fe400000012ff */
[----:B------:R-:W-:Y:S01]  /*253a0*/  LOP3.LUT R20, R7, R20, RZ, 0x3c, !PT ;  /* 0x0000001407147212 */ /* 0x000fe200078e3cff */
[--C-:B------:R-:W-:Y:S01]  /*253b0*/  IMAD.X R73, RZ, RZ, R21.reuse, P2 ;  /* 0x000000ffff497224 */ /* 0x100fe200010e0615 */
[----:B------:R-:W-:Y:S01]  /*253c0*/  LOP3.LUT R64, R64, R65, RZ, 0x3c, !PT ;  /* 0x0000004140407212 */ /* 0x000fe200078e3cff */
[----:B------:R-:W-:Y:S01]  /*253d0*/  IMAD.X R65, RZ, RZ, R21, P4 ;  /* 0x000000ffff417224 */ /* 0x000fe200020e0615 */
[----:B------:R-:W-:Y:S01]  /*253e0*/  LOP3.LUT R68, R68, R69, RZ, 0x3c, !PT ;  /* 0x0000004544447212 */ /* 0x000fe200078e3cff */
[----:B------:R-:W-:Y:S01]  /*253f0*/  @!P1 STG.E desc[UR60][R54.64], R0 ;  /* 0x0000000036009986 */ /* 0x000fe2000c10193c */
[----:B------:R-:W-:-:S02]  /*25400*/  IADD3.X R69, RZ, R21, RZ, P3, !PT ;  /* 0x00000015ff457210 */ /* 0x000fc40001ffe4ff */
[----:B------:R-:W-:Y:S01]  /*25410*/  LOP3.LUT R72, R4, R5, RZ, 0x3c, !PT ;  /* 0x0000000504487212 */ /* 0x000fe200078e3cff */
[----:B------:R2:W-:Y:S01]  /*25420*/  @!P0 STG.E desc[UR60][R54.64+0x20], R2 ;  /* 0x0000200236008986 */ /* 0x0005e2000c10193c */
[----:B------:R-:W-:-:S03]  /*25430*/  IMAD R79, R79, UR4, RZ ;  /* 0x000000044f4f7c24 */ /* 0x000fc6000f8e02ff */
[----:B------:R4:W5:Y:S01]  /*25440*/  LD.E.128 R4, desc[UR60][R20.64] ;  /* 0x0000003c14047980 */ /* 0x000962000c101d00 */
[----:B------:R-:W-:-:S03]  /*25450*/  IMAD R79, R76, UR5, R79 ;  /* 0x000000054c4f7c24 */ /* 0x000fc6000f8e024f */
[----:B------:R-:W5:Y:S04]  /*25460*/  LD.E.128 R8, desc[UR60][R8.64] ;  /* 0x0000003c08087980 */ /* 0x000f68000c101d00 */
[----:B------:R-:W5:Y:S01]  /*25470*/  LD.E.128 R12, desc[UR60][R12.64] ;  /* 0x0000003c0c0c7980 */ /* 0x000f62000c101d00 */
[--C-:B----4-:R-:W-:Y:S01]  /*25480*/  SHF.R.S32.HI R21, RZ, 0x1f, R213.reuse ;  /* 0x0000001fff157819 */ /* 0x110fe200000114d5 */
[----:B------:R-:W-:Y:S02]  /*25490*/  IMAD.MOV.U32 R20, RZ, RZ, R213 ;  /* 0x000000ffff147224 */ /* 0x000fe400078e00d5 */
[----:B------:R-:W5:Y:S04]  /*254a0*/  LD.E.128 R24, desc[UR60][R24.64] ;  /* 0x0000003c18187980 */ /* 0x000f68000c101d00 */
[----:B------:R-:W5:Y:S01]  /*254b0*/  LD.E.128 R28, desc[UR60][R28.64] ;  /* 0x0000003c1c1c7980 */ /* 0x000f62000c101d00 */
[----:B------:R-:W-:Y:S01]  /*254c0*/  IMAD.WIDE.U32 R20, R76, UR4, R20 ;  /* 0x000000044c147c25 */ /* 0x000fe2000f8e0014 */
[----:B------:R-:W-:-:S02]  /*254d0*/  ULDC.64 UR4, c[0x0][0xae0] ;  /* 0x0002b80000047ab9 */ /* 0x000fc40000000a00 */
        /* <DEDUP_REMOVED lines=16> */
[----:B--2---:R-:W2:Y:S01]  /*255e0*/  FENCE.VIEW.ASYNC.S ;  /* 0x00000000000073c6 */ /* 0x004ea20000000000 */
[----:B------:R-:W-:Y:S01]  /*255f0*/  IADD3 R21, R21, R79, RZ ;  /* 0x0000004f15157210 */ /* 0x000fe20007ffe0ff */
[----:B------:R-:W-:-:S02]  /*25600*/  IMAD R79, R81, -0x80, R77 ;  /* 0xffffff80514f7824 */ /* 0x000fc400078e024d */
[----:B------:R-:W-:-:S03]  /*25610*/  IMAD R3, R3, UR4, RZ ;  /* 0x0000000403037c24 */ /* 0x000fc6000f8e02ff */
[----:B------:R-:W-:Y:S01]  /*25620*/  ISETP.GE.AND P3, PT, R18, R79, PT ;  /* 0x0000004f1200720c */ /* 0x000fe20003f66270 */
[C---:B------:R-:W-:Y:S02]  /*25630*/  IMAD R77, R144.reuse, UR5, R3 ;  /* 0x00000005904d7c24 */ /* 0x040fe4000f8e0203 */
[----:B------:R-:W-:Y:S01]  /*25640*/  IMAD.WIDE.U32 R2, R144, UR4, R20 ;  /* 0x0000000490027c25 */ /* 0x000fe2000f8e0014 */
[----:B------:R-:W-:-:S03]  /*25650*/  ULDC.64 UR4, c[0x0][0xae8] ;  /* 0x0002ba0000047ab9 */ /* 0x000fc60000000a00 */
[----:B------:R-:W-:Y:S02]  /*25660*/  VIADD R0, R16, 0x38820 ;  /* 0x0003882010007836 */ /* 0x000fe40000000000 */
[----:B------:R-:W-:Y:S02]  /*25670*/  IMAD R21, R80, UR4, RZ ;  /* 0x0000000450157c24 */ /* 0x000fe4000f8e02ff */
[----:B------:R-:W-:Y:S01]  /*25680*/  IMAD.IADD R3, R3, 0x1, R77 ;  /* 0x0000000103037824 */ /* 0x000fe200078e024d */
[----:B------:R-:W-:Y:S01]  /*25690*/  PRMT R0, RZ, 0x654, R0 ;  /* 0x00000654ff007816 */ /* 0x000fe20000000000 */
[----:B------:R-:W-:Y:S01]  /*256a0*/  IMAD R77, R78, UR5, R21 ;  /* 0x000000054e4d7c24 */ /* 0x000fe2000f8e0215 */
[-C--:B------:R-:W-:Y:S02]  /*256b0*/  ISETP.GE.AND P0, PT, R218, R79.reuse, PT ;  /* 0x0000004fda00720c */ /* 0x080fe40003f06270 */
[-C--:B------:R-:W-:Y:S01]  /*256c0*/  ISETP.GE.AND P1, PT, R220, R79.reuse, PT ;  /* 0x0000004fdc00720c */ /* 0x080fe20003f26270 */
[----:B--2---:R2:W-:Y:S01]  /*256d0*/  SYNCS.ARRIVE.TRANS64.RED.A1T0 RZ, [R0+URZ], RZ ;  /* 0x000000ff00ff79a7 */ /* 0x0045e2000810043f */
[----:B---3--:R-:W-:Y:S01]  /*256e0*/  ISETP.GE.AND P2, PT, R82, R79, PT ;  /* 0x0000004f5200720c */ /* 0x008fe20003f46270 */
[----:B------:R-:W-:Y:S01]  /*256f0*/  IMAD.WIDE.U32 R78, R78, UR4, R2 ;  /* 0x000000044e4e7c25 */ /* 0x000fe2000f8e0002 */
[----:B------:R-:W-:-:S03]  /*25700*/  IADD3 R82, R213, 0xc0, RZ ;  /* 0x000000c0d5527810 */ /* 0x000fc60007ffe0ff */
[----:B------:R-:W-:-:S04]  /*25710*/  IMAD.WIDE R20, R81, 0x80, R18 ;  /* 0x0000008051147825 */ /* 0x000fc800078e0212 */
[----:B------:R-:W-:Y:S01]  /*25720*/  IMAD.IADD R81, R79, 0x1, R77 ;  /* 0x000000014f517824 */ /* 0x000fe200078e024d */
[----:B--2---:R-:W-:Y:S06]  /*25730*/  @P3 BRA `(.L_x_2559) ;  /* 0x00000000004c3947 */ /* 0x004fec0003800000 */
[----:B------:R-:W-:Y:S01]  /*25740*/  ULDC.64 UR4, c[0x0][0xad8] ;  /* 0x0002b60000047ab9 */ /* 0x000fe20000000a00 */
[----:B------:R-:W-:Y:S01]  /*25750*/  MOV R2, R78 ;  /* 0x0000004e00027202 */ /* 0x000fe20000000f00 */
[----:B------:R-:W-:Y:S01]  /*25760*/  IMAD R77, R21, UR4, RZ ;  /* 0x00000004154d7c24 */ /* 0x000fe2000f8e02ff */
[----:B------:R-:W-:Y:S01]  /*25770*/  ULDC.64 UR6, c[0x0][0xa80] ;  /* 0x0002a00000067ab9 */ /* 0x000fe20000000a00 */
[----:B------:R-:W-:Y:S02]  /*25780*/  IMAD.MOV.U32 R3, RZ, RZ, R81 ;  /* 0x000000ffff037224 */ /* 0x000fe400078e0051 */
        /* <DEDUP_REMOVED lines=8> */
[----:B------:R-:W-:Y:S02]  /*25810*/  ISETP.GE.AND P5, PT, R83, UR4, PT ;  /* 0x0000000453007c0c */ /* 0x000fe4000bfa6270 */
[----:B------:R-:W-:-:S03]  /*25820*/  ISETP.GE.AND P6, PT, R82, UR4, PT ;  /* 0x0000000452007c0c */ /* 0x000fc6000bfc6270 */
[----:B-----5:R2:W-:Y:S04]  /*25830*/  @!P3 STG.E.128 desc[UR60][R76.64], R4 ;  /* 0x000000044c00b986 */ /* 0x0205e8000c101d3c */
[----:B------:R2:W-:Y:S04]  /*25840*/  @!P4 STG.E.128 desc[UR60][R76.64+0x80], R28 ;  /* 0x0000801c4c00c986 */ /* 0x0005e8000c101d3c */
[----:B------:R2:W-:Y:S04]  /*25850*/  @!P5 STG.E.128 desc[UR60][R76.64+0x100], R44 ;  /* 0x0001002c4c00d986 */ /* 0x0005e8000c101d3c */
[----:B------:R2:W-:Y:S02]  /*25860*/  @!P6 STG.E.128 desc[UR60][R76.64+0x180], R60 ;  /* 0x0001803c4c00e986 */ /* 0x0005e4000c101d3c */
.L_x_2559:
[----:B------:R-:W-:Y:S05]  /*25870*/  BSYNC B1 ;  /* 0x0000000000017941 */ /* 0x000fea0003800000 */
.L_x_2558:
[----:B------:R-:W-:Y:S04]  /*25880*/  BSSY B1, `(.L_x_2560) ;  /* 0x0000017000017945 */ /* 0x000fe80003800000 */
[----:B------:R-:W-:Y:S05]  /*25890*/  @P0 BRA `(.L_x_2561) ;  /* 0x0000000000540947 */ /* 0x000fea0003800000 */
[----:B--2--5:R-:W-:Y:S01]  /*258a0*/  IADD3 R5, P0, R20, 0x20, RZ ;  /* 0x0000002014057810 */ /* 0x024fe20007f1e0ff */
[----:B------:R-:W-:Y:S01]  /*258b0*/  ULDC.64 UR6, c[0x0][0xad8] ;  /* 0x0002b60000067ab9 */ /* 0x000fe20000000a00 */
[----:B------:R-:W-:Y:S01]  /*258c0*/  IMAD.MOV.U32 R2, RZ, RZ, R78 ;  /* 0x000000ffff027224 */ /* 0x000fe200078e004e */
[----:B------:R-:W-:Y:S01]  /*258d0*/  ULDC UR4, c[0x0][0xa8c] ;  /* 0x0002a30000047ab9 */ /* 0x000fe20000000800 */
[----:B------:R-:W-:Y:S01]  /*258e0*/  IADD3.X R0, RZ, R21, RZ, P0, !PT ;  /* 0x00000015ff007210 */ /* 0x000fe200007fe4ff */
[----:B------:R-:W-:Y:S01]  /*258f0*/  IMAD.MOV.U32 R3, RZ, RZ, R81 ;  /* 0x000000ffff037224 */ /* 0x000fe200078e0051 */
[----:B------:R-:W-:Y:S02]  /*25900*/  ISETP.GE.AND P3, PT, R213, UR4, PT ;  /* 0x00000004d5007c0c */ /* 0x000fe4000bf66270 */
[----:B------:R-:W-:Y:S01]  /*25910*/  ISETP.GE.AND P4, PT, R212, UR4, PT ;  /* 0x00000004d4007c0c */ /* 0x000fe2000bf86270 */
[----:B------:R-:W-:Y:S01]  /*25920*/  IMAD R0, R0, UR6, RZ ;  /* 0x0000000600007c24 */ /* 0x000fe2000f8e02ff */
[----:B------:R-:W-:Y:S01]  /*25930*/  ISETP.GE.AND P5, PT, R83, UR4, PT ;  /* 0x0000000453007c0c */ /* 0x000fe2000bfa6270 */
[----:B------:R-:W-:Y:S01]  /*25940*/  IMAD.WIDE.U32 R2, R5, UR6, R2 ;  /* 0x0000000605027c25 */ /* 0x000fe2000f8e0002 */
        /* <DEDUP_REMOVED lines=10> */
.L_x_2561:
[----:B------:R-:W-:Y:S05]  /*259f0*/  BSYNC B1 ;  /* 0x0000000000017941 */ /* 0x000fea0003800000 */
.L_x_2560:
[----:B------:R-:W-:Y:S04]  /*25a00*/  BSSY B1, `(.L_x_2562) ;  /* 0x0000017000017945 */ /* 0x000fe80003800000 */
[----:B------:R-:W-:Y:S05]  /*25a10*/  @P1 BRA `(.L_x_2563) ;  /* 0x0000000000541947 */ /* 0x000fea0003800000 */
[----:B--23-5:R-:W-:Y:S01]  /*25a20*/  IADD3 R5, P0, R20, 0x40, RZ ;  /* 0x0000004014057810 */ /* 0x02cfe20007f1e0ff */
[----:B------:R-:W-:Y:S01]  /*25a30*/  ULDC.64 UR6, c[0x0][0xad8] ;  /* 0x0002b60000067ab9 */ /* 0x000fe20000000a00 */
[----:B------:R-:W-:Y:S01]  /*25a40*/  MOV R3, R81 ;  /* 0x0000005100037202 */ /* 0x000fe20000000f00 */
[----:B------:R-:W-:Y:S01]  /*25a50*/  IMAD.MOV.U32 R2, RZ, RZ, R78 ;  /* 0x000000ffff027224 */ /* 0x000fe200078e004e */
[----:B------:R-:W-:Y:S01]  /*25a60*/  ULDC UR4, c[0x0][0xa8c] ;  /* 0x0002a30000047ab9 */ /* 0x000fe20000000800 */
[----:B------:R-:W-:Y:S01]  /*25a70*/  IMAD.X R0, RZ, RZ, R21, P0 ;  /* 0x000000ffff007224 */ /* 0x000fe200000e0615 */
[----:B------:R-:W-:Y:S01]  /*25a80*/  ISETP.GE.AND P1, PT, R213, UR4, PT ;  /* 0x00000004d5007c0c */ /* 0x000fe2000bf26270 */
[----:B------:R-:W-:Y:S01]  /*25a90*/  IMAD.WIDE.U32 R2, R5, UR6, R2 ;  /* 0x0000000605027c25 */ /* 0x000fe2000f8e0002 */
[----:B------:R-:W-:Y:S02]  /*25aa0*/  ISETP.GE.AND P3, PT, R212, UR4, PT ;  /* 0x00000004d4007c0c */ /* 0x000fe4000bf66270 */
        /* <DEDUP_REMOVED lines=12> */
.L_x_2563:
[----:B------:R-:W-:Y:S05]  /*25b70*/  BSYNC B1 ;  /* 0x0000000000017941 */ /* 0x000fea0003800000 */
.L_x_2562:
[----:B------:R-:W-:Y:S05]  /*25b80*/  @P2 BRA `(.L_x_2564) ;  /* 0x0000000c00242947 */ /* 0x000fea0003800000 */
[----:B--2345:R-:W-:Y:S01]  /*25b90*/  IADD3 R5, P0, R20, 0x60, RZ ;  /* 0x0000006014057810 */ /* 0x03cfe20007f1e0ff */
        /* <DEDUP_REMOVED lines=22> */
.L_x_2556:
[----:B------:R-:W2:Y:S01]  /*25d00*/  LDL R13, [R1+0x78] ;  /* 0x00007800010d7983 */ /* 0x000ea20000100800 */
[----:B------:R-:W-:Y:S01]  /*25d10*/  ULDC.64 UR4, c[0x0][0xbd8] ;  /* 0x0002f60000047ab9 */ /* 0x000fe20000000a00 */
[----:B------:R-:W-:Y:S01]  /*25d20*/  IMAD.MOV.U32 R7, RZ, RZ, RZ ;  /* 0x000000ffff077224 */ /* 0x000fe200078e00ff */
[----:B------:R-:W-:-:S04]  /*25d30*/  ISETP.NE.U32.AND P0, PT, RZ, UR4, PT ;  /* 0x00000004ff007c0c */ /* 0x000fc8000bf05070 */
[----:B------:R-:W-:Y:S02]  /*25d40*/  ISETP.NE.AND.EX P0, PT, RZ, UR5, PT, P0 ;  /* 0x00000005ff007c0c */ /* 0x000fe4000bf05300 */
[C---:B--2---:R-:W-:Y:S02]  /*25d50*/  SHF.L.U32 R4, R13.reuse, 0x2, RZ ;  /* 0x000000020d047819 */ /* 0x044fe400000006ff */
[----:B------:R-:W-:Y:S02]  /*25d60*/  SHF.R.S32.HI R10, RZ, 0x1f, R13 ;  /* 0x0000001fff0a7819 */ /* 0x000fe4000001140d */
        /* <DEDUP_REMOVED lines=10> */
[----:B------:R-:W-:-:S06]  /*25e10*/  IMAD.U32 R0, RZ, RZ, UR4 ;  /* 0x00000004ff007e24 */ /* 0x000fcc000f8e00ff */
[----:B------:R2:W5:Y:S01]  /*25e20*/  @P1 LDG.E R0, desc[UR60][R4.64] ;  /* 0x0000003c04001981 */ /* 0x000562000c1e1900 */
[----:B------:R-:W3:Y:S02]  /*25e30*/  S2R R8, SR_TID.X ;  /* 0x0000000000087919 */ /* 0x000ee40000002100 */
[----:B---3--:R-:W-:-:S04]  /*25e40*/  IADD3 R6, R8, -0x80, RZ ;  /* 0xffffff8008067810 */ /* 0x008fc80007ffe0ff */
[----:B------:R-:W-:Y:S01]  /*25e50*/  ISETP.GT.AND P2, PT, R6, 0x7f, PT ;  /* 0x0000007f0600780c */ /* 0x000fe20003f44270 */
[----:B--2---:R-:W-:-:S12]  /*25e60*/  @P1 BRA `(.L_x_2565) ;  /* 0x0000000000101947 */ /* 0x004fd80003800000 */
[----:B------:R-:W-:Y:S05]  /*25e70*/  @!P0 BRA `(.L_x_2565) ;  /* 0x00000000000c8947 */ /* 0x000fea0003800000 */
[----:B------:R-:W2:Y:S04]  /*25e80*/  LDG.E R5, desc[UR60][R2.64] ;  /* 0x0000003c02057981 */ /* 0x000ea8000c1e1900 */
[----:B-----5:R-:W2:Y:S02]  /*25e90*/  LDG.E R0, desc[UR60][R2.64+0x4] ;  /* 0x0000043c02007981 */ /* 0x020ea4000c1e1900 */
[----:B--2---:R-:W-:-:S07]  /*25ea0*/  IMAD.IADD R0, R0, 0x1, -R5 ;  /* 0x0000000100007824 */ /* 0x004fce00078e0a05 */
.L_x_2565:
[----:B------:R-:W2:Y:S04]  /*25eb0*/  LDL R11, [R1+0x7c] ;  /* 0x00007c00010b7983 */ /* 0x000ea80000100800 */
[----:B------:R3:W5:Y:S01]  /*25ec0*/  LDL R14, [R1+0x88] ;  /* 0x00008800010e7983 */ /* 0x0007620000100800 */
[----:B------:R-:W-:Y:S01]  /*25ed0*/  BSSY B1, `(.L_x_2566) ;  /* 0x000001c000017945 */ /* 0x000fe20003800000 */
[----:B------:R-:W-:Y:S02]  /*25ee0*/  SHF.R.S32.HI R12, RZ, 0x1f, R213 ;  /* 0x0000001fff0c7819 */ /* 0x000fe400000114d5 */
[----:B------:R-:W-:Y:S02]  /*25ef0*/  SEL R13, R13, RZ, !P0 ;  /* 0x000000ff0d0d7207 */ /* 0x000fe40004000000 */
[----:B------:R-:W-:-:S02]  /*25f00*/  SEL R10, R10, RZ, !P0 ;  /* 0x000000ff0a0a7207 */ /* 0x000fc40004000000 */
[----:B-----5:R-:W-:Y:S02]  /*25f10*/  SHF.R.S32.HI R6, RZ, 0x1f, R7 ;  /* 0x0000001fff067819 */ /* 0x020fe40000011407 */
[----:B--2---:R-:W-:Y:S01]  /*25f20*/  SHF.R.S32.HI R9, RZ, 0x1f, R11 ;  /* 0x0000001fff097819 */ /* 0x004fe2000001140b */
[----:B---3--:R-:W-:Y:S06]  /*25f30*/  @P2 BRA `(.L_x_2567) ;  /* 0x0000000000542947 */ /* 0x008fec0003800000 */
[----:B------:R-:W-:-:S05]  /*25f40*/  IMAD R2, R14, 0x80, R8 ;  /* 0x000000800e027824 */ /* 0x000fca00078e0208 */
[----:B------:R-:W-:-:S04]  /*25f50*/  IADD3 R3, R2, -0x80, RZ ;  /* 0xffffff8002037810 */ /* 0x000fc80007ffe0ff */
[----:B------:R-:W-:-:S13]  /*25f60*/  ISETP.GE.AND P0, PT, R3, R0, PT ;  /* 0x000000000300720c */ /* 0x000fda0003f06270 */
[----:B------:R-:W-:Y:S05]  /*25f70*/  @P0 BRA `(.L_x_2567) ;  /* 0x0000000000440947 */ /* 0x000fea0003800000 */
[----:B------:R-:W-:Y:S01]  /*25f80*/  IADD3 R2, P0, R3, R7, RZ ;  /* 0x0000000703027210 */ /* 0x000fe20007f1e0ff */
[----:B------:R-:W-:Y:S02]  /*25f90*/  ULDC.64 UR4, c[0x0][0xb70] ;  /* 0x0002dc0000047ab9 */ /* 0x000fe40000000a00 */
[----:B------:R-:W-:Y:S01]  /*25fa0*/  IMAD R4, R9, UR4, RZ ;  /* 0x0000000409047c24 */ /* 0x000fe2000f8e02ff */
[----:B------:R-:W-:-:S03]  /*25fb0*/  LEA.HI.X.SX32 R3, R3, R6, 0x1, P0 ;  /* 0x0000000603037211 */ /* 0x000fc600000f0eff */
[C---:B------:R-:W-:Y:S02]  /*25fc0*/  IMAD R5, R11.reuse, UR5, R4 ;  /* 0x000000050b057c24 */ /* 0x040fe4000f8e0204 */
[----:B------:R-:W-:Y:S01]  /*25fd0*/  IMAD.WIDE.U32 R2, R11, UR4, R2 ;  /* 0x000000040b027c25 */ /* 0x000fe2000f8e0002 */
[----:B------:R-:W-:-:S03]  /*25fe0*/  ULDC.64 UR4, c[0x0][0xb78] ;  /* 0x0002de0000047ab9 */ /* 0x000fc60000000a00 */
[----:B------:R-:W-:Y:S02]  /*25ff0*/  IMAD R4, R10, UR4, RZ ;  /* 0x000000040a047c24 */ /* 0x000fe4000f8e02ff */
[----:B------:R-:W-:Y:S02]  /*26000*/  IMAD.IADD R3, R3, 0x1, R5 ;  /* 0x0000000103037824 */ /* 0x000fe400078e0205 */
        /* <DEDUP_REMOVED lines=8> */
.L_x_2567:
[----:B------:R-:W-:Y:S05]  /*26090*/  BSYNC B1 ;  /* 0x0000000000017941 */ /* 0x000fea0003800000 */
.L_x_2566:
[----:B------:R-:W-:Y:S01]  /*260a0*/  ULDC.64 UR4, c[0x0][0xaa0] ;  /* 0x0002a80000047ab9 */ /* 0x000fe20000000a00 */
[----:B------:R-:W-:Y:S01]  /*260b0*/  IMAD.MOV.U32 R2, RZ, RZ, R213 ;  /* 0x000000ffff027224 */ /* 0x000fe200078e00d5 */
[----:B------:R-:W-:Y:S01]  /*260c0*/  BSSY B1, `(.L_x_2568) ;  /* 0x000002d000017945 */ /* 0x000fe20003800000 */
[----:B--2---:R-:W-:Y:S02]  /*260d0*/  IMAD.MOV.U32 R3, RZ, RZ, R12 ;  /* 0x000000ffff037224 */ /* 0x004fe400078e000c */
[----:B------:R-:W-:Y:S02]  /*260e0*/  IMAD R4, R6, UR4, RZ ;  /* 0x0000000406047c24 */ /* 0x000fe4000f8e02ff */
[----:B------:R-:W-:-:S04]  /*260f0*/  IMAD.WIDE.U32 R2, R7, UR4, R2 ;  /* 0x0000000407027c25 */ /* 0x000fc8000f8e0002 */
[----:B------:R-:W-:Y:S01]  /*26100*/  IMAD R7, R7, UR5, R4 ;  /* 0x0000000507077c24 */ /* 0x000fe2000f8e0204 */
[----:B------:R-:W-:Y:S01]  /*26110*/  ULDC.64 UR4, c[0x0][0xae0] ;  /* 0x0002b80000047ab9 */ /* 0x000fe20000000a00 */
[----:B------:R-:W-:Y:S02]  /*26120*/  VIADD R15, R213, 0x80 ;  /* 0x00000080d50f7836 */ /* 0x000fe40000000000 */
[----:B------:R-:W-:Y:S01]  /*26130*/  IMAD R4, R9, UR4, RZ ;  /* 0x0000000409047c24 */ /* 0x000fe2000f8e02ff */
[----:B------:R-:W-:-:S03]  /*26140*/  IADD3 R3, R3, R7, RZ ;  /* 0x0000000703037210 */ /* 0x000fc60007ffe0ff */
[C---:B------:R-:W-:Y:S02]  /*26150*/  IMAD R5, R11.reuse, UR5, R4 ;  /* 0x000000050b057c24 */ /* 0x040fe4000f8e0204 */
[----:B------:R-:W-:Y:S01]  /*26160*/  IMAD.WIDE.U32 R2, R11, UR4, R2 ;  /* 0x000000040b027c25 */ /* 0x000fe2000f8e0002 */
[----:B------:R-:W-:-:S03]  /*26170*/  ULDC.64 UR4, c[0x0][0xae8] ;  /* 0x0002ba0000047ab9 */ /* 0x000fc60000000a00 */
[----:B------:R-:W-:Y:S02]  /*26180*/  IMAD R11, R14, -0x80, R0 ;  /* 0xffffff800e0b7824 */ /* 0x000fe400078e0200 */
[----:B------:R-:W-:Y:S02]  /*26190*/  IMAD.IADD R3, R3, 0x1, R5 ;  /* 0x0000000103037824 */ /* 0x000fe400078e0205 */
[----:B------:R-:W-:Y:S01]  /*261a0*/  IMAD R0, R10, UR4, RZ ;  /* 0x000000040a007c24 */ /* 0x000fe2000f8e02ff */
[----:B------:R-:W-:Y:S01]  /*261b0*/  ISETP.GE.AND P2, PT, R18, R11, PT ;  /* 0x0000000b1200720c */ /* 0x000fe20003f46270 */
[C---:B------:R-:W-:Y:S01]  /*261c0*/  IMAD.WIDE.U32 R4, R13.reuse, UR4, R2 ;  /* 0x000000040d047c25 */ /* 0x040fe2000f8e0002 */
[----:B------:R-:W-:Y:S02]  /*261d0*/  MOV R3, R19 ;  /* 0x0000001300037202 */ /* 0x000fe40000000f00 */
[-C--:B------:R-:W-:Y:S01]  /*261e0*/  ISETP.GE.AND P1, PT, R218, R11.reuse, PT ;  /* 0x0000000bda00720c */ /* 0x080fe20003f26270 */
[----:B------:R-:W-:Y:S01]  /*261f0*/  IMAD R9, R13, UR5, R0 ;  /* 0x000000050d097c24 */ /* 0x000fe2000f8e0200 */
[----:B------:R-:W-:Y:S01]  /*26200*/  ISETP.GE.AND P0, PT, R220, R11, PT ;  /* 0x0000000bdc00720c */ /* 0x000fe20003f06270 */
[----:B------:R-:W-:-:S03]  /*26210*/  IMAD.MOV.U32 R2, RZ, RZ, R18 ;  /* 0x000000ffff027224 */ /* 0x000fc600078e0012 */
[----:B------:R-:W-:Y:S01]  /*26220*/  IADD3 R13, R5, R9, RZ ;  /* 0x00000009050d7210 */ /* 0x000fe20007ffe0ff */
[----:B------:R-:W-:-:S04]  /*26230*/  IMAD.WIDE R6, R14, 0x80, R2 ;  /* 0x000000800e067825 */ /* 0x000fc800078e0202 */
[----:B------:R-:W-:Y:S01]  /*26240*/  VIADD R14, R213, 0xc0 ;  /* 0x000000c0d50e7836 */ /* 0x000fe20000000000 */
[----:B------:R-:W-:Y:S06]  /*26250*/  @P2 BRA `(.L_x_2569) ;  /* 0x00000000004c2947 */ /* 0x000fec0003800000 */
        /* <DEDUP_REMOVED lines=8> */
[----:B------:R-:W-:Y:S01]  /*262e0*/  ISETP.GE.AND P5, PT, R15, UR4, PT ;  /* 0x000000040f007c0c */ /* 0x000fe2000bfa6270 */
[----:B------:R-:W-:Y:S01]  /*262f0*/  IMAD.WIDE.U32 R2, R6, UR6, R2 ;  /* 0x0000000606027c25 */ /* 0x000fe2000f8e0002 */
[----:B------:R-:W-:Y:S01]  /*26300*/  ISETP.GE.AND P6, PT, R14, UR4, PT ;  /* 0x000000040e007c0c */ /* 0x000fe2000bfc6270 */
[----:B------:R-:W-:-:S02]  /*26310*/  ULDC.64 UR6, c[0x0][0xa80] ;  /* 0x0002a00000067ab9 */ /* 0x000fc40000000a00 */
[----:B------:R-:W-:Y:S02]  /*26320*/  LEA R8, P2, R2, UR6, 0x1 ;  /* 0x0000000602087c11 */ /* 0x000fe4000f8408ff */
[----:B------:R-:W-:-:S04]  /*26330*/  IADD3 R3, R3, R9, RZ ;  /* 0x0000000903037210 */ /* 0x000fc80007ffe0ff */
[----:B------:R-:W-:-:S05]  /*26340*/  LEA.HI.X R9, R2, UR7, R3, 0x1, P2 ;  /* 0x0000000702097c11 */ /* 0x000fca00090f0c03 */
[----:B------:R2:W-:Y:S04]  /*26350*/  @!P3 STG.E.128 desc[UR60][R8.64], RZ ;  /* 0x000000ff0800b986 */ /* 0x0005e8000c101d3c */
[----:B------:R2:W-:Y:S04]  /*26360*/  @!P4 STG.E.128 desc[UR60][R8.64+0x80], RZ ;  /* 0x000080ff0800c986 */ /* 0x0005e8000c101d3c */
[----:B------:R2:W-:Y:S04]  /*26370*/  @!P5 STG.E.128 desc[UR60][R8.64+0x100], RZ ;  /* 0x000100ff0800d986 */ /* 0x0005e8000c101d3c */
[----:B------:R2:W-:Y:S02]  /*26380*/  @!P6 STG.E.128 desc[UR60][R8.64+0x180], RZ ;  /* 0x000180ff0800e986 */ /* 0x0005e4000c101d3c */
.L_x_2569:
[----:B------:R-:W-:Y:S05]  /*26390*/  BSYNC B1 ;  /* 0x0000000000017941 */ /* 0x000fea0003800000 */
.L_x_2568:
        /* <DEDUP_REMOVED lines=25> */
.L_x_2571:
[----:B------:R-:W-:Y:S05]  /*26530*/  BSYNC B1 ;  /* 0x0000000000017941 */ /* 0x000fea0003800000 */
.L_x_2570:
[----:B------:R-:W-:Y:S04]  /*26540*/  BSSY B1, `(.L_x_2572) ;  /* 0x0000017000017945 */ /* 0x000fe80003800000 */
[----:B------:R-:W-:Y:S05]  /*26550*/  @P0 BRA `(.L_x_2573) ;  /* 0x0000000000540947 */ /* 0x000fea0003800000 */
[----:B--23--:R-:W-:Y:S01]  /*26560*/  IADD3 R9, P0, R6, 0x40, RZ ;  /* 0x0000004006097810 */ /* 0x00cfe20007f1e0ff */
        /* <DEDUP_REMOVED lines=20> */
.L_x_2573:
[----:B------:R-:W-:Y:S05]  /*266b0*/  BSYNC B1 ;  /* 0x0000000000017941 */ /* 0x000fea0003800000 */
.L_x_2572:
[----:B------:R-:W-:Y:S05]  /*266c0*/  @P2 BRA `(.L_x_2564) ;  /* 0x0000000000542947 */ /* 0x000fea0003800000 */
[----:B------:R-:W-:Y:S01]  /*266d0*/  IADD3 R5, P0, R6, 0x60, RZ ;  /* 0x0000006006057810 */ /* 0x000fe20007f1e0ff */
        /* <DEDUP_REMOVED lines=20> */
.L_x_2564:
[----:B------:R-:W-:Y:S05]  /*26820*/  BSYNC B0 ;  /* 0x0000000000007941 */ /* 0x000fea0003800000 */
.L_x_2555:
[----:B------:R-:W-:Y:S02]  /*26830*/  ULDC UR4, c[0x0][0xc14] ;  /* 0x0003050000047ab9 */ /* 0x000fe40000000800 */
[----:B-1----:R-:W-:-:S13]  /*26840*/  ISETP.GE.AND P0, PT, R227, UR4, PT ;  /* 0x00000004e3007c0c */ /* 0x002fda000bf06270 */
[----:B------:R-:W-:Y:S05]  /*26850*/  @!P0 BRA `(.L_x_2574) ;  /* 0xfffffda800708947 */ /* 0x000fea000383ffff */
[----:B------:R-:W-:Y:S05]  /*26860*/  BRA `(.L_x_2294) ;  /* 0x0000006800387947 */ /* 0x000fea0003800000 */
.L_x_2292:
        /* <DEDUP_REMOVED lines=10> */
[----:B------:R-:W1:Y:S01]  /*26910*/  S2UR UR6, SR_CTAID.X ;  /* 0x00000000000679c3 */ /* 0x000e620000002500 */
        /* <DEDUP_REMOVED lines=15> */
[----:B------:R-:W-:Y:S02]  /*26a10*/  LOP3.LUT R6, R6, 0xffffffef, RZ, 0xc0, !PT ;  /* 0xffffffef06067812 */ /* 0x000fe400078ec0ff */
[----:B------:R-:W-:Y:S01]  /*26a20*/  MOV R19, RZ ;  /* 0x000000ff00137202 */ /* 0x000fe20000000f00 */
[----:B--2---:R-:W0:Y:S02]  /*26a30*/  SHFL.UP PT, R0, R17, 0x1, RZ ;  /* 0x0420000011007989 */ /* 0x004e2400000e00ff */
[----:B0-----:R-:W-:-:S05]  /*26a40*/  SEL R0, R0, RZ, P1 ;  /* 0x000000ff00007207 */ /* 0x001fca0000800000 */
[----:B------:R-:W-:-:S05]  /*26a50*/  IMAD.IADD R0, R17, 0x1, R0 ;  /* 0x0000000111007824 */ /* 0x000fca00078e0200 */
[----:B------:R-:W0:Y:S02]  /*26a60*/  SHFL.UP PT, R4, R0, 0x2, RZ ;  /* 0x0440000000047989 */ /* 0x000e2400000e00ff */
[----:B0-----:R-:W-:-:S05]  /*26a70*/  SEL R5, R4, RZ, P0 ;  /* 0x000000ff04057207 */ /* 0x001fca0000000000 */
[----:B------:R-:W-:-:S05]  /*26a80*/  IMAD.IADD R5, R0, 0x1, R5 ;  /* 0x0000000100057824 */ /* 0x000fca00078e0205 */
[----:B------:R-:W0:Y:S01]  /*26a90*/  SHFL.UP PT, R4, R5, 0x4, RZ ;  /* 0x0480000005047989 */ /* 0x000e2200000e00ff */
[----:B------:R-:W-:-:S04]  /*26aa0*/  ISETP.GE.U32.AND P0, PT, R7, 0x4, PT ;  /* 0x000000040700780c */ /* 0x000fc80003f06070 */
[----:B0-----:R-:W-:-:S04]  /*26ab0*/  SEL R4, R4, RZ, P0 ;  /* 0x000000ff04047207 */ /* 0x001fc80000000000 */
[----:B------:R-:W-:-:S05]  /*26ac0*/  IADD3 R4, R5, R4, RZ ;  /* 0x0000000405047210 */ /* 0x000fca0007ffe0ff */
[----:B------:R-:W0:Y:S01]  /*26ad0*/  SHFL.UP PT, R2, R4, 0x8, RZ ;  /* 0x0500000004027989 */ /* 0x000e2200000e00ff */
[----:B------:R-:W-:Y:S02]  /*26ae0*/  @P0 LOP3.LUT R6, R6, 0x10, RZ, 0xfc, !PT ;  /* 0x0000001006060812 */ /* 0x000fe400078efcff */
[----:B------:R-:W-:-:S04]  /*26af0*/  ISETP.GE.U32.AND P0, PT, R7, 0x8, PT ;  /* 0x000000080700780c */ /* 0x000fc80003f06070 */
[----:B0-----:R-:W-:-:S05]  /*26b00*/  SEL R3, R2, RZ, P0 ;  /* 0x000000ff02037207 */ /* 0x001fca0000000000 */
[----:B------:R-:W-:-:S05]  /*26b10*/  IMAD.IADD R3, R4, 0x1, R3 ;  /* 0x0000000104037824 */ /* 0x000fca00078e0203 */
[----:B------:R-:W0:Y:S01]  /*26b20*/  SHFL.UP PT, R0, R3, 0x10, RZ ;  /* 0x0600000003007989 */ /* 0x000e2200000e00ff */
[----:B------:R-:W-:-:S04]  /*26b30*/  LOP3.LUT R6, R6, 0xfffffff7, RZ, 0xc0, !PT ;  /* 0xfffffff706067812 */ /* 0x000fc800078ec0ff */
[----:B------:R-:W-:Y:S02]  /*26b40*/  @P0 LOP3.LUT R6, R6, 0x8, RZ, 0xfc, !PT ;  /* 0x0000000806060812 */ /* 0x000fe400078efcff */
[----:B------:R-:W-:-:S04]  /*26b50*/  ISETP.GE.U32.AND P0, PT, R7, 0x10, PT ;  /* 0x000000100700780c */ /* 0x000fc80003f06070 */
[----:B0-----:R-:W-:-:S05]  /*26b60*/  SEL R0, R0, RZ, P0 ;  /* 0x000000ff00007207 */ /* 0x001fca0000000000 */
[----:B------:R-:W-:-:S05]  /*26b70*/  IMAD.IADD R0, R3, 0x1, R0 ;  /* 0x0000000103007824 */ /* 0x000fca00078e0200 */
[----:B------:R-:W0:Y:S01]  /*26b80*/  SHFL.IDX PT, R2, R0, 0x1f, 0x1f ;  /* 0x03e01f0000027f89 */ /* 0x000e2200000e0000 */
[----:B------:R-:W-:-:S04]  /*26b90*/  LOP3.LUT R6, R6, 0xfffffffb, RZ, 0xc0, !PT ;  /* 0xfffffffb06067812 */ /* 0x000fc800078ec0ff */
[----:B------:R-:W-:-:S05]  /*26ba0*/  @P0 LOP3.LUT R6, R6, 0x4, RZ, 0xfc, !PT ;  /* 0x0000000406060812 */ /* 0x000fca00078efcff */
[----:B------:R2:W-:Y:S01]  /*26bb0*/  STL [R1+0x14], R6 ;  /* 0x0000140601007387 */ /* 0x0005e20000100800 */
[----:B0-----:R-:W-:-:S05]  /*26bc0*/  IMAD R4, R2, UR4, RZ ;  /* 0x0000000402047c24 */ /* 0x001fca000f8e02ff */
[----:B-1----:R-:W-:Y:S01]  /*26bd0*/  ISETP.GT.AND P0, PT, R4, UR6, PT ;  /* 0x0000000604007c0c */ /* 0x002fe2000bf04270 */
[----:B------:R-:W-:-:S12]  /*26be0*/  IMAD.MOV.U32 R5, RZ, RZ, R4 ;  /* 0x000000ffff057224 */ /* 0x000fd800078e0004 */
[----:B--2---:R-:W-:Y:S05]  /*26bf0*/  @P0 BRA `(.L_x_2575) ;  /* 0x0000000000bc0947 */ /* 0x004fea0003800000 */
[----:B------:R-:W-:Y:S01]  /*26c00*/  IMAD.MOV.U32 R4, RZ, RZ, R5 ;  /* 0x000000ffff047224 */ /* 0x000fe200078e0005 */
[----:B------:R-:W-:Y:S01]  /*26c10*/  MOV R19, RZ ;  /* 0x000000ff00137202 */ /* 0x000fe20000000f00 */
[----:B------:R-:W-:Y:S01]  /*26c20*/  ULDC UR5, c[0x0][0xc14] ;  /* 0x0003050000057ab9 */ /* 0x000fe20000000800 */
[----:B------:R-:W-:Y:S01]  /*26c30*/  ULDC UR7, c[0x0][0xc14] ;  /* 0x0003050000077ab9 */ /* 0x000fe20000000800 */
[----:B------:R-:W-:-:S05]  /*26c40*/  ULDC UR4, c[0x0][0xc10] ;  /* 0x0003040000047ab9 */ /* 0x000fca0000000800 */
.L_x_2579:
        /* <DEDUP_REMOVED lines=16> */
.L_x_2578:
[----:B------:R-:W-:Y:S05]  /*26d50*/  BSYNC B0 ;  /* 0x0000000000007941 */ /* 0x000fea0003800000 */
.L_x_2577:
[----:B-----5:R-:W1:Y:S01]  /*26d60*/  SHFL.UP PT, R0, R17, 0x1, RZ ;  /* 0x0420000011007989 */ /* 0x020e6200000e00ff */
[C---:B------:R-:W-:Y:S02]  /*26d70*/  ISETP.NE.AND P0, PT, R6.reuse, RZ, PT ;  /* 0x000000ff0600720c */ /* 0x040fe40003f05270 */
[----:B------:R-:W-:Y:S02]  /*26d80*/  ISETP.GE.U32.AND P1, PT, R6, 0x2, PT ;  /* 0x000000020600780c */ /* 0x000fe40003f26070 */
[----:B-1----:R-:W-:Y:S02]  /*26d90*/  SEL R0, R0, RZ, P0 ;  /* 0x000000ff00007207 */ /* 0x002fe40000000000 */
[----:B------:R-:W-:Y:S02]  /*26da0*/  ISETP.GE.U32.AND P0, PT, R6, 0x4, PT ;  /* 0x000000040600780c */ /* 0x000fe40003f06070 */
[----:B------:R-:W-:-:S05]  /*26db0*/  IADD3 R0, R17, R0, RZ ;  /* 0x0000000011007210 */ /* 0x000fca0007ffe0ff */
[----:B0-----:R-:W0:Y:S02]  /*26dc0*/  SHFL.UP PT, R2, R0, 0x2, RZ ;  /* 0x0440000000027989 */ /* 0x001e2400000e00ff */
        /* <DEDUP_REMOVED lines=18> */
.L_x_2575:
[----:B------:R-:W-:-:S05]  /*26ef0*/  IADD3 R5, -R5, R4, RZ ;  /* 0x0000000405057210 */ /* 0x000fca0007ffe1ff */
        /* <DEDUP_REMOVED lines=19> */
.L_x_2580:
[----:B-12---:R-:W-:Y:S02]  /*27030*/  IMAD.MOV R0, RZ, RZ, -R3 ;  /* 0x000000ffff007224 */ /* 0x006fe400078e0a03 */
[----:B---3--:R-:W-:Y:S02]  /*27040*/  IMAD R16, R16, UR4, R5 ;  /* 0x0000000410107c24 */ /* 0x008fe4000f8e0205 */
[----:B------:R-:W-:Y:S02]  /*27050*/  IMAD R5, R0, R9, RZ ;  /* 0x0000000900057224 */ /* 0x000fe400078e02ff */
[----:B------:R-:W-:-:S04]  /*27060*/  IMAD.MOV.U32 R2, RZ, RZ, RZ ;  /* 0x000000ffff027224 */ /* 0x000fc800078e00ff */
[----:B------:R-:W-:Y:S01]  /*27070*/  IMAD.HI.U32 R2, R3, R5, R2 ;  /* 0x0000000503027227 */ /* 0x000fe200078e0002 */
[----:B------:R-:W-:Y:S02]  /*27080*/  IADD3 R5, -R16, UR6, RZ ;  /* 0x0000000610057c10 */ /* 0x000fe4000fffe1ff */
[----:B------:R-:W-:Y:S02]  /*27090*/  IABS R3, R6 ;  /* 0x0000000600037213 */ /* 0x000fe40000000000 */
[----:B------:R-:W-:Y:S02]  /*270a0*/  IABS R0, R5 ;  /* 0x0000000500007213 */ /* 0x000fe40000000000 */
[----:B------:R-:W-:-:S03]  /*270b0*/  IADD3 R3, RZ, -R3, RZ ;  /* 0x80000003ff037210 */ /* 0x000fc60007ffe0ff */
        /* <DEDUP_REMOVED lines=16> */
[----:B------:R-:W-:Y:S02]  /*271c0*/  VIADDMNMX R8, R3, UR4, R8, PT ;  /* 0x0000000403087c46 */ /* 0x000fe4000b800108 */
[----:B------:R-:W-:Y:S02]  /*271d0*/  IABS R6, R5 ;  /* 0x0000000500067213 */ /* 0x000fe40000000000 */
[----:B------:R-:W-:Y:S02]  /*271e0*/  IABS R4, R8 ;  /* 0x0000000800047213 */ /* 0x000fe40000000000 */
[----:B------:R-:W-:Y:S02]  /*271f0*/  IADD3 R0, R5, R0, RZ ;  /* 0x0000000005007210 */ /* 0x000fe40007ffe0ff */
[----:B------:R-:W1:Y:S08]  /*27200*/  I2F.RP R9, R4 ;  /* 0x0000000400097306 */ /* 0x000e700000209400 */
[----:B-1----:R-:W1:Y:S02]  /*27210*/  MUFU.RCP R9, R9 ;  /* 0x0000000900097308 */ /* 0x002e640000001000 */
[----:B-1----:R-:W-:-:S06]  /*27220*/  IADD3 R2, R9, 0xffffffe, RZ ;  /* 0x0ffffffe09027810 */ /* 0x002fcc0007ffe0ff */
        /* <DEDUP_REMOVED lines=11> */
[----:B------:R-:W-:Y:S01]  /*272e0*/  @!P0 IADD3 R7, R7, -R4, RZ ;  /* 0x8000000407078210 */ /* 0x000fe20007ffe0ff */
[----:B------:R-:W-:-:S03]  /*272f0*/  @!P0 VIADD R3, R3, 0x1 ;  /* 0x0000000103038836 */ /* 0x000fc60000000000 */
[----:B------:R-:W-:-:S13]  /*27300*/  ISETP.GE.U32.AND P0, PT, R7, R4, PT ;  /* 0x000000040700720c */ /* 0x000fda0003f06070 */
[----:B------:R-:W-:Y:S01]  /*27310*/  @P0 VIADD R3, R3, 0x1 ;  /* 0x0000000103030836 */ /* 0x000fe20000000000 */
[----:B------:R-:W-:-:S13]  /*27320*/  ISETP.GE.AND P0, PT, R2, RZ, PT ;  /* 0x000000ff0200720c */ /* 0x000fda0003f06270 */
[----:B------:R-:W-:Y:S01]  /*27330*/  @!P0 IMAD.MOV R3, RZ, RZ, -R3 ;  /* 0x000000ffff038224 */ /* 0x000fe200078e0a03 */
[----:B------:R-:W-:-:S13]  /*27340*/  ISETP.NE.AND P0, PT, R8, RZ, PT ;  /* 0x000000ff0800720c */ /* 0x000fda0003f05270 */
[----:B------:R-:W-:Y:S01]  /*27350*/  @!P0 LOP3.LUT R3, RZ, R8, RZ, 0x33, !PT ;  /* 0x00000008ff038212 */ /* 0x000fe200078e33ff */
[----:B------:R-:W-:-:S04]  /*27360*/  IMAD.MOV R8, RZ, RZ, -R8 ;  /* 0x000000ffff087224 */ /* 0x000fc800078e0a08 */
[----:B------:R-:W-:Y:S01]  /*27370*/  IMAD R18, R3, R8, R0 ;  /* 0x0000000803127224 */ /* 0x000fe200078e0200 */
[----:B------:R-:W-:-:S05]  /*27380*/  LOP3.LUT R0, RZ, R3, RZ, 0x33, !PT ;  /* 0x00000003ff007212 */ /* 0x000fca00078e33ff */
[----:B------:R-:W-:Y:S01]  /*27390*/  IMAD.IADD R17, R17, 0x1, R0 ;  /* 0x0000000111117824 */ /* 0x000fe200078e0200 */
[----:B------:R-:W-:Y:S06]  /*273a0*/  BRA `(.L_x_2581) ;  /* 0x00000000000c7947 */ /* 0x000fec0003800000 */
.L_x_2576:
[----:B------:R-:W-:Y:S01]  /*273b0*/  MOV R17, RZ ;  /* 0x000000ff00117202 */ /* 0x000fe20000000f00 */
[----:B------:R-:W-:Y:S02]  /*273c0*/  IMAD.U32 R16, RZ, RZ, UR6 ;  /* 0x00000006ff107e24 */ /* 0x000fe4000f8e00ff */
[----:B------:R-:W-:-:S07]  /*273d0*/  IMAD.MOV.U32 R18, RZ, RZ, RZ ;  /* 0x000000ffff127224 */ /* 0x000fce00078e00ff */
.L_x_2581:
        /* <DEDUP_REMOVED lines=38> */
.L_x_2673:
[----:B--2---:R-:W1:Y:S02]  /*27640*/  LDC.64 R2, c[0x0][0xc60] ;  /* 0x00031800ff027b82 */ /* 0x004e640000000a00 */
[----:B-1----:R-:W-:-:S05]  /*27650*/  IMAD.WIDE R2, R19, 0x4, R2 ;  /* 0x0000000413027825 */ /* 0x002fca00078e0202 */
[----:B0-----:R-:W2:Y:S01]  /*27660*/  LDG.E R11, desc[UR60][R2.64] ;  /* 0x0000003c020b7981 */ /* 0x001ea2000c1e1900 */
        /* <DEDUP_REMOVED lines=8> */
[----:B------:R-:W-:-:S10]  /*276f0*/  IMAD.SHL.U32 R15, R11, 0x4, RZ ;  /* 0x000000040b0f7824 */ /* 0x000fd400078e00ff */
[C---:B------:R-:W-:Y:S01]  /*27700*/  @P0 LEA R2, P1, R11.reuse, UR4, 0x2 ;  /* 0x000000040b020c11 */ /* 0x040fe2000f8210ff */
[----:B------:R-:W-:Y:S03]  /*27710*/  STL [R1+0x20], R11 ;  /* 0x0000200b01007387 */ /* 0x000fe60000100800 */
[----:B------:R-:W-:Y:S01]  /*27720*/  @P0 LEA.HI.X R3, R11, UR5, R0, 0x2, P1 ;  /* 0x000000050b030c11 */ /* 0x000fe200088f1400 */
[----:B------:R-:W-:-:S04]  /*27730*/  ULDC.64 UR4, c[0x0][0xa18] ;  /* 0x0002860000047ab9 */ /* 0x000fc80000000a00 */
[----:B------:R0:W5:Y:S01]  /*27740*/  @P0 LDG.E R8, desc[UR60][R2.64] ;  /* 0x0000003c02080981 */ /* 0x000162000c1e1900 */
[----:B------:R-:W-:Y:S02]  /*27750*/  ISETP.NE.U32.AND P0, PT, RZ, UR4, PT ;  /* 0x00000004ff007c0c */ /* 0x000fe4000bf05070 */
[----:B------:R-:W-:Y:S01]  /*27760*/  SHF.L.U64.HI R14, R11, 0x2, R0 ;  /* 0x000000020b0e7819 */ /* 0x000fe20000010200 */
[----:B------:R-:W-:Y:S01]  /*27770*/  STL [R1+0x28], R15 ;  /* 0x0000280f01007387 */ /* 0x000fe20000100800 */
[----:B------:R-:W-:Y:S01]  /*27780*/  ISETP.NE.AND.EX P0, PT, RZ, UR5, PT, P0 ;  /* 0x00000005ff007c0c */ /* 0x000fe2000bf05300 */
[----:B------:R-:W-:Y:S02]  /*27790*/  ULDC UR6, c[0x0][0x338] ;  /* 0x0000ce0000067ab9 */ /* 0x000fe40000000800 */
[----:B------:R-:W-:Y:S10]  /*277a0*/  STL [R1+0x2c], R14 ;  /* 0x00002c0e01007387 */ /* 0x000ff40000100800 */
[----:B------:R-:W-:-:S04]  /*277b0*/  @P0 IADD3 R12, P1, R15, UR4, RZ ;  /* 0x000000040f0c0c10 */ /* 0x000fc8000ff3e0ff */
[C---:B------:R-:W-:Y:S01]  /*277c0*/  @P0 IADD3.X R13, R14.reuse, UR5, RZ, P1, !PT ;  /* 0x000000050e0d0c10 */ /* 0x040fe20008ffe4ff */
[----:B------:R-:W-:Y:S02]  /*277d0*/  ULDC.64 UR4, c[0x0][0xa00] ;  /* 0x0002800000047ab9 */ /* 0x000fe40000000a00 */
[----:B------:R-:W-:Y:S02]  /*277e0*/  ISETP.NE.U32.AND P2, PT, RZ, UR4, PT ;  /* 0x00000004ff007c0c */ /* 0x000fe4000bf45070 */
[C---:B0-----:R-:W-:Y:S02]  /*277f0*/  IADD3 R2, P1, R15.reuse, UR4, RZ ;  /* 0x000000040f027c10 */ /* 0x041fe4000ff3e0ff */
[----:B------:R-:W-:Y:S02]  /*27800*/  ISETP.NE.AND.EX P2, PT, RZ, UR5, PT, P2 ;  /* 0x00000005ff007c0c */ /* 0x000fe4000bf45320 */
[----:B------:R-:W-:Y:S01]  /*27810*/  IADD3.X R3, R14, UR5, RZ, P1, !PT ;  /* 0x000000050e037c10 */ /* 0x000fe20008ffe4ff */
[----:B------:R-:W-:Y:S01]  /*27820*/  ULDC UR4, c[0x0][0x288] ;  /* 0x0000a20000047ab9 */ /* 0x000fe20000000800 */
[----:B------:R-:W-:-:S02]  /*27830*/  IADD3 R6, P1, R15, UR8, RZ ;  /* 0x000000080f067c10 */ /* 0x000fc4000ff3e0ff */
[----:B------:R-:W-:Y:S01]  /*27840*/  MOV R10, UR4 ;  /* 0x00000004000a7c02 */ /* 0x000fe20008000f00 */
[----:B------:R-:W-:Y:S01]  /*27850*/  ULDC.64 UR4, c[0x0][0x3f8] ;  /* 0x0000fe0000047ab9 */ /* 0x000fe20000000a00 */
[----:B------:R-:W-:-:S04]  /*27860*/  IADD3.X R7, R14, UR9, RZ, P1, !PT ;  /* 0x000000090e077c10 */ /* 0x000fc80008ffe4ff */
[----:B------:R0:W5:Y:S04]  /*27870*/  @P0 LDG.E R10, desc[UR60][R12.64] ;  /* 0x0000003c0c0a0981 */ /* 0x000168000c1e1900 */
[----:B------:R-:W2:Y:S01]  /*27880*/  @P2 LDG.E R9, desc[UR60][R2.64] ;  /* 0x0000003c02092981 */ /* 0x000ea2000c1e1900 */
[----:B------:R-:W-:Y:S01]  /*27890*/  UISETP.NE.U32.AND UP0, UPT, UR4, URZ, UPT ;  /* 0x0000003f0400728c */ /* 0x000fe2000bf05070 */
[----:B------:R-:W-:Y:S02]  /*278a0*/  IADD3 R4, P1, R15, UR10, RZ ;  /* 0x0000000a0f047c10 */ /* 0x000fe4000ff3e0ff */
[----:B------:R-:W-:Y:S01]  /*278b0*/  ULDC UR4, c[0x0][0x404] ;  /* 0x0001010000047ab9 */ /* 0x000fe20000000800 */
[----:B------:R-:W-:Y:S01]  /*278c0*/  UISETP.NE.AND.EX UP0, UPT, UR5, URZ, UPT, UP0 ;  /* 0x0000003f0500728c */ /* 0x000fe2000bf05300 */
[----:B------:R-:W-:-:S02]  /*278d0*/  IADD3.X R5, R14, UR11, RZ, P1, !PT ;  /* 0x0000000b0e057c10 */ /* 0x000fc40008ffe4ff */
[----:B------:R-:W-:Y:S01]  /*278e0*/  ISETP.NE.U32.AND P1, PT, RZ, UR8, PT ;  /* 0x00000008ff007c0c */ /* 0x000fe2000bf25070 */
[----:B------:R-:W-:Y:S01]  /*278f0*/  USEL UR4, UR4, 0x1, UP0 ;  /* 0x0000000104047887 */ /* 0x000fe20008000000 */
[----:B------:R-:W-:Y:S02]  /*27900*/  ULDC UR5, c[0x0][0x2e0] ;  /* 0x0000b80000057ab9 */ /* 0x000fe40000000800 */
[----:B------:R-:W-:Y:S01]  /*27910*/  ISETP.NE.AND.EX P3, PT, RZ, UR9, PT, P1 ;  /* 0x00000009ff007c0c */ /* 0x000fe2000bf65310 */
[----:B------:R-:W-:Y:S01]  /*27920*/  UIMAD UR4, UR4, UR5, URZ ;  /* 0x00000005040472a4 */ /* 0x000fe2000f8e023f */
[----:B------:R-:W-:Y:S01]  /*27930*/  ISETP.NE.U32.AND P1, PT, RZ, UR10, PT ;  /* 0x0000000aff007c0c */ /* 0x000fe2000bf25070 */
[----:B------:R-:W-:-:S03]  /*27940*/  IMAD.U32 R0, RZ, RZ, UR6 ;  /* 0x00000006ff007e24 */ /* 0x000fc6000f8e00ff */
[----:B------:R-:W-:Y:S01]  /*27950*/  ISETP.NE.AND.EX P1, PT, RZ, UR11, PT, P1 ;  /* 0x0000000bff007c0c */ /* 0x000fe2000bf25310 */
[----:B--2---:R1:W-:Y:S02]  /*27960*/  STL [R1+0x34], R9 ;  /* 0x0000340901007387 */ /* 0x0043e40000100800 */
[----:B-1----:R-:W-:Y:S01]  /*27970*/  IMAD.U32 R9, RZ, RZ, UR4 ;  /* 0x00000004ff097e24 */ /* 0x002fe2000f8e00ff */
[----:B0-----:R-:W-:Y:S09]  /*27980*/  @P0 BRA `(.L_x_2583) ;  /* 0x0000000000100947 */ /* 0x001ff20003800000 */
[----:B------:R-:W-:Y:S05]  /*27990*/  @!P2 BRA `(.L_x_2583) ;  /* 0x00000000000ca947 */ /* 0x000fea0003800000 */
[----:B-----5:R-:W2:Y:S04]  /*279a0*/  LDG.E R10, desc[UR60][R2.64] ;  /* 0x0000003c020a7981 */ /* 0x020ea8000c1e1900 */
[----:B------:R-:W2:Y:S02]  /*279b0*/  LDG.E R2, desc[UR60][R2.64+0x4] ;  /* 0x0000043c02027981 */ /* 0x000ea4000c1e1900 */
[----:B--2---:R-:W-:-:S07]  /*279c0*/  IADD3 R10, -R10, R2, RZ ;  /* 0x000000020a0a7210 */ /* 0x004fce0007ffe1ff */
.L_x_2583:
[----:B------:R-:W-:Y:S01]  /*279d0*/  IMAD.MOV.U32 R2, RZ, RZ, RZ ;  /* 0x000000ffff027224 */ /* 0x000fe200078e00ff */
[----:B------:R-:W-:-:S05]  /*279e0*/  ULDC.64 UR4, c[0x0][0xa20] ;  /* 0x0002880000047ab9 */ /* 0x000fca0000000a00 */
[----:B------:R-:W2:Y:S01]  /*279f0*/  @P3 LDG.E R2, desc[UR60][R6.64] ;  /* 0x0000003c06023981 */ /* 0x000ea2000c1e1900 */
[----:B------:R-:W-:-:S06]  /*27a00*/  IMAD.MOV.U32 R20, RZ, RZ, RZ ;  /* 0x000000ffff147224 */ /* 0x000fcc00078e00ff */
[----:B------:R0:W5:Y:S01]  /*27a10*/  @P1 LDG.E R20, desc[UR60][R4.64] ;  /* 0x0000003c04141981 */ /* 0x000162000c1e1900 */
[----:B------:R-:W-:-:S04]  /*27a20*/  ISETP.NE.U32.AND P0, PT, RZ, UR4, PT ;  /* 0x00000004ff007c0c */ /* 0x000fc8000bf05070 */
[----:B------:R-:W-:Y:S02]  /*27a30*/  ISETP.NE.AND.EX P0, PT, RZ, UR5, PT, P0 ;  /* 0x00000005ff007c0c */ /* 0x000fe4000bf05300 */
[----:B--2--5:R-:W-:-:S05]  /*27a40*/  IADD3 R2, R2, R8, RZ ;  /* 0x0000000802027210 */ /* 0x024fca0007ffe0ff */
[----:B------:R0:W-:Y:S06]  /*27a50*/  STL [R1+0x4], R2 ;  /* 0x0000040201007387 */ /* 0x0001ec0000100800 */
[----:B------:R-:W-:Y:S05]  /*27a60*/  @!P0 BRA `(.L_x_2584) ;  /* 0x0000000000108947 */ /* 0x000fea0003800000 */
[----:B0-----:R-:W-:-:S04]  /*27a70*/  IADD3 R2, P0, R15, UR4, RZ ;  /* 0x000000040f027c10 */ /* 0x001fc8000ff1e0ff */
[----:B------:R-:W-:-:S05]  /*27a80*/  IADD3.X R3, R14, UR5, RZ, P0, !PT ;  /* 0x000000050e037c10 */ /* 0x000fca00087fe4ff */
[----:B------:R0:W5:Y:S01]  /*27a90*/  LDG.E R9, desc[UR60][R2.64] ;  /* 0x0000003c02097981 */ /* 0x000162000c1e1900 */
[----:B------:R-:W-:Y:S05]  /*27aa0*/  BRA `(.L_x_2585) ;  /* 0x0000000000107947 */ /* 0x000fea0003800000 */
.L_x_2584:
[----:B------:R-:W-:Y:S05]  /*27ab0*/  @!P3 BRA `(.L_x_2585) ;  /* 0x00000000000cb947 */ /* 0x000fea0003800000 */
[----:B------:R-:W2:Y:S04]  /*27ac0*/  LDG.E R9, desc[UR60][R6.64] ;  /* 0x0000003c06097981 */ /* 0x000ea8000c1e1900 */
[----:B------:R-:W2:Y:S02]  /*27ad0*/  LDG.E R6, desc[UR60][R6.64+0x4] ;  /* 0x0000043c06067981 */ /* 0x000ea4000c1e1900 */
[----:B--2---:R-:W-:-:S07]  /*27ae0*/  IMAD.IADD R9, R6, 0x1, -R9 ;  /* 0x0000000106097824 */ /* 0x004fce00078e0a09 */
.L_x_2585:
[----:B0-----:R-:W2:Y:S01]  /*27af0*/  @P1 LDG.E R2, desc[UR60][R4.64] ;  /* 0x0000003c04021981 */ /* 0x001ea2000c1e1900 */
[----:B-----5:R-:W-:-:S03]  /*27b00*/  IMAD.IADD R9, R9, 0x1, -R8 ;  /* 0x0000000109097824 */ /* 0x020fc600078e0a08 */
[----:B------:R-:W2:Y:S01]  /*27b10*/  @P1 LDG.E R4, desc[UR60][R4.64+0x4] ;  /* 0x0000043c04041981 */ /* 0x000ea2000c1e1900 */
[----:B------:R-:W-:Y:S01]  /*27b20*/  LEA R3, R17, 0xcf, 0x7 ;  /* 0x000000cf11037811 */ /* 0x000fe200078e38ff */
[----:B------:R-:W-:Y:S01]  /*27b30*/  BSSY B0, `(.L_x_2586) ;  /* 0x0000108000007945 */ /* 0x000fe20003800000 */
[----:B------:R-:W-:Y:S02]  /*27b40*/  PLOP3.LUT P2, PT, PT, PT, PT, 0x80, 0x0 ;  /* 0x000000000000781c */ /* 0x000fe40003f4f070 */
[----:B--2---:R-:W-:-:S05]  /*27b50*/  @P1 IADD3 R0, -R2, R4, RZ ;  /* 0x0000000402001210 */ /* 0x004fca0007ffe1ff */
[----:B------:R-:W-:-:S05]  /*27b60*/  IMAD.IADD R2, R9, 0x1, R0 ;  /* 0x0000000109027824 */ /* 0x000fca00078e0200 */
[C---:B------:R-:W-:Y:S01]  /*27b70*/  IADD3 R3, R2.reuse, R3, -R10 ;  /* 0x0000000302037210 */ /* 0x040fe20007ffe80a */
[----:B------:R-:W-:-:S04]  /*27b80*/  VIADD R2, R2, 0x4f ;  /* 0x0000004f02027836 */ /* 0x000fc80000000000 */
[----:B------:R-:W-:-:S04]  /*27b90*/  IMAD.HI R2, R2, 0x66666667, RZ ;  /* 0x6666666702027827 */ /* 0x000fc800078e02ff */
[----:B------:R-:W-:Y:S01]  /*27ba0*/  IMAD.HI R3, R3, 0x66666667, RZ ;  /* 0x6666666703037827 */ /* 0x000fe200078e02ff */
[----:B------:R-:W-:-:S04]  /*27bb0*/  SHF.R.U32.HI R4, RZ, 0x1f, R2 ;  /* 0x0000001fff047819 */ /* 0x000fc80000011602 */
[----:B------:R-:W-:Y:S02]  /*27bc0*/  LEA.HI.SX32 R4, R2, R4, 0x1b ;  /* 0x0000000402047211 */ /* 0x000fe400078fdaff */
[----:B------:R-:W-:-:S04]  /*27bd0*/  SHF.R.U32.HI R2, RZ, 0x1f, R3 ;  /* 0x0000001fff027819 */ /* 0x000fc80000011603 */
[----:B------:R-:W-:-:S04]  /*27be0*/  LEA.HI.SX32 R2, R3, R2, 0x1b ;  /* 0x0000000203027211 */ /* 0x000fc800078fdaff */
[----:B------:R-:W-:-:S05]  /*27bf0*/  VIMNMX R6, R4, R2, PT ;  /* 0x0000000204067248 */ /* 0x000fca0003fe0100 */
[----:B------:R-:W-:Y:S01]  /*27c00*/  IMAD R2, R6, 0x50, -R9 ;  /* 0x0000005006027824 */ /* 0x000fe200078e0a09 */
[----:B------:R-:W-:-:S04]  /*27c10*/  IADD3 R9, -R9, RZ, RZ ;  /* 0x000000ff09097210 */ /* 0x000fc80007ffe1ff */
[----:B------:R-:W-:Y:S02]  /*27c20*/  VIMNMX R2, R2, R0, PT ;  /* 0x0000000002027248 */ /* 0x000fe40003fe0100 */
[----:B------:R-:W-:-:S04]  /*27c30*/  VIMNMX R9, RZ, R9, !PT ;  /* 0x00000009ff097248 */ /* 0x000fc80007fe0100 */
[----:B------:R-:W-:Y:S01]  /*27c40*/  ISETP.GT.AND P0, PT, R2, R9, PT ;  /* 0x000000090200720c */ /* 0x000fe20003f04270 */
[----:B------:R-:W-:-:S05]  /*27c50*/  IMAD.WIDE.U32 R4, R9, -0x33333333, RZ ;  /* 0xcccccccd09047825 */ /* 0x000fca00078e00ff */
[----:B------:R-:W-:-:S07]  /*27c60*/  SHF.R.U32.HI R0, RZ, 0x6, R5 ;  /* 0x00000006ff007819 */ /* 0x000fce0000011605 */
[----:B------:R-:W-:-:S04]  /*27c70*/  @P0 VIADD R2, R2, 0x4f ;  /* 0x0000004f02020836 */ /* 0x000fc80000000000 */
[----:B------:R-:W-:Y:S01]  /*27c80*/  @P0 IMAD.HI R2, R2, 0x66666667, RZ ;  /* 0x6666666702020827 */ /* 0x000fe200078e02ff */
[----:B------:R0:W-:Y:S04]  /*27c90*/  STL [R1+0x24], R6 ;  /* 0x0000240601007387 */ /* 0x0001e80000100800 */
[----:B------:R-:W-:Y:S01]  /*27ca0*/  @P0 SHF.R.U32.HI R3, RZ, 0x1f, R2 ;  /* 0x0000001fff030819 */ /* 0x000fe20000011602 */
[----:B------:R-:W-:-:S03]  /*27cb0*/  IMAD.MOV.U32 R4, RZ, RZ, R0 ;  /* 0x000000ffff047224 */ /* 0x000fc600078e0000 */
[----:B------:R-:W-:-:S04]  /*27cc0*/  @P0 LEA.HI.SX32 R4, R2, R3, 0x1b ;  /* 0x0000000302040211 */ /* 0x000fc800078fdaff */
        /* <DEDUP_REMOVED lines=12> */
.L_x_2788:
[----:B------:R-:W-:-:S03]  /*27d90*/  UMOV UR4, 0xffffffff ;  /* 0xffffffff00047882 */ /* 0x000fc60000000000 */
[----:B------:R-:W-:Y:S05]  /*27da0*/  BRA.DIV UR4, `(.L_x_2589) ;  /* 0x0000006e04147947 */ /* 0x000fea000b800000 */
[----:B------:R-:W-:-:S13]  /*27db0*/  ELECT P6, URZ, PT ;  /* 0x00000000003f782f */ /* 0x000fda00038c0000 */
.L_x_2791:
[----:B------:R-:W2:Y:S01]  /*27dc0*/  LDL R5, [R1+0x30] ;  /* 0x0000300001057983 */ /* 0x000ea20000100800 */
[----:B------:R-:W-:Y:S01]  /*27dd0*/  BSSY B1, `(.L_x_2590) ;  /* 0x000000b000017945 */ /* 0x000fe20003800000 */
[----:B------:R-:W0:Y:S01]  /*27de0*/  S2R R9, SR_CgaCtaId ;  /* 0x0000000000097919 */ /* 0x000e220000008800 */
        /* <DEDUP_REMOVED lines=9> */
.L_x_2792:
[----:B------:R-:W-:Y:S05]  /*27e80*/  BSYNC B1 ;  /* 0x0000000000017941 */ /* 0x000fea0003800000 */
.L_x_2590:
[----:B------:R-:W-:Y:S04]  /*27e90*/  BSSY B1, `(.L_x_2592) ;  /* 0x000005a000017945 */ /* 0x000fe80003800000 */
[----:B------:R-:W-:Y:S05]  /*27ea0*/  @!P6 BRA `(.L_x_2593) ;  /* 0x000000040060e947 */ /* 0x000fea0003800000 */
[----:B------:R-:W0:Y:S04]  /*27eb0*/  LDL R7, [R1+0xc] ;  /* 0x00000c0001077983 */ /* 0x000e280000100800 */
[----:B------:R-:W2:Y:S01]  /*27ec0*/  LDL R6, [R1+0x10] ;  /* 0x0000100001067983 */ /* 0x000ea20000100800 */
[----:B0-----:R-:W-:Y:S02]  /*27ed0*/  LEA R5, R7, R9, 0x3 ;  /* 0x0000000907057211 */ /* 0x001fe400078e18ff */
[----:B--2---:R-:W-:-:S04]  /*27ee0*/  SHF.L.U32 R8, R6, 0x1f, RZ ;  /* 0x0000001f06087819 */ /* 0x004fc800000006ff */
[----:B------:R-:W0:Y:S02]  /*27ef0*/  SYNCS.PHASECHK.TRANS64.TRYWAIT P0, [R5+URZ+0x388a0], R8 ;  /* 0x0388a008050075a7 */ /* 0x000e24000800017f */
[----:B0-----:R-:W-:Y:S05]  /*27f00*/  @!P0 BRA `(.L_x_2594) ;  /* 0x0000006800f08947 */ /* 0x001fea0003800000 */
.L_x_2793:
        /* <DEDUP_REMOVED lines=11> */
.L_x_2595:
[----:B-1----:R-:W2:Y:S01]  /*27fc0*/  LDL R6, [R1+0xc] ;  /* 0x00000c0001067983 */ /* 0x002ea20000100800 */
[----:B------:R-:W-:Y:S01]  /*27fd0*/  R2UR UR9, R5 ;  /* 0x00000000050972ca */ /* 0x000fe200000e0000 */
[----:B------:R-:W-:Y:S01]  /*27fe0*/  IMAD R7, R4, 0x50, R20 ;  /* 0x0000005004077824 */ /* 0x000fe200078e0214 */
        /* <DEDUP_REMOVED lines=31> */
.L_x_2794:
        /* <DEDUP_REMOVED lines=8> */
.L_x_2597:
        /* <DEDUP_REMOVED lines=29> */
.L_x_2593:
[----:B------:R-:W-:Y:S05]  /*28430*/  BSYNC B1 ;  /* 0x0000000000017941 */ /* 0x000fea0003800000 */
.L_x_2592:
[----:B01----:R-:W2:Y:S04]  /*28440*/  LDL.LU R5, [R1+0xc] ;  /* 0x00000c0001057983 */ /* 0x003ea80000300800 */
[----:B------:R-:W3:Y:S01]  /*28450*/  LDL.LU R7, [R1+0x10] ;  /* 0x0000100001077983 */ /* 0x000ee20000300800 */
[----:B------:R-:W-:Y:S01]  /*28460*/  PLOP3.LUT P2, PT, PT, PT, PT, 0x8, 0x0 ;  /* 0x000000000000781c */ /* 0x000fe20003f4e170 */
[----:B--2---:R-:W-:-:S05]  /*28470*/  VIADD R5, R5, 0x1 ;  /* 0x0000000105057836 */ /* 0x004fca0000000000 */
[----:B------:R-:W-:-:S04]  /*28480*/  ISETP.NE.AND P0, PT, R5, 0x2, PT ;  /* 0x000000020500780c */ /* 0x000fc80003f05270 */
[----:B------:R-:W-:Y:S02]  /*28490*/  SEL R6, RZ, 0x1, P0 ;  /* 0x00000001ff067807 */ /* 0x000fe40000000000 */
[----:B------:R-:W-:Y:S01]  /*284a0*/  SEL R8, R5, RZ, P0 ;  /* 0x000000ff05087207 */ /* 0x000fe20000000000 */
[----:B------:R-:W-:Y:S01]  /*284b0*/  VIADD R5, R4, 0xfffffffe ;  /* 0xfffffffe04057836 */ /* 0x000fe20000000000 */
[----:B---3--:R-:W-:-:S03]  /*284c0*/  LOP3.LUT R7, R7, R6, RZ, 0x3c, !PT ;  /* 0x0000000607077212 */ /* 0x008fc600078e3cff */
[----:B------:R0:W-:Y:S01]  /*284d0*/  STL [R1+0xc], R8 ;  /* 0x00000c0801007387 */ /* 0x0001e20000100800 */
[----:B------:R-:W-:-:S03]  /*284e0*/  ISETP.GE.AND P0, PT, R5, R0, PT ;  /* 0x000000000500720c */ /* 0x000fc60003f06270 */
[----:B------:R0:W-:Y:S10]  /*284f0*/  STL [R1+0x10], R7 ;  /* 0x0000100701007387 */ /* 0x0001f40000100800 */
[----:B0-----:R-:W-:Y:S05]  /*28500*/  @!P0 BRA `(.L_x_2587) ;  /* 0x0000000400a88947 */ /* 0x001fea0003800000 */
[C---:B------:R-:W-:Y:S01]  /*28510*/  IMAD R5, R4.reuse, 0x50, R20 ;  /* 0x0000005004057824 */ /* 0x040fe200078e0214 */
[----:B------:R-:W-:-:S03]  /*28520*/  IADD3 R4, R4, -0x1, RZ ;  /* 0xffffffff04047810 */ /* 0x000fc60007ffe0ff */
[----:B------:R-:W-:-:S07]  /*28530*/  VIADD R5, R5, 0xffffff60 ;  /* 0xffffff6005057836 */ /* 0x000fce0000000000 */
.L_x_2604:
        /* <DEDUP_REMOVED lines=9> */
.L_x_2795:
        /* <DEDUP_REMOVED lines=11> */
.L_x_2601:
        /* <DEDUP_REMOVED lines=32> */
.L_x_2796:
        /* <DEDUP_REMOVED lines=8> */
.L_x_2603:
        /* <DEDUP_REMOVED lines=29> */
.L_x_2599:
[----:B------:R-:W-:Y:S05]  /*28ad0*/  BSYNC B1 ;  /* 0x0000000000017941 */ /* 0x000fea0003800000 */
.L_x_2598:
[----:B01----:R-:W2:Y:S04]  /*28ae0*/  LDL.LU R6, [R1+0xc] ;  /* 0x00000c0001067983 */ /* 0x003ea80000300800 */
[----:B------:R-:W3:Y:S01]  /*28af0*/  LDL.LU R7, [R1+0x10] ;  /* 0x0000100001077983 */ /* 0x000ee20000300800 */
[----:B------:R-:W-:Y:S01]  /*28b00*/  IADD3 R4, R4, -0x1, RZ ;  /* 0xffffffff04047810 */ /* 0x000fe20007ffe0ff */
[----:B------:R-:W-:Y:S02]  /*28b10*/  VIADD R5, R5, 0xffffffb0 ;  /* 0xffffffb005057836 */ /* 0x000fe40000000000 */
[----:B--2---:R-:W-:-:S05]  /*28b20*/  VIADD R6, R6, 0x1 ;  /* 0x0000000106067836 */ /* 0x004fca0000000000 */
        /* <DEDUP_REMOVED lines=8> */
.L_x_2587:
[----:B------:R-:W-:Y:S05]  /*28bb0*/  BSYNC B0 ;  /* 0x0000000000007941 */ /* 0x000fea0003800000 */
.L_x_2586:
        /* <DEDUP_REMOVED lines=13> */
[----:B------:R-:W0:Y:S08]  /*28c90*/  FLO.U32 R0, UR4 ;  /* 0x0000000400007d00 */ /* 0x000e3000080e0000 */
        /* <DEDUP_REMOVED lines=9> */
.L_x_2606:
        /* <DEDUP_REMOVED lines=14> */
[----:B------:R-:W-:Y:S01]  /*28e10*/  IMAD.U32 R6, RZ, RZ, UR8 ;  /* 0x00000008ff067e24 */ /* 0x000fe2000f8e00ff */
[----:B0-----:R-:W-:Y:S01]  /*28e20*/  MOV R7, UR9 ;  /* 0x0000000900077c02 */ /* 0x001fe20008000f00 */
[----:B------:R-:W-:Y:S01]  /*28e30*/  IMAD.U32 R10, RZ, RZ, UR4 ;  /* 0x00000004ff0a7e24 */ /* 0x000fe2000f8e00ff */
[----:B------:R-:W-:Y:S01]  /*28e40*/  MOV R8, 0x70 ;  /* 0x0000007000087802 */ /* 0x000fe20000000f00 */
[----:B------:R-:W-:-:S02]  /*28e50*/  IMAD.U32 R11, RZ, RZ, UR5 ;  /* 0x00000005ff0b7e24 */ /* 0x000fc4000f8e00ff */
[----:B------:R-:W-:Y:S02]  /*28e60*/  IMAD.MOV.U32 R12, RZ, RZ, 0x1 ;  /* 0x00000001ff0c7424 */ /* 0x000fe400078e00ff */
[----:B------:R-:W-:-:S07]  /*28e70*/  IMAD.MOV.U32 R13, RZ, RZ, RZ ;  /* 0x000000ffff0d7224 */ /* 0x000fce00078e00ff */
[----:B------:R-:W-:-:S07]  /*28e80*/  LEPC R20, `(.L_x_2608) ;  /* 0x000000001014794e */ /* 0x000fce0000000000 */
[----:B-1----:R-:W-:Y:S05]  /*28e90*/  CALL.ABS.NOINC R2 ;  /* 0x0000000002007343 */ /* 0x002fea0003c00000 */
.L_x_2608:
        /* <DEDUP_REMOVED lines=13> */
[----:B0-----:R-:W-:Y:S01]  /*28f70*/  IMAD.U32 R7, RZ, RZ, UR9 ;  /* 0x00000009ff077e24 */ /* 0x001fe2000f8e00ff */
[----:B------:R-:W-:Y:S01]  /*28f80*/  MOV R13, RZ ;  /* 0x000000ff000d7202 */ /* 0x000fe20000000f00 */
[----:B------:R-:W-:-:S02]  /*28f90*/  IMAD.U32 R10, RZ, RZ, UR4 ;  /* 0x00000004ff0a7e24 */ /* 0x000fc4000f8e00ff */
[----:B------:R-:W-:Y:S02]  /*28fa0*/  IMAD.MOV.U32 R8, RZ, RZ, 0x70 ;  /* 0x00000070ff087424 */ /* 0x000fe400078e00ff */
[----:B-1----:R-:W-:-:S07]  /*28fb0*/  IMAD.MOV.U32 R12, RZ, RZ, 0x1 ;  /* 0x00000001ff0c7424 */ /* 0x002fce00078e00ff */
[----:B------:R-:W-:-:S07]  /*28fc0*/  LEPC R20, `(.L_x_2610) ;  /* 0x000000001014794e */ /* 0x000fce0000000000 */
[----:B--2---:R-:W-:Y:S05]  /*28fd0*/  CALL.ABS.NOINC R2 ;  /* 0x0000000002007343 */ /* 0x004fea0003c00000 */
.L_x_2610:
        /* <DEDUP_REMOVED lines=15> */
[----:B0-----:R-:W-:Y:S05]  /*290d0*/  CALL.ABS.NOINC R2 ;  /* 0x0000000002007343 */ /* 0x001fea0003c00000 */
.L_x_2609:
[----:B------:R-:W2:Y:S01]  /*290e0*/  LDL.LU R2, [R1+0x28] ;  /* 0x0000280001027983 */ /* 0x000ea20000300800 */
[----:B------:R-:W-:-:S03]  /*290f0*/  ULDC.64 UR4, c[0x0][0x9f8] ;  /* 0x00027e0000047ab9 */ /* 0x000fc60000000a00 */
[----:B------:R-:W3:Y:S04]  /*29100*/  LDL.LU R0, [R1+0x2c] ;  /* 0x00002c0001007983 */ /* 0x000ee80000300800 */
[----:B------:R-:W4:Y:S04]  /*29110*/  LDL.LU R4, [R1+0x34] ;  /* 0x0000340001047983 */ /* 0x000f280000300800 */
[----:B------:R-:W4:Y:S01]  /*29120*/  LDL.LU R6, [R1+0x20] ;  /* 0x0000200001067983 */ /* 0x000f220000300800 */
[----:B------:R-:W-:-:S04]  /*29130*/  ISETP.NE.U32.AND P0, PT, RZ, UR4, PT ;  /* 0x00000004ff007c0c */ /* 0x000fc8000bf05070 */
[----:B------:R-:W-:Y:S01]  /*29140*/  ISETP.NE.AND.EX P0, PT, RZ, UR5, PT, P0 ;  /* 0x00000005ff007c0c */ /* 0x000fe2000bf05300 */
[----:B0-----:R-:W0:Y:S02]  /*29150*/  S2R R7, SR_TID.X ;  /* 0x0000000000077919 */ /* 0x001e240000002100 */
        /* <DEDUP_REMOVED lines=9> */
[----:B----4-:R-:W-:-:S06]  /*291f0*/  IMAD.MOV.U32 R0, RZ, RZ, R6 ;  /* 0x000000ffff007224 */ /* 0x010fcc00078e0006 */
[----:B------:R0:W5:Y:S01]  /*29200*/  @P0 LDG.E R0, desc[UR60][R2.64] ;  /* 0x0000003c02000981 */ /* 0x000162000c1e1900 */
[----:B------:R-:W-:Y:S01]  /*29210*/  PLOP3.LUT P1, PT, P6, PT, PT, 0x8, 0x0 ;  /* 0x000000000000781c */ /* 0x000fe2000372e170 */
[----:B0-----:R-:W-:Y:S02]  /*29220*/  IMAD R3, R17, 0x80, R4 ;  /* 0x0000008011037824 */ /* 0x001fe400078e0204 */
[----:B------:R-:W0:Y:S02]  /*29230*/  LDC R4, c[0x0][0x428] ;  /* 0x00010a00ff047b82 */ /* 0x000e240000000800 */
[----:B0-----:R-:W-:-:S13]  /*29240*/  ISETP.NE.AND P0, PT, R4, 0x1, PT ;  /* 0x000000010400780c */ /* 0x001fda0003f05270 */
[----:B------:R-:W0:Y:S08]  /*29250*/  @P0 LDC R5, c[0x0][0x42c] ;  /* 0x00010b00ff050b82 */ /* 0x000e300000000800 */
[----:B------:R-:W1:Y:S01]  /*29260*/  @P0 LDC R2, c[0x0][0x430] ;  /* 0x00010c00ff020b82 */ /* 0x000e620000000800 */
[----:B0-----:R-:W-:Y:S01]  /*29270*/  @P0 IMAD.HI.U32 R4, R18, R5, RZ ;  /* 0x0000000512040227 */ /* 0x001fe200078e00ff */
[----:B------:R-:W-:-:S04]  /*29280*/  MOV R5, R18 ;  /* 0x0000001200057202 */ /* 0x000fc80000000f00 */
[----:B-1----:R-:W-:Y:S02]  /*29290*/  @P0 SHF.R.U32.HI R5, RZ, R2, R4 ;  /* 0x00000002ff050219 */ /* 0x002fe40000011604 */
[----:B------:R-:W-:-:S04]  /*292a0*/  ISETP.NE.U32.AND P0, PT, RZ, UR4, PT ;  /* 0x00000004ff007c0c */ /* 0x000fc8000bf05070 */
[----:B------:R-:W-:-:S04]  /*292b0*/  ISETP.NE.AND.EX P0, PT, RZ, UR5, PT, P0 ;  /* 0x00000005ff007c0c */ /* 0x000fc8000bf05300 */
[----:B------:R-:W-:-:S09]  /*292c0*/  SEL R2, R6, RZ, !P0 ;  /* 0x000000ff06027207 */ /* 0x000fd20004000000 */
.L_x_2611:
        /* <DEDUP_REMOVED lines=16> */
.L_x_2612:
        /* <DEDUP_REMOVED lines=15> */
.L_x_2613:
        /* <DEDUP_REMOVED lines=15> */
.L_x_2614:
        /* <DEDUP_REMOVED lines=18> */
.L_x_2799:
[----:B------:R-:W-:Y:S01]  /*296d0*/  UMOV UR4, 0xffffffff ;  /* 0xffffffff00047882 */ /* 0x000fe20000000000 */
[----:B------:R-:W-:Y:S02]  /*296e0*/  SHF.R.S32.HI R17, RZ, 0x1f, R0 ;  /* 0x0000001fff117819 */ /* 0x000fe40000011400 */
[----:B------:R-:W-:Y:S05]  /*296f0*/  BRA.DIV UR4, `(.L_x_2616) ;  /* 0x0000005604787947 */ /* 0x000fea000b800000 */
[----:B------:R-:W-:-:S13]  /*29700*/  ELECT P6, URZ, PT ;  /* 0x00000000003f782f */ /* 0x000fda00038c0000 */
.L_x_2802:
[----:B------:R-:W-:Y:S05]  /*29710*/  @!P6 BRA `(.L_x_2617) ;  /* 0x000000040034e947 */ /* 0x000fea0003800000 */
[----:B------:R-:W-:-:S04]  /*29720*/  ISETP.NE.U32.AND P0, PT, R8, RZ, PT ;  /* 0x000000ff0800720c */ /* 0x000fc80003f05070 */
        /* <DEDUP_REMOVED lines=19> */
.L_x_2618:
        /* <DEDUP_REMOVED lines=9> */
.L_x_2803:
        /* <DEDUP_REMOVED lines=11> */
.L_x_2620:
        /* <DEDUP_REMOVED lines=37> */
.L_x_2617:
        /* <DEDUP_REMOVED lines=55> */
.L_x_2804:
[----:B------:R-:W-:Y:S05]  /*29f60*/  BSYNC B0 ;  /* 0x0000000000007941 */ /* 0x000fea0003800000 */
.L_x_2621:
[----:B0-----:R-:W2:Y:S01]  /*29f70*/  LDL R3, [R1+0x24] ;  /* 0x0000240001037983 */ /* 0x001ea20000100800 */
[----:B------:R-:W-:Y:S01]  /*29f80*/  BSSY B0, `(.L_x_2623) ;  /* 0x00001c4000007945 */ /* 0x000fe20003800000 */
[----:B--2---:R-:W-:-:S13]  /*29f90*/  ISETP.GE.AND P0, PT, R3, 0x2, PT ;  /* 0x000000020300780c */ /* 0x004fda0003f06270 */
[----:B------:R-:W-:Y:S05]  /*29fa0*/  @!P0 BRA `(.L_x_2624) ;  /* 0x0000001c00048947 */ /* 0x000fea0003800000 */
[C---:B------:R-:W-:Y:S01]  /*29fb0*/  LOP3.LUT R2, R3.reuse, 0x1, RZ, 0xc0, !PT ;  /* 0x0000000103027812 */ /* 0x040fe200078ec0ff */
[----:B------:R-:W-:Y:S03]  /*29fc0*/  BSSY B1, `(.L_x_2625) ;  /* 0x000009a000017945 */ /* 0x000fe60003800000 */
[----:B------:R-:W-:Y:S01]  /*29fd0*/  ISETP.NE.U32.AND P0, PT, R2, 0x1, PT ;  /* 0x000000010200780c */ /* 0x000fe20003f05070 */
[----:B------:R-:W-:-:S04]  /*29fe0*/  VIADD R2, R3, 0xfffffffe ;  /* 0xfffffffe03027836 */ /* 0x000fc80000000000 */
[----:B------:R-:W-:-:S08]  /*29ff0*/  IMAD.MOV.U32 R7, RZ, RZ, R2 ;  /* 0x000000ffff077224 */ /* 0x000fd000078e0002 */
[----:B------:R-:W-:Y:S05]  /*2a000*/  @!P0 BRA `(.L_x_2626) ;  /* 0x0000000800548947 */ /* 0x000fea0003800000 */
[----:B------:R-:W2:Y:S04]  /*2a010*/  LDL R10, [R1] ;  /* 0x00000000010a7983 */ /* 0x000ea80000100800 */
[----:B------:R-:W3:Y:S01]  /*2a020*/  LDL R3, [R1+0x8] ;  /* 0x0000080001037983 */ /* 0x000ee20000100800 */
[----:B------:R-:W-:Y:S01]  /*2a030*/  BSSY B2, `(.L_x_2627) ;  /* 0x000008e000027945 */ /* 0x000fe20003800000 */
[----:B--2---:R-:W-:-:S04]  /*2a040*/  IADD3 R12, R10, 0x1, RZ ;  /* 0x000000010a0c7810 */ /* 0x004fc80007ffe0ff */
[----:B------:R-:W-:-:S04]  /*2a050*/  ISETP.NE.AND P0, PT, R12, 0x2, PT ;  /* 0x000000020c00780c */ /* 0x000fc80003f05270 */
[----:B------:R-:W-:Y:S02]  /*2a060*/  SEL R13, RZ, 0x1, P0 ;  /* 0x00000001ff0d7807 */ /* 0x000fe40000000000 */
[----:B------:R-:W-:Y:S02]  /*2a070*/  SEL R12, R12, RZ, P0 ;  /* 0x000000ff0c0c7207 */ /* 0x000fe40000000000 */
[----:B---3--:R-:W-:Y:S01]  /*2a080*/  LOP3.LUT R13, R3, R13, RZ, 0x3c, !PT ;  /* 0x0000000d030d7212 */ /* 0x008fe200078e3cff */
[----:B------:R-:W-:Y:S06]  /*2a090*/  @!P6 BRA `(.L_x_2628) ;  /* 0x00000008001ce947 */ /* 0x000fec0003800000 */
[----:B------:R-:W-:Y:S01]  /*2a0a0*/  ISETP.NE.U32.AND P0, PT, R8, RZ, PT ;  /* 0x000000ff0800720c */ /* 0x000fe20003f05070 */
[----:B------:R-:W-:Y:S02]  /*2a0b0*/  IMAD.MOV.U32 R3, RZ, RZ, R2 ;  /* 0x000000ffff037224 */ /* 0x000fe400078e0002 */
[----:B------:R-:W-:Y:S01]  /*2a0c0*/  IMAD.MOV.U32 R7, RZ, RZ, R6 ;  /* 0x000000ffff077224 */ /* 0x000fe200078e0006 */
[----:B------:R-:W-:-:S13]  /*2a0d0*/  ISETP.NE.AND.EX P0, PT, R9, RZ, PT, P0 ;  /* 0x000000ff0900720c */ /* 0x000fda0003f05300 */
[----:B------:R-:W-:Y:S05]  /*2a0e0*/  @!P0 BRA `(.L_x_2629) ;  /* 0x0000000000488947 */ /* 0x000fea0003800000 */
[----:B------:R-:W0:Y:S01]  /*2a0f0*/  LDC R14, c[0x0][0x41c] ;  /* 0x00010700ff0e7b82 */ /* 0x000e220000000800 */
[----:B------:R-:W-:Y:S01]  /*2a100*/  MOV R3, R2 ;  /* 0x0000000200037202 */ /* 0x000fe20000000f00 */
[----:B------:R-:W-:Y:S02]  /*2a110*/  ULDC.64 UR4, c[0x0][0x408] ;  /* 0x0001020000047ab9 */ /* 0x000fe40000000a00 */
[----:B------:R-:W-:-:S04]  /*2a120*/  IMAD R7, R17, UR4, RZ ;  /* 0x0000000411077c24 */ /* 0x000fc8000f8e02ff */
[----:B------:R-:W-:Y:S01]  /*2a130*/  IMAD R7, R0, UR5, R7 ;  /* 0x0000000500077c24 */ /* 0x000fe2000f8e0207 */
[----:B0-----:R-:W-:-:S13]  /*2a140*/  ISETP.NE.AND P0, PT, R14, 0x1, PT ;  /* 0x000000010e00780c */ /* 0x001fda0003f05270 */
[----:B------:R-:W0:Y:S02]  /*2a150*/  @P0 LDC.64 R10, c[0x0][0x420] ;  /* 0x00010800ff0a0b82 */ /* 0x000e240000000a00 */
[----:B0-----:R-:W-:-:S05]  /*2a160*/  @P0 IMAD.HI.U32 R10, R2, R10, RZ ;  /* 0x0000000a020a0227 */ /* 0x001fca00078e00ff */
[----:B------:R-:W-:-:S04]  /*2a170*/  @P0 SHF.R.U32.HI R3, RZ, R11, R10 ;  /* 0x0000000bff030219 */ /* 0x000fc8000001160a */
[--C-:B------:R-:W-:Y:S01]  /*2a180*/  SHF.R.S32.HI R11, RZ, 0x1f, R3.reuse ;  /* 0x0000001fff0b7819 */ /* 0x100fe20000011403 */
[----:B------:R-:W-:Y:S01]  /*2a190*/  IMAD.MOV.U32 R10, RZ, RZ, R3 ;  /* 0x000000ffff0a7224 */ /* 0x000fe200078e0003 */
[----:B------:R-:W-:-:S03]  /*2a1a0*/  IADD3 R3, -R3, RZ, RZ ;  /* 0x000000ff03037210 */ /* 0x000fc60007ffe1ff */
[----:B------:R-:W-:-:S04]  /*2a1b0*/  IMAD.WIDE.U32 R10, R0, UR4, R10 ;  /* 0x00000004000a7c25 */ /* 0x000fc8000f8e000a */
[----:B------:R-:W-:Y:S01]  /*2a1c0*/  IMAD.IADD R7, R7, 0x1, R11 ;  /* 0x0000000107077824 */ /* 0x000fe200078e020b */
[----:B------:R-:W-:Y:S01]  /*2a1d0*/  LEA R8, P0, R10, R8, 0x2 ;  /* 0x000000080a087211 */ /* 0x000fe200078010ff */
[----:B------:R-:W-:-:S03]  /*2a1e0*/  IMAD R3, R14, R3, R2 ;  /* 0x000000030e037224 */ /* 0x000fc600078e0202 */
[----:B------:R-:W-:-:S05]  /*2a1f0*/  LEA.HI.X R9, R10, R9, R7, 0x2, P0 ;  /* 0x000000090a097211 */ /* 0x000fca00000f1407 */
[----:B------:R0:W5:Y:S04]  /*2a200*/  LDG.E R7, desc[UR60][R8.64] ;  /* 0x0000003c08077981 */ /* 0x000168000c1e1900 */
.L_x_2629:
[----:B0-----:R-:W0:Y:S01]  /*2a210*/  S2R R9, SR_CgaCtaId ;  /* 0x0000000000097919 */ /* 0x001e220000008800 */
[----:B------:R-:W-:-:S04]  /*2a220*/  MOV R8, 0x400 ;  /* 0x0000040000087802 */ /* 0x000fc80000000f00 */
[----:B0-----:R-:W-:Y:S02]  /*2a230*/  LEA R8, R9, R8, 0x18 ;  /* 0x0000000809087211 */ /* 0x001fe400078ec0ff */
[----:B------:R-:W-:-:S03]  /*2a240*/  SHF.L.U32 R9, R13, 0x1f, RZ ;  /* 0x0000001f0d097819 */ /* 0x000fc600000006ff */
[----:B------:R-:W-:-:S04]  /*2a250*/  IMAD R8, R12, 0x8, R8 ;  /* 0x000000080c087824 */ /* 0x000fc800078e0208 */
[----:B------:R-:W0:Y:S02]  /*2a260*/  SYNCS.PHASECHK.TRANS64.TRYWAIT P0, [R8+URZ+0x38840], R9 ;  /* 0x03884009080075a7 */ /* 0x000e24000800017f */
[----:B0-----:R-:W-:Y:S05]  /*2a270*/  @!P0 BRA `(.L_x_2630) ;  /* 0x0000004800ec8947 */ /* 0x001fea0003800000 */
.L_x_2805:
        /* <DEDUP_REMOVED lines=11> */
.L_x_2631:
        /* <DEDUP_REMOVED lines=41> */
.L_x_2806:
        /* <DEDUP_REMOVED lines=10> */
.L_x_2633:
[----:B------:R-:W2:Y:S02]  /*2a660*/  LDL R9, [R1+0x14] ;  /* 0x0000140001097983 */ /* 0x000ea40000100800 */
[----:B--2---:R-:W-:-:S13]  /*2a670*/  LOP3.LUT P0, RZ, R9, 0x40, RZ, 0xc0, !PT ;  /* 0x0000004009ff7812 */ /* 0x004fda000780c0ff */
[----:B------:R-:W-:Y:S05]  /*2a680*/  @P0 BRA `(.L_x_2634) ;  /* 0x0000000000040947 */ /* 0x000fea0003800000 */
[----:B------:R-:W-:Y:S01]  /*2a690*/  BPT.TRAP 0x1 ;  /* 0x000000040000795c */ /* 0x000fe20000300000 */
.L_x_2634:
        /* <DEDUP_REMOVED lines=30> */
[----:B------:R-:W-:Y:S01]  /*2a880*/  MOV R4, R3 ;  /* 0x0000000300047202 */ /* 0x000fe20000000f00 */
        /* <DEDUP_REMOVED lines=8> */
.L_x_2628:
[----:B------:R-:W-:Y:S05]  /*2a910*/  BSYNC B2 ;  /* 0x0000000000027941 */ /* 0x000fea0003800000 */
.L_x_2627:
[----:B------:R-:W2:Y:S04]  /*2a920*/  LDL.LU R3, [R1+0x24] ;  /* 0x0000240001037983 */ /* 0x000ea80000300800 */
[----:B------:R0:W-:Y:S04]  /*2a930*/  STL [R1], R12 ;  /* 0x0000000c01007387 */ /* 0x0001e80000100800 */
[----:B------:R0:W-:Y:S02]  /*2a940*/  STL [R1+0x8], R13 ;  /* 0x0000080d01007387 */ /* 0x0001e40000100800 */
[----:B0-2---:R-:W-:-:S07]  /*2a950*/  VIADD R7, R3, 0xfffffffd ;  /* 0xfffffffd03077836 */ /* 0x005fce0000000000 */
.L_x_2626:
[----:B------:R-:W-:Y:S05]  /*2a960*/  BSYNC B1 ;  /* 0x0000000000017941 */ /* 0x000fea0003800000 */
.L_x_2625:
[----:B------:R-:W-:-:S13]  /*2a970*/  ISETP.NE.AND P0, PT, R2, RZ, PT ;  /* 0x000000ff0200720c */ /* 0x000fda0003f05270 */
[----:B------:R-:W-:Y:S05]  /*2a980*/  @!P0 BRA `(.L_x_2624) ;  /* 0x00000010008c8947 */ /* 0x000fea0003800000 */
[----:B------:R-:W-:-:S07]  /*2a990*/  IMAD.MOV.U32 R11, RZ, RZ, R6 ;  /* 0x000000ffff0b7224 */ /* 0x000fce00078e0006 */
.L_x_2651:
        /* <DEDUP_REMOVED lines=24> */
[----:B------:R-:W-:Y:S01]  /*2ab20*/  IMAD R10, R0, UR7, R10 ;  /* 0x00000007000a7c24 */ /* 0x000fe2000f8e020a */
[----:B------:R-:W-:Y:S01]  /*2ab30*/  IADD3 R12, -R2, RZ, RZ ;  /* 0x000000ff020c7210 */ /* 0x000fe20007ffe1ff */
[----:B------:R-:W-:-:S04]  /*2ab40*/  IMAD.WIDE.U32 R2, R0, UR6, R2 ;  /* 0x0000000600027c25 */ /* 0x000fc8000f8e0002 */
[----:B------:R-:W-:Y:S01]  /*2ab50*/  IMAD.IADD R3, R10, 0x1, R3 ;  /* 0x000000010a037824 */ /* 0x000fe200078e0203 */
[----:B------:R-:W-:Y:S01]  /*2ab60*/  LEA R10, P0, R2, UR4, 0x2 ;  /* 0x00000004020a7c11 */ /* 0x000fe2000f8010ff */
[----:B------:R-:W-:-:S03]  /*2ab70*/  IMAD R12, R11, R12, R7 ;  /* 0x0000000c0b0c7224 */ /* 0x000fc600078e0207 */
[----:B------:R-:W-:-:S06]  /*2ab80*/  LEA.HI.X R11, R2, UR5, R3, 0x2, P0 ;  /* 0x00000005020b7c11 */ /* 0x000fcc00080f1403 */
[----:B------:R0:W5:Y:S03]  /*2ab90*/  LDG.E R11, desc[UR60][R10.64] ;  /* 0x0000003c0a0b7981 */ /* 0x000166000c1e1900 */
.L_x_2637:
[----:B------:R-:W1:Y:S01]  /*2aba0*/  S2R R3, SR_CgaCtaId ;  /* 0x0000000000037919 */ /* 0x000e620000008800 */
[----:B------:R-:W-:-:S04]  /*2abb0*/  MOV R2, 0x400 ;  /* 0x0000040000027802 */ /* 0x000fc80000000f00 */
[----:B-1----:R-:W-:Y:S02]  /*2abc0*/  LEA R2, R3, R2, 0x18 ;  /* 0x0000000203027211 */ /* 0x002fe400078ec0ff */
[----:B------:R-:W-:-:S03]  /*2abd0*/  SHF.L.U32 R3, R9, 0x1f, RZ ;  /* 0x0000001f09037819 */ /* 0x000fc600000006ff */
[----:B------:R-:W-:-:S04]  /*2abe0*/  IMAD R2, R8, 0x8, R2 ;  /* 0x0000000808027824 */ /* 0x000fc800078e0202 */
[----:B------:R-:W1:Y:S02]  /*2abf0*/  SYNCS.PHASECHK.TRANS64.TRYWAIT P0, [R2+URZ+0x38840], R3 ;  /* 0x03884003020075a7 */ /* 0x000e64000800017f */
[----:B-1----:R-:W-:Y:S05]  /*2ac00*/  @!P0 BRA `(.L_x_2638) ;  /* 0x0000004000b08947 */ /* 0x002fea0003800000 */
.L_x_2807:
        /* <DEDUP_REMOVED lines=11> */
.L_x_2639:
        /* <DEDUP_REMOVED lines=41> */
.L_x_2808:
        /* <DEDUP_REMOVED lines=10> */
.L_x_2641:
[----:B------:R-:W2:Y:S02]  /*2aff0*/  LDL R3, [R1+0x14] ;  /* 0x0000140001037983 */ /* 0x000ea40000100800 */
[----:B--2---:R-:W-:-:S13]  /*2b000*/  LOP3.LUT P0, RZ, R3, 0x40, RZ, 0xc0, !PT ;  /* 0x0000004003ff7812 */ /* 0x004fda000780c0ff */
[----:B------:R-:W-:Y:S05]  /*2b010*/  @P0 BRA `(.L_x_2642) ;  /* 0x0000000000040947 */ /* 0x000fea0003800000 */
[----:B------:R-:W-:Y:S01]  /*2b020*/  BPT.TRAP 0x1 ;  /* 0x000000040000795c */ /* 0x000fe20000300000 */
.L_x_2642:
        /* <DEDUP_REMOVED lines=15> */
[----:B------:R-:W-:Y:S01]  /*2b120*/  MOV R4, R12 ;  /* 0x0000000c00047202 */ /* 0x000fe20000000f00 */
        /* <DEDUP_REMOVED lines=23> */
.L_x_2636:
[----:B------:R-:W-:Y:S05]  /*2b2a0*/  BSYNC B1 ;  /* 0x0000000000017941 */ /* 0x000fea0003800000 */
.L_x_2635:
        /* <DEDUP_REMOVED lines=29> */
[----:B------:R-:W-:-:S05]  /*2b480*/  LEA.HI.X R13, R2, UR5, R11, 0x2, P0 ;  /* 0x00000005020d7c11 */ /* 0x000fca00080f140b */
[----:B------:R1:W5:Y:S04]  /*2b490*/  LDG.E R11, desc[UR60][R12.64] ;  /* 0x0000003c0c0b7981 */ /* 0x000368000c1e1900 */
.L_x_2645:
[----:B------:R-:W2:Y:S01]  /*2b4a0*/  S2R R3, SR_CgaCtaId ;  /* 0x0000000000037919 */ /* 0x000ea20000008800 */
[----:B------:R-:W-:-:S04]  /*2b4b0*/  MOV R2, 0x400 ;  /* 0x0000040000027802 */ /* 0x000fc80000000f00 */
[----:B--2---:R-:W-:Y:S02]  /*2b4c0*/  LEA R2, R3, R2, 0x18 ;  /* 0x0000000203027211 */ /* 0x004fe400078ec0ff */
[----:B------:R-:W-:-:S03]  /*2b4d0*/  SHF.L.U32 R3, R14, 0x1f, RZ ;  /* 0x0000001f0e037819 */ /* 0x000fc600000006ff */
[----:B------:R-:W-:-:S04]  /*2b4e0*/  IMAD R2, R15, 0x8, R2 ;  /* 0x000000080f027824 */ /* 0x000fc800078e0202 */
[----:B------:R-:W2:Y:S02]  /*2b4f0*/  SYNCS.PHASECHK.TRANS64.TRYWAIT P0, [R2+URZ+0x38840], R3 ;  /* 0x03884003020075a7 */ /* 0x000ea4000800017f */
[----:B--2---:R-:W-:Y:S05]  /*2b500*/  @!P0 BRA `(.L_x_2646) ;  /* 0x0000003800988947 */ /* 0x004fea0003800000 */
.L_x_2809:
        /* <DEDUP_REMOVED lines=11> */
.L_x_2647:
        /* <DEDUP_REMOVED lines=40> */
.L_x_2810:
        /* <DEDUP_REMOVED lines=10> */
.L_x_2649:
[----:B------:R-:W2:Y:S02]  /*2b8e0*/  LDL R3, [R1+0x14] ;  /* 0x0000140001037983 */ /* 0x000ea40000100800 */
[----:B--2---:R-:W-:-:S13]  /*2b8f0*/  LOP3.LUT P0, RZ, R3, 0x40, RZ, 0xc0, !PT ;  /* 0x0000004003ff7812 */ /* 0x004fda000780c0ff */
[----:B------:R-:W-:Y:S05]  /*2b900*/  @P0 BRA `(.L_x_2650) ;  /* 0x0000000000040947 */ /* 0x000fea0003800000 */
[----:B------:R-:W-:Y:S01]  /*2b910*/  BPT.TRAP 0x1 ;  /* 0x000000040000795c */ /* 0x000fe20000300000 */
.L_x_2650:
        /* <DEDUP_REMOVED lines=38> */
.L_x_2644:
[----:B------:R-:W-:Y:S05]  /*2bb80*/  BSYNC B1 ;  /* 0x0000000000017941 */ /* 0x000fea0003800000 */
.L_x_2643:
[C---:B------:R-:W-:Y:S01]  /*2bb90*/  ISETP.GT.AND P0, PT, R7.reuse, 0x1, PT ;  /* 0x000000010700780c */ /* 0x040fe20003f04270 */
[----:B------:R-:W-:-:S12]  /*2bba0*/  VIADD R7, R7, 0xfffffffe ;  /* 0xfffffffe07077836 */ /* 0x000fd80000000000 */
[----:B------:R-:W-:Y:S05]  /*2bbb0*/  @P0 BRA `(.L_x_2651) ;  /* 0xffffffec00780947 */ /* 0x000fea000383ffff */
.L_x_2624:
[----:B------:R-:W-:Y:S05]  /*2bbc0*/  BSYNC B0 ;  /* 0x0000000000007941 */ /* 0x000fea0003800000 */
.L_x_2623:
        /* <DEDUP_REMOVED lines=8> */
[----:B------:R-:W1:Y:S02]  /*2bc50*/  FLO.U32 R0, UR4 ;  /* 0x0000000400007d00 */ /* 0x000e6400080e0000 */
        /* <DEDUP_REMOVED lines=8> */
.L_x_2653:
[----:B------:R-:W-:Y:S05]  /*2bce0*/  BSYNC B0 ;  /* 0x0000000000007941 */ /* 0x000fea0003800000 */
.L_x_2652:
        /* <DEDUP_REMOVED lines=11> */
.L_x_2811:
[----:B------:R-:W2:Y:S01]  /*2bda0*/  S2R R2, SR_TID.X ;  /* 0x0000000000027919 */ /* 0x000ea20000002100 */
[----:B------:R-:W-:-:S04]  /*2bdb0*/  UPRMT UR4, UR38, 0x9910, URZ ;  /* 0x0000991026047896 */ /* 0x000fc8000800003f */
[----:B------:R-:W-:Y:S01]  /*2bdc0*/  UISETP.NE.AND UP0, UPT, UR4, 0x2, UPT ;  /* 0x000000020400788c */ /* 0x000fe2000bf05270 */
[----:B--2---:R-:W-:-:S04]  /*2bdd0*/  LOP3.LUT R2, R2, 0x7f, RZ, 0xc0, !PT ;  /* 0x0000007f02027812 */ /* 0x004fc800078ec0ff */
[----:B------:R-:W-:-:S13]  /*2bde0*/  ISETP.NE.AND P0, PT, R2, RZ, PT ;  /* 0x000000ff0200720c */ /* 0x000fda0003f05270 */
[----:B-1----:R-:W-:-:S04]  /*2bdf0*/  @!P0 MOV R0, 0xa000 ;  /* 0x0000a00000008802 */ /* 0x002fc80000000f00 */
[----:B------:R1:W-:Y:S01]  /*2be00*/  @!P0 SYNCS.ARRIVE.TRANS64 RZ, [R3+URZ+0x38850], R0 ;  /* 0x0388500003ff89a7 */ /* 0x0003e2000800003f */
[----:B------:R-:W-:-:S13]  /*2be10*/  PLOP3.LUT P0, PT, PT, PT, UP0, 0x40, 0x0 ;  /* 0x000000000000781c */ /* 0x000fda0003f0e808 */
[----:B-1----:R-:W-:Y:S05]  /*2be20*/  @!P0 BRA `(.L_x_2657) ;  /* 0x0000000000048947 */ /* 0x002fea0003800000 */
[----:B------:R-:W-:Y:S01]  /*2be30*/  BPT.TRAP 0x1 ;  /* 0x000000040000795c */ /* 0x000fe20000300000 */
.L_x_2657:
[----:B------:R-:W2:Y:S02]  /*2be40*/  LDL R0, [R1+0x14] ;  /* 0x0000140001007983 */ /* 0x000ea40000100800 */
[----:B--2---:R-:W-:-:S13]  /*2be50*/  LOP3.LUT P0, RZ, R0, 0x40, RZ, 0xc0, !PT ;  /* 0x0000004000ff7812 */ /* 0x004fda000780c0ff */
[----:B------:R-:W-:Y:S05]  /*2be60*/  @P0 BRA `(.L_x_2658) ;  /* 0x0000000000040947 */ /* 0x000fea0003800000 */
[----:B------:R-:W-:Y:S01]  /*2be70*/  BPT.TRAP 0x1 ;  /* 0x000000040000795c */ /* 0x000fe20000300000 */
.L_x_2658:
[----:B------:R-:W2:Y:S01]  /*2be80*/  LDL R0, [R1] ;  /* 0x0000000001007983 */ /* 0x000ea20000100800 */
        /* <DEDUP_REMOVED lines=36> */
.L_x_2655:
[----:B------:R-:W-:Y:S05]  /*2c0d0*/  BSYNC B0 ;  /* 0x0000000000007941 */ /* 0x000fea0003800000 */
.L_x_2654:
        /* <DEDUP_REMOVED lines=9> */
.L_x_2607:
[----:B------:R-:W-:Y:S05]  /*2c170*/  BSYNC B6 ;  /* 0x0000000000067941 */ /* 0x000fea0003800000 */
.L_x_2605:
[----:B------:R-:W-:-:S03]  /*2c180*/  UMOV UR4, 0xffffffff ;  /* 0xffffffff00047882 */ /* 0x000fc60000000000 */
[----:B------:R-:W-:Y:S05]  /*2c190*/  BRA.DIV UR4, `(.L_x_2659) ;  /* 0x0000002e04b07947 */ /* 0x000fea000b800000 */
[----:B------:R2:W3:Y:S04]  /*2c1a0*/  SHFL.IDX PT, R4, R16, RZ, 0x1f ;  /* 0x00001fff10047589 */ /* 0x0004e800000e0000 */
[----:B------:R-:W4:Y:S02]  /*2c1b0*/  SHFL.IDX PT, R16, R16, 0x1, 0x1f ;  /* 0x00201f0010107f89 */ /* 0x000f2400000e0000 */
.L_x_2815:
[----:B-1----:R-:W0:Y:S01]  /*2c1c0*/  S2R R0, SR_TID.X ;  /* 0x0000000000007919 */ /* 0x002e220000002100 */
[----:B------:R-:W-:Y:S01]  /*2c1d0*/  ULDC UR4, c[0x0][0xc14] ;  /* 0x0003050000047ab9 */ /* 0x000fe20000000800 */
[----:B------:R-:W-:Y:S01]  /*2c1e0*/  BSSY B0, `(.L_x_2660) ;  /* 0x000000b000007945 */ /* 0x000fe20003800000 */
[----:B------:R-:W-:Y:S01]  /*2c1f0*/  IMAD.MOV.U32 R17, RZ, RZ, RZ ;  /* 0x000000ffff117224 */ /* 0x000fe200078e00ff */
[----:B0-----:R-:W-:Y:S02]  /*2c200*/  LOP3.LUT R7, R0, 0x1f, RZ, 0xc0, !PT ;  /* 0x0000001f00077812 */ /* 0x001fe400078ec0ff */
[----:B------:R-:W-:Y:S02]  /*2c210*/  MOV R0, UR4 ;  /* 0x0000000400007c02 */ /* 0x000fe40008000f00 */
[C---:B------:R-:W-:Y:S01]  /*2c220*/  ISETP.NE.AND P0, PT, R7.reuse, 0x1f, PT ;  /* 0x0000001f0700780c */ /* 0x040fe20003f05270 */
[----:B------:R-:W-:-:S05]  /*2c230*/  IMAD.IADD R5, R7, 0x1, R19 ;  /* 0x0000000107057824 */ /* 0x000fca00078e0213 */
[----:B------:R-:W-:-:S13]  /*2c240*/  ISETP.GE.OR P0, PT, R5, R0, !P0 ;  /* 0x000000000500720c */ /* 0x000fda0004706670 */
[----:B------:R-:W-:Y:S05]  /*2c250*/  @P0 BRA `(.L_x_2661) ;  /* 0x00000000000c0947 */ /* 0x000fea0003800000 */
[----:B------:R-:W0:Y:S02]  /*2c260*/  LDC.64 R2, c[0x0][0xc58] ;  /* 0x00031600ff027b82 */ /* 0x000e240000000a00 */
[----:B0-----:R-:W-:-:S05]  /*2c270*/  IMAD.WIDE R2, R5, 0x4, R2 ;  /* 0x0000000405027825 */ /* 0x001fca00078e0202 */
[----:B------:R0:W5:Y:S02]  /*2c280*/  LDG.E R17, desc[UR60][R2.64] ;  /* 0x0000003c02117981 */ /* 0x000164000c1e1900 */
.L_x_2661:
[----:B------:R-:W-:Y:S05]  /*2c290*/  BSYNC B0 ;  /* 0x0000000000007941 */ /* 0x000fea0003800000 */
.L_x_2660:
        /* <DEDUP_REMOVED lines=20> */
[----:B0-----:R-:W-:-:S04]  /*2c3e0*/  SEL R7, R14, RZ, P0 ;  /* 0x000000ff0e077207 */ /* 0x001fc80000000000 */
[----:B------:R-:W-:-:S05]  /*2c3f0*/  IADD3 R2, R6, R7, RZ ;  /* 0x0000000706027210 */ /* 0x000fca0007ffe0ff */
[----:B------:R0:W1:Y:S02]  /*2c400*/  SHFL.IDX PT, R14, R2, 0x1f, 0x1f ;  /* 0x03e01f00020e7f89 */ /* 0x00006400000e0000 */
.L_x_2823:
[----:B------:R-:W-:Y:S02]  /*2c410*/  ULDC UR4, c[0x0][0xc10] ;  /* 0x0003040000047ab9 */ /* 0x000fe40000000800 */
[----:B------:R-:W-:-:S04]  /*2c420*/  IMAD.U32 R5, RZ, RZ, UR4 ;  /* 0x00000004ff057e24 */ /* 0x000fc8000f8e00ff */
[----:B-1----:R-:W-:-:S04]  /*2c430*/  IMAD R3, R14, R5, RZ ;  /* 0x000000050e037224 */ /* 0x002fc800078e02ff */
[----:B--2-4-:R-:W-:-:S05]  /*2c440*/  IMAD.IADD R16, R16, 0x1, R3 ;  /* 0x0000000110107824 */ /* 0x014fca00078e0203 */
[----:B---3--:R-:W-:-:S13]  /*2c450*/  ISETP.GT.AND P0, PT, R16, R4, PT ;  /* 0x000000041000720c */ /* 0x008fda0003f04270 */
[----:B------:R-:W-:Y:S05]  /*2c460*/  @P0 BRA `(.L_x_2663) ;  /* 0x0000000000b40947 */ /* 0x000fea0003800000 */
[----:B------:R-:W1:Y:S02]  /*2c470*/  LDC R0, c[0x0][0xc14] ;  /* 0x00030500ff007b82 */ /* 0x000e640000000800 */
.L_x_2668:
        /* <DEDUP_REMOVED lines=14> */
.L_x_2666:
[----:B------:R-:W-:Y:S05]  /*2c560*/  BSYNC B0 ;  /* 0x0000000000007941 */ /* 0x000fea0003800000 */
.L_x_2665:
        /* <DEDUP_REMOVED lines=11> */
[----:B0-----:R-:W-:-:S05]  /*2c620*/  IMAD.IADD R3, R13, 0x1, R14 ;  /* 0x000000010d037824 */ /* 0x001fca00078e020e */
        /* <DEDUP_REMOVED lines=11> */
.L_x_2831:
[----:B------:R-:W-:Y:S02]  /*2c6e0*/  ULDC UR4, c[0x0][0xc10] ;  /* 0x0003040000047ab9 */ /* 0x000fe40000000800 */
[----:B------:R-:W-:-:S04]  /*2c6f0*/  IMAD.U32 R5, RZ, RZ, UR4 ;  /* 0x00000004ff057e24 */ /* 0x000fc8000f8e00ff */
[----:B-1----:R-:W-:-:S05]  /*2c700*/  IMAD R3, R14, R5, RZ ;  /* 0x000000050e037224 */ /* 0x002fca00078e02ff */
[----:B------:R-:W-:-:S04]  /*2c710*/  IADD3 R16, R3, R16, RZ ;  /* 0x0000001003107210 */ /* 0x000fc80007ffe0ff */
[----:B------:R-:W-:-:S13]  /*2c720*/  ISETP.GT.AND P0, PT, R16, R4, PT ;  /* 0x000000041000720c */ /* 0x000fda0003f04270 */
[----:B------:R-:W-:Y:S05]  /*2c730*/  @!P0 BRA `(.L_x_2668) ;  /* 0xfffffffc00508947 */ /* 0x000fea000383ffff */
.L_x_2663:
        /* <DEDUP_REMOVED lines=8> */
.L_x_2835:
[----:B------:R-:W-:Y:S01]  /*2c7c0*/  ISETP.NE.AND P0, PT, R3, RZ, PT ;  /* 0x000000ff0300720c */ /* 0x000fe20003f05270 */
[----:B------:R-:W-:-:S12]  /*2c7d0*/  IMAD.MOV.U32 R7, RZ, RZ, RZ ;  /* 0x000000ffff077224 */ /* 0x000fd800078e00ff */
[----:B------:R-:W-:Y:S05]  /*2c7e0*/  @!P0 BRA `(.L_x_2670) ;  /* 0x0000000000108947 */ /* 0x000fea0003800000 */
[----:B------:R-:W-:Y:S01]  /*2c7f0*/  UMOV UR4, 0xffffffff ;  /* 0xffffffff00047882 */ /* 0x000fe20000000000 */
[----:B------:R-:W-:Y:S02]  /*2c800*/  IADD3 R12, R6, -0x1, RZ ;  /* 0xffffffff060c7810 */ /* 0x000fe40007ffe0ff */
[----:B------:R-:W-:Y:S05]  /*2c810*/  BRA.DIV UR4, `(.L_x_2671) ;  /* 0x0000003204447947 */ /* 0x000fea000b800000 */
[----:B------:R3:W4:Y:S02]  /*2c820*/  SHFL.IDX PT, R7, R2, R12, 0x1f ;  /* 0x00001f0c02077589 */ /* 0x00072400000e0000 */
.L_x_2670:
[----:B0--3--:R-:W0:Y:S01]  /*2c830*/  LDC.64 R2, c[0x0][0xc68] ;  /* 0x00031a00ff027b82 */ /* 0x009e220000000a00 */
[----:B------:R-:W-:-:S04]  /*2c840*/  IMAD.IADD R19, R6, 0x1, R19 ;  /* 0x0000000106137824 */ /* 0x000fc800078e0213 */
        /* <DEDUP_REMOVED lines=9> */
[----:B0-----:R-:W-:-:S05]  /*2c8e0*/  IADD3 R2, RZ, -R3, RZ ;  /* 0x80000003ff027210 */ /* 0x001fca0007ffe0ff */
[----:B------:R-:W-:Y:S02]  /*2c8f0*/  IMAD R10, R2, R8, RZ ;  /* 0x00000008020a7224 */ /* 0x000fe400078e02ff */
[----:B------:R-:W-:-:S04]  /*2c900*/  IMAD.MOV.U32 R2, RZ, RZ, RZ ;  /* 0x000000ffff027224 */ /* 0x000fc800078e00ff */
[----:B------:R-:W-:-:S04]  /*2c910*/  IMAD.HI.U32 R10, R3, R10, R2 ;  /* 0x0000000a030a7227 */ /* 0x000fc800078e0002 */
[----:B------:R-:W-:Y:S01]  /*2c920*/  IMAD.IADD R2, R4, 0x1, -R16 ;  /* 0x0000000104027824 */ /* 0x000fe200078e0a10 */
[----:B------:R-:W-:-:S04]  /*2c930*/  IABS R4, R6 ;  /* 0x0000000600047213 */ /* 0x000fc80000000000 */
        /* <DEDUP_REMOVED lines=28> */
[----:B------:R-:W-:Y:S01]  /*2cb00*/  IMAD.HI.U32 R11, R3, R11, R2 ;  /* 0x0000000b030b7227 */ /* 0x000fe200078e0002 */
[----:B------:R-:W-:Y:S02]  /*2cb10*/  IABS R2, R4 ;  /* 0x0000000400027213 */ /* 0x000fe40000000000 */
[----:B------:R-:W-:-:S03]  /*2cb20*/  IABS R3, R9 ;  /* 0x0000000900037213 */ /* 0x000fc60000000000 */
[----:B------:R-:W-:-:S04]  /*2cb30*/  IMAD.HI.U32 R11, R11, R2, RZ ;  /* 0x000000020b0b7227 */ /* 0x000fc800078e00ff */
[----:B------:R-:W-:-:S04]  /*2cb40*/  IMAD.MOV R3, RZ, RZ, -R3 ;  /* 0x000000ffff037224 */ /* 0x000fc800078e0a03 */
[----:B------:R-:W-:-:S05]  /*2cb50*/  IMAD R2, R11, R3, R2 ;  /* 0x000000030b027224 */ /* 0x000fca00078e0202 */
[----:B------:R-:W-:-:S13]  /*2cb60*/  ISETP.GT.U32.AND P0, PT, R5, R2, PT ;  /* 0x000000020500720c */ /* 0x000fda0003f04070 */
[----:B------:R-:W-:Y:S01]  /*2cb70*/  @!P0 IADD3 R2, R2, -R5, RZ ;  /* 0x8000000502028210 */ /* 0x000fe20007ffe0ff */
[----:B------:R-:W-:-:S03]  /*2cb80*/  @!P0 VIADD R11, R11, 0x1 ;  /* 0x000000010b0b8836 */ /* 0x000fc60000000000 */
[----:B------:R-:W-:Y:S02]  /*2cb90*/  ISETP.GE.U32.AND P0, PT, R2, R5, PT ;  /* 0x000000050200720c */ /* 0x000fe40003f06070 */
[C---:B------:R-:W-:Y:S01]  /*2cba0*/  LOP3.LUT R2, R4.reuse, R9, RZ, 0x3c, !PT ;  /* 0x0000000904027212 */ /* 0x040fe200078e3cff */
[----:B------:R-:W-:-:S10]  /*2cbb0*/  IMAD.IADD R4, R4, 0x1, R7 ;  /* 0x0000000104047824 */ /* 0x000fd400078e0207 */
[----:B------:R-:W-:Y:S01]  /*2cbc0*/  @P0 VIADD R11, R11, 0x1 ;  /* 0x000000010b0b0836 */ /* 0x000fe20000000000 */
[----:B------:R-:W-:-:S13]  /*2cbd0*/  ISETP.GE.AND P0, PT, R2, RZ, PT ;  /* 0x000000ff0200720c */ /* 0x000fda0003f06270 */
[----:B------:R-:W-:Y:S02]  /*2cbe0*/  @!P0 IADD3 R11, -R11, RZ, RZ ;  /* 0x000000ff0b0b8210 */ /* 0x000fe40007ffe1ff */
[----:B------:R-:W-:-:S13]  /*2cbf0*/  ISETP.NE.AND P0, PT, R9, RZ, PT ;  /* 0x000000ff0900720c */ /* 0x000fda0003f05270 */
[----:B------:R-:W-:Y:S01]  /*2cc00*/  @!P0 LOP3.LUT R11, RZ, R9, RZ, 0x33, !PT ;  /* 0x00000009ff0b8212 */ /* 0x000fe200078e33ff */
[----:B------:R-:W-:-:S03]  /*2cc10*/  IMAD.MOV R9, RZ, RZ, -R9 ;  /* 0x000000ffff097224 */ /* 0x000fc600078e0a09 */
[----:B------:R-:W-:Y:S01]  /*2cc20*/  LOP3.LUT R2, RZ, R11, RZ, 0x33, !PT ;  /* 0x0000000bff027212 */ /* 0x000fe200078e33ff */
[----:B------:R-:W-:-:S03]  /*2cc30*/  IMAD R18, R11, R9, R4 ;  /* 0x000000090b127224 */ /* 0x000fc600078e0204 */
[----:B------:R-:W-:Y:S01]  /*2cc40*/  IADD3 R17, R17, R2, RZ ;  /* 0x0000000211117210 */ /* 0x000fe20007ffe0ff */
[----:B------:R-:W-:Y:S06]  /*2cc50*/  BRA `(.L_x_2672) ;  /* 0x00000000001c7947 */ /* 0x000fec0003800000 */
.L_x_2664:
[----:B------:R-:W-:Y:S01]  /*2cc60*/  UMOV UR4, URZ ;  /* 0x0000003f00047c82 */ /* 0x000fe20008000000 */
[----:B------:R-:W-:Y:S01]  /*2cc70*/  UMOV UR5, URZ ;  /* 0x0000003f00057c82 */ /* 0x000fe20008000000 */
[----:B------:R-:W-:Y:S01]  /*2cc80*/  ULDC UR6, c[0x0][0xc14] ;  /* 0x0003050000067ab9 */ /* 0x000fe20000000800 */
[----:B------:R-:W-:Y:S01]  /*2cc90*/  IMAD.MOV.U32 R16, RZ, RZ, R4 ;  /* 0x000000ffff107224 */ /* 0x000fe200078e0004 */
[----:B------:R-:W-:Y:S01]  /*2cca0*/  MOV R18, UR5 ;  /* 0x0000000500127c02 */ /* 0x000fe20008000f00 */
[----:B------:R-:W-:Y:S02]  /*2ccb0*/  IMAD.U32 R17, RZ, RZ, UR4 ;  /* 0x00000004ff117e24 */ /* 0x000fe4000f8e00ff */
[----:B------:R-:W-:-:S07]  /*2ccc0*/  IMAD.U32 R19, RZ, RZ, UR6 ;  /* 0x00000006ff137e24 */ /* 0x000fce000f8e00ff */
.L_x_2672:
        /* <DEDUP_REMOVED lines=12> */
.L_x_2582:
[----:B-1----:R-:W3:Y:S01]  /*2cd90*/  LDL.LU R0, [R1+0x30] ;  /* 0x0000300001007983 */ /* 0x002ee20000300800 */
[----:B------:R-:W-:Y:S01]  /*2cda0*/  BSSY B0, `(.L_x_2674) ;  /* 0x000000b000007945 */ /* 0x000fe20003800000 */
[----:B------:R-:W1:Y:S01]  /*2cdb0*/  S2R R5, SR_CgaCtaId ;  /* 0x0000000000057919 */ /* 0x000e620000008800 */
[----:B---3--:R-:W-:-:S05]  /*2cdc0*/  VIADD R0, R0, 0x1 ;  /* 0x0000000100007836 */ /* 0x008fca0000000000 */
[----:B--2---:R-:W-:-:S04]  /*2cdd0*/  LEA.HI R2, R0, R0, RZ, 0x1 ;  /* 0x0000000000027211 */ /* 0x004fc800078f08ff */
[----:B------:R-:W-:-:S04]  /*2cde0*/  LOP3.LUT R3, R2, 0xfffffffe, RZ, 0xc0, !PT ;  /* 0xfffffffe02037812 */ /* 0x000fc800078ec0ff */
[----:B------:R-:W-:Y:S02]  /*2cdf0*/  IADD3 R3, R0, -R3, RZ ;  /* 0x8000000300037210 */ /* 0x000fe40007ffe0ff */
[----:B------:R-:W-:Y:S02]  /*2ce00*/  MOV R0, 0x400 ;  /* 0x0000040000007802 */ /* 0x000fe40000000f00 */
[----:B------:R-:W-:Y:S02]  /*2ce10*/  SHF.L.U32 R3, R3, 0x1f, RZ ;  /* 0x0000001f03037819 */ /* 0x000fe400000006ff */
[----:B-1----:R-:W-:-:S04]  /*2ce20*/  LEA R0, R5, R0, 0x18 ;  /* 0x0000000005007211 */ /* 0x002fc800078ec0ff */
[----:B------:R-:W1:Y:S02]  /*2ce30*/  SYNCS.PHASECHK.TRANS64.TRYWAIT P0, [R0+URZ+0x38820], R3 ;  /* 0x03882003000075a7 */ /* 0x000e64000800017f */
[----:B-1----:R-:W-:Y:S05]  /*2ce40*/  @!P0 BRA `(.L_x_2675) ;  /* 0x0000002800e08947 */ /* 0x002fea0003800000 */
.L_x_2838:
[----:B------:R-:W-:Y:S05]  /*2ce50*/  BSYNC B0 ;  /* 0x0000000000007941 */ /* 0x000fea0003800000 */
.L_x_2674:
[----:B------:R-:W-:-:S03]  /*2ce60*/  UMOV UR4, 0xffffffff ;  /* 0xffffffff00047882 */ /* 0x000fc60000000000 */
[----:B------:R-:W-:Y:S05]  /*2ce70*/  BRA.DIV UR4, `(.L_x_2676) ;  /* 0x0000002a04e87947 */ /* 0x000fea000b800000 */
[----:B------:R-:W2:Y:S02]  /*2ce80*/  S2R R2, SR_TID.X ;  /* 0x0000000000027919 */ /* 0x000ea40000002100 */
[----:B--2---:R-:W-:-:S04]  /*2ce90*/  SHF.R.U32.HI R2, RZ, 0x5, R2 ;  /* 0x00000005ff027819 */ /* 0x004fc80000011602 */
[----:B------:R-:W-:-:S05]  /*2cea0*/  LOP3.LUT R2, R2, 0x3, RZ, 0xc0, !PT ;  /* 0x0000000302027812 */ /* 0x000fca00078ec0ff */
[----:B------:R2:W3:Y:S02]  /*2ceb0*/  SHFL.IDX PT, R14, R2, RZ, 0x1f ;  /* 0x00001fff020e7589 */ /* 0x0004e400000e0000 */
.L_x_2841:
[----:B---3--:R-:W-:-:S13]  /*2cec0*/  ISETP.NE.AND P0, PT, R14, RZ, PT ;  /* 0x000000ff0e00720c */ /* 0x008fda0003f05270 */
[----:B------:R-:W-:Y:S05]  /*2ced0*/  @P0 BRA `(.L_x_2294) ;  /* 0x00000000009c0947 */ /* 0x000fea0003800000 */
[----:B------:R-:W-:-:S03]  /*2cee0*/  UMOV UR4, 0xffffffff ;  /* 0xffffffff00047882 */ /* 0x000fc60000000000 */
[----:B------:R-:W-:Y:S05]  /*2cef0*/  BRA.DIV UR4, `(.L_x_2677) ;  /* 0x0000002a04fc7947 */ /* 0x000fea000b800000 */
[----:B------:R-:W-:-:S13]  /*2cf00*/  ELECT P6, URZ, PT ;  /* 0x00000000003f782f */ /* 0x000fda00038c0000 */
.L_x_2844:
        /* <DEDUP_REMOVED lines=8> */
.L_x_2678:
[----:B-1----:R-:W2:Y:S04]  /*2cf90*/  LDL R3, [R1] ;  /* 0x0000000001037983 */ /* 0x002ea80000100800 */
[----:B------:R-:W3:Y:S01]  /*2cfa0*/  LDL.LU R7, [R1+0x8] ;  /* 0x0000080001077983 */ /* 0x000ee20000300800 */
[----:B------:R-:W-:-:S05]  /*2cfb0*/  VIADD R2, R0, 0x38840 ;  /* 0x0003884000027836 */ /* 0x000fca0000000000 */
[C---:B--2---:R-:W-:Y:S01]  /*2cfc0*/  LEA R6, R3.reuse, R2, 0x3 ;  /* 0x0000000203067211 */ /* 0x044fe200078e18ff */
        /* <DEDUP_REMOVED lines=10> */
.L_x_2845:
[----:B------:R-:W2:Y:S02]  /*2d070*/  SYNCS.PHASECHK.TRANS64.TRYWAIT P0, [R7+URZ], R2 ;  /* 0x00000002070075a7 */ /* 0x000ea4000800017f */
[----:B--2---:R-:W-:Y:S05]  /*2d080*/  @!P0 BRA `(.L_x_2680) ;  /* 0x0000002800cc8947 */ /* 0x004fea0003800000 */
.L_x_2846:
[----:B------:R-:W-:Y:S05]  /*2d090*/  @!P2 BRA `(.L_x_2681) ;  /* 0x000000000004a947 */ /* 0x000fea0003800000 */
[----:B------:R-:W-:Y:S01]  /*2d0a0*/  BPT.TRAP 0x1 ;  /* 0x000000040000795c */ /* 0x000fe20000300000 */
.L_x_2681:
[----:B------:R-:W3:Y:S01]  /*2d0b0*/  LDL.LU R4, [R1] ;  /* 0x0000000001047983 */ /* 0x000ee20000300800 */
[----:B------:R-:W-:-:S05]  /*2d0c0*/  IADD3 R0, R0, 0x38860, RZ ;  /* 0x0003886000007810 */ /* 0x000fca0007ffe0ff */
[----:B---3--:R-:W-:-:S04]  /*2d0d0*/  IMAD R4, R4, 0x8, R0 ;  /* 0x0000000804047824 */ /* 0x008fc800078e0200 */
[----:B------:R-:W3:Y:S02]  /*2d0e0*/  SYNCS.PHASECHK.TRANS64.TRYWAIT P0, [R4+URZ], R5 ;  /* 0x00000005040075a7 */ /* 0x000ee4000800017f */
[----:B---3--:R-:W-:Y:S05]  /*2d0f0*/  @!P0 BRA `(.L_x_2682) ;  /* 0x0000002800c48947 */ /* 0x008fea0003800000 */
.L_x_2847:
[----:B------:R-:W-:-:S07]  /*2d100*/  IMAD R3, R3, 0x8, R0 ;  /* 0x0000000803037824 */ /* 0x000fce00078e0200 */
.L_x_2683:
[----:B----4-:R4:W0:Y:S02]  /*2d110*/  SYNCS.PHASECHK.TRANS64.TRYWAIT P0, [R3+URZ], R2 ;  /* 0x00000002030075a7 */ /* 0x010824000800017f */
[----:B0-----:R-:W-:Y:S05]  /*2d120*/  @!P0 NANOSLEEP.SYNCS 0x989680 ;  /* 0x009896800000895d */ /* 0x001fea0003900000 */
[----:B------:R-:W0:Y:S02]  /*2d130*/  @!P0 SYNCS.PHASECHK.TRANS64 P0, [R3+URZ], R2 ;  /* 0x00000002030085a7 */ /* 0x000e24000800007f */
[----:B0-----:R-:W-:Y:S05]  /*2d140*/  @!P0 BRA `(.L_x_2683) ;  /* 0xfffffffc00f08947 */ /* 0x001fea000383ffff */
.L_x_2294:
[----:B------:R-:W-:Y:S05]  /*2d150*/  BSYNC B7 ;  /* 0x0000000000077941 */ /* 0x000fea0003800000 */
.L_x_2291:
[----:B------:R-:W-:Y:S05]  /*2d160*/  EXIT ;  /* 0x000000000000794d */ /* 0x000fea0003800000 */
.L_x_2314:
[----:B0-----:R0:W1:Y:S02]  /*2d170*/  SYNCS.PHASECHK.TRANS64.TRYWAIT P6, [R0+URZ+0x38890], R115 ;  /* 0x03889073000075a7 */ /* 0x00106400080c017f */
[----:B-1----:R-:W-:Y:S05]  /*2d180*/  @!P6 NANOSLEEP.SYNCS 0x989680 ;  /* 0x009896800000e95d */ /* 0x002fea0003900000 */
[----:B------:R-:W1:Y:S02]  /*2d190*/  @!P6 SYNCS.PHASECHK.TRANS64 P6, [R0+URZ+0x38890], R115 ;  /* 0x038890730000e5a7 */ /* 0x000e6400080c007f */
[----:B-1----:R-:W-:Y:S05]  /*2d1a0*/  @!P6 BRA `(.L_x_2314) ;  /* 0xfffffffc00f0e947 */ /* 0x002fea000383ffff */
[----:B------:R-:W-:Y:S05]  /*2d1b0*/  BRA `(.L_x_2684) ;  /* 0xfffffd6400347947 */ /* 0x000fea000383ffff */
.L_x_2370:
[----:B-1----:R1:W3:Y:S02]  /*2d1c0*/  SYNCS.PHASECHK.TRANS64.TRYWAIT P6, [R0+URZ+0x38890], R115 ;  /* 0x03889073000075a7 */ /* 0x0022e400080c017f */
[----:B---3--:R-:W-:Y:S05]  /*2d1d0*/  @!P6 NANOSLEEP.SYNCS 0x989680 ;  /* 0x009896800000e95d */ /* 0x008fea0003900000 */
[----:B------:R-:W3:Y:S02]  /*2d1e0*/  @!P6 SYNCS.PHASECHK.TRANS64 P6, [R0+URZ+0x38890], R115 ;  /* 0x038890730000e5a7 */ /* 0x000ee400080c007f */
[----:B---3--:R-:W-:Y:S05]  /*2d1f0*/  @!P6 BRA `(.L_x_2370) ;  /* 0xfffffffc00f0e947 */ /* 0x008fea000383ffff */
[----:B------:R-:W-:Y:S05]  /*2d200*/  BRA `(.L_x_2685) ;  /* 0xfffffd9400e87947 */ /* 0x000fea000383ffff */
.L_x_2395:
[----:B0-----:R0:W1:Y:S02]  /*2d210*/  SYNCS.PHASECHK.TRANS64.TRYWAIT P3, [R0+URZ+0x38890], R115 ;  /* 0x03889073000075a7 */ /* 0x001064000806017f */
[----:B-1----:R-:W-:Y:S05]  /*2d220*/  @!P3 NANOSLEEP.SYNCS 0x989680 ;  /* 0x009896800000b95d */ /* 0x002fea0003900000 */
[----:B------:R-:W1:Y:S02]  /*2d230*/  @!P3 SYNCS.PHASECHK.TRANS64 P3, [R0+URZ+0x38890], R115 ;  /* 0x038890730000b5a7 */ /* 0x000e64000806007f */
[----:B-1----:R-:W-:Y:S05]  /*2d240*/  @!P3 BRA `(.L_x_2395) ;  /* 0xfffffffc00f0b947 */ /* 0x002fea000383ffff */
[----:B------:R-:W-:Y:S05]  /*2d250*/  BRA `(.L_x_2686) ;  /* 0xfffffdc400e87947 */ /* 0x000fea000383ffff */
.L_x_2403:
[----:B-1----:R1:W2:Y:S02]  /*2d260*/  SYNCS.PHASECHK.TRANS64.TRYWAIT P2, [R0+URZ+0x388b0], R115 ;  /* 0x0388b073000075a7 */ /* 0x0022a4000804017f */
[----:B--2---:R-:W-:Y:S05]  /*2d270*/  @!P2 NANOSLEEP.SYNCS 0x989680 ;  /* 0x009896800000a95d */ /* 0x004fea0003900000 */
[----:B------:R-:W2:Y:S02]  /*2d280*/  @!P2 SYNCS.PHASECHK.TRANS64 P2, [R0+URZ+0x388b0], R115 ;  /* 0x0388b0730000a5a7 */ /* 0x000ea4000804007f */
[----:B--2---:R-:W-:Y:S05]  /*2d290*/  @!P2 BRA `(.L_x_2403) ;  /* 0xfffffffc00f0a947 */ /* 0x004fea000383ffff */
[----:B------:R-:W-:Y:S05]  /*2d2a0*/  BRA `(.L_x_2687) ;  /* 0xfffffdcc00147947 */ /* 0x000fea000383ffff */
.L_x_2431:
[----:B------:R-:W-:Y:S01]  /*2d2b0*/  BSSY B1, `(.L_x_2688) ;  /* 0x0000008000017945 */ /* 0x000fe20003800000 */
[----:B------:R-:W-:Y:S01]  /*2d2c0*/  MOV R13, R20 ;  /* 0x00000014000d7202 */ /* 0x000fe20000000f00 */
[----:B------:R-:W-:Y:S01]  /*2d2d0*/  IMAD.MOV.U32 R12, RZ, RZ, RZ ;  /* 0x000000ffff0c7224 */ /* 0x000fe200078e00ff */
[----:B------:R-:W-:Y:S01]  /*2d2e0*/  MOV R15, 0xffffffff ;  /* 0xffffffff000f7802 */ /* 0x000fe20000000f00 */
[----:B------:R-:W-:-:S07]  /*2d2f0*/  IMAD.MOV.U32 R11, RZ, RZ, 0x181f ;  /* 0x0000181fff0b7424 */ /* 0x000fce00078e00ff */
[----:B-----5:R-:W-:Y:S05]  /*2d300*/  WARPSYNC.COLLECTIVE R15, `(.L_x_2689) ;  /* 0x000000000f087348 */ /* 0x020fea0003c00000 */
[----:B------:R0:W1:Y:S02]  /*2d310*/  SHFL.IDX P6, R14, R13, R12, R11 ;  /* 0x0000000c0d0e7389 */ /* 0x00006400000c000b */
[----:B01---5:R-:W-:Y:S01]  /*2d320*/  ENDCOLLECTIVE ;  /* 0x000000000000791b */ /* 0x023fe20003800000 */
.L_x_2689:
[----:B------:R-:W-:Y:S05]  /*2d330*/  BSYNC B1 ;  /* 0x0000000000017941 */ /* 0x000fea0003800000 */
.L_x_2688:
[----:B------:R-:W-:Y:S05]  /*2d340*/  BRA `(.L_x_2690) ;  /* 0xfffffdf000c47947 */ /* 0x000fea000383ffff */
.L_x_2432:
[----:B------:R-:W-:Y:S01]  /*2d350*/  BSSY B1, `(.L_x_2691) ;  /* 0x0000008000017945 */ /* 0x000fe20003800000 */
[----:B------:R-:W-:Y:S01]  /*2d360*/  IMAD.MOV.U32 R13, RZ, RZ, R10 ;  /* 0x000000ffff0d7224 */ /* 0x000fe200078e000a */
[----:B------:R-:W-:Y:S01]  /*2d370*/  MOV R11, 0x181f ;  /* 0x0000181f000b7802 */ /* 0x000fe20000000f00 */
[----:B------:R-:W-:Y:S02]  /*2d380*/  IMAD.MOV.U32 R12, RZ, RZ, RZ ;  /* 0x000000ffff0c7224 */ /* 0x000fe400078e00ff */
[----:B------:R-:W-:-:S07]  /*2d390*/  IMAD.MOV.U32 R15, RZ, RZ, -0x1 ;  /* 0xffffffffff0f7424 */ /* 0x000fce00078e00ff */
[----:B-----5:R-:W-:Y:S05]  /*2d3a0*/  WARPSYNC.COLLECTIVE R15, `(.L_x_2692) ;  /* 0x000000000f087348 */ /* 0x020fea0003c00000 */
[----:B------:R0:W1:Y:S02]  /*2d3b0*/  SHFL.IDX P6, R14, R13, R12, R11 ;  /* 0x0000000c0d0e7389 */ /* 0x00006400000c000b */
[----:B01---5:R-:W-:Y:S01]  /*2d3c0*/  ENDCOLLECTIVE ;  /* 0x000000000000791b */ /* 0x023fe20003800000 */
.L_x_2692:
[----:B------:R-:W-:Y:S05]  /*2d3d0*/  BSYNC B1 ;  /* 0x0000000000017941 */ /* 0x000fea0003800000 */
.L_x_2691:
[----:B------:R-:W-:Y:S05]  /*2d3e0*/  BRA `(.L_x_2693) ;  /* 0xfffffdf000a47947 */ /* 0x000fea000383ffff */
.L_x_2433:
        /* <DEDUP_REMOVED lines=8> */
.L_x_2695:
[----:B------:R-:W-:Y:S05]  /*2d470*/  BSYNC B1 ;  /* 0x0000000000017941 */ /* 0x000fea0003800000 */
.L_x_2694:
[----:B------:R-:W-:Y:S05]  /*2d480*/  BRA `(.L_x_2696) ;  /* 0xfffffdf000847947 */ /* 0x000fea000383ffff */
.L_x_2434:
        /* <DEDUP_REMOVED lines=8> */
.L_x_2698:
[----:B------:R-:W-:Y:S05]  /*2d510*/  BSYNC B1 ;  /* 0x0000000000017941 */ /* 0x000fea0003800000 */
.L_x_2697:
[----:B------:R-:W-:Y:S05]  /*2d520*/  BRA `(.L_x_2699) ;  /* 0xfffffdf000647947 */ /* 0x000fea000383ffff */
.L_x_2435:
        /* <DEDUP_REMOVED lines=8> */
.L_x_2701:
[----:B------:R-:W-:Y:S05]  /*2d5b0*/  BSYNC B1 ;  /* 0x0000000000017941 */ /* 0x000fea0003800000 */
.L_x_2700:
[----:B------:R-:W-:Y:S05]  /*2d5c0*/  BRA `(.L_x_2702) ;  /* 0xfffffdf000447947 */ /* 0x000fea000383ffff */
.L_x_2436:
        /* <DEDUP_REMOVED lines=8> */
.L_x_2704:
[----:B------:R-:W-:Y:S05]  /*2d650*/  BSYNC B1 ;  /* 0x0000000000017941 */ /* 0x000fea0003800000 */
.L_x_2703:
[----:B------:R-:W-:Y:S05]  /*2d660*/  BRA `(.L_x_2705) ;  /* 0xfffffdf000247947 */ /* 0x000fea000383ffff */
.L_x_2437:
[----:B------:R-:W-:Y:S01]  /*2d670*/  BSSY B1, `(.L_x_2706) ;  /* 0x0000008000017945 */ /* 0x000fe20003800000 */
[----:B------:R-:W-:Y:S01]  /*2d680*/  MOV R13, R3 ;  /* 0x00000003000d7202 */ /* 0x000fe20000000f00 */
[----:B------:R-:W-:Y:S01]  /*2d690*/  IMAD.MOV.U32 R12, RZ, RZ, 0x1 ;  /* 0x00000001ff0c7424 */ /* 0x000fe200078e00ff */
[----:B------:R-:W-:Y:S01]  /*2d6a0*/  MOV R15, 0xffffffff ;  /* 0xffffffff000f7802 */ /* 0x000fe20000000f00 */
[----:B------:R-:W-:-:S07]  /*2d6b0*/  IMAD.MOV.U32 R11, RZ, RZ, 0x181f ;  /* 0x0000181fff0b7424 */ /* 0x000fce00078e00ff */
[----:B-----5:R-:W-:Y:S05]  /*2d6c0*/  WARPSYNC.COLLECTIVE R15, `(.L_x_2707) ;  /* 0x000000000f087348 */ /* 0x020fea0003c00000 */
[----:B------:R0:W1:Y:S02]  /*2d6d0*/  SHFL.IDX P6, R14, R13, R12, R11 ;  /* 0x0000000c0d0e7389 */ /* 0x00006400000c000b */
[----:B01---5:R-:W-:Y:S01]  /*2d6e0*/  ENDCOLLECTIVE ;  /* 0x000000000000791b */ /* 0x023fe20003800000 */
.L_x_2707:
[----:B------:R-:W-:Y:S05]  /*2d6f0*/  BSYNC B1 ;  /* 0x0000000000017941 */ /* 0x000fea0003800000 */
.L_x_2706:
[----:B------:R-:W-:Y:S05]  /*2d700*/  BRA `(.L_x_2708) ;  /* 0xfffffdf000047947 */ /* 0x000fea000383ffff */
.L_x_2438:
        /* <DEDUP_REMOVED lines=8> */
.L_x_2710:
[----:B------:R-:W-:Y:S05]  /*2d790*/  BSYNC B1 ;  /* 0x0000000000017941 */ /* 0x000fea0003800000 */
.L_x_2709:
[----:B------:R-:W-:Y:S05]  /*2d7a0*/  BRA `(.L_x_2711) ;  /* 0xfffffdec00e47947 */ /* 0x000fea000383ffff */
.L_x_2439:
        /* <DEDUP_REMOVED lines=8> */
.L_x_2713:
[----:B------:R-:W-:Y:S05]  /*2d830*/  BSYNC B1 ;  /* 0x0000000000017941 */ /* 0x000fea0003800000 */
.L_x_2712:
[----:B------:R-:W-:Y:S05]  /*2d840*/  BRA `(.L_x_2714) ;  /* 0xfffffdec00c47947 */ /* 0x000fea000383ffff */
.L_x_2440:
        /* <DEDUP_REMOVED lines=8> */
.L_x_2716:
[----:B------:R-:W-:Y:S05]  /*2d8d0*/  BSYNC B1 ;  /* 0x0000000000017941 */ /* 0x000fea0003800000 */
.L_x_2715:
[----:B------:R-:W-:Y:S05]  /*2d8e0*/  BRA `(.L_x_2717) ;  /* 0xfffffdec00a47947 */ /* 0x000fea000383ffff */
.L_x_2441:
        /* <DEDUP_REMOVED lines=8> */
.L_x_2719:
[----:B------:R-:W-:Y:S05]  /*2d970*/  BSYNC B1 ;  /* 0x0000000000017941 */ /* 0x000fea0003800000 */
.L_x_2718:
[----:B------:R-:W-:Y:S05]  /*2d980*/  BRA `(.L_x_2720) ;  /* 0xfffffdec00847947 */ /* 0x000fea000383ffff */
.L_x_2442:
        /* <DEDUP_REMOVED lines=8> */
.L_x_2722:
[----:B------:R-:W-:Y:S05]  /*2da10*/  BSYNC B1 ;  /* 0x0000000000017941 */ /* 0x000fea0003800000 */
.L_x_2721:
[----:B------:R-:W-:Y:S05]  /*2da20*/  BRA `(.L_x_2723) ;  /* 0xfffffdec00647947 */ /* 0x000fea000383ffff */
.L_x_2443:
        /* <DEDUP_REMOVED lines=8> */
.L_x_2725:
[----:B------:R-:W-:Y:S05]  /*2dab0*/  BSYNC B1 ;  /* 0x0000000000017941 */ /* 0x000fea0003800000 */
.L_x_2724:
[----:B------:R-:W-:Y:S05]  /*2dac0*/  BRA `(.L_x_2726) ;  /* 0xfffffdec00447947 */ /* 0x000fea000383ffff */
.L_x_2444:
        /* <DEDUP_REMOVED lines=8> */
.L_x_2728:
[----:B------:R-:W-:Y:S05]  /*2db50*/  BSYNC B1 ;  /* 0x0000000000017941 */ /* 0x000fea0003800000 */
.L_x_2727:
[----:B------:R-:W-:Y:S05]  /*2db60*/  BRA `(.L_x_2729) ;  /* 0xfffffdec00287947 */ /* 0x000fea000383ffff */
.L_x_2445:
        /* <DEDUP_REMOVED lines=8> */
.L_x_2731:
[----:B------:R-:W-:Y:S05]  /*2dbf0*/  BSYNC B1 ;  /* 0x0000000000017941 */ /* 0x000fea0003800000 */
.L_x_2730:
[----:B------:R-:W-:Y:S05]  /*2dc00*/  BRA `(.L_x_2732) ;  /* 0xfffffdec000c7947 */ /* 0x000fea000383ffff */
.L_x_2446:
        /* <DEDUP_REMOVED lines=8> */
.L_x_2734:
[----:B------:R-:W-:Y:S05]  /*2dc90*/  BSYNC B1 ;  /* 0x0000000000017941 */ /* 0x000fea0003800000 */
.L_x_2733:
[----:B------:R-:W-:Y:S05]  /*2dca0*/  BRA `(.L_x_2735) ;  /* 0xfffffde800f07947 */ /* 0x000fea000383ffff */
.L_x_2448:
[----:B0-----:R0:W1:Y:S02]  /*2dcb0*/  SYNCS.PHASECHK.TRANS64.TRYWAIT P4, [R16+URZ+0x38800], R109 ;  /* 0x0388006d100075a7 */ /* 0x001064000808017f */
[----:B-1----:R-:W-:Y:S05]  /*2dcc0*/  @!P4 NANOSLEEP.SYNCS 0x989680 ;  /* 0x009896800000c95d */ /* 0x002fea0003900000 */
[----:B------:R-:W1:Y:S02]  /*2dcd0*/  @!P4 SYNCS.PHASECHK.TRANS64 P4, [R16+URZ+0x38800], R109 ;  /* 0x0388006d1000c5a7 */ /* 0x000e64000808007f */
[----:B-1----:R-:W-:Y:S05]  /*2dce0*/  @!P4 BRA `(.L_x_2448) ;  /* 0xfffffffc00f0c947 */ /* 0x002fea000383ffff */
[----:B------:R-:W-:Y:S05]  /*2dcf0*/  BRA `(.L_x_2736) ;  /* 0xfffffdec00547947 */ /* 0x000fea000383ffff */
.L_x_2488:
[----:B------:R-:W-:Y:S01]  /*2dd00*/  BSSY B1, `(.L_x_2737) ;  /* 0x0000008000017945 */ /* 0x000fe20003800000 */
[----:B------:R-:W-:Y:S01]  /*2dd10*/  IMAD.MOV.U32 R13, RZ, RZ, R9 ;  /* 0x000000ffff0d7224 */ /* 0x000fe200078e0009 */
[----:B------:R-:W-:Y:S01]  /*2dd20*/  MOV R11, 0x181f ;  /* 0x0000181f000b7802 */ /* 0x000fe20000000f00 */
[----:B------:R-:W-:Y:S02]  /*2dd30*/  IMAD.MOV.U32 R12, RZ, RZ, RZ ;  /* 0x000000ffff0c7224 */ /* 0x000fe400078e00ff */
[----:B------:R-:W-:-:S07]  /*2dd40*/  IMAD.MOV.U32 R15, RZ, RZ, -0x1 ;  /* 0xffffffffff0f7424 */ /* 0x000fce00078e00ff */
[----:B------:R-:W-:Y:S05]  /*2dd50*/  WARPSYNC.COLLECTIVE R15, `(.L_x_2738) ;  /* 0x000000000f087348 */ /* 0x000fea0003c00000 */
[----:B------:R0:W1:Y:S02]  /*2dd60*/  SHFL.IDX P6, R14, R13, R12, R11 ;  /* 0x0000000c0d0e7389 */ /* 0x00006400000c000b */
[----:B01----:R-:W-:Y:S01]  /*2dd70*/  ENDCOLLECTIVE ;  /* 0x000000000000791b */ /* 0x003fe20003800000 */
.L_x_2738:
[----:B------:R-:W-:Y:S05]  /*2dd80*/  BSYNC B1 ;  /* 0x0000000000017941 */ /* 0x000fea0003800000 */
.L_x_2737:
[----:B------:R-:W-:Y:S05]  /*2dd90*/  BRA `(.L_x_2739) ;  /* 0xfffffe2800f07947 */ /* 0x000fea000383ffff */
.L_x_2489:
        /* <DEDUP_REMOVED lines=8> */
.L_x_2741:
[----:B------:R-:W-:Y:S05]  /*2de20*/  BSYNC B1 ;  /* 0x0000000000017941 */ /* 0x000fea0003800000 */
.L_x_2740:
[----:B------:R-:W-:Y:S05]  /*2de30*/  BRA `(.L_x_2742) ;  /* 0xfffffe2800d07947 */ /* 0x000fea000383ffff */
.L_x_2490:
[----:B------:R-:W-:Y:S01]  /*2de40*/  BSSY B1, `(.L_x_2743) ;  /* 0x0000008000017945 */ /* 0x000fe20003800000 */
[----:B------:R-:W-:Y:S01]  /*2de50*/  MOV R13, R3 ;  /* 0x00000003000d7202 */ /* 0x000fe20000000f00 */
[----:B------:R-:W-:Y:S01]  /*2de60*/  IMAD.MOV.U32 R12, RZ, RZ, RZ ;  /* 0x000000ffff0c7224 */ /* 0x000fe200078e00ff */
[----:B------:R-:W-:Y:S01]  /*2de70*/  MOV R15, 0xffffffff ;  /* 0xffffffff000f7802 */ /* 0x000fe20000000f00 */
[----:B------:R-:W-:-:S07]  /*2de80*/  IMAD.MOV.U32 R11, RZ, RZ, 0x181f ;  /* 0x0000181fff0b7424 */ /* 0x000fce00078e00ff */
[----:B------:R-:W-:Y:S05]  /*2de90*/  WARPSYNC.COLLECTIVE R15, `(.L_x_2744) ;  /* 0x000000000f087348 */ /* 0x000fea0003c00000 */
[----:B------:R0:W1:Y:S02]  /*2dea0*/  SHFL.IDX P6, R14, R13, R12, R11 ;  /* 0x0000000c0d0e7389 */ /* 0x00006400000c000b */
[----:B01----:R-:W-:Y:S01]  /*2deb0*/  ENDCOLLECTIVE ;  /* 0x000000000000791b */ /* 0x003fe20003800000 */
.L_x_2744:
[----:B------:R-:W-:Y:S05]  /*2dec0*/  BSYNC B1 ;  /* 0x0000000000017941 */ /* 0x000fea0003800000 */
.L_x_2743:
[----:B------:R-:W-:Y:S05]  /*2ded0*/  BRA `(.L_x_2745) ;  /* 0xfffffe2800b07947 */ /* 0x000fea000383ffff */
.L_x_2491:
        /* <DEDUP_REMOVED lines=8> */
.L_x_2747:
[----:B------:R-:W-:Y:S05]  /*2df60*/  BSYNC B1 ;  /* 0x0000000000017941 */ /* 0x000fea0003800000 */
.L_x_2746:
[----:B------:R-:W-:Y:S05]  /*2df70*/  BRA `(.L_x_2748) ;  /* 0xfffffe2800907947 */ /* 0x000fea000383ffff */
.L_x_2492:
        /* <DEDUP_REMOVED lines=8> */
.L_x_2750:
[----:B------:R-:W-:Y:S05]  /*2e000*/  BSYNC B1 ;  /* 0x0000000000017941 */ /* 0x000fea0003800000 */
.L_x_2749:
[----:B------:R-:W-:Y:S05]  /*2e010*/  BRA `(.L_x_2751) ;  /* 0xfffffe2800707947 */ /* 0x000fea000383ffff */
.L_x_2493:
[----:B------:R-:W-:Y:S01]  /*2e020*/  BSSY B1, `(.L_x_2752) ;  /* 0x0000008000017945 */ /* 0x000fe20003800000 */
[----:B------:R-:W-:Y:S01]  /*2e030*/  MOV R13, R8 ;  /* 0x00000008000d7202 */ /* 0x000fe20000000f00 */
[----:B------:R-:W-:Y:S01]  /*2e040*/  IMAD.MOV.U32 R12, RZ, RZ, 0x1 ;  /* 0x00000001ff0c7424 */ /* 0x000fe200078e00ff */
[----:B------:R-:W-:Y:S01]  /*2e050*/  MOV R15, 0xffffffff ;  /* 0xffffffff000f7802 */ /* 0x000fe20000000f00 */
[----:B------:R-:W-:-:S07]  /*2e060*/  IMAD.MOV.U32 R11, RZ, RZ, 0x181f ;  /* 0x0000181fff0b7424 */ /* 0x000fce00078e00ff */
[----:B------:R-:W-:Y:S05]  /*2e070*/  WARPSYNC.COLLECTIVE R15, `(.L_x_2753) ;  /* 0x000000000f087348 */ /* 0x000fea0003c00000 */
[----:B------:R0:W1:Y:S02]  /*2e080*/  SHFL.IDX P6, R14, R13, R12, R11 ;  /* 0x0000000c0d0e7389 */ /* 0x00006400000c000b */
[----:B01----:R-:W-:Y:S01]  /*2e090*/  ENDCOLLECTIVE ;  /* 0x000000000000791b */ /* 0x003fe20003800000 */
.L_x_2753:
[----:B------:R-:W-:Y:S05]  /*2e0a0*/  BSYNC B1 ;  /* 0x0000000000017941 */ /* 0x000fea0003800000 */
.L_x_2752:
[----:B------:R-:W-:Y:S05]  /*2e0b0*/  BRA `(.L_x_2754) ;  /* 0xfffffe2800507947 */ /* 0x000fea000383ffff */
.L_x_2494:
        /* <DEDUP_REMOVED lines=8> */
.L_x_2756:
[----:B------:R-:W-:Y:S05]  /*2e140*/  BSYNC B1 ;  /* 0x0000000000017941 */ /* 0x000fea0003800000 */
.L_x_2755:
[----:B------:R-:W-:Y:S05]  /*2e150*/  BRA `(.L_x_2757) ;  /* 0xfffffe2800307947 */ /* 0x000fea000383ffff */
.L_x_2495:
        /* <DEDUP_REMOVED lines=8> */
.L_x_2759:
[----:B------:R-:W-:Y:S05]  /*2e1e0*/  BSYNC B1 ;  /* 0x0000000000017941 */ /* 0x000fea0003800000 */
.L_x_2758:
[----:B------:R-:W-:Y:S05]  /*2e1f0*/  BRA `(.L_x_2760) ;  /* 0xfffffe2800107947 */ /* 0x000fea000383ffff */
.L_x_2496:
        /* <DEDUP_REMOVED lines=8> */
.L_x_2762:
[----:B------:R-:W-:Y:S05]  /*2e280*/  BSYNC B1 ;  /* 0x0000000000017941 */ /* 0x000fea0003800000 */
.L_x_2761:
[----:B------:R-:W-:Y:S05]  /*2e290*/  BRA `(.L_x_2763) ;  /* 0xfffffe2400f07947 */ /* 0x000fea000383ffff */
.L_x_2497:
        /* <DEDUP_REMOVED lines=8> */
.L_x_2765:
[----:B------:R-:W-:Y:S05]  /*2e320*/  BSYNC B1 ;  /* 0x0000000000017941 */ /* 0x000fea0003800000 */
.L_x_2764:
[----:B------:R-:W-:Y:S05]  /*2e330*/  BRA `(.L_x_2766) ;  /* 0xfffffe2400d07947 */ /* 0x000fea000383ffff */
.L_x_2498:
        /* <DEDUP_REMOVED lines=8> */
.L_x_2768:
[----:B------:R-:W-:Y:S05]  /*2e3c0*/  BSYNC B1 ;  /* 0x0000000000017941 */ /* 0x000fea0003800000 */
.L_x_2767:
[----:B------:R-:W-:Y:S05]  /*2e3d0*/  BRA `(.L_x_2769) ;  /* 0xfffffe2400b07947 */ /* 0x000fea000383ffff */
.L_x_2499:
        /* <DEDUP_REMOVED lines=8> */
.L_x_2771:
[----:B------:R-:W-:Y:S05]  /*2e460*/  BSYNC B1 ;  /* 0x0000000000017941 */ /* 0x000fea0003800000 */
.L_x_2770:
[----:B------:R-:W-:Y:S05]  /*2e470*/  BRA `(.L_x_2772) ;  /* 0xfffffe2400907947 */ /* 0x000fea000383ffff */
.L_x_2500:
        /* <DEDUP_REMOVED lines=8> */
.L_x_2774:
[----:B------:R-:W-:Y:S05]  /*2e500*/  BSYNC B1 ;  /* 0x0000000000017941 */ /* 0x000fea0003800000 */
.L_x_2773:
[----:B------:R-:W-:Y:S05]  /*2e510*/  BRA `(.L_x_2775) ;  /* 0xfffffe2400707947 */ /* 0x000fea000383ffff */
.L_x_2501:
        /* <DEDUP_REMOVED lines=8> */
.L_x_2777:
[----:B------:R-:W-:Y:S05]  /*2e5a0*/  BSYNC B1 ;  /* 0x0000000000017941 */ /* 0x000fea0003800000 */
.L_x_2776:
[----:B------:R-:W-:Y:S05]  /*2e5b0*/  BRA `(.L_x_2778) ;  /* 0xfffffe2400547947 */ /* 0x000fea000383ffff */
.L_x_2502:
        /* <DEDUP_REMOVED lines=8> */
.L_x_2780:
[----:B------:R-:W-:Y:S05]  /*2e640*/  BSYNC B1 ;  /* 0x0000000000017941 */ /* 0x000fea0003800000 */
.L_x_2779:
[----:B------:R-:W-:Y:S05]  /*2e650*/  BRA `(.L_x_2781) ;  /* 0xfffffe2400387947 */ /* 0x000fea000383ffff */
.L_x_2503:
        /* <DEDUP_REMOVED lines=8> */
.L_x_2783:
[----:B------:R-:W-:Y:S05]  /*2e6e0*/  BSYNC B1 ;  /* 0x0000000000017941 */ /* 0x000fea0003800000 */
.L_x_2782:
[----:B------:R-:W-:Y:S05]  /*2e6f0*/  BRA `(.L_x_2784) ;  /* 0xfffffe2400207947 */ /* 0x000fea000383ffff */
.L_x_2505:
[----:B0-----:R0:W1:Y:S02]  /*2e700*/  SYNCS.PHASECHK.TRANS64.TRYWAIT P4, [R16+URZ+0x38800], R9 ;  /* 0x03880009100075a7 */ /* 0x001064000808017f */
[----:B-1----:R-:W-:Y:S05]  /*2e710*/  @!P4 NANOSLEEP.SYNCS 0x989680 ;  /* 0x009896800000c95d */ /* 0x002fea0003900000 */
[----:B------:R-:W1:Y:S02]  /*2e720*/  @!P4 SYNCS.PHASECHK.TRANS64 P4, [R16+URZ+0x38800], R9 ;  /* 0x038800091000c5a7 */ /* 0x000e64000808007f */
[----:B-1----:R-:W-:Y:S05]  /*2e730*/  @!P4 BRA `(.L_x_2505) ;  /* 0xfffffffc00f0c947 */ /* 0x002fea000383ffff */
[----:B------:R-:W-:Y:S05]  /*2e740*/  BRA `(.L_x_2785) ;  /* 0xfffffe2400847947 */ /* 0x000fea000383ffff */
.L_x_2523:
[----:B-1----:R1:W2:Y:S02]  /*2e750*/  SYNCS.PHASECHK.TRANS64.TRYWAIT P2, [R0+URZ+0x38830], R3 ;  /* 0x03883003000075a7 */ /* 0x0022a4000804017f */
[----:B--2---:R-:W-:Y:S05]  /*2e760*/  @!P2 NANOSLEEP.SYNCS 0x989680 ;  /* 0x009896800000a95d */ /* 0x004fea0003900000 */
[----:B------:R-:W2:Y:S02]  /*2e770*/  @!P2 SYNCS.PHASECHK.TRANS64 P2, [R0+URZ+0x38830], R3 ;  /* 0x038830030000a5a7 */ /* 0x000ea4000804007f */
[----:B--2---:R-:W-:Y:S05]  /*2e780*/  @!P2 BRA `(.L_x_2523) ;  /* 0xfffffffc00f0a947 */ /* 0x004fea000383ffff */
[----:B------:R-:W-:Y:S05]  /*2e790*/  BRA `(.L_x_2522) ;  /* 0xfffffe5c00007947 */ /* 0x000fea000383ffff */
.L_x_2530:
[----:B-1----:R1:W2:Y:S02]  /*2e7a0*/  SYNCS.PHASECHK.TRANS64.TRYWAIT P2, [R11+URZ+0x38830], R4 ;  /* 0x038830040b0075a7 */ /* 0x0022a4000804017f */
[----:B--2---:R-:W-:Y:S05]  /*2e7b0*/  @!P2 NANOSLEEP.SYNCS 0x989680 ;  /* 0x009896800000a95d */ /* 0x004fea0003900000 */
[----:B------:R-:W2:Y:S02]  /*2e7c0*/  @!P2 SYNCS.PHASECHK.TRANS64 P2, [R11+URZ+0x38830], R4 ;  /* 0x038830040b00a5a7 */ /* 0x000ea4000804007f */
[----:B--2---:R-:W-:Y:S05]  /*2e7d0*/  @!P2 BRA `(.L_x_2530) ;  /* 0xfffffffc00f0a947 */ /* 0x004fea000383ffff */
[----:B------:R-:W-:Y:S05]  /*2e7e0*/  BRA `(.L_x_2529) ;  /* 0xfffffea800fc7947 */ /* 0x000fea000383ffff */
.L_x_2535:
[----:B-1----:R1:W2:Y:S02]  /*2e7f0*/  SYNCS.PHASECHK.TRANS64.TRYWAIT P2, [R9+URZ+0x38850], R0 ;  /* 0x03885000090075a7 */ /* 0x0022a4000804017f */
[----:B--2---:R-:W-:Y:S05]  /*2e800*/  @!P2 NANOSLEEP.SYNCS 0x989680 ;  /* 0x009896800000a95d */ /* 0x004fea0003900000 */
[----:B------:R-:W2:Y:S02]  /*2e810*/  @!P2 SYNCS.PHASECHK.TRANS64 P2, [R9+URZ+0x38850], R0 ;  /* 0x038850000900a5a7 */ /* 0x000ea4000804007f */
[----:B--2---:R-:W-:Y:S05]  /*2e820*/  @!P2 BRA `(.L_x_2535) ;  /* 0xfffffffc00f0a947 */ /* 0x004fea000383ffff */
[----:B------:R-:W-:Y:S05]  /*2e830*/  BRA `(.L_x_2534) ;  /* 0xfffffee000b87947 */ /* 0x000fea000383ffff */
.L_x_2543:
[----:B-1----:R1:W2:Y:S02]  /*2e840*/  SYNCS.PHASECHK.TRANS64.TRYWAIT P2, [R4+URZ+0x38830], R5 ;  /* 0x03883005040075a7 */ /* 0x0022a4000804017f */
[----:B--2---:R-:W-:Y:S05]  /*2e850*/  @!P2 NANOSLEEP.SYNCS 0x989680 ;  /* 0x009896800000a95d */ /* 0x004fea0003900000 */
[----:B------:R-:W2:Y:S02]  /*2e860*/  @!P2 SYNCS.PHASECHK.TRANS64 P2, [R4+URZ+0x38830], R5 ;  /* 0x038830050400a5a7 */ /* 0x000ea4000804007f */
[----:B--2---:R-:W-:Y:S05]  /*2e870*/  @!P2 BRA `(.L_x_2543) ;  /* 0xfffffffc00f0a947 */ /* 0x004fea000383ffff */
[----:B------:R-:W-:Y:S05]  /*2e880*/  BRA `(.L_x_2542) ;  /* 0xfffffef800807947 */ /* 0x000fea000383ffff */
.L_x_2548:
[----:B-1----:R1:W2:Y:S02]  /*2e890*/  SYNCS.PHASECHK.TRANS64.TRYWAIT P2, [R9+URZ+0x38850], R0 ;  /* 0x03885000090075a7 */ /* 0x0022a4000804017f */
[----:B--2---:R-:W-:Y:S05]  /*2e8a0*/  @!P2 NANOSLEEP.SYNCS 0x989680 ;  /* 0x009896800000a95d */ /* 0x004fea0003900000 */
[----:B------:R-:W2:Y:S02]  /*2e8b0*/  @!P2 SYNCS.PHASECHK.TRANS64 P2, [R9+URZ+0x38850], R0 ;  /* 0x038850000900a5a7 */ /* 0x000ea4000804007f */
[----:B--2---:R-:W-:Y:S05]  /*2e8c0*/  @!P2 BRA `(.L_x_2548) ;  /* 0xfffffffc00f0a947 */ /* 0x004fea000383ffff */
[----:B------:R-:W-:Y:S05]  /*2e8d0*/  BRA `(.L_x_2547) ;  /* 0xffffff30003c7947 */ /* 0x000fea000383ffff */
.L_x_2554:
[----:B-1----:R1:W2:Y:S02]  /*2e8e0*/  SYNCS.PHASECHK.TRANS64.TRYWAIT P0, [R0+URZ+0x38850], R7 ;  /* 0x03885007000075a7 */ /* 0x0022a4000800017f */
[----:B--2---:R-:W-:Y:S05]  /*2e8f0*/  @!P0 NANOSLEEP.SYNCS 0x989680 ;  /* 0x009896800000895d */ /* 0x004fea0003900000 */
[----:B------:R-:W2:Y:S02]  /*2e900*/  @!P0 SYNCS.PHASECHK.TRANS64 P0, [R0+URZ+0x38850], R7 ;  /* 0x03885007000085a7 */ /* 0x000ea4000800007f */
[----:B--2---:R-:W-:Y:S05]  /*2e910*/  @!P0 BRA `(.L_x_2554) ;  /* 0xfffffffc00f08947 */ /* 0x004fea000383ffff */
[----:B------:R-:W-:Y:S05]  /*2e920*/  BRA `(.L_x_2553) ;  /* 0xffffff4800607947 */ /* 0x000fea000383ffff */
.L_x_2588:
[----:B------:R-:W0:Y:S01]  /*2e930*/  S2R R6, SR_TID.X ;  /* 0x0000000000067919 */ /* 0x000e220000002100 */
[----:B------:R-:W-:Y:S01]  /*2e940*/  BSSY B1, `(.L_x_2786) ;  /* 0x000000a000017945 */ /* 0x000fe20003800000 */
[----:B------:R-:W-:Y:S01]  /*2e950*/  MOV R12, RZ ;  /* 0x000000ff000c7202 */ /* 0x000fe20000000f00 */
[----:B------:R-:W-:Y:S02]  /*2e960*/  IMAD.MOV.U32 R11, RZ, RZ, 0x1f ;  /* 0x0000001fff0b7424 */ /* 0x000fe400078e00ff */
[----:B------:R-:W-:Y:S01]  /*2e970*/  IMAD.MOV.U32 R15, RZ, RZ, -0x1 ;  /* 0xffffffffff0f7424 */ /* 0x000fe200078e00ff */
[----:B0-----:R-:W-:-:S04]  /*2e980*/  SHF.R.U32.HI R6, RZ, 0x5, R6 ;  /* 0x00000005ff067819 */ /* 0x001fc80000011606 */
[----:B------:R-:W-:-:S05]  /*2e990*/  LOP3.LUT R6, R6, 0x3, RZ, 0xc0, !PT ;  /* 0x0000000306067812 */ /* 0x000fca00078ec0ff */
[----:B------:R-:W-:-:S07]  /*2e9a0*/  IMAD.MOV.U32 R13, RZ, RZ, R6 ;  /* 0x000000ffff0d7224 */ /* 0x000fce00078e0006 */
[----:B------:R-:W-:Y:S05]  /*2e9b0*/  WARPSYNC.COLLECTIVE R15, `(.L_x_2787) ;  /* 0x000000000f087348 */ /* 0x000fea0003c00000 */
[----:B------:R0:W1:Y:S02]  /*2e9c0*/  SHFL.IDX P6, R14, R13, R12, R11 ;  /* 0x0000000c0d0e7389 */ /* 0x00006400000c000b */
[----:B01----:R-:W-:Y:S01]  /*2e9d0*/  ENDCOLLECTIVE ;  /* 0x000000000000791b */ /* 0x003fe20003800000 */
.L_x_2787:
[----:B------:R-:W-:Y:S05]  /*2e9e0*/  BSYNC B1 ;  /* 0x0000000000017941 */ /* 0x000fea0003800000 */
.L_x_2786:
[----:B------:R-:W-:Y:S05]  /*2e9f0*/  BRA `(.L_x_2788) ;  /* 0xffffff9000e47947 */ /* 0x000fea000383ffff */
.L_x_2589:
[----:B------:R-:W-:Y:S01]  /*2ea00*/  BSSY B1, `(.L_x_2789) ;  /* 0x0000006000017945 */ /* 0x000fe20003800000 */
[----:B------:R-:W-:-:S07]  /*2ea10*/  MOV R15, 0xffffffff ;  /* 0xffffffff000f7802 */ /* 0x000fce0000000f00 */
[----:B------:R-:W-:Y:S05]  /*2ea20*/  WARPSYNC.COLLECTIVE R15, `(.L_x_2790) ;  /* 0x000000000f0c7348 */ /* 0x000fea0003c00000 */
[----:B------:R-:W-:Y:S02]  /*2ea30*/  ELECT P6, UR62, PT ;  /* 0x00000000003e782f */ /* 0x000fe400038c0000 */
[----:B------:R-:W-:Y:S01]  /*2ea40*/  MOV R14, UR62 ;  /* 0x0000003e000e7c02 */ /* 0x000fe20008000f00 */
[----:B------:R-:W-:Y:S10]  /*2ea50*/  ENDCOLLECTIVE ;  /* 0x000000000000791b */ /* 0x000ff40003800000 */
.L_x_2790:
[----:B------:R-:W-:Y:S05]  /*2ea60*/  BSYNC B1 ;  /* 0x0000000000017941 */ /* 0x000fea0003800000 */
.L_x_2789:
[----:B------:R-:W-:Y:S05]  /*2ea70*/  BRA `(.L_x_2791) ;  /* 0xffffff9000d07947 */ /* 0x000fea000383ffff */
.L_x_2591:
[----:B0-----:R0:W1:Y:S02]  /*2ea80*/  SYNCS.PHASECHK.TRANS64.TRYWAIT P0, [R9+URZ+0x38820], R5 ;  /* 0x03882005090075a7 */ /* 0x001064000800017f */
[----:B-1----:R-:W-:Y:S05]  /*2ea90*/  @!P0 NANOSLEEP.SYNCS 0x989680 ;  /* 0x009896800000895d */ /* 0x002fea0003900000 */
[----:B------:R-:W1:Y:S02]  /*2eaa0*/  @!P0 SYNCS.PHASECHK.TRANS64 P0, [R9+URZ+0x38820], R5 ;  /* 0x03882005090085a7 */ /* 0x000e64000800007f */
[----:B-1----:R-:W-:Y:S05]  /*2eab0*/  @!P0 BRA `(.L_x_2591) ;  /* 0xfffffffc00f08947 */ /* 0x002fea000383ffff */
[----:B------:R-:W-:Y:S05]  /*2eac0*/  BRA `(.L_x_2792) ;  /* 0xffffff9000ec7947 */ /* 0x000fea000383ffff */
.L_x_2594:
[----:B0-----:R0:W1:Y:S02]  /*2ead0*/  SYNCS.PHASECHK.TRANS64.TRYWAIT P0, [R5+URZ+0x388a0], R8 ;  /* 0x0388a008050075a7 */ /* 0x001064000800017f */
[----:B-1----:R-:W-:Y:S05]  /*2eae0*/  @!P0 NANOSLEEP.SYNCS 0x989680 ;  /* 0x009896800000895d */ /* 0x002fea0003900000 */
[----:B------:R-:W1:Y:S02]  /*2eaf0*/  @!P0 SYNCS.PHASECHK.TRANS64 P0, [R5+URZ+0x388a0], R8 ;  /* 0x0388a008050085a7 */ /* 0x000e64000800007f */
[----:B-1----:R-:W-:Y:S05]  /*2eb00*/  @!P0 BRA `(.L_x_2594) ;  /* 0xfffffffc00f08947 */ /* 0x002fea000383ffff */
[----:B------:R-:W-:Y:S05]  /*2eb10*/  BRA `(.L_x_2793) ;  /* 0xffffff9000fc7947 */ /* 0x000fea000383ffff */
.L_x_2596:
[----:B-1----:R1:W2:Y:S02]  /*2eb20*/  SYNCS.PHASECHK.TRANS64.TRYWAIT P0, [R5+URZ+0x388c0], R8 ;  /* 0x0388c008050075a7 */ /* 0x0022a4000800017f */
[----:B--2---:R-:W-:Y:S05]  /*2eb30*/  @!P0 NANOSLEEP.SYNCS 0x989680 ;  /* 0x009896800000895d */ /* 0x004fea0003900000 */
[----:B------:R-:W2:Y:S02]  /*2eb40*/  @!P0 SYNCS.PHASECHK.TRANS64 P0, [R5+URZ+0x388c0], R8 ;  /* 0x0388c008050085a7 */ /* 0x000ea4000800007f */
[----:B--2---:R-:W-:Y:S05]  /*2eb50*/  @!P0 BRA `(.L_x_2596) ;  /* 0xfffffffc00f08947 */ /* 0x004fea000383ffff */
[----:B------:R-:W-:Y:S05]  /*2eb60*/  BRA `(.L_x_2794) ;  /* 0xffffff94009c7947 */ /* 0x000fea000383ffff */
.L_x_2600:
[----:B0-----:R0:W1:Y:S02]  /*2eb70*/  SYNCS.PHASECHK.TRANS64.TRYWAIT P0, [R6+URZ+0x388a0], R7 ;  /* 0x0388a007060075a7 */ /* 0x001064000800017f */
[----:B-1----:R-:W-:Y:S05]  /*2eb80*/  @!P0 NANOSLEEP.SYNCS 0x989680 ;  /* 0x009896800000895d */ /* 0x002fea0003900000 */
[----:B------:R-:W1:Y:S02]  /*2eb90*/  @!P0 SYNCS.PHASECHK.TRANS64 P0, [R6+URZ+0x388a0], R7 ;  /* 0x0388a007060085a7 */ /* 0x000e64000800007f */
[----:B-1----:R-:W-:Y:S05]  /*2eba0*/  @!P0 BRA `(.L_x_2600) ;  /* 0xfffffffc00f08947 */ /* 0x002fea000383ffff */
[----:B------:R-:W-:Y:S05]  /*2ebb0*/  BRA `(.L_x_2795) ;  /* 0xffffff9800847947 */ /* 0x000fea000383ffff */
.L_x_2602:
[----:B-1----:R1:W2:Y:S02]  /*2ebc0*/  SYNCS.PHASECHK.TRANS64.TRYWAIT P1, [R6+URZ+0x388c0], R7 ;  /* 0x0388c007060075a7 */ /* 0x0022a4000802017f */
[----:B--2---:R-:W-:Y:S05]  /*2ebd0*/  @!P1 NANOSLEEP.SYNCS 0x989680 ;  /* 0x009896800000995d */ /* 0x004fea0003900000 */
[----:B------:R-:W2:Y:S02]  /*2ebe0*/  @!P1 SYNCS.PHASECHK.TRANS64 P1, [R6+URZ+0x388c0], R7 ;  /* 0x0388c007060095a7 */ /* 0x000ea4000802007f */
[----:B--2---:R-:W-:Y:S05]  /*2ebf0*/  @!P1 BRA `(.L_x_2602) ;  /* 0xfffffffc00f09947 */ /* 0x004fea000383ffff */
[----:B------:R-:W-:Y:S05]  /*2ec00*/  BRA `(.L_x_2796) ;  /* 0xffffff9c001c7947 */ /* 0x000fea000383ffff */
.L_x_2615:
[----:B------:R-:W0:Y:S01]  /*2ec10*/  S2R R7, SR_TID.X ;  /* 0x0000000000077919 */ /* 0x000e220000002100 */
[----:B------:R-:W-:Y:S01]  /*2ec20*/  BSSY B0, `(.L_x_2797) ;  /* 0x000000a000007945 */ /* 0x000fe20003800000 */
[----:B------:R-:W-:Y:S01]  /*2ec30*/  IMAD.MOV.U32 R12, RZ, RZ, RZ ;  /* 0x000000ffff0c7224 */ /* 0x000fe200078e00ff */
[----:B------:R-:W-:Y:S01]  /*2ec40*/  MOV R11, 0x1f ;  /* 0x0000001f000b7802 */ /* 0x000fe20000000f00 */
[----:B------:R-:W-:Y:S01]  /*2ec50*/  IMAD.MOV.U32 R15, RZ, RZ, -0x1 ;  /* 0xffffffffff0f7424 */ /* 0x000fe200078e00ff */
[----:B0-----:R-:W-:-:S04]  /*2ec60*/  SHF.R.U32.HI R7, RZ, 0x5, R7 ;  /* 0x00000005ff077819 */ /* 0x001fc80000011607 */
[----:B------:R-:W-:-:S05]  /*2ec70*/  LOP3.LUT R7, R7, 0x3, RZ, 0xc0, !PT ;  /* 0x0000000307077812 */ /* 0x000fca00078ec0ff */
[----:B------:R-:W-:-:S07]  /*2ec80*/  IMAD.MOV.U32 R13, RZ, RZ, R7 ;  /* 0x000000ffff0d7224 */ /* 0x000fce00078e0007 */
[----:B------:R-:W-:Y:S05]  /*2ec90*/  WARPSYNC.COLLECTIVE R15, `(.L_x_2798) ;  /* 0x000000000f087348 */ /* 0x000fea0003c00000 */
[----:B------:R0:W1:Y:S02]  /*2eca0*/  SHFL.IDX P6, R14, R13, R12, R11 ;  /* 0x0000000c0d0e7389 */ /* 0x00006400000c000b */
[----:B01----:R-:W-:Y:S01]  /*2ecb0*/  ENDCOLLECTIVE ;  /* 0x000000000000791b */ /* 0x003fe20003800000 */
.L_x_2798:
[----:B------:R-:W-:Y:S05]  /*2ecc0*/  BSYNC B0 ;  /* 0x0000000000007941 */ /* 0x000fea0003800000 */
.L_x_2797:
[----:B------:R-:W-:Y:S05]  /*2ecd0*/  BRA `(.L_x_2799) ;  /* 0xffffffa8007c7947 */ /* 0x000fea000383ffff */
.L_x_2616:
[----:B------:R-:W-:Y:S01]  /*2ece0*/  BSSY B0, `(.L_x_2800) ;  /* 0x0000006000007945 */ /* 0x000fe20003800000 */
[----:B------:R-:W-:-:S07]  /*2ecf0*/  IMAD.MOV.U32 R15, RZ, RZ, -0x1 ;  /* 0xffffffffff0f7424 */ /* 0x000fce00078e00ff */
[----:B------:R-:W-:Y:S05]  /*2ed00*/  WARPSYNC.COLLECTIVE R15, `(.L_x_2801) ;  /* 0x000000000f0c7348 */ /* 0x000fea0003c00000 */
[----:B------:R-:W-:Y:S02]  /*2ed10*/  ELECT P6, UR62, PT ;  /* 0x00000000003e782f */ /* 0x000fe400038c0000 */
[----:B------:R-:W-:Y:S01]  /*2ed20*/  MOV R14, UR62 ;  /* 0x0000003e000e7c02 */ /* 0x000fe20008000f00 */
[----:B------:R-:W-:Y:S10]  /*2ed30*/  ENDCOLLECTIVE ;  /* 0x000000000000791b */ /* 0x000ff40003800000 */
.L_x_2801:
[----:B------:R-:W-:Y:S05]  /*2ed40*/  BSYNC B0 ;  /* 0x0000000000007941 */ /* 0x000fea0003800000 */
.L_x_2800:
[----:B------:R-:W-:Y:S05]  /*2ed50*/  BRA `(.L_x_2802) ;  /* 0xffffffa8006c7947 */ /* 0x000fea000383ffff */
.L_x_2619:
[----:B0-----:R0:W1:Y:S02]  /*2ed60*/  SYNCS.PHASECHK.TRANS64.TRYWAIT P0, [R7+URZ+0x38840], R10 ;  /* 0x0388400a070075a7 */ /* 0x001064000800017f */
[----:B-1----:R-:W-:Y:S05]  /*2ed70*/  @!P0 NANOSLEEP.SYNCS 0x989680 ;  /* 0x009896800000895d */ /* 0x002fea0003900000 */
[----:B------:R-:W1:Y:S02]  /*2ed80*/  @!P0 SYNCS.PHASECHK.TRANS64 P0, [R7+URZ+0x38840], R10 ;  /* 0x0388400a070085a7 */ /* 0x000e64000800007f */
[----:B-1----:R-:W-:Y:S05]  /*2ed90*/  @!P0 BRA `(.L_x_2619) ;  /* 0xfffffffc00f08947 */ /* 0x002fea000383ffff */
[----:B------:R-:W-:Y:S05]  /*2eda0*/  BRA `(.L_x_2803) ;  /* 0xffffffa800d07947 */ /* 0x000fea000383ffff */
.L_x_2622:
        /* <DEDUP_REMOVED lines=8> */
.L_x_2630:
[----:B0-----:R0:W1:Y:S02]  /*2ee30*/  SYNCS.PHASECHK.TRANS64.TRYWAIT P0, [R8+URZ+0x38840], R9 ;  /* 0x03884009080075a7 */ /* 0x001064000800017f */
[----:B-1----:R-:W-:Y:S05]  /*2ee40*/  @!P0 NANOSLEEP.SYNCS 0x989680 ;  /* 0x009896800000895d */ /* 0x002fea0003900000 */
[----:B------:R-:W1:Y:S02]  /*2ee50*/  @!P0 SYNCS.PHASECHK.TRANS64 P0, [R8+URZ+0x38840], R9 ;  /* 0x03884009080085a7 */ /* 0x000e64000800007f */
[----:B-1----:R-:W-:Y:S05]  /*2ee60*/  @!P0 BRA `(.L_x_2630) ;  /* 0xfffffffc00f08947 */ /* 0x002fea000383ffff */
[----:B------:R-:W-:Y:S05]  /*2ee70*/  BRA `(.L_x_2805) ;  /* 0xffffffb400007947 */ /* 0x000fea000383ffff */
.L_x_2632:
[----:B0-----:R0:W1:Y:S02]  /*2ee80*/  SYNCS.PHASECHK.TRANS64.TRYWAIT P0, [R8+URZ+0x38860], R9 ;  /* 0x03886009080075a7 */ /* 0x001064000800017f */
[----:B-1----:R-:W-:Y:S05]  /*2ee90*/  @!P0 NANOSLEEP.SYNCS 0x989680 ;  /* 0x009896800000895d */ /* 0x002fea0003900000 */
[----:B------:R-:W1:Y:S02]  /*2eea0*/  @!P0 SYNCS.PHASECHK.TRANS64 P0, [R8+URZ+0x38860], R9 ;  /* 0x03886009080085a7 */ /* 0x000e64000800007f */
[----:B-1----:R-:W-:Y:S05]  /*2eeb0*/  @!P0 BRA `(.L_x_2632) ;  /* 0xfffffffc00f08947 */ /* 0x002fea000383ffff */
[----:B------:R-:W-:Y:S05]  /*2eec0*/  BRA `(.L_x_2806) ;  /* 0xffffffb400bc7947 */ /* 0x000fea000383ffff */
.L_x_2638:
[----:B-1----:R1:W2:Y:S02]  /*2eed0*/  SYNCS.PHASECHK.TRANS64.TRYWAIT P0, [R2+URZ+0x38840], R3 ;  /* 0x03884003020075a7 */ /* 0x0022a4000800017f */
[----:B--2---:R-:W-:Y:S05]  /*2eee0*/  @!P0 NANOSLEEP.SYNCS 0x989680 ;  /* 0x009896800000895d */ /* 0x004fea0003900000 */
[----:B------:R-:W2:Y:S02]  /*2eef0*/  @!P0 SYNCS.PHASECHK.TRANS64 P0, [R2+URZ+0x38840], R3 ;  /* 0x03884003020085a7 */ /* 0x000ea4000800007f */
[----:B--2---:R-:W-:Y:S05]  /*2ef00*/  @!P0 BRA `(.L_x_2638) ;  /* 0xfffffffc00f08947 */ /* 0x004fea000383ffff */
[----:B------:R-:W-:Y:S05]  /*2ef10*/  BRA `(.L_x_2807) ;  /* 0xffffffbc003c7947 */ /* 0x000fea000383ffff */
.L_x_2640:
[----:B0-----:R0:W1:Y:S02]  /*2ef20*/  SYNCS.PHASECHK.TRANS64.TRYWAIT P0, [R2+URZ+0x38860], R3 ;  /* 0x03886003020075a7 */ /* 0x001064000800017f */
[----:B-1----:R-:W-:Y:S05]  /*2ef30*/  @!P0 NANOSLEEP.SYNCS 0x989680 ;  /* 0x009896800000895d */ /* 0x002fea0003900000 */
[----:B------:R-:W1:Y:S02]  /*2ef40*/  @!P0 SYNCS.PHASECHK.TRANS64 P0, [R2+URZ+0x38860], R3 ;  /* 0x03886003020085a7 */ /* 0x000e64000800007f */
[----:B-1----:R-:W-:Y:S05]  /*2ef50*/  @!P0 BRA `(.L_x_2640) ;  /* 0xfffffffc00f08947 */ /* 0x002fea000383ffff */
[----:B------:R-:W-:Y:S05]  /*2ef60*/  BRA `(.L_x_2808) ;  /* 0xffffffbc00f87947 */ /* 0x000fea000383ffff */
.L_x_2646:
[----:B--2---:R2:W3:Y:S02]  /*2ef70*/  SYNCS.PHASECHK.TRANS64.TRYWAIT P0, [R2+URZ+0x38840], R3 ;  /* 0x03884003020075a7 */ /* 0x0044e4000800017f */
[----:B---3--:R-:W-:Y:S05]  /*2ef80*/  @!P0 NANOSLEEP.SYNCS 0x989680 ;  /* 0x009896800000895d */ /* 0x008fea0003900000 */
[----:B------:R-:W3:Y:S02]  /*2ef90*/  @!P0 SYNCS.PHASECHK.TRANS64 P0, [R2+URZ+0x38840], R3 ;  /* 0x03884003020085a7 */ /* 0x000ee4000800007f */
[----:B---3--:R-:W-:Y:S05]  /*2efa0*/  @!P0 BRA `(.L_x_2646) ;  /* 0xfffffffc00f08947 */ /* 0x008fea000383ffff */
[----:B------:R-:W-:Y:S05]  /*2efb0*/  BRA `(.L_x_2809) ;  /* 0xffffffc400547947 */ /* 0x000fea000383ffff */
.L_x_2648:
[----:B0-----:R0:W1:Y:S02]  /*2efc0*/  SYNCS.PHASECHK.TRANS64.TRYWAIT P0, [R2+URZ+0x38860], R9 ;  /* 0x03886009020075a7 */ /* 0x001064000800017f */
[----:B-1----:R-:W-:Y:S05]  /*2efd0*/  @!P0 NANOSLEEP.SYNCS 0x989680 ;  /* 0x009896800000895d */ /* 0x002fea0003900000 */
[----:B------:R-:W1:Y:S02]  /*2efe0*/  @!P0 SYNCS.PHASECHK.TRANS64 P0, [R2+URZ+0x38860], R9 ;  /* 0x03886009020085a7 */ /* 0x000e64000800007f */
[----:B-1----:R-:W-:Y:S05]  /*2eff0*/  @!P0 BRA `(.L_x_2648) ;  /* 0xfffffffc00f08947 */ /* 0x002fea000383ffff */
[----:B------:R-:W-:Y:S05]  /*2f000*/  BRA `(.L_x_2810) ;  /* 0xffffffc8000c7947 */ /* 0x000fea000383ffff */
.L_x_2656:
[----:B-1----:R1:W2:Y:S02]  /*2f010*/  SYNCS.PHASECHK.TRANS64.TRYWAIT P0, [R3+URZ+0x38860], R0 ;  /* 0x03886000030075a7 */ /* 0x0022a4000800017f */
[----:B--2---:R-:W-:Y:S05]  /*2f020*/  @!P0 NANOSLEEP.SYNCS 0x989680 ;  /* 0x009896800000895d */ /* 0x004fea0003900000 */
[----:B------:R-:W2:Y:S02]  /*2f030*/  @!P0 SYNCS.PHASECHK.TRANS64 P0, [R3+URZ+0x38860], R0 ;  /* 0x03886000030085a7 */ /* 0x000ea4000800007f */
[----:B--2---:R-:W-:Y:S05]  /*2f040*/  @!P0 BRA `(.L_x_2656) ;  /* 0xfffffffc00f08947 */ /* 0x004fea000383ffff */
[----:B------:R-:W-:Y:S05]  /*2f050*/  BRA `(.L_x_2811) ;  /* 0xffffffcc00507947 */ /* 0x000fea000383ffff */
.L_x_2659:
[----:B------:R-:W-:Y:S01]  /*2f060*/  BSSY B0, `(.L_x_2812) ;  /* 0x0000008000007945 */ /* 0x000fe20003800000 */
[----:B------:R-:W-:Y:S01]  /*2f070*/  MOV R13, R16 ;  /* 0x00000010000d7202 */ /* 0x000fe20000000f00 */
[----:B------:R-:W-:Y:S01]  /*2f080*/  IMAD.MOV.U32 R12, RZ, RZ, RZ ;  /* 0x000000ffff0c7224 */ /* 0x000fe200078e00ff */
[----:B0-----:R-:W-:Y:S01]  /*2f090*/  MOV R15, 0xffffffff ;  /* 0xffffffff000f7802 */ /* 0x001fe20000000f00 */
[----:B------:R-:W-:-:S07]  /*2f0a0*/  IMAD.MOV.U32 R11, RZ, RZ, 0x1f ;  /* 0x0000001fff0b7424 */ /* 0x000fce00078e00ff */
[----:B-1----:R-:W-:Y:S05]  /*2f0b0*/  WARPSYNC.COLLECTIVE R15, `(.L_x_2813) ;  /* 0x000000000f087348 */ /* 0x002fea0003c00000 */
[----:B------:R0:W2:Y:S02]  /*2f0c0*/  SHFL.IDX P6, R14, R13, R12, R11 ;  /* 0x0000000c0d0e7389 */ /* 0x0000a400000c000b */
[----:B012---:R-:W-:Y:S01]  /*2f0d0*/  ENDCOLLECTIVE ;  /* 0x000000000000791b */ /* 0x007fe20003800000 */
.L_x_2813:
[----:B------:R-:W-:Y:S05]  /*2f0e0*/  BSYNC B0 ;  /* 0x0000000000007941 */ /* 0x000fea0003800000 */
.L_x_2812:
        /* <DEDUP_REMOVED lines=8> */
.L_x_2814:
[----:B------:R-:W-:Y:S01]  /*2f170*/  MOV R16, R14 ;  /* 0x0000000e00107202 */ /* 0x000fe20000000f00 */
[----:B------:R-:W-:Y:S06]  /*2f180*/  BRA `(.L_x_2815) ;  /* 0xffffffd0000c7947 */ /* 0x000fec000383ffff */
.L_x_2662:
[----:B------:R-:W-:Y:S01]  /*2f190*/  BSSY B0, `(.L_x_2816) ;  /* 0x0000008000007945 */ /* 0x000fe20003800000 */
[----:B-----5:R-:W-:Y:S01]  /*2f1a0*/  IMAD.MOV.U32 R13, RZ, RZ, R17 ;  /* 0x000000ffff0d7224 */ /* 0x020fe200078e0011 */
[----:B------:R-:W-:Y:S01]  /*2f1b0*/  MOV R11, RZ ;  /* 0x000000ff000b7202 */ /* 0x000fe20000000f00 */
[----:B------:R-:W-:Y:S02]  /*2f1c0*/  IMAD.MOV.U32 R12, RZ, RZ, 0x1 ;  /* 0x00000001ff0c7424 */ /* 0x000fe400078e00ff */
[----:B------:R-:W-:-:S07]  /*2f1d0*/  IMAD.MOV.U32 R15, RZ, RZ, -0x1 ;  /* 0xffffffffff0f7424 */ /* 0x000fce00078e00ff */
[----:B0-234-:R-:W-:Y:S05]  /*2f1e0*/  WARPSYNC.COLLECTIVE R15, `(.L_x_2817) ;  /* 0x000000000f087348 */ /* 0x01dfea0003c00000 */
[----:B------:R1:W0:Y:S02]  /*2f1f0*/  SHFL.UP P6, R14, R13, R12, R11 ;  /* 0x0400000c0d0e7389 */ /* 0x00022400000c000b */
[----:B01234-:R-:W-:Y:S01]  /*2f200*/  ENDCOLLECTIVE ;  /* 0x000000000000791b */ /* 0x01ffe20003800000 */
.L_x_2817:
[----:B------:R-:W-:Y:S05]  /*2f210*/  BSYNC B0 ;  /* 0x0000000000007941 */ /* 0x000fea0003800000 */
.L_x_2816:
        /* <DEDUP_REMOVED lines=10> */
.L_x_2818:
        /* <DEDUP_REMOVED lines=8> */
.L_x_2819:
        /* <DEDUP_REMOVED lines=8> */
.L_x_2820:
        /* <DEDUP_REMOVED lines=8> */
.L_x_2821:
[----:B------:R-:W-:Y:S01]  /*2f440*/  IMAD.MOV.U32 R12, RZ, RZ, 0x1f ;  /* 0x0000001fff0c7424 */ /* 0x000fe200078e00ff */
[----:B------:R-:W-:Y:S02]  /*2f450*/  MOV R11, 0x1f ;  /* 0x0000001f000b7802 */ /* 0x000fe40000000f00 */
[----:B------:R-:W-:-:S04]  /*2f460*/  SEL R3, R14, RZ, P0 ;  /* 0x000000ff0e037207 */ /* 0x000fc80000000000 */
[----:B------:R-:W-:-:S05]  /*2f470*/  IADD3 R2, R6, R3, RZ ;  /* 0x0000000306027210 */ /* 0x000fca0007ffe0ff */
[----:B------:R-:W-:-:S07]  /*2f480*/  IMAD.MOV.U32 R13, RZ, RZ, R2 ;  /* 0x000000ffff0d7224 */ /* 0x000fce00078e0002 */
[----:B------:R-:W-:Y:S05]  /*2f490*/  WARPSYNC.COLLECTIVE R15, `(.L_x_2822) ;  /* 0x000000000f087348 */ /* 0x000fea0003c00000 */
[----:B------:R0:W1:Y:S02]  /*2f4a0*/  SHFL.IDX P6, R14, R13, R12, R11 ;  /* 0x0000000c0d0e7389 */ /* 0x00006400000c000b */
[----:B01----:R-:W-:Y:S01]  /*2f4b0*/  ENDCOLLECTIVE ;  /* 0x000000000000791b */ /* 0x003fe20003800000 */
.L_x_2822:
[----:B------:R-:W-:Y:S05]  /*2f4c0*/  BRA `(.L_x_2823) ;  /* 0xffffffcc00d07947 */ /* 0x000fea000383ffff */
.L_x_2667:
        /* <DEDUP_REMOVED lines=8> */
.L_x_2825:
[----:B------:R-:W-:Y:S05]  /*2f550*/  BSYNC B0 ;  /* 0x0000000000007941 */ /* 0x000fea0003800000 */
.L_x_2824:
        /* <DEDUP_REMOVED lines=10> */
.L_x_2826:
        /* <DEDUP_REMOVED lines=8> */
.L_x_2827:
        /* <DEDUP_REMOVED lines=8> */
.L_x_2828:
        /* <DEDUP_REMOVED lines=8> */
.L_x_2829:
        /* <DEDUP_REMOVED lines=8> */
.L_x_2830:
[----:B------:R-:W-:Y:S05]  /*2f800*/  BRA `(.L_x_2831) ;  /* 0xffffffcc00b47947 */ /* 0x000fea000383ffff */
.L_x_2669:
[----:B------:R-:W-:Y:S01]  /*2f810*/  BSSY B0, `(.L_x_2832) ;  /* 0x0000006000007945 */ /* 0x000fe20003800000 */
[----:B------:R-:W-:Y:S01]  /*2f820*/  PLOP3.LUT P6, PT, P6, PT, PT, 0x8, 0x0 ;  /* 0x000000000000781c */ /* 0x000fe200037ce170 */
[----:B------:R-:W-:-:S12]  /*2f830*/  IMAD.MOV.U32 R15, RZ, RZ, -0x1 ;  /* 0xffffffffff0f7424 */ /* 0x000fd800078e00ff */
[----:B0-----:R-:W-:Y:S05]  /*2f840*/  WARPSYNC.COLLECTIVE R15, `(.L_x_2833) ;  /* 0x000000000f087348 */ /* 0x001fea0003c00000 */
[----:B------:R-:W-:Y:S01]  /*2f850*/  VOTE.ANY R14, PT, P6 ;  /* 0x00000000000e7806 */ /* 0x000fe200030e0100 */
[----:B0-----:R-:W-:Y:S06]  /*2f860*/  ENDCOLLECTIVE ;  /* 0x000000000000791b */ /* 0x001fec0003800000 */
.L_x_2833:
[----:B------:R-:W-:Y:S05]  /*2f870*/  BSYNC B0 ;  /* 0x0000000000007941 */ /* 0x000fea0003800000 */
.L_x_2832:
        /* <DEDUP_REMOVED lines=9> */
.L_x_2834:
[----:B------:R-:W-:Y:S01]  /*2f910*/  IMAD.MOV.U32 R17, RZ, RZ, R14 ;  /* 0x000000ffff117224 */ /* 0x000fe200078e000e */
[----:B------:R-:W-:Y:S06]  /*2f920*/  BRA `(.L_x_2835) ;  /* 0xffffffcc00a47947 */ /* 0x000fec000383ffff */
.L_x_2671:
[----:B------:R-:W-:Y:S01]  /*2f930*/  BSSY B0, `(.L_x_2836) ;  /* 0x0000007000007945 */ /* 0x000fe20003800000 */
[----:B------:R-:W-:Y:S01]  /*2f940*/  IMAD.MOV.U32 R13, RZ, RZ, R2 ;  /* 0x000000ffff0d7224 */ /* 0x000fe200078e0002 */
[----:B------:R-:W-:Y:S01]  /*2f950*/  MOV R11, 0x1f ;  /* 0x0000001f000b7802 */ /* 0x000fe20000000f00 */
[----:B------:R-:W-:-:S07]  /*2f960*/  IMAD.MOV.U32 R15, RZ, RZ, -0x1 ;  /* 0xffffffffff0f7424 */ /* 0x000fce00078e00ff */
[----:B012---:R-:W-:Y:S05]  /*2f970*/  WARPSYNC.COLLECTIVE R15, `(.L_x_2837) ;  /* 0x000000000f087348 */ /* 0x007fea0003c00000 */
[----:B------:R3:W4:Y:S02]  /*2f980*/  SHFL.IDX P6, R14, R13, R12, R11 ;  /* 0x0000000c0d0e7389 */ /* 0x00072400000c000b */
[----:B01234-:R-:W-:Y:S01]  /*2f990*/  ENDCOLLECTIVE ;  /* 0x000000000000791b */ /* 0x01ffe20003800000 */
.L_x_2837:
[----:B------:R-:W-:Y:S05]  /*2f9a0*/  BSYNC B0 ;  /* 0x0000000000007941 */ /* 0x000fea0003800000 */
.L_x_2836:
[----:B------:R-:W-:Y:S01]  /*2f9b0*/  IMAD.MOV.U32 R7, RZ, RZ, R14 ;  /* 0x000000ffff077224 */ /* 0x000fe200078e000e */
[----:B------:R-:W-:Y:S06]  /*2f9c0*/  BRA `(.L_x_2670) ;  /* 0xffffffcc00987947 */ /* 0x000fec000383ffff */
.L_x_2675:
[----:B-1----:R1:W2:Y:S02]  /*2f9d0*/  SYNCS.PHASECHK.TRANS64.TRYWAIT P0, [R0+URZ+0x38820], R3 ;  /* 0x03882003000075a7 */ /* 0x0022a4000800017f */
[----:B--2---:R-:W-:Y:S05]  /*2f9e0*/  @!P0 NANOSLEEP.SYNCS 0x989680 ;  /* 0x009896800000895d */ /* 0x004fea0003900000 */
[----:B------:R-:W2:Y:S02]  /*2f9f0*/  @!P0 SYNCS.PHASECHK.TRANS64 P0, [R0+URZ+0x38820], R3 ;  /* 0x03882003000085a7 */ /* 0x000ea4000800007f */
[----:B--2---:R-:W-:Y:S05]  /*2fa00*/  @!P0 BRA `(.L_x_2675) ;  /* 0xfffffffc00f08947 */ /* 0x004fea000383ffff */
[----:B------:R-:W-:Y:S05]  /*2fa10*/  BRA `(.L_x_2838) ;  /* 0xffffffd4000c7947 */ /* 0x000fea000383ffff */
.L_x_2676:
        /* <DEDUP_REMOVED lines=11> */
.L_x_2840:
[----:B------:R-:W-:Y:S05]  /*2fad0*/  BSYNC B0 ;  /* 0x0000000000007941 */ /* 0x000fea0003800000 */
.L_x_2839:
[----:B------:R-:W-:Y:S05]  /*2fae0*/  BRA `(.L_x_2841) ;  /* 0xffffffd000f47947 */ /* 0x000fea000383ffff */
.L_x_2677:
[----:B------:R-:W-:Y:S01]  /*2faf0*/  BSSY B0, `(.L_x_2842) ;  /* 0x0000006000007945 */ /* 0x000fe20003800000 */
[----:B------:R-:W-:-:S07]  /*2fb00*/  IMAD.MOV.U32 R15, RZ, RZ, -0x1 ;  /* 0xffffffffff0f7424 */ /* 0x000fce00078e00ff */
[----:B012---:R-:W-:Y:S05]  /*2fb10*/  WARPSYNC.COLLECTIVE R15, `(.L_x_2843) ;  /* 0x000000000f0c7348 */ /* 0x007fea0003c00000 */
[----:B------:R-:W-:Y:S02]  /*2fb20*/  ELECT P6, UR62, PT ;  /* 0x00000000003e782f */ /* 0x000fe400038c0000 */
[----:B------:R-:W-:Y:S01]  /*2fb30*/  MOV R14, UR62 ;  /* 0x0000003e000e7c02 */ /* 0x000fe20008000f00 */
[----:B012---:R-:W-:Y:S10]  /*2fb40*/  ENDCOLLECTIVE ;  /* 0x000000000000791b */ /* 0x007ff40003800000 */
.L_x_2843:
[----:B------:R-:W-:Y:S05]  /*2fb50*/  BSYNC B0 ;  /* 0x0000000000007941 */ /* 0x000fea0003800000 */
.L_x_2842:
[----:B------:R-:W-:Y:S05]  /*2fb60*/  BRA `(.L_x_2844) ;  /* 0xffffffd000e87947 */ /* 0x000fea000383ffff */
.L_x_2679:
[----:B-1----:R1:W2:Y:S02]  /*2fb70*/  SYNCS.PHASECHK.TRANS64.TRYWAIT P0, [R6+URZ], R5 ;  /* 0x00000005060075a7 */ /* 0x0022a4000800017f */
[----:B--2---:R-:W-:Y:S05]  /*2fb80*/  @!P0 NANOSLEEP.SYNCS 0x989680 ;  /* 0x009896800000895d */ /* 0x004fea0003900000 */
[----:B------:R-:W2:Y:S02]  /*2fb90*/  @!P0 SYNCS.PHASECHK.TRANS64 P0, [R6+URZ], R5 ;  /* 0x00000005060085a7 */ /* 0x000ea4000800007f */
[----:B--2---:R-:W-:Y:S05]  /*2fba0*/  @!P0 BRA `(.L_x_2679) ;  /* 0xfffffffc00f08947 */ /* 0x004fea000383ffff */
[----:B------:R-:W-:Y:S05]  /*2fbb0*/  BRA `(.L_x_2845) ;  /* 0xffffffd4002c7947 */ /* 0x000fea000383ffff */
.L_x_2680:
[----:B--2---:R2:W3:Y:S02]  /*2fbc0*/  SYNCS.PHASECHK.TRANS64.TRYWAIT P0, [R7+URZ], R2 ;  /* 0x00000002070075a7 */ /* 0x0044e4000800017f */
[----:B---3--:R-:W-:Y:S05]  /*2fbd0*/  @!P0 NANOSLEEP.SYNCS 0x989680 ;  /* 0x009896800000895d */ /* 0x008fea0003900000 */
[----:B------:R-:W3:Y:S02]  /*2fbe0*/  @!P0 SYNCS.PHASECHK.TRANS64 P0, [R7+URZ], R2 ;  /* 0x00000002070085a7 */ /* 0x000ee4000800007f */
[----:B---3--:R-:W-:Y:S05]  /*2fbf0*/  @!P0 BRA `(.L_x_2680) ;  /* 0xfffffffc00f08947 */ /* 0x008fea000383ffff */
[----:B------:R-:W-:Y:S05]  /*2fc00*/  BRA `(.L_x_2846) ;  /* 0xffffffd400207947 */ /* 0x000fea000383ffff */
.L_x_2682:
[----:B---3--:R3:W4:Y:S02]  /*2fc10*/  SYNCS.PHASECHK.TRANS64.TRYWAIT P0, [R4+URZ], R5 ;  /* 0x00000005040075a7 */ /* 0x008724000800017f */
[----:B----4-:R-:W-:Y:S05]  /*2fc20*/  @!P0 NANOSLEEP.SYNCS 0x989680 ;  /* 0x009896800000895d */ /* 0x010fea0003900000 */
[----:B------:R-:W4:Y:S02]  /*2fc30*/  @!P0 SYNCS.PHASECHK.TRANS64 P0, [R4+URZ], R5 ;  /* 0x00000005040085a7 */ /* 0x000f24000800007f */
[----:B----4-:R-:W-:Y:S05]  /*2fc40*/  @!P0 BRA `(.L_x_2682) ;  /* 0xfffffffc00f08947 */ /* 0x010fea000383ffff */
[----:B------:R-:W-:Y:S05]  /*2fc50*/  BRA `(.L_x_2847) ;  /* 0xffffffd400287947 */ /* 0x000fea000383ffff */
.L_x_2848:
        /* <DEDUP_REMOVED lines=10> */
.L_x_12758:


//--------------------- .text._ZN7cutlass13device_kernelIN5flash11enable_sm90INS1_16FlashAttnFwdSm90INS1_25CollectiveMainloopFwdSm90ILi2EN4cute5tupleIJNS5_1CILi1EEES8_S8_EEENS6_IJNS7_ILi128EEENS7_ILi112EEENS7_ILi192EEEEEELi192ENS_6half_tEfNS_4arch4Sm90ELb0ELb0ELb0ELb0ELb0ELb0ELb0ELb1ELb1ELb0ELb0ELb0EEENS1_21CollectiveEpilogueFwdINS6_IJSA_SC_SB_EEES9_SE_SG_Li256ELb0ELb0ELb0ELb0EEENS1_29StaticPersistentTileSchedulerILb0EEEEEEEEEvNT_6ParamsE --------------------------
	.section	.text._ZN7cutlass13device_kernelIN5flash11enable_sm90INS1_16FlashAttnFwdSm90INS1_25CollectiveMainloopFwdSm90ILi2EN4cute5tupleIJNS5_1CILi1EEES8_S8_EEENS6_IJNS7_ILi128EEENS7_ILi112EEENS7_ILi192EEEEEELi192ENS_6half_tEfNS_4arch4Sm90ELb0ELb0ELb0ELb0ELb0ELb0ELb0ELb1ELb1ELb0ELb0ELb0EEENS1_21CollectiveEpilogueFwdINS6_IJSA_SC_SB_EEES9_SE_SG_Li256ELb0ELb0ELb0ELb0EEENS1_29StaticPersistentTileSchedulerILb0EEEEEEEEEvNT_6ParamsE,"ax",@progbits
	.align	128
.text._ZN7cutlass13device_kernelIN5flash11enable_sm90INS1_16FlashAttnFwdSm90INS1_25CollectiveMainloopFwdSm90ILi2EN4cute5tupleIJNS5_1CILi1EEES8_S8_EEENS6_IJNS7_ILi128EEENS7_ILi112EEENS7_ILi192EEEEEELi192ENS_6half_tEfNS_4arch4Sm90ELb0ELb0ELb0ELb0ELb0ELb0ELb0ELb1ELb1ELb0ELb0ELb0EEENS1_21CollectiveEpilogueFwdINS6_IJSA_SC_SB_EEES9_SE_SG_Li256ELb0ELb0ELb0ELb0EEENS1_29StaticPersistentTileSchedulerILb0EEEEEEEEEvNT_6ParamsE:
        .type           _ZN7cutlass13device_kernelIN5flash11enable_sm90INS1_16FlashAttnFwdSm90INS1_25CollectiveMainloopFwdSm90ILi2EN4cute5tupleIJNS5_1CILi1EEES8_S8_EEENS6_IJNS7_ILi128EEENS7_ILi112EEENS7_ILi192EEEEEELi192ENS_6half_tEfNS_4arch4Sm90ELb0ELb0ELb0ELb0ELb0ELb0ELb0ELb1ELb1ELb0ELb0ELb0EEENS1_21CollectiveEpilogueFwdINS6_IJSA_SC_SB_EEES9_SE_SG_Li256ELb0ELb0ELb0ELb0EEENS1_29StaticPersistentTileSchedulerILb0EEEEEEEEEvNT_6ParamsE,@function
        .size           _ZN7cutlass13device_kernelIN5flash11enable_sm90INS1_16FlashAttnFwdSm90INS1_25CollectiveMainloopFwdSm90ILi2EN4cute5tupleIJNS5_1CILi1EEES8_S8_EEENS6_IJNS7_ILi128EEENS7_ILi112EEENS7_ILi192EEEEEELi192ENS_6half_tEfNS_4arch4Sm90ELb0ELb0ELb0ELb0ELb0ELb0ELb0ELb1ELb1ELb0ELb0ELb0EEENS1_21CollectiveEpilogueFwdINS6_IJSA_SC_SB_EEES9_SE_SG_Li256ELb0ELb0ELb0ELb0EEENS1_29StaticPersistentTileSchedulerILb0EEEEEEEEEvNT_6ParamsE,(.L_x_12759 - _ZN7cutlass13device_kernelIN5flash11enable_sm90INS1_16FlashAttnFwdSm90INS1_25CollectiveMainloopFwdSm90ILi2EN4cute5tupleIJNS5_1CILi1EEES8_S8_EEENS6_IJNS7_ILi128EEENS7_ILi112EEENS7_ILi192EEEEEELi192ENS_6half_tEfNS_4arch4Sm90ELb0ELb0ELb0ELb0ELb0ELb0ELb0ELb1ELb1ELb0ELb0ELb0EEENS1_21CollectiveEpilogueFwdINS6_IJSA_SC_SB_EEES9_SE_SG_Li256ELb0ELb0ELb0ELb0EEENS1_29StaticPersistentTileSchedulerILb0EEEEEEEEEvNT_6ParamsE)
        .other          _ZN7cutlass13device_kernelIN5flash11enable_sm90INS1_16FlashAttnFwdSm90INS1_25CollectiveMainloopFwdSm90ILi2EN4cute5tupleIJNS5_1CILi1EEES8_S8_EEENS6_IJNS7_ILi128EEENS7_ILi112EEENS7_ILi192EEEEEELi192ENS_6half_tEfNS_4arch4Sm90ELb0ELb0ELb0ELb0ELb0ELb0ELb0ELb1ELb1ELb0ELb0ELb0EEENS1_21CollectiveEpilogueFwdINS6_IJSA_SC_SB_EEES9_SE_SG_Li256ELb0ELb0ELb0ELb0EEENS1_29StaticPersistentTileSchedulerILb0EEEEEEEEEvNT_6ParamsE,@"STO_CUDA_ENTRY STV_DEFAULT"
_ZN7cutlass13device_kernelIN5flash11enable_sm90INS1_16FlashAttnFwdSm90INS1_25CollectiveMainloopFwdSm90ILi2EN4cute5tupleIJNS5_1CILi1EEES8_S8_EEENS6_IJNS7_ILi128EEENS7_ILi112EEENS7_ILi192EEEEEELi192ENS_6half_tEfNS_4arch4Sm90ELb0ELb0ELb0ELb0ELb0ELb0ELb0ELb1ELb1ELb0ELb0ELb0EEENS1_21CollectiveEpilogueFwdINS6_IJSA_SC_SB_EEES9_SE_SG_Li256ELb0ELb0ELb0ELb0EEENS1_29StaticPersistentTileSchedulerILb0EEEEEEEEEvNT_6ParamsE:
        /* <DEDUP_REMOVED lines=24> */
.L_x_2850:
[----:B------:R-:W-:Y:S05]  /*0180*/  BSYNC B0 ;  /* 0x0000000000007941 */ /* 0x000fea0003800000 */
.L_x_2849:
        /* <DEDUP_REMOVED lines=37> */
.L_x_2851:
        /* <DEDUP_REMOVED lines=22> */
.L_x_2852:
        /* <DEDUP_REMOVED lines=18> */
.L_x_2853:
        /* <DEDUP_REMOVED lines=22> */
.L_x_2854:
        /* <DEDUP_REMOVED lines=22> */
.L_x_2855:
[----:B-1----:R-:W-:Y:S01]  /*0920*/  UMOV UR4, 0x1 ;  /* 0x0000000100047882 */ /* 0x002fe20000000000 */
[----:B------:R-:W-:Y:S01]  /*0930*/  PLOP3.LUT P0, PT, PT, PT, UP0, 0x80, 0x0 ;  /* 0x000000000000781c */ /* 0x000fe20003f0f008 */
[----:B------:R-:W-:Y:S01]  /*0940*/  USEL UR4, UR4, 0x2, !UP0 ;  /* 0x0000000204047887 */ /* 0x000fe2000c000000 */
[----:B------:R-:W-:-:S05]  /*0950*/  NOP ;  /* 0x0000000000007918 */ /* 0x000fca0000000000 */
[----:B------:R-:W-:-:S05]  /*0960*/  IMAD.U32 R2, RZ, RZ, UR4 ;  /* 0x00000004ff027e24 */ /* 0x000fca000f8e00ff */
[----:B------:R1:W-:Y:S01]  /*0970*/  STL [R1+0x1c], R2 ;  /* 0x00001c0201007387 */ /* 0x0003e20000100800 */
[----:B--23--:R-:W-:Y:S06]  /*0980*/  BAR.SYNC.DEFER_BLOCKING 0x0 ;  /* 0x0000000000007b1d */ /* 0x00cfec0000010000 */
[----:B------:R-:W-:Y:S05]  /*0990*/  @!P0 BRA `(.L_x_2856) ;  /* 0x000000a8009c8947 */ /* 0x000fea0003800000 */
.L_x_2857:
        /* <DEDUP_REMOVED lines=9> */
[----:B-1----:R-:W2:Y:S01]  /*0a30*/  LDL R2, [R1+0x1c] ;  /* 0x00001c0001027983 */ /* 0x002ea20000100800 */
[----:B------:R-:W-:Y:S01]  /*0a40*/  VIADD R0, R4, 0xffffff80 ;  /* 0xffffff8004007836 */ /* 0x000fe20000000000 */
[----:B------:R-:W1:Y:S01]  /*0a50*/  S2UR UR5, SR_CgaCtaId ;  /* 0x00000000000579c3 */ /* 0x000e620000008800 */
[----:B------:R-:W-:Y:S01]  /*0a60*/  UMOV UR4, 0x400 ;  /* 0x0000040000047882 */ /* 0x000fe20000000000 */
[----:B------:R-:W-:Y:S01]  /*0a70*/  IMAD.MOV.U32 R210, RZ, RZ, -0x2 ;  /* 0xfffffffeffd27424 */ /* 0x000fe200078e00ff */
[----:B------:R-:W-:Y:S01]  /*0a80*/  UMOV UR38, URZ ;  /* 0x0000003f00267c82 */ /* 0x000fe20008000000 */
[----:B------:R-:W-:Y:S01]  /*0a90*/  SHF.R.S32.HI R3, RZ, 0x1f, R0 ;  /* 0x0000001fff037819 */ /* 0x000fe20000011400 */
[----:B------:R-:W-:-:S03]  /*0aa0*/  IMAD.U32 R22, RZ, RZ, UR7 ;  /* 0x00000007ff167e24 */ /* 0x000fc6000f8e00ff */
[----:B------:R-:W3:Y:S01]  /*0ab0*/  S2UR UR6, SR_SWINHI ;  /* 0x00000000000679c3 */ /* 0x000ee20000002f00 */
[CC--:B------:R-:W-:Y:S02]  /*0ac0*/  LEA.HI R6, R3.reuse, R0.reuse, RZ, 0x4 ;  /* 0x0000000003067211 */ /* 0x0c0fe400078f20ff */
[----:B------:R-:W-:Y:S02]  /*0ad0*/  LEA.HI R208, R3, R0, RZ, 0x5 ;  /* 0x0000000003d07211 */ /* 0x000fe400078f28ff */
[----:B------:R-:W-:Y:S02]  /*0ae0*/  SHF.R.S32.HI R7, RZ, 0x4, R6 ;  /* 0x00000004ff077819 */ /* 0x000fe40000011406 */
[----:B------:R-:W-:Y:S02]  /*0af0*/  SHF.R.S32.HI R208, RZ, 0x5, R208 ;  /* 0x00000005ffd07819 */ /* 0x000fe400000114d0 */
[----:B------:R-:W-:-:S04]  /*0b00*/  LEA.HI R8, R6, R7, RZ, 0x1 ;  /* 0x0000000706087211 */ /* 0x000fc800078f08ff */
[----:B------:R-:W-:Y:S01]  /*0b10*/  LOP3.LUT R8, R8, 0x1ffffffe, RZ, 0xc0, !PT ;  /* 0x1ffffffe08087812 */ /* 0x000fe200078ec0ff */
[----:B-1----:R-:W-:-:S03]  /*0b20*/  ULEA UR9, UR5, UR4, 0x18 ;  /* 0x0000000405097291 */ /* 0x002fc6000f8ec03f */
[----:B------:R-:W-:-:S03]  /*0b30*/  IADD3 R8, R7, -R8, RZ ;  /* 0x8000000807087210 */ /* 0x000fc60007ffe0ff */
[----:B------:R-:W-:Y:S01]  /*0b40*/  IMAD.U32 R16, RZ, RZ, UR9 ;  /* 0x00000009ff107e24 */ /* 0x000fe2000f8e00ff */
[----:B------:R-:W-:Y:S01]  /*0b50*/  UMOV UR4, UR9 ;  /* 0x0000000900047c82 */ /* 0x000fe20008000000 */
[----:B---3--:R-:W-:Y:S01]  /*0b60*/  UMOV UR5, UR6 ;  /* 0x0000000600057c82 */ /* 0x008fe20008000000 */
[----:B------:R-:W-:Y:S02]  /*0b70*/  IMAD.U32 R18, RZ, RZ, UR4 ;  /* 0x00000004ff127e24 */ /* 0x000fe4000f8e00ff */
[----:B------:R-:W-:Y:S01]  /*0b80*/  IMAD.U32 R19, RZ, RZ, UR5 ;  /* 0x00000005ff137e24 */ /* 0x000fe2000f8e00ff */
[----:B------:R-:W-:Y:S02]  /*0b90*/  UMOV UR5, URZ ;  /* 0x0000003f00057c82 */ /* 0x000fe40008000000 */
[----:B------:R-:W-:Y:S01]  /*0ba0*/  IMAD.U32 R23, RZ, RZ, UR5 ;  /* 0x00000005ff177e24 */ /* 0x000fe2000f8e00ff */
[----:B--2---:R-:W-:Y:S02]  /*0bb0*/  R2UR UR8, R2 ;  /* 0x00000000020872ca */ /* 0x004fe400000e0000 */
[----:B------:R-:W-:-:S02]  /*0bc0*/  LEA.HI R2, R3, R0, RZ, 0x7 ;  /* 0x0000000003027211 */ /* 0x000fc400078f38ff */
[----:B------:R-:W-:Y:S02]  /*0bd0*/  LOP3.LUT R3, R6, 0x3fffff0, RZ, 0xc0, !PT ;  /* 0x03fffff006037812 */ /* 0x000fe400078ec0ff */
[----:B------:R-:W-:Y:S02]  /*0be0*/  LOP3.LUT R5, R2, 0xffffff80, RZ, 0xc0, !PT ;  /* 0xffffff8002057812 */ /* 0x000fe400078ec0ff */
[----:B------:R-:W-:Y:S01]  /*0bf0*/  SHF.R.S32.HI R207, RZ, 0x7, R2 ;  /* 0x00000007ffcf7819 */ /* 0x000fe20000011402 */
[C---:B------:R-:W-:Y:S02]  /*0c00*/  IMAD.IADD R3, R0.reuse, 0x1, -R3 ;  /* 0x0000000100037824 */ /* 0x040fe400078e0a03 */
[----:B------:R-:W-:Y:S01]  /*0c10*/  IMAD.IADD R204, R0, 0x1, -R5 ;  /* 0x0000000100cc7824 */ /* 0x000fe200078e0a05 */
[----:B------:R-:W-:Y:S01]  /*0c20*/  LEA.HI R2, R2, R207, RZ, 0x1 ;  /* 0x000000cf02027211 */ /* 0x000fe200078f08ff */
[----:B------:R-:W-:Y:S01]  /*0c30*/  IMAD R3, R208, 0x10, R3 ;  /* 0x00000010d0037824 */ /* 0x000fe200078e0203 */
[----:B------:R-:W-:-:S02]  /*0c40*/  ULOP3.LUT UR4, UR8, 0x1, URZ, 0xfc, !UPT ;  /* 0x0000000108047892 */ /* 0x000fc4000f8efc3f */
[----:B------:R-:W-:Y:S01]  /*0c50*/  SHF.R.S32.HI R5, RZ, 0x1f, R204 ;  /* 0x0000001fff057819 */ /* 0x000fe200000114cc */
[----:B------:R-:W-:Y:S01]  /*0c60*/  IMAD R8, R3, 0x8, R8 ;  /* 0x0000000803087824 */ /* 0x000fe200078e0208 */
[----:B------:R-:W-:Y:S02]  /*0c70*/  LOP3.LUT R2, R2, 0x3fffffe, RZ, 0xc0, !PT ;  /* 0x03fffffe02027812 */ /* 0x000fe400078ec0ff */
[CC--:B------:R-:W-:Y:S01]  /*0c80*/  LEA.HI R4, R5.reuse, R204.reuse, RZ, 0x2 ;  /* 0x000000cc05047211 */ /* 0x0c0fe200078f10ff */
[----:B------:R-:W-:Y:S01]  /*0c90*/  IMAD.U32 R211, RZ, RZ, UR4 ;  /* 0x00000004ffd37e24 */ /* 0x000fe2000f8e00ff */
[----:B------:R-:W-:Y:S01]  /*0ca0*/  LEA.HI R5, R5, R204, RZ, 0x5 ;  /* 0x000000cc05057211 */ /* 0x000fe200078f28ff */
[----:B------:R-:W-:Y:S01]  /*0cb0*/  IMAD.IADD R2, R207, 0x1, -R2 ;  /* 0x00000001cf027824 */ /* 0x000fe200078e0a02 */
[--C-:B------:R-:W-:Y:S01]  /*0cc0*/  SHF.R.S32.HI R6, RZ, 0x2, R4.reuse ;  /* 0x00000002ff067819 */ /* 0x100fe20000011404 */
[----:B------:R-:W-:Y:S01]  /*0cd0*/  UMOV UR4, URZ ;  /* 0x0000003f00047c82 */ /* 0x000fe20008000000 */
[----:B------:R-:W-:Y:S01]  /*0ce0*/  SHF.R.S32.HI R9, RZ, 0x1f, R4 ;  /* 0x0000001fff097819 */ /* 0x000fe20000011404 */
[----:B------:R-:W-:Y:S01]  /*0cf0*/  IMAD.U32 R17, RZ, RZ, UR4 ;  /* 0x00000004ff117e24 */ /* 0x000fe2000f8e00ff */
[----:B------:R-:W-:Y:S01]  /*0d00*/  SHF.R.S32.HI R0, RZ, 0x5, R5 ;  /* 0x00000005ff007819 */ /* 0x000fe20000011405 */
[----:B------:R-:W-:Y:S01]  /*0d10*/  IMAD.SHL.U32 R5, R8, 0x8, RZ ;  /* 0x0000000808057824 */ /* 0x000fe200078e00ff */
[----:B------:R-:W-:-:S02]  /*0d20*/  LEA.HI R9, R9, R6, RZ, 0x3 ;  /* 0x0000000609097211 */ /* 0x000fc400078f18ff */
[----:B------:R-:W-:Y:S01]  /*0d30*/  LOP3.LUT R3, R4, 0x7ffffffc, RZ, 0xc0, !PT ;  /* 0x7ffffffc04037812 */ /* 0x000fe200078ec0ff */
[----:B------:R-:W-:Y:S01]  /*0d40*/  IMAD.WIDE R18, R5, 0x2, R18 ;  /* 0x0000000205127825 */ /* 0x000fe200078e0212 */
[----:B------:R-:W-:Y:S02]  /*0d50*/  LOP3.LUT R9, R9, 0xfffffff8, RZ, 0xc0, !PT ;  /* 0xfffffff809097812 */ /* 0x000fe400078ec0ff */
[----:B------:R-:W-:-:S03]  /*0d60*/  IADD3 R3, R204, -R3, RZ ;  /* 0x80000003cc037210 */ /* 0x000fc60007ffe0ff */
[----:B------:R-:W-:Y:S02]  /*0d70*/  IMAD.IADD R9, R6, 0x1, -R9 ;  /* 0x0000000106097824 */ /* 0x000fe400078e0a09 */
[----:B------:R-:W-:Y:S02]  /*0d80*/  IMAD R210, R3, R210, 0x70 ;  /* 0x0000007003d27424 */ /* 0x000fe400078e02d2 */
[----:B------:R-:W-:-:S05]  /*0d90*/  IMAD R9, R0, 0x10, R9 ;  /* 0x0000001000097824 */ /* 0x000fca00078e0209 */
[----:B------:R-:W-:-:S07]  /*0da0*/  LEA R209, R2, R9, 0x6 ;  /* 0x0000000902d17211 */ /* 0x000fce00078e30ff */
.L_x_2880:
[----:B------:R-:W1:Y:S01]  /*0db0*/  SHFL.IDX PT, R0, R207, RZ, 0x1f ;  /* 0x00001fffcf007589 */ /* 0x000e6200000e0000 */
[----:B------:R-:W-:Y:S01]  /*0dc0*/  R2UR UR9, R16 ;  /* 0x00000000100972ca */ /* 0x000fe200000e0000 */
[----:B------:R-:W-:Y:S01]  /*0dd0*/  ULDC UR5, c[0x0][0xda8] ;  /* 0x00036a0000057ab9 */ /* 0x000fe20000000800 */
[----:B------:R-:W-:Y:S01]  /*0de0*/  ULDC.64 UR6, c[0x0][0x3f8] ;  /* 0x0000fe0000067ab9 */ /* 0x000fe20000000a00 */
[----:B------:R-:W-:Y:S01]  /*0df0*/  R2UR UR12, R22 ;  /* 0x00000000160c72ca */ /* 0x000fe200000e0000 */
[----:B------:R-:W-:Y:S02]  /*0e00*/  UISETP.NE.AND UP1, UPT, UR5, 0x1, UPT ;  /* 0x000000010500788c */ /* 0x000fe4000bf25270 */
[----:B------:R-:W-:Y:S01]  /*0e10*/  UISETP.NE.U32.AND UP0, UPT, UR6, URZ, UPT ;  /* 0x0000003f0600728c */ /* 0x000fe2000bf05070 */
[----:B------:R-:W-:Y:S01]  /*0e20*/  ULDC UR5, c[0x0][0xdb4] ;  /* 0x00036d0000057ab9 */ /* 0x000fe20000000800 */
[----:B------:R-:W-:Y:S01]  /*0e30*/  ULDC UR60, c[0x0][0x404] ;  /* 0x00010100003c7ab9 */ /* 0x000fe20000000800 */
[----:B------:R-:W-:-:S02]  /*0e40*/  UISETP.NE.AND UP2, UPT, UR5, 0x1, UPT ;  /* 0x000000010500788c */ /* 0x000fc4000bf45270 */
[----:B------:R-:W-:Y:S02]  /*0e50*/  UISETP.NE.AND.EX UP0, UPT, UR7, URZ, UPT, UP0 ;  /* 0x0000003f0700728c */ /* 0x000fe4000bf05300 */
[----:B------:R-:W-:Y:S02]  /*0e60*/  UIADD3 UR9, UR9, 0x15400, URZ ;  /* 0x0001540009097890 */ /* 0x000fe4000fffe03f */
[----:B------:R-:W-:Y:S01]  /*0e70*/  USEL UR60, UR60, 0x1, UP0 ;  /* 0x000000013c3c7887 */ /* 0x000fe20008000000 */
[----:B------:R-:W-:Y:S01]  /*0e80*/  ULDC UR8, c[0x0][0x2e0] ;  /* 0x0000b80000087ab9 */ /* 0x000fe20000000800 */
[----:B------:R-:W-:Y:S01]  /*0e90*/  @UP1 ULDC UR6, c[0x0][0xdac] ;  /* 0x00036b0000061ab9 */ /* 0x000fe20000000800 */
[----:B------:R-:W-:Y:S02]  /*0ea0*/  ULOP3.LUT UP0, URZ, UR9, 0x9f, URZ, 0xc0, !UPT ;  /* 0x0000009f093f7892 */ /* 0x000fe4000f80c03f */
[----:B------:R-:W-:Y:S01]  /*0eb0*/  UIMAD.WIDE.U32 UR6, UR12, UR6, URZ ;  /* 0x000000060c0672a5 */ /* 0x000fe2000f8e003f */
[----:B-1----:R-:W-:Y:S01]  /*0ec0*/  R2UR UR4, R0 ;  /* 0x00000000000472ca */ /* 0x002fe200000e0000 */
[----:B------:R-:W-:Y:S01]  /*0ed0*/  UIMAD UR60, UR60, UR8, URZ ;  /* 0x000000083c3c72a4 */ /* 0x000fe2000f8e023f */
[----:B------:R-:W-:-:S02]  /*0ee0*/  UMOV UR13, UR12 ;  /* 0x0000000c000d7c82 */ /* 0x000fc40008000000 */
[----:B------:R-:W-:Y:S01]  /*0ef0*/  @UP1 ULDC UR8, c[0x0][0xdb0] ;  /* 0x00036c0000081ab9 */ /* 0x000fe20000000800 */
[----:B------:R-:W-:Y:S01]  /*0f00*/  PLOP3.LUT P0, PT, PT, PT, UP0, 0x80, 0x0 ;  /* 0x000000000000781c */ /* 0x000fe20003f0f008 */
[----:B------:R-:W-:Y:S01]  /*0f10*/  @UP1 USHF.R.U32.HI UR13, URZ, UR8, UR7 ;  /* 0x000000083f0d1299 */ /* 0x000fe20008011607 */
[----:B------:R-:W-:-:S03]  /*0f20*/  @UP2 ULDC.64 UR10, c[0x0][0xdb8] ;  /* 0x00036e00000a2ab9 */ /* 0x000fc60000000a00 */
[----:B------:R-:W-:Y:S02]  /*0f30*/  UIMAD.WIDE.U32 UR6, UR13, UR10, URZ ;  /* 0x0000000a0d0672a5 */ /* 0x000fe4000f8e003f */
[----:B------:R-:W-:Y:S01]  /*0f40*/  IMAD.U32 R206, RZ, RZ, UR13 ;  /* 0x0000000dffce7e24 */ /* 0x000fe2000f8e00ff */
[----:B------:R-:W-:Y:S01]  /*0f50*/  ULEA.HI UR5, UR4, UR4, URZ, 0x1 ;  /* 0x0000000404057291 */ /* 0x000fe2000f8f083f */
[----:B------:R-:W-:Y:S01]  /*0f60*/  UMOV UR36, UR13 ;  /* 0x0000000d00247c82 */ /* 0x000fe20008000000 */
[----:B------:R-:W-:Y:S02]  /*0f70*/  @UP2 USHF.R.U32.HI UR36, URZ, UR11, UR7 ;  /* 0x0000000b3f242299 */ /* 0x000fe40008011607 */
[----:B------:R-:W-:-:S04]  /*0f80*/  ULOP3.LUT UR5, UR5, 0x1e, URZ, 0xc0, !UPT ;  /* 0x0000001e05057892 */ /* 0x000fc8000f8ec03f */
[----:B------:R-:W-:Y:S02]  /*0f90*/  UIADD3 UR4, UR4, -UR5, URZ ;  /* 0x8000000504047290 */ /* 0x000fe4000fffe03f */
[----:B------:R-:W-:Y:S02]  /*0fa0*/  UIADD3 UR5, UR60, 0x6f, URZ ;  /* 0x0000006f3c057890 */ /* 0x000fe4000fffe03f */
[----:B------:R-:W-:-:S03]  /*0fb0*/  ULEA UR8, UR4, UR9, 0xd ;  /* 0x0000000904087291 */ /* 0x000fc6000f8e683f */
[----:B------:R-:W-:Y:S01]  /*0fc0*/  UMOV UR4, URZ ;  /* 0x0000003f00047c82 */ /* 0x000fe20008000000 */
[----:B------:R-:W-:Y:S02]  /*0fd0*/  USHF.R.U32.HI UR8, URZ, 0x4, UR8 ;  /* 0x000000043f087899 */ /* 0x000fe40008011608 */
[----:B------:R-:W-:Y:S02]  /*0fe0*/  UIMAD.WIDE UR4, UR5, -0x6db6db6d, UR4 ;  /* 0x92492493050478a5 */ /* 0x000fe4000f8e0204 */
[----:B------:R-:W-:Y:S02]  /*0ff0*/  ULOP3.LUT UR39, UR8, 0x3fff, URZ, 0xc0, !UPT ;  /* 0x00003fff08277892 */ /* 0x000fe4000f8ec03f */
[----:B------:R-:W-:-:S03]  /*1000*/  USHF.R.U32.HI UR61, URZ, 0x1f, UR5 ;  /* 0x0000001f3f3d7899 */ /* 0x000fc60008011605 */
[----:B------:R-:W-:Y:S01]  /*1010*/  UMOV UR4, UR12 ;  /* 0x0000000c00047c82 */ /* 0x000fe20008000000 */
[----:B------:R-:W-:Y:S01]  /*1020*/  ULEA.HI.SX32 UR61, UR5, UR61, 0x1a ;  /* 0x0000003d053d7291 */ /* 0x000fe2000f8fd23f */
[----:B------:R-:W-:Y:S01]  /*1030*/  MOV R205, UR4 ;  /* 0x0000000400cd7c02 */ /* 0x000fe20008000f00 */
[----:B------:R-:W-:Y:S10]  /*1040*/  @!P0 BRA `(.L_x_2858) ;  /* 0x0000000000408947 */ /* 0x000ff40003800000 */
        /* <DEDUP_REMOVED lines=8> */
[----:B------:R-:W-:Y:S01]  /*10d0*/  MOV R11, UR7 ;  /* 0x00000007000b7c02 */ /* 0x000fe20008000f00 */
[----:B------:R-:W-:Y:S02]  /*10e0*/  IMAD.U32 R6, RZ, RZ, UR4 ;  /* 0x00000004ff067e24 */ /* 0x000fe4000f8e00ff */
[----:B------:R-:W-:-:S02]  /*10f0*/  IMAD.U32 R7, RZ, RZ, UR5 ;  /* 0x00000005ff077e24 */ /* 0x000fc4000f8e00ff */
[----:B------:R-:W-:Y:S02]  /*1100*/  IMAD.MOV.U32 R8, RZ, RZ, 0x70 ;  /* 0x00000070ff087424 */ /* 0x000fe400078e00ff */
[----:B------:R-:W-:Y:S02]  /*1110*/  IMAD.MOV.U32 R12, RZ, RZ, 0x1 ;  /* 0x00000001ff0c7424 */ /* 0x000fe400078e00ff */
[----:B-1----:R-:W-:-:S07]  /*1120*/  IMAD.MOV.U32 R13, RZ, RZ, RZ ;  /* 0x000000ffff0d7224 */ /* 0x002fce00078e00ff */
[----:B------:R-:W-:-:S07]  /*1130*/  LEPC R20, `(.L_x_2858) ;  /* 0x000000001014794e */ /* 0x000fce0000000000 */
[----:B--2---:R-:W-:Y:S05]  /*1140*/  CALL.ABS.NOINC R2 ;  /* 0x0000000002007343 */ /* 0x004fea0003c00000 */
.L_x_2858:
[----:B------:R-:W-:Y:S02]  /*1150*/  R2UR UR4, R23 ;  /* 0x00000000170472ca */ /* 0x000fe400000e0000 */
[----:B------:R-:W-:Y:S02]  /*1160*/  R2UR UR6, R16 ;  /* 0x00000000100672ca */ /* 0x000fe400000e0000 */
[----:B------:R-:W-:-:S09]  /*1170*/  R2UR UR5, R211 ;  /* 0x00000000d30572ca */ /* 0x000fd200000e0000 */
[----:B------:R-:W-:-:S04]  /*1180*/  ULOP3.LUT UR4, UR4, 0x1, URZ, 0xc0, !UPT ;  /* 0x0000000104047892 */ /* 0x000fc8000f8ec03f */
[----:B------:R-:W-:Y:S02]  /*1190*/  IMAD.U32 R2, RZ, RZ, UR5 ;  /* 0x00000005ff027e24 */ /* 0x000fe4000f8e00ff */
[----:B------:R-:W-:-:S03]  /*11a0*/  IMAD.U32 R0, RZ, RZ, UR4 ;  /* 0x00000004ff007e24 */ /* 0x000fc6000f8e00ff */
[----:B------:R-:W-:Y:S02]  /*11b0*/  ISETP.NE.AND P0, PT, R2, 0x3, PT ;  /* 0x000000030200780c */ /* 0x000fe40003f05270 */
[----:B------:R-:W-:-:S04]  /*11c0*/  SHF.L.U32 R0, R0, 0x1f, RZ ;  /* 0x0000001f00007819 */ /* 0x000fc800000006ff */
[----:B------:R-:W1:Y:S02]  /*11d0*/  SYNCS.PHASECHK.TRANS64.TRYWAIT P1, [UR6+0x36800], R0 ;  /* 0x03680000ff0075a7 */ /* 0x000e640008020146 */
[----:B-1----:R-:W-:Y:S05]  /*11e0*/  @!P1 BRA `(.L_x_2859) ;  /* 0x000000d4004c9947 */ /* 0x002fea0003800000 */
.L_x_2938:
[----:B------:R-:W-:Y:S05]  /*11f0*/  @!P0 BRA `(.L_x_2860) ;  /* 0x0000000000048947 */ /* 0x000fea0003800000 */
[----:B------:R-:W-:Y:S01]  /*1200*/  BPT.TRAP 0x1 ;  /* 0x000000040000795c */ /* 0x000fe20000300000 */
.L_x_2860:
[----:B------:R-:W-:Y:S02]  /*1210*/  R2UR UR5, R17 ;  /* 0x00000000110572ca */ /* 0x000fe400000e0000 */
[----:B------:R-:W-:Y:S02]  /*1220*/  R2UR UR4, R16 ;  /* 0x00000000100472ca */ /* 0x000fe400000e0000 */
[----:B------:R-:W-:-:S09]  /*1230*/  MOV R2, UR38 ;  /* 0x0000002600027c02 */ /* 0x000fd20008000f00 */
[----:B-1----:R-:W-:Y:S02]  /*1240*/  IMAD.U32 R3, RZ, RZ, UR5 ;  /* 0x00000005ff037e24 */ /* 0x002fe4000f8e00ff */
[----:B------:R-:W-:-:S03]  /*1250*/  LEA R2, R2, UR4, 0x3 ;  /* 0x0000000402027c11 */ /* 0x000fc6000f8e18ff */
[----:B------:R-:W-:-:S04]  /*1260*/  SHF.L.U32 R3, R3, 0x1f, RZ ;  /* 0x0000001f03037819 */ /* 0x000fc800000006ff */
[----:B------:R1:W2:Y:S01]  /*1270*/  SYNCS.PHASECHK.TRANS64.TRYWAIT P2, [R2+URZ+0x36830], R3 ;  /* 0x03683003020075a7 */ /* 0x0002a2000804017f */
[----:B------:R-:W-:Y:S05]  /*1280*/  @!P0 BRA `(.L_x_2861) ;  /* 0x0000000000048947 */ /* 0x000fea0003800000 */
[----:B------:R-:W-:Y:S01]  /*1290*/  BPT.TRAP 0x1 ;  /* 0x000000040000795c */ /* 0x000fe20000300000 */
.L_x_2861:
[----:B------:R-:W3:Y:S01]  /*12a0*/  S2R R0, SR_TID.X ;  /* 0x0000000000007919 */ /* 0x000ee20000002100 */
[----:B------:R-:W-:Y:S01]  /*12b0*/  IMAD.MOV.U32 R119, RZ, RZ, RZ ;  /* 0x000000ffff777224 */ /* 0x000fe200078e00ff */
[----:B---3--:R-:W-:-:S04]  /*12c0*/  LOP3.LUT R0, R0, 0x7f, RZ, 0xc0, !PT ;  /* 0x0000007f00007812 */ /* 0x008fc800078ec0ff */
[----:B------:R-:W-:Y:S01]  /*12d0*/  ISETP.NE.AND P1, PT, R0, RZ, PT ;  /* 0x000000ff0000720c */ /* 0x000fe20003f25270 */
[----:B--2---:R-:W-:-:S12]  /*12e0*/  @P2 BRA `(.L_x_2862) ;  /* 0x0000000000082947 */ /* 0x004fd80003800000 */
[----:B------:R-:W2:Y:S02]  /*12f0*/  SYNCS.PHASECHK.TRANS64.TRYWAIT P2, [R2+URZ+0x36830], R3 ;  /* 0x03683003020075a7 */ /* 0x000ea4000804017f */
[----:B--2---:R-:W-:Y:S05]  /*1300*/  @!P2 BRA `(.L_x_2863) ;  /* 0x000000d40020a947 */ /* 0x004fea0003800000 */
.L_x_2862:
[----:B------:R-:W-:Y:S05]  /*1310*/  WARPSYNC.ALL ;  /* 0x0000000000007948 */ /* 0x000fea0003800000 */
[----:B------:R-:W-:Y:S01]  /*1320*/  R2UR UR4, R16 ;  /* 0x00000000100472ca */ /* 0x000fe200000e0000 */
[----:B------:R-:W-:Y:S01]  /*1330*/  ULOP3.LUT UR39, UR39, 0x10000, URZ, 0xfc, !UPT ;  /* 0x0001000027277892 */ /* 0x000fe2000f8efc3f */
[----:B------:R-:W-:Y:S01]  /*1340*/  WARPGROUP.ARRIVE ;  /* 0x00000000000079c5 */ /* 0x000fe20000000000 */
[----:B------:R-:W-:Y:S01]  /*1350*/  UMOV UR57, 0x40000040 ;  /* 0x4000004000397882 */ /* 0x000fe20000000000 */
[----:B------:R-:W-:Y:S01]  /*1360*/  UMOV UR59, 0x40000040 ;  /* 0x40000040003b7882 */ /* 0x000fe20000000000 */
[----:B------:R-:W-:Y:S01]  /*1370*/  UMOV UR7, 0x40000040 ;  /* 0x4000004000077882 */ /* 0x000fe20000000000 */
[----:B------:R-:W-:Y:S01]  /*1380*/  UMOV UR9, UR57 ;  /* 0x0000003900097c82 */ /* 0x000fe20008000000 */
[----:B------:R-:W-:Y:S01]  /*1390*/  UMOV UR11, 0x40000040 ;  /* 0x40000040000b7882 */ /* 0x000fe20000000000 */
[----:B------:R-:W-:Y:S01]  /*13a0*/  UMOV UR56, UR39 ;  /* 0x0000002700387c82 */ /* 0x000fe20008000000 */
[----:B------:R-:W-:Y:S01]  /*13b0*/  UMOV UR13, UR57 ;  /* 0x00000039000d7c82 */ /* 0x000fe20008000000 */
[----:B------:R-:W-:Y:S01]  /*13c0*/  UMOV UR8, UR56 ;  /* 0x0000003800087c82 */ /* 0x000fe20008000000 */
[----:B------:R-:W-:Y:S01]  /*13d0*/  UMOV UR12, UR56 ;  /* 0x00000038000c7c82 */ /* 0x000fe20008000000 */
[----:B------:R-:W-:Y:S01]  /*13e0*/  UMOV UR15, 0x40000040 ;  /* 0x40000040000f7882 */ /* 0x000fe20000000000 */
[----:B------:R-:W-:Y:S01]  /*13f0*/  UIADD3 UR4, UR4, 0x21400, URZ ;  /* 0x0002140004047890 */ /* 0x000fe2000fffe03f */
[----:B------:R-:W-:Y:S01]  /*1400*/  MOV R0, UR57 ;  /* 0x0000003900007c02 */ /* 0x000fe20008000f00 */
[----:B------:R-:W-:Y:S01]  /*1410*/  UMOV UR16, UR56 ;  /* 0x0000003800107c82 */ /* 0x000fe20008000000 */
[----:B------:R-:W-:Y:S01]  /*1420*/  UMOV UR17, UR57 ;  /* 0x0000003900117c82 */ /* 0x000fe20008000000 */
[----:B------:R-:W-:Y:S01]  /*1430*/  USHF.R.U32.HI UR4, URZ, 0x4, UR4 ;  /* 0x000000043f047899 */ /* 0x000fe20008011604 */
[----:B-12---:R-:W-:Y:S01]  /*1440*/  MOV R3, UR56 ;  /* 0x0000003800037c02 */ /* 0x006fe20008000f00 */
[----:B------:R-:W-:Y:S01]  /*1450*/  UMOV UR19, 0x40000040 ;  /* 0x4000004000137882 */ /* 0x000fe20000000000 */
[----:B------:R-:W-:Y:S01]  /*1460*/  UIADD3 UR20, UR39, 0x2, URZ ;  /* 0x0000000227147890 */ /* 0x000fe2000fffe03f */
[----:B------:R-:W-:Y:S01]  /*1470*/  P2R R80, PR, RZ, 0x2 ;  /* 0x00000002ff507803 */ /* 0x000fe20000000000 */
[----:B------:R-:W-:Y:S01]  /*1480*/  ULOP3.LUT UR4, UR4, 0x3fff, URZ, 0xc0, !UPT ;  /* 0x00003fff04047892 */ /* 0x000fe2000f8ec03f */
[----:B------:R-:W-:Y:S01]  /*1490*/  P2R R82, PR, RZ, 0x1 ;  /* 0x00000001ff527803 */ /* 0x000fe20000000000 */
[----:B------:R-:W-:Y:S01]  /*14a0*/  UMOV UR23, 0x40000040 ;  /* 0x4000004000177882 */ /* 0x000fe20000000000 */
[----:B------:R-:W-:Y:S01]  /*14b0*/  UMOV UR27, 0x40000040 ;  /* 0x40000040001b7882 */ /* 0x000fe20000000000 */
[----:B------:R-:W-:Y:S01]  /*14c0*/  ULOP3.LUT UR5, UR4, 0x10000, URZ, 0xfc, !UPT ;  /* 0x0001000004057892 */ /* 0x000fe2000f8efc3f */
[-C--:B------:R-:W-:Y:S01]  /*14d0*/  MOV R118, R119.reuse ;  /* 0x0000007700767202 */ /* 0x080fe20000000f00 */
[----:B------:R-:W-:Y:S01]  /*14e0*/  UMOV UR31, 0x40000040 ;  /* 0x40000040001f7882 */ /* 0x000fe20000000000 */
[----:B------:R-:W-:Y:S01]  /*14f0*/  UMOV UR4, UR56 ;  /* 0x0000003800047c82 */ /* 0x000fe20008000000 */
[----:B------:R-:W-:Y:S01]  /*1500*/  UIMAD UR37, UR38, 0xa80, UR5 ;  /* 0x00000a80262578a4 */ /* 0x000fe2000f8e0205 */
[--C-:B------:R-:W-:Y:S01]  /*1510*/  IMAD.MOV.U32 R116, RZ, RZ, R119.reuse ;  /* 0x000000ffff747224 */ /* 0x100fe200078e0077 */
[----:B------:R-:W-:Y:S01]  /*1520*/  UMOV UR35, 0x40000040 ;  /* 0x4000004000237882 */ /* 0x000fe20000000000 */
[----:B------:R-:W-:Y:S01]  /*1530*/  IMAD.U32 R8, RZ, RZ, UR5 ;  /* 0x00000005ff087e24 */ /* 0x000fe2000f8e00ff */
[----:B------:R-:W-:Y:S01]  /*1540*/  UIADD3 UR6, UR37, 0x80, URZ ;  /* 0x0000008025067890 */ /* 0x000fe2000fffe03f */
[--C-:B------:R-:W-:Y:S01]  /*1550*/  IMAD.MOV.U32 R114, RZ, RZ, R119.reuse ;  /* 0x000000ffff727224 */ /* 0x100fe200078e0077 */
[----:B------:R-:W-:Y:S01]  /*1560*/  UMOV UR5, UR57 ;  /* 0x0000003900057c82 */ /* 0x000fe20008000000 */
[----:B------:R-:W-:Y:S01]  /*1570*/  UMOV UR58, UR37 ;  /* 0x00000025003a7c82 */ /* 0x000fe20008000000 */
[----:B------:R-:W-:Y:S01]  /*1580*/  UIADD3 UR10, UR37, 0x180, URZ ;  /* 0x00000180250a7890 */ /* 0x000fe2000fffe03f */
[----:B------:R-:W-:Y:S01]  /*1590*/  HGMMA.64x16x16.F32 R72, gdesc[UR56], RZ, !UPT, gsb0 ;  /* 0x00200000384879f0 */ /* 0x000fe2000c0008ff */
[----:B------:R-:W-:Y:S01]  /*15a0*/  UIADD3 UR14, UR37, 0x200, URZ ;  /* 0x00000200250e7890 */ /* 0x000fe2000fffe03f */
[--C-:B------:R-:W-:Y:S01]  /*15b0*/  IMAD.MOV.U32 R112, RZ, RZ, R119.reuse ;  /* 0x000000ffff707224 */ /* 0x100fe200078e0077 */
[----:B------:R-:W-:Y:S01]  /*15c0*/  UIADD3 UR18, UR37, 0x280, URZ ;  /* 0x0000028025127890 */ /* 0x000fe2000fffe03f */
[--C-:B------:R-:W-:Y:S01]  /*15d0*/  IMAD.MOV.U32 R110, RZ, RZ, R119.reuse ;  /* 0x000000ffff6e7224 */ /* 0x100fe200078e0077 */
[----:B------:R-:W-:Y:S01]  /*15e0*/  UIADD3 UR22, UR37, 0x284, URZ ;  /* 0x0000028425167890 */ /* 0x000fe2000fffe03f */
[-C--:B------:R-:W-:Y:S01]  /*15f0*/  MOV R108, R119.reuse ;  /* 0x00000077006c7202 */ /* 0x080fe20000000f00 */
[----:B------:R-:W-:Y:S01]  /*1600*/  UIADD3 UR26, UR37, 0x286, URZ ;  /* 0x00000286251a7890 */ /* 0x000fe2000fffe03f */
[--C-:B------:R-:W-:Y:S01]  /*1610*/  IMAD.MOV.U32 R106, RZ, RZ, R119.reuse ;  /* 0x000000ffff6a7224 */ /* 0x100fe200078e0077 */
[----:B------:R-:W-:Y:S01]  /*1620*/  UIADD3 UR30, UR37, 0x600, URZ ;  /* 0x00000600251e7890 */ /* 0x000fe2000fffe03f */
[--C-:B------:R-:W-:Y:S01]  /*1630*/  IMAD.MOV.U32 R104, RZ, RZ, R119.reuse ;  /* 0x000000ffff687224 */ /* 0x100fe200078e0077 */
[----:B------:R-:W-:Y:S01]  /*1640*/  UIADD3 UR34, UR37, 0x602, URZ ;  /* 0x0000060225227890 */ /* 0x000fe2000fffe03f */
[--C-:B------:R-:W-:Y:S01]  /*1650*/  IMAD.MOV.U32 R102, RZ, RZ, R119.reuse ;  /* 0x000000ffff667224 */ /* 0x100fe200078e0077 */
[----:B------:R-:W-:Y:S01]  /*1660*/  UIADD3 UR42, UR37, 0x604, URZ ;  /* 0x00000604252a7890 */ /* 0x000fe2000fffe03f */
[--C-:B------:R-:W-:Y:S01]  /*1670*/  IMAD.MOV.U32 R100, RZ, RZ, R119.reuse ;  /* 0x000000ffff647224 */ /* 0x100fe200078e0077 */
[----:B------:R-:W-:Y:S01]  /*1680*/  UMOV UR43, 0x40000040 ;  /* 0x40000040002b7882 */ /* 0x000fe20000000000 */
[----:B------:R-:W-:Y:S01]  /*1690*/  UIADD3 UR46, UR37, 0x606, URZ ;  /* 0x00000606252e7890 */ /* 0x000fe2000fffe03f */
[-C--:B------:R-:W-:Y:S01]  /*16a0*/  MOV R98, R119.reuse ;  /* 0x0000007700627202 */ /* 0x080fe20000000f00 */
[----:B------:R-:W-:Y:S01]  /*16b0*/  UMOV UR47, 0x40000040 ;  /* 0x40000040002f7882 */ /* 0x000fe20000000000 */
[----:B------:R-:W-:Y:S01]  /*16c0*/  UIADD3 UR50, UR37, 0x800, URZ ;  /* 0x0000080025327890 */ /* 0x000fe2000fffe03f */
[--C-:B------:R-:W-:Y:S01]  /*16d0*/  IMAD.MOV.U32 R96, RZ, RZ, R119.reuse ;  /* 0x000000ffff607224 */ /* 0x100fe200078e0077 */
[----:B------:R-:W-:Y:S01]  /*16e0*/  UMOV UR51, 0x40000040 ;  /* 0x4000004000337882 */ /* 0x000fe20000000000 */
[----:B------:R-:W-:Y:S01]  /*16f0*/  UIADD3 UR54, UR37, 0x802, URZ ;  /* 0x0000080225367890 */ /* 0x000fe2000fffe03f */
[--C-:B------:R-:W-:Y:S01]  /*1700*/  IMAD.MOV.U32 R94, RZ, RZ, R119.reuse ;  /* 0x000000ffff5e7224 */ /* 0x100fe200078e0077 */
[----:B------:R-:W-:Y:S01]  /*1710*/  UMOV UR55, 0x40000040 ;  /* 0x4000004000377882 */ /* 0x000fe20000000000 */
[----:B------:R-:W-:Y:S01]  /*1720*/  UMOV UR59, 0x40000040 ;  /* 0x40000040003b7882 */ /* 0x000fe20000000000 */
[----:B------:R-:W-:Y:S01]  /*1730*/  UISETP.GE.AND UP0, UPT, UR60, 0x71, UPT ;  /* 0x000000713c00788c */ /* 0x000fe2000bf06270 */
[--C-:B------:R-:W-:Y:S01]  /*1740*/  IMAD.MOV.U32 R92, RZ, RZ, R119.reuse ;  /* 0x000000ffff5c7224 */ /* 0x100fe200078e0077 */
[----:B------:R-:W-:Y:S01]  /*1750*/  MOV R88, R119 ;  /* 0x0000007700587202 */ /* 0x000fe20000000f00 */
[----:B------:R-:W-:-:S02]  /*1760*/  IMAD.MOV.U32 R90, RZ, RZ, R119 ;  /* 0x000000ffff5a7224 */ /* 0x000fc400078e0077 */
        /* <DEDUP_REMOVED lines=21> */
[----:B------:R-:W-:Y:S01]  /*18c0*/  UMOV UR9, 0x40000040 ;  /* 0x4000004000097882 */ /* 0x000fe20000000000 */
[----:B------:R-:W-:Y:S01]  /*18d0*/  UMOV UR11, 0x40000040 ;  /* 0x40000040000b7882 */ /* 0x000fe20000000000 */
        /* <DEDUP_REMOVED lines=49> */
[----:B------:R-:W-:Y:S01]  /*1bf0*/  UIADD3 UR14, UR37, 0x4, URZ ;  /* 0x00000004250e7890 */ /* 0x000fe2000fffe03f */
[----:B------:R-:W-:Y:S01]  /*1c00*/  UMOV UR12, UR20 ;  /* 0x00000014000c7c82 */ /* 0x000fe20008000000 */
[----:B------:R-:W-:Y:S01]  /*1c10*/  UMOV UR13, 0x40000040 ;  /* 0x40000040000d7882 */ /* 0x000fe20000000000 */
[----:B------:R-:W-:Y:S01]  /*1c20*/  UMOV UR15, 0x40000040 ;  /* 0x40000040000f7882 */ /* 0x000fe20000000000 */
[----:B------:R-:W-:Y:S01]  /*1c30*/  UMOV UR20, UR12 ;  /* 0x0000000c00147c82 */ /* 0x000fe20008000000 */
        /* <DEDUP_REMOVED lines=323> */
[----:B------:R-:W-:Y:S01]  /*3070*/  UMOV UR46, UR11 ;  /* 0x0000000b002e7c82 */ /* 0x000fe20008000000 */
[----:B------:R-:W-:Y:S01]  /*3080*/  UMOV UR47, 0x40000040 ;  /* 0x40000040002f7882 */ /* 0x000fe20000000000 */
[----:B------:R-:W-:Y:S01]  /*3090*/  UMOV UR52, UR44 ;  /* 0x0000002c00347c82 */ /* 0x000fe20008000000 */
[----:B------:R-:W-:Y:S01]  /*30a0*/  UMOV UR53, UR45 ;  /* 0x0000002d00357c82 */ /* 0x000fe20008000000 */
[----:B------:R-:W-:Y:S01]  /*30b0*/  UMOV UR48, UR44 ;  /* 0x0000002c00307c82 */ /* 0x000fe20008000000 */
[----:B------:R-:W-:Y:S01]  /*30c0*/  UMOV UR49, UR45 ;  /* 0x0000002d00317c82 */ /* 0x000fe20008000000 */
[----:B------:R-:W-:Y:S02]  /*30d0*/  UIADD3 UR11, UR37, 0xa02, URZ ;  /* 0x00000a02250b7890 */ /* 0x000fe4000fffe03f */
[----:B------:R-:W-:Y:S01]  /*30e0*/  UIADD3 UR10, UR39, 0x804, URZ ;  /* 0x00000804270a7890 */ /* 0x000fe2000fffe03f */
[----:B------:R-:W-:-:S02]  /*30f0*/  WARPGROUP.DEPBAR.LE gsb0, 0x0 ;  /* 0x00008000000079c5 */ /* 0x000fc40000010000 */
        /* <DEDUP_REMOVED lines=32> */
[----:B------:R-:W-:Y:S01]  /*3300*/  UMOV UR52, UR48 ;  /* 0x0000003000347c82 */ /* 0x000fe20008000000 */
[----:B------:R-:W-:Y:S01]  /*3310*/  UMOV UR53, UR49 ;  /* 0x0000003100357c82 */ /* 0x000fe20008000000 */
[----:B------:R-:W-:Y:S01]  /*3320*/  UIADD3 UR10, UR39, 0x806, URZ ;  /* 0x00000806270a7890 */ /* 0x000fe2000fffe03f */
[----:B------:R-:W-:-:S02]  /*3330*/  WARPGROUP.DEPBAR.LE gsb0, 0x0 ;  /* 0x00008000000079c5 */ /* 0x000fc40000010000 */
        /* <DEDUP_REMOVED lines=28> */
[----:B------:R-:W-:-:S04]  /*3500*/  UMOV UR7, 0x40000040 ;  /* 0x4000004000077882 */ /* 0x000fc80000000000 */
[----:B------:R-:W-:Y:S01]  /*3510*/  UMOV UR58, UR6 ;  /* 0x00000006003a7c82 */ /* 0x000fe20008000000 */
[----:B------:R-:W-:Y:S01]  /*3520*/  UIADD3 UR6, UR37, 0x984, URZ ;  /* 0x0000098425067890 */ /* 0x000fe2000fffe03f */
[----:B------:R-:W-:Y:S02]  /*3530*/  WARPGROUP.DEPBAR.LE gsb0, 0x0 ;  /* 0x00008000000079c5 */ /* 0x000fe40000010000 */
[----:B------:R-:W-:-:S06]  /*3540*/  WARPGROUP.ARRIVE ;  /* 0x00000000000079c5 */ /* 0x000fcc0000000000 */
[----:B------:R-:W-:Y:S01]  /*3550*/  HGMMA.64x16x16.F32 R56, gdesc[UR56], R56, gsb0 ;  /* 0x00200000383879f0 */ /* 0x000fe20008000838 */
[----:B------:R-:W-:Y:S02]  /*3560*/  R2UR UR56, R3 ;  /* 0x00000000033872ca */ /* 0x000fe400000e0000 */
[----:B------:R-:W-:Y:S01]  /*3570*/  R2UR UR57, R0 ;  /* 0x00000000003972ca */ /* 0x000fe200000e0000 */
[----:B------:R-:W-:Y:S01]  /*3580*/  VIADD R0, R210, UR60 ;  /* 0x0000003cd2007c36 */ /* 0x000fe20008000000 */
[----:B------:R-:W-:-:S05]  /*3590*/  MOV R3, UR61 ;  /* 0x0000003d00037c02 */ /* 0x000fca0008000f00 */
[----:B------:R-:W-:-:S05]  /*35a0*/  IMAD R3, R3, -0x70, R0 ;  /* 0xffffff9003037824 */ /* 0x000fca00078e0200 */
[C---:B------:R-:W-:Y:S02]  /*35b0*/  ISETP.GT.AND P2, PT, R3.reuse, RZ, PT ;  /* 0x000000ff0300720c */ /* 0x040fe40003f44270 */
[C---:B------:R-:W-:Y:S02]  /*35c0*/  ISETP.GT.AND P3, PT, R3.reuse, 0x1, PT ;  /* 0x000000010300780c */ /* 0x040fe40003f64270 */
[C---:B------:R-:W-:Y:S02]  /*35d0*/  ISETP.GT.AND P4, PT, R3.reuse, 0x8, PT ;  /* 0x000000080300780c */ /* 0x040fe40003f84270 */
[C---:B------:R-:W-:Y:S02]  /*35e0*/  ISETP.GT.AND P5, PT, R3.reuse, 0x9, PT ;  /* 0x000000090300780c */ /* 0x040fe40003fa4270 */
[C---:B------:R-:W-:Y:S02]  /*35f0*/  ISETP.GT.AND P6, PT, R3.reuse, 0x21, PT ;  /* 0x000000210300780c */ /* 0x040fe40003fc4270 */
[----:B------:R-:W-:-:S02]  /*3600*/  ISETP.GT.AND P1, PT, R3, 0x49, PT ;  /* 0x000000490300780c */ /* 0x000fc40003f24270 */
[----:B------:R-:W-:Y:S01]  /*3610*/  ISETP.GT.AND P0, PT, R3, 0x50, PT ;  /* 0x000000500300780c */ /* 0x000fe20003f04270 */
[----:B------:R-:W-:Y:S02]  /*3620*/  WARPGROUP.DEPBAR.LE gsb0, 0x0 ;  /* 0x00008000000079c5 */ /* 0x000fe40000010000 */
[----:B------:R-:W-:-:S06]  /*3630*/  WARPGROUP.ARRIVE ;  /* 0x00000000000079c5 */ /* 0x000fcc0000000000 */
[----:B------:R-:W-:Y:S01]  /*3640*/  HGMMA.64x16x16.F32 R48, gdesc[UR52], R48, gsb0 ;  /* 0x00200000343079f0 */ /* 0x000fe20008000830 */
[----:B------:R-:W-:Y:S01]  /*3650*/  UIADD3 UR54, UR37, 0x706, URZ ;  /* 0x0000070625367890 */ /* 0x000fe2000fffe03f */
[----:B------:R-:W-:Y:S01]  /*3660*/  UMOV UR52, UR10 ;  /* 0x0000000a00347c82 */ /* 0x000fe20008000000 */
[----:B------:R-:W-:Y:S01]  /*3670*/  UMOV UR53, 0x40000040 ;  /* 0x4000004000357882 */ /* 0x000fe20000000000 */
        /* <DEDUP_REMOVED lines=23> */
[----:B------:R-:W-:Y:S01]  /*37f0*/  WARPGROUP.ARRIVE ;  /* 0x00000000000079c5 */ /* 0x000fe20000000000 */
[----:B------:R-:W-:Y:S01]  /*3800*/  FSEL R81, R72, -INF , P2 ;  /* 0xff80000048517808 */ /* 0x000fe20001000000 */
[--C-:B------:R-:W-:Y:S01]  /*3810*/  IMAD.MOV.U32 R72, RZ, RZ, R119.reuse ;  /* 0x000000ffff487224 */ /* 0x100fe200078e0077 */
[----:B------:R-:W-:Y:S02]  /*3820*/  FSEL R73, R73, -INF , P3 ;  /* 0xff80000049497808 */ /* 0x000fe40001800000 */
        /* <DEDUP_REMOVED lines=9> */
[----:B------:R-:W-:Y:S01]  /*38c0*/  FSEL R77, R77, -INF , P5 ;  /* 0xff8000004d4d7808 */ /* 0x000fe20002800000 */
[----:B------:R-:W-:Y:S01]  /*38d0*/  IMAD.MOV.U32 R74, RZ, RZ, R119 ;  /* 0x000000ffff4a7224 */ /* 0x000fe200078e0077 */
[----:B------:R-:W-:-:S02]  /*38e0*/  ISETP.GT.AND P2, PT, R3, 0x10, PT ;  /* 0x000000100300780c */ /* 0x000fc40003f44270 */
[----:B------:R-:W-:Y:S02]  /*38f0*/  FMNMX.FTZ R0, R83, R0, !PT ;  /* 0x0000000053007209 */ /* 0x000fe40007810000 */
[----:B------:R-:W-:Y:S02]  /*3900*/  FSEL R75, R75, -INF , P3 ;  /* 0xff8000004b4b7808 */ /* 0x000fe40001800000 */
[----:B------:R-:W-:Y:S02]  /*3910*/  ISETP.GT.AND P3, PT, R3, 0x11, PT ;  /* 0x000000110300780c */ /* 0x000fe40003f64270 */
[----:B------:R-:W-:Y:S02]  /*3920*/  FMNMX.FTZ R0, R77, R0, !PT ;  /* 0x000000004d007209 */ /* 0x000fe40007810000 */
[----:B------:R-:W-:Y:S02]  /*3930*/  FSEL R7, R78, -INF , P4 ;  /* 0xff8000004e077808 */ /* 0x000fe40002000000 */
[----:B------:R-:W-:-:S02]  /*3940*/  ISETP.GT.AND P4, PT, R3, 0x18, PT ;  /* 0x000000180300780c */ /* 0x000fc40003f84270 */
[----:B------:R-:W-:Y:S02]  /*3950*/  FSEL R79, R79, -INF , P5 ;  /* 0xff8000004f4f7808 */ /* 0x000fe40002800000 */
[----:B------:R-:W-:Y:S02]  /*3960*/  ISETP.GT.AND P5, PT, R3, 0x19, PT ;  /* 0x000000190300780c */ /* 0x000fe40003fa4270 */
[----:B------:R-:W-:Y:S01]  /*3970*/  MOV R78, R119 ;  /* 0x00000077004e7202 */ /* 0x000fe20000000f00 */
[----:B------:R-:W-:Y:S02]  /*3980*/  WARPGROUP.DEPBAR.LE gsb0, 0x0 ;  /* 0x00008000000079c5 */ /* 0x000fe40000010000 */
[----:B------:R-:W-:Y:S01]  /*3990*/  WARPGROUP.ARRIVE ;  /* 0x00000000000079c5 */ /* 0x000fe20000000000 */
[----:B------:R-:W-:Y:S01]  /*39a0*/  FSEL R85, R64, -INF , P2 ;  /* 0xff80000040557808 */ /* 0x000fe20001000000 */
[----:B------:R-:W-:Y:S01]  /*39b0*/  IMAD.MOV.U32 R64, RZ, RZ, R119 ;  /* 0x000000ffff407224 */ /* 0x000fe200078e0077 */
[----:B------:R-:W-:-:S02]  /*39c0*/  FSEL R65, R65, -INF , P3 ;  /* 0xff80000041417808 */ /* 0x000fc40001800000 */
[----:B------:R-:W-:Y:S01]  /*39d0*/  FMNMX.FTZ R0, R85, R0, !PT ;  /* 0x0000000055007209 */ /* 0x000fe20007810000 */
[----:B------:R-:W-:Y:S01]  /*39e0*/  HGMMA.64x16x16.F32 R56, gdesc[UR4], R56, gsb0 ;  /* 0x00200000043879f0 */ /* 0x000fe20008000838 */
[----:B------:R-:W-:Y:S01]  /*39f0*/  UIADD3 UR6, UR37, 0x886, URZ ;  /* 0x0000088625067890 */ /* 0x000fe2000fffe03f */
[----:B------:R-:W-:Y:S01]  /*3a00*/  FSEL R87, R68, -INF , P4 ;  /* 0xff80000044577808 */ /* 0x000fe20002000000 */
[----:B------:R-:W-:Y:S01]  /*3a10*/  UMOV UR4, UR52 ;  /* 0x0000003400047c82 */ /* 0x000fe20008000000 */
[----:B------:R-:W-:Y:S01]  /*3a20*/  UMOV UR5, UR53 ;  /* 0x0000003500057c82 */ /* 0x000fe20008000000 */
[----:B------:R-:W-:Y:S01]  /*3a30*/  UMOV UR7, 0x40000040 ;  /* 0x4000004000077882 */ /* 0x000fe20000000000 */
[----:B------:R-:W-:Y:S02]  /*3a40*/  FMNMX.FTZ R0, R65, R0, !PT ;  /* 0x0000000041007209 */ /* 0x000fe40007810000 */
[----:B------:R-:W-:Y:S01]  /*3a50*/  FSEL R9, R66, -INF , P2 ;  /* 0xff80000042097808 */ /* 0x000fe20001000000 */
[----:B------:R-:W-:Y:S01]  /*3a60*/  IMAD.MOV.U32 R66, RZ, RZ, R119 ;  /* 0x000000ffff427224 */ /* 0x000fe200078e0077 */
[----:B------:R-:W-:-:S02]  /*3a70*/  FSEL R69, R69, -INF , P5 ;  /* 0xff80000045457808 */ /* 0x000fc40002800000 */
[----:B------:R-:W-:Y:S02]  /*3a80*/  ISETP.GT.AND P2, PT, R3, 0x20, PT ;  /* 0x000000200300780c */ /* 0x000fe40003f44270 */
[----:B------:R-:W-:Y:S02]  /*3a90*/  FMNMX.FTZ R0, R87, R0, !PT ;  /* 0x0000000057007209 */ /* 0x000fe40007810000 */
[----:B------:R-:W-:Y:S02]  /*3aa0*/  FSEL R71, R71, -INF , P5 ;  /* 0xff80000047477808 */ /* 0x000fe40002800000 */
[----:B------:R-:W-:Y:S02]  /*3ab0*/  FMNMX.FTZ R0, R69, R0, !PT ;  /* 0x0000000045007209 */ /* 0x000fe40007810000 */
[C---:B------:R-:W-:Y:S02]  /*3ac0*/  ISETP.GT.AND P5, PT, R3.reuse, 0x28, PT ;  /* 0x000000280300780c */ /* 0x040fe40003fa4270 */
[----:B------:R-:W-:Y:S01]  /*3ad0*/  FSEL R11, R70, -INF , P4 ;  /* 0xff800000460b7808 */ /* 0x000fe20002000000 */
[----:B------:R-:W-:Y:S01]  /*3ae0*/  IMAD.MOV.U32 R70, RZ, RZ, R119 ;  /* 0x000000ffff467224 */ /* 0x000fe200078e0077 */
        /* <DEDUP_REMOVED lines=16> */
[----:B------:R-:W-:Y:S01]  /*3bf0*/  FMNMX.FTZ R0, R57, R0, !PT ;  /* 0x0000000039007209 */ /* 0x000fe20007810000 */
[----:B------:R-:W-:Y:S01]  /*3c00*/  IMAD.MOV.U32 R60, RZ, RZ, R119 ;  /* 0x000000ffff3c7224 */ /* 0x000fe200078e0077 */
[----:B------:R-:W-:Y:S02]  /*3c10*/  FSEL R61, R61, -INF , P4 ;  /* 0xff8000003d3d7808 */ /* 0x000fe40002000000 */
[----:B------:R-:W-:-:S02]  /*3c20*/  FMNMX.FTZ R0, R91, R0, !PT ;  /* 0x000000005b007209 */ /* 0x000fc40007810000 */
[----:B------:R-:W-:Y:S02]  /*3c30*/  FSEL R13, R58, -INF , P2 ;  /* 0xff8000003a0d7808 */ /* 0x000fe40001000000 */
[----:B------:R-:W-:Y:S02]  /*3c40*/  ISETP.GT.AND P2, PT, R3, 0x31, PT ;  /* 0x000000310300780c */ /* 0x000fe40003f44270 */
[----:B------:R-:W-:Y:S02]  /*3c50*/  FMNMX.FTZ R0, R61, R0, !PT ;  /* 0x000000003d007209 */ /* 0x000fe40007810000 */
[----:B------:R-:W-:Y:S02]  /*3c60*/  FSEL R59, R59, -INF , P6 ;  /* 0xff8000003b3b7808 */ /* 0x000fe40003000000 */
        /* <DEDUP_REMOVED lines=9> */
[----:B------:R-:W-:Y:S02]  /*3d00*/  FSEL R93, R48, -INF , P3 ;  /* 0xff800000305d7808 */ /* 0x000fe40001800000 */
[----:B------:R-:W-:-:S02]  /*3d10*/  FSEL R95, R49, -INF , P2 ;  /* 0xff800000315f7808 */ /* 0x000fc40001000000 */
[----:B------:R-:W-:Y:S01]  /*3d20*/  FMNMX.FTZ R0, R93, R0, !PT ;  /* 0x000000005d007209 */ /* 0x000fe20007810000 */
[----:B------:R-:W-:Y:S01]  /*3d30*/  HGMMA.64x16x16.F32 R40, gdesc[UR4], R40, gsb0 ;  /* 0x00200000042879f0 */ /* 0x000fe20008000828 */
[----:B------:R-:W-:Y:S01]  /*3d40*/  UMOV UR4, UR52 ;  /* 0x0000003400047c82 */ /* 0x000fe20008000000 */
[----:B------:R-:W-:Y:S01]  /*3d50*/  UMOV UR5, UR53 ;  /* 0x0000003500057c82 */ /* 0x000fe20008000000 */
[----:B------:R-:W-:Y:S01]  /*3d60*/  UMOV UR6, UR10 ;  /* 0x0000000a00067c82 */ /* 0x000fe20008000000 */
[----:B------:R-:W-:Y:S01]  /*3d70*/  UMOV UR7, 0x40000040 ;  /* 0x4000004000077882 */ /* 0x000fe20000000000 */
[----:B------:R-:W-:Y:S01]  /*3d80*/  FSEL R97, R52, -INF , P6 ;  /* 0xff80000034617808 */ /* 0x000fe20003000000 */
[----:B------:R-:W-:Y:S01]  /*3d90*/  IMAD.MOV.U32 R52, RZ, RZ, R119 ;  /* 0x000000ffff347224 */ /* 0x000fe200078e0077 */
[----:B------:R-:W-:Y:S02]  /*3da0*/  FMNMX.FTZ R0, R95, R0, !PT ;  /* 0x000000005f007209 */ /* 0x000fe40007810000 */
[----:B------:R-:W-:-:S02]  /*3db0*/  FSEL R99, R53, -INF , P5 ;  /* 0xff80000035637808 */ /* 0x000fc40002800000 */
[----:B------:R-:W-:Y:S02]  /*3dc0*/  FMNMX.FTZ R0, R97, R0, !PT ;  /* 0x0000000061007209 */ /* 0x000fe40007810000 */
[----:B------:R-:W-:Y:S01]  /*3dd0*/  FSEL R49, R50, -INF , P3 ;  /* 0xff80000032317808 */ /* 0x000fe20001800000 */
[----:B------:R-:W-:Y:S01]  /*3de0*/  IMAD.MOV.U32 R50, RZ, RZ, R119 ;  /* 0x000000ffff327224 */ /* 0x000fe200078e0077 */
[----:B------:R-:W-:Y:S02]  /*3df0*/  ISETP.GT.AND P3, PT, R3, 0x41, PT ;  /* 0x000000410300780c */ /* 0x000fe40003f64270 */
[----:B------:R-:W-:Y:S02]  /*3e00*/  FMNMX.FTZ R0, R99, R0, !PT ;  /* 0x0000000063007209 */ /* 0x000fe40007810000 */
[----:B------:R-:W-:Y:S02]  /*3e10*/  FSEL R51, R51, -INF , P2 ;  /* 0xff80000033337808 */ /* 0x000fe40001000000 */
[----:B------:R-:W-:-:S02]  /*3e20*/  ISETP.GT.AND P2, PT, R3, 0x48, PT ;  /* 0x000000480300780c */ /* 0x000fc40003f44270 */
[----:B------:R-:W-:Y:S02]  /*3e30*/  FSEL R55, R55, -INF , P5 ;  /* 0xff80000037377808 */ /* 0x000fe40002800000 */
[C---:B------:R-:W-:Y:S02]  /*3e40*/  ISETP.GT.AND P5, PT, R3.reuse, 0x68, PT ;  /* 0x000000680300780c */ /* 0x040fe40003fa4270 */
[----:B------:R-:W-:Y:S01]  /*3e50*/  FSEL R53, R54, -INF , P6 ;  /* 0xff80000036357808 */ /* 0x000fe20003000000 */
[----:B------:R-:W-:Y:S01]  /*3e60*/  IMAD.MOV.U32 R54, RZ, RZ, R119 ;  /* 0x000000ffff367224 */ /* 0x000fe200078e0077 */
        /* <DEDUP_REMOVED lines=15> */
[----:B------:R-:W-:-:S02]  /*3f60*/  FSEL R107, R45, -INF , P1 ;  /* 0xff8000002d6b7808 */ /* 0x000fc40000800000 */
[----:B------:R-:W-:Y:S02]  /*3f70*/  FMNMX.FTZ R0, R105, R0, !PT ;  /* 0x0000000069007209 */ /* 0x000fe40007810000 */
[----:B------:R-:W-:Y:S02]  /*3f80*/  ISETP.GT.AND P1, PT, R3, 0x51, PT ;  /* 0x000000510300780c */ /* 0x000fe40003f24270 */
[----:B------:R-:W-:Y:S02]  /*3f90*/  FMNMX.FTZ R0, R107, R0, !PT ;  /* 0x000000006b007209 */ /* 0x000fe40007810000 */
[----:B------:R-:W-:Y:S01]  /*3fa0*/  FSEL R21, R46, -INF , P2 ;  /* 0xff8000002e157808 */ /* 0x000fe20001000000 */
[----:B------:R-:W-:Y:S01]  /*3fb0*/  IMAD.MOV.U32 R46, RZ, RZ, R119 ;  /* 0x000000ffff2e7224 */ /* 0x000fe200078e0077 */
[----:B------:R-:W-:Y:S02]  /*3fc0*/  ISETP.GT.AND P2, PT, R3, 0x59, PT ;  /* 0x000000590300780c */ /* 0x000fe40003f44270 */
[----:B------:R-:W-:-:S02]  /*3fd0*/  FSEL R43, R43, -INF , P3 ;  /* 0xff8000002b2b7808 */ /* 0x000fc40001800000 */
[C---:B------:R-:W-:Y:S02]  /*3fe0*/  ISETP.GT.AND P3, PT, R3.reuse, 0x60, PT ;  /* 0x000000600300780c */ /* 0x040fe40003f64270 */
[----:B------:R-:W-:Y:S02]  /*3ff0*/  FSEL R41, R42, -INF , P4 ;  /* 0xff8000002a297808 */ /* 0x000fe40002000000 */
[----:B------:R-:W-:Y:S02]  /*4000*/  ISETP.GT.AND P4, PT, R3, 0x61, PT ;  /* 0x000000610300780c */ /* 0x000fe40003f84270 */
[----:B------:R-:W-:Y:S01]  /*4010*/  P2R R14, PR, RZ, 0x4 ;  /* 0x00000004ff0e7803 */ /* 0x000fe20000000000 */
[----:B------:R-:W-:Y:S02]  /*4020*/  WARPGROUP.DEPBAR.LE gsb0, 0x0 ;  /* 0x00008000000079c5 */ /* 0x000fe40000010000 */
[----:B------:R-:W-:Y:S01]  /*4030*/  WARPGROUP.ARRIVE ;  /* 0x00000000000079c5 */ /* 0x000fe20000000000 */
[----:B------:R-:W-:-:S02]  /*4040*/  FSEL R109, R32, -INF , P0 ;  /* 0xff800000206d7808 */ /* 0x000fc40000000000 */
[----:B------:R-:W-:Y:S02]  /*4050*/  ISETP.GT.AND P0, PT, R3, 0x58, PT ;  /* 0x000000580300780c */ /* 0x000fe40003f04270 */
[----:B------:R-:W-:Y:S01]  /*4060*/  FSEL R111, R33, -INF , P1 ;  /* 0xff800000216f7808 */ /* 0x000fe20000800000 */
[----:B------:R-:W-:Y:S01]  /*4070*/  HGMMA.64x16x16.F32 R24, gdesc[UR4], R24, gsb0 ;  /* 0x00200000041879f0 */ /* 0x000fe20008000818 */
[----:B------:R-:W-:Y:S01]  /*4080*/  FMNMX.FTZ R0, R109, R0, !PT ;  /* 0x000000006d007209 */ /* 0x000fe20007810000 */
[----:B------:R-:W-:Y:S01]  /*4090*/  ULDC UR4, c[0x0][0x988] ;  /* 0x0002620000047ab9 */ /* 0x000fe20000000800 */
[----:B------:R-:W-:Y:S02]  /*40a0*/  FSEL R113, R36, -INF , P0 ;  /* 0xff80000024717808 */ /* 0x000fe40000000000 */
[----:B------:R-:W-:Y:S02]  /*40b0*/  FMNMX.FTZ R0, R111, R0, !PT ;  /* 0x000000006f007209 */ /* 0x000fe40007810000 */
[----:B------:R-:W-:-:S02]  /*40c0*/  FSEL R115, R37, -INF , P2 ;  /* 0xff80000025737808 */ /* 0x000fc40001000000 */
[----:B------:R-:W-:Y:S02]  /*40d0*/  FMNMX.FTZ R0, R113, R0, !PT ;  /* 0x0000000071007209 */ /* 0x000fe40007810000 */
[----:B------:R-:W-:Y:S02]  /*40e0*/  P2R R20, PR, RZ, 0x1 ;  /* 0x00000001ff147803 */ /* 0x000fe40000000000 */
[----:B------:R-:W-:Y:S02]  /*40f0*/  FMNMX.FTZ R0, R115, R0, !PT ;  /* 0x0000000073007209 */ /* 0x000fe40007810000 */
[C---:B------:R-:W-:Y:S02]  /*4100*/  ISETP.GT.AND P0, PT, R3.reuse, 0x49, PT ;  /* 0x000000490300780c */ /* 0x040fe40003f04270 */
[----:B------:R-:W-:Y:S02]  /*4110*/  P2R R32, PR, RZ, 0x2 ;  /* 0x00000002ff207803 */ /* 0x000fe40000000000 */
[----:B------:R-:W-:-:S02]  /*4120*/  ISETP.GT.AND P1, PT, R3, 0x50, PT ;  /* 0x000000500300780c */ /* 0x000fc40003f24270 */
[----:B------:R-:W-:Y:S02]  /*4130*/  FSEL R47, R47, -INF , P0 ;  /* 0xff8000002f2f7808 */ /* 0x000fe40000000000 */
[----:B------:R-:W-:Y:S02]  /*4140*/  FSEL R45, R34, -INF , P1 ;  /* 0xff800000222d7808 */ /* 0x000fe40000800000 */
[----:B------:R-:W-:Y:S02]  /*4150*/  ISETP.NE.AND P1, PT, R32, RZ, PT ;  /* 0x000000ff2000720c */ /* 0x000fe40003f25270 */
[----:B------:R-:W-:Y:S02]  /*4160*/  ISETP.NE.AND P0, PT, R20, RZ, PT ;  /* 0x000000ff1400720c */ /* 0x000fe40003f05270 */
[----:B------:R-:W-:Y:S02]  /*4170*/  FSEL R35, R35, -INF , P1 ;  /* 0xff80000023237808 */ /* 0x000fe40000800000 */
[----:B------:R-:W-:Y:S01]  /*4180*/  ISETP.NE.AND P1, PT, R80, RZ, PT ;  /* 0x000000ff5000720c */ /* 0x000fe20003f25270 */
[----:B------:R-:W-:-:S12]  /*4190*/  IMAD.MOV.U32 R80, RZ, RZ, R119 ;  /* 0x000000ffff507224 */ /* 0x000fd800078e0077 */
[----:B------:R-:W-:-:S05]  /*41a0*/  @!P1 VIADD R2, R2, 0x36840 ;  /* 0x0003684002029836 */ /* 0x000fca0000000000 */
[----:B------:R-:W-:Y:S01]  /*41b0*/  @!P1 PRMT R2, RZ, 0x654, R2 ;  /* 0x00000654ff029816 */ /* 0x000fe20000000002 */
        /* <DEDUP_REMOVED lines=10> */
[----:B------:R-:W-:Y:S01]  /*4260*/  FMNMX.FTZ R6, R125, R0, !PT ;  /* 0x000000007d067209 */ /* 0x000fe20007810000 */
[----:B------:R-:W-:Y:S01]  /*4270*/  IMAD.U32 R0, RZ, RZ, UR4 ;  /* 0x00000004ff007e24 */ /* 0x000fe2000f8e00ff */
[----:B------:R-:W-:Y:S02]  /*4280*/  FSEL R27, R27, -INF , P4 ;  /* 0xff8000001b1b7808 */ /* 0x000fe40002000000 */
[----:B------:R-:W-:Y:S01]  /*4290*/  FSEL R31, R31, -INF , P6 ;  /* 0xff8000001f1f7808 */ /* 0x000fe20003000000 */
[----:B------:R-:W2:Y:S01]  /*42a0*/  SHFL.BFLY PT, R25, R6, 0x2, 0x1f ;  /* 0x0c401f0006197f89 */ /* 0x000ea200000e0000 */
[----:B------:R-:W-:Y:S01]  /*42b0*/  ISETP.NE.AND P0, PT, R82, RZ, PT ;  /* 0x000000ff5200720c */ /* 0x000fe20003f05270 */
[----:B------:R-:W-:Y:S01]  /*42c0*/  IMAD.MOV.U32 R82, RZ, RZ, R119 ;  /* 0x000000ffff527224 */ /* 0x000fe200078e0077 */
[----:B--2---:R-:W-:-:S02]  /*42d0*/  FMNMX.FTZ R25, R6, R25, !PT ;  /* 0x0000001906197209 */ /* 0x004fc40007810000 */
[----:B------:R-:W-:-:S03]  /*42e0*/  FMNMX.FTZ R6, R5, R75, !PT ;  /* 0x0000004b05067209 */ /* 0x000fc60007810000 */
[----:B------:R-:W2:Y:S01]  /*42f0*/  SHFL.BFLY PT, R4, R25, 0x1, 0x1f ;  /* 0x0c201f0019047f89 */ /* 0x000ea200000e0000 */
[----:B------:R-:W-:-:S04]  /*4300*/  FMNMX.FTZ R6, R7, R6, !PT ;  /* 0x0000000607067209 */ /* 0x000fc80007810000 */
[----:B------:R-:W-:-:S04]  /*4310*/  FMNMX.FTZ R6, R79, R6, !PT ;  /* 0x000000064f067209 */ /* 0x000fc80007810000 */
[----:B------:R-:W-:-:S04]  /*4320*/  FMNMX.FTZ R6, R9, R6, !PT ;  /* 0x0000000609067209 */ /* 0x000fc80007810000 */
[----:B------:R-:W-:-:S04]  /*4330*/  FMNMX.FTZ R6, R67, R6, !PT ;  /* 0x0000000643067209 */ /* 0x000fc80007810000 */
[----:B------:R-:W-:-:S04]  /*4340*/  FMNMX.FTZ R6, R11, R6, !PT ;  /* 0x000000060b067209 */ /* 0x000fc80007810000 */
[----:B------:R-:W-:Y:S02]  /*4350*/  FMNMX.FTZ R6, R71, R6, !PT ;  /* 0x0000000647067209 */ /* 0x000fe40007810000 */
[----:B--2---:R-:W-:Y:S02]  /*4360*/  FMNMX.FTZ R4, R25, R4, !PT ;  /* 0x0000000419047209 */ /* 0x004fe40007810000 */
[----:B------:R-:W-:Y:S02]  /*4370*/  FMNMX.FTZ R6, R13, R6, !PT ;  /* 0x000000060d067209 */ /* 0x000fe40007810000 */
[C---:B------:R-:W-:Y:S01]  /*4380*/  FSETP.NEU.FTZ.AND P2, PT, R4.reuse, -INF , PT ;  /* 0xff8000000400780b */ /* 0x040fe20003f5d000 */
[----:B------:R-:W-:Y:S01]  /*4390*/  FMUL.FTZ R10, R4, R0 ;  /* 0x00000000040a7220 */ /* 0x000fe20000410000 */
[----:B------:R-:W-:-:S04]  /*43a0*/  FMNMX.FTZ R6, R59, R6, !PT ;  /* 0x000000063b067209 */ /* 0x000fc80007810000 */
[----:B------:R-:W-:Y:S02]  /*43b0*/  FMNMX.FTZ R6, R15, R6, !PT ;  /* 0x000000060f067209 */ /* 0x000fe40007810000 */
[----:B------:R-:W-:Y:S02]  /*43c0*/  FSEL R12, R10, RZ, P2 ;  /* 0x000000ff0a0c7208 */ /* 0x000fe40001000000 */
[----:B------:R-:W-:Y:S02]  /*43d0*/  FMNMX.FTZ R6, R63, R6, !PT ;  /* 0x000000063f067209 */ /* 0x000fe40007810000 */
[----:B------:R-:W-:Y:S01]  /*43e0*/  ISETP.NE.AND P2, PT, R14, RZ, PT ;  /* 0x000000ff0e00720c */ /* 0x000fe20003f45270 */
[--C-:B------:R-:W-:Y:S01]  /*43f0*/  FFMA.FTZ R57, R57, R0, -R12.reuse ;  /* 0x0000000039397223 */ /* 0x100fe2000001080c */
[----:B------:R-:W-:Y:S01]  /*4400*/  FMNMX.FTZ R6, R49, R6, !PT ;  /* 0x0000000631067209 */ /* 0x000fe20007810000 */
[--C-:B------:R-:W-:Y:S01]  /*4410*/  FFMA.FTZ R3, R61, R0, -R12.reuse ;  /* 0x000000003d037223 */ /* 0x100fe2000001080c */
[----:B------:R-:W-:Y:S01]  /*4420*/  FSEL R39, R39, -INF , P2 ;  /* 0xff80000027277808 */ /* 0x000fe20001000000 */
[----:B------:R2:W-:Y:S01]  /*4430*/  MUFU.EX2 R192, R57 ;  /* 0x0000003900c07308 */ /* 0x0005e20000000800 */
[----:B------:R-:W-:Y:S01]  /*4440*/  FMNMX.FTZ R6, R51, R6, !PT ;  /* 0x0000000633067209 */ /* 0x000fe20007810000 */
[-CC-:B------:R-:W-:Y:S01]  /*4450*/  FFMA.FTZ R200, R81, R0.reuse, -R12.reuse ;  /* 0x0000000051c87223 */ /* 0x180fe2000001080c */
[----:B------:R-:W-:Y:S01]  /*4460*/  FSEL R61, R30, -INF , P5 ;  /* 0xff8000001e3d7808 */ /* 0x000fe20002800000 */
[--C-:B------:R-:W-:Y:S01]  /*4470*/  FFMA.FTZ R25, R73, R0, -R12.reuse ;  /* 0x0000000049197223 */ /* 0x100fe2000001080c */
[----:B------:R-:W-:Y:S01]  /*4480*/  FMNMX.FTZ R6, R53, R6, !PT ;  /* 0x0000000635067209 */ /* 0x000fe20007810000 */
[-CC-:B------:R-:W-:Y:S01]  /*4490*/  FFMA.FTZ R202, R83, R0.reuse, -R12.reuse ;  /* 0x0000000053ca7223 */ /* 0x180fe2000001080c */
[--C-:B------:R-:W-:Y:S01]  /*44a0*/  FFMA.FTZ R33, R77, R0, -R12.reuse ;  /* 0x000000004d217223 */ /* 0x100fe2000001080c */
[----:B------:R3:W-:Y:S01]  /*44b0*/  MUFU.EX2 R194, R3 ;  /* 0x0000000300c27308 */ /* 0x0007e20000000800 */
[----:B------:R-:W-:Y:S01]  /*44c0*/  FMNMX.FTZ R6, R55, R6, !PT ;  /* 0x0000000637067209 */ /* 0x000fe20007810000 */
[-CC-:B------:R-:W-:Y:S01]  /*44d0*/  FFMA.FTZ R196, R85, R0.reuse, -R12.reuse ;  /* 0x0000000055c47223 */ /* 0x180fe2000001080c */
[----:B--2---:R-:W-:Y:S01]  /*44e0*/  FSEL R57, R26, -INF , P3 ;  /* 0xff8000001a397808 */ /* 0x004fe20001800000 */
        /* <DEDUP_REMOVED lines=20> */
[----:B------:R-:W4:Y:S01]  /*4630*/  MUFU.EX2 R202, R202 ;  /* 0x000000ca00ca7308 */ /* 0x000f220000000800 */
[----:B------:R-:W-:Y:S01]  /*4640*/  FMNMX.FTZ R6, R35, R6, !PT ;  /* 0x0000000623067209 */ /* 0x000fe20007810000 */
[-CC-:B------:R-:W-:Y:S01]  /*4650*/  FFMA.FTZ R109, R109, R0.reuse, -R12.reuse ;  /* 0x000000006d6d7223 */ /* 0x180fe2000001080c */
[-CC-:B------:R-:W-:Y:S01]  /*4660*/  FFMA.FTZ R111, R111, R0.reuse, -R12.reuse ;  /* 0x000000006f6f7223 */ /* 0x180fe2000001080c */
[--C-:B------:R-:W-:Y:S01]  /*4670*/  FFMA.FTZ R113, R113, R0, -R12.reuse ;  /* 0x0000000071717223 */ /* 0x100fe2000001080c */
[----:B------:R-:W-:Y:S01]  /*4680*/  FMNMX.FTZ R6, R29, R6, !PT ;  /* 0x000000061d067209 */ /* 0x000fe20007810000 */
[-CC-:B------:R-:W-:Y:S01]  /*4690*/  FFMA.FTZ R115, R115, R0.reuse, -R12.reuse ;  /* 0x0000000073737223 */ /* 0x180fe2000001080c */
[--C-:B------:R-:W-:Y:S01]  /*46a0*/  FFMA.FTZ R117, R117, R0, -R12.reuse ;  /* 0x0000000075757223 */ /* 0x100fe2000001080c */
[----:B------:R-:W5:Y:S01]  /*46b0*/  MUFU.EX2 R33, R33 ;  /* 0x0000002100217308 */ /* 0x000f620000000800 */
[----:B------:R-:W-:Y:S01]  /*46c0*/  FMNMX.FTZ R6, R39, R6, !PT ;  /* 0x0000000627067209 */ /* 0x000fe20007810000 */
[-CC-:B------:R-:W-:Y:S01]  /*46d0*/  FFMA.FTZ R121, R121, R0.reuse, -R12.reuse ;  /* 0x0000000079797223 */ /* 0x180fe2000001080c */
[-CC-:B------:R-:W-:Y:S01]  /*46e0*/  FFMA.FTZ R123, R123, R0.reuse, -R12.reuse ;  /* 0x000000007b7b7223 */ /* 0x180fe2000001080c */
[----:B------:R-:W-:Y:S01]  /*46f0*/  FFMA.FTZ R12, R125, R0, -R12 ;  /* 0x000000007d0c7223 */ /* 0x000fe2000001080c */
[----:B------:R-:W-:Y:S01]  /*4700*/  FMNMX.FTZ R6, R57, R6, !PT ;  /* 0x0000000639067209 */ /* 0x000fe20007810000 */
[--C-:B------:R-:W-:Y:S01]  /*4710*/  IMAD.MOV.U32 R87, RZ, RZ, R119.reuse ;  /* 0x000000ffff577224 */ /* 0x100fe200078e0077 */
[-C--:B------:R-:W-:Y:S01]  /*4720*/  MOV R83, R119.reuse ;  /* 0x0000007700537202 */ /* 0x080fe20000000f00 */
[----:B------:R-:W1:Y:S01]  /*4730*/  MUFU.EX2 R196, R196 ;  /* 0x000000c400c47308 */ /* 0x000e620000000800 */
[----:B------:R-:W-:Y:S01]  /*4740*/  FMNMX.FTZ R6, R27, R6, !PT ;  /* 0x000000061b067209 */ /* 0x000fe20007810000 */
[--C-:B------:R-:W-:Y:S01]  /*4750*/  IMAD.MOV.U32 R85, RZ, RZ, R119.reuse ;  /* 0x000000ffff557224 */ /* 0x100fe200078e0077 */
[----:B------:R-:W-:Y:S01]  /*4760*/  MOV R73, R119 ;  /* 0x0000007700497202 */ /* 0x000fe20000000f00 */
[--C-:B------:R-:W-:Y:S01]  /*4770*/  IMAD.MOV.U32 R81, RZ, RZ, R119.reuse ;  /* 0x000000ffff517224 */ /* 0x100fe200078e0077 */
[----:B------:R-:W-:Y:S01]  /*4780*/  FMNMX.FTZ R6, R61, R6, !PT ;  /* 0x000000063d067209 */ /* 0x000fe20007810000 */
[----:B------:R-:W-:-:S02]  /*4790*/  IMAD.MOV.U32 R77, RZ, RZ, R119 ;  /* 0x000000ffff4d7224 */ /* 0x000fc400078e0077 */
[----:B------:R-:W1:Y:S01]  /*47a0*/  MUFU.EX2 R37, R37 ;  /* 0x0000002500257308 */ /* 0x000e620000000800 */
[----:B------:R-:W-:Y:S01]  /*47b0*/  FMNMX.FTZ R6, R31, R6, !PT ;  /* 0x000000061f067209 */ /* 0x000fe20007810000 */
[----:B------:R-:W-:-:S04]  /*47c0*/  IMAD.MOV.U32 R65, RZ, RZ, R119 ;  /* 0x000000ffff417224 */ /* 0x000fc800078e0077 */
[----:B---3--:R-:W3:Y:S02]  /*47d0*/  SHFL.BFLY PT, R3, R6, 0x2, 0x1f ;  /* 0x0c401f0006037f89 */ /* 0x008ee400000e0000 */
[----:B------:R-:W1:Y:S08]  /*47e0*/  MUFU.EX2 R198, R198 ;  /* 0x000000c600c67308 */ /* 0x000e700000000800 */
[----:B------:R-:W-:Y:S08]  /*47f0*/  MUFU.EX2 R69, R69 ;  /* 0x0000004500457308 */ /* 0x000ff00000000800 */
[----:B------:R-:W-:Y:S01]  /*4800*/  MUFU.EX2 R89, R89 ;  /* 0x0000005900597308 */ /* 0x000fe20000000800 */
[----:B---3--:R-:W-:-:S07]  /*4810*/  FMNMX.FTZ R10, R6, R3, !PT ;  /* 0x00000003060a7209 */ /* 0x008fce0007810000 */
[----:B------:R-:W-:Y:S01]  /*4820*/  MUFU.EX2 R91, R91 ;  /* 0x0000005b005b7308 */ /* 0x000fe20000000800 */
[----:B------:R-:W3:Y:S07]  /*4830*/  SHFL.BFLY PT, R3, R10, 0x1, 0x1f ;  /* 0x0c201f000a037f89 */ /* 0x000eee00000e0000 */
[----:B------:R-:W-:Y:S08]  /*4840*/  MUFU.EX2 R93, R93 ;  /* 0x0000005d005d7308 */ /* 0x000ff00000000800 */
[----:B------:R2:W-:Y:S08]  /*4850*/  MUFU.EX2 R188, R95 ;  /* 0x0000005f00bc7308 */ /* 0x0005f00000000800 */
[----:B------:R-:W-:Y:S01]  /*4860*/  MUFU.EX2 R97, R97 ;  /* 0x0000006100617308 */ /* 0x000fe20000000800 */
[----:B--2---:R-:W-:Y:S01]  /*4870*/  IMAD.MOV.U32 R95, RZ, RZ, R119 ;  /* 0x000000ffff5f7224 */ /* 0x004fe200078e0077 */
[----:B---3--:R-:W-:-:S04]  /*4880*/  FMNMX.FTZ R3, R10, R3, !PT ;  /* 0x000000030a037209 */ /* 0x008fc80007810000 */
[C---:B------:R-:W-:Y:S01]  /*4890*/  FSETP.NEU.FTZ.AND P2, PT, R3.reuse, -INF , PT ;  /* 0xff8000000300780b */ /* 0x040fe20003f5d000 */
[-C--:B------:R-:W-:Y:S01]  /*48a0*/  FMUL.FTZ R6, R3, R0.reuse ;  /* 0x0000000003067220 */ /* 0x080fe20000410000 */
[----:B------:R-:W-:Y:S04]  /*48b0*/  MUFU.EX2 R190, R99 ;  /* 0x0000006300be7308 */ /* 0x000fe80000000800 */
[----:B------:R-:W-:Y:S02]  /*48c0*/  FSEL R6, R6, RZ, P2 ;  /* 0x000000ff06067208 */ /* 0x000fe40001000000 */
[----:B------:R-:W-:Y:S02]  /*48d0*/  PLOP3.LUT P2, PT, PT, PT, UP0, 0x80, 0x0 ;  /* 0x000000000000781c */ /* 0x000fe40003f4f008 */
        /* <DEDUP_REMOVED lines=17> */
[----:B--2---:R-:W-:Y:S01]  /*49f0*/  FADD.FTZ R7, R200, R25 ;  /* 0x00000019c8077221 */ /* 0x004fe20000010000 */
[-CC-:B------:R-:W-:Y:S01]  /*4a00*/  FFMA.FTZ R43, R43, R0.reuse, -R6.reuse ;  /* 0x000000002b2b7223 */ /* 0x180fe20000010806 */
[-CC-:B------:R-:W-:Y:S01]  /*4a10*/  FFMA.FTZ R53, R53, R0.reuse, -R6.reuse ;  /* 0x0000000035357223 */ /* 0x180fe20000010806 */
[-CC-:B------:R-:W-:Y:S01]  /*4a20*/  FFMA.FTZ R55, R55, R0.reuse, -R6.reuse ;  /* 0x0000000037377223 */ /* 0x180fe20000010806 */
[----:B----4-:R-:W-:Y:S01]  /*4a30*/  FADD.FTZ R32, R202, R7 ;  /* 0x00000007ca207221 */ /* 0x010fe20000010000 */
[-CC-:B------:R-:W-:Y:S01]  /*4a40*/  FFMA.FTZ R41, R41, R0.reuse, -R6.reuse ;  /* 0x0000000029297223 */ /* 0x180fe20000010806 */
[-C--:B------:R-:W-:Y:S01]  /*4a50*/  FFMA.FTZ R21, R21, R0.reuse, -R6 ;  /* 0x0000000015157223 */ /* 0x080fe20000010806 */
[----:B------:R-:W2:Y:S01]  /*4a60*/  MUFU.EX2 R10, R75 ;  /* 0x0000004b000a7308 */ /* 0x000ea20000000800 */
[----:B-----5:R-:W-:Y:S01]  /*4a70*/  FADD.FTZ R7, R33, R32 ;  /* 0x0000002021077221 */ /* 0x020fe20000010000 */
[-CC-:B------:R-:W-:Y:S01]  /*4a80*/  FFMA.FTZ R47, R47, R0.reuse, -R6.reuse ;  /* 0x000000002f2f7223 */ /* 0x180fe20000010806 */
[--C-:B------:R-:W-:Y:S01]  /*4a90*/  FFMA.FTZ R45, R45, R0, -R6.reuse ;  /* 0x000000002d2d7223 */ /* 0x100fe20000010806 */
[----:B------:R-:W-:Y:S01]  /*4aa0*/  F2FP.F16.F32.PACK_AB R200, R25, R200 ;  /* 0x000000c819c8723e */ /* 0x000fe200000000ff */
[----:B-1----:R-:W-:Y:S01]  /*4ab0*/  FADD.FTZ R34, R196, R7 ;  /* 0x00000007c4227221 */ /* 0x002fe20000010000 */
[-CC-:B------:R-:W-:Y:S01]  /*4ac0*/  FFMA.FTZ R35, R35, R0.reuse, -R6.reuse ;  /* 0x0000000023237223 */ /* 0x180fe20000010806 */
[-C--:B------:R-:W-:Y:S01]  /*4ad0*/  FFMA.FTZ R29, R29, R0.reuse, -R6 ;  /* 0x000000001d1d7223 */ /* 0x080fe20000010806 */
[----:B------:R1:W3:Y:S01]  /*4ae0*/  MUFU.EX2 R14, R79 ;  /* 0x0000004f000e7308 */ /* 0x0002e20000000800 */
[----:B------:R-:W-:Y:S01]  /*4af0*/  FADD.FTZ R7, R37, R34 ;  /* 0x0000002225077221 */ /* 0x000fe20000010000 */
[-CC-:B------:R-:W-:Y:S01]  /*4b00*/  FFMA.FTZ R39, R39, R0.reuse, -R6.reuse ;  /* 0x0000000027277223 */ /* 0x180fe20000010806 */
[-CC-:B------:R-:W-:Y:S01]  /*4b10*/  FFMA.FTZ R57, R57, R0.reuse, -R6.reuse ;  /* 0x0000000039397223 */ /* 0x180fe20000010806 */
[-CC-:B------:R-:W-:Y:S01]  /*4b20*/  FFMA.FTZ R27, R27, R0.reuse, -R6.reuse ;  /* 0x000000001b1b7223 */ /* 0x180fe20000010806 */
[----:B------:R-:W-:Y:S01]  /*4b30*/  FADD.FTZ R36, R198, R7 ;  /* 0x00000007c6247221 */ /* 0x000fe20000010000 */
[-CC-:B------:R-:W-:Y:S01]  /*4b40*/  FFMA.FTZ R61, R61, R0.reuse, -R6.reuse ;  /* 0x000000003d3d7223 */ /* 0x180fe20000010806 */
[----:B------:R-:W-:Y:S01]  /*4b50*/  FFMA.FTZ R31, R31, R0, -R6 ;  /* 0x000000001f1f7223 */ /* 0x000fe20000010806 */
[----:B------:R-:W4:Y:S01]  /*4b60*/  MUFU.EX2 R9, R9 ;  /* 0x0000000900097308 */ /* 0x000f220000000800 */
[----:B--2---:R-:W-:Y:S01]  /*4b70*/  FADD.FTZ R34, R5, R10 ;  /* 0x0000000a05227221 */ /* 0x004fe20000010000 */
[----:B------:R-:W-:Y:S01]  /*4b80*/  FADD.FTZ R38, R69, R36 ;  /* 0x0000002445267221 */ /* 0x000fe20000010000 */
[----:B------:R-:W-:Y:S01]  /*4b90*/  F2FP.F16.F32.PACK_AB R201, R10, R5 ;  /* 0x000000050ac9723e */ /* 0x000fe200000000ff */
[----:B------:R-:W-:-:S02]  /*4ba0*/  IMAD.MOV.U32 R99, RZ, RZ, R119 ;  /* 0x000000ffff637224 */ /* 0x000fc400078e0077 */
[----:B------:R-:W-:Y:S01]  /*4bb0*/  FADD.FTZ R7, R203, R34 ;  /* 0x00000022cb077221 */ /* 0x000fe20000010000 */
[----:B------:R-:W-:Y:S01]  /*4bc0*/  F2FP.F16.F32.PACK_AB R202, R33, R202 ;  /* 0x000000ca21ca723e */ /* 0x000fe200000000ff */
[----:B-1----:R-:W-:Y:S01]  /*4bd0*/  IMAD.MOV.U32 R79, RZ, RZ, R119 ;  /* 0x000000ffff4f7224 */ /* 0x002fe200078e0077 */
[----:B------:R1:W2:Y:S01]  /*4be0*/  MUFU.EX2 R20, R67 ;  /* 0x0000004300147308 */ /* 0x0002a20000000800 */
[C---:B---3--:R-:W-:Y:S01]  /*4bf0*/  FADD.FTZ R36, R14.reuse, R7 ;  /* 0x000000070e247221 */ /* 0x048fe20000010000 */
[----:B------:R-:W-:Y:S01]  /*4c00*/  F2FP.F16.F32.PACK_AB R196, R37, R196 ;  /* 0x000000c425c4723e */ /* 0x000fe200000000ff */
[--C-:B------:R-:W-:Y:S01]  /*4c10*/  IMAD.MOV.U32 R75, RZ, RZ, R119.reuse ;  /* 0x000000ffff4b7224 */ /* 0x100fe200078e0077 */
[----:B------:R-:W-:Y:S01]  /*4c20*/  F2FP.F16.F32.PACK_AB R198, R69, R198 ;  /* 0x000000c645c6723e */ /* 0x000fe200000000ff */
[--C-:B------:R-:W-:Y:S01]  /*4c30*/  IMAD.MOV.U32 R69, RZ, RZ, R119.reuse ;  /* 0x000000ffff457224 */ /* 0x100fe200078e0077 */
[----:B------:R-:W-:Y:S01]  /*4c40*/  F2FP.F16.F32.PACK_AB R203, R14, R203 ;  /* 0x000000cb0ecb723e */ /* 0x000fe200000000ff */
[--C-:B------:R-:W-:Y:S01]  /*4c50*/  IMAD.MOV.U32 R37, RZ, RZ, R119.reuse ;  /* 0x000000ffff257224 */ /* 0x100fe200078e0077 */
[----:B------:R-:W3:Y:S01]  /*4c60*/  MUFU.EX2 R11, R11 ;  /* 0x0000000b000b7308 */ /* 0x000ee20000000800 */
[----:B----4-:R-:W-:Y:S01]  /*4c70*/  FADD.FTZ R7, R9, R36 ;  /* 0x0000002409077221 */ /* 0x010fe20000010000 */
[----:B-1----:R-:W-:Y:S01]  /*4c80*/  IMAD.MOV.U32 R67, RZ, RZ, R119 ;  /* 0x000000ffff437224 */ /* 0x002fe200078e0077 */
[----:B------:R-:W-:-:S05]  /*4c90*/  MOV R33, R119 ;  /* 0x0000007700217202 */ /* 0x000fca0000000f00 */
[----:B------:R1:W4:Y:S01]  /*4ca0*/  MUFU.EX2 R24, R71 ;  /* 0x0000004700187308 */ /* 0x0003220000000800 */
[C---:B--2---:R-:W-:Y:S01]  /*4cb0*/  FADD.FTZ R36, R20.reuse, R7 ;  /* 0x0000000714247221 */ /* 0x044fe20000010000 */
[----:B------:R-:W-:-:S06]  /*4cc0*/  F2FP.F16.F32.PACK_AB R197, R20, R9 ;  /* 0x0000000914c5723e */ /* 0x000fcc00000000ff */
[----:B------:R2:W-:Y:S01]  /*4cd0*/  MUFU.EX2 R30, R51 ;  /* 0x00000033001e7308 */ /* 0x0005e20000000800 */
[----:B---3--:R-:W-:Y:S01]  /*4ce0*/  FADD.FTZ R7, R11, R36 ;  /* 0x000000240b077221 */ /* 0x008fe20000010000 */
[----:B-1----:R-:W-:-:S06]  /*4cf0*/  IMAD.MOV.U32 R71, RZ, RZ, R119 ;  /* 0x000000ffff477224 */ /* 0x002fcc00078e0077 */
[----:B------:R-:W1:Y:S01]  /*4d00*/  MUFU.EX2 R13, R13 ;  /* 0x0000000d000d7308 */ /* 0x000e620000000800 */
[----:B--2---:R-:W-:Y:S01]  /*4d10*/  FADD.FTZ R51, R89, R38 ;  /* 0x0000002659337221 */ /* 0x004fe20000010000 */
[----:B----4-:R-:W-:-:S03]  /*4d20*/  F2FP.F16.F32.PACK_AB R199, R24, R11 ;  /* 0x0000000b18c7723e */ /* 0x010fc600000000ff */
[C---:B------:R-:W-:Y:S01]  /*4d30*/  FADD.FTZ R38, R192.reuse, R51 ;  /* 0x00000033c0267221 */ /* 0x040fe20000010000 */
[----:B------:R-:W-:Y:S01]  /*4d40*/  F2FP.F16.F32.PACK_AB R192, R192, R89 ;  /* 0x00000059c0c0723e */ /* 0x000fe200000000ff */
[----:B------:R-:W-:Y:S01]  /*4d50*/  IMAD.MOV.U32 R89, RZ, RZ, R119 ;  /* 0x000000ffff597224 */ /* 0x000fe200078e0077 */
[----:B------:R2:W3:Y:S01]  /*4d60*/  MUFU.EX2 R26, R59 ;  /* 0x0000003b001a7308 */ /* 0x0004e20000000800 */
[----:B------:R-:W-:Y:S01]  /*4d70*/  FADD.FTZ R51, R91, R38 ;  /* 0x000000265b337221 */ /* 0x000fe20000010000 */
[----:B------:R-:W-:Y:S01]  /*4d80*/  FADD.FTZ R38, R24, R7 ;  /* 0x0000000718267221 */ /* 0x000fe20000010000 */
[----:B------:R-:W-:Y:S02]  /*4d90*/  IMAD.MOV.U32 R24, RZ, RZ, R119 ;  /* 0x000000ffff187224 */ /* 0x000fe400078e0077 */
[C---:B------:R-:W-:Y:S01]  /*4da0*/  FADD.FTZ R40, R194.reuse, R51 ;  /* 0x00000033c2287221 */ /* 0x040fe20000010000 */
[----:B------:R-:W-:Y:S01]  /*4db0*/  F2FP.F16.F32.PACK_AB R194, R194, R91 ;  /* 0x0000005bc2c2723e */ /* 0x000fe200000000ff */
[--C-:B------:R-:W-:Y:S01]  /*4dc0*/  IMAD.MOV.U32 R91, RZ, RZ, R119.reuse ;  /* 0x000000ffff5b7224 */ /* 0x100fe200078e0077 */
[----:B------:R-:W4:Y:S01]  /*4dd0*/  MUFU.EX2 R15, R15 ;  /* 0x0000000f000f7308 */ /* 0x000f220000000800 */
[----:B-1----:R-:W-:Y:S01]  /*4de0*/  FADD.FTZ R7, R13, R38 ;  /* 0x000000260d077221 */ /* 0x002fe20000010000 */
[----:B--2---:R-:W-:-:S02]  /*4df0*/  IMAD.MOV.U32 R59, RZ, RZ, R119 ;  /* 0x000000ffff3b7224 */ /* 0x004fc400078e0077 */
[----:B------:R-:W-:-:S04]  /*4e00*/  IMAD.MOV.U32 R51, RZ, RZ, R119 ;  /* 0x000000ffff337224 */ /* 0x000fc800078e0077 */
[----:B------:R1:W2:Y:S01]  /*4e10*/  MUFU.EX2 R28, R63 ;  /* 0x0000003f001c7308 */ /* 0x0002a20000000800 */
[C---:B---3--:R-:W-:Y:S01]  /*4e20*/  FADD.FTZ R2, R26.reuse, R7 ;  /* 0x000000071a027221 */ /* 0x048fe20000010000 */
[----:B------:R-:W-:Y:S01]  /*4e30*/  F2FP.F16.F32.PACK_AB R193, R26, R13 ;  /* 0x0000000d1ac1723e */ /* 0x000fe200000000ff */
[----:B------:R-:W-:-:S05]  /*4e40*/  IMAD.MOV.U32 R26, RZ, RZ, R119 ;  /* 0x000000ffff1a7224 */ /* 0x000fca00078e0077 */
[----:B------:R3:W-:Y:S01]  /*4e50*/  MUFU.EX2 R34, R43 ;  /* 0x0000002b00227308 */ /* 0x0007e20000000800 */
[----:B----4-:R-:W-:Y:S01]  /*4e60*/  FADD.FTZ R7, R15, R2 ;  /* 0x000000020f077221 */ /* 0x010fe20000010000 */
[----:B-1----:R-:W-:-:S06]  /*4e70*/  MOV R63, R119 ;  /* 0x00000077003f7202 */ /* 0x002fcc0000000f00 */
[----:B------:R-:W1:Y:S01]  /*4e80*/  MUFU.EX2 R49, R49 ;  /* 0x0000003100317308 */ /* 0x000e620000000800 */
[----:B---3--:R-:W-:Y:S01]  /*4e90*/  FADD.FTZ R43, R93, R40 ;  /* 0x000000285d2b7221 */ /* 0x008fe20000010000 */
[----:B--2---:R-:W-:-:S03]  /*4ea0*/  F2FP.F16.F32.PACK_AB R195, R28, R15 ;  /* 0x0000000f1cc3723e */ /* 0x004fc600000000ff */
[C---:B------:R-:W-:Y:S01]  /*4eb0*/  FADD.FTZ R38, R188.reuse, R43 ;  /* 0x0000002bbc267221 */ /* 0x040fe20000010000 */
[----:B------:R-:W-:Y:S02]  /*4ec0*/  F2FP.F16.F32.PACK_AB R188, R188, R93 ;  /* 0x0000005dbcbc723e */ /* 0x000fe400000000ff */
[----:B------:R2:W3:Y:S01]  /*4ed0*/  MUFU.EX2 R184, R103 ;  /* 0x0000006700b87308 */ /* 0x0004e20000000800 */
[----:B------:R-:W-:Y:S01]  /*4ee0*/  FADD.FTZ R43, R97, R38 ;  /* 0x00000026612b7221 */ /* 0x000fe20000010000 */
[----:B------:R-:W-:Y:S01]  /*4ef0*/  FADD.FTZ R38, R28, R7 ;  /* 0x000000071c267221 */ /* 0x000fe20000010000 */
[----:B------:R-:W-:Y:S02]  /*4f00*/  MOV R93, R119 ;  /* 0x00000077005d7202 */ /* 0x000fe40000000f00 */
[C---:B------:R-:W-:Y:S01]  /*4f10*/  FADD.FTZ R40, R190.reuse, R43 ;  /* 0x0000002bbe287221 */ /* 0x040fe20000010000 */
[----:B------:R-:W-:Y:S01]  /*4f20*/  F2FP.F16.F32.PACK_AB R190, R190, R97 ;  /* 0x00000061bebe723e */ /* 0x000fe200000000ff */
[--C-:B------:R-:W-:Y:S01]  /*4f30*/  IMAD.MOV.U32 R97, RZ, RZ, R119.reuse ;  /* 0x000000ffff617224 */ /* 0x100fe200078e0077 */
[----:B------:R-:W4:Y:S01]  /*4f40*/  MUFU.EX2 R105, R105 ;  /* 0x0000006900697308 */ /* 0x000f220000000800 */
[----:B------:R-:W-:Y:S01]  /*4f50*/  FADD.FTZ R43, R101, R40 ;  /* 0x00000028652b7221 */ /* 0x000fe20000010000 */
[----:B-1----:R-:W-:Y:S01]  /*4f60*/  FADD.FTZ R7, R49, R38 ;  /* 0x0000002631077221 */ /* 0x002fe20000010000 */
[C---:B------:R-:W-:Y:S01]  /*4f70*/  F2FP.F16.F32.PACK_AB R189, R30.reuse, R49 ;  /* 0x000000311ebd723e */ /* 0x040fe200000000ff */
[----:B------:R-:W-:Y:S01]  /*4f80*/  IMAD.MOV.U32 R49, RZ, RZ, R119 ;  /* 0x000000ffff317224 */ /* 0x000fe200078e0077 */
[----:B--2---:R-:W-:Y:S01]  /*4f90*/  MOV R103, R119 ;  /* 0x0000007700677202 */ /* 0x004fe20000000f00 */
[----:B------:R-:W-:Y:S01]  /*4fa0*/  FADD.FTZ R38, R30, R7 ;  /* 0x000000071e267221 */ /* 0x000fe20000010000 */
[----:B------:R-:W-:Y:S01]  /*4fb0*/  IMAD.MOV.U32 R30, RZ, RZ, R119 ;  /* 0x000000ffff1e7224 */ /* 0x000fe200078e0077 */
[----:B------:R-:W1:Y:S01]  /*4fc0*/  MUFU.EX2 R53, R53 ;  /* 0x0000003500357308 */ /* 0x000e620000000800 */
[C---:B---3--:R-:W-:Y:S01]  /*4fd0*/  FADD.FTZ R40, R184.reuse, R43 ;  /* 0x0000002bb8287221 */ /* 0x048fe20000010000 */
[----:B------:R-:W-:Y:S01]  /*4fe0*/  F2FP.F16.F32.PACK_AB R184, R184, R101 ;  /* 0x00000065b8b8723e */ /* 0x000fe200000000ff */
[----:B------:R-:W-:Y:S01]  /*4ff0*/  IMAD.MOV.U32 R101, RZ, RZ, R119 ;  /* 0x000000ffff657224 */ /* 0x000fe200078e0077 */
[----:B------:R-:W-:-:S04]  /*5000*/  MOV R28, R119 ;  /* 0x00000077001c7202 */ /* 0x000fc80000000f00 */
[----:B------:R2:W3:Y:S01]  /*5010*/  MUFU.EX2 R186, R107 ;  /* 0x0000006b00ba7308 */ /* 0x0004e20000000800 */
[----:B----4-:R-:W-:-:S07]  /*5020*/  FADD.FTZ R43, R105, R40 ;  /* 0x00000028692b7221 */ /* 0x010fce0000010000 */
[----:B------:R4:W5:Y:S01]  /*5030*/  MUFU.EX2 R32, R55 ;  /* 0x0000003700207308 */ /* 0x0009620000000800 */
[----:B-1----:R-:W-:Y:S01]  /*5040*/  FADD.FTZ R7, R53, R38 ;  /* 0x0000002635077221 */ /* 0x002fe20000010000 */
[----:B--2---:R-:W-:-:S06]  /*5050*/  IMAD.MOV.U32 R107, RZ, RZ, R119 ;  /* 0x000000ffff6b7224 */ /* 0x004fcc00078e0077 */
[----:B------:R-:W1:Y:S01]  /*5060*/  MUFU.EX2 R109, R109 ;  /* 0x0000006d006d7308 */ /* 0x000e620000000800 */
[C---:B---3--:R-:W-:Y:S01]  /*5070*/  FADD.FTZ R40, R186.reuse, R43 ;  /* 0x0000002bba287221 */ /* 0x048fe20000010000 */
[----:B------:R-:W-:Y:S01]  /*5080*/  F2FP.F16.F32.PACK_AB R186, R186, R105 ;  /* 0x00000069baba723e */ /* 0x000fe200000000ff */
[--C-:B------:R-:W-:Y:S01]  /*5090*/  IMAD.MOV.U32 R105, RZ, RZ, R119.reuse ;  /* 0x000000ffff697224 */ /* 0x100fe200078e0077 */
[----:B------:R-:W-:Y:S01]  /*50a0*/  MOV R43, R119 ;  /* 0x00000077002b7202 */ /* 0x000fe20000000f00 */
[----:B----4-:R-:W-:-:S03]  /*50b0*/  IMAD.MOV.U32 R55, RZ, RZ, R119 ;  /* 0x000000ffff377224 */ /* 0x010fc600078e0077 */
[----:B------:R-:W2:Y:S01]  /*50c0*/  MUFU.EX2 R41, R41 ;  /* 0x0000002900297308 */ /* 0x000ea20000000800 */
[C---:B-----5:R-:W-:Y:S01]  /*50d0*/  FADD.FTZ R38, R32.reuse, R7 ;  /* 0x0000000720267221 */ /* 0x060fe20000010000 */
[----:B------:R-:W-:Y:S01]  /*50e0*/  F2FP.F16.F32.PACK_AB R191, R32, R53 ;  /* 0x0000003520bf723e */ /* 0x000fe200000000ff */
[----:B------:R-:W-:Y:S01]  /*50f0*/  IMAD.MOV.U32 R32, RZ, RZ, R119 ;  /* 0x000000ffff207224 */ /* 0x000fe200078e0077 */
[----:B------:R-:W-:-:S04]  /*5100*/  MOV R53, R119 ;  /* 0x0000007700357202 */ /* 0x000fc80000000f00 */
[----:B------:R3:W4:Y:S01]  /*5110*/  MUFU.EX2 R180, R111 ;  /* 0x0000006f00b47308 */ /* 0x0007220000000800 */
[----:B-1----:R-:W-:-:S07]  /*5120*/  FADD.FTZ R25, R109, R40 ;  /* 0x000000286d197221 */ /* 0x002fce0000010000 */
[----:B------:R-:W1:Y:S01]  /*5130*/  MUFU.EX2 R113, R113 ;  /* 0x0000007100717308 */ /* 0x000e620000000800 */
[----:B--2---:R-:W-:Y:S01]  /*5140*/  FADD.FTZ R7, R41, R38 ;  /* 0x0000002629077221 */ /* 0x004fe20000010000 */
[C---:B------:R-:W-:Y:S01]  /*5150*/  F2FP.F16.F32.PACK_AB R185, R34.reuse, R41 ;  /* 0x0000002922b9723e */ /* 0x040fe200000000ff */
[----:B---3--:R-:W-:Y:S02]  /*5160*/  IMAD.MOV.U32 R111, RZ, RZ, R119 ;  /* 0x000000ffff6f7224 */ /* 0x008fe400078e0077 */
[----:B------:R-:W-:Y:S01]  /*5170*/  FADD.FTZ R38, R34, R7 ;  /* 0x0000000722267221 */ /* 0x000fe20000010000 */
[----:B------:R-:W-:Y:S02]  /*5180*/  IMAD.MOV.U32 R41, RZ, RZ, R119 ;  /* 0x000000ffff297224 */ /* 0x000fe400078e0077 */
[----:B------:R-:W2:Y:S01]  /*5190*/  MUFU.EX2 R21, R21 ;  /* 0x0000001500157308 */ /* 0x000ea20000000800 */
[C---:B----4-:R-:W-:Y:S01]  /*51a0*/  FADD.FTZ R40, R180.reuse, R25 ;  /* 0x00000019b4287221 */ /* 0x050fe20000010000 */
[----:B------:R-:W-:Y:S01]  /*51b0*/  F2FP.F16.F32.PACK_AB R180, R180, R109 ;  /* 0x0000006db4b4723e */ /* 0x000fe200000000ff */
[----:B------:R-:W-:-:S02]  /*51c0*/  IMAD.MOV.U32 R109, RZ, RZ, R119 ;  /* 0x000000ffff6d7224 */ /* 0x000fc400078e0077 */
[----:B------:R-:W-:-:S03]  /*51d0*/  IMAD.MOV.U32 R34, RZ, RZ, R119 ;  /* 0x000000ffff227224 */ /* 0x000fc600078e0077 */
[----:B------:R3:W4:Y:S01]  /*51e0*/  MUFU.EX2 R182, R115 ;  /* 0x0000007300b67308 */ /* 0x0007220000000800 */
[----:B-1----:R-:W-:-:S07]  /*51f0*/  FADD.FTZ R25, R113, R40 ;  /* 0x0000002871197221 */ /* 0x002fce0000010000 */
[----:B------:R1:W5:Y:S01]  /*5200*/  MUFU.EX2 R36, R47 ;  /* 0x0000002f00247308 */ /* 0x0003620000000800 */
[----:B--2---:R-:W-:Y:S01]  /*5210*/  FADD.FTZ R7, R21, R38 ;  /* 0x0000002615077221 */ /* 0x004fe20000010000 */
[----:B---3--:R-:W-:-:S06]  /*5220*/  IMAD.MOV.U32 R115, RZ, RZ, R119 ;  /* 0x000000ffff737224 */ /* 0x008fcc00078e0077 */
[----:B------:R-:W2:Y:S01]  /*5230*/  MUFU.EX2 R117, R117 ;  /* 0x0000007500757308 */ /* 0x000ea20000000800 */
[C---:B----4-:R-:W-:Y:S01]  /*5240*/  FADD.FTZ R42, R182.reuse, R25 ;  /* 0x00000019b62a7221 */ /* 0x050fe20000010000 */
[----:B------:R-:W-:Y:S01]  /*5250*/  F2FP.F16.F32.PACK_AB R182, R182, R113 ;  /* 0x00000071b6b6723e */ /* 0x000fe200000000ff */
[----:B-1----:R-:W-:Y:S01]  /*5260*/  IMAD.MOV.U32 R47, RZ, RZ, R119 ;  /* 0x000000ffff2f7224 */ /* 0x002fe200078e0077 */
[----:B------:R-:W-:-:S04]  /*5270*/  MOV R113, R119 ;  /* 0x0000007700717202 */ /* 0x000fc80000000f00 */
[----:B------:R-:W1:Y:S01]  /*5280*/  MUFU.EX2 R45, R45 ;  /* 0x0000002d002d7308 */ /* 0x000e620000000800 */
[C---:B-----5:R-:W-:Y:S01]  /*5290*/  FADD.FTZ R40, R36.reuse, R7 ;  /* 0x0000000724287221 */ /* 0x060fe20000010000 */
[----:B------:R-:W-:Y:S01]  /*52a0*/  F2FP.F16.F32.PACK_AB R187, R36, R21 ;  /* 0x0000001524bb723e */ /* 0x000fe200000000ff */
[----:B------:R-:W-:-:S05]  /*52b0*/  IMAD.MOV.U32 R36, RZ, RZ, R119 ;  /* 0x000000ffff247224 */ /* 0x000fca00078e0077 */
[----:B------:R-:W3:Y:S01]  /*52c0*/  MUFU.EX2 R176, R121 ;  /* 0x0000007900b07308 */ /* 0x000ee20000000800 */
[----:B--2---:R-:W-:-:S07]  /*52d0*/  FADD.FTZ R25, R117, R42 ;  /* 0x0000002a75197221 */ /* 0x004fce0000010000 */
[----:B------:R2:W4:Y:S01]  /*52e0*/  MUFU.EX2 R2, R35 ;  /* 0x0000002300027308 */ /* 0x0005220000000800 */
[----:B-1----:R-:W-:-:S07]  /*52f0*/  FADD.FTZ R7, R45, R40 ;  /* 0x000000282d077221 */ /* 0x002fce0000010000 */
[----:B------:R-:W1:Y:S01]  /*5300*/  MUFU.EX2 R123, R123 ;  /* 0x0000007b007b7308 */ /* 0x000e620000000800 */
[C---:B---3--:R-:W-:Y:S01]  /*5310*/  FADD.FTZ R42, R176.reuse, R25 ;  /* 0x00000019b02a7221 */ /* 0x048fe20000010000 */
[----:B------:R-:W-:Y:S01]  /*5320*/  F2FP.F16.F32.PACK_AB R176, R176, R117 ;  /* 0x00000075b0b0723e */ /* 0x000fe200000000ff */
[--C-:B------:R-:W-:Y:S02]  /*5330*/  IMAD.MOV.U32 R117, RZ, RZ, R119.reuse ;  /* 0x000000ffff757224 */ /* 0x100fe400078e0077 */
[----:B--2---:R-:W-:-:S03]  /*5340*/  IMAD.MOV.U32 R35, RZ, RZ, R119 ;  /* 0x000000ffff237224 */ /* 0x004fc600078e0077 */
[----:B------:R-:W2:Y:S01]  /*5350*/  MUFU.EX2 R29, R29 ;  /* 0x0000001d001d7308 */ /* 0x000ea20000000800 */
[C---:B----4-:R-:W-:Y:S01]  /*5360*/  FADD.FTZ R40, R2.reuse, R7 ;  /* 0x0000000702287221 */ /* 0x050fe20000010000 */
[----:B------:R-:W-:Y:S01]  /*5370*/  F2FP.F16.F32.PACK_AB R181, R2, R45 ;  /* 0x0000002d02b5723e */ /* 0x000fe200000000ff */
[----:B------:R-:W-:Y:S02]  /*5380*/  IMAD.MOV.U32 R2, RZ, RZ, 0x3f800000 ;  /* 0x3f800000ff027424 */ /* 0x000fe400078e00ff */
[----:B------:R-:W-:-:S03]  /*5390*/  IMAD.MOV.U32 R45, RZ, RZ, R119 ;  /* 0x000000ffff2d7224 */ /* 0x000fc600078e0077 */
[----:B------:R-:W3:Y:S01]  /*53a0*/  MUFU.EX2 R12, R12 ;  /* 0x0000000c000c7308 */ /* 0x000ee20000000800 */
[----:B-1----:R-:W-:Y:S01]  /*53b0*/  FADD.FTZ R7, R123, R42 ;  /* 0x0000002a7b077221 */ /* 0x002fe20000010000 */
[----:B------:R-:W-:-:S06]  /*53c0*/  IMAD.MOV.U32 R42, RZ, RZ, R119 ;  /* 0x000000ffff2a7224 */ /* 0x000fcc00078e0077 */
[----:B------:R1:W4:Y:S01]  /*53d0*/  MUFU.EX2 R6, R39 ;  /* 0x0000002700067308 */ /* 0x0003220000000800 */
[----:B--2---:R-:W-:Y:S01]  /*53e0*/  FADD.FTZ R25, R29, R40 ;  /* 0x000000281d197221 */ /* 0x004fe20000010000 */
[----:B------:R-:W-:-:S06]  /*53f0*/  IMAD.MOV.U32 R40, RZ, RZ, R119 ;  /* 0x000000ffff287224 */ /* 0x000fcc00078e0077 */
[----:B------:R-:W2:Y:S01]  /*5400*/  MUFU.EX2 R57, R57 ;  /* 0x0000003900397308 */ /* 0x000ea20000000800 */
[C---:B---3--:R-:W-:Y:S01]  /*5410*/  FADD.FTZ R7, R12.reuse, R7 ;  /* 0x000000070c077221 */ /* 0x048fe20000010000 */
[----:B------:R-:W-:Y:S01]  /*5420*/  F2FP.F16.F32.PACK_AB R178, R12, R123 ;  /* 0x0000007b0cb2723e */ /* 0x000fe200000000ff */
[----:B-1----:R-:W-:-:S05]  /*5430*/  IMAD.MOV.U32 R39, RZ, RZ, R119 ;  /* 0x000000ffff277224 */ /* 0x002fca00078e0077 */
[----:B------:R1:W3:Y:S01]  /*5440*/  MUFU.EX2 R38, R27 ;  /* 0x0000001b00267308 */ /* 0x0002e20000000800 */
[C---:B----4-:R-:W-:Y:S01]  /*5450*/  FADD.FTZ R12, R6.reuse, R25 ;  /* 0x00000019060c7221 */ /* 0x050fe20000010000 */
[----:B------:R-:W-:Y:S01]  /*5460*/  F2FP.F16.F32.PACK_AB R183, R6, R29 ;  /* 0x0000001d06b7723e */ /* 0x000fe200000000ff */
[----:B------:R-:W-:Y:S02]  /*5470*/  IMAD.MOV.U32 R6, RZ, RZ, 0x3f800000 ;  /* 0x3f800000ff067424 */ /* 0x000fe400078e00ff */
[--C-:B------:R-:W-:Y:S02]  /*5480*/  IMAD.MOV.U32 R29, RZ, RZ, R119.reuse ;  /* 0x000000ffff1d7224 */ /* 0x100fe400078e0077 */
[--C-:B------:R-:W-:Y:S01]  /*5490*/  IMAD.MOV.U32 R25, RZ, RZ, R119.reuse ;  /* 0x000000ffff197224 */ /* 0x100fe200078e0077 */
[----:B------:R-:W4:Y:S01]  /*54a0*/  MUFU.EX2 R61, R61 ;  /* 0x0000003d003d7308 */ /* 0x000f220000000800 */
[----:B--2---:R-:W-:Y:S01]  /*54b0*/  FADD.FTZ R5, R57, R12 ;  /* 0x0000000c39057221 */ /* 0x004fe20000010000 */
[----:B-1----:R-:W-:-:S06]  /*54c0*/  IMAD.MOV.U32 R27, RZ, RZ, R119 ;  /* 0x000000ffff1b7224 */ /* 0x002fcc00078e0077 */
[----:B------:R1:W2:Y:S01]  /*54d0*/  MUFU.EX2 R10, R31 ;  /* 0x0000001f000a7308 */ /* 0x0002a20000000800 */
[C---:B---3--:R-:W-:Y:S01]  /*54e0*/  FADD.FTZ R12, R38.reuse, R5 ;  /* 0x00000005260c7221 */ /* 0x048fe20000010000 */
[----:B------:R-:W-:Y:S01]  /*54f0*/  F2FP.F16.F32.PACK_AB R177, R38, R57 ;  /* 0x0000003926b1723e */ /* 0x000fe200000000ff */
[--C-:B------:R-:W-:Y:S01]  /*5500*/  IMAD.MOV.U32 R57, RZ, RZ, R119.reuse ;  /* 0x000000ffff397224 */ /* 0x100fe200078e0077 */
[----:B------:R-:W-:Y:S01]  /*5510*/  MOV R38, R119 ;  /* 0x0000007700267202 */ /* 0x000fe20000000f00 */
[----:B----4-:R-:W-:Y:S01]  /*5520*/  FADD.FTZ R5, R61, R12 ;  /* 0x0000000c3d057221 */ /* 0x010fe20000010000 */
[----:B-1----:R-:W-:Y:S01]  /*5530*/  IMAD.MOV.U32 R31, RZ, RZ, R119 ;  /* 0x000000ffff1f7224 */ /* 0x002fe200078e0077 */
[C---:B--2---:R-:W-:Y:S02]  /*5540*/  F2FP.F16.F32.PACK_AB R179, R10.reuse, R61 ;  /* 0x0000003d0ab3723e */ /* 0x044fe400000000ff */
[----:B------:R-:W-:Y:S01]  /*5550*/  FADD.FTZ R5, R10, R5 ;  /* 0x000000050a057221 */ /* 0x000fe20000010000 */
[----:B------:R-:W-:Y:S01]  /*5560*/  IMAD.MOV.U32 R61, RZ, RZ, R119 ;  /* 0x000000ffff3d7224 */ /* 0x000fe200078e0077 */
[----:B------:R-:W-:Y:S06]  /*5570*/  @!P2 BRA `(.L_x_2864) ;  /* 0x0000003c00b4a947 */ /* 0x000fec0003800000 */
[----:B------:R-:W-:Y:S01]  /*5580*/  R2UR UR60, R17 ;  /* 0x00000000113c72ca */ /* 0x000fe200000e0000 */
[----:B------:R-:W-:Y:S01]  /*5590*/  IMAD.MOV.U32 R9, RZ, RZ, R4 ;  /* 0x000000ffff097224 */ /* 0x000fe200078e0004 */
[----:B------:R-:W-:Y:S01]  /*55a0*/  MOV R10, R3 ;  /* 0x00000003000a7202 */ /* 0x000fe20000000f00 */
[----:B------:R-:W-:Y:S01]  /*55b0*/  IMAD.MOV.U32 R2, RZ, RZ, 0x3f800000 ;  /* 0x3f800000ff027424 */ /* 0x000fe200078e00ff */
        /* <DEDUP_REMOVED lines=48> */
[----:B------:R-:W-:Y:S01]  /*58c0*/  UIADD3 UR61, UR61, -0x2, URZ ;  /* 0xfffffffe3d3d7890 */ /* 0x000fe2000fffe03f */
[----:B------:R-:W-:-:S11]  /*58d0*/  UMOV UR37, UR38 ;  /* 0x0000002600257c82 */ /* 0x000fd60008000000 */
.L_x_2873:
        /* <DEDUP_REMOVED lines=8> */
.L_x_2865:
        /* <DEDUP_REMOVED lines=8> */
.L_x_2866:
[----:B--2---:R-:W-:Y:S05]  /*59e0*/  @P2 BRA `(.L_x_2867) ;  /* 0x0000000000082947 */ /* 0x004fea0003800000 */
[----:B------:R-:W2:Y:S02]  /*59f0*/  SYNCS.PHASECHK.TRANS64.TRYWAIT P2, [UR39+0x36830], R0 ;  /* 0x03683000ff0075a7 */ /* 0x000ea40008040167 */
[----:B--2---:R-:W-:Y:S05]  /*5a00*/  @!P2 BRA `(.L_x_2868) ;  /* 0x0000008c0074a947 */ /* 0x004fea0003800000 */
.L_x_2867:
[----:B------:R-:W-:Y:S01]  /*5a10*/  R2UR UR4, R8 ;  /* 0x00000000080472ca */ /* 0x000fe200000e0000 */
[----:B------:R-:W-:Y:S01]  /*5a20*/  WARPGROUP.ARRIVE ;  /* 0x00000000000079c5 */ /* 0x000fe20000000000 */
[----:B------:R-:W-:Y:S01]  /*5a30*/  UMOV UR59, 0x40000040 ;  /* 0x40000040003b7882 */ /* 0x000fe20000000000 */
        /* <DEDUP_REMOVED lines=10> */
[----:B------:R-:W-:Y:S01]  /*5ae0*/  UIMAD UR4, UR38, 0xa80, UR4 ;  /* 0x00000a80260478a4 */ /* 0x000fe2000f8e0204 */
[-C--:B------:R-:W-:Y:S01]  /*5af0*/  FMUL.FTZ R24, R24, R6.reuse ;  /* 0x0000000618187220 */ /* 0x080fe20000410000 */
[----:B------:R-:W-:Y:S01]  /*5b00*/  UMOV UR55, 0x40000040 ;  /* 0x4000004000377882 */ /* 0x000fe20000000000 */
[----:B------:R-:W-:Y:S01]  /*5b10*/  UMOV UR7, 0x40000040 ;  /* 0x4000004000077882 */ /* 0x000fe20000000000 */
[----:B------:R-:W-:Y:S01]  /*5b20*/  UIADD3 UR5, UR4, 0x80, URZ ;  /* 0x0000008004057890 */ /* 0x000fe2000fffe03f */
[-C--:B------:R-:W-:Y:S01]  /*5b30*/  FMUL.FTZ R25, R25, R6.reuse ;  /* 0x0000000619197220 */ /* 0x080fe20000410000 */
[----:B------:R-:W-:Y:S01]  /*5b40*/  UIADD3 UR6, UR4, 0x100, URZ ;  /* 0x0000010004067890 */ /* 0x000fe2000fffe03f */
[-C--:B------:R-:W-:Y:S01]  /*5b50*/  FMUL.FTZ R28, R28, R6.reuse ;  /* 0x000000061c1c7220 */ /* 0x080fe20000410000 */
[----:B------:R-:W-:Y:S01]  /*5b60*/  UMOV UR58, UR4 ;  /* 0x00000004003a7c82 */ /* 0x000fe20008000000 */
[----:B------:R-:W-:Y:S01]  /*5b70*/  UIADD3 UR10, UR4, 0x2, URZ ;  /* 0x00000002040a7890 */ /* 0x000fe2000fffe03f */
[----:B------:R-:W-:Y:S01]  /*5b80*/  HGMMA.64x16x16.F32 R168, gdesc[UR56], RZ, !UPT, gsb0 ;  /* 0x0020000038a879f0 */ /* 0x000fe2000c0008ff */
        /* <DEDUP_REMOVED lines=60> */
[----:B------:R-:W-:Y:S01]  /*5f50*/  UMOV UR59, 0x40000040 ;  /* 0x40000040003b7882 */ /* 0x000fe20000000000 */
[----:B------:R-:W-:Y:S01]  /*5f60*/  UIADD3 UR6, UR4, 0x200, URZ ;  /* 0x0000020004067890 */ /* 0x000fe2000fffe03f */
        /* <DEDUP_REMOVED lines=51> */
[----:B------:R-:W-:-:S04]  /*62a0*/  FMUL.FTZ R119, R119, R2 ;  /* 0x0000000277777220 */ /* 0x000fc80000410000 */
[----:B------:R-:W-:Y:S01]  /*62b0*/  HGMMA.64x16x16.F32 R152, gdesc[UR56], RZ, !UPT, gsb0 ;  /* 0x00200000389879f0 */ /* 0x000fe2000c0008ff */
[----:B------:R-:W-:Y:S01]  /*62c0*/  UMOV UR58, UR5 ;  /* 0x00000005003a7c82 */ /* 0x000fe20008000000 */
[----:B------:R-:W-:Y:S01]  /*62d0*/  UMOV UR59, 0x40000040 ;  /* 0x40000040003b7882 */ /* 0x000fe20000000000 */
[----:B------:R-:W-:Y:S01]  /*62e0*/  UIADD3 UR5, UR4, 0x280, URZ ;  /* 0x0000028004057890 */ /* 0x000fe2000fffe03f */
[----:B------:R-:W-:Y:S02]  /*62f0*/  WARPGROUP.DEPBAR.LE gsb0, 0x0 ;  /* 0x00008000000079c5 */ /* 0x000fe40000010000 */
[----:B------:R-:W-:-:S06]  /*6300*/  WARPGROUP.ARRIVE ;  /* 0x00000000000079c5 */ /* 0x000fcc0000000000 */
        /* <DEDUP_REMOVED lines=18> */
[----:B------:R-:W-:Y:S03]  /*6430*/  HGMMA.64x16x16.F32 R120, gdesc[UR56], RZ, !UPT, gsb0 ;  /* 0x00200000387879f0 */ /* 0x000fe6000c0008ff */
        /* <DEDUP_REMOVED lines=433> */
.L_x_2869:
[----:B------:R-:W-:Y:S02]  /*7f50*/  R2UR UR4, R16 ;  /* 0x00000000100472ca */ /* 0x000fe400000e0000 */
[----:B-12---:R-:W-:-:S04]  /*7f60*/  MOV R0, UR60 ;  /* 0x0000003c00007c02 */ /* 0x006fc80008000f00 */
[----:B------:R-:W-:-:S07]  /*7f70*/  SHF.L.U32 R0, R0, 0x1f, RZ ;  /* 0x0000001f00007819 */ /* 0x000fce00000006ff */
[----:B------:R-:W-:-:S09]  /*7f80*/  ULEA UR4, UR37, UR4, 0x3 ;  /* 0x0000000425047291 */ /* 0x000fd2000f8e183f */
[----:B------:R1:W2:Y:S01]  /*7f90*/  SYNCS.PHASECHK.TRANS64.TRYWAIT P2, [UR4+0x36850], R0 ;  /* 0x03685000ff0075a7 */ /* 0x0002a20008040144 */
[----:B------:R-:W-:Y:S05]  /*7fa0*/  @!P0 BRA `(.L_x_2870) ;  /* 0x0000000000048947 */ /* 0x000fea0003800000 */
[----:B------:R-:W-:Y:S01]  /*7fb0*/  BPT.TRAP 0x1 ;  /* 0x000000040000795c */ /* 0x000fe20000300000 */
.L_x_2870:
[----:B--2---:R-:W-:Y:S05]  /*7fc0*/  @P2 BRA `(.L_x_2871) ;  /* 0x0000000000082947 */ /* 0x004fea0003800000 */
[----:B------:R-:W2:Y:S02]  /*7fd0*/  SYNCS.PHASECHK.TRANS64.TRYWAIT P2, [UR4+0x36850], R0 ;  /* 0x03685000ff0075a7 */ /* 0x000ea40008040144 */
[----:B--2---:R-:W-:Y:S05]  /*7fe0*/  @!P2 BRA `(.L_x_2872) ;  /* 0x000000680014a947 */ /* 0x004fea0003800000 */
.L_x_2871:
[----:B------:R-:W-:Y:S01]  /*7ff0*/  R2UR UR5, R16 ;  /* 0x00000000100572ca */ /* 0x000fe200000e0000 */
[----:B------:R-:W-:Y:S01]  /*8000*/  WARPGROUP.ARRIVE ;  /* 0x00000000000079c5 */ /* 0x000fe20000000000 */
[----:B------:R-:W-:Y:S01]  /*8010*/  UMOV UR7, 0x40000040 ;  /* 0x4000004000077882 */ /* 0x000fe20000000000 */
[----:B-12---:R-:W-:Y:S02]  /*8020*/  FMNMX.FTZ R0, R168, R9, !PT ;  /* 0x00000009a8007209 */ /* 0x006fe40007810000 */
[----:B------:R-:W-:Y:S02]  /*8030*/  ISETP.LT.AND P2, PT, RZ, UR61, PT ;  /* 0x0000003dff007c0c */ /* 0x000fe4000bf41270 */
[----:B------:R-:W-:Y:S02]  /*8040*/  FMNMX.FTZ R3, R169, R0, !PT ;  /* 0x00000000a9037209 */ /* 0x000fe40007810000 */
[----:B------:R-:W-:Y:S02]  /*8050*/  R2UR UR60, R17 ;  /* 0x00000000113c72ca */ /* 0x000fe400000e0000 */
[----:B------:R-:W-:-:S02]  /*8060*/  FMNMX.FTZ R0, R172, R3, !PT ;  /* 0x00000003ac007209 */ /* 0x000fc40007810000 */
[----:B------:R-:W-:Y:S02]  /*8070*/  UIADD3 UR5, UR5, 0x400, URZ ;  /* 0x0000040005057890 */ /* 0x000fe4000fffe03f */
[----:B------:R-:W-:Y:S02]  /*8080*/  FMNMX.FTZ R3, R173, R0, !PT ;  /* 0x00000000ad037209 */ /* 0x000fe40007810000 */
[----:B------:R-:W-:Y:S02]  /*8090*/  USHF.R.U32.HI UR5, URZ, 0x4, UR5 ;  /* 0x000000043f057899 */ /* 0x000fe40008011605 */
[----:B------:R-:W-:Y:S02]  /*80a0*/  FMNMX.FTZ R0, R160, R3, !PT ;  /* 0x00000003a0007209 */ /* 0x000fe40007810000 */
[----:B------:R-:W-:Y:S02]  /*80b0*/  ULOP3.LUT UR5, UR5, 0x3fff, URZ, 0xc0, !UPT ;  /* 0x00003fff05057892 */ /* 0x000fe4000f8ec03f */
[----:B------:R-:W-:-:S02]  /*80c0*/  FMNMX.FTZ R3, R161, R0, !PT ;  /* 0x00000000a1037209 */ /* 0x000fc40007810000 */
[----:B------:R-:W-:Y:S02]  /*80d0*/  ULOP3.LUT UR5, UR5, 0x3800000, URZ, 0xfc, !UPT ;  /* 0x0380000005057892 */ /* 0x000fe4000f8efc3f */
[----:B------:R-:W-:Y:S02]  /*80e0*/  FMNMX.FTZ R0, R164, R3, !PT ;  /* 0x00000003a4007209 */ /* 0x000fe40007810000 */
[----:B------:R-:W-:Y:S02]  /*80f0*/  UIMAD UR5, UR37, 0xa80, UR5 ;  /* 0x00000a80250578a4 */ /* 0x000fe4000f8e0205 */
[----:B------:R-:W-:Y:S01]  /*8100*/  FMNMX.FTZ R3, R165, R0, !PT ;  /* 0x00000000a5037209 */ /* 0x000fe20007810000 */
[----:B------:R-:W-:-:S03]  /*8110*/  UMOV UR37, UR38 ;  /* 0x0000002600257c82 */ /* 0x000fc60008000000 */
[----:B------:R-:W-:Y:S01]  /*8120*/  FMNMX.FTZ R0, R152, R3, !PT ;  /* 0x0000000398007209 */ /* 0x000fe20007810000 */
[----:B------:R-:W-:Y:S02]  /*8130*/  UMOV UR6, UR5 ;  /* 0x0000000500067c82 */ /* 0x000fe40008000000 */
[----:B------:R-:W-:Y:S01]  /*8140*/  HGMMA.64x192x16.F32 R24, R200, gdesc[UR4].tnspB, R24, gsb0 ;  /* 0x42e00004c8187df0 */ /* 0x000fe20008000818 */
        /* <DEDUP_REMOVED lines=21> */
[----:B------:R-:W1:Y:S03]  /*82a0*/  LDC R0, c[0x0][0x988] ;  /* 0x00026200ff007b82 */ /* 0x000e660000000800 */
[----:B------:R-:W2:Y:S02]  /*82b0*/  SHFL.BFLY PT, R3, R2, 0x2, 0x1f ;  /* 0x0c401f0002037f89 */ /* 0x000ea400000e0000 */
[----:B--2---:R-:W-:Y:S02]  /*82c0*/  FMNMX.FTZ R3, R2, R3, !PT ;  /* 0x0000000302037209 */ /* 0x004fe40007810000 */
[----:B------:R-:W-:-:S03]  /*82d0*/  FMNMX.FTZ R2, R170, R10, !PT ;  /* 0x0000000aaa027209 */ /* 0x000fc60007810000 */
[----:B------:R-:W2:Y:S02]  /*82e0*/  SHFL.BFLY PT, R4, R3, 0x1, 0x1f ;  /* 0x0c201f0003047f89 */ /* 0x000ea400000e0000 */
[----:B--2---:R-:W-:Y:S02]  /*82f0*/  FMNMX.FTZ R4, R3, R4, !PT ;  /* 0x0000000403047209 */ /* 0x004fe40007810000 */
[----:B------:R-:W-:-:S03]  /*8300*/  FMNMX.FTZ R3, R171, R2, !PT ;  /* 0x00000002ab037209 */ /* 0x000fc60007810000 */
[----:B------:R-:W-:Y:S01]  /*8310*/  FADD.FTZ R9, -R4, R9 ;  /* 0x0000000904097221 */ /* 0x000fe20000010100 */
[----:B------:R-:W-:-:S03]  /*8320*/  FMNMX.FTZ R2, R174, R3, !PT ;  /* 0x00000003ae027209 */ /* 0x000fc60007810000 */
[----:B-1----:R-:W-:Y:S01]  /*8330*/  FMUL.FTZ R6, R9, R0 ;  /* 0x0000000009067220 */ /* 0x002fe20000410000 */
[----:B------:R-:W-:-:S04]  /*8340*/  FMNMX.FTZ R3, R175, R2, !PT ;  /* 0x00000002af037209 */ /* 0x000fc80007810000 */
[----:B------:R-:W-:Y:S01]  /*8350*/  FMNMX.FTZ R2, R162, R3, !PT ;  /* 0x00000003a2027209 */ /* 0x000fe20007810000 */
[----:B------:R-:W-:Y:S03]  /*8360*/  MUFU.EX2 R6, R6 ;  /* 0x0000000600067308 */ /* 0x000fe60000000800 */
        /* <DEDUP_REMOVED lines=15> */
[----:B------:R-:W-:Y:S01]  /*8460*/  WARPGROUP.ARRIVE ;  /* 0x00000000000079c5 */ /* 0x000fe20000000000 */
[----:B------:R-:W-:-:S04]  /*8470*/  FMNMX.FTZ R3, R143, R2, !PT ;  /* 0x000000028f037209 */ /* 0x000fc80007810000 */
[----:B------:R-:W-:Y:S01]  /*8480*/  FMNMX.FTZ R2, R130, R3, !PT ;  /* 0x0000000382027209 */ /* 0x000fe20007810000 */
[----:B------:R-:W-:Y:S01]  /*8490*/  HGMMA.64x192x16.F32 R24, R196, gdesc[UR4].tnspB, R24, gsb0 ;  /* 0x42e00004c4187df0 */ /* 0x000fe20008000818 */
        /* <DEDUP_REMOVED lines=12> */
[----:B-1----:R-:W-:Y:S01]  /*8560*/  FMNMX.FTZ R3, R14, R3, !PT ;  /* 0x000000030e037209 */ /* 0x002fe20007810000 */
[----:B------:R-:W-:Y:S02]  /*8570*/  WARPGROUP.DEPBAR.LE gsb0, 0x0 ;  /* 0x00008000000079c5 */ /* 0x000fe40000010000 */
[----:B------:R-:W-:-:S06]  /*8580*/  WARPGROUP.ARRIVE ;  /* 0x00000000000079c5 */ /* 0x000fcc0000000000 */
[----:B------:R-:W-:Y:S01]  /*8590*/  HGMMA.64x192x16.F32 R24, R192, gdesc[UR4].tnspB, R24, gsb0 ;  /* 0x42e00004c0187df0 */ /* 0x000fe20008000818 */
[----:B------:R-:W-:Y:S01]  /*85a0*/  UIADD3 UR6, UR5, 0x180, URZ ;  /* 0x0000018005067890 */ /* 0x000fe2000fffe03f */
[----:B------:R-:W-:Y:S01]  /*85b0*/  UMOV UR7, 0x40000040 ;  /* 0x4000004000077882 */ /* 0x000fe20000000000 */
[----:B------:R-:W-:Y:S02]  /*85c0*/  WARPGROUP.DEPBAR.LE gsb0, 0x0 ;  /* 0x00008000000079c5 */ /* 0x000fe40000010000 */
[----:B------:R-:W-:-:S15]  /*85d0*/  WARPGROUP.ARRIVE ;  /* 0x00000000000079c5 */ /* 0x000fde0000000000 */
[----:B------:R-:W-:Y:S01]  /*85e0*/  HGMMA.64x192x16.F32 R24, R188, gdesc[UR4].tnspB, R24, gsb0 ;  /* 0x42e00004bc187df0 */ /* 0x000fe20008000818 */
[----:B------:R-:W-:Y:S01]  /*85f0*/  UIADD3 UR6, UR5, 0x200, URZ ;  /* 0x0000020005067890 */ /* 0x000fe2000fffe03f */
[----:B------:R-:W-:Y:S01]  /*8600*/  UMOV UR7, 0x40000040 ;  /* 0x4000004000077882 */ /* 0x000fe20000000000 */
[----:B------:R-:W-:Y:S02]  /*8610*/  WARPGROUP.DEPBAR.LE gsb0, 0x0 ;  /* 0x00008000000079c5 */ /* 0x000fe40000010000 */
[----:B------:R-:W-:Y:S01]  /*8620*/  WARPGROUP.ARRIVE ;  /* 0x00000000000079c5 */ /* 0x000fe20000000000 */
[----:B------:R-:W-:-:S04]  /*8630*/  FMUL.FTZ R189, R4, R0 ;  /* 0x0000000004bd7220 */ /* 0x000fc80000410000 */
[----:B------:R-:W-:-:S10]  /*8640*/  FFMA.FTZ R21, R153, R0, -R189 ;  /* 0x0000000099157223 */ /* 0x000fd400000108bd */
[----:B------:R-:W-:Y:S01]  /*8650*/  HGMMA.64x192x16.F32 R24, R184, gdesc[UR4].tnspB, R24, gsb0 ;  /* 0x42e00004b8187df0 */ /* 0x000fe20008000818 */
[----:B------:R-:W-:Y:S01]  /*8660*/  UIADD3 UR6, UR5, 0x280, URZ ;  /* 0x0000028005067890 */ /* 0x000fe2000fffe03f */
[-CC-:B------:R-:W-:Y:S01]  /*8670*/  FFMA.FTZ R153, R157, R0.reuse, -R189.reuse ;  /* 0x000000009d997223 */ /* 0x180fe200000108bd */
[----:B------:R-:W-:Y:S01]  /*8680*/  UMOV UR7, 0x40000040 ;  /* 0x4000004000077882 */ /* 0x000fe20000000000 */
[----:B------:R-:W-:Y:S01]  /*8690*/  FADD.FTZ R157, -R3, R10 ;  /* 0x0000000a039d7221 */ /* 0x000fe20000010100 */
[-CC-:B------:R-:W-:Y:S01]  /*86a0*/  FFMA.FTZ R9, R168, R0.reuse, -R189.reuse ;  /* 0x00000000a8097223 */ /* 0x180fe200000108bd */
[-CC-:B------:R-:W-:Y:S01]  /*86b0*/  FFMA.FTZ R200, R169, R0.reuse, -R189.reuse ;  /* 0x00000000a9c87223 */ /* 0x180fe200000108bd */
[-CC-:B------:R-:W-:Y:S01]  /*86c0*/  FFMA.FTZ R202, R172, R0.reuse, -R189.reuse ;  /* 0x00000000acca7223 */ /* 0x180fe200000108bd */
[-C--:B------:R-:W-:Y:S01]  /*86d0*/  FMUL.FTZ R2, R157, R0.reuse ;  /* 0x000000009d027220 */ /* 0x080fe20000410000 */
[-C--:B------:R-:W-:Y:S01]  /*86e0*/  FMUL.FTZ R157, R3, R0.reuse ;  /* 0x00000000039d7220 */ /* 0x080fe20000410000 */
[-CC-:B------:R-:W-:Y:S01]  /*86f0*/  FFMA.FTZ R11, R173, R0.reuse, -R189.reuse ;  /* 0x00000000ad0b7223 */ /* 0x180fe200000108bd */
[----:B------:R-:W1:Y:S01]  /*8700*/  MUFU.EX2 R9, R9 ;  /* 0x0000000900097308 */ /* 0x000e620000000800 */
[-C--:B------:R-:W-:Y:S01]  /*8710*/  FFMA.FTZ R196, R160, R0.reuse, -R189 ;  /* 0x00000000a0c47223 */ /* 0x080fe200000108bd */
[-CC-:B------:R-:W-:Y:S01]  /*8720*/  FFMA.FTZ R201, R170, R0.reuse, -R157.reuse ;  /* 0x00000000aac97223 */ /* 0x180fe2000001089d */
[-CC-:B------:R-:W-:Y:S01]  /*8730*/  FFMA.FTZ R10, R171, R0.reuse, -R157.reuse ;  /* 0x00000000ab0a7223 */ /* 0x180fe2000001089d */
[-CC-:B------:R-:W-:Y:S01]  /*8740*/  FFMA.FTZ R203, R174, R0.reuse, -R157.reuse ;  /* 0x00000000aecb7223 */ /* 0x180fe2000001089d */
[-C--:B------:R-:W-:Y:S01]  /*8750*/  FFMA.FTZ R20, R175, R0.reuse, -R157 ;  /* 0x00000000af147223 */ /* 0x080fe2000001089d */
        /* <DEDUP_REMOVED lines=19> */
[-C--:B------:R-:W-:Y:S01]  /*8890*/  FFMA.FTZ R125, R125, R0.reuse, -R189 ;  /* 0x000000007d7d7223 */ /* 0x080fe200000108bd */
[-CC-:B------:R-:W-:Y:S01]  /*88a0*/  FFMA.FTZ R197, R162, R0.reuse, -R157.reuse ;  /* 0x00000000a2c57223 */ /* 0x180fe2000001089d */
[-C--:B------:R-:W-:Y:S01]  /*88b0*/  FFMA.FTZ R120, R163, R0.reuse, -R157 ;  /* 0x00000000a3787223 */ /* 0x080fe2000001089d */
[----:B-1----:R-:W-:Y:S01]  /*88c0*/  FFMA.FTZ R7, R6, R7, R9 ;  /* 0x0000000706077223 */ /* 0x002fe20000010009 */
[-CC-:B------:R-:W-:Y:S01]  /*88d0*/  FFMA.FTZ R199, R166, R0.reuse, -R157.reuse ;  /* 0x00000000a6c77223 */ /* 0x180fe2000001089d */
[-CC-:B------:R-:W-:Y:S01]  /*88e0*/  FFMA.FTZ R193, R154, R0.reuse, -R157.reuse ;  /* 0x000000009ac17223 */ /* 0x180fe2000001089d */
[-C--:B------:R-:W-:Y:S01]  /*88f0*/  FFMA.FTZ R195, R158, R0.reuse, -R157 ;  /* 0x000000009ec37223 */ /* 0x080fe2000001089d */
[----:B------:R-:W1:Y:S01]  /*8900*/  MUFU.EX2 R10, R10 ;  /* 0x0000000a000a7308 */ /* 0x000e620000000800 */
[----:B--2---:R-:W-:Y:S01]  /*8910*/  FFMA.FTZ R5, R2, R5, R201 ;  /* 0x0000000502057223 */ /* 0x004fe200000100c9 */
[-CC-:B------:R-:W-:Y:S01]  /*8920*/  FFMA.FTZ R191, R150, R0.reuse, -R157.reuse ;  /* 0x0000000096bf7223 */ /* 0x180fe2000001089d */
[-CC-:B------:R-:W-:Y:S01]  /*8930*/  FFMA.FTZ R151, R151, R0.reuse, -R157.reuse ;  /* 0x0000000097977223 */ /* 0x180fe2000001089d */
[-CC-:B------:R-:W-:Y:S01]  /*8940*/  FFMA.FTZ R143, R143, R0.reuse, -R157.reuse ;  /* 0x000000008f8f7223 */ /* 0x180fe2000001089d */
[-CC-:B------:R-:W-:Y:S01]  /*8950*/  FFMA.FTZ R130, R130, R0.reuse, -R157.reuse ;  /* 0x0000000082827223 */ /* 0x180fe2000001089d */
[-CC-:B------:R-:W-:Y:S01]  /*8960*/  FFMA.FTZ R131, R131, R0.reuse, -R157.reuse ;  /* 0x0000000083837223 */ /* 0x180fe2000001089d */
[-C--:B------:R-:W-:Y:S01]  /*8970*/  FFMA.FTZ R134, R134, R0.reuse, -R157 ;  /* 0x0000000086867223 */ /* 0x080fe2000001089d */
[----:B------:R-:W-:Y:S01]  /*8980*/  MUFU.EX2 R202, R202 ;  /* 0x000000ca00ca7308 */ /* 0x000fe20000000800 */
[----:B---3--:R-:W-:Y:S01]  /*8990*/  FADD.FTZ R7, R200, R7 ;  /* 0x00000007c8077221 */ /* 0x008fe20000010000 */
[-CC-:B------:R-:W-:Y:S01]  /*89a0*/  FFMA.FTZ R135, R135, R0.reuse, -R157.reuse ;  /* 0x0000000087877223 */ /* 0x180fe2000001089d */
[-CC-:B------:R-:W-:Y:S01]  /*89b0*/  FFMA.FTZ R122, R122, R0.reuse, -R157.reuse ;  /* 0x000000007a7a7223 */ /* 0x180fe2000001089d */
[-CC-:B------:R-:W-:Y:S01]  /*89c0*/  FFMA.FTZ R123, R123, R0.reuse, -R157.reuse ;  /* 0x000000007b7b7223 */ /* 0x180fe2000001089d */
[-CC-:B------:R-:W-:Y:S01]  /*89d0*/  FFMA.FTZ R126, R126, R0.reuse, -R157.reuse ;  /* 0x000000007e7e7223 */ /* 0x180fe2000001089d */
[----:B------:R-:W-:Y:S01]  /*89e0*/  FFMA.FTZ R127, R127, R0, -R157 ;  /* 0x000000007f7f7223 */ /* 0x000fe2000001089d */
[----:B------:R-:W-:Y:S01]  /*89f0*/  F2FP.F16.F32.PACK_AB R200, R200, R9 ;  /* 0x00000009c8c8723e */ /* 0x000fe200000000ff */
[----:B------:R-:W-:Y:S01]  /*8a00*/  MUFU.EX2 R203, R203 ;  /* 0x000000cb00cb7308 */ /* 0x000fe20000000800 */
[----:B-1----:R-:W-:Y:S01]  /*8a10*/  F2FP.F16.F32.PACK_AB R201, R10, R201 ;  /* 0x000000c90ac9723e */ /* 0x002fe200000000ff */
[----:B------:R-:W-:-:S06]  /*8a20*/  IMAD.MOV.U32 R9, RZ, RZ, R4 ;  /* 0x000000ffff097224 */ /* 0x000fcc00078e0004 */
[----:B------:R-:W-:Y:S08]  /*8a30*/  MUFU.EX2 R11, R11 ;  /* 0x0000000b000b7308 */ /* 0x000ff00000000800 */
[----:B------:R-:W-:Y:S08]  /*8a40*/  MUFU.EX2 R20, R20 ;  /* 0x0000001400147308 */ /* 0x000ff00000000800 */
[----:B------:R-:W-:Y:S08]  /*8a50*/  MUFU.EX2 R196, R196 ;  /* 0x000000c400c47308 */ /* 0x000ff00000000800 */
[----:B------:R-:W-:Y:S08]  /*8a60*/  MUFU.EX2 R197, R197 ;  /* 0x000000c500c57308 */ /* 0x000ff00000000800 */
[----:B------:R-:W-:Y:S08]  /*8a70*/  MUFU.EX2 R13, R13 ;  /* 0x0000000d000d7308 */ /* 0x000ff00000000800 */
[----:B------:R-:W-:Y:S08]  /*8a80*/  MUFU.EX2 R120, R120 ;  /* 0x0000007800787308 */ /* 0x000ff00000000800 */
[----:B------:R1:W-:Y:S08]  /*8a90*/  MUFU.EX2 R14, R124 ;  /* 0x0000007c000e7308 */ /* 0x0003f00000000800 */
[----:B------:R-:W-:Y:S01]  /*8aa0*/  MUFU.EX2 R198, R198 ;  /* 0x000000c600c67308 */ /* 0x000fe20000000800 */
[----:B-1----:R-:W-:-:S07]  /*8ab0*/  FFMA.FTZ R124, R167, R0, -R157 ;  /* 0x00000000a77c7223 */ /* 0x002fce000001089d */
        /* <DEDUP_REMOVED lines=12> */
[-CC-:B------:R-:W-:Y:S01]  /*8b80*/  FFMA.FTZ R186, R140, R0.reuse, -R189.reuse ;  /* 0x000000008cba7223 */ /* 0x180fe200000108bd */
[----:B------:R-:W-:Y:S02]  /*8b90*/  IMAD.U32 R140, RZ, RZ, UR39 ;  /* 0x00000027ff8c7e24 */ /* 0x000fe4000f8e00ff */
[-C--:B------:R-:W-:Y:S01]  /*8ba0*/  FFMA.FTZ R184, R136, R0.reuse, -R189 ;  /* 0x0000000088b87223 */ /* 0x080fe200000108bd */
[-CC-:B------:R-:W-:Y:S01]  /*8bb0*/  FFMA.FTZ R185, R138, R0.reuse, -R157.reuse ;  /* 0x000000008ab97223 */ /* 0x180fe2000001089d */
[-CC-:B------:R-:W-:Y:S01]  /*8bc0*/  FFMA.FTZ R187, R142, R0.reuse, -R157.reuse ;  /* 0x000000008ebb7223 */ /* 0x180fe2000001089d */
[----:B------:R-:W-:Y:S01]  /*8bd0*/  HGMMA.64x192x16.F32 R24, R180, gdesc[UR4].tnspB, R24, gsb0 ;  /* 0x42e00004b4187df0 */ /* 0x000fe20008000818 */
[----:B------:R-:W-:Y:S01]  /*8be0*/  UIADD3 UR6, UR5, 0x300, URZ ;  /* 0x0000030005067890 */ /* 0x000fe2000fffe03f */
[----:B------:R-:W-:Y:S01]  /*8bf0*/  @!P1 VIADD R140, R140, 0x36840 ;  /* 0x000368408c8c9836 */ /* 0x000fe20000000000 */
[----:B------:R-:W-:Y:S01]  /*8c00*/  UMOV UR7, 0x40000040 ;  /* 0x4000004000077882 */ /* 0x000fe20000000000 */
[----:B------:R-:W-:Y:S01]  /*8c10*/  FFMA.FTZ R136, R147, R0, -R157 ;  /* 0x0000000093887223 */ /* 0x000fe2000001089d */
        /* <DEDUP_REMOVED lines=20> */
[----:B------:R-:W1:Y:S08]  /*8d60*/  MUFU.EX2 R121, R121 ;  /* 0x0000007900797308 */ /* 0x000e700000000800 */
[----:B------:R-:W-:Y:S08]  /*8d70*/  MUFU.EX2 R127, R127 ;  /* 0x0000007f007f7308 */ /* 0x000ff00000000800 */
[----:B------:R-:W2:Y:S01]  /*8d80*/  MUFU.EX2 R125, R125 ;  /* 0x0000007d007d7308 */ /* 0x000ea20000000800 */
[----:B------:R-:W-:-:S02]  /*8d90*/  WARPGROUP.DEPBAR.LE gsb0, 0x0 ;  /* 0x00008000000079c5 */ /* 0x000fc40000010000 */
[----:B------:R-:W-:Y:S01]  /*8da0*/  WARPGROUP.ARRIVE ;  /* 0x00000000000079c5 */ /* 0x000fe20000000000 */
[-CC-:B------:R-:W-:Y:S01]  /*8db0*/  FFMA.FTZ R180, R128, R0.reuse, -R189.reuse ;  /* 0x0000000080b47223 */ /* 0x180fe200000108bd */
[-C--:B------:R-:W-:Y:S01]  /*8dc0*/  FFMA.FTZ R182, R132, R0.reuse, -R189 ;  /* 0x0000000084b67223 */ /* 0x080fe200000108bd */
[-CC-:B------:R-:W-:Y:S01]  /*8dd0*/  FFMA.FTZ R189, R146, R0.reuse, -R157.reuse ;  /* 0x0000000092bd7223 */ /* 0x180fe2000001089d */
[----:B------:R-:W-:Y:S02]  /*8de0*/  IMAD.U32 R146, RZ, RZ, UR4 ;  /* 0x00000004ff927e24 */ /* 0x000fe4000f8e00ff */
[-CC-:B------:R-:W-:Y:S01]  /*8df0*/  FFMA.FTZ R128, R155, R0.reuse, -R157.reuse ;  /* 0x000000009b807223 */ /* 0x180fe2000001089d */
[----:B------:R-:W-:Y:S01]  /*8e00*/  HGMMA.64x192x16.F32 R24, R176, gdesc[UR4].tnspB, R24, gsb0 ;  /* 0x42e00004b0187df0 */ /* 0x000fe20008000818 */
[----:B------:R-:W-:Y:S01]  /*8e10*/  FFMA.FTZ R132, R159, R0, -R157 ;  /* 0x000000009f847223 */ /* 0x000fe2000001089d */
[----:B------:R-:W-:Y:S01]  /*8e20*/  MUFU.EX2 R181, R130 ;  /* 0x0000008200b57308 */ /* 0x000fe20000000800 */
[----:B------:R-:W-:-:S07]  /*8e30*/  UIADD3 UR4, UR61, -0x1, URZ ;  /* 0xffffffff3d047890 */ /* 0x000fce000fffe03f */
[----:B------:R-:W3:Y:S01]  /*8e40*/  MUFU.EX2 R128, R128 ;  /* 0x0000008000807308 */ /* 0x000ee20000000800 */
[----:B------:R-:W-:-:S07]  /*8e50*/  UMOV UR61, UR4 ;  /* 0x00000004003d7c82 */ /* 0x000fce0008000000 */
[----:B------:R-:W4:Y:S08]  /*8e60*/  MUFU.EX2 R132, R132 ;  /* 0x0000008400847308 */ /* 0x000f300000000800 */
[----:B------:R-:W5:Y:S08]  /*8e70*/  MUFU.EX2 R189, R189 ;  /* 0x000000bd00bd7308 */ /* 0x000f700000000800 */
[----:B------:R-:W-:Y:S08]  /*8e80*/  MUFU.EX2 R180, R180 ;  /* 0x000000b400b47308 */ /* 0x000ff00000000800 */
[----:B------:R-:W-:Y:S08]  /*8e90*/  MUFU.EX2 R183, R134 ;  /* 0x0000008600b77308 */ /* 0x000ff00000000800 */
[----:B------:R-:W-:Y:S01]  /*8ea0*/  MUFU.EX2 R182, R182 ;  /* 0x000000b600b67308 */ /* 0x000fe20000000800 */
[----:B------:R-:W-:-:S02]  /*8eb0*/  WARPGROUP.DEPBAR.LE gsb0, 0x0 ;  /* 0x00008000000079c5 */ /* 0x000fc40000010000 */
[----:B------:R3:W-:Y:S05]  /*8ec0*/  @!P1 SYNCS.ARRIVE.TRANS64.RED.A1T0 RZ, [R144+URZ], RZ ;  /* 0x000000ff90ff99a7 */ /* 0x0007ea000810043f */
[----:B------:R-:W-:Y:S01]  /*8ed0*/  MUFU.EX2 R177, R122 ;  /* 0x0000007a00b17308 */ /* 0x000fe20000000800 */
[----:B-1----:R-:W-:Y:S02]  /*8ee0*/  F2FP.F16.F32.PACK_AB R176, R121, R12 ;  /* 0x0000000c79b0723e */ /* 0x002fe400000000ff */
[----:B--2---:R-:W-:Y:S01]  /*8ef0*/  F2FP.F16.F32.PACK_AB R178, R125, R14 ;  /* 0x0000000e7db2723e */ /* 0x004fe200000000ff */
[----:B---3--:R-:W-:Y:S02]  /*8f00*/  @!P1 VIADD R144, R146, 0x36860 ;  /* 0x0003686092909836 */ /* 0x008fe40000000000 */
[----:B------:R-:W-:-:S02]  /*8f10*/  FADD.FTZ R146, R202, R7 ;  /* 0x00000007ca927221 */ /* 0x000fc40000010000 */
[----:B------:R-:W-:Y:S01]  /*8f20*/  MUFU.EX2 R179, R126 ;  /* 0x0000007e00b37308 */ /* 0x000fe20000000800 */
[C---:B------:R-:W-:Y:S02]  /*8f30*/  F2FP.F16.F32.PACK_AB R202, R11.reuse, R202 ;  /* 0x000000ca0bca723e */ /* 0x040fe400000000ff */
[----:B------:R-:W-:Y:S01]  /*8f40*/  @!P1 PRMT R138, RZ, 0x654, R144 ;  /* 0x00000654ff8a9816 */ /* 0x000fe20000000090 */
[----:B------:R-:W-:Y:S01]  /*8f50*/  FADD.FTZ R144, R10, R5 ;  /* 0x000000050a907221 */ /* 0x000fe20000010000 */
[----:B------:R-:W-:Y:S02]  /*8f60*/  FADD.FTZ R7, R11, R146 ;  /* 0x000000920b077221 */ /* 0x000fe40000010000 */
[----:B------:R1:W-:Y:S01]  /*8f70*/  @!P1 SYNCS.ARRIVE.TRANS64.RED.A1T0 RZ, [R138+URZ], RZ ;  /* 0x000000ff8aff99a7 */ /* 0x0003e2000810043f */
[----:B------:R-:W-:Y:S01]  /*8f80*/  FADD.FTZ R5, R203, R144 ;  /* 0x00000090cb057221 */ /* 0x000fe20000010000 */
[----:B------:R-:W-:Y:S01]  /*8f90*/  FADD.FTZ R144, R196, R7 ;  /* 0x00000007c4907221 */ /* 0x000fe20000010000 */
[----:B------:R-:W-:-:S02]  /*8fa0*/  F2FP.F16.F32.PACK_AB R203, R20, R203 ;  /* 0x000000cb14cb723e */ /* 0x000fc400000000ff */
[----:B------:R-:W-:Y:S01]  /*8fb0*/  FADD.FTZ R142, R20, R5 ;  /* 0x00000005148e7221 */ /* 0x000fe20000010000 */
[C---:B------:R-:W-:Y:S01]  /*8fc0*/  FADD.FTZ R7, R13.reuse, R144 ;  /* 0x000000900d077221 */ /* 0x040fe20000010000 */
[----:B------:R-:W-:Y:S01]  /*8fd0*/  F2FP.F16.F32.PACK_AB R196, R13, R196 ;  /* 0x000000c40dc4723e */ /* 0x000fe200000000ff */
[----:B-1----:R-:W-:Y:S01]  /*8fe0*/  FFMA.FTZ R138, R139, R0, -R157 ;  /* 0x000000008b8a7223 */ /* 0x002fe2000001089d */
[----:B------:R-:W-:Y:S01]  /*8ff0*/  FADD.FTZ R5, R197, R142 ;  /* 0x0000008ec5057221 */ /* 0x000fe20000010000 */
[----:B------:R-:W-:Y:S01]  /*9000*/  FADD.FTZ R144, R198, R7 ;  /* 0x00000007c6907221 */ /* 0x000fe20000010000 */
[C---:B------:R-:W-:Y:S02]  /*9010*/  F2FP.F16.F32.PACK_AB R197, R120.reuse, R197 ;  /* 0x000000c578c5723e */ /* 0x040fe400000000ff */
[----:B------:R-:W-:Y:S01]  /*9020*/  FADD.FTZ R142, R120, R5 ;  /* 0x00000005788e7221 */ /* 0x000fe20000010000 */
[C---:B------:R-:W-:Y:S01]  /*9030*/  FADD.FTZ R7, R15.reuse, R144 ;  /* 0x000000900f077221 */ /* 0x040fe20000010000 */
[----:B------:R-:W1:Y:S01]  /*9040*/  MUFU.EX2 R138, R138 ;  /* 0x0000008a008a7308 */ /* 0x000e620000000800 */
[----:B------:R-:W-:Y:S01]  /*9050*/  F2FP.F16.F32.PACK_AB R198, R15, R198 ;  /* 0x000000c60fc6723e */ /* 0x000fe200000000ff */
[----:B------:R-:W-:Y:S01]  /*9060*/  FADD.FTZ R5, R199, R142 ;  /* 0x0000008ec7057221 */ /* 0x000fe20000010000 */
[----:B------:R-:W-:Y:S01]  /*9070*/  FADD.FTZ R144, R192, R7 ;  /* 0x00000007c0907221 */ /* 0x000fe20000010000 */
[----:B------:R-:W-:-:S02]  /*9080*/  F2FP.F16.F32.PACK_AB R199, R124, R199 ;  /* 0x000000c77cc7723e */ /* 0x000fc400000000ff */
[----:B------:R-:W-:Y:S01]  /*9090*/  FADD.FTZ R142, R124, R5 ;  /* 0x000000057c8e7221 */ /* 0x000fe20000010000 */
[C---:B------:R-:W-:Y:S01]  /*90a0*/  FADD.FTZ R7, R21.reuse, R144 ;  /* 0x0000009015077221 */ /* 0x040fe20000010000 */
[----:B------:R-:W-:Y:S02]  /*90b0*/  F2FP.F16.F32.PACK_AB R192, R21, R192 ;  /* 0x000000c015c0723e */ /* 0x000fe400000000ff */
[----:B------:R-:W-:Y:S01]  /*90c0*/  FADD.FTZ R5, R193, R142 ;  /* 0x0000008ec1057221 */ /* 0x000fe20000010000 */
[----:B------:R-:W-:Y:S01]  /*90d0*/  FADD.FTZ R144, R194, R7 ;  /* 0x00000007c2907221 */ /* 0x000fe20000010000 */
[C---:B------:R-:W-:Y:S02]  /*90e0*/  F2FP.F16.F32.PACK_AB R193, R128.reuse, R193 ;  /* 0x000000c180c1723e */ /* 0x040fe400000000ff */
[----:B------:R-:W-:Y:S01]  /*90f0*/  FADD.FTZ R142, R128, R5 ;  /* 0x00000005808e7221 */ /* 0x000fe20000010000 */
[C---:B------:R-:W-:Y:S01]  /*9100*/  FADD.FTZ R7, R153.reuse, R144 ;  /* 0x0000009099077221 */ /* 0x040fe20000010000 */
[----:B------:R-:W-:-:S02]  /*9110*/  F2FP.F16.F32.PACK_AB R194, R153, R194 ;  /* 0x000000c299c2723e */ /* 0x000fc400000000ff */
[----:B------:R-:W-:Y:S01]  /*9120*/  FADD.FTZ R5, R195, R142 ;  /* 0x0000008ec3057221 */ /* 0x000fe20000010000 */
[----:B------:R-:W-:Y:S01]  /*9130*/  FADD.FTZ R10, R188, R7 ;  /* 0x00000007bc0a7221 */ /* 0x000fe20000010000 */
[C---:B----4-:R-:W-:Y:S02]  /*9140*/  F2FP.F16.F32.PACK_AB R195, R132.reuse, R195 ;  /* 0x000000c384c3723e */ /* 0x050fe400000000ff */
[----:B------:R-:W-:Y:S01]  /*9150*/  FADD.FTZ R142, R132, R5 ;  /* 0x00000005848e7221 */ /* 0x000fe20000010000 */
[C---:B------:R-:W-:Y:S01]  /*9160*/  FADD.FTZ R7, R145.reuse, R10 ;  /* 0x0000000a91077221 */ /* 0x040fe20000010000 */
[----:B------:R-:W-:Y:S02]  /*9170*/  F2FP.F16.F32.PACK_AB R188, R145, R188 ;  /* 0x000000bc91bc723e */ /* 0x000fe400000000ff */
[----:B-----5:R-:W-:Y:S01]  /*9180*/  FADD.FTZ R5, R189, R142 ;  /* 0x0000008ebd057221 */ /* 0x020fe20000010000 */
        /* <DEDUP_REMOVED lines=13> */
[C---:B-1----:R-:W-:Y:S02]  /*9260*/  F2FP.F16.F32.PACK_AB R185, R138.reuse, R185 ;  /* 0x000000b98ab9723e */ /* 0x042fe400000000ff */
[----:B------:R-:W-:Y:S01]  /*9270*/  FADD.FTZ R10, R138, R5 ;  /* 0x000000058a0a7221 */ /* 0x000fe20000010000 */
[C---:B------:R-:W-:Y:S01]  /*9280*/  FADD.FTZ R5, R141.reuse, R20 ;  /* 0x000000148d057221 */ /* 0x040fe20000010000 */
[----:B------:R-:W-:Y:S02]  /*9290*/  F2FP.F16.F32.PACK_AB R186, R141, R186 ;  /* 0x000000ba8dba723e */ /* 0x000fe400000000ff */
        /* <DEDUP_REMOVED lines=14> */
[C---:B------:R-:W-:Y:S02]  /*9380*/  F2FP.F16.F32.PACK_AB R183, R135.reuse, R183 ;  /* 0x000000b787b7723e */ /* 0x040fe400000000ff */
[----:B------:R-:W-:Y:S01]  /*9390*/  FADD.FTZ R10, R135, R10 ;  /* 0x0000000a870a7221 */ /* 0x000fe20000010000 */
[----:B------:R-:W-:-:S03]  /*93a0*/  FADD.FTZ R5, R121, R20 ;  /* 0x0000001479057221 */ /* 0x000fc60000010000 */
[----:B------:R-:W-:Y:S01]  /*93b0*/  FADD.FTZ R10, R177, R10 ;  /* 0x0000000ab10a7221 */ /* 0x000fe20000010000 */
[----:B------:R-:W-:Y:S01]  /*93c0*/  FADD.FTZ R12, R14, R5 ;  /* 0x000000050e0c7221 */ /* 0x000fe20000010000 */
[C---:B------:R-:W-:Y:S02]  /*93d0*/  F2FP.F16.F32.PACK_AB R177, R123.reuse, R177 ;  /* 0x000000b17bb1723e */ /* 0x040fe400000000ff */
[----:B------:R-:W-:Y:S01]  /*93e0*/  FADD.FTZ R10, R123, R10 ;  /* 0x0000000a7b0a7221 */ /* 0x000fe20000010000 */
[----:B------:R-:W-:-:S03]  /*93f0*/  FADD.FTZ R7, R125, R12 ;  /* 0x0000000c7d077221 */ /* 0x000fc60000010000 */
[----:B------:R-:W-:Y:S01]  /*9400*/  FADD.FTZ R10, R179, R10 ;  /* 0x0000000ab30a7221 */ /* 0x000fe20000010000 */
[----:B------:R-:W-:-:S03]  /*9410*/  F2FP.F16.F32.PACK_AB R179, R127, R179 ;  /* 0x000000b37fb3723e */ /* 0x000fc600000000ff */
[----:B------:R-:W-:Y:S01]  /*9420*/  FADD.FTZ R5, R127, R10 ;  /* 0x0000000a7f057221 */ /* 0x000fe20000010000 */
[----:B------:R-:W-:Y:S01]  /*9430*/  MOV R10, R3 ;  /* 0x00000003000a7202 */ /* 0x000fe20000000f00 */
[----:B------:R-:W-:Y:S06]  /*9440*/  @P2 BRA `(.L_x_2873) ;  /* 0xffffffc400242947 */ /* 0x000fec000383ffff */
.L_x_2864:
        /* <DEDUP_REMOVED lines=99> */
.L_x_2874:
        /* <DEDUP_REMOVED lines=8> */
.L_x_2875:
[----:B--2---:R-:W-:Y:S05]  /*9b00*/  @P2 BRA `(.L_x_2876) ;  /* 0x0000000000082947 */ /* 0x004fea0003800000 */
[----:B------:R-:W2:Y:S02]  /*9b10*/  SYNCS.PHASECHK.TRANS64.TRYWAIT P0, [UR7+0x36850], R2 ;  /* 0x03685002ff0075a7 */ /* 0x000ea40008000147 */
[----:B--2---:R-:W-:Y:S05]  /*9b20*/  @!P0 BRA `(.L_x_2877) ;  /* 0x0000004c005c8947 */ /* 0x004fea0003800000 */
.L_x_2876:
[----:B------:R-:W-:Y:S01]  /*9b30*/  R2UR UR4, R16 ;  /* 0x00000000100472ca */ /* 0x000fe200000e0000 */
[----:B------:R-:W-:Y:S01]  /*9b40*/  WARPGROUP.ARRIVE ;  /* 0x00000000000079c5 */ /* 0x000fe20000000000 */
[----:B------:R-:W-:Y:S01]  /*9b50*/  UMOV UR11, 0x40000040 ;  /* 0x40000040000b7882 */ /* 0x000fe20000000000 */
[C---:B------:R-:W-:Y:S01]  /*9b60*/  IADD3 R15, P4, R18.reuse, 0x40, RZ ;  /* 0x00000040120f7810 */ /* 0x040fe20007f9e0ff */
[----:B-12---:R-:W1:Y:S01]  /*9b70*/  SHFL.BFLY PT, R2, R7, 0x2, 0x1f ;  /* 0x0c401f0007027f89 */ /* 0x006e6200000e0000 */
[----:B------:R-:W-:Y:S01]  /*9b80*/  IADD3 R123, P0, R18, 0x4020, RZ ;  /* 0x00004020127b7810 */ /* 0x000fe20007f1e0ff */
[----:B------:R-:W-:Y:S01]  /*9b90*/  UIADD3 UR35, -UR36, URZ, URZ ;  /* 0x0000003f24237290 */ /* 0x000fe2000fffe13f */
[----:B------:R-:W-:Y:S01]  /*9ba0*/  LOP3.LUT R14, R15, 0x380, RZ, 0xc0, !PT ;  /* 0x000003800f0e7812 */ /* 0x000fe200078ec0ff */
[----:B------:R-:W2:Y:S01]  /*9bb0*/  SHFL.BFLY PT, R6, R5, 0x2, 0x1f ;  /* 0x0c401f0005067f89 */ /* 0x000ea200000e0000 */
[----:B------:R-:W-:Y:S01]  /*9bc0*/  LOP3.LUT R122, R123, 0x380, RZ, 0xc0, !PT ;  /* 0x000003807b7a7812 */ /* 0x000fe200078ec0ff */
[----:B------:R-:W-:Y:S01]  /*9bd0*/  ULDC.64 UR8, c[0x0][0xb70] ;  /* 0x0002dc0000087ab9 */ /* 0x000fe20000000a00 */
[----:B------:R-:W-:-:S02]  /*9be0*/  SHF.R.U64 R14, R14, 0x3, RZ ;  /* 0x000000030e0e7819 */ /* 0x000fc400000012ff */
[----:B------:R-:W-:Y:S01]  /*9bf0*/  UIADD3 UR4, UR4, 0x400, URZ ;  /* 0x0000040004047890 */ /* 0x000fe2000fffe03f */
[----:B------:R-:W-:Y:S02]  /*9c00*/  SHF.R.U64 R122, R122, 0x3, RZ ;  /* 0x000000037a7a7819 */ /* 0x000fe400000012ff */
[----:B------:R-:W-:Y:S01]  /*9c10*/  LOP3.LUT R14, R14, R15, RZ, 0x3c, !PT ;  /* 0x0000000f0e0e7212 */ /* 0x000fe200078e3cff */
[----:B------:R-:W-:Y:S01]  /*9c20*/  USHF.R.U32.HI UR4, URZ, 0x4, UR4 ;  /* 0x000000043f047899 */ /* 0x000fe20008011604 */
[--C-:B------:R-:W-:Y:S01]  /*9c30*/  IMAD.X R15, RZ, RZ, R19.reuse, P4 ;  /* 0x000000ffff0f7224 */ /* 0x100fe200020e0613 */
[----:B------:R-:W-:Y:S02]  /*9c40*/  IADD3 R13, P4, R18, 0x8000, RZ ;  /* 0x00008000120d7810 */ /* 0x000fe40007f9e0ff */
[----:B------:R-:W-:Y:S01]  /*9c50*/  ULOP3.LUT UR4, UR4, 0x3fff, URZ, 0xc0, !UPT ;  /* 0x00003fff04047892 */ /* 0x000fe2000f8ec03f */
[----:B------:R-:W-:Y:S01]  /*9c60*/  LOP3.LUT R122, R122, R123, RZ, 0x3c, !PT ;  /* 0x0000007b7a7a7212 */ /* 0x000fe200078e3cff */
[----:B------:R-:W-:Y:S01]  /*9c70*/  IMAD.X R123, RZ, RZ, R19, P0 ;  /* 0x000000ffff7b7224 */ /* 0x000fe200000e0613 */
[----:B------:R-:W-:Y:S01]  /*9c80*/  LOP3.LUT R12, R13, 0x380, RZ, 0xc0, !PT ;  /* 0x000003800d0c7812 */ /* 0x000fe200078ec0ff */
[----:B------:R-:W-:Y:S01]  /*9c90*/  ULOP3.LUT UR4, UR4, 0x3800000, URZ, 0xfc, !UPT ;  /* 0x0380000004047892 */ /* 0x000fe2000f8efc3f */
[----:B------:R-:W-:-:S02]  /*9ca0*/  IADD3 R132, P0, R18, 0x8060, RZ ;  /* 0x0000806012847810 */ /* 0x000fc40007f1e0ff */
[----:B------:R-:W-:Y:S01]  /*9cb0*/  SHF.R.U64 R12, R12, 0x3, RZ ;  /* 0x000000030c0c7819 */ /* 0x000fe200000012ff */
[----:B------:R-:W-:Y:S01]  /*9cc0*/  UIMAD UR4, UR38, 0xa80, UR4 ;  /* 0x00000a80260478a4 */ /* 0x000fe2000f8e0204 */
[----:B-1----:R-:W-:Y:S01]  /*9cd0*/  FADD.FTZ R2, R2, R7 ;  /* 0x0000000702027221 */ /* 0x002fe20000010000 */
[----:B------:R-:W-:Y:S01]  /*9ce0*/  IADD3 R21, P5, R18, 0x60, RZ ;  /* 0x0000006012157810 */ /* 0x000fe20007fbe0ff */
[----:B--2---:R-:W-:Y:S01]  /*9cf0*/  FADD.FTZ R5, R6, R5 ;  /* 0x0000000506057221 */ /* 0x004fe20000010000 */
[----:B------:R-:W-:Y:S01]  /*9d00*/  UIADD3 UR6, UR4, 0x80, URZ ;  /* 0x0000008004067890 */ /* 0x000fe2000fffe03f */
[----:B------:R-:W-:Y:S01]  /*9d10*/  LOP3.LUT R12, R12, R13, RZ, 0x3c, !PT ;  /* 0x0000000d0c0c7212 */ /* 0x000fe200078e3cff */
[----:B------:R-:W-:Y:S01]  /*9d20*/  SHFL.BFLY PT, R7, R2, 0x1, 0x1f ;  /* 0x0c201f0002077f89 */ /* 0x000fe200000e0000 */
[----:B------:R-:W-:Y:S01]  /*9d30*/  UMOV UR10, UR4 ;  /* 0x00000004000a7c82 */ /* 0x000fe20008000000 */
[----:B------:R-:W-:Y:S01]  /*9d40*/  LOP3.LUT R13, R132, 0x380, RZ, 0xc0, !PT ;  /* 0x00000380840d7812 */ /* 0x000fe200078ec0ff */
[----:B------:R-:W-:Y:S01]  /*9d50*/  HGMMA.64x192x16.F32 R24, R200, gdesc[UR8].tnspB, R24, gsb0 ;  /* 0x42e00008c8187df0 */ /* 0x000fe20008000818 */
[----:B------:R-:W-:Y:S01]  /*9d60*/  UMOV UR11, 0x40000040 ;  /* 0x40000040000b7882 */ /* 0x000fe20000000000 */
[----:B------:R-:W-:Y:S01]  /*9d70*/  UMOV UR10, UR6 ;  /* 0x00000006000a7c82 */ /* 0x000fe20008000000 */
[----:B------:R-:W-:Y:S01]  /*9d80*/  UIADD3 UR6, UR4, 0x100, URZ ;  /* 0x0000010004067890 */ /* 0x000fe2000fffe03f */
[----:B------:R-:W-:-:S02]  /*9d90*/  SHF.R.U64 R13, R13, 0x3, RZ ;  /* 0x000000030d0d7819 */ /* 0x000fc400000012ff */
[C---:B------:R-:W-:Y:S02]  /*9da0*/  LOP3.LUT R127, R18.reuse, 0x380, RZ, 0xc0, !PT ;  /* 0x00000380127f7812 */ /* 0x040fe400078ec0ff */
[----:B------:R-:W-:Y:S01]  /*9db0*/  LOP3.LUT R6, R13, R132, RZ, 0x3c, !PT ;  /* 0x000000840d067212 */ /* 0x000fe200078e3cff */
[----:B------:R-:W-:Y:S01]  /*9dc0*/  IMAD.X R13, RZ, RZ, R19, P4 ;  /* 0x000000ffff0d7224 */ /* 0x000fe200020e0613 */
[----:B------:R-:W1:Y:S01]  /*9dd0*/  SHFL.BFLY PT, R132, R5, 0x1, 0x1f ;  /* 0x0c201f0005847f89 */ /* 0x000e6200000e0000 */
[C---:B------:R-:W-:Y:S02]  /*9de0*/  IADD3 R129, P3, R18.reuse, 0x20, RZ ;  /* 0x0000002012817810 */ /* 0x040fe40007f7e0ff */
[----:B------:R-:W-:Y:S02]  /*9df0*/  IADD3 R121, P6, R18, 0x4000, RZ ;  /* 0x0000400012797810 */ /* 0x000fe40007fde0ff */
[----:B------:R-:W-:Y:S02]  /*9e00*/  LOP3.LUT R20, R21, 0x380, RZ, 0xc0, !PT ;  /* 0x0000038015147812 */ /* 0x000fe400078ec0ff */
[----:B------:R-:W-:-:S02]  /*9e10*/  SHF.R.U64 R127, R127, 0x3, RZ ;  /* 0x000000037f7f7819 */ /* 0x000fc400000012ff */
[----:B------:R-:W-:Y:S02]  /*9e20*/  IADD3 R131, P2, R18, 0x4040, RZ ;  /* 0x0000404012837810 */ /* 0x000fe40007f5e0ff */
[----:B------:R-:W-:Y:S02]  /*9e30*/  LOP3.LUT R128, R129, 0x380, RZ, 0xc0, !PT ;  /* 0x0000038081807812 */ /* 0x000fe400078ec0ff */
[----:B------:R-:W-:Y:S02]  /*9e40*/  LOP3.LUT R120, R121, 0x380, RZ, 0xc0, !PT ;  /* 0x0000038079787812 */ /* 0x000fe400078ec0ff */
[----:B------:R-:W-:Y:S02]  /*9e50*/  SHF.R.U64 R20, R20, 0x3, RZ ;  /* 0x0000000314147819 */ /* 0x000fe400000012ff */
[----:B------:R-:W-:Y:S01]  /*9e60*/  LOP3.LUT R126, R127, R18, RZ, 0x3c, !PT ;  /* 0x000000127f7e7212 */ /* 0x000fe200078e3cff */
[----:B------:R-:W-:Y:S01]  /*9e70*/  IMAD.MOV.U32 R127, RZ, RZ, R19 ;  /* 0x000000ffff7f7224 */ /* 0x000fe200078e0013 */
[----:B------:R-:W-:-:S02]  /*9e80*/  LOP3.LUT R130, R131, 0x380, RZ, 0xc0, !PT ;  /* 0x0000038083827812 */ /* 0x000fc400078ec0ff */
[----:B------:R-:W-:Y:S02]  /*9e90*/  SHF.R.U64 R128, R128, 0x3, RZ ;  /* 0x0000000380807819 */ /* 0x000fe400000012ff */
[----:B------:R-:W-:Y:S01]  /*9ea0*/  SHF.R.U64 R120, R120, 0x3, RZ ;  /* 0x0000000378787819 */ /* 0x000fe200000012ff */
[----:B-1----:R-:W-:Y:S01]  /*9eb0*/  FADD.FTZ R132, R5, R132 ;  /* 0x0000008405847221 */ /* 0x002fe20000010000 */
[----:B------:R-:W-:Y:S02]  /*9ec0*/  LOP3.LUT R20, R20, R21, RZ, 0x3c, !PT ;  /* 0x0000001514147212 */ /* 0x000fe400078e3cff */
[----:B------:R-:W-:Y:S02]  /*9ed0*/  IADD3.X R21, RZ, R19, RZ, P5, !PT ;  /* 0x00000013ff157210 */ /* 0x000fe40002ffe4ff */
[----:B------:R-:W-:Y:S02]  /*9ee0*/  SHF.R.U64 R130, R130, 0x3, RZ ;  /* 0x0000000382827819 */ /* 0x000fe400000012ff */
[----:B------:R-:W-:-:S02]  /*9ef0*/  IADD3 R11, P5, R18, 0x8020, RZ ;  /* 0x00008020120b7810 */ /* 0x000fc40007fbe0ff */
[----:B------:R-:W-:Y:S01]  /*9f00*/  MOV R126, R126 ;  /* 0x0000007e007e7202 */ /* 0x000fe20000000f00 */
[----:B------:R-:W-:Y:S01]  /*9f10*/  FADD.FTZ R127, R2, R7 ;  /* 0x00000007027f7221 */ /* 0x000fe20000010000 */
[----:B------:R-:W-:Y:S01]  /*9f20*/  LOP3.LUT R128, R128, R129, RZ, 0x3c, !PT ;  /* 0x0000008180807212 */ /* 0x000fe200078e3cff */
[--C-:B------:R-:W-:Y:S01]  /*9f30*/  IMAD.X R129, RZ, RZ, R19.reuse, P3 ;  /* 0x000000ffff817224 */ /* 0x100fe200018e0613 */
[----:B------:R-:W-:Y:S01]  /*9f40*/  LOP3.LUT R120, R120, R121, RZ, 0x3c, !PT ;  /* 0x0000007978787212 */ /* 0x000fe200078e3cff */
[--C-:B------:R-:W-:Y:S01]  /*9f50*/  IMAD.X R121, RZ, RZ, R19.reuse, P6 ;  /* 0x000000ffff797224 */ /* 0x100fe200030e0613 */
[----:B------:R-:W-:Y:S02]  /*9f60*/  IADD3 R125, P3, R18, 0x4060, RZ ;  /* 0x00004060127d7810 */ /* 0x000fe40007f7e0ff */
[----:B------:R-:W-:Y:S01]  /*9f70*/  LOP3.LUT R130, R130, R131, RZ, 0x3c, !PT ;  /* 0x0000008382827212 */ /* 0x000fe200078e3cff */
[----:B------:R-:W-:Y:S01]  /*9f80*/  IMAD.X R131, RZ, RZ, R19, P2 ;  /* 0x000000ffff837224 */ /* 0x000fe200010e0613 */
[----:B------:R-:W-:-:S02]  /*9f90*/  IADD3 R9, P6, R18, 0x8040, RZ ;  /* 0x0000804012097810 */ /* 0x000fc40007fde0ff */
[----:B------:R-:W-:Y:S02]  /*9fa0*/  LOP3.LUT R10, R11, 0x380, RZ, 0xc0, !PT ;  /* 0x000003800b0a7812 */ /* 0x000fe400078ec0ff */
[----:B------:R-:W-:Y:S02]  /*9fb0*/  FSETP.NE.FTZ.AND P2, PT, R127, RZ, PT ;  /* 0x000000ff7f00720b */ /* 0x000fe40003f55000 */
[----:B------:R-:W-:Y:S02]  /*9fc0*/  LOP3.LUT R124, R125, 0x380, RZ, 0xc0, !PT ;  /* 0x000003807d7c7812 */ /* 0x000fe400078ec0ff */
[----:B------:R-:W-:Y:S02]  /*9fd0*/  LOP3.LUT R8, R9, 0x380, RZ, 0xc0, !PT ;  /* 0x0000038009087812 */ /* 0x000fe400078ec0ff */
[----:B------:R-:W-:Y:S02]  /*9fe0*/  SHF.R.U64 R10, R10, 0x3, RZ ;  /* 0x000000030a0a7819 */ /* 0x000fe400000012ff */
[----:B------:R-:W-:-:S02]  /*9ff0*/  FSETP.NE.FTZ.AND P4, PT, R132, RZ, PT ;  /* 0x000000ff8400720b */ /* 0x000fc40003f95000 */
[----:B------:R-:W-:Y:S02]  /*a000*/  R2UR UR5, R206 ;  /* 0x00000000ce0572ca */ /* 0x000fe400000e0000 */
[----:B------:R-:W-:Y:S01]  /*a010*/  SHF.R.U64 R124, R124, 0x3, RZ ;  /* 0x000000037c7c7819 */ /* 0x000fe200000012ff */
[----:B------:R-:W-:Y:S01]  /*a020*/  @P2 FMUL.FTZ R5, R0, 0.69314718246459960938 ;  /* 0x3f31721800052820 */ /* 0x000fe20000410000 */
[----:B------:R-:W-:Y:S02]  /*a030*/  SHF.R.U64 R8, R8, 0x3, RZ ;  /* 0x0000000308087819 */ /* 0x000fe400000012ff */
[----:B------:R-:W-:Y:S01]  /*a040*/  LOP3.LUT R10, R10, R11, RZ, 0x3c, !PT ;  /* 0x0000000b0a0a7212 */ /* 0x000fe200078e3cff */
[----:B------:R-:W-:Y:S01]  /*a050*/  IMAD.X R11, RZ, RZ, R19, P5 ;  /* 0x000000ffff0b7224 */ /* 0x000fe200028e0613 */
[----:B------:R-:W-:Y:S02]  /*a060*/  R2UR UR12, R205 ;  /* 0x00000000cd0c72ca */ /* 0x000fe400000e0000 */
[----:B------:R-:W-:-:S02]  /*a070*/  LOP3.LUT R124, R124, R125, RZ, 0x3c, !PT ;  /* 0x0000007d7c7c7212 */ /* 0x000fc400078e3cff */
[----:B------:R-:W-:Y:S01]  /*a080*/  LOP3.LUT R8, R8, R9, RZ, 0x3c, !PT ;  /* 0x0000000908087212 */ /* 0x000fe200078e3cff */
[----:B------:R-:W-:Y:S01]  /*a090*/  IMAD.X R9, RZ, RZ, R19, P6 ;  /* 0x000000ffff097224 */ /* 0x000fe200030e0613 */
[----:B------:R-:W-:Y:S01]  /*a0a0*/  MOV R121, R120 ;  /* 0x0000007800797202 */ /* 0x000fe20000000f00 */
[----:B------:R-:W-:Y:S01]  /*a0b0*/  UIADD3 UR34, -UR5, URZ, URZ ;  /* 0x0000003f05227290 */ /* 0x000fe2000fffe13f */
[----:B------:R-:W-:Y:S02]  /*a0c0*/  IADD3.X R125, RZ, R19, RZ, P3, !PT ;  /* 0x00000013ff7d7210 */ /* 0x000fe40001ffe4ff */
[----:B------:R-:W-:Y:S01]  /*a0d0*/  MOV R2, R130 ;  /* 0x0000008200027202 */ /* 0x000fe20000000f00 */
[----:B------:R-:W-:Y:S01]  /*a0e0*/  IMAD.MOV.U32 R130, RZ, RZ, RZ ;  /* 0x000000ffff827224 */ /* 0x000fe200078e00ff */
[----:B------:R-:W-:Y:S02]  /*a0f0*/  MOV R120, R10 ;  /* 0x0000000a00787202 */ /* 0x000fe40000000f00 */
[----:B------:R-:W-:Y:S01]  /*a100*/  IADD3.X R7, RZ, R19, RZ, P0, !PT ;  /* 0x00000013ff077210 */ /* 0x000fe200007fe4ff */
[----:B------:R-:W1:Y:S01]  /*a110*/  @P2 MUFU.LG2 R10, R127 ;  /* 0x0000007f000a2308 */ /* 0x000e620000000c00 */
[----:B------:R-:W-:-:S02]  /*a120*/  MOV R14, R14 ;  /* 0x0000000e000e7202 */ /* 0x000fc40000000f00 */
[----:B------:R-:W-:Y:S02]  /*a130*/  MOV R123, R122 ;  /* 0x0000007a007b7202 */ /* 0x000fe40000000f00 */
[----:B------:R-:W-:Y:S01]  /*a140*/  MOV R15, R124 ;  /* 0x0000007c000f7202 */ /* 0x000fe20000000f00 */
[----:B------:R-:W-:Y:S01]  /*a150*/  IMAD.MOV.U32 R124, RZ, RZ, -0x800000 ;  /* 0xff800000ff7c7424 */ /* 0x000fe200078e00ff */
[----:B------:R-:W-:Y:S01]  /*a160*/  MOV R122, R8 ;  /* 0x00000008007a7202 */ /* 0x000fe20000000f00 */
[----:B------:R-:W-:Y:S01]  /*a170*/  @P2 MUFU.RCP R130, R127 ;  /* 0x0000007f00822308 */ /* 0x000fe20000001000 */
[----:B------:R-:W-:Y:S01]  /*a180*/  MOV R125, R6 ;  /* 0x00000006007d7202 */ /* 0x000fe20000000f00 */
[----:B------:R-:W-:Y:S01]  /*a190*/  IMAD.U32 R6, RZ, RZ, UR7 ;  /* 0x00000007ff067e24 */ /* 0x000fe2000f8e00ff */
[----:B------:R-:W-:Y:S01]  /*a1a0*/  MOV R128, R128 ;  /* 0x0000008000807202 */ /* 0x000fe20000000f00 */
[----:B------:R-:W-:Y:S02]  /*a1b0*/  IMAD.MOV.U32 R129, RZ, RZ, RZ ;  /* 0x000000ffff817224 */ /* 0x000fe400078e00ff */
[----:B------:R-:W-:Y:S01]  /*a1c0*/  @P4 FMUL.FTZ R7, R0, 0.69314718246459960938 ;  /* 0x3f31721800074820 */ /* 0x000fe20000410000 */
[----:B------:R-:W-:Y:S01]  /*a1d0*/  LOP3.LUT P0, RZ, R204, 0x3, RZ, 0xc0, !PT ;  /* 0x00000003ccff7812 */ /* 0x000fe2000780c0ff */
[----:B------:R-:W-:Y:S01]  /*a1e0*/  ULDC UR7, c[0x0][0xa88] ;  /* 0x0002a20000077ab9 */ /* 0x000fe20000000800 */
[----:B------:R-:W2:Y:S01]  /*a1f0*/  @P4 MUFU.LG2 R8, R132 ;  /* 0x0000008400084308 */ /* 0x000ea20000000c00 */
[----:B------:R-:W-:Y:S01]  /*a200*/  @!P1 IADD3 R6, R6, 0x36860, RZ ;  /* 0x0003686006069810 */ /* 0x000fe20007ffe0ff */
[----:B-1----:R-:W-:Y:S01]  /*a210*/  @P2 FMUL.FTZ R10, R10, 0.69314718246459960938 ;  /* 0x3f3172180a0a2820 */ /* 0x002fe20000410000 */
[----:B------:R-:W-:-:S02]  /*a220*/  MOV R20, R20 ;  /* 0x0000001400147202 */ /* 0x000fc40000000f00 */
[----:B------:R-:W-:Y:S01]  /*a230*/  @!P1 PRMT R6, RZ, 0x654, R6 ;  /* 0x00000654ff069816 */ /* 0x000fe20000000006 */
[----:B------:R-:W-:Y:S01]  /*a240*/  @P2 FFMA.FTZ R124, R5, R4, R10 ;  /* 0x00000004057c2223 */ /* 0x000fe2000001000a */
[----:B------:R-:W-:Y:S01]  /*a250*/  MOV R21, R12 ;  /* 0x0000000c00157202 */ /* 0x000fe20000000f00 */
[----:B------:R-:W1:Y:S01]  /*a260*/  @P4 MUFU.RCP R129, R132 ;  /* 0x0000008400814308 */ /* 0x000e620000001000 */
[----:B--2---:R-:W-:Y:S01]  /*a270*/  @P4 FMUL.FTZ R8, R8, 0.69314718246459960938 ;  /* 0x3f31721808084820 */ /* 0x004fe20000410000 */
[----:B------:R-:W-:Y:S02]  /*a280*/  WARPGROUP.DEPBAR.LE gsb0, 0x0 ;  /* 0x00008000000079c5 */ /* 0x000fe40000010000 */
[----:B------:R-:W-:-:S06]  /*a290*/  WARPGROUP.ARRIVE ;  /* 0x00000000000079c5 */ /* 0x000fcc0000000000 */
[----:B------:R-:W-:Y:S01]  /*a2a0*/  HGMMA.64x192x16.F32 R24, R196, gdesc[UR8].tnspB, R24, gsb0 ;  /* 0x42e00008c4187df0 */ /* 0x000fe20008000818 */
[----:B------:R-:W-:Y:S01]  /*a2b0*/  UMOV UR10, UR6 ;  /* 0x00000006000a7c82 */ /* 0x000fe20008000000 */
[----:B------:R-:W-:Y:S01]  /*a2c0*/  UMOV UR11, 0x40000040 ;  /* 0x40000040000b7882 */ /* 0x000fe20000000000 */
[----:B------:R-:W-:Y:S01]  /*a2d0*/  UIADD3 UR6, UR4, 0x180, URZ ;  /* 0x0000018004067890 */ /* 0x000fe2000fffe03f */
[----:B------:R-:W-:Y:S02]  /*a2e0*/  WARPGROUP.DEPBAR.LE gsb0, 0x0 ;  /* 0x00008000000079c5 */ /* 0x000fe40000010000 */
[----:B------:R-:W-:-:S14]  /*a2f0*/  WARPGROUP.ARRIVE ;  /* 0x00000000000079c5 */ /* 0x000fdc0000000000 */
        /* <DEDUP_REMOVED lines=9> */
[----:B------:R-:W-:Y:S02]  /*a390*/  UIADD3 UR6, UR4, 0x280, URZ ;  /* 0x0000028004067890 */ /* 0x000fe4000fffe03f */
[----:B------:R-:W-:Y:S01]  /*a3a0*/  UIADD3 UR4, UR4, 0x300, URZ ;  /* 0x0000030004047890 */ /* 0x000fe2000fffe03f */
[----:B------:R-:W-:Y:S02]  /*a3b0*/  WARPGROUP.DEPBAR.LE gsb0, 0x0 ;  /* 0x00008000000079c5 */ /* 0x000fe40000010000 */
[----:B------:R-:W-:-:S12]  /*a3c0*/  WARPGROUP.ARRIVE ;  /* 0x00000000000079c5 */ /* 0x000fd80000000000 */
[----:B------:R-:W-:Y:S01]  /*a3d0*/  HGMMA.64x192x16.F32 R24, R184, gdesc[UR8].tnspB, R24, gsb0 ;  /* 0x42e00008b8187df0 */ /* 0x000fe20008000818 */
[----:B------:R-:W-:Y:S01]  /*a3e0*/  UMOV UR10, UR6 ;  /* 0x00000006000a7c82 */ /* 0x000fe20008000000 */
[----:B------:R-:W-:Y:S01]  /*a3f0*/  UMOV UR11, 0x40000040 ;  /* 0x40000040000b7882 */ /* 0x000fe20000000000 */
[----:B------:R-:W-:Y:S02]  /*a400*/  WARPGROUP.DEPBAR.LE gsb0, 0x0 ;  /* 0x00008000000079c5 */ /* 0x000fe40000010000 */
[----:B------:R-:W-:-:S15]  /*a410*/  WARPGROUP.ARRIVE ;  /* 0x00000000000079c5 */ /* 0x000fde0000000000 */
[----:B------:R-:W-:Y:S01]  /*a420*/  HGMMA.64x192x16.F32 R24, R180, gdesc[UR8].tnspB, R24, gsb0 ;  /* 0x42e00008b4187df0 */ /* 0x000fe20008000818 */
        /* <DEDUP_REMOVED lines=13> */
[----:B------:R-:W-:Y:S01]  /*a500*/  IMAD.U32 R12, RZ, RZ, UR4 ;  /* 0x00000004ff0c7e24 */ /* 0x000fe2000f8e00ff */
[----:B------:R-:W-:Y:S01]  /*a510*/  UIADD3 UR4, UR5, UR6, URZ ;  /* 0x0000000605047290 */ /* 0x000fe2000fffe03f */
[----:B------:R-:W-:Y:S02]  /*a520*/  VIADD R9, R127, 0x8 ;  /* 0x000000087f097836 */ /* 0x000fe40000000000 */
[----:B------:R-:W-:-:S03]  /*a530*/  IMAD.U32 R13, RZ, RZ, UR5 ;  /* 0x00000005ff0d7e24 */ /* 0x000fc6000f8e00ff */
[----:B------:R-:W-:Y:S02]  /*a540*/  ISETP.GE.OR P3, PT, R9, UR7, P0 ;  /* 0x0000000709007c0c */ /* 0x000fe40008766670 */
[----:B------:R-:W-:Y:S01]  /*a550*/  MOV R13, UR4 ;  /* 0x00000004000d7c02 */ /* 0x000fe20008000f00 */
[----:B------:R-:W-:Y:S01]  /*a560*/  USHF.R.S32.HI UR4, URZ, 0x1f, UR36 ;  /* 0x0000001f3f047899 */ /* 0x000fe20008011424 */
[----:B------:R-:W-:Y:S01]  /*a570*/  ISETP.GE.OR P0, PT, R127, UR7, P0 ;  /* 0x000000077f007c0c */ /* 0x000fe20008706670 */
[----:B------:R-:W-:Y:S02]  /*a580*/  WARPGROUP.DEPBAR.LE gsb0, 0x0 ;  /* 0x00008000000079c5 */ /* 0x000fe40000010000 */
[----:B------:R-:W-:-:S06]  /*a590*/  WARPGROUP.ARRIVE ;  /* 0x00000000000079c5 */ /* 0x000fcc0000000000 */
[----:B------:R-:W-:Y:S01]  /*a5a0*/  HGMMA.64x192x16.F32 R24, R176, gdesc[UR8].tnspB, R24, gsb0 ;  /* 0x42e00008b0187df0 */ /* 0x000fe20008000818 */
[----:B------:R-:W-:Y:S01]  /*a5b0*/  R2UR UR10, R22 ;  /* 0x00000000160a72ca */ /* 0x000fe200000e0000 */
[----:B------:R-:W-:Y:S02]  /*a5c0*/  IMAD.MOV.U32 R22, RZ, RZ, -0x800000 ;  /* 0xff800000ff167424 */ /* 0x000fe400078e00ff */
[----:B------:R-:W-:Y:S01]  /*a5d0*/  @P4 FFMA.FTZ R22, R7, R3, R8 ;  /* 0x0000000307164223 */ /* 0x000fe20000010008 */
[----:B------:R-:W-:Y:S02]  /*a5e0*/  WARPGROUP.DEPBAR.LE gsb0, 0x0 ;  /* 0x00008000000079c5 */ /* 0x000fe40000010000 */
[----:B------:R2:W-:Y:S01]  /*a5f0*/  @!P1 SYNCS.ARRIVE.TRANS64.RED.A1T0 RZ, [R6+URZ], RZ ;  /* 0x000000ff06ff99a7 */ /* 0x0005e2000810043f */
[-C--:B------:R-:W-:Y:S01]  /*a600*/  FMUL.FTZ R10, R37, R130.reuse ;  /* 0x00000082250a7220 */ /* 0x080fe20000410000 */
[-C--:B------:R-:W-:Y:S01]  /*a610*/  FMUL.FTZ R11, R36, R130.reuse ;  /* 0x00000082240b7220 */ /* 0x080fe20000410000 */
[-C--:B------:R-:W-:Y:S01]  /*a620*/  FMUL.FTZ R7, R28, R130.reuse ;  /* 0x000000821c077220 */ /* 0x080fe20000410000 */
[-C--:B------:R-:W-:Y:S01]  /*a630*/  FMUL.FTZ R8, R33, R130.reuse ;  /* 0x0000008221087220 */ /* 0x080fe20000410000 */
[-C--:B------:R-:W-:Y:S01]  /*a640*/  FMUL.FTZ R9, R32, R130.reuse ;  /* 0x0000008220097220 */ /* 0x080fe20000410000 */
[-C--:B-1----:R-:W-:Y:S01]  /*a650*/  FMUL.FTZ R35, R35, R129.reuse ;  /* 0x0000008123237220 */ /* 0x082fe20000410000 */
[-C--:B------:R-:W-:Y:S01]  /*a660*/  FMUL.FTZ R34, R34, R129.reuse ;  /* 0x0000008122227220 */ /* 0x080fe20000410000 */
[----:B------:R-:W1:Y:S01]  /*a670*/  LDC.64 R36, c[0x0][0xb78] ;  /* 0x0002de00ff247b82 */ /* 0x000e620000000a00 */
[-C--:B--2---:R-:W-:Y:S01]  /*a680*/  FMUL.FTZ R6, R29, R130.reuse ;  /* 0x000000821d067220 */ /* 0x084fe20000410000 */
        /* <DEDUP_REMOVED lines=19> */
[----:B------:R-:W-:Y:S01]  /*a7c0*/  F2FP.F16.F32.PACK_AB R8, R8, R9 ;  /* 0x000000090808723e */ /* 0x000fe200000000ff */
        /* <DEDUP_REMOVED lines=10> */
[----:B------:R-:W-:Y:S01]  /*a870*/  FMUL.FTZ R60, R60, R130 ;  /* 0x000000823c3c7220 */ /* 0x000fe20000410000 */
[----:B------:R-:W-:Y:S01]  /*a880*/  F2FP.F16.F32.PACK_AB R4, R4, R3 ;  /* 0x000000030404723e */ /* 0x000fe200000000ff */
[-C--:B------:R-:W-:Y:S01]  /*a890*/  FMUL.FTZ R59, R59, R129.reuse ;  /* 0x000000813b3b7220 */ /* 0x080fe20000410000 */
[----:B------:R-:W-:Y:S01]  /*a8a0*/  F2FP.F16.F32.PACK_AB R5, R5, R26 ;  /* 0x0000001a0505723e */ /* 0x000fe200000000ff */
[----:B------:R-:W-:Y:S01]  /*a8b0*/  FMUL.FTZ R58, R58, R129 ;  /* 0x000000813a3a7220 */ /* 0x000fe20000410000 */
[----:B------:R-:W-:Y:S01]  /*a8c0*/  F2FP.F16.F32.PACK_AB R7, R7, R30 ;  /* 0x0000001e0707723e */ /* 0x000fe200000000ff */
[----:B------:R-:W-:Y:S01]  /*a8d0*/  BAR.SYNC.DEFER_BLOCKING 0x1, 0x100 ;  /* 0x0044000000007b1d */ /* 0x000fe20000010000 */
[----:B------:R-:W-:Y:S01]  /*a8e0*/  F2FP.F16.F32.PACK_AB R10, R10, R11 ;  /* 0x0000000b0a0a723e */ /* 0x000fe200000000ff */
        /* <DEDUP_REMOVED lines=22> */
[----:B------:R-:W-:Y:S01]  /*aa50*/  F2FP.F16.F32.PACK_AB R25, R43, R42 ;  /* 0x0000002a2b19723e */ /* 0x000fe200000000ff */
[----:B------:R-:W-:Y:S01]  /*aa60*/  FMUL.FTZ R81, R81, R130 ;  /* 0x0000008251517220 */ /* 0x000fe20000410000 */
[----:B------:R-:W-:Y:S01]  /*aa70*/  F2FP.F16.F32.PACK_AB R26, R45, R44 ;  /* 0x0000002c2d1a723e */ /* 0x000fe200000000ff */
        /* <DEDUP_REMOVED lines=20> */
[----:B------:R-:W-:Y:S01]  /*abc0*/  FMUL.FTZ R98, R98, R129 ;  /* 0x0000008162627220 */ /* 0x000fe20000410000 */
[----:B------:R-:W-:Y:S01]  /*abd0*/  F2FP.F16.F32.PACK_AB R29, R51, R50 ;  /* 0x00000032331d723e */ /* 0x000fe200000000ff */
[----:B------:R-:W-:Y:S01]  /*abe0*/  FMUL.FTZ R101, R101, R130 ;  /* 0x0000008265657220 */ /* 0x000fe20000410000 */
[----:B------:R-:W-:Y:S01]  /*abf0*/  F2FP.F16.F32.PACK_AB R30, R53, R52 ;  /* 0x00000034351e723e */ /* 0x000fe200000000ff */
[----:B------:R-:W-:Y:S01]  /*ac00*/  FMUL.FTZ R100, R100, R130 ;  /* 0x0000008264647220 */ /* 0x000fe20000410000 */
[----:B------:R-:W-:Y:S01]  /*ac10*/  F2FP.F16.F32.PACK_AB R31, R31, R54 ;  /* 0x000000361f1f723e */ /* 0x000fe200000000ff */
[-C--:B------:R-:W-:Y:S01]  /*ac20*/  FMUL.FTZ R113, R113, R130.reuse ;  /* 0x0000008271717220 */ /* 0x080fe20000410000 */
[----:B------:R-:W-:Y:S01]  /*ac30*/  F2FP.F16.F32.PACK_AB R32, R32, R33 ;  /* 0x000000212020723e */ /* 0x000fe200000000ff */
[----:B------:R-:W-:Y:S01]  /*ac40*/  FMUL.FTZ R112, R112, R130 ;  /* 0x0000008270707220 */ /* 0x000fe20000410000 */
[-C--:B------:R-:W-:Y:S01]  /*ac50*/  FMUL.FTZ R103, R103, R129.reuse ;  /* 0x0000008167677220 */ /* 0x080fe20000410000 */
[-C--:B------:R-:W-:Y:S01]  /*ac60*/  FMUL.FTZ R102, R102, R129.reuse ;  /* 0x0000008166667220 */ /* 0x080fe20000410000 */
[-C--:B------:R-:W-:Y:S01]  /*ac70*/  FMUL.FTZ R107, R107, R129.reuse ;  /* 0x000000816b6b7220 */ /* 0x080fe20000410000 */
[-C--:B------:R-:W-:Y:S01]  /*ac80*/  FMUL.FTZ R106, R106, R129.reuse ;  /* 0x000000816a6a7220 */ /* 0x080fe20000410000 */
[----:B------:R2:W-:Y:S01]  /*ac90*/  STSM.16.M88.4 [R126], R4 ;  /* 0x000000047e007844 */ /* 0x0005e20000000200 */
        /* <DEDUP_REMOVED lines=9> */
[----:B------:R3:W-:Y:S01]  /*ad30*/  STSM.16.M88.4 [R128], R8 ;  /* 0x0000000880007844 */ /* 0x0007e20000000200 */
[-C--:B------:R-:W-:Y:S01]  /*ad40*/  FMUL.FTZ R117, R117, R130.reuse ;  /* 0x0000008275757220 */ /* 0x080fe20000410000 */
[----:B------:R-:W-:Y:S01]  /*ad50*/  FMUL.FTZ R116, R116, R130 ;  /* 0x0000008274747220 */ /* 0x000fe20000410000 */
[-C--:B------:R-:W-:Y:S01]  /*ad60*/  FMUL.FTZ R119, R119, R129.reuse ;  /* 0x0000008177777220 */ /* 0x080fe20000410000 */
[----:B------:R-:W-:Y:S01]  /*ad70*/  FMUL.FTZ R118, R118, R129 ;  /* 0x0000008176767220 */ /* 0x000fe20000410000 */
[----:B------:R4:W-:Y:S01]  /*ad80*/  STSM.16.M88.4 [R14], R24 ;  /* 0x000000180e007844 */ /* 0x0009e20000000200 */
[----:B--2---:R-:W-:Y:S01]  /*ad90*/  F2FP.F16.F32.PACK_AB R4, R65, R64 ;  /* 0x000000404104723e */ /* 0x004fe200000000ff */
[C---:B-1----:R-:W-:Y:S01]  /*ada0*/  IMAD R0, R36.reuse, UR4, RZ ;  /* 0x0000000424007c24 */ /* 0x042fe2000f8e02ff */
[----:B------:R-:W-:Y:S01]  /*adb0*/  F2FP.F16.F32.PACK_AB R5, R67, R66 ;  /* 0x000000424305723e */ /* 0x000fe200000000ff */
[----:B------:R-:W-:Y:S01]  /*adc0*/  STSM.16.M88.4 [R20], R28 ;  /* 0x0000001c14007844 */ /* 0x000fe20000000200 */
[----:B------:R-:W-:Y:S01]  /*add0*/  F2FP.F16.F32.PACK_AB R6, R69, R68 ;  /* 0x000000444506723e */ /* 0x000fe200000000ff */
[----:B------:R-:W-:Y:S01]  /*ade0*/  IMAD.WIDE.U32 R12, R36, UR36, R12 ;  /* 0x00000024240c7c25 */ /* 0x000fe2000f8e000c */
[----:B------:R-:W-:Y:S01]  /*adf0*/  F2FP.F16.F32.PACK_AB R7, R71, R70 ;  /* 0x000000464707723e */ /* 0x000fe200000000ff */
[----:B------:R-:W-:Y:S01]  /*ae00*/  STSM.16.M88.4 [R121], R32 ;  /* 0x0000002079007844 */ /* 0x000fe20000000200 */
[----:B------:R-:W-:Y:S01]  /*ae10*/  F2FP.F16.F32.PACK_AB R88, R89, R88 ;  /* 0x000000585958723e */ /* 0x000fe200000000ff */
[----:B------:R-:W-:Y:S01]  /*ae20*/  IMAD R0, R37, UR36, R0 ;  /* 0x0000002425007c24 */ /* 0x000fe2000f8e0200 */
[----:B---3--:R-:W-:Y:S01]  /*ae30*/  F2FP.F16.F32.PACK_AB R8, R73, R72 ;  /* 0x000000484908723e */ /* 0x008fe200000000ff */
[----:B------:R-:W-:Y:S01]  /*ae40*/  STSM.16.M88.4 [R123], R4 ;  /* 0x000000047b007844 */ /* 0x000fe20000000200 */
[----:B------:R-:W-:Y:S01]  /*ae50*/  F2FP.F16.F32.PACK_AB R9, R75, R74 ;  /* 0x0000004a4b09723e */ /* 0x000fe200000000ff */
[----:B------:R-:W-:Y:S01]  /*ae60*/  ULDC.64 UR4, c[0x0][0xb40] ;  /* 0x0002d00000047ab9 */ /* 0x000fe20000000a00 */
[----:B------:R-:W-:-:S02]  /*ae70*/  F2FP.F16.F32.PACK_AB R10, R77, R76 ;  /* 0x0000004c4d0a723e */ /* 0x000fc400000000ff */
[----:B------:R-:W-:Y:S02]  /*ae80*/  F2FP.F16.F32.PACK_AB R11, R79, R78 ;  /* 0x0000004e4f0b723e */ /* 0x000fe400000000ff */
[----:B----4-:R-:W-:Y:S02]  /*ae90*/  F2FP.F16.F32.PACK_AB R24, R81, R80 ;  /* 0x000000505118723e */ /* 0x010fe400000000ff */
        /* <DEDUP_REMOVED lines=23> */
[----:B------:R-:W-:Y:S02]  /*b010*/  SHF.R.S32.HI R3, RZ, 0x1f, R127 ;  /* 0x0000001fff037819 */ /* 0x000fe4000001147f */
[----:B------:R-:W-:Y:S01]  /*b020*/  IADD3 R127, P1, R127, R12, RZ ;  /* 0x0000000c7f7f7210 */ /* 0x000fe20007f3e0ff */
[----:B------:R-:W-:Y:S03]  /*b030*/  STSM.16.M88.4 [R125], R112 ;  /* 0x000000707d007844 */ /* 0x000fe60000000200 */
[----:B------:R-:W-:Y:S01]  /*b040*/  IADD3.X R12, R3, R13, R0, P1, !PT ;  /* 0x0000000d030c7210 */ /* 0x000fe20000ffe400 */
[----:B------:R-:W-:Y:S01]  /*b050*/  @!PT LDS RZ, [RZ] ;  /* 0x00000000fffff984 */ /* 0x000fe20000000800 */
[----:B------:R-:W-:Y:S01]  /*b060*/  @!PT LDS RZ, [RZ] ;  /* 0x00000000fffff984 */ /* 0x000fe20000000800 */
[----:B------:R-:W-:Y:S01]  /*b070*/  @!PT LDS RZ, [RZ] ;  /* 0x00000000fffff984 */ /* 0x000fe20000000800 */
[----:B------:R-:W-:Y:S01]  /*b080*/  @!PT LDS RZ, [RZ] ;  /* 0x00000000fffff984 */ /* 0x000fe20000000800 */
[----:B------:R2:W-:Y:S06]  /*b090*/  MEMBAR.ALL.CTA ;  /* 0x0000000000007992 */ /* 0x0005ec0000008000 */
[----:B--2---:R-:W2:Y:S02]  /*b0a0*/  FENCE.VIEW.ASYNC.S ;  /* 0x00000000000073c6 */ /* 0x004ea40000000000 */
[----:B--2---:R-:W-:Y:S06]  /*b0b0*/  BAR.ARV 0x1, 0x120 ;  /* 0x0044800000007b1d */ /* 0x004fec0000002000 */
[C---:B-1----:R-:W-:Y:S01]  /*b0c0*/  LEA R2, P1, R127.reuse, UR4, 0x2 ;  /* 0x000000047f027c11 */ /* 0x042fe2000f8210ff */
[----:B------:R-:W-:Y:S01]  /*b0d0*/  ULDC UR4, c[0x0][0xc] ;  /* 0x0000030000047ab9 */ /* 0x000fe20000000800 */
[----:B------:R-:W1:Y:S01]  /*b0e0*/  SHFL.IDX PT, R0, R208, RZ, 0x1f ;  /* 0x00001fffd0007589 */ /* 0x000e6200000e0000 */
[----:B------:R-:W-:Y:S01]  /*b0f0*/  UIADD3 UR10, UR4, UR10, URZ ;  /* 0x0000000a040a7290 */ /* 0x000fe2000fffe03f */
[----:B------:R-:W-:-:S05]  /*b100*/  LEA.HI.X R3, R127, UR5, R12, 0x2, P1 ;  /* 0x000000057f037c11 */ /* 0x000fca00088f140c */
[----:B------:R-:W-:Y:S04]  /*b110*/  @!P0 STG.E desc[UR12][R2.64], R124 ;  /* 0x0000007c02008986 */ /* 0x000fe8000c10190c */
[----:B------:R2:W-:Y:S02]  /*b120*/  @!P3 STG.E desc[UR12][R2.64+0x20], R22 ;  /* 0x000020160200b986 */ /* 0x0005e4000c10190c */
[----:B--2---:R-:W-:Y:S01]  /*b130*/  IMAD.U32 R22, RZ, RZ, UR10 ;  /* 0x0000000aff167e24 */ /* 0x004fe2000f8e00ff */
[----:B-1----:R-:W-:-:S13]  /*b140*/  ISETP.NE.AND P0, PT, R0, 0x7, PT ;  /* 0x000000070000780c */ /* 0x002fda0003f05270 */
        /* <DEDUP_REMOVED lines=14> */
[----:B------:R-:W-:Y:S02]  /*b230*/  UMOV UR32, UR9 ;  /* 0x0000000900207c82 */ /* 0x000fe40008000000 */
        /* <DEDUP_REMOVED lines=13> */
.L_x_2879:
[----:B------:R-:W-:Y:S05]  /*b310*/  BSYNC B0 ;  /* 0x0000000000007941 */ /* 0x000fea0003800000 */
.L_x_2878:
[----:B------:R-:W1:Y:S01]  /*b320*/  LDC R0, c[0x0][0xda4] ;  /* 0x00036900ff007b82 */ /* 0x000e620000000800 */
[----:B------:R-:W-:Y:S01]  /*b330*/  R2UR UR4, R23 ;  /* 0x00000000170472ca */ /* 0x000fe200000e0000 */
[----:B------:R-:W-:Y:S01]  /*b340*/  UIADD3 UR38, UR38, 0x1, URZ ;  /* 0x0000000126267890 */ /* 0x000fe2000fffe03f */
[----:B------:R-:W-:Y:S02]  /*b350*/  R2UR UR6, R22 ;  /* 0x00000000160672ca */ /* 0x000fe400000e0000 */
[----:B------:R-:W-:Y:S01]  /*b360*/  R2UR UR5, R17 ;  /* 0x00000000110572ca */ /* 0x000fe200000e0000 */
[----:B------:R-:W-:-:S04]  /*b370*/  UISETP.NE.AND UP0, UPT, UR38, 0x2, UPT ;  /* 0x000000022600788c */ /* 0x000fc8000bf05270 */
[----:B------:R-:W-:-:S04]  /*b380*/  USEL UR38, UR38, URZ, UP0 ;  /* 0x0000003f26267287 */ /* 0x000fc80008000000 */
[----:B------:R-:W-:-:S06]  /*b390*/  UIADD3 UR4, UR4, 0x1, URZ ;  /* 0x0000000104047890 */ /* 0x000fcc000fffe03f */
[----:B------:R-:W-:Y:S01]  /*b3a0*/  IMAD.U32 R23, RZ, RZ, UR4 ;  /* 0x00000004ff177e24 */ /* 0x000fe2000f8e00ff */
[----:B------:R-:W-:Y:S01]  /*b3b0*/  USEL UR4, URZ, 0x1, UP0 ;  /* 0x000000013f047887 */ /* 0x000fe20008000000 */
[----:B-1----:R-:W-:-:S03]  /*b3c0*/  ISETP.LE.AND P0, PT, R0, UR6, PT ;  /* 0x0000000600007c0c */ /* 0x002fc6000bf03270 */
[----:B------:R-:W-:-:S06]  /*b3d0*/  ULOP3.LUT UR5, UR5, UR4, URZ, 0x3c, !UPT ;  /* 0x0000000405057292 */ /* 0x000fcc000f8e3c3f */
[----:B------:R-:W-:-:S04]  /*b3e0*/  IMAD.U32 R17, RZ, RZ, UR5 ;  /* 0x00000005ff117e24 */ /* 0x000fc8000f8e00ff */
[----:B------:R-:W-:Y:S05]  /*b3f0*/  @!P0 BRA `(.L_x_2880) ;  /* 0xffffff58006c8947 */ /* 0x000fea000383ffff */
[----:B------:R-:W-:Y:S05]  /*b400*/  EXIT ;  /* 0x000000000000794d */ /* 0x000fea0003800000 */
.L_x_2856:
[----:B------:R-:W-:-:S08]  /*b410*/  NOP ;  /* 0x0000000000007918 */ /* 0x000fd00000000000 */
[----:B-1----:R-:W1:-:S00]  /*b420*/  USETMAXREG.DEALLOC.CTAPOOL 0x18 ;  /* 0x00000018000079c8 */ /* 0x002e4000080e0500 */
[----:B-1----:R-:W-:-:S06]  /*b430*/  LOP3.LUT R0, R0, 0x3, RZ, 0xc0, !PT ;  /* 0x0000000300007812 */ /* 0x002fcc00078ec0ff */
[----:B------:R-:W1:Y:S02]  /*b440*/  SHFL.IDX PT, R0, R0, RZ, 0x1f ;  /* 0x00001fff00007589 */ /* 0x000e6400000e0000 */
[----:B-1----:R-:W-:-:S13]  /*b450*/  ISETP.NE.AND P0, PT, R0, RZ, PT ;  /* 0x000000ff0000720c */ /* 0x002fda0003f05270 */
[----:B------:R-:W-:Y:S05]  /*b460*/  @P0 EXIT ;  /* 0x000000000000094d */ /* 0x000fea0003800000 */
        /* <DEDUP_REMOVED lines=8> */
[----:B------:R-:W-:Y:S01]  /*b4f0*/  ULDC.64 UR36, c[0x0][0x198] ;  /* 0x0000660000247ab9 */ /* 0x000fe20000000a00 */
[----:B------:R-:W-:Y:S01]  /*b500*/  IMAD.MOV.U32 R16, RZ, RZ, RZ ;  /* 0x000000ffff107224 */ /* 0x000fe200078e00ff */
[----:B------:R-:W-:Y:S01]  /*b510*/  ULDC UR38, c[0x0][0xc] ;  /* 0x0000030000267ab9 */ /* 0x000fe20000000800 */
[----:B------:R-:W-:Y:S01]  /*b520*/  IMAD.MOV.U32 R17, RZ, RZ, 0x1 ;  /* 0x00000001ff117424 */ /* 0x000fe200078e00ff */
[----:B------:R1:W-:Y:S04]  /*b530*/  STL [R1+0x10], R0 ;  /* 0x0000100001007387 */ /* 0x0003e80000100800 */
[----:B------:R1:W-:Y:S02]  /*b540*/  STL [R1+0x18], RZ ;  /* 0x000018ff01007387 */ /* 0x0003e40000100800 */
.L_x_2925:
[----:B------:R-:W2:Y:S01]  /*b550*/  LDL R4, [R1+0x10] ;  /* 0x0000100001047983 */ /* 0x000ea20000100800 */
[----:B-1----:R-:W1:Y:S01]  /*b560*/  LDC R0, c[0x0][0xda8] ;  /* 0x00036a00ff007b82 */ /* 0x002e620000000800 */
[----:B------:R-:W-:Y:S05]  /*b570*/  YIELD ;  /* 0x0000000000007946 */ /* 0x000fea0003800000 */
[----:B------:R-:W3:Y:S01]  /*b580*/  S2R R5, SR_CgaCtaId ;  /* 0x0000000000057919 */ /* 0x000ee20000008800 */
[----:B------:R-:W-:Y:S02]  /*b590*/  ULDC.64 UR4, c[0x0][0x3f8] ;  /* 0x0000fe0000047ab9 */ /* 0x000fe40000000a00 */
[----:B------:R-:W-:-:S03]  /*b5a0*/  UISETP.NE.U32.AND UP0, UPT, UR4, URZ, UPT ;  /* 0x0000003f0400728c */ /* 0x000fc6000bf05070 */
[----:B------:R-:W-:Y:S01]  /*b5b0*/  ULDC UR4, c[0x0][0x404] ;  /* 0x0001010000047ab9 */ /* 0x000fe20000000800 */
[----:B------:R-:W-:-:S04]  /*b5c0*/  UISETP.NE.AND.EX UP0, UPT, UR5, URZ, UPT, UP0 ;  /* 0x0000003f0500728c */ /* 0x000fc8000bf05300 */
[----:B------:R-:W-:Y:S01]  /*b5d0*/  USEL UR4, UR4, 0x1, UP0 ;  /* 0x0000000104047887 */ /* 0x000fe20008000000 */
[----:B-1----:R-:W-:Y:S02]  /*b5e0*/  ISETP.NE.AND P0, PT, R0, 0x1, PT ;  /* 0x000000010000780c */ /* 0x002fe40003f05270 */
[----:B------:R-:W1:Y:S11]  /*b5f0*/  LDC R0, c[0x0][0xdb4] ;  /* 0x00036d00ff007b82 */ /* 0x000e760000000800 */
[----:B------:R-:W2:Y:S08]  /*b600*/  @P0 LDC R2, c[0x0][0xdac] ;  /* 0x00036b00ff020b82 */ /* 0x000eb00000000800 */
[----:B------:R-:W4:Y:S01]  /*b610*/  @P0 LDC R3, c[0x0][0xdb0] ;  /* 0x00036c00ff030b82 */ /* 0x000f220000000800 */
[----:B-1----:R-:W-:Y:S01]  /*b620*/  ISETP.NE.AND P1, PT, R0, 0x1, PT ;  /* 0x000000010000780c */ /* 0x002fe20003f25270 */
[----:B--2---:R-:W-:Y:S01]  /*b630*/  @P0 IMAD.HI.U32 R2, R4, R2, RZ ;  /* 0x0000000204020227 */ /* 0x004fe200078e00ff */
[----:B------:R-:W-:-:S05]  /*b640*/  MOV R6, R4 ;  /* 0x0000000400067202 */ /* 0x000fca0000000f00 */
[----:B------:R-:W1:Y:S01]  /*b650*/  LDC R4, c[0x0][0x2e0] ;  /* 0x0000b800ff047b82 */ /* 0x000e620000000800 */
[----:B----4-:R-:W-:-:S05]  /*b660*/  @P0 SHF.R.U32.HI R6, RZ, R3, R2 ;  /* 0x00000003ff060219 */ /* 0x010fca0000011602 */
[----:B------:R-:W-:Y:S02]  /*b670*/  IMAD.MOV.U32 R19, RZ, RZ, R6 ;  /* 0x000000ffff137224 */ /* 0x000fe400078e0006 */
[----:B------:R-:W2:Y:S01]  /*b680*/  @P1 LDC.64 R2, c[0x0][0xdb8] ;  /* 0x00036e00ff021b82 */ /* 0x000ea20000000a00 */
[----:B------:R4:W-:Y:S01]  /*b690*/  STL [R1+0x8], R6 ;  /* 0x0000080601007387 */ /* 0x0009e20000100800 */
[----:B-1----:R-:W-:-:S05]  /*b6a0*/  IMAD R8, R4, UR4, RZ ;  /* 0x0000000404087c24 */ /* 0x002fca000f8e02ff */
[----:B------:R4:W-:Y:S01]  /*b6b0*/  STL [R1+0x14], R8 ;  /* 0x0000140801007387 */ /* 0x0009e20000100800 */
[----:B--2---:R-:W-:-:S05]  /*b6c0*/  @P1 IMAD.HI.U32 R2, R6, R2, RZ ;  /* 0x0000000206021227 */ /* 0x004fca00078e00ff */
[----:B------:R-:W-:Y:S01]  /*b6d0*/  @P1 SHF.R.U32.HI R19, RZ, R3, R2 ;  /* 0x00000003ff131219 */ /* 0x000fe20000011602 */
[----:B------:R-:W-:Y:S01]  /*b6e0*/  VIADD R3, R8, 0x6f ;  /* 0x0000006f08037836 */ /* 0x000fe20000000000 */
[----:B------:R-:W-:-:S04]  /*b6f0*/  MOV R2, 0x400 ;  /* 0x0000040000027802 */ /* 0x000fc80000000f00 */
[----:B---3--:R-:W-:Y:S01]  /*b700*/  LEA R7, R5, R2, 0x18 ;  /* 0x0000000205077211 */ /* 0x008fe200078ec0ff */
[----:B------:R-:W-:-:S04]  /*b710*/  IMAD.MOV.U32 R2, RZ, RZ, RZ ;  /* 0x000000ffff027224 */ /* 0x000fc800078e00ff */
[----:B------:R-:W-:Y:S01]  /*b720*/  IMAD.HI R2, R3, -0x6db6db6d, R2 ;  /* 0x9249249303027827 */ /* 0x000fe200078e0202 */
[----:B------:R-:W-:Y:S01]  /*b730*/  IADD3 R3, -R19, RZ, RZ ;  /* 0x000000ff13037210 */ /* 0x000fe20007ffe1ff */
[----:B------:R4:W-:Y:S02]  /*b740*/  STL [R1+0x4], R7 ;  /* 0x0000040701007387 */ /* 0x0009e40000100800 */
[----:B------:R-:W-:-:S05]  /*b750*/  VIADD R4, R7, 0x21400 ;  /* 0x0002140007047836 */ /* 0x000fca0000000000 */
[----:B------:R-:W-:Y:S01]  /*b760*/  LOP3.LUT P0, RZ, R4, 0x3ff, RZ, 0xc0, !PT ;  /* 0x000003ff04ff7812 */ /* 0x000fe2000780c0ff */
[----:B------:R-:W-:Y:S01]  /*b770*/  IMAD R4, R0, R3, R6 ;  /* 0x0000000300047224 */ /* 0x000fe200078e0206 */
[----:B------:R-:W-:-:S04]  /*b780*/  SHF.R.U32.HI R3, RZ, 0x1f, R2 ;  /* 0x0000001fff037819 */ /* 0x000fc80000011602 */
[----:B------:R-:W-:Y:S01]  /*b790*/  LEA.HI.SX32 R0, R2, R3, 0x1a ;  /* 0x0000000302007211 */ /* 0x000fe200078fd2ff */
[----:B------:R4:W-:Y:S04]  /*b7a0*/  STL [R1], R4 ;  /* 0x0000000401007387 */ /* 0x0009e80000100800 */
[----:B------:R4:W-:Y:S02]  /*b7b0*/  STL [R1+0xc], R0 ;  /* 0x00000c0001007387 */ /* 0x0009e40000100800 */
[----:B------:R-:W-:Y:S05]  /*b7c0*/  @!P0 BRA `(.L_x_2882) ;  /* 0x0000000000408947 */ /* 0x000fea0003800000 */
[----:B------:R-:W-:Y:S01]  /*b7d0*/  MOV R2, 0x0 ;  /* 0x0000000000027802 */ /* 0x000fe20000000f00 */
[----:B------:R-:W-:Y:S01]  /*b7e0*/  ULDC.64 UR6, c[0x4][0x1b8] ;  /* 0x01006e0000067ab9 */ /* 0x000fe20000000a00 */
[----:B------:R-:W-:Y:S01]  /*b7f0*/  ULDC.64 UR8, c[0x4][0x1c0] ;  /* 0x0100700000087ab9 */ /* 0x000fe20000000a00 */
[----:B------:R-:W-:Y:S01]  /*b800*/  ULDC.64 UR4, c[0x4][0xd0] ;  /* 0x0100340000047ab9 */ /* 0x000fe20000000a00 */
[----:B----4-:R-:W-:Y:S01]  /*b810*/  IMAD.U32 R4, RZ, RZ, UR6 ;  /* 0x00000006ff047e24 */ /* 0x010fe2000f8e00ff */
        /* <DEDUP_REMOVED lines=11> */
.L_x_2882:
[----:B------:R-:W4:Y:S02]  /*b8d0*/  LDL R2, [R1+0x4] ;  /* 0x0000040001027983 */ /* 0x000f240000100800 */
[----:B----4-:R-:W-:-:S04]  /*b8e0*/  IADD3 R0, R2, 0x400, RZ ;  /* 0x0000040002007810 */ /* 0x010fc80007ffe0ff */
        /* <DEDUP_REMOVED lines=18> */
.L_x_2884:
        /* <DEDUP_REMOVED lines=8> */
[----:B------:R-:W-:Y:S01]  /*ba90*/  MOV R11, UR5 ;  /* 0x00000005000b7c02 */ /* 0x000fe20008000f00 */
[----:B------:R-:W-:Y:S02]  /*baa0*/  IMAD.U32 R7, RZ, RZ, UR9 ;  /* 0x00000009ff077e24 */ /* 0x000fe4000f8e00ff */
[----:B------:R-:W-:-:S02]  /*bab0*/  IMAD.U32 R10, RZ, RZ, UR4 ;  /* 0x00000004ff0a7e24 */ /* 0x000fc4000f8e00ff */
[----:B------:R-:W-:Y:S02]  /*bac0*/  IMAD.MOV.U32 R8, RZ, RZ, 0x70 ;  /* 0x00000070ff087424 */ /* 0x000fe400078e00ff */
[----:B------:R-:W-:Y:S02]  /*bad0*/  IMAD.MOV.U32 R12, RZ, RZ, 0x1 ;  /* 0x00000001ff0c7424 */ /* 0x000fe400078e00ff */
[----:B------:R-:W-:-:S07]  /*bae0*/  IMAD.MOV.U32 R13, RZ, RZ, RZ ;  /* 0x000000ffff0d7224 */ /* 0x000fce00078e00ff */
[----:B------:R-:W-:-:S07]  /*baf0*/  LEPC R20, `(.L_x_2883) ;  /* 0x000000001014794e */ /* 0x000fce0000000000 */
[----:B-1----:R-:W-:Y:S05]  /*bb00*/  CALL.ABS.NOINC R2 ;  /* 0x0000000002007343 */ /* 0x002fea0003c00000 */
.L_x_2883:
[----:B------:R-:W2:Y:S01]  /*bb10*/  LDL R2, [R1] ;  /* 0x0000000001027983 */ /* 0x000ea20000100800 */
[----:B------:R-:W1:Y:S01]  /*bb20*/  LDC R0, c[0x0][0x428] ;  /* 0x00010a00ff007b82 */ /* 0x000e620000000800 */
[----:B------:R-:W-:Y:S02]  /*bb30*/  ULDC.64 UR4, c[0x0][0x9f8] ;  /* 0x00027e0000047ab9 */ /* 0x000fe40000000a00 */
[----:B------:R-:W3:Y:S01]  /*bb40*/  LDL.LU R6, [R1+0x8] ;  /* 0x0000080001067983 */ /* 0x000ee20000300800 */
[----:B-1----:R-:W-:-:S03]  /*bb50*/  ISETP.NE.AND P1, PT, R0, 0x1, PT ;  /* 0x000000010000780c */ /* 0x002fc60003f25270 */
[----:B------:R-:W4:Y:S01]  /*bb60*/  LDL R5, [R1+0x10] ;  /* 0x0000100001057983 */ /* 0x000f220000100800 */
[----:B------:R-:W-:Y:S01]  /*bb70*/  ISETP.NE.U32.AND P0, PT, RZ, UR4, PT ;  /* 0x00000004ff007c0c */ /* 0x000fe2000bf05070 */
[----:B------:R-:W-:Y:S01]  /*bb80*/  ULDC.64 UR6, c[0x0][0x208] ;  /* 0x0000820000067ab9 */ /* 0x000fe20000000a00 */
[----:B------:R-:W-:Y:S01]  /*bb90*/  ULDC UR4, c[0x0][0xda8] ;  /* 0x00036a0000047ab9 */ /* 0x000fe20000000800 */
[----:B------:R-:W1:Y:S01]  /*bba0*/  S2R R7, SR_TID.X ;  /* 0x0000000000077919 */ /* 0x000e620000002100 */
[----:B------:R-:W-:-:S05]  /*bbb0*/  ISETP.NE.AND.EX P0, PT, RZ, UR5, PT, P0 ;  /* 0x00000005ff007c0c */ /* 0x000fca000bf05300 */
[----:B------:R-:W2:Y:S08]  /*bbc0*/  @P1 LDC R0, c[0x0][0x42c] ;  /* 0x00010b00ff001b82 */ /* 0x000eb00000000800 */
[----:B------:R-:W2:Y:S01]  /*bbd0*/  @P1 LDC R3, c[0x0][0x430] ;  /* 0x00010c00ff031b82 */ /* 0x000ea20000000800 */
[----:B-1----:R-:W-:Y:S01]  /*bbe0*/  LOP3.LUT R7, R7, 0x1f, RZ, 0xc0, !PT ;  /* 0x0000001f07077812 */ /* 0x002fe200078ec0ff */
[----:B--2---:R-:W-:-:S04]  /*bbf0*/  @P1 IMAD.HI.U32 R0, R2, R0, RZ ;  /* 0x0000000002001227 */ /* 0x004fc800078e00ff */
[----:B------:R-:W-:Y:S01]  /*bc00*/  IMAD.MOV.U32 R4, RZ, RZ, R2 ;  /* 0x000000ffff047224 */ /* 0x000fe200078e0002 */
[----:B------:R-:W-:Y:S02]  /*bc10*/  @P1 SHF.R.U32.HI R4, RZ, R3, R0 ;  /* 0x00000003ff041219 */ /* 0x000fe40000011600 */
[----:B------:R-:W1:Y:S01]  /*bc20*/  @P0 LDC.64 R2, c[0x0][0x9f8] ;  /* 0x00027e00ff020b82 */ /* 0x000e620000000a00 */
[----:B------:R-:W-:Y:S01]  /*bc30*/  MOV R0, R19 ;  /* 0x0000001300007202 */ /* 0x000fe20000000f00 */
[----:B-1----:R-:W-:-:S05]  /*bc40*/  @P0 IMAD.WIDE R2, R19, 0x4, R2 ;  /* 0x0000000413020825 */ /* 0x002fca00078e0202 */
[----:B------:R1:W5:Y:S01]  /*bc50*/  @P0 LDG.E R0, desc[UR6][R2.64] ;  /* 0x0000000602000981 */ /* 0x000362000c1e1900 */
[----:B------:R-:W-:Y:S01]  /*bc60*/  ISETP.NE.AND P1, PT, R7, RZ, PT ;  /* 0x000000ff0700720c */ /* 0x000fe20003f25270 */
[----:B---3--:R-:W-:-:S03]  /*bc70*/  IMAD.MOV R8, RZ, RZ, -R6 ;  /* 0x000000ffff087224 */ /* 0x008fc600078e0a06 */
[----:B------:R-:W-:Y:S01]  /*bc80*/  PLOP3.LUT P2, PT, P1, PT, PT, 0x8, 0x0 ;  /* 0x000000000000781c */ /* 0x000fe20000f4e170 */
[----:B----4-:R-:W-:-:S04]  /*bc90*/  IMAD R8, R8, UR4, R5 ;  /* 0x0000000408087c24 */ /* 0x010fc8000f8e0205 */
[----:B------:R-:W-:-:S04]  /*bca0*/  IMAD.SHL.U32 R8, R8, 0x80, RZ ;  /* 0x0000008008087824 */ /* 0x000fc800078e00ff */
[----:B------:R-:W-:-:S05]  /*bcb0*/  VOTEU.ALL UP1, P1 ;  /* 0x00000000003f7886 */ /* 0x000fca0000820000 */
[----:B------:R-:W-:-:S04]  /*bcc0*/  @!UP1 UIADD3 UR8, UP0, UR36, 0x270, URZ ;  /* 0x0000027024089890 */ /* 0x000fc8000ff1e03f */
[----:B------:R-:W-:-:S03]  /*bcd0*/  @!UP1 UIADD3.X UR9, URZ, UR37, URZ, UP0, !UPT ;  /* 0x000000253f099290 */ /* 0x000fc600087fe43f */
[----:B-1----:R-:W-:-:S09]  /*bce0*/  VOTEU.ALL UP0, P1 ;  /* 0x00000000003f7886 */ /* 0x002fd20000800000 */
.L_x_2885:
[----:B------:R-:W2:Y:S01]  /*bcf0*/  LDL R2, [R1] ;  /* 0x0000000001027983 */ /* 0x000ea20000100800 */
[----:B------:R-:W-:Y:S02]  /*bd00*/  PLOP3.LUT P0, PT, P0, P2, PT, 0xa2, 0x0 ;  /* 0x000000000000781c */ /* 0x000fe40000705472 */
[----:B------:R-:W-:Y:S01]  /*bd10*/  @P2 R2UR P0, UR7, R19 ;  /* 0x00000000130722ca */ /* 0x000fe20000000000 */
[----:B------:R-:W-:-:S07]  /*bd20*/  UMOV UR4, URZ ;  /* 0x0000003f00047c82 */ /* 0x000fce0008000000 */
[----:B------:R-:W-:Y:S02]  /*bd30*/  PLOP3.LUT P0, PT, P0, P2, PT, 0xa2, 0x0 ;  /* 0x000000000000781c */ /* 0x000fe40000705472 */
[----:B--2---:R-:W-:-:S08]  /*bd40*/  @P2 R2UR.OR P0, UR6, R2 ;  /* 0x00000000020622ca */ /* 0x004fd00000100000 */
        /* <DEDUP_REMOVED lines=8> */
.L_x_2886:
[----:B------:R-:W2:Y:S01]  /*bdd0*/  LDL R2, [R1] ;  /* 0x0000000001027983 */ /* 0x000ea20000100800 */
[----:B------:R-:W-:Y:S02]  /*bde0*/  PLOP3.LUT P0, PT, P0, P2, PT, 0xa2, 0x0 ;  /* 0x000000000000781c */ /* 0x000fe40000705472 */
[----:B------:R-:W-:-:S08]  /*bdf0*/  @P2 R2UR P0, UR7, R19 ;  /* 0x00000000130722ca */ /* 0x000fd00000000000 */
        /* <DEDUP_REMOVED lines=10> */
.L_x_2887:
        /* <DEDUP_REMOVED lines=16> */
.L_x_2941:
[----:B------:R-:W2:Y:S01]  /*bfa0*/  LDL R6, [R1+0xc] ;  /* 0x00000c0001067983 */ /* 0x000ea20000100800 */
[----:B------:R-:W-:Y:S01]  /*bfb0*/  UMOV UR4, 0xffffffff ;  /* 0xffffffff00047882 */ /* 0x000fe20000000000 */
[----:B------:R-:W-:Y:S01]  /*bfc0*/  SHF.R.S32.HI R11, RZ, 0x1f, R0 ;  /* 0x0000001fff0b7819 */ /* 0x000fe20000011400 */
[----:B--2---:R-:W-:Y:S01]  /*bfd0*/  VIADD R10, R6, 0xffffffff ;  /* 0xffffffff060a7836 */ /* 0x004fe20000000000 */
[----:B------:R-:W-:Y:S06]  /*bfe0*/  BRA.DIV UR4, `(.L_x_2889) ;  /* 0x0000002a04787947 */ /* 0x000fec000b800000 */
[----:B------:R-:W-:-:S13]  /*bff0*/  ELECT P6, URZ, PT ;  /* 0x00000000003f782f */ /* 0x000fda00038c0000 */
.L_x_2944:
[----:B------:R-:W-:Y:S05]  /*c000*/  @!P6 BRA `(.L_x_2890) ;  /* 0x000000040018e947 */ /* 0x000fea0003800000 */
[----:B------:R-:W-:Y:S01]  /*c010*/  IMAD.MOV.U32 R18, RZ, RZ, R10 ;  /* 0x000000ffff127224 */ /* 0x000fe200078e000a */
[----:B------:R-:W-:Y:S01]  /*c020*/  MOV R5, R0 ;  /* 0x0000000000057202 */ /* 0x000fe20000000f00 */
        /* <DEDUP_REMOVED lines=8> */
[----:B------:R-:W-:Y:S01]  /*c0b0*/  @P1 SHF.R.U32.HI R5, RZ, R7, R6 ;  /* 0x00000007ff051219 */ /* 0x000fe20000011606 */
[----:B------:R-:W-:-:S03]  /*c0c0*/  IMAD R6, R11, UR4, RZ ;  /* 0x000000040b067c24 */ /* 0x000fc6000f8e02ff */
[--C-:B------:R-:W-:Y:S01]  /*c0d0*/  SHF.R.S32.HI R7, RZ, 0x1f, R5.reuse ;  /* 0x0000001fff077819 */ /* 0x100fe20000011405 */
[----:B------:R-:W-:-:S04]  /*c0e0*/  IMAD.MOV R18, RZ, RZ, -R5 ;  /* 0x000000ffff127224 */ /* 0x000fc800078e0a05 */
[----:B------:R-:W-:Y:S02]  /*c0f0*/  IMAD R18, R9, R18, R10 ;  /* 0x0000001209127224 */ /* 0x000fe400078e020a */
[----:B------:R-:W-:Y:S02]  /*c100*/  IMAD R9, R0, UR5, R6 ;  /* 0x0000000500097c24 */ /* 0x000fe4000f8e0206 */
[----:B------:R-:W-:-:S04]  /*c110*/  IMAD.MOV.U32 R6, RZ, RZ, R5 ;  /* 0x000000ffff067224 */ /* 0x000fc800078e0005 */
[----:B------:R-:W-:-:S04]  /*c120*/  IMAD.WIDE.U32 R6, R0, UR4, R6 ;  /* 0x0000000400067c25 */ /* 0x000fc8000f8e0006 */
[----:B------:R-:W-:Y:S01]  /*c130*/  IMAD.IADD R5, R7, 0x1, R9 ;  /* 0x0000000107057824 */ /* 0x000fe200078e0209 */
[----:B------:R-:W-:-:S04]  /*c140*/  LEA R12, P1, R6, R2, 0x2 ;  /* 0x00000002060c7211 */ /* 0x000fc800078210ff */
[----:B------:R-:W-:-:S05]  /*c150*/  LEA.HI.X R13, R6, R3, R5, 0x2, P1 ;  /* 0x00000003060d7211 */ /* 0x000fca00008f1405 */
[----:B------:R1:W5:Y:S04]  /*c160*/  LDG.E R5, desc[UR6][R12.64] ;  /* 0x000000060c057981 */ /* 0x000368000c1e1900 */
.L_x_2891:
[----:B------:R-:W2:Y:S01]  /*c170*/  S2R R7, SR_CgaCtaId ;  /* 0x0000000000077919 */ /* 0x000ea20000008800 */
[----:B------:R-:W-:-:S04]  /*c180*/  MOV R6, 0x400 ;  /* 0x0000040000067802 */ /* 0x000fc80000000f00 */
[----:B--2---:R-:W-:Y:S02]  /*c190*/  LEA R6, R7, R6, 0x18 ;  /* 0x0000000607067211 */ /* 0x004fe400078ec0ff */
[----:B------:R-:W-:Y:S02]  /*c1a0*/  SHF.L.U32 R7, R17, 0x1f, RZ ;  /* 0x0000001f11077819 */ /* 0x000fe400000006ff */
[----:B------:R-:W-:-:S04]  /*c1b0*/  LEA R6, R16, R6, 0x3 ;  /* 0x0000000610067211 */ /* 0x000fc800078e18ff */
[----:B------:R-:W2:Y:S02]  /*c1c0*/  SYNCS.PHASECHK.TRANS64.TRYWAIT P1, [R6+URZ+0x36840], R7 ;  /* 0x03684007060075a7 */ /* 0x000ea4000802017f */
[----:B--2---:R-:W-:Y:S05]  /*c1d0*/  @!P1 BRA `(.L_x_2892) ;  /* 0x00000028001c9947 */ /* 0x004fea0003800000 */
.L_x_2945:
[----:B------:R-:W3:Y:S02]  /*c1e0*/  S2R R9, SR_TID.X ;  /* 0x0000000000097919 */ /* 0x000ee40000002100 */
[----:B---3--:R-:W-:-:S04]  /*c1f0*/  LOP3.LUT R9, R9, 0x7f, RZ, 0xc0, !PT ;  /* 0x0000007f09097812 */ /* 0x008fc800078ec0ff */
[----:B------:R-:W-:-:S13]  /*c200*/  ISETP.NE.AND P1, PT, R9, RZ, PT ;  /* 0x000000ff0900720c */ /* 0x000fda0003f25270 */
        /* <DEDUP_REMOVED lines=8> */
.L_x_2893:
[----:B------:R-:W3:Y:S01]  /*c290*/  S2R R9, SR_CgaCtaId ;  /* 0x0000000000097919 */ /* 0x000ee20000008800 */
        /* <DEDUP_REMOVED lines=10> */
[----:B------:R-:W-:-:S05]  /*c340*/  UMOV UR16, 0x40 ;  /* 0x0000004000107882 */ /* 0x000fca0000000000 */
[----:B------:R-:W-:Y:S02]  /*c350*/  UIADD3 UR9, UR9, 0x36830, URZ ;  /* 0x0003683009097890 */ /* 0x000fe4000fffe03f */
[----:B------:R-:W-:Y:S01]  /*c360*/  UIMAD UR11, UR11, 0x70, URZ ;  /* 0x000000700b0b78a4 */ /* 0x000fe2000f8e023f */
[----:B---3--:R-:W-:-:S05]  /*c370*/  LEA R7, R9, R7, 0x18 ;  /* 0x0000000709077211 */ /* 0x008fca00078ec0ff */
[----:B------:R-:W-:-:S05]  /*c380*/  IMAD R6, R16, 0xa800, R7 ;  /* 0x0000a80010067824 */ /* 0x000fca00078e0207 */
[----:B------:R-:W-:-:S13]  /*c390*/  R2UR UR8, R6 ;  /* 0x00000000060872ca */ /* 0x000fda00000e0000 */
[----:B------:R-:W-:Y:S02]  /*c3a0*/  UIADD3 UR14, UR8, 0x21400, URZ ;  /* 0x00021400080e7890 */ /* 0x000fe4000fffe03f */
[----:B------:R-:W-:Y:S02]  /*c3b0*/  UIADD3 UR15, UR8, 0x24c00, URZ ;  /* 0x00024c00080f7890 */ /* 0x000fe4000fffe03f */
[----:B------:R-:W-:-:S03]  /*c3c0*/  UIADD3 UR17, UR8, 0x28400, URZ ;  /* 0x0002840008117890 */ /* 0x000fc6000fffe03f */
[----:B------:R-:W-:Y:S01]  /*c3d0*/  UMOV UR8, UR14 ;  /* 0x0000000e00087c82 */ /* 0x000fe20008000000 */
[----:B------:R-:W-:Y:S01]  /*c3e0*/  UMOV UR14, 0x80 ;  /* 0x00000080000e7882 */ /* 0x000fe20000000000 */
[----:B------:R2:W-:Y:S02]  /*c3f0*/  UTMALDG.4D [UR8], [UR4], desc[UR6] ;  /* 0x00000608040075b4 */ /* 0x0005e40008019000 */
[----:B--2---:R-:W-:Y:S01]  /*c400*/  UMOV UR8, UR15 ;  /* 0x0000000f00087c82 */ /* 0x004fe20008000000 */
[----:B------:R-:W-:Y:S02]  /*c410*/  UMOV UR10, UR16 ;  /* 0x00000010000a7c82 */ /* 0x000fe40008000000 */
[----:B------:R2:W-:Y:S02]  /*c420*/  UTMALDG.4D [UR8], [UR4], desc[UR6] ;  /* 0x00000608040075b4 */ /* 0x0005e40008019000 */
[----:B--2---:R-:W-:Y:S01]  /*c430*/  UMOV UR8, UR17 ;  /* 0x0000001100087c82 */ /* 0x004fe20008000000 */
[----:B------:R-:W-:-:S02]  /*c440*/  UMOV UR10, UR14 ;  /* 0x0000000e000a7c82 */ /* 0x000fc40008000000 */
[----:B------:R2:W-:Y:S02]  /*c450*/  UTMALDG.4D [UR8], [UR4], desc[UR6] ;  /* 0x00000608040075b4 */ /* 0x0005e40008019000 */
[----:B--2---:R-:W-:Y:S01]  /*c460*/  NOP ;  /* 0x0000000000007918 */ /* 0x004fe20000000000 */
.L_x_2890:
[----:B------:R-:W2:Y:S04]  /*c470*/  LDL.LU R14, [R1] ;  /* 0x00000000010e7983 */ /* 0x000ea80000300800 */
[----:B-1----:R-:W3:Y:S01]  /*c480*/  LDL R13, [R1+0x18] ;  /* 0x00001800010d7983 */ /* 0x002ee20000100800 */
[----:B------:R-:W-:-:S03]  /*c490*/  MOV R9, 0x400 ;  /* 0x0000040000097802 */ /* 0x000fc60000000f00 */
[----:B------:R-:W4:Y:S01]  /*c4a0*/  LDL.LU R7, [R1+0x14] ;  /* 0x0000140001077983 */ /* 0x000f220000300800 */
[----:B------:R-:W1:Y:S01]  /*c4b0*/  S2R R12, SR_CgaCtaId ;  /* 0x00000000000c7919 */ /* 0x000e620000008800 */
[----:B------:R-:W-:Y:S05]  /*c4c0*/  WARPSYNC.ALL ;  /* 0x0000000000007948 */ /* 0x000fea0003800000 */
[----:B------:R-:W-:-:S13]  /*c4d0*/  ELECT P1, URZ, PT ;  /* 0x00000000003f782f */ /* 0x000fda0003820000 */
[----:B------:R-:W-:Y:S01]  /*c4e0*/  @P1 R2UR UR13, R19 ;  /* 0x00000000130d12ca */ /* 0x000fe200000e0000 */
[----:B------:R-:W-:Y:S01]  /*c4f0*/  UIADD3 UR4, UP0, UR36, 0x270, URZ ;  /* 0x0000027024047890 */ /* 0x000fe2000ff1e03f */
[----:B------:R-:W-:-:S03]  /*c500*/  @P1 R2UR UR11, R8 ;  /* 0x00000000080b12ca */ /* 0x000fc600000e0000 */
[----:B------:R-:W-:Y:S01]  /*c510*/  UIADD3.X UR5, URZ, UR37, URZ, UP0, !UPT ;  /* 0x000000253f057290 */ /* 0x000fe200087fe43f */
[----:B-1----:R-:W-:-:S04]  /*c520*/  LEA R9, R12, R9, 0x18 ;  /* 0x000000090c097211 */ /* 0x002fc800078ec0ff */
[----:B------:R-:W-:Y:S01]  /*c530*/  R2UR UR24, R9 ;  /* 0x00000000091872ca */ /* 0x000fe200000e0000 */
[----:B------:R-:W-:Y:S01]  /*c540*/  @P1 IMAD.MOV.U32 R6, RZ, RZ, 0xc000 ;  /* 0x0000c000ff061424 */ /* 0x000fe200078e00ff */
[----:B------:R-:W-:Y:S01]  /*c550*/  BAR.SYNC.DEFER_BLOCKING 0x8, 0x120 ;  /* 0x0204800000007b1d */ /* 0x000fe20000010000 */
[----:B------:R-:W-:-:S10]  /*c560*/  @P1 R2UR UR21, R19 ;  /* 0x00000000131512ca */ /* 0x000fd400000e0000 */
[----:B------:R-:W-:Y:S02]  /*c570*/  UIADD3 UR8, UR24, 0x15400, URZ ;  /* 0x0001540018087890 */ /* 0x000fe4000fffe03f */
[----:B------:R-:W-:Y:S01]  /*c580*/  UIADD3 UR9, UR24, 0x36800, URZ ;  /* 0x0003680018097890 */ /* 0x000fe2000fffe03f */
[----:B------:R-:W-:Y:S01]  /*c590*/  UMOV UR6, 0x0 ;  /* 0x0000000000067882 */ /* 0x000fe20000000000 */
[----:B------:R-:W-:Y:S01]  /*c5a0*/  UMOV UR7, 0x12f00000 ;  /* 0x12f0000000077882 */ /* 0x000fe20000000000 */
[----:B------:R-:W-:Y:S01]  /*c5b0*/  UMOV UR10, URZ ;  /* 0x0000003f000a7c82 */ /* 0x000fe20008000000 */
[----:B------:R-:W-:Y:S01]  /*c5c0*/  @P1 R2UR UR19, R8 ;  /* 0x00000000081312ca */ /* 0x000fe200000e0000 */
[----:B------:R-:W-:Y:S01]  /*c5d0*/  UIADD3 UR16, UR24, 0x19400, URZ ;  /* 0x0001940018107890 */ /* 0x000fe2000fffe03f */
[----:B------:R3:W-:Y:S01]  /*c5e0*/  @P1 SYNCS.ARRIVE.TRANS64 RZ, [R9+URZ+0x36800], R6 ;  /* 0x0368000609ff19a7 */ /* 0x0007e2000800003f */
[----:B------:R-:W-:Y:S01]  /*c5f0*/  UMOV UR14, 0x0 ;  /* 0x00000000000e7882 */ /* 0x000fe20000000000 */
[----:B------:R-:W-:Y:S01]  /*c600*/  UMOV UR15, 0x12f00000 ;  /* 0x12f00000000f7882 */ /* 0x000fe20000000000 */
[----:B------:R-:W-:Y:S01]  /*c610*/  UMOV UR18, 0x40 ;  /* 0x0000004000127882 */ /* 0x000fe20000000000 */
[----:B------:R-:W-:Y:S01]  /*c620*/  UMOV UR17, UR9 ;  /* 0x0000000900117c82 */ /* 0x000fe20008000000 */
[----:B------:R-:W-:Y:S01]  /*c630*/  UMOV UR22, 0x0 ;  /* 0x0000000000167882 */ /* 0x000fe20000000000 */
[----:B------:R-:W-:Y:S01]  /*c640*/  UMOV UR23, 0x12f00000 ;  /* 0x12f0000000177882 */ /* 0x000fe20000000000 */
[----:B------:R-:W-:Y:S01]  /*c650*/  BSSY B0, `(.L_x_2894) ;  /* 0x0000010000007945 */ /* 0x000fe20003800000 */
[----:B--2---:R-:W-:-:S02]  /*c660*/  @P1 R2UR UR12, R14 ;  /* 0x000000000e0c12ca */ /* 0x004fc400000e0000 */
[----:B------:R-:W-:Y:S02]  /*c670*/  @P1 R2UR UR20, R14 ;  /* 0x000000000e1412ca */ /* 0x000fe400000e0000 */
[----:B---3--:R-:W-:-:S09]  /*c680*/  LOP3.LUT R6, R13, 0x1, RZ, 0xc, !PT ;  /* 0x000000010d067812 */ /* 0x008fd200078e0cff */
[----:B------:R1:W-:Y:S01]  /*c690*/  UTMALDG.4D [UR8], [UR4], desc[UR6] ;  /* 0x00000608040075b4 */ /* 0x0003e20008019000 */
[----:B------:R-:W-:Y:S01]  /*c6a0*/  SHF.L.U32 R6, R6, 0x1f, RZ ;  /* 0x0000001f06067819 */ /* 0x000fe200000006ff */
[----:B------:R2:W-:Y:S01]  /*c6b0*/  UTMALDG.4D [UR16], [UR4], desc[UR14] ;  /* 0x00000e10040075b4 */ /* 0x0005e20008019000 */
[----:B-1----:R-:W-:Y:S02]  /*c6c0*/  @P1 R2UR UR13, R19 ;  /* 0x00000000130d12ca */ /* 0x002fe400000e0000 */
[----:B------:R-:W-:Y:S02]  /*c6d0*/  @P1 R2UR UR12, R14 ;  /* 0x000000000e0c12ca */ /* 0x000fe400000e0000 */
[----:B------:R-:W-:Y:S01]  /*c6e0*/  @P1 R2UR UR11, R8 ;  /* 0x00000000080b12ca */ /* 0x000fe200000e0000 */
[----:B------:R-:W-:Y:S01]  /*c6f0*/  UIADD3 UR8, UR24, 0x1d400, URZ ;  /* 0x0001d40018087890 */ /* 0x000fe2000fffe03f */
[----:B------:R-:W-:-:S11]  /*c700*/  UMOV UR10, 0x80 ;  /* 0x00000080000a7882 */ /* 0x000fd60000000000 */
[----:B------:R2:W-:Y:S01]  /*c710*/  UTMALDG.4D [UR8], [UR4], desc[UR22] ;  /* 0x00001608040075b4 */ /* 0x0005e20008019000 */
[----:B------:R-:W1:Y:S01]  /*c720*/  SYNCS.PHASECHK.TRANS64.TRYWAIT P1, [R9+URZ+0x36820], R6 ;  /* 0x03682006090075a7 */ /* 0x000e62000802017f */
[----:B----4-:R-:W-:Y:S01]  /*c730*/  ISETP.GE.AND P2, PT, R7, 0x71, PT ;  /* 0x000000710700780c */ /* 0x010fe20003f46270 */
[----:B-12---:R-:W-:-:S12]  /*c740*/  @!P1 BRA `(.L_x_2895) ;  /* 0x0000002000d49947 */ /* 0x006fd80003800000 */
.L_x_2946:
[----:B------:R-:W-:Y:S05]  /*c750*/  BSYNC B0 ;  /* 0x0000000000007941 */ /* 0x000fea0003800000 */
.L_x_2894:
[----:B------:R-:W-:Y:S05]  /*c760*/  @!P2 BRA `(.L_x_2896) ;  /* 0x000000180008a947 */ /* 0x000fea0003800000 */
[----:B------:R-:W2:Y:S01]  /*c770*/  LDL R8, [R1+0xc] ;  /* 0x00000c0001087983 */ /* 0x000ea20000100800 */
[----:B-1----:R-:W-:Y:S02]  /*c780*/  IMAD.MOV.U32 R7, RZ, RZ, 0x1 ;  /* 0x00000001ff077424 */ /* 0x002fe400078e00ff */
[----:B--2---:R-:W-:-:S05]  /*c790*/  IMAD.MOV R12, RZ, RZ, -R8 ;  /* 0x000000ffff0c7224 */ /* 0x004fca00078e0a08 */
[----:B------:R-:W-:-:S04]  /*c7a0*/  VIADDMNMX R12, R12, R7, 0xffffffff, !PT ;  /* 0xffffffff0c0c7446 */ /* 0x000fc80007800107 */
[----:B------:R-:W-:-:S04]  /*c7b0*/  IADD3 R6, R8, R12, RZ ;  /* 0x0000000c08067210 */ /* 0x000fc80007ffe0ff */
        /* <DEDUP_REMOVED lines=31> */
.L_x_2900:
[----:B-1----:R-:W1:Y:S01]  /*c9b0*/  S2R R3, SR_CgaCtaId ;  /* 0x0000000000037919 */ /* 0x002e620000008800 */
[----:B------:R-:W-:-:S04]  /*c9c0*/  MOV R2, 0x400 ;  /* 0x0000040000027802 */ /* 0x000fc80000000f00 */
[----:B-1----:R-:W-:Y:S02]  /*c9d0*/  LEA R2, R3, R2, 0x18 ;  /* 0x0000000203027211 */ /* 0x002fe400078ec0ff */
[----:B------:R-:W-:-:S03]  /*c9e0*/  SHF.L.U32 R3, R13, 0x1f, RZ ;  /* 0x0000001f0d037819 */ /* 0x000fc600000006ff */
[----:B------:R-:W-:-:S04]  /*c9f0*/  IMAD R2, R7, 0x8, R2 ;  /* 0x0000000807027824 */ /* 0x000fc800078e0202 */
[----:B------:R-:W1:Y:S02]  /*ca00*/  SYNCS.PHASECHK.TRANS64.TRYWAIT P1, [R2+URZ+0x36840], R3 ;  /* 0x03684003020075a7 */ /* 0x000e64000802017f */
[----:B-1----:R-:W-:Y:S05]  /*ca10*/  @!P1 BRA `(.L_x_2901) ;  /* 0x0000002000409947 */ /* 0x002fea0003800000 */
.L_x_2947:
        /* <DEDUP_REMOVED lines=11> */
.L_x_2902:
        /* <DEDUP_REMOVED lines=13> */
[----:B-1----:R-:W-:-:S03]  /*cba0*/  SHF.L.U32 R3, R17, 0x1f, RZ ;  /* 0x0000001f11037819 */ /* 0x002fc600000006ff */
[----:B------:R-:W-:Y:S02]  /*cbb0*/  UIADD3 UR9, UR9, 0x36830, URZ ;  /* 0x0003683009097890 */ /* 0x000fe4000fffe03f */
[----:B------:R-:W-:Y:S01]  /*cbc0*/  UIMAD UR11, UR11, 0x70, URZ ;  /* 0x000000700b0b78a4 */ /* 0x000fe2000f8e023f */
[----:B--2---:R-:W-:-:S05]  /*cbd0*/  LEA R9, R14, R9, 0x18 ;  /* 0x000000090e097211 */ /* 0x004fca00078ec0ff */
[----:B------:R-:W-:-:S05]  /*cbe0*/  IMAD R2, R7, 0xa800, R9 ;  /* 0x0000a80007027824 */ /* 0x000fca00078e0209 */
[----:B------:R-:W-:Y:S01]  /*cbf0*/  R2UR UR14, R2 ;  /* 0x00000000020e72ca */ /* 0x000fe200000e0000 */
[----:B------:R-:W-:-:S05]  /*cc00*/  VIADD R2, R9, 0x36800 ;  /* 0x0003680009027836 */ /* 0x000fca0000000000 */
[----:B------:R-:W-:-:S07]  /*cc10*/  LEA R2, R16, R2, 0x3 ;  /* 0x0000000210027211 */ /* 0x000fce00078e18ff */
[----:B------:R-:W-:Y:S02]  /*cc20*/  UIADD3 UR8, UR14, 0x21400, URZ ;  /* 0x000214000e087890 */ /* 0x000fe4000fffe03f */
[----:B------:R-:W-:Y:S02]  /*cc30*/  UIADD3 UR15, UR14, 0x24c00, URZ ;  /* 0x00024c000e0f7890 */ /* 0x000fe4000fffe03f */
[----:B------:R-:W-:-:S05]  /*cc40*/  UIADD3 UR14, UR14, 0x28400, URZ ;  /* 0x000284000e0e7890 */ /* 0x000fca000fffe03f */
[----:B------:R1:W-:Y:S02]  /*cc50*/  UTMALDG.4D [UR8], [UR4], desc[UR6] ;  /* 0x00000608040075b4 */ /* 0x0003e40008019000 */
[----:B-1----:R-:W-:Y:S01]  /*cc60*/  UMOV UR8, UR15 ;  /* 0x0000000f00087c82 */ /* 0x002fe20008000000 */
[----:B------:R-:W-:Y:S02]  /*cc70*/  UMOV UR10, UR16 ;  /* 0x00000010000a7c82 */ /* 0x000fe40008000000 */
[----:B------:R1:W-:Y:S02]  /*cc80*/  UTMALDG.4D [UR8], [UR4], desc[UR6] ;  /* 0x00000608040075b4 */ /* 0x0003e40008019000 */
[----:B-1----:R-:W-:Y:S01]  /*cc90*/  UMOV UR8, UR14 ;  /* 0x0000000e00087c82 */ /* 0x002fe20008000000 */
[----:B------:R-:W-:Y:S02]  /*cca0*/  UMOV UR10, UR17 ;  /* 0x00000011000a7c82 */ /* 0x000fe40008000000 */
[----:B------:R1:W-:Y:S01]  /*ccb0*/  UTMALDG.4D [UR8], [UR4], desc[UR6] ;  /* 0x00000608040075b4 */ /* 0x0003e20008019000 */
[----:B------:R-:W2:Y:S02]  /*ccc0*/  SYNCS.PHASECHK.TRANS64.TRYWAIT P1, [R2+URZ+0x60], R3 ;  /* 0x00006003020075a7 */ /* 0x000ea4000802017f */
[----:B-12---:R-:W-:Y:S05]  /*ccd0*/  @!P1 BRA `(.L_x_2903) ;  /* 0x0000001c00a49947 */ /* 0x006fea0003800000 */
.L_x_2948:
[----:B------:R-:W-:Y:S05]  /*cce0*/  @P2 BRA `(.L_x_2904) ;  /* 0x00000000002c2947 */ /* 0x000fea0003800000 */
[----:B------:R-:W2:Y:S01]  /*ccf0*/  S2R R9, SR_TID.X ;  /* 0x0000000000097919 */ /* 0x000ea20000002100 */
[----:B------:R-:W-:Y:S01]  /*cd00*/  MOV R14, 0x400 ;  /* 0x00000400000e7802 */ /* 0x000fe20000000f00 */
[----:B-1----:R-:W-:Y:S01]  /*cd10*/  IMAD.MOV.U32 R3, RZ, RZ, 0xa800 ;  /* 0x0000a800ff037424 */ /* 0x002fe200078e00ff */
[----:B------:R-:W1:Y:S01]  /*cd20*/  S2R R15, SR_CgaCtaId ;  /* 0x00000000000f7919 */ /* 0x000e620000008800 */
[----:B--2---:R-:W-:-:S04]  /*cd30*/  LOP3.LUT R9, R9, 0x1f, RZ, 0xc0, !PT ;  /* 0x0000001f09097812 */ /* 0x004fc800078ec0ff */
[----:B------:R-:W-:Y:S02]  /*cd40*/  ISETP.NE.AND P1, PT, R9, RZ, PT ;  /* 0x000000ff0900720c */ /* 0x000fe40003f25270 */
[----:B-1----:R-:W-:-:S05]  /*cd50*/  LEA R14, R15, R14, 0x18 ;  /* 0x0000000e0f0e7211 */ /* 0x002fca00078ec0ff */
[----:B------:R-:W-:-:S04]  /*cd60*/  IMAD R2, R16, 0x8, R14 ;  /* 0x0000000810027824 */ /* 0x000fc800078e020e */
[----:B------:R2:W-:Y:S02]  /*cd70*/  SYNCS.ARRIVE.TRANS64 RZ, [R2+URZ+0x36850], R3 ;  /* 0x0368500302ff79a7 */ /* 0x0005e4000800003f */
[----:B------:R-:W-:Y:S05]  /*cd80*/  @!P1 BRA `(.L_x_2904) ;  /* 0x0000000000049947 */ /* 0x000fea0003800000 */
[----:B------:R-:W-:Y:S01]  /*cd90*/  BPT.TRAP 0x1 ;  /* 0x000000040000795c */ /* 0x000fe20000300000 */
.L_x_2904:
[----:B------:R-:W3:Y:S01]  /*cda0*/  S2R R9, SR_CgaCtaId ;  /* 0x0000000000097919 */ /* 0x000ee20000008800 */
[----:B-12---:R-:W-:Y:S01]  /*cdb0*/  MOV R3, 0x400 ;  /* 0x0000040000037802 */ /* 0x006fe20000000f00 */
        /* <DEDUP_REMOVED lines=9> */
[----:B------:R-:W-:Y:S01]  /*ce50*/  IMAD.MOV.U32 R5, RZ, RZ, R8 ;  /* 0x000000ffff057224 */ /* 0x000fe200078e0008 */
[----:B------:R-:W-:-:S04]  /*ce60*/  MOV R18, R6 ;  /* 0x0000000600127202 */ /* 0x000fc80000000f00 */
[----:B------:R-:W-:Y:S01]  /*ce70*/  UIMAD UR11, UR11, 0x70, URZ ;  /* 0x000000700b0b78a4 */ /* 0x000fe2000f8e023f */
[----:B---3--:R-:W-:-:S05]  /*ce80*/  LEA R3, R9, R3, 0x18 ;  /* 0x0000000309037211 */ /* 0x008fca00078ec0ff */
[----:B------:R-:W-:-:S05]  /*ce90*/  IMAD R2, R16, 0x8, R3 ;  /* 0x0000000810027824 */ /* 0x000fca00078e0203 */
[----:B------:R-:W-:Y:S01]  /*cea0*/  R2UR UR9, R2 ;  /* 0x00000000020972ca */ /* 0x000fe200000e0000 */
[----:B------:R-:W-:-:S05]  /*ceb0*/  IMAD R2, R16, 0xa800, R3 ;  /* 0x0000a80010027824 */ /* 0x000fca00078e0203 */
[----:B------:R-:W-:-:S07]  /*cec0*/  R2UR UR15, R2 ;  /* 0x00000000020f72ca */ /* 0x000fce00000e0000 */
[----:B------:R-:W-:-:S06]  /*ced0*/  UIADD3 UR9, UR9, 0x36850, URZ ;  /* 0x0003685009097890 */ /* 0x000fcc000fffe03f */
[----:B------:R-:W-:Y:S02]  /*cee0*/  UIADD3 UR8, UR15, 0x400, URZ ;  /* 0x000004000f087890 */ /* 0x000fe4000fffe03f */
[----:B------:R-:W-:Y:S02]  /*cef0*/  UIADD3 UR14, UR15, 0x3c00, URZ ;  /* 0x00003c000f0e7890 */ /* 0x000fe4000fffe03f */
[----:B------:R-:W-:-:S05]  /*cf00*/  UIADD3 UR15, UR15, 0x7400, URZ ;  /* 0x000074000f0f7890 */ /* 0x000fca000fffe03f */
        /* <DEDUP_REMOVED lines=8> */
[----:B-1----:R-:W-:Y:S01]  /*cf90*/  NOP ;  /* 0x0000000000007918 */ /* 0x002fe20000000000 */
.L_x_2899:
[----:B------:R-:W-:Y:S05]  /*cfa0*/  BSYNC B0 ;  /* 0x0000000000007941 */ /* 0x000fea0003800000 */
.L_x_2898:
[----:B------:R-:W2:Y:S01]  /*cfb0*/  LDL.LU R2, [R1+0xc] ;  /* 0x00000c0001027983 */ /* 0x000ea20000300800 */
[----:B------:R-:W-:Y:S02]  /*cfc0*/  IMAD.MOV.U32 R16, RZ, RZ, R7 ;  /* 0x000000ffff107224 */ /* 0x000fe400078e0007 */
[----:B------:R-:W-:Y:S02]  /*cfd0*/  IMAD.MOV.U32 R17, RZ, RZ, R13 ;  /* 0x000000ffff117224 */ /* 0x000fe400078e000d */
[----:B--2---:R-:W-:-:S07]  /*cfe0*/  VIADD R6, R2, 0xfffffffd ;  /* 0xfffffffd02067836 */ /* 0x004fce0000000000 */
.L_x_2897:
[----:B------:R-:W-:Y:S01]  /*cff0*/  IMAD.MOV R3, RZ, RZ, -R12 ;  /* 0x000000ffff037224 */ /* 0x000fe200078e0a0c */
[----:B------:R-:W-:Y:S04]  /*d000*/  BSSY B0, `(.L_x_2896) ;  /* 0x00000f8000007945 */ /* 0x000fe80003800000 */
[----:B------:R-:W-:-:S13]  /*d010*/  ISETP.NE.AND P1, PT, R10, R3, PT ;  /* 0x000000030a00720c */ /* 0x000fda0003f25270 */
[----:B------:R-:W-:Y:S05]  /*d020*/  @!P1 BRA `(.L_x_2905) ;  /* 0x0000000c00d49947 */ /* 0x000fea0003800000 */
[----:B------:R-:W-:-:S07]  /*d030*/  MOV R8, R5 ;  /* 0x0000000500087202 */ /* 0x000fce0000000f00 */
.L_x_2920:
        /* <DEDUP_REMOVED lines=22> */
[----:B------:R-:W1:Y:S01]  /*d1a0*/  LDC.64 R8, c[0x0][0x3f8] ;  /* 0x0000fe00ff087b82 */ /* 0x000e620000000a00 */
[----:B------:R-:W-:-:S05]  /*d1b0*/  IMAD.WIDE.U32 R2, R0, UR4, R2 ;  /* 0x0000000400027c25 */ /* 0x000fca000f8e0002 */
[----:B------:R-:W-:Y:S02]  /*d1c0*/  IADD3 R13, R13, R3, RZ ;  /* 0x000000030d0d7210 */ /* 0x000fe40007ffe0ff */
[----:B-1----:R-:W-:-:S04]  /*d1d0*/  LEA R8, P1, R2, R8, 0x2 ;  /* 0x0000000802087211 */ /* 0x002fc800078210ff */
[----:B------:R-:W-:-:S05]  /*d1e0*/  LEA.HI.X R9, R2, R9, R13, 0x2, P1 ;  /* 0x0000000902097211 */ /* 0x000fca00008f140d */
[----:B------:R1:W5:Y:S04]  /*d1f0*/  LDG.E R8, desc[UR6][R8.64] ;  /* 0x0000000608087981 */ /* 0x000368000c1e1900 */
.L_x_2908:
[----:B------:R-:W2:Y:S01]  /*d200*/  S2R R3, SR_CgaCtaId ;  /* 0x0000000000037919 */ /* 0x000ea20000008800 */
[----:B------:R-:W-:-:S04]  /*d210*/  MOV R2, 0x400 ;  /* 0x0000040000027802 */ /* 0x000fc80000000f00 */
[----:B--2---:R-:W-:Y:S02]  /*d220*/  LEA R2, R3, R2, 0x18 ;  /* 0x0000000203027211 */ /* 0x004fe400078ec0ff */
[----:B------:R-:W-:-:S03]  /*d230*/  SHF.L.U32 R3, R10, 0x1f, RZ ;  /* 0x0000001f0a037819 */ /* 0x000fc600000006ff */
[----:B------:R-:W-:-:S04]  /*d240*/  IMAD R2, R7, 0x8, R2 ;  /* 0x0000000807027824 */ /* 0x000fc800078e0202 */
[----:B------:R-:W2:Y:S02]  /*d250*/  SYNCS.PHASECHK.TRANS64.TRYWAIT P1, [R2+URZ+0x36840], R3 ;  /* 0x03684003020075a7 */ /* 0x000ea4000802017f */
[----:B--2---:R-:W-:Y:S05]  /*d260*/  @!P1 BRA `(.L_x_2909) ;  /* 0x0000001800549947 */ /* 0x004fea0003800000 */
.L_x_2949:
        /* <DEDUP_REMOVED lines=11> */
.L_x_2910:
        /* <DEDUP_REMOVED lines=13> */
[----:B------:R-:W-:-:S03]  /*d3f0*/  SHF.L.U32 R17, R17, 0x1f, RZ ;  /* 0x0000001f11117819 */ /* 0x000fc600000006ff */
        /* <DEDUP_REMOVED lines=19> */
.L_x_2950:
        /* <DEDUP_REMOVED lines=8> */
.L_x_2912:
        /* <DEDUP_REMOVED lines=13> */
[----:B------:R-:W-:Y:S02]  /*d680*/  IMAD.MOV.U32 R5, RZ, RZ, R8 ;  /* 0x000000ffff057224 */ /* 0x000fe400078e0008 */
[----:B------:R-:W-:Y:S02]  /*d690*/  UIMAD UR11, UR11, 0x70, URZ ;  /* 0x000000700b0b78a4 */ /* 0x000fe4000f8e023f */
[----:B------:R-:W-:Y:S01]  /*d6a0*/  UIADD3 UR9, UR9, 0x50, URZ ;  /* 0x0000005009097890 */ /* 0x000fe2000fffe03f */
[----:B--2---:R-:W-:-:S05]  /*d6b0*/  LEA R3, R9, R3, 0x18 ;  /* 0x0000000309037211 */ /* 0x004fca00078ec0ff */
        /* <DEDUP_REMOVED lines=15> */
.L_x_2907:
[----:B------:R-:W-:Y:S05]  /*d7b0*/  BSYNC B1 ;  /* 0x0000000000017941 */ /* 0x000fea0003800000 */
.L_x_2906:
        /* <DEDUP_REMOVED lines=28> */
.L_x_2915:
[----:B------:R-:W2:Y:S01]  /*d980*/  S2R R3, SR_CgaCtaId ;  /* 0x0000000000037919 */ /* 0x000ea20000008800 */
[----:B------:R-:W-:-:S04]  /*d990*/  MOV R2, 0x400 ;  /* 0x0000040000027802 */ /* 0x000fc80000000f00 */
[----:B--2---:R-:W-:Y:S02]  /*d9a0*/  LEA R2, R3, R2, 0x18 ;  /* 0x0000000203027211 */ /* 0x004fe400078ec0ff */
[----:B------:R-:W-:-:S03]  /*d9b0*/  SHF.L.U32 R3, R17, 0x1f, RZ ;  /* 0x0000001f11037819 */ /* 0x000fc600000006ff */
[----:B------:R-:W-:-:S04]  /*d9c0*/  IMAD R2, R16, 0x8, R2 ;  /* 0x0000000810027824 */ /* 0x000fc800078e0202 */
[----:B------:R-:W2:Y:S02]  /*d9d0*/  SYNCS.PHASECHK.TRANS64.TRYWAIT P1, [R2+URZ+0x36840], R3 ;  /* 0x03684003020075a7 */ /* 0x000ea4000802017f */
[----:B--2---:R-:W-:Y:S05]  /*d9e0*/  @!P1 BRA `(.L_x_2916) ;  /* 0x00000010009c9947 */ /* 0x004fea0003800000 */
.L_x_2951:
        /* <DEDUP_REMOVED lines=11> */
.L_x_2917:
        /* <DEDUP_REMOVED lines=11> */
[----:B------:R-:W-:-:S05]  /*db50*/  UMOV UR18, 0x80 ;  /* 0x0000008000127882 */ /* 0x000fca0000000000 */
        /* <DEDUP_REMOVED lines=12> */
[----:B------:R-:W-:-:S03]  /*dc20*/  UIADD3 UR16, UR8, 0x28400, URZ ;  /* 0x0002840008107890 */ /* 0x000fc6000fffe03f */
        /* <DEDUP_REMOVED lines=10> */
.L_x_2952:
        /* <DEDUP_REMOVED lines=8> */
.L_x_2919:
[----:B------:R-:W2:Y:S01]  /*dd50*/  S2R R9, SR_CgaCtaId ;  /* 0x0000000000097919 */ /* 0x000ea20000008800 */
[----:B-1----:R-:W-:Y:S01]  /*dd60*/  MOV R3, 0x400 ;  /* 0x0000040000037802 */ /* 0x002fe20000000f00 */
        /* <DEDUP_REMOVED lines=10> */
[----:B------:R-:W-:Y:S01]  /*de10*/  IMAD.MOV.U32 R18, RZ, RZ, R12 ;  /* 0x000000ffff127224 */ /* 0x000fe200078e000c */
[----:B------:R-:W-:-:S03]  /*de20*/  MOV R5, R8 ;  /* 0x0000000800057202 */ /* 0x000fc60000000f00 */
[----:B------:R-:W-:Y:S02]  /*de30*/  UIMAD UR11, UR11, 0x70, URZ ;  /* 0x000000700b0b78a4 */ /* 0x000fe4000f8e023f */
[----:B------:R-:W-:Y:S01]  /*de40*/  UIADD3 UR9, UR9, 0x50, URZ ;  /* 0x0000005009097890 */ /* 0x000fe2000fffe03f */
[----:B--2---:R-:W-:-:S05]  /*de50*/  LEA R3, R9, R3, 0x18 ;  /* 0x0000000309037211 */ /* 0x004fca00078ec0ff */
[----:B------:R-:W-:-:S05]  /*de60*/  IMAD R7, R7, 0xa800, R3 ;  /* 0x0000a80007077824 */ /* 0x000fca00078e0203 */
[----:B------:R-:W-:-:S13]  /*de70*/  R2UR UR15, R7 ;  /* 0x00000000070f72ca */ /* 0x000fda00000e0000 */
        /* <DEDUP_REMOVED lines=12> */
.L_x_2914:
[----:B------:R-:W-:Y:S05]  /*df40*/  BSYNC B1 ;  /* 0x0000000000017941 */ /* 0x000fea0003800000 */
.L_x_2913:
[C---:B------:R-:W-:Y:S01]  /*df50*/  ISETP.GT.AND P1, PT, R6.reuse, 0x1, PT ;  /* 0x000000010600780c */ /* 0x040fe20003f24270 */
[----:B------:R-:W-:-:S12]  /*df60*/  VIADD R6, R6, 0xfffffffe ;  /* 0xfffffffe06067836 */ /* 0x000fd80000000000 */
[----:B------:R-:W-:Y:S05]  /*df70*/  @P1 BRA `(.L_x_2920) ;  /* 0xfffffff000301947 */ /* 0x000fea000383ffff */
.L_x_2905:
[----:B------:R-:W-:Y:S05]  /*df80*/  BSYNC B0 ;  /* 0x0000000000007941 */ /* 0x000fea0003800000 */
.L_x_2896:
[----:B------:R-:W-:Y:S04]  /*df90*/  BSSY B0, `(.L_x_2921) ;  /* 0x0000032000007945 */ /* 0x000fe80003800000 */
[----:B------:R-:W-:Y:S05]  /*dfa0*/  @!P6 BRA `(.L_x_2922) ;  /* 0x0000000000c0e947 */ /* 0x000fea0003800000 */
[----:B------:R-:W2:Y:S01]  /*dfb0*/  S2R R3, SR_CgaCtaId ;  /* 0x0000000000037919 */ /* 0x000ea20000008800 */
[----:B------:R-:W-:Y:S01]  /*dfc0*/  MOV R0, 0x400 ;  /* 0x0000040000007802 */ /* 0x000fe20000000f00 */
[----:B------:R-:W3:Y:S03]  /*dfd0*/  S2R R2, SR_TID.X ;  /* 0x0000000000027919 */ /* 0x000ee60000002100 */
[----:B--2---:R-:W-:Y:S02]  /*dfe0*/  LEA R0, R3, R0, 0x18 ;  /* 0x0000000003007211 */ /* 0x004fe400078ec0ff */
[----:B---3--:R-:W-:-:S03]  /*dff0*/  LOP3.LUT R2, R2, 0x7f, RZ, 0xc0, !PT ;  /* 0x0000007f02027812 */ /* 0x008fc600078ec0ff */
[----:B------:R-:W-:Y:S01]  /*e000*/  IMAD R3, R16, 0x8, R0 ;  /* 0x0000000810037824 */ /* 0x000fe200078e0200 */
[----:B------:R-:W-:Y:S02]  /*e010*/  SHF.L.U32 R0, R17, 0x1f, RZ ;  /* 0x0000001f11007819 */ /* 0x000fe400000006ff */
[----:B------:R-:W-:Y:S02]  /*e020*/  ISETP.NE.AND P1, PT, R2, RZ, PT ;  /* 0x000000ff0200720c */ /* 0x000fe40003f25270 */
[----:B------:R-:W2:Y:S02]  /*e030*/  SYNCS.PHASECHK.TRANS64.TRYWAIT P0, [R3+URZ+0x36860], R0 ;  /* 0x03686000030075a7 */ /* 0x000ea4000800017f */
[----:B--2---:R-:W-:Y:S09]  /*e040*/  @!P0 BRA `(.L_x_2923) ;  /* 0x0000000c002c8947 */ /* 0x004ff20003800000 */
.L_x_2953:
        /* <DEDUP_REMOVED lines=8> */
.L_x_2924:
        /* <DEDUP_REMOVED lines=30> */
.L_x_2922:
[----:B------:R-:W-:Y:S05]  /*e2b0*/  BSYNC B0 ;  /* 0x0000000000007941 */ /* 0x000fea0003800000 */
.L_x_2921:
        /* <DEDUP_REMOVED lines=15> */
.L_x_2881:
[----:B------:R-:W2:Y:S01]  /*e3b0*/  S2R R3, SR_CgaCtaId ;  /* 0x0000000000037919 */ /* 0x000ea20000008800 */
[----:B------:R-:W-:Y:S01]  /*e3c0*/  MOV R0, 0x400 ;  /* 0x0000040000007802 */ /* 0x000fe20000000f00 */
[----:B------:R-:W-:Y:S03]  /*e3d0*/  BSSY B0, `(.L_x_2926) ;  /* 0x0000005000007945 */ /* 0x000fe60003800000 */
[----:B--2---:R-:W-:Y:S02]  /*e3e0*/  LEA R0, R3, R0, 0x18 ;  /* 0x0000000003007211 */ /* 0x004fe400078ec0ff */
[----:B------:R-:W-:-:S04]  /*e3f0*/  SHF.L.U32 R3, R2, 0x1f, RZ ;  /* 0x0000001f02037819 */ /* 0x000fc800000006ff */
[----:B------:R-:W2:Y:S02]  /*e400*/  SYNCS.PHASECHK.TRANS64.TRYWAIT P0, [R0+URZ+0x36820], R3 ;  /* 0x03682003000075a7 */ /* 0x000ea4000800017f */
[----:B--2---:R-:W-:Y:S05]  /*e410*/  @!P0 BRA `(.L_x_2927) ;  /* 0x00000008004c8947 */ /* 0x004fea0003800000 */
.L_x_2954:
[----:B------:R-:W-:Y:S05]  /*e420*/  BSYNC B0 ;  /* 0x0000000000007941 */ /* 0x000fea0003800000 */
.L_x_2926:
[----:B------:R-:W-:-:S03]  /*e430*/  UMOV UR4, 0xffffffff ;  /* 0xffffffff00047882 */ /* 0x000fc60000000000 */
[----:B------:R-:W-:Y:S05]  /*e440*/  BRA.DIV UR4, `(.L_x_2928) ;  /* 0x0000000a04547947 */ /* 0x000fea000b800000 */
[----:B------:R-:W3:Y:S02]  /*e450*/  S2R R2, SR_TID.X ;  /* 0x0000000000027919 */ /* 0x000ee40000002100 */
[----:B---3--:R-:W-:-:S04]  /*e460*/  SHF.R.U32.HI R2, RZ, 0x5, R2 ;  /* 0x00000005ff027819 */ /* 0x008fc80000011602 */
[----:B------:R-:W-:-:S05]  /*e470*/  LOP3.LUT R2, R2, 0x3, RZ, 0xc0, !PT ;  /* 0x0000000302027812 */ /* 0x000fca00078ec0ff */
[----:B------:R3:W4:Y:S02]  /*e480*/  SHFL.IDX PT, R14, R2, RZ, 0x1f ;  /* 0x00001fff020e7589 */ /* 0x00072400000e0000 */
.L_x_2957:
[----:B----4-:R-:W-:Y:S01]  /*e490*/  ISETP.NE.AND P0, PT, R14, RZ, PT ;  /* 0x000000ff0e00720c */ /* 0x010fe20003f05270 */
[----:B------:R-:W-:-:S12]  /*e4a0*/  BSSY B0, `(.L_x_2929) ;  /* 0x0000026000007945 */ /* 0x000fd80003800000 */
[----:B------:R-:W-:Y:S05]  /*e4b0*/  @P0 BRA `(.L_x_2930) ;  /* 0x0000000000900947 */ /* 0x000fea0003800000 */
[----:B------:R-:W-:-:S03]  /*e4c0*/  UMOV UR4, 0xffffffff ;  /* 0xffffffff00047882 */ /* 0x000fc60000000000 */
[----:B------:R-:W-:Y:S05]  /*e4d0*/  BRA.DIV UR4, `(.L_x_2931) ;  /* 0x0000000a04647947 */ /* 0x000fea000b800000 */
[----:B------:R-:W-:-:S13]  /*e4e0*/  ELECT P6, URZ, PT ;  /* 0x00000000003f782f */ /* 0x000fda00038c0000 */
.L_x_2960:
[----:B------:R-:W-:Y:S05]  /*e4f0*/  @!P6 BRA `(.L_x_2930) ;  /* 0x000000000080e947 */ /* 0x000fea0003800000 */
[----:B---3--:R-:W3:Y:S02]  /*e500*/  LDL R2, [R1+0x1c] ;  /* 0x00001c0001027983 */ /* 0x008ee40000100800 */
[----:B---3--:R-:W-:-:S13]  /*e510*/  R2UR UR4, R2 ;  /* 0x00000000020472ca */ /* 0x008fda00000e0000 */
[----:B------:R-:W-:-:S06]  /*e520*/  ULOP3.LUT UR4, UR4, 0x2, URZ, 0xfc, !UPT ;  /* 0x0000000204047892 */ /* 0x000fcc000f8efc3f */
[----:B------:R-:W-:-:S05]  /*e530*/  IMAD.U32 R2, RZ, RZ, UR4 ;  /* 0x00000004ff027e24 */ /* 0x000fca000f8e00ff */
[----:B------:R-:W-:-:S13]  /*e540*/  ISETP.NE.AND P2, PT, R2, 0x3, PT ;  /* 0x000000030200780c */ /* 0x000fda0003f45270 */
[----:B------:R-:W-:Y:S05]  /*e550*/  @!P2 BRA `(.L_x_2932) ;  /* 0x000000000004a947 */ /* 0x000fea0003800000 */
[----:B------:R-:W-:Y:S01]  /*e560*/  BPT.TRAP 0x1 ;  /* 0x000000040000795c */ /* 0x000fe20000300000 */
.L_x_2932:
[----:B--2---:R-:W-:Y:S01]  /*e570*/  VIADD R3, R0, 0x36840 ;  /* 0x0003684000037836 */ /* 0x004fe20000000000 */
[----:B------:R-:W-:Y:S02]  /*e580*/  SHF.L.U32 R5, R17, 0x1f, RZ ;  /* 0x0000001f11057819 */ /* 0x000fe400000006ff */
[C---:B------:R-:W-:Y:S01]  /*e590*/  IADD3 R2, R16.reuse, 0x1, RZ ;  /* 0x0000000110027810 */ /* 0x040fe20007ffe0ff */
        /* <DEDUP_REMOVED lines=9> */
.L_x_2961:
[----:B------:R-:W2:Y:S02]  /*e630*/  SYNCS.PHASECHK.TRANS64.TRYWAIT P0, [R3+URZ], R2 ;  /* 0x00000002030075a7 */ /* 0x000ea4000800017f */
[----:B--2---:R-:W-:Y:S05]  /*e640*/  @!P0 BRA `(.L_x_2934) ;  /* 0x00000008003c8947 */ /* 0x004fea0003800000 */
.L_x_2962:
[----:B------:R-:W-:Y:S05]  /*e650*/  @!P2 BRA `(.L_x_2935) ;  /* 0x000000000004a947 */ /* 0x000fea0003800000 */
[----:B------:R-:W-:Y:S01]  /*e660*/  BPT.TRAP 0x1 ;  /* 0x000000040000795c */ /* 0x000fe20000300000 */
.L_x_2935:
[----:B--2---:R-:W-:-:S04]  /*e670*/  VIADD R3, R0, 0x36860 ;  /* 0x0003686000037836 */ /* 0x004fc80000000000 */
[----:B------:R-:W-:-:S04]  /*e680*/  IMAD R16, R16, 0x8, R3 ;  /* 0x0000000810107824 */ /* 0x000fc800078e0203 */
[----:B------:R-:W2:Y:S02]  /*e690*/  SYNCS.PHASECHK.TRANS64.TRYWAIT P0, [R16+URZ], R5 ;  /* 0x00000005100075a7 */ /* 0x000ea4000800017f */
[----:B--2---:R-:W-:Y:S05]  /*e6a0*/  @!P0 BRA `(.L_x_2936) ;  /* 0x0000000800388947 */ /* 0x004fea0003800000 */
.L_x_2963:
[----:B------:R-:W-:-:S07]  /*e6b0*/  IMAD R3, R4, 0x8, R3 ;  /* 0x0000000804037824 */ /* 0x000fce00078e0203 */
.L_x_2937:
[----:B---3--:R3:W4:Y:S02]  /*e6c0*/  SYNCS.PHASECHK.TRANS64.TRYWAIT P0, [R3+URZ], R2 ;  /* 0x00000002030075a7 */ /* 0x008724000800017f */
[----:B----4-:R-:W-:Y:S05]  /*e6d0*/  @!P0 NANOSLEEP.SYNCS 0x989680 ;  /* 0x009896800000895d */ /* 0x010fea0003900000 */
[----:B------:R-:W4:Y:S02]  /*e6e0*/  @!P0 SYNCS.PHASECHK.TRANS64 P0, [R3+URZ], R2 ;  /* 0x00000002030085a7 */ /* 0x000f24000800007f */
[----:B----4-:R-:W-:Y:S05]  /*e6f0*/  @!P0 BRA `(.L_x_2937) ;  /* 0xfffffffc00f08947 */ /* 0x010fea000383ffff */
.L_x_2930:
[----:B------:R-:W-:Y:S05]  /*e700*/  BSYNC B0 ;  /* 0x0000000000007941 */ /* 0x000fea0003800000 */
.L_x_2929:
[----:B------:R-:W-:Y:S05]  /*e710*/  EXIT ;  /* 0x000000000000794d */ /* 0x000fea0003800000 */
.L_x_2859:
[----:B------:R-:W-:-:S13]  /*e720*/  R2UR UR4, R16 ;  /* 0x00000000100472ca */ /* 0x000fda00000e0000 */
[----:B-1----:R-:W-:-:S04]  /*e730*/  MOV R3, UR4 ;  /* 0x0000000400037c02 */ /* 0x002fc80008000f00 */
[----:B------:R1:W2:Y:S03]  /*e740*/  SYNCS.PHASECHK.TRANS64.TRYWAIT P1, [R3+URZ+0x36800], R0 ;  /* 0x03680000030075a7 */ /* 0x0002a6000802017f */
[----:B--2---:R-:W-:Y:S05]  /*e750*/  @!P1 NANOSLEEP.SYNCS 0x989680 ;  /* 0x009896800000995d */ /* 0x004fea0003900000 */
[----:B------:R-:W2:Y:S02]  /*e760*/  @!P1 SYNCS.PHASECHK.TRANS64 P1, [R3+URZ+0x36800], R0 ;  /* 0x03680000030095a7 */ /* 0x000ea4000802007f */
[----:B--2---:R-:W-:Y:S05]  /*e770*/  @!P1 BRA `(.L_x_2859) ;  /* 0xfffffffc00e89947 */ /* 0x004fea000383ffff */
[----:B------:R-:W-:Y:S05]  /*e780*/  BRA `(.L_x_2938) ;  /* 0xffffff2800987947 */ /* 0x000fea000383ffff */
.L_x_2863:
[----:B--2---:R2:W3:Y:S02]  /*e790*/  SYNCS.PHASECHK.TRANS64.TRYWAIT P2, [R2+URZ+0x36830], R3 ;  /* 0x03683003020075a7 */ /* 0x0044e4000804017f */
[----:B---3--:R-:W-:Y:S05]  /*e7a0*/  @!P2 NANOSLEEP.SYNCS 0x989680 ;  /* 0x009896800000a95d */ /* 0x008fea0003900000 */
[----:B------:R-:W3:Y:S02]  /*e7b0*/  @!P2 SYNCS.PHASECHK.TRANS64 P2, [R2+URZ+0x36830], R3 ;  /* 0x036830030200a5a7 */ /* 0x000ee4000804007f */
[----:B---3--:R-:W-:Y:S05]  /*e7c0*/  @!P2 BRA `(.L_x_2863) ;  /* 0xfffffffc00f0a947 */ /* 0x008fea000383ffff */
[----:B------:R-:W-:Y:S05]  /*e7d0*/  BRA `(.L_x_2862) ;  /* 0xffffff2800cc7947 */ /* 0x000fea000383ffff */
.L_x_2868:
[----:B--2---:R-:W-:-:S04]  /*e7e0*/  IMAD.U32 R3, RZ, RZ, UR39 ;  /* 0x00000027ff037e24 */ /* 0x004fc8000f8e00ff */
[----:B------:R2:W3:Y:S03]  /*e7f0*/  SYNCS.PHASECHK.TRANS64.TRYWAIT P2, [R3+URZ+0x36830], R0 ;  /* 0x03683000030075a7 */ /* 0x0004e6000804017f */
[----:B---3--:R-:W-:Y:S05]  /*e800*/  @!P2 NANOSLEEP.SYNCS 0x989680 ;  /* 0x009896800000a95d */ /* 0x008fea0003900000 */
[----:B------:R-:W3:Y:S02]  /*e810*/  @!P2 SYNCS.PHASECHK.TRANS64 P2, [R3+URZ+0x36830], R0 ;  /* 0x036830000300a5a7 */ /* 0x000ee4000804007f */
[----:B---3--:R-:W-:Y:S05]  /*e820*/  @!P2 BRA `(.L_x_2868) ;  /* 0xfffffffc00eca947 */ /* 0x008fea000383ffff */
[----:B------:R-:W-:Y:S05]  /*e830*/  BRA `(.L_x_2867) ;  /* 0xffffff7000747947 */ /* 0x000fea000383ffff */
.L_x_2872:
[----:B--2---:R-:W-:-:S04]  /*e840*/  IMAD.U32 R3, RZ, RZ, UR4 ;  /* 0x00000004ff037e24 */ /* 0x004fc8000f8e00ff */
[----:B------:R2:W3:Y:S03]  /*e850*/  SYNCS.PHASECHK.TRANS64.TRYWAIT P2, [R3+URZ+0x36850], R0 ;  /* 0x03685000030075a7 */ /* 0x0004e6000804017f */
[----:B---3--:R-:W-:Y:S05]  /*e860*/  @!P2 NANOSLEEP.SYNCS 0x989680 ;  /* 0x009896800000a95d */ /* 0x008fea0003900000 */
[----:B------:R-:W3:Y:S02]  /*e870*/  @!P2 SYNCS.PHASECHK.TRANS64 P2, [R3+URZ+0x36850], R0 ;  /* 0x036850000300a5a7 */ /* 0x000ee4000804007f */
[----:B---3--:R-:W-:Y:S05]  /*e880*/  @!P2 BRA `(.L_x_2872) ;  /* 0xfffffffc00eca947 */ /* 0x008fea000383ffff */
[----:B------:R-:W-:Y:S05]  /*e890*/  BRA `(.L_x_2871) ;  /* 0xffffff9400d47947 */ /* 0x000fea000383ffff */
.L_x_2877:
[----:B--2---:R-:W-:-:S04]  /*e8a0*/  IMAD.U32 R9, RZ, RZ, UR7 ;  /* 0x00000007ff097e24 */ /* 0x004fc8000f8e00ff */
[----:B------:R2:W3:Y:S03]  /*e8b0*/  SYNCS.PHASECHK.TRANS64.TRYWAIT P0, [R9+URZ+0x36850], R2 ;  /* 0x03685002090075a7 */ /* 0x0004e6000800017f */
[----:B---3--:R-:W-:Y:S05]  /*e8c0*/  @!P0 NANOSLEEP.SYNCS 0x989680 ;  /* 0x009896800000895d */ /* 0x008fea0003900000 */
[----:B------:R-:W3:Y:S02]  /*e8d0*/  @!P0 SYNCS.PHASECHK.TRANS64 P0, [R9+URZ+0x36850], R2 ;  /* 0x03685002090085a7 */ /* 0x000ee4000800007f */
[----:B---3--:R-:W-:Y:S05]  /*e8e0*/  @!P0 BRA `(.L_x_2877) ;  /* 0xfffffffc00ec8947 */ /* 0x008fea000383ffff */
[----:B------:R-:W-:Y:S05]  /*e8f0*/  BRA `(.L_x_2876) ;  /* 0xffffffb0008c7947 */ /* 0x000fea000383ffff */
.L_x_2888:
[----:B------:R-:W1:Y:S01]  /*e900*/  S2R R6, SR_TID.X ;  /* 0x0000000000067919 */ /* 0x000e620000002100 */
[----:B------:R-:W-:Y:S01]  /*e910*/  BSSY B0, `(.L_x_2939) ;  /* 0x000000a000007945 */ /* 0x000fe20003800000 */
        /* <DEDUP_REMOVED lines=9> */
.L_x_2940:
[----:B------:R-:W-:Y:S05]  /*e9b0*/  BSYNC B0 ;  /* 0x0000000000007941 */ /* 0x000fea0003800000 */
.L_x_2939:
[----:B------:R-:W-:Y:S05]  /*e9c0*/  BRA `(.L_x_2941) ;  /* 0xffffffd400747947 */ /* 0x000fea000383ffff */
.L_x_2889:
[----:B------:R-:W-:Y:S01]  /*e9d0*/  BSSY B0, `(.L_x_2942) ;  /* 0x0000006000007945 */ /* 0x000fe20003800000 */
[----:B------:R-:W-:-:S07]  /*e9e0*/  IMAD.MOV.U32 R15, RZ, RZ, -0x1 ;  /* 0xffffffffff0f7424 */ /* 0x000fce00078e00ff */
[----:B------:R-:W-:Y:S05]  /*e9f0*/  WARPSYNC.COLLECTIVE R15, `(.L_x_2943) ;  /* 0x000000000f0c7348 */ /* 0x000fea0003c00000 */
[----:B------:R-:W-:Y:S02]  /*ea00*/  ELECT P6, UR62, PT ;  /* 0x00000000003e782f */ /* 0x000fe400038c0000 */
[----:B------:R-:W-:Y:S01]  /*ea10*/  MOV R14, UR62 ;  /* 0x0000003e000e7c02 */ /* 0x000fe20008000f00 */
[----:B------:R-:W-:Y:S10]  /*ea20*/  ENDCOLLECTIVE ;  /* 0x000000000000791b */ /* 0x000ff40003800000 */
.L_x_2943:
[----:B------:R-:W-:Y:S05]  /*ea30*/  BSYNC B0 ;  /* 0x0000000000007941 */ /* 0x000fea0003800000 */
.L_x_2942:
[----:B------:R-:W-:Y:S05]  /*ea40*/  BRA `(.L_x_2944) ;  /* 0xffffffd4006c7947 */ /* 0x000fea000383ffff */
.L_x_2892:
[----:B--2---:R2:W3:Y:S02]  /*ea50*/  SYNCS.PHASECHK.TRANS64.TRYWAIT P1, [R6+URZ+0x36840], R7 ;  /* 0x03684007060075a7 */ /* 0x0044e4000802017f */
[----:B---3--:R-:W-:Y:S05]  /*ea60*/  @!P1 NANOSLEEP.SYNCS 0x989680 ;  /* 0x009896800000995d */ /* 0x008fea0003900000 */
[----:B------:R-:W3:Y:S02]  /*ea70*/  @!P1 SYNCS.PHASECHK.TRANS64 P1, [R6+URZ+0x36840], R7 ;  /* 0x03684007060095a7 */ /* 0x000ee4000802007f */
[----:B---3--:R-:W-:Y:S05]  /*ea80*/  @!P1 BRA `(.L_x_2892) ;  /* 0xfffffffc00f09947 */ /* 0x008fea000383ffff */
[----:B------:R-:W-:Y:S05]  /*ea90*/  BRA `(.L_x_2945) ;  /* 0xffffffd400d07947 */ /* 0x000fea000383ffff */
.L_x_2895:
        /* <DEDUP_REMOVED lines=8> */
.L_x_2901:
[----:B-1----:R1:W2:Y:S02]  /*eb20*/  SYNCS.PHASECHK.TRANS64.TRYWAIT P1, [R2+URZ+0x36840], R3 ;  /* 0x03684003020075a7 */ /* 0x0022a4000802017f */
[----:B--2---:R-:W-:Y:S05]  /*eb30*/  @!P1 NANOSLEEP.SYNCS 0x989680 ;  /* 0x009896800000995d */ /* 0x004fea0003900000 */
[----:B------:R-:W2:Y:S02]  /*eb40*/  @!P1 SYNCS.PHASECHK.TRANS64 P1, [R2+URZ+0x36840], R3 ;  /* 0x03684003020095a7 */ /* 0x000ea4000802007f */
[----:B--2---:R-:W-:Y:S05]  /*eb50*/  @!P1 BRA `(.L_x_2901) ;  /* 0xfffffffc00f09947 */ /* 0x004fea000383ffff */
[----:B------:R-:W-:Y:S05]  /*eb60*/  BRA `(.L_x_2947) ;  /* 0xffffffdc00ac7947 */ /* 0x000fea000383ffff */
.L_x_2903:
[----:B-1----:R1:W2:Y:S02]  /*eb70*/  SYNCS.PHASECHK.TRANS64.TRYWAIT P1, [R2+URZ+0x60], R3 ;  /* 0x00006003020075a7 */ /* 0x0022a4000802017f */
[----:B--2---:R-:W-:Y:S05]  /*eb80*/  @!P1 NANOSLEEP.SYNCS 0x989680 ;  /* 0x009896800000995d */ /* 0x004fea0003900000 */
[----:B------:R-:W2:Y:S02]  /*eb90*/  @!P1 SYNCS.PHASECHK.TRANS64 P1, [R2+URZ+0x60], R3 ;  /* 0x00006003020095a7 */ /* 0x000ea4000802007f */
[----:B--2---:R-:W-:Y:S05]  /*eba0*/  @!P1 BRA `(.L_x_2903) ;  /* 0xfffffffc00f09947 */ /* 0x004fea000383ffff */
[----:B------:R-:W-:Y:S05]  /*ebb0*/  BRA `(.L_x_2948) ;  /* 0xffffffe000487947 */ /* 0x000fea000383ffff */
.L_x_2909:
[----:B--2---:R2:W3:Y:S02]  /*ebc0*/  SYNCS.PHASECHK.TRANS64.TRYWAIT P1, [R2+URZ+0x36840], R3 ;  /* 0x03684003020075a7 */ /* 0x0044e4000802017f */
[----:B---3--:R-:W-:Y:S05]  /*ebd0*/  @!P1 NANOSLEEP.SYNCS 0x989680 ;  /* 0x009896800000995d */ /* 0x008fea0003900000 */
[----:B------:R-:W3:Y:S02]  /*ebe0*/  @!P1 SYNCS.PHASECHK.TRANS64 P1, [R2+URZ+0x36840], R3 ;  /* 0x03684003020095a7 */ /* 0x000ee4000802007f */
[----:B---3--:R-:W-:Y:S05]  /*ebf0*/  @!P1 BRA `(.L_x_2909) ;  /* 0xfffffffc00f09947 */ /* 0x008fea000383ffff */
[----:B------:R-:W-:Y:S05]  /*ec00*/  BRA `(.L_x_2949) ;  /* 0xffffffe400987947 */ /* 0x000fea000383ffff */
.L_x_2911:
[----:B-1----:R1:W2:Y:S02]  /*ec10*/  SYNCS.PHASECHK.TRANS64.TRYWAIT P1, [R2+URZ+0x60], R17 ;  /* 0x00006011020075a7 */ /* 0x0022a4000802017f */
[----:B--2---:R-:W-:Y:S05]  /*ec20*/  @!P1 NANOSLEEP.SYNCS 0x989680 ;  /* 0x009896800000995d */ /* 0x004fea0003900000 */
[----:B------:R-:W2:Y:S02]  /*ec30*/  @!P1 SYNCS.PHASECHK.TRANS64 P1, [R2+URZ+0x60], R17 ;  /* 0x00006011020095a7 */ /* 0x000ea4000802007f */
[----:B--2---:R-:W-:Y:S05]  /*ec40*/  @!P1 BRA `(.L_x_2911) ;  /* 0xfffffffc00f09947 */ /* 0x004fea000383ffff */
[----:B------:R-:W-:Y:S05]  /*ec50*/  BRA `(.L_x_2950) ;  /* 0xffffffe800347947 */ /* 0x000fea000383ffff */
.L_x_2916:
[----:B--2---:R2:W3:Y:S02]  /*ec60*/  SYNCS.PHASECHK.TRANS64.TRYWAIT P1, [R2+URZ+0x36840], R3 ;  /* 0x03684003020075a7 */ /* 0x0044e4000802017f */
[----:B---3--:R-:W-:Y:S05]  /*ec70*/  @!P1 NANOSLEEP.SYNCS 0x989680 ;  /* 0x009896800000995d */ /* 0x008fea0003900000 */
[----:B------:R-:W3:Y:S02]  /*ec80*/  @!P1 SYNCS.PHASECHK.TRANS64 P1, [R2+URZ+0x36840], R3 ;  /* 0x03684003020095a7 */ /* 0x000ee4000802007f */
[----:B---3--:R-:W-:Y:S05]  /*ec90*/  @!P1 BRA `(.L_x_2916) ;  /* 0xfffffffc00f09947 */ /* 0x008fea000383ffff */
[----:B------:R-:W-:Y:S05]  /*eca0*/  BRA `(.L_x_2951) ;  /* 0xffffffec00507947 */ /* 0x000fea000383ffff */
.L_x_2918:
[----:B-1----:R1:W2:Y:S02]  /*ecb0*/  SYNCS.PHASECHK.TRANS64.TRYWAIT P1, [R2+URZ+0x60], R3 ;  /* 0x00006003020075a7 */ /* 0x0022a4000802017f */
[----:B--2---:R-:W-:Y:S05]  /*ecc0*/  @!P1 NANOSLEEP.SYNCS 0x989680 ;  /* 0x009896800000995d */ /* 0x004fea0003900000 */
[----:B------:R-:W2:Y:S02]  /*ecd0*/  @!P1 SYNCS.PHASECHK.TRANS64 P1, [R2+URZ+0x60], R3 ;  /* 0x00006003020095a7 */ /* 0x000ea4000802007f */
[----:B--2---:R-:W-:Y:S05]  /*ece0*/  @!P1 BRA `(.L_x_2918) ;  /* 0xfffffffc00f09947 */ /* 0x004fea000383ffff */
[----:B------:R-:W-:Y:S05]  /*ecf0*/  BRA `(.L_x_2952) ;  /* 0xffffffec00f47947 */ /* 0x000fea000383ffff */
.L_x_2923:
[----:B--2---:R2:W3:Y:S02]  /*ed00*/  SYNCS.PHASECHK.TRANS64.TRYWAIT P0, [R3+URZ+0x36860], R0 ;  /* 0x03686000030075a7 */ /* 0x0044e4000800017f */
[----:B---3--:R-:W-:Y:S05]  /*ed10*/  @!P0 NANOSLEEP.SYNCS 0x989680 ;  /* 0x009896800000895d */ /* 0x008fea0003900000 */
[----:B------:R-:W3:Y:S02]  /*ed20*/  @!P0 SYNCS.PHASECHK.TRANS64 P0, [R3+URZ+0x36860], R0 ;  /* 0x03686000030085a7 */ /* 0x000ee4000800007f */
[----:B---3--:R-:W-:Y:S05]  /*ed30*/  @!P0 BRA `(.L_x_2923) ;  /* 0xfffffffc00f08947 */ /* 0x008fea000383ffff */
[----:B------:R-:W-:Y:S05]  /*ed40*/  BRA `(.L_x_2953) ;  /* 0xfffffff000c07947 */ /* 0x000fea000383ffff */
.L_x_2927:
[----:B--2---:R2:W3:Y:S02]  /*ed50*/  SYNCS.PHASECHK.TRANS64.TRYWAIT P0, [R0+URZ+0x36820], R3 ;  /* 0x03682003000075a7 */ /* 0x0044e4000800017f */
[----:B---3--:R-:W-:Y:S05]  /*ed60*/  @!P0 NANOSLEEP.SYNCS 0x989680 ;  /* 0x009896800000895d */ /* 0x008fea0003900000 */
[----:B------:R-:W3:Y:S02]  /*ed70*/  @!P0 SYNCS.PHASECHK.TRANS64 P0, [R0+URZ+0x36820], R3 ;  /* 0x03682003000085a7 */ /* 0x000ee4000800007f */
[----:B---3--:R-:W-:Y:S05]  /*ed80*/  @!P0 BRA `(.L_x_2927) ;  /* 0xfffffffc00f08947 */ /* 0x008fea000383ffff */
[----:B------:R-:W-:Y:S05]  /*ed90*/  BRA `(.L_x_2954) ;  /* 0xfffffff400a07947 */ /* 0x000fea000383ffff */
.L_x_2928:
[----:B------:R-:W3:Y:S01]  /*eda0*/  S2R R2, SR_TID.X ;  /* 0x0000000000027919 */ /* 0x000ee20000002100 */
[----:B------:R-:W-:Y:S01]  /*edb0*/  BSSY B0, `(.L_x_2955) ;  /* 0x000000a000007945 */ /* 0x000fe20003800000 */
[----:B------:R-:W-:Y:S01]  /*edc0*/  MOV R12, RZ ;  /* 0x000000ff000c7202 */ /* 0x000fe20000000f00 */
[----:B------:R-:W-:Y:S02]  /*edd0*/  IMAD.MOV.U32 R11, RZ, RZ, 0x1f ;  /* 0x0000001fff0b7424 */ /* 0x000fe400078e00ff */
[----:B------:R-:W-:Y:S01]  /*ede0*/  IMAD.MOV.U32 R15, RZ, RZ, -0x1 ;  /* 0xffffffffff0f7424 */ /* 0x000fe200078e00ff */
[----:B---3--:R-:W-:-:S04]  /*edf0*/  SHF.R.U32.HI R2, RZ, 0x5, R2 ;  /* 0x00000005ff027819 */ /* 0x008fc80000011602 */
[----:B------:R-:W-:-:S05]  /*ee00*/  LOP3.LUT R2, R2, 0x3, RZ, 0xc0, !PT ;  /* 0x0000000302027812 */ /* 0x000fca00078ec0ff */
[----:B------:R-:W-:-:S07]  /*ee10*/  IMAD.MOV.U32 R13, RZ, RZ, R2 ;  /* 0x000000ffff0d7224 */ /* 0x000fce00078e0002 */
[----:B-12---:R-:W-:Y:S05]  /*ee20*/  WARPSYNC.COLLECTIVE R15, `(.L_x_2956) ;  /* 0x000000000f087348 */ /* 0x006fea0003c00000 */
[----:B------:R3:W4:Y:S02]  /*ee30*/  SHFL.IDX P6, R14, R13, R12, R11 ;  /* 0x0000000c0d0e7389 */ /* 0x00072400000c000b */
[----:B-1234-:R-:W-:Y:S01]  /*ee40*/  ENDCOLLECTIVE ;  /* 0x000000000000791b */ /* 0x01efe20003800000 */
.L_x_2956:
[----:B------:R-:W-:Y:S05]  /*ee50*/  BSYNC B0 ;  /* 0x0000000000007941 */ /* 0x000fea0003800000 */
.L_x_2955:
[----:B------:R-:W-:Y:S05]  /*ee60*/  BRA `(.L_x_2957) ;  /* 0xfffffff400887947 */ /* 0x000fea000383ffff */
.L_x_2931:
[----:B------:R-:W-:Y:S01]  /*ee70*/  BSSY B1, `(.L_x_2958) ;  /* 0x0000006000017945 */ /* 0x000fe20003800000 */
[----:B------:R-:W-:-:S07]  /*ee80*/  IMAD.MOV.U32 R15, RZ, RZ, -0x1 ;  /* 0xffffffffff0f7424 */ /* 0x000fce00078e00ff */
[----:B-123--:R-:W-:Y:S05]  /*ee90*/  WARPSYNC.COLLECTIVE R15, `(.L_x_2959) ;  /* 0x000000000f0c7348 */ /* 0x00efea0003c00000 */
[----:B------:R-:W-:Y:S02]  /*eea0*/  ELECT P6, UR62, PT ;  /* 0x00000000003e782f */ /* 0x000fe400038c0000 */
[----:B------:R-:W-:Y:S01]  /*eeb0*/  MOV R14, UR62 ;  /* 0x0000003e000e7c02 */ /* 0x000fe20008000f00 */
[----:B-123--:R-:W-:Y:S10]  /*eec0*/  ENDCOLLECTIVE ;  /* 0x000000000000791b */ /* 0x00eff40003800000 */
.L_x_2959:
[----:B------:R-:W-:Y:S05]  /*eed0*/  BSYNC B1 ;  /* 0x0000000000017941 */ /* 0x000fea0003800000 */
.L_x_2958:
[----:B------:R-:W-:Y:S05]  /*eee0*/  BRA `(.L_x_2960) ;  /* 0xfffffff400807947 */ /* 0x000fea000383ffff */
.L_x_2933:
[----:B-1----:R1:W2:Y:S02]  /*eef0*/  SYNCS.PHASECHK.TRANS64.TRYWAIT P0, [R6+URZ], R5 ;  /* 0x00000005060075a7 */ /* 0x0022a4000800017f */
[----:B--2---:R-:W-:Y:S05]  /*ef00*/  @!P0 NANOSLEEP.SYNCS 0x989680 ;  /* 0x009896800000895d */ /* 0x004fea0003900000 */
[----:B------:R-:W2:Y:S02]  /*ef10*/  @!P0 SYNCS.PHASECHK.TRANS64 P0, [R6+URZ], R5 ;  /* 0x00000005060085a7 */ /* 0x000ea4000800007f */
[----:B--2---:R-:W-:Y:S05]  /*ef20*/  @!P0 BRA `(.L_x_2933) ;  /* 0xfffffffc00f08947 */ /* 0x004fea000383ffff */
[----:B------:R-:W-:Y:S05]  /*ef30*/  BRA `(.L_x_2961) ;  /* 0xfffffff400bc7947 */ /* 0x000fea000383ffff */
.L_x_2934:
[----:B--2---:R2:W3:Y:S02]  /*ef40*/  SYNCS.PHASECHK.TRANS64.TRYWAIT P0, [R3+URZ], R2 ;  /* 0x00000002030075a7 */ /* 0x0044e4000800017f */
[----:B---3--:R-:W-:Y:S05]  /*ef50*/  @!P0 NANOSLEEP.SYNCS 0x989680 ;  /* 0x009896800000895d */ /* 0x008fea0003900000 */
[----:B------:R-:W3:Y:S02]  /*ef60*/  @!P0 SYNCS.PHASECHK.TRANS64 P0, [R3+URZ], R2 ;  /* 0x00000002030085a7 */ /* 0x000ee4000800007f */
[----:B---3--:R-:W-:Y:S05]  /*ef70*/  @!P0 BRA `(.L_x_2934) ;  /* 0xfffffffc00f08947 */ /* 0x008fea000383ffff */
[----:B------:R-:W-:Y:S05]  /*ef80*/  BRA `(.L_x_2962) ;  /* 0xfffffff400b07947 */ /* 0x000fea000383ffff */
.L_x_2936:
[----:B--2---:R2:W3:Y:S02]  /*ef90*/  SYNCS.PHASECHK.TRANS64.TRYWAIT P0, [R16+URZ], R5 ;  /* 0x00000005100075a7 */ /* 0x0044e4000800017f */
[----:B---3--:R-:W-:Y:S05]  /*efa0*/  @!P0 NANOSLEEP.SYNCS 0x989680 ;  /* 0x009896800000895d */ /* 0x008fea0003900000 */
[----:B------:R-:W3:Y:S02]  /*efb0*/  @!P0 SYNCS.PHASECHK.TRANS64 P0, [R16+URZ], R5 ;  /* 0x00000005100085a7 */ /* 0x000ee4000800007f */
[----:B---3--:R-:W-:Y:S05]  /*efc0*/  @!P0 BRA `(.L_x_2936) ;  /* 0xfffffffc00f08947 */ /* 0x008fea000383ffff */
[----:B------:R-:W-:Y:S05]  /*efd0*/  BRA `(.L_x_2963) ;  /* 0xfffffff400b47947 */ /* 0x000fea000383ffff */
.L_x_2964:
        /* <DEDUP_REMOVED lines=10> */
.L_x_12759:


//--------------------- .text._ZN7cutlass13device_kernelIN5flash11enable_sm90INS1_16FlashAttnFwdSm90INS1_25CollectiveMainloopFwdSm90ILi2EN4cute5tupleIJNS5_1CILi2EEENS7_ILi1EEES9_EEENS6_IJNS7_ILi128EEENS7_ILi112EEENS7_ILi192EEEEEELi192ENS_6half_tEfNS_4arch4Sm90ELb0ELb0ELb0ELb0ELb0ELb0ELb0ELb1ELb1ELb0ELb0ELb0EEENS1_21CollectiveEpilogueFwdINS6_IJSB_SD_SC_EEESA_SF_SH_Li256ELb0ELb0ELb0ELb0EEENS1_29StaticPersistentTileSchedulerILb0EEEEEEEEEvNT_6ParamsE --------------------------
	.section	.text._ZN7cutlass13device_kernelIN5flash11enable_sm90INS1_16FlashAttnFwdSm90INS1_25CollectiveMainloopFwdSm90ILi2EN4cute5tupleIJNS5_1CILi2EEENS7_ILi1EEES9_EEENS6_IJNS7_ILi128EEENS7_ILi112EEENS7_ILi192EEEEEELi192ENS_6half_tEfNS_4arch4Sm90ELb0ELb0ELb0ELb0ELb0ELb0ELb0ELb1ELb1ELb0ELb0ELb0EEENS1_21CollectiveEpilogueFwdINS6_IJSB_SD_SC_EEESA_SF_SH_Li256ELb0ELb0ELb0ELb0EEENS1_29StaticPersistentTileSchedulerILb0EEEEEEEEEvNT_6ParamsE,"ax",@progbits
	.align	128
.text._ZN7cutlass13device_kernelIN5flash11enable_sm90INS1_16FlashAttnFwdSm90INS1_25CollectiveMainloopFwdSm90ILi2EN4cute5tupleIJNS5_1CILi2EEENS7_ILi1EEES9_EEENS6_IJNS7_ILi128EEENS7_ILi112EEENS7_ILi192EEEEEELi192ENS_6half_tEfNS_4arch4Sm90ELb0ELb0ELb0ELb0ELb0ELb0ELb0ELb1ELb1ELb0ELb0ELb0EEENS1_21CollectiveEpilogueFwdINS6_IJSB_SD_SC_EEESA_SF_SH_Li256ELb0ELb0ELb0ELb0EEENS1_29StaticPersistentTileSchedulerILb0EEEEEEEEEvNT_6ParamsE:
        .type           _ZN7cutlass13device_kernelIN5flash11enable_sm90INS1_16FlashAttnFwdSm90INS1_25CollectiveMainloopFwdSm90ILi2EN4cute5tupleIJNS5_1CILi2EEENS7_ILi1EEES9_EEENS6_IJNS7_ILi128EEENS7_ILi112EEENS7_ILi192EEEEEELi192ENS_6half_tEfNS_4arch4Sm90ELb0ELb0ELb0ELb0ELb0ELb0ELb0ELb1ELb1ELb0ELb0ELb0EEENS1_21CollectiveEpilogueFwdINS6_IJSB_SD_SC_EEESA_SF_SH_Li256ELb0ELb0ELb0ELb0EEENS1_29StaticPersistentTileSchedulerILb0EEEEEEEEEvNT_6ParamsE,@function
        .size           _ZN7cutlass13device_kernelIN5flash11enable_sm90INS1_16FlashAttnFwdSm90INS1_25CollectiveMainloopFwdSm90ILi2EN4cute5tupleIJNS5_1CILi2EEENS7_ILi1EEES9_EEENS6_IJNS7_ILi128EEENS7_ILi112EEENS7_ILi192EEEEEELi192ENS_6half_tEfNS_4arch4Sm90ELb0ELb0ELb0ELb0ELb0ELb0ELb0ELb1ELb1ELb0ELb0ELb0EEENS1_21CollectiveEpilogueFwdINS6_IJSB_SD_SC_EEESA_SF_SH_Li256ELb0ELb0ELb0ELb0EEENS1_29StaticPersistentTileSchedulerILb0EEEEEEEEEvNT_6ParamsE,(.L_x_12760 - _ZN7cutlass13device_kernelIN5flash11enable_sm90INS1_16FlashAttnFwdSm90INS1_25CollectiveMainloopFwdSm90ILi2EN4cute5tupleIJNS5_1CILi2EEENS7_ILi1EEES9_EEENS6_IJNS7_ILi128EEENS7_ILi112EEENS7_ILi192EEEEEELi192ENS_6half_tEfNS_4arch4Sm90ELb0ELb0ELb0ELb0ELb0ELb0ELb0ELb1ELb1ELb0ELb0ELb0EEENS1_21CollectiveEpilogueFwdINS6_IJSB_SD_SC_EEESA_SF_SH_Li256ELb0ELb0ELb0ELb0EEENS1_29StaticPersistentTileSchedulerILb0EEEEEEEEEvNT_6ParamsE)
        .other          _ZN7cutlass13device_kernelIN5flash11enable_sm90INS1_16FlashAttnFwdSm90INS1_25CollectiveMainloopFwdSm90ILi2EN4cute5tupleIJNS5_1CILi2EEENS7_ILi1EEES9_EEENS6_IJNS7_ILi128EEENS7_ILi112EEENS7_ILi192EEEEEELi192ENS_6half_tEfNS_4arch4Sm90ELb0ELb0ELb0ELb0ELb0ELb0ELb0ELb1ELb1ELb0ELb0ELb0EEENS1_21CollectiveEpilogueFwdINS6_IJSB_SD_SC_EEESA_SF_SH_Li256ELb0ELb0ELb0ELb0EEENS1_29StaticPersistentTileSchedulerILb0EEEEEEEEEvNT_6ParamsE,@"STO_CUDA_ENTRY STV_DEFAULT"
_ZN7cutlass13device_kernelIN5flash11enable_sm90INS1_16FlashAttnFwdSm90INS1_25CollectiveMainloopFwdSm90ILi2EN4cute5tupleIJNS5_1CILi2EEENS7_ILi1EEES9_EEENS6_IJNS7_ILi128EEENS7_ILi112EEENS7_ILi192EEEEEELi192ENS_6half_tEfNS_4arch4Sm90ELb0ELb0ELb0ELb0ELb0ELb0ELb0ELb1ELb1ELb0ELb0ELb0EEENS1_21CollectiveEpilogueFwdINS6_IJSB_SD_SC_EEESA_SF_SH_Li256ELb0ELb0ELb0ELb0EEENS1_29StaticPersistentTileSchedulerILb0EEEEEEEEEvNT_6ParamsE:
        /* <DEDUP_REMOVED lines=23> */
.L_x_2966:
[----:B------:R-:W-:Y:S05]  /*0170*/  BSYNC B0 ;  /* 0x0000000000007941 */ /* 0x000fea0003800000 */
.L_x_2965:
[----:B------:R-:W-:Y:S01]  /*0180*/  VOTEU.ANY UP0, P0 ;  /* 0x00000000003f7886 */ /* 0x000fe20000000100 */
[----:B------:R-:W1:Y:S01]  /*0190*/  SHFL.IDX PT, R3, R0, RZ, 0x1f ;  /* 0x00001fff00037589 */ /* 0x000e6200000e0000 */
[----:B------:R-:W-:Y:S01]  /*01a0*/  UMOV UR4, 0x1 ;  /* 0x0000000100047882 */ /* 0x000fe20000000000 */
[----:B------:R-:W-:Y:S01]  /*01b0*/  UMOV UR7, 0x2 ;  /* 0x0000000200077882 */ /* 0x000fe20000000000 */
[----:B------:R-:W-:Y:S01]  /*01c0*/  SHF.R.U32.HI R2, RZ, 0x7, R11 ;  /* 0x00000007ff027819 */ /* 0x000fe2000001160b */
[----:B------:R-:W2:Y:S01]  /*01d0*/  @UP0 S2UR UR8, SR_CgaCtaId ;  /* 0x00000000000809c3 */ /* 0x000ea20000008800 */
[----:B------:R-:W-:Y:S01]  /*01e0*/  @UP0 UMOV UR6, 0x400 ;  /* 0x0000040000060882 */ /* 0x000fe20000000000 */
[----:B------:R-:W-:-:S04]  /*01f0*/  @UP0 UIADD3 UR4, -UR4, 0x100000, URZ ;  /* 0x0010000004040890 */ /* 0x000fc8000fffe13f */
[----:B------:R-:W-:Y:S02]  /*0200*/  @UP0 USHF.L.U32 UR5, UR4, 0xb, URZ ;  /* 0x0000000b04050899 */ /* 0x000fe4000800063f */
[----:B------:R-:W-:Y:S01]  /*0210*/  @UP0 USHF.L.U32 UR4, UR4, 0x1, URZ ;  /* 0x0000000104040899 */ /* 0x000fe2000800063f */
[----:B------:R-:W-:Y:S01]  /*0220*/  VOTEU.ANY UP1, P0 ;  /* 0x00000000003f7886 */ /* 0x000fe20000020100 */
[----:B------:R-:W3:Y:S01]  /*0230*/  SHFL.IDX PT, R2, R2, RZ, 0x1f ;  /* 0x00001fff02027589 */ /* 0x000ee200000e0000 */
[----:B-1----:R-:W-:Y:S01]  /*0240*/  ISETP.NE.AND P1, PT, R3, RZ, PT ;  /* 0x000000ff0300720c */ /* 0x002fe20003f25270 */
[----:B--2---:R-:W-:Y:S02]  /*0250*/  @UP0 ULEA UR8, UR8, UR6, 0x18 ;  /* 0x0000000608080291 */ /* 0x004fe4000f8ec03f */
[----:B------:R-:W-:-:S04]  /*0260*/  @UP0 UIADD3 UR6, -UR7, 0x100000, URZ ;  /* 0x0010000007060890 */ /* 0x000fc8000fffe13f */
[----:B------:R-:W-:Y:S02]  /*0270*/  @UP0 USHF.L.U32 UR7, UR6, 0xb, URZ ;  /* 0x0000000b06070899 */ /* 0x000fe4000800063f */
[----:B------:R-:W-:Y:S01]  /*0280*/  @UP0 USHF.L.U32 UR6, UR6, 0x1, URZ ;  /* 0x0000000106060899 */ /* 0x000fe2000800063f */
[----:B------:R-:W-:Y:S01]  /*0290*/  VOTEU.ANY UP0, P0 ;  /* 0x00000000003f7886 */ /* 0x000fe20000000100 */
[----:B------:R-:W1:Y:S04]  /*02a0*/  FENCE.VIEW.ASYNC.S ;  /* 0x00000000000073c6 */ /* 0x000e680000000000 */
[----:B-1----:R1:W2:Y:S06]  /*02b0*/  @UP0 SYNCS.EXCH.64 URZ, [UR8+0x36800], UR4 ;  /* 0x03680004083f05b2 */ /* 0x0022ac0008000100 */
[----:B------:R1:W4:Y:S01]  /*02c0*/  @UP1 SYNCS.EXCH.64 URZ, [UR8+0x36820], UR6 ;  /* 0x03682006083f15b2 */ /* 0x0003220008000100 */
[----:B---3--:R-:W-:Y:S05]  /*02d0*/  @P1 BRA `(.L_x_2967) ;  /* 0x0000000000481947 */ /* 0x008fea0003800000 */
        /* <DEDUP_REMOVED lines=17> */
[----:B---3--:R-:W-:Y:S01]  /*03f0*/  NOP ;  /* 0x0000000000007918 */ /* 0x008fe20000000000 */
.L_x_2967:
[----:B-1----:R-:W1:Y:S01]  /*0400*/  S2UR UR4, SR_CTAID.Y ;  /* 0x00000000000479c3 */ /* 0x002e620000002600 */
[----:B------:R-:W3:Y:S01]  /*0410*/  SHFL.IDX PT, R7, R0, RZ, 0x1f ;  /* 0x00001fff00077589 */ /* 0x000ee200000e0000 */
[----:B------:R-:W-:Y:S01]  /*0420*/  ULDC UR5, c[0x0][0x154] ;  /* 0x0000550000057ab9 */ /* 0x000fe20000000800 */
[----:B------:R-:W-:-:S05]  /*0430*/  NOP ;  /* 0x0000000000007918 */ /* 0x000fca0000000000 */
[----:B------:R-:W5:Y:S08]  /*0440*/  S2UR UR6, SR_CTAID.X ;  /* 0x00000000000679c3 */ /* 0x000f700000002500 */
[----:B------:R-:W2:Y:S01]  /*0450*/  LDC R8, c[0x0][0x148] ;  /* 0x00005200ff087b82 */ /* 0x000ea20000000800 */
[----:B-1----:R-:W-:Y:S02]  /*0460*/  I2FP.F32.U32 R4, UR4 ;  /* 0x0000000400047c45 */ /* 0x002fe40008201000 */
[----:B---3--:R-:W-:-:S03]  /*0470*/  ISETP.NE.AND P0, PT, R7, RZ, PT ;  /* 0x000000ff0700720c */ /* 0x008fc60003f05270 */
        /* <DEDUP_REMOVED lines=24> */
[----:B------:R1:W3:Y:S01]  /*0600*/  SYNCS.EXCH.64 URZ, [UR8+0x36860], UR6 ;  /* 0x03686006083f75b2 */ /* 0x0002e20008000100 */
[----:B------:R1:W1:Y:S01]  /*0610*/  SYNCS.EXCH.64 URZ, [UR8+0x36858], UR4 ;  /* 0x03685804083f75b2 */ /* 0x0002620008000100 */
[----:B------:R1:W1:Y:S01]  /*0620*/  SYNCS.EXCH.64 URZ, [UR8+0x36868], UR6 ;  /* 0x03686806083f75b2 */ /* 0x0002620008000100 */
[----:B------:R-:W-:Y:S01]  /*0630*/  NOP ;  /* 0x0000000000007918 */ /* 0x000fe20000000000 */
.L_x_2968:
[----:B------:R-:W5:Y:S01]  /*0640*/  SHFL.IDX PT, R10, R0, RZ, 0x1f ;  /* 0x00001fff000a7589 */ /* 0x000f6200000e0000 */
[----:B------:R-:W-:Y:S01]  /*0650*/  LOP3.LUT R4, R4, 0xffffff80, RZ, 0xc0, !PT ;  /* 0xffffff8004047812 */ /* 0x000fe200078ec0ff */
[----:B------:R-:W1:Y:S01]  /*0660*/  F2I.U32.TRUNC.NTZ R9, R9 ;  /* 0x0000000900097305 */ /* 0x000e62000020f000 */
[----:B------:R-:W-:Y:S01]  /*0670*/  SHF.R.S32.HI R8, RZ, 0x1f, R3 ;  /* 0x0000001fff087819 */ /* 0x000fe20000011403 */
[----:B------:R-:W-:Y:S02]  /*0680*/  NOP ;  /* 0x0000000000007918 */ /* 0x000fe40000000000 */
[----:B------:R-:W-:Y:S01]  /*0690*/  IMAD.IADD R4, R11, 0x1, -R4 ;  /* 0x000000010b047824 */ /* 0x000fe200078e0a04 */
[----:B------:R-:W-:Y:S01]  /*06a0*/  LEA.HI R8, R8, R3, RZ, 0x2 ;  /* 0x0000000308087211 */ /* 0x000fe200078f10ff */
[----:B------:R-:W1:Y:S03]  /*06b0*/  LDC R11, c[0x0][0x144] ;  /* 0x00005100ff0b7b82 */ /* 0x000e660000000800 */
[----:B------:R-:W-:-:S02]  /*06c0*/  SHF.R.S32.HI R5, RZ, 0x1f, R4 ;  /* 0x0000001fff057819 */ /* 0x000fc40000011404 */
[----:B------:R-:W-:Y:S02]  /*06d0*/  LOP3.LUT R8, R8, 0x3ffffffc, RZ, 0xc0, !PT ;  /* 0x3ffffffc08087812 */ /* 0x000fe400078ec0ff */
        /* <DEDUP_REMOVED lines=27> */
.L_x_2969:
[----:B------:R-:W5:Y:S01]  /*0890*/  SHFL.IDX PT, R13, R0, RZ, 0x1f ;  /* 0x00001fff000d7589 */ /* 0x000f6200000e0000 */
[----:B-1----:R-:W1:Y:S01]  /*08a0*/  S2UR UR4, SR_CTAID.X ;  /* 0x00000000000479c3 */ /* 0x002e620000002500 */
[----:B------:R-:W-:Y:S01]  /*08b0*/  LOP3.LUT R10, R10, 0x3ffffffc, RZ, 0xc0, !PT ;  /* 0x3ffffffc0a0a7812 */ /* 0x000fe200078ec0ff */
[----:B------:R-:W-:Y:S01]  /*08c0*/  IMAD.IADD R5, R6, 0x1, -R5 ;  /* 0x0000000106057824 */ /* 0x000fe200078e0a05 */
[----:B------:R-:W-:Y:S01]  /*08d0*/  NOP ;  /* 0x0000000000007918 */ /* 0x000fe20000000000 */
[----:B------:R-:W-:Y:S02]  /*08e0*/  IMAD.IADD R8, R3, 0x1, -R8 ;  /* 0x0000000103087824 */ /* 0x000fe400078e0a08 */
[----:B------:R-:W-:Y:S02]  /*08f0*/  IMAD.IADD R10, R7, 0x1, -R10 ;  /* 0x00000001070a7824 */ /* 0x000fe400078e0a0a */
[----:B------:R-:W2:Y:S01]  /*0900*/  LDC R7, c[0x0][0x140] ;  /* 0x00005000ff077b82 */ /* 0x000ea20000000800 */
[----:B------:R-:W-:-:S02]  /*0910*/  IMAD R8, R8, 0x4, R5 ;  /* 0x0000000408087824 */ /* 0x000fc400078e0205 */
[----:B------:R-:W-:Y:S02]  /*0920*/  IMAD R10, R10, 0x4, R5 ;  /* 0x000000040a0a7824 */ /* 0x000fe400078e0205 */
[----:B------:R-:W-:Y:S01]  /*0930*/  IMAD.MOV R6, RZ, RZ, -R9 ;  /* 0x000000ffff067224 */ /* 0x000fe200078e0a09 */
[----:B------:R-:W-:Y:S02]  /*0940*/  LEA.HI R3, R8, R8, RZ, 0x1 ;  /* 0x0000000808037211 */ /* 0x000fe400078f08ff */
[----:B------:R-:W-:Y:S02]  /*0950*/  LEA.HI R5, R10, R10, RZ, 0x1 ;  /* 0x0000000a0a057211 */ /* 0x000fe400078f08ff */
[----:B------:R-:W-:Y:S02]  /*0960*/  LOP3.LUT R3, R3, 0xfffffffe, RZ, 0xc0, !PT ;  /* 0xfffffffe03037812 */ /* 0x000fe400078ec0ff */
[----:B------:R-:W-:Y:S02]  /*0970*/  LOP3.LUT R5, R5, 0xfffffffe, RZ, 0xc0, !PT ;  /* 0xfffffffe05057812 */ /* 0x000fe400078ec0ff */
[----:B-----5:R-:W-:Y:S01]  /*0980*/  ISETP.NE.AND P0, PT, R13, RZ, PT ;  /* 0x000000ff0d00720c */ /* 0x020fe20003f05270 */
[----:B-1----:R-:W-:-:S02]  /*0990*/  IMAD R6, R11, R6, UR4 ;  /* 0x000000040b067e24 */ /* 0x002fc4000f8e0206 */
[----:B------:R-:W-:Y:S02]  /*09a0*/  IMAD.IADD R3, R8, 0x1, -R3 ;  /* 0x0000000108037824 */ /* 0x000fe400078e0a03 */
[----:B------:R-:W-:-:S03]  /*09b0*/  IMAD.IADD R5, R10, 0x1, -R5 ;  /* 0x000000010a057824 */ /* 0x000fc600078e0a05 */
[-C--:B------:R-:W-:Y:S02]  /*09c0*/  ISETP.NE.AND P3, PT, R3, R6.reuse, PT ;  /* 0x000000060300720c */ /* 0x080fe40003f65270 */
[----:B------:R-:W-:-:S03]  /*09d0*/  ISETP.NE.AND P5, PT, R5, R6, PT ;  /* 0x000000060500720c */ /* 0x000fc60003fa5270 */
[----:B------:R-:W-:Y:S10]  /*09e0*/  @P0 BRA `(.L_x_2970) ;  /* 0x0000000000480947 */ /* 0x000ff40003800000 */
        /* <DEDUP_REMOVED lines=18> */
.L_x_2970:
[----:B------:R-:W5:Y:S01]  /*0b10*/  SHFL.IDX PT, R6, R0, RZ, 0x1f ;  /* 0x00001fff00067589 */ /* 0x000f6200000e0000 */
[----:B------:R-:W-:Y:S01]  /*0b20*/  IMAD.SHL.U32 R3, R8, 0x4, RZ ;  /* 0x0000000408037824 */ /* 0x000fe200078e00ff */
[----:B------:R-:W-:Y:S01]  /*0b30*/  LOP3.LUT P0, RZ, R4, 0x7, RZ, 0xc0, !PT ;  /* 0x0000000704ff7812 */ /* 0x000fe2000780c0ff */
[----:B------:R-:W-:Y:S01]  /*0b40*/  IMAD.SHL.U32 R5, R10, 0x4, RZ ;  /* 0x000000040a057824 */ /* 0x000fe200078e00ff */
[----:B------:R-:W-:Y:S01]  /*0b50*/  ISETP.NE.AND P2, PT, R2, RZ, PT ;  /* 0x000000ff0200720c */ /* 0x000fe20003f45270 */
[----:B------:R-:W-:Y:S01]  /*0b60*/  IMAD.MOV.U32 R23, RZ, RZ, 0x1 ;  /* 0x00000001ff177424 */ /* 0x000fe200078e00ff */
[----:B------:R-:W-:Y:S01]  /*0b70*/  LOP3.LUT R11, R8, 0xc, R3, 0x78, !PT ;  /* 0x0000000c080b7812 */ /* 0x000fe200078e7803 */
[----:B------:R-:W-:Y:S01]  /*0b80*/  IMAD.MOV.U32 R22, RZ, RZ, 0x1 ;  /* 0x00000001ff167424 */ /* 0x000fe200078e00ff */
[----:B------:R-:W-:Y:S01]  /*0b90*/  LOP3.LUT R9, R10, 0xc, R5, 0x78, !PT ;  /* 0x0000000c0a097812 */ /* 0x000fe200078e7805 */
[----:B------:R-:W-:Y:S01]  /*0ba0*/  NOP ;  /* 0x0000000000007918 */ /* 0x000fe20000000000 */
[----:B------:R-:W-:Y:S01]  /*0bb0*/  @P3 LEA.HI R3, R11, R11, RZ, 0x1 ;  /* 0x0000000b0b033211 */ /* 0x000fe200078f08ff */
[----:B------:R1:W-:Y:S01]  /*0bc0*/  STL [R1+0x4], R11 ;  /* 0x0000040b01007387 */ /* 0x0003e20000100800 */
[----:B------:R-:W-:-:S02]  /*0bd0*/  @P5 LEA.HI R5, R9, R9, RZ, 0x1 ;  /* 0x0000000909055211 */ /* 0x000fc400078f08ff */
[----:B------:R-:W-:Y:S01]  /*0be0*/  @P3 SHF.R.S32.HI R3, RZ, 0x1, R3 ;  /* 0x00000001ff033819 */ /* 0x000fe20000011403 */
[----:B------:R1:W-:Y:S01]  /*0bf0*/  STL [R1], R9 ;  /* 0x0000000901007387 */ /* 0x0003e20000100800 */
[----:B------:R-:W-:Y:S02]  /*0c00*/  @P5 SHF.R.S32.HI R5, RZ, 0x1, R5 ;  /* 0x00000001ff055819 */ /* 0x000fe40000011405 */
[-C--:B------:R-:W-:Y:S02]  /*0c10*/  @P3 ISETP.NE.AND P6, PT, R3, R12.reuse, PT ;  /* 0x0000000c0300320c */ /* 0x080fe40003fc5270 */
[----:B------:R-:W-:Y:S02]  /*0c20*/  @P5 ISETP.NE.AND P4, PT, R5, R12, PT ;  /* 0x0000000c0500520c */ /* 0x000fe40003f85270 */
[----:B------:R-:W-:Y:S02]  /*0c30*/  @P3 SEL R23, RZ, 0x1, P6 ;  /* 0x00000001ff173807 */ /* 0x000fe40003000000 */
[----:B-----5:R-:W-:-:S02]  /*0c40*/  ISETP.NE.AND P3, PT, R6, RZ, PT ;  /* 0x000000ff0600720c */ /* 0x020fc40003f65270 */
[----:B------:R-:W-:Y:S02]  /*0c50*/  ISETP.LT.U32.AND P6, PT, R11, 0x2, !P0 ;  /* 0x000000020b00780c */ /* 0x000fe400047c1070 */
[----:B------:R-:W-:Y:S02]  /*0c60*/  ISETP.LT.U32.AND P0, PT, R9, 0x2, !P0 ;  /* 0x000000020900780c */ /* 0x000fe40004701070 */
[----:B--2---:R-:W-:Y:S02]  /*0c70*/  ISETP.EQ.U32.AND P1, PT, R7, 0x1, PT ;  /* 0x000000010700780c */ /* 0x004fe40003f22070 */
[----:B------:R-:W-:Y:S02]  /*0c80*/  SEL R2, RZ, 0x1, !P6 ;  /* 0x00000001ff027807 */ /* 0x000fe40007000000 */
[----:B------:R-:W-:Y:S02]  /*0c90*/  SEL R3, RZ, 0x1, !P0 ;  /* 0x00000001ff037807 */ /* 0x000fe40004000000 */
[----:B------:R-:W-:Y:S01]  /*0ca0*/  @P5 SEL R22, RZ, 0x1, P4 ;  /* 0x00000001ff165807 */ /* 0x000fe20002000000 */
[----:B-1----:R-:W-:Y:S06]  /*0cb0*/  @P3 BRA `(.L_x_2971) ;  /* 0x0000000000483947 */ /* 0x002fec0003800000 */
        /* <DEDUP_REMOVED lines=14> */
[----:B------:R1:W1:Y:S01]  /*0da0*/  SYNCS.EXCH.64 URZ, [UR8+0x368c0], UR6 ;  /* 0x0368c006083f75b2 */ /* 0x0002620008000100 */
[----:B------:R1:W1:Y:S01]  /*0db0*/  SYNCS.EXCH.64 URZ, [UR8+0x368b8], UR4 ;  /* 0x0368b804083f75b2 */ /* 0x0002620008000100 */
[----:B------:R1:W1:Y:S01]  /*0dc0*/  SYNCS.EXCH.64 URZ, [UR8+0x368c8], UR6 ;  /* 0x0368c806083f75b2 */ /* 0x0002620008000100 */
[----:B------:R-:W-:Y:S01]  /*0dd0*/  NOP ;  /* 0x0000000000007918 */ /* 0x000fe20000000000 */
.L_x_2971:
[----:B------:R-:W-:Y:S01]  /*0de0*/  LOP3.LUT R23, R23, R2, RZ, 0xc0, !PT ;  /* 0x0000000217177212 */ /* 0x000fe200078ec0ff */
[----:B------:R-:W-:Y:S01]  /*0df0*/  NOP ;  /* 0x0000000000007918 */ /* 0x000fe20000000000 */
[----:B------:R-:W-:Y:S01]  /*0e00*/  LOP3.LUT R22, R22, R3, RZ, 0xc0, !PT ;  /* 0x0000000316167212 */ /* 0x000fe200078ec0ff */
[----:B------:R-:W-:Y:S06]  /*0e10*/  @!P1 BRA `(.L_x_2972) ;  /* 0x0000000000089947 */ /* 0x000fec0003800000 */
[----:B-1234-:R-:W-:Y:S01]  /*0e20*/  UCGABAR_ARV ;  /* 0x00000000000079c7 */ /* 0x01efe20008000000 */
[----:B------:R-:W-:Y:S05]  /*0e30*/  BRA `(.L_x_2973) ;  /* 0x0000000000047947 */ /* 0x000fea0003800000 */
.L_x_2972:
[----:B-1234-:R-:W-:Y:S01]  /*0e40*/  NOP ;  /* 0x0000000000007918 */ /* 0x01efe20000000000 */
.L_x_2973:
[----:B------:R-:W-:Y:S05]  /*0e50*/  @!P1 BRA `(.L_x_2974) ;  /* 0x00000000000c9947 */ /* 0x000fea0003800000 */
[----:B------:R-:W-:Y:S01]  /*0e60*/  UCGABAR_WAIT ;  /* 0x0000000000007dc7 */ /* 0x000fe20008000000 */
[----:B------:R-:W-:Y:S01]  /*0e70*/  CCTL.IVALL ;  /* 0x00000000ff00798f */ /* 0x000fe20002000000 */
[----:B------:R-:W-:Y:S05]  /*0e80*/  BRA `(.L_x_2975) ;  /* 0x0000000000047947 */ /* 0x000fea0003800000 */
.L_x_2974:
[----:B------:R-:W-:Y:S06]  /*0e90*/  BAR.SYNC.DEFER_BLOCKING 0x0 ;  /* 0x0000000000007b1d */ /* 0x000fec0000010000 */
.L_x_2975:
[----:B------:R-:W-:-:S05]  /*0ea0*/  IMAD.MOV.U32 R2, RZ, RZ, 0x1 ;  /* 0x00000001ff027424 */ /* 0x000fca00078e00ff */
[----:B------:R-:W-:-:S05]  /*0eb0*/  SEL R2, R2, 0x2, !P2 ;  /* 0x0000000202027807 */ /* 0x000fca0005000000 */
[----:B------:R1:W-:Y:S01]  /*0ec0*/  STL [R1+0x1c], R2 ;  /* 0x00001c0201007387 */ /* 0x0003e20000100800 */
[----:B------:R-:W-:Y:S05]  /*0ed0*/  @!P2 BRA `(.L_x_2976) ;  /* 0x000000a00098a947 */ /* 0x000fea0003800000 */
.L_x_2977:
        /* <DEDUP_REMOVED lines=9> */
[----:B------:R-:W2:Y:S01]  /*0f70*/  LDL.LU R8, [R1+0x1c] ;  /* 0x00001c0001087983 */ /* 0x000ea20000300800 */
[----:B-1----:R-:W1:Y:S01]  /*0f80*/  S2R R2, SR_TID.X ;  /* 0x0000000000027919 */ /* 0x002e620000002100 */
[----:B------:R-:W3:Y:S01]  /*0f90*/  S2UR UR5, SR_CgaCtaId ;  /* 0x00000000000579c3 */ /* 0x000ee20000008800 */
[----:B-1----:R-:W-:-:S05]  /*0fa0*/  VIADD R0, R2, 0xffffff80 ;  /* 0xffffff8002007836 */ /* 0x002fca0000000000 */
[----:B------:R-:W-:-:S04]  /*0fb0*/  SHF.R.S32.HI R3, RZ, 0x1f, R0 ;  /* 0x0000001fff037819 */ /* 0x000fc80000011400 */
[----:B------:R-:W-:-:S04]  /*0fc0*/  LEA.HI R2, R3, R0, RZ, 0x7 ;  /* 0x0000000003027211 */ /* 0x000fc800078f38ff */
[----:B------:R-:W-:Y:S02]  /*0fd0*/  LOP3.LUT R5, R2, 0xffffff80, RZ, 0xc0, !PT ;  /* 0xffffff8002057812 */ /* 0x000fe400078ec0ff */
[----:B------:R-:W-:-:S03]  /*0fe0*/  LEA.HI R6, R3, R0, RZ, 0x4 ;  /* 0x0000000003067211 */ /* 0x000fc600078f20ff */
[----:B------:R-:W-:Y:S01]  /*0ff0*/  IMAD.IADD R206, R0, 0x1, -R5 ;  /* 0x0000000100ce7824 */ /* 0x000fe200078e0a05 */
[----:B------:R-:W1:Y:S01]  /*1000*/  S2UR UR6, SR_SWINHI ;  /* 0x00000000000679c3 */ /* 0x000e620000002f00 */
[----:B------:R-:W-:-:S03]  /*1010*/  LOP3.LUT R7, R6, 0x3fffff0, RZ, 0xc0, !PT ;  /* 0x03fffff006077812 */ /* 0x000fc600078ec0ff */
[----:B------:R-:W-:Y:S02]  /*1020*/  SHF.R.S32.HI R5, RZ, 0x1f, R206 ;  /* 0x0000001fff057819 */ /* 0x000fe400000114ce */
[----:B------:R-:W-:Y:S02]  /*1030*/  SHF.R.S32.HI R9, RZ, 0x4, R6 ;  /* 0x00000004ff097819 */ /* 0x000fe40000011406 */
[----:B------:R-:W-:Y:S01]  /*1040*/  LEA.HI R4, R5, R206, RZ, 0x2 ;  /* 0x000000ce05047211 */ /* 0x000fe200078f10ff */
[----:B------:R-:W-:Y:S01]  /*1050*/  IMAD.IADD R7, R0, 0x1, -R7 ;  /* 0x0000000100077824 */ /* 0x000fe200078e0a07 */
[----:B------:R-:W-:Y:S02]  /*1060*/  LEA.HI R210, R3, R0, RZ, 0x5 ;  /* 0x0000000003d27211 */ /* 0x000fe400078f28ff */
[----:B------:R-:W-:Y:S02]  /*1070*/  LEA.HI R6, R6, R9, RZ, 0x1 ;  /* 0x0000000906067211 */ /* 0x000fe400078f08ff */
[----:B------:R-:W-:-:S02]  /*1080*/  SHF.R.S32.HI R0, RZ, 0x2, R4 ;  /* 0x00000002ff007819 */ /* 0x000fc40000011404 */
[----:B------:R-:W-:Y:S02]  /*1090*/  SHF.R.S32.HI R3, RZ, 0x1f, R4 ;  /* 0x0000001fff037819 */ /* 0x000fe40000011404 */
[----:B------:R-:W-:Y:S02]  /*10a0*/  LOP3.LUT R6, R6, 0x1ffffffe, RZ, 0xc0, !PT ;  /* 0x1ffffffe06067812 */ /* 0x000fe400078ec0ff */
[----:B------:R-:W-:Y:S02]  /*10b0*/  SHF.R.S32.HI R210, RZ, 0x5, R210 ;  /* 0x00000005ffd27819 */ /* 0x000fe400000114d2 */
[----:B------:R-:W-:Y:S02]  /*10c0*/  LEA.HI R3, R3, R0, RZ, 0x3 ;  /* 0x0000000003037211 */ /* 0x000fe400078f18ff */
[----:B------:R-:W-:Y:S01]  /*10d0*/  SHF.R.S32.HI R209, RZ, 0x7, R2 ;  /* 0x00000007ffd17819 */ /* 0x000fe20000011402 */
[----:B------:R-:W-:Y:S01]  /*10e0*/  UMOV UR4, 0x400 ;  /* 0x0000040000047882 */ /* 0x000fe20000000000 */
[----:B------:R-:W-:Y:S01]  /*10f0*/  IMAD.IADD R6, R9, 0x1, -R6 ;  /* 0x0000000109067824 */ /* 0x000fe200078e0a06 */
[----:B------:R-:W-:Y:S01]  /*1100*/  LOP3.LUT R3, R3, 0xfffffff8, RZ, 0xc0, !PT ;  /* 0xfffffff803037812 */ /* 0x000fe200078ec0ff */
[----:B------:R-:W-:Y:S01]  /*1110*/  IMAD R7, R210, 0x10, R7 ;  /* 0x00000010d2077824 */ /* 0x000fe200078e0207 */
[----:B---3--:R-:W-:Y:S01]  /*1120*/  ULEA UR8, UR5, UR4, 0x18 ;  /* 0x0000000405087291 */ /* 0x008fe2000f8ec03f */
[----:B------:R-:W-:-:S02]  /*1130*/  LEA.HI R5, R5, R206, RZ, 0x5 ;  /* 0x000000ce05057211 */ /* 0x000fc400078f28ff */
[----:B------:R-:W-:Y:S01]  /*1140*/  LEA.HI R2, R2, R209, RZ, 0x1 ;  /* 0x000000d102027211 */ /* 0x000fe200078f08ff */
[----:B------:R-:W-:Y:S02]  /*1150*/  IMAD R6, R7, 0x8, R6 ;  /* 0x0000000807067824 */ /* 0x000fe400078e0206 */
[----:B------:R-:W-:Y:S01]  /*1160*/  IMAD.IADD R7, R0, 0x1, -R3 ;  /* 0x0000000100077824 */ /* 0x000fe200078e0a03 */
[----:B------:R-:W-:Y:S02]  /*1170*/  LOP3.LUT R3, R4, 0x7ffffffc, RZ, 0xc0, !PT ;  /* 0x7ffffffc04037812 */ /* 0x000fe400078ec0ff */
[----:B------:R-:W-:Y:S02]  /*1180*/  SHF.R.S32.HI R0, RZ, 0x5, R5 ;  /* 0x00000005ff007819 */ /* 0x000fe40000011405 */
[----:B------:R-:W-:Y:S01]  /*1190*/  LOP3.LUT R2, R2, 0x3fffffe, RZ, 0xc0, !PT ;  /* 0x03fffffe02027812 */ /* 0x000fe200078ec0ff */
[----:B------:R-:W-:Y:S01]  /*11a0*/  UMOV UR4, UR8 ;  /* 0x0000000800047c82 */ /* 0x000fe20008000000 */
[----:B-1----:R-:W-:Y:S01]  /*11b0*/  UMOV UR5, UR6 ;  /* 0x0000000600057c82 */ /* 0x002fe20008000000 */
[----:B------:R-:W-:-:S02]  /*11c0*/  IMAD.MOV.U32 R212, RZ, RZ, -0x2 ;  /* 0xfffffffeffd47424 */ /* 0x000fc400078e00ff */
[----:B------:R-:W-:Y:S02]  /*11d0*/  IMAD.U32 R18, RZ, RZ, UR4 ;  /* 0x00000004ff127e24 */ /* 0x000fe4000f8e00ff */
[----:B------:R-:W-:Y:S02]  /*11e0*/  IMAD.U32 R19, RZ, RZ, UR5 ;  /* 0x00000005ff137e24 */ /* 0x000fe4000f8e00ff */
[----:B------:R-:W-:Y:S02]  /*11f0*/  IMAD.IADD R3, R206, 0x1, -R3 ;  /* 0x00000001ce037824 */ /* 0x000fe400078e0a03 */
[----:B------:R-:W-:Y:S02]  /*1200*/  IMAD.SHL.U32 R5, R6, 0x8, RZ ;  /* 0x0000000806057824 */ /* 0x000fe400078e00ff */
[----:B------:R-:W-:Y:S02]  /*1210*/  IMAD R7, R0, 0x10, R7 ;  /* 0x0000001000077824 */ /* 0x000fe400078e0207 */
[----:B------:R-:W-:-:S02]  /*1220*/  IMAD.IADD R2, R209, 0x1, -R2 ;  /* 0x00000001d1027824 */ /* 0x000fc400078e0a02 */
[----:B------:R-:W-:Y:S02]  /*1230*/  IMAD.U32 R16, RZ, RZ, UR8 ;  /* 0x00000008ff107e24 */ /* 0x000fe4000f8e00ff */
[----:B------:R-:W-:Y:S02]  /*1240*/  IMAD R212, R3, R212, 0x70 ;  /* 0x0000007003d47424 */ /* 0x000fe400078e02d4 */
[----:B------:R-:W-:Y:S01]  /*1250*/  IMAD.WIDE R18, R5, 0x2, R18 ;  /* 0x0000000205127825 */ /* 0x000fe200078e0212 */
[----:B------:R-:W-:-:S03]  /*1260*/  UMOV UR61, URZ ;  /* 0x0000003f003d7c82 */ /* 0x000fc60008000000 */
[----:B------:R-:W-:Y:S02]  /*1270*/  IMAD R211, R2, 0x40, R7 ;  /* 0x0000004002d37824 */ /* 0x000fe400078e0207 */
[----:B------:R-:W-:Y:S02]  /*1280*/  IMAD.U32 R204, RZ, RZ, UR7 ;  /* 0x00000007ffcc7e24 */ /* 0x000fe4000f8e00ff */
[----:B------:R-:W-:Y:S01]  /*1290*/  IMAD.MOV.U32 R205, RZ, RZ, RZ ;  /* 0x000000ffffcd7224 */ /* 0x000fe200078e00ff */
[----:B------:R-:W-:Y:S01]  /*12a0*/  UMOV UR38, URZ ;  /* 0x0000003f00267c82 */ /* 0x000fe20008000000 */
[----:B--2---:R-:W-:-:S07]  /*12b0*/  LOP3.LUT R17, R8, 0x1, RZ, 0xfc, !PT ;  /* 0x0000000108117812 */ /* 0x004fce00078efcff */
.L_x_3004:
[----:B------:R-:W1:Y:S01]  /*12c0*/  SHFL.IDX PT, R0, R209, RZ, 0x1f ;  /* 0x00001fffd1007589 */ /* 0x000e6200000e0000 */
[----:B--2---:R-:W2:Y:S01]  /*12d0*/  LDC R81, c[0x0][0x2e0] ;  /* 0x0000b800ff517b82 */ /* 0x004ea20000000800 */
[----:B------:R-:W-:Y:S01]  /*12e0*/  R2UR UR12, R16 ;  /* 0x00000000100c72ca */ /* 0x000fe200000e0000 */
[----:B------:R-:W-:Y:S01]  /*12f0*/  ULDC UR4, c[0x0][0xda8] ;  /* 0x00036a0000047ab9 */ /* 0x000fe20000000800 */
[----:B------:R-:W-:Y:S01]  /*1300*/  ULDC.64 UR8, c[0x0][0x3f8] ;  /* 0x0000fe0000087ab9 */ /* 0x000fe20000000a00 */
[----:B------:R-:W-:Y:S01]  /*1310*/  R2UR UR10, R204 ;  /* 0x00000000cc0a72ca */ /* 0x000fe200000e0000 */
[----:B------:R-:W-:Y:S01]  /*1320*/  UISETP.NE.AND UP1, UPT, UR4, 0x1, UPT ;  /* 0x000000010400788c */ /* 0x000fe2000bf25270 */
[----:B------:R-:W-:Y:S01]  /*1330*/  IMAD.MOV.U32 R2, RZ, RZ, RZ ;  /* 0x000000ffff027224 */ /* 0x000fe200078e00ff */
[----:B------:R-:W-:Y:S01]  /*1340*/  UISETP.NE.U32.AND UP0, UPT, UR8, URZ, UPT ;  /* 0x0000003f0800728c */ /* 0x000fe2000bf05070 */
[----:B------:R-:W-:Y:S01]  /*1350*/  ULDC UR5, c[0x0][0xdb4] ;  /* 0x00036d0000057ab9 */ /* 0x000fe20000000800 */
[----:B------:R-:W-:-:S02]  /*1360*/  ULDC UR6, c[0x0][0x404] ;  /* 0x0001010000067ab9 */ /* 0x000fc40000000800 */
[----:B------:R-:W-:Y:S02]  /*1370*/  UISETP.NE.AND.EX UP0, UPT, UR9, URZ, UPT, UP0 ;  /* 0x0000003f0900728c */ /* 0x000fe4000bf05300 */
[----:B------:R-:W-:Y:S02]  /*1380*/  UISETP.NE.AND UP2, UPT, UR5, 0x1, UPT ;  /* 0x000000010500788c */ /* 0x000fe4000bf45270 */
[----:B------:R-:W-:Y:S02]  /*1390*/  UIADD3 UR9, UR12, 0x15400, URZ ;  /* 0x000154000c097890 */ /* 0x000fe4000fffe03f */
[----:B------:R-:W-:Y:S01]  /*13a0*/  USEL UR6, UR6, 0x1, UP0 ;  /* 0x0000000106067887 */ /* 0x000fe20008000000 */
[----:B------:R-:W-:Y:S01]  /*13b0*/  @UP1 ULDC UR5, c[0x0][0xdac] ;  /* 0x00036b0000051ab9 */ /* 0x000fe20000000800 */
[----:B------:R-:W-:Y:S01]  /*13c0*/  ULOP3.LUT UP0, URZ, UR9, 0x9f, URZ, 0xc0, !UPT ;  /* 0x0000009f093f7892 */ /* 0x000fe2000f80c03f */
[----:B------:R-:W-:Y:S01]  /*13d0*/  UMOV UR11, UR10 ;  /* 0x0000000a000b7c82 */ /* 0x000fe20008000000 */
[----:B-1----:R-:W-:-:S02]  /*13e0*/  R2UR UR7, R0 ;  /* 0x00000000000772ca */ /* 0x002fc400000e0000 */
[----:B--2---:R-:W-:Y:S01]  /*13f0*/  IMAD R81, R81, UR6, RZ ;  /* 0x0000000651517c24 */ /* 0x004fe2000f8e02ff */
[----:B------:R-:W-:Y:S01]  /*1400*/  @UP1 ULDC UR6, c[0x0][0xdb0] ;  /* 0x00036c0000061ab9 */ /* 0x000fe20000000800 */
[----:B------:R-:W-:Y:S02]  /*1410*/  PLOP3.LUT P0, PT, PT, PT, UP0, 0x80, 0x0 ;  /* 0x000000000000781c */ /* 0x000fe40003f0f008 */
[----:B------:R-:W-:-:S04]  /*1420*/  VIADD R3, R81, 0x6f ;  /* 0x0000006f51037836 */ /* 0x000fc80000000000 */
[----:B------:R-:W-:-:S03]  /*1430*/  IMAD.HI R2, R3, -0x6db6db6d, R2 ;  /* 0x9249249303027827 */ /* 0x000fc600078e0202 */
        /* <DEDUP_REMOVED lines=34> */
.L_x_2978:
[----:B------:R-:W-:Y:S02]  /*1660*/  R2UR UR4, R16 ;  /* 0x00000000100472ca */ /* 0x000fe400000e0000 */
[----:B------:R-:W-:Y:S02]  /*1670*/  LOP3.LUT R0, R205, 0x1, RZ, 0xc0, !PT ;  /* 0x00000001cd007812 */ /* 0x000fe400078ec0ff */
[----:B------:R-:W-:Y:S02]  /*1680*/  ISETP.NE.AND P0, PT, R17, 0x3, PT ;  /* 0x000000031100780c */ /* 0x000fe40003f05270 */
[----:B------:R-:W-:-:S07]  /*1690*/  SHF.L.U32 R0, R0, 0x1f, RZ ;  /* 0x0000001f00007819 */ /* 0x000fce00000006ff */
[----:B------:R-:W1:Y:S02]  /*16a0*/  SYNCS.PHASECHK.TRANS64.TRYWAIT P1, [UR4+0x36800], R0 ;  /* 0x03680000ff0075a7 */ /* 0x000e640008020144 */
[----:B-1----:R-:W-:Y:S05]  /*16b0*/  @!P1 BRA `(.L_x_2979) ;  /* 0x000000d0001c9947 */ /* 0x002fea0003800000 */
.L_x_3070:
[----:B------:R-:W-:Y:S05]  /*16c0*/  @!P0 BRA `(.L_x_2980) ;  /* 0x0000000000048947 */ /* 0x000fea0003800000 */
[----:B------:R-:W-:Y:S01]  /*16d0*/  BPT.TRAP 0x1 ;  /* 0x000000040000795c */ /* 0x000fe20000300000 */
.L_x_2980:
[----:B------:R-:W-:Y:S01]  /*16e0*/  R2UR UR4, R16 ;  /* 0x00000000100472ca */ /* 0x000fe200000e0000 */
[----:B------:R-:W-:Y:S02]  /*16f0*/  IMAD.U32 R2, RZ, RZ, UR38 ;  /* 0x00000026ff027e24 */ /* 0x000fe4000f8e00ff */
[----:B-1----:R-:W-:-:S05]  /*1700*/  IMAD.U32 R3, RZ, RZ, UR61 ;  /* 0x0000003dff037e24 */ /* 0x002fca000f8e00ff */
[----:B------:R-:W-:-:S05]  /*1710*/  SHF.L.U32 R3, R3, 0x1f, RZ ;  /* 0x0000001f03037819 */ /* 0x000fca00000006ff */
[----:B------:R-:W-:-:S04]  /*1720*/  LEA R2, R2, UR4, 0x3 ;  /* 0x0000000402027c11 */ /* 0x000fc8000f8e18ff */
[----:B------:R1:W2:Y:S01]  /*1730*/  SYNCS.PHASECHK.TRANS64.TRYWAIT P1, [R2+URZ+0x36830], R3 ;  /* 0x03683003020075a7 */ /* 0x0002a2000802017f */
[----:B------:R-:W-:Y:S05]  /*1740*/  @!P0 BRA `(.L_x_2981) ;  /* 0x0000000000048947 */ /* 0x000fea0003800000 */
[----:B------:R-:W-:Y:S01]  /*1750*/  BPT.TRAP 0x1 ;  /* 0x000000040000795c */ /* 0x000fe20000300000 */
.L_x_2981:
[----:B--2---:R-:W-:Y:S05]  /*1760*/  @P1 BRA `(.L_x_2982) ;  /* 0x0000000000081947 */ /* 0x004fea0003800000 */
[----:B------:R-:W2:Y:S02]  /*1770*/  SYNCS.PHASECHK.TRANS64.TRYWAIT P1, [R2+URZ+0x36830], R3 ;  /* 0x03683003020075a7 */ /* 0x000ea4000802017f */
[----:B--2---:R-:W-:Y:S05]  /*1780*/  @!P1 BRA `(.L_x_2983) ;  /* 0x000000d000049947 */ /* 0x004fea0003800000 */
.L_x_2982:
[----:B------:R-:W-:Y:S05]  /*1790*/  WARPSYNC.ALL ;  /* 0x0000000000007948 */ /* 0x000fea0003800000 */
[----:B------:R-:W-:Y:S01]  /*17a0*/  R2UR UR4, R16 ;  /* 0x00000000100472ca */ /* 0x000fe200000e0000 */
[----:B------:R-:W-:Y:S01]  /*17b0*/  WARPGROUP.ARRIVE ;  /* 0x00000000000079c5 */ /* 0x000fe20000000000 */
[----:B------:R-:W-:Y:S01]  /*17c0*/  UMOV UR57, 0x40000040 ;  /* 0x4000004000397882 */ /* 0x000fe20000000000 */
[----:B------:R-:W-:Y:S01]  /*17d0*/  UMOV UR59, 0x40000040 ;  /* 0x40000040003b7882 */ /* 0x000fe20000000000 */
[----:B------:R-:W-:Y:S01]  /*17e0*/  UMOV UR9, UR57 ;  /* 0x0000003900097c82 */ /* 0x000fe20008000000 */
[----:B------:R-:W-:Y:S01]  /*17f0*/  UMOV UR11, 0x40000040 ;  /* 0x40000040000b7882 */ /* 0x000fe20000000000 */
[----:B------:R-:W-:Y:S01]  /*1800*/  UMOV UR13, UR57 ;  /* 0x00000039000d7c82 */ /* 0x000fe20008000000 */
[----:B------:R-:W-:Y:S01]  /*1810*/  UMOV UR15, 0x40000040 ;  /* 0x40000040000f7882 */ /* 0x000fe20000000000 */
[----:B------:R-:W-:Y:S01]  /*1820*/  UMOV UR17, UR57 ;  /* 0x0000003900117c82 */ /* 0x000fe20008000000 */
[----:B------:R-:W-:Y:S01]  /*1830*/  UMOV UR19, 0x40000040 ;  /* 0x4000004000137882 */ /* 0x000fe20000000000 */
[----:B------:R-:W-:Y:S01]  /*1840*/  UMOV UR21, UR57 ;  /* 0x0000003900157c82 */ /* 0x000fe20008000000 */
[----:B------:R-:W-:Y:S01]  /*1850*/  UMOV UR23, 0x40000040 ;  /* 0x4000004000177882 */ /* 0x000fe20000000000 */
[----:B------:R-:W-:Y:S01]  /*1860*/  UMOV UR27, 0x40000040 ;  /* 0x40000040001b7882 */ /* 0x000fe20000000000 */
[----:B------:R-:W-:Y:S01]  /*1870*/  UIADD3 UR4, UR4, 0x21400, URZ ;  /* 0x0002140004047890 */ /* 0x000fe2000fffe03f */
[----:B------:R-:W-:Y:S01]  /*1880*/  MOV R4, UR38 ;  /* 0x0000002600047c02 */ /* 0x000fe20008000f00 */
[----:B------:R-:W-:Y:S01]  /*1890*/  UMOV UR31, 0x40000040 ;  /* 0x40000040001f7882 */ /* 0x000fe20000000000 */
[----:B------:R-:W-:Y:S01]  /*18a0*/  UMOV UR35, 0x40000040 ;  /* 0x4000004000237882 */ /* 0x000fe20000000000 */
[----:B------:R-:W-:Y:S01]  /*18b0*/  USHF.R.U32.HI UR5, URZ, 0x4, UR4 ;  /* 0x000000043f057899 */ /* 0x000fe20008011604 */
[----:B------:R-:W-:Y:S01]  /*18c0*/  MOV R5, UR36 ;  /* 0x0000002400057c02 */ /* 0x000fe20008000f00 */
[----:B------:R-:W-:Y:S01]  /*18d0*/  ULOP3.LUT UR4, UR37, 0x10000, URZ, 0xfc, !UPT ;  /* 0x0001000025047892 */ /* 0x000fe2000f8efc3f */
[----:B------:R-:W-:Y:S01]  /*18e0*/  MOV R0, UR57 ;  /* 0x0000003900007c02 */ /* 0x000fe20008000f00 */
[----:B------:R-:W-:Y:S01]  /*18f0*/  ULOP3.LUT UR5, UR5, 0x3fff, URZ, 0xc0, !UPT ;  /* 0x00003fff05057892 */ /* 0x000fe2000f8ec03f */
[----:B------:R-:W-:Y:S01]  /*1900*/  UMOV UR43, 0x40000040 ;  /* 0x40000040002b7882 */ /* 0x000fe20000000000 */
[----:B------:R-:W-:-:S02]  /*1910*/  UMOV UR47, 0x40000040 ;  /* 0x40000040002f7882 */ /* 0x000fc40000000000 */
[----:B------:R-:W-:Y:S01]  /*1920*/  ULOP3.LUT UR6, UR5, 0x10000, URZ, 0xfc, !UPT ;  /* 0x0001000005067892 */ /* 0x000fe2000f8efc3f */
[----:B------:R-:W-:Y:S01]  /*1930*/  UMOV UR56, UR4 ;  /* 0x0000000400387c82 */ /* 0x000fe20008000000 */
[----:B------:R-:W-:Y:S01]  /*1940*/  UMOV UR51, 0x40000040 ;  /* 0x4000004000337882 */ /* 0x000fe20000000000 */
[----:B------:R-:W-:Y:S01]  /*1950*/  UMOV UR8, UR56 ;  /* 0x0000003800087c82 */ /* 0x000fe20008000000 */
[----:B------:R-:W-:Y:S02]  /*1960*/  UMOV UR12, UR56 ;  /* 0x00000038000c7c82 */ /* 0x000fe40008000000 */
[----:B------:R-:W-:Y:S01]  /*1970*/  IMAD.U32 R8, RZ, RZ, UR6 ;  /* 0x00000006ff087e24 */ /* 0x000fe2000f8e00ff */
[----:B------:R-:W-:Y:S01]  /*1980*/  UIMAD UR6, UR38, 0xa80, UR6 ;  /* 0x00000a80260678a4 */ /* 0x000fe2000f8e0206 */
[----:B-12---:R-:W-:Y:S01]  /*1990*/  MOV R3, UR56 ;  /* 0x0000003800037c02 */ /* 0x006fe20008000f00 */
[----:B------:R-:W-:Y:S01]  /*19a0*/  UMOV UR16, UR56 ;  /* 0x0000003800107c82 */ /* 0x000fe20008000000 */
[----:B------:R-:W-:Y:S01]  /*19b0*/  UMOV UR20, UR56 ;  /* 0x0000003800147c82 */ /* 0x000fe20008000000 */
[----:B------:R-:W-:-:S02]  /*19c0*/  UIADD3 UR10, UR6, 0x80, URZ ;  /* 0x00000080060a7890 */ /* 0x000fc4000fffe03f */
[----:B------:R-:W-:Y:S02]  /*19d0*/  UIADD3 UR14, UR6, 0x100, URZ ;  /* 0x00000100060e7890 */ /* 0x000fe4000fffe03f */
[----:B------:R-:W-:Y:S01]  /*19e0*/  UMOV UR58, UR6 ;  /* 0x00000006003a7c82 */ /* 0x000fe20008000000 */
[----:B------:R-:W-:Y:S01]  /*19f0*/  UIADD3 UR18, UR6, 0x180, URZ ;  /* 0x0000018006127890 */ /* 0x000fe2000fffe03f */
[----:B------:R-:W-:Y:S01]  /*1a00*/  HGMMA.64x16x16.F32 R72, gdesc[UR56], RZ, !UPT, gsb0 ;  /* 0x00200000384879f0 */ /* 0x000fe2000c0008ff */
[----:B------:R-:W-:Y:S02]  /*1a10*/  UIADD3 UR22, UR6, 0x200, URZ ;  /* 0x0000020006167890 */ /* 0x000fe4000fffe03f */
[----:B------:R-:W-:Y:S01]  /*1a20*/  UIADD3 UR58, UR6, 0x280, URZ ;  /* 0x00000280063a7890 */ /* 0x000fe2000fffe03f */
[----:B------:R-:W-:Y:S01]  /*1a30*/  UMOV UR59, 0x40000040 ;  /* 0x40000040003b7882 */ /* 0x000fe20000000000 */
[----:B------:R-:W-:Y:S02]  /*1a40*/  UIADD3 UR5, UR6, 0x300, URZ ;  /* 0x0000030006057890 */ /* 0x000fe4000fffe03f */
[----:B------:R-:W-:-:S02]  /*1a50*/  UIADD3 UR26, UR6, 0x204, URZ ;  /* 0x00000204061a7890 */ /* 0x000fc4000fffe03f */
[----:B------:R-:W-:Y:S02]  /*1a60*/  UIADD3 UR30, UR6, 0x206, URZ ;  /* 0x00000206061e7890 */ /* 0x000fe4000fffe03f */
[----:B------:R-:W-:Y:S02]  /*1a70*/  UIADD3 UR34, UR6, 0x580, URZ ;  /* 0x0000058006227890 */ /* 0x000fe4000fffe03f */
[----:B------:R-:W-:Y:S02]  /*1a80*/  UIADD3 UR42, UR6, 0x582, URZ ;  /* 0x00000582062a7890 */ /* 0x000fe4000fffe03f */
[----:B------:R-:W-:Y:S02]  /*1a90*/  UIADD3 UR46, UR6, 0x584, URZ ;  /* 0x00000584062e7890 */ /* 0x000fe4000fffe03f */
[----:B------:R-:W-:Y:S02]  /*1aa0*/  UIADD3 UR50, UR6, 0x586, URZ ;  /* 0x0000058606327890 */ /* 0x000fe4000fffe03f */
[----:B------:R-:W-:Y:S01]  /*1ab0*/  UIADD3 UR54, UR6, 0x780, URZ ;  /* 0x0000078006367890 */ /* 0x000fe2000fffe03f */
[----:B------:R-:W-:Y:S01]  /*1ac0*/  UMOV UR55, 0x40000040 ;  /* 0x4000004000377882 */ /* 0x000fe20000000000 */
[----:B------:R-:W-:Y:S01]  /*1ad0*/  UMOV UR39, 0x40000040 ;  /* 0x4000004000277882 */ /* 0x000fe20000000000 */
[----:B------:R-:W-:Y:S01]  /*1ae0*/  UIADD3 UR7, UR6, 0xa02, URZ ;  /* 0x00000a0206077890 */ /* 0x000fe2000fffe03f */
[----:B------:R-:W-:-:S02]  /*1af0*/  WARPGROUP.DEPBAR.LE gsb0, 0x0 ;  /* 0x00008000000079c5 */ /* 0x000fc40000010000 */
[----:B------:R-:W-:-:S06]  /*1b00*/  WARPGROUP.ARRIVE ;  /* 0x00000000000079c5 */ /* 0x000fcc0000000000 */
[----:B------:R-:W-:Y:S01]  /*1b10*/  HGMMA.64x16x16.F32 R64, gdesc[UR8], RZ, !UPT, gsb0 ;  /* 0x00200000084079f0 */ /* 0x000fe2000c0008ff */
[----:B------:R-:W-:Y:S02]  /*1b20*/  UIADD3 UR8, UR4, 0x2, URZ ;  /* 0x0000000204087890 */ /* 0x000fe4000fffe03f */
[----:B------:R-:W-:Y:S01]  /*1b30*/  UIADD3 UR10, UR6, 0x2, URZ ;  /* 0x00000002060a7890 */ /* 0x000fe2000fffe03f */
[----:B------:R-:W-:Y:S01]  /*1b40*/  UMOV UR9, 0x40000040 ;  /* 0x4000004000097882 */ /* 0x000fe20000000000 */
        /* <DEDUP_REMOVED lines=31> */
[----:B------:R-:W-:Y:S02]  /*1d40*/  UMOV UR59, 0x40000040 ;  /* 0x40000040003b7882 */ /* 0x000fe40000000000 */
        /* <DEDUP_REMOVED lines=329> */
[----:B------:R-:W-:Y:S01]  /*31e0*/  UMOV UR52, UR44 ;  /* 0x0000002c00347c82 */ /* 0x000fe20008000000 */
[----:B------:R-:W-:Y:S01]  /*31f0*/  UMOV UR53, UR45 ;  /* 0x0000002d00357c82 */ /* 0x000fe20008000000 */
        /* <DEDUP_REMOVED lines=26> */
[----:B------:R-:W-:Y:S02]  /*33a0*/  UMOV UR39, 0x40000040 ;  /* 0x4000004000277882 */ /* 0x000fe40000000000 */
        /* <DEDUP_REMOVED lines=24> */
[----:B------:R-:W-:Y:S01]  /*3530*/  UMOV UR52, UR48 ;  /* 0x0000003000347c82 */ /* 0x000fe20008000000 */
[----:B------:R-:W-:Y:S01]  /*3540*/  UMOV UR53, UR49 ;  /* 0x0000003100357c82 */ /* 0x000fe20008000000 */
[----:B------:R-:W-:-:S02]  /*3550*/  WARPGROUP.DEPBAR.LE gsb0, 0x0 ;  /* 0x00008000000079c5 */ /* 0x000fc40000010000 */
        /* <DEDUP_REMOVED lines=48> */
[----:B------:R-:W-:-:S07]  /*3860*/  UIADD3 UR7, UR6, 0x786, URZ ;  /* 0x0000078606077890 */ /* 0x000fce000fffe03f */
        /* <DEDUP_REMOVED lines=9> */
[----:B------:R-:W-:Y:S02]  /*3900*/  UMOV UR55, 0x40000040 ;  /* 0x4000004000377882 */ /* 0x000fe40000000000 */
[----:B------:R-:W-:Y:S01]  /*3910*/  UMOV UR6, UR11 ;  /* 0x0000000b00067c82 */ /* 0x000fe20008000000 */
[----:B------:R-:W-:Y:S02]  /*3920*/  WARPGROUP.DEPBAR.LE gsb0, 0x0 ;  /* 0x00008000000079c5 */ /* 0x000fe40000010000 */
[----:B------:R-:W-:-:S06]  /*3930*/  WARPGROUP.ARRIVE ;  /* 0x00000000000079c5 */ /* 0x000fcc0000000000 */
[----:B------:R-:W-:Y:S01]  /*3940*/  HGMMA.64x16x16.F32 R64, gdesc[UR56], R64, gsb0 ;  /* 0x00200000384079f0 */ /* 0x000fe20008000840 */
[----:B------:R-:W-:Y:S02]  /*3950*/  R2UR UR57, R0 ;  /* 0x00000000003972ca */ /* 0x000fe400000e0000 */
[----:B------:R-:W-:Y:S01]  /*3960*/  R2UR UR56, R3 ;  /* 0x00000000033872ca */ /* 0x000fe200000e0000 */
[----:B------:R-:W-:Y:S02]  /*3970*/  WARPGROUP.DEPBAR.LE gsb0, 0x0 ;  /* 0x00008000000079c5 */ /* 0x000fe40000010000 */
[----:B------:R-:W-:-:S06]  /*3980*/  WARPGROUP.ARRIVE ;  /* 0x00000000000079c5 */ /* 0x000fcc0000000000 */
[----:B------:R-:W-:Y:S01]  /*3990*/  HGMMA.64x16x16.F32 R56, gdesc[UR36], R56, gsb0 ;  /* 0x00200000243879f0 */ /* 0x000fe20008000838 */
        /* <DEDUP_REMOVED lines=25> */
.L_x_2984:
[----:B------:R-:W-:Y:S01]  /*3b30*/  IMAD.IADD R3, R212, 0x1, R81 ;  /* 0x00000001d4037824 */ /* 0x000fe200078e0251 */
[----:B------:R-:W2:Y:S01]  /*3b40*/  LDL R82, [R1+0x4] ;  /* 0x0000040001527983 */ /* 0x000ea20000100800 */
[----:B------:R-:W-:Y:S01]  /*3b50*/  P2R R80, PR, RZ, 0x1 ;  /* 0x00000001ff507803 */ /* 0x000fe20000000000 */
[----:B------:R-:W-:Y:S01]  /*3b60*/  ULDC UR4, c[0x0][0x988] ;  /* 0x0002620000047ab9 */ /* 0x000fe20000000800 */
[----:B------:R-:W-:-:S05]  /*3b70*/  IMAD R3, R120, -0x70, R3 ;  /* 0xffffff9078037824 */ /* 0x000fca00078e0203 */
[C---:B------:R-:W-:Y:S02]  /*3b80*/  ISETP.GT.AND P6, PT, R3.reuse, RZ, PT ;  /* 0x000000ff0300720c */ /* 0x040fe40003fc4270 */
[C---:B------:R-:W-:Y:S02]  /*3b90*/  ISETP.GT.AND P5, PT, R3.reuse, 0x1, PT ;  /* 0x000000010300780c */ /* 0x040fe40003fa4270 */
[----:B------:R-:W-:Y:S02]  /*3ba0*/  ISETP.GT.AND P4, PT, R3, 0x8, PT ;  /* 0x000000080300780c */ /* 0x000fe40003f84270 */
[----:B------:R-:W-:Y:S02]  /*3bb0*/  FSEL R21, R72, -INF , P6 ;  /* 0xff80000048157808 */ /* 0x000fe40003000000 */
[----:B------:R-:W-:Y:S02]  /*3bc0*/  FSEL R73, R73, -INF , P5 ;  /* 0xff80000049497808 */ /* 0x000fe40002800000 */
[----:B------:R-:W-:-:S02]  /*3bd0*/  ISETP.GT.AND P3, PT, R3, 0x9, PT ;  /* 0x000000090300780c */ /* 0x000fc40003f64270 */
[----:B------:R-:W-:Y:S02]  /*3be0*/  FSEL R83, R76, -INF , P4 ;  /* 0xff8000004c537808 */ /* 0x000fe40002000000 */
[----:B------:R-:W-:Y:S02]  /*3bf0*/  FMNMX.FTZ R0, R21, R73, !PT ;  /* 0x0000004915007209 */ /* 0x000fe40007810000 */
[----:B------:R-:W-:Y:S02]  /*3c00*/  ISETP.GT.AND P1, PT, R3, 0x10, PT ;  /* 0x000000100300780c */ /* 0x000fe40003f24270 */
[----:B------:R-:W-:Y:S02]  /*3c10*/  FSEL R77, R77, -INF , P3 ;  /* 0xff8000004d4d7808 */ /* 0x000fe40001800000 */
[----:B------:R-:W-:Y:S02]  /*3c20*/  FMNMX.FTZ R0, R83, R0, !PT ;  /* 0x0000000053007209 */ /* 0x000fe40007810000 */
[----:B------:R-:W-:-:S02]  /*3c30*/  ISETP.GT.AND P2, PT, R3, 0x11, PT ;  /* 0x000000110300780c */ /* 0x000fc40003f44270 */
[----:B------:R-:W-:Y:S02]  /*3c40*/  FSEL R85, R64, -INF , P1 ;  /* 0xff80000040557808 */ /* 0x000fe40000800000 */
[----:B------:R-:W-:Y:S02]  /*3c50*/  FMNMX.FTZ R0, R77, R0, !PT ;  /* 0x000000004d007209 */ /* 0x000fe40007810000 */
[----:B------:R-:W-:Y:S02]  /*3c60*/  FSEL R5, R74, -INF , P6 ;  /* 0xff8000004a057808 */ /* 0x000fe40003000000 */
[----:B------:R-:W-:Y:S02]  /*3c70*/  ISETP.GT.AND P6, PT, R3, 0x18, PT ;  /* 0x000000180300780c */ /* 0x000fe40003fc4270 */
[----:B------:R-:W-:Y:S02]  /*3c80*/  FSEL R65, R65, -INF , P2 ;  /* 0xff80000041417808 */ /* 0x000fe40001000000 */
[----:B------:R-:W-:-:S02]  /*3c90*/  FMNMX.FTZ R0, R85, R0, !PT ;  /* 0x0000000055007209 */ /* 0x000fc40007810000 */
[----:B------:R-:W-:Y:S02]  /*3ca0*/  FSEL R75, R75, -INF , P5 ;  /* 0xff8000004b4b7808 */ /* 0x000fe40002800000 */
[----:B------:R-:W-:Y:S02]  /*3cb0*/  ISETP.GT.AND P5, PT, R3, 0x19, PT ;  /* 0x000000190300780c */ /* 0x000fe40003fa4270 */
[----:B------:R-:W-:Y:S02]  /*3cc0*/  FSEL R87, R68, -INF , P6 ;  /* 0xff80000044577808 */ /* 0x000fe40003000000 */
[----:B------:R-:W-:Y:S02]  /*3cd0*/  FMNMX.FTZ R0, R65, R0, !PT ;  /* 0x0000000041007209 */ /* 0x000fe40007810000 */
[----:B------:R-:W-:Y:S02]  /*3ce0*/  FSEL R7, R78, -INF , P4 ;  /* 0xff8000004e077808 */ /* 0x000fe40002000000 */
        /* <DEDUP_REMOVED lines=43> */
[----:B------:R-:W-:Y:S02]  /*3fa0*/  ISETP.GT.AND P0, PT, R3, 0x49, PT ;  /* 0x000000490300780c */ /* 0x000fe40003f04270 */
[----:B------:R-:W-:Y:S02]  /*3fb0*/  FSEL R105, R44, -INF , P6 ;  /* 0xff8000002c697808 */ /* 0x000fe40003000000 */
[----:B------:R-:W-:Y:S02]  /*3fc0*/  FMNMX.FTZ R0, R103, R0, !PT ;  /* 0x0000000067007209 */ /* 0x000fe40007810000 */
[----:B------:R-:W-:Y:S02]  /*3fd0*/  FSEL R51, R51, -INF , P5 ;  /* 0xff80000033337808 */ /* 0x000fe40002800000 */
[----:B------:R-:W-:Y:S02]  /*3fe0*/  ISETP.GT.AND P5, PT, R3, 0x50, PT ;  /* 0x000000500300780c */ /* 0x000fe40003fa4270 */
[----:B------:R-:W-:-:S02]  /*3ff0*/  FSEL R107, R45, -INF , P0 ;  /* 0xff8000002d6b7808 */ /* 0x000fc40000000000 */
[----:B------:R-:W-:Y:S02]  /*4000*/  FMNMX.FTZ R0, R105, R0, !PT ;  /* 0x0000000069007209 */ /* 0x000fe40007810000 */
        /* <DEDUP_REMOVED lines=12> */
[----:B------:R-:W-:Y:S02]  /*40d0*/  FSEL R115, R37, -INF , P2 ;  /* 0xff80000025737808 */ /* 0x000fe40001000000 */
[----:B------:R-:W-:Y:S02]  /*40e0*/  FMNMX.FTZ R0, R113, R0, !PT ;  /* 0x0000000071007209 */ /* 0x000fe40007810000 */
[----:B------:R-:W-:Y:S02]  /*40f0*/  ISETP.GT.AND P3, PT, R3, 0x60, PT ;  /* 0x000000600300780c */ /* 0x000fe40003f64270 */
[----:B------:R-:W-:Y:S02]  /*4100*/  FSEL R53, R54, -INF , P4 ;  /* 0xff80000036357808 */ /* 0x000fe40002000000 */
[----:B------:R-:W-:-:S02]  /*4110*/  FSEL R117, R24, -INF , P3 ;  /* 0xff80000018757808 */ /* 0x000fc40001800000 */
[----:B------:R-:W-:Y:S02]  /*4120*/  FMNMX.FTZ R0, R115, R0, !PT ;  /* 0x0000000073007209 */ /* 0x000fe40007810000 */
[----:B------:R-:W-:Y:S02]  /*4130*/  ISETP.GT.AND P4, PT, R3, 0x61, PT ;  /* 0x000000610300780c */ /* 0x000fe40003f84270 */
[----:B------:R-:W-:Y:S02]  /*4140*/  FMNMX.FTZ R0, R117, R0, !PT ;  /* 0x0000000075007209 */ /* 0x000fe40007810000 */
[----:B------:R-:W-:Y:S02]  /*4150*/  FSEL R119, R25, -INF , P4 ;  /* 0xff80000019777808 */ /* 0x000fe40002000000 */
[----:B------:R-:W-:Y:S02]  /*4160*/  ISETP.GT.AND P5, PT, R3, 0x68, PT ;  /* 0x000000680300780c */ /* 0x000fe40003fa4270 */
[----:B------:R-:W-:-:S02]  /*4170*/  FMNMX.FTZ R0, R119, R0, !PT ;  /* 0x0000000077007209 */ /* 0x000fc40007810000 */
[----:B------:R-:W-:Y:S02]  /*4180*/  FSEL R121, R28, -INF , P5 ;  /* 0xff8000001c797808 */ /* 0x000fe40002800000 */
[----:B------:R-:W-:Y:S02]  /*4190*/  ISETP.GT.AND P6, PT, R3, 0x69, PT ;  /* 0x000000690300780c */ /* 0x000fe40003fc4270 */
[----:B------:R-:W-:Y:S02]  /*41a0*/  FMNMX.FTZ R0, R121, R0, !PT ;  /* 0x0000000079007209 */ /* 0x000fe40007810000 */
[----:B------:R-:W-:Y:S02]  /*41b0*/  FSEL R123, R29, -INF , P6 ;  /* 0xff8000001d7b7808 */ /* 0x000fe40003000000 */
[----:B------:R-:W-:Y:S02]  /*41c0*/  P2R R20, PR, RZ, 0x4 ;  /* 0x00000004ff147803 */ /* 0x000fe40000000000 */
[----:B------:R-:W-:Y:S01]  /*41d0*/  FMNMX.FTZ R6, R123, R0, !PT ;  /* 0x000000007b067209 */ /* 0x000fe20007810000 */
[----:B------:R-:W-:Y:S01]  /*41e0*/  IMAD.U32 R0, RZ, RZ, UR4 ;  /* 0x00000004ff007e24 */ /* 0x000fe2000f8e00ff */
[----:B------:R-:W-:-:S02]  /*41f0*/  ISETP.GT.AND P2, PT, R3, 0x48, PT ;  /* 0x000000480300780c */ /* 0x000fc40003f44270 */
[----:B------:R-:W-:Y:S01]  /*4200*/  P2R R32, PR, RZ, 0x2 ;  /* 0x00000002ff207803 */ /* 0x000fe20000000000 */
[----:B------:R-:W1:Y:S01]  /*4210*/  SHFL.BFLY PT, R25, R6, 0x2, 0x1f ;  /* 0x0c401f0006197f89 */ /* 0x000e6200000e0000 */
[C---:B------:R-:W-:Y:S02]  /*4220*/  ISETP.GT.AND P1, PT, R3.reuse, 0x49, PT ;  /* 0x000000490300780c */ /* 0x040fe40003f24270 */
[----:B------:R-:W-:Y:S02]  /*4230*/  FSEL R45, R46, -INF , P2 ;  /* 0xff8000002e2d7808 */ /* 0x000fe40001000000 */
[----:B------:R-:W-:Y:S02]  /*4240*/  P2R R33, PR, RZ, 0x1 ;  /* 0x00000001ff217803 */ /* 0x000fe40000000000 */
[----:B------:R-:W-:Y:S02]  /*4250*/  ISETP.GT.AND P0, PT, R3, 0x50, PT ;  /* 0x000000500300780c */ /* 0x000fe40003f04270 */
[----:B------:R-:W-:-:S02]  /*4260*/  FSEL R47, R47, -INF , P1 ;  /* 0xff8000002f2f7808 */ /* 0x000fc40000800000 */
[----:B------:R-:W-:Y:S02]  /*4270*/  P2R R14, PR, RZ, 0x8 ;  /* 0x00000008ff0e7803 */ /* 0x000fe40000000000 */
[----:B------:R-:W-:Y:S02]  /*4280*/  FSEL R37, R34, -INF , P0 ;  /* 0xff80000022257808 */ /* 0x000fe40000000000 */
[----:B------:R-:W-:Y:S02]  /*4290*/  ISETP.NE.AND P0, PT, R33, RZ, PT ;  /* 0x000000ff2100720c */ /* 0x000fe40003f05270 */
[----:B------:R-:W-:Y:S02]  /*42a0*/  ISETP.NE.AND P1, PT, R32, RZ, PT ;  /* 0x000000ff2000720c */ /* 0x000fe40003f25270 */
[----:B------:R-:W-:Y:S02]  /*42b0*/  FSEL R35, R35, -INF , P0 ;  /* 0xff80000023237808 */ /* 0x000fe40000000000 */
[----:B------:R-:W-:-:S02]  /*42c0*/  ISETP.NE.AND P2, PT, R20, RZ, PT ;  /* 0x000000ff1400720c */ /* 0x000fc40003f45270 */
[----:B------:R-:W-:Y:S02]  /*42d0*/  FSEL R27, R27, -INF , P4 ;  /* 0xff8000001b1b7808 */ /* 0x000fe40002000000 */
[----:B-1----:R-:W-:Y:S02]  /*42e0*/  FMNMX.FTZ R25, R6, R25, !PT ;  /* 0x0000001906197209 */ /* 0x002fe40007810000 */
[----:B------:R-:W-:Y:S02]  /*42f0*/  FMNMX.FTZ R6, R5, R75, !PT ;  /* 0x0000004b05067209 */ /* 0x000fe40007810000 */
[----:B------:R-:W-:Y:S01]  /*4300*/  FSEL R39, R39, -INF , P2 ;  /* 0xff80000027277808 */ /* 0x000fe20001000000 */
[----:B------:R-:W1:Y:S01]  /*4310*/  SHFL.BFLY PT, R4, R25, 0x1, 0x1f ;  /* 0x0c201f0019047f89 */ /* 0x000e6200000e0000 */
[----:B------:R-:W-:Y:S02]  /*4320*/  FMNMX.FTZ R6, R7, R6, !PT ;  /* 0x0000000607067209 */ /* 0x000fe40007810000 */
[----:B------:R-:W-:-:S02]  /*4330*/  FSEL R31, R31, -INF , P6 ;  /* 0xff8000001f1f7808 */ /* 0x000fc40003000000 */
[----:B------:R-:W-:Y:S02]  /*4340*/  FMNMX.FTZ R6, R79, R6, !PT ;  /* 0x000000064f067209 */ /* 0x000fe40007810000 */
[----:B------:R-:W-:Y:S02]  /*4350*/  ISETP.GE.AND P2, PT, R81, 0x71, PT ;  /* 0x000000715100780c */ /* 0x000fe40003f46270 */
[----:B------:R-:W-:Y:S02]  /*4360*/  FMNMX.FTZ R6, R9, R6, !PT ;  /* 0x0000000609067209 */ /* 0x000fe40007810000 */
[----:B------:R-:W-:Y:S02]  /*4370*/  ISETP.NE.AND P0, PT, R80, RZ, PT ;  /* 0x000000ff5000720c */ /* 0x000fe40003f05270 */
[----:B------:R-:W-:Y:S02]  /*4380*/  CS2R R80, SRZ ;  /* 0x0000000000507805 */ /* 0x000fe4000001ff00 */
[----:B------:R-:W-:-:S04]  /*4390*/  FMNMX.FTZ R6, R67, R6, !PT ;  /* 0x0000000643067209 */ /* 0x000fc80007810000 */
[----:B------:R-:W-:-:S04]  /*43a0*/  FMNMX.FTZ R6, R11, R6, !PT ;  /* 0x000000060b067209 */ /* 0x000fc80007810000 */
[----:B------:R-:W-:Y:S02]  /*43b0*/  FMNMX.FTZ R6, R71, R6, !PT ;  /* 0x0000000647067209 */ /* 0x000fe40007810000 */
[----:B-1----:R-:W-:Y:S02]  /*43c0*/  FMNMX.FTZ R4, R25, R4, !PT ;  /* 0x0000000419047209 */ /* 0x002fe40007810000 */
        /* <DEDUP_REMOVED lines=52> */
[--C-:B------:R-:W-:Y:S01]  /*4710*/  FFMA.FTZ R119, R119, R0, -R12.reuse ;  /* 0x0000000077777223 */ /* 0x100fe2000001080c */
[----:B------:R-:W-:Y:S01]  /*4720*/  FMNMX.FTZ R6, R39, R6, !PT ;  /* 0x0000000627067209 */ /* 0x000fe20007810000 */
[-CC-:B------:R-:W-:Y:S01]  /*4730*/  FFMA.FTZ R121, R121, R0.reuse, -R12.reuse ;  /* 0x0000000079797223 */ /* 0x180fe2000001080c */
[----:B------:R-:W-:Y:S01]  /*4740*/  FFMA.FTZ R12, R123, R0, -R12 ;  /* 0x000000007b0c7223 */ /* 0x000fe2000001080c */
[----:B------:R-:W2:Y:S01]  /*4750*/  MUFU.EX2 R25, R25 ;  /* 0x0000001900197308 */ /* 0x000ea20000000800 */
[----:B------:R-:W-:-:S02]  /*4760*/  FMNMX.FTZ R6, R61, R6, !PT ;  /* 0x000000063d067209 */ /* 0x000fc40007810000 */
[----:B------:R-:W-:Y:S02]  /*4770*/  CS2R R88, SRZ ;  /* 0x0000000000587805 */ /* 0x000fe4000001ff00 */
[----:B------:R-:W-:Y:S02]  /*4780*/  CS2R R86, SRZ ;  /* 0x0000000000567805 */ /* 0x000fe4000001ff00 */
[----:B------:R-:W-:Y:S02]  /*4790*/  CS2R R84, SRZ ;  /* 0x0000000000547805 */ /* 0x000fe4000001ff00 */
[----:B------:R-:W-:Y:S02]  /*47a0*/  FMNMX.FTZ R6, R27, R6, !PT ;  /* 0x000000061b067209 */ /* 0x000fe40007810000 */
[----:B------:R-:W-:Y:S02]  /*47b0*/  CS2R R76, SRZ ;  /* 0x00000000004c7805 */ /* 0x000fe4000001ff00 */
[----:B------:R-:W-:Y:S01]  /*47c0*/  CS2R R72, SRZ ;  /* 0x0000000000487805 */ /* 0x000fe2000001ff00 */
[----:B------:R-:W-:Y:S01]  /*47d0*/  MUFU.EX2 R196, R196 ;  /* 0x000000c400c47308 */ /* 0x000fe20000000800 */
[----:B------:R-:W-:-:S04]  /*47e0*/  FMNMX.FTZ R6, R65, R6, !PT ;  /* 0x0000000641067209 */ /* 0x000fc80007810000 */
[----:B------:R-:W-:-:S03]  /*47f0*/  FMNMX.FTZ R6, R31, R6, !PT ;  /* 0x000000061f067209 */ /* 0x000fc60007810000 */
[----:B------:R-:W-:Y:S02]  /*4800*/  MUFU.EX2 R29, R29 ;  /* 0x0000001d001d7308 */ /* 0x000fe40000000800 */
[----:B-1----:R-:W3:Y:S06]  /*4810*/  SHFL.BFLY PT, R3, R6, 0x2, 0x1f ;  /* 0x0c401f0006037f89 */ /* 0x002eec00000e0000 */
[----:B------:R-:W-:Y:S08]  /*4820*/  MUFU.EX2 R198, R198 ;  /* 0x000000c600c67308 */ /* 0x000ff00000000800 */
[----:B------:R-:W-:Y:S08]  /*4830*/  MUFU.EX2 R33, R33 ;  /* 0x0000002100217308 */ /* 0x000ff00000000800 */
[----:B------:R-:W-:Y:S01]  /*4840*/  MUFU.EX2 R192, R192 ;  /* 0x000000c000c07308 */ /* 0x000fe20000000800 */
[----:B---3--:R-:W-:-:S05]  /*4850*/  FMNMX.FTZ R10, R6, R3, !PT ;  /* 0x00000003060a7209 */ /* 0x008fca0007810000 */
[----:B------:R-:W1:Y:S02]  /*4860*/  SHFL.BFLY PT, R3, R10, 0x1, 0x1f ;  /* 0x0c201f000a037f89 */ /* 0x000e6400000e0000 */
[----:B------:R-:W-:Y:S08]  /*4870*/  MUFU.EX2 R91, R91 ;  /* 0x0000005b005b7308 */ /* 0x000ff00000000800 */
[----:B------:R-:W-:Y:S08]  /*4880*/  MUFU.EX2 R93, R93 ;  /* 0x0000005d005d7308 */ /* 0x000ff00000000800 */
[----:B------:R3:W-:Y:S01]  /*4890*/  MUFU.EX2 R188, R95 ;  /* 0x0000005f00bc7308 */ /* 0x0007e20000000800 */
[----:B-1----:R-:W-:-:S07]  /*48a0*/  FMNMX.FTZ R3, R10, R3, !PT ;  /* 0x000000030a037209 */ /* 0x002fce0007810000 */
[----:B------:R-:W-:Y:S01]  /*48b0*/  MUFU.EX2 R97, R97 ;  /* 0x0000006100617308 */ /* 0x000fe20000000800 */
[----:B---3--:R-:W-:Y:S02]  /*48c0*/  CS2R R94, SRZ ;  /* 0x00000000005e7805 */ /* 0x008fe4000001ff00 */
[C---:B------:R-:W-:Y:S01]  /*48d0*/  FSETP.NEU.FTZ.AND P1, PT, R3.reuse, -INF , PT ;  /* 0xff8000000300780b */ /* 0x040fe20003f3d000 */
[----:B------:R-:W-:-:S04]  /*48e0*/  FMUL.FTZ R6, R3, R0 ;  /* 0x0000000003067220 */ /* 0x000fc80000410000 */
[----:B------:R-:W-:Y:S01]  /*48f0*/  MUFU.EX2 R190, R99 ;  /* 0x0000006300be7308 */ /* 0x000fe20000000800 */
[----:B------:R-:W-:Y:S02]  /*4900*/  FSEL R6, R6, RZ, P1 ;  /* 0x000000ff06067208 */ /* 0x000fe40000800000 */
[----:B------:R-:W-:-:S03]  /*4910*/  ISETP.NE.AND P1, PT, R23, RZ, PT ;  /* 0x000000ff1700720c */ /* 0x000fc60003f25270 */
        /* <DEDUP_REMOVED lines=14> */
[----:B----4-:R-:W-:Y:S01]  /*4a00*/  FADD.FTZ R67, R200, R21 ;  /* 0x00000015c8437221 */ /* 0x010fe20000010000 */
[-CC-:B------:R-:W-:Y:S01]  /*4a10*/  FFMA.FTZ R43, R43, R0.reuse, -R6.reuse ;  /* 0x000000002b2b7223 */ /* 0x180fe20000010806 */
[-CC-:B------:R-:W-:Y:S01]  /*4a20*/  FFMA.FTZ R63, R63, R0.reuse, -R6.reuse ;  /* 0x000000003f3f7223 */ /* 0x180fe20000010806 */
[----:B------:R-:W-:Y:S01]  /*4a30*/  FFMA.FTZ R49, R49, R0, -R6 ;  /* 0x0000000031317223 */ /* 0x000fe20000010806 */
[----:B-----5:R-:W-:Y:S01]  /*4a40*/  FADD.FTZ R32, R202, R67 ;  /* 0x00000043ca207221 */ /* 0x020fe20000010000 */
[----:B------:R-:W-:-:S02]  /*4a50*/  @P1 VIADD R2, R2, 0x36840 ;  /* 0x0003684002021836 */ /* 0x000fc40000000000 */
[-CC-:B------:R-:W-:Y:S01]  /*4a60*/  FFMA.FTZ R53, R53, R0.reuse, -R6.reuse ;  /* 0x0000000035357223 */ /* 0x180fe20000010806 */
[----:B------:R-:W1:Y:S01]  /*4a70*/  MUFU.EX2 R10, R75 ;  /* 0x0000004b000a7308 */ /* 0x000e620000000800 */
[-CC-:B------:R-:W-:Y:S01]  /*4a80*/  FFMA.FTZ R55, R55, R0.reuse, -R6.reuse ;  /* 0x0000000037377223 */ /* 0x180fe20000010806 */
[-C--:B------:R-:W-:Y:S01]  /*4a90*/  FFMA.FTZ R41, R41, R0.reuse, -R6 ;  /* 0x0000000029297223 */ /* 0x080fe20000010806 */
[----:B--2---:R-:W-:Y:S01]  /*4aa0*/  @P1 PRMT R2, R82, 0x654, R2 ;  /* 0x0000065452021816 */ /* 0x004fe20000000002 */
[-CC-:B------:R-:W-:Y:S01]  /*4ab0*/  FFMA.FTZ R47, R47, R0.reuse, -R6.reuse ;  /* 0x000000002f2f7223 */ /* 0x180fe20000010806 */
[--C-:B------:R-:W-:Y:S01]  /*4ac0*/  FFMA.FTZ R45, R45, R0, -R6.reuse ;  /* 0x000000002d2d7223 */ /* 0x100fe20000010806 */
[----:B------:R-:W-:Y:S01]  /*4ad0*/  F2FP.F16.F32.PACK_AB R200, R21, R200 ;  /* 0x000000c815c8723e */ /* 0x000fe200000000ff */
[----:B------:R2:W-:Y:S01]  /*4ae0*/  @P1 SYNCS.ARRIVE.TRANS64.RED.A1T0 RZ, [R2+URZ], RZ ;  /* 0x000000ff02ff19a7 */ /* 0x0005e2000810043f */
        /* <DEDUP_REMOVED lines=9> */
[----:B------:R-:W-:Y:S01]  /*4b80*/  FFMA.FTZ R31, R31, R0, -R6 ;  /* 0x000000001f1f7223 */ /* 0x000fe20000010806 */
[----:B------:R-:W-:-:S02]  /*4b90*/  F2FP.F16.F32.PACK_AB R202, R25, R202 ;  /* 0x000000ca19ca723e */ /* 0x000fc400000000ff */
[----:B------:R-:W-:Y:S02]  /*4ba0*/  CS2R R98, SRZ ;  /* 0x0000000000627805 */ /* 0x000fe4000001ff00 */
[----:B-1----:R-:W-:Y:S02]  /*4bb0*/  F2FP.F16.F32.PACK_AB R201, R10, R5 ;  /* 0x000000050ac9723e */ /* 0x002fe400000000ff */
[----:B------:R-:W-:Y:S02]  /*4bc0*/  CS2R R82, SRZ ;  /* 0x0000000000527805 */ /* 0x000fe4000001ff00 */
[----:B------:R-:W-:Y:S02]  /*4bd0*/  CS2R R74, SRZ ;  /* 0x00000000004a7805 */ /* 0x000fe4000001ff00 */
[----:B------:R-:W-:Y:S01]  /*4be0*/  CS2R R66, SRZ ;  /* 0x0000000000427805 */ /* 0x000fe2000001ff00 */
[----:B------:R1:W4:Y:S01]  /*4bf0*/  MUFU.EX2 R14, R79 ;  /* 0x0000004f000e7308 */ /* 0x0003220000000800 */
[----:B---3--:R-:W-:-:S04]  /*4c00*/  FADD.FTZ R59, R25, R32 ;  /* 0x00000020193b7221 */ /* 0x008fc80000010000 */
[----:B------:R-:W-:Y:S01]  /*4c10*/  FADD.FTZ R34, R196, R59 ;  /* 0x0000003bc4227221 */ /* 0x000fe20000010000 */
[C---:B------:R-:W-:Y:S02]  /*4c20*/  F2FP.F16.F32.PACK_AB R196, R29.reuse, R196 ;  /* 0x000000c41dc4723e */ /* 0x040fe400000000ff */
[----:B------:R-:W3:Y:S01]  /*4c30*/  MUFU.EX2 R9, R9 ;  /* 0x0000000900097308 */ /* 0x000ee20000000800 */
[----:B------:R-:W-:Y:S01]  /*4c40*/  FADD.FTZ R59, R29, R34 ;  /* 0x000000221d3b7221 */ /* 0x000fe20000010000 */
[----:B------:R-:W-:Y:S01]  /*4c50*/  FADD.FTZ R34, R5, R10 ;  /* 0x0000000a05227221 */ /* 0x000fe20000010000 */
[----:B-1----:R-:W-:Y:S02]  /*4c60*/  CS2R R78, SRZ ;  /* 0x00000000004e7805 */ /* 0x002fe4000001ff00 */
[----:B------:R-:W-:Y:S01]  /*4c70*/  FADD.FTZ R36, R198, R59 ;  /* 0x0000003bc6247221 */ /* 0x000fe20000010000 */
[C---:B------:R-:W-:Y:S02]  /*4c80*/  F2FP.F16.F32.PACK_AB R198, R33.reuse, R198 ;  /* 0x000000c621c6723e */ /* 0x040fe400000000ff */
[----:B------:R-:W-:Y:S01]  /*4c90*/  MUFU.EX2 R11, R11 ;  /* 0x0000000b000b7308 */ /* 0x000fe20000000800 */
[----:B------:R-:W-:Y:S01]  /*4ca0*/  FADD.FTZ R59, R33, R36 ;  /* 0x00000024213b7221 */ /* 0x000fe20000010000 */
[----:B----4-:R-:W-:-:S03]  /*4cb0*/  F2FP.F16.F32.PACK_AB R203, R14, R7 ;  /* 0x000000070ecb723e */ /* 0x010fc600000000ff */
[----:B------:R-:W-:Y:S01]  /*4cc0*/  FADD.FTZ R38, R192, R59 ;  /* 0x0000003bc0267221 */ /* 0x000fe20000010000 */
[C---:B------:R-:W-:Y:S02]  /*4cd0*/  F2FP.F16.F32.PACK_AB R192, R69.reuse, R192 ;  /* 0x000000c045c0723e */ /* 0x040fe400000000ff */
[----:B------:R-:W-:Y:S01]  /*4ce0*/  CS2R R58, SRZ ;  /* 0x00000000003a7805 */ /* 0x000fe2000001ff00 */
[----:B------:R1:W-:Y:S01]  /*4cf0*/  MUFU.EX2 R30, R51 ;  /* 0x00000033001e7308 */ /* 0x0003e20000000800 */
[----:B------:R-:W-:Y:S01]  /*4d00*/  FADD.FTZ R38, R69, R38 ;  /* 0x0000002645267221 */ /* 0x000fe20000010000 */
[----:B---3--:R-:W-:Y:S02]  /*4d10*/  F2FP.F16.F32.PACK_AB R197, R20, R9 ;  /* 0x0000000914c5723e */ /* 0x008fe400000000ff */
[----:B------:R-:W-:-:S04]  /*4d20*/  CS2R R68, SRZ ;  /* 0x0000000000447805 */ /* 0x000fc8000001ff00 */
[----:B------:R3:W4:Y:S01]  /*4d30*/  MUFU.EX2 R24, R71 ;  /* 0x0000004700187308 */ /* 0x0007220000000800 */
[----:B-1----:R-:W-:Y:S01]  /*4d40*/  FADD.FTZ R51, R7, R34 ;  /* 0x0000002207337221 */ /* 0x002fe20000010000 */
[----:B------:R-:W-:-:S03]  /*4d50*/  IMAD.MOV.U32 R7, RZ, RZ, 0x3f800000 ;  /* 0x3f800000ff077424 */ /* 0x000fc600078e00ff */
[----:B------:R-:W-:-:S03]  /*4d60*/  FADD.FTZ R36, R14, R51 ;  /* 0x000000330e247221 */ /* 0x000fc60000010000 */
[----:B------:R-:W1:Y:S01]  /*4d70*/  MUFU.EX2 R13, R13 ;  /* 0x0000000d000d7308 */ /* 0x000e620000000800 */
[----:B------:R-:W-:Y:S01]  /*4d80*/  FADD.FTZ R51, R9, R36 ;  /* 0x0000002409337221 */ /* 0x000fe20000010000 */
[----:B---3--:R-:W-:-:S03]  /*4d90*/  CS2R R70, SRZ ;  /* 0x0000000000467805 */ /* 0x008fc6000001ff00 */
[----:B------:R-:W-:Y:S01]  /*4da0*/  FADD.FTZ R36, R20, R51 ;  /* 0x0000003314247221 */ /* 0x000fe20000010000 */
[----:B------:R-:W-:Y:S02]  /*4db0*/  FADD.FTZ R51, R91, R38 ;  /* 0x000000265b337221 */ /* 0x000fe40000010000 */
[----:B------:R-:W3:Y:S01]  /*4dc0*/  MUFU.EX2 R15, R15 ;  /* 0x0000000f000f7308 */ /* 0x000ee20000000800 */
[----:B----4-:R-:W-:Y:S01]  /*4dd0*/  F2FP.F16.F32.PACK_AB R199, R24, R11 ;  /* 0x0000000b18c7723e */ /* 0x010fe200000000ff */
[C---:B------:R-:W-:Y:S01]  /*4de0*/  FADD.FTZ R40, R194.reuse, R51 ;  /* 0x00000033c2287221 */ /* 0x040fe20000010000 */
[----:B------:R-:W-:Y:S02]  /*4df0*/  F2FP.F16.F32.PACK_AB R194, R194, R91 ;  /* 0x0000005bc2c2723e */ /* 0x000fe400000000ff */
[----:B------:R-:W-:Y:S01]  /*4e00*/  CS2R R90, SRZ ;  /* 0x00000000005a7805 */ /* 0x000fe2000001ff00 */
[----:B------:R-:W-:Y:S02]  /*4e10*/  FADD.FTZ R51, R93, R40 ;  /* 0x000000285d337221 */ /* 0x000fe40000010000 */
[----:B------:R4:W-:Y:S01]  /*4e20*/  MUFU.EX2 R34, R43 ;  /* 0x0000002b00227308 */ /* 0x0009e20000000800 */
[----:B-1----:R-:W-:-:S07]  /*4e30*/  F2FP.F16.F32.PACK_AB R193, R26, R13 ;  /* 0x0000000d1ac1723e */ /* 0x002fce00000000ff */
[----:B------:R1:W5:Y:S01]  /*4e40*/  MUFU.EX2 R28, R63 ;  /* 0x0000003f001c7308 */ /* 0x0003620000000800 */
[----:B----4-:R-:W-:-:S04]  /*4e50*/  FADD.FTZ R43, R11, R36 ;  /* 0x000000240b2b7221 */ /* 0x010fc80000010000 */
[----:B------:R-:W-:-:S03]  /*4e60*/  FADD.FTZ R38, R24, R43 ;  /* 0x0000002b18267221 */ /* 0x000fc60000010000 */
[----:B------:R-:W-:Y:S01]  /*4e70*/  MUFU.EX2 R101, R101 ;  /* 0x0000006500657308 */ /* 0x000fe20000000800 */
[----:B------:R-:W-:Y:S01]  /*4e80*/  FADD.FTZ R43, R13, R38 ;  /* 0x000000260d2b7221 */ /* 0x000fe20000010000 */
[C---:B------:R-:W-:Y:S01]  /*4e90*/  FADD.FTZ R38, R188.reuse, R51 ;  /* 0x00000033bc267221 */ /* 0x040fe20000010000 */
[----:B------:R-:W-:Y:S02]  /*4ea0*/  F2FP.F16.F32.PACK_AB R188, R188, R93 ;  /* 0x0000005dbcbc723e */ /* 0x000fe400000000ff */
[----:B------:R-:W-:Y:S01]  /*4eb0*/  CS2R R92, SRZ ;  /* 0x00000000005c7805 */ /* 0x000fe2000001ff00 */
[----:B--2---:R-:W-:Y:S01]  /*4ec0*/  FADD.FTZ R2, R26, R43 ;  /* 0x0000002b1a027221 */ /* 0x004fe20000010000 */
[----:B------:R-:W-:Y:S01]  /*4ed0*/  FADD.FTZ R51, R97, R38 ;  /* 0x0000002661337221 */ /* 0x000fe20000010000 */
[----:B-1----:R-:W-:Y:S01]  /*4ee0*/  CS2R R62, SRZ ;  /* 0x00000000003e7805 */ /* 0x002fe2000001ff00 */
[----:B------:R-:W1:Y:S01]  /*4ef0*/  MUFU.EX2 R49, R49 ;  /* 0x0000003100317308 */ /* 0x000e620000000800 */
[----:B---3--:R-:W-:Y:S01]  /*4f00*/  FADD.FTZ R43, R15, R2 ;  /* 0x000000020f2b7221 */ /* 0x008fe20000010000 */
[C---:B------:R-:W-:Y:S01]  /*4f10*/  FADD.FTZ R40, R190.reuse, R51 ;  /* 0x00000033be287221 */ /* 0x040fe20000010000 */
[----:B------:R-:W-:-:S02]  /*4f20*/  F2FP.F16.F32.PACK_AB R190, R190, R97 ;  /* 0x00000061bebe723e */ /* 0x000fc400000000ff */
[----:B------:R-:W-:Y:S01]  /*4f30*/  CS2R R96, SRZ ;  /* 0x0000000000607805 */ /* 0x000fe2000001ff00 */
[C---:B-----5:R-:W-:Y:S01]  /*4f40*/  FADD.FTZ R38, R28.reuse, R43 ;  /* 0x0000002b1c267221 */ /* 0x060fe20000010000 */
[----:B------:R-:W-:Y:S02]  /*4f50*/  F2FP.F16.F32.PACK_AB R195, R28, R15 ;  /* 0x0000000f1cc3723e */ /* 0x000fe400000000ff */
[----:B------:R-:W-:Y:S01]  /*4f60*/  CS2R R50, SRZ ;  /* 0x0000000000327805 */ /* 0x000fe2000001ff00 */
[----:B------:R2:W-:Y:S01]  /*4f70*/  MUFU.EX2 R184, R103 ;  /* 0x0000006700b87308 */ /* 0x0005e20000000800 */
[----:B------:R-:W-:-:S07]  /*4f80*/  CS2R R28, SRZ ;  /* 0x00000000001c7805 */ /* 0x000fce000001ff00 */
[----:B------:R-:W-:Y:S01]  /*4f90*/  MUFU.EX2 R105, R105 ;  /* 0x0000006900697308 */ /* 0x000fe20000000800 */
[----:B-1----:R-:W-:Y:S01]  /*4fa0*/  FADD.FTZ R43, R49, R38 ;  /* 0x00000026312b7221 */ /* 0x002fe20000010000 */
[C---:B------:R-:W-:Y:S02]  /*4fb0*/  F2FP.F16.F32.PACK_AB R189, R30.reuse, R49 ;  /* 0x000000311ebd723e */ /* 0x040fe400000000ff */
[----:B--2---:R-:W-:Y:S02]  /*4fc0*/  CS2R R102, SRZ ;  /* 0x0000000000667805 */ /* 0x004fe4000001ff00 */
[----:B------:R-:W-:Y:S01]  /*4fd0*/  CS2R R48, SRZ ;  /* 0x0000000000307805 */ /* 0x000fe2000001ff00 */
[----:B------:R-:W-:Y:S01]  /*4fe0*/  FADD.FTZ R38, R30, R43 ;  /* 0x0000002b1e267221 */ /* 0x000fe20000010000 */
[----:B------:R-:W1:Y:S08]  /*4ff0*/  MUFU.EX2 R53, R53 ;  /* 0x0000003500357308 */ /* 0x000e700000000800 */
[----:B------:R2:W-:Y:S08]  /*5000*/  MUFU.EX2 R186, R107 ;  /* 0x0000006b00ba7308 */ /* 0x0005f00000000800 */
[----:B------:R3:W4:Y:S01]  /*5010*/  MUFU.EX2 R32, R55 ;  /* 0x0000003700207308 */ /* 0x0007220000000800 */
[----:B-1----:R-:W-:Y:S01]  /*5020*/  FADD.FTZ R21, R53, R38 ;  /* 0x0000002635157221 */ /* 0x002fe20000010000 */
[----:B--2---:R-:W-:-:S06]  /*5030*/  CS2R R106, SRZ ;  /* 0x00000000006a7805 */ /* 0x004fcc000001ff00 */
[----:B------:R-:W1:Y:S01]  /*5040*/  MUFU.EX2 R109, R109 ;  /* 0x0000006d006d7308 */ /* 0x000e620000000800 */
[----:B---3--:R-:W-:-:S07]  /*5050*/  CS2R R54, SRZ ;  /* 0x0000000000367805 */ /* 0x008fce000001ff00 */
[----:B------:R2:W-:Y:S01]  /*5060*/  MUFU.EX2 R36, R47 ;  /* 0x0000002f00247308 */ /* 0x0005e20000000800 */
[C---:B----4-:R-:W-:Y:S01]  /*5070*/  FADD.FTZ R6, R32.reuse, R21 ;  /* 0x0000001520067221 */ /* 0x050fe20000010000 */
[----:B------:R-:W-:Y:S02]  /*5080*/  F2FP.F16.F32.PACK_AB R191, R32, R53 ;  /* 0x0000003520bf723e */ /* 0x000fe400000000ff */
[----:B------:R-:W-:Y:S02]  /*5090*/  CS2R R52, SRZ ;  /* 0x0000000000347805 */ /* 0x000fe4000001ff00 */
[----:B------:R-:W-:Y:S02]  /*50a0*/  CS2R R32, SRZ ;  /* 0x0000000000207805 */ /* 0x000fe4000001ff00 */
[----:B------:R-:W3:Y:S01]  /*50b0*/  MUFU.EX2 R41, R41 ;  /* 0x0000002900297308 */ /* 0x000ee20000000800 */
[----:B--2---:R-:W-:-:S04]  /*50c0*/  FADD.FTZ R47, R101, R40 ;  /* 0x00000028652f7221 */ /* 0x004fc80000010000 */
[C---:B------:R-:W-:Y:S01]  /*50d0*/  FADD.FTZ R40, R184.reuse, R47 ;  /* 0x0000002fb8287221 */ /* 0x040fe20000010000 */
[----:B------:R-:W-:Y:S02]  /*50e0*/  F2FP.F16.F32.PACK_AB R184, R184, R101 ;  /* 0x00000065b8b8723e */ /* 0x000fe400000000ff */
[----:B------:R-:W-:Y:S01]  /*50f0*/  CS2R R100, SRZ ;  /* 0x0000000000647805 */ /* 0x000fe2000001ff00 */
[----:B------:R2:W4:Y:S01]  /*5100*/  MUFU.EX2 R180, R111 ;  /* 0x0000006f00b47308 */ /* 0x0005220000000800 */
[----:B------:R-:W-:Y:S01]  /*5110*/  FADD.FTZ R43, R105, R40 ;  /* 0x00000028692b7221 */ /* 0x000fe20000010000 */
[----:B------:R-:W-:-:S03]  /*5120*/  CS2R R46, SRZ ;  /* 0x00000000002e7805 */ /* 0x000fc6000001ff00 */
[C---:B------:R-:W-:Y:S01]  /*5130*/  FADD.FTZ R40, R186.reuse, R43 ;  /* 0x0000002bba287221 */ /* 0x040fe20000010000 */
[----:B------:R-:W-:Y:S02]  /*5140*/  F2FP.F16.F32.PACK_AB R186, R186, R105 ;  /* 0x00000069baba723e */ /* 0x000fe400000000ff */
[----:B------:R-:W-:Y:S01]  /*5150*/  CS2R R104, SRZ ;  /* 0x0000000000687805 */ /* 0x000fe2000001ff00 */
[----:B------:R-:W5:Y:S01]  /*5160*/  MUFU.EX2 R113, R113 ;  /* 0x0000007100717308 */ /* 0x000f620000000800 */
[----:B-1----:R-:W-:Y:S01]  /*5170*/  FADD.FTZ R25, R109, R40 ;  /* 0x000000286d197221 */ /* 0x002fe20000010000 */
[----:B---3--:R-:W-:Y:S01]  /*5180*/  FADD.FTZ R21, R41, R6 ;  /* 0x0000000629157221 */ /* 0x008fe20000010000 */
[C---:B------:R-:W-:Y:S02]  /*5190*/  F2FP.F16.F32.PACK_AB R185, R34.reuse, R41 ;  /* 0x0000002922b9723e */ /* 0x040fe400000000ff */
[----:B--2---:R-:W-:Y:S01]  /*51a0*/  CS2R R110, SRZ ;  /* 0x00000000006e7805 */ /* 0x004fe2000001ff00 */
[----:B------:R-:W-:-:S02]  /*51b0*/  FADD.FTZ R6, R34, R21 ;  /* 0x0000001522067221 */ /* 0x000fc40000010000 */
[----:B------:R-:W1:Y:S01]  /*51c0*/  MUFU.EX2 R45, R45 ;  /* 0x0000002d002d7308 */ /* 0x000e620000000800 */
[C---:B----4-:R-:W-:Y:S01]  /*51d0*/  FADD.FTZ R40, R180.reuse, R25 ;  /* 0x00000019b4287221 */ /* 0x050fe20000010000 */
[----:B------:R-:W-:Y:S02]  /*51e0*/  F2FP.F16.F32.PACK_AB R180, R180, R109 ;  /* 0x0000006db4b4723e */ /* 0x000fe400000000ff */
[----:B------:R-:W-:-:S04]  /*51f0*/  CS2R R108, SRZ ;  /* 0x00000000006c7805 */ /* 0x000fc8000001ff00 */
[----:B------:R2:W3:Y:S01]  /*5200*/  MUFU.EX2 R182, R115 ;  /* 0x0000007300b67308 */ /* 0x0004e20000000800 */
[----:B-----5:R-:W-:-:S07]  /*5210*/  FADD.FTZ R25, R113, R40 ;  /* 0x0000002871197221 */ /* 0x020fce0000010000 */
[----:B------:R-:W4:Y:S01]  /*5220*/  MUFU.EX2 R117, R117 ;  /* 0x0000007500757308 */ /* 0x000f220000000800 */
[----:B-1----:R-:W-:Y:S01]  /*5230*/  FADD.FTZ R21, R45, R6 ;  /* 0x000000062d157221 */ /* 0x002fe20000010000 */
[C---:B------:R-:W-:Y:S02]  /*5240*/  F2FP.F16.F32.PACK_AB R187, R36.reuse, R45 ;  /* 0x0000002d24bb723e */ /* 0x040fe400000000ff */
[----:B--2---:R-:W-:Y:S02]  /*5250*/  CS2R R114, SRZ ;  /* 0x0000000000727805 */ /* 0x004fe4000001ff00 */
[----:B------:R-:W-:Y:S01]  /*5260*/  CS2R R44, SRZ ;  /* 0x00000000002c7805 */ /* 0x000fe2000001ff00 */
[----:B------:R-:W-:Y:S01]  /*5270*/  FADD.FTZ R6, R36, R21 ;  /* 0x0000001524067221 */ /* 0x000fe20000010000 */
[----:B------:R-:W1:Y:S01]  /*5280*/  MUFU.EX2 R37, R37 ;  /* 0x0000002500257308 */ /* 0x000e620000000800 */
[C---:B---3--:R-:W-:Y:S01]  /*5290*/  FADD.FTZ R42, R182.reuse, R25 ;  /* 0x00000019b62a7221 */ /* 0x048fe20000010000 */
[----:B------:R-:W-:-:S02]  /*52a0*/  F2FP.F16.F32.PACK_AB R182, R182, R113 ;  /* 0x00000071b6b6723e */ /* 0x000fc400000000ff */
[----:B------:R-:W-:-:S04]  /*52b0*/  CS2R R112, SRZ ;  /* 0x0000000000707805 */ /* 0x000fc8000001ff00 */
[----:B------:R2:W3:Y:S01]  /*52c0*/  MUFU.EX2 R176, R119 ;  /* 0x0000007700b07308 */ /* 0x0004e20000000800 */
[----:B----4-:R-:W-:-:S07]  /*52d0*/  FADD.FTZ R25, R117, R42 ;  /* 0x0000002a75197221 */ /* 0x010fce0000010000 */
[----:B------:R4:W5:Y:S01]  /*52e0*/  MUFU.EX2 R2, R35 ;  /* 0x0000002300027308 */ /* 0x0009620000000800 */
[----:B-1----:R-:W-:Y:S01]  /*52f0*/  FADD.FTZ R21, R37, R6 ;  /* 0x0000000625157221 */ /* 0x002fe20000010000 */
[----:B--2---:R-:W-:-:S06]  /*5300*/  CS2R R118, SRZ ;  /* 0x0000000000767805 */ /* 0x004fcc000001ff00 */
[----:B------:R-:W1:Y:S01]  /*5310*/  MUFU.EX2 R121, R121 ;  /* 0x0000007900797308 */ /* 0x000e620000000800 */
[C---:B---3--:R-:W-:Y:S01]  /*5320*/  FADD.FTZ R42, R176.reuse, R25 ;  /* 0x00000019b02a7221 */ /* 0x048fe20000010000 */
[----:B------:R-:W-:Y:S02]  /*5330*/  F2FP.F16.F32.PACK_AB R176, R176, R117 ;  /* 0x00000075b0b0723e */ /* 0x000fe400000000ff */
[----:B------:R-:W-:Y:S02]  /*5340*/  CS2R R116, SRZ ;  /* 0x0000000000747805 */ /* 0x000fe4000001ff00 */
[----:B----4-:R-:W-:Y:S02]  /*5350*/  CS2R R34, SRZ ;  /* 0x0000000000227805 */ /* 0x010fe4000001ff00 */
[----:B------:R-:W2:Y:S01]  /*5360*/  MUFU.EX2 R57, R57 ;  /* 0x0000003900397308 */ /* 0x000ea20000000800 */
[C---:B-----5:R-:W-:Y:S01]  /*5370*/  FADD.FTZ R6, R2.reuse, R21 ;  /* 0x0000001502067221 */ /* 0x060fe20000010000 */
[----:B------:R-:W-:Y:S01]  /*5380*/  F2FP.F16.F32.PACK_AB R181, R2, R37 ;  /* 0x0000002502b5723e */ /* 0x000fe200000000ff */
[----:B------:R-:W-:Y:S01]  /*5390*/  IMAD.MOV.U32 R2, RZ, RZ, 0x3f800000 ;  /* 0x3f800000ff027424 */ /* 0x000fe200078e00ff */
[----:B------:R-:W-:-:S04]  /*53a0*/  CS2R R36, SRZ ;  /* 0x0000000000247805 */ /* 0x000fc8000001ff00 */
[----:B------:R-:W3:Y:S01]  /*53b0*/  MUFU.EX2 R12, R12 ;  /* 0x0000000c000c7308 */ /* 0x000ee20000000800 */
[----:B-1----:R-:W-:Y:S01]  /*53c0*/  FADD.FTZ R25, R121, R42 ;  /* 0x0000002a79197221 */ /* 0x002fe20000010000 */
[----:B------:R-:W-:-:S06]  /*53d0*/  CS2R R42, SRZ ;  /* 0x00000000002a7805 */ /* 0x000fcc000001ff00 */
[----:B------:R-:W1:Y:S01]  /*53e0*/  MUFU.EX2 R38, R39 ;  /* 0x0000002700267308 */ /* 0x000e620000000800 */
[----:B--2---:R-:W-:-:S07]  /*53f0*/  FADD.FTZ R21, R57, R6 ;  /* 0x0000000639157221 */ /* 0x004fce0000010000 */
[----:B------:R-:W2:Y:S01]  /*5400*/  MUFU.EX2 R61, R61 ;  /* 0x0000003d003d7308 */ /* 0x000ea20000000800 */
[C---:B---3--:R-:W-:Y:S01]  /*5410*/  FADD.FTZ R6, R12.reuse, R25 ;  /* 0x000000190c067221 */ /* 0x048fe20000010000 */
[----:B------:R-:W-:Y:S02]  /*5420*/  F2FP.F16.F32.PACK_AB R178, R12, R121 ;  /* 0x000000790cb2723e */ /* 0x000fe400000000ff */
[----:B------:R-:W-:-:S04]  /*5430*/  CS2R R24, SRZ ;  /* 0x0000000000187805 */ /* 0x000fc8000001ff00 */
[----:B------:R3:W4:Y:S01]  /*5440*/  MUFU.EX2 R40, R27 ;  /* 0x0000001b00287308 */ /* 0x0007220000000800 */
[C---:B-1----:R-:W-:Y:S01]  /*5450*/  FADD.FTZ R12, R38.reuse, R21 ;  /* 0x00000015260c7221 */ /* 0x042fe20000010000 */
[----:B------:R-:W-:Y:S02]  /*5460*/  F2FP.F16.F32.PACK_AB R183, R38, R57 ;  /* 0x0000003926b7723e */ /* 0x000fe400000000ff */
[----:B------:R-:W-:Y:S02]  /*5470*/  CS2R R56, SRZ ;  /* 0x0000000000387805 */ /* 0x000fe4000001ff00 */
[----:B------:R-:W-:Y:S02]  /*5480*/  CS2R R38, SRZ ;  /* 0x0000000000267805 */ /* 0x000fe4000001ff00 */
[----:B------:R-:W1:Y:S01]  /*5490*/  MUFU.EX2 R65, R65 ;  /* 0x0000004100417308 */ /* 0x000e620000000800 */
[----:B--2---:R-:W-:Y:S01]  /*54a0*/  FADD.FTZ R5, R61, R12 ;  /* 0x0000000c3d057221 */ /* 0x004fe20000010000 */
[----:B---3--:R-:W-:-:S06]  /*54b0*/  CS2R R26, SRZ ;  /* 0x00000000001a7805 */ /* 0x008fcc000001ff00 */
[----:B------:R2:W3:Y:S01]  /*54c0*/  MUFU.EX2 R10, R31 ;  /* 0x0000001f000a7308 */ /* 0x0004e20000000800 */
[C---:B----4-:R-:W-:Y:S01]  /*54d0*/  FADD.FTZ R12, R40.reuse, R5 ;  /* 0x00000005280c7221 */ /* 0x050fe20000010000 */
[----:B------:R-:W-:Y:S02]  /*54e0*/  F2FP.F16.F32.PACK_AB R177, R40, R61 ;  /* 0x0000003d28b1723e */ /* 0x000fe400000000ff */
[----:B------:R-:W-:Y:S02]  /*54f0*/  CS2R R60, SRZ ;  /* 0x00000000003c7805 */ /* 0x000fe4000001ff00 */
[----:B------:R-:W-:Y:S01]  /*5500*/  CS2R R40, SRZ ;  /* 0x0000000000287805 */ /* 0x000fe2000001ff00 */
[----:B-1----:R-:W-:Y:S01]  /*5510*/  FADD.FTZ R5, R65, R12 ;  /* 0x0000000c41057221 */ /* 0x002fe20000010000 */
[----:B--2---:R-:W-:Y:S02]  /*5520*/  CS2R R30, SRZ ;  /* 0x00000000001e7805 */ /* 0x004fe4000001ff00 */
[C---:B---3--:R-:W-:Y:S01]  /*5530*/  F2FP.F16.F32.PACK_AB R179, R10.reuse, R65 ;  /* 0x000000410ab3723e */ /* 0x048fe200000000ff */
[----:B------:R-:W-:Y:S01]  /*5540*/  FADD.FTZ R5, R10, R5 ;  /* 0x000000050a057221 */ /* 0x000fe20000010000 */
[----:B------:R-:W-:Y:S01]  /*5550*/  CS2R R64, SRZ ;  /* 0x0000000000407805 */ /* 0x000fe2000001ff00 */
[----:B------:R-:W-:Y:S06]  /*5560*/  @!P2 BRA `(.L_x_2985) ;  /* 0x0000003c0010a947 */ /* 0x000fec0003800000 */
[----:B------:R-:W-:Y:S01]  /*5570*/  VIADD R9, R120, 0xfffffffe ;  /* 0xfffffffe78097836 */ /* 0x000fe20000000000 */
[----:B------:R-:W-:Y:S01]  /*5580*/  UMOV UR60, UR61 ;  /* 0x0000003d003c7c82 */ /* 0x000fe20008000000 */
[----:B------:R-:W-:Y:S01]  /*5590*/  IMAD.MOV.U32 R10, RZ, RZ, R3 ;  /* 0x000000ffff0a7224 */ /* 0x000fe200078e0003 */
[----:B------:R-:W-:Y:S01]  /*55a0*/  UMOV UR37, UR38 ;  /* 0x0000002600257c82 */ /* 0x000fe20008000000 */
[----:B------:R-:W-:Y:S02]  /*55b0*/  IMAD.MOV.U32 R11, RZ, RZ, R4 ;  /* 0x000000ffff0b7224 */ /* 0x000fe400078e0004 */
[----:B------:R-:W-:Y:S02]  /*55c0*/  IMAD.MOV.U32 R2, RZ, RZ, 0x3f800000 ;  /* 0x3f800000ff027424 */ /* 0x000fe400078e00ff */
[----:B------:R-:W-:-:S07]  /*55d0*/  IMAD.MOV.U32 R119, RZ, RZ, RZ ;  /* 0x000000ffff777224 */ /* 0x000fce00078e00ff */
.L_x_2996:
[----:B------:R-:W-:-:S04]  /*55e0*/  UIADD3 UR4, UR37, 0x1, URZ ;  /* 0x0000000125047890 */ /* 0x000fc8000fffe03f */
[----:B------:R-:W-:-:S04]  /*55f0*/  UISETP.NE.AND UP0, UPT, UR4, 0x2, UPT ;  /* 0x000000020400788c */ /* 0x000fc8000bf05270 */
[----:B------:R-:W-:Y:S02]  /*5600*/  USEL UR61, URZ, 0x1, UP0 ;  /* 0x000000013f3d7887 */ /* 0x000fe40008000000 */
[----:B------:R-:W-:Y:S02]  /*5610*/  USEL UR38, UR4, URZ, UP0 ;  /* 0x0000003f04267287 */ /* 0x000fe40008000000 */
[----:B------:R-:W-:Y:S01]  /*5620*/  ULOP3.LUT UR61, UR60, UR61, URZ, 0x3c, !UPT ;  /* 0x0000003d3c3d7292 */ /* 0x000fe2000f8e3c3f */
[----:B------:R-:W-:Y:S11]  /*5630*/  @!P0 BRA `(.L_x_2986) ;  /* 0x0000000000048947 */ /* 0x000ff60003800000 */
[----:B------:R-:W-:Y:S01]  /*5640*/  BPT.TRAP 0x1 ;  /* 0x000000040000795c */ /* 0x000fe20000300000 */
.L_x_2986:
[----:B------:R-:W-:Y:S01]  /*5650*/  R2UR UR4, R16 ;  /* 0x00000000100472ca */ /* 0x000fe200000e0000 */
[----:B------:R-:W-:-:S05]  /*5660*/  IMAD.U32 R0, RZ, RZ, UR61 ;  /* 0x0000003dff007e24 */ /* 0x000fca000f8e00ff */
[----:B------:R-:W-:-:S07]  /*5670*/  SHF.L.U32 R0, R0, 0x1f, RZ ;  /* 0x0000001f00007819 */ /* 0x000fce00000006ff */
[----:B------:R-:W-:-:S09]  /*5680*/  ULEA UR39, UR38, UR4, 0x3 ;  /* 0x0000000426277291 */ /* 0x000fd2000f8e183f */
[----:B------:R1:W2:Y:S01]  /*5690*/  SYNCS.PHASECHK.TRANS64.TRYWAIT P1, [UR39+0x36830], R0 ;  /* 0x03683000ff0075a7 */ /* 0x0002a20008020167 */
[----:B------:R-:W-:Y:S05]  /*56a0*/  @!P0 BRA `(.L_x_2987) ;  /* 0x0000000000048947 */ /* 0x000fea0003800000 */
[----:B------:R-:W-:Y:S01]  /*56b0*/  BPT.TRAP 0x1 ;  /* 0x000000040000795c */ /* 0x000fe20000300000 */
.L_x_2987:
[----:B--2---:R-:W-:Y:S05]  /*56c0*/  @P1 BRA `(.L_x_2988) ;  /* 0x0000000000081947 */ /* 0x004fea0003800000 */
[----:B------:R-:W2:Y:S02]  /*56d0*/  SYNCS.PHASECHK.TRANS64.TRYWAIT P1, [UR39+0x36830], R0 ;  /* 0x03683000ff0075a7 */ /* 0x000ea40008020167 */
[----:B--2---:R-:W-:Y:S05]  /*56e0*/  @!P1 BRA `(.L_x_2989) ;  /* 0x0000009000409947 */ /* 0x004fea0003800000 */
.L_x_2988:
        /* <DEDUP_REMOVED lines=596> */
.L_x_2990:
[----:B------:R-:W-:Y:S01]  /*7c30*/  R2UR UR4, R16 ;  /* 0x00000000100472ca */ /* 0x000fe200000e0000 */
[----:B-12---:R-:W-:-:S05]  /*7c40*/  IMAD.U32 R0, RZ, RZ, UR60 ;  /* 0x0000003cff007e24 */ /* 0x006fca000f8e00ff */
[----:B------:R-:W-:-:S07]  /*7c50*/  SHF.L.U32 R0, R0, 0x1f, RZ ;  /* 0x0000001f00007819 */ /* 0x000fce00000006ff */
[----:B------:R-:W-:-:S09]  /*7c60*/  ULEA UR5, UR37, UR4, 0x3 ;  /* 0x0000000425057291 */ /* 0x000fd2000f8e183f */
[----:B------:R1:W2:Y:S01]  /*7c70*/  SYNCS.PHASECHK.TRANS64.TRYWAIT P1, [UR5+0x36850], R0 ;  /* 0x03685000ff0075a7 */ /* 0x0002a20008020145 */
[----:B------:R-:W-:Y:S05]  /*7c80*/  @!P0 BRA `(.L_x_2991) ;  /* 0x0000000000048947 */ /* 0x000fea0003800000 */
[----:B------:R-:W-:Y:S01]  /*7c90*/  BPT.TRAP 0x1 ;  /* 0x000000040000795c */ /* 0x000fe20000300000 */
.L_x_2991:
[----:B--2---:R-:W-:Y:S05]  /*7ca0*/  @P1 BRA `(.L_x_2992) ;  /* 0x0000000000081947 */ /* 0x004fea0003800000 */
[----:B------:R-:W2:Y:S02]  /*7cb0*/  SYNCS.PHASECHK.TRANS64.TRYWAIT P1, [UR5+0x36850], R0 ;  /* 0x03685000ff0075a7 */ /* 0x000ea40008020145 */
[----:B--2---:R-:W-:Y:S05]  /*7cc0*/  @!P1 BRA `(.L_x_2993) ;  /* 0x0000006800e09947 */ /* 0x004fea0003800000 */
.L_x_2992:
        /* <DEDUP_REMOVED lines=32> */
[----:B------:R-:W-:Y:S01]  /*7ed0*/  UIADD3 UR4, UR4, 0x300, URZ ;  /* 0x0000030004047890 */ /* 0x000fe2000fffe03f */
[----:B------:R-:W-:Y:S02]  /*7ee0*/  WARPGROUP.DEPBAR.LE gsb0, 0x0 ;  /* 0x00008000000079c5 */ /* 0x000fe40000010000 */
[----:B------:R-:W-:-:S14]  /*7ef0*/  WARPGROUP.ARRIVE ;  /* 0x00000000000079c5 */ /* 0x000fdc0000000000 */
[----:B------:R-:W-:Y:S01]  /*7f00*/  HGMMA.64x192x16.F32 R24, R180, gdesc[UR4].tnspB, R24, gsb0 ;  /* 0x42e00004b4187df0 */ /* 0x000fe20008000818 */
[----:B------:R-:W-:Y:S01]  /*7f10*/  UMOV UR6, UR4 ;  /* 0x0000000400067c82 */ /* 0x000fe20008000000 */
[----:B------:R-:W-:Y:S01]  /*7f20*/  UMOV UR7, 0x40000040 ;  /* 0x4000004000077882 */ /* 0x000fe20000000000 */
[----:B------:R-:W-:Y:S02]  /*7f30*/  WARPGROUP.DEPBAR.LE gsb0, 0x0 ;  /* 0x00008000000079c5 */ /* 0x000fe40000010000 */
[----:B------:R-:W-:-:S15]  /*7f40*/  WARPGROUP.ARRIVE ;  /* 0x00000000000079c5 */ /* 0x000fde0000000000 */
[----:B------:R-:W-:Y:S03]  /*7f50*/  HGMMA.64x192x16.F32 R24, R176, gdesc[UR4].tnspB, R24, gsb0 ;  /* 0x42e00004b0187df0 */ /* 0x000fe60008000818 */
[----:B------:R-:W-:Y:S02]  /*7f60*/  WARPGROUP.DEPBAR.LE gsb0, 0x0 ;  /* 0x00008000000079c5 */ /* 0x000fe40000010000 */
[----:B------:R-:W-:Y:S05]  /*7f70*/  @!P0 BRA `(.L_x_2994) ;  /* 0x0000000000048947 */ /* 0x000fea0003800000 */
[----:B------:R-:W-:Y:S01]  /*7f80*/  BPT.TRAP 0x1 ;  /* 0x000000040000795c */ /* 0x000fe20000300000 */
.L_x_2994:
[----:B------:R-:W3:Y:S01]  /*7f90*/  LDL R213, [R1+0x4] ;  /* 0x0000040001d57983 */ /* 0x000ee20000100800 */
[----:B-12---:R-:W-:Y:S02]  /*7fa0*/  FMNMX.FTZ R0, R168, R11, !PT ;  /* 0x0000000ba8007209 */ /* 0x006fe40007810000 */
        /* <DEDUP_REMOVED lines=55> */
[----:B------:R-:W-:Y:S01]  /*8320*/  ISETP.NE.AND P1, PT, R23, RZ, PT ;  /* 0x000000ff1700720c */ /* 0x000fe20003f25270 */
[----:B------:R-:W1:Y:S04]  /*8330*/  SHFL.BFLY PT, R0, R7, 0x2, 0x1f ;  /* 0x0c401f0007007f89 */ /* 0x000e6800000e0000 */
[----:B------:R-:W2:Y:S01]  /*8340*/  SHFL.BFLY PT, R3, R2, 0x2, 0x1f ;  /* 0x0c401f0002037f89 */ /* 0x000ea200000e0000 */
[----:B-1----:R-:W-:-:S02]  /*8350*/  FMNMX.FTZ R12, R7, R0, !PT ;  /* 0x00000000070c7209 */ /* 0x002fc40007810000 */
[----:B------:R-:W1:Y:S01]  /*8360*/  LDC R0, c[0x0][0x988] ;  /* 0x00026200ff007b82 */ /* 0x000e620000000800 */
[----:B--2---:R-:W-:Y:S02]  /*8370*/  FMNMX.FTZ R13, R2, R3, !PT ;  /* 0x00000003020d7209 */ /* 0x004fe40007810000 */
[----:B------:R-:W2:Y:S04]  /*8380*/  SHFL.BFLY PT, R3, R12, 0x1, 0x1f ;  /* 0x0c201f000c037f89 */ /* 0x000ea800000e0000 */
[----:B------:R-:W4:Y:S01]  /*8390*/  SHFL.BFLY PT, R14, R13, 0x1, 0x1f ;  /* 0x0c201f000d0e7f89 */ /* 0x000f2200000e0000 */
[----:B--2---:R-:W-:Y:S02]  /*83a0*/  FMNMX.FTZ R4, R12, R3, !PT ;  /* 0x000000030c047209 */ /* 0x004fe40007810000 */
[----:B----4-:R-:W-:-:S03]  /*83b0*/  FMNMX.FTZ R3, R13, R14, !PT ;  /* 0x0000000e0d037209 */ /* 0x010fc60007810000 */
[C---:B------:R-:W-:Y:S01]  /*83c0*/  FADD.FTZ R11, -R4.reuse, R11 ;  /* 0x0000000b040b7221 */ /* 0x040fe20000010100 */
[----:B-1----:R-:W-:-:S03]  /*83d0*/  FMUL.FTZ R177, R4, R0 ;  /* 0x0000000004b17220 */ /* 0x002fc60000410000 */
[-C--:B------:R-:W-:Y:S01]  /*83e0*/  FMUL.FTZ R14, R11, R0.reuse ;  /* 0x000000000b0e7220 */ /* 0x080fe20000410000 */
[-CC-:B------:R-:W-:Y:S01]  /*83f0*/  FFMA.FTZ R15, R161, R0.reuse, -R177.reuse ;  /* 0x00000000a10f7223 */ /* 0x180fe200000108b1 */
[C---:B------:R-:W-:Y:S01]  /*8400*/  FADD.FTZ R11, -R3.reuse, R10 ;  /* 0x0000000a030b7221 */ /* 0x040fe20000010100 */
[-C--:B------:R-:W-:Y:S01]  /*8410*/  FMUL.FTZ R161, R3, R0.reuse ;  /* 0x0000000003a17220 */ /* 0x080fe20000410000 */
[-C--:B------:R-:W-:Y:S01]  /*8420*/  FFMA.FTZ R200, R168, R0.reuse, -R177 ;  /* 0x00000000a8c87223 */ /* 0x080fe200000108b1 */
[----:B------:R1:W-:Y:S01]  /*8430*/  MUFU.EX2 R7, R14 ;  /* 0x0000000e00077308 */ /* 0x0003e20000000800 */
[-C--:B------:R-:W-:Y:S01]  /*8440*/  FMUL.FTZ R2, R11, R0.reuse ;  /* 0x000000000b027220 */ /* 0x080fe20000410000 */
[-C--:B------:R-:W-:Y:S01]  /*8450*/  FFMA.FTZ R201, R170, R0.reuse, -R161 ;  /* 0x00000000aac97223 */ /* 0x080fe200000108a1 */
[-C--:B------:R-:W-:Y:S01]  /*8460*/  FFMA.FTZ R11, R169, R0.reuse, -R177 ;  /* 0x00000000a90b7223 */ /* 0x080fe200000108b1 */
[-C--:B------:R-:W-:Y:S01]  /*8470*/  FFMA.FTZ R10, R171, R0.reuse, -R161 ;  /* 0x00000000ab0a7223 */ /* 0x080fe200000108a1 */
[-C--:B------:R-:W-:Y:S01]  /*8480*/  FFMA.FTZ R202, R172, R0.reuse, -R177 ;  /* 0x00000000acca7223 */ /* 0x080fe200000108b1 */
[-C--:B------:R-:W-:Y:S01]  /*8490*/  FFMA.FTZ R203, R174, R0.reuse, -R161 ;  /* 0x00000000aecb7223 */ /* 0x080fe200000108a1 */
[-C--:B------:R-:W-:Y:S01]  /*84a0*/  FFMA.FTZ R13, R173, R0.reuse, -R177 ;  /* 0x00000000ad0d7223 */ /* 0x080fe200000108b1 */
[----:B------:R-:W2:Y:S01]  /*84b0*/  MUFU.EX2 R200, R200 ;  /* 0x000000c800c87308 */ /* 0x000ea20000000800 */
[-C--:B------:R-:W-:Y:S01]  /*84c0*/  FFMA.FTZ R12, R175, R0.reuse, -R161 ;  /* 0x00000000af0c7223 */ /* 0x080fe200000108a1 */
[-C--:B------:R-:W-:Y:S01]  /*84d0*/  FFMA.FTZ R196, R160, R0.reuse, -R177 ;  /* 0x00000000a0c47223 */ /* 0x080fe200000108b1 */
[-CC-:B------:R-:W-:Y:S01]  /*84e0*/  FFMA.FTZ R197, R162, R0.reuse, -R161.reuse ;  /* 0x00000000a2c57223 */ /* 0x180fe200000108a1 */
[-C--:B-1----:R-:W-:Y:S01]  /*84f0*/  FFMA.FTZ R14, R163, R0.reuse, -R161 ;  /* 0x00000000a30e7223 */ /* 0x082fe200000108a1 */
[-CC-:B------:R-:W-:Y:S01]  /*8500*/  FFMA.FTZ R198, R164, R0.reuse, -R177.reuse ;  /* 0x00000000a4c67223 */ /* 0x180fe200000108b1 */
[-C--:B------:R-:W-:Y:S01]  /*8510*/  FFMA.FTZ R180, R128, R0.reuse, -R177 ;  /* 0x0000000080b47223 */ /* 0x080fe200000108b1 */
[-CC-:B------:R-:W-:Y:S01]  /*8520*/  FFMA.FTZ R199, R166, R0.reuse, -R161.reuse ;  /* 0x00000000a6c77223 */ /* 0x180fe200000108a1 */
[----:B------:R-:W-:Y:S01]  /*8530*/  MUFU.EX2 R2, R2 ;  /* 0x0000000200027308 */ /* 0x000fe20000000800 */
[-C--:B------:R-:W-:Y:S01]  /*8540*/  FFMA.FTZ R128, R147, R0.reuse, -R161 ;  /* 0x0000000093807223 */ /* 0x080fe200000108a1 */
[-C--:B------:R-:W-:Y:S01]  /*8550*/  FFMA.FTZ R21, R165, R0.reuse, -R177 ;  /* 0x00000000a5157223 */ /* 0x080fe200000108b1 */
[-CC-:B------:R-:W-:Y:S01]  /*8560*/  FFMA.FTZ R20, R167, R0.reuse, -R161.reuse ;  /* 0x00000000a7147223 */ /* 0x180fe200000108a1 */
[-C--:B------:R-:W-:Y:S01]  /*8570*/  FFMA.FTZ R185, R138, R0.reuse, -R161 ;  /* 0x000000008ab97223 */ /* 0x080fe200000108a1 */
[-CC-:B------:R-:W-:Y:S01]  /*8580*/  FFMA.FTZ R192, R152, R0.reuse, -R177.reuse ;  /* 0x0000000098c07223 */ /* 0x180fe200000108b1 */
[-C--:B------:R-:W-:Y:S01]  /*8590*/  FFMA.FTZ R184, R136, R0.reuse, -R177 ;  /* 0x0000000088b87223 */ /* 0x080fe200000108b1 */
[--C-:B------:R-:W-:Y:S01]  /*85a0*/  FFMA.FTZ R193, R154, R0, -R161.reuse ;  /* 0x000000009ac17223 */ /* 0x100fe200000108a1 */
[----:B------:R-:W1:Y:S01]  /*85b0*/  MUFU.EX2 R201, R201 ;  /* 0x000000c900c97308 */ /* 0x000e620000000800 */
[----:B--2---:R-:W-:Y:S01]  /*85c0*/  FFMA.FTZ R6, R7, R6, R200 ;  /* 0x0000000607067223 */ /* 0x004fe200000100c8 */
[-C--:B------:R-:W-:Y:S01]  /*85d0*/  FFMA.FTZ R136, R139, R0.reuse, -R161 ;  /* 0x000000008b887223 */ /* 0x080fe200000108a1 */
[-CC-:B------:R-:W-:Y:S01]  /*85e0*/  FFMA.FTZ R153, R153, R0.reuse, -R177.reuse ;  /* 0x0000000099997223 */ /* 0x180fe200000108b1 */
[-C--:B------:R-:W-:Y:S01]  /*85f0*/  FFMA.FTZ R176, R120, R0.reuse, -R177 ;  /* 0x0000000078b07223 */ /* 0x080fe200000108b1 */
[-C--:B------:R-:W-:Y:S01]  /*8600*/  FFMA.FTZ R120, R155, R0.reuse, -R161 ;  /* 0x000000009b787223 */ /* 0x080fe200000108a1 */
[-C--:B------:R-:W-:Y:S01]  /*8610*/  FFMA.FTZ R194, R156, R0.reuse, -R177 ;  /* 0x000000009cc27223 */ /* 0x080fe200000108b1 */
[-C--:B------:R-:W-:Y:S01]  /*8620*/  FFMA.FTZ R195, R158, R0.reuse, -R161 ;  /* 0x000000009ec37223 */ /* 0x080fe200000108a1 */
[----:B------:R-:W2:Y:S01]  /*8630*/  MUFU.EX2 R11, R11 ;  /* 0x0000000b000b7308 */ /* 0x000ea20000000800 */
[-CC-:B------:R-:W-:Y:S01]  /*8640*/  FFMA.FTZ R157, R157, R0.reuse, -R177.reuse ;  /* 0x000000009d9d7223 */ /* 0x180fe200000108b1 */
[-C--:B------:R-:W-:Y:S01]  /*8650*/  FFMA.FTZ R178, R124, R0.reuse, -R177 ;  /* 0x000000007cb27223 */ /* 0x080fe200000108b1 */
[-C--:B------:R-:W-:Y:S01]  /*8660*/  FFMA.FTZ R124, R159, R0.reuse, -R161 ;  /* 0x000000009f7c7223 */ /* 0x080fe200000108a1 */
[-CC-:B------:R-:W-:Y:S01]  /*8670*/  FFMA.FTZ R186, R140, R0.reuse, -R177.reuse ;  /* 0x000000008cba7223 */ /* 0x180fe200000108b1 */
[-C--:B------:R-:W-:Y:S01]  /*8680*/  FFMA.FTZ R188, R144, R0.reuse, -R177 ;  /* 0x0000000090bc7223 */ /* 0x080fe200000108b1 */
[-C--:B------:R-:W-:Y:S01]  /*8690*/  FFMA.FTZ R189, R146, R0.reuse, -R161 ;  /* 0x0000000092bd7223 */ /* 0x080fe200000108a1 */
[-C--:B------:R-:W-:Y:S01]  /*86a0*/  FFMA.FTZ R145, R145, R0.reuse, -R177 ;  /* 0x0000000091917223 */ /* 0x080fe200000108b1 */
[----:B------:R-:W4:Y:S01]  /*86b0*/  MUFU.EX2 R10, R10 ;  /* 0x0000000a000a7308 */ /* 0x000f220000000800 */
[----:B-1----:R-:W-:Y:S01]  /*86c0*/  FFMA.FTZ R5, R2, R5, R201 ;  /* 0x0000000502057223 */ /* 0x002fe200000100c9 */
[-C--:B------:R-:W-:Y:S01]  /*86d0*/  FFMA.FTZ R181, R130, R0.reuse, -R161 ;  /* 0x0000000082b57223 */ /* 0x080fe200000108a1 */
[-C--:B------:R-:W-:Y:S01]  /*86e0*/  FFMA.FTZ R190, R148, R0.reuse, -R177 ;  /* 0x0000000094be7223 */ /* 0x080fe200000108b1 */
[-C--:B------:R-:W-:Y:S01]  /*86f0*/  FFMA.FTZ R191, R150, R0.reuse, -R161 ;  /* 0x0000000096bf7223 */ /* 0x080fe200000108a1 */
[-CC-:B------:R-:W-:Y:S01]  /*8700*/  FFMA.FTZ R149, R149, R0.reuse, -R177.reuse ;  /* 0x0000000095957223 */ /* 0x180fe200000108b1 */
[-C--:B------:R-:W-:Y:S01]  /*8710*/  FFMA.FTZ R182, R132, R0.reuse, -R177 ;  /* 0x0000000084b67223 */ /* 0x080fe200000108b1 */
[-C--:B------:R-:W-:Y:S01]  /*8720*/  FFMA.FTZ R132, R151, R0.reuse, -R161 ;  /* 0x0000000097847223 */ /* 0x080fe200000108a1 */
[----:B------:R-:W1:Y:S01]  /*8730*/  MUFU.EX2 R202, R202 ;  /* 0x000000ca00ca7308 */ /* 0x000e620000000800 */
[----:B--2---:R-:W-:Y:S01]  /*8740*/  FADD.FTZ R147, R11, R6 ;  /* 0x000000060b937221 */ /* 0x004fe20000010000 */
[-C--:B------:R-:W-:Y:S01]  /*8750*/  FFMA.FTZ R137, R137, R0.reuse, -R177 ;  /* 0x0000000089897223 */ /* 0x080fe200000108b1 */
[-CC-:B------:R-:W-:Y:S01]  /*8760*/  FFMA.FTZ R183, R134, R0.reuse, -R161.reuse ;  /* 0x0000000086b77223 */ /* 0x180fe200000108a1 */
[-C--:B------:R-:W-:Y:S01]  /*8770*/  FFMA.FTZ R187, R142, R0.reuse, -R161 ;  /* 0x000000008ebb7223 */ /* 0x080fe200000108a1 */
[-CC-:B------:R-:W-:Y:S01]  /*8780*/  FFMA.FTZ R141, R141, R0.reuse, -R177.reuse ;  /* 0x000000008d8d7223 */ /* 0x180fe200000108b1 */
[-CC-:B------:R-:W-:Y:S01]  /*8790*/  FFMA.FTZ R129, R129, R0.reuse, -R177.reuse ;  /* 0x0000000081817223 */ /* 0x180fe200000108b1 */
[-C--:B------:R-:W-:Y:S01]  /*87a0*/  FFMA.FTZ R133, R133, R0.reuse, -R177 ;  /* 0x0000000085857223 */ /* 0x080fe200000108b1 */
[----:B------:R-:W2:Y:S01]  /*87b0*/  MUFU.EX2 R203, R203 ;  /* 0x000000cb00cb7308 */ /* 0x000ea20000000800 */
[----:B----4-:R-:W-:Y:S01]  /*87c0*/  FADD.FTZ R6, R10, R5 ;  /* 0x000000050a067221 */ /* 0x010fe20000010000 */
[-CC-:B------:R-:W-:Y:S01]  /*87d0*/  FFMA.FTZ R121, R121, R0.reuse, -R177.reuse ;  /* 0x0000000079797223 */ /* 0x180fe200000108b1 */
[-C--:B------:R-:W-:Y:S01]  /*87e0*/  FFMA.FTZ R125, R125, R0.reuse, -R177 ;  /* 0x000000007d7d7223 */ /* 0x080fe200000108b1 */
[-CC-:B------:R-:W-:Y:S01]  /*87f0*/  FFMA.FTZ R177, R122, R0.reuse, -R161.reuse ;  /* 0x000000007ab17223 */ /* 0x180fe200000108a1 */
[-CC-:B------:R-:W-:Y:S01]  /*8800*/  FFMA.FTZ R123, R123, R0.reuse, -R161.reuse ;  /* 0x000000007b7b7223 */ /* 0x180fe200000108a1 */
[-CC-:B------:R-:W-:Y:S01]  /*8810*/  FFMA.FTZ R126, R126, R0.reuse, -R161.reuse ;  /* 0x000000007e7e7223 */ /* 0x180fe200000108a1 */
[----:B------:R-:W-:Y:S01]  /*8820*/  FFMA.FTZ R127, R127, R0, -R161 ;  /* 0x000000007f7f7223 */ /* 0x000fe200000108a1 */
[----:B------:R-:W4:Y:S01]  /*8830*/  MUFU.EX2 R13, R13 ;  /* 0x0000000d000d7308 */ /* 0x000f220000000800 */
[----:B-1----:R-:W-:-:S07]  /*8840*/  FADD.FTZ R138, R202, R147 ;  /* 0x00000093ca8a7221 */ /* 0x002fce0000010000 */
[----:B------:R-:W1:Y:S01]  /*8850*/  MUFU.EX2 R12, R12 ;  /* 0x0000000c000c7308 */ /* 0x000e620000000800 */
[----:B--2---:R-:W-:-:S07]  /*8860*/  FADD.FTZ R5, R203, R6 ;  /* 0x00000006cb057221 */ /* 0x004fce0000010000 */
[----:B------:R-:W2:Y:S01]  /*8870*/  MUFU.EX2 R196, R196 ;  /* 0x000000c400c47308 */ /* 0x000ea20000000800 */
[----:B----4-:R-:W-:-:S07]  /*8880*/  FADD.FTZ R139, R13, R138 ;  /* 0x0000008a0d8b7221 */ /* 0x010fce0000010000 */
[----:B------:R-:W4:Y:S01]  /*8890*/  MUFU.EX2 R197, R197 ;  /* 0x000000c500c57308 */ /* 0x000f220000000800 */
[----:B-1----:R-:W-:-:S07]  /*88a0*/  FADD.FTZ R6, R12, R5 ;  /* 0x000000050c067221 */ /* 0x002fce0000010000 */
[----:B------:R-:W1:Y:S01]  /*88b0*/  MUFU.EX2 R15, R15 ;  /* 0x0000000f000f7308 */ /* 0x000e620000000800 */
[----:B--2---:R-:W-:-:S07]  /*88c0*/  FADD.FTZ R138, R196, R139 ;  /* 0x0000008bc48a7221 */ /* 0x004fce0000010000 */
[----:B------:R-:W2:Y:S01]  /*88d0*/  MUFU.EX2 R14, R14 ;  /* 0x0000000e000e7308 */ /* 0x000ea20000000800 */
[----:B----4-:R-:W-:-:S07]  /*88e0*/  FADD.FTZ R5, R197, R6 ;  /* 0x00000006c5057221 */ /* 0x010fce0000010000 */
[----:B------:R-:W4:Y:S01]  /*88f0*/  MUFU.EX2 R198, R198 ;  /* 0x000000c600c67308 */ /* 0x000f220000000800 */
[----:B-1----:R-:W-:Y:S01]  /*8900*/  FADD.FTZ R139, R15, R138 ;  /* 0x0000008a0f8b7221 */ /* 0x002fe20000010000 */
[----:B------:R-:W-:-:S06]  /*8910*/  FFMA.FTZ R138, R143, R0, -R161 ;  /* 0x000000008f8a7223 */ /* 0x000fcc00000108a1 */
        /* <DEDUP_REMOVED lines=15> */
[----:B----4-:R-:W-:Y:S01]  /*8a10*/  FADD.FTZ R139, R153, R130 ;  /* 0x00000082998b7221 */ /* 0x010fe20000010000 */
[----:B------:R-:W-:-:S06]  /*8a20*/  FFMA.FTZ R130, R131, R0, -R161 ;  /* 0x0000000083827223 */ /* 0x000fcc00000108a1 */
        /* <DEDUP_REMOVED lines=15> */
[----:B--2---:R-:W-:Y:S01]  /*8b20*/  FADD.FTZ R131, R145, R134 ;  /* 0x0000008691837221 */ /* 0x004fe20000010000 */
[----:B------:R-:W-:-:S06]  /*8b30*/  FFMA.FTZ R134, R135, R0, -R161 ;  /* 0x0000000087867223 */ /* 0x000fcc00000108a1 */
        /* <DEDUP_REMOVED lines=26> */
[----:B------:R-:W-:-:S04]  /*8ce0*/  IMAD.U32 R5, RZ, RZ, UR39 ;  /* 0x00000027ff057e24 */ /* 0x000fc8000f8e00ff */
[----:B------:R-:W-:Y:S02]  /*8cf0*/  @P1 VIADD R5, R5, 0x36840 ;  /* 0x0003684005051836 */ /* 0x000fe40000000000 */
[----:B------:R-:W4:Y:S01]  /*8d00*/  MUFU.EX2 R129, R129 ;  /* 0x0000008100817308 */ /* 0x000f220000000800 */
[----:B-1----:R-:W-:Y:S02]  /*8d10*/  FADD.FTZ R122, R180, R131 ;  /* 0x00000083b47a7221 */ /* 0x002fe40000010000 */
[----:B---3--:R-:W-:-:S04]  /*8d20*/  @P1 PRMT R5, R213, 0x654, R5 ;  /* 0x00000654d5051816 */ /* 0x008fc80000000005 */
[----:B------:R1:W-:Y:S01]  /*8d30*/  @P1 SYNCS.ARRIVE.TRANS64.RED.A1T0 RZ, [R5+URZ], RZ ;  /* 0x000000ff05ff19a7 */ /* 0x0003e2000810043f */
[----:B------:R-:W3:Y:S01]  /*8d40*/  MUFU.EX2 R130, R130 ;  /* 0x0000008200827308 */ /* 0x000ee20000000800 */
[----:B--2---:R-:W-:-:S07]  /*8d50*/  FADD.FTZ R131, R181, R6 ;  /* 0x00000006b5837221 */ /* 0x004fce0000010000 */
[----:B------:R-:W2:Y:S01]  /*8d60*/  MUFU.EX2 R182, R182 ;  /* 0x000000b600b67308 */ /* 0x000ea20000000800 */
[----:B----4-:R-:W-:-:S07]  /*8d70*/  FADD.FTZ R135, R129, R122 ;  /* 0x0000007a81877221 */ /* 0x010fce0000010000 */
[----:B------:R-:W-:Y:S01]  /*8d80*/  MUFU.EX2 R183, R183 ;  /* 0x000000b700b77308 */ /* 0x000fe20000000800 */
[----:B---3--:R-:W-:-:S07]  /*8d90*/  FADD.FTZ R6, R130, R131 ;  /* 0x0000008382067221 */ /* 0x008fce0000010000 */
[----:B------:R-:W1:Y:S01]  /*8da0*/  MUFU.EX2 R133, R133 ;  /* 0x0000008500857308 */ /* 0x000e620000000800 */
[----:B--2---:R-:W-:-:S07]  /*8db0*/  FADD.FTZ R122, R182, R135 ;  /* 0x00000087b67a7221 */ /* 0x004fce0000010000 */
[----:B------:R-:W-:Y:S08]  /*8dc0*/  MUFU.EX2 R134, R134 ;  /* 0x0000008600867308 */ /* 0x000ff00000000800 */
[----:B------:R-:W2:Y:S01]  /*8dd0*/  MUFU.EX2 R176, R176 ;  /* 0x000000b000b07308 */ /* 0x000ea20000000800 */
[----:B-1----:R-:W-:-:S07]  /*8de0*/  FADD.FTZ R5, R133, R122 ;  /* 0x0000007a85057221 */ /* 0x002fce0000010000 */
[----:B------:R-:W-:Y:S08]  /*8df0*/  MUFU.EX2 R177, R177 ;  /* 0x000000b100b17308 */ /* 0x000ff00000000800 */
[----:B------:R-:W1:Y:S01]  /*8e00*/  MUFU.EX2 R121, R121 ;  /* 0x0000007900797308 */ /* 0x000e620000000800 */
[----:B--2---:R-:W-:-:S07]  /*8e10*/  FADD.FTZ R122, R176, R5 ;  /* 0x00000005b07a7221 */ /* 0x004fce0000010000 */
[----:B------:R2:W3:Y:S08]  /*8e20*/  MUFU.EX2 R139, R123 ;  /* 0x0000007b008b7308 */ /* 0x0004f00000000800 */
[----:B------:R-:W4:Y:S01]  /*8e30*/  MUFU.EX2 R178, R178 ;  /* 0x000000b200b27308 */ /* 0x000f220000000800 */
[----:B--2---:R-:W-:Y:S01]  /*8e40*/  FADD.FTZ R123, R183, R6 ;  /* 0x00000006b77b7221 */ /* 0x004fe20000010000 */
[----:B-1----:R-:W-:-:S03]  /*8e50*/  FADD.FTZ R5, R121, R122 ;  /* 0x0000007a79057221 */ /* 0x002fc60000010000 */
[----:B------:R-:W-:-:S03]  /*8e60*/  FADD.FTZ R6, R134, R123 ;  /* 0x0000007b86067221 */ /* 0x000fc60000010000 */
[----:B------:R-:W1:Y:S01]  /*8e70*/  MUFU.EX2 R179, R126 ;  /* 0x0000007e00b37308 */ /* 0x000e620000000800 */
[----:B------:R-:W-:-:S04]  /*8e80*/  FADD.FTZ R6, R177, R6 ;  /* 0x00000006b1067221 */ /* 0x000fc80000010000 */
[----:B---3--:R-:W-:-:S03]  /*8e90*/  FADD.FTZ R6, R139, R6 ;  /* 0x000000068b067221 */ /* 0x008fc60000010000 */
[----:B------:R-:W2:Y:S01]  /*8ea0*/  MUFU.EX2 R125, R125 ;  /* 0x0000007d007d7308 */ /* 0x000ea20000000800 */
[----:B----4-:R-:W-:-:S07]  /*8eb0*/  FADD.FTZ R122, R178, R5 ;  /* 0x00000005b27a7221 */ /* 0x010fce0000010000 */
[----:B------:R-:W3:Y:S01]  /*8ec0*/  MUFU.EX2 R140, R127 ;  /* 0x0000007f008c7308 */ /* 0x000ee20000000800 */
[----:B-1----:R-:W-:Y:S01]  /*8ed0*/  FADD.FTZ R5, R179, R6 ;  /* 0x00000006b3057221 */ /* 0x002fe20000010000 */
[----:B--2---:R-:W-:-:S03]  /*8ee0*/  FADD.FTZ R6, R125, R122 ;  /* 0x0000007a7d067221 */ /* 0x004fc60000010000 */
[----:B---3--:R-:W-:Y:S01]  /*8ef0*/  FADD.FTZ R5, R140, R5 ;  /* 0x000000058c057221 */ /* 0x008fe20000010000 */
[----:B------:R-:W-:Y:S06]  /*8f00*/  @!P0 BRA `(.L_x_2995) ;  /* 0x0000000000048947 */ /* 0x000fec0003800000 */
[----:B------:R-:W-:Y:S01]  /*8f10*/  BPT.TRAP 0x1 ;  /* 0x000000040000795c */ /* 0x000fe20000300000 */
.L_x_2995:
[----:B------:R-:W2:Y:S01]  /*8f20*/  LDL R123, [R1] ;  /* 0x00000000017b7983 */ /* 0x000ea20000100800 */
[----:B------:R-:W-:Y:S01]  /*8f30*/  ISETP.NE.AND P1, PT, R22, RZ, PT ;  /* 0x000000ff1600720c */ /* 0x000fe20003f25270 */
[----:B------:R-:W-:Y:S01]  /*8f40*/  IMAD.U32 R122, RZ, RZ, UR5 ;  /* 0x00000005ff7a7e24 */ /* 0x000fe2000f8e00ff */
[----:B------:R-:W-:Y:S01]  /*8f50*/  UMOV UR60, UR61 ;  /* 0x0000003d003c7c82 */ /* 0x000fe20008000000 */
        /* <DEDUP_REMOVED lines=32> */
[----:B--2---:R-:W-:-:S04]  /*9160*/  @P1 PRMT R122, R123, 0x654, R122 ;  /* 0x000006547b7a1816 */ /* 0x004fc8000000007a */
[----:B------:R1:W-:Y:S01]  /*9170*/  @P1 SYNCS.ARRIVE.TRANS64.RED.A1T0 RZ, [R122+URZ], RZ ;  /* 0x000000ff7aff19a7 */ /* 0x0003e2000810043f */
[C---:B------:R-:W-:Y:S01]  /*9180*/  ISETP.GT.AND P1, PT, R9.reuse, RZ, PT ;  /* 0x000000ff0900720c */ /* 0x040fe20003f24270 */
[----:B------:R-:W-:-:S12]  /*9190*/  VIADD R9, R9, 0xffffffff ;  /* 0xffffffff09097836 */ /* 0x000fd80000000000 */
[----:B-1----:R-:W-:Y:S05]  /*91a0*/  @P1 BRA `(.L_x_2996) ;  /* 0xffffffc4000c1947 */ /* 0x002fea000383ffff */
.L_x_2985:
        /* <DEDUP_REMOVED lines=99> */
.L_x_2997:
[----:B------:R-:W-:Y:S01]  /*97e0*/  R2UR UR4, R16 ;  /* 0x00000000100472ca */ /* 0x000fe200000e0000 */
[----:B------:R-:W-:-:S05]  /*97f0*/  IMAD.U32 R2, RZ, RZ, UR61 ;  /* 0x0000003dff027e24 */ /* 0x000fca000f8e00ff */
[----:B------:R-:W-:-:S07]  /*9800*/  SHF.L.U32 R2, R2, 0x1f, RZ ;  /* 0x0000001f02027819 */ /* 0x000fce00000006ff */
[----:B------:R-:W-:-:S09]  /*9810*/  ULEA UR5, UR38, UR4, 0x3 ;  /* 0x0000000426057291 */ /* 0x000fd2000f8e183f */
[----:B------:R1:W2:Y:S01]  /*9820*/  SYNCS.PHASECHK.TRANS64.TRYWAIT P1, [UR5+0x36850], R2 ;  /* 0x03685002ff0075a7 */ /* 0x0002a20008020145 */
[----:B------:R-:W-:Y:S05]  /*9830*/  @!P0 BRA `(.L_x_2998) ;  /* 0x0000000000048947 */ /* 0x000fea0003800000 */
[----:B------:R-:W-:Y:S01]  /*9840*/  BPT.TRAP 0x1 ;  /* 0x000000040000795c */ /* 0x000fe20000300000 */
.L_x_2998:
[----:B--2---:R-:W-:Y:S05]  /*9850*/  @P1 BRA `(.L_x_2999) ;  /* 0x0000000000081947 */ /* 0x004fea0003800000 */
[----:B------:R-:W2:Y:S02]  /*9860*/  SYNCS.PHASECHK.TRANS64.TRYWAIT P1, [UR5+0x36850], R2 ;  /* 0x03685002ff0075a7 */ /* 0x000ea40008020145 */
[----:B--2---:R-:W-:Y:S05]  /*9870*/  @!P1 BRA `(.L_x_3000) ;  /* 0x00000050000c9947 */ /* 0x004fea0003800000 */
.L_x_2999:
[----:B------:R-:W-:Y:S01]  /*9880*/  R2UR UR4, R16 ;  /* 0x00000000100472ca */ /* 0x000fe200000e0000 */
[----:B------:R-:W-:Y:S01]  /*9890*/  WARPGROUP.ARRIVE ;  /* 0x00000000000079c5 */ /* 0x000fe20000000000 */
[----:B------:R-:W-:Y:S01]  /*98a0*/  UMOV UR7, 0x40000040 ;  /* 0x4000004000077882 */ /* 0x000fe20000000000 */
[----:B--2---:R-:W2:Y:S01]  /*98b0*/  SHFL.BFLY PT, R7, R6, 0x2, 0x1f ;  /* 0x0c401f0006077f89 */ /* 0x004ea200000e0000 */
[----:B------:R-:W-:Y:S02]  /*98c0*/  IMAD.MOV.U32 R10, RZ, RZ, RZ ;  /* 0x000000ffff0a7224 */ /* 0x000fe400078e00ff */
[----:B------:R-:W-:Y:S01]  /*98d0*/  IMAD.MOV.U32 R20, RZ, RZ, -0x800000 ;  /* 0xff800000ff147424 */ /* 0x000fe200078e00ff */
[----:B-1----:R-:W1:Y:S06]  /*98e0*/  SHFL.BFLY PT, R2, R5, 0x2, 0x1f ;  /* 0x0c401f0005027f89 */ /* 0x002e6c00000e0000 */
[----:B------:R-:W-:-:S04]  /*98f0*/  UIADD3 UR4, UR4, 0x400, URZ ;  /* 0x0000040004047890 */ /* 0x000fc8000fffe03f */
[----:B------:R-:W-:-:S04]  /*9900*/  USHF.R.U32.HI UR4, URZ, 0x4, UR4 ;  /* 0x000000043f047899 */ /* 0x000fc80008011604 */
[----:B------:R-:W-:-:S04]  /*9910*/  ULOP3.LUT UR4, UR4, 0x3fff, URZ, 0xc0, !UPT ;  /* 0x00003fff04047892 */ /* 0x000fc8000f8ec03f */
[----:B------:R-:W-:Y:S01]  /*9920*/  ULOP3.LUT UR4, UR4, 0x3800000, URZ, 0xfc, !UPT ;  /* 0x0380000004047892 */ /* 0x000fe2000f8efc3f */
[----:B--2---:R-:W-:-:S03]  /*9930*/  FADD.FTZ R7, R7, R6 ;  /* 0x0000000607077221 */ /* 0x004fc60000010000 */
[----:B------:R-:W-:Y:S01]  /*9940*/  UIMAD UR4, UR38, 0xa80, UR4 ;  /* 0x00000a80260478a4 */ /* 0x000fe2000f8e0204 */
[----:B-1----:R-:W-:Y:S01]  /*9950*/  FADD.FTZ R8, R2, R5 ;  /* 0x0000000502087221 */ /* 0x002fe20000010000 */
[----:B------:R-:W-:Y:S01]  /*9960*/  IMAD.MOV.U32 R5, RZ, RZ, RZ ;  /* 0x000000ffff057224 */ /* 0x000fe200078e00ff */
[----:B------:R-:W1:Y:S04]  /*9970*/  SHFL.BFLY PT, R2, R7, 0x1, 0x1f ;  /* 0x0c201f0007027f89 */ /* 0x000e6800000e0000 */
[----:B------:R-:W-:Y:S01]  /*9980*/  UMOV UR6, UR4 ;  /* 0x0000000400067c82 */ /* 0x000fe20008000000 */
[----:B------:R-:W2:Y:S01]  /*9990*/  SHFL.BFLY PT, R9, R8, 0x1, 0x1f ;  /* 0x0c201f0008097f89 */ /* 0x000ea200000e0000 */
[----:B------:R-:W-:Y:S01]  /*99a0*/  HGMMA.64x192x16.F32 R24, R200, gdesc[UR4].tnspB, R24, gsb0 ;  /* 0x42e00004c8187df0 */ /* 0x000fe20008000818 */
[----:B------:R-:W-:Y:S01]  /*99b0*/  UIADD3 UR6, UR4, 0x80, URZ ;  /* 0x0000008004067890 */ /* 0x000fe2000fffe03f */
[----:B------:R-:W-:Y:S01]  /*99c0*/  UMOV UR7, 0x40000040 ;  /* 0x4000004000077882 */ /* 0x000fe20000000000 */
[----:B-1----:R-:W-:Y:S01]  /*99d0*/  FADD.FTZ R11, R7, R2 ;  /* 0x00000002070b7221 */ /* 0x002fe20000010000 */
[----:B------:R-:W-:-:S02]  /*99e0*/  IMAD.MOV.U32 R2, RZ, RZ, -0x800000 ;  /* 0xff800000ff027424 */ /* 0x000fc400078e00ff */
[----:B--2---:R-:W-:Y:S02]  /*99f0*/  FADD.FTZ R12, R8, R9 ;  /* 0x00000009080c7221 */ /* 0x004fe40000010000 */
[----:B------:R-:W-:-:S03]  /*9a00*/  FSETP.NE.FTZ.AND P1, PT, R11, RZ, PT ;  /* 0x000000ff0b00720b */ /* 0x000fc60003f35000 */
[----:B------:R-:W-:-:S10]  /*9a10*/  FSETP.NE.FTZ.AND P2, PT, R12, RZ, PT ;  /* 0x000000ff0c00720b */ /* 0x000fd40003f55000 */
[----:B------:R-:W1:Y:S01]  /*9a20*/  @P1 MUFU.LG2 R9, R11 ;  /* 0x0000000b00091308 */ /* 0x000e620000000c00 */
[C---:B------:R-:W-:Y:S02]  /*9a30*/  @P1 FMUL.FTZ R7, R0.reuse, 0.69314718246459960938 ;  /* 0x3f31721800071820 */ /* 0x040fe40000410000 */
[----:B------:R-:W-:-:S05]  /*9a40*/  @P2 FMUL.FTZ R13, R0, 0.69314718246459960938 ;  /* 0x3f317218000d2820 */ /* 0x000fca0000410000 */
        /* <DEDUP_REMOVED lines=37> */
[----:B-1-34-:R-:W-:Y:S05]  /*9ca0*/  @!P0 BRA `(.L_x_3001) ;  /* 0x0000000000048947 */ /* 0x01afea0003800000 */
[----:B------:R-:W-:Y:S01]  /*9cb0*/  BPT.TRAP 0x1 ;  /* 0x000000040000795c */ /* 0x000fe20000300000 */
.L_x_3001:
[----:B------:R-:W2:Y:S01]  /*9cc0*/  LDL R8, [R1] ;  /* 0x0000000001087983 */ /* 0x000ea20000100800 */
[----:B------:R-:W-:Y:S01]  /*9cd0*/  ISETP.NE.AND P0, PT, R22, RZ, PT ;  /* 0x000000ff1600720c */ /* 0x000fe20003f05270 */
[----:B------:R-:W-:Y:S02]  /*9ce0*/  IMAD.U32 R4, RZ, RZ, UR5 ;  /* 0x00000005ff047e24 */ /* 0x000fe4000f8e00ff */
        /* <DEDUP_REMOVED lines=11> */
[----:B------:R-:W-:-:S02]  /*9da0*/  @P0 VIADD R4, R4, 0x36860 ;  /* 0x0003686004040836 */ /* 0x000fc40000000000 */
        /* <DEDUP_REMOVED lines=37> */
[C---:B------:R-:W-:Y:S01]  /*a000*/  LOP3.LUT R5, R18.reuse, 0x380, RZ, 0xc0, !PT ;  /* 0x0000038012057812 */ /* 0x040fe200078ec0ff */
[-C--:B------:R-:W-:Y:S01]  /*a010*/  FMUL.FTZ R27, R27, R10.reuse ;  /* 0x0000000a1b1b7220 */ /* 0x080fe20000410000 */
[----:B------:R-:W-:Y:S01]  /*a020*/  IADD3 R9, P2, R18, 0x20, RZ ;  /* 0x0000002012097810 */ /* 0x000fe20007f5e0ff */
[-C--:B------:R-:W-:Y:S01]  /*a030*/  FMUL.FTZ R120, R26, R10.reuse ;  /* 0x0000000a1a787220 */ /* 0x080fe20000410000 */
[----:B------:R-:W-:Y:S01]  /*a040*/  SHF.R.U64 R5, R5, 0x3, RZ ;  /* 0x0000000305057819 */ /* 0x000fe200000012ff */
[-C--:B------:R-:W-:Y:S01]  /*a050*/  FMUL.FTZ R7, R31, R10.reuse ;  /* 0x0000000a1f077220 */ /* 0x080fe20000410000 */
[----:B------:R-:W-:Y:S01]  /*a060*/  IADD3 R11, P1, R18, 0x40, RZ ;  /* 0x00000040120b7810 */ /* 0x000fe20007f3e0ff */
        /* <DEDUP_REMOVED lines=45> */
[----:B------:R-:W-:Y:S01]  /*a340*/  IADD3 R13, P6, R18, 0x60, RZ ;  /* 0x00000060120d7810 */ /* 0x000fe20007fde0ff */
[----:B------:R-:W-:Y:S01]  /*a350*/  ULDC UR4, c[0x0][0xda8] ;  /* 0x00036a0000047ab9 */ /* 0x000fe20000000800 */
[----:B------:R-:W-:Y:S01]  /*a360*/  LOP3.LUT R10, R11, 0x380, RZ, 0xc0, !PT ;  /* 0x000003800b0a7812 */ /* 0x000fe200078ec0ff */
[----:B------:R-:W-:Y:S01]  /*a370*/  UIADD3 UR35, -UR36, URZ, URZ ;  /* 0x0000003f24237290 */ /* 0x000fe2000fffe13f */
[----:B------:R-:W-:Y:S01]  /*a380*/  R2UR UR6, R208 ;  /* 0x00000000d00672ca */ /* 0x000fe200000e0000 */
[----:B------:R-:W-:Y:S01]  /*a390*/  ULDC UR10, c[0x0][0xa88] ;  /* 0x0002a200000a7ab9 */ /* 0x000fe20000000800 */
[----:B------:R-:W-:Y:S01]  /*a3a0*/  LOP3.LUT R12, R13, 0x380, RZ, 0xc0, !PT ;  /* 0x000003800d0c7812 */ /* 0x000fe200078ec0ff */
[----:B------:R-:W-:Y:S01]  /*a3b0*/  ULDC.64 UR8, c[0x0][0xb70] ;  /* 0x0002dc0000087ab9 */ /* 0x000fe20000000a00 */
[----:B------:R-:W-:Y:S01]  /*a3c0*/  SHF.R.U64 R10, R10, 0x3, RZ ;  /* 0x000000030a0a7819 */ /* 0x000fe200000012ff */
[----:B------:R-:W-:Y:S01]  /*a3d0*/  ULDC.64 UR12, c[0x0][0x208] ;  /* 0x00008200000c7ab9 */ /* 0x000fe20000000a00 */
[----:B------:R-:W-:-:S02]  /*a3e0*/  R2UR UR7, R207 ;  /* 0x00000000cf0772ca */ /* 0x000fc400000e0000 */
[----:B------:R-:W-:Y:S02]  /*a3f0*/  IADD3 R15, P5, R18, 0x4000, RZ ;  /* 0x00004000120f7810 */ /* 0x000fe40007fbe0ff */
[----:B------:R-:W-:Y:S02]  /*a400*/  F2FP.F16.F32.PACK_AB R6, R6, R3 ;  /* 0x000000030606723e */ /* 0x000fe400000000ff */
[----:B------:R-:W-:Y:S01]  /*a410*/  F2FP.F16.F32.PACK_AB R7, R7, R122 ;  /* 0x0000007a0707723e */ /* 0x000fe200000000ff */
[----:B------:R-:W-:Y:S01]  /*a420*/  UIADD3 UR34, -UR6, URZ, URZ ;  /* 0x0000003f06227290 */ /* 0x000fe2000fffe13f */
[----:B------:R-:W-:Y:S02]  /*a430*/  SHF.R.U64 R12, R12, 0x3, RZ ;  /* 0x000000030c0c7819 */ /* 0x000fe400000012ff */
[----:B------:R-:W-:Y:S02]  /*a440*/  LOP3.LUT R10, R10, R11, RZ, 0x3c, !PT ;  /* 0x0000000b0a0a7212 */ /* 0x000fe400078e3cff */
[----:B------:R-:W-:Y:S01]  /*a450*/  LOP3.LUT R14, R15, 0x380, RZ, 0xc0, !PT ;  /* 0x000003800f0e7812 */ /* 0x000fe200078ec0ff */
[----:B------:R-:W-:Y:S01]  /*a460*/  UIMAD UR34, UR4, UR34, UR7 ;  /* 0x00000022042272a4 */ /* 0x000fe2000f8e0207 */
[----:B------:R-:W-:Y:S01]  /*a470*/  LOP3.LUT R12, R12, R13, RZ, 0x3c, !PT ;  /* 0x0000000d0c0c7212 */ /* 0x000fe200078e3cff */
[----:B------:R-:W-:Y:S01]  /*a480*/  USHF.R.S32.HI UR7, URZ, 0x1f, UR36 ;  /* 0x0000001f3f077899 */ /* 0x000fe20008011424 */
[----:B------:R-:W-:Y:S01]  /*a490*/  SHF.R.U64 R14, R14, 0x3, RZ ;  /* 0x000000030e0e7819 */ /* 0x000fe200000012ff */
[----:B------:R-:W-:Y:S01]  /*a4a0*/  USHF.L.U32 UR34, UR34, 0x7, URZ ;  /* 0x0000000722227899 */ /* 0x000fe2000800063f */
[----:B------:R-:W-:Y:S01]  /*a4b0*/  IADD3 R13, P4, R18, 0x4040, RZ ;  /* 0x00004040120d7810 */ /* 0x000fe20007f9e0ff */
[----:B------:R-:W-:Y:S01]  /*a4c0*/  ULDC UR4, c[0x0][0xdb4] ;  /* 0x00036d0000047ab9 */ /* 0x000fe20000000800 */
[----:B------:R-:W-:Y:S01]  /*a4d0*/  LOP3.LUT R14, R14, R15, RZ, 0x3c, !PT ;  /* 0x0000000f0e0e7212 */ /* 0x000fe200078e3cff */
[----:B------:R-:W-:Y:S01]  /*a4e0*/  IMAD.X R15, RZ, RZ, R19, P5 ;  /* 0x000000ffff0f7224 */ /* 0x000fe200028e0613 */
[----:B------:R-:W-:Y:S01]  /*a4f0*/  LOP3.LUT R26, R13, 0x380, RZ, 0xc0, !PT ;  /* 0x000003800d1a7812 */ /* 0x000fe200078ec0ff */
[----:B------:R-:W-:Y:S01]  /*a500*/  UIMAD UR35, UR4, UR35, UR6 ;  /* 0x00000023042372a4 */ /* 0x000fe2000f8e0206 */
[----:B------:R-:W-:-:S02]  /*a510*/  IADD3 R29, P3, R18, 0x4060, RZ ;  /* 0x00004060121d7810 */ /* 0x000fc40007f7e0ff */
[----:B------:R-:W-:Y:S01]  /*a520*/  SHF.R.U64 R26, R26, 0x3, RZ ;  /* 0x000000031a1a7819 */ /* 0x000fe200000012ff */
[----:B------:R-:W-:Y:S01]  /*a530*/  USHF.R.S32.HI UR4, URZ, 0x1f, UR35 ;  /* 0x0000001f3f047899 */ /* 0x000fe20008011423 */
[----:B------:R-:W-:Y:S02]  /*a540*/  LOP3.LUT R28, R29, 0x380, RZ, 0xc0, !PT ;  /* 0x000003801d1c7812 */ /* 0x000fe400078ec0ff */
[----:B------:R-:W-:Y:S01]  /*a550*/  LOP3.LUT R26, R26, R13, RZ, 0x3c, !PT ;  /* 0x0000000d1a1a7212 */ /* 0x000fe200078e3cff */
[----:B------:R-:W-:Y:S01]  /*a560*/  IMAD.X R13, RZ, RZ, R19, P6 ;  /* 0x000000ffff0d7224 */ /* 0x000fe200030e0613 */
[----:B------:R-:W-:Y:S01]  /*a570*/  IADD3 R39, P6, R18, 0x8040, RZ ;  /* 0x0000804012277810 */ /* 0x000fe20007fde0ff */
[----:B------:R-:W-:Y:S01]  /*a580*/  UIMAD UR6, UR4, UR8, URZ ;  /* 0x00000008040672a4 */ /* 0x000fe2000f8e023f */
[----:B------:R-:W-:Y:S01]  /*a590*/  SHF.R.U64 R28, R28, 0x3, RZ ;  /* 0x000000031c1c7819 */ /* 0x000fe200000012ff */
[----:B------:R-:W-:Y:S01]  /*a5a0*/  UIMAD.WIDE.U32 UR4, UR35, UR8, URZ ;  /* 0x00000008230472a5 */ /* 0x000fe2000f8e003f */
[----:B------:R-:W-:Y:S01]  /*a5b0*/  LOP3.LUT R38, R39, 0x380, RZ, 0xc0, !PT ;  /* 0x0000038027267812 */ /* 0x000fe200078ec0ff */
[----:B------:R-:W-:Y:S01]  /*a5c0*/  UIMAD UR6, UR35, UR9, UR6 ;  /* 0x00000009230672a4 */ /* 0x000fe2000f8e0206 */
[----:B------:R-:W-:-:S02]  /*a5d0*/  MOV R125, R12 ;  /* 0x0000000c007d7202 */ /* 0x000fc40000000f00 */
[----:B------:R-:W-:Y:S01]  /*a5e0*/  SHF.R.U64 R38, R38, 0x3, RZ ;  /* 0x0000000326267819 */ /* 0x000fe200000012ff */
[----:B------:R-:W-:Y:S01]  /*a5f0*/  UIADD3 UR6, UR5, UR6, URZ ;  /* 0x0000000605067290 */ /* 0x000fe2000fffe03f */
[----:B------:R-:W-:Y:S01]  /*a600*/  LOP3.LUT R28, R28, R29, RZ, 0x3c, !PT ;  /* 0x0000001d1c1c7212 */ /* 0x000fe200078e3cff */
[----:B------:R-:W-:Y:S01]  /*a610*/  IMAD.X R29, RZ, RZ, R19, P3 ;  /* 0x000000ffff1d7224 */ /* 0x000fe200018e0613 */
[----:B------:R-:W-:Y:S02]  /*a620*/  MOV R122, R14 ;  /* 0x0000000e007a7202 */ /* 0x000fe40000000f00 */
[----:B------:R-:W-:Y:S02]  /*a630*/  F2FP.F16.F32.PACK_AB R13, R51, R50 ;  /* 0x00000032330d723e */ /* 0x000fe400000000ff */
[----:B------:R-:W-:Y:S02]  /*a640*/  F2FP.F16.F32.PACK_AB R14, R53, R52 ;  /* 0x00000034350e723e */ /* 0x000fe400000000ff */
[----:B------:R-:W-:-:S02]  /*a650*/  F2FP.F16.F32.PACK_AB R15, R55, R54 ;  /* 0x00000036370f723e */ /* 0x000fc400000000ff */
[----:B------:R-:W-:Y:S01]  /*a660*/  LOP3.LUT R38, R38, R39, RZ, 0x3c, !PT ;  /* 0x0000002726267212 */ /* 0x000fe200078e3cff */
[----:B------:R-:W-:Y:S01]  /*a670*/  IMAD.X R39, RZ, RZ, R19, P6 ;  /* 0x000000ffff277224 */ /* 0x000fe200030e0613 */
        /* <DEDUP_REMOVED lines=19> */
[----:B------:R-:W-:Y:S02]  /*a7b0*/  F2FP.F16.F32.PACK_AB R114, R117, R116 ;  /* 0x000000747572723e */ /* 0x000fe400000000ff */
[----:B------:R-:W-:Y:S02]  /*a7c0*/  F2FP.F16.F32.PACK_AB R115, R119, R118 ;  /* 0x000000767773723e */ /* 0x000fe400000000ff */
[----:B------:R-:W-:Y:S02]  /*a7d0*/  R2UR UR11, R204 ;  /* 0x00000000cc0b72ca */ /* 0x000fe400000e0000 */
[----:B--2---:R-:W-:-:S02]  /*a7e0*/  @P0 PRMT R4, R8, 0x654, R4 ;  /* 0x0000065408040816 */ /* 0x004fc40000000004 */
[----:B------:R-:W-:Y:S02]  /*a7f0*/  LOP3.LUT R8, R9, 0x380, RZ, 0xc0, !PT ;  /* 0x0000038009087812 */ /* 0x000fe400078ec0ff */
[----:B------:R1:W-:Y:S01]  /*a800*/  @P0 SYNCS.ARRIVE.TRANS64.RED.A1T0 RZ, [R4+URZ], RZ ;  /* 0x000000ff04ff09a7 */ /* 0x0003e2000810043f */
[----:B------:R-:W-:Y:S01]  /*a810*/  BAR.SYNC.DEFER_BLOCKING 0x1, 0x100 ;  /* 0x0044000000007b1d */ /* 0x000fe20000010000 */
[----:B------:R-:W-:Y:S02]  /*a820*/  SHF.R.U64 R8, R8, 0x3, RZ ;  /* 0x0000000308087819 */ /* 0x000fe400000012ff */
[----:B------:R-:W-:Y:S02]  /*a830*/  IADD3 R11, P0, R18, 0x4020, RZ ;  /* 0x00004020120b7810 */ /* 0x000fe40007f1e0ff */
[----:B------:R-:W-:Y:S01]  /*a840*/  LOP3.LUT R8, R8, R9, RZ, 0x3c, !PT ;  /* 0x0000000908087212 */ /* 0x000fe200078e3cff */
[--C-:B------:R-:W-:Y:S01]  /*a850*/  IMAD.X R9, RZ, RZ, R19.reuse, P2 ;  /* 0x000000ffff097224 */ /* 0x100fe200010e0613 */
[----:B-1----:R-:W-:Y:S01]  /*a860*/  LOP3.LUT R4, R5, R18, RZ, 0x3c, !PT ;  /* 0x0000001205047212 */ /* 0x002fe200078e3cff */
[----:B------:R-:W-:Y:S01]  /*a870*/  IMAD.MOV.U32 R5, RZ, RZ, R19 ;  /* 0x000000ffff057224 */ /* 0x000fe200078e0013 */
[----:B------:R-:W-:-:S02]  /*a880*/  IADD3 R31, P2, R18, 0x8000, RZ ;  /* 0x00008000121f7810 */ /* 0x000fc40007f5e0ff */
[----:B------:R-:W-:Y:S02]  /*a890*/  LOP3.LUT R24, R11, 0x380, RZ, 0xc0, !PT ;  /* 0x000003800b187812 */ /* 0x000fe400078ec0ff */
[----:B------:R-:W-:Y:S02]  /*a8a0*/  MOV R35, R4 ;  /* 0x0000000400237202 */ /* 0x000fe40000000f00 */
[----:B------:R-:W-:Y:S02]  /*a8b0*/  F2FP.F16.F32.PACK_AB R4, R25, R0 ;  /* 0x000000001904723e */ /* 0x000fe400000000ff */
[----:B------:R-:W-:Y:S01]  /*a8c0*/  F2FP.F16.F32.PACK_AB R5, R27, R120 ;  /* 0x000000781b05723e */ /* 0x000fe200000000ff */
[----:B------:R-:W-:Y:S01]  /*a8d0*/  IMAD.X R27, RZ, RZ, R19, P4 ;  /* 0x000000ffff1b7224 */ /* 0x000fe200020e0613 */
[----:B------:R-:W-:Y:S02]  /*a8e0*/  LOP3.LUT R30, R31, 0x380, RZ, 0xc0, !PT ;  /* 0x000003801f1e7812 */ /* 0x000fe400078ec0ff */
[----:B------:R-:W-:-:S02]  /*a8f0*/  SHF.R.U64 R24, R24, 0x3, RZ ;  /* 0x0000000318187819 */ /* 0x000fc400000012ff */
[----:B------:R-:W-:Y:S01]  /*a900*/  SHF.R.U64 R30, R30, 0x3, RZ ;  /* 0x000000031e1e7819 */ /* 0x000fe200000012ff */
[----:B------:R1:W-:Y:S01]  /*a910*/  STSM.16.M88.4 [R35], R4 ;  /* 0x0000000423007844 */ /* 0x0003e20000000200 */
[----:B------:R-:W-:Y:S02]  /*a920*/  IADD3 R25, P5, R18, 0x8060, RZ ;  /* 0x0000806012197810 */ /* 0x000fe40007fbe0ff */
[----:B------:R-:W-:Y:S01]  /*a930*/  LOP3.LUT R24, R24, R11, RZ, 0x3c, !PT ;  /* 0x0000000b18187212 */ /* 0x000fe200078e3cff */
[--C-:B------:R-:W-:Y:S01]  /*a940*/  IMAD.X R11, RZ, RZ, R19.reuse, P1 ;  /* 0x000000ffff0b7224 */ /* 0x100fe200008e0613 */
[----:B------:R-:W-:Y:S01]  /*a950*/  LOP3.LUT R30, R30, R31, RZ, 0x3c, !PT ;  /* 0x0000001f1e1e7212 */ /* 0x000fe200078e3cff */
[----:B------:R-:W-:Y:S01]  /*a960*/  IMAD.X R31, RZ, RZ, R19, P2 ;  /* 0x000000ffff1f7224 */ /* 0x000fe200010e0613 */
[----:B------:R-:W-:Y:S02]  /*a970*/  IADD3 R43, P1, R18, 0x8020, RZ ;  /* 0x00008020122b7810 */ /* 0x000fe40007f3e0ff */
[----:B------:R-:W-:-:S02]  /*a980*/  LOP3.LUT R34, R25, 0x380, RZ, 0xc0, !PT ;  /* 0x0000038019227812 */ /* 0x000fc400078ec0ff */
[----:B------:R-:W-:Y:S02]  /*a990*/  LOP3.LUT R42, R43, 0x380, RZ, 0xc0, !PT ;  /* 0x000003802b2a7812 */ /* 0x000fe400078ec0ff */
[----:B------:R-:W-:Y:S02]  /*a9a0*/  SHF.R.U64 R34, R34, 0x3, RZ ;  /* 0x0000000322227819 */ /* 0x000fe400000012ff */
[----:B------:R-:W-:Y:S01]  /*a9b0*/  MOV R30, R30 ;  /* 0x0000001e001e7202 */ /* 0x000fe20000000f00 */
[----:B------:R-:W-:Y:S01]  /*a9c0*/  VIADD R31, R211, UR34 ;  /* 0x00000022d31f7c36 */ /* 0x000fe20008000000 */
[----:B-1----:R-:W-:Y:S01]  /*a9d0*/  F2FP.F16.F32.PACK_AB R4, R33, R32 ;  /* 0x000000202104723e */ /* 0x002fe200000000ff */
[----:B------:R-:W-:Y:S01]  /*a9e0*/  IMAD.X R35, RZ, RZ, R19, P5 ;  /* 0x000000ffff237224 */ /* 0x000fe200028e0613 */
[----:B------:R-:W1:Y:S01]  /*a9f0*/  LDC.64 R32, c[0x0][0xb78] ;  /* 0x0002de00ff207b82 */ /* 0x000e620000000a00 */
[----:B------:R-:W-:Y:S01]  /*aa00*/  MOV R129, R8 ;  /* 0x0000000800817202 */ /* 0x000fe20000000f00 */
[----:B------:R-:W-:Y:S01]  /*aa10*/  VIADD R12, R31, 0x8 ;  /* 0x000000081f0c7836 */ /* 0x000fe20000000000 */
[----:B------:R-:W-:-:S02]  /*aa20*/  MOV R127, R10 ;  /* 0x0000000a007f7202 */ /* 0x000fc40000000f00 */
[----:B------:R-:W-:Y:S02]  /*aa30*/  F2FP.F16.F32.PACK_AB R5, R21, R124 ;  /* 0x0000007c1505723e */ /* 0x000fe400000000ff */
[----:B------:R-:W-:Y:S02]  /*aa40*/  F2FP.F16.F32.PACK_AB R6, R37, R36 ;  /* 0x000000242506723e */ /* 0x000fe400000000ff */
[----:B------:R-:W-:Y:S02]  /*aa50*/  F2FP.F16.F32.PACK_AB R7, R121, R126 ;  /* 0x0000007e7907723e */ /* 0x000fe400000000ff */
[----:B------:R-:W-:Y:S02]  /*aa60*/  F2FP.F16.F32.PACK_AB R8, R41, R40 ;  /* 0x000000282908723e */ /* 0x000fe400000000ff */
[----:B------:R-:W-:Y:S01]  /*aa70*/  F2FP.F16.F32.PACK_AB R9, R123, R128 ;  /* 0x000000807b09723e */ /* 0x000fe200000000ff */
[----:B------:R-:W-:Y:S01]  /*aa80*/  STSM.16.M88.4 [R129], R4 ;  /* 0x0000000481007844 */ /* 0x000fe20000000200 */
[----:B------:R-:W-:-:S02]  /*aa90*/  F2FP.F16.F32.PACK_AB R10, R45, R44 ;  /* 0x0000002c2d0a723e */ /* 0x000fc400000000ff */
[----:B------:R-:W-:Y:S02]  /*aaa0*/  F2FP.F16.F32.PACK_AB R11, R47, R46 ;  /* 0x0000002e2f0b723e */ /* 0x000fe400000000ff */
[----:B------:R-:W-:Y:S02]  /*aab0*/  SHF.R.U64 R42, R42, 0x3, RZ ;  /* 0x000000032a2a7819 */ /* 0x000fe400000012ff */
[----:B------:R-:W-:Y:S01]  /*aac0*/  LOP3.LUT R34, R34, R25, RZ, 0x3c, !PT ;  /* 0x0000001922227212 */ /* 0x000fe200078e3cff */
[--C-:B------:R-:W-:Y:S01]  /*aad0*/  IMAD.X R25, RZ, RZ, R19.reuse, P0 ;  /* 0x000000ffff197224 */ /* 0x100fe200000e0613 */
[----:B------:R-:W-:Y:S01]  /*aae0*/  LOP3.LUT P0, RZ, R206, 0x3, RZ, 0xc0, !PT ;  /* 0x00000003ceff7812 */ /* 0x000fe2000780c0ff */
[----:B------:R1:W-:Y:S01]  /*aaf0*/  STSM.16.M88.4 [R127], R8 ;  /* 0x000000087f007844 */ /* 0x0003e20000000200 */
[----:B------:R-:W-:Y:S01]  /*ab00*/  LOP3.LUT R42, R42, R43, RZ, 0x3c, !PT ;  /* 0x0000002b2a2a7212 */ /* 0x000fe200078e3cff */
[----:B------:R-:W-:Y:S01]  /*ab10*/  IMAD.X R43, RZ, RZ, R19, P1 ;  /* 0x000000ffff2b7224 */ /* 0x000fe200008e0613 */
[----:B------:R-:W-:-:S02]  /*ab20*/  ISETP.GE.OR P1, PT, R12, UR10, P0 ;  /* 0x0000000a0c007c0c */ /* 0x000fc40008726670 */
[----:B------:R-:W-:Y:S02]  /*ab30*/  MOV R120, R24 ;  /* 0x0000001800787202 */ /* 0x000fe40000000f00 */
[----:B------:R-:W-:Y:S02]  /*ab40*/  MOV R3, R26 ;  /* 0x0000001a00037202 */ /* 0x000fe40000000f00 */
[----:B------:R-:W-:Y:S02]  /*ab50*/  F2FP.F16.F32.PACK_AB R12, R49, R48 ;  /* 0x00000030310c723e */ /* 0x000fe400000000ff */
[----:B------:R-:W-:Y:S02]  /*ab60*/  F2FP.F16.F32.PACK_AB R24, R57, R56 ;  /* 0x000000383918723e */ /* 0x000fe400000000ff */
[----:B------:R-:W-:Y:S01]  /*ab70*/  F2FP.F16.F32.PACK_AB R25, R59, R58 ;  /* 0x0000003a3b19723e */ /* 0x000fe200000000ff */
[----:B------:R-:W-:Y:S01]  /*ab80*/  STSM.16.M88.4 [R125], R12 ;  /* 0x0000000c7d007844 */ /* 0x000fe20000000200 */
[----:B------:R-:W-:Y:S01]  /*ab90*/  F2FP.F16.F32.PACK_AB R26, R61, R60 ;  /* 0x0000003c3d1a723e */ /* 0x000fe200000000ff */
[----:B-1----:R-:W-:Y:S01]  /*aba0*/  IMAD R8, R32, UR7, RZ ;  /* 0x0000000720087c24 */ /* 0x002fe2000f8e02ff */
[----:B------:R-:W-:-:S02]  /*abb0*/  F2FP.F16.F32.PACK_AB R27, R63, R62 ;  /* 0x0000003e3f1b723e */ /* 0x000fc400000000ff */
[----:B------:R-:W-:Y:S01]  /*abc0*/  F2FP.F16.F32.PACK_AB R4, R65, R64 ;  /* 0x000000404104723e */ /* 0x000fe200000000ff */
[----:B------:R-:W-:Y:S01]  /*abd0*/  IMAD R21, R33, UR36, R8 ;  /* 0x0000002421157c24 */ /* 0x000fe2000f8e0208 */
[----:B------:R-:W-:Y:S01]  /*abe0*/  F2FP.F16.F32.PACK_AB R5, R67, R66 ;  /* 0x000000424305723e */ /* 0x000fe200000000ff */
[----:B------:R-:W-:Y:S01]  /*abf0*/  STSM.16.M88.4 [R122], R24 ;  /* 0x000000187a007844 */ /* 0x000fe20000000200 */
[----:B------:R-:W-:Y:S02]  /*ac00*/  F2FP.F16.F32.PACK_AB R6, R69, R68 ;  /* 0x000000444506723e */ /* 0x000fe400000000ff */
[----:B------:R-:W-:Y:S02]  /*ac10*/  F2FP.F16.F32.PACK_AB R7, R71, R70 ;  /* 0x000000464707723e */ /* 0x000fe400000000ff */
[----:B------:R-:W-:Y:S02]  /*ac20*/  F2FP.F16.F32.PACK_AB R8, R73, R72 ;  /* 0x000000484908723e */ /* 0x000fe400000000ff */
[----:B------:R-:W-:Y:S01]  /*ac30*/  F2FP.F16.F32.PACK_AB R9, R75, R74 ;  /* 0x0000004a4b09723e */ /* 0x000fe200000000ff */
[----:B------:R1:W-:Y:S01]  /*ac40*/  STSM.16.M88.4 [R120], R4 ;  /* 0x0000000478007844 */ /* 0x0003e20000000200 */
[----:B------:R-:W-:-:S02]  /*ac50*/  F2FP.F16.F32.PACK_AB R10, R77, R76 ;  /* 0x0000004c4d0a723e */ /* 0x000fc400000000ff */
[----:B------:R-:W-:Y:S02]  /*ac60*/  F2FP.F16.F32.PACK_AB R11, R79, R78 ;  /* 0x0000004e4f0b723e */ /* 0x000fe400000000ff */
[----:B------:R-:W-:Y:S01]  /*ac70*/  MOV R0, R28 ;  /* 0x0000001c00007202 */ /* 0x000fe20000000f00 */
[----:B------:R-:W-:Y:S01]  /*ac80*/  IMAD.U32 R29, RZ, RZ, UR5 ;  /* 0x00000005ff1d7e24 */ /* 0x000fe2000f8e00ff */
[----:B------:R-:W-:Y:S01]  /*ac90*/  MOV R42, R42 ;  /* 0x0000002a002a7202 */ /* 0x000fe20000000f00 */
[----:B------:R-:W-:Y:S01]  /*aca0*/  STSM.16.M88.4 [R3], R8 ;  /* 0x0000000803007844 */ /* 0x000fe20000000200 */
[----:B------:R-:W-:Y:S01]  /*acb0*/  MOV R34, R34 ;  /* 0x0000002200227202 */ /* 0x000fe20000000f00 */
[----:B------:R-:W-:Y:S01]  /*acc0*/  IMAD.U32 R28, RZ, RZ, UR4 ;  /* 0x00000004ff1c7e24 */ /* 0x000fe2000f8e00ff */
[----:B------:R-:W-:Y:S01]  /*acd0*/  ISETP.GE.OR P0, PT, R31, UR10, P0 ;  /* 0x0000000a1f007c0c */ /* 0x000fe20008706670 */
[----:B------:R-:W-:Y:S01]  /*ace0*/  STSM.16.M88.4 [R0], R80 ;  /* 0x0000005000007844 */ /* 0x000fe20000000200 */
[----:B------:R-:W-:Y:S01]  /*acf0*/  IMAD.U32 R29, RZ, RZ, UR6 ;  /* 0x00000006ff1d7e24 */ /* 0x000fe2000f8e00ff */
[----:B------:R-:W-:-:S02]  /*ad00*/  ULDC.64 UR4, c[0x0][0xb40] ;  /* 0x0002d00000047ab9 */ /* 0x000fc40000000a00 */
[----:B------:R-:W-:Y:S01]  /*ad10*/  STSM.16.M88.4 [R30], R88 ;  /* 0x000000581e007844 */ /* 0x000fe20000000200 */
[----:B------:R-:W-:Y:S01]  /*ad20*/  IMAD.WIDE.U32 R28, R32, UR36, R28 ;  /* 0x00000024201c7c25 */ /* 0x000fe2000f8e001c */
[----:B-1----:R-:W-:Y:S02]  /*ad30*/  SHF.R.S32.HI R5, RZ, 0x1f, R31 ;  /* 0x0000001fff057819 */ /* 0x002fe4000001141f */
[----:B------:R-:W-:Y:S01]  /*ad40*/  STSM.16.M88.4 [R42], R96 ;  /* 0x000000602a007844 */ /* 0x000fe20000000200 */
[----:B------:R-:W-:-:S03]  /*ad50*/  IADD3 R6, P2, R31, R28, RZ ;  /* 0x0000001c1f067210 */ /* 0x000fc60007f5e0ff */
[----:B------:R-:W-:Y:S01]  /*ad60*/  STSM.16.M88.4 [R38], R104 ;  /* 0x0000006826007844 */ /* 0x000fe20000000200 */
[----:B------:R-:W-:-:S03]  /*ad70*/  IADD3.X R5, R5, R29, R21, P2, !PT ;  /* 0x0000001d05057210 */ /* 0x000fc600017fe415 */
[----:B------:R-:W-:Y:S01]  /*ad80*/  STSM.16.M88.4 [R34], R112 ;  /* 0x0000007022007844 */ /* 0x000fe20000000200 */
[C---:B------:R-:W-:Y:S01]  /*ad90*/  LEA R4, P2, R6.reuse, UR4, 0x2 ;  /* 0x0000000406047c11 */ /* 0x040fe2000f8410ff */
[----:B------:R-:W-:Y:S01]  /*ada0*/  ULDC UR4, c[0x0][0xc] ;  /* 0x0000030000047ab9 */ /* 0x000fe20000000800 */
[----:B------:R-:W-:Y:S01]  /*adb0*/  @!PT LDS RZ, [RZ] ;  /* 0x00000000fffff984 */ /* 0x000fe20000000800 */
[----:B------:R-:W-:Y:S01]  /*adc0*/  @!PT LDS RZ, [RZ] ;  /* 0x00000000fffff984 */ /* 0x000fe20000000800 */
[----:B------:R-:W-:Y:S01]  /*add0*/  @!PT LDS RZ, [RZ] ;  /* 0x00000000fffff984 */ /* 0x000fe20000000800 */
[----:B------:R-:W-:Y:S01]  /*ade0*/  @!PT LDS RZ, [RZ] ;  /* 0x00000000fffff984 */ /* 0x000fe20000000800 */
[----:B------:R1:W-:Y:S06]  /*adf0*/  MEMBAR.ALL.CTA ;  /* 0x0000000000007992 */ /* 0x0003ec0000008000 */
[----:B-1----:R-:W1:Y:S01]  /*ae00*/  FENCE.VIEW.ASYNC.S ;  /* 0x00000000000073c6 */ /* 0x002e620000000000 */
[----:B------:R-:W-:Y:S01]  /*ae10*/  LEA.HI.X R5, R6, UR5, R5, 0x2, P2 ;  /* 0x0000000506057c11 */ /* 0x000fe200090f1405 */
[----:B------:R-:W-:-:S02]  /*ae20*/  UIADD3 UR11, UR4, UR11, URZ ;  /* 0x0000000b040b7290 */ /* 0x000fc4000fffe03f */
[----:B-1----:R-:W1:Y:S04]  /*ae30*/  SHFL.IDX PT, R0, R210, RZ, 0x1f ;  /* 0x00001fffd2007589 */ /* 0x002e6800000e0000 */
        /* <DEDUP_REMOVED lines=28> */
[----:B------:R1:W-:Y:S01]  /*b000*/  UTMASTG.5D [UR32], [UR4] ;  /* 0x00000020040073b5 */ /* 0x0003e20008020000 */
[----:B------:R-:W-:-:S02]  /*b010*/  UMOV UR8, 0x1 ;  /* 0x0000000100087882 */ /* 0x000fc40000000000 */
[----:B------:R-:W-:Y:S02]  /*b020*/  UPRMT UR7, URZ, 0x654, UR6 ;  /* 0x000006543f077896 */ /* 0x000fe40008000006 */
[----:B------:R-:W-:Y:S01]  /*b030*/  UPRMT UR6, UR8, 0x654, UR6 ;  /* 0x0000065408067896 */ /* 0x000fe20008000006 */
[----:B------:R0:W-:Y:S01]  /*b040*/  UTMACMDFLUSH ;  /* 0x00000000000079b7 */ /* 0x0001e20000000000 */
[----:B------:R-:W-:-:S05]  /*b050*/  DEPBAR.LE SB0, 0x0 ;  /* 0x000080000000791a */ /* 0x000fca0000000000 */
[----:B------:R-:W-:Y:S02]  /*b060*/  SYNCS.ARRIVE.TRANS64.RED.A1T0 RZ, [UR7], RZ ;  /* 0x000000ffffff79a7 */ /* 0x000fe40008100407 */
[----:B-1----:R-:W-:Y:S03]  /*b070*/  SYNCS.ARRIVE.TRANS64.RED.A1T0 RZ, [UR6], RZ ;  /* 0x000000ffffff79a7 */ /* 0x002fe60008100406 */
.L_x_3003:
[----:B------:R-:W-:Y:S05]  /*b080*/  BSYNC B0 ;  /* 0x0000000000007941 */ /* 0x000fea0003800000 */
.L_x_3002:
[----:B------:R-:W1:Y:S01]  /*b090*/  LDC R0, c[0x0][0xda4] ;  /* 0x00036900ff007b82 */ /* 0x000e620000000800 */
[----:B------:R-:W-:Y:S01]  /*b0a0*/  R2UR UR5, R204 ;  /* 0x00000000cc0572ca */ /* 0x000fe200000e0000 */
[----:B------:R-:W-:Y:S01]  /*b0b0*/  UIADD3 UR38, UR38, 0x1, URZ ;  /* 0x0000000126267890 */ /* 0x000fe2000fffe03f */
[----:B------:R-:W-:-:S03]  /*b0c0*/  VIADD R205, R205, 0x1 ;  /* 0x00000001cdcd7836 */ /* 0x000fc60000000000 */
[----:B------:R-:W-:-:S04]  /*b0d0*/  UISETP.NE.AND UP0, UPT, UR38, 0x2, UPT ;  /* 0x000000022600788c */ /* 0x000fc8000bf05270 */
[----:B------:R-:W-:Y:S02]  /*b0e0*/  USEL UR4, URZ, 0x1, UP0 ;  /* 0x000000013f047887 */ /* 0x000fe40008000000 */
[----:B------:R-:W-:Y:S02]  /*b0f0*/  USEL UR38, UR38, URZ, UP0 ;  /* 0x0000003f26267287 */ /* 0x000fe40008000000 */
[----:B------:R-:W-:Y:S01]  /*b100*/  ULOP3.LUT UR61, UR61, UR4, URZ, 0x3c, !UPT ;  /* 0x000000043d3d7292 */ /* 0x000fe2000f8e3c3f */
[----:B-1----:R-:W-:-:S13]  /*b110*/  ISETP.LE.AND P0, PT, R0, UR5, PT ;  /* 0x0000000500007c0c */ /* 0x002fda000bf03270 */
[----:B------:R-:W-:Y:S05]  /*b120*/  @!P0 BRA `(.L_x_3004) ;  /* 0xffffff6000648947 */ /* 0x000fea000383ffff */
[----:B------:R-:W-:Y:S05]  /*b130*/  EXIT ;  /* 0x000000000000794d */ /* 0x000fea0003800000 */
.L_x_2976:
        /* <DEDUP_REMOVED lines=14> */
[----:B------:R-:W1:Y:S01]  /*b220*/  S2R R4, SR_TID.X ;  /* 0x0000000000047919 */ /* 0x000e620000002100 */
[----:B------:R-:W3:Y:S01]  /*b230*/  S2UR UR4, SR_CTAID.X ;  /* 0x00000000000479c3 */ /* 0x000ee20000002500 */
[----:B------:R-:W-:Y:S02]  /*b240*/  LOP3.LUT R19, R19, 0xfffffffd, RZ, 0xc0, !PT ;  /* 0xfffffffd13137812 */ /* 0x000fe400078ec0ff */
[----:B-1----:R-:W-:-:S05]  /*b250*/  LOP3.LUT P0, R0, R4, 0x1f, RZ, 0xc0, !PT ;  /* 0x0000001f04007812 */ /* 0x002fca000780c0ff */
[----:B------:R3:W-:Y:S02]  /*b260*/  STL [R1+0x28], R0 ;  /* 0x0000280001007387 */ /* 0x0007e40000100800 */
[----:B---3--:R-:W-:-:S05]  /*b270*/  IMAD.U32 R0, RZ, RZ, UR4 ;  /* 0x00000004ff007e24 */ /* 0x008fca000f8e00ff */
[----:B------:R2:W-:Y:S01]  /*b280*/  STL [R1+0x18], R0 ;  /* 0x0000180001007387 */ /* 0x0005e20000100800 */
[----:B------:R-:W-:-:S04]  /*b290*/  LOP3.LUT P1, RZ, R4, 0x7f, RZ, 0xc0, !PT ;  /* 0x0000007f04ff7812 */ /* 0x000fc8000782c0ff */
[----:B------:R-:W-:Y:S01]  /*b2a0*/  PLOP3.LUT P0, PT, P0, P1, PT, 0x8a, 0x0 ;  /* 0x000000000000781c */ /* 0x000fe20000703172 */
[----:B------:R-:W-:-:S08]  /*b2b0*/  IMAD.MOV.U32 R16, RZ, RZ, RZ ;  /* 0x000000ffff107224 */ /* 0x000fd000078e00ff */
[----:B------:R-:W-:-:S04]  /*b2c0*/  @P1 LOP3.LUT R19, R19, 0x2, RZ, 0xfc, !PT ;  /* 0x0000000213131812 */ /* 0x000fc800078efcff */
[----:B------:R-:W-:Y:S01]  /*b2d0*/  LOP3.LUT R19, R19, 0xfffffffe, RZ, 0xc0, !PT ;  /* 0xfffffffe13137812 */ /* 0x000fe200078ec0ff */
[----:B------:R-:W-:-:S03]  /*b2e0*/  IMAD.MOV.U32 R17, RZ, RZ, 0x1 ;  /* 0x00000001ff117424 */ /* 0x000fc600078e00ff */
[----:B------:R-:W-:Y:S01]  /*b2f0*/  @P0 LOP3.LUT R19, R19, 0x1, RZ, 0xfc, !PT ;  /* 0x0000000113130812 */ /* 0x000fe200078efcff */
[----:B------:R-:W-:Y:S01]  /*b300*/  ULDC.64 UR36, c[0x0][0x198] ;  /* 0x0000660000247ab9 */ /* 0x000fe20000000a00 */
[----:B------:R-:W-:Y:S01]  /*b310*/  ULDC UR38, c[0x0][0xc] ;  /* 0x0000030000267ab9 */ /* 0x000fe20000000800 */
[----:B--2---:R-:W-:-:S05]  /*b320*/  LOP3.LUT R0, R3, 0x2, RZ, 0xfc, !PT ;  /* 0x0000000203007812 */ /* 0x004fca00078efcff */
[----:B------:R1:W-:Y:S04]  /*b330*/  STL [R1+0xc], R0 ;  /* 0x00000c0001007387 */ /* 0x0003e80000100800 */
[----:B------:R1:W-:Y:S02]  /*b340*/  STL [R1+0x24], RZ ;  /* 0x000024ff01007387 */ /* 0x0003e40000100800 */
.L_x_3057:
        /* <DEDUP_REMOVED lines=14> */
[----:B--2---:R-:W-:-:S04]  /*b430*/  @P0 IMAD.HI.U32 R2, R4, R2, RZ ;  /* 0x0000000204020227 */ /* 0x004fc800078e00ff */
[----:B------:R-:W-:Y:S01]  /*b440*/  IMAD.MOV.U32 R6, RZ, RZ, R4 ;  /* 0x000000ffff067224 */ /* 0x000fe200078e0004 */
[----:B----4-:R-:W-:Y:S01]  /*b450*/  @P0 SHF.R.U32.HI R6, RZ, R3, R2 ;  /* 0x00000003ff060219 */ /* 0x010fe20000011602 */
[----:B------:R-:W1:Y:S04]  /*b460*/  LDC R4, c[0x0][0x2e0] ;  /* 0x0000b800ff047b82 */ /* 0x000e680000000800 */
[----:B------:R-:W-:Y:S01]  /*b470*/  IMAD.MOV.U32 R7, RZ, RZ, R6 ;  /* 0x000000ffff077224 */ /* 0x000fe200078e0006 */
[----:B------:R2:W-:Y:S03]  /*b480*/  STL [R1+0x10], R6 ;  /* 0x0000100601007387 */ /* 0x0005e60000100800 */
[----:B------:R-:W4:Y:S01]  /*b490*/  @P1 LDC.64 R2, c[0x0][0xdb8] ;  /* 0x00036e00ff021b82 */ /* 0x000f220000000a00 */
[----:B-1----:R-:W-:-:S02]  /*b4a0*/  IMAD R9, R4, UR4, RZ ;  /* 0x0000000404097c24 */ /* 0x002fc4000f8e02ff */
[----:B----4-:R-:W-:-:S05]  /*b4b0*/  @P1 IMAD.HI.U32 R2, R6, R2, RZ ;  /* 0x0000000206021227 */ /* 0x010fca00078e00ff */
[----:B------:R-:W-:Y:S01]  /*b4c0*/  @P1 SHF.R.U32.HI R7, RZ, R3, R2 ;  /* 0x00000003ff071219 */ /* 0x000fe20000011602 */
[----:B------:R-:W-:Y:S01]  /*b4d0*/  VIADD R3, R9, 0x6f ;  /* 0x0000006f09037836 */ /* 0x000fe20000000000 */
[----:B------:R-:W-:-:S03]  /*b4e0*/  MOV R2, 0x400 ;  /* 0x0000040000027802 */ /* 0x000fc60000000f00 */
[----:B------:R2:W-:Y:S01]  /*b4f0*/  STL [R1], R7 ;  /* 0x0000000701007387 */ /* 0x0005e20000100800 */
[----:B---3--:R-:W-:Y:S01]  /*b500*/  LEA R8, R5, R2, 0x18 ;  /* 0x0000000205087211 */ /* 0x008fe200078ec0ff */
[----:B------:R-:W-:Y:S02]  /*b510*/  IMAD.MOV.U32 R2, RZ, RZ, RZ ;  /* 0x000000ffff027224 */ /* 0x000fe400078e00ff */
[----:B------:R2:W-:Y:S02]  /*b520*/  STL [R1+0x20], R9 ;  /* 0x0000200901007387 */ /* 0x0005e40000100800 */
[----:B------:R-:W-:Y:S02]  /*b530*/  VIADD R4, R8, 0x21400 ;  /* 0x0002140008047836 */ /* 0x000fe40000000000 */
[----:B------:R-:W-:Y:S01]  /*b540*/  IMAD.HI R2, R3, -0x6db6db6d, R2 ;  /* 0x9249249303027827 */ /* 0x000fe200078e0202 */
[----:B------:R2:W-:Y:S02]  /*b550*/  STL [R1+0x8], R8 ;  /* 0x0000080801007387 */ /* 0x0005e40000100800 */
[----:B------:R-:W-:Y:S01]  /*b560*/  LOP3.LUT P0, RZ, R4, 0x3ff, RZ, 0xc0, !PT ;  /* 0x000003ff04ff7812 */ /* 0x000fe2000780c0ff */
[----:B------:R-:W-:-:S04]  /*b570*/  IMAD.MOV R3, RZ, RZ, -R7 ;  /* 0x000000ffff037224 */ /* 0x000fc800078e0a07 */
[----:B------:R-:W-:Y:S01]  /*b580*/  IMAD R4, R0, R3, R6 ;  /* 0x0000000300047224 */ /* 0x000fe200078e0206 */
[----:B------:R-:W-:-:S04]  /*b590*/  SHF.R.U32.HI R3, RZ, 0x1f, R2 ;  /* 0x0000001fff037819 */ /* 0x000fc80000011602 */
[----:B------:R-:W-:Y:S01]  /*b5a0*/  LEA.HI.SX32 R0, R2, R3, 0x1a ;  /* 0x0000000302007211 */ /* 0x000fe200078fd2ff */
[----:B------:R2:W-:Y:S04]  /*b5b0*/  STL [R1+0x4], R4 ;  /* 0x0000040401007387 */ /* 0x0005e80000100800 */
[----:B------:R2:W-:Y:S01]  /*b5c0*/  STL [R1+0x14], R0 ;  /* 0x0000140001007387 */ /* 0x0005e20000100800 */
[----:B------:R-:W-:Y:S05]  /*b5d0*/  @!P0 BRA `(.L_x_3006) ;  /* 0x0000000000408947 */ /* 0x000fea0003800000 */
[----:B------:R-:W-:Y:S01]  /*b5e0*/  MOV R2, 0x0 ;  /* 0x0000000000027802 */ /* 0x000fe20000000f00 */
[----:B------:R-:W-:Y:S01]  /*b5f0*/  ULDC.64 UR6, c[0x4][0x1b8] ;  /* 0x01006e0000067ab9 */ /* 0x000fe20000000a00 */
[----:B------:R-:W-:Y:S01]  /*b600*/  ULDC.64 UR8, c[0x4][0x1c0] ;  /* 0x0100700000087ab9 */ /* 0x000fe20000000a00 */
[----:B------:R-:W-:Y:S01]  /*b610*/  ULDC.64 UR4, c[0x4][0xd0] ;  /* 0x0100340000047ab9 */ /* 0x000fe20000000a00 */
[----:B--2---:R-:W-:Y:S02]  /*b620*/  IMAD.U32 R4, RZ, RZ, UR6 ;  /* 0x00000006ff047e24 */ /* 0x004fe4000f8e00ff */
[----:B------:R-:W1:Y:S01]  /*b630*/  LDC.64 R2, c[0x4][R2] ;  /* 0x0100000002027b82 */ /* 0x000e620000000a00 */
        /* <DEDUP_REMOVED lines=9> */
[----:B-1----:R-:W-:Y:S05]  /*b6d0*/  CALL.ABS.NOINC R2 ;  /* 0x0000000002007343 */ /* 0x002fea0003c00000 */
.L_x_3006:
        /* <DEDUP_REMOVED lines=9> */
[----:B------:R-:W-:Y:S02]  /*b770*/  IMAD.U32 R4, RZ, RZ, UR6 ;  /* 0x00000006ff047e24 */ /* 0x000fe4000f8e00ff */
[----:B------:R-:W-:Y:S02]  /*b780*/  IMAD.U32 R5, RZ, RZ, UR7 ;  /* 0x00000007ff057e24 */ /* 0x000fe4000f8e00ff */
[----:B------:R-:W-:Y:S02]  /*b790*/  IMAD.U32 R6, RZ, RZ, UR8 ;  /* 0x00000008ff067e24 */ /* 0x000fe4000f8e00ff */
[----:B------:R-:W-:-:S02]  /*b7a0*/  IMAD.U32 R7, RZ, RZ, UR9 ;  /* 0x00000009ff077e24 */ /* 0x000fc4000f8e00ff */
[----:B------:R-:W-:Y:S02]  /*b7b0*/  IMAD.U32 R10, RZ, RZ, UR4 ;  /* 0x00000004ff0a7e24 */ /* 0x000fe4000f8e00ff */
[----:B------:R-:W-:Y:S02]  /*b7c0*/  IMAD.U32 R11, RZ, RZ, UR5 ;  /* 0x00000005ff0b7e24 */ /* 0x000fe4000f8e00ff */
[----:B------:R-:W-:Y:S02]  /*b7d0*/  IMAD.MOV.U32 R8, RZ, RZ, 0x70 ;  /* 0x00000070ff087424 */ /* 0x000fe400078e00ff */
[----:B------:R-:W-:Y:S02]  /*b7e0*/  IMAD.MOV.U32 R12, RZ, RZ, 0x1 ;  /* 0x00000001ff0c7424 */ /* 0x000fe400078e00ff */
[----:B-1----:R-:W-:-:S07]  /*b7f0*/  IMAD.MOV.U32 R13, RZ, RZ, RZ ;  /* 0x000000ffff0d7224 */ /* 0x002fce00078e00ff */
[----:B------:R-:W-:-:S07]  /*b800*/  LEPC R20, `(.L_x_3008) ;  /* 0x000000001014794e */ /* 0x000fce0000000000 */
[----:B--2---:R-:W-:Y:S05]  /*b810*/  CALL.ABS.NOINC R2 ;  /* 0x0000000002007343 */ /* 0x004fea0003c00000 */
.L_x_3008:
[----:B------:R-:W-:Y:S01]  /*b820*/  MOV R2, 0x0 ;  /* 0x0000000000027802 */ /* 0x000fe20000000f00 */
[----:B------:R-:W-:Y:S01]  /*b830*/  ULDC.64 UR6, c[0x4][0x1b8] ;  /* 0x01006e0000067ab9 */ /* 0x000fe20000000a00 */
[----:B------:R-:W-:Y:S01]  /*b840*/  ULDC.64 UR8, c[0x4][0x1c0] ;  /* 0x0100700000087ab9 */ /* 0x000fe20000000a00 */
[----:B------:R-:W-:Y:S01]  /*b850*/  ULDC.64 UR4, c[0x4][0xe0] ;  /* 0x0100380000047ab9 */ /* 0x000fe20000000a00 */
[----:B------:R-:W-:Y:S02]  /*b860*/  IMAD.U32 R4, RZ, RZ, UR6 ;  /* 0x00000006ff047e24 */ /* 0x000fe4000f8e00ff */
        /* <DEDUP_REMOVED lines=11> */
.L_x_3007:
[----:B------:R-:W2:Y:S01]  /*b920*/  LDL R8, [R1+0x4] ;  /* 0x0000040001087983 */ /* 0x000ea20000100800 */
[----:B------:R-:W1:Y:S01]  /*b930*/  LDC R0, c[0x0][0x428] ;  /* 0x00010a00ff007b82 */ /* 0x000e620000000800 */
[----:B------:R-:W-:Y:S02]  /*b940*/  ULDC.64 UR4, c[0x0][0x9f8] ;  /* 0x00027e0000047ab9 */ /* 0x000fe40000000a00 */
[----:B------:R-:W3:Y:S04]  /*b950*/  LDL R6, [R1] ;  /* 0x0000000001067983 */ /* 0x000ee80000100800 */
[----:B------:R-:W4:Y:S01]  /*b960*/  LDL R7, [R1+0x28] ;  /* 0x0000280001077983 */ /* 0x000f220000100800 */
[----:B-1----:R-:W-:-:S03]  /*b970*/  ISETP.NE.AND P1, PT, R0, 0x1, PT ;  /* 0x000000010000780c */ /* 0x002fc60003f25270 */
[----:B------:R-:W4:Y:S01]  /*b980*/  LDL.LU R5, [R1+0x10] ;  /* 0x0000100001057983 */ /* 0x000f220000300800 */
[----:B------:R-:W-:Y:S01]  /*b990*/  ISETP.NE.U32.AND P0, PT, RZ, UR4, PT ;  /* 0x00000004ff007c0c */ /* 0x000fe2000bf05070 */
[----:B------:R-:W-:Y:S01]  /*b9a0*/  ULDC.64 UR6, c[0x0][0x208] ;  /* 0x0000820000067ab9 */ /* 0x000fe20000000a00 */
[----:B------:R-:W-:Y:S01]  /*b9b0*/  ULDC UR4, c[0x0][0xda8] ;  /* 0x00036a0000047ab9 */ /* 0x000fe20000000800 */
[----:B------:R-:W4:Y:S01]  /*b9c0*/  LDL R4, [R1+0x18] ;  /* 0x0000180001047983 */ /* 0x000f220000100800 */
[----:B------:R-:W-:-:S05]  /*b9d0*/  ISETP.NE.AND.EX P0, PT, RZ, UR5, PT, P0 ;  /* 0x00000005ff007c0c */ /* 0x000fca000bf05300 */
[----:B------:R-:W2:Y:S08]  /*b9e0*/  @P1 LDC R2, c[0x0][0x42c] ;  /* 0x00010b00ff021b82 */ /* 0x000eb00000000800 */
[----:B------:R-:W1:Y:S01]  /*b9f0*/  @P1 LDC R3, c[0x0][0x430] ;  /* 0x00010c00ff031b82 */ /* 0x000e620000000800 */
[----:B--2---:R-:W-:-:S04]  /*ba00*/  @P1 IMAD.HI.U32 R2, R8, R2, RZ ;  /* 0x0000000208021227 */ /* 0x004fc800078e00ff */
[----:B------:R-:W-:Y:S01]  /*ba10*/  IMAD.MOV.U32 R0, RZ, RZ, R8 ;  /* 0x000000ffff007224 */ /* 0x000fe200078e0008 */
[----:B-1----:R-:W-:Y:S02]  /*ba20*/  @P1 SHF.R.U32.HI R0, RZ, R3, R2 ;  /* 0x00000003ff001219 */ /* 0x002fe40000011602 */
[----:B------:R-:W3:Y:S02]  /*ba30*/  @P0 LDC.64 R2, c[0x0][0x9f8] ;  /* 0x00027e00ff020b82 */ /* 0x000ee40000000a00 */
[----:B---3--:R-:W-:-:S05]  /*ba40*/  @P0 IMAD.WIDE R2, R6, 0x4, R2 ;  /* 0x0000000406020825 */ /* 0x008fca00078e0202 */
[----:B------:R1:W5:Y:S01]  /*ba50*/  @P0 LDG.E R6, desc[UR6][R2.64] ;  /* 0x0000000602060981 */ /* 0x000362000c1e1900 */
[----:B----4-:R-:W-:Y:S01]  /*ba60*/  ISETP.NE.AND P1, PT, R7, RZ, PT ;  /* 0x000000ff0700720c */ /* 0x010fe20003f25270 */
[----:B------:R-:W-:Y:S01]  /*ba70*/  IMAD.MOV R7, RZ, RZ, -R5 ;  /* 0x000000ffff077224 */ /* 0x000fe200078e0a05 */
[----:B------:R-:W2:Y:S02]  /*ba80*/  S2R R21, SR_CgaCtaId ;  /* 0x0000000000157919 */ /* 0x000ea40000008800 */
[----:B------:R-:W-:Y:S01]  /*ba90*/  PLOP3.LUT P2, PT, P1, PT, PT, 0x8, 0x0 ;  /* 0x000000000000781c */ /* 0x000fe20000f4e170 */
[----:B------:R-:W-:-:S04]  /*baa0*/  IMAD R7, R7, UR4, R4 ;  /* 0x0000000407077c24 */ /* 0x000fc8000f8e0204 */
[----:B------:R-:W-:-:S04]  /*bab0*/  IMAD.SHL.U32 R7, R7, 0x80, RZ ;  /* 0x0000008007077824 */ /* 0x000fc800078e00ff */
[----:B------:R-:W-:-:S05]  /*bac0*/  VOTEU.ALL UP1, P1 ;  /* 0x00000000003f7886 */ /* 0x000fca0000820000 */
[----:B------:R-:W-:-:S04]  /*bad0*/  @!UP1 UIADD3 UR8, UP0, UR36, 0x270, URZ ;  /* 0x0000027024089890 */ /* 0x000fc8000ff1e03f */
[----:B------:R-:W-:-:S03]  /*bae0*/  @!UP1 UIADD3.X UR9, URZ, UR37, URZ, UP0, !UPT ;  /* 0x000000253f099290 */ /* 0x000fc600087fe43f */
[----:B-1----:R-:W-:-:S09]  /*baf0*/  VOTEU.ALL UP0, P1 ;  /* 0x00000000003f7886 */ /* 0x002fd20000800000 */
.L_x_3009:
[----:B------:R-:W3:Y:S04]  /*bb00*/  LDL R3, [R1] ;  /* 0x0000000001037983 */ /* 0x000ee80000100800 */
[----:B------:R-:W4:Y:S01]  /*bb10*/  LDL R2, [R1+0x4] ;  /* 0x0000040001027983 */ /* 0x000f220000100800 */
[----:B------:R-:W-:Y:S01]  /*bb20*/  UMOV UR4, URZ ;  /* 0x0000003f00047c82 */ /* 0x000fe20008000000 */
[----:B------:R-:W-:Y:S02]  /*bb30*/  PLOP3.LUT P0, PT, P0, P2, PT, 0xa2, 0x0 ;  /* 0x000000000000781c */ /* 0x000fe40000705472 */
[----:B---3--:R-:W-:-:S08]  /*bb40*/  @P2 R2UR P0, UR7, R3 ;  /* 0x00000000030722ca */ /* 0x008fd00000000000 */
[----:B------:R-:W-:Y:S02]  /*bb50*/  PLOP3.LUT P0, PT, P0, P2, PT, 0xa2, 0x0 ;  /* 0x000000000000781c */ /* 0x000fe40000705472 */
[----:B----4-:R-:W-:-:S08]  /*bb60*/  @P2 R2UR.OR P0, UR6, R2 ;  /* 0x00000000020622ca */ /* 0x010fd00000100000 */
        /* <DEDUP_REMOVED lines=8> */
.L_x_3010:
[----:B------:R-:W3:Y:S04]  /*bbf0*/  LDL R3, [R1] ;  /* 0x0000000001037983 */ /* 0x000ee80000100800 */
[----:B------:R-:W4:Y:S01]  /*bc00*/  LDL R2, [R1+0x4] ;  /* 0x0000040001027983 */ /* 0x000f220000100800 */
        /* <DEDUP_REMOVED lines=12> */
.L_x_3011:
        /* <DEDUP_REMOVED lines=11> */
[----:B------:R-:W1:Y:S01]  /*bd80*/  LDC.64 R2, c[0x0][0x3f8] ;  /* 0x0000fe00ff027b82 */ /* 0x000e620000000a00 */
[----:B--2---:R-:W-:Y:S01]  /*bd90*/  LOP3.LUT R21, R21, 0x1, RZ, 0xc0, !PT ;  /* 0x0000000115157812 */ /* 0x004fe200078ec0ff */
[----:B------:R-:W-:-:S04]  /*bda0*/  UMOV UR4, 0xffffffff ;  /* 0xffffffff00047882 */ /* 0x000fc80000000000 */
[C---:B------:R-:W-:Y:S02]  /*bdb0*/  IMAD R20, R21.reuse, 0x38, RZ ;  /* 0x0000003815147824 */ /* 0x040fe400078e02ff */
[----:B------:R-:W-:Y:S01]  /*bdc0*/  IMAD R21, R21, 0xe00, RZ ;  /* 0x00000e0015157824 */ /* 0x000fe200078e02ff */
[----:B-1----:R-:W-:-:S04]  /*bdd0*/  ISETP.NE.U32.AND P0, PT, R2, RZ, PT ;  /* 0x000000ff0200720c */ /* 0x002fc80003f05070 */
[----:B------:R-:W-:-:S04]  /*bde0*/  ISETP.NE.AND.EX P0, PT, R3, RZ, PT, P0 ;  /* 0x000000ff0300720c */ /* 0x000fc80003f05300 */
[----:B-----5:R-:W-:Y:S01]  /*bdf0*/  SEL R5, R6, RZ, !P0 ;  /* 0x000000ff06057207 */ /* 0x020fe20004000000 */
[----:B------:R-:W-:Y:S08]  /*be00*/  BRA.DIV UR4, `(.L_x_3012) ;  /* 0x0000002a04c07947 */ /* 0x000ff0000b800000 */
.L_x_3073:
[----:B------:R-:W2:Y:S01]  /*be10*/  LDL R8, [R1+0x14] ;  /* 0x0000140001087983 */ /* 0x000ea20000100800 */
[----:B------:R-:W-:Y:S01]  /*be20*/  UMOV UR4, 0xffffffff ;  /* 0xffffffff00047882 */ /* 0x000fe20000000000 */
[--C-:B------:R-:W-:Y:S01]  /*be30*/  SHF.R.S32.HI R12, RZ, 0x1f, R6.reuse ;  /* 0x0000001fff0c7819 */ /* 0x100fe20000011406 */
[----:B------:R-:W-:Y:S02]  /*be40*/  IMAD.MOV.U32 R4, RZ, RZ, R6 ;  /* 0x000000ffff047224 */ /* 0x000fe400078e0006 */
[----:B--2---:R-:W-:Y:S01]  /*be50*/  VIADD R8, R8, 0xffffffff ;  /* 0xffffffff08087836 */ /* 0x004fe20000000000 */
[----:B------:R-:W-:Y:S06]  /*be60*/  BRA.DIV UR4, `(.L_x_3013) ;  /* 0x0000002a04dc7947 */ /* 0x000fec000b800000 */
[----:B------:R-:W-:-:S13]  /*be70*/  ELECT P6, URZ, PT ;  /* 0x00000000003f782f */ /* 0x000fda00038c0000 */
.L_x_3076:
[----:B------:R-:W-:Y:S05]  /*be80*/  @!P6 BRA `(.L_x_3014) ;  /* 0x000000040028e947 */ /* 0x000fea0003800000 */
        /* <DEDUP_REMOVED lines=21> */
.L_x_3015:
[----:B------:R-:W2:Y:S01]  /*bfe0*/  S2R R9, SR_CgaCtaId ;  /* 0x0000000000097919 */ /* 0x000ea20000008800 */
[----:B------:R-:W-:-:S04]  /*bff0*/  MOV R5, 0x400 ;  /* 0x0000040000057802 */ /* 0x000fc80000000f00 */
[----:B--2---:R-:W-:Y:S02]  /*c000*/  LEA R5, R9, R5, 0x18 ;  /* 0x0000000509057211 */ /* 0x004fe400078ec0ff */
[----:B------:R-:W-:-:S03]  /*c010*/  SHF.L.U32 R9, R17, 0x1f, RZ ;  /* 0x0000001f11097819 */ /* 0x000fc600000006ff */
[----:B------:R-:W-:-:S04]  /*c020*/  IMAD R5, R16, 0x8, R5 ;  /* 0x0000000810057824 */ /* 0x000fc800078e0205 */
[----:B------:R-:W2:Y:S02]  /*c030*/  SYNCS.PHASECHK.TRANS64.TRYWAIT P1, [R5+URZ+0x36840], R9 ;  /* 0x03684009050075a7 */ /* 0x000ea4000802017f */
[----:B--2---:R-:W-:Y:S05]  /*c040*/  @!P1 BRA `(.L_x_3016) ;  /* 0x0000002800849947 */ /* 0x004fea0003800000 */
.L_x_3077:
[----:B------:R-:W3:Y:S01]  /*c050*/  LDL R10, [R1+0xc] ;  /* 0x00000c00010a7983 */ /* 0x000ee20000100800 */
[----:B------:R-:W4:Y:S02]  /*c060*/  S2R R11, SR_TID.X ;  /* 0x00000000000b7919 */ /* 0x000f240000002100 */
[----:B----4-:R-:W-:-:S13]  /*c070*/  LOP3.LUT P1, RZ, R11, 0x7f, RZ, 0xc0, !PT ;  /* 0x0000007f0bff7812 */ /* 0x010fda000782c0ff */
[----:B--2---:R-:W-:-:S04]  /*c080*/  @!P1 IMAD.MOV.U32 R9, RZ, RZ, 0xa800 ;  /* 0x0000a800ff099424 */ /* 0x004fc800078e00ff */
[----:B------:R3:W-:Y:S02]  /*c090*/  @!P1 SYNCS.ARRIVE.TRANS64 RZ, [R5+URZ+0x36830], R9 ;  /* 0x0368300905ff99a7 */ /* 0x0007e4000800003f */
[----:B---3--:R-:W-:-:S04]  /*c0a0*/  PRMT R9, R10, 0x9910, RZ ;  /* 0x000099100a097816 */ /* 0x008fc800000000ff */
[----:B------:R-:W-:-:S13]  /*c0b0*/  ISETP.NE.AND P1, PT, R9, 0x2, PT ;  /* 0x000000020900780c */ /* 0x000fda0003f25270 */
[----:B------:R-:W-:Y:S05]  /*c0c0*/  @P1 BRA `(.L_x_3017) ;  /* 0x0000000000041947 */ /* 0x000fea0003800000 */
[----:B------:R-:W-:Y:S01]  /*c0d0*/  BPT.TRAP 0x1 ;  /* 0x000000040000795c */ /* 0x000fe20000300000 */
.L_x_3017:
[----:B------:R-:W-:-:S13]  /*c0e0*/  LOP3.LUT P1, RZ, R19, 0x1, RZ, 0xc0, !PT ;  /* 0x0000000113ff7812 */ /* 0x000fda000782c0ff */
[----:B------:R-:W-:Y:S05]  /*c0f0*/  @P1 BRA `(.L_x_3018) ;  /* 0x0000000000041947 */ /* 0x000fea0003800000 */
[----:B------:R-:W-:Y:S01]  /*c100*/  BPT.TRAP 0x1 ;  /* 0x000000040000795c */ /* 0x000fe20000300000 */
.L_x_3018:
[----:B------:R-:W2:Y:S01]  /*c110*/  S2R R10, SR_CgaCtaId ;  /* 0x00000000000a7919 */ /* 0x000ea20000008800 */
        /* <DEDUP_REMOVED lines=12> */
[----:B------:R-:W-:-:S03]  /*c1e0*/  UMOV UR16, 0x40 ;  /* 0x0000004000107882 */ /* 0x000fc60000000000 */
[----:B------:R-:W-:-:S04]  /*c1f0*/  UIADD3 UR9, UR9, 0x36830, URZ ;  /* 0x0003683009097890 */ /* 0x000fc8000fffe03f */
[----:B------:R-:W-:Y:S02]  /*c200*/  UIMAD UR11, UR11, 0x70, UR5 ;  /* 0x000000700b0b78a4 */ /* 0x000fe4000f8e0205 */
[----:B------:R-:W-:Y:S01]  /*c210*/  UIADD3.X UR5, URZ, UR37, URZ, UP0, !UPT ;  /* 0x000000253f057290 */ /* 0x000fe200087fe43f */
[----:B--2---:R-:W-:-:S05]  /*c220*/  LEA R9, R10, R9, 0x18 ;  /* 0x000000090a097211 */ /* 0x004fca00078ec0ff */
[----:B------:R-:W-:-:S05]  /*c230*/  IMAD R5, R5, 0x2, R9 ;  /* 0x0000000205057824 */ /* 0x000fca00078e0209 */
[----:B------:R-:W-:Y:S01]  /*c240*/  R2UR UR8, R5 ;  /* 0x00000000050872ca */ /* 0x000fe200000e0000 */
[----:B------:R-:W-:-:S12]  /*c250*/  IMAD.MOV.U32 R5, RZ, RZ, R6 ;  /* 0x000000ffff057224 */ /* 0x000fd800078e0006 */
[----:B------:R-:W-:Y:S02]  /*c260*/  UIADD3 UR14, UR8, 0x21400, URZ ;  /* 0x00021400080e7890 */ /* 0x000fe4000fffe03f */
[----:B------:R-:W-:Y:S02]  /*c270*/  UIADD3 UR15, UR8, 0x24c00, URZ ;  /* 0x00024c00080f7890 */ /* 0x000fe4000fffe03f */
[----:B------:R-:W-:-:S03]  /*c280*/  UIADD3 UR17, UR8, 0x28400, URZ ;  /* 0x0002840008117890 */ /* 0x000fc6000fffe03f */
[----:B------:R-:W-:Y:S01]  /*c290*/  UMOV UR8, UR14 ;  /* 0x0000000e00087c82 */ /* 0x000fe20008000000 */
[----:B------:R-:W-:Y:S01]  /*c2a0*/  UMOV UR14, 0x80 ;  /* 0x00000080000e7882 */ /* 0x000fe20000000000 */
[----:B------:R2:W-:Y:S02]  /*c2b0*/  UTMALDG.4D.MULTICAST [UR8], [UR4], UR18, desc[UR6] ;  /* 0x00000608040073b4 */ /* 0x0005e40008019812 */
[----:B--2---:R-:W-:Y:S01]  /*c2c0*/  UMOV UR8, UR15 ;  /* 0x0000000f00087c82 */ /* 0x004fe20008000000 */
[----:B------:R-:W-:Y:S02]  /*c2d0*/  UMOV UR10, UR16 ;  /* 0x00000010000a7c82 */ /* 0x000fe40008000000 */
[----:B------:R2:W-:Y:S02]  /*c2e0*/  UTMALDG.4D.MULTICAST [UR8], [UR4], UR18, desc[UR6] ;  /* 0x00000608040073b4 */ /* 0x0005e40008019812 */
[----:B--2---:R-:W-:Y:S01]  /*c2f0*/  UMOV UR8, UR17 ;  /* 0x0000001100087c82 */ /* 0x004fe20008000000 */
[----:B------:R-:W-:-:S02]  /*c300*/  UMOV UR10, UR14 ;  /* 0x0000000e000a7c82 */ /* 0x000fc40008000000 */
[----:B------:R2:W-:Y:S02]  /*c310*/  UTMALDG.4D.MULTICAST [UR8], [UR4], UR18, desc[UR6] ;  /* 0x00000608040073b4 */ /* 0x0005e40008019812 */
[----:B--2---:R-:W-:Y:S01]  /*c320*/  NOP ;  /* 0x0000000000007918 */ /* 0x004fe20000000000 */
.L_x_3014:
[----:B-1----:R-:W2:Y:S04]  /*c330*/  LDL.LU R15, [R1] ;  /* 0x00000000010f7983 */ /* 0x002ea80000300800 */
[----:B------:R-:W3:Y:S04]  /*c340*/  LDL.LU R14, [R1+0x4] ;  /* 0x00000400010e7983 */ /* 0x000ee80000300800 */
[----:B------:R-:W4:Y:S01]  /*c350*/  LDL R13, [R1+0x24] ;  /* 0x00002400010d7983 */ /* 0x000f220000100800 */
[----:B------:R-:W-:-:S03]  /*c360*/  MOV R10, 0x400 ;  /* 0x00000400000a7802 */ /* 0x000fc60000000f00 */
[----:B------:R-:W5:Y:S01]  /*c370*/  LDL.LU R9, [R1+0x20] ;  /* 0x0000200001097983 */ /* 0x000f620000300800 */
[----:B------:R-:W1:Y:S01]  /*c380*/  S2R R11, SR_CgaCtaId ;  /* 0x00000000000b7919 */ /* 0x000e620000008800 */
[----:B------:R-:W-:Y:S05]  /*c390*/  WARPSYNC.ALL ;  /* 0x0000000000007948 */ /* 0x000fea0003800000 */
[----:B------:R-:W-:-:S13]  /*c3a0*/  ELECT P1, URZ, PT ;  /* 0x00000000003f782f */ /* 0x000fda0003820000 */
[----:B------:R-:W-:Y:S01]  /*c3b0*/  @P1 R2UR UR11, R7 ;  /* 0x00000000070b12ca */ /* 0x000fe200000e0000 */
[----:B------:R-:W-:-:S04]  /*c3c0*/  UIADD3 UR4, UP0, UR36, 0x270, URZ ;  /* 0x0000027024047890 */ /* 0x000fc8000ff1e03f */
        /* <DEDUP_REMOVED lines=21> */
[C---:B---3--:R-:W-:Y:S02]  /*c520*/  @P1 R2UR UR12, R14.reuse ;  /* 0x000000000e0c12ca */ /* 0x048fe400000e0000 */
[----:B------:R-:W-:Y:S02]  /*c530*/  @P1 R2UR UR21, R15 ;  /* 0x000000000f1512ca */ /* 0x000fe400000e0000 */
[----:B------:R-:W-:Y:S02]  /*c540*/  @P1 R2UR UR20, R14 ;  /* 0x000000000e1412ca */ /* 0x000fe400000e0000 */
[----:B----4-:R-:W-:-:S07]  /*c550*/  LOP3.LUT R6, R13, 0x1, RZ, 0xc, !PT ;  /* 0x000000010d067812 */ /* 0x010fce00078e0cff */
[----:B------:R1:W-:Y:S01]  /*c560*/  UTMALDG.4D [UR8], [UR4], desc[UR6] ;  /* 0x00000608040075b4 */ /* 0x0003e20008019000 */
[----:B------:R-:W-:-:S03]  /*c570*/  SHF.L.U32 R6, R6, 0x1f, RZ ;  /* 0x0000001f06067819 */ /* 0x000fc600000006ff */
        /* <DEDUP_REMOVED lines=8> */
[----:B-----5:R-:W-:Y:S01]  /*c600*/  ISETP.GE.AND P2, PT, R9, 0x71, PT ;  /* 0x000000710900780c */ /* 0x020fe20003f46270 */
[----:B-12---:R-:W-:-:S12]  /*c610*/  @!P1 BRA `(.L_x_3020) ;  /* 0x0000002400249947 */ /* 0x006fd80003800000 */
.L_x_3078:
[----:B------:R-:W-:Y:S05]  /*c620*/  BSYNC B0 ;  /* 0x0000000000007941 */ /* 0x000fea0003800000 */
.L_x_3019:
        /* <DEDUP_REMOVED lines=28> */
[----:B------:R-:W-:-:S04]  /*c7f0*/  IMAD.MOV R10, RZ, RZ, -R7 ;  /* 0x000000ffff0a7224 */ /* 0x000fc800078e0a07 */
        /* <DEDUP_REMOVED lines=9> */
.L_x_3025:
[----:B-1----:R-:W1:Y:S01]  /*c890*/  S2R R3, SR_CgaCtaId ;  /* 0x0000000000037919 */ /* 0x002e620000008800 */
[----:B------:R-:W-:-:S04]  /*c8a0*/  MOV R2, 0x400 ;  /* 0x0000040000027802 */ /* 0x000fc80000000f00 */
[----:B-1----:R-:W-:Y:S02]  /*c8b0*/  LEA R2, R3, R2, 0x18 ;  /* 0x0000000203027211 */ /* 0x002fe400078ec0ff */
[----:B------:R-:W-:-:S03]  /*c8c0*/  SHF.L.U32 R3, R14, 0x1f, RZ ;  /* 0x0000001f0e037819 */ /* 0x000fc600000006ff */
[----:B------:R-:W-:-:S04]  /*c8d0*/  IMAD R2, R9, 0x8, R2 ;  /* 0x0000000809027824 */ /* 0x000fc800078e0202 */
[----:B------:R-:W1:Y:S02]  /*c8e0*/  SYNCS.PHASECHK.TRANS64.TRYWAIT P1, [R2+URZ+0x36840], R3 ;  /* 0x03684003020075a7 */ /* 0x000e64000802017f */
[----:B-1----:R-:W-:Y:S05]  /*c8f0*/  @!P1 BRA `(.L_x_3026) ;  /* 0x00000020008c9947 */ /* 0x002fea0003800000 */
.L_x_3079:
[----:B------:R-:W2:Y:S01]  /*c900*/  LDL R10, [R1+0xc] ;  /* 0x00000c00010a7983 */ /* 0x000ea20000100800 */
[----:B------:R-:W3:Y:S02]  /*c910*/  S2R R11, SR_TID.X ;  /* 0x00000000000b7919 */ /* 0x000ee40000002100 */
[----:B---3--:R-:W-:-:S13]  /*c920*/  LOP3.LUT P1, RZ, R11, 0x7f, RZ, 0xc0, !PT ;  /* 0x0000007f0bff7812 */ /* 0x008fda000782c0ff */
[----:B-1----:R-:W-:-:S04]  /*c930*/  @!P1 IMAD.MOV.U32 R3, RZ, RZ, 0xa800 ;  /* 0x0000a800ff039424 */ /* 0x002fc800078e00ff */
[----:B------:R2:W-:Y:S02]  /*c940*/  @!P1 SYNCS.ARRIVE.TRANS64 RZ, [R2+URZ+0x36830], R3 ;  /* 0x0368300302ff99a7 */ /* 0x0005e4000800003f */
[----:B--2---:R-:W-:-:S04]  /*c950*/  PRMT R3, R10, 0x9910, RZ ;  /* 0x000099100a037816 */ /* 0x004fc800000000ff */
[----:B------:R-:W-:-:S13]  /*c960*/  ISETP.NE.AND P2, PT, R3, 0x2, PT ;  /* 0x000000020300780c */ /* 0x000fda0003f45270 */
[----:B------:R-:W-:Y:S05]  /*c970*/  @P2 BRA `(.L_x_3027) ;  /* 0x0000000000042947 */ /* 0x000fea0003800000 */
[----:B------:R-:W-:Y:S01]  /*c980*/  BPT.TRAP 0x1 ;  /* 0x000000040000795c */ /* 0x000fe20000300000 */
.L_x_3027:
[----:B------:R-:W-:-:S13]  /*c990*/  LOP3.LUT P1, RZ, R19, 0x1, RZ, 0xc0, !PT ;  /* 0x0000000113ff7812 */ /* 0x000fda000782c0ff */
[----:B------:R-:W-:Y:S05]  /*c9a0*/  @P1 BRA `(.L_x_3028) ;  /* 0x0000000000041947 */ /* 0x000fea0003800000 */
[----:B------:R-:W-:Y:S01]  /*c9b0*/  BPT.TRAP 0x1 ;  /* 0x000000040000795c */ /* 0x000fe20000300000 */
.L_x_3028:
        /* <DEDUP_REMOVED lines=25> */
[----:B------:R-:W-:-:S03]  /*cb50*/  UIADD3 UR16, UR8, 0x28400, URZ ;  /* 0x0002840008107890 */ /* 0x000fc6000fffe03f */
[----:B------:R-:W-:Y:S02]  /*cb60*/  UMOV UR8, UR14 ;  /* 0x0000000e00087c82 */ /* 0x000fe40008000000 */
        /* <DEDUP_REMOVED lines=9> */
.L_x_3080:
[----:B------:R-:W2:Y:S02]  /*cc00*/  S2R R10, SR_TID.X ;  /* 0x00000000000a7919 */ /* 0x000ea40000002100 */
[----:B--2---:R-:W-:-:S13]  /*cc10*/  LOP3.LUT P1, RZ, R10, 0x7f, RZ, 0xc0, !PT ;  /* 0x0000007f0aff7812 */ /* 0x004fda000782c0ff */
[----:B-1----:R-:W-:-:S04]  /*cc20*/  @!P1 IMAD.MOV.U32 R3, RZ, RZ, 0xa800 ;  /* 0x0000a800ff039424 */ /* 0x002fc800078e00ff */
[----:B------:R1:W-:Y:S01]  /*cc30*/  @!P1 SYNCS.ARRIVE.TRANS64 RZ, [R2+URZ+0x36850], R3 ;  /* 0x0368500302ff99a7 */ /* 0x0003e2000800003f */
[----:B------:R-:W-:Y:S05]  /*cc40*/  @P2 BRA `(.L_x_3030) ;  /* 0x0000000000042947 */ /* 0x000fea0003800000 */
[----:B------:R-:W-:Y:S01]  /*cc50*/  BPT.TRAP 0x1 ;  /* 0x000000040000795c */ /* 0x000fe20000300000 */
.L_x_3030:
[----:B------:R-:W-:-:S13]  /*cc60*/  LOP3.LUT P1, RZ, R19, 0x1, RZ, 0xc0, !PT ;  /* 0x0000000113ff7812 */ /* 0x000fda000782c0ff */
[----:B------:R-:W-:Y:S05]  /*cc70*/  @P1 BRA `(.L_x_3031) ;  /* 0x0000000000041947 */ /* 0x000fea0003800000 */
[----:B------:R-:W-:Y:S01]  /*cc80*/  BPT.TRAP 0x1 ;  /* 0x000000040000795c */ /* 0x000fe20000300000 */
.L_x_3031:
[----:B------:R-:W2:Y:S01]  /*cc90*/  S2R R11, SR_CgaCtaId ;  /* 0x00000000000b7919 */ /* 0x000ea20000008800 */
[----:B------:R-:W-:Y:S01]  /*cca0*/  MOV R10, 0x400 ;  /* 0x00000400000a7802 */ /* 0x000fe20000000f00 */
[----:B-1----:R-:W-:Y:S01]  /*ccb0*/  IMAD R3, R16, 0x5400, R21 ;  /* 0x0000540010037824 */ /* 0x002fe200078e0215 */
[----:B------:R-:W-:Y:S01]  /*ccc0*/  R2UR UR11, R18 ;  /* 0x00000000120b72ca */ /* 0x000fe200000e0000 */
[----:B------:R-:W-:Y:S01]  /*ccd0*/  UIADD3 UR4, UP0, UR36, 0x470, URZ ;  /* 0x0000047024047890 */ /* 0x000fe2000ff1e03f */
[----:B------:R-:W-:Y:S01]  /*cce0*/  R2UR UR5, R20 ;  /* 0x00000000140572ca */ /* 0x000fe200000e0000 */
[----:B------:R-:W-:Y:S01]  /*ccf0*/  UMOV UR10, URZ ;  /* 0x0000003f000a7c82 */ /* 0x000fe20008000000 */
[----:B------:R-:W-:Y:S01]  /*cd00*/  R2UR UR9, R2 ;  /* 0x00000000020972ca */ /* 0x000fe200000e0000 */
[----:B------:R-:W-:Y:S01]  /*cd10*/  UMOV UR17, 0x30000 ;  /* 0x0003000000117882 */ /* 0x000fe20000000000 */
[----:B------:R-:W-:Y:S01]  /*cd20*/  R2UR UR13, R5 ;  /* 0x00000000050d72ca */ /* 0x000fe200000e0000 */
[----:B------:R-:W-:Y:S01]  /*cd30*/  UMOV UR6, 0x0 ;  /* 0x0000000000067882 */ /* 0x000fe20000000000 */
[----:B------:R-:W-:Y:S01]  /*cd40*/  R2UR UR12, R0 ;  /* 0x00000000000c72ca */ /* 0x000fe200000e0000 */
[----:B------:R-:W-:Y:S01]  /*cd50*/  UMOV UR7, 0x14f00000 ;  /* 0x14f0000000077882 */ /* 0x000fe20000000000 */
[----:B------:R-:W-:Y:S01]  /*cd60*/  UMOV UR16, 0x40 ;  /* 0x0000004000107882 */ /* 0x000fe20000000000 */
[----:B------:R-:W-:-:S02]  /*cd70*/  IMAD.MOV.U32 R5, RZ, RZ, R7 ;  /* 0x000000ffff057224 */ /* 0x000fc400078e0007 */
[----:B------:R-:W-:Y:S02]  /*cd80*/  IMAD.MOV.U32 R18, RZ, RZ, R6 ;  /* 0x000000ffff127224 */ /* 0x000fe400078e0006 */
[----:B------:R-:W-:Y:S02]  /*cd90*/  UIMAD UR11, UR11, 0x70, UR5 ;  /* 0x000000700b0b78a4 */ /* 0x000fe4000f8e0205 */
[----:B------:R-:W-:Y:S02]  /*cda0*/  UIADD3 UR9, UR9, 0x36850, URZ ;  /* 0x0003685009097890 */ /* 0x000fe4000fffe03f */
[----:B------:R-:W-:Y:S01]  /*cdb0*/  UIADD3.X UR5, URZ, UR37, URZ, UP0, !UPT ;  /* 0x000000253f057290 */ /* 0x000fe200087fe43f */
[----:B--2---:R-:W-:-:S05]  /*cdc0*/  LEA R10, R11, R10, 0x18 ;  /* 0x0000000a0b0a7211 */ /* 0x004fca00078ec0ff */
[----:B------:R-:W-:-:S05]  /*cdd0*/  IMAD R3, R3, 0x2, R10 ;  /* 0x0000000203037824 */ /* 0x000fca00078e020a */
[----:B------:R-:W-:-:S13]  /*cde0*/  R2UR UR15, R3 ;  /* 0x00000000030f72ca */ /* 0x000fda00000e0000 */
[----:B------:R-:W-:Y:S02]  /*cdf0*/  UIADD3 UR8, UR15, 0x400, URZ ;  /* 0x000004000f087890 */ /* 0x000fe4000fffe03f */
[----:B------:R-:W-:Y:S02]  /*ce00*/  UIADD3 UR14, UR15, 0x3c00, URZ ;  /* 0x00003c000f0e7890 */ /* 0x000fe4000fffe03f */
[----:B------:R-:W-:-:S05]  /*ce10*/  UIADD3 UR15, UR15, 0x7400, URZ ;  /* 0x000074000f0f7890 */ /* 0x000fca000fffe03f */
        /* <DEDUP_REMOVED lines=8> */
[----:B-1----:R-:W-:Y:S01]  /*cea0*/  NOP ;  /* 0x0000000000007918 */ /* 0x002fe20000000000 */
.L_x_3024:
[----:B------:R-:W-:Y:S05]  /*ceb0*/  BSYNC B0 ;  /* 0x0000000000007941 */ /* 0x000fea0003800000 */
.L_x_3023:
[----:B------:R-:W2:Y:S01]  /*cec0*/  LDL.LU R2, [R1+0x14] ;  /* 0x0000140001027983 */ /* 0x000ea20000300800 */
[----:B------:R-:W-:Y:S02]  /*ced0*/  IMAD.MOV.U32 R16, RZ, RZ, R9 ;  /* 0x000000ffff107224 */ /* 0x000fe400078e0009 */
[----:B------:R-:W-:Y:S02]  /*cee0*/  IMAD.MOV.U32 R17, RZ, RZ, R14 ;  /* 0x000000ffff117224 */ /* 0x000fe400078e000e */
[----:B--2---:R-:W-:-:S07]  /*cef0*/  VIADD R6, R2, 0xfffffffd ;  /* 0xfffffffd02067836 */ /* 0x004fce0000000000 */
.L_x_3022:
[----:B------:R-:W-:Y:S01]  /*cf00*/  IMAD.MOV R13, RZ, RZ, -R13 ;  /* 0x000000ffff0d7224 */ /* 0x000fe200078e0a0d */
[----:B------:R-:W-:Y:S04]  /*cf10*/  BSSY B0, `(.L_x_3021) ;  /* 0x0000106000007945 */ /* 0x000fe80003800000 */
[----:B------:R-:W-:-:S13]  /*cf20*/  ISETP.NE.AND P1, PT, R8, R13, PT ;  /* 0x0000000d0800720c */ /* 0x000fda0003f25270 */
[----:B------:R-:W-:Y:S05]  /*cf30*/  @!P1 BRA `(.L_x_3032) ;  /* 0x00000010000c9947 */ /* 0x000fea0003800000 */
[----:B------:R-:W-:-:S07]  /*cf40*/  IMAD.MOV.U32 R8, RZ, RZ, R5 ;  /* 0x000000ffff087224 */ /* 0x000fce00078e0005 */
.L_x_3051:
[----:B------:R-:W-:Y:S01]  /*cf50*/  VIADD R7, R16, 0x1 ;  /* 0x0000000110077836 */ /* 0x000fe20000000000 */
[----:B------:R-:W-:Y:S04]  /*cf60*/  BSSY B1, `(.L_x_3033) ;  /* 0x000007e000017945 */ /* 0x000fe80003800000 */
[----:B------:R-:W-:-:S04]  /*cf70*/  ISETP.NE.AND P1, PT, R7, 0x2, PT ;  /* 0x000000020700780c */ /* 0x000fc80003f25270 */
[----:B-1----:R-:W-:Y:S02]  /*cf80*/  SEL R10, RZ, 0x1, P1 ;  /* 0x00000001ff0a7807 */ /* 0x002fe40000800000 */
        /* <DEDUP_REMOVED lines=19> */
[----:B------:R-:W-:-:S04]  /*d0c0*/  IMAD.WIDE.U32 R2, R4, UR4, R2 ;  /* 0x0000000404027c25 */ /* 0x000fc8000f8e0002 */
[----:B------:R-:W-:Y:S01]  /*d0d0*/  IMAD.IADD R13, R13, 0x1, R3 ;  /* 0x000000010d0d7824 */ /* 0x000fe200078e0203 */
[----:B-1----:R-:W-:-:S04]  /*d0e0*/  LEA R8, P1, R2, R8, 0x2 ;  /* 0x0000000802087211 */ /* 0x002fc800078210ff */
[----:B------:R-:W-:-:S05]  /*d0f0*/  LEA.HI.X R9, R2, R9, R13, 0x2, P1 ;  /* 0x0000000902097211 */ /* 0x000fca00008f140d */
[----:B------:R1:W5:Y:S04]  /*d100*/  LDG.E R8, desc[UR6][R8.64] ;  /* 0x0000000608087981 */ /* 0x000368000c1e1900 */
.L_x_3035:
[----:B------:R-:W2:Y:S01]  /*d110*/  S2R R3, SR_CgaCtaId ;  /* 0x0000000000037919 */ /* 0x000ea20000008800 */
[----:B------:R-:W-:-:S04]  /*d120*/  MOV R2, 0x400 ;  /* 0x0000040000027802 */ /* 0x000fc80000000f00 */
[----:B--2---:R-:W-:Y:S02]  /*d130*/  LEA R2, R3, R2, 0x18 ;  /* 0x0000000203027211 */ /* 0x004fe400078ec0ff */
[----:B------:R-:W-:-:S03]  /*d140*/  SHF.L.U32 R3, R10, 0x1f, RZ ;  /* 0x0000001f0a037819 */ /* 0x000fc600000006ff */
[----:B------:R-:W-:-:S04]  /*d150*/  IMAD R2, R7, 0x8, R2 ;  /* 0x0000000807027824 */ /* 0x000fc800078e0202 */
[----:B------:R-:W2:Y:S02]  /*d160*/  SYNCS.PHASECHK.TRANS64.TRYWAIT P1, [R2+URZ+0x36840], R3 ;  /* 0x03684003020075a7 */ /* 0x000ea4000802017f */
[----:B--2---:R-:W-:Y:S05]  /*d170*/  @!P1 BRA `(.L_x_3036) ;  /* 0x0000001800949947 */ /* 0x004fea0003800000 */
.L_x_3081:
[----:B-1----:R-:W3:Y:S01]  /*d180*/  LDL R9, [R1+0xc] ;  /* 0x00000c0001097983 */ /* 0x002ee20000100800 */
[----:B------:R-:W1:Y:S02]  /*d190*/  S2R R13, SR_TID.X ;  /* 0x00000000000d7919 */ /* 0x000e640000002100 */
[----:B-1----:R-:W-:-:S13]  /*d1a0*/  LOP3.LUT P1, RZ, R13, 0x7f, RZ, 0xc0, !PT ;  /* 0x0000007f0dff7812 */ /* 0x002fda000782c0ff */
[----:B--2---:R-:W-:-:S04]  /*d1b0*/  @!P1 IMAD.MOV.U32 R3, RZ, RZ, 0xa800 ;  /* 0x0000a800ff039424 */ /* 0x004fc800078e00ff */
[----:B------:R3:W-:Y:S02]  /*d1c0*/  @!P1 SYNCS.ARRIVE.TRANS64 RZ, [R2+URZ+0x36830], R3 ;  /* 0x0368300302ff99a7 */ /* 0x0007e4000800003f */
[----:B---3--:R-:W-:-:S04]  /*d1d0*/  PRMT R3, R9, 0x9910, RZ ;  /* 0x0000991009037816 */ /* 0x008fc800000000ff */
[----:B------:R-:W-:-:S13]  /*d1e0*/  ISETP.NE.AND P2, PT, R3, 0x2, PT ;  /* 0x000000020300780c */ /* 0x000fda0003f45270 */
[----:B------:R-:W-:Y:S05]  /*d1f0*/  @P2 BRA `(.L_x_3037) ;  /* 0x0000000000042947 */ /* 0x000fea0003800000 */
[----:B------:R-:W-:Y:S01]  /*d200*/  BPT.TRAP 0x1 ;  /* 0x000000040000795c */ /* 0x000fe20000300000 */
.L_x_3037:
[----:B------:R-:W-:-:S13]  /*d210*/  LOP3.LUT P1, RZ, R19, 0x1, RZ, 0xc0, !PT ;  /* 0x0000000113ff7812 */ /* 0x000fda000782c0ff */
[----:B------:R-:W-:Y:S05]  /*d220*/  @P1 BRA `(.L_x_3038) ;  /* 0x0000000000041947 */ /* 0x000fea0003800000 */
[----:B------:R-:W-:Y:S01]  /*d230*/  BPT.TRAP 0x1 ;  /* 0x000000040000795c */ /* 0x000fe20000300000 */
.L_x_3038:
        /* <DEDUP_REMOVED lines=36> */
.L_x_3082:
[----:B------:R-:W2:Y:S02]  /*d480*/  S2R R3, SR_TID.X ;  /* 0x0000000000037919 */ /* 0x000ea40000002100 */
[----:B--2---:R-:W-:-:S13]  /*d490*/  LOP3.LUT P1, RZ, R3, 0x7f, RZ, 0xc0, !PT ;  /* 0x0000007f03ff7812 */ /* 0x004fda000782c0ff */
[----:B------:R-:W-:-:S04]  /*d4a0*/  @!P1 IMAD.MOV.U32 R3, RZ, RZ, 0xa800 ;  /* 0x0000a800ff039424 */ /* 0x000fc800078e00ff */
[----:B------:R2:W-:Y:S01]  /*d4b0*/  @!P1 SYNCS.ARRIVE.TRANS64 RZ, [R2+URZ+0x36850], R3 ;  /* 0x0368500302ff99a7 */ /* 0x0005e2000800003f */
[----:B------:R-:W-:Y:S05]  /*d4c0*/  @P2 BRA `(.L_x_3040) ;  /* 0x0000000000042947 */ /* 0x000fea0003800000 */
[----:B------:R-:W-:Y:S01]  /*d4d0*/  BPT.TRAP 0x1 ;  /* 0x000000040000795c */ /* 0x000fe20000300000 */
.L_x_3040:
[----:B------:R-:W-:-:S13]  /*d4e0*/  LOP3.LUT P1, RZ, R19, 0x1, RZ, 0xc0, !PT ;  /* 0x0000000113ff7812 */ /* 0x000fda000782c0ff */
[----:B------:R-:W-:Y:S05]  /*d4f0*/  @P1 BRA `(.L_x_3041) ;  /* 0x0000000000041947 */ /* 0x000fea0003800000 */
[----:B------:R-:W-:Y:S01]  /*d500*/  BPT.TRAP 0x1 ;  /* 0x000000040000795c */ /* 0x000fe20000300000 */
.L_x_3041:
[----:B------:R-:W3:Y:S01]  /*d510*/  S2R R9, SR_CgaCtaId ;  /* 0x0000000000097919 */ /* 0x000ee20000008800 */
[----:B--2---:R-:W-:Y:S01]  /*d520*/  MOV R3, 0x400 ;  /* 0x0000040000037802 */ /* 0x004fe20000000f00 */
[----:B------:R-:W-:Y:S01]  /*d530*/  IMAD R16, R16, 0x5400, R21 ;  /* 0x0000540010107824 */ /* 0x000fe200078e0215 */
        /* <DEDUP_REMOVED lines=32> */
.L_x_3034:
[----:B------:R-:W-:Y:S05]  /*d740*/  BSYNC B1 ;  /* 0x0000000000017941 */ /* 0x000fea0003800000 */
.L_x_3033:
        /* <DEDUP_REMOVED lines=28> */
.L_x_3044:
[----:B------:R-:W2:Y:S01]  /*d910*/  S2R R3, SR_CgaCtaId ;  /* 0x0000000000037919 */ /* 0x000ea20000008800 */
[----:B------:R-:W-:-:S04]  /*d920*/  MOV R2, 0x400 ;  /* 0x0000040000027802 */ /* 0x000fc80000000f00 */
[----:B--2---:R-:W-:Y:S02]  /*d930*/  LEA R2, R3, R2, 0x18 ;  /* 0x0000000203027211 */ /* 0x004fe400078ec0ff */
[----:B------:R-:W-:-:S03]  /*d940*/  SHF.L.U32 R3, R17, 0x1f, RZ ;  /* 0x0000001f11037819 */ /* 0x000fc600000006ff */
[----:B------:R-:W-:-:S04]  /*d950*/  IMAD R2, R16, 0x8, R2 ;  /* 0x0000000810027824 */ /* 0x000fc800078e0202 */
[----:B------:R-:W2:Y:S02]  /*d960*/  SYNCS.PHASECHK.TRANS64.TRYWAIT P1, [R2+URZ+0x36840], R3 ;  /* 0x03684003020075a7 */ /* 0x000ea4000802017f */
[----:B--2---:R-:W-:Y:S05]  /*d970*/  @!P1 BRA `(.L_x_3045) ;  /* 0x0000001000bc9947 */ /* 0x004fea0003800000 */
.L_x_3083:
        /* <DEDUP_REMOVED lines=9> */
.L_x_3046:
[----:B------:R-:W-:-:S13]  /*da10*/  LOP3.LUT P1, RZ, R19, 0x1, RZ, 0xc0, !PT ;  /* 0x0000000113ff7812 */ /* 0x000fda000782c0ff */
[----:B------:R-:W-:Y:S05]  /*da20*/  @P1 BRA `(.L_x_3047) ;  /* 0x0000000000041947 */ /* 0x000fea0003800000 */
[----:B------:R-:W-:Y:S01]  /*da30*/  BPT.TRAP 0x1 ;  /* 0x000000040000795c */ /* 0x000fe20000300000 */
.L_x_3047:
        /* <DEDUP_REMOVED lines=36> */
.L_x_3084:
[----:B------:R-:W2:Y:S02]  /*dc80*/  S2R R3, SR_TID.X ;  /* 0x0000000000037919 */ /* 0x000ea40000002100 */
[----:B--2---:R-:W-:-:S13]  /*dc90*/  LOP3.LUT P1, RZ, R3, 0x7f, RZ, 0xc0, !PT ;  /* 0x0000007f03ff7812 */ /* 0x004fda000782c0ff */
[----:B------:R-:W-:-:S04]  /*dca0*/  @!P1 IMAD.MOV.U32 R3, RZ, RZ, 0xa800 ;  /* 0x0000a800ff039424 */ /* 0x000fc800078e00ff */
[----:B------:R2:W-:Y:S01]  /*dcb0*/  @!P1 SYNCS.ARRIVE.TRANS64 RZ, [R2+URZ+0x36850], R3 ;  /* 0x0368500302ff99a7 */ /* 0x0005e2000800003f */
[----:B------:R-:W-:Y:S05]  /*dcc0*/  @P2 BRA `(.L_x_3049) ;  /* 0x0000000000042947 */ /* 0x000fea0003800000 */
[----:B------:R-:W-:Y:S01]  /*dcd0*/  BPT.TRAP 0x1 ;  /* 0x000000040000795c */ /* 0x000fe20000300000 */
.L_x_3049:
[----:B------:R-:W-:-:S13]  /*dce0*/  LOP3.LUT P1, RZ, R19, 0x1, RZ, 0xc0, !PT ;  /* 0x0000000113ff7812 */ /* 0x000fda000782c0ff */
[----:B------:R-:W-:Y:S05]  /*dcf0*/  @P1 BRA `(.L_x_3050) ;  /* 0x0000000000041947 */ /* 0x000fea0003800000 */
[----:B------:R-:W-:Y:S01]  /*dd00*/  BPT.TRAP 0x1 ;  /* 0x000000040000795c */ /* 0x000fe20000300000 */
.L_x_3050:
        /* <DEDUP_REMOVED lines=24> */
[----:B------:R-:W-:-:S05]  /*de90*/  UIADD3 UR15, UR15, 0x7400, URZ ;  /* 0x000074000f0f7890 */ /* 0x000fca000fffe03f */
[----:B------:R2:W-:Y:S02]  /*dea0*/  UTMALDG.4D.MULTICAST [UR8], [UR4], UR17, desc[UR6] ;  /* 0x00000608040073b4 */ /* 0x0005e40008019811 */
[----:B--2---:R-:W-:Y:S01]  /*deb0*/  UMOV UR8, UR14 ;  /* 0x0000000e00087c82 */ /* 0x004fe20008000000 */
[----:B------:R-:W-:Y:S01]  /*dec0*/  UMOV UR10, UR16 ;  /* 0x00000010000a7c82 */ /* 0x000fe20008000000 */
[----:B------:R-:W-:Y:S01]  /*ded0*/  UMOV UR14, 0x80 ;  /* 0x00000080000e7882 */ /* 0x000fe20000000000 */
[----:B------:R2:W-:Y:S02]  /*dee0*/  UTMALDG.4D.MULTICAST [UR8], [UR4], UR17, desc[UR6] ;  /* 0x00000608040073b4 */ /* 0x0005e40008019811 */
[----:B--2---:R-:W-:Y:S01]  /*def0*/  UMOV UR8, UR15 ;  /* 0x0000000f00087c82 */ /* 0x004fe20008000000 */
[----:B------:R-:W-:Y:S02]  /*df00*/  UMOV UR10, UR14 ;  /* 0x0000000e000a7c82 */ /* 0x000fe40008000000 */
[----:B------:R2:W-:Y:S02]  /*df10*/  UTMALDG.4D.MULTICAST [UR8], [UR4], UR17, desc[UR6] ;  /* 0x00000608040073b4 */ /* 0x0005e40008019811 */
[----:B--2---:R-:W-:Y:S01]  /*df20*/  NOP ;  /* 0x0000000000007918 */ /* 0x004fe20000000000 */
.L_x_3043:
[----:B------:R-:W-:Y:S05]  /*df30*/  BSYNC B1 ;  /* 0x0000000000017941 */ /* 0x000fea0003800000 */
.L_x_3042:
[C---:B------:R-:W-:Y:S01]  /*df40*/  ISETP.GT.AND P1, PT, R6.reuse, 0x1, PT ;  /* 0x000000010600780c */ /* 0x040fe20003f24270 */
[----:B------:R-:W-:-:S12]  /*df50*/  VIADD R6, R6, 0xfffffffe ;  /* 0xfffffffe06067836 */ /* 0x000fd80000000000 */
[----:B------:R-:W-:Y:S05]  /*df60*/  @P1 BRA `(.L_x_3051) ;  /* 0xffffffec00f81947 */ /* 0x000fea000383ffff */
.L_x_3032:
[----:B------:R-:W-:Y:S05]  /*df70*/  BSYNC B0 ;  /* 0x0000000000007941 */ /* 0x000fea0003800000 */
.L_x_3021:
[----:B------:R-:W-:Y:S04]  /*df80*/  BSSY B0, `(.L_x_3052) ;  /* 0x0000036000007945 */ /* 0x000fe80003800000 */
[----:B------:R-:W-:Y:S05]  /*df90*/  @!P6 BRA `(.L_x_3053) ;  /* 0x0000000000d0e947 */ /* 0x000fea0003800000 */
[----:B------:R-:W2:Y:S01]  /*dfa0*/  S2R R3, SR_CgaCtaId ;  /* 0x0000000000037919 */ /* 0x000ea20000008800 */
[----:B-1----:R-:W-:-:S04]  /*dfb0*/  MOV R2, 0x400 ;  /* 0x0000040000027802 */ /* 0x002fc80000000f00 */
[----:B--2---:R-:W-:Y:S02]  /*dfc0*/  LEA R2, R3, R2, 0x18 ;  /* 0x0000000203027211 */ /* 0x004fe400078ec0ff */
[----:B------:R-:W-:-:S03]  /*dfd0*/  SHF.L.U32 R3, R17, 0x1f, RZ ;  /* 0x0000001f11037819 */ /* 0x000fc600000006ff */
[----:B------:R-:W-:-:S04]  /*dfe0*/  IMAD R2, R16, 0x8, R2 ;  /* 0x0000000810027824 */ /* 0x000fc800078e0202 */
[----:B------:R-:W1:Y:S02]  /*dff0*/  SYNCS.PHASECHK.TRANS64.TRYWAIT P0, [R2+URZ+0x36860], R3 ;  /* 0x03686003020075a7 */ /* 0x000e64000800017f */
[----:B-1----:R-:W-:Y:S05]  /*e000*/  @!P0 BRA `(.L_x_3054) ;  /* 0x0000000c00408947 */ /* 0x002fea0003800000 */
.L_x_3085:
        /* <DEDUP_REMOVED lines=9> */
.L_x_3055:
[----:B------:R-:W-:-:S13]  /*e0a0*/  LOP3.LUT P0, RZ, R19, 0x1, RZ, 0xc0, !PT ;  /* 0x0000000113ff7812 */ /* 0x000fda000780c0ff */
[----:B------:R-:W-:Y:S05]  /*e0b0*/  @P0 BRA `(.L_x_3056) ;  /* 0x0000000000040947 */ /* 0x000fea0003800000 */
[----:B------:R-:W-:Y:S01]  /*e0c0*/  BPT.TRAP 0x1 ;  /* 0x000000040000795c */ /* 0x000fe20000300000 */
.L_x_3056:
[----:B------:R-:W1:Y:S01]  /*e0d0*/  S2R R4, SR_CgaCtaId ;  /* 0x0000000000047919 */ /* 0x000e620000008800 */
[----:B------:R-:W-:Y:S01]  /*e0e0*/  MOV R3, 0x400 ;  /* 0x0000040000037802 */ /* 0x000fe20000000f00 */
        /* <DEDUP_REMOVED lines=11> */
[----:B------:R-:W-:-:S05]  /*e1a0*/  UMOV UR17, 0x40 ;  /* 0x0000004000117882 */ /* 0x000fca0000000000 */
[----:B------:R-:W-:Y:S02]  /*e1b0*/  UIMAD UR11, UR11, 0x70, UR5 ;  /* 0x000000700b0b78a4 */ /* 0x000fe4000f8e0205 */
[----:B------:R-:W-:Y:S02]  /*e1c0*/  UIADD3 UR9, UR9, 0x36850, URZ ;  /* 0x0003685009097890 */ /* 0x000fe4000fffe03f */
[----:B------:R-:W-:Y:S01]  /*e1d0*/  UIADD3.X UR5, URZ, UR37, URZ, UP0, !UPT ;  /* 0x000000253f057290 */ /* 0x000fe200087fe43f */
[----:B-1----:R-:W-:-:S05]  /*e1e0*/  LEA R3, R4, R3, 0x18 ;  /* 0x0000000304037211 */ /* 0x002fca00078ec0ff */
        /* <DEDUP_REMOVED lines=13> */
[----:B------:R2:W-:Y:S02]  /*e2c0*/  UTMALDG.4D.MULTICAST [UR8], [UR4], UR18, desc[UR6] ;  /* 0x00000608040073b4 */ /* 0x0005e40008019812 */
[----:B--2---:R-:W-:Y:S01]  /*e2d0*/  NOP ;  /* 0x0000000000007918 */ /* 0x004fe20000000000 */
.L_x_3053:
[----:B------:R-:W-:Y:S05]  /*e2e0*/  BSYNC B0 ;  /* 0x0000000000007941 */ /* 0x000fea0003800000 */
.L_x_3052:
[----:B------:R-:W2:Y:S01]  /*e2f0*/  LDL.LU R0, [R1+0x18] ;  /* 0x0000180001007983 */ /* 0x000ea20000300800 */
[----:B------:R-:W-:-:S03]  /*e300*/  ULDC UR4, c[0x0][0xda4] ;  /* 0x0003690000047ab9 */ /* 0x000fc60000000800 */
[----:B-1----:R-:W3:Y:S01]  /*e310*/  LDL.LU R2, [R1+0x24] ;  /* 0x0000240001027983 */ /* 0x002ee20000300800 */
[----:B------:R-:W-:-:S05]  /*e320*/  VIADD R16, R16, 0x1 ;  /* 0x0000000110107836 */ /* 0x000fca0000000000 */
[----:B------:R-:W-:-:S04]  /*e330*/  ISETP.NE.AND P0, PT, R16, 0x2, PT ;  /* 0x000000021000780c */ /* 0x000fc80003f05270 */
[----:B------:R-:W-:Y:S01]  /*e340*/  SEL R16, R16, RZ, P0 ;  /* 0x000000ff10107207 */ /* 0x000fe20000000000 */
[----:B--2---:R-:W-:Y:S02]  /*e350*/  VIADD R0, R0, UR38 ;  /* 0x0000002600007c36 */ /* 0x004fe40008000000 */
[----:B---3--:R-:W-:-:S03]  /*e360*/  VIADD R2, R2, 0x1 ;  /* 0x0000000102027836 */ /* 0x008fc60000000000 */
[----:B------:R1:W-:Y:S01]  /*e370*/  STL [R1+0x18], R0 ;  /* 0x0000180001007387 */ /* 0x0003e20000100800 */
[----:B------:R-:W-:-:S03]  /*e380*/  ISETP.GE.AND P1, PT, R0, UR4, PT ;  /* 0x0000000400007c0c */ /* 0x000fc6000bf26270 */
[----:B------:R2:W-:Y:S01]  /*e390*/  STL [R1+0x24], R2 ;  /* 0x0000240201007387 */ /* 0x0005e20000100800 */
[----:B-1----:R-:W-:-:S04]  /*e3a0*/  SEL R0, RZ, 0x1, P0 ;  /* 0x00000001ff007807 */ /* 0x002fc80000000000 */
[----:B------:R-:W-:-:S05]  /*e3b0*/  LOP3.LUT R17, R17, R0, RZ, 0x3c, !PT ;  /* 0x0000000011117212 */ /* 0x000fca00078e3cff */
[----:B--2---:R-:W-:Y:S05]  /*e3c0*/  @!P1 BRA `(.L_x_3057) ;  /* 0xffffffcc00e09947 */ /* 0x004fea000383ffff */
[----:B------:R-:W-:-:S07]  /*e3d0*/  LOP3.LUT R2, R2, 0x1, RZ, 0xc, !PT ;  /* 0x0000000102027812 */ /* 0x000fce00078e0cff */
.L_x_3005:
[----:B------:R-:W1:Y:S01]  /*e3e0*/  S2R R3, SR_CgaCtaId ;  /* 0x0000000000037919 */ /* 0x000e620000008800 */
[----:B------:R-:W-:Y:S01]  /*e3f0*/  MOV R0, 0x400 ;  /* 0x0000040000007802 */ /* 0x000fe20000000f00 */
[----:B------:R-:W-:Y:S03]  /*e400*/  BSSY B0, `(.L_x_3058) ;  /* 0x0000005000007945 */ /* 0x000fe60003800000 */
[----:B-1----:R-:W-:Y:S02]  /*e410*/  LEA R0, R3, R0, 0x18 ;  /* 0x0000000003007211 */ /* 0x002fe400078ec0ff */
[----:B------:R-:W-:-:S04]  /*e420*/  SHF.L.U32 R3, R2, 0x1f, RZ ;  /* 0x0000001f02037819 */ /* 0x000fc800000006ff */
[----:B------:R-:W1:Y:S02]  /*e430*/  SYNCS.PHASECHK.TRANS64.TRYWAIT P0, [R0+URZ+0x36820], R3 ;  /* 0x03682003000075a7 */ /* 0x000e64000800017f */
[----:B-1----:R-:W-:Y:S05]  /*e440*/  @!P0 BRA `(.L_x_3059) ;  /* 0x0000000800448947 */ /* 0x002fea0003800000 */
.L_x_3086:
[----:B------:R-:W-:Y:S05]  /*e450*/  BSYNC B0 ;  /* 0x0000000000007941 */ /* 0x000fea0003800000 */
.L_x_3058:
[----:B------:R-:W-:-:S03]  /*e460*/  UMOV UR4, 0xffffffff ;  /* 0xffffffff00047882 */ /* 0x000fc60000000000 */
[----:B------:R-:W-:Y:S05]  /*e470*/  BRA.DIV UR4, `(.L_x_3060) ;  /* 0x0000000a044c7947 */ /* 0x000fea000b800000 */
[----:B------:R-:W2:Y:S02]  /*e480*/  S2R R2, SR_TID.X ;  /* 0x0000000000027919 */ /* 0x000ea40000002100 */
[----:B--2---:R-:W-:-:S04]  /*e490*/  SHF.R.U32.HI R2, RZ, 0x5, R2 ;  /* 0x00000005ff027819 */ /* 0x004fc80000011602 */
[----:B------:R-:W-:-:S05]  /*e4a0*/  LOP3.LUT R2, R2, 0x3, RZ, 0xc0, !PT ;  /* 0x0000000302027812 */ /* 0x000fca00078ec0ff */
[----:B------:R2:W3:Y:S02]  /*e4b0*/  SHFL.IDX PT, R14, R2, RZ, 0x1f ;  /* 0x00001fff020e7589 */ /* 0x0004e400000e0000 */
.L_x_3089:
[----:B---3--:R-:W-:Y:S01]  /*e4c0*/  ISETP.NE.AND P0, PT, R14, RZ, PT ;  /* 0x000000ff0e00720c */ /* 0x008fe20003f05270 */
[----:B------:R-:W-:-:S12]  /*e4d0*/  BSSY B0, `(.L_x_3061) ;  /* 0x0000024000007945 */ /* 0x000fd80003800000 */
[----:B------:R-:W-:Y:S05]  /*e4e0*/  @P0 BRA `(.L_x_3062) ;  /* 0x0000000000880947 */ /* 0x000fea0003800000 */
[----:B------:R-:W-:-:S03]  /*e4f0*/  UMOV UR4, 0xffffffff ;  /* 0xffffffff00047882 */ /* 0x000fc60000000000 */
[----:B------:R-:W-:Y:S05]  /*e500*/  BRA.DIV UR4, `(.L_x_3063) ;  /* 0x0000000a045c7947 */ /* 0x000fea000b800000 */
[----:B------:R-:W-:-:S13]  /*e510*/  ELECT P6, URZ, PT ;  /* 0x00000000003f782f */ /* 0x000fda00038c0000 */
.L_x_3092:
[----:B------:R-:W-:Y:S05]  /*e520*/  @!P6 BRA `(.L_x_3062) ;  /* 0x000000000078e947 */ /* 0x000fea0003800000 */
[----:B--2---:R-:W2:Y:S02]  /*e530*/  LDL.LU R2, [R1+0x1c] ;  /* 0x00001c0001027983 */ /* 0x004ea40000300800 */
[----:B--2---:R-:W-:-:S04]  /*e540*/  LOP3.LUT R2, R2, 0x2, RZ, 0xfc, !PT ;  /* 0x0000000202027812 */ /* 0x004fc800078efcff */
[----:B------:R-:W-:-:S13]  /*e550*/  ISETP.NE.AND P2, PT, R2, 0x3, PT ;  /* 0x000000030200780c */ /* 0x000fda0003f45270 */
[----:B------:R-:W-:Y:S05]  /*e560*/  @!P2 BRA `(.L_x_3064) ;  /* 0x000000000004a947 */ /* 0x000fea0003800000 */
[----:B------:R-:W-:Y:S01]  /*e570*/  BPT.TRAP 0x1 ;  /* 0x000000040000795c */ /* 0x000fe20000300000 */
.L_x_3064:
[----:B-1----:R-:W-:Y:S01]  /*e580*/  VIADD R3, R0, 0x36840 ;  /* 0x0003684000037836 */ /* 0x002fe20000000000 */
[----:B------:R-:W-:Y:S01]  /*e590*/  SHF.L.U32 R5, R17, 0x1f, RZ ;  /* 0x0000001f11057819 */ /* 0x000fe200000006ff */
[C---:B------:R-:W-:Y:S02]  /*e5a0*/  VIADD R2, R16.reuse, 0x1 ;  /* 0x0000000110027836 */ /* 0x040fe40000000000 */
[----:B------:R-:W-:-:S03]  /*e5b0*/  IMAD R6, R16, 0x8, R3 ;  /* 0x0000000810067824 */ /* 0x000fc600078e0203 */
        /* <DEDUP_REMOVED lines=8> */
.L_x_3093:
[----:B------:R-:W2:Y:S02]  /*e640*/  SYNCS.PHASECHK.TRANS64.TRYWAIT P0, [R3+URZ], R2 ;  /* 0x00000002030075a7 */ /* 0x000ea4000800017f */
[----:B--2---:R-:W-:Y:S05]  /*e650*/  @!P0 BRA `(.L_x_3066) ;  /* 0x00000008003c8947 */ /* 0x004fea0003800000 */
.L_x_3094:
[----:B------:R-:W-:Y:S05]  /*e660*/  @!P2 BRA `(.L_x_3067) ;  /* 0x000000000004a947 */ /* 0x000fea0003800000 */
[----:B------:R-:W-:Y:S01]  /*e670*/  BPT.TRAP 0x1 ;  /* 0x000000040000795c */ /* 0x000fe20000300000 */
.L_x_3067:
[----:B--2---:R-:W-:-:S04]  /*e680*/  VIADD R3, R0, 0x36860 ;  /* 0x0003686000037836 */ /* 0x004fc80000000000 */
[----:B------:R-:W-:-:S04]  /*e690*/  IMAD R16, R16, 0x8, R3 ;  /* 0x0000000810107824 */ /* 0x000fc800078e0203 */
[----:B------:R-:W2:Y:S02]  /*e6a0*/  SYNCS.PHASECHK.TRANS64.TRYWAIT P0, [R16+URZ], R5 ;  /* 0x00000005100075a7 */ /* 0x000ea4000800017f */
[----:B--2---:R-:W-:Y:S05]  /*e6b0*/  @!P0 BRA `(.L_x_3068) ;  /* 0x0000000800388947 */ /* 0x004fea0003800000 */
.L_x_3095:
[----:B------:R-:W-:-:S07]  /*e6c0*/  IMAD R3, R4, 0x8, R3 ;  /* 0x0000000804037824 */ /* 0x000fce00078e0203 */
.L_x_3069:
[----:B---3--:R3:W4:Y:S02]  /*e6d0*/  SYNCS.PHASECHK.TRANS64.TRYWAIT P0, [R3+URZ], R2 ;  /* 0x00000002030075a7 */ /* 0x008724000800017f */
[----:B----4-:R-:W-:Y:S05]  /*e6e0*/  @!P0 NANOSLEEP.SYNCS 0x989680 ;  /* 0x009896800000895d */ /* 0x010fea0003900000 */
[----:B------:R-:W4:Y:S02]  /*e6f0*/  @!P0 SYNCS.PHASECHK.TRANS64 P0, [R3+URZ], R2 ;  /* 0x00000002030085a7 */ /* 0x000f24000800007f */
[----:B----4-:R-:W-:Y:S05]  /*e700*/  @!P0 BRA `(.L_x_3069) ;  /* 0xfffffffc00f08947 */ /* 0x010fea000383ffff */
.L_x_3062:
[----:B------:R-:W-:Y:S05]  /*e710*/  BSYNC B0 ;  /* 0x0000000000007941 */ /* 0x000fea0003800000 */
.L_x_3061:
[----:B------:R-:W-:Y:S05]  /*e720*/  EXIT ;  /* 0x000000000000794d */ /* 0x000fea0003800000 */
.L_x_2979:
[----:B------:R-:W-:-:S13]  /*e730*/  R2UR UR4, R16 ;  /* 0x00000000100472ca */ /* 0x000fda00000e0000 */
[----:B-1----:R-:W-:-:S04]  /*e740*/  IMAD.U32 R3, RZ, RZ, UR4 ;  /* 0x00000004ff037e24 */ /* 0x002fc8000f8e00ff */
[----:B------:R1:W2:Y:S03]  /*e750*/  SYNCS.PHASECHK.TRANS64.TRYWAIT P1, [R3+URZ+0x36800], R0 ;  /* 0x03680000030075a7 */ /* 0x0002a6000802017f */
[----:B--2---:R-:W-:Y:S05]  /*e760*/  @!P1 NANOSLEEP.SYNCS 0x989680 ;  /* 0x009896800000995d */ /* 0x004fea0003900000 */
[----:B------:R-:W2:Y:S02]  /*e770*/  @!P1 SYNCS.PHASECHK.TRANS64 P1, [R3+URZ+0x36800], R0 ;  /* 0x03680000030095a7 */ /* 0x000ea4000802007f */
[----:B--2---:R-:W-:Y:S05]  /*e780*/  @!P1 BRA `(.L_x_2979) ;  /* 0xfffffffc00e89947 */ /* 0x004fea000383ffff */
[----:B------:R-:W-:Y:S05]  /*e790*/  BRA `(.L_x_3070) ;  /* 0xffffff2c00c87947 */ /* 0x000fea000383ffff */
.L_x_2983:
[----:B--2---:R2:W3:Y:S02]  /*e7a0*/  SYNCS.PHASECHK.TRANS64.TRYWAIT P1, [R2+URZ+0x36830], R3 ;  /* 0x03683003020075a7 */ /* 0x0044e4000802017f */
[----:B---3--:R-:W-:Y:S05]  /*e7b0*/  @!P1 NANOSLEEP.SYNCS 0x989680 ;  /* 0x009896800000995d */ /* 0x008fea0003900000 */
[----:B------:R-:W3:Y:S02]  /*e7c0*/  @!P1 SYNCS.PHASECHK.TRANS64 P1, [R2+URZ+0x36830], R3 ;  /* 0x03683003020095a7 */ /* 0x000ee4000802007f */
[----:B---3--:R-:W-:Y:S05]  /*e7d0*/  @!P1 BRA `(.L_x_2983) ;  /* 0xfffffffc00f09947 */ /* 0x008fea000383ffff */
[----:B------:R-:W-:Y:S05]  /*e7e0*/  BRA `(.L_x_2982) ;  /* 0xffffff2c00e87947 */ /* 0x000fea000383ffff */
.L_x_2989:
[----:B--2---:R-:W-:-:S04]  /*e7f0*/  IMAD.U32 R3, RZ, RZ, UR39 ;  /* 0x00000027ff037e24 */ /* 0x004fc8000f8e00ff */
[----:B------:R2:W3:Y:S03]  /*e800*/  SYNCS.PHASECHK.TRANS64.TRYWAIT P1, [R3+URZ+0x36830], R0 ;  /* 0x03683000030075a7 */ /* 0x0004e6000802017f */
[----:B---3--:R-:W-:Y:S05]  /*e810*/  @!P1 NANOSLEEP.SYNCS 0x989680 ;  /* 0x009896800000995d */ /* 0x008fea0003900000 */
[----:B------:R-:W3:Y:S02]  /*e820*/  @!P1 SYNCS.PHASECHK.TRANS64 P1, [R3+URZ+0x36830], R0 ;  /* 0x03683000030095a7 */ /* 0x000ee4000802007f */
[----:B---3--:R-:W-:Y:S05]  /*e830*/  @!P1 BRA `(.L_x_2989) ;  /* 0xfffffffc00ec9947 */ /* 0x008fea000383ffff */
[----:B------:R-:W-:Y:S05]  /*e840*/  BRA `(.L_x_2988) ;  /* 0xffffff6c00a87947 */ /* 0x000fea000383ffff */
.L_x_2993:
[----:B--2---:R-:W-:-:S04]  /*e850*/  IMAD.U32 R3, RZ, RZ, UR5 ;  /* 0x00000005ff037e24 */ /* 0x004fc8000f8e00ff */
[----:B------:R2:W3:Y:S03]  /*e860*/  SYNCS.PHASECHK.TRANS64.TRYWAIT P1, [R3+URZ+0x36850], R0 ;  /* 0x03685000030075a7 */ /* 0x0004e6000802017f */
[----:B---3--:R-:W-:Y:S05]  /*e870*/  @!P1 NANOSLEEP.SYNCS 0x989680 ;  /* 0x009896800000995d */ /* 0x008fea0003900000 */
[----:B------:R-:W3:Y:S02]  /*e880*/  @!P1 SYNCS.PHASECHK.TRANS64 P1, [R3+URZ+0x36850], R0 ;  /* 0x03685000030095a7 */ /* 0x000ee4000802007f */
[----:B---3--:R-:W-:Y:S05]  /*e890*/  @!P1 BRA `(.L_x_2993) ;  /* 0xfffffffc00ec9947 */ /* 0x008fea000383ffff */
[----:B------:R-:W-:Y:S05]  /*e8a0*/  BRA `(.L_x_2992) ;  /* 0xffffff9400087947 */ /* 0x000fea000383ffff */
.L_x_3000:
[----:B--2---:R-:W-:-:S04]  /*e8b0*/  IMAD.U32 R7, RZ, RZ, UR5 ;  /* 0x00000005ff077e24 */ /* 0x004fc8000f8e00ff */
[----:B------:R2:W3:Y:S03]  /*e8c0*/  SYNCS.PHASECHK.TRANS64.TRYWAIT P1, [R7+URZ+0x36850], R2 ;  /* 0x03685002070075a7 */ /* 0x0004e6000802017f */
[----:B---3--:R-:W-:Y:S05]  /*e8d0*/  @!P1 NANOSLEEP.SYNCS 0x989680 ;  /* 0x009896800000995d */ /* 0x008fea0003900000 */
[----:B------:R-:W3:Y:S02]  /*e8e0*/  @!P1 SYNCS.PHASECHK.TRANS64 P1, [R7+URZ+0x36850], R2 ;  /* 0x03685002070095a7 */ /* 0x000ee4000802007f */
[----:B---3--:R-:W-:Y:S05]  /*e8f0*/  @!P1 BRA `(.L_x_3000) ;  /* 0xfffffffc00ec9947 */ /* 0x008fea000383ffff */
[----:B------:R-:W-:Y:S05]  /*e900*/  BRA `(.L_x_2999) ;  /* 0xffffffac00dc7947 */ /* 0x000fea000383ffff */
.L_x_3012:
        /* <DEDUP_REMOVED lines=11> */
.L_x_3072:
[----:B------:R-:W-:Y:S05]  /*e9c0*/  BSYNC B0 ;  /* 0x0000000000007941 */ /* 0x000fea0003800000 */
.L_x_3071:
[----:B------:R-:W-:Y:S05]  /*e9d0*/  BRA `(.L_x_3073) ;  /* 0xffffffd4000c7947 */ /* 0x000fea000383ffff */
.L_x_3013:
[----:B------:R-:W-:Y:S01]  /*e9e0*/  BSSY B0, `(.L_x_3074) ;  /* 0x0000006000007945 */ /* 0x000fe20003800000 */
[----:B------:R-:W-:-:S07]  /*e9f0*/  IMAD.MOV.U32 R15, RZ, RZ, -0x1 ;  /* 0xffffffffff0f7424 */ /* 0x000fce00078e00ff */
[----:B------:R-:W-:Y:S05]  /*ea00*/  WARPSYNC.COLLECTIVE R15, `(.L_x_3075) ;  /* 0x000000000f0c7348 */ /* 0x000fea0003c00000 */
[----:B------:R-:W-:Y:S02]  /*ea10*/  ELECT P6, UR62, PT ;  /* 0x00000000003e782f */ /* 0x000fe400038c0000 */
[----:B------:R-:W-:Y:S01]  /*ea20*/  MOV R14, UR62 ;  /* 0x0000003e000e7c02 */ /* 0x000fe20008000f00 */
[----:B------:R-:W-:Y:S10]  /*ea30*/  ENDCOLLECTIVE ;  /* 0x000000000000791b */ /* 0x000ff40003800000 */
.L_x_3075:
[----:B------:R-:W-:Y:S05]  /*ea40*/  BSYNC B0 ;  /* 0x0000000000007941 */ /* 0x000fea0003800000 */
.L_x_3074:
[----:B------:R-:W-:Y:S05]  /*ea50*/  BRA `(.L_x_3076) ;  /* 0xffffffd400087947 */ /* 0x000fea000383ffff */
.L_x_3016:
[----:B--2---:R2:W3:Y:S02]  /*ea60*/  SYNCS.PHASECHK.TRANS64.TRYWAIT P1, [R5+URZ+0x36840], R9 ;  /* 0x03684009050075a7 */ /* 0x0044e4000802017f */
[----:B---3--:R-:W-:Y:S05]  /*ea70*/  @!P1 NANOSLEEP.SYNCS 0x989680 ;  /* 0x009896800000995d */ /* 0x008fea0003900000 */
[----:B------:R-:W3:Y:S02]  /*ea80*/  @!P1 SYNCS.PHASECHK.TRANS64 P1, [R5+URZ+0x36840], R9 ;  /* 0x03684009050095a7 */ /* 0x000ee4000802007f */
[----:B---3--:R-:W-:Y:S05]  /*ea90*/  @!P1 BRA `(.L_x_3016) ;  /* 0xfffffffc00f09947 */ /* 0x008fea000383ffff */
[----:B------:R-:W-:Y:S05]  /*eaa0*/  BRA `(.L_x_3077) ;  /* 0xffffffd400687947 */ /* 0x000fea000383ffff */
.L_x_3020:
        /* <DEDUP_REMOVED lines=8> */
.L_x_3026:
[----:B-1----:R1:W2:Y:S02]  /*eb30*/  SYNCS.PHASECHK.TRANS64.TRYWAIT P1, [R2+URZ+0x36840], R3 ;  /* 0x03684003020075a7 */ /* 0x0022a4000802017f */
[----:B--2---:R-:W-:Y:S05]  /*eb40*/  @!P1 NANOSLEEP.SYNCS 0x989680 ;  /* 0x009896800000995d */ /* 0x004fea0003900000 */
[----:B------:R-:W2:Y:S02]  /*eb50*/  @!P1 SYNCS.PHASECHK.TRANS64 P1, [R2+URZ+0x36840], R3 ;  /* 0x03684003020095a7 */ /* 0x000ea4000802007f */
[----:B--2---:R-:W-:Y:S05]  /*eb60*/  @!P1 BRA `(.L_x_3026) ;  /* 0xfffffffc00f09947 */ /* 0x004fea000383ffff */
[----:B------:R-:W-:Y:S05]  /*eb70*/  BRA `(.L_x_3079) ;  /* 0xffffffdc00607947 */ /* 0x000fea000383ffff */
.L_x_3029:
[----:B-1----:R1:W2:Y:S02]  /*eb80*/  SYNCS.PHASECHK.TRANS64.TRYWAIT P1, [R2+URZ+0x36860], R3 ;  /* 0x03686003020075a7 */ /* 0x0022a4000802017f */
[----:B--2---:R-:W-:Y:S05]  /*eb90*/  @!P1 NANOSLEEP.SYNCS 0x989680 ;  /* 0x009896800000995d */ /* 0x004fea0003900000 */
[----:B------:R-:W2:Y:S02]  /*eba0*/  @!P1 SYNCS.PHASECHK.TRANS64 P1, [R2+URZ+0x36860], R3 ;  /* 0x03686003020095a7 */ /* 0x000ea4000802007f */
[----:B--2---:R-:W-:Y:S05]  /*ebb0*/  @!P1 BRA `(.L_x_3029) ;  /* 0xfffffffc00f09947 */ /* 0x004fea000383ffff */
[----:B------:R-:W-:Y:S05]  /*ebc0*/  BRA `(.L_x_3080) ;  /* 0xffffffe0000c7947 */ /* 0x000fea000383ffff */
.L_x_3036:
[----:B--2---:R2:W3:Y:S02]  /*ebd0*/  SYNCS.PHASECHK.TRANS64.TRYWAIT P1, [R2+URZ+0x36840], R3 ;  /* 0x03684003020075a7 */ /* 0x0044e4000802017f */
[----:B---3--:R-:W-:Y:S05]  /*ebe0*/  @!P1 NANOSLEEP.SYNCS 0x989680 ;  /* 0x009896800000995d */ /* 0x008fea0003900000 */
[----:B------:R-:W3:Y:S02]  /*ebf0*/  @!P1 SYNCS.PHASECHK.TRANS64 P1, [R2+URZ+0x36840], R3 ;  /* 0x03684003020095a7 */ /* 0x000ee4000802007f */
[----:B---3--:R-:W-:Y:S05]  /*ec00*/  @!P1 BRA `(.L_x_3036) ;  /* 0xfffffffc00f09947 */ /* 0x008fea000383ffff */
[----:B------:R-:W-:Y:S05]  /*ec10*/  BRA `(.L_x_3081) ;  /* 0xffffffe400587947 */ /* 0x000fea000383ffff */
.L_x_3039:
[----:B-1----:R1:W2:Y:S02]  /*ec20*/  SYNCS.PHASECHK.TRANS64.TRYWAIT P1, [R2+URZ+0x36860], R17 ;  /* 0x03686011020075a7 */ /* 0x0022a4000802017f */
[----:B--2---:R-:W-:Y:S05]  /*ec30*/  @!P1 NANOSLEEP.SYNCS 0x989680 ;  /* 0x009896800000995d */ /* 0x004fea0003900000 */
[----:B------:R-:W2:Y:S02]  /*ec40*/  @!P1 SYNCS.PHASECHK.TRANS64 P1, [R2+URZ+0x36860], R17 ;  /* 0x03686011020095a7 */ /* 0x000ea4000802007f */
[----:B--2---:R-:W-:Y:S05]  /*ec50*/  @!P1 BRA `(.L_x_3039) ;  /* 0xfffffffc00f09947 */ /* 0x004fea000383ffff */
[----:B------:R-:W-:Y:S05]  /*ec60*/  BRA `(.L_x_3082) ;  /* 0xffffffe800047947 */ /* 0x000fea000383ffff */
.L_x_3045:
[----:B--2---:R2:W3:Y:S02]  /*ec70*/  SYNCS.PHASECHK.TRANS64.TRYWAIT P1, [R2+URZ+0x36840], R3 ;  /* 0x03684003020075a7 */ /* 0x0044e4000802017f */
[----:B---3--:R-:W-:Y:S05]  /*ec80*/  @!P1 NANOSLEEP.SYNCS 0x989680 ;  /* 0x009896800000995d */ /* 0x008fea0003900000 */
[----:B------:R-:W3:Y:S02]  /*ec90*/  @!P1 SYNCS.PHASECHK.TRANS64 P1, [R2+URZ+0x36840], R3 ;  /* 0x03684003020095a7 */ /* 0x000ee4000802007f */
[----:B---3--:R-:W-:Y:S05]  /*eca0*/  @!P1 BRA `(.L_x_3045) ;  /* 0xfffffffc00f09947 */ /* 0x008fea000383ffff */
[----:B------:R-:W-:Y:S05]  /*ecb0*/  BRA `(.L_x_3083) ;  /* 0xffffffec00307947 */ /* 0x000fea000383ffff */
.L_x_3048:
[----:B-1----:R1:W2:Y:S02]  /*ecc0*/  SYNCS.PHASECHK.TRANS64.TRYWAIT P1, [R2+URZ+0x36860], R10 ;  /* 0x0368600a020075a7 */ /* 0x0022a4000802017f */
[----:B--2---:R-:W-:Y:S05]  /*ecd0*/  @!P1 NANOSLEEP.SYNCS 0x989680 ;  /* 0x009896800000995d */ /* 0x004fea0003900000 */
[----:B------:R-:W2:Y:S02]  /*ece0*/  @!P1 SYNCS.PHASECHK.TRANS64 P1, [R2+URZ+0x36860], R10 ;  /* 0x0368600a020095a7 */ /* 0x000ea4000802007f */
[----:B--2---:R-:W-:Y:S05]  /*ecf0*/  @!P1 BRA `(.L_x_3048) ;  /* 0xfffffffc00f09947 */ /* 0x004fea000383ffff */
[----:B------:R-:W-:Y:S05]  /*ed00*/  BRA `(.L_x_3084) ;  /* 0xffffffec00dc7947 */ /* 0x000fea000383ffff */
.L_x_3054:
[----:B-1----:R1:W2:Y:S02]  /*ed10*/  SYNCS.PHASECHK.TRANS64.TRYWAIT P0, [R2+URZ+0x36860], R3 ;  /* 0x03686003020075a7 */ /* 0x0022a4000800017f */
[----:B--2---:R-:W-:Y:S05]  /*ed20*/  @!P0 NANOSLEEP.SYNCS 0x989680 ;  /* 0x009896800000895d */ /* 0x004fea0003900000 */
[----:B------:R-:W2:Y:S02]  /*ed30*/  @!P0 SYNCS.PHASECHK.TRANS64 P0, [R2+URZ+0x36860], R3 ;  /* 0x03686003020085a7 */ /* 0x000ea4000800007f */
[----:B--2---:R-:W-:Y:S05]  /*ed40*/  @!P0 BRA `(.L_x_3054) ;  /* 0xfffffffc00f08947 */ /* 0x004fea000383ffff */
[----:B------:R-:W-:Y:S05]  /*ed50*/  BRA `(.L_x_3085) ;  /* 0xfffffff000ac7947 */ /* 0x000fea000383ffff */
.L_x_3059:
[----:B-1----:R1:W2:Y:S02]  /*ed60*/  SYNCS.PHASECHK.TRANS64.TRYWAIT P0, [R0+URZ+0x36820], R3 ;  /* 0x03682003000075a7 */ /* 0x0022a4000800017f */
[----:B--2---:R-:W-:Y:S05]  /*ed70*/  @!P0 NANOSLEEP.SYNCS 0x989680 ;  /* 0x009896800000895d */ /* 0x004fea0003900000 */
[----:B------:R-:W2:Y:S02]  /*ed80*/  @!P0 SYNCS.PHASECHK.TRANS64 P0, [R0+URZ+0x36820], R3 ;  /* 0x03682003000085a7 */ /* 0x000ea4000800007f */
[----:B--2---:R-:W-:Y:S05]  /*ed90*/  @!P0 BRA `(.L_x_3059) ;  /* 0xfffffffc00f08947 */ /* 0x004fea000383ffff */
[----:B------:R-:W-:Y:S05]  /*eda0*/  BRA `(.L_x_3086) ;  /* 0xfffffff400a87947 */ /* 0x000fea000383ffff */
.L_x_3060:
[----:B------:R-:W2:Y:S01]  /*edb0*/  S2R R2, SR_TID.X ;  /* 0x0000000000027919 */ /* 0x000ea20000002100 */
[----:B------:R-:W-:Y:S01]  /*edc0*/  BSSY B0, `(.L_x_3087) ;  /* 0x000000a000007945 */ /* 0x000fe20003800000 */
[----:B------:R-:W-:Y:S02]  /*edd0*/  IMAD.MOV.U32 R12, RZ, RZ, RZ ;  /* 0x000000ffff0c7224 */ /* 0x000fe400078e00ff */
[----:B------:R-:W-:Y:S02]  /*ede0*/  IMAD.MOV.U32 R11, RZ, RZ, 0x1f ;  /* 0x0000001fff0b7424 */ /* 0x000fe400078e00ff */
[----:B------:R-:W-:Y:S01]  /*edf0*/  IMAD.MOV.U32 R15, RZ, RZ, -0x1 ;  /* 0xffffffffff0f7424 */ /* 0x000fe200078e00ff */
[----:B--2---:R-:W-:-:S04]  /*ee00*/  SHF.R.U32.HI R2, RZ, 0x5, R2 ;  /* 0x00000005ff027819 */ /* 0x004fc80000011602 */
[----:B------:R-:W-:-:S05]  /*ee10*/  LOP3.LUT R2, R2, 0x3, RZ, 0xc0, !PT ;  /* 0x0000000302027812 */ /* 0x000fca00078ec0ff */
[----:B------:R-:W-:-:S07]  /*ee20*/  IMAD.MOV.U32 R13, RZ, RZ, R2 ;  /* 0x000000ffff0d7224 */ /* 0x000fce00078e0002 */
[----:B-1----:R-:W-:Y:S05]  /*ee30*/  WARPSYNC.COLLECTIVE R15, `(.L_x_3088) ;  /* 0x000000000f087348 */ /* 0x002fea0003c00000 */
[----:B------:R2:W3:Y:S02]  /*ee40*/  SHFL.IDX P6, R14, R13, R12, R11 ;  /* 0x0000000c0d0e7389 */ /* 0x0004e400000c000b */
[----:B-123--:R-:W-:Y:S01]  /*ee50*/  ENDCOLLECTIVE ;  /* 0x000000000000791b */ /* 0x00efe20003800000 */
.L_x_3088:
[----:B------:R-:W-:Y:S05]  /*ee60*/  BSYNC B0 ;  /* 0x0000000000007941 */ /* 0x000fea0003800000 */
.L_x_3087:
[----:B------:R-:W-:Y:S05]  /*ee70*/  BRA `(.L_x_3089) ;  /* 0xfffffff400907947 */ /* 0x000fea000383ffff */
.L_x_3063:
[----:B------:R-:W-:Y:S01]  /*ee80*/  BSSY B1, `(.L_x_3090) ;  /* 0x0000006000017945 */ /* 0x000fe20003800000 */
[----:B------:R-:W-:-:S07]  /*ee90*/  IMAD.MOV.U32 R15, RZ, RZ, -0x1 ;  /* 0xffffffffff0f7424 */ /* 0x000fce00078e00ff */
[----:B-12---:R-:W-:Y:S05]  /*eea0*/  WARPSYNC.COLLECTIVE R15, `(.L_x_3091) ;  /* 0x000000000f0c7348 */ /* 0x006fea0003c00000 */
[----:B------:R-:W-:Y:S02]  /*eeb0*/  ELECT P6, UR62, PT ;  /* 0x00000000003e782f */ /* 0x000fe400038c0000 */
[----:B------:R-:W-:Y:S01]  /*eec0*/  MOV R14, UR62 ;  /* 0x0000003e000e7c02 */ /* 0x000fe20008000f00 */
[----:B-12---:R-:W-:Y:S10]  /*eed0*/  ENDCOLLECTIVE ;  /* 0x000000000000791b */ /* 0x006ff40003800000 */
.L_x_3091:
[----:B------:R-:W-:Y:S05]  /*eee0*/  BSYNC B1 ;  /* 0x0000000000017941 */ /* 0x000fea0003800000 */
.L_x_3090:
[----:B------:R-:W-:Y:S05]  /*eef0*/  BRA `(.L_x_3092) ;  /* 0xfffffff400887947 */ /* 0x000fea000383ffff */
.L_x_3065:
[----:B-1----:R1:W2:Y:S02]  /*ef00*/  SYNCS.PHASECHK.TRANS64.TRYWAIT P0, [R6+URZ], R5 ;  /* 0x00000005060075a7 */ /* 0x0022a4000800017f */
[----:B--2---:R-:W-:Y:S05]  /*ef10*/  @!P0 NANOSLEEP.SYNCS 0x989680 ;  /* 0x009896800000895d */ /* 0x004fea0003900000 */
[----:B------:R-:W2:Y:S02]  /*ef20*/  @!P0 SYNCS.PHASECHK.TRANS64 P0, [R6+URZ], R5 ;  /* 0x00000005060085a7 */ /* 0x000ea4000800007f */
[----:B--2---:R-:W-:Y:S05]  /*ef30*/  @!P0 BRA `(.L_x_3065) ;  /* 0xfffffffc00f08947 */ /* 0x004fea000383ffff */
[----:B------:R-:W-:Y:S05]  /*ef40*/  BRA `(.L_x_3093) ;  /* 0xfffffff400bc7947 */ /* 0x000fea000383ffff */
.L_x_3066:
[----:B--2---:R2:W3:Y:S02]  /*ef50*/  SYNCS.PHASECHK.TRANS64.TRYWAIT P0, [R3+URZ], R2 ;  /* 0x00000002030075a7 */ /* 0x0044e4000800017f */
[----:B---3--:R-:W-:Y:S05]  /*ef60*/  @!P0 NANOSLEEP.SYNCS 0x989680 ;  /* 0x009896800000895d */ /* 0x008fea0003900000 */
[----:B------:R-:W3:Y:S02]  /*ef70*/  @!P0 SYNCS.PHASECHK.TRANS64 P0, [R3+URZ], R2 ;  /* 0x00000002030085a7 */ /* 0x000ee4000800007f */
[----:B---3--:R-:W-:Y:S05]  /*ef80*/  @!P0 BRA `(.L_x_3066) ;  /* 0xfffffffc00f08947 */ /* 0x008fea000383ffff */
[----:B------:R-:W-:Y:S05]  /*ef90*/  BRA `(.L_x_3094) ;  /* 0xfffffff400b07947 */ /* 0x000fea000383ffff */
.L_x_3068:
[----:B--2---:R2:W3:Y:S02]  /*efa0*/  SYNCS.PHASECHK.TRANS64.TRYWAIT P0, [R16+URZ], R5 ;  /* 0x00000005100075a7 */ /* 0x0044e4000800017f */
[----:B---3--:R-:W-:Y:S05]  /*efb0*/  @!P0 NANOSLEEP.SYNCS 0x989680 ;  /* 0x009896800000895d */ /* 0x008fea0003900000 */
[----:B------:R-:W3:Y:S02]  /*efc0*/  @!P0 SYNCS.PHASECHK.TRANS64 P0, [R16+URZ], R5 ;  /* 0x00000005100085a7 */ /* 0x000ee4000800007f */
[----:B---3--:R-:W-:Y:S05]  /*efd0*/  @!P0 BRA `(.L_x_3068) ;  /* 0xfffffffc00f08947 */ /* 0x008fea000383ffff */
[----:B------:R-:W-:Y:S05]  /*efe0*/  BRA `(.L_x_3095) ;  /* 0xfffffff400b47947 */ /* 0x000fea000383ffff */
.L_x_3096:
        /* <DEDUP_REMOVED lines=9> */
.L_x_12760:


//--------------------- .text._ZN7cutlass13device_kernelIN5flash11enable_sm90INS1_16FlashAttnFwdSm90INS1_25CollectiveMainloopFwdSm90ILi2EN4cute5tupleIJNS5_1CILi1EEES8_S8_EEENS6_IJNS7_ILi128EEENS7_ILi112EEENS7_ILi192EEEEEELi192ENS_6half_tEfNS_4arch4Sm90ELb0ELb0ELb0ELb1ELb0ELb0ELb0ELb1ELb1ELb0ELb0ELb0EEENS1_21CollectiveEpilogueFwdINS6_IJSA_SC_SB_EEES9_SE_SG_Li256ELb1ELb0ELb0ELb0EEENS1_36VarlenDynamicPersistentTileSchedulerILi128ELi112ELi256ELi32ELb0ELb0ELb1ELb0ELb1ELb1EEEEEEEEEvNT_6ParamsE --------------------------
	.section	.text._ZN7cutlass13device_kernelIN5flash11enable_sm90INS1_16FlashAttnFwdSm90INS1_25CollectiveMainloopFwdSm90ILi2EN4cute5tupleIJNS5_1CILi1EEES8_S8_EEENS6_IJNS7_ILi128EEENS7_ILi112EEENS7_ILi192EEEEEELi192ENS_6half_tEfNS_4arch4Sm90ELb0ELb0ELb0ELb1ELb0ELb0ELb0ELb1ELb1ELb0ELb0ELb0EEENS1_21CollectiveEpilogueFwdINS6_IJSA_SC_SB_EEES9_SE_SG_Li256ELb1ELb0ELb0ELb0EEENS1_36VarlenDynamicPersistentTileSchedulerILi128ELi112ELi256ELi32ELb0ELb0ELb1ELb0ELb1ELb1EEEEEEEEEvNT_6ParamsE,"ax",@progbits
	.align	128
.text._ZN7cutlass13device_kernelIN5flash11enable_sm90INS1_16FlashAttnFwdSm90INS1_25CollectiveMainloopFwdSm90ILi2EN4cute5tupleIJNS5_1CILi1EEES8_S8_EEENS6_IJNS7_ILi128EEENS7_ILi112EEENS7_ILi192EEEEEELi192ENS_6half_tEfNS_4arch4Sm90ELb0ELb0ELb0ELb1ELb0ELb0ELb0ELb1ELb1ELb0ELb0ELb0EEENS1_21CollectiveEpilogueFwdINS6_IJSA_SC_SB_EEES9_SE_SG_Li256ELb1ELb0ELb0ELb0EEENS1_36VarlenDynamicPersistentTileSchedulerILi128ELi112ELi256ELi32ELb0ELb0ELb1ELb0ELb1ELb1EEEEEEEEEvNT_6ParamsE:
        .type           _ZN7cutlass13device_kernelIN5flash11enable_sm90INS1_16FlashAttnFwdSm90INS1_25CollectiveMainloopFwdSm90ILi2EN4cute5tupleIJNS5_1CILi1EEES8_S8_EEENS6_IJNS7_ILi128EEENS7_ILi112EEENS7_ILi192EEEEEELi192ENS_6half_tEfNS_4arch4Sm90ELb0ELb0ELb0ELb1ELb0ELb0ELb0ELb1ELb1ELb0ELb0ELb0EEENS1_21CollectiveEpilogueFwdINS6_IJSA_SC_SB_EEES9_SE_SG_Li256ELb1ELb0ELb0ELb0EEENS1_36VarlenDynamicPersistentTileSchedulerILi128ELi112ELi256ELi32ELb0ELb0ELb1ELb0ELb1ELb1EEEEEEEEEvNT_6ParamsE,@function
        .size           _ZN7cutlass13device_kernelIN5flash11enable_sm90INS1_16FlashAttnFwdSm90INS1_25CollectiveMainloopFwdSm90ILi2EN4cute5tupleIJNS5_1CILi1EEES8_S8_EEENS6_IJNS7_ILi128EEENS7_ILi112EEENS7_ILi192EEEEEELi192ENS_6half_tEfNS_4arch4Sm90ELb0ELb0ELb0ELb1ELb0ELb0ELb0ELb1ELb1ELb0ELb0ELb0EEENS1_21CollectiveEpilogueFwdINS6_IJSA_SC_SB_EEES9_SE_SG_Li256ELb1ELb0ELb0ELb0EEENS1_36VarlenDynamicPersistentTileSchedulerILi128ELi112ELi256ELi32ELb0ELb0ELb1ELb0ELb1ELb1EEEEEEEEEvNT_6ParamsE,(.L_x_12761 - _ZN7cutlass13device_kernelIN5flash11enable_sm90INS1_16FlashAttnFwdSm90INS1_25CollectiveMainloopFwdSm90ILi2EN4cute5tupleIJNS5_1CILi1EEES8_S8_EEENS6_IJNS7_ILi128EEENS7_ILi112EEENS7_ILi192EEEEEELi192ENS_6half_tEfNS_4arch4Sm90ELb0ELb0ELb0ELb1ELb0ELb0ELb0ELb1ELb1ELb0ELb0ELb0EEENS1_21CollectiveEpilogueFwdINS6_IJSA_SC_SB_EEES9_SE_SG_Li256ELb1ELb0ELb0ELb0EEENS1_36VarlenDynamicPersistentTileSchedulerILi128ELi112ELi256ELi32ELb0ELb0ELb1ELb0ELb1ELb1EEEEEEEEEvNT_6ParamsE)
        .other          _ZN7cutlass13device_kernelIN5flash11enable_sm90INS1_16FlashAttnFwdSm90INS1_25CollectiveMainloopFwdSm90ILi2EN4cute5tupleIJNS5_1CILi1EEES8_S8_EEENS6_IJNS7_ILi128EEENS7_ILi112EEENS7_ILi192EEEEEELi192ENS_6half_tEfNS_4arch4Sm90ELb0ELb0ELb0ELb1ELb0ELb0ELb0ELb1ELb1ELb0ELb0ELb0EEENS1_21CollectiveEpilogueFwdINS6_IJSA_SC_SB_EEES9_SE_SG_Li256ELb1ELb0ELb0ELb0EEENS1_36VarlenDynamicPersistentTileSchedulerILi128ELi112ELi256ELi32ELb0ELb0ELb1ELb0ELb1ELb1EEEEEEEEEvNT_6ParamsE,@"STO_CUDA_ENTRY STV_DEFAULT"
_ZN7cutlass13device_kernelIN5flash11enable_sm90INS1_16FlashAttnFwdSm90INS1_25CollectiveMainloopFwdSm90ILi2EN4cute5tupleIJNS5_1CILi1EEES8_S8_EEENS6_IJNS7_ILi128EEENS7_ILi112EEENS7_ILi192EEEEEELi192ENS_6half_tEfNS_4arch4Sm90ELb0ELb0ELb0ELb1ELb0ELb0ELb0ELb1ELb1ELb0ELb0ELb0EEENS1_21CollectiveEpilogueFwdINS6_IJSA_SC_SB_EEES9_SE_SG_Li256ELb1ELb0ELb0ELb0EEENS1_36VarlenDynamicPersistentTileSchedulerILi128ELi112ELi256ELi32ELb0ELb0ELb1ELb0ELb1ELb1EEEEEEEEEvNT_6ParamsE:
[----:B------:R-:W0:Y:S02]  /*0000*/  LDC R1, c[0x0][0x28] ;  /* 0x00000a00ff017b82 */ /* 0x000e240000000800 */
[----:B0-----:R-:W-:Y:S01]  /*0010*/  VIADD R1, R1, 0xffffffc8 ;  /* 0xffffffc801017836 */ /* 0x001fe20000000000 */
[----:B------:R-:W0:Y:S01]  /*0020*/  S2R R3, SR_TID.X ;  /* 0x0000000000037919 */ /* 0x000e220000002100 */
[----:B------:R-:W-:Y:S01]  /*0030*/  ELECT P0, URZ, PT ;  /* 0x00000000003f782f */ /* 0x000fe20003800000 */
[----:B------:R-:W-:Y:S01]  /*0040*/  BSSY B0, `(.L_x_3097) ;  /* 0x0000010000007945 */ /* 0x000fe20003800000 */
[----:B0-----:R-:W-:-:S05]  /*0050*/  SHF.R.U32.HI R0, RZ, 0x5, R3 ;  /* 0x00000005ff007819 */ /* 0x001fca0000011603 */
[----:B------:R-:W0:Y:S02]  /*0060*/  SHFL.IDX PT, R2, R0, RZ, 0x1f ;  /* 0x00001fff00027589 */ /* 0x000e2400000e0000 */
[----:B0-----:R-:W-:-:S13]  /*0070*/  ISETP.EQ.AND P0, PT, R2, RZ, P0 ;  /* 0x000000ff0200720c */ /* 0x001fda0000702270 */
        /* <DEDUP_REMOVED lines=12> */
.L_x_3098:
[----:B------:R-:W-:Y:S05]  /*0140*/  BSYNC B0 ;  /* 0x0000000000007941 */ /* 0x000fea0003800000 */
.L_x_3097:
[----:B------:R-:W-:Y:S01]  /*0150*/  VOTEU.ANY UP0, P0 ;  /* 0x00000000003f7886 */ /* 0x000fe20000000100 */
[----:B------:R-:W0:Y:S01]  /*0160*/  SHFL.IDX PT, R2, R0, RZ, 0x1f ;  /* 0x00001fff00027589 */ /* 0x000e2200000e0000 */
[----:B------:R-:W-:Y:S01]  /*0170*/  UMOV UR4, 0x1 ;  /* 0x0000000100047882 */ /* 0x000fe20000000000 */
[----:B------:R-:W-:Y:S01]  /*0180*/  UMOV UR7, 0x100 ;  /* 0x0000010000077882 */ /* 0x000fe20000000000 */
[----:B------:R-:W-:Y:S01]  /*0190*/  VOTEU.ANY UP1, P0 ;  /* 0x00000000003f7886 */ /* 0x000fe20000020100 */
[----:B------:R-:W1:Y:S01]  /*01a0*/  @UP0 S2UR UR8, SR_CgaCtaId ;  /* 0x00000000000809c3 */ /* 0x000e620000008800 */
[----:B------:R-:W-:Y:S01]  /*01b0*/  @UP0 UMOV UR6, 0x400 ;  /* 0x0000040000060882 */ /* 0x000fe20000000000 */
[----:B------:R-:W-:-:S04]  /*01c0*/  @UP0 UIADD3 UR4, -UR4, 0x100000, URZ ;  /* 0x0010000004040890 */ /* 0x000fc8000fffe13f */
[----:B------:R-:W-:Y:S02]  /*01d0*/  @UP0 USHF.L.U32 UR5, UR4, 0xb, URZ ;  /* 0x0000000b04050899 */ /* 0x000fe4000800063f */
[----:B------:R-:W-:Y:S01]  /*01e0*/  @UP0 USHF.L.U32 UR4, UR4, 0x1, URZ ;  /* 0x0000000104040899 */ /* 0x000fe2000800063f */
[----:B0-----:R-:W-:Y:S02]  /*01f0*/  ISETP.NE.AND P1, PT, R2, RZ, PT ;  /* 0x000000ff0200720c */ /* 0x001fe40003f25270 */
[----:B------:R-:W-:Y:S01]  /*0200*/  SHF.R.U32.HI R2, RZ, 0x7, R3 ;  /* 0x00000007ff027819 */ /* 0x000fe20000011603 */
[----:B-1----:R-:W-:Y:S02]  /*0210*/  @UP0 ULEA UR8, UR8, UR6, 0x18 ;  /* 0x0000000608080291 */ /* 0x002fe4000f8ec03f */
[----:B------:R-:W-:-:S04]  /*0220*/  @UP0 UIADD3 UR6, -UR7, 0x100000, URZ ;  /* 0x0010000007060890 */ /* 0x000fc8000fffe13f */
[----:B------:R-:W-:Y:S02]  /*0230*/  @UP0 USHF.L.U32 UR7, UR6, 0xb, URZ ;  /* 0x0000000b06070899 */ /* 0x000fe4000800063f */
[----:B------:R-:W-:Y:S01]  /*0240*/  @UP0 USHF.L.U32 UR6, UR6, 0x1, URZ ;  /* 0x0000000106060899 */ /* 0x000fe2000800063f */
[----:B------:R-:W-:Y:S01]  /*0250*/  VOTEU.ANY UP0, P0 ;  /* 0x00000000003f7886 */ /* 0x000fe20000000100 */
[----:B------:R-:W0:Y:S04]  /*0260*/  SHFL.IDX PT, R2, R2, RZ, 0x1f ;  /* 0x00001fff02027589 */ /* 0x000e2800000e0000 */
[----:B------:R-:W1:Y:S02]  /*0270*/  FENCE.VIEW.ASYNC.S ;  /* 0x00000000000073c6 */ /* 0x000e640000000000 */
[----:B-1----:R1:W2:Y:S04]  /*0280*/  @UP0 SYNCS.EXCH.64 URZ, [UR8+0x36800], UR4 ;  /* 0x03680004083f05b2 */ /* 0x0022a80008000100 */
        /* <DEDUP_REMOVED lines=16> */
[----:B------:R4:W0:Y:S01]  /*0390*/  SYNCS.EXCH.64 URZ, [UR8+0x36840], UR4 ;  /* 0x03684004083f75b2 */ /* 0x0008220008000100 */
[----:B------:R4:W0:Y:S01]  /*03a0*/  SYNCS.EXCH.64 URZ, [UR8+0x36838], UR6 ;  /* 0x03683806083f75b2 */ /* 0x0008220008000100 */
[----:B------:R4:W0:Y:S02]  /*03b0*/  SYNCS.EXCH.64 URZ, [UR8+0x36848], UR4 ;  /* 0x03684804083f75b2 */ /* 0x0008240008000100 */
[----:B----4-:R-:W-:Y:S01]  /*03c0*/  NOP ;  /* 0x0000000000007918 */ /* 0x010fe20000000000 */
.L_x_3099:
        /* <DEDUP_REMOVED lines=22> */
.L_x_3100:
        /* <DEDUP_REMOVED lines=14> */
[----:B------:R4:W0:Y:S01]  /*0610*/  SYNCS.EXCH.64 URZ, [UR6+0x36880], UR4 ;  /* 0x03688004063f75b2 */ /* 0x0008220008000100 */
[----:B------:R4:W0:Y:S01]  /*0620*/  SYNCS.EXCH.64 URZ, [UR6+0x36878], UR4 ;  /* 0x03687804063f75b2 */ /* 0x0008220008000100 */
[----:B------:R4:W0:Y:S02]  /*0630*/  SYNCS.EXCH.64 URZ, [UR6+0x36888], UR4 ;  /* 0x03688804063f75b2 */ /* 0x0008240008000100 */
[----:B----4-:R-:W-:Y:S01]  /*0640*/  NOP ;  /* 0x0000000000007918 */ /* 0x010fe20000000000 */
.L_x_3101:
        /* <DEDUP_REMOVED lines=22> */
.L_x_3102:
        /* <DEDUP_REMOVED lines=22> */
.L_x_3103:
[----:B0-----:R-:W-:Y:S01]  /*0910*/  ISETP.NE.AND P0, PT, R2, RZ, PT ;  /* 0x000000ff0200720c */ /* 0x001fe20003f05270 */
[----:B------:R-:W-:Y:S01]  /*0920*/  IMAD.MOV.U32 R2, RZ, RZ, 0x1 ;  /* 0x00000001ff027424 */ /* 0x000fe200078e00ff */
[----:B------:R-:W-:Y:S01]  /*0930*/  NOP ;  /* 0x0000000000007918 */ /* 0x000fe20000000000 */
[----:B------:R-:W-:-:S03]  /*0940*/  ULDC.64 UR60, c[0x0][0x208] ;  /* 0x00008200003c7ab9 */ /* 0x000fc60000000a00 */
[----:B------:R-:W-:-:S05]  /*0950*/  SEL R2, R2, 0x2, !P0 ;  /* 0x0000000202027807 */ /* 0x000fca0004000000 */
[----:B------:R0:W-:Y:S01]  /*0960*/  STL [R1+0x30], R2 ;  /* 0x0000300201007387 */ /* 0x0001e20000100800 */
[----:B-123--:R-:W-:Y:S06]  /*0970*/  BAR.SYNC.DEFER_BLOCKING 0x0 ;  /* 0x0000000000007b1d */ /* 0x00efec0000010000 */
[----:B------:R-:W-:Y:S05]  /*0980*/  @!P0 BRA `(.L_x_3104) ;  /* 0x000000c000288947 */ /* 0x000fea0003800000 */
.L_x_3105:
        /* <DEDUP_REMOVED lines=14> */
[----:B------:R-:W2:Y:S01]  /*0a70*/  LDL.LU R10, [R1+0x30] ;  /* 0x00003000010a7983 */ /* 0x000ea20000300800 */
[----:B------:R-:W1:Y:S02]  /*0a80*/  S2R R0, SR_TID.X ;  /* 0x0000000000007919 */ /* 0x000e640000002100 */
[----:B-1----:R-:W-:-:S05]  /*0a90*/  VIADD R214, R0, 0xffffff80 ;  /* 0xffffff8000d67836 */ /* 0x002fca0000000000 */
[----:B------:R-:W-:-:S04]  /*0aa0*/  SHF.R.S32.HI R3, RZ, 0x1f, R214 ;  /* 0x0000001fff037819 */ /* 0x000fc800000114d6 */
[----:B------:R-:W-:-:S04]  /*0ab0*/  LEA.HI R5, R3, R214, RZ, 0x7 ;  /* 0x000000d603057211 */ /* 0x000fc800078f38ff */
[----:B------:R-:W-:-:S05]  /*0ac0*/  LOP3.LUT R209, R5, 0xffffff80, RZ, 0xc0, !PT ;  /* 0xffffff8005d17812 */ /* 0x000fca00078ec0ff */
[----:B------:R-:W-:-:S05]  /*0ad0*/  IMAD.IADD R209, R214, 0x1, -R209 ;  /* 0x00000001d6d17824 */ /* 0x000fca00078e0ad1 */
[----:B------:R-:W-:-:S04]  /*0ae0*/  SHF.R.S32.HI R4, RZ, 0x1f, R209 ;  /* 0x0000001fff047819 */ /* 0x000fc800000114d1 */
[----:B------:R-:W-:-:S04]  /*0af0*/  LEA.HI R6, R4, R209, RZ, 0x2 ;  /* 0x000000d104067211 */ /* 0x000fc800078f10ff */
[--C-:B------:R-:W-:Y:S02]  /*0b00*/  SHF.R.S32.HI R8, RZ, 0x2, R6.reuse ;  /* 0x00000002ff087819 */ /* 0x100fe40000011406 */
[----:B------:R-:W-:Y:S02]  /*0b10*/  SHF.R.S32.HI R11, RZ, 0x1f, R6 ;  /* 0x0000001fff0b7819 */ /* 0x000fe40000011406 */
[----:B------:R-:W-:Y:S02]  /*0b20*/  SHF.R.S32.HI R210, RZ, 0x7, R5 ;  /* 0x00000007ffd27819 */ /* 0x000fe40000011405 */
[----:B------:R-:W-:Y:S02]  /*0b30*/  LEA.HI R11, R11, R8, RZ, 0x3 ;  /* 0x000000080b0b7211 */ /* 0x000fe400078f18ff */
[----:B------:R-:W-:Y:S02]  /*0b40*/  LEA.HI R4, R4, R209, RZ, 0x5 ;  /* 0x000000d104047211 */ /* 0x000fe400078f28ff */
[----:B------:R-:W-:-:S02]  /*0b50*/  LOP3.LUT R11, R11, 0xfffffff8, RZ, 0xc0, !PT ;  /* 0xfffffff80b0b7812 */ /* 0x000fc400078ec0ff */
[----:B------:R-:W-:Y:S02]  /*0b60*/  LEA.HI R5, R5, R210, RZ, 0x1 ;  /* 0x000000d205057211 */ /* 0x000fe400078f08ff */
[-C--:B------:R-:W-:Y:S01]  /*0b70*/  LEA.HI R0, R3, R214.reuse, RZ, 0x4 ;  /* 0x000000d603007211 */ /* 0x080fe200078f20ff */
[----:B------:R-:W-:Y:S01]  /*0b80*/  IMAD.IADD R11, R8, 0x1, -R11 ;  /* 0x00000001080b7824 */ /* 0x000fe200078e0a0b */
[----:B------:R-:W-:Y:S02]  /*0b90*/  SHF.R.S32.HI R4, RZ, 0x5, R4 ;  /* 0x00000005ff047819 */ /* 0x000fe40000011404 */
[----:B------:R-:W-:Y:S02]  /*0ba0*/  LOP3.LUT R5, R5, 0x3fffffe, RZ, 0xc0, !PT ;  /* 0x03fffffe05057812 */ /* 0x000fe400078ec0ff */
[CC--:B0-----:R-:W-:Y:S02]  /*0bb0*/  LEA.HI R2, R3.reuse, R214.reuse, RZ, 0x5 ;  /* 0x000000d603027211 */ /* 0x0c1fe400078f28ff */
[----:B------:R-:W-:Y:S01]  /*0bc0*/  SHF.R.S32.HI R9, RZ, 0x4, R0 ;  /* 0x00000004ff097819 */ /* 0x000fe20000011400 */
[----:B------:R-:W-:Y:S01]  /*0bd0*/  IMAD R4, R4, 0x10, R11 ;  /* 0x0000001004047824 */ /* 0x000fe200078e020b */
[----:B------:R-:W-:Y:S01]  /*0be0*/  LOP3.LUT R7, R0, 0x3fffff0, RZ, 0xc0, !PT ;  /* 0x03fffff000077812 */ /* 0x000fe200078ec0ff */
[----:B------:R-:W-:Y:S01]  /*0bf0*/  IMAD.IADD R5, R210, 0x1, -R5 ;  /* 0x00000001d2057824 */ /* 0x000fe200078e0a05 */
[----:B------:R-:W-:Y:S01]  /*0c00*/  LEA.HI R3, R3, R214, RZ, 0x3 ;  /* 0x000000d603037211 */ /* 0x000fe200078f18ff */
[----:B------:R-:W-:Y:S01]  /*0c10*/  IMAD.SHL.U32 R2, R2, 0x20, RZ ;  /* 0x0000002002027824 */ /* 0x000fe200078e00ff */
[----:B------:R-:W-:Y:S01]  /*0c20*/  LEA.HI R0, R0, R9, RZ, 0x1 ;  /* 0x0000000900007211 */ /* 0x000fe200078f08ff */
[----:B------:R-:W-:Y:S01]  /*0c30*/  IMAD R212, R5, 0x40, R4 ;  /* 0x0000004005d47824 */ /* 0x000fe200078e0204 */
[----:B------:R-:W-:Y:S01]  /*0c40*/  LOP3.LUT R5, R3, 0x1ffffff8, RZ, 0xc0, !PT ;  /* 0x1ffffff803057812 */ /* 0x000fe200078ec0ff */
[----:B------:R-:W-:Y:S01]  /*0c50*/  IMAD.IADD R7, R214, 0x1, -R7 ;  /* 0x00000001d6077824 */ /* 0x000fe200078e0a07 */
[----:B------:R-:W-:-:S02]  /*0c60*/  LOP3.LUT R2, R2, 0xfffffc00, RZ, 0xc0, !PT ;  /* 0xfffffc0002027812 */ /* 0x000fc400078ec0ff */
[----:B------:R-:W-:Y:S02]  /*0c70*/  LOP3.LUT R0, R0, 0x1ffffffe, RZ, 0xc0, !PT ;  /* 0x1ffffffe00007812 */ /* 0x000fe400078ec0ff */
[----:B------:R-:W-:Y:S01]  /*0c80*/  LOP3.LUT R6, R6, 0x7ffffffc, RZ, 0xc0, !PT ;  /* 0x7ffffffc06067812 */ /* 0x000fe200078ec0ff */
[----:B------:R-:W-:Y:S02]  /*0c90*/  IMAD.IADD R5, R214, 0x1, -R5 ;  /* 0x00000001d6057824 */ /* 0x000fe400078e0a05 */
[----:B------:R-:W-:Y:S02]  /*0ca0*/  IMAD R7, R7, 0x40, R2 ;  /* 0x0000004007077824 */ /* 0x000fe400078e0202 */
[----:B------:R-:W-:Y:S02]  /*0cb0*/  IMAD.IADD R0, R9, 0x1, -R0 ;  /* 0x0000000109007824 */ /* 0x000fe400078e0a00 */
[----:B------:R-:W-:Y:S02]  /*0cc0*/  IMAD.MOV.U32 R211, RZ, RZ, -0x2 ;  /* 0xfffffffeffd37424 */ /* 0x000fe400078e00ff */
[----:B------:R-:W-:Y:S01]  /*0cd0*/  IMAD.IADD R6, R209, 0x1, -R6 ;  /* 0x00000001d1067824 */ /* 0x000fe200078e0a06 */
[----:B------:R-:W-:Y:S01]  /*0ce0*/  CS2R R16, SRZ ;  /* 0x0000000000107805 */ /* 0x000fe2000001ff00 */
[----:B------:R-:W-:Y:S01]  /*0cf0*/  IMAD R213, R0, 0x8, R7 ;  /* 0x0000000800d57824 */ /* 0x000fe200078e0207 */
[----:B------:R-:W-:Y:S01]  /*0d00*/  SHF.R.S32.HI R22, RZ, 0x3, R3 ;  /* 0x00000003ff167819 */ /* 0x000fe20000011403 */
[----:B------:R-:W-:Y:S01]  /*0d10*/  IMAD R211, R6, R211, 0x70 ;  /* 0x0000007006d37424 */ /* 0x000fe200078e02d3 */
[----:B------:R-:W-:Y:S01]  /*0d20*/  SHF.L.U32 R18, R5, 0x3, RZ ;  /* 0x0000000305127819 */ /* 0x000fe200000006ff */
[----:B------:R-:W-:Y:S01]  /*0d30*/  IMAD.MOV.U32 R208, RZ, RZ, RZ ;  /* 0x000000ffffd07224 */ /* 0x000fe200078e00ff */
[----:B--2---:R-:W-:-:S07]  /*0d40*/  LOP3.LUT R19, R10, 0x1, RZ, 0xfc, !PT ;  /* 0x000000010a137812 */ /* 0x004fce00078efcff */
.L_x_3148:
[----:B0-----:R-:W0:Y:S01]  /*0d50*/  LDC.64 R204, c[0x0][0xc60] ;  /* 0x00031800ffcc7b82 */ /* 0x001e220000000a00 */
[----:B------:R-:W-:Y:S01]  /*0d60*/  ULDC.64 UR4, c[0x0][0xa28] ;  /* 0x00028a0000047ab9 */ /* 0x000fe20000000a00 */
[----:B---3-5:R-:W-:Y:S01]  /*0d70*/  IMAD.MOV.U32 R5, RZ, RZ, RZ ;  /* 0x000000ffff057224 */ /* 0x028fe200078e00ff */
[----:B------:R-:W-:Y:S01]  /*0d80*/  ULDC.64 UR6, c[0x0][0xa20] ;  /* 0x0002880000067ab9 */ /* 0x000fe20000000a00 */
[----:B0-----:R-:W-:-:S06]  /*0d90*/  IMAD.WIDE R204, R103, 0x4, R204 ;  /* 0x0000000467cc7825 */ /* 0x001fcc00078e02cc */
[----:B--2---:R-:W2:Y:S01]  /*0da0*/  LDG.E R204, desc[UR60][R204.64] ;  /* 0x0000003ccccc7981 */ /* 0x004ea2000c1e1900 */
[----:B------:R-:W-:-:S04]  /*0db0*/  ISETP.NE.U32.AND P0, PT, RZ, UR4, PT ;  /* 0x00000004ff007c0c */ /* 0x000fc8000bf05070 */
[----:B------:R-:W-:Y:S02]  /*0dc0*/  ISETP.NE.AND.EX P0, PT, RZ, UR5, PT, P0 ;  /* 0x00000005ff007c0c */ /* 0x000fe4000bf05300 */
[----:B--2---:R-:W-:-:S11]  /*0dd0*/  SHF.R.S32.HI R207, RZ, 0x1f, R204 ;  /* 0x0000001fffcf7819 */ /* 0x004fd600000114cc */
[----:B------:R-:W-:-:S04]  /*0de0*/  @P0 LEA R2, P1, R204, UR4, 0x2 ;  /* 0x00000004cc020c11 */ /* 0x000fc8000f8210ff */
[----:B------:R-:W-:Y:S01]  /*0df0*/  @P0 LEA.HI.X R3, R204, UR5, R207, 0x2, P1 ;  /* 0x00000005cc030c11 */ /* 0x000fe200088f14cf */
[----:B------:R-:W-:-:S04]  /*0e00*/  ULDC.64 UR4, c[0x0][0x3f8] ;  /* 0x0000fe0000047ab9 */ /* 0x000fc80000000a00 */
[----:B------:R0:W5:Y:S01]  /*0e10*/  @P0 LDG.E R5, desc[UR60][R2.64] ;  /* 0x0000003c02050981 */ /* 0x000162000c1e1900 */
[----:B------:R-:W-:Y:S01]  /*0e20*/  ISETP.NE.U32.AND P0, PT, RZ, UR6, PT ;  /* 0x00000006ff007c0c */ /* 0x000fe2000bf05070 */
[----:B------:R-:W-:-:S03]  /*0e30*/  UISETP.NE.U32.AND UP0, UPT, UR4, URZ, UPT ;  /* 0x0000003f0400728c */ /* 0x000fc6000bf05070 */
[----:B------:R-:W-:Y:S01]  /*0e40*/  ISETP.NE.AND.EX P0, PT, RZ, UR7, PT, P0 ;  /* 0x00000007ff007c0c */ /* 0x000fe2000bf05300 */
[----:B------:R-:W-:Y:S01]  /*0e50*/  UISETP.NE.AND.EX UP0, UPT, UR5, URZ, UPT, UP0 ;  /* 0x0000003f0500728c */ /* 0x000fe2000bf05300 */
[----:B------:R-:W-:Y:S02]  /*0e60*/  ULDC UR4, c[0x0][0x404] ;  /* 0x0001010000047ab9 */ /* 0x000fe40000000800 */
[----:B------:R-:W-:Y:S01]  /*0e70*/  ULDC UR5, c[0x0][0x2e0] ;  /* 0x0000b80000057ab9 */ /* 0x000fe20000000800 */
[----:B------:R-:W-:-:S04]  /*0e80*/  USEL UR4, UR4, 0x1, UP0 ;  /* 0x0000000104047887 */ /* 0x000fc80008000000 */
[----:B------:R-:W-:-:S04]  /*0e90*/  UIMAD UR4, UR4, UR5, URZ ;  /* 0x00000005040472a4 */ /* 0x000fc8000f8e023f */
[C---:B0-----:R-:W-:Y:S02]  /*0ea0*/  @P0 LEA R2, P1, R204.reuse, UR6, 0x2 ;  /* 0x00000006cc020c11 */ /* 0x041fe4000f8210ff */
[----:B------:R-:W-:Y:S02]  /*0eb0*/  IMAD.U32 R82, RZ, RZ, UR4 ;  /* 0x00000004ff527e24 */ /* 0x000fe4000f8e00ff */
[----:B------:R-:W-:-:S05]  /*0ec0*/  @P0 LEA.HI.X R3, R204, UR7, R207, 0x2, P1 ;  /* 0x00000007cc030c11 */ /* 0x000fca00088f14cf */
[----:B------:R0:W5:Y:S01]  /*0ed0*/  @P0 LDG.E R82, desc[UR60][R2.64] ;  /* 0x0000003c02520981 */ /* 0x000162000c1e1900 */
[----:B----4-:R-:W-:Y:S05]  /*0ee0*/  @P0 BRA `(.L_x_3106) ;  /* 0x0000000000240947 */ /* 0x010fea0003800000 */
[----:B------:R-:W-:Y:S02]  /*0ef0*/  ULDC.64 UR4, c[0x0][0xa08] ;  /* 0x0002820000047ab9 */ /* 0x000fe40000000a00 */
[----:B------:R-:W-:-:S04]  /*0f00*/  ISETP.NE.U32.AND P0, PT, RZ, UR4, PT ;  /* 0x00000004ff007c0c */ /* 0x000fc8000bf05070 */
[----:B------:R-:W-:-:S13]  /*0f10*/  ISETP.NE.AND.EX P0, PT, RZ, UR5, PT, P0 ;  /* 0x00000005ff007c0c */ /* 0x000fda000bf05300 */
[----:B------:R-:W-:Y:S05]  /*0f20*/  @!P0 BRA `(.L_x_3106) ;  /* 0x0000000000148947 */ /* 0x000fea0003800000 */
[----:B0-----:R-:W0:Y:S02]  /*0f30*/  LDC.64 R2, c[0x0][0xa08] ;  /* 0x00028200ff027b82 */ /* 0x001e240000000a00 */
[----:B0-----:R-:W-:-:S05]  /*0f40*/  IMAD.WIDE R2, R204, 0x4, R2 ;  /* 0x00000004cc027825 */ /* 0x001fca00078e0202 */
[----:B-----5:R-:W2:Y:S04]  /*0f50*/  LDG.E R82, desc[UR60][R2.64] ;  /* 0x0000003c02527981 */ /* 0x020ea8000c1e1900 */
[----:B------:R-:W2:Y:S02]  /*0f60*/  LDG.E R7, desc[UR60][R2.64+0x4] ;  /* 0x0000043c02077981 */ /* 0x000ea4000c1e1900 */
[----:B--2---:R-:W-:-:S07]  /*0f70*/  IMAD.IADD R82, R7, 0x1, -R82 ;  /* 0x0000000107527824 */ /* 0x004fce00078e0a52 */
.L_x_3106:
[----:B-----5:R-:W-:Y:S01]  /*0f80*/  IMAD.IADD R82, R82, 0x1, -R5 ;  /* 0x0000000152527824 */ /* 0x020fe200078e0a05 */
[----:B------:R-:W-:Y:S01]  /*0f90*/  PLOP3.LUT P0, PT, PT, PT, PT, 0x80, 0x0 ;  /* 0x000000000000781c */ /* 0x000fe20003f0f070 */
[----:B0-----:R-:W-:Y:S01]  /*0fa0*/  IMAD.MOV.U32 R2, RZ, RZ, RZ ;  /* 0x000000ffff027224 */ /* 0x001fe200078e00ff */
[----:B------:R-:W-:Y:S01]  /*0fb0*/  CS2R R20, SRZ ;  /* 0x0000000000147805 */ /* 0x000fe2000001ff00 */
[C---:B------:R-:W-:Y:S01]  /*0fc0*/  VIADD R3, R82.reuse, 0x6f ;  /* 0x0000006f52037836 */ /* 0x040fe20000000000 */
[----:B------:R-:W-:Y:S01]  /*0fd0*/  ISETP.GE.AND P1, PT, R82, 0x1, PT ;  /* 0x000000015200780c */ /* 0x000fe20003f26270 */
[----:B------:R-:W-:Y:S01]  /*0fe0*/  IMAD.MOV.U32 R206, RZ, RZ, R101 ;  /* 0x000000ffffce7224 */ /* 0x000fe200078e0065 */
[----:B------:R-:W-:Y:S01]  /*0ff0*/  CS2R R118, SRZ ;  /* 0x0000000000767805 */ /* 0x000fe2000001ff00 */
[----:B------:R-:W-:Y:S01]  /*1000*/  IMAD.HI R2, R3, -0x6db6db6d, R2 ;  /* 0x9249249303027827 */ /* 0x000fe200078e0202 */
[----:B------:R-:W-:Y:S02]  /*1010*/  CS2R R116, SRZ ;  /* 0x0000000000747805 */ /* 0x000fe4000001ff00 */
[----:B------:R-:W-:-:S02]  /*1020*/  CS2R R114, SRZ ;  /* 0x0000000000727805 */ /* 0x000fc4000001ff00 */
[----:B------:R-:W-:Y:S01]  /*1030*/  CS2R R112, SRZ ;  /* 0x0000000000707805 */ /* 0x000fe2000001ff00 */
[----:B------:R-:W-:Y:S01]  /*1040*/  IMAD.MOV.U32 R205, RZ, RZ, R102 ;  /* 0x000000ffffcd7224 */ /* 0x000fe200078e0066 */
[----:B------:R-:W-:Y:S02]  /*1050*/  SHF.R.U32.HI R3, RZ, 0x1f, R2 ;  /* 0x0000001fff037819 */ /* 0x000fe40000011602 */
[----:B------:R-:W-:Y:S02]  /*1060*/  CS2R R110, SRZ ;  /* 0x00000000006e7805 */ /* 0x000fe4000001ff00 */
[----:B------:R-:W-:Y:S02]  /*1070*/  CS2R R108, SRZ ;  /* 0x00000000006c7805 */ /* 0x000fe4000001ff00 */
[----:B------:R-:W-:Y:S02]  /*1080*/  CS2R R106, SRZ ;  /* 0x00000000006a7805 */ /* 0x000fe4000001ff00 */
[----:B------:R-:W-:-:S02]  /*1090*/  LEA.HI.SX32 R120, R2, R3, 0x1a ;  /* 0x0000000302787211 */ /* 0x000fc400078fd2ff */
[----:B------:R-:W-:Y:S02]  /*10a0*/  CS2R R2, SRZ ;  /* 0x0000000000027805 */ /* 0x000fe4000001ff00 */
[----:B------:R-:W-:Y:S02]  /*10b0*/  CS2R R104, SRZ ;  /* 0x0000000000687805 */ /* 0x000fe4000001ff00 */
[----:B------:R-:W-:Y:S01]  /*10c0*/  CS2R R50, SRZ ;  /* 0x0000000000327805 */ /* 0x000fe2000001ff00 */
[----:B------:R-:W-:Y:S01]  /*10d0*/  IMAD.MOV.U32 R43, RZ, RZ, RZ ;  /* 0x000000ffff2b7224 */ /* 0x000fe200078e00ff */
        /* <DEDUP_REMOVED lines=38> */
[----:B------:R-:W-:-:S02]  /*1340*/  IMAD.MOV.U32 R138, RZ, RZ, RZ ;  /* 0x000000ffff8a7224 */ /* 0x000fc400078e00ff */
[----:B------:R-:W-:Y:S02]  /*1350*/  IMAD.MOV.U32 R121, RZ, RZ, RZ ;  /* 0x000000ffff797224 */ /* 0x000fe400078e00ff */
[----:B------:R-:W-:Y:S01]  /*1360*/  IMAD.MOV.U32 R24, RZ, RZ, RZ ;  /* 0x000000ffff187224 */ /* 0x000fe200078e00ff */
        /* <DEDUP_REMOVED lines=32> */
.L_x_3108:
[----:B------:R-:W0:Y:S01]  /*1570*/  S2UR UR5, SR_CgaCtaId ;  /* 0x00000000000579c3 */ /* 0x000e220000008800 */
[----:B------:R-:W-:Y:S01]  /*1580*/  LEA.HI R0, R208, R208, RZ, 0x1 ;  /* 0x000000d0d0007211 */ /* 0x000fe200078f08ff */
[----:B------:R-:W-:Y:S01]  /*1590*/  UMOV UR4, 0x400 ;  /* 0x0000040000047882 */ /* 0x000fe20000000000 */
[----:B------:R-:W-:Y:S01]  /*15a0*/  BSSY B0, `(.L_x_3109) ;  /* 0x0000009000007945 */ /* 0x000fe20003800000 */
[----:B------:R-:W-:Y:S02]  /*15b0*/  ISETP.NE.AND P0, PT, R19, 0x3, PT ;  /* 0x000000031300780c */ /* 0x000fe40003f05270 */
[----:B------:R-:W-:-:S05]  /*15c0*/  LOP3.LUT R3, R0, 0xfffffffe, RZ, 0xc0, !PT ;  /* 0xfffffffe00037812 */ /* 0x000fca00078ec0ff */
[----:B------:R-:W-:-:S05]  /*15d0*/  IMAD.IADD R0, R208, 0x1, -R3 ;  /* 0x00000001d0007824 */ /* 0x000fca00078e0a03 */
[----:B------:R-:W-:Y:S01]  /*15e0*/  SHF.L.U32 R0, R0, 0x1f, RZ ;  /* 0x0000001f00007819 */ /* 0x000fe200000006ff */
[----:B0-----:R-:W-:-:S06]  /*15f0*/  ULEA UR4, UR5, UR4, 0x18 ;  /* 0x0000000405047291 */ /* 0x001fcc000f8ec03f */
[----:B------:R-:W-:-:S04]  /*1600*/  IMAD.U32 R5, RZ, RZ, UR4 ;  /* 0x00000004ff057e24 */ /* 0x000fc8000f8e00ff */
[----:B------:R-:W0:Y:S02]  /*1610*/  SYNCS.PHASECHK.TRANS64.TRYWAIT P1, [R5+URZ+0x36800], R0 ;  /* 0x03680000050075a7 */ /* 0x000e24000802017f */
[----:B0-----:R-:W-:Y:S05]  /*1620*/  @!P1 BRA `(.L_x_3110) ;  /* 0x0000010000749947 */ /* 0x001fea0003800000 */
.L_x_3234:
[----:B------:R-:W-:Y:S05]  /*1630*/  BSYNC B0 ;  /* 0x0000000000007941 */ /* 0x000fea0003800000 */
.L_x_3109:
[----:B------:R-:W-:Y:S05]  /*1640*/  @!P0 BRA `(.L_x_3111) ;  /* 0x0000000000048947 */ /* 0x000fea0003800000 */
[----:B------:R-:W-:Y:S01]  /*1650*/  BPT.TRAP 0x1 ;  /* 0x000000040000795c */ /* 0x000fe20000300000 */
.L_x_3111:
[----:B------:R-:W-:Y:S01]  /*1660*/  IMAD R2, R16, 0x8, R5 ;  /* 0x0000000810027824 */ /* 0x000fe200078e0205 */
[----:B------:R-:W-:-:S04]  /*1670*/  SHF.L.U32 R3, R17, 0x1f, RZ ;  /* 0x0000001f11037819 */ /* 0x000fc800000006ff */
[----:B------:R1:W2:Y:S01]  /*1680*/  SYNCS.PHASECHK.TRANS64.TRYWAIT P2, [R2+URZ+0x36830], R3 ;  /* 0x03683003020075a7 */ /* 0x0002a2000804017f */
[----:B------:R-:W-:Y:S05]  /*1690*/  @!P0 BRA `(.L_x_3112) ;  /* 0x0000000000048947 */ /* 0x000fea0003800000 */
[----:B------:R-:W-:Y:S01]  /*16a0*/  BPT.TRAP 0x1 ;  /* 0x000000040000795c */ /* 0x000fe20000300000 */
.L_x_3112:
[----:B0-----:R-:W0:Y:S01]  /*16b0*/  S2R R0, SR_TID.X ;  /* 0x0000000000007919 */ /* 0x001e220000002100 */
[----:B------:R-:W-:Y:S01]  /*16c0*/  IMAD.MOV.U32 R119, RZ, RZ, RZ ;  /* 0x000000ffff777224 */ /* 0x000fe200078e00ff */
[----:B0-----:R-:W-:Y:S01]  /*16d0*/  LOP3.LUT P1, RZ, R0, 0x7f, RZ, 0xc0, !PT ;  /* 0x0000007f00ff7812 */ /* 0x001fe2000782c0ff */
[----:B--2---:R-:W-:-:S12]  /*16e0*/  @P2 BRA `(.L_x_3113) ;  /* 0x0000000000082947 */ /* 0x004fd80003800000 */
[----:B------:R-:W0:Y:S02]  /*16f0*/  SYNCS.PHASECHK.TRANS64.TRYWAIT P2, [R2+URZ+0x36830], R3 ;  /* 0x03683003020075a7 */ /* 0x000e24000804017f */
[----:B0-----:R-:W-:Y:S05]  /*1700*/  @!P2 BRA `(.L_x_3114) ;  /* 0x000001000050a947 */ /* 0x001fea0003800000 */
.L_x_3113:
[----:B------:R-:W-:Y:S05]  /*1710*/  WARPSYNC.ALL ;  /* 0x0000000000007948 */ /* 0x000fea0003800000 */
[----:B------:R-:W-:Y:S01]  /*1720*/  VIADD R0, R5, 0x21400 ;  /* 0x0002140005007836 */ /* 0x000fe20000000000 */
[----:B------:R-:W-:Y:S01]  /*1730*/  ULOP3.LUT UR8, UR36, 0x10000, URZ, 0xfc, !UPT ;  /* 0x0001000024087892 */ /* 0x000fe2000f8efc3f */
[----:B------:R-:W-:Y:S01]  /*1740*/  WARPGROUP.ARRIVE ;  /* 0x00000000000079c5 */ /* 0x000fe20000000000 */
[----:B------:R-:W-:Y:S01]  /*1750*/  UMOV UR9, 0x40000040 ;  /* 0x4000004000097882 */ /* 0x000fe20000000000 */
[----:B------:R-:W-:Y:S01]  /*1760*/  UMOV UR11, 0x40000040 ;  /* 0x40000040000b7882 */ /* 0x000fe20000000000 */
[----:B------:R-:W-:Y:S01]  /*1770*/  SHF.R.U32.HI R0, RZ, 0x4, R0 ;  /* 0x00000004ff007819 */ /* 0x000fe20000011600 */
[----:B------:R-:W-:Y:S01]  /*1780*/  UMOV UR5, UR9 ;  /* 0x0000000900057c82 */ /* 0x000fe20008000000 */
[----:B------:R-:W-:Y:S01]  /*1790*/  UMOV UR7, 0x40000040 ;  /* 0x4000004000077882 */ /* 0x000fe20000000000 */
[----:B------:R-:W-:Y:S01]  /*17a0*/  UMOV UR4, UR8 ;  /* 0x0000000800047c82 */ /* 0x000fe20008000000 */
[----:B------:R-:W-:Y:S01]  /*17b0*/  LOP3.LUT R0, R0, 0x3fff, RZ, 0xc0, !PT ;  /* 0x00003fff00007812 */ /* 0x000fe200078ec0ff */
[----:B------:R-:W-:Y:S01]  /*17c0*/  UMOV UR12, UR8 ;  /* 0x00000008000c7c82 */ /* 0x000fe20008000000 */
[----:B------:R-:W-:Y:S01]  /*17d0*/  UMOV UR13, UR9 ;  /* 0x00000009000d7c82 */ /* 0x000fe20008000000 */
[----:B------:R-:W-:Y:S01]  /*17e0*/  UMOV UR15, 0x40000040 ;  /* 0x40000040000f7882 */ /* 0x000fe20000000000 */
[----:B------:R-:W-:Y:S01]  /*17f0*/  LOP3.LUT R9, R0, 0x10000, RZ, 0xfc, !PT ;  /* 0x0001000000097812 */ /* 0x000fe200078efcff */
[----:B------:R-:W-:Y:S01]  /*1800*/  UMOV UR16, UR8 ;  /* 0x0000000800107c82 */ /* 0x000fe20008000000 */
[----:B------:R-:W-:Y:S01]  /*1810*/  UMOV UR17, UR9 ;  /* 0x0000000900117c82 */ /* 0x000fe20008000000 */
[----:B------:R-:W-:Y:S01]  /*1820*/  UMOV UR19, 0x40000040 ;  /* 0x4000004000137882 */ /* 0x000fe20000000000 */
[----:B------:R-:W-:Y:S01]  /*1830*/  UMOV UR20, UR8 ;  /* 0x0000000800147c82 */ /* 0x000fe20008000000 */
[----:B------:R-:W-:Y:S01]  /*1840*/  IMAD R0, R16, 0xa80, R9 ;  /* 0x00000a8010007824 */ /* 0x000fe200078e0209 */
[----:B------:R-:W-:Y:S01]  /*1850*/  UMOV UR21, UR9 ;  /* 0x0000000900157c82 */ /* 0x000fe20008000000 */
[----:B------:R-:W-:Y:S01]  /*1860*/  UMOV UR23, 0x40000040 ;  /* 0x4000004000177882 */ /* 0x000fe20000000000 */
[----:B------:R-:W-:Y:S01]  /*1870*/  UMOV UR27, 0x40000040 ;  /* 0x40000040001b7882 */ /* 0x000fe20000000000 */
[----:B------:R-:W-:Y:S01]  /*1880*/  UMOV UR31, 0x40000040 ;  /* 0x40000040001f7882 */ /* 0x000fe20000000000 */
[----:B------:R-:W-:Y:S01]  /*1890*/  R2UR UR10, R0 ;  /* 0x00000000000a72ca */ /* 0x000fe200000e0000 */
[----:B------:R-:W-:Y:S01]  /*18a0*/  UMOV UR35, 0x40000040 ;  /* 0x4000004000237882 */ /* 0x000fe20000000000 */
[----:B------:R-:W-:Y:S01]  /*18b0*/  UMOV UR39, 0x40000040 ;  /* 0x4000004000277882 */ /* 0x000fe20000000000 */
[----:B------:R-:W-:Y:S01]  /*18c0*/  UMOV UR43, 0x40000040 ;  /* 0x40000040002b7882 */ /* 0x000fe20000000000 */
[----:B------:R-:W-:Y:S01]  /*18d0*/  UMOV UR47, 0x40000040 ;  /* 0x40000040002f7882 */ /* 0x000fe20000000000 */
[----:B------:R-:W-:Y:S01]  /*18e0*/  UMOV UR51, 0x40000040 ;  /* 0x4000004000337882 */ /* 0x000fe20000000000 */
[----:B------:R-:W-:Y:S01]  /*18f0*/  UMOV UR55, 0x40000040 ;  /* 0x4000004000377882 */ /* 0x000fe20000000000 */
[----:B------:R-:W-:Y:S01]  /*1900*/  UMOV UR59, 0x40000040 ;  /* 0x40000040003b7882 */ /* 0x000fe20000000000 */
[----:B01----:R-:W-:Y:S01]  /*1910*/  IMAD.IADD R3, R211, 0x1, R82 ;  /* 0x00000001d3037824 */ /* 0x003fe200078e0252 */
[----:B------:R-:W-:Y:S01]  /*1920*/  P2R R80, PR, RZ, 0x2 ;  /* 0x00000002ff507803 */ /* 0x000fe20000000000 */
[----:B------:R-:W-:Y:S01]  /*1930*/  IMAD.MOV.U32 R116, RZ, RZ, R119 ;  /* 0x000000ffff747224 */ /* 0x000fe200078e0077 */
[----:B------:R-:W-:Y:S01]  /*1940*/  P2R R84, PR, RZ, 0x1 ;  /* 0x00000001ff547803 */ /* 0x000fe20000000000 */
[----:B------:R-:W-:Y:S01]  /*1950*/  IMAD R3, R120, -0x70, R3 ;  /* 0xffffff9078037824 */ /* 0x000fe200078e0203 */
[----:B------:R-:W-:Y:S01]  /*1960*/  HGMMA.64x16x16.F32 R72, gdesc[UR8], RZ, !UPT, gsb0 ;  /* 0x00200000084879f0 */ /* 0x000fe2000c0008ff */
[----:B------:R-:W-:Y:S01]  /*1970*/  UIADD3 UR6, UR10, 0x80, URZ ;  /* 0x000000800a067890 */ /* 0x000fe2000fffe03f */
[-C--:B------:R-:W-:Y:S01]  /*1980*/  MOV R118, R119.reuse ;  /* 0x0000007700767202 */ /* 0x080fe20000000f00 */
[----:B------:R-:W-:Y:S01]  /*1990*/  UIADD3 UR14, UR10, 0x180, URZ ;  /* 0x000001800a0e7890 */ /* 0x000fe2000fffe03f */
[C---:B------:R-:W-:Y:S01]  /*19a0*/  ISETP.GT.AND P2, PT, R3.reuse, RZ, PT ;  /* 0x000000ff0300720c */ /* 0x040fe20003f44270 */
[----:B------:R-:W-:Y:S01]  /*19b0*/  UIADD3 UR18, UR10, 0x200, URZ ;  /* 0x000002000a127890 */ /* 0x000fe2000fffe03f */
[C---:B------:R-:W-:Y:S01]  /*19c0*/  ISETP.GT.AND P3, PT, R3.reuse, 0x1, PT ;  /* 0x000000010300780c */ /* 0x040fe20003f64270 */
        /* <DEDUP_REMOVED lines=9> */
[----:B------:R-:W-:Y:S01]  /*1a60*/  ISETP.GT.AND P0, PT, R3, 0x50, PT ;  /* 0x000000500300780c */ /* 0x000fe20003f04270 */
        /* <DEDUP_REMOVED lines=471> */
[----:B------:R-:W-:Y:S01]  /*37e0*/  UMOV UR52, UR11 ;  /* 0x0000000b00347c82 */ /* 0x000fe20008000000 */
[----:B------:R-:W-:Y:S01]  /*37f0*/  UMOV UR53, 0x40000040 ;  /* 0x4000004000357882 */ /* 0x000fe20000000000 */
[----:B------:R-:W-:Y:S01]  /*3800*/  UMOV UR55, 0x40000040 ;  /* 0x4000004000377882 */ /* 0x000fe20000000000 */
[----:B------:R-:W-:Y:S02]  /*3810*/  WARPGROUP.DEPBAR.LE gsb0, 0x0 ;  /* 0x00008000000079c5 */ /* 0x000fe40000010000 */
[----:B------:R-:W-:-:S06]  /*3820*/  WARPGROUP.ARRIVE ;  /* 0x00000000000079c5 */ /* 0x000fcc0000000000 */
[----:B------:R-:W-:Y:S03]  /*3830*/  HGMMA.64x16x16.F32 R32, gdesc[UR56], R32, gsb0 ;  /* 0x00200000382079f0 */ /* 0x000fe60008000820 */
        /* <DEDUP_REMOVED lines=27> */
[----:B------:R-:W-:Y:S01]  /*39f0*/  FSEL R11, R78, -INF , P4 ;  /* 0xff8000004e0b7808 */ /* 0x000fe20002000000 */
[----:B------:R-:W-:Y:S01]  /*3a00*/  IMAD.MOV.U32 R78, RZ, RZ, R119 ;  /* 0x000000ffff4e7224 */ /* 0x000fe200078e0077 */
        /* <DEDUP_REMOVED lines=11> */
[----:B------:R-:W-:Y:S01]  /*3ac0*/  UMOV UR55, 0x40000040 ;  /* 0x4000004000377882 */ /* 0x000fe20000000000 */
[----:B------:R-:W-:Y:S01]  /*3ad0*/  FMNMX.FTZ R0, R65, R0, !PT ;  /* 0x0000000041007209 */ /* 0x000fe20007810000 */
[--C-:B------:R-:W-:Y:S01]  /*3ae0*/  IMAD.MOV.U32 R68, RZ, RZ, R119.reuse ;  /* 0x000000ffff447224 */ /* 0x100fe200078e0077 */
        /* <DEDUP_REMOVED lines=23> */
[----:B------:R-:W-:Y:S01]  /*3c60*/  UMOV UR55, 0x40000040 ;  /* 0x4000004000377882 */ /* 0x000fe20000000000 */
[----:B------:R-:W-:Y:S01]  /*3c70*/  FMNMX.FTZ R0, R91, R0, !PT ;  /* 0x000000005b007209 */ /* 0x000fe20007810000 */
[--C-:B------:R-:W-:Y:S01]  /*3c80*/  IMAD.MOV.U32 R60, RZ, RZ, R119.reuse ;  /* 0x000000ffff3c7224 */ /* 0x100fe200078e0077 */
[----:B------:R-:W-:Y:S02]  /*3c90*/  FSEL R95, R61, -INF , P4 ;  /* 0xff8000003d5f7808 */ /* 0x000fe40002000000 */
        /* <DEDUP_REMOVED lines=11> */
[----:B------:R-:W-:Y:S01]  /*3d50*/  FSEL R97, R48, -INF , P3 ;  /* 0xff80000030617808 */ /* 0x000fe20001800000 */
[----:B------:R-:W-:Y:S01]  /*3d60*/  IMAD.MOV.U32 R48, RZ, RZ, R119 ;  /* 0x000000ffff307224 */ /* 0x000fe200078e0077 */
[----:B------:R-:W-:-:S02]  /*3d70*/  FSEL R99, R49, -INF , P2 ;  /* 0xff80000031637808 */ /* 0x000fc40001000000 */
[----:B------:R-:W-:Y:S01]  /*3d80*/  FMNMX.FTZ R0, R97, R0, !PT ;  /* 0x0000000061007209 */ /* 0x000fe20007810000 */
[----:B------:R-:W-:Y:S01]  /*3d90*/  HGMMA.64x16x16.F32 R40, gdesc[UR52], R40, gsb0 ;  /* 0x00200000342879f0 */ /* 0x000fe20008000828 */
[----:B------:R-:W-:Y:S01]  /*3da0*/  UMOV UR54, UR4 ;  /* 0x0000000400367c82 */ /* 0x000fe20008000000 */
[----:B------:R-:W-:Y:S01]  /*3db0*/  UMOV UR55, 0x40000040 ;  /* 0x4000004000377882 */ /* 0x000fe20000000000 */
[----:B------:R-:W-:Y:S01]  /*3dc0*/  FSEL R49, R62, -INF , P5 ;  /* 0xff8000003e317808 */ /* 0x000fe20002800000 */
[----:B------:R-:W-:Y:S01]  /*3dd0*/  ULDC UR4, c[0x0][0x988] ;  /* 0x0002620000047ab9 */ /* 0x000fe20000000800 */
[----:B------:R-:W-:Y:S01]  /*3de0*/  ISETP.GT.AND P5, PT, R3, 0x39, PT ;  /* 0x000000390300780c */ /* 0x000fe20003fa4270 */
[--C-:B------:R-:W-:Y:S01]  /*3df0*/  IMAD.MOV.U32 R62, RZ, RZ, R119.reuse ;  /* 0x000000ffff3e7224 */ /* 0x100fe200078e0077 */
[----:B------:R-:W-:Y:S01]  /*3e00*/  FSEL R101, R52, -INF , P6 ;  /* 0xff80000034657808 */ /* 0x000fe20003000000 */
[----:B------:R-:W-:Y:S01]  /*3e10*/  IMAD.MOV.U32 R52, RZ, RZ, R119 ;  /* 0x000000ffff347224 */ /* 0x000fe200078e0077 */
[----:B------:R-:W-:-:S02]  /*3e20*/  FMNMX.FTZ R0, R99, R0, !PT ;  /* 0x0000000063007209 */ /* 0x000fc40007810000 */
[----:B------:R-:W-:Y:S02]  /*3e30*/  FSEL R103, R53, -INF , P5 ;  /* 0xff80000035677808 */ /* 0x000fe40002800000 */
[----:B------:R-:W-:Y:S02]  /*3e40*/  FMNMX.FTZ R0, R101, R0, !PT ;  /* 0x0000000065007209 */ /* 0x000fe40007810000 */
[----:B------:R-:W-:Y:S01]  /*3e50*/  FSEL R53, R50, -INF , P3 ;  /* 0xff80000032357808 */ /* 0x000fe20001800000 */
[----:B------:R-:W-:Y:S01]  /*3e60*/  IMAD.MOV.U32 R50, RZ, RZ, R119 ;  /* 0x000000ffff327224 */ /* 0x000fe200078e0077 */
[----:B------:R-:W-:Y:S02]  /*3e70*/  ISETP.GT.AND P3, PT, R3, 0x41, PT ;  /* 0x000000410300780c */ /* 0x000fe40003f64270 */
[----:B------:R-:W-:Y:S02]  /*3e80*/  FMNMX.FTZ R0, R103, R0, !PT ;  /* 0x0000000067007209 */ /* 0x000fe40007810000 */
[----:B------:R-:W-:-:S02]  /*3e90*/  FSEL R51, R51, -INF , P2 ;  /* 0xff80000033337808 */ /* 0x000fc40001000000 */
[----:B------:R-:W-:Y:S02]  /*3ea0*/  ISETP.GT.AND P2, PT, R3, 0x48, PT ;  /* 0x000000480300780c */ /* 0x000fe40003f44270 */
        /* <DEDUP_REMOVED lines=8> */
[----:B------:R-:W-:Y:S01]  /*3f30*/  UIADD3 UR54, UR10, 0xa06, URZ ;  /* 0x00000a060a367890 */ /* 0x000fe2000fffe03f */
[----:B------:R-:W-:Y:S01]  /*3f40*/  FSEL R109, R44, -INF , P2 ;  /* 0xff8000002c6d7808 */ /* 0x000fe20001000000 */
[----:B------:R-:W-:Y:S01]  /*3f50*/  UMOV UR55, 0x40000040 ;  /* 0x4000004000377882 */ /* 0x000fe20000000000 */
[----:B------:R-:W-:Y:S01]  /*3f60*/  FMNMX.FTZ R0, R107, R0, !PT ;  /* 0x000000006b007209 */ /* 0x000fe20007810000 */
[----:B------:R-:W-:Y:S01]  /*3f70*/  IMAD.MOV.U32 R44, RZ, RZ, R119 ;  /* 0x000000ffff2c7224 */ /* 0x000fe200078e0077 */
[----:B------:R-:W-:Y:S02]  /*3f80*/  FSEL R113, R45, -INF , P1 ;  /* 0xff8000002d717808 */ /* 0x000fe40000800000 */
[----:B------:R-:W-:Y:S02]  /*3f90*/  FMNMX.FTZ R0, R109, R0, !PT ;  /* 0x000000006d007209 */ /* 0x000fe40007810000 */
[----:B------:R-:W-:-:S02]  /*3fa0*/  ISETP.GT.AND P1, PT, R3, 0x51, PT ;  /* 0x000000510300780c */ /* 0x000fc40003f24270 */
[----:B------:R-:W-:Y:S02]  /*3fb0*/  FMNMX.FTZ R0, R113, R0, !PT ;  /* 0x0000000071007209 */ /* 0x000fe40007810000 */
[----:B------:R-:W-:Y:S02]  /*3fc0*/  FSEL R43, R43, -INF , P3 ;  /* 0xff8000002b2b7808 */ /* 0x000fe40001800000 */
[C---:B------:R-:W-:Y:S02]  /*3fd0*/  ISETP.GT.AND P3, PT, R3.reuse, 0x60, PT ;  /* 0x000000600300780c */ /* 0x040fe40003f64270 */
[----:B------:R-:W-:Y:S01]  /*3fe0*/  FSEL R45, R42, -INF , P4 ;  /* 0xff8000002a2d7808 */ /* 0x000fe20002000000 */
[--C-:B------:R-:W-:Y:S01]  /*3ff0*/  IMAD.MOV.U32 R42, RZ, RZ, R119.reuse ;  /* 0x000000ffff2a7224 */ /* 0x100fe200078e0077 */
[C---:B------:R-:W-:Y:S02]  /*4000*/  ISETP.GT.AND P4, PT, R3.reuse, 0x61, PT ;  /* 0x000000610300780c */ /* 0x040fe40003f84270 */
[----:B------:R-:W-:Y:S01]  /*4010*/  FSEL R41, R54, -INF , P6 ;  /* 0xff80000036297808 */ /* 0x000fe20003000000 */
[----:B------:R-:W-:Y:S01]  /*4020*/  IMAD.MOV.U32 R54, RZ, RZ, R119 ;  /* 0x000000ffff367224 */ /* 0x000fe200078e0077 */
[----:B------:R-:W-:-:S02]  /*4030*/  ISETP.GT.AND P6, PT, R3, 0x69, PT ;  /* 0x000000690300780c */ /* 0x000fc40003fc4270 */
[----:B------:R-:W-:Y:S01]  /*4040*/  P2R R20, PR, RZ, 0x2 ;  /* 0x00000002ff147803 */ /* 0x000fe20000000000 */
[----:B------:R-:W-:Y:S02]  /*4050*/  WARPGROUP.DEPBAR.LE gsb0, 0x0 ;  /* 0x00008000000079c5 */ /* 0x000fe40000010000 */
[----:B------:R-:W-:Y:S01]  /*4060*/  WARPGROUP.ARRIVE ;  /* 0x00000000000079c5 */ /* 0x000fe20000000000 */
[----:B------:R-:W-:Y:S02]  /*4070*/  FSEL R115, R32, -INF , P0 ;  /* 0xff80000020737808 */ /* 0x000fe40000000000 */
[----:B------:R-:W-:Y:S02]  /*4080*/  ISETP.GT.AND P0, PT, R3, 0x58, PT ;  /* 0x000000580300780c */ /* 0x000fe40003f04270 */
[----:B------:R-:W-:Y:S01]  /*4090*/  FSEL R117, R33, -INF , P1 ;  /* 0xff80000021757808 */ /* 0x000fe20000800000 */
[----:B------:R-:W-:Y:S01]  /*40a0*/  HGMMA.64x16x16.F32 R24, gdesc[UR52], R24, gsb0 ;  /* 0x00200000341879f0 */ /* 0x000fe20008000818 */
[----:B------:R-:W-:-:S02]  /*40b0*/  FMNMX.FTZ R0, R115, R0, !PT ;  /* 0x0000000073007209 */ /* 0x000fc40007810000 */
[----:B------:R-:W-:Y:S02]  /*40c0*/  FSEL R33, R46, -INF , P2 ;  /* 0xff8000002e217808 */ /* 0x000fe40001000000 */
[----:B------:R-:W-:Y:S02]  /*40d0*/  ISETP.GT.AND P2, PT, R3, 0x59, PT ;  /* 0x000000590300780c */ /* 0x000fe40003f44270 */
[----:B------:R-:W-:Y:S02]  /*40e0*/  FSEL R121, R36, -INF , P0 ;  /* 0xff80000024797808 */ /* 0x000fe40000000000 */
[----:B------:R-:W-:Y:S02]  /*40f0*/  FMNMX.FTZ R0, R117, R0, !PT ;  /* 0x0000000075007209 */ /* 0x000fe40007810000 */
[----:B------:R-:W-:Y:S02]  /*4100*/  FSEL R123, R37, -INF , P2 ;  /* 0xff800000257b7808 */ /* 0x000fe40001000000 */
[----:B------:R-:W-:-:S02]  /*4110*/  FMNMX.FTZ R0, R121, R0, !PT ;  /* 0x0000000079007209 */ /* 0x000fc40007810000 */
[----:B------:R-:W-:Y:S02]  /*4120*/  P2R R14, PR, RZ, 0x1 ;  /* 0x00000001ff0e7803 */ /* 0x000fe40000000000 */
[----:B------:R-:W-:Y:S02]  /*4130*/  FMNMX.FTZ R0, R123, R0, !PT ;  /* 0x000000007b007209 */ /* 0x000fe40007810000 */
[C---:B------:R-:W-:Y:S02]  /*4140*/  ISETP.GT.AND P0, PT, R3.reuse, 0x49, PT ;  /* 0x000000490300780c */ /* 0x040fe40003f04270 */
[----:B------:R-:W-:Y:S02]  /*4150*/  ISETP.GT.AND P1, PT, R3, 0x50, PT ;  /* 0x000000500300780c */ /* 0x000fe40003f24270 */
[----:B------:R-:W-:Y:S02]  /*4160*/  FSEL R111, R47, -INF , P0 ;  /* 0xff8000002f6f7808 */ /* 0x000fe40000000000 */
[----:B------:R-:W-:-:S02]  /*4170*/  FSEL R47, R34, -INF , P1 ;  /* 0xff800000222f7808 */ /* 0x000fc40000800000 */
[----:B------:R-:W-:Y:S02]  /*4180*/  ISETP.NE.AND P1, PT, R20, RZ, PT ;  /* 0x000000ff1400720c */ /* 0x000fe40003f25270 */
[----:B------:R-:W-:Y:S02]  /*4190*/  P2R R12, PR, RZ, 0x4 ;  /* 0x00000004ff0c7803 */ /* 0x000fe40000000000 */
[----:B------:R-:W-:Y:S02]  /*41a0*/  ISETP.NE.AND P0, PT, R14, RZ, PT ;  /* 0x000000ff0e00720c */ /* 0x000fe40003f05270 */
[----:B------:R-:W-:Y:S02]  /*41b0*/  FSEL R35, R35, -INF , P1 ;  /* 0xff80000023237808 */ /* 0x000fe40000800000 */
[----:B------:R-:W-:Y:S01]  /*41c0*/  ISETP.NE.AND P1, PT, R80, RZ, PT ;  /* 0x000000ff5000720c */ /* 0x000fe20003f25270 */
[----:B------:R-:W-:Y:S01]  /*41d0*/  IMAD.MOV.U32 R80, RZ, RZ, R119 ;  /* 0x000000ffff507224 */ /* 0x000fe200078e0077 */
[----:B------:R-:W-:-:S11]  /*41e0*/  MOV R46, R119 ;  /* 0x00000077002e7202 */ /* 0x000fd60000000f00 */
[----:B------:R-:W-:Y:S01]  /*41f0*/  @!P1 VIADD R2, R2, 0x36840 ;  /* 0x0003684002029836 */ /* 0x000fe20000000000 */
[----:B------:R-:W-:Y:S02]  /*4200*/  WARPGROUP.DEPBAR.LE gsb0, 0x0 ;  /* 0x00008000000079c5 */ /* 0x000fe40000010000 */
[----:B------:R-:W-:Y:S02]  /*4210*/  FSEL R125, R24, -INF , P3 ;  /* 0xff800000187d7808 */ /* 0x000fe40001800000 */
        /* <DEDUP_REMOVED lines=11> */
[----:B------:R-:W0:Y:S01]  /*42d0*/  SHFL.BFLY PT, R25, R6, 0x2, 0x1f ;  /* 0x0c401f0006197f89 */ /* 0x000e2200000e0000 */
[----:B------:R-:W-:-:S02]  /*42e0*/  @!P1 PRMT R2, RZ, 0x654, R2 ;  /* 0x00000654ff029816 */ /* 0x000fc40000000002 */
[----:B------:R-:W-:Y:S01]  /*42f0*/  ISETP.NE.AND P0, PT, R84, RZ, PT ;  /* 0x000000ff5400720c */ /* 0x000fe20003f05270 */
[----:B------:R-:W-:Y:S01]  /*4300*/  IMAD.MOV.U32 R84, RZ, RZ, R119 ;  /* 0x000000ffff547224 */ /* 0x000fe200078e0077 */
[----:B------:R1:W-:Y:S01]  /*4310*/  @!P1 SYNCS.ARRIVE.TRANS64.RED.A1T0 RZ, [R2+URZ], RZ ;  /* 0x000000ff02ff99a7 */ /* 0x0003e2000810043f */
        /* <DEDUP_REMOVED lines=25> */
[----:B------:R-:W-:Y:S01]  /*44b0*/  FSEL R65, R26, -INF , P3 ;  /* 0xff8000001a417808 */ /* 0x000fe20001800000 */
[--C-:B------:R-:W-:Y:S01]  /*44c0*/  FFMA.FTZ R202, R83, R0, -R10.reuse ;  /* 0x0000000053ca7223 */ /* 0x100fe2000001080a */
[----:B------:R-:W-:Y:S01]  /*44d0*/  FMNMX.FTZ R6, R41, R6, !PT ;  /* 0x0000000629067209 */ /* 0x000fe20007810000 */
[----:B------:R-:W-:Y:S01]  /*44e0*/  MUFU.EX2 R200, R200 ;  /* 0x000000c800c87308 */ /* 0x000fe20000000800 */
[----:B------:R-:W-:Y:S01]  /*44f0*/  FSEL R69, R30, -INF , P5 ;  /* 0xff8000001e457808 */ /* 0x000fe20002800000 */
[--C-:B------:R-:W-:Y:S01]  /*4500*/  FFMA.FTZ R37, R77, R0, -R10.reuse ;  /* 0x000000004d257223 */ /* 0x100fe2000001080a */
[----:B------:R-:W-:Y:S01]  /*4510*/  FMNMX.FTZ R6, R55, R6, !PT ;  /* 0x0000000637067209 */ /* 0x000fe20007810000 */
[-CC-:B------:R-:W-:Y:S01]  /*4520*/  FFMA.FTZ R196, R85, R0.reuse, -R10.reuse ;  /* 0x0000000055c47223 */ /* 0x180fe2000001080a */
[-CC-:B------:R-:W-:Y:S01]  /*4530*/  FFMA.FTZ R198, R87, R0.reuse, -R10.reuse ;  /* 0x0000000057c67223 */ /* 0x180fe2000001080a */
[--C-:B------:R-:W-:Y:S01]  /*4540*/  FFMA.FTZ R192, R89, R0, -R10.reuse ;  /* 0x0000000059c07223 */ /* 0x100fe2000001080a */
[----:B------:R-:W-:Y:S01]  /*4550*/  FMNMX.FTZ R6, R45, R6, !PT ;  /* 0x000000062d067209 */ /* 0x000fe20007810000 */
[----:B------:R-:W0:Y:S01]  /*4560*/  MUFU.EX2 R25, R25 ;  /* 0x0000001900197308 */ /* 0x000e220000000800 */
[-CC-:B------:R-:W-:Y:S01]  /*4570*/  FFMA.FTZ R91, R91, R0.reuse, -R10.reuse ;  /* 0x000000005b5b7223 */ /* 0x180fe2000001080a */
[--C-:B------:R-:W-:Y:S01]  /*4580*/  FFMA.FTZ R93, R93, R0, -R10.reuse ;  /* 0x000000005d5d7223 */ /* 0x100fe2000001080a */
[----:B------:R-:W-:Y:S01]  /*4590*/  FMNMX.FTZ R6, R43, R6, !PT ;  /* 0x000000062b067209 */ /* 0x000fe20007810000 */
[-CC-:B------:R-:W-:Y:S01]  /*45a0*/  FFMA.FTZ R95, R95, R0.reuse, -R10.reuse ;  /* 0x000000005f5f7223 */ /* 0x180fe2000001080a */
[-CC-:B------:R-:W-:Y:S01]  /*45b0*/  FFMA.FTZ R97, R97, R0.reuse, -R10.reuse ;  /* 0x0000000061617223 */ /* 0x180fe2000001080a */
[--C-:B------:R-:W-:Y:S01]  /*45c0*/  FFMA.FTZ R99, R99, R0, -R10.reuse ;  /* 0x0000000063637223 */ /* 0x100fe2000001080a */
        /* <DEDUP_REMOVED lines=9> */
[----:B------:R-:W3:Y:S01]  /*4660*/  MUFU.EX2 R37, R37 ;  /* 0x0000002500257308 */ /* 0x000ee20000000800 */
[-CC-:B------:R-:W-:Y:S01]  /*4670*/  FFMA.FTZ R113, R113, R0.reuse, -R10.reuse ;  /* 0x0000000071717223 */ /* 0x180fe2000001080a */
[--C-:B------:R-:W-:Y:S01]  /*4680*/  FFMA.FTZ R115, R115, R0, -R10.reuse ;  /* 0x0000000073737223 */ /* 0x100fe2000001080a */
[----:B------:R-:W-:Y:S01]  /*4690*/  FMNMX.FTZ R6, R35, R6, !PT ;  /* 0x0000000623067209 */ /* 0x000fe20007810000 */
[-CC-:B------:R-:W-:Y:S01]  /*46a0*/  FFMA.FTZ R117, R117, R0.reuse, -R10.reuse ;  /* 0x0000000075757223 */ /* 0x180fe2000001080a */
[-CC-:B------:R-:W-:Y:S01]  /*46b0*/  FFMA.FTZ R121, R121, R0.reuse, -R10.reuse ;  /* 0x0000000079797223 */ /* 0x180fe2000001080a */
[--C-:B------:R-:W-:Y:S01]  /*46c0*/  FFMA.FTZ R123, R123, R0, -R10.reuse ;  /* 0x000000007b7b7223 */ /* 0x100fe2000001080a */
[----:B------:R-:W-:Y:S01]  /*46d0*/  FMNMX.FTZ R6, R29, R6, !PT ;  /* 0x000000061d067209 */ /* 0x000fe20007810000 */
[----:B------:R-:W4:Y:S01]  /*46e0*/  MUFU.EX2 R196, R196 ;  /* 0x000000c400c47308 */ /* 0x000f220000000800 */
[-CC-:B------:R-:W-:Y:S01]  /*46f0*/  FFMA.FTZ R125, R125, R0.reuse, -R10.reuse ;  /* 0x000000007d7d7223 */ /* 0x180fe2000001080a */
[--C-:B------:R-:W-:Y:S01]  /*4700*/  FFMA.FTZ R127, R127, R0, -R10.reuse ;  /* 0x000000007f7f7223 */ /* 0x100fe2000001080a */
[----:B------:R-:W-:Y:S01]  /*4710*/  FMNMX.FTZ R6, R39, R6, !PT ;  /* 0x0000000627067209 */ /* 0x000fe20007810000 */
[-CC-:B------:R-:W-:Y:S01]  /*4720*/  FFMA.FTZ R129, R129, R0.reuse, -R10.reuse ;  /* 0x0000000081817223 */ /* 0x180fe2000001080a */
[----:B------:R-:W-:Y:S01]  /*4730*/  FFMA.FTZ R10, R131, R0, -R10 ;  /* 0x00000000830a7223 */ /* 0x000fe2000001080a */
[--C-:B------:R-:W-:Y:S01]  /*4740*/  IMAD.MOV.U32 R89, RZ, RZ, R119.reuse ;  /* 0x000000ffff597224 */ /* 0x100fe200078e0077 */
[----:B------:R-:W-:Y:S01]  /*4750*/  FMNMX.FTZ R6, R65, R6, !PT ;  /* 0x0000000641067209 */ /* 0x000fe20007810000 */
[----:B------:R-:W5:Y:S01]  /*4760*/  MUFU.EX2 R57, R57 ;  /* 0x0000003900397308 */ /* 0x000f620000000800 */
[----:B------:R-:W-:-:S02]  /*4770*/  IMAD.MOV.U32 R87, RZ, RZ, R119 ;  /* 0x000000ffff577224 */ /* 0x000fc400078e0077 */
[----:B------:R-:W-:Y:S01]  /*4780*/  FMNMX.FTZ R6, R27, R6, !PT ;  /* 0x000000061b067209 */ /* 0x000fe20007810000 */
[--C-:B------:R-:W-:Y:S02]  /*4790*/  IMAD.MOV.U32 R85, RZ, RZ, R119.reuse ;  /* 0x000000ffff557224 */ /* 0x100fe400078e0077 */
[--C-:B------:R-:W-:Y:S01]  /*47a0*/  IMAD.MOV.U32 R83, RZ, RZ, R119.reuse ;  /* 0x000000ffff537224 */ /* 0x100fe200078e0077 */
[----:B------:R-:W-:Y:S01]  /*47b0*/  FMNMX.FTZ R6, R69, R6, !PT ;  /* 0x0000000645067209 */ /* 0x000fe20007810000 */
[----:B------:R-:W-:Y:S01]  /*47c0*/  MUFU.EX2 R198, R198 ;  /* 0x000000c600c67308 */ /* 0x000fe20000000800 */
[--C-:B------:R-:W-:Y:S02]  /*47d0*/  IMAD.MOV.U32 R81, RZ, RZ, R119.reuse ;  /* 0x000000ffff517224 */ /* 0x100fe400078e0077 */
[----:B------:R-:W-:Y:S01]  /*47e0*/  FMNMX.FTZ R6, R31, R6, !PT ;  /* 0x000000061f067209 */ /* 0x000fe20007810000 */
[--C-:B------:R-:W-:Y:S02]  /*47f0*/  IMAD.MOV.U32 R77, RZ, RZ, R119.reuse ;  /* 0x000000ffff4d7224 */ /* 0x100fe400078e0077 */
[----:B------:R-:W-:-:S02]  /*4800*/  IMAD.MOV.U32 R73, RZ, RZ, R119 ;  /* 0x000000ffff497224 */ /* 0x000fc400078e0077 */
        /* <DEDUP_REMOVED lines=8> */
[----:B------:R-:W-:Y:S01]  /*4890*/  MUFU.EX2 R97, R97 ;  /* 0x0000006100617308 */ /* 0x000fe20000000800 */
[----:B0-----:R-:W-:-:S07]  /*48a0*/  IMAD.MOV.U32 R95, RZ, RZ, R119 ;  /* 0x000000ffff5f7224 */ /* 0x001fce00078e0077 */
[----:B------:R0:W-:Y:S01]  /*48b0*/  MUFU.EX2 R188, R99 ;  /* 0x0000006300bc7308 */ /* 0x0001e20000000800 */
[----:B-1----:R-:W-:-:S04]  /*48c0*/  FMNMX.FTZ R3, R8, R3, !PT ;  /* 0x0000000308037209 */ /* 0x002fc80007810000 */
[C---:B------:R-:W-:Y:S01]  /*48d0*/  FSETP.NEU.FTZ.AND P2, PT, R3.reuse, -INF , PT ;  /* 0xff8000000300780b */ /* 0x040fe20003f5d000 */
[----:B------:R-:W-:Y:S02]  /*48e0*/  FMUL.FTZ R6, R3, R0 ;  /* 0x0000000003067220 */ /* 0x000fe40000410000 */
[----:B------:R-:W-:Y:S01]  /*48f0*/  MUFU.EX2 R101, R101 ;  /* 0x0000006500657308 */ /* 0x000fe20000000800 */
[----:B0-----:R-:W-:Y:S02]  /*4900*/  IMAD.MOV.U32 R99, RZ, RZ, R119 ;  /* 0x000000ffff637224 */ /* 0x001fe400078e0077 */
[----:B------:R-:W-:Y:S02]  /*4910*/  FSEL R6, R6, RZ, P2 ;  /* 0x000000ff06067208 */ /* 0x000fe40001000000 */
[----:B------:R-:W-:-:S03]  /*4920*/  ISETP.GE.AND P2, PT, R82, 0x71, PT ;  /* 0x000000715200780c */ /* 0x000fc60003f46270 */
        /* <DEDUP_REMOVED lines=17> */
[----:B0-----:R-:W-:Y:S01]  /*4a40*/  FADD.FTZ R7, R200, R25 ;  /* 0x00000019c8077221 */ /* 0x001fe20000010000 */
[-CC-:B------:R-:W-:Y:S01]  /*4a50*/  FFMA.FTZ R43, R43, R0.reuse, -R6.reuse ;  /* 0x000000002b2b7223 */ /* 0x180fe20000010806 */
[-CC-:B------:R-:W-:Y:S01]  /*4a60*/  FFMA.FTZ R41, R41, R0.reuse, -R6.reuse ;  /* 0x0000000029297223 */ /* 0x180fe20000010806 */
[-CC-:B------:R-:W-:Y:S01]  /*4a70*/  FFMA.FTZ R55, R55, R0.reuse, -R6.reuse ;  /* 0x0000000037377223 */ /* 0x180fe20000010806 */
[----:B--2---:R-:W-:Y:S01]  /*4a80*/  FADD.FTZ R30, R202, R7 ;  /* 0x00000007ca1e7221 */ /* 0x004fe20000010000 */
[-CC-:B------:R-:W-:Y:S01]  /*4a90*/  FFMA.FTZ R45, R45, R0.reuse, -R6.reuse ;  /* 0x000000002d2d7223 */ /* 0x180fe20000010806 */
[-C--:B------:R-:W-:Y:S01]  /*4aa0*/  FFMA.FTZ R33, R33, R0.reuse, -R6 ;  /* 0x0000000021217223 */ /* 0x080fe20000010806 */
[----:B------:R-:W0:Y:S01]  /*4ab0*/  MUFU.EX2 R11, R11 ;  /* 0x0000000b000b7308 */ /* 0x000e220000000800 */
[----:B---3--:R-:W-:Y:S01]  /*4ac0*/  FADD.FTZ R7, R37, R30 ;  /* 0x0000001e25077221 */ /* 0x008fe20000010000 */
[-CC-:B------:R-:W-:Y:S01]  /*4ad0*/  FFMA.FTZ R111, R111, R0.reuse, -R6.reuse ;  /* 0x000000006f6f7223 */ /* 0x180fe20000010806 */
[--C-:B------:R-:W-:Y:S01]  /*4ae0*/  FFMA.FTZ R47, R47, R0, -R6.reuse ;  /* 0x000000002f2f7223 */ /* 0x100fe20000010806 */
[----:B------:R-:W-:Y:S01]  /*4af0*/  F2FP.F16.F32.PACK_AB R200, R25, R200 ;  /* 0x000000c819c8723e */ /* 0x000fe200000000ff */
[----:B----4-:R-:W-:Y:S01]  /*4b00*/  FADD.FTZ R32, R196, R7 ;  /* 0x00000007c4207221 */ /* 0x010fe20000010000 */
[-CC-:B------:R-:W-:Y:S01]  /*4b10*/  FFMA.FTZ R35, R35, R0.reuse, -R6.reuse ;  /* 0x0000000023237223 */ /* 0x180fe20000010806 */
[-C--:B------:R-:W-:Y:S01]  /*4b20*/  FFMA.FTZ R29, R29, R0.reuse, -R6 ;  /* 0x000000001d1d7223 */ /* 0x080fe20000010806 */
[----:B------:R2:W3:Y:S01]  /*4b30*/  MUFU.EX2 R12, R79 ;  /* 0x0000004f000c7308 */ /* 0x0004e20000000800 */
[----:B-----5:R-:W-:Y:S01]  /*4b40*/  FADD.FTZ R7, R57, R32 ;  /* 0x0000002039077221 */ /* 0x020fe20000010000 */
[----:B-1----:R-:W-:Y:S01]  /*4b50*/  FADD.FTZ R32, R201, R8 ;  /* 0x00000008c9207221 */ /* 0x002fe20000010000 */
[-CC-:B------:R-:W-:Y:S01]  /*4b60*/  FFMA.FTZ R39, R39, R0.reuse, -R6.reuse ;  /* 0x0000000027277223 */ /* 0x180fe20000010806 */
[-CC-:B------:R-:W-:Y:S01]  /*4b70*/  FFMA.FTZ R65, R65, R0.reuse, -R6.reuse ;  /* 0x0000000041417223 */ /* 0x180fe20000010806 */
[----:B------:R-:W-:Y:S01]  /*4b80*/  FADD.FTZ R34, R198, R7 ;  /* 0x00000007c6227221 */ /* 0x000fe20000010000 */
[-CC-:B------:R-:W-:Y:S01]  /*4b90*/  FFMA.FTZ R27, R27, R0.reuse, -R6.reuse ;  /* 0x000000001b1b7223 */ /* 0x180fe20000010806 */
[-C--:B------:R-:W-:Y:S01]  /*4ba0*/  FFMA.FTZ R69, R69, R0.reuse, -R6 ;  /* 0x0000000045457223 */ /* 0x080fe20000010806 */
[----:B------:R-:W-:Y:S01]  /*4bb0*/  MUFU.EX2 R13, R13 ;  /* 0x0000000d000d7308 */ /* 0x000fe20000000800 */
[----:B0-----:R-:W-:Y:S01]  /*4bc0*/  FADD.FTZ R7, R11, R32 ;  /* 0x000000200b077221 */ /* 0x001fe20000010000 */
[----:B------:R-:W-:Y:S01]  /*4bd0*/  FFMA.FTZ R31, R31, R0, -R6 ;  /* 0x000000001f1f7223 */ /* 0x000fe20000010806 */
[----:B------:R-:W-:Y:S01]  /*4be0*/  F2FP.F16.F32.PACK_AB R201, R8, R201 ;  /* 0x000000c908c9723e */ /* 0x000fe200000000ff */
[--C-:B------:R-:W-:Y:S01]  /*4bf0*/  IMAD.MOV.U32 R103, RZ, RZ, R119.reuse ;  /* 0x000000ffff677224 */ /* 0x100fe200078e0077 */
[----:B------:R-:W-:Y:S01]  /*4c00*/  F2FP.F16.F32.PACK_AB R202, R37, R202 ;  /* 0x000000ca25ca723e */ /* 0x000fe200000000ff */
[--C-:B--2---:R-:W-:Y:S01]  /*4c10*/  IMAD.MOV.U32 R79, RZ, RZ, R119.reuse ;  /* 0x000000ffff4f7224 */ /* 0x104fe200078e0077 */
[----:B------:R-:W-:Y:S01]  /*4c20*/  F2FP.F16.F32.PACK_AB R196, R57, R196 ;  /* 0x000000c439c4723e */ /* 0x000fe200000000ff */
[----:B------:R0:W1:Y:S01]  /*4c30*/  MUFU.EX2 R14, R67 ;  /* 0x00000043000e7308 */ /* 0x0000620000000800 */
[----:B---3--:R-:W-:Y:S01]  /*4c40*/  F2FP.F16.F32.PACK_AB R203, R12, R11 ;  /* 0x0000000b0ccb723e */ /* 0x008fe200000000ff */
[--C-:B------:R-:W-:Y:S01]  /*4c50*/  IMAD.MOV.U32 R75, RZ, RZ, R119.reuse ;  /* 0x000000ffff4b7224 */ /* 0x100fe200078e0077 */
[----:B------:R-:W-:Y:S01]  /*4c60*/  F2FP.F16.F32.PACK_AB R198, R61, R198 ;  /* 0x000000c63dc6723e */ /* 0x000fe200000000ff */
[--C-:B------:R-:W-:Y:S01]  /*4c70*/  IMAD.MOV.U32 R57, RZ, RZ, R119.reuse ;  /* 0x000000ffff397224 */ /* 0x100fe200078e0077 */
[----:B------:R-:W-:Y:S01]  /*4c80*/  MOV R82, R119 ;  /* 0x0000007700527202 */ /* 0x000fe20000000f00 */
[----:B------:R-:W-:-:S02]  /*4c90*/  IMAD.MOV.U32 R37, RZ, RZ, R119 ;  /* 0x000000ffff257224 */ /* 0x000fc400078e0077 */
[----:B------:R-:W2:Y:S01]  /*4ca0*/  MUFU.EX2 R15, R15 ;  /* 0x0000000f000f7308 */ /* 0x000ea20000000800 */
[----:B0-----:R-:W-:-:S07]  /*4cb0*/  IMAD.MOV.U32 R67, RZ, RZ, R119 ;  /* 0x000000ffff437224 */ /* 0x001fce00078e0077 */
[----:B------:R0:W-:Y:S01]  /*4cc0*/  MUFU.EX2 R28, R51 ;  /* 0x00000033001c7308 */ /* 0x0001e20000000800 */
[----:B-1----:R-:W-:-:S07]  /*4cd0*/  F2FP.F16.F32.PACK_AB R197, R14, R13 ;  /* 0x0000000d0ec5723e */ /* 0x002fce00000000ff */
[----:B------:R1:W3:Y:S01]  /*4ce0*/  MUFU.EX2 R20, R71 ;  /* 0x0000004700147308 */ /* 0x0002e20000000800 */
[----:B0-----:R-:W-:Y:S01]  /*4cf0*/  FADD.FTZ R51, R61, R34 ;  /* 0x000000223d337221 */ /* 0x001fe20000010000 */
[----:B------:R-:W-:Y:S01]  /*4d00*/  FADD.FTZ R34, R12, R7 ;  /* 0x000000070c227221 */ /* 0x000fe20000010000 */
[----:B------:R-:W-:Y:S02]  /*4d10*/  IMAD.MOV.U32 R61, RZ, RZ, R119 ;  /* 0x000000ffff3d7224 */ /* 0x000fe400078e0077 */
[----:B------:R-:W-:Y:S01]  /*4d20*/  FADD.FTZ R36, R192, R51 ;  /* 0x00000033c0247221 */ /* 0x000fe20000010000 */
[----:B------:R-:W-:Y:S01]  /*4d30*/  FADD.FTZ R7, R13, R34 ;  /* 0x000000220d077221 */ /* 0x000fe20000010000 */
[C---:B------:R-:W-:Y:S01]  /*4d40*/  F2FP.F16.F32.PACK_AB R192, R91.reuse, R192 ;  /* 0x000000c05bc0723e */ /* 0x040fe200000000ff */
[----:B------:R-:W0:Y:S01]  /*4d50*/  MUFU.EX2 R21, R21 ;  /* 0x0000001500157308 */ /* 0x000e220000000800 */
[----:B------:R-:W-:Y:S01]  /*4d60*/  FADD.FTZ R36, R91, R36 ;  /* 0x000000245b247221 */ /* 0x000fe20000010000 */
[----:B------:R-:W-:Y:S01]  /*4d70*/  FADD.FTZ R34, R14, R7 ;  /* 0x000000070e227221 */ /* 0x000fe20000010000 */
[----:B------:R-:W-:-:S02]  /*4d80*/  IMAD.MOV.U32 R91, RZ, RZ, R119 ;  /* 0x000000ffff5b7224 */ /* 0x000fc400078e0077 */
[----:B------:R-:W-:Y:S01]  /*4d90*/  FADD.FTZ R51, R93, R36 ;  /* 0x000000245d337221 */ /* 0x000fe20000010000 */
[----:B--2---:R-:W-:Y:S01]  /*4da0*/  FADD.FTZ R7, R15, R34 ;  /* 0x000000220f077221 */ /* 0x004fe20000010000 */
[----:B-1----:R-:W-:Y:S01]  /*4db0*/  IMAD.MOV.U32 R71, RZ, RZ, R119 ;  /* 0x000000ffff477224 */ /* 0x002fe200078e0077 */
[----:B------:R1:W2:Y:S01]  /*4dc0*/  MUFU.EX2 R24, R59 ;  /* 0x0000003b00187308 */ /* 0x0002a20000000800 */
[----:B------:R-:W-:Y:S01]  /*4dd0*/  FADD.FTZ R38, R194, R51 ;  /* 0x00000033c2267221 */ /* 0x000fe20000010000 */
[----:B---3--:R-:W-:Y:S01]  /*4de0*/  FADD.FTZ R36, R20, R7 ;  /* 0x0000000714247221 */ /* 0x008fe20000010000 */
[----:B------:R-:W-:Y:S01]  /*4df0*/  F2FP.F16.F32.PACK_AB R194, R194, R93 ;  /* 0x0000005dc2c2723e */ /* 0x000fe200000000ff */
[--C-:B------:R-:W-:Y:S01]  /*4e00*/  IMAD.MOV.U32 R93, RZ, RZ, R119.reuse ;  /* 0x000000ffff5d7224 */ /* 0x100fe200078e0077 */
[----:B------:R-:W-:Y:S01]  /*4e10*/  F2FP.F16.F32.PACK_AB R199, R20, R15 ;  /* 0x0000000f14c7723e */ /* 0x000fe200000000ff */
[--C-:B------:R-:W-:Y:S02]  /*4e20*/  IMAD.MOV.U32 R51, RZ, RZ, R119.reuse ;  /* 0x000000ffff337224 */ /* 0x100fe400078e0077 */
[----:B------:R-:W3:Y:S01]  /*4e30*/  MUFU.EX2 R49, R49 ;  /* 0x0000003100317308 */ /* 0x000ee20000000800 */
[----:B0-----:R-:W-:Y:S01]  /*4e40*/  FADD.FTZ R7, R21, R36 ;  /* 0x0000002415077221 */ /* 0x001fe20000010000 */
[----:B-1----:R-:W-:-:S06]  /*4e50*/  IMAD.MOV.U32 R59, RZ, RZ, R119 ;  /* 0x000000ffff3b7224 */ /* 0x002fcc00078e0077 */
[----:B------:R0:W1:Y:S01]  /*4e60*/  MUFU.EX2 R26, R63 ;  /* 0x0000003f001a7308 */ /* 0x0000620000000800 */
[C---:B--2---:R-:W-:Y:S01]  /*4e70*/  FADD.FTZ R2, R24.reuse, R7 ;  /* 0x0000000718027221 */ /* 0x044fe20000010000 */
[----:B------:R-:W-:Y:S01]  /*4e80*/  F2FP.F16.F32.PACK_AB R193, R24, R21 ;  /* 0x0000001518c1723e */ /* 0x000fe200000000ff */
[----:B------:R-:W-:-:S05]  /*4e90*/  IMAD.MOV.U32 R24, RZ, RZ, R119 ;  /* 0x000000ffff187224 */ /* 0x000fca00078e0077 */
[----:B------:R-:W2:Y:S01]  /*4ea0*/  MUFU.EX2 R105, R105 ;  /* 0x0000006900697308 */ /* 0x000ea20000000800 */
[----:B---3--:R-:W-:Y:S01]  /*4eb0*/  FADD.FTZ R7, R49, R2 ;  /* 0x0000000231077221 */ /* 0x008fe20000010000 */
[----:B0-----:R-:W-:-:S06]  /*4ec0*/  IMAD.MOV.U32 R63, RZ, RZ, R119 ;  /* 0x000000ffff3f7224 */ /* 0x001fcc00078e0077 */
[----:B------:R0:W-:Y:S01]  /*4ed0*/  MUFU.EX2 R32, R43 ;  /* 0x0000002b00207308 */ /* 0x0001e20000000800 */
[----:B-1----:R-:W-:Y:S01]  /*4ee0*/  F2FP.F16.F32.PACK_AB R195, R26, R49 ;  /* 0x000000311ac3723e */ /* 0x002fe200000000ff */
[----:B------:R-:W-:-:S06]  /*4ef0*/  IMAD.MOV.U32 R49, RZ, RZ, R119 ;  /* 0x000000ffff317224 */ /* 0x000fcc00078e0077 */
[----:B------:R-:W1:Y:S01]  /*4f00*/  MUFU.EX2 R53, R53 ;  /* 0x0000003500357308 */ /* 0x000e620000000800 */
[----:B0-----:R-:W-:-:S04]  /*4f10*/  FADD.FTZ R43, R97, R38 ;  /* 0x00000026612b7221 */ /* 0x001fc80000010000 */
        /* <DEDUP_REMOVED lines=11> */
[----:B--2---:R-:W-:Y:S01]  /*4fd0*/  FADD.FTZ R43, R105, R38 ;  /* 0x00000026692b7221 */ /* 0x004fe20000010000 */
[----:B-1----:R-:W-:Y:S01]  /*4fe0*/  FADD.FTZ R7, R53, R36 ;  /* 0x0000002435077221 */ /* 0x002fe20000010000 */
[----:B------:R-:W-:Y:S01]  /*4ff0*/  F2FP.F16.F32.PACK_AB R189, R28, R53 ;  /* 0x000000351cbd723e */ /* 0x000fe200000000ff */
[----:B0-----:R-:W-:-:S02]  /*5000*/  IMAD.MOV.U32 R107, RZ, RZ, R119 ;  /* 0x000000ffff6b7224 */ /* 0x001fc400078e0077 */
[----:B------:R-:W-:Y:S01]  /*5010*/  FADD.FTZ R36, R28, R7 ;  /* 0x000000071c247221 */ /* 0x000fe20000010000 */
[----:B------:R-:W-:Y:S01]  /*5020*/  IMAD.MOV.U32 R53, RZ, RZ, R119 ;  /* 0x000000ffff357224 */ /* 0x000fe200078e0077 */
[----:B------:R-:W0:Y:S01]  /*5030*/  MUFU.EX2 R41, R41 ;  /* 0x0000002900297308 */ /* 0x000e220000000800 */
[C---:B---3--:R-:W-:Y:S01]  /*5040*/  FADD.FTZ R38, R184.reuse, R43 ;  /* 0x0000002bb8267221 */ /* 0x048fe20000010000 */
[----:B------:R-:W-:Y:S01]  /*5050*/  F2FP.F16.F32.PACK_AB R184, R184, R105 ;  /* 0x00000069b8b8723e */ /* 0x000fe200000000ff */
[----:B------:R-:W-:Y:S01]  /*5060*/  IMAD.MOV.U32 R105, RZ, RZ, R119 ;  /* 0x000000ffff697224 */ /* 0x000fe200078e0077 */
[----:B------:R-:W-:-:S04]  /*5070*/  MOV R28, R119 ;  /* 0x00000077001c7202 */ /* 0x000fc80000000f00 */
[----:B------:R1:W2:Y:S01]  /*5080*/  MUFU.EX2 R186, R113 ;  /* 0x0000007100ba7308 */ /* 0x0002a20000000800 */
[----:B----4-:R-:W-:-:S07]  /*5090*/  FADD.FTZ R43, R109, R38 ;  /* 0x000000266d2b7221 */ /* 0x010fce0000010000 */
[----:B------:R3:W4:Y:S01]  /*50a0*/  MUFU.EX2 R30, R55 ;  /* 0x00000037001e7308 */ /* 0x0007220000000800 */
[----:B0-----:R-:W-:Y:S01]  /*50b0*/  FADD.FTZ R7, R41, R36 ;  /* 0x0000002429077221 */ /* 0x001fe20000010000 */
[----:B-1----:R-:W-:-:S06]  /*50c0*/  IMAD.MOV.U32 R113, RZ, RZ, R119 ;  /* 0x000000ffff717224 */ /* 0x002fcc00078e0077 */
[----:B------:R-:W0:Y:S01]  /*50d0*/  MUFU.EX2 R115, R115 ;  /* 0x0000007300737308 */ /* 0x000e220000000800 */
[C---:B--2---:R-:W-:Y:S01]  /*50e0*/  FADD.FTZ R38, R186.reuse, R43 ;  /* 0x0000002bba267221 */ /* 0x044fe20000010000 */
[----:B------:R-:W-:Y:S01]  /*50f0*/  F2FP.F16.F32.PACK_AB R186, R186, R109 ;  /* 0x0000006dbaba723e */ /* 0x000fe200000000ff */
[--C-:B------:R-:W-:Y:S02]  /*5100*/  IMAD.MOV.U32 R109, RZ, RZ, R119.reuse ;  /* 0x000000ffff6d7224 */ /* 0x100fe400078e0077 */
[--C-:B---3--:R-:W-:Y:S02]  /*5110*/  IMAD.MOV.U32 R55, RZ, RZ, R119.reuse ;  /* 0x000000ffff377224 */ /* 0x108fe400078e0077 */
[----:B------:R-:W-:Y:S01]  /*5120*/  IMAD.MOV.U32 R43, RZ, RZ, R119 ;  /* 0x000000ffff2b7224 */ /* 0x000fe200078e0077 */
[----:B------:R-:W1:Y:S01]  /*5130*/  MUFU.EX2 R45, R45 ;  /* 0x0000002d002d7308 */ /* 0x000e620000000800 */
[C---:B----4-:R-:W-:Y:S01]  /*5140*/  FADD.FTZ R36, R30.reuse, R7 ;  /* 0x000000071e247221 */ /* 0x050fe20000010000 */
[----:B------:R-:W-:Y:S01]  /*5150*/  F2FP.F16.F32.PACK_AB R191, R30, R41 ;  /* 0x000000291ebf723e */ /* 0x000fe200000000ff */
[----:B------:R-:W-:-:S02]  /*5160*/  IMAD.MOV.U32 R41, RZ, RZ, R119 ;  /* 0x000000ffff297224 */ /* 0x000fc400078e0077 */
[----:B------:R-:W-:-:S03]  /*5170*/  IMAD.MOV.U32 R30, RZ, RZ, R119 ;  /* 0x000000ffff1e7224 */ /* 0x000fc600078e0077 */
[----:B------:R2:W3:Y:S01]  /*5180*/  MUFU.EX2 R180, R117 ;  /* 0x0000007500b47308 */ /* 0x0004e20000000800 */
[----:B0-----:R-:W-:-:S07]  /*5190*/  FADD.FTZ R25, R115, R38 ;  /* 0x0000002673197221 */ /* 0x001fce0000010000 */
[----:B------:R-:W0:Y:S01]  /*51a0*/  MUFU.EX2 R121, R121 ;  /* 0x0000007900797308 */ /* 0x000e220000000800 */
[----:B-1----:R-:W-:Y:S01]  /*51b0*/  FADD.FTZ R7, R45, R36 ;  /* 0x000000242d077221 */ /* 0x002fe20000010000 */
[C---:B------:R-:W-:Y:S01]  /*51c0*/  F2FP.F16.F32.PACK_AB R185, R32.reuse, R45 ;  /* 0x0000002d20b9723e */ /* 0x040fe200000000ff */
[----:B--2---:R-:W-:Y:S02]  /*51d0*/  IMAD.MOV.U32 R117, RZ, RZ, R119 ;  /* 0x000000ffff757224 */ /* 0x004fe400078e0077 */
[----:B------:R-:W-:Y:S01]  /*51e0*/  FADD.FTZ R36, R32, R7 ;  /* 0x0000000720247221 */ /* 0x000fe20000010000 */
[----:B------:R-:W-:Y:S02]  /*51f0*/  IMAD.MOV.U32 R45, RZ, RZ, R119 ;  /* 0x000000ffff2d7224 */ /* 0x000fe400078e0077 */
[----:B------:R-:W1:Y:S01]  /*5200*/  MUFU.EX2 R33, R33 ;  /* 0x0000002100217308 */ /* 0x000e620000000800 */
[C---:B---3--:R-:W-:Y:S01]  /*5210*/  FADD.FTZ R38, R180.reuse, R25 ;  /* 0x00000019b4267221 */ /* 0x048fe20000010000 */
[----:B------:R-:W-:Y:S01]  /*5220*/  F2FP.F16.F32.PACK_AB R180, R180, R115 ;  /* 0x00000073b4b4723e */ /* 0x000fe200000000ff */
[----:B------:R-:W-:-:S02]  /*5230*/  IMAD.MOV.U32 R115, RZ, RZ, R119 ;  /* 0x000000ffff737224 */ /* 0x000fc400078e0077 */
[----:B------:R-:W-:-:S03]  /*5240*/  IMAD.MOV.U32 R32, RZ, RZ, R119 ;  /* 0x000000ffff207224 */ /* 0x000fc600078e0077 */
[----:B------:R-:W2:Y:S01]  /*5250*/  MUFU.EX2 R182, R123 ;  /* 0x0000007b00b67308 */ /* 0x000ea20000000800 */
[----:B0-----:R-:W-:-:S07]  /*5260*/  FADD.FTZ R25, R121, R38 ;  /* 0x0000002679197221 */ /* 0x001fce0000010000 */
[----:B------:R0:W3:Y:S01]  /*5270*/  MUFU.EX2 R34, R111 ;  /* 0x0000006f00227308 */ /* 0x0000e20000000800 */
[----:B-1----:R-:W-:-:S07]  /*5280*/  FADD.FTZ R7, R33, R36 ;  /* 0x0000002421077221 */ /* 0x002fce0000010000 */
[----:B------:R-:W1:Y:S01]  /*5290*/  MUFU.EX2 R125, R125 ;  /* 0x0000007d007d7308 */ /* 0x000e620000000800 */
[C---:B--2---:R-:W-:Y:S01]  /*52a0*/  FADD.FTZ R40, R182.reuse, R25 ;  /* 0x00000019b6287221 */ /* 0x044fe20000010000 */
[----:B------:R-:W-:Y:S01]  /*52b0*/  F2FP.F16.F32.PACK_AB R182, R182, R121 ;  /* 0x00000079b6b6723e */ /* 0x000fe200000000ff */
[----:B0-----:R-:W-:-:S05]  /*52c0*/  IMAD.MOV.U32 R111, RZ, RZ, R119 ;  /* 0x000000ffff6f7224 */ /* 0x001fca00078e0077 */
[----:B------:R-:W0:Y:S01]  /*52d0*/  MUFU.EX2 R47, R47 ;  /* 0x0000002f002f7308 */ /* 0x000e220000000800 */
[C---:B---3--:R-:W-:Y:S01]  /*52e0*/  FADD.FTZ R38, R34.reuse, R7 ;  /* 0x0000000722267221 */ /* 0x048fe20000010000 */
[----:B------:R-:W-:Y:S01]  /*52f0*/  F2FP.F16.F32.PACK_AB R187, R34, R33 ;  /* 0x0000002122bb723e */ /* 0x000fe200000000ff */
[--C-:B------:R-:W-:Y:S02]  /*5300*/  IMAD.MOV.U32 R34, RZ, RZ, R119.reuse ;  /* 0x000000ffff227224 */ /* 0x100fe400078e0077 */
[----:B------:R-:W-:-:S03]  /*5310*/  IMAD.MOV.U32 R33, RZ, RZ, R119 ;  /* 0x000000ffff217224 */ /* 0x000fc600078e0077 */
[----:B------:R-:W2:Y:S01]  /*5320*/  MUFU.EX2 R176, R127 ;  /* 0x0000007f00b07308 */ /* 0x000ea20000000800 */
[----:B-1----:R-:W-:-:S07]  /*5330*/  FADD.FTZ R25, R125, R40 ;  /* 0x000000287d197221 */ /* 0x002fce0000010000 */
[----:B------:R1:W3:Y:S01]  /*5340*/  MUFU.EX2 R2, R35 ;  /* 0x0000002300027308 */ /* 0x0002e20000000800 */
[----:B0-----:R-:W-:-:S07]  /*5350*/  FADD.FTZ R7, R47, R38 ;  /* 0x000000262f077221 */ /* 0x001fce0000010000 */
[----:B------:R-:W0:Y:S01]  /*5360*/  MUFU.EX2 R129, R129 ;  /* 0x0000008100817308 */ /* 0x000e220000000800 */
[C---:B--2---:R-:W-:Y:S01]  /*5370*/  FADD.FTZ R40, R176.reuse, R25 ;  /* 0x00000019b0287221 */ /* 0x044fe20000010000 */
[----:B------:R-:W-:Y:S01]  /*5380*/  F2FP.F16.F32.PACK_AB R176, R176, R125 ;  /* 0x0000007db0b0723e */ /* 0x000fe200000000ff */
[----:B-1----:R-:W-:-:S05]  /*5390*/  IMAD.MOV.U32 R35, RZ, RZ, R119 ;  /* 0x000000ffff237224 */ /* 0x002fca00078e0077 */
[----:B------:R-:W1:Y:S01]  /*53a0*/  MUFU.EX2 R29, R29 ;  /* 0x0000001d001d7308 */ /* 0x000e620000000800 */
[C---:B---3--:R-:W-:Y:S01]  /*53b0*/  FADD.FTZ R38, R2.reuse, R7 ;  /* 0x0000000702267221 */ /* 0x048fe20000010000 */
[----:B------:R-:W-:Y:S01]  /*53c0*/  F2FP.F16.F32.PACK_AB R181, R2, R47 ;  /* 0x0000002f02b5723e */ /* 0x000fe200000000ff */
[----:B------:R-:W-:Y:S02]  /*53d0*/  IMAD.MOV.U32 R2, RZ, RZ, 0x3f800000 ;  /* 0x3f800000ff027424 */ /* 0x000fe400078e00ff */
[----:B------:R-:W-:-:S03]  /*53e0*/  IMAD.MOV.U32 R47, RZ, RZ, R119 ;  /* 0x000000ffff2f7224 */ /* 0x000fc600078e0077 */
[----:B------:R-:W2:Y:S01]  /*53f0*/  MUFU.EX2 R10, R10 ;  /* 0x0000000a000a7308 */ /* 0x000ea20000000800 */
[----:B0-----:R-:W-:Y:S01]  /*5400*/  FADD.FTZ R7, R129, R40 ;  /* 0x0000002881077221 */ /* 0x001fe20000010000 */
[----:B------:R-:W-:-:S06]  /*5410*/  IMAD.MOV.U32 R40, RZ, RZ, R119 ;  /* 0x000000ffff287224 */ /* 0x000fcc00078e0077 */
[----:B------:R0:W3:Y:S01]  /*5420*/  MUFU.EX2 R6, R39 ;  /* 0x0000002700067308 */ /* 0x0000e20000000800 */
[----:B-1----:R-:W-:Y:S01]  /*5430*/  FADD.FTZ R25, R29, R38 ;  /* 0x000000261d197221 */ /* 0x002fe20000010000 */
[----:B------:R-:W-:-:S06]  /*5440*/  IMAD.MOV.U32 R38, RZ, RZ, R119 ;  /* 0x000000ffff267224 */ /* 0x000fcc00078e0077 */
[----:B------:R-:W1:Y:S01]  /*5450*/  MUFU.EX2 R65, R65 ;  /* 0x0000004100417308 */ /* 0x000e620000000800 */
[C---:B--2---:R-:W-:Y:S01]  /*5460*/  FADD.FTZ R7, R10.reuse, R7 ;  /* 0x000000070a077221 */ /* 0x044fe20000010000 */
[----:B------:R-:W-:Y:S01]  /*5470*/  F2FP.F16.F32.PACK_AB R178, R10, R129 ;  /* 0x000000810ab2723e */ /* 0x000fe200000000ff */
[----:B0-----:R-:W-:-:S05]  /*5480*/  IMAD.MOV.U32 R39, RZ, RZ, R119 ;  /* 0x000000ffff277224 */ /* 0x001fca00078e0077 */
[----:B------:R0:W2:Y:S01]  /*5490*/  MUFU.EX2 R36, R27 ;  /* 0x0000001b00247308 */ /* 0x0000a20000000800 */
[C---:B---3--:R-:W-:Y:S01]  /*54a0*/  FADD.FTZ R10, R6.reuse, R25 ;  /* 0x00000019060a7221 */ /* 0x048fe20000010000 */
[----:B------:R-:W-:Y:S01]  /*54b0*/  F2FP.F16.F32.PACK_AB R183, R6, R29 ;  /* 0x0000001d06b7723e */ /* 0x000fe200000000ff */
[--C-:B------:R-:W-:Y:S02]  /*54c0*/  IMAD.MOV.U32 R29, RZ, RZ, R119.reuse ;  /* 0x000000ffff1d7224 */ /* 0x100fe400078e0077 */
[----:B------:R-:W-:-:S03]  /*54d0*/  IMAD.MOV.U32 R25, RZ, RZ, R119 ;  /* 0x000000ffff197224 */ /* 0x000fc600078e0077 */
[----:B------:R-:W3:Y:S01]  /*54e0*/  MUFU.EX2 R69, R69 ;  /* 0x0000004500457308 */ /* 0x000ee20000000800 */
[----:B-1----:R-:W-:Y:S01]  /*54f0*/  FADD.FTZ R11, R65, R10 ;  /* 0x0000000a410b7221 */ /* 0x002fe20000010000 */
[----:B0-----:R-:W-:-:S06]  /*5500*/  IMAD.MOV.U32 R27, RZ, RZ, R119 ;  /* 0x000000ffff1b7224 */ /* 0x001fcc00078e0077 */
[----:B------:R0:W1:Y:S01]  /*5510*/  MUFU.EX2 R8, R31 ;  /* 0x0000001f00087308 */ /* 0x0000620000000800 */
[C---:B--2---:R-:W-:Y:S01]  /*5520*/  FADD.FTZ R10, R36.reuse, R11 ;  /* 0x0000000b240a7221 */ /* 0x044fe20000010000 */
[----:B------:R-:W-:Y:S01]  /*5530*/  F2FP.F16.F32.PACK_AB R177, R36, R65 ;  /* 0x0000004124b1723e */ /* 0x000fe200000000ff */
[--C-:B------:R-:W-:Y:S02]  /*5540*/  IMAD.MOV.U32 R65, RZ, RZ, R119.reuse ;  /* 0x000000ffff417224 */ /* 0x100fe400078e0077 */
[--C-:B------:R-:W-:Y:S02]  /*5550*/  IMAD.MOV.U32 R36, RZ, RZ, R119.reuse ;  /* 0x000000ffff247224 */ /* 0x100fe400078e0077 */
[----:B---3--:R-:W-:Y:S01]  /*5560*/  FADD.FTZ R11, R69, R10 ;  /* 0x0000000a450b7221 */ /* 0x008fe20000010000 */
[----:B0-----:R-:W-:-:S03]  /*5570*/  IMAD.MOV.U32 R31, RZ, RZ, R119 ;  /* 0x000000ffff1f7224 */ /* 0x001fc600078e0077 */
[C---:B-1----:R-:W-:Y:S01]  /*5580*/  FADD.FTZ R6, R8.reuse, R11 ;  /* 0x0000000b08067221 */ /* 0x042fe20000010000 */
[----:B------:R-:W-:Y:S01]  /*5590*/  F2FP.F16.F32.PACK_AB R179, R8, R69 ;  /* 0x0000004508b3723e */ /* 0x000fe200000000ff */
[----:B------:R-:W-:Y:S02]  /*55a0*/  IMAD.MOV.U32 R8, RZ, RZ, 0x3f800000 ;  /* 0x3f800000ff087424 */ /* 0x000fe400078e00ff */
[----:B------:R-:W-:Y:S01]  /*55b0*/  IMAD.MOV.U32 R69, RZ, RZ, R119 ;  /* 0x000000ffff457224 */ /* 0x000fe200078e0077 */
[----:B------:R-:W-:Y:S06]  /*55c0*/  @!P2 BRA `(.L_x_3115) ;  /* 0x0000003c00a0a947 */ /* 0x000fec0003800000 */
[----:B------:R-:W-:Y:S01]  /*55d0*/  R2UR UR4, R16 ;  /* 0x00000000100472ca */ /* 0x000fe200000e0000 */
[----:B------:R-:W-:Y:S01]  /*55e0*/  VIADD R11, R120, 0xfffffffe ;  /* 0xfffffffe780b7836 */ /* 0x000fe20000000000 */
[----:B------:R-:W-:Y:S01]  /*55f0*/  CS2R R118, SRZ ;  /* 0x0000000000767805 */ /* 0x000fe2000001ff00 */
[----:B------:R-:W-:Y:S01]  /*5600*/  IMAD.MOV.U32 R10, RZ, RZ, R3 ;  /* 0x000000ffff0a7224 */ /* 0x000fe200078e0003 */
[----:B------:R-:W-:Y:S01]  /*5610*/  CS2R R114, SRZ ;  /* 0x0000000000727805 */ /* 0x000fe2000001ff00 */
[----:B------:R-:W-:Y:S01]  /*5620*/  IMAD.MOV.U32 R15, RZ, RZ, R4 ;  /* 0x000000ffff0f7224 */ /* 0x000fe200078e0004 */
[----:B------:R-:W-:Y:S01]  /*5630*/  CS2R R110, SRZ ;  /* 0x00000000006e7805 */ /* 0x000fe2000001ff00 */
[----:B------:R-:W-:Y:S01]  /*5640*/  IMAD.MOV.U32 R13, RZ, RZ, R17 ;  /* 0x000000ffff0d7224 */ /* 0x000fe200078e0011 */
[----:B------:R-:W-:Y:S01]  /*5650*/  CS2R R106, SRZ ;  /* 0x00000000006a7805 */ /* 0x000fe2000001ff00 */
[----:B------:R-:W-:Y:S01]  /*5660*/  IMAD.MOV.U32 R2, RZ, RZ, 0x3f800000 ;  /* 0x3f800000ff027424 */ /* 0x000fe200078e00ff */
        /* <DEDUP_REMOVED lines=44> */
.L_x_3124:
        /* <DEDUP_REMOVED lines=8> */
.L_x_3116:
[----:B------:R-:W0:Y:S01]  /*59b0*/  S2UR UR7, SR_CgaCtaId ;  /* 0x00000000000779c3 */ /* 0x000e220000008800 */
[----:B------:R-:W-:Y:S01]  /*59c0*/  UMOV UR6, 0x400 ;  /* 0x0000040000067882 */ /* 0x000fe20000000000 */
[----:B------:R-:W-:Y:S01]  /*59d0*/  IMAD.U32 R12, RZ, RZ, UR5 ;  /* 0x00000005ff0c7e24 */ /* 0x000fe2000f8e00ff */
[----:B------:R-:W-:Y:S01]  /*59e0*/  SHF.L.U32 R3, R17, 0x1f, RZ ;  /* 0x0000001f11037819 */ /* 0x000fe200000006ff */
[----:B0-----:R-:W-:-:S06]  /*59f0*/  ULEA UR6, UR7, UR6, 0x18 ;  /* 0x0000000607067291 */ /* 0x001fcc000f8ec03f */
[----:B------:R-:W-:-:S04]  /*5a00*/  IMAD.U32 R5, RZ, RZ, UR6 ;  /* 0x00000006ff057e24 */ /* 0x000fc8000f8e00ff */
[----:B------:R-:W-:-:S04]  /*5a10*/  IMAD R12, R12, 0x8, R5 ;  /* 0x000000080c0c7824 */ /* 0x000fc800078e0205 */
[----:B------:R0:W1:Y:S01]  /*5a20*/  SYNCS.PHASECHK.TRANS64.TRYWAIT P2, [R12+URZ+0x36830], R3 ;  /* 0x036830030c0075a7 */ /* 0x000062000804017f */
[----:B------:R-:W-:Y:S05]  /*5a30*/  @!P0 BRA `(.L_x_3117) ;  /* 0x0000000000048947 */ /* 0x000fea0003800000 */
[----:B------:R-:W-:Y:S01]  /*5a40*/  BPT.TRAP 0x1 ;  /* 0x000000040000795c */ /* 0x000fe20000300000 */
.L_x_3117:
[----:B------:R-:W-:Y:S01]  /*5a50*/  IMAD R0, R16, 0xa80, R9 ;  /* 0x00000a8010007824 */ /* 0x000fe200078e0209 */
[----:B-1----:R-:W-:Y:S06]  /*5a60*/  @P2 BRA `(.L_x_3118) ;  /* 0x0000000000082947 */ /* 0x002fec0003800000 */
[----:B------:R-:W1:Y:S02]  /*5a70*/  SYNCS.PHASECHK.TRANS64.TRYWAIT P2, [R12+URZ+0x36830], R3 ;  /* 0x036830030c0075a7 */ /* 0x000e64000804017f */
[----:B-1----:R-:W-:Y:S05]  /*5a80*/  @!P2 BRA `(.L_x_3119) ;  /* 0x000000bc0084a947 */ /* 0x002fea0003800000 */
.L_x_3118:
        /* <DEDUP_REMOVED lines=13> */
[----:B------:R-:W-:Y:S01]  /*5b60*/  UMOV UR10, UR6 ;  /* 0x00000006000a7c82 */ /* 0x000fe20008000000 */
[----:B------:R-:W-:Y:S01]  /*5b70*/  UIADD3 UR5, UR6, 0x80, URZ ;  /* 0x0000008006057890 */ /* 0x000fe2000fffe03f */
[----:B------:R-:W-:Y:S01]  /*5b80*/  HGMMA.64x16x16.F32 R168, gdesc[UR8], RZ, !UPT, gsb0 ;  /* 0x0020000008a879f0 */ /* 0x000fe2000c0008ff */
[----:B------:R-:W-:Y:S01]  /*5b90*/  UMOV UR11, 0x40000040 ;  /* 0x40000040000b7882 */ /* 0x000fe20000000000 */
[----:B------:R-:W-:Y:S01]  /*5ba0*/  UIADD3 UR7, UR6, 0x100, URZ ;  /* 0x0000010006077890 */ /* 0x000fe2000fffe03f */
[-C--:B------:R-:W-:Y:S01]  /*5bb0*/  FMUL.FTZ R24, R24, R8.reuse ;  /* 0x0000000818187220 */ /* 0x080fe20000410000 */
[----:B------:R-:W-:Y:S01]  /*5bc0*/  UIADD3 UR14, UR6, 0x2, URZ ;  /* 0x00000002060e7890 */ /* 0x000fe2000fffe03f */
[-C--:B------:R-:W-:Y:S01]  /*5bd0*/  FMUL.FTZ R25, R25, R8.reuse ;  /* 0x0000000819197220 */ /* 0x080fe20000410000 */
[----:B------:R-:W-:Y:S01]  /*5be0*/  UMOV UR10, UR5 ;  /* 0x00000005000a7c82 */ /* 0x000fe20008000000 */
        /* <DEDUP_REMOVED lines=117> */
[----:B------:R-:W-:Y:S01]  /*6340*/  FMUL.FTZ R119, R119, R2 ;  /* 0x0000000277777220 */ /* 0x000fe20000410000 */
[----:B------:R-:W-:-:S02]  /*6350*/  WARPGROUP.DEPBAR.LE gsb0, 0x0 ;  /* 0x00008000000079c5 */ /* 0x000fc40000010000 */
        /* <DEDUP_REMOVED lines=427> */
[----:B------:R-:W-:Y:S02]  /*7e10*/  UIADD3 UR5, UR6, 0x986, URZ ;  /* 0x0000098606057890 */ /* 0x000fe4000fffe03f */
[----:B------:R-:W-:Y:S01]  /*7e20*/  UIADD3 UR6, UR6, 0xa06, URZ ;  /* 0x00000a0606067890 */ /* 0x000fe2000fffe03f */
[----:B------:R-:W-:Y:S02]  /*7e30*/  WARPGROUP.DEPBAR.LE gsb0, 0x0 ;  /* 0x00008000000079c5 */ /* 0x000fe40000010000 */
[----:B------:R-:W-:-:S06]  /*7e40*/  WARPGROUP.ARRIVE ;  /* 0x00000000000079c5 */ /* 0x000fcc0000000000 */
[----:B------:R-:W-:Y:S01]  /*7e50*/  HGMMA.64x16x16.F32 R144, gdesc[UR52], R144, gsb0 ;  /* 0x00200000349079f0 */ /* 0x000fe20008000890 */
[----:B------:R-:W-:Y:S01]  /*7e60*/  UMOV UR54, UR7 ;  /* 0x0000000700367c82 */ /* 0x000fe20008000000 */
[----:B------:R-:W-:Y:S01]  /*7e70*/  UMOV UR55, 0x40000040 ;  /* 0x4000004000377882 */ /* 0x000fe20000000000 */
        /* <DEDUP_REMOVED lines=16> */
.L_x_3120:
[----:B------:R-:W-:Y:S01]  /*7f80*/  IMAD.U32 R2, RZ, RZ, UR4 ;  /* 0x00000004ff027e24 */ /* 0x000fe2000f8e00ff */
[----:B------:R-:W-:-:S03]  /*7f90*/  SHF.L.U32 R0, R13, 0x1f, RZ ;  /* 0x0000001f0d007819 */ /* 0x000fc600000006ff */
[----:B------:R-:W-:-:S04]  /*7fa0*/  IMAD R13, R2, 0x8, R5 ;  /* 0x00000008020d7824 */ /* 0x000fc800078e0205 */
[----:B------:R2:W3:Y:S01]  /*7fb0*/  SYNCS.PHASECHK.TRANS64.TRYWAIT P2, [R13+URZ+0x36850], R0 ;  /* 0x036850000d0075a7 */ /* 0x0004e2000804017f */
[----:B------:R-:W-:Y:S05]  /*7fc0*/  @!P0 BRA `(.L_x_3121) ;  /* 0x0000000000048947 */ /* 0x000fea0003800000 */
[----:B------:R-:W-:Y:S01]  /*7fd0*/  BPT.TRAP 0x1 ;  /* 0x000000040000795c */ /* 0x000fe20000300000 */
.L_x_3121:
[----:B---3--:R-:W-:Y:S05]  /*7fe0*/  @P2 BRA `(.L_x_3122) ;  /* 0x0000000000082947 */ /* 0x008fea0003800000 */
[----:B------:R-:W3:Y:S02]  /*7ff0*/  SYNCS.PHASECHK.TRANS64.TRYWAIT P2, [R13+URZ+0x36850], R0 ;  /* 0x036850000d0075a7 */ /* 0x000ee4000804017f */
[----:B---3--:R-:W-:Y:S05]  /*8000*/  @!P2 BRA `(.L_x_3123) ;  /* 0x000000980038a947 */ /* 0x008fea0003800000 */
.L_x_3122:
[----:B------:R-:W-:Y:S01]  /*8010*/  R2UR UR5, R5 ;  /* 0x00000000050572ca */ /* 0x000fe200000e0000 */
[----:B------:R-:W-:Y:S01]  /*8020*/  WARPGROUP.ARRIVE ;  /* 0x00000000000079c5 */ /* 0x000fe20000000000 */
[----:B------:R-:W-:Y:S01]  /*8030*/  UMOV UR7, 0x40000040 ;  /* 0x4000004000077882 */ /* 0x000fe20000000000 */
[----:B--23--:R-:W-:Y:S01]  /*8040*/  FMNMX.FTZ R0, R168, R15, !PT ;  /* 0x0000000fa8007209 */ /* 0x00cfe20007810000 */
[----:B01----:R-:W-:Y:S01]  /*8050*/  @!P1 VIADD R12, R12, 0x36840 ;  /* 0x000368400c0c9836 */ /* 0x003fe20000000000 */
[C---:B------:R-:W-:Y:S01]  /*8060*/  ISETP.GT.AND P2, PT, R11.reuse, RZ, PT ;  /* 0x000000ff0b00720c */ /* 0x040fe20003f44270 */
[----:B------:R-:W-:Y:S01]  /*8070*/  VIADD R11, R11, 0xffffffff ;  /* 0xffffffff0b0b7836 */ /* 0x000fe20000000000 */
[----:B------:R-:W-:-:S04]  /*8080*/  FMNMX.FTZ R3, R169, R0, !PT ;  /* 0x00000000a9037209 */ /* 0x000fc80007810000 */
        /* <DEDUP_REMOVED lines=10> */
[----:B------:R-:W-:-:S04]  /*8130*/  FMNMX.FTZ R3, R165, R0, !PT ;  /* 0x00000000a5037209 */ /* 0x000fc80007810000 */
        /* <DEDUP_REMOVED lines=24> */
[----:B------:R-:W0:Y:S03]  /*82c0*/  LDC R0, c[0x0][0x988] ;  /* 0x00026200ff007b82 */ /* 0x000e260000000800 */
[----:B------:R-:W1:Y:S02]  /*82d0*/  SHFL.BFLY PT, R3, R2, 0x2, 0x1f ;  /* 0x0c401f0002037f89 */ /* 0x000e6400000e0000 */
[----:B-1----:R-:W-:Y:S02]  /*82e0*/  FMNMX.FTZ R3, R2, R3, !PT ;  /* 0x0000000302037209 */ /* 0x002fe40007810000 */
[----:B------:R-:W-:-:S03]  /*82f0*/  FMNMX.FTZ R2, R170, R10, !PT ;  /* 0x0000000aaa027209 */ /* 0x000fc60007810000 */
[----:B------:R-:W1:Y:S02]  /*8300*/  SHFL.BFLY PT, R4, R3, 0x1, 0x1f ;  /* 0x0c201f0003047f89 */ /* 0x000e6400000e0000 */
[----:B-1----:R-:W-:Y:S02]  /*8310*/  FMNMX.FTZ R4, R3, R4, !PT ;  /* 0x0000000403047209 */ /* 0x002fe40007810000 */
[----:B------:R-:W-:-:S03]  /*8320*/  FMNMX.FTZ R3, R171, R2, !PT ;  /* 0x00000002ab037209 */ /* 0x000fc60007810000 */
[----:B------:R-:W-:Y:S01]  /*8330*/  FADD.FTZ R15, -R4, R15 ;  /* 0x0000000f040f7221 */ /* 0x000fe20000010100 */
[----:B------:R-:W-:-:S03]  /*8340*/  FMNMX.FTZ R2, R174, R3, !PT ;  /* 0x00000003ae027209 */ /* 0x000fc60007810000 */
[----:B0-----:R-:W-:Y:S01]  /*8350*/  FMUL.FTZ R8, R15, R0 ;  /* 0x000000000f087220 */ /* 0x001fe20000410000 */
        /* <DEDUP_REMOVED lines=34> */
[----:B0-----:R-:W-:Y:S01]  /*8580*/  FMNMX.FTZ R3, R20, R3, !PT ;  /* 0x0000000314037209 */ /* 0x001fe20007810000 */
        /* <DEDUP_REMOVED lines=18> */
[----:B------:R-:W-:Y:S01]  /*86b0*/  UIADD3 UR4, UR4, 0x300, URZ ;  /* 0x0000030004047890 */ /* 0x000fe2000fffe03f */
[-CC-:B------:R-:W-:Y:S01]  /*86c0*/  FFMA.FTZ R157, R145, R0.reuse, -R189.reuse ;  /* 0x00000000919d7223 */ /* 0x180fe200000108bd */
[-CC-:B------:R-:W-:Y:S01]  /*86d0*/  FFMA.FTZ R145, R149, R0.reuse, -R189.reuse ;  /* 0x0000000095917223 */ /* 0x180fe200000108bd */
[----:B------:R-:W-:Y:S01]  /*86e0*/  FADD.FTZ R149, -R3, R10 ;  /* 0x0000000a03957221 */ /* 0x000fe20000010100 */
[-CC-:B------:R-:W-:Y:S01]  /*86f0*/  FFMA.FTZ R15, R168, R0.reuse, -R189.reuse ;  /* 0x00000000a80f7223 */ /* 0x180fe200000108bd */
[-CC-:B------:R-:W-:Y:S01]  /*8700*/  FFMA.FTZ R200, R169, R0.reuse, -R189.reuse ;  /* 0x00000000a9c87223 */ /* 0x180fe200000108bd */
[-CC-:B------:R-:W-:Y:S01]  /*8710*/  FFMA.FTZ R202, R172, R0.reuse, -R189.reuse ;  /* 0x00000000acca7223 */ /* 0x180fe200000108bd */
[-C--:B------:R-:W-:Y:S01]  /*8720*/  FMUL.FTZ R2, R149, R0.reuse ;  /* 0x0000000095027220 */ /* 0x080fe20000410000 */
[-C--:B------:R-:W-:Y:S01]  /*8730*/  FMUL.FTZ R149, R3, R0.reuse ;  /* 0x0000000003957220 */ /* 0x080fe20000410000 */
[-CC-:B------:R-:W-:Y:S01]  /*8740*/  FFMA.FTZ R169, R173, R0.reuse, -R189.reuse ;  /* 0x00000000ada97223 */ /* 0x180fe200000108bd */
[----:B------:R-:W0:Y:S01]  /*8750*/  MUFU.EX2 R15, R15 ;  /* 0x0000000f000f7308 */ /* 0x000e220000000800 */
        /* <DEDUP_REMOVED lines=8> */
[-C--:B------:R-:W-:Y:S01]  /*87e0*/  FFMA.FTZ R124, R124, R0.reuse, -R189 ;  /* 0x000000007c7c7223 */ /* 0x080fe200000108bd */
[-C--:B------:R-:W-:Y:S01]  /*87f0*/  FFMA.FTZ R197, R162, R0.reuse, -R149 ;  /* 0x00000000a2c57223 */ /* 0x080fe20000010895 */
[----:B------:R-:W-:Y:S01]  /*8800*/  @!P1 PRMT R144, RZ, 0x654, R12 ;  /* 0x00000654ff909816 */ /* 0x000fe2000000000c */
[-CC-:B------:R-:W-:Y:S01]  /*8810*/  FFMA.FTZ R173, R161, R0.reuse, -R189.reuse ;  /* 0x00000000a1ad7223 */ /* 0x180fe200000108bd */
[-C--:B------:R-:W-:Y:S01]  /*8820*/  FFMA.FTZ R198, R164, R0.reuse, -R189 ;  /* 0x00000000a4c67223 */ /* 0x080fe200000108bd */
[-C--:B------:R-:W-:Y:S01]  /*8830*/  FFMA.FTZ R199, R166, R0.reuse, -R149 ;  /* 0x00000000a6c77223 */ /* 0x080fe20000010895 */
[-C--:B------:R-:W-:Y:S01]  /*8840*/  FFMA.FTZ R161, R165, R0.reuse, -R189 ;  /* 0x00000000a5a17223 */ /* 0x080fe200000108bd */
[----:B------:R-:W-:Y:S01]  /*8850*/  MUFU.EX2 R2, R2 ;  /* 0x0000000200027308 */ /* 0x000fe20000000800 */
[----:B0-----:R-:W-:Y:S01]  /*8860*/  FFMA.FTZ R7, R8, R7, R15 ;  /* 0x0000000708077223 */ /* 0x001fe2000001000f */
[-C--:B------:R-:W-:Y:S01]  /*8870*/  FFMA.FTZ R192, R152, R0.reuse, -R189 ;  /* 0x0000000098c07223 */ /* 0x080fe200000108bd */
[-C--:B------:R-:W-:Y:S01]  /*8880*/  FFMA.FTZ R193, R154, R0.reuse, -R149 ;  /* 0x000000009ac17223 */ /* 0x080fe20000010895 */
[-C--:B------:R-:W-:Y:S01]  /*8890*/  FFMA.FTZ R194, R156, R0.reuse, -R189 ;  /* 0x000000009cc27223 */ /* 0x080fe200000108bd */
        /* <DEDUP_REMOVED lines=20> */
[----:B------:R-:W-:-:S07]  /*89e0*/  FFMA.FTZ R127, R127, R0, -R149 ;  /* 0x000000007f7f7223 */ /* 0x000fce0000010895 */
[----:B------:R-:W-:Y:S08]  /*89f0*/  MUFU.EX2 R203, R203 ;  /* 0x000000cb00cb7308 */ /* 0x000ff00000000800 */
[----:B------:R-:W-:Y:S08]  /*8a00*/  MUFU.EX2 R169, R169 ;  /* 0x000000a900a97308 */ /* 0x000ff00000000800 */
[----:B------:R-:W-:Y:S08]  /*8a10*/  MUFU.EX2 R120, R120 ;  /* 0x0000007800787308 */ /* 0x000ff00000000800 */
[----:B------:R0:W-:Y:S08]  /*8a20*/  MUFU.EX2 R20, R124 ;  /* 0x0000007c00147308 */ /* 0x0001f00000000800 */
[----:B------:R-:W-:Y:S01]  /*8a30*/  MUFU.EX2 R196, R196 ;  /* 0x000000c400c47308 */ /* 0x000fe20000000800 */
[----:B0-----:R-:W-:-:S07]  /*8a40*/  FFMA.FTZ R124, R163, R0, -R149 ;  /* 0x00000000a37c7223 */ /* 0x001fce0000010895 */
        /* <DEDUP_REMOVED lines=16> */
[-C--:B------:R-:W-:Y:S01]  /*8b50*/  FFMA.FTZ R187, R142, R0.reuse, -R149 ;  /* 0x000000008ebb7223 */ /* 0x080fe20000010895 */
[-C--:B------:R-:W-:Y:S01]  /*8b60*/  FFMA.FTZ R184, R136, R0.reuse, -R189 ;  /* 0x0000000088b87223 */ /* 0x080fe200000108bd */
[-C--:B------:R-:W-:Y:S01]  /*8b70*/  FFMA.FTZ R136, R159, R0.reuse, -R149 ;  /* 0x000000009f887223 */ /* 0x080fe20000010895 */
[-C--:B------:R-:W-:Y:S01]  /*8b80*/  FFMA.FTZ R186, R140, R0.reuse, -R189 ;  /* 0x000000008cba7223 */ /* 0x080fe200000108bd */
[----:B------:R-:W-:Y:S01]  /*8b90*/  HGMMA.64x192x16.F32 R24, R180, gdesc[UR4].tnspB, R24, gsb0 ;  /* 0x42e00004b4187df0 */ /* 0x000fe20008000818 */
[----:B------:R-:W-:Y:S01]  /*8ba0*/  UMOV UR6, UR4 ;  /* 0x0000000400067c82 */ /* 0x000fe20008000000 */
[----:B------:R-:W-:Y:S01]  /*8bb0*/  UMOV UR7, 0x40000040 ;  /* 0x4000004000077882 */ /* 0x000fe20000000000 */
[----:B------:R-:W-:Y:S01]  /*8bc0*/  FFMA.FTZ R140, R147, R0, -R149 ;  /* 0x00000000938c7223 */ /* 0x000fe20000010895 */
[----:B------:R-:W-:Y:S01]  /*8bd0*/  MUFU.EX2 R136, R136 ;  /* 0x0000008800887308 */ /* 0x000fe20000000800 */
[----:B------:R-:W-:-:S07]  /*8be0*/  R2UR UR4, R16 ;  /* 0x00000000100472ca */ /* 0x000fce00000e0000 */
        /* <DEDUP_REMOVED lines=16> */
[----:B------:R-:W-:Y:S08]  /*8cf0*/  MUFU.EX2 R133, R133 ;  /* 0x0000008500857308 */ /* 0x000ff00000000800 */
[----:B------:R-:W1:Y:S08]  /*8d00*/  MUFU.EX2 R135, R135 ;  /* 0x0000008700877308 */ /* 0x000e700000000800 */
[----:B------:R-:W-:Y:S08]  /*8d10*/  MUFU.EX2 R14, R14 ;  /* 0x0000000e000e7308 */ /* 0x000ff00000000800 */
[----:B------:R-:W2:Y:S08]  /*8d20*/  MUFU.EX2 R121, R121 ;  /* 0x0000007900797308 */ /* 0x000eb00000000800 */
[----:B------:R-:W-:Y:S08]  /*8d30*/  MUFU.EX2 R123, R123 ;  /* 0x0000007b007b7308 */ /* 0x000ff00000000800 */
[----:B------:R-:W-:Y:S08]  /*8d40*/  MUFU.EX2 R126, R126 ;  /* 0x0000007e007e7308 */ /* 0x000ff00000000800 */
[----:B------:R-:W3:Y:S08]  /*8d50*/  MUFU.EX2 R125, R125 ;  /* 0x0000007d007d7308 */ /* 0x000ef00000000800 */
[----:B------:R-:W4:Y:S01]  /*8d60*/  MUFU.EX2 R127, R127 ;  /* 0x0000007f007f7308 */ /* 0x000f220000000800 */
[----:B------:R-:W-:-:S02]  /*8d70*/  WARPGROUP.DEPBAR.LE gsb0, 0x0 ;  /* 0x00008000000079c5 */ /* 0x000fc40000010000 */
[----:B------:R-:W-:Y:S01]  /*8d80*/  WARPGROUP.ARRIVE ;  /* 0x00000000000079c5 */ /* 0x000fe20000000000 */
[-C--:B------:R-:W-:Y:S01]  /*8d90*/  FFMA.FTZ R180, R128, R0.reuse, -R189 ;  /* 0x0000000080b47223 */ /* 0x080fe200000108bd */
[-C--:B------:R-:W-:Y:S01]  /*8da0*/  FFMA.FTZ R128, R167, R0.reuse, -R149 ;  /* 0x00000000a7807223 */ /* 0x080fe20000010895 */
[-C--:B------:R-:W-:Y:S01]  /*8db0*/  FFMA.FTZ R182, R132, R0.reuse, -R189 ;  /* 0x0000000084b67223 */ /* 0x080fe200000108bd */
[-CC-:B------:R-:W-:Y:S01]  /*8dc0*/  FFMA.FTZ R132, R155, R0.reuse, -R149.reuse ;  /* 0x000000009b847223 */ /* 0x180fe20000010895 */
[----:B------:R-:W-:Y:S01]  /*8dd0*/  FFMA.FTZ R189, R146, R0, -R149 ;  /* 0x0000000092bd7223 */ /* 0x000fe20000010895 */
[----:B------:R-:W-:Y:S01]  /*8de0*/  HGMMA.64x192x16.F32 R24, R176, gdesc[UR4].tnspB, R24, gsb0 ;  /* 0x42e00004b0187df0 */ /* 0x000fe20008000818 */
[----:B------:R-:W-:Y:S01]  /*8df0*/  MUFU.EX2 R180, R180 ;  /* 0x000000b400b47308 */ /* 0x000fe20000000800 */
[----:B0-----:R-:W-:Y:S02]  /*8e00*/  F2FP.F16.F32.PACK_AB R181, R131, R130 ;  /* 0x0000008283b5723e */ /* 0x001fe400000000ff */
[----:B-1----:R-:W-:-:S05]  /*8e10*/  F2FP.F16.F32.PACK_AB R183, R135, R134 ;  /* 0x0000008687b7723e */ /* 0x002fca00000000ff */
[----:B------:R-:W0:Y:S08]  /*8e20*/  MUFU.EX2 R128, R128 ;  /* 0x0000008000807308 */ /* 0x000e300000000800 */
[----:B------:R-:W1:Y:S08]  /*8e30*/  MUFU.EX2 R132, R132 ;  /* 0x0000008400847308 */ /* 0x000e700000000800 */
[----:B------:R-:W5:Y:S08]  /*8e40*/  MUFU.EX2 R189, R189 ;  /* 0x000000bd00bd7308 */ /* 0x000f700000000800 */
[----:B------:R-:W-:Y:S01]  /*8e50*/  MUFU.EX2 R182, R182 ;  /* 0x000000b600b67308 */ /* 0x000fe20000000800 */
[----:B------:R-:W-:-:S02]  /*8e60*/  WARPGROUP.DEPBAR.LE gsb0, 0x0 ;  /* 0x00008000000079c5 */ /* 0x000fc40000010000 */
[----:B------:R0:W-:Y:S01]  /*8e70*/  @!P1 SYNCS.ARRIVE.TRANS64.RED.A1T0 RZ, [R144+URZ], RZ ;  /* 0x000000ff90ff99a7 */ /* 0x0001e2000810043f */
[----:B--2---:R-:W-:Y:S02]  /*8e80*/  F2FP.F16.F32.PACK_AB R176, R121, R14 ;  /* 0x0000000e79b0723e */ /* 0x004fe400000000ff */
[----:B---3--:R-:W-:Y:S02]  /*8e90*/  F2FP.F16.F32.PACK_AB R178, R125, R20 ;  /* 0x000000147db2723e */ /* 0x008fe400000000ff */
[----:B----4-:R-:W-:Y:S02]  /*8ea0*/  F2FP.F16.F32.PACK_AB R179, R127, R126 ;  /* 0x0000007e7fb3723e */ /* 0x010fe400000000ff */
[----:B0-----:R-:W-:Y:S01]  /*8eb0*/  @!P1 IADD3 R144, R13, 0x36860, RZ ;  /* 0x000368600d909810 */ /* 0x001fe20007ffe0ff */
[----:B------:R-:W-:Y:S01]  /*8ec0*/  FADD.FTZ R13, R200, R7 ;  /* 0x00000007c80d7221 */ /* 0x000fe20000010000 */
[----:B------:R-:W-:Y:S01]  /*8ed0*/  FFMA.FTZ R7, R2, R6, R201 ;  /* 0x0000000602077223 */ /* 0x000fe200000100c9 */
[----:B------:R-:W-:-:S02]  /*8ee0*/  F2FP.F16.F32.PACK_AB R200, R200, R15 ;  /* 0x0000000fc8c8723e */ /* 0x000fc400000000ff */
[----:B------:R-:W-:Y:S01]  /*8ef0*/  FADD.FTZ R6, R202, R13 ;  /* 0x0000000dca067221 */ /* 0x000fe20000010000 */
[C---:B------:R-:W-:Y:S01]  /*8f00*/  FADD.FTZ R138, R10.reuse, R7 ;  /* 0x000000070a8a7221 */ /* 0x040fe20000010000 */
[----:B------:R-:W-:Y:S02]  /*8f10*/  F2FP.F16.F32.PACK_AB R201, R10, R201 ;  /* 0x000000c90ac9723e */ /* 0x000fe400000000ff */
[----:B------:R-:W-:Y:S01]  /*8f20*/  FADD.FTZ R13, R169, R6 ;  /* 0x00000006a90d7221 */ /* 0x000fe20000010000 */
[----:B------:R-:W-:Y:S01]  /*8f30*/  FADD.FTZ R7, R203, R138 ;  /* 0x0000008acb077221 */ /* 0x000fe20000010000 */
[----:B------:R-:W-:Y:S01]  /*8f40*/  FFMA.FTZ R6, R139, R0, -R149 ;  /* 0x000000008b067223 */ /* 0x000fe20000010895 */
[----:B------:R-:W-:Y:S01]  /*8f50*/  F2FP.F16.F32.PACK_AB R203, R120, R203 ;  /* 0x000000cb78cb723e */ /* 0x000fe200000000ff */
[----:B------:R-:W-:Y:S01]  /*8f60*/  FADD.FTZ R142, R196, R13 ;  /* 0x0000000dc48e7221 */ /* 0x000fe20000010000 */
[----:B------:R-:W-:Y:S01]  /*8f70*/  FADD.FTZ R138, R120, R7 ;  /* 0x00000007788a7221 */ /* 0x000fe20000010000 */
[----:B------:R-:W-:-:S02]  /*8f80*/  @!P1 PRMT R144, RZ, 0x654, R144 ;  /* 0x00000654ff909816 */ /* 0x000fc40000000090 */
[----:B------:R-:W-:Y:S01]  /*8f90*/  FADD.FTZ R13, R173, R142 ;  /* 0x0000008ead0d7221 */ /* 0x000fe20000010000 */
[----:B------:R-:W-:Y:S01]  /*8fa0*/  FADD.FTZ R7, R197, R138 ;  /* 0x0000008ac5077221 */ /* 0x000fe20000010000 */
[----:B------:R-:W0:Y:S01]  /*8fb0*/  MUFU.EX2 R6, R6 ;  /* 0x0000000600067308 */ /* 0x000e220000000800 */
[----:B------:R-:W-:Y:S01]  /*8fc0*/  F2FP.F16.F32.PACK_AB R197, R124, R197 ;  /* 0x000000c57cc5723e */ /* 0x000fe200000000ff */
[----:B------:R-:W-:Y:S01]  /*8fd0*/  FADD.FTZ R142, R198, R13 ;  /* 0x0000000dc68e7221 */ /* 0x000fe20000010000 */
[----:B------:R-:W-:Y:S01]  /*8fe0*/  FADD.FTZ R138, R124, R7 ;  /* 0x000000077c8a7221 */ /* 0x000fe20000010000 */
[----:B------:R-:W-:Y:S01]  /*8ff0*/  FFMA.FTZ R7, R122, R0, -R149 ;  /* 0x000000007a077223 */ /* 0x000fe20000010895 */
[----:B------:R2:W-:Y:S01]  /*9000*/  @!P1 SYNCS.ARRIVE.TRANS64.RED.A1T0 RZ, [R144+URZ], RZ ;  /* 0x000000ff90ff99a7 */ /* 0x0005e2000810043f */
[----:B------:R-:W-:Y:S01]  /*9010*/  FADD.FTZ R139, R161, R142 ;  /* 0x0000008ea18b7221 */ /* 0x000fe20000010000 */
[----:B------:R-:W-:Y:S01]  /*9020*/  FADD.FTZ R13, R199, R138 ;  /* 0x0000008ac70d7221 */ /* 0x000fe20000010000 */
[----:B------:R-:W3:Y:S01]  /*9030*/  MUFU.EX2 R122, R143 ;  /* 0x0000008f007a7308 */ /* 0x000ee20000000800 */
[----:B------:R-:W-:Y:S01]  /*9040*/  F2FP.F16.F32.PACK_AB R202, R169, R202 ;  /* 0x000000caa9ca723e */ /* 0x000fe200000000ff */
[----:B------:R-:W-:Y:S01]  /*9050*/  FADD.FTZ R142, R192, R139 ;  /* 0x0000008bc08e7221 */ /* 0x000fe20000010000 */
[----:B------:R-:W-:Y:S01]  /*9060*/  FADD.FTZ R138, R128, R13 ;  /* 0x0000000d808a7221 */ /* 0x000fe20000010000 */
[----:B------:R-:W-:-:S02]  /*9070*/  F2FP.F16.F32.PACK_AB R196, R173, R196 ;  /* 0x000000c4adc4723e */ /* 0x000fc400000000ff */
[----:B------:R-:W-:Y:S01]  /*9080*/  FADD.FTZ R139, R21, R142 ;  /* 0x0000008e158b7221 */ /* 0x000fe20000010000 */
[----:B------:R-:W-:Y:S01]  /*9090*/  FADD.FTZ R13, R193, R138 ;  /* 0x0000008ac10d7221 */ /* 0x000fe20000010000 */
[----:B------:R4:W2:Y:S01]  /*90a0*/  MUFU.EX2 R124, R7 ;  /* 0x00000007007c7308 */ /* 0x0008a20000000800 */
[----:B------:R-:W-:Y:S01]  /*90b0*/  F2FP.F16.F32.PACK_AB R198, R161, R198 ;  /* 0x000000c6a1c6723e */ /* 0x000fe200000000ff */
[----:B------:R-:W-:Y:S01]  /*90c0*/  FADD.FTZ R142, R194, R139 ;  /* 0x0000008bc28e7221 */ /* 0x000fe20000010000 */
[----:B-1----:R-:W-:Y:S01]  /*90d0*/  FADD.FTZ R138, R132, R13 ;  /* 0x0000000d848a7221 */ /* 0x002fe20000010000 */
[----:B------:R-:W-:Y:S02]  /*90e0*/  F2FP.F16.F32.PACK_AB R199, R128, R199 ;  /* 0x000000c780c7723e */ /* 0x000fe400000000ff */
[----:B------:R-:W-:Y:S01]  /*90f0*/  FADD.FTZ R15, R153, R142 ;  /* 0x0000008e990f7221 */ /* 0x000fe20000010000 */
[----:B------:R-:W-:Y:S01]  /*9100*/  FADD.FTZ R13, R195, R138 ;  /* 0x0000008ac30d7221 */ /* 0x000fe20000010000 */
[----:B------:R-:W-:-:S02]  /*9110*/  F2FP.F16.F32.PACK_AB R192, R21, R192 ;  /* 0x000000c015c0723e */ /* 0x000fc400000000ff */
[----:B------:R-:W-:Y:S01]  /*9120*/  FADD.FTZ R142, R188, R15 ;  /* 0x0000000fbc8e7221 */ /* 0x000fe20000010000 */
[----:B------:R-:W-:Y:S01]  /*9130*/  FADD.FTZ R138, R136, R13 ;  /* 0x0000000d888a7221 */ /* 0x000fe20000010000 */
[----:B------:R-:W-:Y:S02]  /*9140*/  F2FP.F16.F32.PACK_AB R193, R132, R193 ;  /* 0x000000c184c1723e */ /* 0x000fe400000000ff */
[----:B------:R-:W-:Y:S01]  /*9150*/  FADD.FTZ R15, R157, R142 ;  /* 0x0000008e9d0f7221 */ /* 0x000fe20000010000 */
[----:B-----5:R-:W-:Y:S01]  /*9160*/  FADD.FTZ R13, R189, R138 ;  /* 0x0000008abd0d7221 */ /* 0x020fe20000010000 */
        /* <DEDUP_REMOVED lines=8> */
[----:B------:R-:W-:Y:S01]  /*91f0*/  FADD.FTZ R10, R12, R13 ;  /* 0x0000000d0c0a7221 */ /* 0x000fe20000010000 */
[----:B------:R-:W-:Y:S02]  /*9200*/  F2FP.F16.F32.PACK_AB R189, R140, R189 ;  /* 0x000000bd8cbd723e */ /* 0x000fe400000000ff */
[----:B------:R-:W-:Y:S01]  /*9210*/  FADD.FTZ R15, R137, R120 ;  /* 0x00000078890f7221 */ /* 0x000fe20000010000 */
[----:B------:R-:W-:Y:S01]  /*9220*/  FADD.FTZ R13, R185, R10 ;  /* 0x0000000ab90d7221 */ /* 0x000fe20000010000 */
[----:B0-----:R-:W-:-:S02]  /*9230*/  F2FP.F16.F32.PACK_AB R185, R6, R185 ;  /* 0x000000b906b9723e */ /* 0x001fc400000000ff */
[----:B------:R-:W-:Y:S01]  /*9240*/  FADD.FTZ R120, R186, R15 ;  /* 0x0000000fba787221 */ /* 0x000fe20000010000 */
[----:B------:R-:W-:Y:S01]  /*9250*/  FADD.FTZ R10, R6, R13 ;  /* 0x0000000d060a7221 */ /* 0x000fe20000010000 */
[----:B------:R-:W-:Y:S02]  /*9260*/  F2FP.F16.F32.PACK_AB R190, R145, R190 ;  /* 0x000000be91be723e */ /* 0x000fe400000000ff */
[----:B------:R-:W-:Y:S01]  /*9270*/  FADD.FTZ R15, R141, R120 ;  /* 0x000000788d0f7221 */ /* 0x000fe20000010000 */
[----:B------:R-:W-:Y:S01]  /*9280*/  FADD.FTZ R13, R187, R10 ;  /* 0x0000000abb0d7221 */ /* 0x000fe20000010000 */
[----:B------:R-:W-:Y:S02]  /*9290*/  F2FP.F16.F32.PACK_AB R191, R12, R191 ;  /* 0x000000bf0cbf723e */ /* 0x000fe400000000ff */
[----:B------:R-:W-:Y:S01]  /*92a0*/  FADD.FTZ R10, R180, R15 ;  /* 0x0000000fb40a7221 */ /* 0x000fe20000010000 */
[----:B---3--:R-:W-:Y:S01]  /*92b0*/  FADD.FTZ R13, R122, R13 ;  /* 0x0000000d7a0d7221 */ /* 0x008fe20000010000 */
[----:B------:R-:W-:Y:S01]  /*92c0*/  F2FP.F16.F32.PACK_AB R184, R137, R184 ;  /* 0x000000b889b8723e */ /* 0x000fe200000000ff */
[----:B------:R-:W-:-:S02]  /*92d0*/  IMAD.MOV.U32 R15, RZ, RZ, R4 ;  /* 0x000000ffff0f7224 */ /* 0x000fc400078e0004 */
[----:B----4-:R-:W-:Y:S01]  /*92e0*/  FADD.FTZ R7, R129, R10 ;  /* 0x0000000a81077221 */ /* 0x010fe20000010000 */
[----:B------:R-:W-:Y:S01]  /*92f0*/  FADD.FTZ R13, R130, R13 ;  /* 0x0000000d820d7221 */ /* 0x000fe20000010000 */
[----:B------:R-:W-:Y:S01]  /*9300*/  F2FP.F16.F32.PACK_AB R186, R141, R186 ;  /* 0x000000ba8dba723e */ /* 0x000fe200000000ff */
[----:B------:R-:W-:Y:S02]  /*9310*/  IMAD.MOV.U32 R10, RZ, RZ, R3 ;  /* 0x000000ffff0a7224 */ /* 0x000fe400078e0003 */
[----:B------:R-:W-:Y:S01]  /*9320*/  FADD.FTZ R6, R182, R7 ;  /* 0x00000007b6067221 */ /* 0x000fe20000010000 */
[----:B------:R-:W-:Y:S01]  /*9330*/  FADD.FTZ R13, R131, R13 ;  /* 0x0000000d830d7221 */ /* 0x000fe20000010000 */
        /* <DEDUP_REMOVED lines=8> */
[----:B--2---:R-:W-:Y:S01]  /*93c0*/  FADD.FTZ R13, R124, R13 ;  /* 0x0000000d7c0d7221 */ /* 0x004fe20000010000 */
[C---:B------:R-:W-:Y:S02]  /*93d0*/  F2FP.F16.F32.PACK_AB R177, R123.reuse, R124 ;  /* 0x0000007c7bb1723e */ /* 0x040fe400000000ff */
[----:B------:R-:W-:Y:S01]  /*93e0*/  FADD.FTZ R6, R20, R7 ;  /* 0x0000000714067221 */ /* 0x000fe20000010000 */
[----:B------:R-:W-:-:S03]  /*93f0*/  FADD.FTZ R13, R123, R13 ;  /* 0x0000000d7b0d7221 */ /* 0x000fc60000010000 */
[----:B------:R-:W-:Y:S01]  /*9400*/  FADD.FTZ R7, R125, R6 ;  /* 0x000000067d077221 */ /* 0x000fe20000010000 */
[----:B------:R-:W-:-:S04]  /*9410*/  FADD.FTZ R13, R126, R13 ;  /* 0x0000000d7e0d7221 */ /* 0x000fc80000010000 */
[----:B------:R-:W-:Y:S01]  /*9420*/  FADD.FTZ R6, R127, R13 ;  /* 0x0000000d7f067221 */ /* 0x000fe20000010000 */
[----:B------:R-:W-:Y:S01]  /*9430*/  IMAD.MOV.U32 R13, RZ, RZ, R17 ;  /* 0x000000ffff0d7224 */ /* 0x000fe200078e0011 */
[----:B------:R-:W-:Y:S06]  /*9440*/  @P2 BRA `(.L_x_3124) ;  /* 0xffffffc400382947 */ /* 0x000fec000383ffff */
.L_x_3115:
        /* <DEDUP_REMOVED lines=99> */
.L_x_3125:
[----:B------:R-:W-:Y:S01]  /*9a80*/  IMAD R11, R16, 0x8, R5 ;  /* 0x00000008100b7824 */ /* 0x000fe200078e0205 */
[----:B------:R-:W-:-:S04]  /*9a90*/  SHF.L.U32 R2, R17, 0x1f, RZ ;  /* 0x0000001f11027819 */ /* 0x000fc800000006ff */
[----:B------:R0:W1:Y:S01]  /*9aa0*/  SYNCS.PHASECHK.TRANS64.TRYWAIT P2, [R11+URZ+0x36850], R2 ;  /* 0x036850020b0075a7 */ /* 0x000062000804017f */
[----:B------:R-:W-:Y:S05]  /*9ab0*/  @!P0 BRA `(.L_x_3126) ;  /* 0x0000000000048947 */ /* 0x000fea0003800000 */
[----:B------:R-:W-:Y:S01]  /*9ac0*/  BPT.TRAP 0x1 ;  /* 0x000000040000795c */ /* 0x000fe20000300000 */
.L_x_3126:
[----:B-1----:R-:W-:Y:S05]  /*9ad0*/  @P2 BRA `(.L_x_3127) ;  /* 0x0000000000082947 */ /* 0x002fea0003800000 */
[----:B------:R-:W1:Y:S02]  /*9ae0*/  SYNCS.PHASECHK.TRANS64.TRYWAIT P0, [R11+URZ+0x36850], R2 ;  /* 0x036850020b0075a7 */ /* 0x000e64000800017f */
[----:B-1----:R-:W-:Y:S05]  /*9af0*/  @!P0 BRA `(.L_x_3128) ;  /* 0x0000007c00908947 */ /* 0x002fea0003800000 */
.L_x_3127:
        /* <DEDUP_REMOVED lines=11> */
[----:B------:R-:W-:Y:S01]  /*9bb0*/  IMAD.MOV.U32 R20, RZ, RZ, -0x800000 ;  /* 0xff800000ff147424 */ /* 0x000fe200078e00ff */
[----:B------:R-:W-:Y:S01]  /*9bc0*/  @!P1 PRMT R10, RZ, 0x654, R10 ;  /* 0x00000654ff0a9816 */ /* 0x000fe2000000000a */
[----:B------:R-:W-:Y:S01]  /*9bd0*/  VIADD R208, R208, 0x1 ;  /* 0x00000001d0d07836 */ /* 0x000fe20000000000 */
[----:B------:R-:W-:-:S05]  /*9be0*/  LOP3.LUT R5, R5, 0x3800000, RZ, 0xfc, !PT ;  /* 0x0380000005057812 */ /* 0x000fca00078efcff */
[C---:B------:R-:W-:Y:S02]  /*9bf0*/  IMAD R8, R16.reuse, 0xa80, R5 ;  /* 0x00000a8010087824 */ /* 0x040fe400078e0205 */
[----:B------:R-:W1:Y:S01]  /*9c00*/  SHFL.BFLY PT, R5, R6, 0x2, 0x1f ;  /* 0x0c401f0006057f89 */ /* 0x000e6200000e0000 */
[----:B------:R-:W-:Y:S02]  /*9c10*/  VIADD R16, R16, 0x1 ;  /* 0x0000000110107836 */ /* 0x000fe40000000000 */
[C---:B------:R-:W-:Y:S01]  /*9c20*/  R2UR UR6, R8.reuse ;  /* 0x00000000080672ca */ /* 0x040fe200000e0000 */
[----:B------:R-:W-:Y:S02]  /*9c30*/  VIADD R12, R8, 0x80 ;  /* 0x00000080080c7836 */ /* 0x000fe40000000000 */
[----:B------:R-:W-:Y:S01]  /*9c40*/  ISETP.NE.AND P2, PT, R16, 0x2, PT ;  /* 0x000000021000780c */ /* 0x000fe20003f45270 */
[----:B0-----:R-:W-:-:S03]  /*9c50*/  FADD.FTZ R2, R2, R7 ;  /* 0x0000000702027221 */ /* 0x001fc60000010000 */
[----:B------:R-:W-:-:S06]  /*9c60*/  SEL R16, R16, RZ, P2 ;  /* 0x000000ff10107207 */ /* 0x000fcc0001000000 */
[----:B------:R-:W-:Y:S01]  /*9c70*/  HGMMA.64x192x16.F32 R24, R200, gdesc[UR4].tnspB, R24, gsb0 ;  /* 0x42e00004c8187df0 */ /* 0x000fe20008000818 */
[----:B------:R-:W-:Y:S01]  /*9c80*/  R2UR UR6, R12 ;  /* 0x000000000c0672ca */ /* 0x000fe200000e0000 */
[----:B------:R-:W-:Y:S01]  /*9c90*/  VIADD R12, R8, 0x100 ;  /* 0x00000100080c7836 */ /* 0x000fe20000000000 */
[----:B------:R-:W-:Y:S01]  /*9ca0*/  R2UR UR7, R13 ;  /* 0x000000000d0772ca */ /* 0x000fe200000e0000 */
[----:B------:R-:W-:Y:S01]  /*9cb0*/  IMAD.MOV.U32 R13, RZ, RZ, 0x40000040 ;  /* 0x40000040ff0d7424 */ /* 0x000fe200078e00ff */
[----:B------:R-:W-:Y:S02]  /*9cc0*/  WARPGROUP.DEPBAR.LE gsb0, 0x0 ;  /* 0x00008000000079c5 */ /* 0x000fe40000010000 */
[----:B------:R-:W-:-:S13]  /*9cd0*/  WARPGROUP.ARRIVE ;  /* 0x00000000000079c5 */ /* 0x000fda0000000000 */
        /* <DEDUP_REMOVED lines=16> */
[C---:B------:R-:W-:Y:S01]  /*9de0*/  VIADD R12, R8.reuse, 0x280 ;  /* 0x00000280080c7836 */ /* 0x040fe20000000000 */
[----:B------:R-:W-:Y:S01]  /*9df0*/  R2UR UR7, R13 ;  /* 0x000000000d0772ca */ /* 0x000fe200000e0000 */
[----:B------:R-:W-:Y:S01]  /*9e00*/  VIADD R8, R8, 0x300 ;  /* 0x0000030008087836 */ /* 0x000fe20000000000 */
[----:B------:R-:W-:Y:S01]  /*9e10*/  MOV R13, 0x40000040 ;  /* 0x40000040000d7802 */ /* 0x000fe20000000f00 */
[----:B------:R-:W-:Y:S02]  /*9e20*/  WARPGROUP.DEPBAR.LE gsb0, 0x0 ;  /* 0x00008000000079c5 */ /* 0x000fe40000010000 */
[----:B------:R-:W-:-:S12]  /*9e30*/  WARPGROUP.ARRIVE ;  /* 0x00000000000079c5 */ /* 0x000fd80000000000 */
[----:B------:R-:W-:Y:S01]  /*9e40*/  HGMMA.64x192x16.F32 R24, R184, gdesc[UR4].tnspB, R24, gsb0 ;  /* 0x42e00004b8187df0 */ /* 0x000fe20008000818 */
[----:B------:R-:W-:Y:S02]  /*9e50*/  R2UR UR6, R12 ;  /* 0x000000000c0672ca */ /* 0x000fe400000e0000 */
[----:B------:R-:W-:Y:S01]  /*9e60*/  R2UR UR7, R13 ;  /* 0x000000000d0772ca */ /* 0x000fe200000e0000 */
[----:B------:R-:W-:Y:S02]  /*9e70*/  WARPGROUP.DEPBAR.LE gsb0, 0x0 ;  /* 0x00008000000079c5 */ /* 0x000fe40000010000 */
[----:B------:R-:W-:-:S14]  /*9e80*/  WARPGROUP.ARRIVE ;  /* 0x00000000000079c5 */ /* 0x000fdc0000000000 */
[----:B------:R-:W-:Y:S01]  /*9e90*/  HGMMA.64x192x16.F32 R24, R180, gdesc[UR4].tnspB, R24, gsb0 ;  /* 0x42e00004b4187df0 */ /* 0x000fe20008000818 */
[----:B------:R-:W-:Y:S01]  /*9ea0*/  R2UR UR6, R8 ;  /* 0x00000000080672ca */ /* 0x000fe200000e0000 */
[----:B-1----:R-:W-:Y:S01]  /*9eb0*/  FADD.FTZ R8, R5, R6 ;  /* 0x0000000605087221 */ /* 0x002fe20000010000 */
[----:B------:R-:W-:Y:S01]  /*9ec0*/  R2UR UR7, R9 ;  /* 0x00000000090772ca */ /* 0x000fe200000e0000 */
[----:B------:R-:W0:Y:S04]  /*9ed0*/  SHFL.BFLY PT, R5, R2, 0x1, 0x1f ;  /* 0x0c201f0002057f89 */ /* 0x000e2800000e0000 */
[----:B------:R-:W1:Y:S01]  /*9ee0*/  SHFL.BFLY PT, R9, R8, 0x1, 0x1f ;  /* 0x0c201f0008097f89 */ /* 0x000e6200000e0000 */
[----:B0-----:R-:W-:Y:S01]  /*9ef0*/  FADD.FTZ R12, R2, R5 ;  /* 0x00000005020c7221 */ /* 0x001fe20000010000 */
[----:B------:R-:W-:Y:S01]  /*9f00*/  IMAD.MOV.U32 R5, RZ, RZ, RZ ;  /* 0x000000ffff057224 */ /* 0x000fe200078e00ff */
[----:B------:R-:W-:Y:S01]  /*9f10*/  SEL R2, RZ, 0x1, P2 ;  /* 0x00000001ff027807 */ /* 0x000fe20001000000 */
[----:B-1----:R-:W-:-:S02]  /*9f20*/  FADD.FTZ R13, R8, R9 ;  /* 0x00000009080d7221 */ /* 0x002fc40000010000 */
[----:B------:R-:W-:Y:S01]  /*9f30*/  FSETP.NE.FTZ.AND P0, PT, R12, RZ, PT ;  /* 0x000000ff0c00720b */ /* 0x000fe20003f15000 */
[----:B------:R-:W-:Y:S01]  /*9f40*/  IMAD.MOV.U32 R8, RZ, RZ, RZ ;  /* 0x000000ffff087224 */ /* 0x000fe200078e00ff */
[----:B------:R-:W-:Y:S01]  /*9f50*/  LOP3.LUT R17, R17, R2, RZ, 0x3c, !PT ;  /* 0x0000000211117212 */ /* 0x000fe200078e3cff */
[----:B------:R-:W-:Y:S01]  /*9f60*/  IMAD.MOV.U32 R2, RZ, RZ, -0x800000 ;  /* 0xff800000ff027424 */ /* 0x000fe200078e00ff */
[----:B------:R-:W-:-:S09]  /*9f70*/  FSETP.NE.FTZ.AND P3, PT, R13, RZ, PT ;  /* 0x000000ff0d00720b */ /* 0x000fd20003f75000 */
[----:B------:R-:W0:Y:S01]  /*9f80*/  @P0 MUFU.LG2 R9, R12 ;  /* 0x0000000c00090308 */ /* 0x000e220000000c00 */
[----:B------:R-:W-:-:S03]  /*9f90*/  @P0 FMUL.FTZ R7, R0, 0.69314718246459960938 ;  /* 0x3f31721800070820 */ /* 0x000fc60000410000 */
[----:B------:R-:W-:-:S04]  /*9fa0*/  @P3 FMUL.FTZ R11, R0, 0.69314718246459960938 ;  /* 0x3f317218000b3820 */ /* 0x000fc80000410000 */
[----:B------:R-:W1:Y:S08]  /*9fb0*/  @P3 MUFU.LG2 R6, R13 ;  /* 0x0000000d00063308 */ /* 0x000e700000000c00 */
[----:B------:R-:W2:Y:S01]  /*9fc0*/  @P3 MUFU.RCP R8, R13 ;  /* 0x0000000d00083308 */ /* 0x000ea20000001000 */
[----:B0-----:R-:W-:-:S04]  /*9fd0*/  @P0 FMUL.FTZ R0, R9, 0.69314718246459960938 ;  /* 0x3f31721809000820 */ /* 0x001fc80000410000 */
[----:B------:R-:W-:-:S03]  /*9fe0*/  @P0 FFMA.FTZ R20, R7, R4, R0 ;  /* 0x0000000407140223 */ /* 0x000fc60000010000 */
[----:B------:R-:W0:Y:S01]  /*9ff0*/  @P0 MUFU.RCP R5, R12 ;  /* 0x0000000c00050308 */ /* 0x000e220000001000 */
[----:B-1----:R-:W-:Y:S01]  /*a000*/  @P3 FMUL.FTZ R6, R6, 0.69314718246459960938 ;  /* 0x3f31721806063820 */ /* 0x002fe20000410000 */
[----:B------:R-:W-:-:S03]  /*a010*/  PLOP3.LUT P0, PT, PT, PT, PT, 0x8, 0x0 ;  /* 0x000000000000781c */ /* 0x000fc60003f0e170 */
[----:B------:R-:W-:Y:S01]  /*a020*/  @P3 FFMA.FTZ R2, R11, R3, R6 ;  /* 0x000000030b023223 */ /* 0x000fe20000010006 */
[----:B------:R-:W-:Y:S02]  /*a030*/  WARPGROUP.DEPBAR.LE gsb0, 0x0 ;  /* 0x00008000000079c5 */ /* 0x000fe40000010000 */
[----:B------:R-:W-:-:S06]  /*a040*/  WARPGROUP.ARRIVE ;  /* 0x00000000000079c5 */ /* 0x000fcc0000000000 */
[----:B------:R-:W-:Y:S03]  /*a050*/  HGMMA.64x192x16.F32 R24, R176, gdesc[UR4].tnspB, R24, gsb0 ;  /* 0x42e00004b0187df0 */ /* 0x000fe60008000818 */
[----:B------:R-:W-:Y:S02]  /*a060*/  WARPGROUP.DEPBAR.LE gsb0, 0x0 ;  /* 0x00008000000079c5 */ /* 0x000fe40000010000 */
[----:B------:R1:W-:Y:S01]  /*a070*/  @!P1 SYNCS.ARRIVE.TRANS64.RED.A1T0 RZ, [R10+URZ], RZ ;  /* 0x000000ff0aff99a7 */ /* 0x0003e2000810043f */
[-C--:B--2---:R-:W-:Y:S01]  /*a080*/  FMUL.FTZ R131, R47, R8.reuse ;  /* 0x000000082f837220 */ /* 0x084fe20000410000 */
        /* <DEDUP_REMOVED lines=94> */
[----:B-1----:R-:W-:-:S07]  /*a670*/  FMUL.FTZ R119, R119, R8 ;  /* 0x0000000877777220 */ /* 0x002fce0000410000 */
.L_x_3107:
[----:B------:R-:W0:Y:S01]  /*a680*/  S2R R5, SR_CgaCtaId ;  /* 0x0000000000057919 */ /* 0x000e220000008800 */
[----:B------:R-:W-:Y:S01]  /*a690*/  MOV R42, 0x400 ;  /* 0x00000400002a7802 */ /* 0x000fe20000000f00 */
[----:B------:R-:W-:Y:S01]  /*a6a0*/  BSSY B0, `(.L_x_3129) ;  /* 0x0000234000007945 */ /* 0x000fe20003800000 */
[----:B------:R-:W-:Y:S02]  /*a6b0*/  BAR.SYNC.DEFER_BLOCKING 0x5, 0x120 ;  /* 0x0144800000007b1d */ /* 0x000fe40000010000 */
[----:B0-----:R-:W-:-:S05]  /*a6c0*/  LEA R42, R5, R42, 0x18 ;  /* 0x0000002a052a7211 */ /* 0x001fca00078ec0ff */
[----:B------:R0:W1:Y:S01]  /*a6d0*/  LDS.128 R100, [R42+0x368d0] ;  /* 0x0368d0002a647984 */ /* 0x0000620000000c00 */
[----:B------:R-:W-:Y:S06]  /*a6e0*/  BAR.ARV 0x4, 0x120 ;  /* 0x0104800000007b1d */ /* 0x000fec0000002000 */
[----:B------:R-:W-:Y:S05]  /*a6f0*/  @P0 BRA `(.L_x_3130) ;  /* 0x0000001800080947 */ /* 0x000fea0003800000 */
[----:B------:R-:W2:Y:S01]  /*a700*/  S2R R5, SR_SWINHI ;  /* 0x0000000000057919 */ /* 0x000ea20000002f00 */
[----:B------:R-:W-:Y:S01]  /*a710*/  F2FP.F16.F32.PACK_AB R6, R7, R6 ;  /* 0x000000060706723e */ /* 0x000fe200000000ff */
[----:B------:R-:W-:Y:S01]  /*a720*/  ULDC.64 UR4, c[0x0][0xbe0] ;  /* 0x0002f80000047ab9 */ /* 0x000fe20000000a00 */
        /* <DEDUP_REMOVED lines=16> */
[----:B--2---:R-:W-:-:S02]  /*a830*/  MOV R33, R5 ;  /* 0x0000000500217202 */ /* 0x004fc40000000f00 */
[----:B------:R-:W-:Y:S02]  /*a840*/  F2FP.F16.F32.PACK_AB R114, R117, R116 ;  /* 0x000000747572723e */ /* 0x000fe400000000ff */
[----:B------:R-:W-:Y:S01]  /*a850*/  F2FP.F16.F32.PACK_AB R115, R119, R118 ;  /* 0x000000767773723e */ /* 0x000fe200000000ff */
[----:B------:R-:W-:-:S03]  /*a860*/  IMAD.WIDE R4, R213, 0x2, R32 ;  /* 0x00000002d5047825 */ /* 0x000fc600078e0220 */
[C---:B------:R-:W-:Y:S02]  /*a870*/  IADD3 R55, P2, R4.reuse, 0x20, RZ ;  /* 0x0000002004377810 */ /* 0x040fe40007f5e0ff */
[C---:B------:R-:W-:Y:S02]  /*a880*/  IADD3 R139, P6, R4.reuse, 0x60, RZ ;  /* 0x00000060048b7810 */ /* 0x040fe40007fde0ff */
[C---:B------:R-:W-:Y:S01]  /*a890*/  LOP3.LUT R25, R4.reuse, 0x380, RZ, 0xc0, !PT ;  /* 0x0000038004197812 */ /* 0x040fe200078ec0ff */
[--C-:B------:R-:W-:Y:S01]  /*a8a0*/  IMAD.X R9, RZ, RZ, R5.reuse, P2 ;  /* 0x000000ffff097224 */ /* 0x100fe200010e0605 */
[C---:B------:R-:W-:Y:S01]  /*a8b0*/  IADD3 R95, P1, R4.reuse, 0x40, RZ ;  /* 0x00000040045f7810 */ /* 0x040fe20007f3e0ff */
[--C-:B------:R-:W-:Y:S01]  /*a8c0*/  IMAD.X R13, RZ, RZ, R5.reuse, P6 ;  /* 0x000000ffff0d7224 */ /* 0x100fe200030e0605 */
[----:B------:R-:W-:Y:S02]  /*a8d0*/  IADD3 R141, P5, R4, 0x4000, RZ ;  /* 0x00004000048d7810 */ /* 0x000fe40007fbe0ff */
[----:B------:R-:W-:Y:S01]  /*a8e0*/  LOP3.LUT R8, R55, 0x380, RZ, 0xc0, !PT ;  /* 0x0000038037087812 */ /* 0x000fe200078ec0ff */
[--C-:B------:R-:W-:Y:S01]  /*a8f0*/  IMAD.X R11, RZ, RZ, R5.reuse, P1 ;  /* 0x000000ffff0b7224 */ /* 0x100fe200008e0605 */
[----:B------:R-:W-:Y:S01]  /*a900*/  LOP3.LUT R12, R139, 0x380, RZ, 0xc0, !PT ;  /* 0x000003808b0c7812 */ /* 0x000fe200078ec0ff */
[----:B------:R-:W-:Y:S01]  /*a910*/  IMAD.X R15, RZ, RZ, R5, P5 ;  /* 0x000000ffff0f7224 */ /* 0x000fe200028e0605 */
[----:B------:R-:W-:-:S02]  /*a920*/  SHF.R.U64 R25, R25, 0x3, RZ ;  /* 0x0000000319197819 */ /* 0x000fc400000012ff */
[C---:B------:R-:W-:Y:S02]  /*a930*/  IADD3 R143, P0, R4.reuse, 0x4020, RZ ;  /* 0x00004020048f7810 */ /* 0x040fe40007f1e0ff */
[C---:B------:R-:W-:Y:S02]  /*a940*/  IADD3 R145, P4, R4.reuse, 0x4040, RZ ;  /* 0x0000404004917810 */ /* 0x040fe40007f9e0ff */
[C---:B------:R-:W-:Y:S01]  /*a950*/  IADD3 R147, P3, R4.reuse, 0x4060, RZ ;  /* 0x0000406004937810 */ /* 0x040fe20007f7e0ff */
[--C-:B------:R-:W-:Y:S01]  /*a960*/  IMAD.X R27, RZ, RZ, R5.reuse, P0 ;  /* 0x000000ffff1b7224 */ /* 0x100fe200000e0605 */
[C---:B------:R-:W-:Y:S01]  /*a970*/  IADD3 R149, P2, R4.reuse, 0x8000, RZ ;  /* 0x0000800004957810 */ /* 0x040fe20007f5e0ff */
[--C-:B------:R-:W-:Y:S01]  /*a980*/  IMAD.X R29, RZ, RZ, R5.reuse, P4 ;  /* 0x000000ffff1d7224 */ /* 0x100fe200020e0605 */
[C---:B------:R-:W-:Y:S01]  /*a990*/  IADD3 R151, P1, R4.reuse, 0x8020, RZ ;  /* 0x0000802004977810 */ /* 0x040fe20007f3e0ff */
[----:B------:R-:W-:Y:S01]  /*a9a0*/  IMAD.X R31, RZ, RZ, R5, P3 ;  /* 0x000000ffff1f7224 */ /* 0x000fe200018e0605 */
[----:B------:R-:W-:-:S02]  /*a9b0*/  IADD3 R153, P6, R4, 0x8040, RZ ;  /* 0x0000804004997810 */ /* 0x000fc40007fde0ff */
[----:B------:R-:W-:Y:S01]  /*a9c0*/  IADD3 R82, P5, R4, 0x8060, RZ ;  /* 0x0000806004527810 */ /* 0x000fe20007fbe0ff */
[--C-:B------:R-:W-:Y:S01]  /*a9d0*/  IMAD.X R37, RZ, RZ, R5.reuse, P1 ;  /* 0x000000ffff257224 */ /* 0x100fe200008e0605 */
[----:B------:R-:W-:Y:S01]  /*a9e0*/  SHF.R.U64 R8, R8, 0x3, RZ ;  /* 0x0000000308087819 */ /* 0x000fe200000012ff */
[--C-:B------:R-:W-:Y:S01]  /*a9f0*/  IMAD.X R39, RZ, RZ, R5.reuse, P6 ;  /* 0x000000ffff277224 */ /* 0x100fe200030e0605 */
[----:B------:R-:W-:Y:S02]  /*aa00*/  SHF.R.U64 R12, R12, 0x3, RZ ;  /* 0x000000030c0c7819 */ /* 0x000fe400000012ff */
[----:B------:R-:W-:Y:S01]  /*aa10*/  LOP3.LUT R4, R25, R4, RZ, 0x3c, !PT ;  /* 0x0000000419047212 */ /* 0x000fe200078e3cff */
[----:B------:R-:W-:Y:S01]  /*aa20*/  IMAD.X R25, RZ, RZ, R5, P5 ;  /* 0x000000ffff197224 */ /* 0x000fe200028e0605 */
[----:B------:R-:W-:Y:S02]  /*aa30*/  LOP3.LUT R8, R8, R55, RZ, 0x3c, !PT ;  /* 0x0000003708087212 */ /* 0x000fe400078e3cff */
[----:B------:R-:W-:-:S02]  /*aa40*/  LOP3.LUT R12, R12, R139, RZ, 0x3c, !PT ;  /* 0x0000008b0c0c7212 */ /* 0x000fc400078e3cff */
[----:B------:R-:W-:Y:S02]  /*aa50*/  MOV R139, R4 ;  /* 0x00000004008b7202 */ /* 0x000fe40000000f00 */
[----:B------:R-:W-:Y:S02]  /*aa60*/  LOP3.LUT R10, R95, 0x380, RZ, 0xc0, !PT ;  /* 0x000003805f0a7812 */ /* 0x000fe400078ec0ff */
[----:B------:R-:W-:Y:S02]  /*aa70*/  F2FP.F16.F32.PACK_AB R4, R121, R24 ;  /* 0x000000187904723e */ /* 0x000fe400000000ff */
[----:B------:R-:W-:Y:S02]  /*aa80*/  LOP3.LUT R14, R141, 0x380, RZ, 0xc0, !PT ;  /* 0x000003808d0e7812 */ /* 0x000fe400078ec0ff */
[----:B------:R-:W-:Y:S02]  /*aa90*/  LOP3.LUT R24, R151, 0x380, RZ, 0xc0, !PT ;  /* 0x0000038097187812 */ /* 0x000fe400078ec0ff */
[----:B------:R-:W-:-:S02]  /*aaa0*/  LOP3.LUT R26, R143, 0x380, RZ, 0xc0, !PT ;  /* 0x000003808f1a7812 */ /* 0x000fc400078ec0ff */
[----:B------:R-:W-:Y:S02]  /*aab0*/  LOP3.LUT R55, R82, 0x380, RZ, 0xc0, !PT ;  /* 0x0000038052377812 */ /* 0x000fe400078ec0ff */
[----:B------:R-:W-:Y:S02]  /*aac0*/  MOV R121, R8 ;  /* 0x0000000800797202 */ /* 0x000fe40000000f00 */
[----:B------:R-:W-:Y:S02]  /*aad0*/  LOP3.LUT R28, R145, 0x380, RZ, 0xc0, !PT ;  /* 0x00000380911c7812 */ /* 0x000fe400078ec0ff */
[----:B------:R-:W-:Y:S02]  /*aae0*/  LOP3.LUT R30, R147, 0x380, RZ, 0xc0, !PT ;  /* 0x00000380931e7812 */ /* 0x000fe400078ec0ff */
[----:B------:R-:W-:Y:S02]  /*aaf0*/  F2FP.F16.F32.PACK_AB R8, R41, R40 ;  /* 0x000000282908723e */ /* 0x000fe400000000ff */
[----:B------:R-:W-:Y:S01]  /*ab00*/  IADD3.X R35, RZ, R5, RZ, P2, !PT ;  /* 0x00000005ff237210 */ /* 0x000fe200017fe4ff */
[----:B------:R-:W2:Y:S01]  /*ab10*/  LDC.64 R40, c[0x0][0xbd8] ;  /* 0x0002f600ff287b82 */ /* 0x000ea20000000a00 */
[----:B------:R-:W-:-:S02]  /*ab20*/  SHF.R.U64 R10, R10, 0x3, RZ ;  /* 0x000000030a0a7819 */ /* 0x000fc400000012ff */
[----:B------:R-:W-:Y:S02]  /*ab30*/  SHF.R.U64 R14, R14, 0x3, RZ ;  /* 0x000000030e0e7819 */ /* 0x000fe400000012ff */
[----:B------:R-:W-:-:S03]  /*ab40*/  F2FP.F16.F32.PACK_AB R5, R137, R138 ;  /* 0x0000008a8905723e */ /* 0x000fc600000000ff */
[----:B------:R-:W-:Y:S01]  /*ab50*/  BAR.SYNC.DEFER_BLOCKING 0x1, 0x100 ;  /* 0x0044000000007b1d */ /* 0x000fe20000010000 */
[----:B------:R-:W-:Y:S02]  /*ab60*/  SHF.R.U64 R24, R24, 0x3, RZ ;  /* 0x0000000318187819 */ /* 0x000fe400000012ff */
[----:B------:R-:W-:Y:S02]  /*ab70*/  SHF.R.U64 R26, R26, 0x3, RZ ;  /* 0x000000031a1a7819 */ /* 0x000fe400000012ff */
[----:B------:R-:W-:Y:S02]  /*ab80*/  SHF.R.U64 R55, R55, 0x3, RZ ;  /* 0x0000000337377819 */ /* 0x000fe400000012ff */
[----:B------:R-:W-:Y:S02]  /*ab90*/  SHF.R.U64 R28, R28, 0x3, RZ ;  /* 0x000000031c1c7819 */ /* 0x000fe400000012ff */
[----:B------:R-:W-:Y:S02]  /*aba0*/  SHF.R.U64 R30, R30, 0x3, RZ ;  /* 0x000000031e1e7819 */ /* 0x000fe400000012ff */
[----:B------:R-:W-:-:S02]  /*abb0*/  LOP3.LUT R10, R10, R95, RZ, 0x3c, !PT ;  /* 0x0000005f0a0a7212 */ /* 0x000fc400078e3cff */
[----:B------:R-:W-:Y:S02]  /*abc0*/  LOP3.LUT R14, R14, R141, RZ, 0x3c, !PT ;  /* 0x0000008d0e0e7212 */ /* 0x000fe400078e3cff */
[----:B------:R-:W-:Y:S02]  /*abd0*/  LOP3.LUT R36, R24, R151, RZ, 0x3c, !PT ;  /* 0x0000009718247212 */ /* 0x000fe400078e3cff */
[----:B------:R-:W-:Y:S02]  /*abe0*/  LOP3.LUT R26, R26, R143, RZ, 0x3c, !PT ;  /* 0x0000008f1a1a7212 */ /* 0x000fe400078e3cff */
[----:B------:R-:W-:Y:S02]  /*abf0*/  LOP3.LUT R24, R55, R82, RZ, 0x3c, !PT ;  /* 0x0000005237187212 */ /* 0x000fe400078e3cff */
[----:B------:R-:W-:Y:S02]  /*ac00*/  LOP3.LUT R28, R28, R145, RZ, 0x3c, !PT ;  /* 0x000000911c1c7212 */ /* 0x000fe400078e3cff */
[----:B------:R-:W-:Y:S01]  /*ac10*/  LOP3.LUT R30, R30, R147, RZ, 0x3c, !PT ;  /* 0x000000931e1e7212 */ /* 0x000fe200078e3cff */
[----:B------:R3:W-:Y:S01]  /*ac20*/  STSM.16.M88.4 [R139], R4 ;  /* 0x000000048b007844 */ /* 0x0007e20000000200 */
[----:B------:R-:W-:-:S02]  /*ac30*/  MOV R120, R10 ;  /* 0x0000000a00787202 */ /* 0x000fc40000000f00 */
[----:B-1----:R-:W-:Y:S02]  /*ac40*/  MOV R100, R12 ;  /* 0x0000000c00647202 */ /* 0x002fe40000000f00 */
[----:B------:R-:W-:Y:S02]  /*ac50*/  MOV R95, R14 ;  /* 0x0000000e005f7202 */ /* 0x000fe40000000f00 */
[----:B------:R-:W-:Y:S02]  /*ac60*/  F2FP.F16.F32.PACK_AB R9, R134, R127 ;  /* 0x0000007f8609723e */ /* 0x000fe400000000ff */
[----:B------:R-:W-:Y:S02]  /*ac70*/  F2FP.F16.F32.PACK_AB R10, R45, R44 ;  /* 0x0000002c2d0a723e */ /* 0x000fe400000000ff */
[----:B------:R-:W-:Y:S02]  /*ac80*/  F2FP.F16.F32.PACK_AB R11, R131, R126 ;  /* 0x0000007e830b723e */ /* 0x000fe400000000ff */
[----:B------:R-:W-:-:S02]  /*ac90*/  MOV R94, R26 ;  /* 0x0000001a005e7202 */ /* 0x000fc40000000f00 */
[----:B------:R-:W-:Y:S02]  /*aca0*/  F2FP.F16.F32.PACK_AB R12, R49, R48 ;  /* 0x00000030310c723e */ /* 0x000fe400000000ff */
[----:B---3--:R-:W-:Y:S02]  /*acb0*/  F2FP.F16.F32.PACK_AB R4, R122, R3 ;  /* 0x000000037a04723e */ /* 0x008fe400000000ff */
[----:B------:R-:W-:Y:S02]  /*acc0*/  F2FP.F16.F32.PACK_AB R5, R136, R129 ;  /* 0x000000818805723e */ /* 0x000fe400000000ff */
[----:B------:R-:W-:Y:S02]  /*acd0*/  F2FP.F16.F32.PACK_AB R6, R21, R0 ;  /* 0x000000001506723e */ /* 0x000fe400000000ff */
[----:B------:R-:W-:Y:S02]  /*ace0*/  F2FP.F16.F32.PACK_AB R7, R133, R128 ;  /* 0x000000808507723e */ /* 0x000fe400000000ff */
[----:B------:R-:W-:-:S02]  /*acf0*/  F2FP.F16.F32.PACK_AB R13, R130, R125 ;  /* 0x0000007d820d723e */ /* 0x000fc400000000ff */
[----:B------:R-:W-:Y:S01]  /*ad00*/  F2FP.F16.F32.PACK_AB R14, R53, R52 ;  /* 0x00000034350e723e */ /* 0x000fe200000000ff */
[----:B------:R1:W-:Y:S01]  /*ad10*/  STSM.16.M88.4 [R121], R4 ;  /* 0x0000000479007844 */ /* 0x0003e20000000200 */
[----:B------:R-:W-:Y:S02]  /*ad20*/  F2FP.F16.F32.PACK_AB R15, R132, R51 ;  /* 0x00000033840f723e */ /* 0x000fe400000000ff */
[----:B------:R-:W-:Y:S01]  /*ad30*/  MOV R0, R24 ;  /* 0x0000001800007202 */ /* 0x000fe20000000f00 */
[----:B------:R3:W-:Y:S01]  /*ad40*/  STSM.16.M88.4 [R120], R8 ;  /* 0x0000000878007844 */ /* 0x0007e20000000200 */
[----:B------:R-:W-:Y:S02]  /*ad50*/  LOP3.LUT R34, R149, 0x380, RZ, 0xc0, !PT ;  /* 0x0000038095227812 */ /* 0x000fe400078ec0ff */
[----:B------:R-:W-:Y:S01]  /*ad60*/  MOV R82, R28 ;  /* 0x0000001c00527202 */ /* 0x000fe20000000f00 */
[----:B------:R-:W-:Y:S01]  /*ad70*/  STSM.16.M88.4 [R100], R12 ;  /* 0x0000000c64007844 */ /* 0x000fe20000000200 */
[----:B------:R-:W-:-:S02]  /*ad80*/  MOV R55, R30 ;  /* 0x0000001e00377202 */ /* 0x000fc40000000f00 */
[----:B------:R-:W-:Y:S02]  /*ad90*/  F2FP.F16.F32.PACK_AB R24, R57, R56 ;  /* 0x000000383918723e */ /* 0x000fe400000000ff */
        /* <DEDUP_REMOVED lines=8> */
[----:B------:R-:W-:Y:S02]  /*ae20*/  LOP3.LUT R38, R153, 0x380, RZ, 0xc0, !PT ;  /* 0x0000038099267812 */ /* 0x000fe400078ec0ff */
[----:B-1----:R-:W-:Y:S01]  /*ae30*/  F2FP.F16.F32.PACK_AB R4, R73, R72 ;  /* 0x000000484904723e */ /* 0x002fe200000000ff */
[----:B------:R-:W-:Y:S01]  /*ae40*/  STSM.16.M88.4 [R94], R28 ;  /* 0x0000001c5e007844 */ /* 0x000fe20000000200 */
[----:B------:R-:W-:Y:S02]  /*ae50*/  F2FP.F16.F32.PACK_AB R5, R75, R74 ;  /* 0x0000004a4b05723e */ /* 0x000fe400000000ff */
[----:B------:R-:W-:Y:S02]  /*ae60*/  F2FP.F16.F32.PACK_AB R6, R77, R76 ;  /* 0x0000004c4d06723e */ /* 0x000fe400000000ff */
[----:B------:R-:W-:-:S02]  /*ae70*/  F2FP.F16.F32.PACK_AB R7, R79, R78 ;  /* 0x0000004e4f07723e */ /* 0x000fc400000000ff */
[----:B------:R-:W-:Y:S02]  /*ae80*/  SHF.R.U64 R34, R34, 0x3, RZ ;  /* 0x0000000322227819 */ /* 0x000fe400000012ff */
[----:B------:R-:W-:Y:S01]  /*ae90*/  SHF.R.U64 R38, R38, 0x3, RZ ;  /* 0x0000000326267819 */ /* 0x000fe200000012ff */
[----:B------:R1:W-:Y:S01]  /*aea0*/  STSM.16.M88.4 [R82], R4 ;  /* 0x0000000452007844 */ /* 0x0003e20000000200 */
[----:B---3--:R-:W-:Y:S02]  /*aeb0*/  F2FP.F16.F32.PACK_AB R8, R81, R80 ;  /* 0x000000505108723e */ /* 0x008fe400000000ff */
[----:B------:R-:W-:Y:S02]  /*aec0*/  F2FP.F16.F32.PACK_AB R9, R83, R46 ;  /* 0x0000002e5309723e */ /* 0x000fe400000000ff */
[----:B------:R-:W-:Y:S02]  /*aed0*/  F2FP.F16.F32.PACK_AB R10, R85, R84 ;  /* 0x00000054550a723e */ /* 0x000fe400000000ff */
[----:B------:R-:W-:-:S02]  /*aee0*/  F2FP.F16.F32.PACK_AB R11, R87, R86 ;  /* 0x00000056570b723e */ /* 0x000fc400000000ff */
[----:B------:R-:W-:Y:S02]  /*aef0*/  LOP3.LUT R34, R34, R149, RZ, 0x3c, !PT ;  /* 0x0000009522227212 */ /* 0x000fe400078e3cff */
[----:B------:R-:W-:Y:S01]  /*af00*/  LOP3.LUT R38, R38, R153, RZ, 0x3c, !PT ;  /* 0x0000009926267212 */ /* 0x000fe200078e3cff */
[----:B------:R3:W-:Y:S01]  /*af10*/  STSM.16.M88.4 [R55], R8 ;  /* 0x0000000837007844 */ /* 0x0007e20000000200 */
[----:B------:R-:W-:Y:S02]  /*af20*/  MOV R34, R34 ;  /* 0x0000002200227202 */ /* 0x000fe40000000f00 */
[----:B------:R-:W-:Y:S01]  /*af30*/  MOV R36, R36 ;  /* 0x0000002400247202 */ /* 0x000fe20000000f00 */
[----:B-1----:R-:W-:Y:S01]  /*af40*/  IMAD.SHL.U32 R5, R204, 0x4, RZ ;  /* 0x00000004cc057824 */ /* 0x002fe200078e00ff */
[----:B------:R-:W-:Y:S01]  /*af50*/  MOV R38, R38 ;  /* 0x0000002600267202 */ /* 0x000fe20000000f00 */
[----:B------:R1:W-:Y:S01]  /*af60*/  STSM.16.M88.4 [R34], R88 ;  /* 0x0000005822007844 */ /* 0x0003e20000000200 */
[----:B--2---:R-:W-:-:S02]  /*af70*/  ISETP.NE.U32.AND P0, PT, R40, RZ, PT ;  /* 0x000000ff2800720c */ /* 0x004fc40003f05070 */
[----:B------:R-:W-:Y:S01]  /*af80*/  IADD3 R6, P1, R5, R40, RZ ;  /* 0x0000002805067210 */ /* 0x000fe20007f3e0ff */
[----:B------:R1:W-:Y:S01]  /*af90*/  STSM.16.M88.4 [R36], R96 ;  /* 0x0000006024007844 */ /* 0x0003e20000000200 */
[----:B------:R-:W2:Y:S01]  /*afa0*/  LDC R21, c[0x0][0xa88] ;  /* 0x0002a200ff157b82 */ /* 0x000ea20000000800 */
[----:B------:R-:W-:Y:S01]  /*afb0*/  ISETP.NE.AND.EX P0, PT, R41, RZ, PT, P0 ;  /* 0x000000ff2900720c */ /* 0x000fe20003f05300 */
[----:B------:R-:W-:Y:S01]  /*afc0*/  IMAD.MOV.U32 R40, RZ, RZ, RZ ;  /* 0x000000ffff287224 */ /* 0x000fe200078e00ff */
[----:B------:R1:W-:Y:S01]  /*afd0*/  STSM.16.M88.4 [R38], R104 ;  /* 0x0000006826007844 */ /* 0x0003e20000000200 */
[----:B---3--:R-:W-:-:S03]  /*afe0*/  SHF.L.U64.HI R8, R204, 0x2, R207 ;  /* 0x00000002cc087819 */ /* 0x008fc600000102cf */
[----:B------:R1:W-:Y:S02]  /*aff0*/  STSM.16.M88.4 [R0], R112 ;  /* 0x0000007000007844 */ /* 0x0003e40000000200 */
[----:B------:R-:W-:Y:S01]  /*b000*/  IMAD.X R7, R8, 0x1, R41, P1 ;  /* 0x0000000108077824 */ /* 0x000fe200008e0629 */
[----:B------:R-:W-:Y:S01]  /*b010*/  BAR.SYNC.DEFER_BLOCKING 0x1, 0x100 ;  /* 0x0044000000007b1d */ /* 0x000fe20000010000 */
[----:B------:R-:W-:-:S04]  /*b020*/  ISETP.NE.U32.AND P1, PT, RZ, UR4, PT ;  /* 0x00000004ff007c0c */ /* 0x000fc8000bf25070 */
[----:B------:R-:W-:-:S13]  /*b030*/  ISETP.NE.AND.EX P1, PT, RZ, UR5, PT, P1 ;  /* 0x00000005ff007c0c */ /* 0x000fda000bf25310 */
[----:B------:R-:W-:-:S04]  /*b040*/  @P1 IADD3 R4, P2, R5, UR4, RZ ;  /* 0x0000000405041c10 */ /* 0x000fc8000ff5e0ff */
[----:B------:R-:W-:Y:S01]  /*b050*/  @P1 IADD3.X R5, R8, UR5, RZ, P2, !PT ;  /* 0x0000000508051c10 */ /* 0x000fe200097fe4ff */
[----:B------:R1:W5:Y:S01]  /*b060*/  @P0 LDG.E R40, desc[UR60][R6.64] ;  /* 0x0000003c06280981 */ /* 0x000362000c1e1900 */
[----:B------:R-:W-:-:S03]  /*b070*/  IMAD R3, R22, 0x40, R18 ;  /* 0x0000004016037824 */ /* 0x000fc600078e0212 */
[----:B--2---:R1:W5:Y:S01]  /*b080*/  @P1 LDG.E R21, desc[UR60][R4.64] ;  /* 0x0000003c04151981 */ /* 0x004362000c1e1900 */
[----:B------:R-:W-:-:S03]  /*b090*/  IMAD.WIDE R32, R3, 0x2, R32 ;  /* 0x0000000203207825 */ /* 0x000fc600078e0220 */
[----:B------:R-:W-:-:S04]  /*b0a0*/  IADD3 R13, P4, R32, 0x1000, RZ ;  /* 0x00001000200d7810 */ /* 0x000fc80007f9e0ff */
[----:B------:R-:W-:Y:S01]  /*b0b0*/  LOP3.LUT R12, R13, 0x380, RZ, 0xc0, !PT ;  /* 0x000003800d0c7812 */ /* 0x000fe200078ec0ff */
[----:B------:R-:W-:Y:S08]  /*b0c0*/  @P1 BRA `(.L_x_3131) ;  /* 0x0000000000101947 */ /* 0x000ff00003800000 */
[----:B------:R-:W-:Y:S05]  /*b0d0*/  @!P0 BRA `(.L_x_3131) ;  /* 0x00000000000c8947 */ /* 0x000fea0003800000 */
[----:B-1----:R-:W2:Y:S04]  /*b0e0*/  LDG.E R0, desc[UR60][R6.64] ;  /* 0x0000003c06007981 */ /* 0x002ea8000c1e1900 */
[----:B-----5:R-:W2:Y:S02]  /*b0f0*/  LDG.E R21, desc[UR60][R6.64+0x4] ;  /* 0x0000043c06157981 */ /* 0x020ea4000c1e1900 */
[----:B--2---:R-:W-:-:S07]  /*b100*/  IMAD.IADD R21, R21, 0x1, -R0 ;  /* 0x0000000115157824 */ /* 0x004fce00078e0a00 */
.L_x_3131:
[----:B------:R-:W-:Y:S01]  /*b110*/  SHF.R.S32.HI R43, RZ, 0x1f, R205 ;  /* 0x0000001fff2b7819 */ /* 0x000fe200000114cd */
[----:B------:R-:W-:Y:S01]  /*b120*/  ULDC.64 UR4, c[0x0][0xb70] ;  /* 0x0002dc0000047ab9 */ /* 0x000fe20000000a00 */
[----:B-----5:R-:W-:Y:S01]  /*b130*/  SHF.R.S32.HI R41, RZ, 0x1f, R40 ;  /* 0x0000001fff297819 */ /* 0x020fe20000011428 */
[----:B------:R-:W-:Y:S01]  /*b140*/  IMAD R10, R206, 0x80, R212 ;  /* 0x00000080ce0a7824 */ /* 0x000fe200078e02d4 */
[----:B-1----:R-:W-:Y:S01]  /*b150*/  IADD3 R7, P6, R32, 0x3000, RZ ;  /* 0x0000300020077810 */ /* 0x002fe20007fde0ff */
[----:B------:R-:W-:Y:S01]  /*b160*/  IMAD R0, R43, UR4, RZ ;  /* 0x000000042b007c24 */ /* 0x000fe2000f8e02ff */
[----:B------:R-:W-:Y:S01]  /*b170*/  SEL R207, R207, RZ, !P0 ;  /* 0x000000ffcfcf7207 */ /* 0x000fe20004000000 */
[----:B------:R-:W-:Y:S01]  /*b180*/  IMAD.WIDE.U32 R4, R205, UR4, R40 ;  /* 0x00000004cd047c25 */ /* 0x000fe2000f8e0028 */
[----:B------:R-:W-:Y:S02]  /*b190*/  LOP3.LUT R6, R7, 0x380, RZ, 0xc0, !PT ;  /* 0x0000038007067812 */ /* 0x000fe400078ec0ff */
[----:B------:R-:W-:Y:S01]  /*b1a0*/  SEL R65, R204, RZ, !P0 ;  /* 0x000000ffcc417207 */ /* 0x000fe20004000000 */
[----:B------:R-:W-:Y:S01]  /*b1b0*/  IMAD R3, R205, UR5, R0 ;  /* 0x00000005cd037c24 */ /* 0x000fe2000f8e0200 */
[----:B------:R-:W-:Y:S01]  /*b1c0*/  ULDC.64 UR4, c[0x0][0xb78] ;  /* 0x0002de0000047ab9 */ /* 0x000fe20000000a00 */
[----:B------:R-:W-:Y:S01]  /*b1d0*/  SHF.R.U64 R6, R6, 0x3, RZ ;  /* 0x0000000306067819 */ /* 0x000fe200000012ff */
[----:B------:R-:W-:Y:S01]  /*b1e0*/  IMAD R0, R207, UR4, RZ ;  /* 0x00000004cf007c24 */ /* 0x000fe2000f8e02ff */
[C---:B------:R-:W-:Y:S01]  /*b1f0*/  IADD3 R57, P0, R32.reuse, 0x4000, RZ ;  /* 0x0000400020397810 */ /* 0x040fe20007f1e0ff */
[----:B------:R-:W-:Y:S01]  /*b200*/  IMAD.IADD R5, R5, 0x1, R3 ;  /* 0x0000000105057824 */ /* 0x000fe200078e0203 */
[----:B------:R-:W-:-:S02]  /*b210*/  IADD3 R9, P5, R32, 0x2000, RZ ;  /* 0x0000200020097810 */ /* 0x000fc40007fbe0ff */
[----:B------:R-:W-:Y:S01]  /*b220*/  LOP3.LUT R6, R6, R7, RZ, 0x3c, !PT ;  /* 0x0000000706067212 */ /* 0x000fe200078e3cff */
[C---:B------:R-:W-:Y:S01]  /*b230*/  IMAD.WIDE.U32 R4, R65.reuse, UR4, R4 ;  /* 0x0000000441047c25 */ /* 0x040fe2000f8e0004 */
[C---:B------:R-:W-:Y:S02]  /*b240*/  IADD3 R35, P2, R32.reuse, 0x6000, RZ ;  /* 0x0000600020237810 */ /* 0x040fe40007f5e0ff */
[----:B------:R-:W-:Y:S01]  /*b250*/  SHF.R.S32.HI R3, RZ, 0x1f, R10 ;  /* 0x0000001fff037819 */ /* 0x000fe2000001140a */
[----:B------:R-:W-:Y:S01]  /*b260*/  IMAD R7, R65, UR5, R0 ;  /* 0x0000000541077c24 */ /* 0x000fe2000f8e0200 */
[----:B------:R-:W-:Y:S01]  /*b270*/  IADD3 R45, P1, R32, 0x5000, RZ ;  /* 0x00005000202d7810 */ /* 0x000fe20007f3e0ff */
[----:B------:R-:W-:Y:S01]  /*b280*/  ULDC.64 UR4, c[0x0][0xb40] ;  /* 0x0002d00000047ab9 */ /* 0x000fe20000000a00 */
[----:B------:R-:W-:Y:S02]  /*b290*/  IADD3 R0, P3, R10, R4, RZ ;  /* 0x000000040a007210 */ /* 0x000fe40007f7e0ff */
[----:B------:R-:W-:-:S02]  /*b2a0*/  LOP3.LUT R56, R57, 0x380, RZ, 0xc0, !PT ;  /* 0x0000038039387812 */ /* 0x000fc400078ec0ff */
[----:B------:R-:W-:Y:S02]  /*b2b0*/  LOP3.LUT R8, R9, 0x380, RZ, 0xc0, !PT ;  /* 0x0000038009087812 */ /* 0x000fe400078ec0ff */
[----:B------:R-:W-:Y:S02]  /*b2c0*/  LOP3.LUT R34, R35, 0x380, RZ, 0xc0, !PT ;  /* 0x0000038023227812 */ /* 0x000fe400078ec0ff */
[----:B------:R-:W-:Y:S02]  /*b2d0*/  LOP3.LUT R44, R45, 0x380, RZ, 0xc0, !PT ;  /* 0x000003802d2c7812 */ /* 0x000fe400078ec0ff */
[----:B------:R-:W-:Y:S01]  /*b2e0*/  IADD3.X R3, R3, R5, R7, P3, !PT ;  /* 0x0000000503037210 */ /* 0x000fe20001ffe407 */
[----:B------:R-:W-:Y:S01]  /*b2f0*/  IMAD.X R7, RZ, RZ, R33, P6 ;  /* 0x000000ffff077224 */ /* 0x000fe200030e0621 */
[----:B------:R-:W-:Y:S02]  /*b300*/  SHF.R.U64 R56, R56, 0x3, RZ ;  /* 0x0000000338387819 */ /* 0x000fe400000012ff */
[----:B------:R-:W-:-:S02]  /*b310*/  SHF.R.U64 R12, R12, 0x3, RZ ;  /* 0x000000030c0c7819 */ /* 0x000fc400000012ff */
[----:B------:R-:W-:Y:S02]  /*b320*/  SHF.R.U64 R8, R8, 0x3, RZ ;  /* 0x0000000308087819 */ /* 0x000fe400000012ff */
[----:B------:R-:W-:Y:S02]  /*b330*/  LEA R30, P3, R0, UR4, 0x2 ;  /* 0x00000004001e7c11 */ /* 0x000fe4000f8610ff */
[----:B------:R-:W-:Y:S02]  /*b340*/  SHF.R.U64 R34, R34, 0x3, RZ ;  /* 0x0000000322227819 */ /* 0x000fe400000012ff */
[----:B------:R-:W-:Y:S02]  /*b350*/  SHF.R.U64 R44, R44, 0x3, RZ ;  /* 0x000000032c2c7819 */ /* 0x000fe400000012ff */
[----:B------:R-:W-:Y:S01]  /*b360*/  LOP3.LUT R56, R56, R57, RZ, 0x3c, !PT ;  /* 0x0000003938387212 */ /* 0x000fe200078e3cff */
[--C-:B------:R-:W-:Y:S01]  /*b370*/  IMAD.X R57, RZ, RZ, R33.reuse, P0 ;  /* 0x000000ffff397224 */ /* 0x100fe200000e0621 */
[----:B------:R-:W-:Y:S01]  /*b380*/  LOP3.LUT R12, R12, R13, RZ, 0x3c, !PT ;  /* 0x0000000d0c0c7212 */ /* 0x000fe200078e3cff */
[--C-:B------:R-:W-:Y:S01]  /*b390*/  IMAD.X R13, RZ, RZ, R33.reuse, P4 ;  /* 0x000000ffff0d7224 */ /* 0x100fe200020e0621 */
[----:B------:R-:W-:Y:S01]  /*b3a0*/  LOP3.LUT R8, R8, R9, RZ, 0x3c, !PT ;  /* 0x0000000908087212 */ /* 0x000fe200078e3cff */
[----:B------:R-:W-:Y:S01]  /*b3b0*/  IMAD.X R9, RZ, RZ, R33, P5 ;  /* 0x000000ffff097224 */ /* 0x000fe200028e0621 */
[----:B------:R-:W-:Y:S01]  /*b3c0*/  LEA.HI.X R31, R0, UR5, R3, 0x2, P3 ;  /* 0x00000005001f7c11 */ /* 0x000fe200098f1403 */
[----:B------:R-:W-:Y:S01]  /*b3d0*/  VIADD R0, R10, 0x8 ;  /* 0x000000080a007836 */ /* 0x000fe20000000000 */
[----:B------:R-:W-:Y:S01]  /*b3e0*/  LOP3.LUT R34, R34, R35, RZ, 0x3c, !PT ;  /* 0x0000002322227212 */ /* 0x000fe200078e3cff */
[----:B------:R-:W-:Y:S01]  /*b3f0*/  ULDC.64 UR4, c[0x0][0xaa0] ;  /* 0x0002a80000047ab9 */ /* 0x000fe20000000a00 */
[----:B------:R-:W-:-:S02]  /*b400*/  LOP3.LUT P0, RZ, R209, 0x3, RZ, 0xc0, !PT ;  /* 0x00000003d1ff7812 */ /* 0x000fc4000780c0ff */
[C---:B------:R-:W-:Y:S02]  /*b410*/  IADD3 R25, P3, R32.reuse, 0x7000, RZ ;  /* 0x0000700020197810 */ /* 0x040fe40007f7e0ff */
[C---:B------:R-:W-:Y:S02]  /*b420*/  IADD3 R61, P4, R32.reuse, 0x8000, RZ ;  /* 0x00008000203d7810 */ /* 0x040fe40007f9e0ff */
[C---:B------:R-:W-:Y:S02]  /*b430*/  IADD3 R53, P5, R32.reuse, 0x9000, RZ ;  /* 0x0000900020357810 */ /* 0x040fe40007fbe0ff */
[----:B------:R-:W-:Y:S02]  /*b440*/  IADD3 R37, P6, R32, 0xa000, RZ ;  /* 0x0000a00020257810 */ /* 0x000fe40007fde0ff */
[----:B------:R-:W-:Y:S02]  /*b450*/  IADD3.X R35, RZ, R33, RZ, P2, !PT ;  /* 0x00000021ff237210 */ /* 0x000fe400017fe4ff */
[----:B------:R-:W-:Y:S01]  /*b460*/  LOP3.LUT R44, R44, R45, RZ, 0x3c, !PT ;  /* 0x0000002d2c2c7212 */ /* 0x000fe200078e3cff */
[----:B------:R-:W-:Y:S01]  /*b470*/  IMAD.X R45, RZ, RZ, R33, P1 ;  /* 0x000000ffff2d7224 */ /* 0x000fe200008e0621 */
[----:B------:R-:W-:-:S02]  /*b480*/  IADD3 R3, P2, R32, 0xb000, RZ ;  /* 0x0000b00020037810 */ /* 0x000fc40007f5e0ff */
[----:B------:R-:W-:Y:S02]  /*b490*/  ISETP.GE.OR P1, PT, R10, R21, P0 ;  /* 0x000000150a00720c */ /* 0x000fe40000726670 */
[----:B------:R-:W-:Y:S01]  /*b4a0*/  LOP3.LUT R24, R25, 0x380, RZ, 0xc0, !PT ;  /* 0x0000038019187812 */ /* 0x000fe200078ec0ff */
[----:B------:R-:W-:Y:S01]  /*b4b0*/  IMAD.X R29, RZ, RZ, R33, P2 ;  /* 0x000000ffff1d7224 */ /* 0x000fe200010e0621 */
[----:B------:R-:W-:Y:S02]  /*b4c0*/  LOP3.LUT R60, R61, 0x380, RZ, 0xc0, !PT ;  /* 0x000003803d3c7812 */ /* 0x000fe400078ec0ff */
[----:B------:R-:W-:Y:S02]  /*b4d0*/  LOP3.LUT R52, R53, 0x380, RZ, 0xc0, !PT ;  /* 0x0000038035347812 */ /* 0x000fe400078ec0ff */
[----:B------:R-:W-:Y:S02]  /*b4e0*/  LOP3.LUT R36, R37, 0x380, RZ, 0xc0, !PT ;  /* 0x0000038025247812 */ /* 0x000fe400078ec0ff */
[----:B------:R-:W-:-:S02]  /*b4f0*/  LOP3.LUT R49, R32, 0x380, RZ, 0xc0, !PT ;  /* 0x0000038020317812 */ /* 0x000fc400078ec0ff */
[----:B------:R-:W-:Y:S01]  /*b500*/  ISETP.GE.OR P0, PT, R0, R21, P0 ;  /* 0x000000150000720c */ /* 0x000fe20000706670 */
[----:B------:R-:W-:Y:S01]  /*b510*/  @!P1 STG.E desc[UR60][R30.64], R20 ;  /* 0x000000141e009986 */ /* 0x000fe2000c10193c */
[----:B------:R-:W-:Y:S02]  /*b520*/  LOP3.LUT R0, R3, 0x380, RZ, 0xc0, !PT ;  /* 0x0000038003007812 */ /* 0x000fe400078ec0ff */
[----:B------:R-:W-:Y:S02]  /*b530*/  SHF.R.U64 R24, R24, 0x3, RZ ;  /* 0x0000000318187819 */ /* 0x000fe400000012ff */
[----:B------:R-:W-:Y:S02]  /*b540*/  SHF.R.U64 R60, R60, 0x3, RZ ;  /* 0x000000033c3c7819 */ /* 0x000fe400000012ff */
[----:B------:R-:W-:Y:S02]  /*b550*/  SHF.R.U64 R52, R52, 0x3, RZ ;  /* 0x0000000334347819 */ /* 0x000fe400000012ff */
[----:B------:R-:W-:-:S02]  /*b560*/  SHF.R.U64 R36, R36, 0x3, RZ ;  /* 0x0000000324247819 */ /* 0x000fc400000012ff */
[----:B------:R-:W-:Y:S01]  /*b570*/  SHF.R.U64 R49, R49, 0x3, RZ ;  /* 0x0000000331317819 */ /* 0x000fe200000012ff */
[----:B------:R1:W-:Y:S01]  /*b580*/  @!P0 STG.E desc[UR60][R30.64+0x20], R2 ;  /* 0x000020021e008986 */ /* 0x0003e2000c10193c */
[----:B------:R-:W-:Y:S02]  /*b590*/  SHF.R.U64 R0, R0, 0x3, RZ ;  /* 0x0000000300007819 */ /* 0x000fe400000012ff */
        /* <DEDUP_REMOVED lines=11> */
[----:B------:R-:W5:Y:S01]  /*b650*/  LD.E.128 R12, desc[UR60][R12.64] ;  /* 0x0000003c0c0c7980 */ /* 0x000f62000c101d00 */
[----:B------:R-:W-:-:S03]  /*b660*/  SHF.R.S32.HI R3, RZ, 0x1f, R18 ;  /* 0x0000001fff037819 */ /* 0x000fc60000011412 */
        /* <DEDUP_REMOVED lines=10> */
[----:B-1----:R-:W5:Y:S01]  /*b710*/  LD.E.128 R28, desc[UR60][R28.64] ;  /* 0x0000003c1c1c7980 */ /* 0x002f62000c101d00 */
[----:B------:R-:W-:Y:S01]  /*b720*/  IMAD R23, R41, UR4, RZ ;  /* 0x0000000429177c24 */ /* 0x000fe2000f8e02ff */
[----:B------:R-:W-:Y:S01]  /*b730*/  @!PT LDS RZ, [RZ] ;  /* 0x00000000fffff984 */ /* 0x000fe20000000800 */
[----:B------:R-:W-:Y:S01]  /*b740*/  @!PT LDS RZ, [RZ] ;  /* 0x00000000fffff984 */ /* 0x000fe20000000800 */
[----:B------:R-:W-:Y:S01]  /*b750*/  @!PT LDS RZ, [RZ] ;  /* 0x00000000fffff984 */ /* 0x000fe20000000800 */
[----:B------:R-:W-:Y:S01]  /*b760*/  @!PT LDS RZ, [RZ] ;  /* 0x00000000fffff984 */ /* 0x000fe20000000800 */
[----:B------:R1:W-:Y:S06]  /*b770*/  MEMBAR.ALL.CTA ;  /* 0x0000000000007992 */ /* 0x0003ec0000008000 */
[----:B-1----:R-:W1:Y:S01]  /*b780*/  FENCE.VIEW.ASYNC.S ;  /* 0x00000000000073c6 */ /* 0x002e620000000000 */
[----:B------:R-:W-:-:S02]  /*b790*/  IMAD.MOV.U32 R2, RZ, RZ, R18 ;  /* 0x000000ffff027224 */ /* 0x000fc400078e0012 */
[C---:B------:R-:W-:Y:S02]  /*b7a0*/  IMAD R23, R40.reuse, UR5, R23 ;  /* 0x0000000528177c24 */ /* 0x040fe4000f8e0217 */
[----:B------:R-:W-:Y:S01]  /*b7b0*/  IMAD.WIDE.U32 R2, R40, UR4, R2 ;  /* 0x0000000428027c25 */ /* 0x000fe2000f8e0002 */
[----:B------:R-:W-:-:S03]  /*b7c0*/  ULDC.64 UR4, c[0x0][0xae0] ;  /* 0x0002b80000047ab9 */ /* 0x000fc60000000a00 */
[----:B------:R-:W-:Y:S02]  /*b7d0*/  IMAD R41, R206, -0x80, R21 ;  /* 0xffffff80ce297824 */ /* 0x000fe400078e0215 */
[----:B------:R-:W-:Y:S02]  /*b7e0*/  IMAD.IADD R3, R3, 0x1, R23 ;  /* 0x0000000103037824 */ /* 0x000fe400078e0217 */
[----:B------:R-:W-:Y:S01]  /*b7f0*/  IMAD R40, R43, UR4, RZ ;  /* 0x000000042b287c24 */ /* 0x000fe2000f8e02ff */
[C---:B------:R-:W-:Y:S01]  /*b800*/  ISETP.GE.AND P3, PT, R22.reuse, R41, PT ;  /* 0x000000291600720c */ /* 0x040fe20003f66270 */
[----:B------:R-:W-:Y:S02]  /*b810*/  VIADD R0, R22, 0x20 ;  /* 0x0000002016007836 */ /* 0x000fe40000000000 */
[C---:B------:R-:W-:Y:S02]  /*b820*/  IMAD R23, R205.reuse, UR5, R40 ;  /* 0x00000005cd177c24 */ /* 0x040fe4000f8e0228 */
[----:B------:R-:W-:Y:S01]  /*b830*/  IMAD.WIDE.U32 R2, R205, UR4, R2 ;  /* 0x00000004cd027c25 */ /* 0x000fe2000f8e0002 */
[----:B------:R-:W-:-:S03]  /*b840*/  ULDC.64 UR4, c[0x0][0xae8] ;  /* 0x0002ba0000047ab9 */ /* 0x000fc60000000a00 */
[----:B0-----:R-:W-:Y:S01]  /*b850*/  VIADD R42, R42, 0x36820 ;  /* 0x000368202a2a7836 */ /* 0x001fe20000000000 */
[-C--:B------:R-:W-:Y:S01]  /*b860*/  ISETP.GE.AND P0, PT, R0, R41.reuse, PT ;  /* 0x000000290000720c */ /* 0x080fe20003f06270 */
[C---:B------:R-:W-:Y:S02]  /*b870*/  VIADD R20, R22.reuse, 0x40 ;  /* 0x0000004016147836 */ /* 0x040fe40000000000 */
[----:B------:R-:W-:Y:S01]  /*b880*/  VIADD R21, R22, 0x60 ;  /* 0x0000006016157836 */ /* 0x000fe20000000000 */
[----:B------:R-:W-:Y:S01]  /*b890*/  PRMT R42, RZ, 0x654, R42 ;  /* 0x00000654ff2a7816 */ /* 0x000fe2000000002a */
[----:B------:R-:W-:Y:S02]  /*b8a0*/  IMAD.IADD R3, R3, 0x1, R23 ;  /* 0x0000000103037824 */ /* 0x000fe400078e0217 */
[----:B------:R-:W-:Y:S01]  /*b8b0*/  IMAD R0, R207, UR4, RZ ;  /* 0x00000004cf007c24 */ /* 0x000fe2000f8e02ff */
[-C--:B------:R-:W-:Y:S01]  /*b8c0*/  ISETP.GE.AND P1, PT, R20, R41.reuse, PT ;  /* 0x000000291400720c */ /* 0x080fe20003f26270 */
[----:B-1----:R0:W-:Y:S01]  /*b8d0*/  SYNCS.ARRIVE.TRANS64.RED.A1T0 RZ, [R42+URZ], RZ ;  /* 0x000000ff2aff79a7 */ /* 0x0021e2000810043f */
[----:B------:R-:W-:Y:S01]  /*b8e0*/  ISETP.GE.AND P2, PT, R21, R41, PT ;  /* 0x000000291500720c */ /* 0x000fe20003f46270 */
[C---:B------:R-:W-:Y:S01]  /*b8f0*/  IMAD R43, R65.reuse, UR5, R0 ;  /* 0x00000005412b7c24 */ /* 0x040fe2000f8e0200 */
[----:B------:R-:W-:Y:S01]  /*b900*/  SHF.R.S32.HI R23, RZ, 0x1f, R22 ;  /* 0x0000001fff177819 */ /* 0x000fe20000011416 */
[----:B------:R-:W-:Y:S01]  /*b910*/  IMAD.WIDE.U32 R40, R65, UR4, R2 ;  /* 0x0000000441287c25 */ /* 0x000fe2000f8e0002 */
[----:B------:R-:W-:Y:S03]  /*b920*/  BSSY B1, `(.L_x_3132) ;  /* 0x0000017000017945 */ /* 0x000fe60003800000 */
[----:B------:R-:W-:-:S04]  /*b930*/  IMAD.WIDE R20, R206, 0x80, R22 ;  /* 0x00000080ce147825 */ /* 0x000fc800078e0216 */
[----:B------:R-:W-:Y:S01]  /*b940*/  IMAD.IADD R65, R41, 0x1, R43 ;  /* 0x0000000129417824 */ /* 0x000fe200078e022b */
[----:B0-----:R-:W-:Y:S06]  /*b950*/  @P3 BRA `(.L_x_3133) ;  /* 0x00000000004c3947 */ /* 0x001fec0003800000 */
[----:B------:R-:W-:Y:S01]  /*b960*/  ULDC.64 UR6, c[0x0][0xad8] ;  /* 0x0002b60000067ab9 */ /* 0x000fe20000000a00 */
[----:B------:R-:W-:Y:S01]  /*b970*/  MOV R2, R40 ;  /* 0x0000002800027202 */ /* 0x000fe20000000f00 */
[C---:B------:R-:W-:Y:S01]  /*b980*/  VIADD R0, R18.reuse, 0x40 ;  /* 0x0000004012007836 */ /* 0x040fe20000000000 */
[----:B------:R-:W-:Y:S01]  /*b990*/  ULDC UR4, c[0x0][0xa8c] ;  /* 0x0002a30000047ab9 */ /* 0x000fe20000000800 */
[C---:B------:R-:W-:Y:S01]  /*b9a0*/  VIADD R42, R18.reuse, 0x80 ;  /* 0x00000080122a7836 */ /* 0x040fe20000000000 */
[----:B------:R-:W-:Y:S01]  /*b9b0*/  ISETP.GE.AND P3, PT, R18, UR4, PT ;  /* 0x0000000412007c0c */ /* 0x000fe2000bf66270 */
[----:B------:R-:W-:Y:S01]  /*b9c0*/  IMAD R43, R21, UR6, RZ ;  /* 0x00000006152b7c24 */ /* 0x000fe2000f8e02ff */
        /* <DEDUP_REMOVED lines=9> */
[----:B-----5:R0:W-:Y:S04]  /*ba60*/  @!P3 STG.E.128 desc[UR60][R42.64], R48 ;  /* 0x000000302a00b986 */ /* 0x0201e8000c101d3c */
[----:B------:R0:W-:Y:S04]  /*ba70*/  @!P4 STG.E.128 desc[UR60][R42.64+0x80], R56 ;  /* 0x000080382a00c986 */ /* 0x0001e8000c101d3c */
[----:B------:R0:W-:Y:S02]  /*ba80*/  @!P5 STG.E.128 desc[UR60][R42.64+0x100], R60 ;  /* 0x0001003c2a00d986 */ /* 0x0001e4000c101d3c */
.L_x_3133:
[----:B------:R-:W-:Y:S05]  /*ba90*/  BSYNC B1 ;  /* 0x0000000000017941 */ /* 0x000fea0003800000 */
.L_x_3132:
[----:B------:R-:W-:Y:S04]  /*baa0*/  BSSY B1, `(.L_x_3134) ;  /* 0x0000017000017945 */ /* 0x000fe80003800000 */
[----:B------:R-:W-:Y:S05]  /*bab0*/  @P0 BRA `(.L_x_3135) ;  /* 0x0000000000540947 */ /* 0x000fea0003800000 */
[----:B0-----:R-:W-:Y:S01]  /*bac0*/  IADD3 R43, P0, R20, 0x20, RZ ;  /* 0x00000020142b7810 */ /* 0x001fe20007f1e0ff */
        /* <DEDUP_REMOVED lines=8> */
[----:B------:R-:W-:-:S02]  /*bb50*/  VIADD R42, R18, 0x80 ;  /* 0x00000080122a7836 */ /* 0x000fc40000000000 */
[----:B------:R-:W-:Y:S02]  /*bb60*/  IMAD R0, R0, UR6, RZ ;  /* 0x0000000600007c24 */ /* 0x000fe4000f8e02ff */
[----:B------:R-:W-:Y:S01]  /*bb70*/  IMAD.WIDE.U32 R2, R43, UR6, R2 ;  /* 0x000000062b027c25 */ /* 0x000fe2000f8e0002 */
[----:B------:R-:W-:-:S03]  /*bb80*/  ISETP.GE.AND P5, PT, R42, UR4, PT ;  /* 0x000000042a007c0c */ /* 0x000fc6000bfa6270 */
[----:B------:R-:W-:Y:S01]  /*bb90*/  IMAD R43, R43, UR7, R0 ;  /* 0x000000072b2b7c24 */ /* 0x000fe2000f8e0200 */
[----:B------:R-:W-:Y:S02]  /*bba0*/  ULDC.64 UR6, c[0x0][0xa80] ;  /* 0x0002a00000067ab9 */ /* 0x000fe40000000a00 */
[----:B------:R-:W-:Y:S01]  /*bbb0*/  LEA R42, P0, R2, UR6, 0x1 ;  /* 0x00000006022a7c11 */ /* 0x000fe2000f8008ff */
[----:B------:R-:W-:-:S05]  /*bbc0*/  IMAD.IADD R3, R3, 0x1, R43 ;  /* 0x0000000103037824 */ /* 0x000fca00078e022b */
[----:B------:R-:W-:-:S05]  /*bbd0*/  LEA.HI.X R43, R2, UR7, R3, 0x1, P0 ;  /* 0x00000007022b7c11 */ /* 0x000fca00080f0c03 */
[----:B-----5:R1:W-:Y:S04]  /*bbe0*/  @!P3 STG.E.128 desc[UR60][R42.64], R12 ;  /* 0x0000000c2a00b986 */ /* 0x0203e8000c101d3c */
[----:B------:R1:W-:Y:S04]  /*bbf0*/  @!P4 STG.E.128 desc[UR60][R42.64+0x80], R44 ;  /* 0x0000802c2a00c986 */ /* 0x0003e8000c101d3c */
[----:B------:R1:W-:Y:S02]  /*bc00*/  @!P5 STG.E.128 desc[UR60][R42.64+0x100], R52 ;  /* 0x000100342a00d986 */ /* 0x0003e4000c101d3c */
.L_x_3135:
[----:B------:R-:W-:Y:S05]  /*bc10*/  BSYNC B1 ;  /* 0x0000000000017941 */ /* 0x000fea0003800000 */
.L_x_3134:
[----:B------:R-:W-:Y:S04]  /*bc20*/  BSSY B1, `(.L_x_3136) ;  /* 0x0000017000017945 */ /* 0x000fe80003800000 */
[----:B------:R-:W-:Y:S05]  /*bc30*/  @P1 BRA `(.L_x_3137) ;  /* 0x0000000000541947 */ /* 0x000fea0003800000 */
[----:B-1---5:R-:W-:Y:S01]  /*bc40*/  IADD3 R13, P0, R20, 0x40, RZ ;  /* 0x00000040140d7810 */ /* 0x022fe20007f1e0ff */
        /* <DEDUP_REMOVED lines=19> */
[----:B------:R2:W-:Y:S02]  /*bd80*/  @!P4 STG.E.128 desc[UR60][R12.64+0x100], R36 ;  /* 0x000100240c00c986 */ /* 0x0005e4000c101d3c */
.L_x_3137:
[----:B------:R-:W-:Y:S05]  /*bd90*/  BSYNC B1 ;  /* 0x0000000000017941 */ /* 0x000fea0003800000 */
.L_x_3136:
[----:B------:R-:W-:Y:S05]  /*bda0*/  @P2 BRA `(.L_x_3138) ;  /* 0x0000000c000c2947 */ /* 0x000fea0003800000 */
[----:B--2--5:R-:W-:Y:S01]  /*bdb0*/  IADD3 R9, P0, R20, 0x60, RZ ;  /* 0x0000006014097810 */ /* 0x024fe20007f1e0ff */
[----:B------:R-:W-:Y:S01]  /*bdc0*/  ULDC.64 UR4, c[0x0][0xad8] ;  /* 0x0002b60000047ab9 */ /* 0x000fe20000000a00 */
[----:B------:R-:W-:Y:S01]  /*bdd0*/  MOV R3, R65 ;  /* 0x0000004100037202 */ /* 0x000fe20000000f00 */
[----:B------:R-:W-:Y:S01]  /*bde0*/  IMAD.MOV.U32 R2, RZ, RZ, R40 ;  /* 0x000000ffff027224 */ /* 0x000fe200078e0028 */
[----:B------:R-:W-:Y:S01]  /*bdf0*/  ULDC.64 UR6, c[0x0][0xa80] ;  /* 0x0002a00000067ab9 */ /* 0x000fe20000000a00 */
[----:B------:R-:W-:Y:S02]  /*be00*/  IMAD.X R20, RZ, RZ, R21, P0 ;  /* 0x000000ffff147224 */ /* 0x000fe400000e0615 */
[----:B------:R-:W-:Y:S02]  /*be10*/  VIADD R0, R18, 0x40 ;  /* 0x0000004012007836 */ /* 0x000fe40000000000 */
[----:B------:R-:W-:Y:S02]  /*be20*/  IMAD R20, R20, UR4, RZ ;  /* 0x0000000414147c24 */ /* 0x000fe4000f8e02ff */
[----:B------:R-:W-:Y:S01]  /*be30*/  IMAD.WIDE.U32 R2, R9, UR4, R2 ;  /* 0x0000000409027c25 */ /* 0x000fe2000f8e0002 */
[----:B------:R-:W-:-:S02]  /*be40*/  ULDC UR4, c[0x0][0xa8c] ;  /* 0x0002a30000047ab9 */ /* 0x000fc40000000800 */
[----:B------:R-:W-:Y:S01]  /*be50*/  ISETP.GE.AND P1, PT, R18, UR4, PT ;  /* 0x0000000412007c0c */ /* 0x000fe2000bf26270 */
[----:B------:R-:W-:Y:S01]  /*be60*/  IMAD R9, R9, UR5, R20 ;  /* 0x0000000509097c24 */ /* 0x000fe2000f8e0214 */
[----:B------:R-:W-:Y:S01]  /*be70*/  ISETP.GE.AND P2, PT, R0, UR4, PT ;  /* 0x0000000400007c0c */ /* 0x000fe2000bf46270 */
[----:B------:R-:W-:Y:S01]  /*be80*/  VIADD R0, R18, 0x80 ;  /* 0x0000008012007836 */ /* 0x000fe20000000000 */
[----:B------:R-:W-:Y:S01]  /*be90*/  LEA R8, P0, R2, UR6, 0x1 ;  /* 0x0000000602087c11 */ /* 0x000fe2000f8008ff */
[----:B------:R-:W-:-:S05]  /*bea0*/  IMAD.IADD R3, R3, 0x1, R9 ;  /* 0x0000000103037824 */ /* 0x000fca00078e0209 */
[----:B------:R-:W-:Y:S02]  /*beb0*/  LEA.HI.X R9, R2, UR7, R3, 0x1, P0 ;  /* 0x0000000702097c11 */ /* 0x000fe400080f0c03 */
[----:B------:R-:W-:-:S03]  /*bec0*/  ISETP.GE.AND P0, PT, R0, UR4, PT ;  /* 0x0000000400007c0c */ /* 0x000fc6000bf06270 */
[----:B------:R3:W-:Y:S04]  /*bed0*/  @!P1 STG.E.128 desc[UR60][R8.64], R4 ;  /* 0x0000000408009986 */ /* 0x0007e8000c101d3c */
[----:B------:R3:W-:Y:S06]  /*bee0*/  @!P2 STG.E.128 desc[UR60][R8.64+0x80], R24 ;  /* 0x000080180800a986 */ /* 0x0007ec000c101d3c */
[----:B------:R-:W-:Y:S05]  /*bef0*/  @P0 BRA `(.L_x_3138) ;  /* 0x0000000800b80947 */ /* 0x000fea0003800000 */
[----:B------:R4:W-:Y:S01]  /*bf00*/  STG.E.128 desc[UR60][R8.64+0x100], R28 ;  /* 0x0001001c08007986 */ /* 0x0009e2000c101d3c */
[----:B------:R-:W-:Y:S05]  /*bf10*/  BRA `(.L_x_3138) ;  /* 0x0000000800b07947 */ /* 0x000fea0003800000 */
.L_x_3130:
[----:B------:R-:W2:Y:S01]  /*bf20*/  LDC.64 R4, c[0x0][0xbd8] ;  /* 0x0002f600ff047b82 */ /* 0x000ea20000000a00 */
[C---:B------:R-:W-:Y:S01]  /*bf30*/  IMAD.SHL.U32 R3, R204.reuse, 0x4, RZ ;  /* 0x00000004cc037824 */ /* 0x040fe200078e00ff */
[----:B------:R-:W-:Y:S01]  /*bf40*/  SHF.L.U64.HI R0, R204, 0x2, R207 ;  /* 0x00000002cc007819 */ /* 0x000fe200000102cf */
[----:B------:R-:W-:Y:S01]  /*bf50*/  ULDC.64 UR4, c[0x0][0xbe0] ;  /* 0x0002f80000047ab9 */ /* 0x000fe20000000a00 */
[----:B------:R-:W-:-:S04]  /*bf60*/  IMAD.MOV.U32 R9, RZ, RZ, RZ ;  /* 0x000000ffff097224 */ /* 0x000fc800078e00ff */
[----:B------:R-:W3:Y:S01]  /*bf70*/  LDC R7, c[0x0][0xa88] ;  /* 0x0002a200ff077b82 */ /* 0x000ee20000000800 */
[----:B--2---:R-:W-:Y:S02]  /*bf80*/  ISETP.NE.U32.AND P0, PT, R4, RZ, PT ;  /* 0x000000ff0400720c */ /* 0x004fe40003f05070 */
[----:B------:R-:W-:Y:S02]  /*bf90*/  IADD3 R4, P1, R3, R4, RZ ;  /* 0x0000000403047210 */ /* 0x000fe40007f3e0ff */
[----:B------:R-:W-:-:S03]  /*bfa0*/  ISETP.NE.AND.EX P0, PT, R5, RZ, PT, P0 ;  /* 0x000000ff0500720c */ /* 0x000fc60003f05300 */
[----:B------:R-:W-:Y:S01]  /*bfb0*/  IMAD.X R5, R0, 0x1, R5, P1 ;  /* 0x0000000100057824 */ /* 0x000fe200008e0605 */
[----:B------:R-:W-:-:S04]  /*bfc0*/  ISETP.NE.U32.AND P1, PT, RZ, UR4, PT ;  /* 0x00000004ff007c0c */ /* 0x000fc8000bf25070 */
[----:B------:R-:W-:-:S05]  /*bfd0*/  ISETP.NE.AND.EX P1, PT, RZ, UR5, PT, P1 ;  /* 0x00000005ff007c0c */ /* 0x000fca000bf25310 */
[----:B------:R2:W5:Y:S08]  /*bfe0*/  @P0 LDG.E R9, desc[UR60][R4.64] ;  /* 0x0000003c04090981 */ /* 0x000570000c1e1900 */
[----:B------:R-:W-:-:S04]  /*bff0*/  @P1 IADD3 R2, P2, R3, UR4, RZ ;  /* 0x0000000403021c10 */ /* 0x000fc8000ff5e0ff */
[----:B------:R-:W-:-:S05]  /*c000*/  @P1 IADD3.X R3, R0, UR5, RZ, P2, !PT ;  /* 0x0000000500031c10 */ /* 0x000fca00097fe4ff */
[----:B---3--:R2:W5:Y:S01]  /*c010*/  @P1 LDG.E R7, desc[UR60][R2.64] ;  /* 0x0000003c02071981 */ /* 0x008562000c1e1900 */
[----:B------:R-:W-:Y:S01]  /*c020*/  ISETP.GE.AND P2, PT, R214, 0x80, PT ;  /* 0x00000080d600780c */ /* 0x000fe20003f46270 */
[----:B------:R-:W-:-:S12]  /*c030*/  @P1 BRA `(.L_x_3139) ;  /* 0x0000000000101947 */ /* 0x000fd80003800000 */
[----:B------:R-:W-:Y:S05]  /*c040*/  @!P0 BRA `(.L_x_3139) ;  /* 0x00000000000c8947 */ /* 0x000fea0003800000 */
[----:B------:R-:W3:Y:S04]  /*c050*/  LDG.E R0, desc[UR60][R4.64] ;  /* 0x0000003c04007981 */ /* 0x000ee8000c1e1900 */
[----:B-----5:R-:W3:Y:S02]  /*c060*/  LDG.E R7, desc[UR60][R4.64+0x4] ;  /* 0x0000043c04077981 */ /* 0x020ee4000c1e1900 */
[----:B---3--:R-:W-:-:S07]  /*c070*/  IMAD.IADD R7, R7, 0x1, -R0 ;  /* 0x0000000107077824 */ /* 0x008fce00078e0a00 */
.L_x_3139:
[----:B------:R-:W-:Y:S01]  /*c080*/  BSSY B1, `(.L_x_3140) ;  /* 0x000001d000017945 */ /* 0x000fe20003800000 */
[----:B------:R-:W-:Y:S02]  /*c090*/  SHF.R.S32.HI R8, RZ, 0x1f, R205 ;  /* 0x0000001fff087819 */ /* 0x000fe400000114cd */
[----:B------:R-:W-:Y:S02]  /*c0a0*/  SHF.R.S32.HI R13, RZ, 0x1f, R18 ;  /* 0x0000001fff0d7819 */ /* 0x000fe40000011412 */
[----:B------:R-:W-:Y:S02]  /*c0b0*/  SEL R11, R204, RZ, !P0 ;  /* 0x000000ffcc0b7207 */ /* 0x000fe40004000000 */
[----:B------:R-:W-:Y:S02]  /*c0c0*/  SEL R207, R207, RZ, !P0 ;  /* 0x000000ffcfcf7207 */ /* 0x000fe40004000000 */
[----:B-----5:R-:W-:Y:S01]  /*c0d0*/  SHF.R.S32.HI R6, RZ, 0x1f, R9 ;  /* 0x0000001fff067819 */ /* 0x020fe20000011409 */
[----:B------:R-:W-:Y:S06]  /*c0e0*/  @P2 BRA `(.L_x_3141) ;  /* 0x0000000000582947 */ /* 0x000fec0003800000 */
[----:B------:R-:W3:Y:S02]  /*c0f0*/  S2R R0, SR_TID.X ;  /* 0x0000000000007919 */ /* 0x000ee40000002100 */
[----:B---3--:R-:W-:-:S04]  /*c100*/  IMAD R0, R206, 0x80, R0 ;  /* 0x00000080ce007824 */ /* 0x008fc800078e0200 */
[----:B------:R-:W-:-:S05]  /*c110*/  VIADD R0, R0, 0xffffff80 ;  /* 0xffffff8000007836 */ /* 0x000fca0000000000 */
[----:B------:R-:W-:-:S13]  /*c120*/  ISETP.GE.AND P0, PT, R0, R7, PT ;  /* 0x000000070000720c */ /* 0x000fda0003f06270 */
[----:B------:R-:W-:Y:S05]  /*c130*/  @P0 BRA `(.L_x_3141) ;  /* 0x0000000000440947 */ /* 0x000fea0003800000 */
[----:B--2---:R-:W-:Y:S01]  /*c140*/  IADD3 R2, P0, R0, R9, RZ ;  /* 0x0000000900027210 */ /* 0x004fe20007f1e0ff */
[----:B------:R-:W-:-:S03]  /*c150*/  ULDC.64 UR4, c[0x0][0xb70] ;  /* 0x0002dc0000047ab9 */ /* 0x000fc60000000a00 */
[----:B------:R-:W-:Y:S01]  /*c160*/  LEA.HI.X.SX32 R3, R0, R6, 0x1, P0 ;  /* 0x0000000600037211 */ /* 0x000fe200000f0eff */
[----:B------:R-:W-:-:S04]  /*c170*/  IMAD R0, R8, UR4, RZ ;  /* 0x0000000408007c24 */ /* 0x000fc8000f8e02ff */
        /* <DEDUP_REMOVED lines=13> */
.L_x_3141:
[----:B------:R-:W-:Y:S05]  /*c250*/  BSYNC B1 ;  /* 0x0000000000017941 */ /* 0x000fea0003800000 */
.L_x_3140:
[----:B------:R-:W-:Y:S01]  /*c260*/  ULDC.64 UR4, c[0x0][0xaa0] ;  /* 0x0002a80000047ab9 */ /* 0x000fe20000000a00 */
[----:B--2---:R-:W-:Y:S01]  /*c270*/  IMAD.MOV.U32 R2, RZ, RZ, R18 ;  /* 0x000000ffff027224 */ /* 0x004fe200078e0012 */
[----:B------:R-:W-:Y:S01]  /*c280*/  BSSY B1, `(.L_x_3142) ;  /* 0x000002f000017945 */ /* 0x000fe20003800000 */
[----:B---3--:R-:W-:Y:S02]  /*c290*/  IMAD.MOV.U32 R3, RZ, RZ, R13 ;  /* 0x000000ffff037224 */ /* 0x008fe400078e000d */
[----:B------:R-:W-:Y:S02]  /*c2a0*/  IMAD R0, R6, UR4, RZ ;  /* 0x0000000406007c24 */ /* 0x000fe4000f8e02ff */
[----:B------:R-:W-:-:S04]  /*c2b0*/  IMAD.WIDE.U32 R2, R9, UR4, R2 ;  /* 0x0000000409027c25 */ /* 0x000fc8000f8e0002 */
[----:B------:R-:W-:Y:S01]  /*c2c0*/  IMAD R9, R9, UR5, R0 ;  /* 0x0000000509097c24 */ /* 0x000fe2000f8e0200 */
[----:B------:R-:W-:Y:S01]  /*c2d0*/  ULDC.64 UR4, c[0x0][0xae0] ;  /* 0x0002b80000047ab9 */ /* 0x000fe20000000a00 */
[----:B------:R-:W-:Y:S02]  /*c2e0*/  IMAD R7, R206, -0x80, R7 ;  /* 0xffffff80ce077824 */ /* 0x000fe400078e0207 */
[----:B------:R-:W-:Y:S02]  /*c2f0*/  IMAD R0, R8, UR4, RZ ;  /* 0x0000000408007c24 */ /* 0x000fe4000f8e02ff */
[C---:B------:R-:W-:Y:S01]  /*c300*/  VIADD R4, R22.reuse, 0x20 ;  /* 0x0000002016047836 */ /* 0x040fe20000000000 */
[CC--:B------:R-:W-:Y:S01]  /*c310*/  ISETP.GE.AND P3, PT, R22.reuse, R7.reuse, PT ;  /* 0x000000071600720c */ /* 0x0c0fe20003f66270 */
[----:B------:R-:W-:Y:S02]  /*c320*/  IMAD.IADD R3, R3, 0x1, R9 ;  /* 0x0000000103037824 */ /* 0x000fe400078e0209 */
[C---:B------:R-:W-:Y:S01]  /*c330*/  IMAD R5, R205.reuse, UR5, R0 ;  /* 0x00000005cd057c24 */ /* 0x040fe2000f8e0200 */
[----:B------:R-:W-:Y:S01]  /*c340*/  IADD3 R0, R22, 0x40, RZ ;  /* 0x0000004016007810 */ /* 0x000fe20007ffe0ff */
[----:B------:R-:W-:Y:S01]  /*c350*/  IMAD.WIDE.U32 R2, R205, UR4, R2 ;  /* 0x00000004cd027c25 */ /* 0x000fe2000f8e0002 */
[-C--:B------:R-:W-:Y:S01]  /*c360*/  ISETP.GE.AND P2, PT, R4, R7.reuse, PT ;  /* 0x000000070400720c */ /* 0x080fe20003f46270 */
[----:B------:R-:W-:Y:S01]  /*c370*/  ULDC.64 UR4, c[0x0][0xae8] ;  /* 0x0002ba0000047ab9 */ /* 0x000fe20000000a00 */
[----:B------:R-:W-:Y:S01]  /*c380*/  ISETP.GE.AND P1, PT, R0, R7, PT ;  /* 0x000000070000720c */ /* 0x000fe20003f26270 */
[----:B------:R-:W-:-:S02]  /*c390*/  VIADD R4, R22, 0x60 ;  /* 0x0000006016047836 */ /* 0x000fc40000000000 */
[----:B------:R-:W-:Y:S02]  /*c3a0*/  IMAD.IADD R3, R3, 0x1, R5 ;  /* 0x0000000103037824 */ /* 0x000fe400078e0205 */
[----:B------:R-:W-:Y:S01]  /*c3b0*/  IMAD R0, R207, UR4, RZ ;  /* 0x00000004cf007c24 */ /* 0x000fe2000f8e02ff */
[----:B------:R-:W-:Y:S01]  /*c3c0*/  ISETP.GE.AND P0, PT, R4, R7, PT ;  /* 0x000000070400720c */ /* 0x000fe20003f06270 */
[----:B------:R-:W-:Y:S01]  /*c3d0*/  IMAD.WIDE.U32 R4, R11, UR4, R2 ;  /* 0x000000040b047c25 */ /* 0x000fe2000f8e0002 */
[----:B------:R-:W-:-:S03]  /*c3e0*/  SHF.R.S32.HI R7, RZ, 0x1f, R22 ;  /* 0x0000001fff077819 */ /* 0x000fc60000011416 */
[----:B------:R-:W-:Y:S02]  /*c3f0*/  IMAD R9, R11, UR5, R0 ;  /* 0x000000050b097c24 */ /* 0x000fe4000f8e0200 */
[----:B------:R-:W-:Y:S02]  /*c400*/  IMAD.MOV.U32 R6, RZ, RZ, R22 ;  /* 0x000000ffff067224 */ /* 0x000fe400078e0016 */
[----:B------:R-:W-:Y:S02]  /*c410*/  IMAD.IADD R11, R5, 0x1, R9 ;  /* 0x00000001050b7824 */ /* 0x000fe400078e0209 */
[----:B------:R-:W-:Y:S01]  /*c420*/  IMAD.WIDE R6, R206, 0x80, R6 ;  /* 0x00000080ce067825 */ /* 0x000fe200078e0206 */
[----:B------:R-:W-:Y:S06]  /*c430*/  @P3 BRA `(.L_x_3143) ;  /* 0x00000000004c3947 */ /* 0x000fec0003800000 */
[----:B------:R-:W-:Y:S01]  /*c440*/  ULDC.64 UR6, c[0x0][0xad8] ;  /* 0x0002b60000067ab9 */ /* 0x000fe20000000a00 */
        /* <DEDUP_REMOVED lines=8> */
[----:B------:R-:W-:Y:S02]  /*c4d0*/  IMAD.MOV.U32 R3, RZ, RZ, R11 ;  /* 0x000000ffff037224 */ /* 0x000fe400078e000b */
        /* <DEDUP_REMOVED lines=8> */
[----:B------:R2:W-:Y:S02]  /*c560*/  @!P6 STG.E.128 desc[UR60][R8.64+0x100], RZ ;  /* 0x000100ff0800e986 */ /* 0x0005e4000c101d3c */
.L_x_3143:
[----:B------:R-:W-:Y:S05]  /*c570*/  BSYNC B1 ;  /* 0x0000000000017941 */ /* 0x000fea0003800000 */
.L_x_3142:
[----:B------:R-:W-:Y:S04]  /*c580*/  BSSY B1, `(.L_x_3144) ;  /* 0x0000017000017945 */ /* 0x000fe80003800000 */
[----:B------:R-:W-:Y:S05]  /*c590*/  @P2 BRA `(.L_x_3145) ;  /* 0x0000000000542947 */ /* 0x000fea0003800000 */
[----:B--2---:R-:W-:Y:S01]  /*c5a0*/  IADD3 R9, P2, R6, 0x20, RZ ;  /* 0x0000002006097810 */ /* 0x004fe20007f5e0ff */
        /* <DEDUP_REMOVED lines=19> */
[----:B------:R3:W-:Y:S02]  /*c6e0*/  @!P5 STG.E.128 desc[UR60][R8.64+0x100], RZ ;  /* 0x000100ff0800d986 */ /* 0x0007e4000c101d3c */
.L_x_3145:
[----:B------:R-:W-:Y:S05]  /*c6f0*/  BSYNC B1 ;  /* 0x0000000000017941 */ /* 0x000fea0003800000 */
.L_x_3144:
[----:B------:R-:W-:Y:S04]  /*c700*/  BSSY B1, `(.L_x_3146) ;  /* 0x0000017000017945 */ /* 0x000fe80003800000 */
[----:B------:R-:W-:Y:S05]  /*c710*/  @P1 BRA `(.L_x_3147) ;  /* 0x0000000000541947 */ /* 0x000fea0003800000 */
[----:B--23--:R-:W-:Y:S01]  /*c720*/  IADD3 R9, P1, R6, 0x40, RZ ;  /* 0x0000004006097810 */ /* 0x00cfe20007f3e0ff */
[----:B------:R-:W-:Y:S01]  /*c730*/  ULDC UR4, c[0x0][0xa8c] ;  /* 0x0002a30000047ab9 */ /* 0x000fe20000000800 */
[C---:B------:R-:W-:Y:S01]  /*c740*/  IADD3 R2, R18.reuse, 0x40, RZ ;  /* 0x0000004012027810 */ /* 0x040fe20007ffe0ff */
        /* <DEDUP_REMOVED lines=18> */
.L_x_3147:
[----:B------:R-:W-:Y:S05]  /*c870*/  BSYNC B1 ;  /* 0x0000000000017941 */ /* 0x000fea0003800000 */
.L_x_3146:
        /* <DEDUP_REMOVED lines=22> */
.L_x_3138:
[----:B------:R-:W-:Y:S05]  /*c9e0*/  BSYNC B0 ;  /* 0x0000000000007941 */ /* 0x000fea0003800000 */
.L_x_3129:
[----:B------:R-:W-:Y:S02]  /*c9f0*/  ULDC UR4, c[0x0][0xc14] ;  /* 0x0003050000047ab9 */ /* 0x000fe40000000800 */
[----:B-1----:R-:W-:-:S13]  /*ca00*/  ISETP.GE.AND P0, PT, R103, UR4, PT ;  /* 0x0000000467007c0c */ /* 0x002fda000bf06270 */
[----:B------:R-:W-:Y:S05]  /*ca10*/  @!P0 BRA `(.L_x_3148) ;  /* 0xffffff4000cc8947 */ /* 0x000fea000383ffff */
[----:B------:R-:W-:Y:S05]  /*ca20*/  EXIT ;  /* 0x000000000000794d */ /* 0x000fea0003800000 */
.L_x_3104:
        /* <DEDUP_REMOVED lines=22> */
[----:B------:R-:W-:Y:S02]  /*cb90*/  LOP3.LUT R4, R4, 0xfffffffe, RZ, 0xc0, !PT ;  /* 0xfffffffe04047812 */ /* 0x000fe400078ec0ff */
[----:B------:R-:W-:-:S07]  /*cba0*/  MOV R16, RZ ;  /* 0x000000ff00107202 */ /* 0x000fce0000000f00 */
        /* <DEDUP_REMOVED lines=37> */
.L_x_3153:
        /* <DEDUP_REMOVED lines=16> */
.L_x_3152:
[----:B------:R-:W-:Y:S05]  /*cf00*/  BSYNC B0 ;  /* 0x0000000000007941 */ /* 0x000fea0003800000 */
.L_x_3151:
        /* <DEDUP_REMOVED lines=26> */
.L_x_3149:
        /* <DEDUP_REMOVED lines=12> */
[----:B0-----:R-:W-:Y:S01]  /*d170*/  IMAD.MOV R11, RZ, RZ, -R3 ;  /* 0x000000ffff0b7224 */ /* 0x001fe200078e0a03 */
[----:B------:R-:W-:Y:S06]  /*d180*/  @!P0 BRA `(.L_x_3154) ;  /* 0x0000000000088947 */ /* 0x000fec0003800000 */
[----:B------:R-:W-:-:S05]  /*d190*/  VIADD R9, R5, 0xffffffff ;  /* 0xffffffff05097836 */ /* 0x000fca0000000000 */
[----:B------:R0:W1:Y:S02]  /*d1a0*/  SHFL.IDX PT, R16, R2, R9, 0x1f ;  /* 0x00001f0902107589 */ /* 0x00006400000e0000 */
.L_x_3154:
[----:B-1----:R-:W-:Y:S02]  /*d1b0*/  IMAD R16, R16, UR4, R7 ;  /* 0x0000000410107c24 */ /* 0x002fe4000f8e0207 */
[----:B------:R-:W-:Y:S02]  /*d1c0*/  IMAD R7, R11, R6, RZ ;  /* 0x000000060b077224 */ /* 0x000fe400078e02ff */
[----:B0-----:R-:W-:Y:S01]  /*d1d0*/  IMAD.MOV.U32 R2, RZ, RZ, RZ ;  /* 0x000000ffff027224 */ /* 0x001fe200078e00ff */
[----:B------:R-:W-:Y:S01]  /*d1e0*/  IADD3 R17, -R16, UR6, RZ ;  /* 0x0000000610117c10 */ /* 0x000fe2000fffe1ff */
[----:B------:R-:W-:Y:S02]  /*d1f0*/  IMAD.IADD R19, R5, 0x1, R19 ;  /* 0x0000000105137824 */ /* 0x000fe400078e0213 */
        /* <DEDUP_REMOVED lines=20> */
.L_x_3150:
[----:B------:R-:W-:Y:S02]  /*d340*/  IMAD.MOV.U32 R17, RZ, RZ, RZ ;  /* 0x000000ffff117224 */ /* 0x000fe400078e00ff */
[----:B------:R-:W-:Y:S02]  /*d350*/  IMAD.U32 R16, RZ, RZ, UR6 ;  /* 0x00000006ff107e24 */ /* 0x000fe4000f8e00ff */
[----:B------:R-:W-:-:S07]  /*d360*/  IMAD.MOV.U32 R18, RZ, RZ, RZ ;  /* 0x000000ffff127224 */ /* 0x000fce00078e00ff */
.L_x_3155:
        /* <DEDUP_REMOVED lines=14> */
[----:B0-----:R-:W-:Y:S01]  /*d450*/  MOV R0, 0x1 ;  /* 0x0000000100007802 */ /* 0x001fe20000000f00 */
[----:B------:R0:W-:Y:S01]  /*d460*/  STL [R1], RZ ;  /* 0x000000ff01007387 */ /* 0x0001e20000100800 */
[----:B------:R-:W-:Y:S01]  /*d470*/  ULDC UR36, c[0x0][0xc] ;  /* 0x0000030000247ab9 */ /* 0x000fe20000000800 */
[----:B------:R-:W-:Y:S02]  /*d480*/  ULDC.64 UR38, c[0x0][0x198] ;  /* 0x0000660000267ab9 */ /* 0x000fe40000000a00 */
[----:B------:R0:W-:Y:S04]  /*d490*/  STL [R1+0x8], R0 ;  /* 0x0000080001007387 */ /* 0x0001e80000100800 */
[----:B------:R0:W-:Y:S02]  /*d4a0*/  STL [R1+0x28], RZ ;  /* 0x000028ff01007387 */ /* 0x0001e40000100800 */
.L_x_3221:
[----:B-1----:R-:W1:Y:S02]  /*d4b0*/  LDC.64 R2, c[0x0][0xc60] ;  /* 0x00031800ff027b82 */ /* 0x002e640000000a00 */
[----:B-1----:R-:W-:-:S05]  /*d4c0*/  IMAD.WIDE R2, R19, 0x4, R2 ;  /* 0x0000000413027825 */ /* 0x002fca00078e0202 */
[----:B------:R-:W2:Y:S01]  /*d4d0*/  LDG.E R5, desc[UR60][R2.64] ;  /* 0x0000003c02057981 */ /* 0x000ea2000c1e1900 */
[----:B------:R-:W-:Y:S05]  /*d4e0*/  YIELD ;  /* 0x0000000000007946 */ /* 0x000fea0003800000 */
[----:B------:R-:W-:Y:S01]  /*d4f0*/  ULDC.64 UR4, c[0x0][0xa28] ;  /* 0x00028a0000047ab9 */ /* 0x000fe20000000a00 */
[----:B0-----:R-:W-:Y:S01]  /*d500*/  IMAD.MOV.U32 R0, RZ, RZ, RZ ;  /* 0x000000ffff007224 */ /* 0x001fe200078e00ff */
[----:B------:R-:W-:-:S04]  /*d510*/  ISETP.NE.U32.AND P0, PT, RZ, UR4, PT ;  /* 0x00000004ff007c0c */ /* 0x000fc8000bf05070 */
        /* <DEDUP_REMOVED lines=22> */
[----:B------:R-:W-:Y:S01]  /*d680*/  @P0 IADD3.X R5, R6, UR5, RZ, P1, !PT ;  /* 0x0000000506050c10 */ /* 0x000fe20008ffe4ff */
[----:B------:R-:W-:Y:S02]  /*d690*/  ULDC.64 UR4, c[0x0][0xa08] ;  /* 0x0002820000047ab9 */ /* 0x000fe40000000a00 */
[----:B------:R-:W-:Y:S01]  /*d6a0*/  IADD3 R2, P1, R7, UR4, RZ ;  /* 0x0000000407027c10 */ /* 0x000fe2000ff3e0ff */
[----:B-1----:R-:W-:-:S03]  /*d6b0*/  IMAD.MOV.U32 R7, RZ, RZ, RZ ;  /* 0x000000ffff077224 */ /* 0x002fc600078e00ff */
[----:B------:R-:W-:Y:S02]  /*d6c0*/  IADD3.X R3, R6, UR5, RZ, P1, !PT ;  /* 0x0000000506037c10 */ /* 0x000fe40008ffe4ff */
        /* <DEDUP_REMOVED lines=14> */
[----:B-----5:R-:W2:Y:S04]  /*d7b0*/  LDG.E R6, desc[UR60][R2.64] ;  /* 0x0000003c02067981 */ /* 0x020ea8000c1e1900 */
[----:B-1----:R-:W2:Y:S02]  /*d7c0*/  LDG.E R5, desc[UR60][R2.64+0x4] ;  /* 0x0000043c02057981 */ /* 0x002ea4000c1e1900 */
[----:B--2---:R-:W-:-:S07]  /*d7d0*/  IMAD.IADD R6, R5, 0x1, -R6 ;  /* 0x0000000105067824 */ /* 0x004fce00078e0a06 */
.L_x_3157:
[--C-:B-1---5:R-:W-:Y:S01]  /*d7e0*/  IMAD.IADD R4, R6, 0x1, -R0.reuse ;  /* 0x0000000106047824 */ /* 0x122fe200078e0a00 */
[----:B------:R-:W-:Y:S01]  /*d7f0*/  BSSY B6, `(.L_x_3158) ;  /* 0x0000326000067945 */ /* 0x000fe20003800000 */
[----:B------:R-:W-:Y:S02]  /*d800*/  IMAD.IADD R3, R7, 0x1, R0 ;  /* 0x0000000107037824 */ /* 0x000fe400078e0200 */
[----:B------:R-:W-:Y:S01]  /*d810*/  IMAD.MOV.U32 R2, RZ, RZ, RZ ;  /* 0x000000ffff027224 */ /* 0x000fe200078e00ff */
[----:B------:R-:W-:Y:S01]  /*d820*/  STL [R1+0x24], R4 ;  /* 0x0000240401007387 */ /* 0x000fe20000100800 */
[----:B------:R-:W-:-:S03]  /*d830*/  ISETP.GT.AND P0, PT, R4, RZ, PT ;  /* 0x000000ff0400720c */ /* 0x000fc60003f04270 */
[----:B------:R0:W-:Y:S02]  /*d840*/  STL [R1+0x4], R3 ;  /* 0x0000040301007387 */ /* 0x0001e40000100800 */
[----:B0-----:R-:W-:-:S04]  /*d850*/  VIADD R3, R4, 0x6f ;  /* 0x0000006f04037836 */ /* 0x001fc80000000000 */
[----:B------:R-:W-:-:S05]  /*d860*/  IMAD.HI R2, R3, -0x6db6db6d, R2 ;  /* 0x9249249303027827 */ /* 0x000fca00078e0202 */
[----:B------:R-:W-:-:S04]  /*d870*/  SHF.R.U32.HI R3, RZ, 0x1f, R2 ;  /* 0x0000001fff037819 */ /* 0x000fc80000011602 */
        /* <DEDUP_REMOVED lines=10> */
[----:B0-----:R-:W1:Y:S08]  /*d920*/  FLO.U32 R0, UR4 ;  /* 0x0000000400007d00 */ /* 0x001e7000080e0000 */
        /* <DEDUP_REMOVED lines=9> */
.L_x_3159:
        /* <DEDUP_REMOVED lines=23> */
.L_x_3161:
        /* <DEDUP_REMOVED lines=17> */
[----:B0-----:R-:W-:-:S07]  /*dc40*/  IMAD.MOV.U32 R13, RZ, RZ, RZ ;  /* 0x000000ffff0d7224 */ /* 0x001fce00078e00ff */
[----:B------:R-:W-:-:S07]  /*dc50*/  LEPC R20, `(.L_x_3163) ;  /* 0x000000001014794e */ /* 0x000fce0000000000 */
[----:B-1----:R-:W-:Y:S05]  /*dc60*/  CALL.ABS.NOINC R2 ;  /* 0x0000000002007343 */ /* 0x002fea0003c00000 */
.L_x_3163:
        /* <DEDUP_REMOVED lines=16> */
.L_x_3162:
[----:B------:R-:W2:Y:S01]  /*dd70*/  LDL.LU R2, [R1+0x1c] ;  /* 0x00001c0001027983 */ /* 0x000ea20000300800 */
[----:B------:R-:W-:-:S03]  /*dd80*/  ULDC.64 UR4, c[0x0][0x9f8] ;  /* 0x00027e0000047ab9 */ /* 0x000fc60000000a00 */
[----:B------:R-:W3:Y:S04]  /*dd90*/  LDL.LU R0, [R1+0x20] ;  /* 0x0000200001007983 */ /* 0x000ee80000300800 */
[----:B------:R-:W4:Y:S04]  /*dda0*/  LDL.LU R4, [R1+0x2c] ;  /* 0x00002c0001047983 */ /* 0x000f280000300800 */
[----:B------:R-:W4:Y:S01]  /*ddb0*/  LDL.LU R8, [R1+0x14] ;  /* 0x0000140001087983 */ /* 0x000f220000300800 */
[----:B------:R-:W-:-:S04]  /*ddc0*/  ISETP.NE.U32.AND P0, PT, RZ, UR4, PT ;  /* 0x00000004ff007c0c */ /* 0x000fc8000bf05070 */
        /* <DEDUP_REMOVED lines=25> */
.L_x_3164:
        /* <DEDUP_REMOVED lines=16> */
.L_x_3165:
        /* <DEDUP_REMOVED lines=15> */
.L_x_3166:
        /* <DEDUP_REMOVED lines=16> */
.L_x_3237:
[----:B------:R-:W2:Y:S01]  /*e250*/  LDL R7, [R1+0x18] ;  /* 0x0000180001077983 */ /* 0x000ea20000100800 */
[----:B------:R-:W-:Y:S01]  /*e260*/  UMOV UR4, 0xffffffff ;  /* 0xffffffff00047882 */ /* 0x000fe20000000000 */
[----:B------:R-:W-:Y:S01]  /*e270*/  SHF.R.S32.HI R12, RZ, 0x1f, R0 ;  /* 0x0000001fff0c7819 */ /* 0x000fe20000011400 */
[----:B--2---:R-:W-:Y:S01]  /*e280*/  VIADD R7, R7, 0xffffffff ;  /* 0xffffffff07077836 */ /* 0x004fe20000000000 */
[----:B------:R-:W-:Y:S06]  /*e290*/  BRA.DIV UR4, `(.L_x_3168) ;  /* 0x0000003604f07947 */ /* 0x000fec000b800000 */
[----:B------:R-:W-:-:S13]  /*e2a0*/  ELECT P6, URZ, PT ;  /* 0x00000000003f782f */ /* 0x000fda00038c0000 */
.L_x_3240:
        /* <DEDUP_REMOVED lines=24> */
.L_x_3170:
        /* <DEDUP_REMOVED lines=9> */
.L_x_3241:
        /* <DEDUP_REMOVED lines=11> */
.L_x_3172:
        /* <DEDUP_REMOVED lines=23> */
[----:B------:R-:W-:-:S03]  /*e6e0*/  UIADD3 UR17, UR8, 0x28400, URZ ;  /* 0x0002840008117890 */ /* 0x000fc6000fffe03f */
        /* <DEDUP_REMOVED lines=8> */
[----:B------:R0:W-:Y:S02]  /*e770*/  UTMALDG.4D [UR8], [UR4], desc[UR6] ;  /* 0x00000608040075b4 */ /* 0x0001e40008019000 */
[----:B0-----:R-:W-:Y:S01]  /*e780*/  NOP ;  /* 0x0000000000007918 */ /* 0x001fe20000000000 */
.L_x_3169:
        /* <DEDUP_REMOVED lines=32> */
[----:B------:R0:W-:Y:S01]  /*e990*/  UTMALDG.4D [UR16], [UR4], desc[UR14] ;  /* 0x00000e10040075b4 */ /* 0x0001e20008019000 */
[----:B-1----:R-:W-:Y:S01]  /*e9a0*/  @P0 R2UR UR13, R6 ;  /* 0x00000000060d02ca */ /* 0x002fe200000e0000 */
[----:B------:R-:W-:Y:S01]  /*e9b0*/  UIADD3 UR8, UR24, 0x1d400, URZ ;  /* 0x0001d40018087890 */ /* 0x000fe2000fffe03f */
[----:B------:R-:W-:Y:S01]  /*e9c0*/  @P0 R2UR UR12, R18 ;  /* 0x00000000120c02ca */ /* 0x000fe200000e0000 */
[----:B------:R-:W-:Y:S01]  /*e9d0*/  UMOV UR10, 0x80 ;  /* 0x00000080000a7882 */ /* 0x000fe20000000000 */
[----:B------:R-:W-:-:S13]  /*e9e0*/  @P0 R2UR UR11, R17 ;  /* 0x00000000110b02ca */ /* 0x000fda00000e0000 */
[----:B------:R0:W-:Y:S01]  /*e9f0*/  UTMALDG.4D [UR8], [UR4], desc[UR22] ;  /* 0x00001608040075b4 */ /* 0x0001e20008019000 */
[----:B--2---:R-:W-:-:S04]  /*ea00*/  IADD3 R11, R11, 0x1, RZ ;  /* 0x000000010b0b7810 */ /* 0x004fc80007ffe0ff */
[----:B------:R-:W-:Y:S01]  /*ea10*/  LEA.HI R6, R11, R11, RZ, 0x1 ;  /* 0x0000000b0b067211 */ /* 0x000fe200078f08ff */
[----:B------:R0:W-:Y:S03]  /*ea20*/  STL [R1+0x28], R11 ;  /* 0x0000280b01007387 */ /* 0x0001e60000100800 */
[----:B------:R-:W-:-:S05]  /*ea30*/  LOP3.LUT R6, R6, 0xfffffffe, RZ, 0xc0, !PT ;  /* 0xfffffffe06067812 */ /* 0x000fca00078ec0ff */
[----:B------:R-:W-:-:S05]  /*ea40*/  IMAD.IADD R6, R11, 0x1, -R6 ;  /* 0x000000010b067824 */ /* 0x000fca00078e0a06 */
[----:B------:R-:W-:-:S04]  /*ea50*/  SHF.L.U32 R6, R6, 0x1f, RZ ;  /* 0x0000001f06067819 */ /* 0x000fc800000006ff */
[----:B------:R-:W1:Y:S02]  /*ea60*/  SYNCS.PHASECHK.TRANS64.TRYWAIT P0, [R9+URZ+0x36820], R6 ;  /* 0x03682006090075a7 */ /* 0x000e64000800017f */
[----:B01----:R-:W-:Y:S05]  /*ea70*/  @!P0 BRA `(.L_x_3174) ;  /* 0x00000030002c8947 */ /* 0x003fea0003800000 */
.L_x_3242:
[----:B------:R-:W-:Y:S05]  /*ea80*/  BSYNC B0 ;  /* 0x0000000000007941 */ /* 0x000fea0003800000 */
.L_x_3173:
        /* <DEDUP_REMOVED lines=8> */
[----:B------:R-:W-:-:S05]  /*eb10*/  VIADDMNMX R14, R14, R6, 0xffffffff, !PT ;  /* 0xffffffff0e0e7446 */ /* 0x000fca0007800106 */
[----:B------:R-:W-:-:S05]  /*eb20*/  IMAD.IADD R6, R8, 0x1, R14 ;  /* 0x0000000108067824 */ /* 0x000fca00078e020e */
        /* <DEDUP_REMOVED lines=34> */
.L_x_3181:
[----:B0-----:R-:W0:Y:S01]  /*ed50*/  S2R R3, SR_CgaCtaId ;  /* 0x0000000000037919 */ /* 0x001e220000008800 */
[----:B------:R-:W-:-:S04]  /*ed60*/  MOV R2, 0x400 ;  /* 0x0000040000027802 */ /* 0x000fc80000000f00 */
[----:B0-----:R-:W-:Y:S02]  /*ed70*/  LEA R2, R3, R2, 0x18 ;  /* 0x0000000203027211 */ /* 0x001fe400078ec0ff */
[----:B------:R-:W-:-:S03]  /*ed80*/  SHF.L.U32 R3, R15, 0x1f, RZ ;  /* 0x0000001f0f037819 */ /* 0x000fc600000006ff */
[----:B------:R-:W-:-:S04]  /*ed90*/  IMAD R2, R13, 0x8, R2 ;  /* 0x000000080d027824 */ /* 0x000fc800078e0202 */
[----:B------:R-:W0:Y:S02]  /*eda0*/  SYNCS.PHASECHK.TRANS64.TRYWAIT P0, [R2+URZ+0x36840], R3 ;  /* 0x03684003020075a7 */ /* 0x000e24000800017f */
[----:B0-----:R-:W-:Y:S05]  /*edb0*/  @!P0 BRA `(.L_x_3182) ;  /* 0x0000002c007c8947 */ /* 0x001fea0003800000 */
.L_x_3243:
        /* <DEDUP_REMOVED lines=11> */
.L_x_3183:
        /* <DEDUP_REMOVED lines=14> */
[----:B------:R-:W-:Y:S01]  /*ef50*/  VIADD R3, R3, 0x36800 ;  /* 0x0003680003037836 */ /* 0x000fe20000000000 */
[----:B------:R-:W-:Y:S01]  /*ef60*/  UMOV UR10, URZ ;  /* 0x0000003f000a7c82 */ /* 0x000fe20008000000 */
[----:B------:R-:W-:Y:S01]  /*ef70*/  UMOV UR6, 0x0 ;  /* 0x0000000000067882 */ /* 0x000fe20000000000 */
[----:B------:R-:W-:-:S08]  /*ef80*/  UMOV UR7, 0x14f00000 ;  /* 0x14f0000000077882 */ /* 0x000fd00000000000 */
[----:B------:R-:W-:Y:S02]  /*ef90*/  UIADD3 UR8, UR14, 0x21400, URZ ;  /* 0x000214000e087890 */ /* 0x000fe4000fffe03f */
[----:B------:R-:W-:Y:S02]  /*efa0*/  UIADD3 UR15, UR14, 0x24c00, URZ ;  /* 0x00024c000e0f7890 */ /* 0x000fe4000fffe03f */
[----:B------:R-:W-:Y:S01]  /*efb0*/  UIADD3 UR14, UR14, 0x28400, URZ ;  /* 0x000284000e0e7890 */ /* 0x000fe2000fffe03f */
        /* <DEDUP_REMOVED lines=13> */
[----:B------:R0:W-:Y:S01]  /*f090*/  UTMALDG.4D [UR8], [UR4], desc[UR6] ;  /* 0x00000608040075b4 */ /* 0x0001e20008019000 */
[----:B------:R-:W1:Y:S02]  /*f0a0*/  SYNCS.PHASECHK.TRANS64.TRYWAIT P0, [R3+URZ+0x60], R2 ;  /* 0x00006002030075a7 */ /* 0x000e64000800017f */
[----:B01----:R-:W-:Y:S05]  /*f0b0*/  @!P0 BRA `(.L_x_3184) ;  /* 0x0000002800d08947 */ /* 0x003fea0003800000 */
.L_x_3244:
        /* <DEDUP_REMOVED lines=13> */
.L_x_3185:
        /* <DEDUP_REMOVED lines=15> */
[----:B--2---:R-:W-:-:S02]  /*f280*/  R2UR UR11, R2 ;  /* 0x00000000020b72ca */ /* 0x004fc400000e0000 */
[----:B---3--:R-:W-:-:S04]  /*f290*/  LEA R2, R9, R10, 0x3 ;  /* 0x0000000a09027211 */ /* 0x008fc800078e18ff */
        /* <DEDUP_REMOVED lines=18> */
[----:B0-----:R-:W-:Y:S01]  /*f3c0*/  NOP ;  /* 0x0000000000007918 */ /* 0x001fe20000000000 */
.L_x_3180:
[----:B------:R-:W-:Y:S05]  /*f3d0*/  BSYNC B2 ;  /* 0x0000000000027941 */ /* 0x000fea0003800000 */
.L_x_3179:
[----:B------:R-:W2:Y:S04]  /*f3e0*/  LDL.LU R2, [R1+0x18] ;  /* 0x0000180001027983 */ /* 0x000ea80000300800 */
[----:B------:R0:W-:Y:S04]  /*f3f0*/  STL [R1], R13 ;  /* 0x0000000d01007387 */ /* 0x0001e80000100800 */
[----:B------:R0:W-:Y:S02]  /*f400*/  STL [R1+0x8], R15 ;  /* 0x0000080f01007387 */ /* 0x0001e40000100800 */
[----:B0-2---:R-:W-:-:S07]  /*f410*/  VIADD R6, R2, 0xfffffffd ;  /* 0xfffffffd02067836 */ /* 0x005fce0000000000 */
.L_x_3178:
[----:B------:R-:W-:Y:S05]  /*f420*/  BSYNC B1 ;  /* 0x0000000000017941 */ /* 0x000fea0003800000 */
.L_x_3177:
[----:B------:R-:W-:-:S05]  /*f430*/  IMAD.MOV R14, RZ, RZ, -R14 ;  /* 0x000000ffff0e7224 */ /* 0x000fca00078e0a0e */
[----:B------:R-:W-:-:S13]  /*f440*/  ISETP.NE.AND P0, PT, R7, R14, PT ;  /* 0x0000000e0700720c */ /* 0x000fda0003f05270 */
[----:B------:R-:W-:Y:S05]  /*f450*/  @!P0 BRA `(.L_x_3176) ;  /* 0x0000001000288947 */ /* 0x000fea0003800000 */
[----:B------:R-:W-:-:S07]  /*f460*/  IMAD.MOV.U32 R10, RZ, RZ, R5 ;  /* 0x000000ffff0a7224 */ /* 0x000fce00078e0005 */
.L_x_3200:
        /* <DEDUP_REMOVED lines=32> */
.L_x_3188:
[----:B------:R-:W1:Y:S01]  /*f670*/  S2R R3, SR_CgaCtaId ;  /* 0x0000000000037919 */ /* 0x000e620000008800 */
[----:B------:R-:W-:-:S04]  /*f680*/  MOV R2, 0x400 ;  /* 0x0000040000027802 */ /* 0x000fc80000000f00 */
[----:B-1----:R-:W-:Y:S02]  /*f690*/  LEA R2, R3, R2, 0x18 ;  /* 0x0000000203027211 */ /* 0x002fe400078ec0ff */
[----:B------:R-:W-:-:S03]  /*f6a0*/  SHF.L.U32 R3, R8, 0x1f, RZ ;  /* 0x0000001f08037819 */ /* 0x000fc600000006ff */
[----:B------:R-:W-:-:S04]  /*f6b0*/  IMAD R2, R7, 0x8, R2 ;  /* 0x0000000807027824 */ /* 0x000fc800078e0202 */
[----:B------:R-:W1:Y:S02]  /*f6c0*/  SYNCS.PHASECHK.TRANS64.TRYWAIT P0, [R2+URZ+0x36840], R3 ;  /* 0x03684003020075a7 */ /* 0x000e64000800017f */
[----:B-1----:R-:W-:Y:S05]  /*f6d0*/  @!P0 BRA `(.L_x_3189) ;  /* 0x00000024005c8947 */ /* 0x002fea0003800000 */
.L_x_3245:
        /* <DEDUP_REMOVED lines=11> */
.L_x_3190:
        /* <DEDUP_REMOVED lines=37> */
.L_x_3246:
        /* <DEDUP_REMOVED lines=8> */
.L_x_3192:
        /* <DEDUP_REMOVED lines=25> */
[----:B------:R-:W-:-:S03]  /*fbf0*/  UIADD3 UR16, UR8, 0x7400, URZ ;  /* 0x0000740008107890 */ /* 0x000fc6000fffe03f */
[----:B------:R-:W-:Y:S02]  /*fc00*/  UMOV UR8, UR14 ;  /* 0x0000000e00087c82 */ /* 0x000fe40008000000 */
[----:B------:R1:W-:Y:S01]  /*fc10*/  UTMALDG.4D [UR8], [UR4], desc[UR6] ;  /* 0x00000608040075b4 */ /* 0x0003e20008019000 */
[----:B------:R-:W-:Y:S01]  /*fc20*/  UMOV UR14, 0x80 ;  /* 0x00000080000e7882 */ /* 0x000fe20000000000 */
[----:B-1----:R-:W-:Y:S01]  /*fc30*/  UMOV UR8, UR15 ;  /* 0x0000000f00087c82 */ /* 0x002fe20008000000 */
[----:B------:R-:W-:Y:S02]  /*fc40*/  UMOV UR10, UR17 ;  /* 0x00000011000a7c82 */ /* 0x000fe40008000000 */
[----:B------:R1:W-:Y:S02]  /*fc50*/  UTMALDG.4D [UR8], [UR4], desc[UR6] ;  /* 0x00000608040075b4 */ /* 0x0003e40008019000 */
[----:B-1----:R-:W-:Y:S01]  /*fc60*/  UMOV UR8, UR16 ;  /* 0x0000001000087c82 */ /* 0x002fe20008000000 */
[----:B------:R-:W-:-:S02]  /*fc70*/  UMOV UR10, UR14 ;  /* 0x0000000e000a7c82 */ /* 0x000fc40008000000 */
[----:B------:R0:W-:Y:S02]  /*fc80*/  UTMALDG.4D [UR8], [UR4], desc[UR6] ;  /* 0x00000608040075b4 */ /* 0x0001e40008019000 */
[----:B0-----:R-:W-:Y:S01]  /*fc90*/  NOP ;  /* 0x0000000000007918 */ /* 0x001fe20000000000 */
.L_x_3187:
[----:B------:R-:W-:Y:S05]  /*fca0*/  BSYNC B1 ;  /* 0x0000000000017941 */ /* 0x000fea0003800000 */
.L_x_3186:
        /* <DEDUP_REMOVED lines=31> */
.L_x_3195:
[----:B------:R-:W2:Y:S01]  /*fea0*/  S2R R3, SR_CgaCtaId ;  /* 0x0000000000037919 */ /* 0x000ea20000008800 */
[----:B------:R-:W-:-:S04]  /*feb0*/  MOV R2, 0x400 ;  /* 0x0000040000027802 */ /* 0x000fc80000000f00 */
[----:B--2---:R-:W-:Y:S02]  /*fec0*/  LEA R2, R3, R2, 0x18 ;  /* 0x0000000203027211 */ /* 0x004fe400078ec0ff */
[----:B------:R-:W-:-:S03]  /*fed0*/  SHF.L.U32 R3, R13, 0x1f, RZ ;  /* 0x0000001f0d037819 */ /* 0x000fc600000006ff */
[----:B------:R-:W-:-:S04]  /*fee0*/  IMAD R2, R14, 0x8, R2 ;  /* 0x000000080e027824 */ /* 0x000fc800078e0202 */
[----:B------:R-:W2:Y:S02]  /*fef0*/  SYNCS.PHASECHK.TRANS64.TRYWAIT P0, [R2+URZ+0x36840], R3 ;  /* 0x03684003020075a7 */ /* 0x000ea4000800017f */
[----:B--2---:R-:W-:Y:S05]  /*ff00*/  @!P0 BRA `(.L_x_3196) ;  /* 0x0000001c00788947 */ /* 0x004fea0003800000 */
.L_x_3247:
        /* <DEDUP_REMOVED lines=11> */
.L_x_3197:
        /* <DEDUP_REMOVED lines=26> */
[----:B------:R-:W-:-:S03]  /*10160*/  UIADD3 UR16, UR8, 0x28400, URZ ;  /* 0x0002840008107890 */ /* 0x000fc6000fffe03f */
[----:B------:R-:W-:Y:S02]  /*10170*/  UMOV UR8, UR14 ;  /* 0x0000000e00087c82 */ /* 0x000fe40008000000 */
[----:B------:R0:W-:Y:S01]  /*10180*/  UTMALDG.4D [UR8], [UR4], desc[UR6] ;  /* 0x00000608040075b4 */ /* 0x0001e20008019000 */
[----:B------:R-:W-:Y:S01]  /*10190*/  IMAD R2, R7, 0x8, R2 ;  /* 0x0000000807027824 */ /* 0x000fe200078e0202 */
        /* <DEDUP_REMOVED lines=8> */
.L_x_3248:
        /* <DEDUP_REMOVED lines=8> */
.L_x_3199:
        /* <DEDUP_REMOVED lines=19> */
[----:B------:R1:W-:Y:S01]  /*103d0*/  STL [R1+0xc], R9 ;  /* 0x00000c0901007387 */ /* 0x0003e20000100800 */
[----:B------:R-:W-:Y:S01]  /*103e0*/  IMAD.MOV.U32 R5, RZ, RZ, R10 ;  /* 0x000000ffff057224 */ /* 0x000fe200078e000a */
[----:B--2---:R-:W-:Y:S02]  /*103f0*/  R2UR UR11, R13 ;  /* 0x000000000d0b72ca */ /* 0x004fe400000e0000 */
        /* <DEDUP_REMOVED lines=11> */
[----:B-1----:R-:W-:Y:S01]  /*104b0*/  NOP ;  /* 0x0000000000007918 */ /* 0x002fe20000000000 */
.L_x_3194:
[----:B------:R-:W-:Y:S05]  /*104c0*/  BSYNC B1 ;  /* 0x0000000000017941 */ /* 0x000fea0003800000 */
.L_x_3193:
[C---:B------:R-:W-:Y:S01]  /*104d0*/  ISETP.GT.AND P0, PT, R6.reuse, 0x1, PT ;  /* 0x000000010600780c */ /* 0x040fe20003f04270 */
[----:B------:R-:W-:-:S12]  /*104e0*/  VIADD R6, R6, 0xfffffffe ;  /* 0xfffffffe06067836 */ /* 0x000fd80000000000 */
[----:B------:R-:W-:Y:S05]  /*104f0*/  @P0 BRA `(.L_x_3200) ;  /* 0xffffffec00dc0947 */ /* 0x000fea000383ffff */
.L_x_3176:
[----:B------:R-:W-:Y:S05]  /*10500*/  BSYNC B0 ;  /* 0x0000000000007941 */ /* 0x000fea0003800000 */
.L_x_3175:
        /* <DEDUP_REMOVED lines=17> */
.L_x_3202:
[----:B------:R-:W-:Y:S05]  /*10620*/  BSYNC B0 ;  /* 0x0000000000007941 */ /* 0x000fea0003800000 */
.L_x_3201:
        /* <DEDUP_REMOVED lines=11> */
.L_x_3249:
        /* <DEDUP_REMOVED lines=11> */
.L_x_3206:
        /* <DEDUP_REMOVED lines=33> */
[----:B-1----:R-:W-:Y:S01]  /*109a0*/  NOP ;  /* 0x0000000000007918 */ /* 0x002fe20000000000 */
.L_x_3204:
[----:B------:R-:W-:Y:S05]  /*109b0*/  BSYNC B0 ;  /* 0x0000000000007941 */ /* 0x000fea0003800000 */
.L_x_3203:
        /* <DEDUP_REMOVED lines=9> */
.L_x_3160:
[----:B------:R-:W-:Y:S05]  /*10a50*/  BSYNC B6 ;  /* 0x0000000000067941 */ /* 0x000fea0003800000 */
.L_x_3158:
[----:B------:R-:W-:-:S03]  /*10a60*/  UMOV UR4, 0xffffffff ;  /* 0xffffffff00047882 */ /* 0x000fc60000000000 */
[----:B------:R-:W-:Y:S05]  /*10a70*/  BRA.DIV UR4, `(.L_x_3207) ;  /* 0x0000001204d87947 */ /* 0x000fea000b800000 */
[----:B------:R2:W3:Y:S04]  /*10a80*/  SHFL.IDX PT, R4, R16, RZ, 0x1f ;  /* 0x00001fff10047589 */ /* 0x0004e800000e0000 */
[----:B------:R2:W4:Y:S02]  /*10a90*/  SHFL.IDX PT, R5, R16, 0x1, 0x1f ;  /* 0x00201f0010057f89 */ /* 0x00052400000e0000 */
.L_x_3253:
[----:B01----:R-:W0:Y:S01]  /*10aa0*/  S2R R0, SR_TID.X ;  /* 0x0000000000007919 */ /* 0x003e220000002100 */
[----:B------:R-:W-:Y:S01]  /*10ab0*/  ULDC UR4, c[0x0][0xc14] ;  /* 0x0003050000047ab9 */ /* 0x000fe20000000800 */
[----:B------:R-:W-:Y:S01]  /*10ac0*/  BSSY B0, `(.L_x_3208) ;  /* 0x000000b000007945 */ /* 0x000fe20003800000 */
[----:B------:R-:W-:Y:S02]  /*10ad0*/  MOV R3, RZ ;  /* 0x000000ff00037202 */ /* 0x000fe40000000f00 */
[----:B0-----:R-:W-:Y:S01]  /*10ae0*/  LOP3.LUT R9, R0, 0x1f, RZ, 0xc0, !PT ;  /* 0x0000001f00097812 */ /* 0x001fe200078ec0ff */
[----:B------:R-:W-:-:S03]  /*10af0*/  IMAD.U32 R0, RZ, RZ, UR4 ;  /* 0x00000004ff007e24 */ /* 0x000fc6000f8e00ff */
[C---:B------:R-:W-:Y:S01]  /*10b00*/  ISETP.NE.AND P0, PT, R9.reuse, 0x1f, PT ;  /* 0x0000001f0900780c */ /* 0x040fe20003f05270 */
[----:B------:R-:W-:-:S05]  /*10b10*/  IMAD.IADD R7, R9, 0x1, R19 ;  /* 0x0000000109077824 */ /* 0x000fca00078e0213 */
[----:B------:R-:W-:-:S13]  /*10b20*/  ISETP.GE.OR P0, PT, R7, R0, !P0 ;  /* 0x000000000700720c */ /* 0x000fda0004706670 */
[----:B------:R-:W-:Y:S05]  /*10b30*/  @P0 BRA `(.L_x_3209) ;  /* 0x00000000000c0947 */ /* 0x000fea0003800000 */
[----:B------:R-:W0:Y:S02]  /*10b40*/  LDC.64 R2, c[0x0][0xc58] ;  /* 0x00031600ff027b82 */ /* 0x000e240000000a00 */
[----:B0-----:R-:W-:-:S06]  /*10b50*/  IMAD.WIDE R2, R7, 0x4, R2 ;  /* 0x0000000407027825 */ /* 0x001fcc00078e0202 */
[----:B------:R0:W5:Y:S02]  /*10b60*/  LDG.E R3, desc[UR60][R2.64] ;  /* 0x0000003c02037981 */ /* 0x000164000c1e1900 */
.L_x_3209:
[----:B------:R-:W-:Y:S05]  /*10b70*/  BSYNC B0 ;  /* 0x0000000000007941 */ /* 0x000fea0003800000 */
.L_x_3208:
        /* <DEDUP_REMOVED lines=23> */
.L_x_3261:
[----:B------:R-:W-:Y:S02]  /*10cf0*/  ULDC UR4, c[0x0][0xc10] ;  /* 0x0003040000047ab9 */ /* 0x000fe40000000800 */
[----:B--2---:R-:W-:-:S04]  /*10d00*/  IMAD.U32 R16, RZ, RZ, UR4 ;  /* 0x00000004ff107e24 */ /* 0x004fc8000f8e00ff */
[----:B-1----:R-:W-:-:S04]  /*10d10*/  IMAD R6, R14, R16, RZ ;  /* 0x000000100e067224 */ /* 0x002fc800078e02ff */
[----:B----4-:R-:W-:-:S05]  /*10d20*/  IMAD.IADD R5, R5, 0x1, R6 ;  /* 0x0000000105057824 */ /* 0x010fca00078e0206 */
[----:B---3--:R-:W-:-:S13]  /*10d30*/  ISETP.GT.AND P0, PT, R5, R4, PT ;  /* 0x000000040500720c */ /* 0x008fda0003f04270 */
[----:B------:R-:W-:Y:S05]  /*10d40*/  @P0 BRA `(.L_x_3211) ;  /* 0x0000000000b40947 */ /* 0x000fea0003800000 */
[----:B------:R-:W1:Y:S02]  /*10d50*/  LDC R0, c[0x0][0xc14] ;  /* 0x00030500ff007b82 */ /* 0x000e640000000800 */
.L_x_3216:
        /* <DEDUP_REMOVED lines=12> */
[----:B0-----:R-:W-:-:S06]  /*10e20*/  IMAD.WIDE R2, R7, 0x4, R2 ;  /* 0x0000000407027825 */ /* 0x001fcc00078e0202 */
[----:B------:R0:W5:Y:S02]  /*10e30*/  LDG.E R3, desc[UR60][R2.64] ;  /* 0x0000003c02037981 */ /* 0x000164000c1e1900 */
.L_x_3214:
[----:B------:R-:W-:Y:S05]  /*10e40*/  BSYNC B0 ;  /* 0x0000000000007941 */ /* 0x000fea0003800000 */
.L_x_3213:
        /* <DEDUP_REMOVED lines=23> */
.L_x_3269:
[----:B------:R-:W-:Y:S02]  /*10fc0*/  ULDC UR4, c[0x0][0xc10] ;  /* 0x0003040000047ab9 */ /* 0x000fe40000000800 */
[----:B------:R-:W-:-:S04]  /*10fd0*/  IMAD.U32 R16, RZ, RZ, UR4 ;  /* 0x00000004ff107e24 */ /* 0x000fc8000f8e00ff */
[----:B-1----:R-:W-:-:S05]  /*10fe0*/  IMAD R6, R14, R16, RZ ;  /* 0x000000100e067224 */ /* 0x002fca00078e02ff */
[----:B------:R-:W-:-:S04]  /*10ff0*/  IADD3 R5, R6, R5, RZ ;  /* 0x0000000506057210 */ /* 0x000fc80007ffe0ff */
[----:B------:R-:W-:-:S13]  /*11000*/  ISETP.GT.AND P0, PT, R5, R4, PT ;  /* 0x000000040500720c */ /* 0x000fda0003f04270 */
[----:B------:R-:W-:Y:S05]  /*11010*/  @!P0 BRA `(.L_x_3216) ;  /* 0xfffffffc00508947 */ /* 0x000fea000383ffff */
.L_x_3211:
        /* <DEDUP_REMOVED lines=8> */
.L_x_3273:
[----:B------:R-:W-:Y:S01]  /*110a0*/  ISETP.NE.AND P0, PT, R7, RZ, PT ;  /* 0x000000ff0700720c */ /* 0x000fe20003f05270 */
[----:B------:R-:W-:-:S12]  /*110b0*/  IMAD.MOV.U32 R14, RZ, RZ, RZ ;  /* 0x000000ffff0e7224 */ /* 0x000fd800078e00ff */
[----:B------:R-:W-:Y:S05]  /*110c0*/  @!P0 BRA `(.L_x_3218) ;  /* 0x0000000000108947 */ /* 0x000fea0003800000 */
[----:B------:R-:W-:Y:S01]  /*110d0*/  UMOV UR4, 0xffffffff ;  /* 0xffffffff00047882 */ /* 0x000fe20000000000 */
[----:B------:R-:W-:Y:S02]  /*110e0*/  VIADD R12, R5, 0xffffffff ;  /* 0xffffffff050c7836 */ /* 0x000fe40000000000 */
[----:B------:R-:W-:Y:S05]  /*110f0*/  BRA.DIV UR4, `(.L_x_3219) ;  /* 0x00000016046c7947 */ /* 0x000fea000b800000 */
[----:B------:R3:W4:Y:S02]  /*11100*/  SHFL.IDX PT, R14, R2, R12, 0x1f ;  /* 0x00001f0c020e7589 */ /* 0x00072400000e0000 */
.L_x_3218:
        /* <DEDUP_REMOVED lines=9> */
[----:B0--3--:R-:W-:-:S04]  /*111a0*/  IMAD.MOV R2, RZ, RZ, -R3 ;  /* 0x000000ffff027224 */ /* 0x009fc800078e0a03 */
        /* <DEDUP_REMOVED lines=21> */
.L_x_3212:
[----:B------:R-:W-:Y:S01]  /*11300*/  UMOV UR4, URZ ;  /* 0x0000003f00047c82 */ /* 0x000fe20008000000 */
[----:B------:R-:W-:Y:S01]  /*11310*/  UMOV UR5, URZ ;  /* 0x0000003f00057c82 */ /* 0x000fe20008000000 */
[----:B------:R-:W-:Y:S01]  /*11320*/  ULDC UR6, c[0x0][0xc14] ;  /* 0x0003050000067ab9 */ /* 0x000fe20000000800 */
[----:B------:R-:W-:Y:S01]  /*11330*/  IMAD.MOV.U32 R16, RZ, RZ, R4 ;  /* 0x000000ffff107224 */ /* 0x000fe200078e0004 */
[----:B------:R-:W-:Y:S01]  /*11340*/  MOV R17, UR4 ;  /* 0x0000000400117c02 */ /* 0x000fe20008000f00 */
[----:B------:R-:W-:Y:S02]  /*11350*/  IMAD.U32 R18, RZ, RZ, UR5 ;  /* 0x00000005ff127e24 */ /* 0x000fe4000f8e00ff */
[----:B------:R-:W-:-:S07]  /*11360*/  IMAD.U32 R19, RZ, RZ, UR6 ;  /* 0x00000006ff137e24 */ /* 0x000fce000f8e00ff */
.L_x_3220:
        /* <DEDUP_REMOVED lines=12> */
.L_x_3156:
        /* <DEDUP_REMOVED lines=12> */
.L_x_3276:
[----:B------:R-:W-:Y:S05]  /*114f0*/  BSYNC B0 ;  /* 0x0000000000007941 */ /* 0x000fea0003800000 */
.L_x_3222:
[----:B------:R-:W-:-:S03]  /*11500*/  UMOV UR4, 0xffffffff ;  /* 0xffffffff00047882 */ /* 0x000fc60000000000 */
[----:B------:R-:W-:Y:S05]  /*11510*/  BRA.DIV UR4, `(.L_x_3224) ;  /* 0x00000012049c7947 */ /* 0x000fea000b800000 */
[----:B------:R-:W1:Y:S02]  /*11520*/  S2R R2, SR_TID.X ;  /* 0x0000000000027919 */ /* 0x000e640000002100 */
[----:B-1----:R-:W-:-:S04]  /*11530*/  SHF.R.U32.HI R2, RZ, 0x5, R2 ;  /* 0x00000005ff027819 */ /* 0x002fc80000011602 */
[----:B------:R-:W-:-:S05]  /*11540*/  LOP3.LUT R2, R2, 0x3, RZ, 0xc0, !PT ;  /* 0x0000000302027812 */ /* 0x000fca00078ec0ff */
[----:B------:R1:W2:Y:S02]  /*11550*/  SHFL.IDX PT, R14, R2, RZ, 0x1f ;  /* 0x00001fff020e7589 */ /* 0x0002a400000e0000 */
.L_x_3279:
[----:B--2---:R-:W-:Y:S01]  /*11560*/  ISETP.NE.AND P0, PT, R14, RZ, PT ;  /* 0x000000ff0e00720c */ /* 0x004fe20003f05270 */
[----:B------:R-:W-:-:S12]  /*11570*/  BSSY B0, `(.L_x_3225) ;  /* 0x0000027000007945 */ /* 0x000fd80003800000 */
[----:B------:R-:W-:Y:S05]  /*11580*/  @P0 BRA `(.L_x_3226) ;  /* 0x0000000000940947 */ /* 0x000fea0003800000 */
[----:B------:R-:W-:-:S03]  /*11590*/  UMOV UR4, 0xffffffff ;  /* 0xffffffff00047882 */ /* 0x000fc60000000000 */
[----:B------:R-:W-:Y:S05]  /*115a0*/  BRA.DIV UR4, `(.L_x_3227) ;  /* 0x0000001204ac7947 */ /* 0x000fea000b800000 */
[----:B------:R-:W-:-:S13]  /*115b0*/  ELECT P6, URZ, PT ;  /* 0x00000000003f782f */ /* 0x000fda00038c0000 */
.L_x_3282:
[----:B------:R-:W-:Y:S05]  /*115c0*/  @!P6 BRA `(.L_x_3226) ;  /* 0x000000000084e947 */ /* 0x000fea0003800000 */
[----:B-1----:R-:W2:Y:S02]  /*115d0*/  LDL.LU R2, [R1+0x30] ;  /* 0x0000300001027983 */ /* 0x002ea40000300800 */
[----:B--2---:R-:W-:-:S04]  /*115e0*/  LOP3.LUT R2, R2, 0x2, RZ, 0xfc, !PT ;  /* 0x0000000202027812 */ /* 0x004fc800078efcff */
[----:B------:R-:W-:-:S13]  /*115f0*/  ISETP.NE.AND P2, PT, R2, 0x3, PT ;  /* 0x000000030200780c */ /* 0x000fda0003f45270 */
[----:B------:R-:W-:Y:S05]  /*11600*/  @!P2 BRA `(.L_x_3228) ;  /* 0x000000000004a947 */ /* 0x000fea0003800000 */
[----:B------:R-:W-:Y:S01]  /*11610*/  BPT.TRAP 0x1 ;  /* 0x000000040000795c */ /* 0x000fe20000300000 */
.L_x_3228:
[----:B0-----:R-:W2:Y:S04]  /*11620*/  LDL R3, [R1] ;  /* 0x0000000001037983 */ /* 0x001ea80000100800 */
[----:B------:R-:W3:Y:S01]  /*11630*/  LDL.LU R7, [R1+0x8] ;  /* 0x0000080001077983 */ /* 0x000ee20000300800 */
[----:B------:R-:W-:-:S04]  /*11640*/  VIADD R2, R0, 0x36840 ;  /* 0x0003684000027836 */ /* 0x000fc80000000000 */
[C---:B--2---:R-:W-:Y:S02]  /*11650*/  IMAD R6, R3.reuse, 0x8, R2 ;  /* 0x0000000803067824 */ /* 0x044fe400078e0202 */
[----:B------:R-:W-:Y:S01]  /*11660*/  VIADD R3, R3, 0x1 ;  /* 0x0000000103037836 */ /* 0x000fe20000000000 */
[----:B---3--:R-:W-:-:S04]  /*11670*/  SHF.L.U32 R5, R7, 0x1f, RZ ;  /* 0x0000001f07057819 */ /* 0x008fc800000006ff */
[C---:B------:R-:W-:Y:S01]  /*11680*/  ISETP.NE.AND P1, PT, R3.reuse, 0x2, PT ;  /* 0x000000020300780c */ /* 0x040fe20003f25270 */
[----:B------:R-:W0:Y:S03]  /*11690*/  SYNCS.PHASECHK.TRANS64.TRYWAIT P0, [R6+URZ], R5 ;  /* 0x00000005060075a7 */ /* 0x000e26000800017f */
[----:B------:R-:W-:Y:S02]  /*116a0*/  SEL R4, RZ, 0x1, P1 ;  /* 0x00000001ff047807 */ /* 0x000fe40000800000 */
[----:B------:R-:W-:Y:S02]  /*116b0*/  SEL R3, R3, RZ, P1 ;  /* 0x000000ff03037207 */ /* 0x000fe40000800000 */
[----:B------:R-:W-:-:S03]  /*116c0*/  LOP3.LUT R4, R7, R4, RZ, 0x3c, !PT ;  /* 0x0000000407047212 */ /* 0x000fc600078e3cff */
[----:B------:R-:W-:Y:S01]  /*116d0*/  IMAD R7, R3, 0x8, R2 ;  /* 0x0000000803077824 */ /* 0x000fe200078e0202 */
[----:B------:R-:W-:Y:S01]  /*116e0*/  SHF.L.U32 R2, R4, 0x1f, RZ ;  /* 0x0000001f04027819 */ /* 0x000fe200000006ff */
[----:B0-----:R-:W-:Y:S06]  /*116f0*/  @!P0 BRA `(.L_x_3229) ;  /* 0x0000001000788947 */ /* 0x001fec0003800000 */
.L_x_3283:
[----:B------:R-:W1:Y:S02]  /*11700*/  SYNCS.PHASECHK.TRANS64.TRYWAIT P0, [R7+URZ], R2 ;  /* 0x00000002070075a7 */ /* 0x000e64000800017f */
[----:B-1----:R-:W-:Y:S05]  /*11710*/  @!P0 BRA `(.L_x_3230) ;  /* 0x0000001000848947 */ /* 0x002fea0003800000 */
.L_x_3284:
[----:B------:R-:W-:Y:S05]  /*11720*/  @!P2 BRA `(.L_x_3231) ;  /* 0x000000000004a947 */ /* 0x000fea0003800000 */
[----:B------:R-:W-:Y:S01]  /*11730*/  BPT.TRAP 0x1 ;  /* 0x000000040000795c */ /* 0x000fe20000300000 */
.L_x_3231:
[----:B------:R-:W2:Y:S01]  /*11740*/  LDL.LU R4, [R1] ;  /* 0x0000000001047983 */ /* 0x000ea20000300800 */
[----:B------:R-:W-:-:S04]  /*11750*/  VIADD R0, R0, 0x36860 ;  /* 0x0003686000007836 */ /* 0x000fc80000000000 */
[----:B--2---:R-:W-:-:S04]  /*11760*/  IMAD R4, R4, 0x8, R0 ;  /* 0x0000000804047824 */ /* 0x004fc800078e0200 */
[----:B------:R-:W2:Y:S02]  /*11770*/  SYNCS.PHASECHK.TRANS64.TRYWAIT P0, [R4+URZ], R5 ;  /* 0x00000005040075a7 */ /* 0x000ea4000800017f */
[----:B--2---:R-:W-:Y:S05]  /*11780*/  @!P0 BRA `(.L_x_3232) ;  /* 0x00000010007c8947 */ /* 0x004fea0003800000 */
.L_x_3285:
[----:B------:R-:W-:-:S07]  /*11790*/  IMAD R3, R3, 0x8, R0 ;  /* 0x0000000803037824 */ /* 0x000fce00078e0200 */
.L_x_3233:
[----:B---3--:R3:W4:Y:S02]  /*117a0*/  SYNCS.PHASECHK.TRANS64.TRYWAIT P0, [R3+URZ], R2 ;  /* 0x00000002030075a7 */ /* 0x008724000800017f */
[----:B----4-:R-:W-:Y:S05]  /*117b0*/  @!P0 NANOSLEEP.SYNCS 0x989680 ;  /* 0x009896800000895d */ /* 0x010fea0003900000 */
[----:B------:R-:W4:Y:S02]  /*117c0*/  @!P0 SYNCS.PHASECHK.TRANS64 P0, [R3+URZ], R2 ;  /* 0x00000002030085a7 */ /* 0x000f24000800007f */
[----:B----4-:R-:W-:Y:S05]  /*117d0*/  @!P0 BRA `(.L_x_3233) ;  /* 0xfffffffc00f08947 */ /* 0x010fea000383ffff */
.L_x_3226:
[----:B------:R-:W-:Y:S05]  /*117e0*/  BSYNC B0 ;  /* 0x0000000000007941 */ /* 0x000fea0003800000 */
.L_x_3225:
[----:B------:R-:W-:Y:S05]  /*117f0*/  EXIT ;  /* 0x000000000000794d */ /* 0x000fea0003800000 */
.L_x_3110:
[----:B0-----:R0:W1:Y:S02]  /*11800*/  SYNCS.PHASECHK.TRANS64.TRYWAIT P1, [R5+URZ+0x36800], R0 ;  /* 0x03680000050075a7 */ /* 0x001064000802017f */
[----:B-1----:R-:W-:Y:S05]  /*11810*/  @!P1 NANOSLEEP.SYNCS 0x989680 ;  /* 0x009896800000995d */ /* 0x002fea0003900000 */
[----:B------:R-:W1:Y:S02]  /*11820*/  @!P1 SYNCS.PHASECHK.TRANS64 P1, [R5+URZ+0x36800], R0 ;  /* 0x03680000050095a7 */ /* 0x000e64000802007f */
[----:B-1----:R-:W-:Y:S05]  /*11830*/  @!P1 BRA `(.L_x_3110) ;  /* 0xfffffffc00f09947 */ /* 0x002fea000383ffff */
[----:B------:R-:W-:Y:S05]  /*11840*/  BRA `(.L_x_3234) ;  /* 0xfffffefc00787947 */ /* 0x000fea000383ffff */
.L_x_3114:
[----:B0-----:R0:W2:Y:S02]  /*11850*/  SYNCS.PHASECHK.TRANS64.TRYWAIT P2, [R2+URZ+0x36830], R3 ;  /* 0x03683003020075a7 */ /* 0x0010a4000804017f */
[----:B--2---:R-:W-:Y:S05]  /*11860*/  @!P2 NANOSLEEP.SYNCS 0x989680 ;  /* 0x009896800000a95d */ /* 0x004fea0003900000 */
[----:B------:R-:W2:Y:S02]  /*11870*/  @!P2 SYNCS.PHASECHK.TRANS64 P2, [R2+URZ+0x36830], R3 ;  /* 0x036830030200a5a7 */ /* 0x000ea4000804007f */
[----:B--2---:R-:W-:Y:S05]  /*11880*/  @!P2 BRA `(.L_x_3114) ;  /* 0xfffffffc00f0a947 */ /* 0x004fea000383ffff */
[----:B------:R-:W-:Y:S05]  /*11890*/  BRA `(.L_x_3113) ;  /* 0xfffffefc009c7947 */ /* 0x000fea000383ffff */
.L_x_3119:
[----:B-1----:R1:W2:Y:S02]  /*118a0*/  SYNCS.PHASECHK.TRANS64.TRYWAIT P2, [R12+URZ+0x36830], R3 ;  /* 0x036830030c0075a7 */ /* 0x0022a4000804017f */
[----:B--2---:R-:W-:Y:S05]  /*118b0*/  @!P2 NANOSLEEP.SYNCS 0x989680 ;  /* 0x009896800000a95d */ /* 0x004fea0003900000 */
[----:B------:R-:W2:Y:S02]  /*118c0*/  @!P2 SYNCS.PHASECHK.TRANS64 P2, [R12+URZ+0x36830], R3 ;  /* 0x036830030c00a5a7 */ /* 0x000ea4000804007f */
[----:B--2---:R-:W-:Y:S05]  /*118d0*/  @!P2 BRA `(.L_x_3119) ;  /* 0xfffffffc00f0a947 */ /* 0x004fea000383ffff */
[----:B------:R-:W-:Y:S05]  /*118e0*/  BRA `(.L_x_3118) ;  /* 0xffffff4000687947 */ /* 0x000fea000383ffff */
.L_x_3123:
[----:B---3--:R3:W4:Y:S02]  /*118f0*/  SYNCS.PHASECHK.TRANS64.TRYWAIT P2, [R13+URZ+0x36850], R0 ;  /* 0x036850000d0075a7 */ /* 0x008724000804017f */
[----:B----4-:R-:W-:Y:S05]  /*11900*/  @!P2 NANOSLEEP.SYNCS 0x989680 ;  /* 0x009896800000a95d */ /* 0x010fea0003900000 */
[----:B------:R-:W4:Y:S02]  /*11910*/  @!P2 SYNCS.PHASECHK.TRANS64 P2, [R13+URZ+0x36850], R0 ;  /* 0x036850000d00a5a7 */ /* 0x000f24000804007f */
[----:B----4-:R-:W-:Y:S05]  /*11920*/  @!P2 BRA `(.L_x_3123) ;  /* 0xfffffffc00f0a947 */ /* 0x010fea000383ffff */
[----:B------:R-:W-:Y:S05]  /*11930*/  BRA `(.L_x_3122) ;  /* 0xffffff6400b47947 */ /* 0x000fea000383ffff */
.L_x_3128:
[----:B-1----:R1:W2:Y:S02]  /*11940*/  SYNCS.PHASECHK.TRANS64.TRYWAIT P0, [R11+URZ+0x36850], R2 ;  /* 0x036850020b0075a7 */ /* 0x0022a4000800017f */
[----:B--2---:R-:W-:Y:S05]  /*11950*/  @!P0 NANOSLEEP.SYNCS 0x989680 ;  /* 0x009896800000895d */ /* 0x004fea0003900000 */
[----:B------:R-:W2:Y:S02]  /*11960*/  @!P0 SYNCS.PHASECHK.TRANS64 P0, [R11+URZ+0x36850], R2 ;  /* 0x036850020b0085a7 */ /* 0x000ea4000800007f */
[----:B--2---:R-:W-:Y:S05]  /*11970*/  @!P0 BRA `(.L_x_3128) ;  /* 0xfffffffc00f08947 */ /* 0x004fea000383ffff */
[----:B------:R-:W-:Y:S05]  /*11980*/  BRA `(.L_x_3127) ;  /* 0xffffff80005c7947 */ /* 0x000fea000383ffff */
.L_x_3167:
[----:B------:R-:W0:Y:S01]  /*11990*/  S2R R7, SR_TID.X ;  /* 0x0000000000077919 */ /* 0x000e220000002100 */
[----:B------:R-:W-:Y:S01]  /*119a0*/  BSSY B0, `(.L_x_3235) ;  /* 0x000000a000007945 */ /* 0x000fe20003800000 */
[----:B------:R-:W-:Y:S02]  /*119b0*/  IMAD.MOV.U32 R12, RZ, RZ, RZ ;  /* 0x000000ffff0c7224 */ /* 0x000fe400078e00ff */
        /* <DEDUP_REMOVED lines=8> */
.L_x_3236:
[----:B------:R-:W-:Y:S05]  /*11a40*/  BSYNC B0 ;  /* 0x0000000000007941 */ /* 0x000fea0003800000 */
.L_x_3235:
[----:B------:R-:W-:Y:S05]  /*11a50*/  BRA `(.L_x_3237) ;  /* 0xffffffc400fc7947 */ /* 0x000fea000383ffff */
.L_x_3168:
[----:B------:R-:W-:Y:S01]  /*11a60*/  BSSY B0, `(.L_x_3238) ;  /* 0x0000006000007945 */ /* 0x000fe20003800000 */
[----:B------:R-:W-:-:S07]  /*11a70*/  IMAD.MOV.U32 R15, RZ, RZ, -0x1 ;  /* 0xffffffffff0f7424 */ /* 0x000fce00078e00ff */
[----:B------:R-:W-:Y:S05]  /*11a80*/  WARPSYNC.COLLECTIVE R15, `(.L_x_3239) ;  /* 0x000000000f0c7348 */ /* 0x000fea0003c00000 */
[----:B------:R-:W-:Y:S02]  /*11a90*/  ELECT P6, UR62, PT ;  /* 0x00000000003e782f */ /* 0x000fe400038c0000 */
[----:B------:R-:W-:Y:S01]  /*11aa0*/  MOV R14, UR62 ;  /* 0x0000003e000e7c02 */ /* 0x000fe20008000f00 */
[----:B------:R-:W-:Y:S10]  /*11ab0*/  ENDCOLLECTIVE ;  /* 0x000000000000791b */ /* 0x000ff40003800000 */
.L_x_3239:
[----:B------:R-:W-:Y:S05]  /*11ac0*/  BSYNC B0 ;  /* 0x0000000000007941 */ /* 0x000fea0003800000 */
.L_x_3238:
[----:B------:R-:W-:Y:S05]  /*11ad0*/  BRA `(.L_x_3240) ;  /* 0xffffffc400f47947 */ /* 0x000fea000383ffff */
.L_x_3171:
[----:B0-----:R0:W1:Y:S02]  /*11ae0*/  SYNCS.PHASECHK.TRANS64.TRYWAIT P0, [R8+URZ+0x36840], R9 ;  /* 0x03684009080075a7 */ /* 0x001064000800017f */
[----:B-1----:R-:W-:Y:S05]  /*11af0*/  @!P0 NANOSLEEP.SYNCS 0x989680 ;  /* 0x009896800000895d */ /* 0x002fea0003900000 */
[----:B------:R-:W1:Y:S02]  /*11b00*/  @!P0 SYNCS.PHASECHK.TRANS64 P0, [R8+URZ+0x36840], R9 ;  /* 0x03684009080085a7 */ /* 0x000e64000800007f */
[----:B-1----:R-:W-:Y:S05]  /*11b10*/  @!P0 BRA `(.L_x_3171) ;  /* 0xfffffffc00f08947 */ /* 0x002fea000383ffff */
[----:B------:R-:W-:Y:S05]  /*11b20*/  BRA `(.L_x_3241) ;  /* 0xffffffc800647947 */ /* 0x000fea000383ffff */
.L_x_3174:
        /* <DEDUP_REMOVED lines=8> */
.L_x_3182:
[----:B0-----:R0:W1:Y:S02]  /*11bb0*/  SYNCS.PHASECHK.TRANS64.TRYWAIT P0, [R2+URZ+0x36840], R3 ;  /* 0x03684003020075a7 */ /* 0x001064000800017f */
[----:B-1----:R-:W-:Y:S05]  /*11bc0*/  @!P0 NANOSLEEP.SYNCS 0x989680 ;  /* 0x009896800000895d */ /* 0x002fea0003900000 */
[----:B------:R-:W1:Y:S02]  /*11bd0*/  @!P0 SYNCS.PHASECHK.TRANS64 P0, [R2+URZ+0x36840], R3 ;  /* 0x03684003020085a7 */ /* 0x000e64000800007f */
[----:B-1----:R-:W-:Y:S05]  /*11be0*/  @!P0 BRA `(.L_x_3182) ;  /* 0xfffffffc00f08947 */ /* 0x002fea000383ffff */
[----:B------:R-:W-:Y:S05]  /*11bf0*/  BRA `(.L_x_3243) ;  /* 0xffffffd000707947 */ /* 0x000fea000383ffff */
.L_x_3184:
[----:B0-----:R0:W1:Y:S02]  /*11c00*/  SYNCS.PHASECHK.TRANS64.TRYWAIT P0, [R3+URZ+0x60], R2 ;  /* 0x00006002030075a7 */ /* 0x001064000800017f */
[----:B-1----:R-:W-:Y:S05]  /*11c10*/  @!P0 NANOSLEEP.SYNCS 0x989680 ;  /* 0x009896800000895d */ /* 0x002fea0003900000 */
[----:B------:R-:W1:Y:S02]  /*11c20*/  @!P0 SYNCS.PHASECHK.TRANS64 P0, [R3+URZ+0x60], R2 ;  /* 0x00006002030085a7 */ /* 0x000e64000800007f */
[----:B-1----:R-:W-:Y:S05]  /*11c30*/  @!P0 BRA `(.L_x_3184) ;  /* 0xfffffffc00f08947 */ /* 0x002fea000383ffff */
[----:B------:R-:W-:Y:S05]  /*11c40*/  BRA `(.L_x_3244) ;  /* 0xffffffd4001c7947 */ /* 0x000fea000383ffff */
.L_x_3189:
[----:B-1----:R1:W2:Y:S02]  /*11c50*/  SYNCS.PHASECHK.TRANS64.TRYWAIT P0, [R2+URZ+0x36840], R3 ;  /* 0x03684003020075a7 */ /* 0x0022a4000800017f */
[----:B--2---:R-:W-:Y:S05]  /*11c60*/  @!P0 NANOSLEEP.SYNCS 0x989680 ;  /* 0x009896800000895d */ /* 0x004fea0003900000 */
[----:B------:R-:W2:Y:S02]  /*11c70*/  @!P0 SYNCS.PHASECHK.TRANS64 P0, [R2+URZ+0x36840], R3 ;  /* 0x03684003020085a7 */ /* 0x000ea4000800007f */
[----:B--2---:R-:W-:Y:S05]  /*11c80*/  @!P0 BRA `(.L_x_3189) ;  /* 0xfffffffc00f08947 */ /* 0x004fea000383ffff */
[----:B------:R-:W-:Y:S05]  /*11c90*/  BRA `(.L_x_3245) ;  /* 0xffffffd800907947 */ /* 0x000fea000383ffff */
.L_x_3191:
[----:B0-----:R0:W1:Y:S02]  /*11ca0*/  SYNCS.PHASECHK.TRANS64.TRYWAIT P1, [R2+URZ+0x60], R3 ;  /* 0x00006003020075a7 */ /* 0x001064000802017f */
[----:B-1----:R-:W-:Y:S05]  /*11cb0*/  @!P1 NANOSLEEP.SYNCS 0x989680 ;  /* 0x009896800000995d */ /* 0x002fea0003900000 */
[----:B------:R-:W1:Y:S02]  /*11cc0*/  @!P1 SYNCS.PHASECHK.TRANS64 P1, [R2+URZ+0x60], R3 ;  /* 0x00006003020095a7 */ /* 0x000e64000802007f */
[----:B-1----:R-:W-:Y:S05]  /*11cd0*/  @!P1 BRA `(.L_x_3191) ;  /* 0xfffffffc00f09947 */ /* 0x002fea000383ffff */
[----:B------:R-:W-:Y:S05]  /*11ce0*/  BRA `(.L_x_3246) ;  /* 0xffffffdc003c7947 */ /* 0x000fea000383ffff */
.L_x_3196:
[----:B--2---:R2:W3:Y:S02]  /*11cf0*/  SYNCS.PHASECHK.TRANS64.TRYWAIT P0, [R2+URZ+0x36840], R3 ;  /* 0x03684003020075a7 */ /* 0x0044e4000800017f */
[----:B---3--:R-:W-:Y:S05]  /*11d00*/  @!P0 NANOSLEEP.SYNCS 0x989680 ;  /* 0x009896800000895d */ /* 0x008fea0003900000 */
[----:B------:R-:W3:Y:S02]  /*11d10*/  @!P0 SYNCS.PHASECHK.TRANS64 P0, [R2+URZ+0x36840], R3 ;  /* 0x03684003020085a7 */ /* 0x000ee4000800007f */
[----:B---3--:R-:W-:Y:S05]  /*11d20*/  @!P0 BRA `(.L_x_3196) ;  /* 0xfffffffc00f08947 */ /* 0x008fea000383ffff */
[----:B------:R-:W-:Y:S05]  /*11d30*/  BRA `(.L_x_3247) ;  /* 0xffffffe000747947 */ /* 0x000fea000383ffff */
.L_x_3198:
[----:B0-----:R0:W1:Y:S02]  /*11d40*/  SYNCS.PHASECHK.TRANS64.TRYWAIT P1, [R2+URZ+0x60], R8 ;  /* 0x00006008020075a7 */ /* 0x001064000802017f */
[----:B-1----:R-:W-:Y:S05]  /*11d50*/  @!P1 NANOSLEEP.SYNCS 0x989680 ;  /* 0x009896800000995d */ /* 0x002fea0003900000 */
[----:B------:R-:W1:Y:S02]  /*11d60*/  @!P1 SYNCS.PHASECHK.TRANS64 P1, [R2+URZ+0x60], R8 ;  /* 0x00006008020095a7 */ /* 0x000e64000802007f */
[----:B-1----:R-:W-:Y:S05]  /*11d70*/  @!P1 BRA `(.L_x_3198) ;  /* 0xfffffffc00f09947 */ /* 0x002fea000383ffff */
[----:B------:R-:W-:Y:S05]  /*11d80*/  BRA `(.L_x_3248) ;  /* 0xffffffe400247947 */ /* 0x000fea000383ffff */
.L_x_3205:
[----:B-1----:R1:W2:Y:S02]  /*11d90*/  SYNCS.PHASECHK.TRANS64.TRYWAIT P0, [R3+URZ+0x36860], R0 ;  /* 0x03686000030075a7 */ /* 0x0022a4000800017f */
[----:B--2---:R-:W-:Y:S05]  /*11da0*/  @!P0 NANOSLEEP.SYNCS 0x989680 ;  /* 0x009896800000895d */ /* 0x004fea0003900000 */
[----:B------:R-:W2:Y:S02]  /*11db0*/  @!P0 SYNCS.PHASECHK.TRANS64 P0, [R3+URZ+0x36860], R0 ;  /* 0x03686000030085a7 */ /* 0x000ea4000800007f */
[----:B--2---:R-:W-:Y:S05]  /*11dc0*/  @!P0 BRA `(.L_x_3205) ;  /* 0xfffffffc00f08947 */ /* 0x004fea000383ffff */
[----:B------:R-:W-:Y:S05]  /*11dd0*/  BRA `(.L_x_3249) ;  /* 0xffffffe800407947 */ /* 0x000fea000383ffff */
.L_x_3207:
[----:B------:R-:W-:Y:S01]  /*11de0*/  BSSY B0, `(.L_x_3250) ;  /* 0x0000008000007945 */ /* 0x000fe20003800000 */
[----:B0-----:R-:W-:Y:S01]  /*11df0*/  MOV R13, R16 ;  /* 0x00000010000d7202 */ /* 0x001fe20000000f00 */
[----:B------:R-:W-:Y:S02]  /*11e00*/  IMAD.MOV.U32 R12, RZ, RZ, RZ ;  /* 0x000000ffff0c7224 */ /* 0x000fe400078e00ff */
[----:B------:R-:W-:Y:S02]  /*11e10*/  IMAD.MOV.U32 R11, RZ, RZ, 0x1f ;  /* 0x0000001fff0b7424 */ /* 0x000fe400078e00ff */
[----:B------:R-:W-:-:S07]  /*11e20*/  IMAD.MOV.U32 R15, RZ, RZ, -0x1 ;  /* 0xffffffffff0f7424 */ /* 0x000fce00078e00ff */
[----:B-1----:R-:W-:Y:S05]  /*11e30*/  WARPSYNC.COLLECTIVE R15, `(.L_x_3251) ;  /* 0x000000000f087348 */ /* 0x002fea0003c00000 */
[----:B------:R0:W2:Y:S02]  /*11e40*/  SHFL.IDX P6, R14, R13, R12, R11 ;  /* 0x0000000c0d0e7389 */ /* 0x0000a400000c000b */
[----:B012---:R-:W-:Y:S01]  /*11e50*/  ENDCOLLECTIVE ;  /* 0x000000000000791b */ /* 0x007fe20003800000 */
.L_x_3251:
[----:B------:R-:W-:Y:S05]  /*11e60*/  BSYNC B0 ;  /* 0x0000000000007941 */ /* 0x000fea0003800000 */
.L_x_3250:
        /* <DEDUP_REMOVED lines=8> */
.L_x_3252:
[----:B------:R-:W-:Y:S01]  /*11ef0*/  IMAD.MOV.U32 R5, RZ, RZ, R14 ;  /* 0x000000ffff057224 */ /* 0x000fe200078e000e */
[----:B------:R-:W-:Y:S06]  /*11f00*/  BRA `(.L_x_3253) ;  /* 0xffffffe800e47947 */ /* 0x000fec000383ffff */
.L_x_3210:
        /* <DEDUP_REMOVED lines=8> */
.L_x_3255:
[----:B------:R-:W-:Y:S05]  /*11f90*/  BSYNC B0 ;  /* 0x0000000000007941 */ /* 0x000fea0003800000 */
.L_x_3254:
[C---:B------:R-:W-:Y:S01]  /*11fa0*/  ISETP.NE.AND P0, PT, R9.reuse, RZ, PT ;  /* 0x000000ff0900720c */ /* 0x040fe20003f05270 */
        /* <DEDUP_REMOVED lines=9> */
.L_x_3256:
        /* <DEDUP_REMOVED lines=8> */
.L_x_3257:
        /* <DEDUP_REMOVED lines=8> */
.L_x_3258:
        /* <DEDUP_REMOVED lines=8> */
.L_x_3259:
        /* <DEDUP_REMOVED lines=8> */
.L_x_3260:
[----:B------:R-:W-:Y:S05]  /*12240*/  BRA `(.L_x_3261) ;  /* 0xffffffe800a87947 */ /* 0x000fea000383ffff */
.L_x_3215:
[----:B------:R-:W-:Y:S01]  /*12250*/  BSSY B0, `(.L_x_3262) ;  /* 0x0000008000007945 */ /* 0x000fe20003800000 */
[----:B-----5:R-:W-:Y:S01]  /*12260*/  IMAD.MOV.U32 R13, RZ, RZ, R3 ;  /* 0x000000ffff0d7224 */ /* 0x020fe200078e0003 */
[----:B------:R-:W-:Y:S01]  /*12270*/  MOV R15, 0xffffffff ;  /* 0xffffffff000f7802 */ /* 0x000fe20000000f00 */
[----:B------:R-:W-:Y:S02]  /*12280*/  IMAD.MOV.U32 R12, RZ, RZ, 0x1 ;  /* 0x00000001ff0c7424 */ /* 0x000fe400078e00ff */
[----:B------:R-:W-:-:S07]  /*12290*/  IMAD.MOV.U32 R11, RZ, RZ, RZ ;  /* 0x000000ffff0b7224 */ /* 0x000fce00078e00ff */
[----:B0-----:R-:W-:Y:S05]  /*122a0*/  WARPSYNC.COLLECTIVE R15, `(.L_x_3263) ;  /* 0x000000000f087348 */ /* 0x001fea0003c00000 */
[----:B------:R1:W2:Y:S02]  /*122b0*/  SHFL.UP P6, R14, R13, R12, R11 ;  /* 0x0400000c0d0e7389 */ /* 0x0002a400000c000b */
[----:B012---:R-:W-:Y:S01]  /*122c0*/  ENDCOLLECTIVE ;  /* 0x000000000000791b */ /* 0x007fe20003800000 */
.L_x_3263:
[----:B------:R-:W-:Y:S05]  /*122d0*/  BSYNC B0 ;  /* 0x0000000000007941 */ /* 0x000fea0003800000 */
.L_x_3262:
        /* <DEDUP_REMOVED lines=10> */
.L_x_3264:
        /* <DEDUP_REMOVED lines=8> */
.L_x_3265:
        /* <DEDUP_REMOVED lines=8> */
.L_x_3266:
        /* <DEDUP_REMOVED lines=8> */
.L_x_3267:
        /* <DEDUP_REMOVED lines=8> */
.L_x_3268:
[----:B------:R-:W-:Y:S05]  /*12580*/  BRA `(.L_x_3269) ;  /* 0xffffffe8008c7947 */ /* 0x000fea000383ffff */
.L_x_3217:
[----:B------:R-:W-:Y:S01]  /*12590*/  BSSY B0, `(.L_x_3270) ;  /* 0x0000006000007945 */ /* 0x000fe20003800000 */
[----:B------:R-:W-:Y:S01]  /*125a0*/  PLOP3.LUT P6, PT, P6, PT, PT, 0x8, 0x0 ;  /* 0x000000000000781c */ /* 0x000fe200037ce170 */
[----:B------:R-:W-:-:S12]  /*125b0*/  IMAD.MOV.U32 R15, RZ, RZ, -0x1 ;  /* 0xffffffffff0f7424 */ /* 0x000fd800078e00ff */
[----:B0-----:R-:W-:Y:S05]  /*125c0*/  WARPSYNC.COLLECTIVE R15, `(.L_x_3271) ;  /* 0x000000000f087348 */ /* 0x001fea0003c00000 */
[----:B------:R-:W-:Y:S01]  /*125d0*/  VOTE.ANY R14, PT, P6 ;  /* 0x00000000000e7806 */ /* 0x000fe200030e0100 */
[----:B0-----:R-:W-:Y:S06]  /*125e0*/  ENDCOLLECTIVE ;  /* 0x000000000000791b */ /* 0x001fec0003800000 */
.L_x_3271:
[----:B------:R-:W-:Y:S05]  /*125f0*/  BSYNC B0 ;  /* 0x0000000000007941 */ /* 0x000fea0003800000 */
.L_x_3270:
        /* <DEDUP_REMOVED lines=9> */
.L_x_3272:
[----:B------:R-:W-:Y:S01]  /*12690*/  IMAD.MOV.U32 R17, RZ, RZ, R14 ;  /* 0x000000ffff117224 */ /* 0x000fe200078e000e */
[----:B------:R-:W-:Y:S06]  /*126a0*/  BRA `(.L_x_3273) ;  /* 0xffffffe8007c7947 */ /* 0x000fec000383ffff */
.L_x_3219:
[----:B------:R-:W-:Y:S01]  /*126b0*/  BSSY B0, `(.L_x_3274) ;  /* 0x0000007000007945 */ /* 0x000fe20003800000 */
[----:B------:R-:W-:Y:S02]  /*126c0*/  IMAD.MOV.U32 R13, RZ, RZ, R2 ;  /* 0x000000ffff0d7224 */ /* 0x000fe400078e0002 */
[----:B------:R-:W-:Y:S02]  /*126d0*/  IMAD.MOV.U32 R11, RZ, RZ, 0x1f ;  /* 0x0000001fff0b7424 */ /* 0x000fe400078e00ff */
[----:B------:R-:W-:-:S07]  /*126e0*/  IMAD.MOV.U32 R15, RZ, RZ, -0x1 ;  /* 0xffffffffff0f7424 */ /* 0x000fce00078e00ff */
[----:B012---:R-:W-:Y:S05]  /*126f0*/  WARPSYNC.COLLECTIVE R15, `(.L_x_3275) ;  /* 0x000000000f087348 */ /* 0x007fea0003c00000 */
[----:B------:R3:W4:Y:S02]  /*12700*/  SHFL.IDX P6, R14, R13, R12, R11 ;  /* 0x0000000c0d0e7389 */ /* 0x00072400000c000b */
[----:B01234-:R-:W-:Y:S01]  /*12710*/  ENDCOLLECTIVE ;  /* 0x000000000000791b */ /* 0x01ffe20003800000 */
.L_x_3275:
[----:B------:R-:W-:Y:S05]  /*12720*/  BSYNC B0 ;  /* 0x0000000000007941 */ /* 0x000fea0003800000 */
.L_x_3274:
[----:B------:R-:W-:Y:S05]  /*12730*/  BRA `(.L_x_3218) ;  /* 0xffffffe800747947 */ /* 0x000fea000383ffff */
.L_x_3223:
[----:B0-----:R0:W1:Y:S02]  /*12740*/  SYNCS.PHASECHK.TRANS64.TRYWAIT P0, [R0+URZ+0x36820], R3 ;  /* 0x03682003000075a7 */ /* 0x001064000800017f */
[----:B-1----:R-:W-:Y:S05]  /*12750*/  @!P0 NANOSLEEP.SYNCS 0x989680 ;  /* 0x009896800000895d */ /* 0x002fea0003900000 */
[----:B------:R-:W1:Y:S02]  /*12760*/  @!P0 SYNCS.PHASECHK.TRANS64 P0, [R0+URZ+0x36820], R3 ;  /* 0x03682003000085a7 */ /* 0x000e64000800007f */
[----:B-1----:R-:W-:Y:S05]  /*12770*/  @!P0 BRA `(.L_x_3223) ;  /* 0xfffffffc00f08947 */ /* 0x002fea000383ffff */
[----:B------:R-:W-:Y:S05]  /*12780*/  BRA `(.L_x_3276) ;  /* 0xffffffec00587947 */ /* 0x000fea000383ffff */
.L_x_3224:
        /* <DEDUP_REMOVED lines=11> */
.L_x_3278:
[----:B------:R-:W-:Y:S05]  /*12840*/  BSYNC B0 ;  /* 0x0000000000007941 */ /* 0x000fea0003800000 */
.L_x_3277:
[----:B------:R-:W-:Y:S05]  /*12850*/  BRA `(.L_x_3279) ;  /* 0xffffffec00407947 */ /* 0x000fea000383ffff */
.L_x_3227:
[----:B------:R-:W-:Y:S01]  /*12860*/  BSSY B1, `(.L_x_3280) ;  /* 0x0000006000017945 */ /* 0x000fe20003800000 */
[----:B------:R-:W-:-:S07]  /*12870*/  IMAD.MOV.U32 R15, RZ, RZ, -0x1 ;  /* 0xffffffffff0f7424 */ /* 0x000fce00078e00ff */
[----:B01----:R-:W-:Y:S05]  /*12880*/  WARPSYNC.COLLECTIVE R15, `(.L_x_3281) ;  /* 0x000000000f0c7348 */ /* 0x003fea0003c00000 */
[----:B------:R-:W-:Y:S02]  /*12890*/  ELECT P6, UR62, PT ;  /* 0x00000000003e782f */ /* 0x000fe400038c0000 */
[----:B------:R-:W-:Y:S01]  /*128a0*/  MOV R14, UR62 ;  /* 0x0000003e000e7c02 */ /* 0x000fe20008000f00 */
[----:B01----:R-:W-:Y:S10]  /*128b0*/  ENDCOLLECTIVE ;  /* 0x000000000000791b */ /* 0x003ff40003800000 */
.L_x_3281:
[----:B------:R-:W-:Y:S05]  /*128c0*/  BSYNC B1 ;  /* 0x0000000000017941 */ /* 0x000fea0003800000 */
.L_x_3280:
[----:B------:R-:W-:Y:S05]  /*128d0*/  BRA `(.L_x_3282) ;  /* 0xffffffec00387947 */ /* 0x000fea000383ffff */
.L_x_3229:
[----:B0-----:R0:W1:Y:S02]  /*128e0*/  SYNCS.PHASECHK.TRANS64.TRYWAIT P0, [R6+URZ], R5 ;  /* 0x00000005060075a7 */ /* 0x001064000800017f */
[----:B-1----:R-:W-:Y:S05]  /*128f0*/  @!P0 NANOSLEEP.SYNCS 0x989680 ;  /* 0x009896800000895d */ /* 0x002fea0003900000 */
[----:B------:R-:W1:Y:S02]  /*12900*/  @!P0 SYNCS.PHASECHK.TRANS64 P0, [R6+URZ], R5 ;  /* 0x00000005060085a7 */ /* 0x000e64000800007f */
[----:B-1----:R-:W-:Y:S05]  /*12910*/  @!P0 BRA `(.L_x_3229) ;  /* 0xfffffffc00f08947 */ /* 0x002fea000383ffff */
[----:B------:R-:W-:Y:S05]  /*12920*/  BRA `(.L_x_3283) ;  /* 0xffffffec00747947 */ /* 0x000fea000383ffff */
.L_x_3230:
[----:B-1----:R1:W2:Y:S02]  /*12930*/  SYNCS.PHASECHK.TRANS64.TRYWAIT P0, [R7+URZ], R2 ;  /* 0x00000002070075a7 */ /* 0x0022a4000800017f */
[----:B--2---:R-:W-:Y:S05]  /*12940*/  @!P0 NANOSLEEP.SYNCS 0x989680 ;  /* 0x009896800000895d */ /* 0x004fea0003900000 */
[----:B------:R-:W2:Y:S02]  /*12950*/  @!P0 SYNCS.PHASECHK.TRANS64 P0, [R7+URZ], R2 ;  /* 0x00000002070085a7 */ /* 0x000ea4000800007f */
[----:B--2---:R-:W-:Y:S05]  /*12960*/  @!P0 BRA `(.L_x_3230) ;  /* 0xfffffffc00f08947 */ /* 0x004fea000383ffff */
[----:B------:R-:W-:Y:S05]  /*12970*/  BRA `(.L_x_3284) ;  /* 0xffffffec00687947 */ /* 0x000fea000383ffff */
.L_x_3232:
[----:B--2---:R2:W3:Y:S02]  /*12980*/  SYNCS.PHASECHK.TRANS64.TRYWAIT P0, [R4+URZ], R5 ;  /* 0x00000005040075a7 */ /* 0x0044e4000800017f */
[----:B---3--:R-:W-:Y:S05]  /*12990*/  @!P0 NANOSLEEP.SYNCS 0x989680 ;  /* 0x009896800000895d */ /* 0x008fea0003900000 */
[----:B------:R-:W3:Y:S02]  /*129a0*/  @!P0 SYNCS.PHASECHK.TRANS64 P0, [R4+URZ], R5 ;  /* 0x00000005040085a7 */ /* 0x000ee4000800007f */
[----:B---3--:R-:W-:Y:S05]  /*129b0*/  @!P0 BRA `(.L_x_3232) ;  /* 0xfffffffc00f08947 */ /* 0x008fea000383ffff */
[----:B------:R-:W-:Y:S05]  /*129c0*/  BRA `(.L_x_3285) ;  /* 0xffffffec00707947 */ /* 0x000fea000383ffff */
.L_x_3286:
        /* <DEDUP_REMOVED lines=11> */
.L_x_12761:


//--------------------- .text._ZN7cutlass13device_kernelIN5flash11enable_sm90INS1_16FlashAttnFwdSm90INS1_25CollectiveMainloopFwdSm90ILi2EN4cute5tupleIJNS5_1CILi1EEES8_S8_EEENS6_IJNS7_ILi128EEENS7_ILi112EEENS7_ILi192EEEEEELi192ENS_6half_tEfNS_4arch4Sm90ELb0ELb0ELb0ELb1ELb0ELb1ELb0ELb1ELb1ELb0ELb0ELb0EEENS1_21CollectiveEpilogueFwdINS6_IJSA_SC_SB_EEES9_SE_SG_Li256ELb1ELb0ELb0ELb0EEENS1_36VarlenDynamicPersistentTileSchedulerILi128ELi112ELi256ELi32ELb0ELb0ELb1ELb0ELb1ELb1EEEEEEEEEvNT_6ParamsE --------------------------
	.section	.text._ZN7cutlass13device_kernelIN5flash11enable_sm90INS1_16FlashAttnFwdSm90INS1_25CollectiveMainloopFwdSm90ILi2EN4cute5tupleIJNS5_1CILi1EEES8_S8_EEENS6_IJNS7_ILi128EEENS7_ILi112EEENS7_ILi192EEEEEELi192ENS_6half_tEfNS_4arch4Sm90ELb0ELb0ELb0ELb1ELb0ELb1ELb0ELb1ELb1ELb0ELb0ELb0EEENS1_21CollectiveEpilogueFwdINS6_IJSA_SC_SB_EEES9_SE_SG_Li256ELb1ELb0ELb0ELb0EEENS1_36VarlenDynamicPersistentTileSchedulerILi128ELi112ELi256ELi32ELb0ELb0ELb1ELb0ELb1ELb1EEEEEEEEEvNT_6ParamsE,"ax",@progbits
	.align	128
.text._ZN7cutlass13device_kernelIN5flash11enable_sm90INS1_16FlashAttnFwdSm90INS1_25CollectiveMainloopFwdSm90ILi2EN4cute5tupleIJNS5_1CILi1EEES8_S8_EEENS6_IJNS7_ILi128EEENS7_ILi112EEENS7_ILi192EEEEEELi192ENS_6half_tEfNS_4arch4Sm90ELb0ELb0ELb0ELb1ELb0ELb1ELb0ELb1ELb1ELb0ELb0ELb0EEENS1_21CollectiveEpilogueFwdINS6_IJSA_SC_SB_EEES9_SE_SG_Li256ELb1ELb0ELb0ELb0EEENS1_36VarlenDynamicPersistentTileSchedulerILi128ELi112ELi256ELi32ELb0ELb0ELb1ELb0ELb1ELb1EEEEEEEEEvNT_6ParamsE:
        .type           _ZN7cutlass13device_kernelIN5flash11enable_sm90INS1_16FlashAttnFwdSm90INS1_25CollectiveMainloopFwdSm90ILi2EN4cute5tupleIJNS5_1CILi1EEES8_S8_EEENS6_IJNS7_ILi128EEENS7_ILi112EEENS7_ILi192EEEEEELi192ENS_6half_tEfNS_4arch4Sm90ELb0ELb0ELb0ELb1ELb0ELb1ELb0ELb1ELb1ELb0ELb0ELb0EEENS1_21CollectiveEpilogueFwdINS6_IJSA_SC_SB_EEES9_SE_SG_Li256ELb1ELb0ELb0ELb0EEENS1_36VarlenDynamicPersistentTileSchedulerILi128ELi112ELi256ELi32ELb0ELb0ELb1ELb0ELb1ELb1EEEEEEEEEvNT_6ParamsE,@function
        .size           _ZN7cutlass13device_kernelIN5flash11enable_sm90INS1_16FlashAttnFwdSm90INS1_25CollectiveMainloopFwdSm90ILi2EN4cute5tupleIJNS5_1CILi1EEES8_S8_EEENS6_IJNS7_ILi128EEENS7_ILi112EEENS7_ILi192EEEEEELi192ENS_6half_tEfNS_4arch4Sm90ELb0ELb0ELb0ELb1ELb0ELb1ELb0ELb1ELb1ELb0ELb0ELb0EEENS1_21CollectiveEpilogueFwdINS6_IJSA_SC_SB_EEES9_SE_SG_Li256ELb1ELb0ELb0ELb0EEENS1_36VarlenDynamicPersistentTileSchedulerILi128ELi112ELi256ELi32ELb0ELb0ELb1ELb0ELb1ELb1EEEEEEEEEvNT_6ParamsE,(.L_x_12762 - _ZN7cutlass13device_kernelIN5flash11enable_sm90INS1_16FlashAttnFwdSm90INS1_25CollectiveMainloopFwdSm90ILi2EN4cute5tupleIJNS5_1CILi1EEES8_S8_EEENS6_IJNS7_ILi128EEENS7_ILi112EEENS7_ILi192EEEEEELi192ENS_6half_tEfNS_4arch4Sm90ELb0ELb0ELb0ELb1ELb0ELb1ELb0ELb1ELb1ELb0ELb0ELb0EEENS1_21CollectiveEpilogueFwdINS6_IJSA_SC_SB_EEES9_SE_SG_Li256ELb1ELb0ELb0ELb0EEENS1_36VarlenDynamicPersistentTileSchedulerILi128ELi112ELi256ELi32ELb0ELb0ELb1ELb0ELb1ELb1EEEEEEEEEvNT_6ParamsE)
        .other          _ZN7cutlass13device_kernelIN5flash11enable_sm90INS1_16FlashAttnFwdSm90INS1_25CollectiveMainloopFwdSm90ILi2EN4cute5tupleIJNS5_1CILi1EEES8_S8_EEENS6_IJNS7_ILi128EEENS7_ILi112EEENS7_ILi192EEEEEELi192ENS_6half_tEfNS_4arch4Sm90ELb0ELb0ELb0ELb1ELb0ELb1ELb0ELb1ELb1ELb0ELb0ELb0EEENS1_21CollectiveEpilogueFwdINS6_IJSA_SC_SB_EEES9_SE_SG_Li256ELb1ELb0ELb0ELb0EEENS1_36VarlenDynamicPersistentTileSchedulerILi128ELi112ELi256ELi32ELb0ELb0ELb1ELb0ELb1ELb1EEEEEEEEEvNT_6ParamsE,@"STO_CUDA_ENTRY STV_DEFAULT"
_ZN7cutlass13device_kernelIN5flash11enable_sm90INS1_16FlashAttnFwdSm90INS1_25CollectiveMainloopFwdSm90ILi2EN4cute5tupleIJNS5_1CILi1EEES8_S8_EEENS6_IJNS7_ILi128EEENS7_ILi112EEENS7_ILi192EEEEEELi192ENS_6half_tEfNS_4arch4Sm90ELb0ELb0ELb0ELb1ELb0ELb1ELb0ELb1ELb1ELb0ELb0ELb0EEENS1_21CollectiveEpilogueFwdINS6_IJSA_SC_SB_EEES9_SE_SG_Li256ELb1ELb0ELb0ELb0EEENS1_36VarlenDynamicPersistentTileSchedulerILi128ELi112ELi256ELi32ELb0ELb0ELb1ELb0ELb1ELb1EEEEEEEEEvNT_6ParamsE:
        /* <DEDUP_REMOVED lines=27> */
.L_x_3288:
[----:B------:R-:W-:Y:S05]  /*01b0*/  BSYNC B0 ;  /* 0x0000000000007941 */ /* 0x000fea0003800000 */
.L_x_3287:
        /* <DEDUP_REMOVED lines=41> */
.L_x_3289:
        /* <DEDUP_REMOVED lines=22> */
.L_x_3290:
        /* <DEDUP_REMOVED lines=18> */
.L_x_3291:
        /* <DEDUP_REMOVED lines=22> */
.L_x_3292:
        /* <DEDUP_REMOVED lines=22> */
.L_x_3293:
        /* <DEDUP_REMOVED lines=10> */
.L_x_3296:
        /* <DEDUP_REMOVED lines=9> */
[----:B------:R-:W-:Y:S01]  /*0ac0*/  MOV R18, UR4 ;  /* 0x0000000400127c02 */ /* 0x000fe20008000f00 */
[----:B------:R-:W-:-:S04]  /*0ad0*/  ULDC UR4, c[0x0][0xc14] ;  /* 0x0003050000047ab9 */ /* 0x000fc80000000800 */
[----:B------:R-:W1:Y:S01]  /*0ae0*/  LDS.128 R144, [R18+0x368d0] ;  /* 0x0368d00012907984 */ /* 0x000e620000000c00 */
[----:B------:R-:W-:Y:S06]  /*0af0*/  BAR.ARV 0x4, 0x120 ;  /* 0x0104800000007b1d */ /* 0x000fec0000002000 */
[----:B-1----:R-:W-:-:S13]  /*0b00*/  ISETP.GE.AND P0, PT, R147, UR4, PT ;  /* 0x0000000493007c0c */ /* 0x002fda000bf06270 */
[----:B------:R-:W-:Y:S05]  /*0b10*/  @P0 BRA `(.L_x_3297) ;  /* 0x0000022c00e80947 */ /* 0x000fea0003800000 */
[----:B------:R-:W2:Y:S01]  /*0b20*/  LDL R0, [R1+0x60] ;  /* 0x0000600001007983 */ /* 0x000ea20000100800 */
[----:B------:R-:W-:Y:S01]  /*0b30*/  VIADD R13, R4, 0xffffff80 ;  /* 0xffffff80040d7836 */ /* 0x000fe20000000000 */
[----:B------:R-:W-:Y:S01]  /*0b40*/  R2UR UR4, R18 ;  /* 0x00000000120472ca */ /* 0x000fe200000e0000 */
[----:B------:R-:W-:Y:S01]  /*0b50*/  IMAD.MOV.U32 R10, RZ, RZ, -0x2 ;  /* 0xfffffffeff0a7424 */ /* 0x000fe200078e00ff */
[----:B------:R-:W-:Y:S01]  /*0b60*/  MOV R212, RZ ;  /* 0x000000ff00d47202 */ /* 0x000fe20000000f00 */
[----:B------:R-:W-:Y:S02]  /*0b70*/  IMAD.MOV.U32 R225, RZ, RZ, RZ ;  /* 0x000000ffffe17224 */ /* 0x000fe400078e00ff */
[----:B------:R-:W-:Y:S02]  /*0b80*/  IMAD.MOV.U32 R19, RZ, RZ, RZ ;  /* 0x000000ffff137224 */ /* 0x000fe400078e00ff */
[----:B------:R-:W-:Y:S02]  /*0b90*/  IMAD.MOV.U32 R207, RZ, RZ, RZ ;  /* 0x000000ffffcf7224 */ /* 0x000fe400078e00ff */
[----:B------:R-:W-:-:S04]  /*0ba0*/  IMAD.MOV.U32 R214, RZ, RZ, RZ ;  /* 0x000000ffffd67224 */ /* 0x000fc800078e00ff */
[----:B------:R-:W-:Y:S01]  /*0bb0*/  UIADD3 UR4, UR4, 0x15400, URZ ;  /* 0x0001540004047890 */ /* 0x000fe2000fffe03f */
[----:B--2---:R-:W-:Y:S02]  /*0bc0*/  R2UR UR5, R0 ;  /* 0x00000000000572ca */ /* 0x004fe400000e0000 */
[----:B------:R-:W-:-:S04]  /*0bd0*/  SHF.R.S32.HI R0, RZ, 0x1f, R13 ;  /* 0x0000001fff007819 */ /* 0x000fc8000001140d */
[CC--:B0-----:R-:W-:Y:S02]  /*0be0*/  LEA.HI R2, R0.reuse, R13.reuse, RZ, 0x7 ;  /* 0x0000000d00027211 */ /* 0x0c1fe400078f38ff */
[----:B------:R-:W-:Y:S02]  /*0bf0*/  LEA.HI R3, R0, R13, RZ, 0x4 ;  /* 0x0000000d00037211 */ /* 0x000fe400078f20ff */
[----:B------:R-:W-:Y:S02]  /*0c00*/  LOP3.LUT R230, R2, 0xffffff80, RZ, 0xc0, !PT ;  /* 0xffffff8002e67812 */ /* 0x000fe400078ec0ff */
[----:B------:R-:W-:Y:S01]  /*0c10*/  SHF.R.S32.HI R4, RZ, 0x4, R3 ;  /* 0x00000004ff047819 */ /* 0x000fe20000011403 */
[----:B------:R-:W-:Y:S02]  /*0c20*/  ULOP3.LUT UR5, UR5, 0x1, URZ, 0xfc, !UPT ;  /* 0x0000000105057892 */ /* 0x000fe4000f8efc3f */
[----:B------:R-:W-:Y:S01]  /*0c30*/  IMAD.IADD R230, R13, 0x1, -R230 ;  /* 0x000000010de67824 */ /* 0x000fe200078e0ae6 */
[----:B------:R-:W-:-:S02]  /*0c40*/  LEA.HI R5, R3, R4, RZ, 0x1 ;  /* 0x0000000403057211 */ /* 0x000fc400078f08ff */
[----:B------:R-:W-:Y:S02]  /*0c50*/  LOP3.LUT R3, R3, 0x3fffff0, RZ, 0xc0, !PT ;  /* 0x03fffff003037812 */ /* 0x000fe400078ec0ff */
[----:B------:R-:W-:Y:S02]  /*0c60*/  LOP3.LUT R5, R5, 0x1ffffffe, RZ, 0xc0, !PT ;  /* 0x1ffffffe05057812 */ /* 0x000fe400078ec0ff */
[----:B------:R-:W-:Y:S01]  /*0c70*/  SHF.R.S32.HI R7, RZ, 0x1f, R230 ;  /* 0x0000001fff077819 */ /* 0x000fe200000114e6 */
[----:B------:R-:W-:Y:S01]  /*0c80*/  IMAD.IADD R3, R13, 0x1, -R3 ;  /* 0x000000010d037824 */ /* 0x000fe200078e0a03 */
[----:B------:R-:W-:Y:S02]  /*0c90*/  IADD3 R5, R4, -R5, RZ ;  /* 0x8000000504057210 */ /* 0x000fe40007ffe0ff */
[----:B------:R-:W-:Y:S02]  /*0ca0*/  LEA.HI R6, R7, R230, RZ, 0x2 ;  /* 0x000000e607067211 */ /* 0x000fe400078f10ff */
[----:B------:R-:W-:-:S02]  /*0cb0*/  LEA.HI R4, R0, R13, RZ, 0x5 ;  /* 0x0000000d00047211 */ /* 0x000fc400078f28ff */
[----:B------:R-:W-:Y:S02]  /*0cc0*/  LOP3.LUT R11, R6, 0x7ffffffc, RZ, 0xc0, !PT ;  /* 0x7ffffffc060b7812 */ /* 0x000fe400078ec0ff */
[----:B------:R-:W-:Y:S02]  /*0cd0*/  SHF.R.S32.HI R4, RZ, 0x5, R4 ;  /* 0x00000005ff047819 */ /* 0x000fe40000011404 */
[--C-:B------:R-:W-:Y:S01]  /*0ce0*/  SHF.R.S32.HI R8, RZ, 0x2, R6.reuse ;  /* 0x00000002ff087819 */ /* 0x100fe20000011406 */
[----:B------:R-:W-:Y:S01]  /*0cf0*/  IMAD.IADD R11, R230, 0x1, -R11 ;  /* 0x00000001e60b7824 */ /* 0x000fe200078e0a0b */
[----:B------:R-:W-:Y:S01]  /*0d00*/  SHF.R.S32.HI R9, RZ, 0x1f, R6 ;  /* 0x0000001fff097819 */ /* 0x000fe20000011406 */
[C---:B------:R-:W-:Y:S01]  /*0d10*/  IMAD.SHL.U32 R211, R4.reuse, 0x200, RZ ;  /* 0x0000020004d37824 */ /* 0x040fe200078e00ff */
[----:B------:R-:W-:Y:S02]  /*0d20*/  LEA R6, R4, R3, 0x4 ;  /* 0x0000000304067211 */ /* 0x000fe400078e20ff */
[----:B------:R-:W-:-:S02]  /*0d30*/  LEA.HI R3, R0, R13, RZ, 0x2 ;  /* 0x0000000d00037211 */ /* 0x000fc400078f10ff */
[----:B------:R-:W-:Y:S01]  /*0d40*/  LEA R12, R6, R5, 0x3 ;  /* 0x00000005060c7211 */ /* 0x000fe200078e18ff */
[----:B------:R-:W-:Y:S01]  /*0d50*/  IMAD R5, R11, R10, 0x70 ;  /* 0x000000700b057424 */ /* 0x000fe200078e020a */
[----:B------:R-:W-:Y:S02]  /*0d60*/  SHF.R.S32.HI R204, RZ, 0x2, R3 ;  /* 0x00000002ffcc7819 */ /* 0x000fe40000011403 */
[----:B------:R-:W-:Y:S02]  /*0d70*/  LOP3.LUT R228, R3, 0xfffffffc, RZ, 0xc0, !PT ;  /* 0xfffffffc03e47812 */ /* 0x000fe400078ec0ff */
[----:B------:R0:W-:Y:S01]  /*0d80*/  STL [R1+0x54], R5 ;  /* 0x0000540501007387 */ /* 0x0001e20000100800 */
[----:B------:R-:W-:Y:S02]  /*0d90*/  IADD3 R224, R204, 0x40, RZ ;  /* 0x00000040cce07810 */ /* 0x000fe40007ffe0ff */
[----:B------:R-:W-:Y:S01]  /*0da0*/  IMAD.IADD R228, R13, 0x1, -R228 ;  /* 0x000000010de47824 */ /* 0x000fe200078e0ae4 */
[----:B------:R-:W-:-:S02]  /*0db0*/  LEA.HI R9, R9, R8, RZ, 0x3 ;  /* 0x0000000809097211 */ /* 0x000fc400078f18ff */
[----:B------:R-:W-:Y:S01]  /*0dc0*/  SHF.R.S32.HI R6, RZ, 0x7, R2 ;  /* 0x00000007ff067819 */ /* 0x000fe20000011402 */
[C---:B------:R-:W-:Y:S01]  /*0dd0*/  IMAD.SHL.U32 R22, R228.reuse, 0x8, RZ ;  /* 0x00000008e4167824 */ /* 0x040fe200078e00ff */
[----:B------:R-:W-:Y:S01]  /*0de0*/  LOP3.LUT R9, R9, 0xfffffff8, RZ, 0xc0, !PT ;  /* 0xfffffff809097812 */ /* 0x000fe200078ec0ff */
[----:B------:R-:W-:Y:S01]  /*0df0*/  IMAD.SHL.U32 R16, R228, 0x4, RZ ;  /* 0x00000004e4107824 */ /* 0x000fe200078e00ff */
[----:B0-----:R-:W-:Y:S01]  /*0e00*/  SHF.R.S32.HI R5, RZ, 0x1f, R3 ;  /* 0x0000001fff057819 */ /* 0x001fe20000011403 */
[----:B------:R-:W-:Y:S01]  /*0e10*/  VIADD R206, R22, 0x40 ;  /* 0x0000004016ce7836 */ /* 0x000fe20000000000 */
[----:B------:R-:W-:Y:S01]  /*0e20*/  SHF.R.S32.HI R3, RZ, 0x1f, R224 ;  /* 0x0000001fff037819 */ /* 0x000fe200000114e0 */
[----:B------:R-:W-:Y:S01]  /*0e30*/  IMAD.IADD R8, R8, 0x1, -R9 ;  /* 0x0000000108087824 */ /* 0x000fe200078e0a09 */
[----:B------:R-:W-:Y:S02]  /*0e40*/  LEA.HI R5, R5, R204, RZ, 0x3 ;  /* 0x000000cc05057211 */ /* 0x000fe400078f18ff */
[----:B------:R-:W-:-:S02]  /*0e50*/  LEA.HI R3, R3, R224, RZ, 0x3 ;  /* 0x000000e003037211 */ /* 0x000fc400078f18ff */
[----:B------:R-:W-:Y:S02]  /*0e60*/  LOP3.LUT R5, R5, 0xfffffff8, RZ, 0xc0, !PT ;  /* 0xfffffff805057812 */ /* 0x000fe400078ec0ff */
[----:B------:R-:W-:Y:S01]  /*0e70*/  IADD3 R205, R22, 0x20, RZ ;  /* 0x0000002016cd7810 */ /* 0x000fe20007ffe0ff */
[----:B------:R-:W-:Y:S01]  /*0e80*/  IMAD.SHL.U32 R3, R3, 0x40, RZ ;  /* 0x0000004003037824 */ /* 0x000fe200078e00ff */
[----:B------:R-:W-:Y:S01]  /*0e90*/  LEA.HI R7, R7, R230, RZ, 0x5 ;  /* 0x000000e607077211 */ /* 0x000fe200078f28ff */
[----:B------:R-:W-:Y:S01]  /*0ea0*/  IMAD.IADD R217, R204, 0x1, -R5 ;  /* 0x00000001ccd97824 */ /* 0x000fe200078e0a05 */
[----:B------:R-:W-:Y:S02]  /*0eb0*/  LEA.HI R2, R2, R6, RZ, 0x1 ;  /* 0x0000000602027211 */ /* 0x000fe400078f08ff */
[----:B------:R-:W-:Y:S02]  /*0ec0*/  SHF.R.S32.HI R4, RZ, 0x1f, R205 ;  /* 0x0000001fff047819 */ /* 0x000fe400000114cd */
[----:B------:R-:W-:-:S02]  /*0ed0*/  SHF.R.S32.HI R5, RZ, 0x1f, R206 ;  /* 0x0000001fff057819 */ /* 0x000fc400000114ce */
[----:B------:R-:W-:Y:S02]  /*0ee0*/  SHF.L.U32 R208, R224, 0x6, RZ ;  /* 0x00000006e0d07819 */ /* 0x000fe400000006ff */
[----:B------:R-:W-:Y:S02]  /*0ef0*/  SHF.L.U32 R209, R217, 0x6, RZ ;  /* 0x00000006d9d17819 */ /* 0x000fe400000006ff */
[----:B------:R-:W-:Y:S02]  /*0f00*/  SHF.R.S32.HI R7, RZ, 0x5, R7 ;  /* 0x00000005ff077819 */ /* 0x000fe40000011407 */
[----:B------:R-:W-:Y:S02]  /*0f10*/  LOP3.LUT R2, R2, 0x3fffffe, RZ, 0xc0, !PT ;  /* 0x03fffffe02027812 */ /* 0x000fe400078ec0ff */
[----:B------:R-:W-:Y:S01]  /*0f20*/  LOP3.LUT R213, R3, 0xfffffe00, RZ, 0xc0, !PT ;  /* 0xfffffe0003d57812 */ /* 0x000fe200078ec0ff */
[----:B------:R-:W-:Y:S01]  /*0f30*/  IMAD R7, R7, 0x10, R8 ;  /* 0x0000001007077824 */ /* 0x000fe200078e0208 */
[-C--:B------:R-:W-:Y:S01]  /*0f40*/  LEA.HI R229, R4, R205.reuse, RZ, 0x3 ;  /* 0x000000cd04e57211 */ /* 0x080fe200078f18ff */
[----:B------:R-:W-:Y:S01]  /*0f50*/  IMAD.IADD R2, R6, 0x1, -R2 ;  /* 0x0000000106027824 */ /* 0x000fe200078e0a02 */
[----:B------:R-:W-:-:S02]  /*0f60*/  LEA.HI R4, R4, R205, RZ, 0x6 ;  /* 0x000000cd04047211 */ /* 0x000fc400078f30ff */
[----:B------:R-:W-:Y:S02]  /*0f70*/  LEA.HI R3, R5, R206, RZ, 0x6 ;  /* 0x000000ce05037211 */ /* 0x000fe400078f30ff */
[----:B------:R-:W-:Y:S01]  /*0f80*/  LOP3.LUT R208, R208, 0x1c0, RZ, 0xc0, !PT ;  /* 0x000001c0d0d07812 */ /* 0x000fe200078ec0ff */
[----:B------:R-:W-:Y:S01]  /*0f90*/  IMAD.SHL.U32 R4, R4, 0x80, RZ ;  /* 0x0000008004047824 */ /* 0x000fe200078e00ff */
[----:B------:R-:W-:Y:S01]  /*0fa0*/  LOP3.LUT R209, R209, 0x1c0, RZ, 0xc0, !PT ;  /* 0x000001c0d1d17812 */ /* 0x000fe200078ec0ff */
[----:B------:R-:W-:Y:S01]  /*0fb0*/  IMAD.SHL.U32 R6, R3, 0x80, RZ ;  /* 0x0000008003067824 */ /* 0x000fe200078e00ff */
[----:B------:R-:W-:Y:S02]  /*0fc0*/  SHF.R.U32.HI R237, RZ, 0x3, R208 ;  /* 0x00000003ffed7819 */ /* 0x000fe400000116d0 */
[----:B------:R-:W-:Y:S02]  /*0fd0*/  SHF.R.U32.HI R210, RZ, 0x3, R209 ;  /* 0x00000003ffd27819 */ /* 0x000fe400000116d1 */
[----:B------:R-:W-:-:S02]  /*0fe0*/  LOP3.LUT R3, R209, 0x38, R229, 0xf8, !PT ;  /* 0x00000038d1037812 */ /* 0x000fc400078ef8e5 */
[----:B------:R-:W-:Y:S02]  /*0ff0*/  LOP3.LUT R8, R208, 0x38, R229, 0xf8, !PT ;  /* 0x00000038d0087812 */ /* 0x000fe400078ef8e5 */
[----:B------:R-:W-:Y:S02]  /*1000*/  LEA R2, R2, R7, 0x6 ;  /* 0x0000000702027211 */ /* 0x000fe400078e30ff */
[----:B------:R-:W-:Y:S02]  /*1010*/  LOP3.LUT R4, R4, 0xffffe000, RZ, 0xc0, !PT ;  /* 0xffffe00004047812 */ /* 0x000fe400078ec0ff */
[----:B------:R-:W-:Y:S01]  /*1020*/  LOP3.LUT R3, R3, R210, RZ, 0x3c, !PT ;  /* 0x000000d203037212 */ /* 0x000fe200078e3cff */
[----:B------:R0:W-:Y:S01]  /*1030*/  STL [R1+0x58], R2 ;  /* 0x0000580201007387 */ /* 0x0001e20000100800 */
[----:B------:R-:W-:Y:S02]  /*1040*/  LOP3.LUT R8, R8, R237, RZ, 0x3c, !PT ;  /* 0x000000ed08087212 */ /* 0x000fe400078e3cff */
[----:B------:R-:W-:-:S02]  /*1050*/  LEA.HI R0, R0, R13, RZ, 0x3 ;  /* 0x0000000d00007211 */ /* 0x000fc400078f18ff */
[-C--:B------:R-:W-:Y:S02]  /*1060*/  IADD3 R3, R3, R4.reuse, R211 ;  /* 0x0000000403037210 */ /* 0x080fe40007ffe0d3 */
[----:B------:R-:W-:Y:S02]  /*1070*/  IADD3 R8, R8, R4, R213 ;  /* 0x0000000408087210 */ /* 0x000fe40007ffe0d5 */
[----:B------:R-:W-:Y:S02]  /*1080*/  MOV R4, UR5 ;  /* 0x0000000500047c02 */ /* 0x000fe40008000f00 */
[----:B0-----:R-:W-:Y:S02]  /*1090*/  LOP3.LUT R2, R0, 0x1ffffff8, RZ, 0xc0, !PT ;  /* 0x1ffffff800027812 */ /* 0x001fe400078ec0ff */
[----:B------:R-:W-:Y:S01]  /*10a0*/  SHF.R.S32.HI R218, RZ, 0x3, R0 ;  /* 0x00000003ffda7819 */ /* 0x000fe20000011400 */
[----:B------:R0:W-:Y:S01]  /*10b0*/  STL [R1+0x1c], R4 ;  /* 0x00001c0401007387 */ /* 0x0001e20000100800 */
[----:B------:R-:W-:Y:S01]  /*10c0*/  MOV R0, UR4 ;  /* 0x0000000400007c02 */ /* 0x000fe20008000f00 */
[----:B------:R-:W-:Y:S01]  /*10d0*/  IMAD.IADD R2, R13, 0x1, -R2 ;  /* 0x000000010d027824 */ /* 0x000fe200078e0a02 */
[----:B------:R-:W-:-:S02]  /*10e0*/  LEA.HI R5, R5, R206, RZ, 0x3 ;  /* 0x000000ce05057211 */ /* 0x000fc400078f18ff */
[----:B------:R-:W-:Y:S01]  /*10f0*/  LOP3.LUT R6, R6, 0xffffe000, RZ, 0xc0, !PT ;  /* 0xffffe00006067812 */ /* 0x000fe200078ec0ff */
[----:B------:R1:W-:Y:S01]  /*1100*/  STL [R1+0x50], R0 ;  /* 0x0000500001007387 */ /* 0x0003e20000100800 */
[--C-:B------:R-:W-:Y:S01]  /*1110*/  LOP3.LUT R9, R209, 0x38, R5.reuse, 0xf8, !PT ;  /* 0x00000038d1097812 */ /* 0x100fe200078ef805 */
[----:B------:R-:W-:Y:S01]  /*1120*/  IMAD.SHL.U32 R215, R2, 0x8, RZ ;  /* 0x0000000802d77824 */ /* 0x000fe200078e00ff */
[----:B------:R-:W-:Y:S02]  /*1130*/  LOP3.LUT R10, R208, 0x38, R5, 0xf8, !PT ;  /* 0x00000038d00a7812 */ /* 0x000fe400078ef805 */
[----:B------:R-:W-:Y:S02]  /*1140*/  LOP3.LUT R9, R9, R210, RZ, 0x3c, !PT ;  /* 0x000000d209097212 */ /* 0x000fe400078e3cff */
[----:B------:R-:W-:Y:S02]  /*1150*/  LOP3.LUT R10, R10, R237, RZ, 0x3c, !PT ;  /* 0x000000ed0a0a7212 */ /* 0x000fe400078e3cff */
[----:B0-----:R-:W-:Y:S01]  /*1160*/  LOP3.LUT R4, R208, 0x38, R22, 0xf8, !PT ;  /* 0x00000038d0047812 */ /* 0x001fe200078ef816 */
[----:B-1----:R-:W-:Y:S01]  /*1170*/  IMAD.SHL.U32 R0, R12, 0x8, RZ ;  /* 0x000000080c007824 */ /* 0x002fe200078e00ff */
[----:B------:R-:W-:-:S02]  /*1180*/  IADD3 R9, R9, R6, R211 ;  /* 0x0000000609097210 */ /* 0x000fc40007ffe0d3 */
[----:B------:R-:W-:Y:S02]  /*1190*/  IADD3 R10, R10, R6, R213 ;  /* 0x000000060a0a7210 */ /* 0x000fe40007ffe0d5 */
[----:B------:R0:W-:Y:S01]  /*11a0*/  STL [R1+0x5c], R0 ;  /* 0x00005c0001007387 */ /* 0x0001e20000100800 */
[----:B------:R-:W-:Y:S02]  /*11b0*/  LOP3.LUT R4, R213, R4, R237, 0xf6, !PT ;  /* 0x00000004d5047212 */ /* 0x000fe400078ef6ed */
[----:B------:R-:W-:Y:S02]  /*11c0*/  SHF.R.S32.HI R229, RZ, 0x3, R229 ;  /* 0x00000003ffe57819 */ /* 0x000fe400000114e5 */
[----:B------:R-:W-:Y:S02]  /*11d0*/  SHF.R.S32.HI R234, RZ, 0x3, R5 ;  /* 0x00000003ffea7819 */ /* 0x000fe40000011405 */
[----:B------:R-:W-:Y:S02]  /*11e0*/  LEA R235, R4, UR4, 0x1 ;  /* 0x0000000404eb7c11 */ /* 0x000fe4000f8e08ff */
[----:B------:R-:W-:-:S02]  /*11f0*/  LEA R236, R3, UR4, 0x1 ;  /* 0x0000000403ec7c11 */ /* 0x000fc4000f8e08ff */
[----:B------:R-:W-:Y:S02]  /*1200*/  LEA R232, R8, UR4, 0x1 ;  /* 0x0000000408e87c11 */ /* 0x000fe4000f8e08ff */
[----:B------:R-:W-:Y:S02]  /*1210*/  LEA R233, R9, UR4, 0x1 ;  /* 0x0000000409e97c11 */ /* 0x000fe4000f8e08ff */
[----:B0-----:R-:W-:-:S07]  /*1220*/  LEA R231, R10, UR4, 0x1 ;  /* 0x000000040ae77c11 */ /* 0x001fce000f8e08ff */
.L_x_3508:
[----:B0-----:R-:W0:Y:S01]  /*1230*/  LDC.64 R2, c[0x0][0xc60] ;  /* 0x00031800ff027b82 */ /* 0x001e220000000a00 */
[----:B------:R-:W-:Y:S01]  /*1240*/  ULDC.64 UR4, c[0x0][0xa28] ;  /* 0x00028a0000047ab9 */ /* 0x000fe20000000a00 */
[----:B------:R-:W-:Y:S01]  /*1250*/  ULDC.64 UR8, c[0x0][0xa18] ;  /* 0x0002860000087ab9 */ /* 0x000fe20000000a00 */
[----:B------:R-:W-:Y:S01]  /*1260*/  ULDC.64 UR6, c[0x0][0xa08] ;  /* 0x0002820000067ab9 */ /* 0x000fe20000000a00 */
[----:B0-----:R-:W-:-:S05]  /*1270*/  IMAD.WIDE R2, R147, 0x4, R2 ;  /* 0x0000000493027825 */ /* 0x001fca00078e0202 */
[----:B--2---:R-:W2:Y:S01]  /*1280*/  LDG.E R223, desc[UR60][R2.64] ;  /* 0x0000003c02df7981 */ /* 0x004ea2000c1e1900 */
[----:B------:R-:W-:Y:S01]  /*1290*/  ISETP.NE.U32.AND P2, PT, RZ, UR4, PT ;  /* 0x00000004ff007c0c */ /* 0x000fe2000bf45070 */
[----:B---345:R-:W-:Y:S01]  /*12a0*/  IMAD.MOV.U32 R9, RZ, RZ, RZ ;  /* 0x000000ffff097224 */ /* 0x038fe200078e00ff */
[----:B------:R-:W-:Y:S01]  /*12b0*/  ISETP.NE.U32.AND P1, PT, RZ, UR8, PT ;  /* 0x00000008ff007c0c */ /* 0x000fe2000bf25070 */
[----:B------:R-:W-:Y:S01]  /*12c0*/  IMAD.MOV.U32 R29, RZ, RZ, RZ ;  /* 0x000000ffff1d7224 */ /* 0x000fe200078e00ff */
[----:B------:R-:W-:Y:S02]  /*12d0*/  ISETP.NE.AND.EX P2, PT, RZ, UR5, PT, P2 ;  /* 0x00000005ff007c0c */ /* 0x000fe4000bf45320 */
[----:B------:R-:W-:Y:S02]  /*12e0*/  ISETP.NE.AND.EX P1, PT, RZ, UR9, PT, P1 ;  /* 0x00000009ff007c0c */ /* 0x000fe4000bf25310 */
[----:B------:R-:W-:-:S04]  /*12f0*/  ISETP.NE.U32.AND P0, PT, RZ, UR6, PT ;  /* 0x00000006ff007c0c */ /* 0x000fc8000bf05070 */
[----:B------:R-:W-:Y:S02]  /*1300*/  ISETP.NE.AND.EX P0, PT, RZ, UR7, PT, P0 ;  /* 0x00000007ff007c0c */ /* 0x000fe4000bf05300 */
[----:B--2---:R-:W-:-:S03]  /*1310*/  SHF.R.S32.HI R227, RZ, 0x1f, R223 ;  /* 0x0000001fffe37819 */ /* 0x004fc600000114df */
[C---:B------:R-:W-:Y:S02]  /*1320*/  @P2 LEA R2, P3, R223.reuse, UR4, 0x2 ;  /* 0x00000004df022c11 */ /* 0x040fe4000f8610ff */
[C---:B------:R-:W-:Y:S02]  /*1330*/  SHF.L.U32 R221, R223.reuse, 0x2, RZ ;  /* 0x00000002dfdd7819 */ /* 0x040fe400000006ff */
[C-C-:B------:R-:W-:Y:S01]  /*1340*/  @P2 LEA.HI.X R3, R223.reuse, UR5, R227.reuse, 0x2, P3 ;  /* 0x00000005df032c11 */ /* 0x140fe200098f14e3 */
[----:B------:R-:W-:Y:S01]  /*1350*/  ULDC UR4, c[0x0][0x288] ;  /* 0x0000a20000047ab9 */ /* 0x000fe20000000800 */
[----:B------:R-:W-:Y:S02]  /*1360*/  SHF.L.U64.HI R222, R223, 0x2, R227 ;  /* 0x00000002dfde7819 */ /* 0x000fe400000102e3 */
[C---:B------:R-:W-:Y:S01]  /*1370*/  IADD3 R6, P4, R221.reuse, UR6, RZ ;  /* 0x00000006dd067c10 */ /* 0x040fe2000ff9e0ff */
[----:B------:R0:W5:Y:S01]  /*1380*/  @P2 LDG.E R9, desc[UR60][R2.64] ;  /* 0x0000003c02092981 */ /* 0x000162000c1e1900 */
[----:B------:R-:W-:-:S02]  /*1390*/  @P1 IADD3 R4, P2, R221, UR8, RZ ;  /* 0x00000008dd041c10 */ /* 0x000fc4000ff5e0ff */
[----:B------:R-:W-:Y:S01]  /*13a0*/  MOV R151, UR4 ;  /* 0x0000000400977c02 */ /* 0x000fe20008000f00 */
[----:B------:R-:W-:Y:S01]  /*13b0*/  ULDC.64 UR4, c[0x0][0x3f8] ;  /* 0x0000fe0000047ab9 */ /* 0x000fe20000000a00 */
[C---:B------:R-:W-:Y:S02]  /*13c0*/  IADD3.X R7, R222.reuse, UR7, RZ, P4, !PT ;  /* 0x00000007de077c10 */ /* 0x040fe4000a7fe4ff */
[----:B------:R-:W-:Y:S01]  /*13d0*/  @P1 IADD3.X R5, R222, UR9, RZ, P2, !PT ;  /* 0x00000009de051c10 */ /* 0x000fe200097fe4ff */
[----:B------:R-:W-:Y:S02]  /*13e0*/  UISETP.NE.U32.AND UP0, UPT, UR4, URZ, UPT ;  /* 0x0000003f0400728c */ /* 0x000fe4000bf05070 */
[----:B------:R0:W5:Y:S01]  /*13f0*/  @P0 LDG.E R29, desc[UR60][R6.64] ;  /* 0x0000003c061d0981 */ /* 0x000162000c1e1900 */
[----:B------:R-:W-:Y:S01]  /*1400*/  ULDC UR4, c[0x0][0x404] ;  /* 0x0001010000047ab9 */ /* 0x000fe20000000800 */
[----:B------:R-:W-:Y:S02]  /*1410*/  ULDC.64 UR8, c[0x0][0xa20] ;  /* 0x0002880000087ab9 */ /* 0x000fe40000000a00 */
[----:B------:R0:W5:Y:S01]  /*1420*/  @P1 LDG.E R151, desc[UR60][R4.64] ;  /* 0x0000003c04971981 */ /* 0x000162000c1e1900 */
[----:B------:R-:W-:Y:S01]  /*1430*/  UISETP.NE.AND.EX UP0, UPT, UR5, URZ, UPT, UP0 ;  /* 0x0000003f0500728c */ /* 0x000fe2000bf05300 */
[----:B------:R-:W-:-:S02]  /*1440*/  ISETP.NE.U32.AND P2, PT, RZ, UR8, PT ;  /* 0x00000008ff007c0c */ /* 0x000fc4000bf45070 */
[----:B------:R-:W-:Y:S01]  /*1450*/  ULDC UR5, c[0x0][0x2e0] ;  /* 0x0000b80000057ab9 */ /* 0x000fe20000000800 */
[----:B------:R-:W-:Y:S01]  /*1460*/  USEL UR4, UR4, 0x1, UP0 ;  /* 0x0000000104047887 */ /* 0x000fe20008000000 */
[----:B------:R-:W-:-:S03]  /*1470*/  ISETP.NE.AND.EX P2, PT, RZ, UR9, PT, P2 ;  /* 0x00000009ff007c0c */ /* 0x000fc6000bf45320 */
[----:B------:R-:W-:-:S03]  /*1480*/  UIMAD UR4, UR4, UR5, URZ ;  /* 0x00000005040472a4 */ /* 0x000fc6000f8e023f */
[----:B------:R-:W-:Y:S01]  /*1490*/  ULDC UR5, c[0x0][0x338] ;  /* 0x0000ce0000057ab9 */ /* 0x000fe20000000800 */
[----:B------:R-:W-:Y:S01]  /*14a0*/  IMAD.MOV.U32 R226, RZ, RZ, R145 ;  /* 0x000000ffffe27224 */ /* 0x000fe200078e0091 */
[----:B------:R-:W-:Y:S01]  /*14b0*/  MOV R27, R223 ;  /* 0x000000df001b7202 */ /* 0x000fe20000000f00 */
[----:B------:R-:W-:Y:S01]  /*14c0*/  IMAD.MOV.U32 R220, RZ, RZ, R146 ;  /* 0x000000ffffdc7224 */ /* 0x000fe200078e0092 */
[----:B0-----:R-:W-:Y:S06]  /*14d0*/  @P1 BRA `(.L_x_3298) ;  /* 0x0000000000241947 */ /* 0x001fec0003800000 */
        /* <DEDUP_REMOVED lines=9> */
.L_x_3298:
[----:B------:R-:W-:Y:S01]  /*1570*/  IMAD.U32 R2, RZ, RZ, UR5 ;  /* 0x00000005ff027e24 */ /* 0x000fe2000f8e00ff */
[----:B------:R-:W-:Y:S01]  /*1580*/  MOV R26, UR4 ;  /* 0x00000004001a7c02 */ /* 0x000fe20008000f00 */
[----:B------:R-:W-:Y:S06]  /*1590*/  @!P2 BRA `(.L_x_3299) ;  /* 0x000000000010a947 */ /* 0x000fec0003800000 */
[----:B------:R-:W-:-:S04]  /*15a0*/  IADD3 R4, P0, R221, UR8, RZ ;  /* 0x00000008dd047c10 */ /* 0x000fc8000ff1e0ff */
[----:B------:R-:W-:-:S05]  /*15b0*/  IADD3.X R5, R222, UR9, RZ, P0, !PT ;  /* 0x00000009de057c10 */ /* 0x000fca00087fe4ff */
[----:B------:R0:W5:Y:S01]  /*15c0*/  LDG.E R26, desc[UR60][R4.64] ;  /* 0x0000003c041a7981 */ /* 0x000162000c1e1900 */
[----:B------:R-:W-:Y:S05]  /*15d0*/  BRA `(.L_x_3300) ;  /* 0x0000000000107947 */ /* 0x000fea0003800000 */
.L_x_3299:
[----:B------:R-:W-:Y:S05]  /*15e0*/  @!P0 BRA `(.L_x_3300) ;  /* 0x00000000000c8947 */ /* 0x000fea0003800000 */
[----:B------:R-:W2:Y:S04]  /*15f0*/  LDG.E R3, desc[UR60][R6.64] ;  /* 0x0000003c06037981 */ /* 0x000ea8000c1e1900 */
[----:B------:R-:W2:Y:S02]  /*1600*/  LDG.E R26, desc[UR60][R6.64+0x4] ;  /* 0x0000043c061a7981 */ /* 0x000ea4000c1e1900 */
[----:B--2---:R-:W-:-:S07]  /*1610*/  IMAD.IADD R26, R26, 0x1, -R3 ;  /* 0x000000011a1a7824 */ /* 0x004fce00078e0a03 */
.L_x_3300:
        /* <DEDUP_REMOVED lines=14> */
[----:B------:R-:W-:Y:S01]  /*1700*/  IADD3 R9, -R9, R26, RZ ;  /* 0x0000001a09097210 */ /* 0x000fe20007ffe1ff */
[----:B0-----:R-:W-:Y:S01]  /*1710*/  IMAD.MOV.U32 R4, RZ, RZ, RZ ;  /* 0x000000ffff047224 */ /* 0x001fe200078e00ff */
[----:B------:R-:W-:Y:S01]  /*1720*/  PLOP3.LUT P2, PT, PT, PT, PT, 0x80, 0x0 ;  /* 0x000000000000781c */ /* 0x000fe20003f4f070 */
[----:B--2---:R-:W-:Y:S02]  /*1730*/  @P0 IMAD.IADD R2, R3, 0x1, -R0 ;  /* 0x0000000103020824 */ /* 0x004fe400078e0a00 */
[----:B------:R-:W-:Y:S02]  /*1740*/  IMAD.MOV R0, RZ, RZ, -R9 ;  /* 0x000000ffff007224 */ /* 0x000fe400078e0a09 */
[----:B------:R-:W-:-:S03]  /*1750*/  IMAD.IADD R150, R9, 0x1, R2 ;  /* 0x0000000109967824 */ /* 0x000fc600078e0202 */
[----:B------:R-:W-:Y:S02]  /*1760*/  VIMNMX R0, RZ, R0, !PT ;  /* 0x00000000ff007248 */ /* 0x000fe40007fe0100 */
[----:B------:R-:W-:Y:S02]  /*1770*/  IADD3 R5, R150, 0x6f, RZ ;  /* 0x0000006f96057810 */ /* 0x000fe40007ffe0ff */
[----:B------:R-:W-:-:S03]  /*1780*/  SHF.R.U32.HI R124, RZ, 0x4, R0 ;  /* 0x00000004ff7c7819 */ /* 0x000fc60000011600 */
[----:B------:R-:W-:-:S04]  /*1790*/  IMAD.HI R4, R5, -0x6db6db6d, R4 ;  /* 0x9249249305047827 */ /* 0x000fc800078e0204 */
[----:B------:R-:W-:Y:S01]  /*17a0*/  IMAD.WIDE.U32 R124, R124, 0x24924925, RZ ;  /* 0x249249257c7c7825 */ /* 0x000fe200078e00ff */
[----:B------:R-:W-:-:S03]  /*17b0*/  SHF.R.U32.HI R3, RZ, 0x1f, R4 ;  /* 0x0000001fff037819 */ /* 0x000fc60000011604 */
[----:B------:R-:W-:Y:S01]  /*17c0*/  IMAD.MOV.U32 R24, RZ, RZ, R125 ;  /* 0x000000ffff187224 */ /* 0x000fe200078e007d */
[----:B------:R-:W-:-:S05]  /*17d0*/  LEA.HI.SX32 R152, R4, R3, 0x1a ;  /* 0x0000000304987211 */ /* 0x000fca00078fd2ff */
[----:B------:R-:W-:-:S05]  /*17e0*/  IMAD R3, R152, 0x70, -R9 ;  /* 0x0000007098037824 */ /* 0x000fca00078e0a09 */
[----:B------:R-:W-:-:S04]  /*17f0*/  VIMNMX R3, R3, R2, PT ;  /* 0x0000000203037248 */ /* 0x000fc80003fe0100 */
[----:B------:R-:W-:-:S13]  /*1800*/  ISETP.GT.AND P0, PT, R3, R0, PT ;  /* 0x000000000300720c */ /* 0x000fda0003f04270 */
[----:B------:R-:W-:Y:S01]  /*1810*/  @P0 IADD3 R5, R3, 0x6f, RZ ;  /* 0x0000006f03050810 */ /* 0x000fe20007ffe0ff */
[----:B------:R-:W-:-:S04]  /*1820*/  @P0 IMAD.MOV.U32 R4, RZ, RZ, RZ ;  /* 0x000000ffff040224 */ /* 0x000fc800078e00ff */
[----:B------:R-:W-:-:S05]  /*1830*/  @P0 IMAD.HI R4, R5, -0x6db6db6d, R4 ;  /* 0x9249249305040827 */ /* 0x000fca00078e0204 */
[----:B------:R-:W-:-:S04]  /*1840*/  @P0 SHF.R.U32.HI R3, RZ, 0x1f, R4 ;  /* 0x0000001fff030819 */ /* 0x000fc80000011604 */
[----:B------:R-:W-:-:S04]  /*1850*/  @P0 LEA.HI.SX32 R24, R4, R3, 0x1a ;  /* 0x0000000304180211 */ /* 0x000fc800078fd2ff */
[----:B------:R-:W-:-:S13]  /*1860*/  ISETP.GT.AND P0, PT, R24, R125, PT ;  /* 0x0000007d1800720c */ /* 0x000fda0003f04270 */
[----:B-1----:R-:W-:Y:S05]  /*1870*/  @!P0 BRA `(.L_x_3301) ;  /* 0x0000008c00288947 */ /* 0x002fea0003800000 */
        /* <DEDUP_REMOVED lines=14> */
[----:B------:R-:W-:Y:S01]  /*1960*/  MOV R11, UR7 ;  /* 0x00000007000b7c02 */ /* 0x000fe20008000f00 */
[----:B------:R-:W-:Y:S01]  /*1970*/  IMAD.MOV.U32 R8, RZ, RZ, 0x70 ;  /* 0x00000070ff087424 */ /* 0x000fe200078e00ff */
[----:B------:R-:W-:Y:S01]  /*1980*/  MOV R13, RZ ;  /* 0x000000ff000d7202 */ /* 0x000fe20000000f00 */
[----:B0-----:R-:W-:-:S07]  /*1990*/  IMAD.MOV.U32 R12, RZ, RZ, 0x1 ;  /* 0x00000001ff0c7424 */ /* 0x001fce00078e00ff */
[----:B------:R-:W-:-:S07]  /*19a0*/  LEPC R20, `(.L_x_3303) ;  /* 0x000000001014794e */ /* 0x000fce0000000000 */
[----:B-1---5:R-:W-:Y:S05]  /*19b0*/  CALL.ABS.NOINC R14 ;  /* 0x000000000e007343 */ /* 0x022fea0003c00000 */
.L_x_3303:
[----:B------:R-:W-:Y:S05]  /*19c0*/  BSYNC B6 ;  /* 0x0000000000067941 */ /* 0x000fea0003800000 */
.L_x_3302:
        /* <DEDUP_REMOVED lines=20> */
.L_x_3305:
[----:B------:R-:W-:Y:S05]  /*1b10*/  BSYNC B6 ;  /* 0x0000000000067941 */ /* 0x000fea0003800000 */
.L_x_3304:
[----:B------:R-:W-:Y:S01]  /*1b20*/  ULDC.64 UR4, c[0x0][0x9f8] ;  /* 0x00027e0000047ab9 */ /* 0x000fe20000000a00 */
[----:B------:R-:W2:Y:S01]  /*1b30*/  LDL.LU R20, [R1+0x10] ;  /* 0x0000100001147983 */ /* 0x000ea20000300800 */
[----:B------:R-:W-:Y:S01]  /*1b40*/  ISETP.NE.U32.AND P0, PT, RZ, UR4, PT ;  /* 0x00000004ff007c0c */ /* 0x000fe2000bf05070 */
[----:B------:R-:W0:Y:S01]  /*1b50*/  LDC R0, c[0x0][0x428] ;  /* 0x00010a00ff007b82 */ /* 0x000e220000000800 */
[----:B------:R-:W-:-:S07]  /*1b60*/  ULDC UR6, c[0x0][0x2e4] ;  /* 0x0000b90000067ab9 */ /* 0x000fce0000000800 */
[----:B------:R-:W1:Y:S01]  /*1b70*/  LDC.64 R114, c[0x0][0x2f0] ;  /* 0x0000bc00ff727b82 */ /* 0x000e620000000a00 */
[----:B------:R-:W-:Y:S01]  /*1b80*/  ISETP.NE.AND.EX P0, PT, RZ, UR5, PT, P0 ;  /* 0x00000005ff007c0c */ /* 0x000fe2000bf05300 */
[----:B------:R-:W-:Y:S01]  /*1b90*/  IMAD.IADD R29, R29, 0x1, R26 ;  /* 0x000000011d1d7824 */ /* 0x000fe200078e021a */
[----:B------:R-:W-:Y:S01]  /*1ba0*/  SHF.R.S32.HI R23, RZ, 0x1f, R22 ;  /* 0x0000001fff177819 */ /* 0x000fe20000011416 */
[----:B------:R-:W-:-:S04]  /*1bb0*/  ULDC.64 UR8, c[0x0][0xa08] ;  /* 0x0002820000087ab9 */ /* 0x000fc80000000a00 */
[----:B------:R-:W3:Y:S06]  /*1bc0*/  LDC.64 R108, c[0x0][0x3e8] ;  /* 0x0000fa00ff6c7b82 */ /* 0x000eec0000000a00 */
[----:B------:R-:W-:Y:S02]  /*1bd0*/  @P0 IADD3 R4, P1, R221, UR4, RZ ;  /* 0x00000004dd040c10 */ /* 0x000fe4000ff3e0ff */
[----:B------:R-:W4:Y:S02]  /*1be0*/  LDC.64 R102, c[0x0][0x3d8] ;  /* 0x0000f600ff667b82 */ /* 0x000f240000000a00 */
[----:B------:R-:W-:Y:S01]  /*1bf0*/  @P0 IADD3.X R5, R222, UR5, RZ, P1, !PT ;  /* 0x00000005de050c10 */ /* 0x000fe20008ffe4ff */
[----:B------:R-:W-:-:S04]  /*1c00*/  ULDC.64 UR4, c[0x0][0x320] ;  /* 0x0000c80000047ab9 */ /* 0x000fc80000000a00 */
[----:B------:R3:W2:Y:S01]  /*1c10*/  @P0 LDG.E R27, desc[UR60][R4.64] ;  /* 0x0000003c041b0981 */ /* 0x0006a2000c1e1900 */
[----:B0-----:R-:W-:Y:S01]  /*1c20*/  ISETP.NE.AND P0, PT, R0, 0x1, PT ;  /* 0x000000010000780c */ /* 0x001fe20003f05270 */
[----:B------:R-:W0:Y:S01]  /*1c30*/  LDC R31, c[0x0][0x3d4] ;  /* 0x0000f500ff1f7b82 */ /* 0x000e220000000800 */
[----:B------:R-:W-:Y:S01]  /*1c40*/  ISETP.GE.AND P2, PT, R205, UR6, PT ;  /* 0x00000006cd007c0c */ /* 0x000fe2000bf46270 */
[----:B------:R-:W0:Y:S01]  /*1c50*/  S2R R153, SR_TID.X ;  /* 0x0000000000997919 */ /* 0x000e220000002100 */
[----:B------:R-:W-:Y:S01]  /*1c60*/  ISETP.GE.AND P1, PT, R22, UR6, PT ;  /* 0x0000000616007c0c */ /* 0x000fe2000bf26270 */
[----:B-1----:R-:W-:Y:S01]  /*1c70*/  IMAD R33, R115, 0x70, RZ ;  /* 0x0000007073217824 */ /* 0x002fe200078e02ff */
[----:B------:R-:W-:Y:S02]  /*1c80*/  SEL R0, RZ, 0xffffffff, P2 ;  /* 0xffffffffff007807 */ /* 0x000fe40001000000 */
[----:B------:R-:W-:Y:S01]  /*1c90*/  SEL R3, RZ, 0x1, P1 ;  /* 0x00000001ff037807 */ /* 0x000fe20000800000 */
[----:B---3--:R-:W-:Y:S01]  /*1ca0*/  IMAD.WIDE.U32 R110, R204, R108, R22 ;  /* 0x0000006ccc6e7225 */ /* 0x008fe200078e0016 */
[----:B------:R-:W-:-:S02]  /*1cb0*/  ISETP.GE.AND P1, PT, R206, UR6, PT ;  /* 0x00000006ce007c0c */ /* 0x000fc4000bf26270 */
[----:B------:R-:W-:Y:S01]  /*1cc0*/  SHF.R.S32.HI R15, RZ, 0x1f, R29 ;  /* 0x0000001fff0f7819 */ /* 0x000fe2000001141d */
[----:B------:R-:W1:Y:S01]  /*1cd0*/  @P0 LDC R7, c[0x0][0x42c] ;  /* 0x00010b00ff070b82 */ /* 0x000e620000000800 */
[----:B------:R-:W-:Y:S01]  /*1ce0*/  IMAD.SHL.U32 R4, R0, 0x2, RZ ;  /* 0x0000000200047824 */ /* 0x000fe200078e00ff */
[----:B------:R-:W-:Y:S01]  /*1cf0*/  IADD3 R0, R22, 0x60, RZ ;  /* 0x0000006016007810 */ /* 0x000fe20007ffe0ff */
[----:B----4-:R-:W-:Y:S01]  /*1d00*/  IMAD.WIDE.U32 R104, R204, R102, R22 ;  /* 0x00000066cc687225 */ /* 0x010fe200078e0016 */
[----:B------:R-:W-:Y:S02]  /*1d10*/  SEL R5, RZ, 0x4, P1 ;  /* 0x00000004ff057807 */ /* 0x000fe40000800000 */
[----:B------:R-:W-:Y:S01]  /*1d20*/  LOP3.LUT R4, R4, 0x2, R3, 0xe2, !PT ;  /* 0x0000000204047812 */ /* 0x000fe200078ee203 */
[----:B------:R-:W-:Y:S01]  /*1d30*/  IMAD R10, R15, R114, RZ ;  /* 0x000000720f0a7224 */ /* 0x000fe200078e02ff */
[----:B------:R-:W3:Y:S01]  /*1d40*/  @P0 LDC R8, c[0x0][0x430] ;  /* 0x00010c00ff080b82 */ /* 0x000ee20000000800 */
[----:B------:R-:W-:Y:S01]  /*1d50*/  ISETP.GE.AND P2, PT, R0, UR6, PT ;  /* 0x0000000600007c0c */ /* 0x000fe2000bf46270 */
[----:B------:R-:W-:Y:S01]  /*1d60*/  IMAD R35, R109, 0x70, RZ ;  /* 0x000000706d237824 */ /* 0x000fe200078e02ff */
[----:B------:R-:W-:Y:S01]  /*1d70*/  SHF.R.S32.HI R147, RZ, 0x1f, R204 ;  /* 0x0000001fff937819 */ /* 0x000fe200000114cc */
[----:B------:R-:W-:Y:S01]  /*1d80*/  IMAD R11, R29, R115, R10 ;  /* 0x000000731d0b7224 */ /* 0x000fe200078e020a */
[----:B------:R-:W-:Y:S01]  /*1d90*/  SEL R6, RZ, 0x8, P2 ;  /* 0x00000008ff067807 */ /* 0x000fe20001000000 */
[----:B0-----:R-:W-:Y:S01]  /*1da0*/  IMAD.SHL.U32 R124, R31, 0x2, RZ ;  /* 0x000000021f7c7824 */ /* 0x001fe200078e00ff */
[----:B------:R-:W-:Y:S01]  /*1db0*/  SHF.R.S32.HI R17, RZ, 0x1f, R16 ;  /* 0x0000001fff117819 */ /* 0x000fe20000011410 */
[----:B------:R-:W-:Y:S01]  /*1dc0*/  IMAD R133, R103, 0x70, RZ ;  /* 0x0000007067857824 */ /* 0x000fe200078e02ff */
[----:B------:R-:W-:-:S02]  /*1dd0*/  LOP3.LUT R30, R6, R4, R5, 0xfe, !PT ;  /* 0x00000004061e7212 */ /* 0x000fc400078efe05 */
[-C--:B------:R-:W-:Y:S01]  /*1de0*/  ISETP.GE.AND P1, PT, R205, R31.reuse, PT ;  /* 0x0000001fcd00720c */ /* 0x080fe20003f26270 */
[----:B------:R-:W-:Y:S01]  /*1df0*/  IMAD.WIDE.U32 R106, R204, R102, R16 ;  /* 0x00000066cc6a7225 */ /* 0x000fe200078e0010 */
[----:B------:R-:W-:Y:S02]  /*1e00*/  ISETP.GE.AND P3, PT, R206, R31, PT ;  /* 0x0000001fce00720c */ /* 0x000fe40003f66270 */
[----:B------:R-:W-:Y:S01]  /*1e10*/  LOP3.LUT P2, RZ, R217, 0x4, RZ, 0xc0, !PT ;  /* 0x00000004d9ff7812 */ /* 0x000fe2000784c0ff */
[----:B-1----:R-:W-:Y:S01]  /*1e20*/  @P0 IMAD.HI.U32 R3, R146, R7, RZ ;  /* 0x0000000792030227 */ /* 0x002fe200078e00ff */
[C---:B------:R-:W-:Y:S02]  /*1e30*/  SHF.L.U64.HI R135, R114.reuse, 0x6, R115 ;  /* 0x0000000672877819 */ /* 0x040fe40000010273 */
[----:B------:R-:W-:Y:S01]  /*1e40*/  SHF.L.U32 R136, R114, 0x6, RZ ;  /* 0x0000000672887819 */ /* 0x000fe200000006ff */
[----:B------:R-:W-:Y:S01]  /*1e50*/  IMAD.WIDE.U32 R112, R204, R108, R16 ;  /* 0x0000006ccc707225 */ /* 0x000fe200078e0010 */
[----:B------:R-:W-:-:S02]  /*1e60*/  SHF.R.S32.HI R148, RZ, 0x1f, R224 ;  /* 0x0000001fff947819 */ /* 0x000fc400000114e0 */
[----:B------:R-:W-:Y:S02]  /*1e70*/  LEA.HI R153, R153, 0x8, RZ, 0x19 ;  /* 0x0000000899997811 */ /* 0x000fe400078fc8ff */
[----:B---3--:R-:W-:Y:S01]  /*1e80*/  @P0 SHF.R.U32.HI R146, RZ, R8, R3 ;  /* 0x00000008ff920219 */ /* 0x008fe20000011603 */
[----:B------:R-:W-:-:S03]  /*1e90*/  VIADD R3, R22, 0x80 ;  /* 0x0000008016037836 */ /* 0x000fc60000000000 */
[----:B------:R-:W-:Y:S01]  /*1ea0*/  SHF.R.S32.HI R8, RZ, 0x1f, R146 ;  /* 0x0000001fff087819 */ /* 0x000fe20000011492 */
[----:B------:R-:W-:Y:S01]  /*1eb0*/  IMAD.WIDE.U32 R6, R146, UR4, R22 ;  /* 0x0000000492067c25 */ /* 0x000fe2000f8e0016 */
[----:B------:R-:W-:-:S03]  /*1ec0*/  ISETP.GE.AND P0, PT, R3, UR6, PT ;  /* 0x0000000603007c0c */ /* 0x000fc6000bf06270 */
[----:B------:R-:W-:Y:S01]  /*1ed0*/  IMAD R5, R8, UR4, RZ ;  /* 0x0000000408057c24 */ /* 0x000fe2000f8e02ff */
[----:B------:R-:W-:Y:S01]  /*1ee0*/  SEL R9, RZ, 0x10, P0 ;  /* 0x00000010ff097807 */ /* 0x000fe20000000000 */
[----:B------:R-:W-:Y:S01]  /*1ef0*/  IMAD.MOV.U32 R116, RZ, RZ, R6 ;  /* 0x000000ffff747224 */ /* 0x000fe200078e0006 */
[----:B------:R-:W-:Y:S01]  /*1f00*/  ISETP.NE.U32.AND P0, PT, RZ, UR8, PT ;  /* 0x00000008ff007c0c */ /* 0x000fe2000bf05070 */
[----:B------:R-:W-:Y:S01]  /*1f10*/  IMAD R117, R146, UR5, R5 ;  /* 0x0000000592757c24 */ /* 0x000fe2000f8e0205 */
[----:B------:R-:W-:Y:S01]  /*1f20*/  ULDC.64 UR4, c[0x0][0x2f8] ;  /* 0x0000be0000047ab9 */ /* 0x000fe20000000a00 */
[----:B------:R-:W-:Y:S01]  /*1f30*/  IMAD.WIDE.U32 R4, R29, R114, RZ ;  /* 0x000000721d047225 */ /* 0x000fe200078e00ff */
[----:B------:R-:W-:Y:S02]  /*1f40*/  ISETP.NE.AND.EX P0, PT, RZ, UR9, PT, P0 ;  /* 0x00000009ff007c0c */ /* 0x000fe4000bf05300 */
[----:B------:R-:W-:Y:S01]  /*1f50*/  IADD3 R117, R7, R117, RZ ;  /* 0x0000007507757210 */ /* 0x000fe20007ffe0ff */
[----:B------:R-:W-:Y:S01]  /*1f60*/  IMAD.IADD R5, R5, 0x1, R11 ;  /* 0x0000000105057824 */ /* 0x000fe200078e020b */
[----:B------:R-:W-:Y:S01]  /*1f70*/  LOP3.LUT R30, R30, R9, RZ, 0xfc, !PT ;  /* 0x000000091e1e7212 */ /* 0x000fe200078efcff */
[----:B------:R-:W-:-:S02]  /*1f80*/  IMAD R7, R8, UR4, RZ ;  /* 0x0000000408077c24 */ /* 0x000fc4000f8e02ff */
[----:B------:R-:W-:-:S04]  /*1f90*/  IMAD.WIDE.U32 R4, R146, UR4, R4 ;  /* 0x0000000492047c25 */ /* 0x000fc8000f8e0004 */
[----:B------:R-:W-:Y:S01]  /*1fa0*/  IMAD R7, R146, UR5, R7 ;  /* 0x0000000592077c24 */ /* 0x000fe2000f8e0207 */
[----:B------:R-:W-:-:S04]  /*1fb0*/  ULDC.64 UR4, c[0x0][0x300] ;  /* 0x0000c00000047ab9 */ /* 0x000fc80000000a00 */
[----:B------:R-:W-:Y:S02]  /*1fc0*/  IADD3 R5, R5, R7, RZ ;  /* 0x0000000705057210 */ /* 0x000fe40007ffe0ff */
[----:B--2---:R-:W-:-:S04]  /*1fd0*/  LOP3.LUT R20, R20, 0xfffffffe, RZ, 0xc0, !PT ;  /* 0xfffffffe14147812 */ /* 0x004fc800078ec0ff */
[----:B------:R-:W-:-:S04]  /*1fe0*/  @P3 LOP3.LUT R20, R20, 0x1, RZ, 0xfc, !PT ;  /* 0x0000000114143812 */ /* 0x000fc800078efcff */
[----:B------:R-:W-:-:S04]  /*1ff0*/  LOP3.LUT R20, R20, 0xfffffffb, RZ, 0xc0, !PT ;  /* 0xfffffffb14147812 */ /* 0x000fc800078ec0ff */
[----:B------:R-:W-:-:S05]  /*2000*/  @P2 LOP3.LUT R20, R20, 0x4, RZ, 0xfc, !PT ;  /* 0x0000000414142812 */ /* 0x000fca00078efcff */
[----:B------:R0:W-:Y:S01]  /*2010*/  STL [R1+0x10], R20 ;  /* 0x0000101401007387 */ /* 0x0001e20000100800 */
[----:B------:R-:W-:Y:S02]  /*2020*/  SHF.R.S32.HI R6, RZ, 0x1f, R27 ;  /* 0x0000001fff067819 */ /* 0x000fe4000001141b */
[----:B------:R-:W-:Y:S02]  /*2030*/  SEL R9, R27, RZ, !P0 ;  /* 0x000000ff1b097207 */ /* 0x000fe40004000000 */
[----:B------:R-:W-:Y:S01]  /*2040*/  SEL R8, R6, RZ, !P0 ;  /* 0x000000ff06087207 */ /* 0x000fe20004000000 */
[----:B------:R-:W-:Y:S02]  /*2050*/  IMAD R6, R147, R108, RZ ;  /* 0x0000006c93067224 */ /* 0x000fe400078e02ff */
[----:B------:R-:W-:-:S04]  /*2060*/  IMAD.WIDE.U32 R118, R9, UR4, R4 ;  /* 0x0000000409767c25 */ /* 0x000fc8000f8e0004 */
[----:B------:R-:W-:Y:S02]  /*2070*/  IMAD R10, R8, UR4, RZ ;  /* 0x00000004080a7c24 */ /* 0x000fe4000f8e02ff */
[-C--:B------:R-:W-:Y:S02]  /*2080*/  IMAD R4, R147, R114.reuse, RZ ;  /* 0x0000007293047224 */ /* 0x080fe400078e02ff */
[C---:B------:R-:W-:Y:S02]  /*2090*/  IMAD R11, R204.reuse, R109, R6 ;  /* 0x0000006dcc0b7224 */ /* 0x040fe400078e0206 */
[----:B------:R-:W-:Y:S01]  /*20a0*/  IMAD R13, R9, UR5, R10 ;  /* 0x00000005090d7c24 */ /* 0x000fe2000f8e020a */
[----:B------:R-:W-:Y:S01]  /*20b0*/  ULDC.64 UR4, c[0x0][0x328] ;  /* 0x0000ca0000047ab9 */ /* 0x000fe20000000a00 */
[----:B------:R-:W-:Y:S01]  /*20c0*/  IMAD.WIDE.U32 R6, R204, R114, R22 ;  /* 0x00000072cc067225 */ /* 0x000fe200078e0016 */
[----:B------:R-:W-:-:S03]  /*20d0*/  IADD3 R111, R11, R111, RZ ;  /* 0x0000006f0b6f7210 */ /* 0x000fc60007ffe0ff */
[----:B------:R-:W-:Y:S01]  /*20e0*/  IMAD R21, R204, R115, R4 ;  /* 0x00000073cc157224 */ /* 0x000fe200078e0204 */
[----:B------:R-:W-:Y:S01]  /*20f0*/  IADD3 R5, P0, R118, R6, RZ ;  /* 0x0000000676057210 */ /* 0x000fe20007f1e0ff */
[----:B------:R-:W-:Y:S02]  /*2100*/  IMAD.IADD R4, R119, 0x1, R13 ;  /* 0x0000000177047824 */ /* 0x000fe400078e020d */
[----:B------:R-:W-:Y:S02]  /*2110*/  IMAD R8, R8, UR4, RZ ;  /* 0x0000000408087c24 */ /* 0x000fe4000f8e02ff */
[----:B------:R-:W-:Y:S01]  /*2120*/  IMAD.WIDE.U32 R116, R9, UR4, R116 ;  /* 0x0000000409747c25 */ /* 0x000fe2000f8e0074 */
[----:B------:R-:W-:Y:S02]  /*2130*/  IADD3.X R6, R4, R7, R21, P0, !PT ;  /* 0x0000000704067210 */ /* 0x000fe400007fe415 */
[----:B------:R-:W-:Y:S01]  /*2140*/  ISETP.GE.AND P0, PT, R22, R31, PT ;  /* 0x0000001f1600720c */ /* 0x000fe20003f06270 */
[----:B------:R-:W-:-:S02]  /*2150*/  IMAD R7, R147, R102, RZ ;  /* 0x0000006693077224 */ /* 0x000fc400078e02ff */
[----:B------:R-:W-:Y:S01]  /*2160*/  IMAD R41, R9, UR5, R8 ;  /* 0x0000000509297c24 */ /* 0x000fe2000f8e0208 */
[C---:B------:R-:W-:Y:S01]  /*2170*/  SEL R8, R31.reuse, RZ, P1 ;  /* 0x000000ff1f087207 */ /* 0x040fe20000800000 */
[----:B------:R-:W-:Y:S01]  /*2180*/  IMAD R9, R204, R103, R7 ;  /* 0x00000067cc097224 */ /* 0x000fe200078e0207 */
[----:B------:R-:W-:Y:S01]  /*2190*/  SEL R7, R31, RZ, P0 ;  /* 0x000000ff1f077207 */ /* 0x000fe20000000000 */
[----:B------:R-:W-:Y:S01]  /*21a0*/  IMAD.IADD R113, R113, 0x1, R11 ;  /* 0x0000000171717824 */ /* 0x000fe200078e020b */
[----:B------:R-:W-:Y:S01]  /*21b0*/  SEL R11, R31, RZ, P3 ;  /* 0x000000ff1f0b7207 */ /* 0x000fe20001800000 */
[----:B------:R-:W-:Y:S01]  /*21c0*/  IMAD.IADD R107, R107, 0x1, R9 ;  /* 0x000000016b6b7824 */ /* 0x000fe200078e0209 */
[----:B------:R-:W-:Y:S01]  /*21d0*/  IADD3 R7, R22, R7, RZ ;  /* 0x0000000716077210 */ /* 0x000fe20007ffe0ff */
[----:B------:R-:W-:Y:S01]  /*21e0*/  IMAD.IADD R105, R9, 0x1, R105 ;  /* 0x0000000109697824 */ /* 0x000fe200078e0269 */
[----:B------:R-:W-:Y:S01]  /*21f0*/  IADD3 R120, P3, R204, R29, RZ ;  /* 0x0000001dcc787210 */ /* 0x000fe20007f7e0ff */
[----:B------:R-:W-:Y:S01]  /*2200*/  IMAD.IADD R9, R205, 0x1, R8 ;  /* 0x00000001cd097824 */ /* 0x000fe200078e0208 */
[----:B------:R-:W-:Y:S01]  /*2210*/  SHF.R.S32.HI R8, RZ, 0x1f, R7 ;  /* 0x0000001fff087819 */ /* 0x000fe20000011407 */
[----:B------:R-:W-:-:S02]  /*2220*/  IMAD.IADD R13, R206, 0x1, R11 ;  /* 0x00000001ce0d7824 */ /* 0x000fc400078e020b */
[-C--:B-----5:R-:W-:Y:S01]  /*2230*/  IMAD.WIDE.U32 R112, R144, R108.reuse, R112 ;  /* 0x0000006c90707225 */ /* 0x0a0fe200078e0070 */
[CC--:B------:R-:W-:Y:S02]  /*2240*/  LEA.HI R21, R8.reuse, R7.reuse, RZ, 0x3 ;  /* 0x0000000708157211 */ /* 0x0c0fe400078f18ff */
[----:B------:R-:W-:Y:S01]  /*2250*/  LEA.HI R7, R8, R7, RZ, 0x6 ;  /* 0x0000000708077211 */ /* 0x000fe200078f30ff */
[C---:B------:R-:W-:Y:S01]  /*2260*/  IMAD.WIDE.U32 R110, R144.reuse, R108, R110 ;  /* 0x0000006c906e7225 */ /* 0x040fe200078e006e */
[----:B------:R-:W-:Y:S02]  /*2270*/  SHF.R.S32.HI R14, RZ, 0x1f, R13 ;  /* 0x0000001fff0e7819 */ /* 0x000fe4000001140d */
[----:B------:R-:W-:Y:S01]  /*2280*/  SHF.R.S32.HI R8, RZ, 0x6, R7 ;  /* 0x00000006ff087819 */ /* 0x000fe20000011407 */
[----:B------:R-:W-:Y:S01]  /*2290*/  IMAD.WIDE.U32 R106, R144, R102, R106 ;  /* 0x00000066906a7225 */ /* 0x000fe200078e006a */
[----:B------:R-:W-:Y:S02]  /*22a0*/  LOP3.LUT R7, R209, 0x38, R21, 0xf8, !PT ;  /* 0x00000038d1077812 */ /* 0x000fe400078ef815 */
[-C--:B------:R-:W-:Y:S01]  /*22b0*/  LEA.HI R32, R14, R13.reuse, RZ, 0x3 ;  /* 0x0000000d0e207211 */ /* 0x080fe200078f18ff */
[C---:B------:R-:W-:Y:S01]  /*22c0*/  IMAD R143, R8.reuse, 0x1c00, R211 ;  /* 0x00001c00088f7824 */ /* 0x040fe200078e02d3 */
[----:B------:R-:W-:Y:S01]  /*22d0*/  SHF.R.S32.HI R10, RZ, 0x1f, R9 ;  /* 0x0000001fff0a7819 */ /* 0x000fe20000011409 */
[----:B------:R-:W-:Y:S01]  /*22e0*/  IMAD R141, R8, 0x1c00, R213 ;  /* 0x00001c00088d7824 */ /* 0x000fe200078e02d5 */
[----:B------:R-:W-:Y:S01]  /*22f0*/  LOP3.LUT R8, R7, R210, RZ, 0x3c, !PT ;  /* 0x000000d207087212 */ /* 0x000fe200078e3cff */
[----:B------:R-:W-:Y:S01]  /*2300*/  IMAD.WIDE.U32 R104, R144, R102, R104 ;  /* 0x0000006690687225 */ /* 0x000fe200078e0068 */
[----:B------:R-:W-:-:S02]  /*2310*/  LEA.HI R13, R14, R13, RZ, 0x6 ;  /* 0x0000000d0e0d7211 */ /* 0x000fc400078f30ff */
[----:B------:R-:W-:Y:S01]  /*2320*/  IADD3 R143, R143, R8, RZ ;  /* 0x000000088f8f7210 */ /* 0x000fe20007ffe0ff */
[----:B------:R-:W-:Y:S01]  /*2330*/  IMAD.WIDE.U32 R114, R114, 0x70, RZ ;  /* 0x0000007072727825 */ /* 0x000fe200078e00ff */
[CC--:B------:R-:W-:Y:S02]  /*2340*/  LEA.HI R11, R10.reuse, R9.reuse, RZ, 0x6 ;  /* 0x000000090a0b7211 */ /* 0x0c0fe400078f30ff */
[----:B------:R-:W-:Y:S01]  /*2350*/  SHF.R.S32.HI R8, RZ, 0x6, R13 ;  /* 0x00000006ff087819 */ /* 0x000fe2000001140d */
[----:B------:R-:W-:Y:S01]  /*2360*/  IMAD.X R121, R15, 0x1, R147, P3 ;  /* 0x000000010f797824 */ /* 0x000fe200018e0693 */
[----:B------:R-:W-:Y:S01]  /*2370*/  LOP3.LUT R7, R209, 0x38, R32, 0xf8, !PT ;  /* 0x00000038d1077812 */ /* 0x000fe200078ef820 */
[----:B------:R-:W-:Y:S01]  /*2380*/  IMAD.IADD R132, R115, 0x1, R33 ;  /* 0x0000000173847824 */ /* 0x000fe200078e0221 */
[----:B------:R-:W-:Y:S01]  /*2390*/  LEA.HI R27, R10, R9, RZ, 0x3 ;  /* 0x000000090a1b7211 */ /* 0x000fe200078f18ff */
[C---:B------:R-:W-:Y:S01]  /*23a0*/  IMAD R140, R8.reuse, 0x1c00, R211 ;  /* 0x00001c00088c7824 */ /* 0x040fe200078e02d3 */
[----:B------:R-:W-:Y:S01]  /*23b0*/  SHF.R.S32.HI R10, RZ, 0x6, R11 ;  /* 0x00000006ff0a7819 */ /* 0x000fe2000001140b */
[----:B------:R-:W-:Y:S01]  /*23c0*/  IMAD R138, R8, 0x1c00, R213 ;  /* 0x00001c00088a7824 */ /* 0x000fe200078e02d5 */
[----:B------:R-:W-:Y:S01]  /*23d0*/  LOP3.LUT R7, R7, R210, RZ, 0x3c, !PT ;  /* 0x000000d207077212 */ /* 0x000fe200078e3cff */
[----:B------:R-:W-:Y:S01]  /*23e0*/  IMAD.SHL.U32 R8, R108, 0x40, RZ ;  /* 0x000000406c087824 */ /* 0x000fe200078e00ff */
[----:B------:R-:W-:Y:S01]  /*23f0*/  SHF.R.S32.HI R11, RZ, 0x1f, R144 ;  /* 0x0000001fff0b7819 */ /* 0x000fe20000011490 */
[----:B------:R-:W-:Y:S01]  /*2400*/  IMAD R142, R10, 0x1c00, R211 ;  /* 0x00001c000a8e7824 */ /* 0x000fe200078e02d3 */
[----:B------:R-:W-:Y:S01]  /*2410*/  LOP3.LUT R12, R208, 0x38, R21, 0xf8, !PT ;  /* 0x00000038d00c7812 */ /* 0x000fe200078ef815 */
[----:B------:R-:W-:Y:S01]  /*2420*/  IMAD.IADD R140, R140, 0x1, R7 ;  /* 0x000000018c8c7824 */ /* 0x000fe200078e0207 */
[----:B------:R-:W-:Y:S01]  /*2430*/  LOP3.LUT R9, R209, 0x38, R27, 0xf8, !PT ;  /* 0x00000038d1097812 */ /* 0x000fe200078ef81b */
[C---:B------:R-:W-:Y:S01]  /*2440*/  IMAD R7, R11.reuse, R108, RZ ;  /* 0x0000006c0b077224 */ /* 0x040fe200078e02ff */
[----:B------:R-:W-:Y:S01]  /*2450*/  LOP3.LUT R12, R12, R237, RZ, 0x3c, !PT ;  /* 0x000000ed0c0c7212 */ /* 0x000fe200078e3cff */
[----:B------:R-:W-:Y:S01]  /*2460*/  IMAD R11, R11, R102, RZ ;  /* 0x000000660b0b7224 */ /* 0x000fe200078e02ff */
[----:B------:R-:W-:Y:S01]  /*2470*/  LOP3.LUT R9, R9, R210, RZ, 0x3c, !PT ;  /* 0x000000d209097212 */ /* 0x000fe200078e3cff */
[----:B------:R-:W-:Y:S01]  /*2480*/  IMAD R139, R10, 0x1c00, R213 ;  /* 0x00001c000a8b7824 */ /* 0x000fe200078e02d5 */
[----:B------:R-:W-:Y:S01]  /*2490*/  LOP3.LUT R14, R208, 0x38, R32, 0xf8, !PT ;  /* 0x00000038d00e7812 */ /* 0x000fe200078ef820 */
[----:B------:R-:W-:Y:S01]  /*24a0*/  IMAD R37, R144, R103, R11 ;  /* 0x0000006790257224 */ /* 0x000fe200078e020b */
[----:B------:R-:W-:Y:S01]  /*24b0*/  IADD3 R11, R22, 0xa0, RZ ;  /* 0x000000a0160b7810 */ /* 0x000fe20007ffe0ff */
[----:B------:R-:W-:Y:S01]  /*24c0*/  IMAD.IADD R141, R141, 0x1, R12 ;  /* 0x000000018d8d7824 */ /* 0x000fe200078e020c */
[----:B------:R-:W-:Y:S01]  /*24d0*/  LOP3.LUT R12, R208, 0x38, R27, 0xf8, !PT ;  /* 0x00000038d00c7812 */ /* 0x000fe200078ef81b */
[----:B------:R-:W-:Y:S01]  /*24e0*/  IMAD.IADD R142, R142, 0x1, R9 ;  /* 0x000000018e8e7824 */ /* 0x000fe200078e0209 */
[----:B------:R-:W-:Y:S01]  /*24f0*/  ISETP.GE.AND P2, PT, R11, UR6, PT ;  /* 0x000000060b007c0c */ /* 0x000fe2000bf46270 */
[----:B------:R-:W-:Y:S01]  /*2500*/  IMAD R39, R144, R109, R7 ;  /* 0x0000006d90277224 */ /* 0x000fe200078e0207 */
[-C--:B------:R-:W-:Y:S01]  /*2510*/  LOP3.LUT R9, R14, R237.reuse, RZ, 0x3c, !PT ;  /* 0x000000ed0e097212 */ /* 0x080fe200078e3cff */
[----:B------:R-:W-:Y:S01]  /*2520*/  IMAD.SHL.U32 R10, R102, 0x40, RZ ;  /* 0x00000040660a7824 */ /* 0x000fe200078e00ff */
[----:B------:R-:W-:Y:S01]  /*2530*/  LOP3.LUT R12, R12, R237, RZ, 0x3c, !PT ;  /* 0x000000ed0c0c7212 */ /* 0x000fe200078e3cff */
[----:B------:R-:W-:Y:S01]  /*2540*/  IMAD.IADD R15, R37, 0x1, R105 ;  /* 0x00000001250f7824 */ /* 0x000fe200078e0269 */
[----:B------:R-:W-:Y:S01]  /*2550*/  LOP3.LUT R13, R209, 0x18, R22, 0xf8, !PT ;  /* 0x00000018d10d7812 */ /* 0x000fe200078ef816 */
[----:B------:R-:W-:Y:S01]  /*2560*/  IMAD.IADD R138, R138, 0x1, R9 ;  /* 0x000000018a8a7824 */ /* 0x000fe200078e0209 */
[----:B------:R-:W-:-:S02]  /*2570*/  SEL R31, RZ, 0x20, P2 ;  /* 0x00000020ff1f7807 */ /* 0x000fc40001000000 */
[----:B------:R-:W-:Y:S02]  /*2580*/  IADD3 R139, R139, R12, RZ ;  /* 0x0000000c8b8b7210 */ /* 0x000fe40007ffe0ff */
[C---:B------:R-:W-:Y:S01]  /*2590*/  SHF.L.U64.HI R7, R108.reuse, 0x6, R109 ;  /* 0x000000066c077819 */ /* 0x040fe2000001026d */
[----:B------:R-:W-:Y:S01]  /*25a0*/  IMAD.WIDE.U32 R108, R108, 0x70, RZ ;  /* 0x000000706c6c7825 */ /* 0x000fe200078e00ff */
[C---:B------:R-:W-:Y:S02]  /*25b0*/  SHF.L.U64.HI R9, R102.reuse, 0x6, R103 ;  /* 0x0000000666097819 */ /* 0x040fe40000010267 */
[----:B------:R-:W-:Y:S01]  /*25c0*/  LOP3.LUT R12, R13, R210, RZ, 0x3c, !PT ;  /* 0x000000d20d0c7212 */ /* 0x000fe200078e3cff */
[----:B------:R-:W-:Y:S01]  /*25d0*/  IMAD.WIDE.U32 R102, R102, 0x70, RZ ;  /* 0x0000007066667825 */ /* 0x000fe200078e00ff */
[----:B0-----:R-:W-:Y:S02]  /*25e0*/  SHF.R.S32.HI R20, RZ, 0x3, R21 ;  /* 0x00000003ff147819 */ /* 0x001fe40000011415 */
[----:B------:R-:W-:Y:S01]  /*25f0*/  SHF.R.S32.HI R26, RZ, 0x3, R27 ;  /* 0x00000003ff1a7819 */ /* 0x000fe2000001141b */
[----:B------:R-:W-:Y:S01]  /*2600*/  IMAD.IADD R134, R109, 0x1, R35 ;  /* 0x000000016d867824 */ /* 0x000fe200078e0223 */
[----:B------:R-:W-:Y:S01]  /*2610*/  LOP3.LUT R38, R30, R31, RZ, 0xfc, !PT ;  /* 0x0000001f1e267212 */ /* 0x000fe200078efcff */
[----:B------:R-:W-:Y:S01]  /*2620*/  IMAD.IADD R13, R39, 0x1, R111 ;  /* 0x00000001270d7824 */ /* 0x000fe200078e026f */
[----:B------:R-:W-:-:S02]  /*2630*/  LOP3.LUT R21, R21, 0xfffffff8, RZ, 0xc0, !PT ;  /* 0xfffffff815157812 */ /* 0x000fc400078ec0ff */
[----:B------:R-:W-:Y:S02]  /*2640*/  LOP3.LUT R27, R27, 0xfffffff8, RZ, 0xc0, !PT ;  /* 0xfffffff81b1b7812 */ /* 0x000fe400078ec0ff */
[----:B------:R-:W-:Y:S02]  /*2650*/  LOP3.LUT R29, R32, 0xfffffff8, RZ, 0xc0, !PT ;  /* 0xfffffff8201d7812 */ /* 0x000fe400078ec0ff */
[----:B------:R-:W-:Y:S01]  /*2660*/  IADD3 R137, R211, R12, RZ ;  /* 0x0000000cd3897210 */ /* 0x000fe20007ffe0ff */
[----:B------:R-:W-:Y:S01]  /*2670*/  IMAD.IADD R12, R113, 0x1, R39 ;  /* 0x00000001710c7824 */ /* 0x000fe200078e0227 */
[----:B------:R-:W-:Y:S01]  /*2680*/  IADD3 R14, R107, R37, RZ ;  /* 0x000000256b0e7210 */ /* 0x000fe20007ffe0ff */
[----:B------:R-:W-:Y:S01]  /*2690*/  IMAD.IADD R39, R117, 0x1, R41 ;  /* 0x0000000175277824 */ /* 0x000fe200078e0229 */
[----:B------:R-:W-:Y:S02]  /*26a0*/  SHF.R.S32.HI R28, RZ, 0x3, R32 ;  /* 0x00000003ff1c7819 */ /* 0x000fe40000011420 */
[----:B------:R-:W-:-:S02]  /*26b0*/  LOP3.LUT R34, R38, 0x2, RZ, 0xc0, !PT ;  /* 0x0000000226227812 */ /* 0x000fc400078ec0ff */
[C---:B------:R-:W-:Y:S02]  /*26c0*/  LOP3.LUT R35, R38.reuse, 0x4, RZ, 0xc0, !PT ;  /* 0x0000000426237812 */ /* 0x040fe400078ec0ff */
[C---:B------:R-:W-:Y:S02]  /*26d0*/  LOP3.LUT R36, R38.reuse, 0x8, RZ, 0xc0, !PT ;  /* 0x0000000826247812 */ /* 0x040fe400078ec0ff */
[----:B------:R-:W-:Y:S02]  /*26e0*/  LOP3.LUT R37, R38, 0x10, RZ, 0xc0, !PT ;  /* 0x0000001026257812 */ /* 0x000fe400078ec0ff */
[----:B------:R-:W-:Y:S02]  /*26f0*/  IADD3 R133, R103, R133, RZ ;  /* 0x0000008567857210 */ /* 0x000fe40007ffe0ff */
[----:B------:R-:W-:Y:S02]  /*2700*/  LOP3.LUT R30, R30, 0x1, RZ, 0xc0, !PT ;  /* 0x000000011e1e7812 */ /* 0x000fe400078ec0ff */
[----:B------:R-:W-:-:S02]  /*2710*/  SHF.R.S32.HI R31, RZ, 0x1f, R21 ;  /* 0x0000001fff1f7819 */ /* 0x000fc40000011415 */
[----:B------:R-:W-:Y:S02]  /*2720*/  SHF.R.S32.HI R32, RZ, 0x1f, R27 ;  /* 0x0000001fff207819 */ /* 0x000fe4000001141b */
[----:B------:R-:W-:Y:S02]  /*2730*/  SHF.R.S32.HI R33, RZ, 0x1f, R29 ;  /* 0x0000001fff217819 */ /* 0x000fe4000001141d */
[----:B------:R-:W-:-:S07]  /*2740*/  LOP3.LUT R38, R38, 0x20, RZ, 0xc0, !PT ;  /* 0x0000002026267812 */ /* 0x000fce00078ec0ff */
.L_x_3405:
[----:B-12---:R-:W2:Y:S01]  /*2750*/  LDL.LU R45, [R1+0x10] ;  /* 0x00001000012d7983 */ /* 0x006ea20000300800 */
[----:B------:R-:W-:Y:S01]  /*2760*/  IADD3 R47, R24, -0x1, RZ ;  /* 0xffffffff182f7810 */ /* 0x000fe20007ffe0ff */
[----:B------:R-:W0:Y:S01]  /*2770*/  LDC.64 R122, c[0x0][0x2d8] ;  /* 0x0000b600ff7a7b82 */ /* 0x000e220000000a00 */
[----:B------:R-:W-:Y:S01]  /*2780*/  LOP3.LUT P5, RZ, R217, 0x4, RZ, 0xc0, !PT ;  /* 0x00000004d9ff7812 */ /* 0x000fe200078ac0ff */
[----:B------:R-:W-:Y:S01]  /*2790*/  IMAD R40, R19, 0x5400, R137 ;  /* 0x0000540013287824 */ /* 0x000fe200078e0289 */
[----:B------:R-:W-:Y:S01]  /*27a0*/  SHF.R.S32.HI R44, RZ, 0x1f, R47 ;  /* 0x0000001fff2c7819 */ /* 0x000fe2000001142f */
[-C--:B------:R-:W-:Y:S01]  /*27b0*/  IMAD R41, R132, R47.reuse, RZ ;  /* 0x0000002f84297224 */ /* 0x080fe200078e02ff */
[----:B------:R-:W-:Y:S05]  /*27c0*/  YIELD ;  /* 0x0000000000007946 */ /* 0x000fea0003800000 */
[----:B------:R-:W-:Y:S01]  /*27d0*/  IMAD.WIDE.U32 R128, R114, R47, RZ ;  /* 0x0000002f72807225 */ /* 0x000fe200078e00ff */
[----:B------:R-:W1:Y:S01]  /*27e0*/  LDC R101, c[0x0][0x3d4] ;  /* 0x0000f500ff657b82 */ /* 0x000e620000000800 */
[----:B------:R-:W-:Y:S02]  /*27f0*/  BSSY B0, `(.L_x_3306) ;  /* 0x0000752000007945 */ /* 0x000fe40003800000 */
[----:B------:R-:W-:Y:S01]  /*2800*/  IMAD R41, R44, R114, R41 ;  /* 0x000000722c297224 */ /* 0x000fe200078e0229 */
[----:B------:R-:W-:-:S02]  /*2810*/  IADD3 R24, P2, P3, R5, R128, R136 ;  /* 0x0000008005187210 */ /* 0x000fc40007b5e088 */
[----:B------:R-:W-:Y:S01]  /*2820*/  IADD3 R42, P4, R5, R128, RZ ;  /* 0x00000080052a7210 */ /* 0x000fe20007f9e0ff */
[----:B------:R-:W-:-:S04]  /*2830*/  IMAD.IADD R96, R129, 0x1, R41 ;  /* 0x0000000181607824 */ /* 0x000fc800078e0229 */
[----:B------:R-:W-:Y:S01]  /*2840*/  IMAD.X R43, R96, 0x1, R6, P4 ;  /* 0x00000001602b7824 */ /* 0x000fe200020e0606 */
[----:B------:R-:W-:Y:S02]  /*2850*/  IADD3.X R41, R6, R96, R135, P2, P3 ;  /* 0x0000006006297210 */ /* 0x000fe400017e6487 */
[----:B------:R-:W-:Y:S02]  /*2860*/  ISETP.GT.AND P3, PT, R47, R125, PT ;  /* 0x0000007d2f00720c */ /* 0x000fe40003f64270 */
[-C--:B0-----:R-:W-:Y:S02]  /*2870*/  LEA R48, P2, R24, R122.reuse, 0x1 ;  /* 0x0000007a18307211 */ /* 0x081fe400078408ff */
[----:B------:R-:W-:Y:S02]  /*2880*/  LEA R50, P4, R42, R122, 0x1 ;  /* 0x0000007a2a327211 */ /* 0x000fe400078808ff */
[-C--:B------:R-:W-:Y:S02]  /*2890*/  LEA.HI.X R49, R24, R123.reuse, R41, 0x1, P2 ;  /* 0x0000007b18317211 */ /* 0x080fe400010f0c29 */
[----:B------:R-:W-:-:S02]  /*28a0*/  LEA.HI.X R51, R42, R123, R43, 0x1, P4 ;  /* 0x0000007b2a337211 */ /* 0x000fc400020f0c2b */
[----:B-1----:R-:W-:Y:S02]  /*28b0*/  ISETP.GE.AND P2, PT, R101, 0x1, PT ;  /* 0x000000016500780c */ /* 0x002fe40003f46270 */
[C---:B------:R-:W-:Y:S01]  /*28c0*/  IADD3 R42, R40.reuse, 0x20, RZ ;  /* 0x00000020282a7810 */ /* 0x040fe20007ffe0ff */
[C---:B------:R-:W-:Y:S01]  /*28d0*/  @P5 VIADD R42, R40.reuse, 0xffffffe0 ;  /* 0xffffffe0282a5836 */ /* 0x040fe20000000000 */
[----:B------:R-:W-:Y:S01]  /*28e0*/  MOV R24, R47 ;  /* 0x0000002f00187202 */ /* 0x000fe20000000f00 */
[--C-:B------:R-:W-:Y:S02]  /*28f0*/  IMAD R40, R40, 0x2, R25.reuse ;  /* 0x0000000228287824 */ /* 0x100fe400078e0219 */
[----:B------:R-:W-:Y:S01]  /*2900*/  IMAD R41, R42, 0x2, R25 ;  /* 0x000000022a297824 */ /* 0x000fe200078e0219 */
[----:B--2---:R-:W-:-:S04]  /*2910*/  LOP3.LUT R45, R45, 0xfffffffd, RZ, 0xc0, !PT ;  /* 0xfffffffd2d2d7812 */ /* 0x004fc800078ec0ff */
[----:B------:R-:W-:-:S05]  /*2920*/  @P3 LOP3.LUT R45, R45, 0x2, RZ, 0xfc, !PT ;  /* 0x000000022d2d3812 */ /* 0x000fca00078efcff */
[----:B------:R0:W-:Y:S01]  /*2930*/  STL [R1+0x10], R45 ;  /* 0x0000102d01007387 */ /* 0x0001e20000100800 */
[----:B-----5:R-:W-:Y:S05]  /*2940*/  @!P2 BRA `(.L_x_3307) ;  /* 0x000000700010a947 */ /* 0x020fea0003800000 */
[----:B------:R-:W-:Y:S01]  /*2950*/  ULDC.U8 UR4, c[0x0][0x3f0] ;  /* 0x0000fc0000047ab9 */ /* 0x000fe20000000000 */
[-C--:B0-----:R-:W-:Y:S01]  /*2960*/  IMAD R45, R134, R47.reuse, RZ ;  /* 0x0000002f862d7224 */ /* 0x081fe200078e02ff */
[----:B------:R-:W-:Y:S01]  /*2970*/  ISETP.NE.AND P2, PT, RZ, UR4, PT ;  /* 0x00000004ff007c0c */ /* 0x000fe2000bf45270 */
[-C--:B------:R-:W-:Y:S02]  /*2980*/  IMAD R43, R133, R47.reuse, RZ ;  /* 0x0000002f852b7224 */ /* 0x080fe400078e02ff */
[----:B------:R-:W-:Y:S02]  /*2990*/  IMAD R45, R44, R108, R45 ;  /* 0x0000006c2c2d7224 */ /* 0x000fe400078e022d */
[----:B------:R-:W-:Y:S02]  /*29a0*/  IMAD R42, R24, -0x70, R2 ;  /* 0xffffff90182a7824 */ /* 0x000fe400078e0202 */
[----:B------:R-:W-:-:S03]  /*29b0*/  IMAD.WIDE.U32 R92, R108, R47, RZ ;  /* 0x0000002f6c5c7225 */ /* 0x000fc600078e00ff */
[----:B------:R-:W-:Y:S01]  /*29c0*/  VIMNMX R42, R42, 0x70, PT ;  /* 0x000000702a2a7848 */ /* 0x000fe20003fe0100 */
[----:B------:R-:W-:Y:S01]  /*29d0*/  IMAD R43, R44, R102, R43 ;  /* 0x000000662c2b7224 */ /* 0x000fe200078e022b */
[----:B------:R-:W-:Y:S01]  /*29e0*/  IADD3 R100, R93, R45, RZ ;  /* 0x0000002d5d647210 */ /* 0x000fe20007ffe0ff */
[----:B------:R-:W-:-:S04]  /*29f0*/  IMAD.WIDE.U32 R94, R102, R47, RZ ;  /* 0x0000002f665e7225 */ /* 0x000fc800078e00ff */
        /* <DEDUP_REMOVED lines=20> */
[----:B------:R-:W-:Y:S02]  /*2b40*/  CS2R R122, SRZ ;  /* 0x00000000007a7805 */ /* 0x000fe4000001ff00 */
[----:B------:R-:W-:Y:S01]  /*2b50*/  CS2R R126, SRZ ;  /* 0x00000000007e7805 */ /* 0x000fe2000001ff00 */
[----:B------:R-:W-:Y:S01]  /*2b60*/  IMAD.X R46, R43, 0x1, R14, P2 ;  /* 0x000000012b2e7824 */ /* 0x000fe200010e060e */
[----:B------:R-:W-:-:S04]  /*2b70*/  LEA R44, P2, R45, UR4, 0x1 ;  /* 0x000000042d2c7c11 */ /* 0x000fc8000f8408ff */
[----:B------:R-:W-:Y:S01]  /*2b80*/  LEA.HI.X R45, R45, UR5, R46, 0x1, P2 ;  /* 0x000000052d2d7c11 */ /* 0x000fe200090f0c2e */
[----:B------:R-:W-:Y:S01]  /*2b90*/  ULDC.64 UR4, c[0x0][0x3e0] ;  /* 0x0000f80000047ab9 */ /* 0x000fe20000000a00 */
[----:B------:R-:W-:-:S05]  /*2ba0*/  IADD3 R47, P2, R112, R92, RZ ;  /* 0x0000005c702f7210 */ /* 0x000fca0007f5e0ff */
[----:B------:R-:W-:Y:S01]  /*2bb0*/  IMAD.X R54, R100, 0x1, R12, P2 ;  /* 0x0000000164367824 */ /* 0x000fe200010e060c */
[----:B------:R-:W-:-:S04]  /*2bc0*/  LEA R46, P2, R47, UR4, 0x1 ;  /* 0x000000042f2e7c11 */ /* 0x000fc8000f8408ff */
[----:B------:R-:W-:Y:S02]  /*2bd0*/  LEA.HI.X R47, R47, UR5, R54, 0x1, P2 ;  /* 0x000000052f2f7c11 */ /* 0x000fe400090f0c36 */
[C---:B------:R-:W-:Y:S02]  /*2be0*/  ISETP.GE.AND P2, PT, R16.reuse, R101, PT ;  /* 0x000000651000720c */ /* 0x040fe40003f46270 */
[----:B------:R-:W-:Y:S02]  /*2bf0*/  IADD3 R54, R16, 0x10, RZ ;  /* 0x0000001010367810 */ /* 0x000fe40007ffe0ff */
[----:B------:R-:W-:Y:S02]  /*2c00*/  CS2R R96, SRZ ;  /* 0x0000000000607805 */ /* 0x000fe4000001ff00 */
[----:B------:R-:W-:-:S07]  /*2c10*/  CS2R R98, SRZ ;  /* 0x0000000000627805 */ /* 0x000fce000001ff00 */
[----:B------:R0:W5:Y:S04]  /*2c20*/  @!P2 LDG.E.64 R122, desc[UR60][R44.64] ;  /* 0x0000003c2c7aa981 */ /* 0x000168000c1e1b00 */
[----:B------:R0:W5:Y:S01]  /*2c30*/  @!P2 LDG.E.64 R126, desc[UR60][R46.64] ;  /* 0x0000003c2e7ea981 */ /* 0x000162000c1e1b00 */
[----:B------:R-:W-:Y:S01]  /*2c40*/  ISETP.GE.AND P2, PT, R54, R101, PT ;  /* 0x000000653600720c */ /* 0x000fe20003f46270 */
[----:B------:R-:W-:Y:S01]  /*2c50*/  VIADD R54, R16, 0x20 ;  /* 0x0000002010367836 */ /* 0x000fe20000000000 */
[----:B------:R-:W-:Y:S02]  /*2c60*/  CS2R R88, SRZ ;  /* 0x0000000000587805 */ /* 0x000fe4000001ff00 */
[----:B------:R-:W-:-:S09]  /*2c70*/  CS2R R90, SRZ ;  /* 0x00000000005a7805 */ /* 0x000fd2000001ff00 */
        /* <DEDUP_REMOVED lines=8> */
[----:B------:R-:W-:Y:S02]  /*2d00*/  ISETP.GE.AND P2, PT, R54, R101, PT ;  /* 0x000000653600720c */ /* 0x000fe40003f46270 */
        /* <DEDUP_REMOVED lines=11> */
[----:B------:R-:W-:-:S13]  /*2dc0*/  ISETP.GE.AND P2, PT, R54, R101, PT ;  /* 0x000000653600720c */ /* 0x000fda0003f46270 */
[----:B------:R0:W5:Y:S04]  /*2dd0*/  @!P2 LDG.E.64 R76, desc[UR60][R44.64+0xa0] ;  /* 0x0000a03c2c4ca981 */ /* 0x000168000c1e1b00 */
[----:B------:R0:W5:Y:S02]  /*2de0*/  @!P2 LDG.E.64 R78, desc[UR60][R46.64+0xa0] ;  /* 0x0000a03c2e4ea981 */ /* 0x000164000c1e1b00 */
.L_x_3310:
[----:B------:R-:W-:Y:S05]  /*2df0*/  BSYNC B1 ;  /* 0x0000000000017941 */ /* 0x000fea0003800000 */
.L_x_3309:
        /* <DEDUP_REMOVED lines=12> */
[----:B-----5:R-:W-:Y:S01]  /*2ec0*/  IMAD.MOV.U32 R128, RZ, RZ, R76 ;  /* 0x000000ffff807224 */ /* 0x020fe200078e004c */
[----:B------:R-:W-:-:S02]  /*2ed0*/  MOV R129, R77 ;  /* 0x0000004d00817202 */ /* 0x000fc40000000f00 */
[----:B------:R-:W-:Y:S01]  /*2ee0*/  CS2R R74, SRZ ;  /* 0x00000000004a7805 */ /* 0x000fe2000001ff00 */
[----:B------:R-:W-:Y:S06]  /*2ef0*/  @P4 BRA `(.L_x_3312) ;  /* 0x0000000000b44947 */ /* 0x000fec0003800000 */
[----:B------:R-:W-:Y:S01]  /*2f00*/  IADD3 R94, P2, P5, R106, R94, R10 ;  /* 0x0000005e6a5e7210 */ /* 0x000fe20007d5e00a */
[----:B------:R-:W-:Y:S01]  /*2f10*/  ULDC.64 UR4, c[0x0][0x3c8] ;  /* 0x0000f20000047ab9 */ /* 0x000fe20000000a00 */
[----:B------:R-:W-:Y:S02]  /*2f20*/  CS2R R72, SRZ ;  /* 0x0000000000487805 */ /* 0x000fe4000001ff00 */
[----:B------:R-:W-:Y:S02]  /*2f30*/  CS2R R74, SRZ ;  /* 0x00000000004a7805 */ /* 0x000fe4000001ff00 */
[----:B0-----:R-:W-:Y:S02]  /*2f40*/  IADD3.X R45, R14, R43, R9, P2, P5 ;  /* 0x0000002b0e2d7210 */ /* 0x001fe400017ea409 */
[----:B------:R-:W-:-:S04]  /*2f50*/  IADD3 R92, P2, P5, R112, R92, R8 ;  /* 0x0000005c705c7210 */ /* 0x000fc80007d5e008 */
[----:B------:R-:W-:Y:S02]  /*2f60*/  IADD3.X R43, R12, R100, R7, P2, P5 ;  /* 0x000000640c2b7210 */ /* 0x000fe400017ea407 */
[----:B------:R-:W-:-:S04]  /*2f70*/  LEA R44, P2, R94, UR4, 0x1 ;  /* 0x000000045e2c7c11 */ /* 0x000fc8000f8408ff */
[----:B------:R-:W-:Y:S01]  /*2f80*/  LEA.HI.X R45, R94, UR5, R45, 0x1, P2 ;  /* 0x000000055e2d7c11 */ /* 0x000fe200090f0c2d */
[----:B------:R-:W-:Y:S02]  /*2f90*/  ULDC.64 UR4, c[0x0][0x3e0] ;  /* 0x0000f80000047ab9 */ /* 0x000fe40000000a00 */
[----:B------:R-:W-:-:S04]  /*2fa0*/  LEA R46, P2, R92, UR4, 0x1 ;  /* 0x000000045c2e7c11 */ /* 0x000fc8000f8408ff */
[----:B------:R-:W-:Y:S02]  /*2fb0*/  LEA.HI.X R47, R92, UR5, R43, 0x1, P2 ;  /* 0x000000055c2f7c11 */ /* 0x000fe400090f0c2b */
[C---:B------:R-:W-:Y:S01]  /*2fc0*/  ISETP.GE.AND P2, PT, R16.reuse, R101, PT ;  /* 0x000000651000720c */ /* 0x040fe20003f46270 */
        /* <DEDUP_REMOVED lines=32> */
.L_x_3312:
[----:B------:R-:W-:Y:S05]  /*31d0*/  BSYNC B1 ;  /* 0x0000000000017941 */ /* 0x000fea0003800000 */
.L_x_3311:
[----:B------:R-:W2:Y:S01]  /*31e0*/  LDL R43, [R1+0x1c] ;  /* 0x00001c00012b7983 */ /* 0x000ea20000100800 */
[----:B01----:R-:W-:Y:S01]  /*31f0*/  IMAD.MOV.U32 R44, RZ, RZ, R81 ;  /* 0x000000ffff2c7224 */ /* 0x003fe200078e0051 */
[----:B------:R-:W-:Y:S01]  /*3200*/  PRMT R155, R128, 0x5410, R129 ;  /* 0x00005410809b7816 */ /* 0x000fe20000000081 */
[----:B------:R-:W-:Y:S02]  /*3210*/  IMAD.MOV.U32 R45, RZ, RZ, R88 ;  /* 0x000000ffff2d7224 */ /* 0x000fe400078e0058 */
[----:B------:R-:W-:Y:S01]  /*3220*/  IMAD.MOV.U32 R46, RZ, RZ, R89 ;  /* 0x000000ffff2e7224 */ /* 0x000fe200078e0059 */
[----:B------:R-:W-:Y:S02]  /*3230*/  PRMT R157, R44, 0x7610, R157 ;  /* 0x000076102c9d7816 */ /* 0x000fe4000000009d */
[----:B------:R-:W-:Y:S02]  /*3240*/  MOV R44, R85 ;  /* 0x00000055002c7202 */ /* 0x000fe40000000f00 */
[----:B------:R-:W-:Y:S01]  /*3250*/  PRMT R167, R45, 0x5410, R46 ;  /* 0x000054102da77816 */ /* 0x000fe2000000002e */
[----:B------:R-:W-:Y:S01]  /*3260*/  IMAD.MOV.U32 R45, RZ, RZ, R122 ;  /* 0x000000ffff2d7224 */ /* 0x000fe200078e007a */
[----:B------:R-:W-:-:S04]  /*3270*/  MOV R46, R123 ;  /* 0x0000007b002e7202 */ /* 0x000fc80000000f00 */
[----:B------:R-:W-:Y:S01]  /*3280*/  PRMT R163, R46, 0x7610, R163 ;  /* 0x000076102ea37816 */ /* 0x000fe200000000a3 */
[----:B------:R-:W-:Y:S01]  /*3290*/  IMAD.MOV.U32 R46, RZ, RZ, R83 ;  /* 0x000000ffff2e7224 */ /* 0x000fe200078e0053 */
[----:B------:R-:W-:Y:S02]  /*32a0*/  PRMT R161, R45, 0x7610, R161 ;  /* 0x000076102da17816 */ /* 0x000fe400000000a1 */
[----:B------:R-:W-:Y:S02]  /*32b0*/  MOV R45, R82 ;  /* 0x00000052002d7202 */ /* 0x000fe40000000f00 */
[----:B------:R-:W-:Y:S01]  /*32c0*/  PRMT R164, R164, 0x5410, R46 ;  /* 0x00005410a4a47816 */ /* 0x000fe2000000002e */
[----:B------:R-:W-:Y:S01]  /*32d0*/  IMAD.MOV.U32 R46, RZ, RZ, R91 ;  /* 0x000000ffff2e7224 */ /* 0x000fe200078e005b */
[----:B--2---:R-:W-:Y:S02]  /*32e0*/  R2UR UR4, R43 ;  /* 0x000000002b0472ca */ /* 0x004fe400000e0000 */
[----:B------:R-:W-:-:S04]  /*32f0*/  MOV R43, R80 ;  /* 0x00000050002b7202 */ /* 0x000fc80000000f00 */
[----:B------:R-:W-:Y:S01]  /*3300*/  PRMT R165, R165, 0x5410, R43 ;  /* 0x00005410a5a57816 */ /* 0x000fe2000000002b */
        /* <DEDUP_REMOVED lines=11> */
[----:B------:R-:W-:Y:S01]  /*33c0*/  MOV R46, R127 ;  /* 0x0000007f002e7202 */ /* 0x000fe20000000f00 */
[----:B------:R-:W-:Y:S01]  /*33d0*/  IMAD.MOV.U32 R44, RZ, RZ, R79 ;  /* 0x000000ffff2c7224 */ /* 0x000fe200078e004f */
[----:B------:R-:W-:-:S02]  /*33e0*/  PRMT R161, R161, 0x5410, R45 ;  /* 0x00005410a1a17816 */ /* 0x000fc4000000002d */
[----:B------:R-:W-:Y:S01]  /*33f0*/  PRMT R163, R163, 0x5410, R46 ;  /* 0x00005410a3a37816 */ /* 0x000fe2000000002e */
[----:B-----5:R-:W-:Y:S01]  /*3400*/  IMAD.MOV.U32 R46, RZ, RZ, R57 ;  /* 0x000000ffff2e7224 */ /* 0x020fe200078e0039 */
[----:B------:R-:W-:Y:S01]  /*3410*/  PRMT R156, R43, 0x5410, R44 ;  /* 0x000054102b9c7816 */ /* 0x000fe2000000002c */
[----:B------:R-:W-:Y:S01]  /*3420*/  IMAD.MOV.U32 R43, RZ, RZ, R86 ;  /* 0x000000ffff2b7224 */ /* 0x000fe200078e0056 */
[----:B------:R-:W-:Y:S02]  /*3430*/  MOV R44, R87 ;  /* 0x00000057002c7202 */ /* 0x000fe40000000f00 */
[----:B------:R-:W-:Y:S02]  /*3440*/  MOV R45, R56 ;  /* 0x00000038002d7202 */ /* 0x000fe40000000f00 */
[----:B------:R-:W-:Y:S01]  /*3450*/  PRMT R169, R43, 0x5410, R44 ;  /* 0x000054102ba97816 */ /* 0x000fe2000000002c */
[----:B------:R-:W-:Y:S01]  /*3460*/  IMAD.MOV.U32 R44, RZ, RZ, R99 ;  /* 0x000000ffff2c7224 */ /* 0x000fe200078e0063 */
[----:B------:R-:W-:-:S02]  /*3470*/  MOV R43, R98 ;  /* 0x00000062002b7202 */ /* 0x000fc40000000f00 */
[----:B------:R-:W-:Y:S01]  /*3480*/  PRMT R94, R46, 0x5410, R45 ;  /* 0x000054102e5e7816 */ /* 0x000fe2000000002d */
[----:B------:R-:W-:Y:S01]  /*3490*/  IMAD.MOV.U32 R45, RZ, RZ, R64 ;  /* 0x000000ffff2d7224 */ /* 0x000fe200078e0040 */
[----:B------:R-:W-:Y:S01]  /*34a0*/  PRMT R171, R43, 0x5410, R44 ;  /* 0x000054102bab7816 */ /* 0x000fe2000000002c */
[----:B------:R-:W-:Y:S01]  /*34b0*/  IMAD.MOV.U32 R43, RZ, RZ, R52 ;  /* 0x000000ffff2b7224 */ /* 0x000fe200078e0034 */
[----:B------:R-:W-:Y:S01]  /*34c0*/  PLOP3.LUT P2, PT, PT, PT, UP0, 0x80, 0x0 ;  /* 0x000000000000781c */ /* 0x000fe20003f4f008 */
[----:B------:R-:W-:Y:S02]  /*34d0*/  IMAD.MOV.U32 R44, RZ, RZ, R53 ;  /* 0x000000ffff2c7224 */ /* 0x000fe400078e0035 */
[----:B------:R-:W-:-:S03]  /*34e0*/  IMAD.MOV.U32 R46, RZ, RZ, R65 ;  /* 0x000000ffff2e7224 */ /* 0x000fc600078e0041 */
        /* <DEDUP_REMOVED lines=8> */
[----:B------:R-:W-:-:S02]  /*3570*/  MOV R46, R73 ;  /* 0x00000049002e7202 */ /* 0x000fc40000000f00 */
        /* <DEDUP_REMOVED lines=17> */
[----:B------:R-:W-:Y:S02]  /*3690*/  MOV R43, R75 ;  /* 0x0000004b002b7202 */ /* 0x000fe40000000f00 */
[----:B------:R-:W-:Y:S02]  /*36a0*/  PRMT R149, R46, 0x5410, R45 ;  /* 0x000054102e957816 */ /* 0x000fe4000000002d */
[----:B------:R-:W-:-:S02]  /*36b0*/  PRMT R157, R157, 0x5410, R44 ;  /* 0x000054109d9d7816 */ /* 0x000fc4000000002c */
[----:B------:R-:W-:Y:S01]  /*36c0*/  PRMT R164, R43, 0x7610, R164 ;  /* 0x000076102ba47816 */ /* 0x000fe200000000a4 */
[----:B------:R-:W-:Y:S06]  /*36d0*/  @!P2 BRA `(.L_x_3313) ;  /* 0x000000000004a947 */ /* 0x000fec0003800000 */
[----:B------:R-:W-:Y:S01]  /*36e0*/  BPT.TRAP 0x1 ;  /* 0x000000040000795c */ /* 0x000fe20000300000 */
.L_x_3313:
[----:B------:R-:W-:Y:S01]  /*36f0*/  IMAD R43, R19, 0x8, R18 ;  /* 0x00000008132b7824 */ /* 0x000fe200078e0212 */
[----:B------:R-:W-:Y:S01]  /*3700*/  SHF.L.U32 R100, R207, 0x1f, RZ ;  /* 0x0000001fcf647819 */ /* 0x000fe200000006ff */
[----:B------:R-:W-:Y:S03]  /*3710*/  BSSY B1, `(.L_x_3314) ;  /* 0x0000003000017945 */ /* 0x000fe60003800000 */
[----:B------:R-:W0:Y:S02]  /*3720*/  SYNCS.PHASECHK.TRANS64.TRYWAIT P5, [R43+URZ+0x36890], R100 ;  /* 0x036890642b0075a7 */ /* 0x000e2400080a017f */
[----:B0-----:R-:W-:Y:S05]  /*3730*/  @!P5 BRA `(.L_x_3315) ;  /* 0x0000020000e8d947 */ /* 0x001fea0003800000 */
.L_x_3615:
[----:B------:R-:W-:Y:S05]  /*3740*/  BSYNC B1 ;  /* 0x0000000000017941 */ /* 0x000fea0003800000 */
.L_x_3314:
        /* <DEDUP_REMOVED lines=9> */
[----:B------:R-:W-:Y:S01]  /*37e0*/  SHF.R.U64 R158, R122, 0x10, R123 ;  /* 0x000000107a9e7819 */ /* 0x000fe2000000127b */
[----:B--2---:R-:W-:Y:S01]  /*37f0*/  HADD2.F32 R160, -RZ, R47.H0_H0 ;  /* 0x2000002fffa07230 */ /* 0x004fe20000004100 */
[----:B------:R-:W-:Y:S02]  /*3800*/  SHF.R.U32.HI R159, RZ, 0x10, R127 ;  /* 0x00000010ff9f7819 */ /* 0x000fe4000001167f */
        /* <DEDUP_REMOVED lines=15> */
[----:B------:R-:W-:-:S02]  /*3900*/  HADD2.F32 R127, -RZ, R161.H1_H1 ;  /* 0x300000a1ff7f7230 */ /* 0x000fc40000004100 */
[-C--:B------:R-:W-:Y:S01]  /*3910*/  FFMA.FTZ R45, R45, R158.reuse, -R122 ;  /* 0x0000009e2d2d7223 */ /* 0x080fe2000001087a */
[--C-:B------:R-:W-:Y:S02]  /*3920*/  HADD2.F32 R159, -RZ, R44.reuse.H1_H1 ;  /* 0x3000002cff9f7230 */ /* 0x100fe40000004100 */
[----:B------:R-:W-:Y:S01]  /*3930*/  FFMA.FTZ R122, R123, R158, R162 ;  /* 0x0000009e7b7a7223 */ /* 0x000fe200000100a2 */
[----:B------:R-:W-:Y:S01]  /*3940*/  HADD2.F32 R160, -RZ, R44.H0_H0 ;  /* 0x2000002cffa07230 */ /* 0x000fe20000004100 */
[----:B------:R-:W-:Y:S01]  /*3950*/  F2FP.F16.F32.PACK_AB R47, R126, R47 ;  /* 0x0000002f7e2f723e */ /* 0x000fe200000000ff */
[----:B------:R-:W-:Y:S02]  /*3960*/  HADD2.F32 R123, -RZ, R163.H1_H1 ;  /* 0x300000a3ff7b7230 */ /* 0x000fe40000004100 */
[----:B------:R-:W-:Y:S02]  /*3970*/  HADD2.F32 R44, -RZ, R46.H1_H1 ;  /* 0x3000002eff2c7230 */ /* 0x000fe40000004100 */
[----:B------:R-:W-:Y:S01]  /*3980*/  FMUL.FTZ R162, R160, R127 ;  /* 0x0000007fa0a27220 */ /* 0x000fe20000410000 */
[----:B------:R-:W-:-:S02]  /*3990*/  HADD2.F32 R158, -RZ, R161.H0_H0 ;  /* 0x200000a1ff9e7230 */ /* 0x000fc40000004100 */
[C---:B------:R-:W-:Y:S01]  /*39a0*/  FMUL.FTZ R161, R159.reuse, R127 ;  /* 0x0000007f9fa17220 */ /* 0x040fe20000410000 */
[----:B------:R-:W-:Y:S02]  /*39b0*/  HADD2.F32 R46, -RZ, R46.H0_H0 ;  /* 0x2000002eff2e7230 */ /* 0x000fe40000004100 */
[-C--:B------:R-:W-:Y:S01]  /*39c0*/  FMUL.FTZ R127, R44, R123.reuse ;  /* 0x0000007b2c7f7220 */ /* 0x080fe20000410000 */
[----:B------:R-:W-:Y:S02]  /*39d0*/  HADD2.F32 R163, -RZ, R163.H0_H0 ;  /* 0x200000a3ffa37230 */ /* 0x000fe40000004100 */
[-C--:B------:R-:W-:Y:S01]  /*39e0*/  FFMA.FTZ R161, R160, R158.reuse, -R161 ;  /* 0x0000009ea0a17223 */ /* 0x080fe200000108a1 */
[----:B------:R-:W-:Y:S01]  /*39f0*/  FFMA.FTZ R162, R159, R158, R162 ;  /* 0x0000009e9fa27223 */ /* 0x000fe200000100a2 */
[----:B------:R-:W-:Y:S01]  /*3a00*/  FMUL.FTZ R123, R46, R123 ;  /* 0x0000007b2e7b7220 */ /* 0x000fe20000410000 */
[----:B------:R-:W-:Y:S01]  /*3a10*/  F2FP.F16.F32.PACK_AB R45, R122, R45 ;  /* 0x0000002d7a2d723e */ /* 0x000fe200000000ff */
[----:B------:R-:W-:-:S02]  /*3a20*/  FFMA.FTZ R127, R46, R163, -R127 ;  /* 0x000000a32e7f7223 */ /* 0x000fc4000001087f */
[----:B------:R-:W-:Y:S01]  /*3a30*/  FFMA.FTZ R44, R44, R163, R123 ;  /* 0x000000a32c2c7223 */ /* 0x000fe2000001007b */
[----:B------:R-:W-:-:S04]  /*3a40*/  F2FP.F16.F32.PACK_AB R162, R162, R161 ;  /* 0x000000a1a2a2723e */ /* 0x000fc800000000ff */
[----:B------:R-:W-:Y:S01]  /*3a50*/  F2FP.F16.F32.PACK_AB R46, R44, R127 ;  /* 0x0000007f2c2e723e */ /* 0x000fe200000000ff */
[----:B------:R-:W-:-:S07]  /*3a60*/  IMAD.MOV.U32 R44, RZ, RZ, R162 ;  /* 0x000000ffff2c7224 */ /* 0x000fce00078e00a2 */
.L_x_3321:
[----:B------:R-:W-:Y:S05]  /*3a70*/  BSYNC B3 ;  /* 0x0000000000037941 */ /* 0x000fea0003800000 */
.L_x_3320:
[----:B--2---:R1:W-:Y:S02]  /*3a80*/  STG.E.128 desc[UR60][R50.64], R44 ;  /* 0x0000002c32007986 */ /* 0x0043e4000c101d3c */
.L_x_3319:
[----:B------:R-:W-:Y:S05]  /*3a90*/  BSYNC B2 ;  /* 0x0000000000027941 */ /* 0x000fea0003800000 */
.L_x_3318:
[----:B------:R-:W-:Y:S01]  /*3aa0*/  ISETP.NE.AND P3, PT, R34, RZ, PT ;  /* 0x000000ff2200720c */ /* 0x000fe20003f65270 */
[----:B------:R-:W-:-:S12]  /*3ab0*/  BSSY B2, `(.L_x_3322) ;  /* 0x0000032000027945 */ /* 0x000fd80003800000 */
[----:B------:R-:W-:Y:S05]  /*3ac0*/  @!P3 BRA `(.L_x_3323) ;  /* 0x0000000000c0b947 */ /* 0x000fea0003800000 */
[----:B-1----:R1:W2:Y:S01]  /*3ad0*/  LDS.128 R44, [R41+0x21000] ;  /* 0x02100000292c7984 */ /* 0x0022a20000000c00 */
[----:B------:R-:W-:Y:S01]  /*3ae0*/  IADD3 R122, R16, 0x10, RZ ;  /* 0x00000010107a7810 */ /* 0x000fe20007ffe0ff */
[----:B------:R-:W-:Y:S03]  /*3af0*/  BSSY B3, `(.L_x_3324) ;  /* 0x000002c000037945 */ /* 0x000fe60003800000 */
[----:B------:R-:W-:-:S13]  /*3b00*/  ISETP.GE.AND P3, PT, R122, R101, PT ;  /* 0x000000657a00720c */ /* 0x000fda0003f66270 */
        /* <DEDUP_REMOVED lines=42> */
.L_x_3325:
[----:B------:R-:W-:Y:S05]  /*3db0*/  BSYNC B3 ;  /* 0x0000000000037941 */ /* 0x000fea0003800000 */
.L_x_3324:
[----:B--2---:R2:W-:Y:S02]  /*3dc0*/  STG.E.128 desc[UR60][R50.64+0x40], R44 ;  /* 0x0000402c32007986 */ /* 0x0045e4000c101d3c */
.L_x_3323:
[----:B------:R-:W-:Y:S05]  /*3dd0*/  BSYNC B2 ;  /* 0x0000000000027941 */ /* 0x000fea0003800000 */
.L_x_3322:
[----:B------:R-:W-:Y:S01]  /*3de0*/  ISETP.NE.AND P3, PT, R35, RZ, PT ;  /* 0x000000ff2300720c */ /* 0x000fe20003f65270 */
[----:B------:R-:W-:-:S12]  /*3df0*/  BSSY B2, `(.L_x_3326) ;  /* 0x0000031000027945 */ /* 0x000fd80003800000 */
[----:B------:R-:W-:Y:S05]  /*3e00*/  @!P3 BRA `(.L_x_3327) ;  /* 0x0000000000bcb947 */ /* 0x000fea0003800000 */
[----:B-12---:R1:W2:Y:S01]  /*3e10*/  LDS.128 R44, [R40+0x24800] ;  /* 0x02480000282c7984 */ /* 0x0062a20000000c00 */
[----:B------:R-:W-:Y:S01]  /*3e20*/  VIADD R96, R16, 0x20 ;  /* 0x0000002010607836 */ /* 0x000fe20000000000 */
[----:B------:R-:W-:Y:S04]  /*3e30*/  BSSY B3, `(.L_x_3328) ;  /* 0x000002b000037945 */ /* 0x000fe80003800000 */
[----:B------:R-:W-:-:S13]  /*3e40*/  ISETP.GE.AND P3, PT, R96, R101, PT ;  /* 0x000000656000720c */ /* 0x000fda0003f66270 */
        /* <DEDUP_REMOVED lines=16> */
[----:B------:R-:W-:Y:S01]  /*3f50*/  FMUL.FTZ R91, R98, R91 ;  /* 0x0000005b625b7220 */ /* 0x000fe20000410000 */
[-C--:B------:R-:W-:Y:S01]  /*3f60*/  FFMA.FTZ R122, R45, R88.reuse, -R122 ;  /* 0x000000582d7a7223 */ /* 0x080fe2000001087a */
[----:B------:R-:W-:Y:S02]  /*3f70*/  FFMA.FTZ R97, R97, R88, R90 ;  /* 0x0000005861617223 */ /* 0x000fe4000001005a */
[----:B------:R-:W-:Y:S01]  /*3f80*/  FFMA.FTZ R96, R96, R89, R91 ;  /* 0x0000005960607223 */ /* 0x000fe2000001005b */
[----:B------:R-:W-:-:S02]  /*3f90*/  HADD2.F32 R88, -RZ, R44.H1_H1 ;  /* 0x3000002cff587230 */ /* 0x000fc40000004100 */
[----:B------:R-:W-:Y:S01]  /*3fa0*/  FFMA.FTZ R47, R98, R89, -R47 ;  /* 0x00000059622f7223 */ /* 0x000fe2000001082f */
[----:B------:R-:W-:Y:S02]  /*3fb0*/  HADD2.F32 R91, -RZ, R170.H0_H0 ;  /* 0x200000aaff5b7230 */ /* 0x000fe40000004100 */
        /* <DEDUP_REMOVED lines=9> */
[----:B------:R-:W-:Y:S02]  /*4050*/  HADD2.F32 R167, -RZ, R167.H1_H1 ;  /* 0x300000a7ffa77230 */ /* 0x000fe40000004100 */
[----:B------:R-:W-:Y:S01]  /*4060*/  FMUL.FTZ R45, R46, R45 ;  /* 0x0000002d2e2d7220 */ /* 0x000fe20000410000 */
[-C--:B------:R-:W-:Y:S01]  /*4070*/  FFMA.FTZ R99, R44, R89.reuse, -R99 ;  /* 0x000000592c637223 */ /* 0x080fe20000010863 */
[----:B------:R-:W-:Y:S01]  /*4080*/  FFMA.FTZ R88, R88, R89, R123 ;  /* 0x0000005958587223 */ /* 0x000fe2000001007b */
[-C--:B------:R-:W-:Y:S01]  /*4090*/  FFMA.FTZ R91, R46, R167.reuse, -R91 ;  /* 0x000000a72e5b7223 */ /* 0x080fe2000001085b */
[----:B------:R-:W-:Y:S01]  /*40a0*/  FFMA.FTZ R90, R90, R167, R45 ;  /* 0x000000a75a5a7223 */ /* 0x000fe2000001002d */
[----:B------:R-:W-:Y:S02]  /*40b0*/  F2FP.F16.F32.PACK_AB R45, R97, R122 ;  /* 0x0000007a612d723e */ /* 0x000fe400000000ff */
[----:B------:R-:W-:-:S02]  /*40c0*/  F2FP.F16.F32.PACK_AB R44, R88, R99 ;  /* 0x00000063582c723e */ /* 0x000fc400000000ff */
[----:B------:R-:W-:-:S07]  /*40d0*/  F2FP.F16.F32.PACK_AB R46, R90, R91 ;  /* 0x0000005b5a2e723e */ /* 0x000fce00000000ff */
.L_x_3329:
[----:B------:R-:W-:Y:S05]  /*40e0*/  BSYNC B3 ;  /* 0x0000000000037941 */ /* 0x000fea0003800000 */
.L_x_3328:
[----:B--2---:R3:W-:Y:S02]  /*40f0*/  STG.E.128 desc[UR60][R50.64+0x80], R44 ;  /* 0x0000802c32007986 */ /* 0x0047e4000c101d3c */
.L_x_3327:
[----:B------:R-:W-:Y:S05]  /*4100*/  BSYNC B2 ;  /* 0x0000000000027941 */ /* 0x000fea0003800000 */
.L_x_3326:
[----:B------:R-:W-:Y:S01]  /*4110*/  ISETP.NE.AND P3, PT, R36, RZ, PT ;  /* 0x000000ff2400720c */ /* 0x000fe20003f65270 */
[----:B------:R-:W-:-:S12]  /*4120*/  BSSY B2, `(.L_x_3330) ;  /* 0x0000032000027945 */ /* 0x000fd80003800000 */
[----:B------:R-:W-:Y:S05]  /*4130*/  @!P3 BRA `(.L_x_3331) ;  /* 0x0000000000c0b947 */ /* 0x000fea0003800000 */
[----:B-123--:R1:W2:Y:S01]  /*4140*/  LDS.128 R44, [R41+0x24800] ;  /* 0x02480000292c7984 */ /* 0x00e2a20000000c00 */
[----:B------:R-:W-:Y:S01]  /*4150*/  IADD3 R88, R16, 0x30, RZ ;  /* 0x0000003010587810 */ /* 0x000fe20007ffe0ff */
[----:B------:R-:W-:Y:S03]  /*4160*/  BSSY B3, `(.L_x_3332) ;  /* 0x000002c000037945 */ /* 0x000fe60003800000 */
[----:B------:R-:W-:-:S13]  /*4170*/  ISETP.GE.AND P3, PT, R88, R101, PT ;  /* 0x000000655800720c */ /* 0x000fda0003f66270 */
[----:B-1----:R-:W-:Y:S05]  /*4180*/  @P3 BRA `(.L_x_3333) ;  /* 0x0000000000a43947 */ /* 0x002fea0003800000 */
[--C-:B------:R-:W-:Y:S02]  /*4190*/  SHF.R.U64 R88, R84, 0x10, R85.reuse ;  /* 0x0000001054587819 */ /* 0x100fe40000001255 */
[----:B------:R-:W-:Y:S01]  /*41a0*/  SHF.R.U32.HI R84, RZ, 0x10, R85 ;  /* 0x00000010ff547819 */ /* 0x000fe20000011655 */
[----:B--2---:R-:W-:Y:S01]  /*41b0*/  IMAD.MOV.U32 R85, RZ, RZ, R47 ;  /* 0x000000ffff557224 */ /* 0x004fe200078e002f */
[--C-:B------:R-:W-:Y:S01]  /*41c0*/  SHF.R.U64 R90, R86, 0x10, R87.reuse ;  /* 0x00000010565a7819 */ /* 0x100fe20000001257 */
[--C-:B------:R-:W-:Y:S01]  /*41d0*/  HADD2.F32 R47, -RZ, R45.reuse.H1_H1 ;  /* 0x3000002dff2f7230 */ /* 0x100fe20000004100 */
[----:B------:R-:W-:Y:S01]  /*41e0*/  SHF.R.U32.HI R89, RZ, 0x10, R87 ;  /* 0x00000010ff597819 */ /* 0x000fe20000011657 */
[----:B------:R-:W-:Y:S02]  /*41f0*/  HADD2.F32 R45, -RZ, R45.H0_H0 ;  /* 0x2000002dff2d7230 */ /* 0x000fe40000004100 */
[----:B------:R-:W-:Y:S02]  /*4200*/  HADD2.F32 R90, -RZ, R90.H0_H0 ;  /* 0x2000005aff5a7230 */ /* 0x000fe40000004100 */
        /* <DEDUP_REMOVED lines=12> */
[----:B------:R-:W-:Y:S01]  /*42d0*/  FFMA.FTZ R86, R86, R87, R89 ;  /* 0x0000005756567223 */ /* 0x000fe20000010059 */
[--C-:B------:R-:W-:Y:S02]  /*42e0*/  HADD2.F32 R89, -RZ, R169.reuse.H0_H0 ;  /* 0x200000a9ff597230 */ /* 0x100fe40000004100 */
[----:B------:R-:W-:Y:S01]  /*42f0*/  HADD2.F32 R88, -RZ, R44.H1_H1 ;  /* 0x3000002cff587230 */ /* 0x000fe20000004100 */
[----:B------:R-:W-:Y:S01]  /*4300*/  F2FP.F16.F32.PACK_AB R45, R84, R45 ;  /* 0x0000002d542d723e */ /* 0x000fe200000000ff */
[----:B------:R-:W-:Y:S01]  /*4310*/  HADD2.F32 R87, -RZ, R46.H1_H1 ;  /* 0x3000002eff577230 */ /* 0x000fe20000004100 */
[----:B------:R-:W-:Y:S01]  /*4320*/  F2FP.F16.F32.PACK_AB R47, R86, R47 ;  /* 0x0000002f562f723e */ /* 0x000fe200000000ff */
[----:B------:R-:W-:-:S02]  /*4330*/  HADD2.F32 R169, -RZ, R169.H1_H1 ;  /* 0x300000a9ffa97230 */ /* 0x000fc40000004100 */
[----:B------:R-:W-:Y:S01]  /*4340*/  FMUL.FTZ R91, R88, R89 ;  /* 0x00000059585b7220 */ /* 0x000fe20000410000 */
[----:B------:R-:W-:Y:S02]  /*4350*/  HADD2.F32 R44, -RZ, R44.H0_H0 ;  /* 0x2000002cff2c7230 */ /* 0x000fe40000004100 */
[----:B------:R-:W-:Y:S02]  /*4360*/  HADD2.F32 R46, -RZ, R46.H0_H0 ;  /* 0x2000002eff2e7230 */ /* 0x000fe40000004100 */
[C---:B------:R-:W-:Y:S01]  /*4370*/  FMUL.FTZ R97, R87.reuse, R169 ;  /* 0x000000a957617220 */ /* 0x040fe20000410000 */
[--C-:B------:R-:W-:Y:S02]  /*4380*/  HADD2.F32 R85, -RZ, R166.reuse.H0_H0 ;  /* 0x200000a6ff557230 */ /* 0x100fe40000004100 */
[----:B------:R-:W-:Y:S01]  /*4390*/  FMUL.FTZ R89, R44, R89 ;  /* 0x000000592c597220 */ /* 0x000fe20000410000 */
[----:B------:R-:W-:Y:S02]  /*43a0*/  HADD2.F32 R166, -RZ, R166.H1_H1 ;  /* 0x300000a6ffa67230 */ /* 0x000fe40000004100 */
[----:B------:R-:W-:Y:S01]  /*43b0*/  FMUL.FTZ R90, R46, R169 ;  /* 0x000000a92e5a7220 */ /* 0x000fe20000410000 */
[-C--:B------:R-:W-:Y:S01]  /*43c0*/  FFMA.FTZ R91, R44, R85.reuse, -R91 ;  /* 0x000000552c5b7223 */ /* 0x080fe2000001085b */
[----:B------:R-:W-:Y:S01]  /*43d0*/  FFMA.FTZ R88, R88, R85, R89 ;  /* 0x0000005558587223 */ /* 0x000fe20000010059 */
[-C--:B------:R-:W-:Y:S01]  /*43e0*/  FFMA.FTZ R97, R46, R166.reuse, -R97 ;  /* 0x000000a62e617223 */ /* 0x080fe20000010861 */
[----:B------:R-:W-:-:S03]  /*43f0*/  FFMA.FTZ R90, R87, R166, R90 ;  /* 0x000000a6575a7223 */ /* 0x000fc6000001005a */
[----:B------:R-:W-:Y:S02]  /*4400*/  F2FP.F16.F32.PACK_AB R44, R88, R91 ;  /* 0x0000005b582c723e */ /* 0x000fe400000000ff */
[----:B------:R-:W-:-:S07]  /*4410*/  F2FP.F16.F32.PACK_AB R46, R90, R97 ;  /* 0x000000615a2e723e */ /* 0x000fce00000000ff */
.L_x_3333:
[----:B------:R-:W-:Y:S05]  /*4420*/  BSYNC B3 ;  /* 0x0000000000037941 */ /* 0x000fea0003800000 */
.L_x_3332:
[----:B--2---:R4:W-:Y:S02]  /*4430*/  STG.E.128 desc[UR60][R50.64+0xc0], R44 ;  /* 0x0000c02c32007986 */ /* 0x0049e4000c101d3c */
.L_x_3331:
[----:B------:R-:W-:Y:S05]  /*4440*/  BSYNC B2 ;  /* 0x0000000000027941 */ /* 0x000fea0003800000 */
.L_x_3330:
[----:B------:R-:W-:Y:S01]  /*4450*/  ISETP.NE.AND P3, PT, R37, RZ, PT ;  /* 0x000000ff2500720c */ /* 0x000fe20003f65270 */
[----:B------:R-:W-:-:S12]  /*4460*/  BSSY B2, `(.L_x_3334) ;  /* 0x0000033000027945 */ /* 0x000fd80003800000 */
[----:B------:R-:W-:Y:S05]  /*4470*/  @!P3 BRA `(.L_x_3335) ;  /* 0x0000000000c4b947 */ /* 0x000fea0003800000 */
[----:B-1234-:R1:W2:Y:S01]  /*4480*/  LDS.128 R44, [R40+0x28000] ;  /* 0x02800000282c7984 */ /* 0x01e2a20000000c00 */
[----:B------:R-:W-:Y:S01]  /*4490*/  VIADD R84, R16, 0x40 ;  /* 0x0000004010547836 */ /* 0x000fe20000000000 */
[----:B------:R-:W-:Y:S04]  /*44a0*/  BSSY B3, `(.L_x_3336) ;  /* 0x000002d000037945 */ /* 0x000fe80003800000 */
[----:B------:R-:W-:-:S13]  /*44b0*/  ISETP.GE.AND P3, PT, R84, R101, PT ;  /* 0x000000655400720c */ /* 0x000fda0003f66270 */
[----:B-1----:R-:W-:Y:S05]  /*44c0*/  @P3 BRA `(.L_x_3337) ;  /* 0x0000000000a83947 */ /* 0x002fea0003800000 */
[--C-:B------:R-:W-:Y:S02]  /*44d0*/  SHF.R.U64 R87, R80, 0x10, R81.reuse ;  /* 0x0000001050577819 */ /* 0x100fe40000001251 */
[----:B------:R-:W-:Y:S01]  /*44e0*/  SHF.R.U32.HI R84, RZ, 0x10, R81 ;  /* 0x00000010ff547819 */ /* 0x000fe20000011651 */
[----:B--2---:R-:W-:Y:S01]  /*44f0*/  IMAD.MOV.U32 R81, RZ, RZ, R47 ;  /* 0x000000ffff517224 */ /* 0x004fe200078e002f */
[--C-:B------:R-:W-:Y:S01]  /*4500*/  SHF.R.U64 R85, R82, 0x10, R83.reuse ;  /* 0x0000001052557819 */ /* 0x100fe20000001253 */
[----:B------:R-:W-:Y:S01]  /*4510*/  HADD2.F32 R47, -RZ, R45.H1_H1 ;  /* 0x3000002dff2f7230 */ /* 0x000fe20000004100 */
[----:B------:R-:W-:Y:S01]  /*4520*/  SHF.R.U32.HI R86, RZ, 0x10, R83 ;  /* 0x00000010ff567819 */ /* 0x000fe20000011653 */
[----:B------:R-:W-:Y:S01]  /*4530*/  HADD2.F32 R83, -RZ, R87.H0_H0 ;  /* 0x20000057ff537230 */ /* 0x000fe20000004100 */
[----:B------:R-:W-:Y:S01]  /*4540*/  MOV R80, R44 ;  /* 0x0000002c00507202 */ /* 0x000fe20000000f00 */
[----:B------:R-:W-:Y:S02]  /*4550*/  HADD2.F32 R85, -RZ, R85.H0_H0 ;  /* 0x20000055ff557230 */ /* 0x000fe40000004100 */
[----:B------:R-:W-:-:S02]  /*4560*/  HADD2.F32 R44, -RZ, R45.H0_H0 ;  /* 0x2000002dff2c7230 */ /* 0x000fc40000004100 */
[--C-:B------:R-:W-:Y:S02]  /*4570*/  HADD2.F32 R82, -RZ, R81.reuse.H1_H1 ;  /* 0x30000051ff527230 */ /* 0x100fe40000004100 */
[CC--:B------:R-:W-:Y:S01]  /*4580*/  FMUL.FTZ R45, R47.reuse, R85.reuse ;  /* 0x000000552f2d7220 */ /* 0x0c0fe20000410000 */
[----:B------:R-:W-:Y:S02]  /*4590*/  HADD2.F32 R86, -RZ, R86.H0_H0 ;  /* 0x20000056ff567230 */ /* 0x000fe40000004100 */
[C---:B------:R-:W-:Y:S01]  /*45a0*/  FMUL.FTZ R88, R44.reuse, R85 ;  /* 0x000000552c587220 */ /* 0x040fe20000410000 */
[----:B------:R-:W-:Y:S02]  /*45b0*/  HADD2.F32 R81, -RZ, R81.H0_H0 ;  /* 0x20000051ff517230 */ /* 0x000fe40000004100 */
[-C--:B------:R-:W-:Y:S01]  /*45c0*/  FFMA.FTZ R44, R44, R83.reuse, -R45 ;  /* 0x000000532c2c7223 */ /* 0x080fe2000001082d */
[----:B------:R-:W-:Y:S02]  /*45d0*/  HADD2.F32 R84, -RZ, R84.H0_H0 ;  /* 0x20000054ff547230 */ /* 0x000fe40000004100 */
[-C--:B------:R-:W-:Y:S01]  /*45e0*/  FMUL.FTZ R90, R82, R86.reuse ;  /* 0x00000056525a7220 */ /* 0x080fe20000410000 */
[----:B------:R-:W-:Y:S01]  /*45f0*/  FFMA.FTZ R45, R47, R83, R88 ;  /* 0x000000532f2d7223 */ /* 0x000fe20000010058 */
[----:B------:R-:W-:Y:S01]  /*4600*/  FMUL.FTZ R85, R81, R86 ;  /* 0x0000005651557220 */ /* 0x000fe20000410000 */
[----:B------:R-:W-:-:S02]  /*4610*/  HADD2.F32 R83, -RZ, R165.H1_H1 ;  /* 0x300000a5ff537230 */ /* 0x000fc40000004100 */
[-C--:B------:R-:W-:Y:S01]  /*4620*/  FFMA.FTZ R47, R81, R84.reuse, -R90 ;  /* 0x00000054512f7223 */ /* 0x080fe2000001085a */
[----:B------:R-:W-:Y:S02]  /*4630*/  HADD2.F32 R87, -RZ, R164.H1_H1 ;  /* 0x300000a4ff577230 */ /* 0x000fe40000004100 */
[----:B------:R-:W-:Y:S01]  /*4640*/  FFMA.FTZ R86, R82, R84, R85 ;  /* 0x0000005452567223 */ /* 0x000fe20000010055 */
[----:B------:R-:W-:Y:S01]  /*4650*/  HADD2.F32 R81, -RZ, R80.H1_H1 ;  /* 0x30000050ff517230 */ /* 0x000fe20000004100 */
[----:B------:R-:W-:Y:S01]  /*4660*/  F2FP.F16.F32.PACK_AB R45, R45, R44 ;  /* 0x0000002c2d2d723e */ /* 0x000fe200000000ff */
[----:B------:R-:W-:Y:S02]  /*4670*/  HADD2.F32 R82, -RZ, R46.H1_H1 ;  /* 0x3000002eff527230 */ /* 0x000fe40000004100 */
[----:B------:R-:W-:Y:S01]  /*4680*/  HADD2.F32 R165, -RZ, R165.H0_H0 ;  /* 0x200000a5ffa57230 */ /* 0x000fe20000004100 */
[----:B------:R-:W-:Y:S01]  /*4690*/  F2FP.F16.F32.PACK_AB R47, R86, R47 ;  /* 0x0000002f562f723e */ /* 0x000fe200000000ff */
[----:B------:R-:W-:-:S02]  /*46a0*/  HADD2.F32 R80, -RZ, R80.H0_H0 ;  /* 0x20000050ff507230 */ /* 0x000fc40000004100 */
[----:B------:R-:W-:Y:S01]  /*46b0*/  FMUL.FTZ R91, R82, R87 ;  /* 0x00000057525b7220 */ /* 0x000fe20000410000 */
[----:B------:R-:W-:Y:S02]  /*46c0*/  HADD2.F32 R46, -RZ, R46.H0_H0 ;  /* 0x2000002eff2e7230 */ /* 0x000fe40000004100 */
        /* <DEDUP_REMOVED lines=10> */
.L_x_3337:
[----:B------:R-:W-:Y:S05]  /*4770*/  BSYNC B3 ;  /* 0x0000000000037941 */ /* 0x000fea0003800000 */
.L_x_3336:
[----:B--2---:R1:W-:Y:S02]  /*4780*/  STG.E.128 desc[UR60][R50.64+0x100], R44 ;  /* 0x0001002c32007986 */ /* 0x0043e4000c101d3c */
.L_x_3335:
[----:B------:R-:W-:Y:S05]  /*4790*/  BSYNC B2 ;  /* 0x0000000000027941 */ /* 0x000fea0003800000 */
.L_x_3334:
[----:B------:R-:W-:-:S13]  /*47a0*/  ISETP.NE.AND P3, PT, R38, RZ, PT ;  /* 0x000000ff2600720c */ /* 0x000fda0003f65270 */
[----:B------:R-:W-:Y:S05]  /*47b0*/  @!P3 BRA `(.L_x_3317) ;  /* 0x0000000000c0b947 */ /* 0x000fea0003800000 */
[----:B-1234-:R1:W2:Y:S01]  /*47c0*/  LDS.128 R44, [R41+0x28000] ;  /* 0x02800000292c7984 */ /* 0x01e2a20000000c00 */
[----:B------:R-:W-:Y:S01]  /*47d0*/  VIADD R80, R16, 0x50 ;  /* 0x0000005010507836 */ /* 0x000fe20000000000 */
[----:B------:R-:W-:Y:S04]  /*47e0*/  BSSY B2, `(.L_x_3338) ;  /* 0x000002c000027945 */ /* 0x000fe80003800000 */
[----:B------:R-:W-:-:S13]  /*47f0*/  ISETP.GE.AND P3, PT, R80, R101, PT ;  /* 0x000000655000720c */ /* 0x000fda0003f66270 */
[----:B-1----:R-:W-:Y:S05]  /*4800*/  @P3 BRA `(.L_x_3339) ;  /* 0x0000000000a43947 */ /* 0x002fea0003800000 */
[--C-:B------:R-:W-:Y:S02]  /*4810*/  SHF.R.U64 R81, R76, 0x10, R77.reuse ;  /* 0x000000104c517819 */ /* 0x100fe4000000124d */
[----:B------:R-:W-:Y:S02]  /*4820*/  SHF.R.U32.HI R80, RZ, 0x10, R77 ;  /* 0x00000010ff507819 */ /* 0x000fe4000001164d */
[--C-:B------:R-:W-:Y:S01]  /*4830*/  SHF.R.U64 R77, R78, 0x10, R79.reuse ;  /* 0x000000104e4d7819 */ /* 0x100fe2000000124f */
[----:B------:R-:W-:Y:S01]  /*4840*/  HADD2.F32 R78, -RZ, R81.H0_H0 ;  /* 0x20000051ff4e7230 */ /* 0x000fe20000004100 */
[----:B------:R-:W-:Y:S01]  /*4850*/  SHF.R.U32.HI R82, RZ, 0x10, R79 ;  /* 0x00000010ff527819 */ /* 0x000fe2000001164f */
[----:B------:R-:W-:Y:S01]  /*4860*/  HADD2.F32 R80, -RZ, R80.H0_H0 ;  /* 0x20000050ff507230 */ /* 0x000fe20000004100 */
[----:B--2---:R-:W-:Y:S01]  /*4870*/  MOV R76, R46 ;  /* 0x0000002e004c7202 */ /* 0x004fe20000000f00 */
[----:B------:R-:W-:Y:S02]  /*4880*/  HADD2.F32 R79, -RZ, R77.H0_H0 ;  /* 0x2000004dff4f7230 */ /* 0x000fe40000004100 */
[----:B------:R-:W-:-:S02]  /*4890*/  HADD2.F32 R82, -RZ, R82.H0_H0 ;  /* 0x20000052ff527230 */ /* 0x000fc40000004100 */
[----:B------:R-:W-:Y:S02]  /*48a0*/  HADD2.F32 R46, -RZ, R45.H1_H1 ;  /* 0x3000002dff2e7230 */ /* 0x000fe40000004100 */
[--C-:B------:R-:W-:Y:S02]  /*48b0*/  HADD2.F32 R77, -RZ, R47.reuse.H1_H1 ;  /* 0x3000002fff4d7230 */ /* 0x100fe40000004100 */
[----:B------:R-:W-:Y:S02]  /*48c0*/  HADD2.F32 R47, -RZ, R47.H0_H0 ;  /* 0x2000002fff2f7230 */ /* 0x000fe40000004100 */
[----:B------:R-:W-:Y:S01]  /*48d0*/  FMUL.FTZ R84, R46, R79 ;  /* 0x0000004f2e547220 */ /* 0x000fe20000410000 */
[----:B------:R-:W-:Y:S02]  /*48e0*/  HADD2.F32 R45, -RZ, R45.H0_H0 ;  /* 0x2000002dff2d7230 */ /* 0x000fe40000004100 */
[-C--:B------:R-:W-:Y:S01]  /*48f0*/  FMUL.FTZ R86, R77, R82.reuse ;  /* 0x000000524d567220 */ /* 0x080fe20000410000 */
[----:B------:R-:W-:-:S02]  /*4900*/  FMUL.FTZ R82, R47, R82 ;  /* 0x000000522f527220 */ /* 0x000fc40000410000 */
[C---:B------:R-:W-:Y:S01]  /*4910*/  FMUL.FTZ R79, R45.reuse, R79 ;  /* 0x0000004f2d4f7220 */ /* 0x040fe20000410000 */
[----:B------:R-:W-:Y:S01]  /*4920*/  FFMA.FTZ R84, R45, R78, -R84 ;  /* 0x0000004e2d547223 */ /* 0x000fe20000010854 */
[----:B------:R-:W-:Y:S01]  /*4930*/  FFMA.FTZ R85, R77, R80, R82 ;  /* 0x000000504d557223 */ /* 0x000fe20000010052 */
[----:B------:R-:W-:Y:S02]  /*4940*/  HADD2.F32 R45, -RZ, R44.H1_H1 ;  /* 0x3000002cff2d7230 */ /* 0x000fe40000004100 */
[----:B------:R-:W-:Y:S01]  /*4950*/  FFMA.FTZ R83, R46, R78, R79 ;  /* 0x0000004e2e537223 */ /* 0x000fe2000001004f */
[----:B------:R-:W-:Y:S02]  /*4960*/  HADD2.F32 R77, -RZ, R156.H0_H0 ;  /* 0x2000009cff4d7230 */ /* 0x000fe40000004100 */
[----:B------:R-:W-:Y:S01]  /*4970*/  FFMA.FTZ R86, R47, R80, -R86 ;  /* 0x000000502f567223 */ /* 0x000fe20000010856 */
[----:B------:R-:W-:Y:S02]  /*4980*/  HADD2.F32 R44, -RZ, R44.H0_H0 ;  /* 0x2000002cff2c7230 */ /* 0x000fe40000004100 */
[----:B------:R-:W-:-:S02]  /*4990*/  HADD2.F32 R79, -RZ, R156.H1_H1 ;  /* 0x3000009cff4f7230 */ /* 0x000fc40000004100 */
[CC--:B------:R-:W-:Y:S01]  /*49a0*/  FMUL.FTZ R81, R45.reuse, R77.reuse ;  /* 0x0000004d2d517220 */ /* 0x0c0fe20000410000 */
[--C-:B------:R-:W-:Y:S02]  /*49b0*/  HADD2.F32 R46, -RZ, R76.reuse.H1_H1 ;  /* 0x3000004cff2e7230 */ /* 0x100fe40000004100 */
        /* <DEDUP_REMOVED lines=14> */
.L_x_3339:
[----:B------:R-:W-:Y:S05]  /*4aa0*/  BSYNC B2 ;  /* 0x0000000000027941 */ /* 0x000fea0003800000 */
.L_x_3338:
[----:B--2---:R1:W-:Y:S02]  /*4ab0*/  STG.E.128 desc[UR60][R50.64+0x140], R44 ;  /* 0x0001402c32007986 */ /* 0x0043e4000c101d3c */
.L_x_3317:
[----:B------:R-:W-:Y:S05]  /*4ac0*/  BSYNC B1 ;  /* 0x0000000000017941 */ /* 0x000fea0003800000 */
.L_x_3316:
        /* <DEDUP_REMOVED lines=24> */
[-C--:B------:R-:W-:Y:S01]  /*4c50*/  FFMA.FTZ R78, R45, R72.reuse, -R78 ;  /* 0x000000482d4e7223 */ /* 0x080fe2000001084e */
[----:B------:R-:W-:Y:S01]  /*4c60*/  FFMA.FTZ R77, R46, R72, R73 ;  /* 0x000000482e4d7223 */ /* 0x000fe20000010049 */
[----:B------:R-:W-:Y:S01]  /*4c70*/  FMUL.FTZ R76, R47, R76 ;  /* 0x0000004c2f4c7220 */ /* 0x000fe20000410000 */
        /* <DEDUP_REMOVED lines=9> */
[CC--:B------:R-:W-:Y:S01]  /*4d10*/  FMUL.FTZ R75, R45.reuse, R157.reuse ;  /* 0x0000009d2d4b7220 */ /* 0x0c0fe20000410000 */
        /* <DEDUP_REMOVED lines=12> */
.L_x_3344:
[----:B------:R-:W-:Y:S05]  /*4de0*/  BSYNC B2 ;  /* 0x0000000000027941 */ /* 0x000fea0003800000 */
.L_x_3343:
[----:B--2---:R1:W-:Y:S02]  /*4df0*/  STG.E.128 desc[UR60][R48.64], R44 ;  /* 0x0000002c30007986 */ /* 0x0043e4000c101d3c */
.L_x_3342:
[----:B------:R-:W-:Y:S05]  /*4e00*/  BSYNC B1 ;  /* 0x0000000000017941 */ /* 0x000fea0003800000 */
.L_x_3341:
        /* <DEDUP_REMOVED lines=49> */
.L_x_3348:
[----:B------:R-:W-:Y:S05]  /*5120*/  BSYNC B2 ;  /* 0x0000000000027941 */ /* 0x000fea0003800000 */
.L_x_3347:
[----:B--2---:R1:W-:Y:S02]  /*5130*/  STG.E.128 desc[UR60][R48.64+0x40], R44 ;  /* 0x0000402c30007986 */ /* 0x0043e4000c101d3c */
.L_x_3346:
[----:B------:R-:W-:Y:S05]  /*5140*/  BSYNC B1 ;  /* 0x0000000000017941 */ /* 0x000fea0003800000 */
.L_x_3345:
        /* <DEDUP_REMOVED lines=49> */
.L_x_3352:
[----:B------:R-:W-:Y:S05]  /*5460*/  BSYNC B2 ;  /* 0x0000000000027941 */ /* 0x000fea0003800000 */
.L_x_3351:
[----:B--2---:R1:W-:Y:S02]  /*5470*/  STG.E.128 desc[UR60][R48.64+0x80], R44 ;  /* 0x0000802c30007986 */ /* 0x0043e4000c101d3c */
.L_x_3350:
[----:B------:R-:W-:Y:S05]  /*5480*/  BSYNC B1 ;  /* 0x0000000000017941 */ /* 0x000fea0003800000 */
.L_x_3349:
[----:B------:R-:W-:Y:S01]  /*5490*/  ISETP.NE.AND P3, PT, R36, RZ, PT ;  /* 0x000000ff2400720c */ /* 0x000fe20003f65270 */
[----:B------:R-:W-:-:S12]  /*54a0*/  BSSY B1, `(.L_x_3353) ;  /* 0x0000032000017945 */ /* 0x000fd80003800000 */
[----:B------:R-:W-:Y:S05]  /*54b0*/  @!P3 BRA `(.L_x_3354) ;  /* 0x0000000000c0b947 */ /* 0x000fea0003800000 */
[----:B-1234-:R1:W2:Y:S01]  /*54c0*/  LDS.128 R44, [R41+0x26800] ;  /* 0x02680000292c7984 */ /* 0x01e2a20000000c00 */
[----:B------:R-:W-:Y:S01]  /*54d0*/  IADD3 R50, R16, 0x30, RZ ;  /* 0x0000003010327810 */ /* 0x000fe20007ffe0ff */
[----:B------:R-:W-:Y:S03]  /*54e0*/  BSSY B2, `(.L_x_3355) ;  /* 0x000002c000027945 */ /* 0x000fe60003800000 */
        /* <DEDUP_REMOVED lines=43> */
.L_x_3356:
[----:B------:R-:W-:Y:S05]  /*57a0*/  BSYNC B2 ;  /* 0x0000000000027941 */ /* 0x000fea0003800000 */
.L_x_3355:
[----:B--2---:R1:W-:Y:S02]  /*57b0*/  STG.E.128 desc[UR60][R48.64+0xc0], R44 ;  /* 0x0000c02c30007986 */ /* 0x0043e4000c101d3c */
.L_x_3354:
[----:B------:R-:W-:Y:S05]  /*57c0*/  BSYNC B1 ;  /* 0x0000000000017941 */ /* 0x000fea0003800000 */
.L_x_3353:
        /* <DEDUP_REMOVED lines=49> */
.L_x_3360:
[----:B------:R-:W-:Y:S05]  /*5ae0*/  BSYNC B2 ;  /* 0x0000000000027941 */ /* 0x000fea0003800000 */
.L_x_3359:
[----:B--2---:R1:W-:Y:S02]  /*5af0*/  STG.E.128 desc[UR60][R48.64+0x100], R44 ;  /* 0x0001002c30007986 */ /* 0x0043e4000c101d3c */
.L_x_3358:
[----:B------:R-:W-:Y:S05]  /*5b00*/  BSYNC B1 ;  /* 0x0000000000017941 */ /* 0x000fea0003800000 */
.L_x_3357:
[----:B------:R-:W-:-:S13]  /*5b10*/  ISETP.NE.AND P3, PT, R38, RZ, PT ;  /* 0x000000ff2600720c */ /* 0x000fda0003f65270 */
        /* <DEDUP_REMOVED lines=47> */
.L_x_3362:
[----:B------:R-:W-:Y:S05]  /*5e10*/  BSYNC B1 ;  /* 0x0000000000017941 */ /* 0x000fea0003800000 */
.L_x_3361:
[----:B--2---:R1:W-:Y:S01]  /*5e20*/  STG.E.128 desc[UR60][R48.64+0x140], R44 ;  /* 0x0001402c30007986 */ /* 0x0043e2000c101d3c */
[----:B------:R-:W-:Y:S05]  /*5e30*/  BRA `(.L_x_3340) ;  /* 0x0000003c00b47947 */ /* 0x000fea0003800000 */
.L_x_3308:
        /* <DEDUP_REMOVED lines=19> */
[----:B------:R-:W-:Y:S02]  /*5f70*/  CS2R R52, SRZ ;  /* 0x0000000000347805 */ /* 0x000fe4000001ff00 */
[----:B------:R-:W-:Y:S02]  /*5f80*/  IADD3.X R45, R43, R15, RZ, P2, !PT ;  /* 0x0000000f2b2d7210 */ /* 0x000fe400017fe4ff */
[----:B------:R-:W-:Y:S02]  /*5f90*/  CS2R R66, SRZ ;  /* 0x0000000000427805 */ /* 0x000fe4000001ff00 */
[----:B------:R-:W-:-:S02]  /*5fa0*/  LEA R68, P2, R44, UR4, 0x1 ;  /* 0x000000042c447c11 */ /* 0x000fc4000f8408ff */
[----:B------:R-:W-:Y:S02]  /*5fb0*/  CS2R R64, SRZ ;  /* 0x0000000000407805 */ /* 0x000fe4000001ff00 */
[----:B------:R-:W-:Y:S01]  /*5fc0*/  LEA.HI.X R69, R44, UR5, R45, 0x1, P2 ;  /* 0x000000052c457c11 */ /* 0x000fe200090f0c2d */
[----:B------:R-:W-:Y:S01]  /*5fd0*/  ULDC.64 UR4, c[0x0][0x3e0] ;  /* 0x0000f80000047ab9 */ /* 0x000fe20000000a00 */
[----:B------:R-:W-:-:S05]  /*5fe0*/  IADD3 R44, P2, R110, R92, RZ ;  /* 0x0000005c6e2c7210 */ /* 0x000fca0007f5e0ff */
[----:B------:R-:W-:Y:S01]  /*5ff0*/  IMAD.X R45, R100, 0x1, R13, P2 ;  /* 0x00000001642d7824 */ /* 0x000fe200010e060d */
        /* <DEDUP_REMOVED lines=9> */
[----:B------:R-:W-:Y:S02]  /*6090*/  ISETP.GE.AND P2, PT, R205, R101, PT ;  /* 0x00000065cd00720c */ /* 0x000fe40003f46270 */
[----:B------:R-:W-:Y:S02]  /*60a0*/  CS2R R46, SRZ ;  /* 0x00000000002e7805 */ /* 0x000fe4000001ff00 */
[----:B------:R-:W-:Y:S02]  /*60b0*/  CS2R R44, SRZ ;  /* 0x00000000002c7805 */ /* 0x000fe4000001ff00 */
[----:B------:R-:W-:-:S02]  /*60c0*/  CS2R R58, SRZ ;  /* 0x00000000003a7805 */ /* 0x000fc4000001ff00 */
[----:B------:R-:W-:-:S05]  /*60d0*/  CS2R R56, SRZ ;  /* 0x0000000000387805 */ /* 0x000fca000001ff00 */
[----:B------:R0:W5:Y:S04]  /*60e0*/  @!P2 LDG.E.128 R48, desc[UR60][R68.64+0x40] ;  /* 0x0000403c4430a981 */ /* 0x000168000c1e1d00 */
[----:B------:R0:W5:Y:S01]  /*60f0*/  @!P2 LDG.E.128 R60, desc[UR60][R72.64+0x40] ;  /* 0x0000403c483ca981 */ /* 0x000162000c1e1d00 */
[----:B------:R-:W-:-:S13]  /*6100*/  ISETP.GE.AND P2, PT, R206, R101, PT ;  /* 0x00000065ce00720c */ /* 0x000fda0003f46270 */
[----:B------:R0:W5:Y:S04]  /*6110*/  @!P2 LDG.E.128 R44, desc[UR60][R68.64+0x80] ;  /* 0x0000803c442ca981 */ /* 0x000168000c1e1d00 */
[----:B------:R0:W5:Y:S02]  /*6120*/  @!P2 LDG.E.128 R56, desc[UR60][R72.64+0x80] ;  /* 0x0000803c4838a981 */ /* 0x000164000c1e1d00 */
.L_x_3364:
[----:B------:R-:W-:Y:S05]  /*6130*/  BSYNC B1 ;  /* 0x0000000000017941 */ /* 0x000fea0003800000 */
.L_x_3363:
        /* <DEDUP_REMOVED lines=20> */
[----:B------:R-:W-:Y:S02]  /*6280*/  IADD3.X R69, R15, R43, R9, P2, P5 ;  /* 0x0000002b0f457210 */ /* 0x000fe400017ea409 */
[----:B------:R-:W-:Y:S02]  /*6290*/  CS2R R90, SRZ ;  /* 0x00000000005a7805 */ /* 0x000fe4000001ff00 */
[----:B------:R-:W-:-:S02]  /*62a0*/  IADD3 R43, P2, P5, R110, R92, R8 ;  /* 0x0000005c6e2b7210 */ /* 0x000fc40007d5e008 */
[----:B------:R-:W-:Y:S02]  /*62b0*/  CS2R R88, SRZ ;  /* 0x0000000000587805 */ /* 0x000fe4000001ff00 */
[----:B------:R-:W-:Y:S02]  /*62c0*/  IADD3.X R100, R13, R100, R7, P2, P5 ;  /* 0x000000640d647210 */ /* 0x000fe400017ea407 */
[----:B------:R-:W-:-:S04]  /*62d0*/  LEA R92, P2, R94, UR4, 0x1 ;  /* 0x000000045e5c7c11 */ /* 0x000fc8000f8408ff */
[----:B------:R-:W-:Y:S01]  /*62e0*/  LEA.HI.X R93, R94, UR5, R69, 0x1, P2 ;  /* 0x000000055e5d7c11 */ /* 0x000fe200090f0c45 */
[----:B------:R-:W-:Y:S02]  /*62f0*/  ULDC.64 UR4, c[0x0][0x3e0] ;  /* 0x0000f80000047ab9 */ /* 0x000fe40000000a00 */
        /* <DEDUP_REMOVED lines=19> */
.L_x_3366:
[----:B------:R-:W-:Y:S05]  /*6430*/  BSYNC B1 ;  /* 0x0000000000017941 */ /* 0x000fea0003800000 */
.L_x_3365:
[----:B------:R-:W2:Y:S01]  /*6440*/  LDL R43, [R1+0x1c] ;  /* 0x00001c00012b7983 */ /* 0x000ea20000100800 */
[----:B0-----:R-:W-:Y:S01]  /*6450*/  IMAD.MOV.U32 R92, RZ, RZ, R45 ;  /* 0x000000ffff5c7224 */ /* 0x001fe200078e002d */
[----:B------:R-:W-:Y:S01]  /*6460*/  MOV R94, R49 ;  /* 0x00000031005e7202 */ /* 0x000fe20000000f00 */
[----:B------:R-:W-:Y:S01]  /*6470*/  IMAD.MOV.U32 R93, RZ, RZ, R48 ;  /* 0x000000ffff5d7224 */ /* 0x000fe200078e0030 */
[----:B------:R-:W-:-:S04]  /*6480*/  PRMT R177, R97, 0x5410, R98 ;  /* 0x0000541061b17816 */ /* 0x000fc80000000062 */
[----:B------:R-:W-:Y:S02]  /*6490*/  PRMT R182, R93, 0x7610, R182 ;  /* 0x000076105db67816 */ /* 0x000fe400000000b6 */
[----:B------:R-:W-:Y:S02]  /*64a0*/  MOV R93, R52 ;  /* 0x00000034005d7202 */ /* 0x000fe40000000f00 */
[----:B--2---:R-:W-:Y:S01]  /*64b0*/  R2UR UR4, R43 ;  /* 0x000000002b0472ca */ /* 0x004fe200000e0000 */
[----:B------:R-:W-:-:S05]  /*64c0*/  IMAD.MOV.U32 R43, RZ, RZ, R44 ;  /* 0x000000ffff2b7224 */ /* 0x000fca00078e002c */
[----:B------:R-:W-:Y:S01]  /*64d0*/  PRMT R178, R43, 0x5410, R92 ;  /* 0x000054102bb27816 */ /* 0x000fe2000000005c */
[----:B------:R-:W-:Y:S01]  /*64e0*/  IMAD.MOV.U32 R92, RZ, RZ, R51 ;  /* 0x000000ffff5c7224 */ /* 0x000fe200078e0033 */
[----:B------:R-:W-:-:S04]  /*64f0*/  MOV R43, R50 ;  /* 0x00000032002b7202 */ /* 0x000fc80000000f00 */
[----:B------:R-:W-:Y:S01]  /*6500*/  PRMT R181, R181, 0x5410, R43 ;  /* 0x00005410b5b57816 */ /* 0x000fe2000000002b */
[----:B------:R-:W-:Y:S01]  /*6510*/  IMAD.MOV.U32 R43, RZ, RZ, R54 ;  /* 0x000000ffff2b7224 */ /* 0x000fe200078e0036 */
[----:B------:R-:W-:Y:S01]  /*6520*/  PRMT R183, R92, 0x5410, R94 ;  /* 0x000054105cb77816 */ /* 0x000fe2000000005e */
[----:B------:R-:W-:Y:S01]  /*6530*/  IMAD.MOV.U32 R92, RZ, RZ, R55 ;  /* 0x000000ffff5c7224 */ /* 0x000fe200078e0037 */
[----:B------:R-:W-:Y:S01]  /*6540*/  UISETP.NE.AND UP0, UPT, UR4, 0x3, UPT ;  /* 0x000000030400788c */ /* 0x000fe2000bf05270 */
        /* <DEDUP_REMOVED lines=22> */
[----:B------:R-:W-:Y:S01]  /*66b0*/  PRMT R166, R94, 0x7610, R166 ;  /* 0x000076105ea67816 */ /* 0x000fe200000000a6 */
[----:B-----5:R-:W-:Y:S01]  /*66c0*/  IMAD.MOV.U32 R94, RZ, RZ, R69 ;  /* 0x000000ffff5e7224 */ /* 0x020fe200078e0045 */
        /* <DEDUP_REMOVED lines=35> */
[----:B------:R-:W-:Y:S02]  /*6900*/  PRMT R175, R94, 0x5410, R93 ;  /* 0x000054105eaf7816 */ /* 0x000fe4000000005d */
[----:B------:R-:W-:Y:S01]  /*6910*/  PRMT R176, R92, 0x5410, R43 ;  /* 0x000054105cb07816 */ /* 0x000fe2000000002b */
[----:B------:R-:W-:Y:S06]  /*6920*/  @!P2 BRA `(.L_x_3367) ;  /* 0x000000000004a947 */ /* 0x000fec0003800000 */
[----:B------:R-:W-:Y:S01]  /*6930*/  BPT.TRAP 0x1 ;  /* 0x000000040000795c */ /* 0x000fe20000300000 */
.L_x_3367:
[----:B------:R-:W-:Y:S01]  /*6940*/  IMAD R43, R19, 0x8, R18 ;  /* 0x00000008132b7824 */ /* 0x000fe200078e0212 */
[----:B------:R-:W-:Y:S01]  /*6950*/  SHF.L.U32 R100, R207, 0x1f, RZ ;  /* 0x0000001fcf647819 */ /* 0x000fe200000006ff */
[----:B------:R-:W0:Y:S01]  /*6960*/  LDC R146, c[0x0][0x2e4] ;  /* 0x0000b900ff927b82 */ /* 0x000e220000000800 */
[----:B------:R-:W-:Y:S02]  /*6970*/  BSSY B1, `(.L_x_3368) ;  /* 0x0000004000017945 */ /* 0x000fe40003800000 */
[----:B------:R-:W1:Y:S05]  /*6980*/  SYNCS.PHASECHK.TRANS64.TRYWAIT P5, [R43+URZ+0x36890], R100 ;  /* 0x036890642b0075a7 */ /* 0x000e6a00080a017f */
[----:B------:R-:W2:Y:S01]  /*6990*/  LDC.64 R126, c[0x0][0x2f0] ;  /* 0x0000bc00ff7e7b82 */ /* 0x000ea20000000a00 */
[----:B-1----:R-:W-:Y:S05]  /*69a0*/  @!P5 BRA `(.L_x_3369) ;  /* 0x000001d00060d947 */ /* 0x002fea0003800000 */
.L_x_3616:
[----:B------:R-:W-:Y:S05]  /*69b0*/  BSYNC B1 ;  /* 0x0000000000017941 */ /* 0x000fea0003800000 */
.L_x_3368:
[----:B------:R-:W-:Y:S01]  /*69c0*/  BSSY B1, `(.L_x_3370) ;  /* 0x0000181000017945 */ /* 0x000fe20003800000 */
[----:B0-----:R-:W-:Y:S01]  /*69d0*/  IADD3 R149, -R124, R146, RZ ;  /* 0x000000927c957210 */ /* 0x001fe20007ffe1ff */
[----:B------:R-:W-:Y:S02]  /*69e0*/  IMAD.MOV.U32 R129, RZ, RZ, R96 ;  /* 0x000000ffff817224 */ /* 0x000fe400078e0060 */
        /* <DEDUP_REMOVED lines=14> */
[----:B------:R-:W-:-:S02]  /*6ad0*/  ISETP.GE.AND P4, PT, R22, R101, PT ;  /* 0x000000651600720c */ /* 0x000fc40003f86270 */
[----:B------:R-:W-:-:S04]  /*6ae0*/  LEA.HI.SX32 R162, R93, R20, 0x1c ;  /* 0x000000145da27211 */ /* 0x000fc800078fe2ff */
[----:B------:R-:W-:-:S04]  /*6af0*/  SHF.R.S32.HI R93, RZ, 0x1f, R162 ;  /* 0x0000001fff5d7819 */ /* 0x000fc800000114a2 */
[----:B------:R-:W-:Y:S02]  /*6b00*/  LEA.HI R93, R93, R162, RZ, 0x3 ;  /* 0x000000a25d5d7211 */ /* 0x000fe400078f18ff */
[----:B------:R-:W-:Y:S02]  /*6b10*/  SHF.L.U32 R162, R162, 0x3, RZ ;  /* 0x00000003a2a27819 */ /* 0x000fe400000006ff */
[----:B------:R-:W-:Y:S02]  /*6b20*/  SHF.R.S32.HI R93, RZ, 0x3, R93 ;  /* 0x00000003ff5d7819 */ /* 0x000fe4000001145d */
[----:B------:R-:W-:-:S03]  /*6b30*/  LOP3.LUT R92, R209, 0x38, R162, 0xf8, !PT ;  /* 0x00000038d15c7812 */ /* 0x000fc600078ef8a2 */
[----:B------:R-:W-:Y:S01]  /*6b40*/  IMAD R93, R93, 0x1c00, R211 ;  /* 0x00001c005d5d7824 */ /* 0x000fe200078e02d3 */
[----:B------:R-:W-:-:S05]  /*6b50*/  LOP3.LUT R92, R92, R210, RZ, 0x3c, !PT ;  /* 0x000000d25c5c7212 */ /* 0x000fca00078e3cff */
        /* <DEDUP_REMOVED lines=8> */
[----:B------:R-:W-:Y:S01]  /*6be0*/  HADD2.F32 R166, -RZ, R166.H0_H0 ;  /* 0x200000a6ffa67230 */ /* 0x000fe20000004100 */
[----:B------:R-:W-:Y:S01]  /*6bf0*/  SHF.R.U64 R52, R52, 0x10, R53 ;  /* 0x0000001034347819 */ /* 0x000fe20000001235 */
[----:B--2---:R-:W-:Y:S01]  /*6c00*/  HADD2.F32 R164, -RZ, R97.H0_H0 ;  /* 0x20000061ffa47230 */ /* 0x004fe20000004100 */
[----:B------:R-:W-:Y:S01]  /*6c10*/  SHF.R.U64 R64, R64, 0x10, R65 ;  /* 0x0000001040407819 */ /* 0x000fe20000001241 */
[----:B0-----:R-:W-:Y:S01]  /*6c20*/  HADD2.F32 R165, -RZ, R93.H0_H0 ;  /* 0x2000005dffa57230 */ /* 0x001fe20000004100 */
[----:B------:R-:W-:Y:S01]  /*6c30*/  SHF.R.U64 R66, R66, 0x10, R67 ;  /* 0x0000001042427819 */ /* 0x000fe20000001243 */
[----:B------:R-:W-:Y:S02]  /*6c40*/  HADD2.F32 R163, -RZ, R163.H0_H0 ;  /* 0x200000a3ffa37230 */ /* 0x000fe40000004100 */
[-C--:B------:R-:W-:Y:S01]  /*6c50*/  FMUL.FTZ R167, R164, R166.reuse ;  /* 0x000000a6a4a77220 */ /* 0x080fe20000410000 */
[----:B------:R-:W-:Y:S02]  /*6c60*/  HADD2.F32 R97, -RZ, R97.H1_H1 ;  /* 0x30000061ff617230 */ /* 0x000fe40000004100 */
[----:B------:R-:W-:Y:S01]  /*6c70*/  FMUL.FTZ R166, R165, R166 ;  /* 0x000000a6a5a67220 */ /* 0x000fe20000410000 */
[----:B------:R-:W-:-:S02]  /*6c80*/  HADD2.F32 R169, -RZ, R169.H0_H0 ;  /* 0x200000a9ffa97230 */ /* 0x000fc40000004100 */
[-C--:B------:R-:W-:Y:S01]  /*6c90*/  FFMA.FTZ R165, R165, R163.reuse, -R167 ;  /* 0x000000a3a5a57223 */ /* 0x080fe200000108a7 */
[----:B------:R-:W-:Y:S01]  /*6ca0*/  SHF.R.U32.HI R167, RZ, 0x10, R53 ;  /* 0x00000010ffa77819 */ /* 0x000fe20000011635 */
[----:B------:R-:W-:Y:S01]  /*6cb0*/  FFMA.FTZ R164, R164, R163, R166 ;  /* 0x000000a3a4a47223 */ /* 0x000fe200000100a6 */
[----:B------:R-:W-:Y:S01]  /*6cc0*/  SHF.R.U32.HI R166, RZ, 0x10, R65 ;  /* 0x00000010ffa67819 */ /* 0x000fe20000011641 */
[----:B------:R-:W-:Y:S01]  /*6cd0*/  HADD2.F32 R163, -RZ, R93.H1_H1 ;  /* 0x3000005dffa37230 */ /* 0x000fe20000004100 */
[--C-:B------:R-:W-:Y:S01]  /*6ce0*/  SHF.R.U64 R53, R54, 0x10, R55.reuse ;  /* 0x0000001036357819 */ /* 0x100fe20000001237 */
[----:B------:R-:W-:Y:S01]  /*6cf0*/  HADD2.F32 R93, -RZ, R167.H0_H0 ;  /* 0x200000a7ff5d7230 */ /* 0x000fe20000004100 */
[----:B------:R-:W-:Y:S01]  /*6d00*/  SHF.R.U32.HI R54, RZ, 0x10, R55 ;  /* 0x00000010ff367819 */ /* 0x000fe20000011637 */
[----:B------:R-:W-:Y:S01]  /*6d10*/  HADD2.F32 R166, -RZ, R166.H0_H0 ;  /* 0x200000a6ffa67230 */ /* 0x000fe20000004100 */
[----:B------:R-:W-:Y:S01]  /*6d20*/  SHF.R.U32.HI R55, RZ, 0x10, R67 ;  /* 0x00000010ff377819 */ /* 0x000fe20000011643 */
[----:B------:R-:W-:-:S02]  /*6d30*/  HADD2.F32 R52, -RZ, R52.H0_H0 ;  /* 0x20000034ff347230 */ /* 0x000fc40000004100 */
[----:B------:R-:W-:Y:S02]  /*6d40*/  HADD2.F32 R66, -RZ, R66.H0_H0 ;  /* 0x20000042ff427230 */ /* 0x000fe40000004100 */
[-C--:B------:R-:W-:Y:S01]  /*6d50*/  FMUL.FTZ R167, R97, R166.reuse ;  /* 0x000000a661a77220 */ /* 0x080fe20000410000 */
[C---:B------:R-:W-:Y:S01]  /*6d60*/  FMUL.FTZ R166, R163.reuse, R166 ;  /* 0x000000a6a3a67220 */ /* 0x040fe20000410000 */
[----:B------:R-:W-:Y:S02]  /*6d70*/  HADD2.F32 R67, -RZ, R55.H0_H0 ;  /* 0x20000037ff437230 */ /* 0x000fe40000004100 */
[-C--:B------:R-:W-:Y:S01]  /*6d80*/  FFMA.FTZ R163, R163, R93.reuse, -R167 ;  /* 0x0000005da3a37223 */ /* 0x080fe200000108a7 */
[----:B------:R-:W-:Y:S01]  /*6d90*/  FFMA.FTZ R97, R97, R93, R166 ;  /* 0x0000005d61617223 */ /* 0x000fe200000100a6 */
[----:B------:R-:W-:Y:S02]  /*6da0*/  IMAD.MOV.U32 R93, RZ, RZ, R99 ;  /* 0x000000ffff5d7224 */ /* 0x000fe400078e0063 */
[----:B------:R-:W-:Y:S01]  /*6db0*/  HADD2.F32 R167, -RZ, R95.H0_H0 ;  /* 0x2000005fffa77230 */ /* 0x000fe20000004100 */
[----:B------:R-:W-:Y:S01]  /*6dc0*/  F2FP.F16.F32.PACK_AB R163, R163, R165 ;  /* 0x000000a5a3a3723e */ /* 0x000fe200000000ff */
[----:B------:R-:W-:Y:S01]  /*6dd0*/  HADD2.F32 R166, -RZ, R168.H0_H0 ;  /* 0x200000a8ffa67230 */ /* 0x000fe20000004100 */
[----:B------:R-:W-:Y:S01]  /*6de0*/  F2FP.F16.F32.PACK_AB R97, R97, R164 ;  /* 0x000000a46161723e */ /* 0x000fe200000000ff */
[----:B------:R-:W-:-:S02]  /*6df0*/  HADD2.F32 R99, -RZ, R93.H0_H0 ;  /* 0x2000005dff637230 */ /* 0x000fc40000004100 */
[----:B------:R-:W-:Y:S02]  /*6e00*/  HADD2.F32 R65, -RZ, R93.H1_H1 ;  /* 0x3000005dff417230 */ /* 0x000fe40000004100 */
[----:B------:R-:W-:Y:S02]  /*6e10*/  HADD2.F32 R95, -RZ, R95.H1_H1 ;  /* 0x3000005fff5f7230 */ /* 0x000fe40000004100 */
[-C--:B------:R-:W-:Y:S01]  /*6e20*/  FMUL.FTZ R168, R99, R169.reuse ;  /* 0x000000a963a87220 */ /* 0x080fe20000410000 */
[----:B------:R-:W-:Y:S01]  /*6e30*/  FMUL.FTZ R169, R167, R169 ;  /* 0x000000a9a7a97220 */ /* 0x000fe20000410000 */
[----:B------:R-:W-:Y:S02]  /*6e40*/  IMAD.MOV.U32 R55, RZ, RZ, R94 ;  /* 0x000000ffff377224 */ /* 0x000fe400078e005e */
[----:B------:R-:W-:Y:S02]  /*6e50*/  HADD2.F32 R94, -RZ, R54.H0_H0 ;  /* 0x20000036ff5e7230 */ /* 0x000fe40000004100 */
[----:B------:R-:W-:Y:S01]  /*6e60*/  FFMA.FTZ R169, R99, R166, R169 ;  /* 0x000000a663a97223 */ /* 0x000fe200000100a9 */
[-C--:B------:R-:W-:Y:S01]  /*6e70*/  FMUL.FTZ R54, R65, R67.reuse ;  /* 0x0000004341367220 */ /* 0x080fe20000410000 */
[----:B------:R-:W-:Y:S01]  /*6e80*/  FMUL.FTZ R99, R95, R67 ;  /* 0x000000435f637220 */ /* 0x000fe20000410000 */
[----:B------:R-:W-:-:S02]  /*6e90*/  HADD2.F32 R67, -RZ, R186.H1_H1 ;  /* 0x300000baff437230 */ /* 0x000fc40000004100 */
[----:B------:R-:W-:Y:S01]  /*6ea0*/  FFMA.FTZ R168, R167, R166, -R168 ;  /* 0x000000a6a7a87223 */ /* 0x000fe200000108a8 */
[----:B------:R-:W-:Y:S02]  /*6eb0*/  HADD2.F32 R93, -RZ, R96.H0_H0 ;  /* 0x20000060ff5d7230 */ /* 0x000fe40000004100 */
[-C--:B------:R-:W-:Y:S01]  /*6ec0*/  FFMA.FTZ R54, R95, R94.reuse, -R54 ;  /* 0x0000005e5f367223 */ /* 0x080fe20000010836 */
[----:B------:R-:W-:Y:S01]  /*6ed0*/  FFMA.FTZ R65, R65, R94, R99 ;  /* 0x0000005e41417223 */ /* 0x000fe20000010063 */
[----:B------:R-:W-:Y:S02]  /*6ee0*/  HADD2.F32 R94, -RZ, R184.H1_H1 ;  /* 0x300000b8ff5e7230 */ /* 0x000fe40000004100 */
[----:B------:R-:W-:Y:S01]  /*6ef0*/  HADD2.F32 R95, -RZ, R92.H0_H0 ;  /* 0x2000005cff5f7230 */ /* 0x000fe20000004100 */
[----:B------:R-:W-:Y:S01]  /*6f00*/  F2FP.F16.F32.PACK_AB R54, R54, R168 ;  /* 0x000000a83636723e */ /* 0x000fe200000000ff */
[----:B------:R-:W-:Y:S02]  /*6f10*/  HADD2.F32 R99, -RZ, R64.H0_H0 ;  /* 0x20000040ff637230 */ /* 0x000fe40000004100 */
[----:B------:R-:W-:Y:S01]  /*6f20*/  FMUL.FTZ R64, R93, R67 ;  /* 0x000000435d407220 */ /* 0x000fe20000410000 */
[----:B------:R-:W-:-:S02]  /*6f30*/  HADD2.F32 R96, -RZ, R96.H1_H1 ;  /* 0x30000060ff607230 */ /* 0x000fc40000004100 */
[C---:B------:R-:W-:Y:S01]  /*6f40*/  FMUL.FTZ R67, R95.reuse, R67 ;  /* 0x000000435f437220 */ /* 0x040fe20000410000 */
[----:B------:R-:W-:Y:S02]  /*6f50*/  HADD2.F32 R92, -RZ, R92.H1_H1 ;  /* 0x3000005cff5c7230 */ /* 0x000fe40000004100 */
[-C--:B------:R-:W-:Y:S01]  /*6f60*/  FFMA.FTZ R64, R95, R94.reuse, -R64 ;  /* 0x0000005e5f407223 */ /* 0x080fe20000010840 */
[----:B------:R-:W-:Y:S01]  /*6f70*/  F2FP.F16.F32.PACK_AB R65, R65, R169 ;  /* 0x000000a94141723e */ /* 0x000fe200000000ff */
[-C--:B------:R-:W-:Y:S01]  /*6f80*/  FMUL.FTZ R95, R96, R99.reuse ;  /* 0x00000063605f7220 */ /* 0x080fe20000410000 */
[----:B------:R-:W-:Y:S01]  /*6f90*/  FFMA.FTZ R67, R93, R94, R67 ;  /* 0x0000005e5d437223 */ /* 0x000fe20000010043 */
[C---:B------:R-:W-:Y:S01]  /*6fa0*/  FMUL.FTZ R99, R92.reuse, R99 ;  /* 0x000000635c637220 */ /* 0x040fe20000410000 */
[----:B------:R-:W-:Y:S02]  /*6fb0*/  HADD2.F32 R94, -RZ, R98.H0_H0 ;  /* 0x20000062ff5e7230 */ /* 0x000fe40000004100 */
[----:B------:R-:W-:Y:S01]  /*6fc0*/  FFMA.FTZ R95, R92, R52, -R95 ;  /* 0x000000345c5f7223 */ /* 0x000fe2000001085f */
[----:B------:R-:W-:-:S02]  /*6fd0*/  HADD2.F32 R93, -RZ, R55.H0_H0 ;  /* 0x20000037ff5d7230 */ /* 0x000fc40000004100 */
[----:B------:R-:W-:Y:S01]  /*6fe0*/  FFMA.FTZ R99, R96, R52, R99 ;  /* 0x0000003460637223 */ /* 0x000fe20000010063 */
[----:B------:R-:W-:Y:S02]  /*6ff0*/  HADD2.F32 R52, -RZ, R186.H0_H0 ;  /* 0x200000baff347230 */ /* 0x000fe40000004100 */
[----:B------:R-:W-:Y:S01]  /*7000*/  HADD2.F32 R98, -RZ, R98.H1_H1 ;  /* 0x30000062ff627230 */ /* 0x000fe20000004100 */
[----:B------:R-:W-:Y:S01]  /*7010*/  F2FP.F16.F32.PACK_AB R64, R95, R64 ;  /* 0x000000405f40723e */ /* 0x000fe200000000ff */
[----:B------:R-:W-:Y:S02]  /*7020*/  HADD2.F32 R55, -RZ, R55.H1_H1 ;  /* 0x30000037ff377230 */ /* 0x000fe40000004100 */
[-C--:B------:R-:W-:Y:S01]  /*7030*/  FMUL.FTZ R166, R93, R52.reuse ;  /* 0x000000345da67220 */ /* 0x080fe20000410000 */
[----:B------:R-:W-:Y:S02]  /*7040*/  HADD2.F32 R96, -RZ, R53.H0_H0 ;  /* 0x20000035ff607230 */ /* 0x000fe40000004100 */
[----:B------:R-:W-:Y:S01]  /*7050*/  FMUL.FTZ R53, R94, R52 ;  /* 0x000000345e357220 */ /* 0x000fe20000410000 */
[----:B------:R-:W-:-:S02]  /*7060*/  HADD2.F32 R92, -RZ, R184.H0_H0 ;  /* 0x200000b8ff5c7230 */ /* 0x000fc40000004100 */
[-C--:B------:R-:W-:Y:S01]  /*7070*/  FMUL.FTZ R52, R98, R66.reuse ;  /* 0x0000004262347220 */ /* 0x080fe20000410000 */
[----:B------:R-:W-:Y:S01]  /*7080*/  FMUL.FTZ R66, R55, R66 ;  /* 0x0000004237427220 */ /* 0x000fe20000410000 */
[----:B------:R-:W-:Y:S01]  /*7090*/  F2FP.F16.F32.PACK_AB R67, R99, R67 ;  /* 0x000000436343723e */ /* 0x000fe200000000ff */
[----:B------:R-:W-:Y:S02]  /*70a0*/  IMAD.MOV.U32 R95, RZ, RZ, R54 ;  /* 0x000000ffff5f7224 */ /* 0x000fe400078e0036 */
[----:B------:R-:W-:Y:S01]  /*70b0*/  FFMA.FTZ R166, R94, R92, R166 ;  /* 0x0000005c5ea67223 */ /* 0x000fe200000100a6 */
[----:B------:R-:W-:Y:S01]  /*70c0*/  FFMA.FTZ R66, R98, R96, R66 ;  /* 0x0000006062427223 */ /* 0x000fe20000010042 */
[----:B------:R-:W-:Y:S01]  /*70d0*/  FFMA.FTZ R53, R93, R92, -R53 ;  /* 0x0000005c5d357223 */ /* 0x000fe20000010835 */
[----:B------:R-:W-:Y:S01]  /*70e0*/  FFMA.FTZ R52, R55, R96, -R52 ;  /* 0x0000006037347223 */ /* 0x000fe20000010834 */
[----:B------:R-:W-:Y:S01]  /*70f0*/  MOV R92, R64 ;  /* 0x00000040005c7202 */ /* 0x000fe20000000f00 */
[----:B------:R-:W-:Y:S01]  /*7100*/  IMAD.MOV.U32 R93, RZ, RZ, R163 ;  /* 0x000000ffff5d7224 */ /* 0x000fe200078e00a3 */
[----:B------:R-:W-:Y:S01]  /*7110*/  F2FP.F16.F32.PACK_AB R66, R66, R166 ;  /* 0x000000a64242723e */ /* 0x000fe200000000ff */
[----:B------:R-:W-:Y:S01]  /*7120*/  IMAD.MOV.U32 R96, RZ, RZ, R67 ;  /* 0x000000ffff607224 */ /* 0x000fe200078e0043 */
[----:B------:R-:W-:-:S02]  /*7130*/  F2FP.F16.F32.PACK_AB R52, R52, R53 ;  /* 0x000000353434723e */ /* 0x000fc400000000ff */
[----:B------:R-:W-:Y:S01]  /*7140*/  MOV R99, R65 ;  /* 0x0000004100637202 */ /* 0x000fe20000000f00 */
[----:B------:R-:W-:Y:S01]  /*7150*/  IMAD.MOV.U32 R98, RZ, RZ, R66 ;  /* 0x000000ffff627224 */ /* 0x000fe200078e0042 */
[----:B------:R-:W-:-:S07]  /*7160*/  MOV R94, R52 ;  /* 0x00000034005e7202 */ /* 0x000fce0000000f00 */
.L_x_3375:
[----:B------:R-:W-:Y:S05]  /*7170*/  BSYNC B3 ;  /* 0x0000000000037941 */ /* 0x000fea0003800000 */
.L_x_3374:
[----:B------:R-:W-:-:S13]  /*7180*/  ISETP.GE.AND P4, PT, R162, R146, PT ;  /* 0x00000092a200720c */ /* 0x000fda0003f86270 */
[--C-:B------:R-:W-:Y:S02]  /*7190*/  @!P4 SHF.R.S32.HI R55, RZ, 0x1f, R162.reuse ;  /* 0x0000001fff37c819 */ /* 0x100fe400000114a2 */
[----:B------:R-:W-:-:S04]  /*71a0*/  @!P4 IADD3 R162, P5, P6, R118, R130, R162 ;  /* 0x0000008276a2c210 */ /* 0x000fc80007ebe0a2 */
[----:B------:R-:W-:Y:S02]  /*71b0*/  @!P4 IADD3.X R55, R4, R154, R55, P5, P6 ;  /* 0x0000009a0437c210 */ /* 0x000fe40002fec437 */
[----:B------:R-:W-:-:S04]  /*71c0*/  LEA R52, P5, R160, R122, 0x1 ;  /* 0x0000007aa0347211 */ /* 0x000fc800078a08ff */
[----:B------:R-:W-:Y:S02]  /*71d0*/  LEA.HI.X R53, R160, R123, R161, 0x1, P5 ;  /* 0x0000007ba0357211 */ /* 0x000fe400028f0ca1 */
[----:B------:R-:W-:-:S03]  /*71e0*/  @!P4 LEA R54, P5, R162, R122, 0x1 ;  /* 0x0000007aa236c211 */ /* 0x000fc600078a08ff */
[----:B0-----:R0:W-:Y:S01]  /*71f0*/  STG.E.128 desc[UR60][R52.64], R92 ;  /* 0x0000005c34007986 */ /* 0x0011e2000c101d3c */
[----:B------:R-:W-:-:S05]  /*7200*/  @!P4 LEA.HI.X R55, R162, R123, R55, 0x1, P5 ;  /* 0x0000007ba237c211 */ /* 0x000fca00028f0c37 */
[----:B--2---:R0:W-:Y:S04]  /*7210*/  @!P4 STG.E.128 desc[UR60][R54.64], R96 ;  /* 0x000000603600c986 */ /* 0x0041e8000c101d3c */
.L_x_3373:
[----:B------:R-:W-:Y:S05]  /*7220*/  BSYNC B2 ;  /* 0x0000000000027941 */ /* 0x000fea0003800000 */
.L_x_3372:
[----:B------:R-:W-:Y:S01]  /*7230*/  ISETP.NE.AND P4, PT, R34, RZ, PT ;  /* 0x000000ff2200720c */ /* 0x000fe20003f85270 */
[----:B------:R-:W-:-:S12]  /*7240*/  BSSY B2, `(.L_x_3376) ;  /* 0x000007e000027945 */ /* 0x000fd80003800000 */
[----:B------:R-:W-:Y:S05]  /*7250*/  @!P4 BRA `(.L_x_3377) ;  /* 0x0000000400f0c947 */ /* 0x000fea0003800000 */
[----:B0-----:R-:W-:Y:S01]  /*7260*/  SEL R52, R124, R149, !P1 ;  /* 0x000000957c347207 */ /* 0x001fe20004800000 */
[----:B------:R-:W-:Y:S01]  /*7270*/  IMAD R55, R19, 0x5400, R142 ;  /* 0x0000540013377824 */ /* 0x000fe200078e028e */
[----:B------:R-:W-:Y:S01]  /*7280*/  IADD3 R92, P4, P5, R118, R130, R27 ;  /* 0x00000082765c7210 */ /* 0x000fe20007d9e01b */
[----:B------:R-:W-:Y:S01]  /*7290*/  BSSY B3, `(.L_x_3378) ;  /* 0x000006e000037945 */ /* 0x000fe20003800000 */
[----:B------:R-:W-:Y:S02]  /*72a0*/  SHF.R.S32.HI R53, RZ, 0x1f, R52 ;  /* 0x0000001fff357819 */ /* 0x000fe40000011434 */
[----:B------:R-:W-:Y:S02]  /*72b0*/  IADD3.X R93, R4, R154, R32, P4, P5 ;  /* 0x0000009a045d7210 */ /* 0x000fe400027ea420 */
[----:B------:R-:W-:Y:S02]  /*72c0*/  LEA.HI R53, R53, R52, RZ, 0x4 ;  /* 0x0000003435357211 */ /* 0x000fe400078f20ff */
[----:B------:R-:W-:-:S02]  /*72d0*/  ISETP.GE.AND P4, PT, R205, R101, PT ;  /* 0x00000065cd00720c */ /* 0x000fc40003f86270 */
[----:B------:R-:W-:-:S04]  /*72e0*/  LEA.HI.SX32 R94, R53, R26, 0x1c ;  /* 0x0000001a355e7211 */ /* 0x000fc800078fe2ff */
[----:B------:R-:W-:-:S04]  /*72f0*/  SHF.R.S32.HI R53, RZ, 0x1f, R94 ;  /* 0x0000001fff357819 */ /* 0x000fc8000001145e */
[----:B------:R-:W-:Y:S01]  /*7300*/  LEA.HI R52, R53, R94, RZ, 0x3 ;  /* 0x0000005e35347211 */ /* 0x000fe200078f18ff */
[----:B------:R-:W-:-:S03]  /*7310*/  IMAD.SHL.U32 R94, R94, 0x8, RZ ;  /* 0x000000085e5e7824 */ /* 0x000fc600078e00ff */
[----:B------:R-:W-:Y:S02]  /*7320*/  SHF.R.S32.HI R52, RZ, 0x3, R52 ;  /* 0x00000003ff347819 */ /* 0x000fe40000011434 */
[----:B------:R-:W-:-:S03]  /*7330*/  LOP3.LUT R53, R209, 0x38, R94, 0xf8, !PT ;  /* 0x00000038d1357812 */ /* 0x000fc600078ef85e */
[----:B------:R-:W-:Y:S01]  /*7340*/  IMAD R52, R52, 0x1c00, R211 ;  /* 0x00001c0034347824 */ /* 0x000fe200078e02d3 */
[----:B------:R-:W-:-:S05]  /*7350*/  LOP3.LUT R53, R53, R210, RZ, 0x3c, !PT ;  /* 0x000000d235357212 */ /* 0x000fca00078e3cff */
[----:B------:R-:W-:-:S04]  /*7360*/  IMAD.IADD R52, R52, 0x1, R53 ;  /* 0x0000000134347824 */ /* 0x000fc800078e0235 */
[----:B------:R-:W-:Y:S01]  /*7370*/  IMAD R53, R19, 0x5400, R52 ;  /* 0x0000540013357824 */ /* 0x000fe200078e0234 */
[----:B------:R-:W-:-:S03]  /*7380*/  LEA R52, R55, R18, 0x1 ;  /* 0x0000001237347211 */ /* 0x000fc600078e08ff */
[----:B------:R-:W-:-:S03]  /*7390*/  IMAD R64, R53, 0x2, R18 ;  /* 0x0000000235407824 */ /* 0x000fc600078e0212 */
[----:B------:R-:W0:Y:S04]  /*73a0*/  LDS.128 R52, [R52+0x21400] ;  /* 0x0214000034347984 */ /* 0x000e280000000c00 */
[----:B------:R-:W2:Y:S01]  /*73b0*/  LDS.128 R64, [R64+0x21400] ;  /* 0x0214000040407984 */ /* 0x000ea20000000c00 */
[----:B------:R-:W-:Y:S05]  /*73c0*/  @P4 BRA `(.L_x_3379) ;  /* 0x0000000400684947 */ /* 0x000fea0003800000 */
[--C-:B------:R-:W-:Y:S01]  /*73d0*/  SHF.R.U64 R48, R48, 0x10, R49.reuse ;  /* 0x0000001030307819 */ /* 0x100fe20000001231 */
[----:B------:R-:W-:Y:S01]  /*73e0*/  HADD2.F32 R96, -RZ, R183.H1_H1 ;  /* 0x300000b7ff607230 */ /* 0x000fe20000004100 */
        /* <DEDUP_REMOVED lines=8> */
[----:B------:R-:W-:Y:S01]  /*7470*/  MOV R65, R67 ;  /* 0x0000004300417202 */ /* 0x000fe20000000f00 */
[----:B------:R-:W-:Y:S01]  /*7480*/  IMAD.MOV.U32 R67, RZ, RZ, R66 ;  /* 0x000000ffff437224 */ /* 0x000fe200078e0042 */
[--C-:B------:R-:W-:Y:S01]  /*7490*/  SHF.R.U64 R50, R50, 0x10, R51.reuse ;  /* 0x0000001032327819 */ /* 0x100fe20000001233 */
        /* <DEDUP_REMOVED lines=22> */
[CC--:B------:R-:W-:Y:S01]  /*7600*/  FMUL.FTZ R51, R96.reuse, R53.reuse ;  /* 0x0000003560337220 */ /* 0x0c0fe20000410000 */
[----:B------:R-:W-:Y:S02]  /*7610*/  HADD2.F32 R63, -RZ, R183.H0_H0 ;  /* 0x200000b7ff3f7230 */ /* 0x000fe40000004100 */
[----:B------:R-:W-:Y:S01]  /*7620*/  FMUL.FTZ R99, R65, R53 ;  /* 0x0000003541637220 */ /* 0x000fe20000410000 */
[----:B------:R-:W-:Y:S02]  /*7630*/  HADD2.F32 R55, -RZ, R55.H1_H1 ;  /* 0x30000037ff377230 */ /* 0x000fe40000004100 */
[-C--:B------:R-:W-:Y:S01]  /*7640*/  FMUL.FTZ R53, R97, R62.reuse ;  /* 0x0000003e61357220 */ /* 0x080fe20000410000 */
[----:B------:R-:W-:Y:S02]  /*7650*/  HADD2.F32 R61, -RZ, R61.H0_H0 ;  /* 0x2000003dff3d7230 */ /* 0x000fe40000004100 */
[-C--:B------:R-:W-:Y:S01]  /*7660*/  FFMA.FTZ R51, R65, R63.reuse, -R51 ;  /* 0x0000003f41337223 */ /* 0x080fe20000010833 */
[----:B------:R-:W-:Y:S01]  /*7670*/  FFMA.FTZ R99, R96, R63, R99 ;  /* 0x0000003f60637223 */ /* 0x000fe20000010063 */
[C---:B------:R-:W-:Y:S01]  /*7680*/  FMUL.FTZ R62, R55.reuse, R62 ;  /* 0x0000003e373e7220 */ /* 0x040fe20000410000 */
[----:B------:R-:W-:Y:S01]  /*7690*/  FFMA.FTZ R53, R55, R98, -R53 ;  /* 0x0000006237357223 */ /* 0x000fe20000010835 */
[----:B------:R-:W-:Y:S01]  /*76a0*/  HADD2.F32 R55, -RZ, R182.H1_H1 ;  /* 0x300000b6ff377230 */ /* 0x000fe20000004100 */
[----:B------:R-:W-:Y:S01]  /*76b0*/  F2FP.F16.F32.PACK_AB R60, R60, R160 ;  /* 0x000000a03c3c723e */ /* 0x000fe200000000ff */
[----:B------:R-:W-:-:S02]  /*76c0*/  HADD2.F32 R96, -RZ, R64.H0_H0 ;  /* 0x20000040ff607230 */ /* 0x000fc40000004100 */
[----:B------:R-:W-:Y:S01]  /*76d0*/  FFMA.FTZ R62, R97, R98, R62 ;  /* 0x00000062613e7223 */ /* 0x000fe2000001003e */
[----:B------:R-:W-:Y:S01]  /*76e0*/  HADD2.F32 R65, -RZ, R52.H0_H0 ;  /* 0x20000034ff417230 */ /* 0x000fe20000004100 */
[----:B------:R-:W-:Y:S01]  /*76f0*/  F2FP.F16.F32.PACK_AB R51, R53, R51 ;  /* 0x000000333533723e */ /* 0x000fe200000000ff */
[----:B------:R-:W-:Y:S01]  /*7700*/  HADD2.F32 R64, -RZ, R64.H1_H1 ;  /* 0x30000040ff407230 */ /* 0x000fe20000004100 */
[----:B------:R-:W-:Y:S01]  /*7710*/  MOV R53, R66 ;  /* 0x0000004200357202 */ /* 0x000fe20000000f00 */
        /* <DEDUP_REMOVED lines=8> */
[-C--:B------:R-:W-:Y:S01]  /*77a0*/  FFMA.FTZ R48, R65, R63.reuse, -R48 ;  /* 0x0000003f41307223 */ /* 0x080fe20000010830 */
[----:B------:R-:W-:Y:S01]  /*77b0*/  FFMA.FTZ R98, R96, R63, R98 ;  /* 0x0000003f60627223 */ /* 0x000fe20000010062 */
[-C--:B------:R-:W-:Y:S01]  /*77c0*/  FFMA.FTZ R64, R64, R97.reuse, R49 ;  /* 0x0000006140407223 */ /* 0x080fe20000010031 */
[----:B------:R-:W-:Y:S02]  /*77d0*/  HADD2.F32 R49, -RZ, R181.H0_H0 ;  /* 0x200000b5ff317230 */ /* 0x000fe40000004100 */
[----:B------:R-:W-:Y:S01]  /*77e0*/  FFMA.FTZ R55, R52, R97, -R55 ;  /* 0x0000006134377223 */ /* 0x000fe20000010837 */
[--C-:B------:R-:W-:Y:S02]  /*77f0*/  HADD2.F32 R65, -RZ, R67.reuse.H0_H0 ;  /* 0x20000043ff417230 */ /* 0x100fe40000004100 */
[--C-:B------:R-:W-:Y:S01]  /*7800*/  HADD2.F32 R63, -RZ, R54.reuse.H0_H0 ;  /* 0x20000036ff3f7230 */ /* 0x100fe20000004100 */
[----:B------:R-:W-:Y:S01]  /*7810*/  F2FP.F16.F32.PACK_AB R64, R64, R98 ;  /* 0x000000624040723e */ /* 0x000fe200000000ff */
[----:B------:R-:W-:Y:S01]  /*7820*/  HADD2.F32 R67, -RZ, R67.H1_H1 ;  /* 0x30000043ff437230 */ /* 0x000fe20000004100 */
[----:B------:R-:W-:Y:S01]  /*7830*/  F2FP.F16.F32.PACK_AB R48, R55, R48 ;  /* 0x000000303730723e */ /* 0x000fe200000000ff */
[----:B------:R-:W-:-:S02]  /*7840*/  HADD2.F32 R54, -RZ, R54.H1_H1 ;  /* 0x30000036ff367230 */ /* 0x000fc40000004100 */
[-C--:B------:R-:W-:Y:S01]  /*7850*/  FMUL.FTZ R97, R63, R49.reuse ;  /* 0x000000313f617220 */ /* 0x080fe20000410000 */
[----:B------:R-:W-:Y:S02]  /*7860*/  HADD2.F32 R96, -RZ, R50.H0_H0 ;  /* 0x20000032ff607230 */ /* 0x000fe40000004100 */
[----:B------:R-:W-:Y:S01]  /*7870*/  FMUL.FTZ R50, R65, R49 ;  /* 0x0000003141327220 */ /* 0x000fe20000410000 */
[----:B------:R-:W-:Y:S02]  /*7880*/  HADD2.F32 R52, -RZ, R181.H1_H1 ;  /* 0x300000b5ff347230 */ /* 0x000fe40000004100 */
[-C--:B------:R-:W-:Y:S01]  /*7890*/  FMUL.FTZ R49, R67, R61.reuse ;  /* 0x0000003d43317220 */ /* 0x080fe20000410000 */
[C---:B------:R-:W-:Y:S01]  /*78a0*/  FMUL.FTZ R61, R54.reuse, R61 ;  /* 0x0000003d363d7220 */ /* 0x040fe20000410000 */
[----:B------:R-:W-:Y:S01]  /*78b0*/  MOV R55, R51 ;  /* 0x0000003300377202 */ /* 0x000fe20000000f00 */
[-C--:B------:R-:W-:Y:S01]  /*78c0*/  FFMA.FTZ R50, R63, R52.reuse, -R50 ;  /* 0x000000343f327223 */ /* 0x080fe20000010832 */
[----:B------:R-:W-:Y:S01]  /*78d0*/  FFMA.FTZ R97, R65, R52, R97 ;  /* 0x0000003441617223 */ /* 0x000fe20000010061 */
[-C--:B------:R-:W-:Y:S01]  /*78e0*/  FFMA.FTZ R49, R54, R96.reuse, -R49 ;  /* 0x0000006036317223 */ /* 0x080fe20000010831 */
[----:B------:R-:W-:Y:S01]  /*78f0*/  FFMA.FTZ R61, R67, R96, R61 ;  /* 0x00000060433d7223 */ /* 0x000fe2000001003d */
[----:B------:R-:W-:-:S02]  /*7900*/  IMAD.MOV.U32 R52, RZ, RZ, R48 ;  /* 0x000000ffff347224 */ /* 0x000fc400078e0030 */
[----:B------:R-:W-:Y:S01]  /*7910*/  IMAD.MOV.U32 R65, RZ, RZ, R60 ;  /* 0x000000ffff417224 */ /* 0x000fe200078e003c */
[----:B------:R-:W-:Y:S01]  /*7920*/  F2FP.F16.F32.PACK_AB R49, R49, R50 ;  /* 0x000000323131723e */ /* 0x000fe200000000ff */
[----:B------:R-:W-:Y:S01]  /*7930*/  IMAD.MOV.U32 R67, RZ, RZ, R62 ;  /* 0x000000ffff437224 */ /* 0x000fe200078e003e */
[----:B------:R-:W-:-:S03]  /*7940*/  F2FP.F16.F32.PACK_AB R61, R61, R97 ;  /* 0x000000613d3d723e */ /* 0x000fc600000000ff */
[----:B------:R-:W-:Y:S02]  /*7950*/  IMAD.MOV.U32 R54, RZ, RZ, R49 ;  /* 0x000000ffff367224 */ /* 0x000fe400078e0031 */
[----:B------:R-:W-:-:S07]  /*7960*/  IMAD.MOV.U32 R66, RZ, RZ, R61 ;  /* 0x000000ffff427224 */ /* 0x000fce00078e003d */
.L_x_3379:
[----:B------:R-:W-:Y:S05]  /*7970*/  BSYNC B3 ;  /* 0x0000000000037941 */ /* 0x000fea0003800000 */
.L_x_3378:
        /* <DEDUP_REMOVED lines=10> */
.L_x_3377:
[----:B------:R-:W-:Y:S05]  /*7a20*/  BSYNC B2 ;  /* 0x0000000000027941 */ /* 0x000fea0003800000 */
.L_x_3376:
[----:B------:R-:W-:-:S13]  /*7a30*/  ISETP.NE.AND P4, PT, R35, RZ, PT ;  /* 0x000000ff2300720c */ /* 0x000fda0003f85270 */
[----:B------:R-:W-:Y:S05]  /*7a40*/  @!P4 BRA `(.L_x_3371) ;  /* 0x0000000400e0c947 */ /* 0x000fea0003800000 */
[----:B---3--:R-:W2:Y:S01]  /*7a50*/  LDL R48, [R1+0x10] ;  /* 0x0000100001307983 */ /* 0x008ea20000100800 */
[----:B------:R-:W-:Y:S01]  /*7a60*/  IADD3 R60, P4, P5, R118, R130, R29 ;  /* 0x00000082763c7210 */ /* 0x000fe20007d9e01d */
[----:B------:R-:W-:Y:S03]  /*7a70*/  BSSY B2, `(.L_x_3380) ;  /* 0x000006b000027945 */ /* 0x000fe60003800000 */
[----:B------:R-:W-:Y:S02]  /*7a80*/  IADD3.X R61, R4, R154, R33, P4, P5 ;  /* 0x0000009a043d7210 */ /* 0x000fe400027ea421 */
[----:B------:R-:W-:Y:S02]  /*7a90*/  ISETP.GE.AND P4, PT, R206, R101, PT ;  /* 0x00000065ce00720c */ /* 0x000fe40003f86270 */
[----:B--2---:R-:W-:-:S04]  /*7aa0*/  LOP3.LUT P6, RZ, R48, 0x1, RZ, 0xc0, !PT ;  /* 0x0000000130ff7812 */ /* 0x004fc800078cc0ff */
[----:B------:R-:W-:-:S04]  /*7ab0*/  SEL R48, R124, R149, !P6 ;  /* 0x000000957c307207 */ /* 0x000fc80007000000 */
[----:B------:R-:W-:-:S04]  /*7ac0*/  SHF.R.S32.HI R49, RZ, 0x1f, R48 ;  /* 0x0000001fff317819 */ /* 0x000fc80000011430 */
[----:B------:R-:W-:-:S04]  /*7ad0*/  LEA.HI R49, R49, R48, RZ, 0x4 ;  /* 0x0000003031317211 */ /* 0x000fc800078f20ff */
[----:B------:R-:W-:-:S04]  /*7ae0*/  LEA.HI.SX32 R49, R49, R28, 0x1c ;  /* 0x0000001c31317211 */ /* 0x000fc800078fe2ff */
[----:B------:R-:W-:Y:S02]  /*7af0*/  SHF.R.S32.HI R48, RZ, 0x1f, R49 ;  /* 0x0000001fff307819 */ /* 0x000fe40000011431 */
[----:B------:R-:W-:Y:S02]  /*7b00*/  SHF.L.U32 R62, R49, 0x3, RZ ;  /* 0x00000003313e7819 */ /* 0x000fe400000006ff */
[----:B------:R-:W-:Y:S02]  /*7b10*/  LEA.HI R48, R48, R49, RZ, 0x3 ;  /* 0x0000003130307211 */ /* 0x000fe400078f18ff */
[----:B------:R-:W-:Y:S02]  /*7b20*/  LOP3.LUT R49, R209, 0x38, R62, 0xf8, !PT ;  /* 0x00000038d1317812 */ /* 0x000fe400078ef83e */
[----:B------:R-:W-:Y:S02]  /*7b30*/  SHF.R.S32.HI R48, RZ, 0x3, R48 ;  /* 0x00000003ff307819 */ /* 0x000fe40000011430 */
[----:B------:R-:W-:-:S03]  /*7b40*/  LOP3.LUT R49, R49, R210, RZ, 0x3c, !PT ;  /* 0x000000d231317212 */ /* 0x000fc600078e3cff */
[----:B------:R-:W-:-:S04]  /*7b50*/  IMAD R48, R48, 0x1c00, R211 ;  /* 0x00001c0030307824 */ /* 0x000fc800078e02d3 */
[----:B------:R-:W-:Y:S02]  /*7b60*/  IMAD.IADD R48, R48, 0x1, R49 ;  /* 0x0000000130307824 */ /* 0x000fe400078e0231 */
[C---:B------:R-:W-:Y:S02]  /*7b70*/  IMAD R49, R19.reuse, 0x5400, R140 ;  /* 0x0000540013317824 */ /* 0x040fe400078e028c */
[----:B------:R-:W-:Y:S02]  /*7b80*/  IMAD R51, R19, 0x5400, R48 ;  /* 0x0000540013337824 */ /* 0x000fe400078e0230 */
[----:B------:R-:W-:-:S03]  /*7b90*/  IMAD R49, R49, 0x2, R18 ;  /* 0x0000000231317824 */ /* 0x000fc600078e0212 */
[----:B0-----:R-:W-:-:S03]  /*7ba0*/  LEA R52, R51, R18, 0x1 ;  /* 0x0000001233347211 */ /* 0x001fc600078e08ff */
        /* <DEDUP_REMOVED lines=8> */
[----:B------:R-:W-:Y:S01]  /*7c30*/  HADD2.F32 R64, -RZ, R180.H1_H1 ;  /* 0x300000b4ff407230 */ /* 0x000fe20000004100 */
[----:B------:R-:W-:Y:S01]  /*7c40*/  SHF.R.U32.HI R56, RZ, 0x10, R57 ;  /* 0x00000010ff387819 */ /* 0x000fe20000011639 */
[--C-:B0-----:R-:W-:Y:S01]  /*7c50*/  HADD2.F32 R53, -RZ, R49.reuse.H0_H0 ;  /* 0x20000031ff357230 */ /* 0x101fe20000004100 */
[--C-:B------:R-:W-:Y:S01]  /*7c60*/  SHF.R.U64 R57, R58, 0x10, R59.reuse ;  /* 0x000000103a397819 */ /* 0x100fe2000000123b */
[----:B------:R-:W-:Y:S01]  /*7c70*/  HADD2.F32 R49, -RZ, R49.H1_H1 ;  /* 0x30000031ff317230 */ /* 0x000fe20000004100 */
[----:B------:R-:W-:Y:S01]  /*7c80*/  SHF.R.U32.HI R58, RZ, 0x10, R59 ;  /* 0x00000010ff3a7819 */ /* 0x000fe2000001163b */
[----:B------:R-:W-:-:S02]  /*7c90*/  HADD2.F32 R56, -RZ, R56.H0_H0 ;  /* 0x20000038ff387230 */ /* 0x000fc40000004100 */
[-C--:B------:R-:W-:Y:S01]  /*7ca0*/  FMUL.FTZ R92, R53, R64.reuse ;  /* 0x00000040355c7220 */ /* 0x080fe20000410000 */
[----:B------:R-:W-:Y:S02]  /*7cb0*/  HADD2.F32 R67, -RZ, R63.H0_H0 ;  /* 0x2000003fff437230 */ /* 0x000fe40000004100 */
[----:B------:R-:W-:Y:S01]  /*7cc0*/  FMUL.FTZ R63, R65, R64 ;  /* 0x00000040413f7220 */ /* 0x000fe20000410000 */
[----:B------:R-:W-:Y:S02]  /*7cd0*/  HADD2.F32 R59, -RZ, R178.H1_H1 ;  /* 0x300000b2ff3b7230 */ /* 0x000fe40000004100 */
[-C--:B------:R-:W-:Y:S01]  /*7ce0*/  FMUL.FTZ R64, R66, R56.reuse ;  /* 0x0000003842407220 */ /* 0x080fe20000410000 */
[C---:B------:R-:W-:Y:S01]  /*7cf0*/  FMUL.FTZ R56, R49.reuse, R56 ;  /* 0x0000003831387220 */ /* 0x040fe20000410000 */
[--C-:B------:R-:W-:Y:S01]  /*7d00*/  SHF.R.U64 R46, R46, 0x10, R47.reuse ;  /* 0x000000102e2e7819 */ /* 0x100fe2000000122f */
[----:B------:R-:W-:Y:S02]  /*7d10*/  HADD2.F32 R58, -RZ, R58.H0_H0 ;  /* 0x2000003aff3a7230 */ /* 0x000fe40000004100 */
[-C--:B------:R-:W-:Y:S01]  /*7d20*/  FFMA.FTZ R64, R49, R67.reuse, -R64 ;  /* 0x0000004331407223 */ /* 0x080fe20000010840 */
[----:B------:R-:W-:Y:S01]  /*7d30*/  FFMA.FTZ R67, R66, R67, R56 ;  /* 0x0000004342437223 */ /* 0x000fe20000010038 */
[--C-:B------:R-:W-:Y:S01]  /*7d40*/  HADD2.F32 R56, -RZ, R55.reuse.H0_H0 ;  /* 0x20000037ff387230 */ /* 0x100fe20000004100 */
[----:B------:R-:W-:Y:S01]  /*7d50*/  SHF.R.U32.HI R47, RZ, 0x10, R47 ;  /* 0x00000010ff2f7819 */ /* 0x000fe2000001162f */
[----:B------:R-:W-:-:S02]  /*7d60*/  HADD2.F32 R55, -RZ, R55.H1_H1 ;  /* 0x30000037ff377230 */ /* 0x000fc40000004100 */
[-C--:B------:R-:W-:Y:S01]  /*7d70*/  FFMA.FTZ R63, R53, R59.reuse, -R63 ;  /* 0x0000003b353f7223 */ /* 0x080fe2000001083f */
[--C-:B------:R-:W-:Y:S02]  /*7d80*/  HADD2.F32 R66, -RZ, R51.reuse.H0_H0 ;  /* 0x20000033ff427230 */ /* 0x100fe40000004100 */
[----:B------:R-:W-:Y:S01]  /*7d90*/  FFMA.FTZ R92, R65, R59, R92 ;  /* 0x0000003b415c7223 */ /* 0x000fe2000001005c */
[----:B------:R-:W-:Y:S02]  /*7da0*/  HADD2.F32 R51, -RZ, R51.H1_H1 ;  /* 0x30000033ff337230 */ /* 0x000fe40000004100 */
[-C--:B------:R-:W-:Y:S01]  /*7db0*/  FMUL.FTZ R96, R55, R58.reuse ;  /* 0x0000003a37607220 */ /* 0x080fe20000410000 */
[----:B------:R-:W-:Y:S01]  /*7dc0*/  HADD2.F32 R53, -RZ, R179.H1_H1 ;  /* 0x300000b3ff357230 */ /* 0x000fe20000004100 */
[----:B------:R-:W-:Y:S01]  /*7dd0*/  F2FP.F16.F32.PACK_AB R63, R64, R63 ;  /* 0x0000003f403f723e */ /* 0x000fe200000000ff */
[----:B------:R-:W-:Y:S02]  /*7de0*/  HADD2.F32 R94, -RZ, R47.H0_H0 ;  /* 0x2000002fff5e7230 */ /* 0x000fe40000004100 */
[----:B------:R-:W-:Y:S01]  /*7df0*/  FMUL.FTZ R58, R51, R58 ;  /* 0x0000003a333a7220 */ /* 0x000fe20000410000 */
[----:B------:R-:W-:-:S02]  /*7e00*/  HADD2.F32 R49, -RZ, R177.H1_H1 ;  /* 0x300000b1ff317230 */ /* 0x000fc40000004100 */
[-C--:B------:R-:W-:Y:S01]  /*7e10*/  FMUL.FTZ R47, R56, R53.reuse ;  /* 0x00000035382f7220 */ /* 0x080fe20000410000 */
[C---:B------:R-:W-:Y:S01]  /*7e20*/  FMUL.FTZ R53, R66.reuse, R53 ;  /* 0x0000003542357220 */ /* 0x040fe20000410000 */
[-C--:B------:R-:W-:Y:S01]  /*7e30*/  FFMA.FTZ R58, R55, R94.reuse, R58 ;  /* 0x0000005e373a7223 */ /* 0x080fe2000001003a */
[----:B------:R-:W-:Y:S02]  /*7e40*/  HADD2.F32 R55, -RZ, R45.H0_H0 ;  /* 0x2000002dff377230 */ /* 0x000fe40000004100 */
[-C--:B------:R-:W-:Y:S01]  /*7e50*/  FFMA.FTZ R47, R66, R49.reuse, -R47 ;  /* 0x00000031422f7223 */ /* 0x080fe2000001082f */
[----:B------:R-:W-:Y:S01]  /*7e60*/  FFMA.FTZ R53, R56, R49, R53 ;  /* 0x0000003138357223 */ /* 0x000fe20000010035 */
[----:B------:R-:W-:Y:S02]  /*7e70*/  HADD2.F32 R180, -RZ, R180.H0_H0 ;  /* 0x200000b4ffb47230 */ /* 0x000fe40000004100 */
[----:B------:R-:W-:Y:S01]  /*7e80*/  FFMA.FTZ R96, R51, R94, -R96 ;  /* 0x0000005e33607223 */ /* 0x000fe20000010860 */
[----:B------:R-:W-:Y:S01]  /*7e90*/  HADD2.F32 R45, -RZ, R52.H0_H0 ;  /* 0x20000034ff2d7230 */ /* 0x000fe20000004100 */
[----:B------:R-:W-:Y:S01]  /*7ea0*/  F2FP.F16.F32.PACK_AB R67, R67, R92 ;  /* 0x0000005c4343723e */ /* 0x000fe200000000ff */
[----:B------:R-:W-:-:S02]  /*7eb0*/  HADD2.F32 R49, -RZ, R48.H0_H0 ;  /* 0x20000030ff317230 */ /* 0x000fc40000004100 */
[----:B------:R-:W-:Y:S02]  /*7ec0*/  HADD2.F32 R52, -RZ, R52.H1_H1 ;  /* 0x30000034ff347230 */ /* 0x000fe40000004100 */
[----:B------:R-:W-:Y:S02]  /*7ed0*/  HADD2.F32 R48, -RZ, R48.H1_H1 ;  /* 0x30000030ff307230 */ /* 0x000fe40000004100 */
[----:B------:R-:W-:Y:S02]  /*7ee0*/  HADD2.F32 R178, -RZ, R178.H0_H0 ;  /* 0x200000b2ffb27230 */ /* 0x000fe40000004100 */
[-C--:B------:R-:W-:Y:S01]  /*7ef0*/  FMUL.FTZ R59, R52, R55.reuse ;  /* 0x00000037343b7220 */ /* 0x080fe20000410000 */
[----:B------:R-:W-:Y:S02]  /*7f00*/  HADD2.F32 R51, -RZ, R44.H0_H0 ;  /* 0x2000002cff337230 */ /* 0x000fe40000004100 */
[-C--:B------:R-:W-:Y:S01]  /*7f10*/  FMUL.FTZ R44, R45, R180.reuse ;  /* 0x000000b42d2c7220 */ /* 0x080fe20000410000 */
[----:B------:R-:W-:Y:S01]  /*7f20*/  FMUL.FTZ R55, R48, R55 ;  /* 0x0000003730377220 */ /* 0x000fe20000410000 */
[----:B------:R-:W-:Y:S01]  /*7f30*/  FMUL.FTZ R180, R49, R180 ;  /* 0x000000b431b47220 */ /* 0x000fe20000410000 */
[----:B------:R-:W-:-:S02]  /*7f40*/  HADD2.F32 R179, -RZ, R179.H0_H0 ;  /* 0x200000b3ffb37230 */ /* 0x000fc40000004100 */
[-C--:B------:R-:W-:Y:S01]  /*7f50*/  FFMA.FTZ R44, R49, R178.reuse, -R44 ;  /* 0x000000b2312c7223 */ /* 0x080fe2000001082c */
[-C--:B------:R-:W-:Y:S01]  /*7f60*/  FFMA.FTZ R49, R48, R51.reuse, -R59 ;  /* 0x0000003330317223 */ /* 0x080fe2000001083b */
[----:B------:R-:W-:Y:S01]  /*7f70*/  FFMA.FTZ R48, R52, R51, R55 ;  /* 0x0000003334307223 */ /* 0x000fe20000010037 */
[----:B------:R-:W-:Y:S02]  /*7f80*/  HADD2.F32 R52, -RZ, R54.H0_H0 ;  /* 0x20000036ff347230 */ /* 0x000fe40000004100 */
[----:B------:R-:W-:Y:S01]  /*7f90*/  FFMA.FTZ R45, R45, R178, R180 ;  /* 0x000000b22d2d7223 */ /* 0x000fe200000100b4 */
[----:B------:R-:W-:Y:S01]  /*7fa0*/  HADD2.F32 R57, -RZ, R57.H0_H0 ;  /* 0x20000039ff397230 */ /* 0x000fe20000004100 */
[----:B------:R-:W-:Y:S01]  /*7fb0*/  F2FP.F16.F32.PACK_AB R44, R49, R44 ;  /* 0x0000002c312c723e */ /* 0x000fe200000000ff */
[----:B------:R-:W-:Y:S02]  /*7fc0*/  HADD2.F32 R56, -RZ, R50.H0_H0 ;  /* 0x20000032ff387230 */ /* 0x000fe40000004100 */
[----:B------:R-:W-:Y:S01]  /*7fd0*/  FMUL.FTZ R55, R52, R179 ;  /* 0x000000b334377220 */ /* 0x000fe20000410000 */
[----:B------:R-:W-:Y:S01]  /*7fe0*/  HADD2.F32 R54, -RZ, R54.H1_H1 ;  /* 0x30000036ff367230 */ /* 0x000fe20000004100 */
[----:B------:R-:W-:Y:S01]  /*7ff0*/  F2FP.F16.F32.PACK_AB R66, R48, R45 ;  /* 0x0000002d3042723e */ /* 0x000fe200000000ff */
[----:B------:R-:W-:-:S02]  /*8000*/  HADD2.F32 R50, -RZ, R50.H1_H1 ;  /* 0x30000032ff327230 */ /* 0x000fc40000004100 */
[----:B------:R-:W-:Y:S01]  /*8010*/  FMUL.FTZ R179, R56, R179 ;  /* 0x000000b338b37220 */ /* 0x000fe20000410000 */
[----:B------:R-:W-:Y:S02]  /*8020*/  HADD2.F32 R177, -RZ, R177.H0_H0 ;  /* 0x200000b1ffb17230 */ /* 0x000fe40000004100 */
[-C--:B------:R-:W-:Y:S01]  /*8030*/  FMUL.FTZ R59, R54, R57.reuse ;  /* 0x00000039363b7220 */ /* 0x080fe20000410000 */
[----:B------:R-:W-:Y:S02]  /*8040*/  HADD2.F32 R51, -RZ, R46.H0_H0 ;  /* 0x2000002eff337230 */ /* 0x000fe40000004100 */
[----:B------:R-:W-:Y:S01]  /*8050*/  FMUL.FTZ R57, R50, R57 ;  /* 0x0000003932397220 */ /* 0x000fe20000410000 */
[----:B------:R-:W-:Y:S02]  /*8060*/  IMAD.MOV.U32 R48, RZ, RZ, R44 ;  /* 0x000000ffff307224 */ /* 0x000fe400078e002c */
[-C--:B------:R-:W-:Y:S01]  /*8070*/  FFMA.FTZ R52, R52, R177.reuse, R179 ;  /* 0x000000b134347223 */ /* 0x080fe200000100b3 */
[----:B------:R-:W-:Y:S01]  /*8080*/  FFMA.FTZ R46, R56, R177, -R55 ;  /* 0x000000b1382e7223 */ /* 0x000fe20000010837 */
[-C--:B------:R-:W-:Y:S01]  /*8090*/  FFMA.FTZ R57, R54, R51.reuse, R57 ;  /* 0x0000003336397223 */ /* 0x080fe20000010039 */
[----:B------:R-:W-:Y:S01]  /*80a0*/  FFMA.FTZ R59, R50, R51, -R59 ;  /* 0x00000033323b7223 */ /* 0x000fe2000001083b */
[----:B------:R-:W-:Y:S01]  /*80b0*/  F2FP.F16.F32.PACK_AB R55, R58, R53 ;  /* 0x000000353a37723e */ /* 0x000fe200000000ff */
[----:B------:R-:W-:Y:S01]  /*80c0*/  IMAD.MOV.U32 R49, RZ, RZ, R63 ;  /* 0x000000ffff317224 */ /* 0x000fe200078e003f */
[----:B------:R-:W-:Y:S01]  /*80d0*/  F2FP.F16.F32.PACK_AB R51, R96, R47 ;  /* 0x0000002f6033723e */ /* 0x000fe200000000ff */
[----:B------:R-:W-:Y:S01]  /*80e0*/  IMAD.MOV.U32 R53, RZ, RZ, R67 ;  /* 0x000000ffff357224 */ /* 0x000fe200078e0043 */
[----:B------:R-:W-:-:S02]  /*80f0*/  F2FP.F16.F32.PACK_AB R54, R57, R52 ;  /* 0x000000343936723e */ /* 0x000fc400000000ff */
[----:B------:R-:W-:Y:S02]  /*8100*/  F2FP.F16.F32.PACK_AB R50, R59, R46 ;  /* 0x0000002e3b32723e */ /* 0x000fe400000000ff */
[----:B------:R-:W-:-:S07]  /*8110*/  MOV R52, R66 ;  /* 0x0000004200347202 */ /* 0x000fce0000000f00 */
.L_x_3381:
[----:B------:R-:W-:Y:S05]  /*8120*/  BSYNC B2 ;  /* 0x0000000000027941 */ /* 0x000fea0003800000 */
.L_x_3380:
        /* <DEDUP_REMOVED lines=10> */
.L_x_3371:
[----:B------:R-:W-:Y:S05]  /*81d0*/  BSYNC B1 ;  /* 0x0000000000017941 */ /* 0x000fea0003800000 */
.L_x_3370:
[-C--:B--2-4-:R-:W-:Y:S02]  /*81e0*/  IMAD R44, R148, R126.reuse, RZ ;  /* 0x0000007e942c7224 */ /* 0x094fe400078e02ff */
[----:B------:R-:W-:-:S04]  /*81f0*/  IMAD.WIDE.U32 R128, R224, R126, R128 ;  /* 0x0000007ee0807225 */ /* 0x000fc800078e0080 */
[----:B------:R-:W-:Y:S01]  /*8200*/  IMAD R57, R224, R127, R44 ;  /* 0x0000007fe0397224 */ /* 0x000fe200078e022c */
[----:B------:R-:W-:Y:S06]  /*8210*/  @P3 BRA `(.L_x_3340) ;  /* 0x0000001800bc3947 */ /* 0x000fec0003800000 */
[----:B------:R-:W-:Y:S01]  /*8220*/  ISETP.NE.AND P3, PT, R30, RZ, PT ;  /* 0x000000ff1e00720c */ /* 0x000fe20003f65270 */
[----:B------:R-:W-:Y:S01]  /*8230*/  BSSY B1, `(.L_x_3382) ;  /* 0x0000079000017945 */ /* 0x000fe20003800000 */
[----:B------:R-:W-:-:S11]  /*8240*/  IMAD.IADD R57, R129, 0x1, R57 ;  /* 0x0000000181397824 */ /* 0x000fd600078e0239 */
[----:B------:R-:W-:Y:S05]  /*8250*/  @!P3 BRA `(.L_x_3383) ;  /* 0x0000000400d8b947 */ /* 0x000fea0003800000 */
[----:B------:R-:W-:Y:S01]  /*8260*/  SEL R44, R124, R149, !P0 ;  /* 0x000000957c2c7207 */ /* 0x000fe20004000000 */
[----:B------:R-:W-:Y:S01]  /*8270*/  BSSY B2, `(.L_x_3384) ;  /* 0x0000072000027945 */ /* 0x000fe20003800000 */
[----:B------:R-:W-:Y:S02]  /*8280*/  IADD3 R46, P3, P4, R118, R128, R21 ;  /* 0x00000080762e7210 */ /* 0x000fe40007c7e015 */
[----:B------:R-:W-:Y:S02]  /*8290*/  SHF.R.S32.HI R45, RZ, 0x1f, R44 ;  /* 0x0000001fff2d7819 */ /* 0x000fe4000001142c */
[----:B------:R-:W-:Y:S02]  /*82a0*/  IADD3.X R47, R4, R57, R31, P3, P4 ;  /* 0x00000039042f7210 */ /* 0x000fe40001fe841f */
[----:B------:R-:W-:-:S04]  /*82b0*/  LEA.HI R45, R45, R44, RZ, 0x4 ;  /* 0x0000002c2d2d7211 */ /* 0x000fc800078f20ff */
[----:B---3--:R-:W-:-:S04]  /*82c0*/  LEA.HI.SX32 R48, R45, R20, 0x1c ;  /* 0x000000142d307211 */ /* 0x008fc800078fe2ff */
[----:B------:R-:W-:-:S04]  /*82d0*/  SHF.L.U32 R49, R48, 0x3, RZ ;  /* 0x0000000330317819 */ /* 0x000fc800000006ff */
[----:B------:R-:W-:-:S13]  /*82e0*/  ISETP.GE.AND P3, PT, R49, R146, PT ;  /* 0x000000923100720c */ /* 0x000fda0003f66270 */
[--C-:B------:R-:W-:Y:S02]  /*82f0*/  @!P3 SHF.R.S32.HI R45, RZ, 0x1f, R49.reuse ;  /* 0x0000001fff2db819 */ /* 0x100fe40000011431 */
[----:B------:R-:W-:-:S04]  /*8300*/  @!P3 IADD3 R44, P4, P5, R118, R128, R49 ;  /* 0x00000080762cb210 */ /* 0x000fc80007d9e031 */
[----:B------:R-:W-:Y:S02]  /*8310*/  @!P3 IADD3.X R45, R4, R57, R45, P4, P5 ;  /* 0x00000039042db210 */ /* 0x000fe400027ea42d */
[----:B0-----:R-:W-:-:S04]  /*8320*/  LEA R52, P4, R46, R122, 0x1 ;  /* 0x0000007a2e347211 */ /* 0x001fc800078808ff */
[----:B------:R-:W-:Y:S02]  /*8330*/  LEA.HI.X R53, R46, R123, R47, 0x1, P4 ;  /* 0x0000007b2e357211 */ /* 0x000fe400020f0c2f */
[----:B------:R-:W-:-:S04]  /*8340*/  @!P3 LEA R54, P4, R44, R122, 0x1 ;  /* 0x0000007a2c36b211 */ /* 0x000fc800078808ff */
[----:B------:R-:W-:Y:S02]  /*8350*/  @!P3 LEA.HI.X R55, R44, R123, R45, 0x1, P4 ;  /* 0x0000007b2c37b211 */ /* 0x000fe400020f0c2d */
[----:B------:R-:W-:Y:S02]  /*8360*/  SHF.R.S32.HI R45, RZ, 0x1f, R48 ;  /* 0x0000001fff2d7819 */ /* 0x000fe40000011430 */
[----:B------:R-:W-:Y:S02]  /*8370*/  LOP3.LUT R44, R208, 0x38, R49, 0xf8, !PT ;  /* 0x00000038d02c7812 */ /* 0x000fe400078ef831 */
[----:B------:R-:W-:Y:S02]  /*8380*/  LEA.HI R45, R45, R48, RZ, 0x3 ;  /* 0x000000302d2d7211 */ /* 0x000fe400078f18ff */
[----:B------:R-:W-:Y:S02]  /*8390*/  LOP3.LUT R44, R44, R237, RZ, 0x3c, !PT ;  /* 0x000000ed2c2c7212 */ /* 0x000fe400078e3cff */
[----:B------:R-:W-:-:S02]  /*83a0*/  SHF.R.S32.HI R46, RZ, 0x3, R45 ;  /* 0x00000003ff2e7819 */ /* 0x000fc4000001142d */
[----:B------:R-:W-:-:S03]  /*83b0*/  ISETP.GE.AND P4, PT, R22, R101, PT ;  /* 0x000000651600720c */ /* 0x000fc60003f86270 */
        /* <DEDUP_REMOVED lines=9> */
[----:B--2---:R-:W-:Y:S01]  /*8450*/  IMAD.MOV.U32 R61, RZ, RZ, R49 ;  /* 0x000000ffff3d7224 */ /* 0x004fe200078e0031 */
[----:B------:R-:W-:Y:S01]  /*8460*/  SHF.R.U32.HI R67, RZ, 0x10, R89 ;  /* 0x00000010ff437819 */ /* 0x000fe20000011659 */
[----:B0-----:R-:W-:Y:S01]  /*8470*/  IMAD.MOV.U32 R49, RZ, RZ, R47 ;  /* 0x000000ffff317224 */ /* 0x001fe200078e002f */
[----:B------:R-:W-:Y:S01]  /*8480*/  MOV R63, R51 ;  /* 0x00000033003f7202 */ /* 0x000fe20000000f00 */
[----:B------:R-:W-:Y:S01]  /*8490*/  HADD2.F32 R66, -RZ, R176.H1_H1 ;  /* 0x300000b0ff427230 */ /* 0x000fe20000004100 */
[--C-:B------:R-:W-:Y:S01]  /*84a0*/  SHF.R.U32.HI R65, RZ, 0x10, R77.reuse ;  /* 0x00000010ff417819 */ /* 0x100fe2000001164d */
[----:B------:R-:W-:Y:S01]  /*84b0*/  HADD2.F32 R51, -RZ, R61.H0_H0 ;  /* 0x2000003dff337230 */ /* 0x000fe20000004100 */
[----:B------:R-:W-:Y:S01]  /*84c0*/  SHF.R.U64 R56, R76, 0x10, R77 ;  /* 0x000000104c387819 */ /* 0x000fe2000000124d */
[----:B------:R-:W-:Y:S01]  /*84d0*/  HADD2.F32 R47, -RZ, R45.H0_H0 ;  /* 0x2000002dff2f7230 */ /* 0x000fe20000004100 */
[----:B------:R-:W-:Y:S01]  /*84e0*/  SHF.R.U64 R59, R88, 0x10, R89 ;  /* 0x00000010583b7819 */ /* 0x000fe20000001259 */
[----:B------:R-:W-:-:S02]  /*84f0*/  HADD2.F32 R67, -RZ, R67.H0_H0 ;  /* 0x20000043ff437230 */ /* 0x000fc40000004100 */
[-C--:B------:R-:W-:Y:S01]  /*8500*/  FMUL.FTZ R76, R51, R66.reuse ;  /* 0x00000042334c7220 */ /* 0x080fe20000410000 */
[----:B------:R-:W-:Y:S02]  /*8510*/  HADD2.F32 R62, -RZ, R45.H1_H1 ;  /* 0x3000002dff3e7230 */ /* 0x000fe40000004100 */
[C---:B------:R-:W-:Y:S01]  /*8520*/  FMUL.FTZ R66, R47.reuse, R66 ;  /* 0x000000422f427220 */ /* 0x040fe20000410000 */
[----:B------:R-:W-:Y:S01]  /*8530*/  HADD2.F32 R64, -RZ, R174.H1_H1 ;  /* 0x300000aeff407230 */ /* 0x000fe20000004100 */
[--C-:B------:R-:W-:Y:S01]  /*8540*/  SHF.R.U64 R60, R90, 0x10, R91.reuse ;  /* 0x000000105a3c7819 */ /* 0x100fe2000000125b */
[----:B------:R-:W-:Y:S02]  /*8550*/  HADD2.F32 R61, -RZ, R61.H1_H1 ;  /* 0x3000003dff3d7230 */ /* 0x000fe40000004100 */
[-C--:B------:R-:W-:Y:S01]  /*8560*/  FMUL.FTZ R88, R62, R67.reuse ;  /* 0x000000433e587220 */ /* 0x080fe20000410000 */
[----:B------:R-:W-:Y:S01]  /*8570*/  HADD2.F32 R65, -RZ, R65.H0_H0 ;  /* 0x20000041ff417230 */ /* 0x000fe20000004100 */
[----:B------:R-:W-:Y:S01]  /*8580*/  SHF.R.U32.HI R90, RZ, 0x10, R91 ;  /* 0x00000010ff5a7819 */ /* 0x000fe2000001165b */
[-C--:B------:R-:W-:Y:S01]  /*8590*/  FFMA.FTZ R45, R47, R64.reuse, -R76 ;  /* 0x000000402f2d7223 */ /* 0x080fe2000001084c */
[----:B------:R-:W-:Y:S01]  /*85a0*/  FFMA.FTZ R47, R51, R64, R66 ;  /* 0x00000040332f7223 */ /* 0x000fe20000010042 */
[--C-:B------:R-:W-:Y:S01]  /*85b0*/  SHF.R.U64 R58, R78, 0x10, R79.reuse ;  /* 0x000000104e3a7819 */ /* 0x100fe2000000124f */
[C---:B------:R-:W-:Y:S01]  /*85c0*/  FMUL.FTZ R77, R61.reuse, R67 ;  /* 0x000000433d4d7220 */ /* 0x040fe20000410000 */
[----:B------:R-:W-:Y:S01]  /*85d0*/  FFMA.FTZ R64, R61, R65, R88 ;  /* 0x000000413d407223 */ /* 0x000fe20000010058 */
[----:B------:R-:W-:Y:S01]  /*85e0*/  SHF.R.U32.HI R78, RZ, 0x10, R79 ;  /* 0x00000010ff4e7819 */ /* 0x000fe2000001164f */
[----:B------:R-:W-:-:S02]  /*85f0*/  HADD2.F32 R88, -RZ, R175.H1_H1 ;  /* 0x300000afff587230 */ /* 0x000fc40000004100 */
[----:B------:R-:W-:Y:S01]  /*8600*/  FFMA.FTZ R62, R62, R65, -R77 ;  /* 0x000000413e3e7223 */ /* 0x000fe2000001084d */
[--C-:B------:R-:W-:Y:S02]  /*8610*/  HADD2.F32 R61, -RZ, R63.reuse.H0_H0 ;  /* 0x2000003fff3d7230 */ /* 0x100fe40000004100 */
[----:B------:R-:W-:Y:S02]  /*8620*/  HADD2.F32 R63, -RZ, R63.H1_H1 ;  /* 0x3000003fff3f7230 */ /* 0x000fe40000004100 */
[----:B------:R-:W-:Y:S02]  /*8630*/  HADD2.F32 R51, -RZ, R49.H0_H0 ;  /* 0x20000031ff337230 */ /* 0x000fe40000004100 */
[----:B------:R-:W-:Y:S01]  /*8640*/  FMUL.FTZ R92, R61, R88 ;  /* 0x000000583d5c7220 */ /* 0x000fe20000410000 */
[----:B------:R-:W-:Y:S01]  /*8650*/  HADD2.F32 R90, -RZ, R90.H0_H0 ;  /* 0x2000005aff5a7230 */ /* 0x000fe20000004100 */
[----:B------:R-:W-:Y:S01]  /*8660*/  F2FP.F16.F32.PACK_AB R45, R62, R45 ;  /* 0x0000002d3e2d723e */ /* 0x000fe200000000ff */
[----:B------:R-:W-:-:S02]  /*8670*/  HADD2.F32 R76, -RZ, R173.H1_H1 ;  /* 0x300000adff4c7230 */ /* 0x000fc40000004100 */
[----:B------:R-:W-:Y:S01]  /*8680*/  FMUL.FTZ R88, R51, R88 ;  /* 0x0000005833587220 */ /* 0x000fe20000410000 */
[----:B------:R-:W-:Y:S02]  /*8690*/  HADD2.F32 R66, -RZ, R49.H1_H1 ;  /* 0x30000031ff427230 */ /* 0x000fe40000004100 */
[----:B------:R-:W-:Y:S01]  /*86a0*/  FMUL.FTZ R65, R63, R90 ;  /* 0x0000005a3f417220 */ /* 0x000fe20000410000 */
[----:B------:R-:W-:Y:S02]  /*86b0*/  HADD2.F32 R78, -RZ, R78.H0_H0 ;  /* 0x2000004eff4e7230 */ /* 0x000fe40000004100 */
[-C--:B------:R-:W-:Y:S01]  /*86c0*/  FFMA.FTZ R49, R51, R76.reuse, -R92 ;  /* 0x0000004c33317223 */ /* 0x080fe2000001085c */
        /* <DEDUP_REMOVED lines=9> */
[----:B------:R-:W-:Y:S01]  /*8760*/  HADD2.F32 R176, -RZ, R176.H0_H0 ;  /* 0x200000b0ffb07230 */ /* 0x000fe20000004100 */
[----:B------:R-:W-:Y:S01]  /*8770*/  F2FP.F16.F32.PACK_AB R49, R64, R47 ;  /* 0x0000002f4031723e */ /* 0x000fe200000000ff */
[----:B------:R-:W-:Y:S02]  /*8780*/  HADD2.F32 R44, -RZ, R44.H1_H1 ;  /* 0x3000002cff2c7230 */ /* 0x000fe40000004100 */
[----:B------:R-:W-:Y:S01]  /*8790*/  FMUL.FTZ R67, R48, R65 ;  /* 0x0000004130437220 */ /* 0x000fe20000410000 */
[----:B------:R-:W-:-:S02]  /*87a0*/  HADD2.F32 R63, -RZ, R56.H0_H0 ;  /* 0x20000038ff3f7230 */ /* 0x000fc40000004100 */
[-C--:B------:R-:W-:Y:S01]  /*87b0*/  FMUL.FTZ R56, R61, R176.reuse ;  /* 0x000000b03d387220 */ /* 0x080fe20000410000 */
[----:B------:R-:W-:Y:S02]  /*87c0*/  HADD2.F32 R174, -RZ, R174.H0_H0 ;  /* 0x200000aeffae7230 */ /* 0x000fe40000004100 */
[C---:B------:R-:W-:Y:S01]  /*87d0*/  FMUL.FTZ R65, R44.reuse, R65 ;  /* 0x000000412c417220 */ /* 0x040fe20000410000 */
[----:B------:R-:W-:Y:S01]  /*87e0*/  FMUL.FTZ R176, R59, R176 ;  /* 0x000000b03bb07220 */ /* 0x000fe20000410000 */
[-C--:B------:R-:W-:Y:S01]  /*87f0*/  FFMA.FTZ R67, R44, R63.reuse, -R67 ;  /* 0x0000003f2c437223 */ /* 0x080fe20000010843 */
[----:B------:R-:W-:Y:S02]  /*8800*/  HADD2.F32 R175, -RZ, R175.H0_H0 ;  /* 0x200000afffaf7230 */ /* 0x000fe40000004100 */
[----:B------:R-:W-:Y:S01]  /*8810*/  FFMA.FTZ R65, R48, R63, R65 ;  /* 0x0000003f30417223 */ /* 0x000fe20000010041 */
[----:B------:R-:W-:Y:S01]  /*8820*/  FFMA.FTZ R176, R61, R174, R176 ;  /* 0x000000ae3db07223 */ /* 0x000fe200000100b0 */
[----:B------:R-:W-:-:S02]  /*8830*/  HADD2.F32 R48, -RZ, R50.H0_H0 ;  /* 0x20000032ff307230 */ /* 0x000fc40000004100 */
[----:B------:R-:W-:Y:S01]  /*8840*/  FFMA.FTZ R56, R59, R174, -R56 ;  /* 0x000000ae3b387223 */ /* 0x000fe20000010838 */
[----:B------:R-:W-:Y:S01]  /*8850*/  HADD2.F32 R61, -RZ, R60.H0_H0 ;  /* 0x2000003cff3d7230 */ /* 0x000fe20000004100 */
[----:B------:R-:W-:Y:S01]  /*8860*/  F2FP.F16.F32.PACK_AB R51, R76, R51 ;  /* 0x000000334c33723e */ /* 0x000fe200000000ff */
        /* <DEDUP_REMOVED lines=8> */
[----:B------:R-:W-:Y:S01]  /*88f0*/  FMUL.FTZ R61, R46, R61 ;  /* 0x0000003d2e3d7220 */ /* 0x000fe20000410000 */
        /* <DEDUP_REMOVED lines=9> */
.L_x_3385:
[----:B------:R-:W-:Y:S05]  /*8990*/  BSYNC B2 ;  /* 0x0000000000027941 */ /* 0x000fea0003800000 */
.L_x_3384:
[----:B0-----:R4:W-:Y:S04]  /*89a0*/  STG.E.128 desc[UR60][R52.64], R44 ;  /* 0x0000002c34007986 */ /* 0x0019e8000c101d3c */
[----:B--2---:R4:W-:Y:S02]  /*89b0*/  @!P3 STG.E.128 desc[UR60][R54.64], R48 ;  /* 0x000000303600b986 */ /* 0x0049e4000c101d3c */
.L_x_3383:
[----:B------:R-:W-:Y:S05]  /*89c0*/  BSYNC B1 ;  /* 0x0000000000017941 */ /* 0x000fea0003800000 */
.L_x_3382:
[----:B------:R-:W-:Y:S01]  /*89d0*/  ISETP.NE.AND P3, PT, R34, RZ, PT ;  /* 0x000000ff2200720c */ /* 0x000fe20003f65270 */
[----:B------:R-:W-:-:S12]  /*89e0*/  BSSY B1, `(.L_x_3386) ;  /* 0x000007b000017945 */ /* 0x000fd80003800000 */
[----:B------:R-:W-:Y:S05]  /*89f0*/  @!P3 BRA `(.L_x_3387) ;  /* 0x0000000400e4b947 */ /* 0x000fea0003800000 */
[----:B----4-:R-:W-:Y:S01]  /*8a00*/  SEL R44, R124, R149, !P1 ;  /* 0x000000957c2c7207 */ /* 0x010fe20004800000 */
[----:B------:R-:W-:Y:S01]  /*8a10*/  BSSY B2, `(.L_x_3388) ;  /* 0x0000075000027945 */ /* 0x000fe20003800000 */
[----:B------:R-:W-:Y:S02]  /*8a20*/  IADD3 R46, P3, P4, R118, R128, R27 ;  /* 0x00000080762e7210 */ /* 0x000fe40007c7e01b */
[----:B------:R-:W-:Y:S02]  /*8a30*/  SHF.R.S32.HI R45, RZ, 0x1f, R44 ;  /* 0x0000001fff2d7819 */ /* 0x000fe4000001142c */
[----:B------:R-:W-:Y:S02]  /*8a40*/  IADD3.X R47, R4, R57, R32, P3, P4 ;  /* 0x00000039042f7210 */ /* 0x000fe40001fe8420 */
[----:B------:R-:W-:-:S04]  /*8a50*/  LEA.HI R45, R45, R44, RZ, 0x4 ;  /* 0x0000002c2d2d7211 */ /* 0x000fc800078f20ff */
[----:B---3--:R-:W-:-:S05]  /*8a60*/  LEA.HI.SX32 R48, R45, R26, 0x1c ;  /* 0x0000001a2d307211 */ /* 0x008fca00078fe2ff */
[----:B------:R-:W-:-:S05]  /*8a70*/  IMAD.SHL.U32 R49, R48, 0x8, RZ ;  /* 0x0000000830317824 */ /* 0x000fca00078e00ff */
        /* <DEDUP_REMOVED lines=23> */
[----:B0-----:R-:W-:Y:S01]  /*8bf0*/  MOV R61, R44 ;  /* 0x0000002c003d7202 */ /* 0x001fe20000000f00 */
[----:B--2---:R-:W-:Y:S01]  /*8c00*/  IMAD.MOV.U32 R44, RZ, RZ, R49 ;  /* 0x000000ffff2c7224 */ /* 0x004fe200078e0031 */
[----:B------:R-:W-:Y:S01]  /*8c10*/  SHF.R.U32.HI R66, RZ, 0x10, R85 ;  /* 0x00000010ff427819 */ /* 0x000fe20000011655 */
[----:B------:R-:W-:Y:S01]  /*8c20*/  IMAD.MOV.U32 R62, RZ, RZ, R48 ;  /* 0x000000ffff3e7224 */ /* 0x000fe200078e0030 */
[----:B------:R-:W-:Y:S01]  /*8c30*/  SHF.R.U32.HI R64, RZ, 0x10, R73 ;  /* 0x00000010ff407819 */ /* 0x000fe20000011649 */
[----:B------:R-:W-:Y:S01]  /*8c40*/  IMAD.MOV.U32 R63, RZ, RZ, R51 ;  /* 0x000000ffff3f7224 */ /* 0x000fe200078e0033 */
[----:B------:R-:W-:Y:S01]  /*8c50*/  MOV R49, R47 ;  /* 0x0000002f00317202 */ /* 0x000fe20000000f00 */
[----:B------:R-:W-:Y:S01]  /*8c60*/  HADD2.F32 R67, -RZ, R172.H1_H1 ;  /* 0x300000acff437230 */ /* 0x000fe20000004100 */
[----:B------:R-:W-:Y:S01]  /*8c70*/  SHF.R.U64 R58, R72, 0x10, R73 ;  /* 0x00000010483a7819 */ /* 0x000fe20000001249 */
        /* <DEDUP_REMOVED lines=19> */
[----:B------:R-:W-:Y:S01]  /*8db0*/  HADD2.F32 R67, -RZ, R171.H1_H1 ;  /* 0x300000abff437230 */ /* 0x000fe20000004100 */
[----:B------:R-:W-:Y:S01]  /*8dc0*/  SHF.R.U64 R60, R84, 0x10, R85 ;  /* 0x00000010543c7819 */ /* 0x000fe20000001255 */
[--C-:B------:R-:W-:Y:S01]  /*8dd0*/  HADD2.F32 R64, -RZ, R63.reuse.H0_H0 ;  /* 0x2000003fff407230 */ /* 0x100fe20000004100 */
[----:B------:R-:W-:Y:S01]  /*8de0*/  F2FP.F16.F32.PACK_AB R47, R47, R44 ;  /* 0x0000002c2f2f723e */ /* 0x000fe200000000ff */
[----:B------:R-:W-:-:S02]  /*8df0*/  HADD2.F32 R63, -RZ, R63.H1_H1 ;  /* 0x3000003fff3f7230 */ /* 0x000fc40000004100 */
[----:B------:R-:W-:Y:S02]  /*8e00*/  HADD2.F32 R72, -RZ, R86.H0_H0 ;  /* 0x20000056ff487230 */ /* 0x000fe40000004100 */
[----:B------:R-:W-:Y:S02]  /*8e10*/  HADD2.F32 R65, -RZ, R159.H1_H1 ;  /* 0x3000009fff417230 */ /* 0x000fe40000004100 */
[--C-:B------:R-:W-:Y:S02]  /*8e20*/  HADD2.F32 R51, -RZ, R49.reuse.H0_H0 ;  /* 0x20000031ff337230 */ /* 0x100fe40000004100 */
[----:B------:R-:W-:Y:S01]  /*8e30*/  FMUL.FTZ R76, R63, R72 ;  /* 0x000000483f4c7220 */ /* 0x000fe20000410000 */
[----:B------:R-:W-:Y:S02]  /*8e40*/  HADD2.F32 R66, -RZ, R74.H0_H0 ;  /* 0x2000004aff427230 */ /* 0x000fe40000004100 */
[----:B------:R-:W-:Y:S01]  /*8e50*/  FMUL.FTZ R74, R64, R67 ;  /* 0x00000043404a7220 */ /* 0x000fe20000410000 */
[----:B------:R-:W-:-:S02]  /*8e60*/  HADD2.F32 R49, -RZ, R49.H1_H1 ;  /* 0x30000031ff317230 */ /* 0x000fc40000004100 */
[C---:B------:R-:W-:Y:S01]  /*8e70*/  FMUL.FTZ R67, R51.reuse, R67 ;  /* 0x0000004333437220 */ /* 0x040fe20000410000 */
[----:B------:R-:W-:Y:S02]  /*8e80*/  HADD2.F32 R172, -RZ, R172.H0_H0 ;  /* 0x200000acffac7230 */ /* 0x000fe40000004100 */
[-C--:B------:R-:W-:Y:S01]  /*8e90*/  FFMA.FTZ R74, R51, R65.reuse, -R74 ;  /* 0x00000041334a7223 */ /* 0x080fe2000001084a */
[----:B------:R-:W-:Y:S02]  /*8ea0*/  HADD2.F32 R51, -RZ, R62.H0_H0 ;  /* 0x2000003eff337230 */ /* 0x000fe40000004100 */
[C---:B------:R-:W-:Y:S01]  /*8eb0*/  FMUL.FTZ R78, R49.reuse, R72 ;  /* 0x00000048314e7220 */ /* 0x040fe20000410000 */
[----:B------:R-:W-:Y:S01]  /*8ec0*/  FFMA.FTZ R73, R49, R66, -R76 ;  /* 0x0000004231497223 */ /* 0x000fe2000001084c */
[----:B------:R-:W-:Y:S02]  /*8ed0*/  HADD2.F32 R49, -RZ, R61.H0_H0 ;  /* 0x2000003dff317230 */ /* 0x000fe40000004100 */
[----:B------:R-:W-:Y:S01]  /*8ee0*/  FFMA.FTZ R72, R64, R65, R67 ;  /* 0x0000004140487223 */ /* 0x000fe20000010043 */
[----:B------:R-:W-:-:S02]  /*8ef0*/  HADD2.F32 R60, -RZ, R60.H0_H0 ;  /* 0x2000003cff3c7230 */ /* 0x000fc40000004100 */
[----:B------:R-:W-:Y:S01]  /*8f00*/  FMUL.FTZ R64, R51, R172 ;  /* 0x000000ac33407220 */ /* 0x000fe20000410000 */
[----:B------:R-:W-:Y:S02]  /*8f10*/  HADD2.F32 R62, -RZ, R62.H1_H1 ;  /* 0x3000003eff3e7230 */ /* 0x000fe40000004100 */
[----:B------:R-:W-:Y:S01]  /*8f20*/  FFMA.FTZ R75, R63, R66, R78 ;  /* 0x000000423f4b7223 */ /* 0x000fe2000001004e */
[----:B------:R-:W-:Y:S02]  /*8f30*/  HADD2.F32 R170, -RZ, R170.H0_H0 ;  /* 0x200000aaffaa7230 */ /* 0x000fe40000004100 */
[----:B------:R-:W-:Y:S01]  /*8f40*/  FMUL.FTZ R172, R49, R172 ;  /* 0x000000ac31ac7220 */ /* 0x000fe20000410000 */
[----:B------:R-:W-:Y:S02]  /*8f50*/  HADD2.F32 R61, -RZ, R61.H1_H1 ;  /* 0x3000003dff3d7230 */ /* 0x000fe40000004100 */
[----:B------:R-:W-:Y:S01]  /*8f60*/  FMUL.FTZ R66, R62, R60 ;  /* 0x0000003c3e427220 */ /* 0x000fe20000410000 */
[----:B------:R-:W-:-:S02]  /*8f70*/  HADD2.F32 R58, -RZ, R58.H0_H0 ;  /* 0x2000003aff3a7230 */ /* 0x000fc40000004100 */
[-C--:B------:R-:W-:Y:S01]  /*8f80*/  FFMA.FTZ R172, R51, R170.reuse, R172 ;  /* 0x000000aa33ac7223 */ /* 0x080fe200000100ac */
[----:B------:R-:W-:Y:S01]  /*8f90*/  FFMA.FTZ R64, R49, R170, -R64 ;  /* 0x000000aa31407223 */ /* 0x000fe20000010840 */
[C---:B------:R-:W-:Y:S01]  /*8fa0*/  FMUL.FTZ R65, R61.reuse, R60 ;  /* 0x0000003c3d417220 */ /* 0x040fe20000410000 */
[----:B------:R-:W-:Y:S02]  /*8fb0*/  HADD2.F32 R51, -RZ, R50.H0_H0 ;  /* 0x20000032ff337230 */ /* 0x000fe40000004100 */
[-C--:B------:R-:W-:Y:S01]  /*8fc0*/  FFMA.FTZ R63, R61, R58.reuse, -R66 ;  /* 0x0000003a3d3f7223 */ /* 0x080fe20000010842 */
[----:B------:R-:W-:Y:S02]  /*8fd0*/  HADD2.F32 R60, -RZ, R171.H0_H0 ;  /* 0x200000abff3c7230 */ /* 0x000fe40000004100 */
[----:B------:R-:W-:Y:S01]  /*8fe0*/  FFMA.FTZ R65, R62, R58, R65 ;  /* 0x0000003a3e417223 */ /* 0x000fe20000010041 */
[----:B------:R-:W-:Y:S01]  /*8ff0*/  HADD2.F32 R61, -RZ, R59.H0_H0 ;  /* 0x2000003bff3d7230 */ /* 0x000fe20000004100 */
[----:B------:R-:W-:Y:S01]  /*9000*/  F2FP.F16.F32.PACK_AB R73, R73, R74 ;  /* 0x0000004a4949723e */ /* 0x000fe200000000ff */
[----:B------:R-:W-:Y:S01]  /*9010*/  HADD2.F32 R49, -RZ, R46.H0_H0 ;  /* 0x2000002eff317230 */ /* 0x000fe20000004100 */
[----:B------:R-:W-:Y:S01]  /*9020*/  F2FP.F16.F32.PACK_AB R44, R63, R64 ;  /* 0x000000403f2c723e */ /* 0x000fe200000000ff */
[----:B------:R-:W-:-:S02]  /*9030*/  HADD2.F32 R50, -RZ, R50.H1_H1 ;  /* 0x30000032ff327230 */ /* 0x000fc40000004100 */
[----:B------:R-:W-:Y:S02]  /*9040*/  HADD2.F32 R46, -RZ, R46.H1_H1 ;  /* 0x3000002eff2e7230 */ /* 0x000fe40000004100 */
[----:B------:R-:W-:Y:S02]  /*9050*/  HADD2.F32 R59, -RZ, R56.H0_H0 ;  /* 0x20000038ff3b7230 */ /* 0x000fe40000004100 */
[-C--:B------:R-:W-:Y:S01]  /*9060*/  FMUL.FTZ R56, R51, R60.reuse ;  /* 0x0000003c33387220 */ /* 0x080fe20000410000 */
[----:B------:R-:W-:Y:S02]  /*9070*/  HADD2.F32 R58, -RZ, R159.H0_H0 ;  /* 0x2000009fff3a7230 */ /* 0x000fe40000004100 */
[-C--:B------:R-:W-:Y:S01]  /*9080*/  FMUL.FTZ R67, R50, R61.reuse ;  /* 0x0000003d32437220 */ /* 0x080fe20000410000 */
[C---:B------:R-:W-:Y:S01]  /*9090*/  FMUL.FTZ R60, R49.reuse, R60 ;  /* 0x0000003c313c7220 */ /* 0x040fe20000410000 */
[----:B------:R-:W-:Y:S01]  /*90a0*/  FMUL.FTZ R61, R46, R61 ;  /* 0x0000003d2e3d7220 */ /* 0x000fe20000410000 */
[----:B------:R-:W-:-:S02]  /*90b0*/  FFMA.FTZ R56, R49, R58, -R56 ;  /* 0x0000003a31387223 */ /* 0x000fc40000010838 */
[----:B------:R-:W-:Y:S01]  /*90c0*/  FFMA.FTZ R60, R51, R58, R60 ;  /* 0x0000003a333c7223 */ /* 0x000fe2000001003c */
[-C--:B------:R-:W-:Y:S01]  /*90d0*/  FFMA.FTZ R67, R46, R59.reuse, -R67 ;  /* 0x0000003b2e437223 */ /* 0x080fe20000010843 */
[----:B------:R-:W-:Y:S01]  /*90e0*/  FFMA.FTZ R61, R50, R59, R61 ;  /* 0x0000003b323d7223 */ /* 0x000fe2000001003d */
[----:B------:R-:W-:Y:S01]  /*90f0*/  F2FP.F16.F32.PACK_AB R49, R48, R45 ;  /* 0x0000002d3031723e */ /* 0x000fe200000000ff */
[----:B------:R-:W-:Y:S01]  /*9100*/  IMAD.MOV.U32 R45, RZ, RZ, R47 ;  /* 0x000000ffff2d7224 */ /* 0x000fe200078e002f */
[----:B------:R-:W-:Y:S02]  /*9110*/  F2FP.F16.F32.PACK_AB R51, R75, R72 ;  /* 0x000000484b33723e */ /* 0x000fe400000000ff */
[----:B------:R-:W-:Y:S02]  /*9120*/  F2FP.F16.F32.PACK_AB R48, R65, R172 ;  /* 0x000000ac4130723e */ /* 0x000fe400000000ff */
[----:B------:R-:W-:Y:S02]  /*9130*/  F2FP.F16.F32.PACK_AB R46, R67, R56 ;  /* 0x00000038432e723e */ /* 0x000fe400000000ff */
[----:B------:R-:W-:-:S02]  /*9140*/  F2FP.F16.F32.PACK_AB R50, R61, R60 ;  /* 0x0000003c3d32723e */ /* 0x000fc400000000ff */
[----:B------:R-:W-:-:S07]  /*9150*/  MOV R47, R73 ;  /* 0x00000049002f7202 */ /* 0x000fce0000000f00 */
.L_x_3389:
[----:B------:R-:W-:Y:S05]  /*9160*/  BSYNC B2 ;  /* 0x0000000000027941 */ /* 0x000fea0003800000 */
.L_x_3388:
[----:B0-----:R0:W-:Y:S04]  /*9170*/  STG.E.128 desc[UR60][R52.64], R44 ;  /* 0x0000002c34007986 */ /* 0x0011e8000c101d3c */
[----:B--2---:R0:W-:Y:S02]  /*9180*/  @!P3 STG.E.128 desc[UR60][R54.64], R48 ;  /* 0x000000303600b986 */ /* 0x0041e4000c101d3c */
.L_x_3387:
[----:B------:R-:W-:Y:S05]  /*9190*/  BSYNC B1 ;  /* 0x0000000000017941 */ /* 0x000fea0003800000 */
.L_x_3386:
[----:B------:R-:W-:-:S13]  /*91a0*/  ISETP.NE.AND P3, PT, R35, RZ, PT ;  /* 0x000000ff2300720c */ /* 0x000fda0003f65270 */
[----:B------:R-:W-:Y:S05]  /*91b0*/  @!P3 BRA `(.L_x_3340) ;  /* 0x0000000800d4b947 */ /* 0x000fea0003800000 */
[----:B0---4-:R-:W2:Y:S01]  /*91c0*/  LDL R44, [R1+0x10] ;  /* 0x00001000012c7983 */ /* 0x011ea20000100800 */
[----:B------:R-:W-:Y:S01]  /*91d0*/  IADD3 R46, P3, P4, R118, R128, R29 ;  /* 0x00000080762e7210 */ /* 0x000fe20007c7e01d */
[----:B------:R-:W-:Y:S03]  /*91e0*/  BSSY B1, `(.L_x_3390) ;  /* 0x0000070000017945 */ /* 0x000fe60003800000 */
[----:B---3--:R-:W-:Y:S02]  /*91f0*/  IADD3.X R49, R4, R57, R33, P3, P4 ;  /* 0x0000003904317210 */ /* 0x008fe40001fe8421 */
[----:B------:R-:W-:-:S04]  /*9200*/  LEA R52, P3, R46, R122, 0x1 ;  /* 0x0000007a2e347211 */ /* 0x000fc800078608ff */
[----:B------:R-:W-:Y:S02]  /*9210*/  LEA.HI.X R53, R46, R123, R49, 0x1, P3 ;  /* 0x0000007b2e357211 */ /* 0x000fe400018f0c31 */
[----:B------:R-:W-:Y:S02]  /*9220*/  ISETP.GE.AND P3, PT, R206, R101, PT ;  /* 0x00000065ce00720c */ /* 0x000fe40003f66270 */
[----:B--2---:R-:W-:-:S04]  /*9230*/  LOP3.LUT P5, RZ, R44, 0x1, RZ, 0xc0, !PT ;  /* 0x000000012cff7812 */ /* 0x004fc800078ac0ff */
[----:B------:R-:W-:-:S04]  /*9240*/  SEL R149, R124, R149, !P5 ;  /* 0x000000957c957207 */ /* 0x000fc80006800000 */
[----:B------:R-:W-:-:S04]  /*9250*/  SHF.R.S32.HI R44, RZ, 0x1f, R149 ;  /* 0x0000001fff2c7819 */ /* 0x000fc80000011495 */
[----:B------:R-:W-:-:S04]  /*9260*/  LEA.HI R149, R44, R149, RZ, 0x4 ;  /* 0x000000952c957211 */ /* 0x000fc800078f20ff */
[----:B------:R-:W-:-:S04]  /*9270*/  LEA.HI.SX32 R149, R149, R28, 0x1c ;  /* 0x0000001c95957211 */ /* 0x000fc800078fe2ff */
[----:B------:R-:W-:Y:S01]  /*9280*/  SHF.R.S32.HI R44, RZ, 0x1f, R149 ;  /* 0x0000001fff2c7819 */ /* 0x000fe20000011495 */
[----:B------:R-:W-:-:S03]  /*9290*/  IMAD.SHL.U32 R55, R149, 0x8, RZ ;  /* 0x0000000895377824 */ /* 0x000fc600078e00ff */
[----:B------:R-:W-:-:S04]  /*92a0*/  LEA.HI R44, R44, R149, RZ, 0x3 ;  /* 0x000000952c2c7211 */ /* 0x000fc800078f18ff */
[----:B------:R-:W-:Y:S02]  /*92b0*/  SHF.R.S32.HI R48, RZ, 0x3, R44 ;  /* 0x00000003ff307819 */ /* 0x000fe4000001142c */
[----:B------:R-:W-:-:S03]  /*92c0*/  LOP3.LUT R44, R208, 0x38, R55, 0xf8, !PT ;  /* 0x00000038d02c7812 */ /* 0x000fc600078ef837 */
[----:B------:R-:W-:Y:S01]  /*92d0*/  IMAD R45, R48, 0x1c00, R213 ;  /* 0x00001c00302d7824 */ /* 0x000fe200078e02d5 */
[----:B------:R-:W-:-:S05]  /*92e0*/  LOP3.LUT R44, R44, R237, RZ, 0x3c, !PT ;  /* 0x000000ed2c2c7212 */ /* 0x000fca00078e3cff */
[----:B------:R-:W-:Y:S02]  /*92f0*/  IMAD.IADD R44, R45, 0x1, R44 ;  /* 0x000000012d2c7824 */ /* 0x000fe400078e022c */
[C---:B------:R-:W-:Y:S02]  /*9300*/  IMAD R45, R19.reuse, 0x5400, R138 ;  /* 0x00005400132d7824 */ /* 0x040fe400078e028a */
[----:B------:R-:W-:-:S03]  /*9310*/  IMAD R47, R19, 0x5400, R44 ;  /* 0x00005400132f7824 */ /* 0x000fc600078e022c */
[----:B------:R-:W-:Y:S01]  /*9320*/  LEA R45, R45, R18, 0x1 ;  /* 0x000000122d2d7211 */ /* 0x000fe200078e08ff */
[----:B------:R-:W-:-:S05]  /*9330*/  IMAD R48, R47, 0x2, R18 ;  /* 0x000000022f307824 */ /* 0x000fca00078e0212 */
[----:B------:R-:W0:Y:S04]  /*9340*/  LDS.128 R44, [R45+0x21400] ;  /* 0x021400002d2c7984 */ /* 0x000e280000000c00 */
[----:B------:R-:W2:Y:S01]  /*9350*/  LDS.128 R48, [R48+0x21400] ;  /* 0x0214000030307984 */ /* 0x000ea20000000c00 */
[----:B------:R-:W-:Y:S05]  /*9360*/  @P3 BRA `(.L_x_3391) ;  /* 0x00000004005c3947 */ /* 0x000fea0003800000 */
[----:B------:R-:W-:Y:S01]  /*9370*/  SHF.R.U32.HI R62, RZ, 0x10, R81 ;  /* 0x00000010ff3e7819 */ /* 0x000fe20000011651 */
[----:B--2---:R-:W-:Y:S01]  /*9380*/  IMAD.MOV.U32 R58, RZ, RZ, R48 ;  /* 0x000000ffff3a7224 */ /* 0x004fe200078e0030 */
[----:B0-----:R-:W-:Y:S01]  /*9390*/  MOV R48, R46 ;  /* 0x0000002e00307202 */ /* 0x001fe20000000f00 */
[----:B------:R-:W-:Y:S01]  /*93a0*/  IMAD.MOV.U32 R59, RZ, RZ, R50 ;  /* 0x000000ffff3b7224 */ /* 0x000fe200078e0032 */
        /* <DEDUP_REMOVED lines=17> */
[----:B------:R-:W-:Y:S01]  /*94c0*/  FMUL.FTZ R63, R46, R63 ;  /* 0x0000003f2e3f7220 */ /* 0x000fe20000410000 */
[-C--:B------:R-:W-:Y:S01]  /*94d0*/  FFMA.FTZ R64, R45, R60.reuse, -R64 ;  /* 0x0000003c2d407223 */ /* 0x080fe20000010840 */
[----:B------:R-:W-:Y:S01]  /*94e0*/  FFMA.FTZ R66, R49, R60, R62 ;  /* 0x0000003c31427223 */ /* 0x000fe2000001003e */
        /* <DEDUP_REMOVED lines=33> */
[----:B------:R-:W-:Y:S02]  /*9700*/  HADD2.F32 R45, -RZ, R59.H0_H0 ;  /* 0x2000003bff2d7230 */ /* 0x000fe40000004100 */
[C---:B------:R-:W-:Y:S01]  /*9710*/  FMUL.FTZ R49, R44.reuse, R49 ;  /* 0x000000312c317220 */ /* 0x040fe20000410000 */
[----:B------:R-:W-:Y:S02]  /*9720*/  HADD2.F32 R157, -RZ, R157.H0_H0 ;  /* 0x2000009dff9d7230 */ /* 0x000fe40000004100 */
[-C--:B------:R-:W-:Y:S01]  /*9730*/  FFMA.FTZ R61, R44, R47.reuse, -R61 ;  /* 0x0000002f2c3d7223 */ /* 0x080fe2000001083d */
[----:B------:R-:W-:Y:S02]  /*9740*/  HADD2.F32 R56, -RZ, R56.H0_H0 ;  /* 0x20000038ff387230 */ /* 0x000fe40000004100 */
[----:B------:R-:W-:Y:S01]  /*9750*/  FFMA.FTZ R58, R58, R47, R49 ;  /* 0x0000002f3a3a7223 */ /* 0x000fe20000010031 */
[----:B------:R-:W-:-:S02]  /*9760*/  HADD2.F32 R59, -RZ, R59.H1_H1 ;  /* 0x3000003bff3b7230 */ /* 0x000fc40000004100 */
[-C--:B------:R-:W-:Y:S01]  /*9770*/  FMUL.FTZ R47, R45, R157.reuse ;  /* 0x0000009d2d2f7220 */ /* 0x080fe20000410000 */
[--C-:B------:R-:W-:Y:S02]  /*9780*/  HADD2.F32 R44, -RZ, R48.reuse.H0_H0 ;  /* 0x20000030ff2c7230 */ /* 0x100fe40000004100 */
[----:B------:R-:W-:Y:S01]  /*9790*/  FFMA.FTZ R51, R46, R156, R51 ;  /* 0x0000009c2e337223 */ /* 0x000fe20000010033 */
        /* <DEDUP_REMOVED lines=18> */
[----:B------:R-:W-:-:S02]  /*98c0*/  F2FP.F16.F32.PACK_AB R45, R64, R65 ;  /* 0x00000041402d723e */ /* 0x000fc400000000ff */
[----:B------:R-:W-:-:S07]  /*98d0*/  MOV R46, R66 ;  /* 0x00000042002e7202 */ /* 0x000fce0000000f00 */
.L_x_3391:
[----:B------:R-:W-:Y:S05]  /*98e0*/  BSYNC B1 ;  /* 0x0000000000017941 */ /* 0x000fea0003800000 */
.L_x_3390:
[----:B0-----:R0:W-:Y:S01]  /*98f0*/  STG.E.128 desc[UR60][R52.64], R44 ;  /* 0x0000002c34007986 */ /* 0x0011e2000c101d3c */
[----:B------:R-:W-:-:S13]  /*9900*/  ISETP.GE.AND P3, PT, R55, R146, PT ;  /* 0x000000923700720c */ /* 0x000fda0003f66270 */
[----:B------:R-:W-:Y:S05]  /*9910*/  @P3 BRA `(.L_x_3340) ;  /* 0x0000000000fc3947 */ /* 0x000fea0003800000 */
[--C-:B0-----:R-:W-:Y:S02]  /*9920*/  SHF.R.S32.HI R44, RZ, 0x1f, R55.reuse ;  /* 0x0000001fff2c7819 */ /* 0x101fe40000011437 */
[----:B------:R-:W-:-:S04]  /*9930*/  IADD3 R55, P3, P4, R118, R128, R55 ;  /* 0x0000008076377210 */ /* 0x000fc80007c7e037 */
[----:B------:R-:W-:Y:S02]  /*9940*/  IADD3.X R44, R4, R57, R44, P3, P4 ;  /* 0x00000039042c7210 */ /* 0x000fe40001fe842c */
[----:B------:R-:W-:-:S04]  /*9950*/  LEA R122, P3, R55, R122, 0x1 ;  /* 0x0000007a377a7211 */ /* 0x000fc800078608ff */
[----:B------:R-:W-:-:S05]  /*9960*/  LEA.HI.X R123, R55, R123, R44, 0x1, P3 ;  /* 0x0000007b377b7211 */ /* 0x000fca00018f0c2c */
[----:B--2---:R0:W-:Y:S01]  /*9970*/  STG.E.128 desc[UR60][R122.64], R48 ;  /* 0x000000307a007986 */ /* 0x0041e2000c101d3c */
[----:B------:R-:W-:Y:S05]  /*9980*/  BRA `(.L_x_3340) ;  /* 0x0000000000e07947 */ /* 0x000fea0003800000 */
.L_x_3307:
[----:B------:R-:W2:Y:S02]  /*9990*/  LDL R44, [R1+0x1c] ;  /* 0x00001c00012c7983 */ /* 0x000ea40000100800 */
[----:B--2---:R-:W-:-:S13]  /*99a0*/  R2UR UR4, R44 ;  /* 0x000000002c0472ca */ /* 0x004fda00000e0000 */
[----:B------:R-:W-:-:S06]  /*99b0*/  UISETP.NE.AND UP0, UPT, UR4, 0x3, UPT ;  /* 0x000000030400788c */ /* 0x000fcc000bf05270 */
[----:B------:R-:W-:-:S13]  /*99c0*/  PLOP3.LUT P2, PT, PT, PT, UP0, 0x80, 0x0 ;  /* 0x000000000000781c */ /* 0x000fda0003f4f008 */
[----:B------:R-:W-:Y:S05]  /*99d0*/  @!P2 BRA `(.L_x_3392) ;  /* 0x000000000004a947 */ /* 0x000fea0003800000 */
[----:B------:R-:W-:Y:S01]  /*99e0*/  BPT.TRAP 0x1 ;  /* 0x000000040000795c */ /* 0x000fe20000300000 */
.L_x_3392:
[----:B------:R-:W-:Y:S01]  /*99f0*/  LEA R43, R19, R18, 0x3 ;  /* 0x00000012132b7211 */ /* 0x000fe200078e18ff */
[----:B------:R-:W-:Y:S01]  /*9a00*/  IMAD R42, R24, -0x70, R2 ;  /* 0xffffff90182a7824 */ /* 0x000fe200078e0202 */
[----:B------:R-:W-:Y:S01]  /*9a10*/  SHF.L.U32 R100, R207, 0x1f, RZ ;  /* 0x0000001fcf647819 */ /* 0x000fe200000006ff */
[----:B------:R-:W-:Y:S03]  /*9a20*/  BSSY B1, `(.L_x_3393) ;  /* 0x0000004000017945 */ /* 0x000fe60003800000 */
[----:B------:R-:W1:Y:S01]  /*9a30*/  SYNCS.PHASECHK.TRANS64.TRYWAIT P3, [R43+URZ+0x36890], R100 ;  /* 0x036890642b0075a7 */ /* 0x000e62000806017f */
[----:B------:R-:W-:Y:S01]  /*9a40*/  VIMNMX R42, R42, 0x70, PT ;  /* 0x000000702a2a7848 */ /* 0x000fe20003fe0100 */
[----:B-1----:R-:W-:Y:S06]  /*9a50*/  @!P3 BRA `(.L_x_3394) ;  /* 0x000001a00048b947 */ /* 0x002fec0003800000 */
.L_x_3617:
[----:B------:R-:W-:Y:S05]  /*9a60*/  BSYNC B1 ;  /* 0x0000000000017941 */ /* 0x000fea0003800000 */
.L_x_3393:
[----:B------:R-:W-:Y:S01]  /*9a70*/  ISETP.GE.AND P3, PT, R204, R42, PT ;  /* 0x0000002acc00720c */ /* 0x000fe20003f66270 */
[----:B------:R-:W-:-:S12]  /*9a80*/  BSSY B1, `(.L_x_3395) ;  /* 0x0000014000017945 */ /* 0x000fd80003800000 */
[----:B------:R-:W-:Y:S05]  /*9a90*/  @P3 BRA `(.L_x_3396) ;  /* 0x0000000000483947 */ /* 0x000fea0003800000 */
[----:B------:R-:W-:-:S13]  /*9aa0*/  ISETP.NE.AND P3, PT, R30, RZ, PT ;  /* 0x000000ff1e00720c */ /* 0x000fda0003f65270 */
[----:B0-----:R-:W0:Y:S04]  /*9ab0*/  @P3 LDS.128 R44, [R40+0x21000] ;  /* 0x02100000282c3984 */ /* 0x001e280000000c00 */
[----:B0-----:R-:W-:Y:S01]  /*9ac0*/  @P3 STG.E.128 desc[UR60][R50.64], R44 ;  /* 0x0000002c32003986 */ /* 0x001fe2000c101d3c */
[----:B------:R-:W-:-:S13]  /*9ad0*/  ISETP.NE.AND P3, PT, R34, RZ, PT ;  /* 0x000000ff2200720c */ /* 0x000fda0003f65270 */
[----:B------:R-:W0:Y:S04]  /*9ae0*/  @P3 LDS.128 R44, [R41+0x21000] ;  /* 0x02100000292c3984 */ /* 0x000e280000000c00 */
        /* <DEDUP_REMOVED lines=12> */
[----:B0-----:R2:W-:Y:S02]  /*9bb0*/  @P3 STG.E.128 desc[UR60][R50.64+0x140], R44 ;  /* 0x0001402c32003986 */ /* 0x0015e4000c101d3c */
.L_x_3396:
[----:B------:R-:W-:Y:S05]  /*9bc0*/  BSYNC B1 ;  /* 0x0000000000017941 */ /* 0x000fea0003800000 */
.L_x_3395:
[----:B------:R-:W-:-:S13]  /*9bd0*/  ISETP.GE.AND P3, PT, R224, R42, PT ;  /* 0x0000002ae000720c */ /* 0x000fda0003f66270 */
[----:B------:R-:W-:Y:S05]  /*9be0*/  @P3 BRA `(.L_x_3340) ;  /* 0x0000000000483947 */ /* 0x000fea0003800000 */
[----:B------:R-:W-:-:S13]  /*9bf0*/  ISETP.NE.AND P3, PT, R30, RZ, PT ;  /* 0x000000ff1e00720c */ /* 0x000fda0003f65270 */
[----:B0-2---:R-:W0:Y:S04]  /*9c00*/  @P3 LDS.128 R44, [R40+0x23000] ;  /* 0x02300000282c3984 */ /* 0x005e280000000c00 */
        /* <DEDUP_REMOVED lines=16> */
.L_x_3340:
[----:B------:R-:W-:Y:S05]  /*9d10*/  BSYNC B0 ;  /* 0x0000000000007941 */ /* 0x000fea0003800000 */
.L_x_3306:
[----:B01234-:R-:W0:Y:S01]  /*9d20*/  S2R R44, SR_TID.X ;  /* 0x00000000002c7919 */ /* 0x01fe220000002100 */
[----:B------:R-:W-:Y:S01]  /*9d30*/  @!PT LDS RZ, [RZ] ;  /* 0x00000000fffff984 */ /* 0x000fe20000000800 */
[----:B------:R-:W-:Y:S01]  /*9d40*/  @!PT LDS RZ, [RZ] ;  /* 0x00000000fffff984 */ /* 0x000fe20000000800 */
[----:B------:R-:W-:Y:S01]  /*9d50*/  @!PT LDS RZ, [RZ] ;  /* 0x00000000fffff984 */ /* 0x000fe20000000800 */
[----:B------:R-:W-:Y:S01]  /*9d60*/  @!PT LDS RZ, [RZ] ;  /* 0x00000000fffff984 */ /* 0x000fe20000000800 */
[----:B------:R1:W-:Y:S06]  /*9d70*/  MEMBAR.ALL.CTA ;  /* 0x0000000000007992 */ /* 0x0003ec0000008000 */
[----:B-1----:R-:W1:Y:S01]  /*9d80*/  FENCE.VIEW.ASYNC.S ;  /* 0x00000000000073c6 */ /* 0x002e620000000000 */
[----:B------:R-:W-:Y:S05]  /*9d90*/  WARPSYNC.ALL ;  /* 0x0000000000007948 */ /* 0x000fea0003800000 */
[----:B------:R-:W-:Y:S01]  /*9da0*/  BSSY B0, `(.L_x_3397) ;  /* 0x0000009000007945 */ /* 0x000fe20003800000 */
[----:B0-----:R-:W-:Y:S01]  /*9db0*/  LOP3.LUT R44, R44, 0x7f, RZ, 0xc0, !PT ;  /* 0x0000007f2c2c7812 */ /* 0x001fe200078ec0ff */
[----:B-1----:R0:W-:Y:S03]  /*9dc0*/  BAR.SYNC.DEFER_BLOCKING R153, 0x80 ;  /* 0x000200990000751d */ /* 0x0021e60000010000 */
[----:B------:R-:W-:-:S13]  /*9dd0*/  ISETP.NE.AND P3, PT, R44, RZ, PT ;  /* 0x000000ff2c00720c */ /* 0x000fda0003f65270 */
[----:B------:R-:W-:-:S05]  /*9de0*/  @!P3 VIADD R44, R43, 0x368a0 ;  /* 0x000368a02b2cb836 */ /* 0x000fca0000000000 */
[----:B------:R-:W-:-:S04]  /*9df0*/  @!P3 PRMT R44, RZ, 0x654, R44 ;  /* 0x00000654ff2cb816 */ /* 0x000fc8000000002c */
[----:B------:R0:W-:Y:S01]  /*9e00*/  @!P3 SYNCS.ARRIVE.TRANS64.RED.A1T0 RZ, [R44+URZ], RZ ;  /* 0x000000ff2cffb9a7 */ /* 0x0001e2000810043f */
[----:B------:R-:W-:Y:S05]  /*9e10*/  @!P2 BRA `(.L_x_3398) ;  /* 0x000000000004a947 */ /* 0x000fea0003800000 */
[----:B------:R-:W-:Y:S01]  /*9e20*/  BPT.TRAP 0x1 ;  /* 0x000000040000795c */ /* 0x000fe20000300000 */
.L_x_3398:
[----:B------:R-:W-:Y:S05]  /*9e30*/  BSYNC B0 ;  /* 0x0000000000007941 */ /* 0x000fea0003800000 */
.L_x_3397:
[----:B------:R-:W1:Y:S01]  /*9e40*/  SYNCS.PHASECHK.TRANS64.TRYWAIT P2, [R43+URZ+0x368b0], R100 ;  /* 0x0368b0642b0075a7 */ /* 0x000e62000804017f */
[----:B------:R-:W-:Y:S01]  /*9e50*/  ULDC.64 UR4, c[0x0][0x308] ;  /* 0x0000c20000047ab9 */ /* 0x000fe20000000a00 */
[----:B------:R-:W-:Y:S01]  /*9e60*/  ULDC.64 UR6, c[0x0][0x318] ;  /* 0x0000c60000067ab9 */ /* 0x000fe20000000a00 */
[----:B0-----:R-:W-:Y:S01]  /*9e70*/  IMAD.U32 R44, RZ, RZ, UR4 ;  /* 0x00000004ff2c7e24 */ /* 0x001fe2000f8e00ff */
[----:B------:R-:W-:Y:S01]  /*9e80*/  MOV R46, UR6 ;  /* 0x00000006002e7c02 */ /* 0x000fe20008000f00 */
[----:B------:R-:W-:Y:S01]  /*9e90*/  IMAD.U32 R45, RZ, RZ, UR7 ;  /* 0x00000007ff2d7e24 */ /* 0x000fe2000f8e00ff */
[----:B------:R-:W-:Y:S02]  /*9ea0*/  BSSY B0, `(.L_x_3399) ;  /* 0x0000007000007945 */ /* 0x000fe40003800000 */
[----:B------:R0:W-:Y:S04]  /*9eb0*/  STL [R1+0xc], R44 ;  /* 0x00000c2c01007387 */ /* 0x0001e80000100800 */
[----:B------:R2:W-:Y:S01]  /*9ec0*/  STL [R1+0x18], R46 ;  /* 0x0000182e01007387 */ /* 0x0005e20000100800 */
[----:B0-----:R-:W-:-:S05]  /*9ed0*/  IMAD.U32 R44, RZ, RZ, UR5 ;  /* 0x00000005ff2c7e24 */ /* 0x001fca000f8e00ff */
[----:B------:R2:W-:Y:S04]  /*9ee0*/  STL [R1+0x8], R44 ;  /* 0x0000082c01007387 */ /* 0x0005e80000100800 */
[----:B------:R2:W-:Y:S02]  /*9ef0*/  STL [R1+0x14], R45 ;  /* 0x0000142d01007387 */ /* 0x0005e40000100800 */
[----:B-12---:R-:W-:Y:S05]  /*9f00*/  @!P2 BRA `(.L_x_3400) ;  /* 0x0000019c0030a947 */ /* 0x006fea0003800000 */
.L_x_3618:
[----:B------:R-:W-:Y:S05]  /*9f10*/  BSYNC B0 ;  /* 0x0000000000007941 */ /* 0x000fea0003800000 */
.L_x_3399:
[----:B------:R1:W5:Y:S04]  /*9f20*/  LDL R55, [R1+0x18] ;  /* 0x0000180001377983 */ /* 0x0003680000100800 */
[----:B------:R1:W5:Y:S04]  /*9f30*/  LDL R54, [R1+0x14] ;  /* 0x0000140001367983 */ /* 0x0003680000100800 */
[----:B------:R1:W5:Y:S04]  /*9f40*/  LDL R53, [R1+0xc] ;  /* 0x00000c0001357983 */ /* 0x0003680000100800 */
[----:B------:R1:W5:Y:S01]  /*9f50*/  LDL R52, [R1+0x8] ;  /* 0x0000080001347983 */ /* 0x0003620000100800 */
[----:B------:R-:W-:Y:S01]  /*9f60*/  ISETP.GE.AND P2, PT, R204, R42, PT ;  /* 0x0000002acc00720c */ /* 0x000fe20003f46270 */
[----:B------:R-:W-:Y:S01]  /*9f70*/  BSSY B0, `(.L_x_3401) ;  /* 0x0000022000007945 */ /* 0x000fe20003800000 */
[----:B------:R-:W-:-:S11]  /*9f80*/  IMAD.WIDE R48, R24, 0x70, R120 ;  /* 0x0000007018307825 */ /* 0x000fd600078e0278 */
[----:B-1----:R-:W-:Y:S05]  /*9f90*/  @P2 BRA `(.L_x_3402) ;  /* 0x00000000007c2947 */ /* 0x002fea0003800000 */
[----:B-----5:R-:W-:Y:S01]  /*9fa0*/  R2UR UR7, R55 ;  /* 0x00000000370772ca */ /* 0x020fe200000e0000 */
[----:B------:R-:W-:Y:S01]  /*9fb0*/  IMAD.MOV.U32 R45, RZ, RZ, R39 ;  /* 0x000000ffff2d7224 */ /* 0x000fe200078e0027 */
[----:B------:R-:W-:Y:S02]  /*9fc0*/  R2UR UR4, R54 ;  /* 0x00000000360472ca */ /* 0x000fe400000e0000 */
[----:B------:R-:W-:Y:S02]  /*9fd0*/  R2UR UR6, R53 ;  /* 0x00000000350672ca */ /* 0x000fe400000e0000 */
[----:B------:R-:W-:Y:S02]  /*9fe0*/  MOV R44, R116 ;  /* 0x00000074002c7202 */ /* 0x000fe40000000f00 */
[----:B------:R-:W-:-:S05]  /*9ff0*/  R2UR UR5, R52 ;  /* 0x00000000340572ca */ /* 0x000fca00000e0000 */
[----:B------:R-:W-:Y:S02]  /*a000*/  IMAD R47, R49, UR7, RZ ;  /* 0x00000007312f7c24 */ /* 0x000fe4000f8e02ff */
[----:B------:R-:W-:-:S04]  /*a010*/  IMAD.WIDE.U32 R44, R48, UR7, R44 ;  /* 0x00000007302c7c25 */ /* 0x000fc8000f8e002c */
[----:B------:R-:W-:Y:S01]  /*a020*/  IMAD R47, R48, UR4, R47 ;  /* 0x00000004302f7c24 */ /* 0x000fe2000f8e022f */
[----:B------:R-:W-:Y:S01]  /*a030*/  LEA R50, P2, R44, UR6, 0x1 ;  /* 0x000000062c327c11 */ /* 0x000fe2000f8408ff */
[----:B------:R-:W-:Y:S02]  /*a040*/  ULDC UR4, c[0x0][0x2e4] ;  /* 0x0000b90000047ab9 */ /* 0x000fe40000000800 */
[----:B------:R-:W-:-:S05]  /*a050*/  IMAD.IADD R45, R45, 0x1, R47 ;  /* 0x000000012d2d7824 */ /* 0x000fca00078e022f */
[----:B------:R-:W-:Y:S02]  /*a060*/  LEA.HI.X R51, R44, UR5, R45, 0x1, P2 ;  /* 0x000000052c337c11 */ /* 0x000fe400090f0c2d */
[----:B------:R-:W-:-:S13]  /*a070*/  ISETP.GE.AND P2, PT, R22, UR4, PT ;  /* 0x0000000416007c0c */ /* 0x000fda000bf46270 */
[----:B------:R-:W1:Y:S04]  /*a080*/  @!P2 LDS.128 R44, [R40] ;  /* 0x00000000282ca984 */ /* 0x000e680000000c00 */
[----:B-1----:R-:W-:Y:S01]  /*a090*/  @!P2 STG.E.128 desc[UR60][R50.64], R44 ;  /* 0x0000002c3200a986 */ /* 0x002fe2000c101d3c */
[----:B------:R-:W-:-:S13]  /*a0a0*/  ISETP.GE.AND P2, PT, R205, UR4, PT ;  /* 0x00000004cd007c0c */ /* 0x000fda000bf46270 */
[----:B------:R-:W1:Y:S04]  /*a0b0*/  @!P2 LDS.128 R44, [R41] ;  /* 0x00000000292ca984 */ /* 0x000e680000000c00 */
[----:B-1----:R-:W-:Y:S01]  /*a0c0*/  @!P2 STG.E.128 desc[UR60][R50.64+0x40], R44 ;  /* 0x0000402c3200a986 */ /* 0x002fe2000c101d3c */
[----:B------:R-:W-:-:S13]  /*a0d0*/  ISETP.GE.AND P2, PT, R206, UR4, PT ;  /* 0x00000004ce007c0c */ /* 0x000fda000bf46270 */
[----:B------:R-:W1:Y:S04]  /*a0e0*/  @!P2 LDS.128 R44, [R40+0x3800] ;  /* 0x00380000282ca984 */ /* 0x000e680000000c00 */
        /* <DEDUP_REMOVED lines=9> */
[----:B-1----:R1:W-:Y:S02]  /*a180*/  @!P2 STG.E.128 desc[UR60][R50.64+0x140], R44 ;  /* 0x0001402c3200a986 */ /* 0x0023e4000c101d3c */
.L_x_3402:
[----:B------:R-:W-:Y:S05]  /*a190*/  BSYNC B0 ;  /* 0x0000000000007941 */ /* 0x000fea0003800000 */
.L_x_3401:
[----:B------:R-:W-:Y:S01]  /*a1a0*/  ISETP.GE.AND P2, PT, R224, R42, PT ;  /* 0x0000002ae000720c */ /* 0x000fe20003f46270 */
[----:B------:R-:W-:-:S12]  /*a1b0*/  BSSY B0, `(.L_x_3403) ;  /* 0x0000023000007945 */ /* 0x000fd80003800000 */
[----:B------:R-:W-:Y:S05]  /*a1c0*/  @P2 BRA `(.L_x_3404) ;  /* 0x0000000000842947 */ /* 0x000fea0003800000 */
[----:B-----5:R-:W-:Y:S01]  /*a1d0*/  R2UR UR7, R55 ;  /* 0x00000000370772ca */ /* 0x020fe200000e0000 */
[----:B-1----:R-:W-:Y:S01]  /*a1e0*/  IMAD.MOV.U32 R44, RZ, RZ, R116 ;  /* 0x000000ffff2c7224 */ /* 0x002fe200078e0074 */
[----:B------:R-:W-:Y:S01]  /*a1f0*/  R2UR UR4, R54 ;  /* 0x00000000360472ca */ /* 0x000fe200000e0000 */
[----:B------:R-:W-:Y:S01]  /*a200*/  IMAD.MOV.U32 R45, RZ, RZ, R39 ;  /* 0x000000ffff2d7224 */ /* 0x000fe200078e0027 */
[----:B------:R-:W-:Y:S02]  /*a210*/  IADD3 R47, P2, R48, 0x40, RZ ;  /* 0x00000040302f7810 */ /* 0x000fe40007f5e0ff */
[----:B------:R-:W-:Y:S02]  /*a220*/  R2UR UR6, R53 ;  /* 0x00000000350672ca */ /* 0x000fe400000e0000 */
[----:B------:R-:W-:Y:S02]  /*a230*/  IADD3.X R48, RZ, R49, RZ, P2, !PT ;  /* 0x00000031ff307210 */ /* 0x000fe400017fe4ff */
[----:B------:R-:W-:-:S03]  /*a240*/  R2UR UR5, R52 ;  /* 0x00000000340572ca */ /* 0x000fc600000e0000 */
[----:B------:R-:W-:Y:S02]  /*a250*/  IMAD R48, R48, UR7, RZ ;  /* 0x0000000730307c24 */ /* 0x000fe4000f8e02ff */
[----:B------:R-:W-:-:S04]  /*a260*/  IMAD.WIDE.U32 R44, R47, UR7, R44 ;  /* 0x000000072f2c7c25 */ /* 0x000fc8000f8e002c */
[----:B------:R-:W-:Y:S01]  /*a270*/  IMAD R47, R47, UR4, R48 ;  /* 0x000000042f2f7c24 */ /* 0x000fe2000f8e0230 */
[----:B------:R-:W-:Y:S01]  /*a280*/  LEA R48, P2, R44, UR6, 0x1 ;  /* 0x000000062c307c11 */ /* 0x000fe2000f8408ff */
[----:B------:R-:W-:-:S03]  /*a290*/  ULDC UR4, c[0x0][0x2e4] ;  /* 0x0000b90000047ab9 */ /* 0x000fc60000000800 */
[----:B------:R-:W-:-:S04]  /*a2a0*/  IADD3 R45, R45, R47, RZ ;  /* 0x0000002f2d2d7210 */ /* 0x000fc80007ffe0ff */
[----:B------:R-:W-:Y:S02]  /*a2b0*/  LEA.HI.X R49, R44, UR5, R45, 0x1, P2 ;  /* 0x000000052c317c11 */ /* 0x000fe400090f0c2d */
        /* <DEDUP_REMOVED lines=18> */
.L_x_3404:
[----:B------:R-:W-:Y:S05]  /*a3e0*/  BSYNC B0 ;  /* 0x0000000000007941 */ /* 0x000fea0003800000 */
.L_x_3403:
[----:B------:R-:W3:Y:S01]  /*a3f0*/  LDL R40, [R1+0x10] ;  /* 0x0000100001287983 */ /* 0x000ee20000100800 */
[----:B0-----:R-:W-:Y:S01]  /*a400*/  @!P3 VIADD R43, R43, 0x368c0 ;  /* 0x000368c02b2bb836 */ /* 0x001fe20000000000 */
[----:B------:R-:W-:Y:S01]  /*a410*/  PLOP3.LUT P2, PT, PT, PT, PT, 0x8, 0x0 ;  /* 0x000000000000781c */ /* 0x000fe20003f4e170 */
[----:B------:R-:W-:Y:S01]  /*a420*/  VIADD R19, R19, 0x1 ;  /* 0x0000000113137836 */ /* 0x000fe20000000000 */
[----:B------:R-:W-:Y:S01]  /*a430*/  @!PT LDS RZ, [RZ] ;  /* 0x00000000fffff984 */ /* 0x000fe20000000800 */
[----:B------:R-:W-:Y:S01]  /*a440*/  @!PT LDS RZ, [RZ] ;  /* 0x00000000fffff984 */ /* 0x000fe20000000800 */
[----:B------:R-:W-:Y:S01]  /*a450*/  @!PT LDS RZ, [RZ] ;  /* 0x00000000fffff984 */ /* 0x000fe20000000800 */
[----:B------:R-:W-:Y:S01]  /*a460*/  @!PT LDS RZ, [RZ] ;  /* 0x00000000fffff984 */ /* 0x000fe20000000800 */
[----:B------:R0:W-:Y:S06]  /*a470*/  MEMBAR.ALL.CTA ;  /* 0x0000000000007992 */ /* 0x0001ec0000008000 */
[----:B0-----:R-:W0:Y:S01]  /*a480*/  FENCE.VIEW.ASYNC.S ;  /* 0x00000000000073c6 */ /* 0x001e220000000000 */
[----:B------:R-:W-:Y:S01]  /*a490*/  @!P3 PRMT R43, RZ, 0x654, R43 ;  /* 0x00000654ff2bb816 */ /* 0x000fe2000000002b */
[----:B0-----:R0:W-:Y:S06]  /*a4a0*/  BAR.SYNC.DEFER_BLOCKING R153, 0x80 ;  /* 0x000200990000751d */ /* 0x0011ec0000010000 */
[----:B------:R0:W-:Y:S01]  /*a4b0*/  @!P3 SYNCS.ARRIVE.TRANS64.RED.A1T0 RZ, [R43+URZ], RZ ;  /* 0x000000ff2bffb9a7 */ /* 0x0001e2000810043f */
[----:B------:R-:W-:-:S04]  /*a4c0*/  ISETP.NE.AND P3, PT, R19, 0x2, PT ;  /* 0x000000021300780c */ /* 0x000fc80003f65270 */
[----:B------:R-:W-:Y:S02]  /*a4d0*/  SEL R19, R19, RZ, P3 ;  /* 0x000000ff13137207 */ /* 0x000fe40001800000 */
[----:B---3--:R-:W-:Y:S02]  /*a4e0*/  LOP3.LUT P4, RZ, R40, 0x2, RZ, 0xc0, !PT ;  /* 0x0000000228ff7812 */ /* 0x008fe4000788c0ff */
[----:B------:R-:W-:-:S04]  /*a4f0*/  SEL R40, RZ, 0x1, P3 ;  /* 0x00000001ff287807 */ /* 0x000fc80001800000 */
[----:B------:R-:W-:-:S07]  /*a500*/  LOP3.LUT R207, R207, R40, RZ, 0x3c, !PT ;  /* 0x00000028cfcf7212 */ /* 0x000fce00078e3cff */
[----:B0-----:R-:W-:Y:S05]  /*a510*/  @P4 BRA `(.L_x_3405) ;  /* 0xffffff80008c4947 */ /* 0x001fea000383ffff */
.L_x_3301:
[----:B------:R-:W-:Y:S01]  /*a520*/  BSSY B0, `(.L_x_3406) ;  /* 0x0000039000007945 */ /* 0x000fe20003800000 */
[----:B------:R-:W-:Y:S02]  /*a530*/  ISETP.GE.AND P1, PT, R150, 0x1, PT ;  /* 0x000000019600780c */ /* 0x000fe40003f26270 */
[----:B------:R-:W-:Y:S02]  /*a540*/  CS2R R2, SRZ ;  /* 0x0000000000027805 */ /* 0x000fe4000001ff00 */
[----:B------:R-:W-:Y:S02]  /*a550*/  PLOP3.LUT P0, PT, PT, PT, PT, 0x80, 0x0 ;  /* 0x000000000000781c */ /* 0x000fe40003f0f070 */
[----:B------:R-:W-:Y:S02]  /*a560*/  CS2R R118, SRZ ;  /* 0x0000000000767805 */ /* 0x000fe4000001ff00 */
[----:B------:R-:W-:Y:S02]  /*a570*/  CS2R R116, SRZ ;  /* 0x0000000000747805 */ /* 0x000fe4000001ff00 */
[----:B------:R-:W-:-:S02]  /*a580*/  CS2R R114, SRZ ;  /* 0x0000000000727805 */ /* 0x000fc4000001ff00 */
[----:B------:R-:W-:Y:S02]  /*a590*/  CS2R R112, SRZ ;  /* 0x0000000000707805 */ /* 0x000fe4000001ff00 */
[----:B------:R-:W-:Y:S02]  /*a5a0*/  CS2R R106, SRZ ;  /* 0x00000000006a7805 */ /* 0x000fe4000001ff00 */
[----:B------:R-:W-:Y:S02]  /*a5b0*/  MOV R110, RZ ;  /* 0x000000ff006e7202 */ /* 0x000fe40000000f00 */
[----:B------:R-:W-:Y:S02]  /*a5c0*/  CS2R R108, SRZ ;  /* 0x00000000006c7805 */ /* 0x000fe4000001ff00 */
[----:B-----5:R-:W-:Y:S02]  /*a5d0*/  CS2R R54, SRZ ;  /* 0x0000000000367805 */ /* 0x020fe4000001ff00 */
[----:B------:R-:W-:Y:S01]  /*a5e0*/  CS2R R104, SRZ ;  /* 0x0000000000687805 */ /* 0x000fe2000001ff00 */
[----:B------:R-:W-:Y:S01]  /*a5f0*/  IMAD.MOV.U32 R103, RZ, RZ, RZ ;  /* 0x000000ffff677224 */ /* 0x000fe200078e00ff */
        /* <DEDUP_REMOVED lines=8> */
[----:B------:R-:W-:Y:S02]  /*a680*/  MOV R87, RZ ;  /* 0x000000ff00577202 */ /* 0x000fe40000000f00 */
        /* <DEDUP_REMOVED lines=17> */
[----:B-1----:R-:W-:-:S02]  /*a7a0*/  CS2R R50, SRZ ;  /* 0x0000000000327805 */ /* 0x002fc4000001ff00 */
[----:B------:R-:W-:Y:S02]  /*a7b0*/  CS2R R52, SRZ ;  /* 0x0000000000347805 */ /* 0x000fe4000001ff00 */
[----:B--2---:R-:W-:Y:S02]  /*a7c0*/  CS2R R48, SRZ ;  /* 0x0000000000307805 */ /* 0x004fe4000001ff00 */
        /* <DEDUP_REMOVED lines=11> */
[----:B------:R-:W-:Y:S06]  /*a880*/  @P2 BRA `(.L_x_3407) ;  /* 0x0000000000082947 */ /* 0x000fec0003800000 */
[----:B------:R-:W0:Y:S02]  /*a890*/  FENCE.VIEW.ASYNC.G ;  /* 0x00000000000073c6 */ /* 0x000e240000000100 */
[----:B0-----:R-:W-:Y:S06]  /*a8a0*/  BAR.ARV 0xc, 0x120 ;  /* 0x0304800000007b1d */ /* 0x001fec0000002000 */
.L_x_3407:
[----:B------:R-:W-:Y:S05]  /*a8b0*/  BSYNC B0 ;  /* 0x0000000000007941 */ /* 0x000fea0003800000 */
.L_x_3406:
[----:B------:R-:W-:Y:S01]  /*a8c0*/  CS2R R24, SRZ ;  /* 0x0000000000187805 */ /* 0x000fe2000001ff00 */
[----:B------:R-:W-:Y:S06]  /*a8d0*/  @!P1 BRA `(.L_x_3408) ;  /* 0x0000010c00a09947 */ /* 0x000fec0003800000 */
[----:B------:R-:W2:Y:S01]  /*a8e0*/  LDL R5, [R1+0x50] ;  /* 0x0000500001057983 */ /* 0x000ea20000100800 */
[----:B------:R-:W0:Y:S02]  /*a8f0*/  S2R R6, SR_TID.X ;  /* 0x0000000000067919 */ /* 0x000e240000002100 */
[----:B0-----:R-:W-:-:S04]  /*a900*/  IADD3 R6, R6, -0x80, RZ ;  /* 0xffffff8006067810 */ /* 0x001fc80007ffe0ff */
[----:B------:R-:W-:-:S04]  /*a910*/  SHF.R.S32.HI R4, RZ, 0x1f, R6 ;  /* 0x0000001fff047819 */ /* 0x000fc80000011406 */
[----:B------:R-:W-:-:S04]  /*a920*/  LEA.HI R4, R4, R6, RZ, 0x7 ;  /* 0x0000000604047211 */ /* 0x000fc800078f38ff */
[----:B------:R-:W-:-:S05]  /*a930*/  SHF.R.S32.HI R4, RZ, 0x7, R4 ;  /* 0x00000007ff047819 */ /* 0x000fca0000011404 */
[----:B------:R-:W0:Y:S02]  /*a940*/  SHFL.IDX PT, R0, R4, RZ, 0x1f ;  /* 0x00001fff04007589 */ /* 0x000e2400000e0000 */
[----:B0-----:R-:W-:-:S04]  /*a950*/  LEA.HI R2, R0, R0, RZ, 0x1 ;  /* 0x0000000000027211 */ /* 0x001fc800078f08ff */
[----:B------:R-:W-:-:S05]  /*a960*/  LOP3.LUT R3, R2, 0x1e, RZ, 0xc0, !PT ;  /* 0x0000001e02037812 */ /* 0x000fca00078ec0ff */
[----:B------:R-:W-:Y:S01]  /*a970*/  IMAD.IADD R3, R0, 0x1, -R3 ;  /* 0x0000000100037824 */ /* 0x000fe200078e0a03 */
[----:B--2---:R-:W-:-:S13]  /*a980*/  R2UR UR4, R5 ;  /* 0x00000000050472ca */ /* 0x004fda00000e0000 */
[----:B------:R-:W-:-:S06]  /*a990*/  ULOP3.LUT UP0, URZ, UR4, 0x9f, URZ, 0xc0, !UPT ;  /* 0x0000009f043f7892 */ /* 0x000fcc000f80c03f */
[----:B------:R-:W-:Y:S02]  /*a9a0*/  PLOP3.LUT P0, PT, PT, PT, UP0, 0x80, 0x0 ;  /* 0x000000000000781c */ /* 0x000fe40003f0f008 */
[----:B------:R-:W-:-:S04]  /*a9b0*/  LEA R3, R3, UR4, 0xd ;  /* 0x0000000403037c11 */ /* 0x000fc8000f8e68ff */
[----:B------:R-:W-:-:S04]  /*a9c0*/  SHF.R.U32.HI R2, RZ, 0x4, R3 ;  /* 0x00000004ff027819 */ /* 0x000fc80000011603 */
[----:B------:R-:W-:-:S03]  /*a9d0*/  LOP3.LUT R2, R2, 0x3fff, RZ, 0xc0, !PT ;  /* 0x00003fff02027812 */ /* 0x000fc600078ec0ff */
        /* <DEDUP_REMOVED lines=17> */
.L_x_3409:
[----:B------:R-:W-:Y:S02]  /*aaf0*/  ULDC UR4, c[0x0][0x3d4] ;  /* 0x0000f50000047ab9 */ /* 0x000fe40000000800 */
[----:B------:R-:W-:-:S13]  /*ab00*/  ISETP.LT.AND P0, PT, RZ, UR4, PT ;  /* 0x00000004ff007c0c */ /* 0x000fda000bf01270 */
[----:B------:R-:W-:Y:S05]  /*ab10*/  @P0 BRA `(.L_x_3410) ;  /* 0x00000000003c0947 */ /* 0x000fea0003800000 */
[----:B------:R-:W-:-:S04]  /*ab20*/  LEA.HI R0, R225, R225, RZ, 0x1 ;  /* 0x000000e1e1007211 */ /* 0x000fc800078f08ff */
        /* <DEDUP_REMOVED lines=8> */
.L_x_3413:
[----:B-1----:R1:W2:Y:S02]  /*abb0*/  SYNCS.PHASECHK.TRANS64.TRYWAIT P0, [R18+URZ+0x36800], R3 ;  /* 0x03680003120075a7 */ /* 0x0022a4000800017f */
[----:B--2---:R-:W-:Y:S05]  /*abc0*/  @!P0 NANOSLEEP.SYNCS 0x989680 ;  /* 0x009896800000895d */ /* 0x004fea0003900000 */
[----:B------:R-:W2:Y:S02]  /*abd0*/  @!P0 SYNCS.PHASECHK.TRANS64 P0, [R18+URZ+0x36800], R3 ;  /* 0x03680003120085a7 */ /* 0x000ea4000800007f */
[----:B--2---:R-:W-:Y:S05]  /*abe0*/  @!P0 BRA `(.L_x_3413) ;  /* 0xfffffffc00f08947 */ /* 0x004fea000383ffff */
.L_x_3412:
[----:B------:R-:W-:Y:S05]  /*abf0*/  BSYNC B0 ;  /* 0x0000000000007941 */ /* 0x000fea0003800000 */
.L_x_3411:
[----:B------:R-:W-:Y:S05]  /*ac00*/  BRA `(.L_x_3414) ;  /* 0x0000005800087947 */ /* 0x000fea0003800000 */
.L_x_3410:
[----:B------:R-:W2:Y:S01]  /*ac10*/  LDL R0, [R1+0x50] ;  /* 0x0000500001007983 */ /* 0x000ea20000100800 */
[----:B------:R-:W-:Y:S01]  /*ac20*/  ULDC.64 UR4, c[0x0][0x3d8] ;  /* 0x0000f60000047ab9 */ /* 0x000fe20000000a00 */
[----:B------:R-:W-:Y:S01]  /*ac30*/  ULDC.64 UR6, c[0x0][0x3e8] ;  /* 0x0000fa0000067ab9 */ /* 0x000fe20000000a00 */
[----:B------:R-:W-:Y:S01]  /*ac40*/  IMAD.WIDE.U32 R38, R144, UR4, RZ ;  /* 0x0000000490267c25 */ /* 0x000fe2000f8e00ff */
[----:B------:R-:W-:Y:S02]  /*ac50*/  SHF.R.S32.HI R8, RZ, 0x1f, R16 ;  /* 0x0000001fff087819 */ /* 0x000fe40000011410 */
[----:B------:R-:W-:Y:S02]  /*ac60*/  SHF.R.S32.HI R10, RZ, 0x1f, R22 ;  /* 0x0000001fff0a7819 */ /* 0x000fe40000011416 */
[----:B--2---:R-:W-:Y:S02]  /*ac70*/  R2UR UR8, R0 ;  /* 0x00000000000872ca */ /* 0x004fe400000e0000 */
[----:B------:R-:W-:-:S05]  /*ac80*/  SHF.R.S32.HI R0, RZ, 0x1f, R144 ;  /* 0x0000001fff007819 */ /* 0x000fca0000011490 */
[C---:B------:R-:W-:Y:S02]  /*ac90*/  IMAD R3, R0.reuse, UR4, RZ ;  /* 0x0000000400037c24 */ /* 0x040fe4000f8e02ff */
[----:B------:R-:W-:Y:S01]  /*aca0*/  IMAD R5, R0, UR6, RZ ;  /* 0x0000000600057c24 */ /* 0x000fe2000f8e02ff */
[----:B------:R-:W-:Y:S01]  /*acb0*/  IADD3 R0, P0, R16, R38, RZ ;  /* 0x0000002610007210 */ /* 0x000fe20007f1e0ff */
[----:B------:R-:W-:Y:S01]  /*acc0*/  IMAD R3, R144, UR5, R3 ;  /* 0x0000000590037c24 */ /* 0x000fe2000f8e0203 */
[----:B------:R-:W-:Y:S01]  /*acd0*/  ULDC.64 UR4, c[0x0][0x3c8] ;  /* 0x0000f20000047ab9 */ /* 0x000fe20000000a00 */
[----:B------:R-:W-:Y:S01]  /*ace0*/  ULOP3.LUT UP0, URZ, UR8, 0x3ff, URZ, 0xc0, !UPT ;  /* 0x000003ff083f7892 */ /* 0x000fe2000f80c03f */
[----:B------:R-:W-:Y:S01]  /*acf0*/  LEA R36, P1, R38, UR4, 0x1 ;  /* 0x0000000426247c11 */ /* 0x000fe2000f8208ff */
[C---:B------:R-:W-:Y:S01]  /*ad00*/  IMAD R11, R144.reuse, UR7, R5 ;  /* 0x00000007900b7c24 */ /* 0x040fe2000f8e0205 */
[----:B------:R-:W-:Y:S01]  /*ad10*/  IADD3 R9, R3, R39, RZ ;  /* 0x0000002703097210 */ /* 0x000fe20007ffe0ff */
[----:B------:R-:W-:Y:S01]  /*ad20*/  IMAD.WIDE.U32 R4, R144, UR6, RZ ;  /* 0x0000000690047c25 */ /* 0x000fe2000f8e00ff */
[----:B------:R-:W-:Y:S01]  /*ad30*/  LEA R24, P2, R0, UR4, 0x1 ;  /* 0x0000000400187c11 */ /* 0x000fe2000f8408ff */
[----:B------:R-:W-:-:S02]  /*ad40*/  ULDC.64 UR6, c[0x0][0x3e0] ;  /* 0x0000f80000067ab9 */ /* 0x000fc40000000a00 */
[----:B------:R-:W-:Y:S01]  /*ad50*/  IMAD.X R3, R8, 0x1, R9, P0 ;  /* 0x0000000108037824 */ /* 0x000fe200000e0609 */
[----:B------:R-:W-:Y:S01]  /*ad60*/  IADD3 R6, P0, R22, R38, RZ ;  /* 0x0000002616067210 */ /* 0x000fe20007f1e0ff */
[----:B------:R-:W-:Y:S01]  /*ad70*/  IMAD.IADD R39, R11, 0x1, R5 ;  /* 0x000000010b277824 */ /* 0x000fe200078e0205 */
[--C-:B------:R-:W-:Y:S02]  /*ad80*/  LEA.HI.X R38, R38, UR5, R9.reuse, 0x1, P1 ;  /* 0x0000000526267c11 */ /* 0x100fe400088f0c09 */
[----:B------:R-:W-:Y:S01]  /*ad90*/  PLOP3.LUT P1, PT, PT, PT, UP0, 0x80, 0x0 ;  /* 0x000000000000781c */ /* 0x000fe20003f2f008 */
[----:B------:R-:W-:Y:S01]  /*ada0*/  IMAD.X R5, R10, 0x1, R9, P0 ;  /* 0x000000010a057824 */ /* 0x000fe200000e0609 */
[----:B------:R-:W-:Y:S02]  /*adb0*/  LEA.HI.X R25, R0, UR5, R3, 0x1, P2 ;  /* 0x0000000500197c11 */ /* 0x000fe400090f0c03 */
[-C--:B------:R-:W-:Y:S02]  /*adc0*/  IADD3 R0, P5, R22, R4.reuse, RZ ;  /* 0x0000000416007210 */ /* 0x080fe40007fbe0ff */
[----:B------:R-:W-:-:S02]  /*add0*/  IADD3 R7, P4, R16, R4, RZ ;  /* 0x0000000410077210 */ /* 0x000fc40007f9e0ff */
[----:B------:R-:W-:Y:S01]  /*ade0*/  LEA R40, P3, R6, UR4, 0x1 ;  /* 0x0000000406287c11 */ /* 0x000fe2000f8608ff */
[----:B------:R-:W-:Y:S01]  /*adf0*/  IMAD.X R3, R10, 0x1, R39, P5 ;  /* 0x000000010a037824 */ /* 0x000fe200028e0627 */
[----:B------:R-:W-:Y:S02]  /*ae00*/  IADD3.X R8, R8, R39, RZ, P4, !PT ;  /* 0x0000002708087210 */ /* 0x000fe400027fe4ff */
[C---:B------:R-:W-:Y:S02]  /*ae10*/  LEA R26, P2, R7.reuse, UR6, 0x1 ;  /* 0x00000006071a7c11 */ /* 0x040fe4000f8408ff */
[----:B------:R-:W-:Y:S02]  /*ae20*/  LEA R42, P4, R0, UR6, 0x1 ;  /* 0x00000006002a7c11 */ /* 0x000fe4000f8808ff */
[----:B------:R-:W-:Y:S02]  /*ae30*/  LEA R37, P0, R4, UR6, 0x1 ;  /* 0x0000000604257c11 */ /* 0x000fe4000f8008ff */
[----:B------:R-:W-:-:S02]  /*ae40*/  LEA.HI.X R27, R7, UR7, R8, 0x1, P2 ;  /* 0x00000007071b7c11 */ /* 0x000fc400090f0c08 */
[----:B------:R-:W-:Y:S02]  /*ae50*/  LEA.HI.X R41, R6, UR5, R5, 0x1, P3 ;  /* 0x0000000506297c11 */ /* 0x000fe400098f0c05 */
[----:B------:R-:W-:Y:S02]  /*ae60*/  LEA.HI.X R43, R0, UR7, R3, 0x1, P4 ;  /* 0x00000007002b7c11 */ /* 0x000fe4000a0f0c03 */
[----:B------:R-:W-:Y:S01]  /*ae70*/  LEA.HI.X R39, R4, UR7, R39, 0x1, P0 ;  /* 0x0000000704277c11 */ /* 0x000fe200080f0c27 */
        /* <DEDUP_REMOVED lines=17> */
.L_x_3415:
[----:B------:R-:W-:Y:S01]  /*af90*/  ULDC.U8 UR4, c[0x0][0x3f0] ;  /* 0x0000fc0000047ab9 */ /* 0x000fe20000000000 */
[----:B------:R-:W-:Y:S01]  /*afa0*/  IMAD R3, R145, -0x80, R151 ;  /* 0xffffff8091037824 */ /* 0x000fe200078e0297 */
[----:B------:R-:W-:Y:S01]  /*afb0*/  ISETP.NE.AND P0, PT, RZ, UR4, PT ;  /* 0x00000004ff007c0c */ /* 0x000fe2000bf05270 */
[----:B------:R-:W-:Y:S03]  /*afc0*/  BSSY B0, `(.L_x_3416) ;  /* 0x000053e000007945 */ /* 0x000fe60003800000 */
[----:B------:R-:W-:-:S09]  /*afd0*/  VIMNMX R3, R3, 0x80, PT ;  /* 0x0000008003037848 */ /* 0x000fd20003fe0100 */
        /* <DEDUP_REMOVED lines=15> */
[----:B------:R-:W-:Y:S06]  /*b0d0*/  @P0 BRA `(.L_x_3419) ;  /* 0x0000000000900947 */ /* 0x000fec0003800000 */
[C---:B------:R-:W-:Y:S01]  /*b0e0*/  IADD3 R0, R16.reuse, 0x10, RZ ;  /* 0x0000001010007810 */ /* 0x040fe20007ffe0ff */
[----:B------:R-:W-:Y:S01]  /*b0f0*/  ULDC UR4, c[0x0][0x3d4] ;  /* 0x0000f50000047ab9 */ /* 0x000fe20000000800 */
[C---:B------:R-:W-:Y:S01]  /*b100*/  VIADD R4, R16.reuse, 0x20 ;  /* 0x0000002010047836 */ /* 0x040fe20000000000 */
[C---:B------:R-:W-:Y:S01]  /*b110*/  ISETP.GE.AND P1, PT, R16.reuse, UR4, PT ;  /* 0x0000000410007c0c */ /* 0x040fe2000bf26270 */
[----:B------:R-:W-:Y:S01]  /*b120*/  VIADD R5, R16, 0x30 ;  /* 0x0000003010057836 */ /* 0x000fe20000000000 */
[----:B------:R-:W-:Y:S01]  /*b130*/  ISETP.GE.AND P2, PT, R0, UR4, PT ;  /* 0x0000000400007c0c */ /* 0x000fe2000bf46270 */
[C---:B------:R-:W-:Y:S01]  /*b140*/  VIADD R6, R16.reuse, 0x50 ;  /* 0x0000005010067836 */ /* 0x040fe20000000000 */
[----:B------:R-:W-:Y:S02]  /*b150*/  IADD3 R0, R16, 0x40, RZ ;  /* 0x0000004010007810 */ /* 0x000fe40007ffe0ff */
[----:B------:R-:W-:Y:S02]  /*b160*/  CS2R R30, SRZ ;  /* 0x00000000001e7805 */ /* 0x000fe4000001ff00 */
[----:B------:R-:W-:-:S02]  /*b170*/  ISETP.GE.AND P3, PT, R4, UR4, PT ;  /* 0x0000000404007c0c */ /* 0x000fc4000bf66270 */
[----:B------:R-:W-:Y:S02]  /*b180*/  CS2R R28, SRZ ;  /* 0x00000000001c7805 */ /* 0x000fe4000001ff00 */
[----:B------:R-:W-:Y:S02]  /*b190*/  ISETP.GE.AND P4, PT, R5, UR4, PT ;  /* 0x0000000405007c0c */ /* 0x000fe4000bf86270 */
[----:B------:R-:W-:Y:S02]  /*b1a0*/  CS2R R20, SRZ ;  /* 0x0000000000147805 */ /* 0x000fe4000001ff00 */
[----:B------:R-:W-:Y:S02]  /*b1b0*/  ISETP.GE.AND P5, PT, R0, UR4, PT ;  /* 0x0000000400007c0c */ /* 0x000fe4000bfa6270 */
[----:B------:R-:W-:Y:S02]  /*b1c0*/  CS2R R14, SRZ ;  /* 0x00000000000e7805 */ /* 0x000fe4000001ff00 */
[----:B------:R-:W-:-:S02]  /*b1d0*/  ISETP.GE.AND P6, PT, R6, UR4, PT ;  /* 0x0000000406007c0c */ /* 0x000fc4000bfc6270 */
        /* <DEDUP_REMOVED lines=20> */
.L_x_3419:
[----:B------:R-:W-:Y:S05]  /*b320*/  BSYNC B1 ;  /* 0x0000000000017941 */ /* 0x000fea0003800000 */
.L_x_3418:
[----:B0----5:R-:W-:Y:S01]  /*b330*/  MOV R24, R20 ;  /* 0x0000001400187202 */ /* 0x021fe20000000f00 */
        /* <DEDUP_REMOVED lines=9> */
[----:B------:R-:W-:Y:S01]  /*b3d0*/  LOP3.LUT R11, R209, 0x18, R22, 0xf8, !PT ;  /* 0x00000018d10b7812 */ /* 0x000fe200078ef816 */
[----:B------:R-:W-:Y:S01]  /*b3e0*/  UMOV UR4, 0xffffffff ;  /* 0xffffffff00047882 */ /* 0x000fe20000000000 */
[----:B------:R-:W-:Y:S01]  /*b3f0*/  LOP3.LUT P1, RZ, R217, 0x4, RZ, 0xc0, !PT ;  /* 0x00000004d9ff7812 */ /* 0x000fe2000782c0ff */
[----:B------:R-:W-:Y:S01]  /*b400*/  IMAD.MOV.U32 R52, RZ, RZ, R40 ;  /* 0x000000ffff347224 */ /* 0x000fe200078e0028 */
[----:B------:R-:W-:Y:S01]  /*b410*/  LOP3.LUT R0, R11, R210, RZ, 0x3c, !PT ;  /* 0x000000d20b007212 */ /* 0x000fe200078e3cff */
[----:B------:R-:W-:Y:S01]  /*b420*/  IMAD.MOV.U32 R50, RZ, RZ, R34 ;  /* 0x000000ffff327224 */ /* 0x000fe200078e0022 */
[----:B------:R-:W-:Y:S01]  /*b430*/  MOV R46, R8 ;  /* 0x00000008002e7202 */ /* 0x000fe20000000f00 */
[----:B------:R-:W-:Y:S01]  /*b440*/  IMAD.MOV.U32 R49, RZ, RZ, R33 ;  /* 0x000000ffff317224 */ /* 0x000fe200078e0021 */
[----:B------:R-:W-:Y:S01]  /*b450*/  SHF.R.U64 R70, R8, 0x10, R9 ;  /* 0x0000001008467819 */ /* 0x000fe20000001209 */
[----:B------:R-:W-:Y:S01]  /*b460*/  IMAD.IADD R11, R211, 0x1, R0 ;  /* 0x00000001d30b7824 */ /* 0x000fe200078e0200 */
[----:B------:R-:W-:Y:S01]  /*b470*/  SHF.R.U64 R54, R30, 0x10, R31 ;  /* 0x000000101e367819 */ /* 0x000fe2000000121f */
[----:B------:R-:W-:Y:S01]  /*b480*/  IMAD.MOV.U32 R30, RZ, RZ, R28 ;  /* 0x000000ffff1e7224 */ /* 0x000fe200078e001c */
[----:B------:R-:W-:Y:S01]  /*b490*/  SHF.R.U32.HI R71, RZ, 0x10, R9 ;  /* 0x00000010ff477819 */ /* 0x000fe20000011609 */
[----:B------:R-:W-:Y:S01]  /*b4a0*/  IMAD R8, R11, 0x2, R18 ;  /* 0x000000020b087824 */ /* 0x000fe200078e0212 */
[----:B------:R-:W-:Y:S01]  /*b4b0*/  MOV R45, R31 ;  /* 0x0000001f002d7202 */ /* 0x000fe20000000f00 */
[----:B------:R-:W-:Y:S01]  /*b4c0*/  IMAD.MOV.U32 R25, RZ, RZ, R14 ;  /* 0x000000ffff197224 */ /* 0x000fe200078e000e */
[----:B------:R-:W-:Y:S01]  /*b4d0*/  SHF.R.U32.HI R55, RZ, 0x10, R31 ;  /* 0x00000010ff377819 */ /* 0x000fe2000001161f */
[----:B------:R-:W-:Y:S01]  /*b4e0*/  VIADD R0, R8, 0x15440 ;  /* 0x0001544008007836 */ /* 0x000fe20000000000 */
[--C-:B------:R-:W-:Y:S01]  /*b4f0*/  SHF.R.U64 R56, R28, 0x10, R29.reuse ;  /* 0x000000101c387819 */ /* 0x100fe2000000121d */
[----:B------:R-:W-:Y:S01]  /*b500*/  IMAD.MOV.U32 R28, RZ, RZ, R12 ;  /* 0x000000ffff1c7224 */ /* 0x000fe200078e000c */
[----:B------:R-:W-:Y:S01]  /*b510*/  SHF.R.U32.HI R57, RZ, 0x10, R29 ;  /* 0x00000010ff397819 */ /* 0x000fe2000001161d */
[----:B------:R-:W-:Y:S01]  /*b520*/  IMAD.MOV.U32 R31, RZ, RZ, R13 ;  /* 0x000000ffff1f7224 */ /* 0x000fe200078e000d */
[----:B------:R-:W-:Y:S01]  /*b530*/  SHF.R.U32.HI R59, RZ, 0x10, R21 ;  /* 0x00000010ff3b7819 */ /* 0x000fe20000011615 */
[----:B------:R-:W-:Y:S01]  /*b540*/  IMAD.MOV.U32 R51, RZ, RZ, R35 ;  /* 0x000000ffff337224 */ /* 0x000fe200078e0023 */
[----:B------:R-:W-:-:S02]  /*b550*/  IADD3 R9, R8, 0x15400, RZ ;  /* 0x0001540008097810 */ /* 0x000fc40007ffe0ff */
[--C-:B------:R-:W-:Y:S02]  /*b560*/  SHF.R.U64 R65, R40, 0x10, R41.reuse ;  /* 0x0000001028417819 */ /* 0x100fe40000001229 */
[----:B------:R-:W-:Y:S02]  /*b570*/  MOV R53, R41 ;  /* 0x0000002900357202 */ /* 0x000fe40000000f00 */
[----:B------:R-:W-:Y:S01]  /*b580*/  SHF.R.U32.HI R66, RZ, 0x10, R41 ;  /* 0x00000010ff427819 */ /* 0x000fe20000011629 */
[--C-:B------:R-:W-:Y:S01]  /*b590*/  IMAD.MOV.U32 R41, RZ, RZ, R7.reuse ;  /* 0x000000ffff297224 */ /* 0x100fe200078e0007 */
[----:B------:R-:W-:Y:S02]  /*b5a0*/  MOV R48, R32 ;  /* 0x0000002000307202 */ /* 0x000fe40000000f00 */
[----:B------:R-:W-:Y:S02]  /*b5b0*/  MOV R40, R6 ;  /* 0x0000000600287202 */ /* 0x000fe40000000f00 */
[----:B------:R-:W-:Y:S01]  /*b5c0*/  SHF.R.U64 R72, R6, 0x10, R7 ;  /* 0x0000001006487819 */ /* 0x000fe20000001207 */
[----:B------:R-:W-:Y:S01]  /*b5d0*/  IMAD.MOV.U32 R6, RZ, RZ, R4 ;  /* 0x000000ffff067224 */ /* 0x000fe200078e0004 */
[----:B------:R-:W-:-:S02]  /*b5e0*/  SHF.R.U64 R67, R34, 0x10, R35 ;  /* 0x0000001022437819 */ /* 0x000fc40000001223 */
[--C-:B------:R-:W-:Y:S02]  /*b5f0*/  SHF.R.U64 R32, R32, 0x10, R33.reuse ;  /* 0x0000001020207819 */ /* 0x100fe40000001221 */
[----:B------:R-:W-:Y:S02]  /*b600*/  SHF.R.U32.HI R69, RZ, 0x10, R33 ;  /* 0x00000010ff457819 */ /* 0x000fe40000011621 */
[----:B------:R-:W-:Y:S01]  /*b610*/  SHF.R.U32.HI R73, RZ, 0x10, R7 ;  /* 0x00000010ff497819 */ /* 0x000fe20000011607 */
[--C-:B------:R-:W-:Y:S01]  /*b620*/  IMAD.MOV.U32 R7, RZ, RZ, R5.reuse ;  /* 0x000000ffff077224 */ /* 0x100fe200078e0005 */
[----:B------:R-:W-:Y:S02]  /*b630*/  SHF.R.U64 R74, R4, 0x10, R5 ;  /* 0x00000010044a7819 */ /* 0x000fe40000001205 */
[----:B------:R-:W-:Y:S02]  /*b640*/  PRMT R29, R30, 0x5410, R43 ;  /* 0x000054101e1d7816 */ /* 0x000fe4000000002b */
[----:B------:R-:W-:-:S02]  /*b650*/  PRMT R21, R24, 0x5410, R42 ;  /* 0x0000541018157816 */ /* 0x000fc4000000002a */
[----:B------:R-:W-:Y:S02]  /*b660*/  MOV R26, R15 ;  /* 0x0000000f001a7202 */ /* 0x000fe40000000f00 */
[--C-:B------:R-:W-:Y:S02]  /*b670*/  SHF.R.U64 R60, R14, 0x10, R15.reuse ;  /* 0x000000100e3c7819 */ /* 0x100fe4000000120f */
[----:B------:R-:W-:Y:S02]  /*b680*/  SHF.R.U32.HI R61, RZ, 0x10, R15 ;  /* 0x00000010ff3d7819 */ /* 0x000fe4000001160f */
[--C-:B------:R-:W-:Y:S02]  /*b690*/  SHF.R.U64 R62, R12, 0x10, R13.reuse ;  /* 0x000000100c3e7819 */ /* 0x100fe4000000120d */
[----:B------:R-:W-:Y:S02]  /*b6a0*/  SHF.R.U32.HI R63, RZ, 0x10, R13 ;  /* 0x00000010ff3f7819 */ /* 0x000fe4000001160d */
[----:B------:R-:W-:-:S02]  /*b6b0*/  SHF.R.U32.HI R68, RZ, 0x10, R35 ;  /* 0x00000010ff447819 */ /* 0x000fc40000011623 */
[----:B------:R-:W-:Y:S02]  /*b6c0*/  SHF.R.U32.HI R75, RZ, 0x10, R5 ;  /* 0x00000010ff4b7819 */ /* 0x000fe40000011605 */
[----:B------:R-:W-:Y:S02]  /*b6d0*/  @P1 IADD3 R0, R9, -0x40, RZ ;  /* 0xffffffc009001810 */ /* 0x000fe40007ffe0ff */
[----:B------:R-:W-:Y:S02]  /*b6e0*/  PRMT R33, R44, 0x5410, R45 ;  /* 0x000054102c217816 */ /* 0x000fe4000000002d */
[----:B------:R-:W-:Y:S02]  /*b6f0*/  PRMT R34, R54, 0x5410, R55 ;  /* 0x0000541036227816 */ /* 0x000fe40000000037 */
[----:B------:R-:W-:Y:S02]  /*b700*/  PRMT R30, R56, 0x5410, R57 ;  /* 0x00005410381e7816 */ /* 0x000fe40000000039 */
[----:B------:R-:W-:-:S02]  /*b710*/  PRMT R24, R58, 0x5410, R59 ;  /* 0x000054103a187816 */ /* 0x000fc4000000003b */
[----:B------:R-:W-:Y:S01]  /*b720*/  LEA.HI R4, R225, R225, RZ, 0x1 ;  /* 0x000000e1e1047211 */ /* 0x000fe200078f08ff */
[----:B------:R-:W-:Y:S06]  /*b730*/  BRA.DIV UR4, `(.L_x_3420) ;  /* 0x0000018604387947 */ /* 0x000fec000b800000 */
.L_x_3621:
[----:B------:R-:W-:Y:S01]  /*b740*/  UMOV UR4, 0xffffffff ;  /* 0xffffffff00047882 */ /* 0x000fe20000000000 */
[----:B------:R-:W-:Y:S02]  /*b750*/  LOP3.LUT R4, R4, 0xfffffffe, RZ, 0xc0, !PT ;  /* 0xfffffffe04047812 */ /* 0x000fe400078ec0ff */
[----:B------:R-:W-:Y:S05]  /*b760*/  BRA.DIV UR4, `(.L_x_3421) ;  /* 0x0000018604547947 */ /* 0x000fea000b800000 */
.L_x_3624:
[----:B------:R-:W-:Y:S01]  /*b770*/  UMOV UR4, 0xffffffff ;  /* 0xffffffff00047882 */ /* 0x000fe20000000000 */
[----:B------:R-:W-:Y:S02]  /*b780*/  IMAD.IADD R4, R225, 0x1, -R4 ;  /* 0x00000001e1047824 */ /* 0x000fe400078e0a04 */
[----:B------:R-:W-:Y:S05]  /*b790*/  BRA.DIV UR4, `(.L_x_3422) ;  /* 0x0000018604707947 */ /* 0x000fea000b800000 */
.L_x_3627:
[----:B------:R-:W-:Y:S01]  /*b7a0*/  UMOV UR4, 0xffffffff ;  /* 0xffffffff00047882 */ /* 0x000fe20000000000 */
[----:B------:R-:W-:Y:S02]  /*b7b0*/  SHF.L.U32 R5, R4, 0x1f, RZ ;  /* 0x0000001f04057819 */ /* 0x000fe400000006ff */
[----:B------:R-:W-:Y:S05]  /*b7c0*/  BRA.DIV UR4, `(.L_x_3423) ;  /* 0x00000186048c7947 */ /* 0x000fea000b800000 */
.L_x_3630:
[----:B------:R-:W0:Y:S01]  /*b7d0*/  SYNCS.PHASECHK.TRANS64.TRYWAIT P1, [R18+URZ+0x36800], R5 ;  /* 0x03680005120075a7 */ /* 0x000e22000802017f */
[----:B------:R-:W-:Y:S01]  /*b7e0*/  BSSY B1, `(.L_x_3424) ;  /* 0x0000013000017945 */ /* 0x000fe20003800000 */
        /* <DEDUP_REMOVED lines=16> */
[----:B------:R-:W-:Y:S01]  /*b8f0*/  PRMT R11, R6, 0x5410, R7 ;  /* 0x00005410060b7816 */ /* 0x000fe20000000007 */
[----:B0-----:R-:W-:Y:S06]  /*b900*/  @!P1 BRA `(.L_x_3425) ;  /* 0x0000018400649947 */ /* 0x001fec0003800000 */
.L_x_3631:
[----:B------:R-:W-:Y:S05]  /*b910*/  BSYNC B1 ;  /* 0x0000000000017941 */ /* 0x000fea0003800000 */
.L_x_3424:
[----:B------:R-:W-:Y:S01]  /*b920*/  BSSY B1, `(.L_x_3426) ;  /* 0x0000103000017945 */ /* 0x000fe20003800000 */
[----:B------:R-:W-:-:S03]  /*b930*/  PRMT R12, R74, 0x5410, R75 ;  /* 0x000054104a0c7816 */ /* 0x000fc6000000004b */
[----:B------:R-:W-:Y:S05]  /*b940*/  @P0 BRA `(.L_x_3427) ;  /* 0x0000001000000947 */ /* 0x000fea0003800000 */
[----:B0-----:R-:W0:Y:S01]  /*b950*/  LDC R5, c[0x0][0x3d4] ;  /* 0x0000f500ff057b82 */ /* 0x001e220000000800 */
[C---:B------:R-:W-:Y:S01]  /*b960*/  VIADD R4, R16.reuse, 0x10 ;  /* 0x0000001010047836 */ /* 0x040fe20000000000 */
[C---:B------:R-:W-:Y:S01]  /*b970*/  IADD3 R6, R16.reuse, 0x20, RZ ;  /* 0x0000002010067810 */ /* 0x040fe20007ffe0ff */
[C---:B------:R-:W-:Y:S01]  /*b980*/  VIADD R40, R16.reuse, 0x30 ;  /* 0x0000003010287836 */ /* 0x040fe20000000000 */
[----:B------:R-:W-:Y:S01]  /*b990*/  BSSY B2, `(.L_x_3428) ;  /* 0x0000030000027945 */ /* 0x000fe20003800000 */
[-C--:B0-----:R-:W-:Y:S02]  /*b9a0*/  ISETP.GE.AND P0, PT, R16, R5.reuse, PT ;  /* 0x000000051000720c */ /* 0x081fe40003f06270 */
[-C--:B------:R-:W-:Y:S01]  /*b9b0*/  ISETP.GE.AND P1, PT, R4, R5.reuse, PT ;  /* 0x000000050400720c */ /* 0x080fe20003f26270 */
[----:B------:R-:W-:Y:S01]  /*b9c0*/  VIADD R4, R16, 0x40 ;  /* 0x0000004010047836 */ /* 0x000fe20000000000 */
[----:B------:R-:W-:Y:S02]  /*b9d0*/  ISETP.GE.AND P2, PT, R6, R5, PT ;  /* 0x000000050600720c */ /* 0x000fe40003f46270 */
[----:B------:R-:W-:-:S02]  /*b9e0*/  IADD3 R6, R16, 0x50, RZ ;  /* 0x0000005010067810 */ /* 0x000fc40007ffe0ff */
[-C--:B------:R-:W-:Y:S02]  /*b9f0*/  ISETP.GE.AND P3, PT, R40, R5.reuse, PT ;  /* 0x000000052800720c */ /* 0x080fe40003f66270 */
[-C--:B------:R-:W-:Y:S02]  /*ba00*/  ISETP.GE.AND P4, PT, R4, R5.reuse, PT ;  /* 0x000000050400720c */ /* 0x080fe40003f86270 */
[----:B------:R-:W-:Y:S01]  /*ba10*/  ISETP.GE.AND P5, PT, R6, R5, PT ;  /* 0x000000050600720c */ /* 0x000fe20003fa6270 */
[----:B------:R-:W-:-:S12]  /*ba20*/  @P0 BRA `(.L_x_3429) ;  /* 0x0000000000980947 */ /* 0x000fd80003800000 */
[----:B------:R-:W0:Y:S01]  /*ba30*/  LDS.128 R4, [R8+0x15400] ;  /* 0x0154000008047984 */ /* 0x000e220000000c00 */
        /* <DEDUP_REMOVED lines=12> */
[----:B------:R-:W-:Y:S01]  /*bb00*/  FMUL.FTZ R47, R5, R46 ;  /* 0x0000002e052f7220 */ /* 0x000fe20000410000 */
        /* <DEDUP_REMOVED lines=24> */
.L_x_3429:
[----:B------:R-:W-:Y:S05]  /*bc90*/  BSYNC B2 ;  /* 0x0000000000027941 */ /* 0x000fea0003800000 */
.L_x_3428:
[----:B------:R-:W-:Y:S04]  /*bca0*/  BSSY B2, `(.L_x_3430) ;  /* 0x0000028000027945 */ /* 0x000fe80003800000 */
[----:B------:R-:W-:Y:S05]  /*bcb0*/  @P1 BRA `(.L_x_3431) ;  /* 0x0000000000981947 */ /* 0x000fea0003800000 */
[----:B0-----:R-:W0:Y:S01]  /*bcc0*/  LDS.128 R4, [R0] ;  /* 0x0000000000047984 */ /* 0x001e220000000c00 */
        /* <DEDUP_REMOVED lines=37> */
.L_x_3431:
[----:B------:R-:W-:Y:S05]  /*bf20*/  BSYNC B2 ;  /* 0x0000000000027941 */ /* 0x000fea0003800000 */
.L_x_3430:
        /* <DEDUP_REMOVED lines=40> */
.L_x_3433:
[----:B------:R-:W-:Y:S05]  /*c1b0*/  BSYNC B2 ;  /* 0x0000000000027941 */ /* 0x000fea0003800000 */
.L_x_3432:
[----:B------:R-:W-:Y:S04]  /*c1c0*/  BSSY B2, `(.L_x_3434) ;  /* 0x0000028000027945 */ /* 0x000fe80003800000 */
        /* <DEDUP_REMOVED lines=39> */
.L_x_3435:
[----:B------:R-:W-:Y:S05]  /*c440*/  BSYNC B2 ;  /* 0x0000000000027941 */ /* 0x000fea0003800000 */
.L_x_3434:
[----:B------:R-:W-:Y:S04]  /*c450*/  BSSY B2, `(.L_x_3436) ;  /* 0x0000028000027945 */ /* 0x000fe80003800000 */
[----:B------:R-:W-:Y:S05]  /*c460*/  @P4 BRA `(.L_x_3437) ;  /* 0x0000000000984947 */ /* 0x000fea0003800000 */
[----:B0123--:R-:W0:Y:S01]  /*c470*/  LDS.128 R4, [R8+0x1d400] ;  /* 0x01d4000008047984 */ /* 0x00fe220000000c00 */
        /* <DEDUP_REMOVED lines=37> */
.L_x_3437:
[----:B------:R-:W-:Y:S05]  /*c6d0*/  BSYNC B2 ;  /* 0x0000000000027941 */ /* 0x000fea0003800000 */
.L_x_3436:
[----:B------:R-:W-:Y:S05]  /*c6e0*/  @P5 BRA `(.L_x_3427) ;  /* 0x0000000000985947 */ /* 0x000fea0003800000 */
[----:B01234-:R-:W0:Y:S01]  /*c6f0*/  LDS.128 R4, [R0+0x8000] ;  /* 0x0080000000047984 */ /* 0x01fe220000000c00 */
        /* <DEDUP_REMOVED lines=37> */
.L_x_3427:
[----:B------:R-:W-:Y:S05]  /*c950*/  BSYNC B1 ;  /* 0x0000000000017941 */ /* 0x000fea0003800000 */
.L_x_3426:
[----:B------:R-:W-:-:S13]  /*c960*/  ISETP.GE.AND P0, PT, R224, R3, PT ;  /* 0x00000003e000720c */ /* 0x000fda0003f06270 */
[----:B------:R-:W-:Y:S05]  /*c970*/  @P0 BRA `(.L_x_3438) ;  /* 0x0000003800880947 */ /* 0x000fea0003800000 */
[----:B------:R-:W5:Y:S01]  /*c980*/  LDC R3, c[0x0][0x3d4] ;  /* 0x0000f500ff037b82 */ /* 0x000f620000000800 */
[C---:B01234-:R-:W-:Y:S01]  /*c990*/  VIADD R4, R16.reuse, 0x10 ;  /* 0x0000001010047836 */ /* 0x05ffe20000000000 */
[C---:B------:R-:W-:Y:S01]  /*c9a0*/  IADD3 R40, R16.reuse, 0x30, RZ ;  /* 0x0000003010287810 */ /* 0x040fe20007ffe0ff */
[C---:B------:R-:W-:Y:S01]  /*c9b0*/  VIADD R6, R16.reuse, 0x20 ;  /* 0x0000002010067836 */ /* 0x040fe20000000000 */
[----:B------:R-:W-:Y:S01]  /*c9c0*/  BSSY B1, `(.L_x_3439) ;  /* 0x0000030000017945 */ /* 0x000fe20003800000 */
[-C--:B-----5:R-:W-:Y:S02]  /*c9d0*/  ISETP.GE.AND P0, PT, R16, R3.reuse, PT ;  /* 0x000000031000720c */ /* 0x0a0fe40003f06270 */
[-C--:B------:R-:W-:Y:S01]  /*c9e0*/  ISETP.GE.AND P1, PT, R4, R3.reuse, PT ;  /* 0x000000030400720c */ /* 0x080fe20003f26270 */
[----:B------:R-:W-:Y:S01]  /*c9f0*/  VIADD R4, R16, 0x40 ;  /* 0x0000004010047836 */ /* 0x000fe20000000000 */
[-C--:B------:R-:W-:Y:S01]  /*ca00*/  ISETP.GE.AND P2, PT, R6, R3.reuse, PT ;  /* 0x000000030600720c */ /* 0x080fe20003f46270 */
[----:B------:R-:W-:Y:S01]  /*ca10*/  VIADD R6, R16, 0x50 ;  /* 0x0000005010067836 */ /* 0x000fe20000000000 */
[----:B------:R-:W-:-:S02]  /*ca20*/  ISETP.GE.AND P3, PT, R40, R3, PT ;  /* 0x000000032800720c */ /* 0x000fc40003f66270 */
[-C--:B------:R-:W-:Y:S02]  /*ca30*/  ISETP.GE.AND P4, PT, R4, R3.reuse, PT ;  /* 0x000000030400720c */ /* 0x080fe40003f86270 */
[----:B------:R-:W-:-:S03]  /*ca40*/  ISETP.GE.AND P5, PT, R6, R3, PT ;  /* 0x000000030600720c */ /* 0x000fc60003fa6270 */
[----:B------:R-:W-:Y:S10]  /*ca50*/  @P0 BRA `(.L_x_3440) ;  /* 0x0000000000980947 */ /* 0x000ff40003800000 */
        /* <DEDUP_REMOVED lines=9> */
[-C--:B------:R-:W-:Y:S01]  /*caf0*/  FMUL.FTZ R42, R47, R4.reuse ;  /* 0x000000042f2a7220 */ /* 0x080fe20000410000 */
[----:B------:R-:W-:Y:S01]  /*cb00*/  FMUL.FTZ R44, R43, R4 ;  /* 0x000000042b2c7220 */ /* 0x000fe20000410000 */
[----:B------:R-:W-:Y:S02]  /*cb10*/  HADD2.F32 R40, -RZ, R6.H0_H0 ;  /* 0x20000006ff287230 */ /* 0x000fe40000004100 */
[----:B------:R-:W-:Y:S01]  /*cb20*/  FMUL.FTZ R46, R49, R5 ;  /* 0x00000005312e7220 */ /* 0x000fe20000410000 */
[----:B------:R-:W-:Y:S01]  /*cb30*/  FFMA.FTZ R4, R43, R3, -R42 ;  /* 0x000000032b047223 */ /* 0x000fe2000001082a */
[----:B------:R-:W-:Y:S01]  /*cb40*/  FMUL.FTZ R42, R45, R5 ;  /* 0x000000052d2a7220 */ /* 0x000fe20000410000 */
[----:B------:R-:W-:-:S02]  /*cb50*/  HADD2.F32 R41, -RZ, R7.H0_H0 ;  /* 0x20000007ff297230 */ /* 0x000fc40000004100 */
[----:B------:R-:W-:Y:S01]  /*cb60*/  FFMA.FTZ R3, R47, R3, R44 ;  /* 0x000000032f037223 */ /* 0x000fe2000001002c */
[-C--:B------:R-:W-:Y:S01]  /*cb70*/  FFMA.FTZ R5, R45, R39.reuse, -R46 ;  /* 0x000000272d057223 */ /* 0x080fe2000001082e */
[----:B------:R-:W-:Y:S02]  /*cb80*/  HADD2.F32 R6, -RZ, R6.H1_H1 ;  /* 0x30000006ff067230 */ /* 0x000fe40000004100 */
[----:B------:R-:W-:Y:S01]  /*cb90*/  FFMA.FTZ R42, R49, R39, R42 ;  /* 0x00000027312a7223 */ /* 0x000fe2000001002a */
[----:B------:R-:W-:Y:S01]  /*cba0*/  HADD2.F32 R7, -RZ, R7.H1_H1 ;  /* 0x30000007ff077230 */ /* 0x000fe20000004100 */
[----:B------:R-:W-:Y:S01]  /*cbb0*/  F2FP.F16.F32.PACK_AB R4, R3, R4 ;  /* 0x000000040304723e */ /* 0x000fe200000000ff */
[----:B------:R-:W-:Y:S02]  /*cbc0*/  HADD2.F32 R46, -RZ, R37.H1_H1 ;  /* 0x30000025ff2e7230 */ /* 0x000fe40000004100 */
[----:B------:R-:W-:Y:S01]  /*cbd0*/  HADD2.F32 R44, -RZ, R33.H1_H1 ;  /* 0x30000021ff2c7230 */ /* 0x000fe20000004100 */
[----:B------:R-:W-:Y:S01]  /*cbe0*/  F2FP.F16.F32.PACK_AB R5, R42, R5 ;  /* 0x000000052a05723e */ /* 0x000fe200000000ff */
[----:B------:R-:W-:-:S02]  /*cbf0*/  HADD2.F32 R45, -RZ, R38.H1_H1 ;  /* 0x30000026ff2d7230 */ /* 0x000fc40000004100 */
[-C--:B------:R-:W-:Y:S01]  /*cc00*/  FMUL.FTZ R33, R46, R6.reuse ;  /* 0x000000062e217220 */ /* 0x080fe20000410000 */
[----:B------:R-:W-:Y:S02]  /*cc10*/  HADD2.F32 R43, -RZ, R34.H1_H1 ;  /* 0x30000022ff2b7230 */ /* 0x000fe40000004100 */
[C---:B------:R-:W-:Y:S01]  /*cc20*/  FMUL.FTZ R37, R44.reuse, R6 ;  /* 0x000000062c257220 */ /* 0x040fe20000410000 */
[-C--:B------:R-:W-:Y:S01]  /*cc30*/  FMUL.FTZ R34, R45, R7.reuse ;  /* 0x000000072d227220 */ /* 0x080fe20000410000 */
[-C--:B------:R-:W-:Y:S01]  /*cc40*/  FFMA.FTZ R6, R44, R40.reuse, -R33 ;  /* 0x000000282c067223 */ /* 0x080fe20000010821 */
[C---:B------:R-:W-:Y:S01]  /*cc50*/  FMUL.FTZ R38, R43.reuse, R7 ;  /* 0x000000072b267220 */ /* 0x040fe20000410000 */
[----:B------:R-:W-:Y:S01]  /*cc60*/  FFMA.FTZ R37, R46, R40, R37 ;  /* 0x000000282e257223 */ /* 0x000fe20000010025 */
[-C--:B------:R-:W-:Y:S02]  /*cc70*/  FFMA.FTZ R7, R43, R41.reuse, -R34 ;  /* 0x000000292b077223 */ /* 0x080fe40000010822 */
[----:B------:R-:W-:-:S02]  /*cc80*/  FFMA.FTZ R38, R45, R41, R38 ;  /* 0x000000292d267223 */ /* 0x000fc40000010026 */
[----:B------:R-:W-:-:S03]  /*cc90*/  F2FP.F16.F32.PACK_AB R6, R37, R6 ;  /* 0x000000062506723e */ /* 0x000fc600000000ff */
[----:B------:R-:W-:-:S05]  /*cca0*/  F2FP.F16.F32.PACK_AB R7, R38, R7 ;  /* 0x000000072607723e */ /* 0x000fca00000000ff */
[----:B------:R0:W-:Y:S02]  /*ccb0*/  STS.128 [R8+0x17400], R4 ;  /* 0x0174000408007388 */ /* 0x0001e40000000c00 */
.L_x_3440:
[----:B------:R-:W-:Y:S05]  /*ccc0*/  BSYNC B1 ;  /* 0x0000000000017941 */ /* 0x000fea0003800000 */
.L_x_3439:
        /* <DEDUP_REMOVED lines=18> */
[----:B------:R-:W-:Y:S01]  /*cdf0*/  FFMA.FTZ R5, R41, R33, -R42 ;  /* 0x0000002129057223 */ /* 0x000fe2000001082a */
[----:B------:R-:W-:Y:S01]  /*ce00*/  FFMA.FTZ R3, R43, R3, R40 ;  /* 0x000000032b037223 */ /* 0x000fe20000010028 */
[----:B------:R-:W-:Y:S02]  /*ce10*/  HADD2.F32 R42, -RZ, R35.H1_H1 ;  /* 0x30000023ff2a7230 */ /* 0x000fe40000004100 */
[----:B------:R-:W-:Y:S01]  /*ce20*/  FFMA.FTZ R38, R45, R33, R38 ;  /* 0x000000212d267223 */ /* 0x000fe20000010026 */
[----:B------:R-:W-:Y:S02]  /*ce30*/  HADD2.F32 R6, -RZ, R6.H1_H1 ;  /* 0x30000006ff067230 */ /* 0x000fe40000004100 */
[----:B------:R-:W-:Y:S01]  /*ce40*/  HADD2.F32 R7, -RZ, R7.H1_H1 ;  /* 0x30000007ff077230 */ /* 0x000fe20000004100 */
[----:B------:R-:W-:Y:S01]  /*ce50*/  F2FP.F16.F32.PACK_AB R4, R3, R4 ;  /* 0x000000040304723e */ /* 0x000fe200000000ff */
[----:B------:R-:W-:Y:S02]  /*ce60*/  HADD2.F32 R40, -RZ, R29.H1_H1 ;  /* 0x3000001dff287230 */ /* 0x000fe40000004100 */
[----:B------:R-:W-:Y:S01]  /*ce70*/  FMUL.FTZ R29, R42, R6 ;  /* 0x000000062a1d7220 */ /* 0x000fe20000410000 */
[----:B------:R-:W-:Y:S01]  /*ce80*/  HADD2.F32 R39, -RZ, R36.H1_H1 ;  /* 0x30000024ff277230 */ /* 0x000fe20000004100 */
[----:B------:R-:W-:Y:S01]  /*ce90*/  F2FP.F16.F32.PACK_AB R5, R38, R5 ;  /* 0x000000052605723e */ /* 0x000fe200000000ff */
[----:B------:R-:W-:-:S02]  /*cea0*/  HADD2.F32 R35, -RZ, R30.H1_H1 ;  /* 0x3000001eff237230 */ /* 0x000fc40000004100 */
[C---:B------:R-:W-:Y:S01]  /*ceb0*/  FMUL.FTZ R33, R40.reuse, R6 ;  /* 0x0000000628217220 */ /* 0x040fe20000410000 */
[-C--:B------:R-:W-:Y:S01]  /*cec0*/  FFMA.FTZ R6, R40, R34.reuse, -R29 ;  /* 0x0000002228067223 */ /* 0x080fe2000001081d */
[-C--:B------:R-:W-:Y:S01]  /*ced0*/  FMUL.FTZ R30, R39, R7.reuse ;  /* 0x00000007271e7220 */ /* 0x080fe20000410000 */
[C---:B------:R-:W-:Y:S01]  /*cee0*/  FMUL.FTZ R36, R35.reuse, R7 ;  /* 0x0000000723247220 */ /* 0x040fe20000410000 */
[----:B------:R-:W-:Y:S02]  /*cef0*/  FFMA.FTZ R33, R42, R34, R33 ;  /* 0x000000222a217223 */ /* 0x000fe40000010021 */
[-C--:B------:R-:W-:Y:S01]  /*cf00*/  FFMA.FTZ R7, R35, R37.reuse, -R30 ;  /* 0x0000002523077223 */ /* 0x080fe2000001081e */
[----:B------:R-:W-:Y:S02]  /*cf10*/  FFMA.FTZ R36, R39, R37, R36 ;  /* 0x0000002527247223 */ /* 0x000fe40000010024 */
[----:B------:R-:W-:-:S03]  /*cf20*/  F2FP.F16.F32.PACK_AB R6, R33, R6 ;  /* 0x000000062106723e */ /* 0x000fc600000000ff */
[----:B------:R-:W-:-:S05]  /*cf30*/  F2FP.F16.F32.PACK_AB R7, R36, R7 ;  /* 0x000000072407723e */ /* 0x000fca00000000ff */
[----:B------:R1:W-:Y:S02]  /*cf40*/  STS.128 [R0+0x2000], R4 ;  /* 0x0020000400007388 */ /* 0x0003e40000000c00 */
.L_x_3442:
[----:B------:R-:W-:Y:S05]  /*cf50*/  BSYNC B1 ;  /* 0x0000000000017941 */ /* 0x000fea0003800000 */
.L_x_3441:
        /* <DEDUP_REMOVED lines=40> */
.L_x_3444:
[----:B------:R-:W-:Y:S05]  /*d1e0*/  BSYNC B1 ;  /* 0x0000000000017941 */ /* 0x000fea0003800000 */
.L_x_3443:
        /* <DEDUP_REMOVED lines=40> */
.L_x_3446:
[----:B------:R-:W-:Y:S05]  /*d470*/  BSYNC B1 ;  /* 0x0000000000017941 */ /* 0x000fea0003800000 */
.L_x_3445:
        /* <DEDUP_REMOVED lines=40> */
.L_x_3448:
[----:B------:R-:W-:Y:S05]  /*d700*/  BSYNC B1 ;  /* 0x0000000000017941 */ /* 0x000fea0003800000 */
.L_x_3447:
        /* <DEDUP_REMOVED lines=11> */
[C---:B------:R-:W-:Y:S01]  /*d7c0*/  FMUL.FTZ R24, R21.reuse, R4 ;  /* 0x0000000415187220 */ /* 0x040fe20000410000 */
[----:B------:R-:W-:Y:S02]  /*d7d0*/  HADD2.F32 R13, -RZ, R6.H0_H0 ;  /* 0x20000006ff0d7230 */ /* 0x000fe40000004100 */
[----:B------:R-:W-:Y:S01]  /*d7e0*/  FMUL.FTZ R15, R28, R5 ;  /* 0x000000051c0f7220 */ /* 0x000fe20000410000 */
[----:B------:R-:W-:Y:S01]  /*d7f0*/  FFMA.FTZ R4, R21, R3, -R20 ;  /* 0x0000000315047223 */ /* 0x000fe20000010814 */
[----:B------:R-:W-:-:S02]  /*d800*/  HADD2.F32 R14, -RZ, R7.H0_H0 ;  /* 0x20000007ff0e7230 */ /* 0x000fc40000004100 */
[----:B------:R-:W-:Y:S01]  /*d810*/  FFMA.FTZ R3, R25, R3, R24 ;  /* 0x0000000319037223 */ /* 0x000fe20000010018 */
[C---:B------:R-:W-:Y:S01]  /*d820*/  FMUL.FTZ R21, R26.reuse, R5 ;  /* 0x000000051a157220 */ /* 0x040fe20000410000 */
[----:B------:R-:W-:Y:S02]  /*d830*/  HADD2.F32 R6, -RZ, R6.H1_H1 ;  /* 0x30000006ff067230 */ /* 0x000fe40000004100 */
[-C--:B------:R-:W-:Y:S01]  /*d840*/  FFMA.FTZ R5, R26, R8.reuse, -R15 ;  /* 0x000000081a057223 */ /* 0x080fe2000001080f */
[----:B------:R-:W-:Y:S02]  /*d850*/  HADD2.F32 R7, -RZ, R7.H1_H1 ;  /* 0x30000007ff077230 */ /* 0x000fe40000004100 */
[----:B------:R-:W-:Y:S01]  /*d860*/  FFMA.FTZ R8, R28, R8, R21 ;  /* 0x000000081c087223 */ /* 0x000fe20000010015 */
[----:B------:R-:W-:Y:S01]  /*d870*/  HADD2.F32 R25, -RZ, R11.H1_H1 ;  /* 0x3000000bff197230 */ /* 0x000fe20000004100 */
[----:B------:R-:W-:Y:S01]  /*d880*/  F2FP.F16.F32.PACK_AB R4, R3, R4 ;  /* 0x000000040304723e */ /* 0x000fe200000000ff */
[----:B------:R-:W-:-:S02]  /*d890*/  HADD2.F32 R24, -RZ, R12.H1_H1 ;  /* 0x3000000cff187230 */ /* 0x000fc40000004100 */
[----:B------:R-:W-:Y:S01]  /*d8a0*/  HADD2.F32 R15, -RZ, R9.H1_H1 ;  /* 0x30000009ff0f7230 */ /* 0x000fe20000004100 */
[----:B------:R-:W-:Y:S01]  /*d8b0*/  F2FP.F16.F32.PACK_AB R5, R8, R5 ;  /* 0x000000050805723e */ /* 0x000fe200000000ff */
[----:B------:R-:W-:Y:S02]  /*d8c0*/  HADD2.F32 R20, -RZ, R10.H1_H1 ;  /* 0x3000000aff147230 */ /* 0x000fe40000004100 */
[-C--:B------:R-:W-:Y:S01]  /*d8d0*/  FMUL.FTZ R10, R25, R6.reuse ;  /* 0x00000006190a7220 */ /* 0x080fe20000410000 */
[-C--:B------:R-:W-:Y:S01]  /*d8e0*/  FMUL.FTZ R9, R24, R7.reuse ;  /* 0x0000000718097220 */ /* 0x080fe20000410000 */
[C---:B------:R-:W-:Y:S01]  /*d8f0*/  FMUL.FTZ R12, R15.reuse, R6 ;  /* 0x000000060f0c7220 */ /* 0x040fe20000410000 */
[C---:B------:R-:W-:Y:S01]  /*d900*/  FMUL.FTZ R11, R20.reuse, R7 ;  /* 0x00000007140b7220 */ /* 0x040fe20000410000 */
[-C--:B------:R-:W-:Y:S01]  /*d910*/  FFMA.FTZ R6, R15, R13.reuse, -R10 ;  /* 0x0000000d0f067223 */ /* 0x080fe2000001080a */
[-C--:B------:R-:W-:Y:S01]  /*d920*/  FFMA.FTZ R7, R20, R14.reuse, -R9 ;  /* 0x0000000e14077223 */ /* 0x080fe20000010809 */
[----:B------:R-:W-:Y:S01]  /*d930*/  FFMA.FTZ R13, R25, R13, R12 ;  /* 0x0000000d190d7223 */ /* 0x000fe2000001000c */
[----:B------:R-:W-:-:S04]  /*d940*/  FFMA.FTZ R14, R24, R14, R11 ;  /* 0x0000000e180e7223 */ /* 0x000fc8000001000b */
[----:B------:R-:W-:Y:S02]  /*d950*/  F2FP.F16.F32.PACK_AB R6, R13, R6 ;  /* 0x000000060d06723e */ /* 0x000fe400000000ff */
[----:B------:R-:W-:-:S05]  /*d960*/  F2FP.F16.F32.PACK_AB R7, R14, R7 ;  /* 0x000000070e07723e */ /* 0x000fca00000000ff */
[----:B------:R0:W-:Y:S01]  /*d970*/  STS.128 [R0+0xa000], R4 ;  /* 0x00a0000400007388 */ /* 0x0001e20000000c00 */
[----:B------:R-:W-:Y:S05]  /*d980*/  BRA `(.L_x_3438) ;  /* 0x0000002800847947 */ /* 0x000fea0003800000 */
.L_x_3417:
        /* <DEDUP_REMOVED lines=31> */
[----:B------:R0:W5:Y:S04]  /*db80*/  @!P0 LDG.E.128 R24, desc[UR60][R40.64] ;  /* 0x0000003c28188981 */ /* 0x000168000c1e1d00 */
[----:B------:R0:W5:Y:S04]  /*db90*/  @!P2 LDG.E.128 R28, desc[UR60][R40.64+0x40] ;  /* 0x0000403c281ca981 */ /* 0x000168000c1e1d00 */
[----:B------:R0:W5:Y:S04]  /*dba0*/  @!P3 LDG.E.128 R32, desc[UR60][R40.64+0x80] ;  /* 0x0000803c2820b981 */ /* 0x000168000c1e1d00 */
[----:B------:R0:W5:Y:S04]  /*dbb0*/  @!P0 LDG.E.128 R4, desc[UR60][R42.64] ;  /* 0x0000003c2a048981 */ /* 0x000168000c1e1d00 */
[----:B------:R0:W5:Y:S04]  /*dbc0*/  @!P2 LDG.E.128 R8, desc[UR60][R42.64+0x40] ;  /* 0x0000403c2a08a981 */ /* 0x000168000c1e1d00 */
[----:B------:R0:W5:Y:S02]  /*dbd0*/  @!P3 LDG.E.128 R12, desc[UR60][R42.64+0x80] ;  /* 0x0000803c2a0cb981 */ /* 0x000164000c1e1d00 */
.L_x_3450:
[----:B------:R-:W-:Y:S05]  /*dbe0*/  BSYNC B1 ;  /* 0x0000000000017941 */ /* 0x000fea0003800000 */
.L_x_3449:
[--C-:B0----5:R-:W-:Y:S01]  /*dbf0*/  IMAD.MOV.U32 R40, RZ, RZ, R25.reuse ;  /* 0x000000ffff287224 */ /* 0x121fe200078e0019 */
[--C-:B------:R-:W-:Y:S01]  /*dc00*/  SHF.R.U64 R46, R24, 0x10, R25.reuse ;  /* 0x00000010182e7819 */ /* 0x100fe20000001219 */
[----:B------:R-:W-:Y:S01]  /*dc10*/  UMOV UR4, 0xffffffff ;  /* 0xffffffff00047882 */ /* 0x000fe20000000000 */
[----:B------:R-:W-:Y:S01]  /*dc20*/  SHF.R.U32.HI R47, RZ, 0x10, R25 ;  /* 0x00000010ff2f7819 */ /* 0x000fe20000011619 */
[----:B------:R-:W-:Y:S01]  /*dc30*/  IMAD.MOV.U32 R25, RZ, RZ, R26 ;  /* 0x000000ffff197224 */ /* 0x000fe200078e001a */
[----:B------:R-:W-:Y:S01]  /*dc40*/  MOV R41, R27 ;  /* 0x0000001b00297202 */ /* 0x000fe20000000f00 */
[----:B------:R-:W-:Y:S01]  /*dc50*/  IMAD.MOV.U32 R45, RZ, RZ, R35 ;  /* 0x000000ffff2d7224 */ /* 0x000fe200078e0023 */
[--C-:B------:R-:W-:Y:S01]  /*dc60*/  SHF.R.U64 R48, R26, 0x10, R27.reuse ;  /* 0x000000101a307819 */ /* 0x100fe2000000121b */
[----:B------:R-:W-:Y:S01]  /*dc70*/  IMAD.MOV.U32 R26, RZ, RZ, R28 ;  /* 0x000000ffff1a7224 */ /* 0x000fe200078e001c */
[----:B------:R-:W-:Y:S01]  /*dc80*/  SHF.R.U32.HI R49, RZ, 0x10, R27 ;  /* 0x00000010ff317819 */ /* 0x000fe2000001161b */
[----:B------:R-:W-:Y:S01]  /*dc90*/  IMAD.MOV.U32 R27, RZ, RZ, R29 ;  /* 0x000000ffff1b7224 */ /* 0x000fe200078e001d */
        /* <DEDUP_REMOVED lines=9> */
[----:B------:R-:W-:Y:S01]  /*dd30*/  IMAD.MOV.U32 R30, RZ, RZ, R32 ;  /* 0x000000ffff1e7224 */ /* 0x000fe200078e0020 */
[----:B------:R-:W-:-:S02]  /*dd40*/  SHF.R.U64 R56, R34, 0x10, R35 ;  /* 0x0000001022387819 */ /* 0x000fc40000001223 */
[----:B------:R-:W-:Y:S02]  /*dd50*/  SHF.R.U32.HI R57, RZ, 0x10, R35 ;  /* 0x00000010ff397819 */ /* 0x000fe40000011623 */
[----:B------:R-:W-:Y:S02]  /*dd60*/  MOV R20, R4 ;  /* 0x0000000400147202 */ /* 0x000fe40000000f00 */
[----:B------:R-:W-:Y:S01]  /*dd70*/  SHF.R.U64 R58, R4, 0x10, R5 ;  /* 0x00000010043a7819 */ /* 0x000fe20000001205 */
[----:B------:R-:W-:Y:S01]  /*dd80*/  IMAD.MOV.U32 R4, RZ, RZ, R6 ;  /* 0x000000ffff047224 */ /* 0x000fe200078e0006 */
[----:B------:R-:W-:Y:S02]  /*dd90*/  SHF.R.U32.HI R53, RZ, 0x10, R31 ;  /* 0x00000010ff357819 */ /* 0x000fe4000001161f */
[----:B------:R-:W-:Y:S02]  /*dda0*/  MOV R44, R33 ;  /* 0x00000021002c7202 */ /* 0x000fe40000000f00 */
[--C-:B------:R-:W-:Y:S01]  /*ddb0*/  SHF.R.U64 R54, R32, 0x10, R33.reuse ;  /* 0x0000001020367819 */ /* 0x100fe20000001221 */
[----:B------:R-:W-:Y:S01]  /*ddc0*/  IMAD.MOV.U32 R32, RZ, RZ, R34 ;  /* 0x000000ffff207224 */ /* 0x000fe200078e0022 */
[----:B------:R-:W-:-:S02]  /*ddd0*/  SHF.R.U32.HI R55, RZ, 0x10, R33 ;  /* 0x00000010ff377819 */ /* 0x000fc40000011621 */
[----:B------:R-:W-:Y:S01]  /*dde0*/  SHF.R.U64 R60, R6, 0x10, R7 ;  /* 0x00000010063c7819 */ /* 0x000fe20000001207 */
[----:B------:R-:W-:Y:S01]  /*ddf0*/  IMAD.MOV.U32 R6, RZ, RZ, R9 ;  /* 0x000000ffff067224 */ /* 0x000fe200078e0009 */
[----:B------:R-:W-:Y:S02]  /*de00*/  PRMT R35, R25, 0x5410, R41 ;  /* 0x0000541019237816 */ /* 0x000fe40000000029 */
[----:B------:R-:W-:Y:S02]  /*de10*/  MOV R24, R7 ;  /* 0x0000000700187202 */ /* 0x000fe40000000f00 */
[----:B------:R-:W-:Y:S01]  /*de20*/  SHF.R.U32.HI R61, RZ, 0x10, R7 ;  /* 0x00000010ff3d7819 */ /* 0x000fe20000011607 */
[----:B------:R-:W-:Y:S01]  /*de30*/  IMAD.MOV.U32 R7, RZ, RZ, R11 ;  /* 0x000000ffff077224 */ /* 0x000fe200078e000b */
[--C-:B------:R-:W-:Y:S01]  /*de40*/  SHF.R.U64 R62, R8, 0x10, R9.reuse ;  /* 0x00000010083e7819 */ /* 0x100fe20000001209 */
[----:B------:R-:W-:Y:S01]  /*de50*/  IMAD.MOV.U32 R8, RZ, RZ, R12 ;  /* 0x000000ffff087224 */ /* 0x000fe200078e000c */
[----:B------:R-:W-:-:S02]  /*de60*/  SHF.R.U32.HI R63, RZ, 0x10, R9 ;  /* 0x00000010ff3f7819 */ /* 0x000fc40000011609 */
[----:B------:R-:W-:Y:S02]  /*de70*/  MOV R31, R10 ;  /* 0x0000000a001f7202 */ /* 0x000fe40000000f00 */
[----:B------:R-:W-:Y:S01]  /*de80*/  SHF.R.U64 R64, R10, 0x10, R11 ;  /* 0x000000100a407819 */ /* 0x000fe2000000120b */
[----:B------:R-:W-:Y:S01]  /*de90*/  IMAD.MOV.U32 R10, RZ, RZ, R14 ;  /* 0x000000ffff0a7224 */ /* 0x000fe200078e000e */
[----:B------:R-:W-:Y:S02]  /*dea0*/  PRMT R33, R0, 0x5410, R40 ;  /* 0x0000541000217816 */ /* 0x000fe40000000028 */
[----:B------:R-:W-:Y:S02]  /*deb0*/  PRMT R25, R26, 0x5410, R27 ;  /* 0x000054101a197816 */ /* 0x000fe4000000001b */
[----:B------:R-:W-:Y:S02]  /*dec0*/  SHF.R.U32.HI R59, RZ, 0x10, R5 ;  /* 0x00000010ff3b7819 */ /* 0x000fe40000011605 */
[----:B------:R-:W-:-:S02]  /*ded0*/  SHF.R.U32.HI R65, RZ, 0x10, R11 ;  /* 0x00000010ff417819 */ /* 0x000fc4000001160b */
[----:B------:R-:W-:Y:S02]  /*dee0*/  MOV R9, R13 ;  /* 0x0000000d00097202 */ /* 0x000fe40000000f00 */
[--C-:B------:R-:W-:Y:S02]  /*def0*/  SHF.R.U64 R66, R12, 0x10, R13.reuse ;  /* 0x000000100c427819 */ /* 0x100fe4000000120d */
[----:B------:R-:W-:Y:S02]  /*df00*/  SHF.R.U32.HI R67, RZ, 0x10, R13 ;  /* 0x00000010ff437819 */ /* 0x000fe4000001160d */
[--C-:B------:R-:W-:Y:S02]  /*df10*/  SHF.R.U64 R68, R14, 0x10, R15.reuse ;  /* 0x000000100e447819 */ /* 0x100fe4000000120f */
[----:B------:R-:W-:Y:S02]  /*df20*/  SHF.R.U32.HI R69, RZ, 0x10, R15 ;  /* 0x00000010ff457819 */ /* 0x000fe4000001160f */
[----:B------:R-:W-:-:S02]  /*df30*/  PRMT R34, R46, 0x5410, R47 ;  /* 0x000054102e227816 */ /* 0x000fc4000000002f */
[----:B------:R-:W-:Y:S02]  /*df40*/  PRMT R40, R48, 0x5410, R49 ;  /* 0x0000541030287816 */ /* 0x000fe40000000031 */
[----:B------:R-:W-:Y:S02]  /*df50*/  PRMT R26, R50, 0x5410, R51 ;  /* 0x00005410321a7816 */ /* 0x000fe40000000033 */
[----:B------:R-:W-:Y:S01]  /*df60*/  LEA.HI R0, R225, R225, RZ, 0x1 ;  /* 0x000000e1e1007211 */ /* 0x000fe200078f08ff */
[----:B------:R-:W-:Y:S06]  /*df70*/  BRA.DIV UR4, `(.L_x_3451) ;  /* 0x0000015e04dc7947 */ /* 0x000fec000b800000 */
.L_x_3634:
[----:B------:R-:W-:Y:S01]  /*df80*/  UMOV UR4, 0xffffffff ;  /* 0xffffffff00047882 */ /* 0x000fe20000000000 */
[----:B------:R-:W-:Y:S02]  /*df90*/  LOP3.LUT R0, R0, 0xfffffffe, RZ, 0xc0, !PT ;  /* 0xfffffffe00007812 */ /* 0x000fe400078ec0ff */
[----:B------:R-:W-:Y:S05]  /*dfa0*/  BRA.DIV UR4, `(.L_x_3452) ;  /* 0x0000015e04f87947 */ /* 0x000fea000b800000 */
.L_x_3637:
[----:B------:R-:W-:Y:S01]  /*dfb0*/  UMOV UR4, 0xffffffff ;  /* 0xffffffff00047882 */ /* 0x000fe20000000000 */
[----:B------:R-:W-:Y:S02]  /*dfc0*/  IADD3 R0, R225, -R0, RZ ;  /* 0x80000000e1007210 */ /* 0x000fe40007ffe0ff */
[----:B------:R-:W-:Y:S05]  /*dfd0*/  BRA.DIV UR4, `(.L_x_3453) ;  /* 0x0000016204147947 */ /* 0x000fea000b800000 */
.L_x_3640:
[----:B------:R-:W-:Y:S01]  /*dfe0*/  UMOV UR4, 0xffffffff ;  /* 0xffffffff00047882 */ /* 0x000fe20000000000 */
[----:B------:R-:W-:Y:S02]  /*dff0*/  SHF.L.U32 R5, R0, 0x1f, RZ ;  /* 0x0000001f00057819 */ /* 0x000fe400000006ff */
[----:B------:R-:W-:Y:S05]  /*e000*/  BRA.DIV UR4, `(.L_x_3454) ;  /* 0x0000016204307947 */ /* 0x000fea000b800000 */
.L_x_3643:
        /* <DEDUP_REMOVED lines=20> */
.L_x_3644:
[----:B------:R-:W-:Y:S05]  /*e150*/  BSYNC B1 ;  /* 0x0000000000017941 */ /* 0x000fea0003800000 */
.L_x_3455:
[----:B------:R-:W-:Y:S01]  /*e160*/  BSSY B1, `(.L_x_3457) ;  /* 0x0000114000017945 */ /* 0x000fe20003800000 */
[----:B------:R-:W-:-:S03]  /*e170*/  PRMT R24, R68, 0x5410, R69 ;  /* 0x0000541044187816 */ /* 0x000fc60000000045 */
[----:B------:R-:W-:Y:S05]  /*e180*/  @P1 BRA `(.L_x_3458) ;  /* 0x0000001000441947 */ /* 0x000fea0003800000 */
[----:B------:R-:W1:Y:S01]  /*e190*/  LDC R37, c[0x0][0x3d4] ;  /* 0x0000f500ff257b82 */ /* 0x000e620000000800 */
[----:B------:R-:W-:Y:S01]  /*e1a0*/  BSSY B2, `(.L_x_3459) ;  /* 0x000005f000027945 */ /* 0x000fe20003800000 */
[-C--:B-1----:R-:W-:Y:S02]  /*e1b0*/  ISETP.GE.AND P0, PT, R22, R37.reuse, PT ;  /* 0x000000251600720c */ /* 0x082fe40003f06270 */
[-C--:B------:R-:W-:Y:S02]  /*e1c0*/  ISETP.GE.AND P1, PT, R205, R37.reuse, PT ;  /* 0x00000025cd00720c */ /* 0x080fe40003f26270 */
[----:B------:R-:W-:-:S09]  /*e1d0*/  ISETP.GE.AND P2, PT, R206, R37, PT ;  /* 0x00000025ce00720c */ /* 0x000fd20003f46270 */
[----:B------:R-:W-:Y:S05]  /*e1e0*/  @P0 BRA `(.L_x_3460) ;  /* 0x0000000400680947 */ /* 0x000fea0003800000 */
[----:B------:R-:W-:Y:S01]  /*e1f0*/  LEA.HI R6, R37, R228, RZ, 0x1d ;  /* 0x000000e425067211 */ /* 0x000fe200078fe8ff */
[----:B------:R-:W-:Y:S01]  /*e200*/  HADD2.F32 R53, -RZ, R36.H0_H0 ;  /* 0x20000024ff357230 */ /* 0x000fe20000004100 */
[----:B0-----:R-:W-:Y:S01]  /*e210*/  LOP3.LUT R5, R209, 0x38, R22, 0xf8, !PT ;  /* 0x00000038d1057812 */ /* 0x001fe200078ef816 */
[----:B------:R-:W-:Y:S01]  /*e220*/  HADD2.F32 R51, -RZ, R33.H0_H0 ;  /* 0x20000021ff337230 */ /* 0x000fe20000004100 */
[----:B------:R-:W-:Y:S01]  /*e230*/  SHF.R.S32.HI R7, RZ, 0x1f, R6 ;  /* 0x0000001fff077819 */ /* 0x000fe20000011406 */
[----:B------:R-:W-:Y:S01]  /*e240*/  IMAD.SHL.U32 R8, R6, 0x8, RZ ;  /* 0x0000000806087824 */ /* 0x000fe200078e00ff */
[----:B------:R-:W-:Y:S01]  /*e250*/  LOP3.LUT R4, R5, R210, RZ, 0x3c, !PT ;  /* 0x000000d205047212 */ /* 0x000fe200078e3cff */
[----:B------:R-:W-:Y:S01]  /*e260*/  HADD2.F32 R55, -RZ, R38.H0_H0 ;  /* 0x20000026ff377230 */ /* 0x000fe20000004100 */
[----:B------:R-:W-:Y:S02]  /*e270*/  LEA.HI R6, R7, R6, RZ, 0x3 ;  /* 0x0000000607067211 */ /* 0x000fe400078f18ff */
[----:B------:R-:W-:Y:S01]  /*e280*/  LOP3.LUT R7, R209, 0x38, R8, 0xf8, !PT ;  /* 0x00000038d1077812 */ /* 0x000fe200078ef808 */
[----:B------:R-:W-:Y:S01]  /*e290*/  IMAD.IADD R5, R211, 0x1, R4 ;  /* 0x00000001d3057824 */ /* 0x000fe200078e0204 */
[----:B------:R-:W-:-:S02]  /*e2a0*/  SHF.L.U32 R6, R6, 0xa, RZ ;  /* 0x0000000a06067819 */ /* 0x000fc400000006ff */
[----:B------:R-:W-:Y:S01]  /*e2b0*/  LOP3.LUT R9, R7, R210, RZ, 0x3c, !PT ;  /* 0x000000d207097212 */ /* 0x000fe200078e3cff */
[----:B------:R-:W-:Y:S01]  /*e2c0*/  IMAD R58, R5, 0x2, R18 ;  /* 0x00000002053a7824 */ /* 0x000fe200078e0212 */
[----:B------:R-:W-:-:S04]  /*e2d0*/  LOP3.LUT R8, R6, 0x7fffe000, RZ, 0xc0, !PT ;  /* 0x7fffe00006087812 */ /* 0x000fc800078ec0ff */
[----:B------:R-:W-:Y:S01]  /*e2e0*/  IADD3 R9, R9, R8, R211 ;  /* 0x0000000809097210 */ /* 0x000fe20007ffe0d3 */
[----:B------:R-:W0:Y:S04]  /*e2f0*/  LDS.128 R4, [R58+0x15400] ;  /* 0x015400003a047984 */ /* 0x000e280000000c00 */
[----:B------:R-:W-:-:S05]  /*e300*/  IMAD R60, R9, 0x2, R18 ;  /* 0x00000002093c7824 */ /* 0x000fca00078e0212 */
[----:B------:R-:W1:Y:S01]  /*e310*/  LDS.128 R8, [R60+0x15400] ;  /* 0x015400003c087984 */ /* 0x000e620000000c00 */
[--C-:B0-----:R-:W-:Y:S02]  /*e320*/  HADD2.F32 R42, -RZ, R4.reuse.H0_H0 ;  /* 0x20000004ff2a7230 */ /* 0x101fe40000004100 */
[----:B------:R-:W-:Y:S02]  /*e330*/  HADD2.F32 R4, -RZ, R4.H1_H1 ;  /* 0x30000004ff047230 */ /* 0x000fe40000004100 */
[--C-:B------:R-:W-:Y:S02]  /*e340*/  HADD2.F32 R43, -RZ, R5.reuse.H0_H0 ;  /* 0x20000005ff2b7230 */ /* 0x100fe40000004100 */
[----:B------:R-:W-:Y:S02]  /*e350*/  HADD2.F32 R5, -RZ, R5.H1_H1 ;  /* 0x30000005ff057230 */ /* 0x000fe40000004100 */
[----:B------:R-:W-:Y:S02]  /*e360*/  HADD2.F32 R44, -RZ, R6.H0_H0 ;  /* 0x20000006ff2c7230 */ /* 0x000fe40000004100 */
[----:B-1----:R-:W-:-:S02]  /*e370*/  HADD2.F32 R46, -RZ, R8.H0_H0 ;  /* 0x20000008ff2e7230 */ /* 0x002fc40000004100 */
        /* <DEDUP_REMOVED lines=35> */
[----:B------:R-:W-:-:S02]  /*e5b0*/  HADD2.F32 R49, -RZ, R11.H0_H0 ;  /* 0x2000000bff317230 */ /* 0x000fc40000004100 */
[----:B------:R-:W-:Y:S01]  /*e5c0*/  FMUL.FTZ R43, R10, R9 ;  /* 0x000000090a2b7220 */ /* 0x000fe20000410000 */
[----:B------:R-:W-:Y:S02]  /*e5d0*/  HADD2.F32 R11, -RZ, R11.H1_H1 ;  /* 0x3000000bff0b7230 */ /* 0x000fe40000004100 */
[----:B------:R-:W-:Y:S01]  /*e5e0*/  FFMA.FTZ R48, R44, R47, R48 ;  /* 0x0000002f2c307223 */ /* 0x000fe20000010030 */
[----:B------:R-:W-:Y:S02]  /*e5f0*/  HADD2.F32 R10, -RZ, R39.H1_H1 ;  /* 0x30000027ff0a7230 */ /* 0x000fe40000004100 */
[C---:B------:R-:W-:Y:S01]  /*e600*/  FFMA.FTZ R44, R6.reuse, R9, -R5 ;  /* 0x00000009062c7223 */ /* 0x040fe20000010805 */
[----:B------:R-:W-:Y:S02]  /*e610*/  HADD2.F32 R42, -RZ, R41.H1_H1 ;  /* 0x30000029ff2a7230 */ /* 0x000fe40000004100 */
[----:B------:R-:W-:Y:S01]  /*e620*/  FFMA.FTZ R43, R6, R51, R43 ;  /* 0x00000033062b7223 */ /* 0x000fe2000001002b */
[----:B------:R-:W-:-:S02]  /*e630*/  HADD2.F32 R4, -RZ, R35.H1_H1 ;  /* 0x30000023ff047230 */ /* 0x000fc40000004100 */
[----:B------:R-:W-:Y:S01]  /*e640*/  FMUL.FTZ R6, R49, R10 ;  /* 0x0000000a31067220 */ /* 0x000fe20000410000 */
[----:B------:R-:W-:Y:S02]  /*e650*/  HADD2.F32 R8, -RZ, R40.H1_H1 ;  /* 0x30000028ff087230 */ /* 0x000fe40000004100 */
        /* <DEDUP_REMOVED lines=16> */
[----:B------:R1:W-:Y:S01]  /*e760*/  STS.128 [R58+0x15400], R4 ;  /* 0x015400043a007388 */ /* 0x0003e20000000c00 */
[----:B------:R-:W-:-:S05]  /*e770*/  F2FP.F16.F32.PACK_AB R11, R42, R49 ;  /* 0x000000312a0b723e */ /* 0x000fca00000000ff */
[----:B------:R1:W-:Y:S02]  /*e780*/  STS.128 [R60+0x15400], R8 ;  /* 0x015400083c007388 */ /* 0x0003e40000000c00 */
.L_x_3460:
[----:B------:R-:W-:Y:S05]  /*e790*/  BSYNC B2 ;  /* 0x0000000000027941 */ /* 0x000fea0003800000 */
.L_x_3459:
[----:B------:R-:W-:Y:S04]  /*e7a0*/  BSSY B2, `(.L_x_3461) ;  /* 0x0000058000027945 */ /* 0x000fe80003800000 */
[----:B------:R-:W-:Y:S05]  /*e7b0*/  @P1 BRA `(.L_x_3462) ;  /* 0x0000000400581947 */ /* 0x000fea0003800000 */
[----:B-1----:R-:W-:Y:S01]  /*e7c0*/  LEA.HI R4, R37, R229, RZ, 0x1d ;  /* 0x000000e525047211 */ /* 0x002fe200078fe8ff */
[----:B------:R-:W-:Y:S02]  /*e7d0*/  HADD2.F32 R52, -RZ, R25.H0_H0 ;  /* 0x20000019ff347230 */ /* 0x000fe40000004100 */
[--C-:B------:R-:W-:Y:S01]  /*e7e0*/  HADD2.F32 R54, -RZ, R29.reuse.H0_H0 ;  /* 0x2000001dff367230 */ /* 0x100fe20000004100 */
[----:B0-----:R-:W-:Y:S01]  /*e7f0*/  SHF.R.S32.HI R5, RZ, 0x1f, R4 ;  /* 0x0000001fff057819 */ /* 0x001fe20000011404 */
[----:B------:R-:W-:Y:S01]  /*e800*/  HADD2.F32 R51, -RZ, R30.H0_H0 ;  /* 0x2000001eff337230 */ /* 0x000fe20000004100 */
[----:B------:R-:W-:Y:S01]  /*e810*/  SHF.L.U32 R6, R4, 0x3, RZ ;  /* 0x0000000304067819 */ /* 0x000fe200000006ff */
[----:B------:R-:W-:Y:S01]  /*e820*/  HADD2.F32 R53, -RZ, R29.H1_H1 ;  /* 0x3000001dff357230 */ /* 0x000fe20000004100 */
[----:B------:R-:W-:Y:S02]  /*e830*/  LEA.HI R4, R5, R4, RZ, 0x3 ;  /* 0x0000000405047211 */ /* 0x000fe400078f18ff */
[----:B------:R-:W-:-:S03]  /*e840*/  LOP3.LUT R5, R209, 0x38, R6, 0xf8, !PT ;  /* 0x00000038d1057812 */ /* 0x000fc600078ef806 */
[----:B------:R-:W-:Y:S01]  /*e850*/  IMAD.SHL.U32 R4, R4, 0x400, RZ ;  /* 0x0000040004047824 */ /* 0x000fe200078e00ff */
[----:B------:R-:W-:-:S04]  /*e860*/  LOP3.LUT R9, R5, R210, RZ, 0x3c, !PT ;  /* 0x000000d205097212 */ /* 0x000fc800078e3cff */
[----:B------:R-:W-:Y:S02]  /*e870*/  LOP3.LUT R8, R4, 0x7fffe000, RZ, 0xc0, !PT ;  /* 0x7fffe00004087812 */ /* 0x000fe400078ec0ff */
[----:B------:R-:W0:Y:S02]  /*e880*/  LDS.128 R4, [R236] ;  /* 0x00000000ec047984 */ /* 0x000e240000000c00 */
[----:B------:R-:W-:-:S05]  /*e890*/  IADD3 R9, R9, R8, R211 ;  /* 0x0000000809097210 */ /* 0x000fca0007ffe0d3 */
[----:B------:R-:W-:-:S05]  /*e8a0*/  IMAD R42, R9, 0x2, R18 ;  /* 0x00000002092a7824 */ /* 0x000fca00078e0212 */
        /* <DEDUP_REMOVED lines=16> */
[----:B------:R-:W-:-:S02]  /*e9b0*/  HADD2.F32 R43, -RZ, R25.H1_H1 ;  /* 0x30000019ff2b7230 */ /* 0x000fc40000004100 */
[-C--:B------:R-:W-:Y:S01]  /*e9c0*/  FMUL.FTZ R57, R8, R47.reuse ;  /* 0x0000002f08397220 */ /* 0x080fe20000410000 */
[----:B------:R-:W-:Y:S01]  /*e9d0*/  FFMA.FTZ R55, R4, R47, -R55 ;  /* 0x0000002f04377223 */ /* 0x000fe20000010837 */
[C---:B------:R-:W-:Y:S01]  /*e9e0*/  FMUL.FTZ R47, R48.reuse, R53 ;  /* 0x00000035302f7220 */ /* 0x040fe20000410000 */
[----:B------:R-:W-:Y:S02]  /*e9f0*/  HADD2.F32 R9, -RZ, R9.H1_H1 ;  /* 0x30000009ff097230 */ /* 0x000fe40000004100 */
[----:B------:R-:W-:Y:S01]  /*ea00*/  FMUL.FTZ R48, R48, R43 ;  /* 0x0000002b30307220 */ /* 0x000fe20000410000 */
[----:B------:R-:W-:Y:S02]  /*ea10*/  HADD2.F32 R52, -RZ, R30.H1_H1 ;  /* 0x3000001eff347230 */ /* 0x000fe40000004100 */
[----:B------:R-:W-:Y:S01]  /*ea20*/  FFMA.FTZ R57, R4, R51, R57 ;  /* 0x0000003304397223 */ /* 0x000fe20000010039 */
[----:B------:R-:W-:Y:S02]  /*ea30*/  HADD2.F32 R4, -RZ, R26.H1_H1 ;  /* 0x3000001aff047230 */ /* 0x000fe40000004100 */
[C---:B------:R-:W-:Y:S01]  /*ea40*/  FFMA.FTZ R47, R44.reuse, R43, -R47 ;  /* 0x0000002b2c2f7223 */ /* 0x040fe2000001082f */
[----:B------:R-:W-:Y:S01]  /*ea50*/  FFMA.FTZ R48, R44, R53, R48 ;  /* 0x000000352c307223 */ /* 0x000fe20000010030 */
[----:B------:R-:W-:-:S02]  /*ea60*/  HADD2.F32 R49, -RZ, R10.H0_H0 ;  /* 0x2000000aff317230 */ /* 0x000fc40000004100 */
[C---:B------:R-:W-:Y:S01]  /*ea70*/  FMUL.FTZ R54, R9.reuse, R52 ;  /* 0x0000003409367220 */ /* 0x040fe20000410000 */
[----:B------:R-:W-:Y:S02]  /*ea80*/  HADD2.F32 R8, -RZ, R27.H0_H0 ;  /* 0x2000001bff087230 */ /* 0x000fe40000004100 */
[-C--:B------:R-:W-:Y:S01]  /*ea90*/  FMUL.FTZ R60, R9, R4.reuse ;  /* 0x00000004093c7220 */ /* 0x080fe20000410000 */
[----:B------:R-:W-:Y:S02]  /*eaa0*/  HADD2.F32 R44, -RZ, R31.H0_H0 ;  /* 0x2000001fff2c7230 */ /* 0x000fe40000004100 */
[----:B------:R-:W-:Y:S01]  /*eab0*/  FFMA.FTZ R54, R5, R4, -R54 ;  /* 0x0000000405367223 */ /* 0x000fe20000010836 */
[----:B------:R-:W-:Y:S02]  /*eac0*/  HADD2.F32 R10, -RZ, R10.H1_H1 ;  /* 0x3000000aff0a7230 */ /* 0x000fe40000004100 */
[----:B------:R-:W-:Y:S01]  /*ead0*/  FMUL.FTZ R53, R49, R8 ;  /* 0x0000000831357220 */ /* 0x000fe20000410000 */
[----:B------:R-:W-:-:S02]  /*eae0*/  HADD2.F32 R43, -RZ, R32.H0_H0 ;  /* 0x20000020ff2b7230 */ /* 0x000fc40000004100 */
[----:B------:R-:W-:Y:S01]  /*eaf0*/  FMUL.FTZ R4, R49, R44 ;  /* 0x0000002c31047220 */ /* 0x000fe20000410000 */
[----:B------:R-:W-:Y:S02]  /*eb00*/  HADD2.F32 R9, -RZ, R28.H0_H0 ;  /* 0x2000001cff097230 */ /* 0x000fe40000004100 */
[----:B------:R-:W-:Y:S01]  /*eb10*/  FFMA.FTZ R49, R5, R52, R60 ;  /* 0x0000003405317223 */ /* 0x000fe2000001003c */
[C---:B------:R-:W-:Y:S01]  /*eb20*/  FFMA.FTZ R53, R45.reuse, R44, R53 ;  /* 0x0000002c2d357223 */ /* 0x040fe20000010035 */
[C---:B------:R-:W-:Y:S01]  /*eb30*/  FMUL.FTZ R5, R10.reuse, R43 ;  /* 0x0000002b0a057220 */ /* 0x040fe20000410000 */
[----:B------:R-:W-:Y:S01]  /*eb40*/  FFMA.FTZ R51, R45, R8, -R4 ;  /* 0x000000082d337223 */ /* 0x000fe20000010804 */
[-C--:B------:R-:W-:Y:S01]  /*eb50*/  FMUL.FTZ R45, R10, R9.reuse ;  /* 0x000000090a2d7220 */ /* 0x080fe20000410000 */
[----:B------:R-:W-:Y:S02]  /*eb60*/  HADD2.F32 R50, -RZ, R11.H0_H0 ;  /* 0x2000000bff327230 */ /* 0x000fe40000004100 */
[----:B------:R-:W-:Y:S01]  /*eb70*/  FFMA.FTZ R10, R6, R9, -R5 ;  /* 0x00000009060a7223 */ /* 0x000fe20000010805 */
[----:B------:R-:W-:-:S02]  /*eb80*/  HADD2.F32 R9, -RZ, R31.H1_H1 ;  /* 0x3000001fff097230 */ /* 0x000fc40000004100 */
[----:B------:R-:W-:Y:S01]  /*eb90*/  FFMA.FTZ R44, R6, R43, R45 ;  /* 0x0000002b062c7223 */ /* 0x000fe2000001002d */
[----:B------:R-:W-:Y:S02]  /*eba0*/  HADD2.F32 R5, -RZ, R27.H1_H1 ;  /* 0x3000001bff057230 */ /* 0x000fe40000004100 */
[----:B------:R-:W-:Y:S02]  /*ebb0*/  HADD2.F32 R11, -RZ, R11.H1_H1 ;  /* 0x3000000bff0b7230 */ /* 0x000fe40000004100 */
[C---:B------:R-:W-:Y:S01]  /*ebc0*/  FMUL.FTZ R43, R50.reuse, R9 ;  /* 0x00000009322b7220 */ /* 0x040fe20000410000 */
[----:B------:R-:W-:Y:S02]  /*ebd0*/  HADD2.F32 R8, -RZ, R32.H1_H1 ;  /* 0x30000020ff087230 */ /* 0x000fe40000004100 */
[----:B------:R-:W-:Y:S01]  /*ebe0*/  FMUL.FTZ R50, R50, R5 ;  /* 0x0000000532327220 */ /* 0x000fe20000410000 */
[----:B------:R-:W-:Y:S02]  /*ebf0*/  HADD2.F32 R4, -RZ, R28.H1_H1 ;  /* 0x3000001cff047230 */ /* 0x000fe40000004100 */
[----:B------:R-:W-:-:S02]  /*ec00*/  HADD2.F32 R46, -RZ, R7.H0_H0 ;  /* 0x20000007ff2e7230 */ /* 0x000fc40000004100 */
[C---:B------:R-:W-:Y:S01]  /*ec10*/  FMUL.FTZ R6, R11.reuse, R8 ;  /* 0x000000080b067220 */ /* 0x040fe20000410000 */
[----:B------:R-:W-:Y:S02]  /*ec20*/  HADD2.F32 R7, -RZ, R7.H1_H1 ;  /* 0x30000007ff077230 */ /* 0x000fe40000004100 */
[-C--:B------:R-:W-:Y:S01]  /*ec30*/  FMUL.FTZ R45, R11, R4.reuse ;  /* 0x000000040b2d7220 */ /* 0x080fe20000410000 */
[C---:B------:R-:W-:Y:S01]  /*ec40*/  FFMA.FTZ R43, R46.reuse, R5, -R43 ;  /* 0x000000052e2b7223 */ /* 0x040fe2000001082b */
[----:B------:R-:W-:Y:S01]  /*ec50*/  FFMA.FTZ R11, R46, R9, R50 ;  /* 0x000000092e0b7223 */ /* 0x000fe20000010032 */
[C---:B------:R-:W-:Y:S01]  /*ec60*/  FFMA.FTZ R46, R7.reuse, R4, -R6 ;  /* 0x00000004072e7223 */ /* 0x040fe20000010806 */
        /* <DEDUP_REMOVED lines=11> */
.L_x_3462:
[----:B------:R-:W-:Y:S05]  /*ed20*/  BSYNC B2 ;  /* 0x0000000000027941 */ /* 0x000fea0003800000 */
.L_x_3461:
[----:B------:R-:W-:Y:S05]  /*ed30*/  @P2 BRA `(.L_x_3458) ;  /* 0x0000000400582947 */ /* 0x000fea0003800000 */
[----:B------:R-:W-:Y:S01]  /*ed40*/  LEA.HI R37, R37, R234, RZ, 0x1d ;  /* 0x000000ea25257211 */ /* 0x000fe200078fe8ff */
[----:B------:R-:W-:Y:S02]  /*ed50*/  HADD2.F32 R53, -RZ, R15.H0_H0 ;  /* 0x2000000fff357230 */ /* 0x000fe40000004100 */
[----:B------:R-:W-:Y:S01]  /*ed60*/  HADD2.F32 R51, -RZ, R0.H0_H0 ;  /* 0x20000000ff337230 */ /* 0x000fe20000004100 */
[----:B-12---:R-:W-:Y:S01]  /*ed70*/  SHF.R.S32.HI R6, RZ, 0x1f, R37 ;  /* 0x0000001fff067819 */ /* 0x006fe20000011425 */
[----:B------:R-:W-:Y:S01]  /*ed80*/  HADD2.F32 R55, -RZ, R20.H0_H0 ;  /* 0x20000014ff377230 */ /* 0x000fe20000004100 */
[----:B------:R-:W-:Y:S02]  /*ed90*/  SHF.L.U32 R4, R37, 0x3, RZ ;  /* 0x0000000325047819 */ /* 0x000fe400000006ff */
[----:B------:R-:W-:Y:S02]  /*eda0*/  LEA.HI R6, R6, R37, RZ, 0x3 ;  /* 0x0000002506067211 */ /* 0x000fe400078f18ff */
[----:B0-----:R-:W-:-:S03]  /*edb0*/  LOP3.LUT R5, R209, 0x38, R4, 0xf8, !PT ;  /* 0x00000038d1057812 */ /* 0x001fc600078ef804 */
        /* <DEDUP_REMOVED lines=78> */
.L_x_3458:
[----:B------:R-:W-:Y:S05]  /*f2a0*/  BSYNC B1 ;  /* 0x0000000000017941 */ /* 0x000fea0003800000 */
.L_x_3457:
[----:B------:R-:W-:-:S13]  /*f2b0*/  ISETP.GE.AND P0, PT, R224, R3, PT ;  /* 0x00000003e000720c */ /* 0x000fda0003f06270 */
[----:B------:R-:W-:Y:S05]  /*f2c0*/  @P0 BRA `(.L_x_3438) ;  /* 0x0000001000340947 */ /* 0x000fea0003800000 */
[----:B------:R-:W4:Y:S01]  /*f2d0*/  LDC R3, c[0x0][0x3d4] ;  /* 0x0000f500ff037b82 */ /* 0x000f220000000800 */
[----:B------:R-:W-:Y:S01]  /*f2e0*/  BSSY B1, `(.L_x_3463) ;  /* 0x000005b000017945 */ /* 0x000fe20003800000 */
[-C--:B----4-:R-:W-:Y:S02]  /*f2f0*/  ISETP.GE.AND P0, PT, R22, R3.reuse, PT ;  /* 0x000000031600720c */ /* 0x090fe40003f06270 */
[-C--:B------:R-:W-:Y:S02]  /*f300*/  ISETP.GE.AND P1, PT, R205, R3.reuse, PT ;  /* 0x00000003cd00720c */ /* 0x080fe40003f26270 */
[----:B------:R-:W-:-:S09]  /*f310*/  ISETP.GE.AND P2, PT, R206, R3, PT ;  /* 0x00000003ce00720c */ /* 0x000fd20003f46270 */
[----:B------:R-:W-:Y:S05]  /*f320*/  @P0 BRA `(.L_x_3464) ;  /* 0x0000000400580947 */ /* 0x000fea0003800000 */
[----:B-123--:R-:W-:Y:S01]  /*f330*/  LEA.HI R4, R3, R228, RZ, 0x1d ;  /* 0x000000e403047211 */ /* 0x00efe200078fe8ff */
[--C-:B------:R-:W-:Y:S02]  /*f340*/  HADD2.F32 R50, -RZ, R33.reuse.H0_H0 ;  /* 0x20000021ff327230 */ /* 0x100fe40000004100 */
[----:B------:R-:W-:Y:S01]  /*f350*/  HADD2.F32 R52, -RZ, R36.H0_H0 ;  /* 0x20000024ff347230 */ /* 0x000fe20000004100 */
[----:B------:R-:W-:Y:S01]  /*f360*/  SHF.R.S32.HI R7, RZ, 0x1f, R4 ;  /* 0x0000001fff077819 */ /* 0x000fe20000011404 */
[----:B------:R-:W-:Y:S01]  /*f370*/  HADD2.F32 R54, -RZ, R38.H0_H0 ;  /* 0x20000026ff367230 */ /* 0x000fe20000004100 */
[----:B0-----:R-:W-:Y:S01]  /*f380*/  SHF.L.U32 R5, R4, 0x3, RZ ;  /* 0x0000000304057819 */ /* 0x001fe200000006ff */
[----:B------:R-:W-:Y:S01]  /*f390*/  HADD2.F32 R57, -RZ, R33.H1_H1 ;  /* 0x30000021ff397230 */ /* 0x000fe20000004100 */
[----:B------:R-:W-:Y:S01]  /*f3a0*/  LEA.HI R7, R7, R4, RZ, 0x3 ;  /* 0x0000000407077211 */ /* 0x000fe200078f18ff */
[----:B------:R-:W-:Y:S01]  /*f3b0*/  HADD2.F32 R59, -RZ, R36.H1_H1 ;  /* 0x30000024ff3b7230 */ /* 0x000fe20000004100 */
        /* <DEDUP_REMOVED lines=18> */
[----:B------:R-:W-:Y:S01]  /*f4e0*/  FMUL.FTZ R53, R50, R46 ;  /* 0x0000002e32357220 */ /* 0x000fe20000410000 */
[----:B------:R-:W-:Y:S02]  /*f4f0*/  HADD2.F32 R46, -RZ, R34.H0_H0 ;  /* 0x20000022ff2e7230 */ /* 0x000fe40000004100 */
[----:B------:R-:W-:Y:S01]  /*f500*/  FMUL.FTZ R55, R54, R8 ;  /* 0x0000000836377220 */ /* 0x000fe20000410000 */
[----:B------:R-:W-:-:S02]  /*f510*/  HADD2.F32 R9, -RZ, R9.H1_H1 ;  /* 0x30000009ff097230 */ /* 0x000fc40000004100 */
[----:B------:R-:W-:Y:S01]  /*f520*/  FFMA.FTZ R53, R52, R42, R53 ;  /* 0x0000002a34357223 */ /* 0x000fe20000010035 */
[----:B------:R-:W-:Y:S02]  /*f530*/  HADD2.F32 R48, -RZ, R10.H0_H0 ;  /* 0x2000000aff307230 */ /* 0x000fe40000004100 */
[C---:B------:R-:W-:Y:S01]  /*f540*/  FMUL.FTZ R33, R46.reuse, R8 ;  /* 0x000000082e217220 */ /* 0x040fe20000410000 */
[----:B------:R-:W-:Y:S01]  /*f550*/  FFMA.FTZ R8, R46, R4, -R55 ;  /* 0x000000042e087223 */ /* 0x000fe20000010837 */
[----:B------:R-:W-:Y:S02]  /*f560*/  HADD2.F32 R55, -RZ, R38.H1_H1 ;  /* 0x30000026ff377230 */ /* 0x000fe40000004100 */
[----:B------:R-:W-:Y:S01]  /*f570*/  FFMA.FTZ R51, R50, R42, -R51 ;  /* 0x0000002a32337223 */ /* 0x000fe20000010833 */
[----:B------:R-:W-:Y:S01]  /*f580*/  FFMA.FTZ R36, R54, R4, R33 ;  /* 0x0000000436247223 */ /* 0x000fe20000010021 */
[----:B------:R-:W-:Y:S02]  /*f590*/  HADD2.F32 R33, -RZ, R34.H1_H1 ;  /* 0x30000022ff217230 */ /* 0x000fe40000004100 */
[----:B------:R-:W-:Y:S01]  /*f5a0*/  FMUL.FTZ R42, R59, R47 ;  /* 0x0000002f3b2a7220 */ /* 0x000fe20000410000 */
[----:B------:R-:W-:Y:S01]  /*f5b0*/  FMUL.FTZ R4, R55, R9 ;  /* 0x0000000937047220 */ /* 0x000fe20000410000 */
[----:B------:R-:W-:-:S02]  /*f5c0*/  HADD2.F32 R10, -RZ, R10.H1_H1 ;  /* 0x3000000aff0a7230 */ /* 0x000fc40000004100 */
[----:B------:R-:W-:Y:S01]  /*f5d0*/  FMUL.FTZ R38, R57, R47 ;  /* 0x0000002f39267220 */ /* 0x000fe20000410000 */
[C---:B------:R-:W-:Y:S01]  /*f5e0*/  FMUL.FTZ R34, R33.reuse, R9 ;  /* 0x0000000921227220 */ /* 0x040fe20000410000 */
[----:B------:R-:W-:Y:S02]  /*f5f0*/  HADD2.F32 R52, -RZ, R41.H0_H0 ;  /* 0x20000029ff347230 */ /* 0x000fe40000004100 */
[-C--:B------:R-:W-:Y:S01]  /*f600*/  FFMA.FTZ R9, R33, R5.reuse, -R4 ;  /* 0x0000000521097223 */ /* 0x080fe20000010804 */
[----:B------:R-:W-:Y:S02]  /*f610*/  HADD2.F32 R4, -RZ, R40.H0_H0 ;  /* 0x20000028ff047230 */ /* 0x000fe40000004100 */
[----:B------:R-:W-:Y:S01]  /*f620*/  FFMA.FTZ R33, R55, R5, R34 ;  /* 0x0000000537217223 */ /* 0x000fe20000010022 */
[----:B------:R-:W-:Y:S02]  /*f630*/  HADD2.F32 R46, -RZ, R35.H0_H0 ;  /* 0x20000023ff2e7230 */ /* 0x000fe40000004100 */
[----:B------:R-:W-:Y:S01]  /*f640*/  FMUL.FTZ R5, R52, R10 ;  /* 0x0000000a34057220 */ /* 0x000fe20000410000 */
[----:B------:R-:W-:-:S02]  /*f650*/  HADD2.F32 R50, -RZ, R39.H0_H0 ;  /* 0x20000027ff327230 */ /* 0x000fc40000004100 */
[C---:B------:R-:W-:Y:S01]  /*f660*/  FMUL.FTZ R55, R4.reuse, R10 ;  /* 0x0000000a04377220 */ /* 0x040fe20000410000 */
[--C-:B------:R-:W-:Y:S02]  /*f670*/  HADD2.F32 R49, -RZ, R11.reuse.H0_H0 ;  /* 0x2000000bff317230 */ /* 0x100fe40000004100 */
[-C--:B------:R-:W-:Y:S01]  /*f680*/  FFMA.FTZ R42, R57, R43.reuse, -R42 ;  /* 0x0000002b392a7223 */ /* 0x080fe2000001082a */
[----:B------:R-:W-:Y:S02]  /*f690*/  HADD2.F32 R11, -RZ, R11.H1_H1 ;  /* 0x3000000bff0b7230 */ /* 0x000fe40000004100 */
[----:B------:R-:W-:Y:S01]  /*f6a0*/  FFMA.FTZ R38, R59, R43, R38 ;  /* 0x0000002b3b267223 */ /* 0x000fe20000010026 */
[----:B------:R-:W-:Y:S01]  /*f6b0*/  FFMA.FTZ R10, R4, R6, -R5 ;  /* 0x00000006040a7223 */ /* 0x000fe20000010805 */
[----:B------:R-:W-:Y:S02]  /*f6c0*/  HADD2.F32 R39, -RZ, R39.H1_H1 ;  /* 0x30000027ff277230 */ /* 0x000fe40000004100 */
[----:B------:R-:W-:Y:S01]  /*f6d0*/  FMUL.FTZ R43, R50, R48 ;  /* 0x00000030322b7220 */ /* 0x000fe20000410000 */
[----:B------:R-:W-:-:S02]  /*f6e0*/  HADD2.F32 R41, -RZ, R41.H1_H1 ;  /* 0x30000029ff297230 */ /* 0x000fc40000004100 */
[C---:B------:R-:W-:Y:S01]  /*f6f0*/  FMUL.FTZ R47, R46.reuse, R48 ;  /* 0x000000302e2f7220 */ /* 0x040fe20000410000 */
[----:B------:R-:W-:Y:S02]  /*f700*/  HADD2.F32 R35, -RZ, R35.H1_H1 ;  /* 0x30000023ff237230 */ /* 0x000fe40000004100 */
[-C--:B------:R-:W-:Y:S01]  /*f710*/  FFMA.FTZ R43, R46, R44.reuse, -R43 ;  /* 0x0000002c2e2b7223 */ /* 0x080fe2000001082b */
[----:B------:R-:W-:Y:S02]  /*f720*/  HADD2.F32 R5, -RZ, R40.H1_H1 ;  /* 0x30000028ff057230 */ /* 0x000fe40000004100 */
[----:B------:R-:W-:Y:S01]  /*f730*/  FFMA.FTZ R47, R50, R44, R47 ;  /* 0x0000002c322f7223 */ /* 0x000fe2000001002f */
[--C-:B------:R-:W-:Y:S02]  /*f740*/  HADD2.F32 R45, -RZ, R7.reuse.H0_H0 ;  /* 0x20000007ff2d7230 */ /* 0x100fe40000004100 */
[----:B------:R-:W-:Y:S01]  /*f750*/  FFMA.FTZ R34, R52, R6, R55 ;  /* 0x0000000634227223 */ /* 0x000fe20000010037 */
[----:B------:R-:W-:-:S02]  /*f760*/  HADD2.F32 R7, -RZ, R7.H1_H1 ;  /* 0x30000007ff077230 */ /* 0x000fc40000004100 */
        /* <DEDUP_REMOVED lines=18> */
.L_x_3464:
[----:B------:R-:W-:Y:S05]  /*f890*/  BSYNC B1 ;  /* 0x0000000000017941 */ /* 0x000fea0003800000 */
.L_x_3463:
[----:B------:R-:W-:Y:S04]  /*f8a0*/  BSSY B1, `(.L_x_3465) ;  /* 0x0000058000017945 */ /* 0x000fe80003800000 */
[----:B------:R-:W-:Y:S05]  /*f8b0*/  @P1 BRA `(.L_x_3466) ;  /* 0x0000000400581947 */ /* 0x000fea0003800000 */
[----:B-1234-:R-:W-:Y:S01]  /*f8c0*/  LEA.HI R4, R3, R229, RZ, 0x1d ;  /* 0x000000e503047211 */ /* 0x01efe200078fe8ff */
[----:B------:R-:W-:Y:S02]  /*f8d0*/  HADD2.F32 R42, -RZ, R25.H0_H0 ;  /* 0x20000019ff2a7230 */ /* 0x000fe40000004100 */
[----:B------:R-:W-:Y:S01]  /*f8e0*/  HADD2.F32 R44, -RZ, R29.H0_H0 ;  /* 0x2000001dff2c7230 */ /* 0x000fe20000004100 */
[----:B------:R-:W-:Y:S01]  /*f8f0*/  SHF.R.S32.HI R7, RZ, 0x1f, R4 ;  /* 0x0000001fff077819 */ /* 0x000fe20000011404 */
[--C-:B------:R-:W-:Y:S01]  /*f900*/  HADD2.F32 R46, -RZ, R30.reuse.H0_H0 ;  /* 0x2000001eff2e7230 */ /* 0x100fe20000004100 */
[----:B0-----:R-:W-:Y:S01]  /*f910*/  SHF.L.U32 R5, R4, 0x3, RZ ;  /* 0x0000000304057819 */ /* 0x001fe200000006ff */
[----:B------:R-:W-:Y:S01]  /*f920*/  HADD2.F32 R47, -RZ, R25.H1_H1 ;  /* 0x30000019ff2f7230 */ /* 0x000fe20000004100 */
[----:B------:R-:W-:Y:S01]  /*f930*/  LEA.HI R7, R7, R4, RZ, 0x3 ;  /* 0x0000000407077211 */ /* 0x000fe200078f18ff */
[----:B------:R-:W-:Y:S01]  /*f940*/  HADD2.F32 R49, -RZ, R29.H1_H1 ;  /* 0x3000001dff317230 */ /* 0x000fe20000004100 */
[----:B------:R-:W-:Y:S01]  /*f950*/  LOP3.LUT R4, R208, 0x38, R5, 0xf8, !PT ;  /* 0x00000038d0047812 */ /* 0x000fe200078ef805 */
[----:B------:R-:W-:-:S02]  /*f960*/  HADD2.F32 R51, -RZ, R30.H1_H1 ;  /* 0x3000001eff337230 */ /* 0x000fc40000004100 */
        /* <DEDUP_REMOVED lines=21> */
[----:B------:R-:W-:Y:S01]  /*fac0*/  FFMA.FTZ R43, R42, R34, -R43 ;  /* 0x000000222a2b7223 */ /* 0x000fe2000001082b */
[--C-:B------:R-:W-:Y:S02]  /*fad0*/  HADD2.F32 R40, -RZ, R10.reuse.H0_H0 ;  /* 0x2000000aff287230 */ /* 0x100fe40000004100 */
[C---:B------:R-:W-:Y:S01]  /*fae0*/  FMUL.FTZ R25, R38.reuse, R8 ;  /* 0x0000000826197220 */ /* 0x040fe20000410000 */
[----:B------:R-:W-:Y:S01]  /*faf0*/  FFMA.FTZ R8, R38, R4, -R29 ;  /* 0x0000000426087223 */ /* 0x000fe2000001081d */
[----:B------:R-:W-:Y:S02]  /*fb00*/  HADD2.F32 R10, -RZ, R10.H1_H1 ;  /* 0x3000000aff0a7230 */ /* 0x000fe40000004100 */
[----:B------:R-:W-:Y:S01]  /*fb10*/  FFMA.FTZ R45, R44, R34, R45 ;  /* 0x000000222c2d7223 */ /* 0x000fe2000001002d */
[----:B------:R-:W-:Y:S01]  /*fb20*/  FFMA.FTZ R30, R46, R4, R25 ;  /* 0x000000042e1e7223 */ /* 0x000fe20000010019 */
[----:B------:R-:W-:Y:S02]  /*fb30*/  HADD2.F32 R25, -RZ, R26.H1_H1 ;  /* 0x3000001aff197230 */ /* 0x000fe40000004100 */
[----:B------:R-:W-:Y:S01]  /*fb40*/  FMUL.FTZ R4, R51, R9 ;  /* 0x0000000933047220 */ /* 0x000fe20000410000 */
[----:B------:R-:W-:-:S02]  /*fb50*/  HADD2.F32 R46, -RZ, R32.H0_H0 ;  /* 0x20000020ff2e7230 */ /* 0x000fc40000004100 */
[-C--:B------:R-:W-:Y:S01]  /*fb60*/  FMUL.FTZ R34, R49, R39.reuse ;  /* 0x0000002731227220 */ /* 0x080fe20000410000 */
[----:B------:R-:W-:Y:S01]  /*fb70*/  FMUL.FTZ R38, R47, R39 ;  /* 0x000000272f267220 */ /* 0x000fe20000410000 */
[C---:B------:R-:W-:Y:S01]  /*fb80*/  FMUL.FTZ R26, R25.reuse, R9 ;  /* 0x00000009191a7220 */ /* 0x040fe20000410000 */
[----:B------:R-:W-:Y:S01]  /*fb90*/  FFMA.FTZ R9, R25, R5, -R4 ;  /* 0x0000000519097223 */ /* 0x000fe20000010804 */
[----:B------:R-:W-:Y:S02]  /*fba0*/  HADD2.F32 R4, -RZ, R28.H0_H0 ;  /* 0x2000001cff047230 */ /* 0x000fe40000004100 */
[----:B------:R-:W-:Y:S01]  /*fbb0*/  FFMA.FTZ R34, R47, R35, -R34 ;  /* 0x000000232f227223 */ /* 0x000fe20000010822 */
[----:B------:R-:W-:Y:S01]  /*fbc0*/  FFMA.FTZ R25, R51, R5, R26 ;  /* 0x0000000533197223 */ /* 0x000fe2000001001a */
[-C--:B------:R-:W-:Y:S01]  /*fbd0*/  FMUL.FTZ R5, R46, R10.reuse ;  /* 0x0000000a2e057220 */ /* 0x080fe20000410000 */
[----:B------:R-:W-:Y:S02]  /*fbe0*/  HADD2.F32 R41, -RZ, R11.H0_H0 ;  /* 0x2000000bff297230 */ /* 0x000fe40000004100 */
[----:B------:R-:W-:Y:S01]  /*fbf0*/  FMUL.FTZ R39, R4, R10 ;  /* 0x0000000a04277220 */ /* 0x000fe20000410000 */
[----:B------:R-:W-:-:S02]  /*fc00*/  HADD2.F32 R44, -RZ, R31.H0_H0 ;  /* 0x2000001fff2c7230 */ /* 0x000fc40000004100 */
[----:B------:R-:W-:Y:S01]  /*fc10*/  FFMA.FTZ R10, R4, R6, -R5 ;  /* 0x00000006040a7223 */ /* 0x000fe20000010805 */
[----:B------:R-:W-:Y:S02]  /*fc20*/  HADD2.F32 R11, -RZ, R11.H1_H1 ;  /* 0x3000000bff0b7230 */ /* 0x000fe40000004100 */
[----:B------:R-:W-:Y:S01]  /*fc30*/  FFMA.FTZ R38, R49, R35, R38 ;  /* 0x0000002331267223 */ /* 0x000fe20000010026 */
[----:B------:R-:W-:Y:S02]  /*fc40*/  HADD2.F32 R42, -RZ, R27.H0_H0 ;  /* 0x2000001bff2a7230 */ /* 0x000fe40000004100 */
[----:B------:R-:W-:Y:S01]  /*fc50*/  FMUL.FTZ R29, R44, R40 ;  /* 0x000000282c1d7220 */ /* 0x000fe20000410000 */
[----:B------:R-:W-:Y:S02]  /*fc60*/  HADD2.F32 R31, -RZ, R31.H1_H1 ;  /* 0x3000001fff1f7230 */ /* 0x000fe40000004100 */
[----:B------:R-:W-:Y:S01]  /*fc70*/  FFMA.FTZ R26, R46, R6, R39 ;  /* 0x000000062e1a7223 */ /* 0x000fe20000010027 */
[----:B------:R-:W-:-:S02]  /*fc80*/  HADD2.F32 R47, -RZ, R32.H1_H1 ;  /* 0x30000020ff2f7230 */ /* 0x000fc40000004100 */
[----:B------:R-:W-:Y:S01]  /*fc90*/  FMUL.FTZ R35, R42, R40 ;  /* 0x000000282a237220 */ /* 0x000fe20000410000 */
[----:B------:R-:W-:Y:S02]  /*fca0*/  HADD2.F32 R27, -RZ, R27.H1_H1 ;  /* 0x3000001bff1b7230 */ /* 0x000fe40000004100 */
[----:B------:R-:W-:Y:S01]  /*fcb0*/  FMUL.FTZ R4, R31, R41 ;  /* 0x000000291f047220 */ /* 0x000fe20000410000 */
[----:B------:R-:W-:Y:S02]  /*fcc0*/  HADD2.F32 R5, -RZ, R28.H1_H1 ;  /* 0x3000001cff057230 */ /* 0x000fe40000004100 */
[----:B------:R-:W-:Y:S01]  /*fcd0*/  FMUL.FTZ R28, R47, R11 ;  /* 0x0000000b2f1c7220 */ /* 0x000fe20000410000 */
[--C-:B------:R-:W-:Y:S02]  /*fce0*/  HADD2.F32 R37, -RZ, R7.reuse.H0_H0 ;  /* 0x20000007ff257230 */ /* 0x100fe40000004100 */
[----:B------:R-:W-:Y:S01]  /*fcf0*/  FMUL.FTZ R6, R27, R41 ;  /* 0x000000291b067220 */ /* 0x000fe20000410000 */
[----:B------:R-:W-:-:S02]  /*fd00*/  HADD2.F32 R7, -RZ, R7.H1_H1 ;  /* 0x30000007ff077230 */ /* 0x000fc40000004100 */
[----:B------:R-:W-:Y:S01]  /*fd10*/  FMUL.FTZ R32, R5, R11 ;  /* 0x0000000b05207220 */ /* 0x000fe20000410000 */
[-C--:B------:R-:W-:Y:S01]  /*fd20*/  FFMA.FTZ R29, R42, R36.reuse, -R29 ;  /* 0x000000242a1d7223 */ /* 0x080fe2000001081d */
[----:B------:R-:W-:Y:S01]  /*fd30*/  FFMA.FTZ R11, R27, R37, -R4 ;  /* 0x000000251b0b7223 */ /* 0x000fe20000010804 */
[----:B------:R-:W-:Y:S01]  /*fd40*/  FFMA.FTZ R35, R44, R36, R35 ;  /* 0x000000242c237223 */ /* 0x000fe20000010023 */
[----:B------:R-:W-:Y:S01]  /*fd50*/  FFMA.FTZ R28, R5, R7, -R28 ;  /* 0x00000007051c7223 */ /* 0x000fe2000001081c */
[----:B------:R-:W-:Y:S01]  /*fd60*/  FFMA.FTZ R37, R31, R37, R6 ;  /* 0x000000251f257223 */ /* 0x000fe20000010006 */
[----:B------:R-:W-:Y:S01]  /*fd70*/  FFMA.FTZ R32, R47, R7, R32 ;  /* 0x000000072f207223 */ /* 0x000fe20000010020 */
[----:B------:R-:W-:Y:S02]  /*fd80*/  F2FP.F16.F32.PACK_AB R4, R8, R43 ;  /* 0x0000002b0804723e */ /* 0x000fe400000000ff */
[----:B------:R-:W-:Y:S02]  /*fd90*/  F2FP.F16.F32.PACK_AB R5, R9, R34 ;  /* 0x000000220905723e */ /* 0x000fe400000000ff */
[----:B------:R-:W-:-:S02]  /*fda0*/  F2FP.F16.F32.PACK_AB R6, R10, R29 ;  /* 0x0000001d0a06723e */ /* 0x000fc400000000ff */
[----:B------:R-:W-:Y:S02]  /*fdb0*/  F2FP.F16.F32.PACK_AB R7, R28, R11 ;  /* 0x0000000b1c07723e */ /* 0x000fe400000000ff */
[----:B------:R-:W-:Y:S02]  /*fdc0*/  F2FP.F16.F32.PACK_AB R8, R30, R45 ;  /* 0x0000002d1e08723e */ /* 0x000fe400000000ff */
[----:B------:R-:W-:Y:S01]  /*fdd0*/  F2FP.F16.F32.PACK_AB R9, R25, R38 ;  /* 0x000000261909723e */ /* 0x000fe200000000ff */
[----:B------:R0:W-:Y:S01]  /*fde0*/  STS.128 [R232], R4 ;  /* 0x00000004e8007388 */ /* 0x0001e20000000c00 */
[----:B------:R-:W-:Y:S02]  /*fdf0*/  F2FP.F16.F32.PACK_AB R10, R26, R35 ;  /* 0x000000231a0a723e */ /* 0x000fe400000000ff */
[----:B------:R-:W-:-:S05]  /*fe00*/  F2FP.F16.F32.PACK_AB R11, R32, R37 ;  /* 0x00000025200b723e */ /* 0x000fca00000000ff */
[----:B------:R0:W-:Y:S02]  /*fe10*/  STS.128 [R33+0x15400], R8 ;  /* 0x0154000821007388 */ /* 0x0001e40000000c00 */
.L_x_3466:
[----:B------:R-:W-:Y:S05]  /*fe20*/  BSYNC B1 ;  /* 0x0000000000017941 */ /* 0x000fea0003800000 */
.L_x_3465:
[----:B------:R-:W-:Y:S05]  /*fe30*/  @P2 BRA `(.L_x_3438) ;  /* 0x0000000400582947 */ /* 0x000fea0003800000 */
[----:B------:R-:W-:Y:S01]  /*fe40*/  LEA.HI R3, R3, R234, RZ, 0x1d ;  /* 0x000000ea03037211 */ /* 0x000fe200078fe8ff */
[----:B0-----:R-:W-:Y:S02]  /*fe50*/  HADD2.F32 R33, -RZ, R0.H0_H0 ;  /* 0x20000000ff217230 */ /* 0x001fe40000004100 */
[--C-:B------:R-:W-:Y:S01]  /*fe60*/  HADD2.F32 R35, -RZ, R15.reuse.H0_H0 ;  /* 0x2000000fff237230 */ /* 0x100fe20000004100 */
[----:B-1234-:R-:W-:Y:S01]  /*fe70*/  SHF.R.S32.HI R4, RZ, 0x1f, R3 ;  /* 0x0000001fff047819 */ /* 0x01efe20000011403 */
[----:B------:R-:W-:Y:S01]  /*fe80*/  HADD2.F32 R40, -RZ, R20.H0_H0 ;  /* 0x20000014ff287230 */ /* 0x000fe20000004100 */
[----:B------:R-:W-:Y:S01]  /*fe90*/  SHF.L.U32 R5, R3, 0x3, RZ ;  /* 0x0000000303057819 */ /* 0x000fe200000006ff */
[----:B------:R-:W-:Y:S01]  /*fea0*/  HADD2.F32 R38, -RZ, R12.H0_H0 ;  /* 0x2000000cff267230 */ /* 0x000fe20000004100 */
[----:B------:R-:W-:Y:S01]  /*feb0*/  LEA.HI R3, R4, R3, RZ, 0x3 ;  /* 0x0000000304037211 */ /* 0x000fe200078f18ff */
[----:B------:R-:W-:Y:S01]  /*fec0*/  HADD2.F32 R42, -RZ, R15.H1_H1 ;  /* 0x3000000fff2a7230 */ /* 0x000fe20000004100 */
[----:B------:R-:W-:Y:S01]  /*fed0*/  LOP3.LUT R4, R208, 0x38, R5, 0xf8, !PT ;  /* 0x00000038d0047812 */ /* 0x000fe200078ef805 */
[----:B------:R-:W-:-:S02]  /*fee0*/  HADD2.F32 R0, -RZ, R0.H1_H1 ;  /* 0x30000000ff007230 */ /* 0x000fc40000004100 */
[----:B------:R-:W-:Y:S01]  /*fef0*/  IMAD.SHL.U32 R3, R3, 0x400, RZ ;  /* 0x0000040003037824 */ /* 0x000fe200078e00ff */
[----:B------:R-:W-:Y:S01]  /*ff00*/  LOP3.LUT R8, R4, R237, RZ, 0x3c, !PT ;  /* 0x000000ed04087212 */ /* 0x000fe200078e3cff */
[----:B------:R-:W-:Y:S01]  /*ff10*/  HADD2.F32 R39, -RZ, R20.H1_H1 ;  /* 0x30000014ff277230 */ /* 0x000fe20000004100 */
[----:B------:R-:W0:Y:S01]  /*ff20*/  LDS.128 R4, [R231] ;  /* 0x00000000e7047984 */ /* 0x000e220000000c00 */
[----:B------:R-:W-:Y:S01]  /*ff30*/  HADD2.F32 R41, -RZ, R21.H0_H0 ;  /* 0x20000015ff297230 */ /* 0x000fe20000004100 */
[----:B------:R-:W-:Y:S01]  /*ff40*/  LOP3.LUT R3, R3, 0x7fffe000, RZ, 0xc0, !PT ;  /* 0x7fffe00003037812 */ /* 0x000fe200078ec0ff */
[----:B------:R-:W-:-:S03]  /*ff50*/  HADD2.F32 R37, -RZ, R13.H0_H0 ;  /* 0x2000000dff257230 */ /* 0x000fc60000004100 */
        /* <DEDUP_REMOVED lines=9> */
[--C-:B------:R-:W-:Y:S02]  /*fff0*/  HADD2.F32 R28, -RZ, R7.reuse.H0_H0 ;  /* 0x20000007ff1c7230 */ /* 0x100fe40000004100 */
[----:B------:R-:W-:Y:S02]  /*10000*/  HADD2.F32 R7, -RZ, R7.H1_H1 ;  /* 0x30000007ff077230 */ /* 0x000fe40000004100 */
[--C-:B-1----:R-:W-:Y:S02]  /*10010*/  HADD2.F32 R29, -RZ, R8.reuse.H0_H0 ;  /* 0x20000008ff1d7230 */ /* 0x102fe40000004100 */
[----:B------:R-:W-:Y:S02]  /*10020*/  HADD2.F32 R8, -RZ, R8.H1_H1 ;  /* 0x30000008ff087230 */ /* 0x000fe40000004100 */
[--C-:B------:R-:W-:Y:S02]  /*10030*/  HADD2.F32 R30, -RZ, R9.reuse.H0_H0 ;  /* 0x20000009ff1e7230 */ /* 0x100fe40000004100 */
[-C--:B------:R-:W-:Y:S01]  /*10040*/  FMUL.FTZ R34, R35, R29.reuse ;  /* 0x0000001d23227220 */ /* 0x080fe20000410000 */
[----:B------:R-:W-:Y:S01]  /*10050*/  FMUL.FTZ R36, R33, R29 ;  /* 0x0000001d21247220 */ /* 0x000fe20000410000 */
[----:B------:R-:W-:-:S02]  /*10060*/  HADD2.F32 R9, -RZ, R9.H1_H1 ;  /* 0x30000009ff097230 */ /* 0x000fc40000004100 */
[-C--:B------:R-:W-:Y:S01]  /*10070*/  FMUL.FTZ R15, R40, R8.reuse ;  /* 0x00000008280f7220 */ /* 0x080fe20000410000 */
[-C--:B------:R-:W-:Y:S01]  /*10080*/  FFMA.FTZ R34, R33, R25.reuse, -R34 ;  /* 0x0000001921227223 */ /* 0x080fe20000010822 */
[----:B------:R-:W-:Y:S01]  /*10090*/  FFMA.FTZ R36, R35, R25, R36 ;  /* 0x0000001923247223 */ /* 0x000fe20000010024 */
[----:B------:R-:W-:Y:S01]  /*100a0*/  FMUL.FTZ R25, R38, R8 ;  /* 0x0000000826197220 */ /* 0x000fe20000410000 */
[----:B------:R-:W-:Y:S01]  /*100b0*/  FMUL.FTZ R29, R42, R30 ;  /* 0x0000001e2a1d7220 */ /* 0x000fe20000410000 */
[----:B------:R-:W-:Y:S02]  /*100c0*/  HADD2.F32 R35, -RZ, R12.H1_H1 ;  /* 0x3000000cff237230 */ /* 0x000fe40000004100 */
[----:B------:R-:W-:Y:S01]  /*100d0*/  FFMA.FTZ R15, R38, R4, -R15 ;  /* 0x00000004260f7223 */ /* 0x000fe2000001080f */
[--C-:B------:R-:W-:Y:S02]  /*100e0*/  HADD2.F32 R31, -RZ, R10.reuse.H0_H0 ;  /* 0x2000000aff1f7230 */ /* 0x100fe40000004100 */
[----:B------:R-:W-:Y:S01]  /*100f0*/  FMUL.FTZ R33, R0, R30 ;  /* 0x0000001e00217220 */ /* 0x000fe20000410000 */
[----:B------:R-:W-:Y:S01]  /*10100*/  FFMA.FTZ R25, R40, R4, R25 ;  /* 0x0000000428197223 */ /* 0x000fe20000010019 */
[----:B------:R-:W-:Y:S01]  /*10110*/  FFMA.FTZ R29, R0, R26, -R29 ;  /* 0x0000001a001d7223 */ /* 0x000fe2000001081d */
[----:B------:R-:W-:-:S02]  /*10120*/  HADD2.F32 R10, -RZ, R10.H1_H1 ;  /* 0x3000000aff0a7230 */ /* 0x000fc40000004100 */
[-C--:B------:R-:W-:Y:S01]  /*10130*/  FMUL.FTZ R0, R39, R9.reuse ;  /* 0x0000000927007220 */ /* 0x080fe20000410000 */
[----:B------:R-:W-:Y:S01]  /*10140*/  FMUL.FTZ R4, R35, R9 ;  /* 0x0000000923047220 */ /* 0x000fe20000410000 */
[----:B------:R-:W-:Y:S02]  /*10150*/  HADD2.F32 R38, -RZ, R24.H0_H0 ;  /* 0x20000018ff267230 */ /* 0x000fe40000004100 */
[----:B------:R-:W-:Y:S01]  /*10160*/  FMUL.FTZ R8, R41, R31 ;  /* 0x0000001f29087220 */ /* 0x000fe20000410000 */
[----:B------:R-:W-:Y:S02]  /*10170*/  HADD2.F32 R30, -RZ, R14.H0_H0 ;  /* 0x2000000eff1e7230 */ /* 0x000fe40000004100 */
[----:B------:R-:W-:Y:S01]  /*10180*/  FFMA.FTZ R33, R42, R26, R33 ;  /* 0x0000001a2a217223 */ /* 0x000fe20000010021 */
[-C--:B------:R-:W-:Y:S01]  /*10190*/  FFMA.FTZ R0, R35, R5.reuse, -R0 ;  /* 0x0000000523007223 */ /* 0x080fe20000010800 */
[----:B------:R-:W-:Y:S01]  /*101a0*/  FFMA.FTZ R12, R39, R5, R4 ;  /* 0x00000005270c7223 */ /* 0x000fe20000010004 */
[----:B------:R-:W-:-:S02]  /*101b0*/  HADD2.F32 R32, -RZ, R11.H0_H0 ;  /* 0x2000000bff207230 */ /* 0x000fc40000004100 */
[C---:B------:R-:W-:Y:S01]  /*101c0*/  FMUL.FTZ R26, R37.reuse, R31 ;  /* 0x0000001f251a7220 */ /* 0x040fe20000410000 */
[-C--:B------:R-:W-:Y:S01]  /*101d0*/  FMUL.FTZ R5, R38, R10.reuse ;  /* 0x0000000a26057220 */ /* 0x080fe20000410000 */
[C---:B------:R-:W-:Y:S01]  /*101e0*/  FMUL.FTZ R9, R30.reuse, R10 ;  /* 0x0000000a1e097220 */ /* 0x040fe20000410000 */
[----:B------:R-:W-:Y:S02]  /*101f0*/  HADD2.F32 R11, -RZ, R11.H1_H1 ;  /* 0x3000000bff0b7230 */ /* 0x000fe40000004100 */
[-C--:B------:R-:W-:Y:S01]  /*10200*/  FFMA.FTZ R20, R37, R27.reuse, -R8 ;  /* 0x0000001b25147223 */ /* 0x080fe20000010808 */
[----:B------:R-:W-:Y:S02]  /*10210*/  HADD2.F32 R10, -RZ, R21.H1_H1 ;  /* 0x30000015ff0a7230 */ /* 0x000fe40000004100 */
[----:B------:R-:W-:Y:S01]  /*10220*/  FFMA.FTZ R26, R41, R27, R26 ;  /* 0x0000001b291a7223 */ /* 0x000fe2000001001a */
[----:B------:R-:W-:Y:S02]  /*10230*/  HADD2.F32 R31, -RZ, R24.H1_H1 ;  /* 0x30000018ff1f7230 */ /* 0x000fe40000004100 */
[----:B------:R-:W-:Y:S01]  /*10240*/  FFMA.FTZ R27, R30, R6, -R5 ;  /* 0x000000061e1b7223 */ /* 0x000fe20000010805 */
[----:B------:R-:W-:-:S02]  /*10250*/  HADD2.F32 R8, -RZ, R13.H1_H1 ;  /* 0x3000000dff087230 */ /* 0x000fc40000004100 */
[----:B------:R-:W-:Y:S01]  /*10260*/  FFMA.FTZ R13, R38, R6, R9 ;  /* 0x00000006260d7223 */ /* 0x000fe20000010009 */
        /* <DEDUP_REMOVED lines=19> */
.L_x_3438:
[----:B------:R-:W-:Y:S05]  /*103a0*/  BSYNC B0 ;  /* 0x0000000000007941 */ /* 0x000fea0003800000 */
.L_x_3416:
[----:B------:R-:W-:Y:S01]  /*103b0*/  @!PT LDS RZ, [RZ] ;  /* 0x00000000fffff984 */ /* 0x000fe20000000800 */
[----:B------:R-:W-:Y:S01]  /*103c0*/  @!PT LDS RZ, [RZ] ;  /* 0x00000000fffff984 */ /* 0x000fe20000000800 */
[----:B------:R-:W-:Y:S01]  /*103d0*/  @!PT LDS RZ, [RZ] ;  /* 0x00000000fffff984 */ /* 0x000fe20000000800 */
[----:B------:R-:W-:Y:S01]  /*103e0*/  @!PT LDS RZ, [RZ] ;  /* 0x00000000fffff984 */ /* 0x000fe20000000800 */
[----:B------:R5:W-:Y:S06]  /*103f0*/  MEMBAR.ALL.CTA ;  /* 0x0000000000007992 */ /* 0x000bec0000008000 */
[----:B-----5:R-:W5:Y:S01]  /*10400*/  FENCE.VIEW.ASYNC.S ;  /* 0x00000000000073c6 */ /* 0x020f620000000000 */
[----:B------:R-:W-:Y:S05]  /*10410*/  WARPSYNC.ALL ;  /* 0x0000000000007948 */ /* 0x000fea0003800000 */
[----:B-----5:R-:W-:Y:S06]  /*10420*/  BAR.SYNC.DEFER_BLOCKING 0xd, 0x100 ;  /* 0x0344000000007b1d */ /* 0x020fec0000010000 */
.L_x_3414:
[----:B01-3--:R-:W3:Y:S02]  /*10430*/  LDL R0, [R1+0x1c] ;  /* 0x00001c0001007983 */ /* 0x00bee40000100800 */
[----:B---3--:R-:W-:-:S13]  /*10440*/  R2UR UR4, R0 ;  /* 0x00000000000472ca */ /* 0x008fda00000e0000 */
[----:B------:R-:W-:-:S04]  /*10450*/  MOV R0, UR4 ;  /* 0x0000000400007c02 */ /* 0x000fc80008000f00 */
[----:B------:R-:W-:-:S13]  /*10460*/  ISETP.NE.AND P0, PT, R0, 0x3, PT ;  /* 0x000000030000780c */ /* 0x000fda0003f05270 */
[----:B------:R-:W-:Y:S05]  /*10470*/  @!P0 BRA `(.L_x_3467) ;  /* 0x0000000000048947 */ /* 0x000fea0003800000 */
[----:B------:R-:W-:Y:S01]  /*10480*/  BPT.TRAP 0x1 ;  /* 0x000000040000795c */ /* 0x000fe20000300000 */
.L_x_3467:
[----:B------:R-:W-:Y:S01]  /*10490*/  IMAD R3, R212, 0x8, R18 ;  /* 0x00000008d4037824 */ /* 0x000fe200078e0212 */
[----:B------:R-:W-:-:S04]  /*104a0*/  SHF.L.U32 R0, R214, 0x1f, RZ ;  /* 0x0000001fd6007819 */ /* 0x000fc800000006ff */
[----:B------:R0:W1:Y:S01]  /*104b0*/  SYNCS.PHASECHK.TRANS64.TRYWAIT P2, [R3+URZ+0x36830], R0 ;  /* 0x03683000030075a7 */ /* 0x000062000804017f */
[----:B------:R-:W-:Y:S05]  /*104c0*/  @!P0 BRA `(.L_x_3468) ;  /* 0x0000000000048947 */ /* 0x000fea0003800000 */
[----:B------:R-:W-:Y:S01]  /*104d0*/  BPT.TRAP 0x1 ;  /* 0x000000040000795c */ /* 0x000fe20000300000 */
.L_x_3468:
[----:B--2-4-:R-:W2:Y:S01]  /*104e0*/  S2R R4, SR_TID.X ;  /* 0x0000000000047919 */ /* 0x014ea20000002100 */
[----:B------:R-:W-:Y:S01]  /*104f0*/  IMAD.MOV.U32 R119, RZ, RZ, RZ ;  /* 0x000000ffff777224 */ /* 0x000fe200078e00ff */
[----:B--2---:R-:W-:-:S04]  /*10500*/  LOP3.LUT R4, R4, 0x7f, RZ, 0xc0, !PT ;  /* 0x0000007f04047812 */ /* 0x004fc800078ec0ff */
[----:B------:R-:W-:Y:S01]  /*10510*/  ISETP.NE.AND P1, PT, R4, RZ, PT ;  /* 0x000000ff0400720c */ /* 0x000fe20003f25270 */
[----:B-1----:R-:W-:-:S12]  /*10520*/  @P2 BRA `(.L_x_3469) ;  /* 0x0000000000082947 */ /* 0x002fd80003800000 */
[----:B------:R-:W1:Y:S02]  /*10530*/  SYNCS.PHASECHK.TRANS64.TRYWAIT P2, [R3+URZ+0x36830], R0 ;  /* 0x03683000030075a7 */ /* 0x000e64000804017f */
[----:B-1----:R-:W-:Y:S05]  /*10540*/  @!P2 BRA `(.L_x_3470) ;  /* 0x0000013c001ca947 */ /* 0x002fea0003800000 */
.L_x_3469:
[----:B------:R-:W-:Y:S05]  /*10550*/  WARPSYNC.ALL ;  /* 0x0000000000007948 */ /* 0x000fea0003800000 */
[----:B01----:R-:W-:Y:S01]  /*10560*/  IADD3 R0, R18, 0x21400, RZ ;  /* 0x0002140012007810 */ /* 0x003fe20007ffe0ff */
[----:B------:R-:W-:Y:S01]  /*10570*/  IMAD.MOV.U32 R5, RZ, RZ, 0x40000040 ;  /* 0x40000040ff057424 */ /* 0x000fe200078e00ff */
[----:B------:R-:W-:Y:S01]  /*10580*/  R2UR UR20, R2 ;  /* 0x00000000021472ca */ /* 0x000fe200000e0000 */
[----:B------:R-:W-:Y:S01]  /*10590*/  WARPGROUP.ARRIVE ;  /* 0x00000000000079c5 */ /* 0x000fe20000000000 */
[----:B------:R-:W-:Y:S01]  /*105a0*/  SHF.R.U32.HI R0, RZ, 0x4, R0 ;  /* 0x00000004ff007819 */ /* 0x000fe20000011600 */
[----:B------:R-:W-:Y:S01]  /*105b0*/  UMOV UR5, 0x40000040 ;  /* 0x4000004000057882 */ /* 0x000fe20000000000 */
[----:B------:R-:W-:Y:S01]  /*105c0*/  R2UR UR7, R5 ;  /* 0x00000000050772ca */ /* 0x000fe200000e0000 */
[----:B------:R-:W-:Y:S01]  /*105d0*/  IMAD.MOV.U32 R7, RZ, RZ, 0x40000040 ;  /* 0x40000040ff077424 */ /* 0x000fe200078e00ff */
[----:B------:R-:W-:Y:S01]  /*105e0*/  LOP3.LUT R0, R0, 0x3fff, RZ, 0xc0, !PT ;  /* 0x00003fff00007812 */ /* 0x000fe200078ec0ff */
[----:B------:R-:W-:Y:S01]  /*105f0*/  UMOV UR23, UR5 ;  /* 0x0000000500177c82 */ /* 0x000fe20008000000 */
[----:B------:R-:W-:Y:S01]  /*10600*/  IMAD.U32 R21, RZ, RZ, UR5 ;  /* 0x00000005ff157e24 */ /* 0x000fe2000f8e00ff */
[----:B------:R-:W-:Y:S01]  /*10610*/  UMOV UR9, UR23 ;  /* 0x0000001700097c82 */ /* 0x000fe20008000000 */
[----:B------:R-:W-:Y:S01]  /*10620*/  LOP3.LUT R216, R0, 0x10000, RZ, 0xfc, !PT ;  /* 0x0001000000d87812 */ /* 0x000fe200078efcff */
[----:B------:R-:W-:Y:S01]  /*10630*/  IMAD.MOV.U32 R9, RZ, RZ, 0x40000040 ;  /* 0x40000040ff097424 */ /* 0x000fe200078e00ff */
[----:B------:R-:W-:Y:S01]  /*10640*/  UMOV UR13, UR23 ;  /* 0x00000017000d7c82 */ /* 0x000fe20008000000 */
[----:B------:R-:W-:Y:S01]  /*10650*/  ULOP3.LUT UR20, UR20, 0x10000, URZ, 0xfc, !UPT ;  /* 0x0001000014147892 */ /* 0x000fe2000f8efc3f */
[----:B------:R-:W-:Y:S01]  /*10660*/  IMAD.MOV.U32 R15, RZ, RZ, 0x40000040 ;  /* 0x40000040ff0f7424 */ /* 0x000fe200078e00ff */
[----:B------:R-:W-:Y:S01]  /*10670*/  UMOV UR17, UR23 ;  /* 0x0000001700117c82 */ /* 0x000fe20008000000 */
[----:B------:R-:W-:Y:S01]  /*10680*/  IMAD R4, R212, 0xa80, R216 ;  /* 0x00000a80d4047824 */ /* 0x000fe200078e02d8 */
[----:B------:R-:W-:Y:S01]  /*10690*/  R2UR UR15, R9 ;  /* 0x00000000090f72ca */ /* 0x000fe200000e0000 */
[----:B------:R-:W-:Y:S01]  /*106a0*/  IMAD.MOV.U32 R9, RZ, RZ, 0x40000040 ;  /* 0x40000040ff097424 */ /* 0x000fe200078e00ff */
[----:B------:R-:W-:Y:S01]  /*106b0*/  UMOV UR25, 0x40000040 ;  /* 0x4000004000197882 */ /* 0x000fe20000000000 */
[----:B------:R-:W-:Y:S01]  /*106c0*/  UMOV UR4, UR20 ;  /* 0x0000001400047c82 */ /* 0x000fe20008000000 */
[C---:B------:R-:W-:Y:S01]  /*106d0*/  R2UR UR6, R4.reuse ;  /* 0x00000000040672ca */ /* 0x040fe200000e0000 */
[C---:B------:R-:W-:Y:S01]  /*106e0*/  VIADD R6, R4.reuse, 0x80 ;  /* 0x0000008004067836 */ /* 0x040fe20000000000 */
[----:B------:R-:W-:Y:S01]  /*106f0*/  UMOV UR22, UR4 ;  /* 0x0000000400167c82 */ /* 0x000fe20008000000 */
[----:B------:R-:W-:Y:S01]  /*10700*/  MOV R20, UR4 ;  /* 0x0000000400147c02 */ /* 0x000fe20008000f00 */
[----:B------:R-:W-:Y:S01]  /*10710*/  UMOV UR8, UR22 ;  /* 0x0000001600087c82 */ /* 0x000fe20008000000 */
[C---:B------:R-:W-:Y:S01]  /*10720*/  VIADD R8, R4.reuse, 0x180 ;  /* 0x0000018004087836 */ /* 0x040fe20000000000 */
[----:B------:R-:W-:Y:S01]  /*10730*/  UMOV UR12, UR22 ;  /* 0x00000016000c7c82 */ /* 0x000fe20008000000 */
[----:B------:R-:W-:Y:S01]  /*10740*/  UMOV UR16, UR22 ;  /* 0x0000001600107c82 */ /* 0x000fe20008000000 */
[----:B------:R-:W-:Y:S01]  /*10750*/  VIADD R14, R4, 0x280 ;  /* 0x00000280040e7836 */ /* 0x000fe20000000000 */
[----:B------:R-:W-:Y:S01]  /*10760*/  R2UR UR27, R9 ;  /* 0x00000000091b72ca */ /* 0x000fe200000e0000 */
[----:B------:R0:W-:Y:S01]  /*10770*/  STL.64 [R1], R20 ;  /* 0x0000001401007387 */ /* 0x0001e20000100a00 */
[----:B------:R-:W-:-:S02]  /*10780*/  R2UR UR14, R8 ;  /* 0x00000000080e72ca */ /* 0x000fc400000e0000 */
[----:B------:R-:W-:Y:S01]  /*10790*/  HGMMA.64x16x16.F32 R72, gdesc[UR4], RZ, !UPT, gsb0 ;  /* 0x00200000044879f0 */ /* 0x000fe2000c0008ff */
[----:B------:R-:W-:Y:S01]  /*107a0*/  R2UR UR6, R6 ;  /* 0x00000000060672ca */ /* 0x000fe200000e0000 */
[----:B------:R-:W-:Y:S01]  /*107b0*/  UMOV UR4, UR22 ;  /* 0x0000001600047c82 */ /* 0x000fe20008000000 */
[----:B------:R-:W-:Y:S01]  /*107c0*/  R2UR UR7, R7 ;  /* 0x00000000070772ca */ /* 0x000fe200000e0000 */
[----:B------:R-:W-:Y:S01]  /*107d0*/  UMOV UR5, UR23 ;  /* 0x0000001700057c82 */ /* 0x000fe20008000000 */
[----:B------:R-:W-:Y:S01]  /*107e0*/  IMAD.MOV.U32 R7, RZ, RZ, 0x40000040 ;  /* 0x40000040ff077424 */ /* 0x000fe200078e00ff */
[C---:B------:R-:W-:Y:S02]  /*107f0*/  IADD3 R6, R4.reuse, 0x100, RZ ;  /* 0x0000010004067810 */ /* 0x040fe40007ffe0ff */
[----:B------:R-:W-:Y:S01]  /*10800*/  IADD3 R8, R4, 0x2, RZ ;  /* 0x0000000204087810 */ /* 0x000fe20007ffe0ff */
[----:B0-----:R-:W-:Y:S01]  /*10810*/  IMAD.U32 R21, RZ, RZ, UR25 ;  /* 0x00000019ff157e24 */ /* 0x001fe2000f8e00ff */
[----:B------:R-:W-:-:S02]  /*10820*/  R2UR UR10, R6 ;  /* 0x00000000060a72ca */ /* 0x000fc400000e0000 */
[----:B------:R-:W-:Y:S02]  /*10830*/  R2UR UR11, R7 ;  /* 0x00000000070b72ca */ /* 0x000fe400000e0000 */
[----:B------:R-:W-:Y:S02]  /*10840*/  IADD3 R6, R4, 0x200, RZ ;  /* 0x0000020004067810 */ /* 0x000fe40007ffe0ff */
[----:B------:R-:W-:Y:S02]  /*10850*/  MOV R7, 0x40000040 ;  /* 0x4000004000077802 */ /* 0x000fe40000000f00 */
[----:B------:R-:W-:Y:S01]  /*10860*/  R2UR UR18, R6 ;  /* 0x00000000061272ca */ /* 0x000fe200000e0000 */
[----:B------:R-:W-:Y:S01]  /*10870*/  VIADD R6, R4, 0x300 ;  /* 0x0000030004067836 */ /* 0x000fe20000000000 */
[----:B------:R-:W-:Y:S01]  /*10880*/  R2UR UR19, R7 ;  /* 0x00000000071372ca */ /* 0x000fe200000e0000 */
[----:B------:R-:W-:Y:S01]  /*10890*/  IMAD.MOV.U32 R7, RZ, RZ, 0x40000040 ;  /* 0x40000040ff077424 */ /* 0x000fe200078e00ff */
[----:B------:R-:W-:Y:S01]  /*108a0*/  R2UR UR26, R8 ;  /* 0x00000000081a72ca */ /* 0x000fe200000e0000 */
[----:B------:R-:W-:Y:S01]  /*108b0*/  VIADD R8, R4, 0x182 ;  /* 0x0000018204087836 */ /* 0x000fe20000000000 */
[----:B------:R-:W-:-:S02]  /*108c0*/  MOV R9, 0x40000040 ;  /* 0x4000004000097802 */ /* 0x000fc40000000f00 */
[----:B------:R-:W-:Y:S02]  /*108d0*/  P2R R12, PR, RZ, 0x2 ;  /* 0x00000002ff0c7803 */ /* 0x000fe40000000000 */
[----:B------:R-:W-:Y:S01]  /*108e0*/  P2R R10, PR, RZ, 0x1 ;  /* 0x00000001ff0a7803 */ /* 0x000fe20000000000 */
[----:B------:R-:W-:Y:S02]  /*108f0*/  WARPGROUP.DEPBAR.LE gsb0, 0x0 ;  /* 0x00008000000079c5 */ /* 0x000fe40000010000 */
[----:B------:R-:W-:-:S06]  /*10900*/  WARPGROUP.ARRIVE ;  /* 0x00000000000079c5 */ /* 0x000fcc0000000000 */
[----:B------:R-:W-:Y:S01]  /*10910*/  HGMMA.64x16x16.F32 R64, gdesc[UR4], RZ, !UPT, gsb0 ;  /* 0x00200000044079f0 */ /* 0x000fe2000c0008ff */
        /* <DEDUP_REMOVED lines=8> */
[----:B------:R-:W-:Y:S01]  /*109a0*/  HGMMA.64x16x16.F32 R56, gdesc[UR8], RZ, !UPT, gsb0 ;  /* 0x00200000083879f0 */ /* 0x000fe2000c0008ff */
[----:B------:R-:W-:Y:S01]  /*109b0*/  R2UR UR10, R6 ;  /* 0x00000000060a72ca */ /* 0x000fe200000e0000 */
[----:B------:R-:W-:Y:S01]  /*109c0*/  UMOV UR8, UR22 ;  /* 0x0000001600087c82 */ /* 0x000fe20008000000 */
[----:B------:R-:W-:Y:S01]  /*109d0*/  R2UR UR11, R7 ;  /* 0x00000000070b72ca */ /* 0x000fe200000e0000 */
[----:B------:R-:W-:Y:S01]  /*109e0*/  UMOV UR9, UR23 ;  /* 0x0000001700097c82 */ /* 0x000fe20008000000 */
[----:B------:R-:W-:Y:S01]  /*109f0*/  IADD3 R6, R4, 0x82, RZ ;  /* 0x0000008204067810 */ /* 0x000fe20007ffe0ff */
[----:B------:R-:W-:Y:S01]  /*10a00*/  UMOV UR23, UR25 ;  /* 0x0000001900177c82 */ /* 0x000fe20008000000 */
[----:B------:R-:W-:Y:S01]  /*10a10*/  MOV R7, 0x40000040 ;  /* 0x4000004000077802 */ /* 0x000fe20000000f00 */
[----:B------:R-:W-:Y:S02]  /*10a20*/  WARPGROUP.DEPBAR.LE gsb0, 0x0 ;  /* 0x00008000000079c5 */ /* 0x000fe40000010000 */
[----:B------:R-:W-:-:S06]  /*10a30*/  WARPGROUP.ARRIVE ;  /* 0x00000000000079c5 */ /* 0x000fcc0000000000 */
[----:B------:R-:W-:Y:S01]  /*10a40*/  HGMMA.64x16x16.F32 R48, gdesc[UR12], RZ, !UPT, gsb0 ;  /* 0x002000000c3079f0 */ /* 0x000fe2000c0008ff */
[----:B------:R-:W-:Y:S01]  /*10a50*/  UIADD3 UR12, UR20, 0x2, URZ ;  /* 0x00000002140c7890 */ /* 0x000fe2000fffe03f */
[----:B------:R-:W-:-:S06]  /*10a60*/  UMOV UR13, UR23 ;  /* 0x00000017000d7c82 */ /* 0x000fcc0008000000 */
[----:B------:R-:W-:Y:S02]  /*10a70*/  UMOV UR24, UR12 ;  /* 0x0000000c00187c82 */ /* 0x000fe40008000000 */
[----:B------:R-:W-:Y:S01]  /*10a80*/  UMOV UR22, UR24 ;  /* 0x0000001800167c82 */ /* 0x000fe20008000000 */
[----:B------:R-:W-:Y:S01]  /*10a90*/  IMAD.U32 R20, RZ, RZ, UR24 ;  /* 0x00000018ff147e24 */ /* 0x000fe2000f8e00ff */
[----:B------:R-:W-:-:S04]  /*10aa0*/  UMOV UR12, UR22 ;  /* 0x00000016000c7c82 */ /* 0x000fc80008000000 */
[----:B------:R0:W-:Y:S01]  /*10ab0*/  STL.64 [R1+0x48], R20 ;  /* 0x0000481401007387 */ /* 0x0001e20000100a00 */
        /* <DEDUP_REMOVED lines=34> */
[----:B------:R-:W-:Y:S01]  /*10ce0*/  R2UR UR26, R8 ;  /* 0x00000000081a72ca */ /* 0x000fe200000e0000 */
[----:B------:R-:W-:Y:S01]  /*10cf0*/  UMOV UR25, 0x40000040 ;  /* 0x4000004000197882 */ /* 0x000fe20000000000 */
[----:B------:R-:W-:Y:S01]  /*10d00*/  R2UR UR27, R9 ;  /* 0x00000000091b72ca */ /* 0x000fe200000e0000 */
[----:B------:R-:W-:Y:S01]  /*10d10*/  IMAD.MOV.U32 R9, RZ, RZ, 0x40000040 ;  /* 0x40000040ff097424 */ /* 0x000fe200078e00ff */
[----:B------:R-:W-:Y:S02]  /*10d20*/  IADD3 R8, R4, 0x184, RZ ;  /* 0x0000018404087810 */ /* 0x000fe40007ffe0ff */
        /* <DEDUP_REMOVED lines=18> */
[----:B------:R-:W-:Y:S01]  /*10e50*/  UMOV UR23, UR25 ;  /* 0x0000001900177c82 */ /* 0x000fe20008000000 */
[----:B------:R-:W-:Y:S01]  /*10e60*/  IMAD.MOV.U32 R7, RZ, RZ, 0x40000040 ;  /* 0x40000040ff077424 */ /* 0x000fe200078e00ff */
[----:B------:R-:W-:Y:S02]  /*10e70*/  WARPGROUP.DEPBAR.LE gsb0, 0x0 ;  /* 0x00008000000079c5 */ /* 0x000fe40000010000 */
[----:B------:R-:W-:-:S06]  /*10e80*/  WARPGROUP.ARRIVE ;  /* 0x00000000000079c5 */ /* 0x000fcc0000000000 */
[----:B------:R-:W-:Y:S01]  /*10e90*/  HGMMA.64x16x16.F32 R48, gdesc[UR16], R48, gsb0 ;  /* 0x00200000103079f0 */ /* 0x000fe20008000830 */
[----:B------:R-:W-:Y:S01]  /*10ea0*/  R2UR UR18, R8 ;  /* 0x00000000081272ca */ /* 0x000fe200000e0000 */
[----:B------:R-:W-:Y:S01]  /*10eb0*/  UMOV UR17, UR23 ;  /* 0x0000001700117c82 */ /* 0x000fe20008000000 */
[----:B------:R-:W-:Y:S01]  /*10ec0*/  R2UR UR19, R9 ;  /* 0x00000000091372ca */ /* 0x000fe200000e0000 */
        /* <DEDUP_REMOVED lines=14> */
[----:B------:R-:W-:Y:S01]  /*10fb0*/  UMOV UR4, UR22 ;  /* 0x0000001600047c82 */ /* 0x000fe20008000000 */
[----:B------:R-:W-:-:S03]  /*10fc0*/  UMOV UR16, UR22 ;  /* 0x0000001600107c82 */ /* 0x000fc60008000000 */
        /* <DEDUP_REMOVED lines=23> */
[----:B------:R-:W-:Y:S01]  /*11140*/  UMOV UR25, 0x40000040 ;  /* 0x4000004000197882 */ /* 0x000fe20000000000 */
[----:B------:R-:W-:Y:S01]  /*11150*/  R2UR UR27, R9 ;  /* 0x00000000091b72ca */ /* 0x000fe200000e0000 */
[----:B------:R-:W-:Y:S02]  /*11160*/  VIADD R8, R4, 0x186 ;  /* 0x0000018604087836 */ /* 0x000fe40000000000 */
[----:B------:R-:W-:Y:S02]  /*11170*/  IMAD.MOV.U32 R9, RZ, RZ, 0x40000040 ;  /* 0x40000040ff097424 */ /* 0x000fe400078e00ff */
        /* <DEDUP_REMOVED lines=39> */
[----:B------:R-:W-:Y:S01]  /*113f0*/  MOV R20, UR24 ;  /* 0x0000001800147c02 */ /* 0x000fe20008000f00 */
        /* <DEDUP_REMOVED lines=25> */
[----:B------:R-:W-:Y:S01]  /*11590*/  UMOV UR25, 0x40000040 ;  /* 0x4000004000197882 */ /* 0x000fe20000000000 */
[----:B------:R-:W-:Y:S01]  /*115a0*/  R2UR UR27, R9 ;  /* 0x00000000091b72ca */ /* 0x000fe200000e0000 */
[----:B------:R-:W-:Y:S01]  /*115b0*/  VIADD R8, R4, 0x500 ;  /* 0x0000050004087836 */ /* 0x000fe20000000000 */
[----:B------:R-:W-:Y:S01]  /*115c0*/  MOV R9, 0x40000040 ;  /* 0x4000004000097802 */ /* 0x000fe20000000f00 */
        /* <DEDUP_REMOVED lines=22> */
[----:B------:R-:W-:Y:S01]  /*11730*/  HGMMA.64x16x16.F32 R48, gdesc[UR16], R48, gsb0 ;  /* 0x00200000103079f0 */ /* 0x000fe20008000830 */
[----:B------:R-:W-:Y:S01]  /*11740*/  R2UR UR18, R8 ;  /* 0x00000000081272ca */ /* 0x000fe200000e0000 */
[----:B------:R-:W-:Y:S01]  /*11750*/  UMOV UR17, UR23 ;  /* 0x0000001700117c82 */ /* 0x000fe20008000000 */
[----:B------:R-:W-:Y:S01]  /*11760*/  R2UR UR19, R9 ;  /* 0x00000000091372ca */ /* 0x000fe200000e0000 */
[----:B------:R-:W-:Y:S01]  /*11770*/  VIADD R8, R4, 0x382 ;  /* 0x0000038204087836 */ /* 0x000fe20000000000 */
        /* <DEDUP_REMOVED lines=83> */
[----:B------:R-:W-:Y:S01]  /*11cb0*/  UMOV UR16, UR22 ;  /* 0x0000001600107c82 */ /* 0x000fe20008000000 */
[----:B------:R-:W-:Y:S01]  /*11cc0*/  UIADD3 UR52, UR20, 0x406, URZ ;  /* 0x0000040614347890 */ /* 0x000fe2000fffe03f */
[----:B------:R-:W-:Y:S01]  /*11cd0*/  UMOV UR53, 0x40000040 ;  /* 0x4000004000357882 */ /* 0x000fe20000000000 */
[----:B------:R-:W-:Y:S01]  /*11ce0*/  UIADD3 UR48, UR20, 0x800, URZ ;  /* 0x0000080014307890 */ /* 0x000fe2000fffe03f */
[----:B------:R0:W-:Y:S01]  /*11cf0*/  STL.64 [R1+0x28], R20 ;  /* 0x0000281401007387 */ /* 0x0001e20000100a00 */
[----:B------:R-:W-:Y:S01]  /*11d00*/  UMOV UR49, 0x40000040 ;  /* 0x4000004000317882 */ /* 0x000fe20000000000 */
[----:B------:R-:W-:Y:S01]  /*11d10*/  UIADD3 UR44, UR20, 0x802, URZ ;  /* 0x00000802142c7890 */ /* 0x000fe2000fffe03f */
[----:B------:R-:W-:Y:S01]  /*11d20*/  UMOV UR45, 0x40000040 ;  /* 0x40000040002d7882 */ /* 0x000fe20000000000 */
[----:B------:R-:W-:Y:S01]  /*11d30*/  UIADD3 UR40, UR20, 0x804, URZ ;  /* 0x0000080414287890 */ /* 0x000fe2000fffe03f */
[----:B------:R-:W2:Y:S01]  /*11d40*/  LDL R0, [R1+0x54] ;  /* 0x0000540001007983 */ /* 0x000ea20000100800 */
[----:B------:R-:W-:-:S02]  /*11d50*/  WARPGROUP.DEPBAR.LE gsb0, 0x0 ;  /* 0x00008000000079c5 */ /* 0x000fc40000010000 */
        /* <DEDUP_REMOVED lines=21> */
[----:B------:R-:W-:Y:S02]  /*11eb0*/  WARPGROUP.DEPBAR.LE gsb0, 0x0 ;  /* 0x00008000000079c5 */ /* 0x000fe40000010000 */
[----:B------:R-:W-:Y:S01]  /*11ec0*/  WARPGROUP.ARRIVE ;  /* 0x00000000000079c5 */ /* 0x000fe20000000000 */
[C---:B------:R-:W-:Y:S02]  /*11ed0*/  VIADD R8, R4.reuse, 0x504 ;  /* 0x0000050404087836 */ /* 0x040fe40000000000 */
[----:B------:R-:W-:Y:S02]  /*11ee0*/  VIADD R14, R4, 0x604 ;  /* 0x00000604040e7836 */ /* 0x000fe40000000000 */
[----:B------:R-:W-:Y:S01]  /*11ef0*/  IMAD.MOV.U32 R15, RZ, RZ, 0x40000040 ;  /* 0x40000040ff0f7424 */ /* 0x000fe200078e00ff */
[----:B------:R-:W-:Y:S01]  /*11f00*/  HGMMA.64x16x16.F32 R64, gdesc[UR4], R64, gsb0 ;  /* 0x00200000044079f0 */ /* 0x000fe20008000840 */
[----:B------:R-:W-:Y:S01]  /*11f10*/  R2UR UR6, R6 ;  /* 0x00000000060672ca */ /* 0x000fe200000e0000 */
[----:B------:R-:W-:Y:S01]  /*11f20*/  UMOV UR4, UR22 ;  /* 0x0000001600047c82 */ /* 0x000fe20008000000 */
[----:B------:R-:W-:Y:S01]  /*11f30*/  R2UR UR7, R7 ;  /* 0x00000000070772ca */ /* 0x000fe200000e0000 */
[----:B------:R-:W-:Y:S01]  /*11f40*/  UMOV UR5, UR23 ;  /* 0x0000001700057c82 */ /* 0x000fe20008000000 */
[----:B------:R-:W-:Y:S01]  /*11f50*/  IADD3 R6, R4, 0x682, RZ ;  /* 0x0000068204067810 */ /* 0x000fe20007ffe0ff */
[----:B------:R-:W-:Y:S01]  /*11f60*/  UMOV UR41, 0x40000040 ;  /* 0x4000004000297882 */ /* 0x000fe20000000000 */
[----:B------:R-:W-:Y:S01]  /*11f70*/  MOV R7, 0x40000040 ;  /* 0x4000004000077802 */ /* 0x000fe20000000f00 */
[----:B------:R-:W-:Y:S01]  /*11f80*/  UIADD3 UR36, UR20, 0x806, URZ ;  /* 0x0000080614247890 */ /* 0x000fe2000fffe03f */
[----:B0-----:R-:W-:Y:S01]  /*11f90*/  IMAD.U32 R21, RZ, RZ, UR25 ;  /* 0x00000019ff157e24 */ /* 0x001fe2000f8e00ff */
[----:B------:R-:W-:-:S02]  /*11fa0*/  WARPGROUP.DEPBAR.LE gsb0, 0x0 ;  /* 0x00008000000079c5 */ /* 0x000fc40000010000 */
[----:B------:R-:W-:-:S06]  /*11fb0*/  WARPGROUP.ARRIVE ;  /* 0x00000000000079c5 */ /* 0x000fcc0000000000 */
[----:B------:R-:W-:Y:S01]  /*11fc0*/  HGMMA.64x16x16.F32 R56, gdesc[UR12], R56, gsb0 ;  /* 0x002000000c3879f0 */ /* 0x000fe20008000838 */
[----:B------:R-:W-:Y:S01]  /*11fd0*/  R2UR UR14, R6 ;  /* 0x00000000060e72ca */ /* 0x000fe200000e0000 */
[----:B------:R-:W-:Y:S01]  /*11fe0*/  UMOV UR12, UR22 ;  /* 0x00000016000c7c82 */ /* 0x000fe20008000000 */
[----:B------:R-:W-:Y:S01]  /*11ff0*/  R2UR UR15, R7 ;  /* 0x00000000070f72ca */ /* 0x000fe200000e0000 */
[----:B------:R-:W-:Y:S01]  /*12000*/  UMOV UR13, UR23 ;  /* 0x00000017000d7c82 */ /* 0x000fe20008000000 */
[----:B------:R-:W-:Y:S01]  /*12010*/  VIADD R6, R4, 0x404 ;  /* 0x0000040404067836 */ /* 0x000fe20000000000 */
[----:B------:R-:W-:Y:S02]  /*12020*/  WARPGROUP.DEPBAR.LE gsb0, 0x0 ;  /* 0x00008000000079c5 */ /* 0x000fe40000010000 */
[----:B------:R-:W-:-:S06]  /*12030*/  WARPGROUP.ARRIVE ;  /* 0x00000000000079c5 */ /* 0x000fcc0000000000 */
[----:B------:R-:W-:Y:S03]  /*12040*/  HGMMA.64x16x16.F32 R48, gdesc[UR16], R48, gsb0 ;  /* 0x00200000103079f0 */ /* 0x000fe60008000830 */
[----:B------:R-:W-:Y:S02]  /*12050*/  WARPGROUP.DEPBAR.LE gsb0, 0x0 ;  /* 0x00008000000079c5 */ /* 0x000fe40000010000 */
[----:B------:R-:W-:-:S06]  /*12060*/  WARPGROUP.ARRIVE ;  /* 0x00000000000079c5 */ /* 0x000fcc0000000000 */
[----:B------:R-:W-:Y:S01]  /*12070*/  HGMMA.64x16x16.F32 R40, gdesc[UR4], R40, gsb0 ;  /* 0x00200000042879f0 */ /* 0x000fe20008000828 */
[----:B------:R-:W-:-:S07]  /*12080*/  UIADD3 UR4, UR20, 0x404, URZ ;  /* 0x0000040414047890 */ /* 0x000fce000fffe03f */
[----:B------:R-:W-:Y:S01]  /*12090*/  UMOV UR24, UR4 ;  /* 0x0000000400187c82 */ /* 0x000fe20008000000 */
[----:B------:R-:W-:Y:S02]  /*120a0*/  WARPGROUP.DEPBAR.LE gsb0, 0x0 ;  /* 0x00008000000079c5 */ /* 0x000fe40000010000 */
[----:B------:R-:W-:Y:S01]  /*120b0*/  WARPGROUP.ARRIVE ;  /* 0x00000000000079c5 */ /* 0x000fe20000000000 */
[----:B------:R-:W-:Y:S01]  /*120c0*/  IMAD.MOV.U32 R7, RZ, RZ, 0x40000040 ;  /* 0x40000040ff077424 */ /* 0x000fe200078e00ff */
[----:B------:R-:W-:Y:S01]  /*120d0*/  R2UR UR6, R6 ;  /* 0x00000000060672ca */ /* 0x000fe200000e0000 */
[----:B------:R-:W-:Y:S01]  /*120e0*/  UMOV UR22, UR24 ;  /* 0x0000001800167c82 */ /* 0x000fe20008000000 */
[----:B------:R-:W-:Y:S01]  /*120f0*/  UMOV UR23, UR25 ;  /* 0x0000001900177c82 */ /* 0x000fe20008000000 */
[----:B------:R-:W-:Y:S01]  /*12100*/  IMAD.MOV.U32 R9, RZ, RZ, 0x40000040 ;  /* 0x40000040ff097424 */ /* 0x000fe200078e00ff */
[----:B------:R-:W-:Y:S01]  /*12110*/  HGMMA.64x16x16.F32 R32, gdesc[UR8], R32, gsb0 ;  /* 0x00200000082079f0 */ /* 0x000fe20008000820 */
[----:B------:R-:W-:Y:S01]  /*12120*/  R2UR UR18, R8 ;  /* 0x00000000081272ca */ /* 0x000fe200000e0000 */
[----:B------:R-:W-:Y:S01]  /*12130*/  UMOV UR37, 0x40000040 ;  /* 0x4000004000257882 */ /* 0x000fe20000000000 */
[----:B--2---:R-:W-:Y:S01]  /*12140*/  IMAD.IADD R5, R0, 0x1, R150 ;  /* 0x0000000100057824 */ /* 0x004fe200078e0296 */
[----:B------:R-:W-:Y:S01]  /*12150*/  MOV R20, UR24 ;  /* 0x0000001800147c02 */ /* 0x000fe20008000f00 */
[----:B------:R-:W-:-:S02]  /*12160*/  WARPGROUP.DEPBAR.LE gsb0, 0x0 ;  /* 0x00008000000079c5 */ /* 0x000fc40000010000 */
[----:B------:R-:W-:-:S06]  /*12170*/  WARPGROUP.ARRIVE ;  /* 0x00000000000079c5 */ /* 0x000fcc0000000000 */
[----:B------:R-:W-:Y:S03]  /*12180*/  HGMMA.64x16x16.F32 R24, gdesc[UR12], R24, gsb0 ;  /* 0x002000000c1879f0 */ /* 0x000fe60008000818 */
[----:B------:R-:W-:Y:S02]  /*12190*/  WARPGROUP.DEPBAR.LE gsb0, 0x0 ;  /* 0x00008000000079c5 */ /* 0x000fe40000010000 */
[----:B------:R-:W-:-:S06]  /*121a0*/  WARPGROUP.ARRIVE ;  /* 0x00000000000079c5 */ /* 0x000fcc0000000000 */
[----:B------:R-:W-:Y:S01]  /*121b0*/  HGMMA.64x16x16.F32 R72, gdesc[UR24], R72, gsb0 ;  /* 0x00200000184879f0 */ /* 0x000fe20008000848 */
[----:B------:R-:W-:Y:S01]  /*121c0*/  R2UR UR7, R7 ;  /* 0x00000000070772ca */ /* 0x000fe200000e0000 */
[----:B------:R-:W-:Y:S01]  /*121d0*/  UMOV UR4, UR22 ;  /* 0x0000001600047c82 */ /* 0x000fe20008000000 */
[----:B------:R-:W-:Y:S01]  /*121e0*/  UMOV UR5, UR23 ;  /* 0x0000001700057c82 */ /* 0x000fe20008000000 */
[----:B------:R-:W-:Y:S01]  /*121f0*/  IMAD.MOV.U32 R7, RZ, RZ, 0x40000040 ;  /* 0x40000040ff077424 */ /* 0x000fe200078e00ff */
[----:B------:R-:W-:Y:S02]  /*12200*/  WARPGROUP.DEPBAR.LE gsb0, 0x0 ;  /* 0x00008000000079c5 */ /* 0x000fe40000010000 */
[----:B------:R-:W-:-:S07]  /*12210*/  WARPGROUP.ARRIVE ;  /* 0x00000000000079c5 */ /* 0x000fce0000000000 */
[----:B------:R-:W-:Y:S01]  /*12220*/  HGMMA.64x16x16.F32 R64, gdesc[UR4], R64, gsb0 ;  /* 0x00200000044079f0 */ /* 0x000fe20008000840 */
[----:B------:R-:W-:Y:S02]  /*12230*/  IADD3 R6, R4, 0x484, RZ ;  /* 0x0000048404067810 */ /* 0x000fe40007ffe0ff */
[----:B------:R-:W-:Y:S02]  /*12240*/  R2UR UR15, R7 ;  /* 0x00000000070f72ca */ /* 0x000fe400000e0000 */
[----:B------:R-:W-:Y:S01]  /*12250*/  R2UR UR14, R6 ;  /* 0x00000000060e72ca */ /* 0x000fe200000e0000 */
[----:B------:R-:W-:Y:S01]  /*12260*/  UMOV UR12, UR22 ;  /* 0x00000016000c7c82 */ /* 0x000fe20008000000 */
[----:B------:R-:W-:Y:S01]  /*12270*/  UMOV UR13, UR23 ;  /* 0x00000017000d7c82 */ /* 0x000fe20008000000 */
[----:B------:R-:W-:Y:S02]  /*12280*/  WARPGROUP.DEPBAR.LE gsb0, 0x0 ;  /* 0x00008000000079c5 */ /* 0x000fe40000010000 */
[----:B------:R-:W-:-:S08]  /*12290*/  WARPGROUP.ARRIVE ;  /* 0x00000000000079c5 */ /* 0x000fd00000000000 */
[----:B------:R-:W-:Y:S01]  /*122a0*/  HGMMA.64x16x16.F32 R56, gdesc[UR12], R56, gsb0 ;  /* 0x002000000c3879f0 */ /* 0x000fe20008000838 */
        /* <DEDUP_REMOVED lines=324> */
[----:B------:R-:W-:-:S05]  /*136f0*/  IMAD R2, R152, -0x70, R5 ;  /* 0xffffff9098027824 */ /* 0x000fca00078e0205 */
[C---:B------:R-:W-:Y:S02]  /*13700*/  ISETP.GT.AND P2, PT, R2.reuse, RZ, PT ;  /* 0x000000ff0200720c */ /* 0x040fe40003f44270 */
[C---:B------:R-:W-:Y:S02]  /*13710*/  ISETP.GT.AND P3, PT, R2.reuse, 0x1, PT ;  /* 0x000000010200780c */ /* 0x040fe40003f64270 */
[----:B------:R-:W-:Y:S02]  /*13720*/  ISETP.GT.AND P4, PT, R2, 0x8, PT ;  /* 0x000000080200780c */ /* 0x000fe40003f84270 */
[----:B------:R-:W-:Y:S02]  /*13730*/  FSEL R81, R72, -INF , P2 ;  /* 0xff80000048517808 */ /* 0x000fe40001000000 */
[----:B------:R-:W-:Y:S01]  /*13740*/  FSEL R73, R73, -INF , P3 ;  /* 0xff80000049497808 */ /* 0x000fe20001800000 */
[----:B------:R-:W-:Y:S02]  /*13750*/  WARPGROUP.DEPBAR.LE gsb0, 0x0 ;  /* 0x00008000000079c5 */ /* 0x000fe40000010000 */
[----:B------:R-:W-:-:S06]  /*13760*/  WARPGROUP.ARRIVE ;  /* 0x00000000000079c5 */ /* 0x000fcc0000000000 */
[----:B------:R-:W-:Y:S01]  /*13770*/  HGMMA.64x16x16.F32 R32, gdesc[UR8], R32, gsb0 ;  /* 0x00200000082079f0 */ /* 0x000fe20008000820 */
[----:B------:R-:W-:Y:S02]  /*13780*/  ISETP.GT.AND P5, PT, R2, 0x9, PT ;  /* 0x000000090200780c */ /* 0x000fe40003fa4270 */
[----:B------:R-:W-:Y:S02]  /*13790*/  FSEL R105, R76, -INF , P4 ;  /* 0xff8000004c697808 */ /* 0x000fe40002000000 */
[----:B------:R-:W-:Y:S02]  /*137a0*/  FMNMX.FTZ R0, R81, R73, !PT ;  /* 0x0000004951007209 */ /* 0x000fe40007810000 */
[----:B------:R-:W-:Y:S02]  /*137b0*/  FSEL R77, R77, -INF , P5 ;  /* 0xff8000004d4d7808 */ /* 0x000fe40002800000 */
[----:B------:R-:W-:Y:S02]  /*137c0*/  ISETP.GT.AND P6, PT, R2, 0x10, PT ;  /* 0x000000100200780c */ /* 0x000fe40003fc4270 */
        /* <DEDUP_REMOVED lines=12> */
[----:B------:R-:W-:Y:S01]  /*13890*/  FMNMX.FTZ R0, R65, R0, !PT ;  /* 0x0000000041007209 */ /* 0x000fe20007810000 */
[----:B------:R-:W-:Y:S01]  /*138a0*/  IMAD.MOV.U32 R5, RZ, RZ, 0x40000040 ;  /* 0x40000040ff057424 */ /* 0x000fe200078e00ff */
[----:B------:R-:W-:-:S02]  /*138b0*/  IADD3 R4, R4, 0xa06, RZ ;  /* 0x00000a0604047810 */ /* 0x000fc40007ffe0ff */
[----:B------:R-:W-:Y:S02]  /*138c0*/  FSEL R7, R74, -INF , P2 ;  /* 0xff8000004a077808 */ /* 0x000fe40001000000 */
[----:B------:R-:W-:Y:S02]  /*138d0*/  ISETP.GT.AND P2, PT, R2, 0x20, PT ;  /* 0x000000200200780c */ /* 0x000fe40003f44270 */
[----:B------:R-:W-:Y:S02]  /*138e0*/  FSEL R69, R69, -INF , P5 ;  /* 0xff80000045457808 */ /* 0x000fe40002800000 */
[----:B------:R-:W-:Y:S02]  /*138f0*/  FMNMX.FTZ R0, R109, R0, !PT ;  /* 0x000000006d007209 */ /* 0x000fe40007810000 */
[----:B------:R-:W-:Y:S02]  /*13900*/  R2UR UR6, R4 ;  /* 0x00000000040672ca */ /* 0x000fe400000e0000 */
[----:B------:R-:W-:-:S02]  /*13910*/  R2UR UR7, R5 ;  /* 0x00000000050772ca */ /* 0x000fc400000e0000 */
[----:B------:R-:W-:Y:S02]  /*13920*/  FSEL R11, R66, -INF , P6 ;  /* 0xff800000420b7808 */ /* 0x000fe40003000000 */
[----:B------:R-:W-:Y:S02]  /*13930*/  ISETP.GT.AND P6, PT, R2, 0x21, PT ;  /* 0x000000210200780c */ /* 0x000fe40003fc4270 */
[----:B------:R-:W-:Y:S02]  /*13940*/  FSEL R111, R56, -INF , P2 ;  /* 0xff800000386f7808 */ /* 0x000fe40001000000 */
[----:B------:R-:W-:Y:S02]  /*13950*/  FMNMX.FTZ R0, R69, R0, !PT ;  /* 0x0000000045007209 */ /* 0x000fe40007810000 */
[----:B------:R-:W-:Y:S01]  /*13960*/  FSEL R71, R71, -INF , P5 ;  /* 0xff80000047477808 */ /* 0x000fe20002800000 */
[----:B------:R-:W-:Y:S02]  /*13970*/  WARPGROUP.DEPBAR.LE gsb0, 0x0 ;  /* 0x00008000000079c5 */ /* 0x000fe40000010000 */
[----:B------:R-:W-:-:S02]  /*13980*/  ISETP.GT.AND P5, PT, R2, 0x28, PT ;  /* 0x000000280200780c */ /* 0x000fc40003fa4270 */
[----:B------:R-:W-:Y:S02]  /*13990*/  FSEL R113, R57, -INF , P6 ;  /* 0xff80000039717808 */ /* 0x000fe40003000000 */
[----:B------:R-:W-:Y:S01]  /*139a0*/  FMNMX.FTZ R0, R111, R0, !PT ;  /* 0x000000006f007209 */ /* 0x000fe20007810000 */
[----:B------:R-:W-:Y:S01]  /*139b0*/  WARPGROUP.ARRIVE ;  /* 0x00000000000079c5 */ /* 0x000fe20000000000 */
[----:B------:R-:W-:Y:S02]  /*139c0*/  FSEL R13, R70, -INF , P4 ;  /* 0xff800000460d7808 */ /* 0x000fe40002000000 */
[----:B------:R-:W-:Y:S02]  /*139d0*/  ISETP.GT.AND P4, PT, R2, 0x29, PT ;  /* 0x000000290200780c */ /* 0x000fe40003f84270 */
[----:B------:R-:W-:Y:S02]  /*139e0*/  FSEL R115, R60, -INF , P5 ;  /* 0xff8000003c737808 */ /* 0x000fe40002800000 */
[----:B------:R-:W-:Y:S01]  /*139f0*/  FMNMX.FTZ R0, R113, R0, !PT ;  /* 0x0000000071007209 */ /* 0x000fe20007810000 */
[----:B------:R-:W-:Y:S01]  /*13a00*/  UMOV UR4, UR36 ;  /* 0x0000002400047c82 */ /* 0x000fe20008000000 */
[----:B------:R-:W-:Y:S01]  /*13a10*/  UMOV UR5, UR37 ;  /* 0x0000002500057c82 */ /* 0x000fe20008000000 */
[----:B------:R-:W-:Y:S01]  /*13a20*/  FSEL R67, R67, -INF , P3 ;  /* 0xff80000043437808 */ /* 0x000fe20001800000 */
[----:B------:R-:W-:Y:S01]  /*13a30*/  HGMMA.64x16x16.F32 R24, gdesc[UR4], R24, gsb0 ;  /* 0x00200000041879f0 */ /* 0x000fe20008000818 */
[----:B------:R-:W-:Y:S01]  /*13a40*/  ISETP.GT.AND P3, PT, R2, 0x30, PT ;  /* 0x000000300200780c */ /* 0x000fe20003f64270 */
[----:B------:R0:W-:Y:S01]  /*13a50*/  STL.64 [R1+0x20], R20 ;  /* 0x0000201401007387 */ /* 0x0001e20000100a00 */
[----:B------:R-:W-:Y:S01]  /*13a60*/  FSEL R117, R61, -INF , P4 ;  /* 0xff8000003d757808 */ /* 0x000fe20002000000 */
[----:B------:R-:W-:Y:S01]  /*13a70*/  ULDC UR4, c[0x0][0x988] ;  /* 0x0002620000047ab9 */ /* 0x000fe20000000800 */
        /* <DEDUP_REMOVED lines=9> */
[----:B0-----:R-:W-:Y:S02]  /*13b10*/  FSEL R21, R62, -INF , P5 ;  /* 0xff8000003e157808 */ /* 0x001fe40002800000 */
        /* <DEDUP_REMOVED lines=32> */
[----:B------:R-:W-:-:S02]  /*13d20*/  FSEL R125, R37, -INF , P2 ;  /* 0xff800000257d7808 */ /* 0x000fc40001000000 */
[----:B------:R-:W-:Y:S02]  /*13d30*/  FMNMX.FTZ R0, R123, R0, !PT ;  /* 0x000000007b007209 */ /* 0x000fe40007810000 */
[----:B------:R-:W-:Y:S01]  /*13d40*/  ISETP.GT.AND P3, PT, R2, 0x60, PT ;  /* 0x000000600200780c */ /* 0x000fe20003f64270 */
[----:B------:R-:W-:Y:S02]  /*13d50*/  WARPGROUP.DEPBAR.LE gsb0, 0x0 ;  /* 0x00008000000079c5 */ /* 0x000fe40000010000 */
[----:B------:R-:W-:Y:S02]  /*13d60*/  FSEL R45, R42, -INF , P4 ;  /* 0xff8000002a2d7808 */ /* 0x000fe40002000000 */
[----:B------:R-:W-:Y:S02]  /*13d70*/  FSEL R127, R24, -INF , P3 ;  /* 0xff800000187f7808 */ /* 0x000fe40001800000 */
[----:B------:R-:W-:Y:S02]  /*13d80*/  FMNMX.FTZ R0, R125, R0, !PT ;  /* 0x000000007d007209 */ /* 0x000fe40007810000 */
[----:B------:R-:W-:-:S02]  /*13d90*/  ISETP.GT.AND P4, PT, R2, 0x61, PT ;  /* 0x000000610200780c */ /* 0x000fc40003f84270 */
[----:B------:R-:W-:Y:S02]  /*13da0*/  FSEL R55, R55, -INF , P5 ;  /* 0xff80000037377808 */ /* 0x000fe40002800000 */
[----:B------:R-:W-:Y:S02]  /*13db0*/  FSEL R41, R54, -INF , P6 ;  /* 0xff80000036297808 */ /* 0x000fe40003000000 */
[----:B------:R-:W-:Y:S02]  /*13dc0*/  P2R R32, PR, RZ, 0x2 ;  /* 0x00000002ff207803 */ /* 0x000fe40000000000 */
[----:B------:R-:W-:Y:S02]  /*13dd0*/  P2R R20, PR, RZ, 0x1 ;  /* 0x00000001ff147803 */ /* 0x000fe40000000000 */
[----:B------:R-:W-:Y:S02]  /*13de0*/  FSEL R129, R25, -INF , P4 ;  /* 0xff80000019817808 */ /* 0x000fe40002000000 */
[----:B------:R-:W-:-:S02]  /*13df0*/  FMNMX.FTZ R0, R127, R0, !PT ;  /* 0x000000007f007209 */ /* 0x000fc40007810000 */
[C---:B------:R-:W-:Y:S02]  /*13e00*/  ISETP.GT.AND P5, PT, R2.reuse, 0x68, PT ;  /* 0x000000680200780c */ /* 0x040fe40003fa4270 */
[C---:B------:R-:W-:Y:S02]  /*13e10*/  ISETP.GT.AND P6, PT, R2.reuse, 0x69, PT ;  /* 0x000000690200780c */ /* 0x040fe40003fc4270 */
[C---:B------:R-:W-:Y:S02]  /*13e20*/  ISETP.GT.AND P0, PT, R2.reuse, 0x49, PT ;  /* 0x000000490200780c */ /* 0x040fe40003f04270 */
[----:B------:R-:W-:Y:S02]  /*13e30*/  ISETP.GT.AND P1, PT, R2, 0x50, PT ;  /* 0x000000500200780c */ /* 0x000fe40003f24270 */
[----:B------:R-:W-:Y:S02]  /*13e40*/  FMNMX.FTZ R2, R7, R75, !PT ;  /* 0x0000004b07027209 */ /* 0x000fe40007810000 */
[----:B------:R-:W-:-:S02]  /*13e50*/  FSEL R103, R28, -INF , P5 ;  /* 0xff8000001c677808 */ /* 0x000fc40002800000 */
[----:B------:R-:W-:Y:S02]  /*13e60*/  FMNMX.FTZ R0, R129, R0, !PT ;  /* 0x0000000081007209 */ /* 0x000fe40007810000 */
[----:B------:R-:W-:Y:S02]  /*13e70*/  FMNMX.FTZ R2, R9, R2, !PT ;  /* 0x0000000209027209 */ /* 0x000fe40007810000 */
[----:B------:R-:W-:Y:S02]  /*13e80*/  FSEL R95, R29, -INF , P6 ;  /* 0xff8000001d5f7808 */ /* 0x000fe40003000000 */
[----:B------:R-:W-:Y:S02]  /*13e90*/  FMNMX.FTZ R0, R103, R0, !PT ;  /* 0x0000000067007209 */ /* 0x000fe40007810000 */
[----:B------:R-:W-:Y:S02]  /*13ea0*/  FMNMX.FTZ R2, R79, R2, !PT ;  /* 0x000000024f027209 */ /* 0x000fe40007810000 */
[----:B------:R-:W-:-:S02]  /*13eb0*/  FMNMX.FTZ R4, R95, R0, !PT ;  /* 0x000000005f047209 */ /* 0x000fc40007810000 */
        /* <DEDUP_REMOVED lines=17> */
[----:B------:R-:W-:Y:S02]  /*13fd0*/  MOV R0, UR4 ;  /* 0x0000000400007c02 */ /* 0x000fe40008000f00 */
[----:B0-----:R-:W-:Y:S02]  /*13fe0*/  FMNMX.FTZ R5, R6, R5, !PT ;  /* 0x0000000506057209 */ /* 0x001fe40007810000 */
[----:B------:R-:W-:Y:S02]  /*13ff0*/  FSEL R47, R47, -INF , P0 ;  /* 0xff8000002f2f7808 */ /* 0x000fe40000000000 */
[----:B------:R-:W-:Y:S02]  /*14000*/  FMNMX.FTZ R2, R33, R2, !PT ;  /* 0x0000000221027209 */ /* 0x000fe40007810000 */
[----:B------:R-:W-:Y:S01]  /*14010*/  FSEL R25, R34, -INF , P1 ;  /* 0xff80000022197808 */ /* 0x000fe20000800000 */
[----:B------:R-:W-:Y:S01]  /*14020*/  FMUL.FTZ R8, R5, R0 ;  /* 0x0000000005087220 */ /* 0x000fe20000410000 */
[----:B------:R-:W-:-:S02]  /*14030*/  ISETP.NE.AND P1, PT, R32, RZ, PT ;  /* 0x000000ff2000720c */ /* 0x000fc40003f25270 */
[----:B------:R-:W-:Y:S02]  /*14040*/  FMNMX.FTZ R2, R47, R2, !PT ;  /* 0x000000022f027209 */ /* 0x000fe40007810000 */
[----:B------:R-:W-:Y:S02]  /*14050*/  P2R R14, PR, RZ, 0x4 ;  /* 0x00000004ff0e7803 */ /* 0x000fe40000000000 */
[----:B------:R-:W-:Y:S02]  /*14060*/  FSETP.NEU.FTZ.AND P2, PT, R5, -INF , PT ;  /* 0xff8000000500780b */ /* 0x000fe40003f5d000 */
[----:B------:R-:W-:Y:S02]  /*14070*/  ISETP.NE.AND P0, PT, R20, RZ, PT ;  /* 0x000000ff1400720c */ /* 0x000fe40003f05270 */
[----:B------:R-:W-:Y:S02]  /*14080*/  FSEL R35, R35, -INF , P1 ;  /* 0xff80000023237808 */ /* 0x000fe40000800000 */
[----:B------:R-:W-:-:S02]  /*14090*/  FMNMX.FTZ R2, R25, R2, !PT ;  /* 0x0000000219027209 */ /* 0x000fc40007810000 */
[----:B------:R-:W-:Y:S02]  /*140a0*/  FSEL R8, R8, RZ, P2 ;  /* 0x000000ff08087208 */ /* 0x000fe40001000000 */
[----:B------:R-:W-:Y:S02]  /*140b0*/  ISETP.NE.AND P2, PT, R14, RZ, PT ;  /* 0x000000ff0e00720c */ /* 0x000fe40003f45270 */
[----:B------:R-:W-:Y:S02]  /*140c0*/  FSEL R29, R38, -INF , P0 ;  /* 0xff800000261d7808 */ /* 0x000fe40000000000 */
[----:B------:R-:W-:Y:S01]  /*140d0*/  FMNMX.FTZ R2, R35, R2, !PT ;  /* 0x0000000223027209 */ /* 0x000fe20007810000 */
[--C-:B------:R-:W-:Y:S01]  /*140e0*/  FFMA.FTZ R61, R69, R0, -R8.reuse ;  /* 0x00000000453d7223 */ /* 0x100fe20000010808 */
[----:B------:R-:W-:Y:S02]  /*140f0*/  FSEL R69, R39, -INF , P2 ;  /* 0xff80000027457808 */ /* 0x000fe40001000000 */
[----:B------:R-:W-:Y:S01]  /*14100*/  FMNMX.FTZ R2, R29, R2, !PT ;  /* 0x000000021d027209 */ /* 0x000fe20007810000 */
[----:B------:R-:W-:Y:S01]  /*14110*/  FFMA.FTZ R37, R73, R0, -R8 ;  /* 0x0000000049257223 */ /* 0x000fe20000010808 */
[----:B------:R-:W-:-:S02]  /*14120*/  FSEL R73, R26, -INF , P3 ;  /* 0xff8000001a497808 */ /* 0x000fc40001800000 */
[----:B------:R-:W-:Y:S01]  /*14130*/  FMNMX.FTZ R2, R69, R2, !PT ;  /* 0x0000000245027209 */ /* 0x000fe20007810000 */
[--C-:B------:R-:W-:Y:S01]  /*14140*/  FFMA.FTZ R53, R77, R0, -R8.reuse ;  /* 0x000000004d357223 */ /* 0x100fe20000010808 */
[----:B------:R-:W-:Y:S02]  /*14150*/  FSEL R77, R27, -INF , P4 ;  /* 0xff8000001b4d7808 */ /* 0x000fe40002000000 */
[----:B------:R-:W-:Y:S01]  /*14160*/  FMNMX.FTZ R2, R73, R2, !PT ;  /* 0x0000000249027209 */ /* 0x000fe20007810000 */
[--C-:B------:R-:W-:Y:S01]  /*14170*/  FFMA.FTZ R200, R81, R0, -R8.reuse ;  /* 0x0000000051c87223 */ /* 0x100fe20000010808 */
[----:B------:R-:W-:Y:S02]  /*14180*/  FSEL R81, R30, -INF , P5 ;  /* 0xff8000001e517808 */ /* 0x000fe40002800000 */
[----:B------:R-:W-:Y:S01]  /*14190*/  FMNMX.FTZ R2, R77, R2, !PT ;  /* 0x000000024d027209 */ /* 0x000fe20007810000 */
[----:B------:R-:W-:Y:S01]  /*141a0*/  FFMA.FTZ R27, R85, R0, -R8 ;  /* 0x00000000551b7223 */ /* 0x000fe20000010808 */
[----:B------:R-:W-:-:S02]  /*141b0*/  FSEL R85, R31, -INF , P6 ;  /* 0xff8000001f557808 */ /* 0x000fc40003000000 */
[----:B------:R-:W-:-:S04]  /*141c0*/  FMNMX.FTZ R2, R81, R2, !PT ;  /* 0x0000000251027209 */ /* 0x000fc80007810000 */
[----:B------:R-:W-:Y:S01]  /*141d0*/  FMNMX.FTZ R2, R85, R2, !PT ;  /* 0x0000000255027209 */ /* 0x000fe20007810000 */
[----:B------:R-:W-:-:S04]  /*141e0*/  FFMA.FTZ R202, R105, R0, -R8 ;  /* 0x0000000069ca7223 */ /* 0x000fc80000010808 */
[----:B------:R-:W0:Y:S02]  /*141f0*/  SHFL.BFLY PT, R105, R2, 0x2, 0x1f ;  /* 0x0c401f0002697f89 */ /* 0x000e2400000e0000 */
[----:B0-----:R-:W-:-:S05]  /*14200*/  FMNMX.FTZ R105, R2, R105, !PT ;  /* 0x0000006902697209 */ /* 0x001fca0007810000 */
[----:B------:R-:W0:Y:S01]  /*14210*/  SHFL.BFLY PT, R4, R105, 0x1, 0x1f ;  /* 0x0c201f0069047f89 */ /* 0x000e2200000e0000 */
[----:B------:R-:W-:Y:S01]  /*14220*/  MUFU.EX2 R200, R200 ;  /* 0x000000c800c87308 */ /* 0x000fe20000000800 */
[----:B------:R-:W-:-:S07]  /*14230*/  FFMA.FTZ R196, R107, R0, -R8 ;  /* 0x000000006bc47223 */ /* 0x000fce0000010808 */
[----:B------:R-:W1:Y:S01]  /*14240*/  MUFU.EX2 R37, R37 ;  /* 0x0000002500257308 */ /* 0x000e620000000800 */
[----:B------:R-:W-:Y:S01]  /*14250*/  FFMA.FTZ R57, R65, R0, -R8 ;  /* 0x0000000041397223 */ /* 0x000fe20000010808 */
[----:B0-----:R-:W-:-:S06]  /*14260*/  FMNMX.FTZ R4, R105, R4, !PT ;  /* 0x0000000469047209 */ /* 0x001fcc0007810000 */
[----:B------:R-:W0:Y:S01]  /*14270*/  MUFU.EX2 R202, R202 ;  /* 0x000000ca00ca7308 */ /* 0x000e220000000800 */
[C---:B------:R-:W-:Y:S01]  /*14280*/  FSETP.NEU.FTZ.AND P2, PT, R4.reuse, -INF , PT ;  /* 0xff8000000400780b */ /* 0x040fe20003f5d000 */
[----:B------:R-:W-:-:S05]  /*14290*/  FMUL.FTZ R2, R4, R0 ;  /* 0x0000000004027220 */ /* 0x000fca0000410000 */
[----:B------:R-:W-:Y:S01]  /*142a0*/  FSEL R14, R2, RZ, P2 ;  /* 0x000000ff020e7208 */ /* 0x000fe20001000000 */
[----:B------:R-:W2:Y:S01]  /*142b0*/  MUFU.EX2 R53, R53 ;  /* 0x0000003500357308 */ /* 0x000ea20000000800 */
[----:B------:R-:W-:-:S03]  /*142c0*/  FFMA.FTZ R198, R109, R0, -R8 ;  /* 0x000000006dc67223 */ /* 0x000fc60000010808 */
[-CC-:B------:R-:W-:Y:S01]  /*142d0*/  FFMA.FTZ R201, R7, R0.reuse, -R14.reuse ;  /* 0x0000000007c97223 */ /* 0x180fe2000001080e */
[----:B------:R-:W-:-:S03]  /*142e0*/  FFMA.FTZ R2, R75, R0, -R14 ;  /* 0x000000004b027223 */ /* 0x000fc6000001080e */
[----:B------:R-:W3:Y:S01]  /*142f0*/  MUFU.EX2 R196, R196 ;  /* 0x000000c400c47308 */ /* 0x000ee20000000800 */
[-CC-:B------:R-:W-:Y:S01]  /*14300*/  FFMA.FTZ R203, R9, R0.reuse, -R14.reuse ;  /* 0x0000000009cb7223 */ /* 0x180fe2000001080e */
[----:B-1----:R-:W-:Y:S01]  /*14310*/  FADD.FTZ R7, R200, R37 ;  /* 0x00000025c8077221 */ /* 0x002fe20000010000 */
[----:B------:R-:W-:-:S05]  /*14320*/  FFMA.FTZ R6, R79, R0, -R14 ;  /* 0x000000004f067223 */ /* 0x000fca000001080e */
[----:B------:R-:W1:Y:S01]  /*14330*/  MUFU.EX2 R57, R57 ;  /* 0x0000003900397308 */ /* 0x000e620000000800 */
[----:B0-----:R-:W-:Y:S01]  /*14340*/  FADD.FTZ R26, R202, R7 ;  /* 0x00000007ca1a7221 */ /* 0x001fe20000010000 */
[----:B------:R-:W-:-:S06]  /*14350*/  FFMA.FTZ R192, R111, R0, -R8 ;  /* 0x000000006fc07223 */ /* 0x000fcc0000010808 */
[----:B------:R-:W-:Y:S01]  /*14360*/  MUFU.EX2 R201, R201 ;  /* 0x000000c900c97308 */ /* 0x000fe20000000800 */
[----:B------:R-:W-:-:S07]  /*14370*/  FFMA.FTZ R197, R11, R0, -R14 ;  /* 0x000000000bc57223 */ /* 0x000fce000001080e */
[----:B------:R-:W0:Y:S01]  /*14380*/  MUFU.EX2 R2, R2 ;  /* 0x0000000200027308 */ /* 0x000e220000000800 */
[-CC-:B------:R-:W-:Y:S01]  /*14390*/  FFMA.FTZ R190, R83, R0.reuse, -R8.reuse ;  /* 0x0000000053be7223 */ /* 0x180fe20000010808 */
[-CC-:B------:R-:W-:Y:S01]  /*143a0*/  FFMA.FTZ R31, R87, R0.reuse, -R8.reuse ;  /* 0x00000000571f7223 */ /* 0x180fe20000010808 */
[----:B------:R-:W-:-:S05]  /*143b0*/  FFMA.FTZ R184, R89, R0, -R8 ;  /* 0x0000000059b87223 */ /* 0x000fca0000010808 */
[----:B------:R-:W4:Y:S01]  /*143c0*/  MUFU.EX2 R198, R198 ;  /* 0x000000c600c67308 */ /* 0x000f220000000800 */
[-CC-:B------:R-:W-:Y:S01]  /*143d0*/  FFMA.FTZ R83, R91, R0.reuse, -R8.reuse ;  /* 0x000000005b537223 */ /* 0x180fe20000010808 */
[----:B------:R-:W-:Y:S01]  /*143e0*/  FFMA.FTZ R186, R93, R0, -R8 ;  /* 0x000000005dba7223 */ /* 0x000fe20000010808 */
[----:B--2---:R-:W-:-:S05]  /*143f0*/  FADD.FTZ R7, R53, R26 ;  /* 0x0000001a35077221 */ /* 0x004fca0000010000 */
[----:B------:R-:W2:Y:S01]  /*14400*/  MUFU.EX2 R203, R203 ;  /* 0x000000cb00cb7308 */ /* 0x000ea20000000800 */
[-CC-:B------:R-:W-:Y:S01]  /*14410*/  FFMA.FTZ R65, R113, R0.reuse, -R8.reuse ;  /* 0x0000000071417223 */ /* 0x180fe20000010808 */
[-CC-:B------:R-:W-:Y:S01]  /*14420*/  FFMA.FTZ R194, R115, R0.reuse, -R8.reuse ;  /* 0x0000000073c27223 */ /* 0x180fe20000010808 */
[-CC-:B------:R-:W-:Y:S01]  /*14430*/  FFMA.FTZ R117, R117, R0.reuse, -R8.reuse ;  /* 0x0000000075757223 */ /* 0x180fe20000010808 */
[-CC-:B------:R-:W-:Y:S01]  /*14440*/  FFMA.FTZ R188, R121, R0.reuse, -R8.reuse ;  /* 0x0000000079bc7223 */ /* 0x180fe20000010808 */
[-CC-:B------:R-:W-:Y:S01]  /*14450*/  FFMA.FTZ R87, R101, R0.reuse, -R8.reuse ;  /* 0x0000000065577223 */ /* 0x180fe20000010808 */
[-CC-:B------:R-:W-:Y:S02]  /*14460*/  FFMA.FTZ R180, R99, R0.reuse, -R8.reuse ;  /* 0x0000000063b47223 */ /* 0x180fe40000010808 */
[----:B------:R-:W5:Y:S01]  /*14470*/  MUFU.EX2 R61, R61 ;  /* 0x0000003d003d7308 */ /* 0x000f620000000800 */
[-CC-:B------:R-:W-:Y:S01]  /*14480*/  FFMA.FTZ R89, R97, R0.reuse, -R8.reuse ;  /* 0x0000000061597223 */ /* 0x180fe20000010808 */
[-CC-:B------:R-:W-:Y:S01]  /*14490*/  FFMA.FTZ R182, R123, R0.reuse, -R8.reuse ;  /* 0x000000007bb67223 */ /* 0x180fe20000010808 */
[-CC-:B------:R-:W-:Y:S01]  /*144a0*/  FFMA.FTZ R91, R125, R0.reuse, -R8.reuse ;  /* 0x000000007d5b7223 */ /* 0x180fe20000010808 */
[-CC-:B------:R-:W-:Y:S01]  /*144b0*/  FFMA.FTZ R176, R127, R0.reuse, -R8.reuse ;  /* 0x000000007fb07223 */ /* 0x180fe20000010808 */
[-CC-:B------:R-:W-:Y:S01]  /*144c0*/  FFMA.FTZ R93, R129, R0.reuse, -R8.reuse ;  /* 0x00000000815d7223 */ /* 0x180fe20000010808 */
[-CC-:B------:R-:W-:Y:S01]  /*144d0*/  FFMA.FTZ R178, R103, R0.reuse, -R8.reuse ;  /* 0x0000000067b27223 */ /* 0x180fe20000010808 */
[-C--:B------:R-:W-:Y:S01]  /*144e0*/  FFMA.FTZ R95, R95, R0.reuse, -R8 ;  /* 0x000000005f5f7223 */ /* 0x080fe20000010808 */
[----:B------:R-:W5:Y:S01]  /*144f0*/  MUFU.EX2 R6, R6 ;  /* 0x0000000600067308 */ /* 0x000f620000000800 */
[-CC-:B------:R-:W-:Y:S01]  /*14500*/  FFMA.FTZ R8, R67, R0.reuse, -R14.reuse ;  /* 0x0000000043087223 */ /* 0x180fe2000001080e */
[----:B---3--:R-:W-:Y:S01]  /*14510*/  FADD.FTZ R28, R196, R7 ;  /* 0x00000007c41c7221 */ /* 0x008fe20000010000 */
[----:B------:R-:W-:-:S05]  /*14520*/  FFMA.FTZ R199, R13, R0, -R14 ;  /* 0x000000000dc77223 */ /* 0x000fca000001080e */
[----:B------:R-:W3:Y:S01]  /*14530*/  MUFU.EX2 R192, R192 ;  /* 0x000000c000c07308 */ /* 0x000ee20000000800 */
[----:B-1----:R-:W-:Y:S01]  /*14540*/  FADD.FTZ R7, R57, R28 ;  /* 0x0000001c39077221 */ /* 0x002fe20000010000 */
[----:B------:R-:W-:Y:S01]  /*14550*/  ISETP.NE.AND P0, PT, R10, RZ, PT ;  /* 0x000000ff0a00720c */ /* 0x000fe20003f05270 */
[----:B0-----:R-:W-:-:S05]  /*14560*/  FADD.FTZ R28, R201, R2 ;  /* 0x00000002c91c7221 */ /* 0x001fca0000010000 */
[----:B------:R-:W0:Y:S01]  /*14570*/  MUFU.EX2 R197, R197 ;  /* 0x000000c500c57308 */ /* 0x000e220000000800 */
[----:B------:R-:W-:Y:S01]  /*14580*/  FFMA.FTZ R10, R71, R0, -R14 ;  /* 0x00000000470a7223 */ /* 0x000fe2000001080e */
[----:B----4-:R-:W-:-:S06]  /*14590*/  FADD.FTZ R30, R198, R7 ;  /* 0x00000007c61e7221 */ /* 0x010fcc0000010000 */
[----:B------:R-:W1:Y:S01]  /*145a0*/  MUFU.EX2 R65, R65 ;  /* 0x0000004100417308 */ /* 0x000e620000000800 */
[----:B--2---:R-:W-:Y:S01]  /*145b0*/  FADD.FTZ R7, R203, R28 ;  /* 0x0000001ccb077221 */ /* 0x004fe20000010000 */
[----:B------:R-:W-:-:S06]  /*145c0*/  FFMA.FTZ R193, R15, R0, -R14 ;  /* 0x000000000fc17223 */ /* 0x000fcc000001080e */
[----:B------:R-:W2:Y:S01]  /*145d0*/  MUFU.EX2 R8, R8 ;  /* 0x0000000800087308 */ /* 0x000ea20000000800 */
[----:B-----5:R-:W-:Y:S01]  /*145e0*/  FADD.FTZ R9, R61, R30 ;  /* 0x0000001e3d097221 */ /* 0x020fe20000010000 */
[----:B------:R-:W-:-:S06]  /*145f0*/  ISETP.NE.AND P1, PT, R12, RZ, PT ;  /* 0x000000ff0c00720c */ /* 0x000fcc0003f25270 */
[----:B------:R-:W4:Y:S01]  /*14600*/  MUFU.EX2 R194, R194 ;  /* 0x000000c200c27308 */ /* 0x000f220000000800 */
[----:B------:R-:W-:Y:S01]  /*14610*/  FADD.FTZ R30, R6, R7 ;  /* 0x00000007061e7221 */ /* 0x000fe20000010000 */
[----:B------:R-:W-:-:S06]  /*14620*/  FFMA.FTZ R12, R59, R0, -R14 ;  /* 0x000000003b0c7223 */ /* 0x000fcc000001080e */
[----:B------:R-:W5:Y:S01]  /*14630*/  MUFU.EX2 R199, R199 ;  /* 0x000000c700c77308 */ /* 0x000f620000000800 */
[----:B---3--:R-:W-:Y:S01]  /*14640*/  FADD.FTZ R32, R192, R9 ;  /* 0x00000009c0207221 */ /* 0x008fe20000010000 */
[----:B0-----:R-:W-:-:S06]  /*14650*/  FADD.FTZ R7, R197, R30 ;  /* 0x0000001ec5077221 */ /* 0x001fcc0000010000 */
[----:B------:R-:W0:Y:S01]  /*14660*/  MUFU.EX2 R39, R117 ;  /* 0x0000007500277308 */ /* 0x000e220000000800 */
[----:B------:R-:W-:-:S07]  /*14670*/  FFMA.FTZ R195, R21, R0, -R14 ;  /* 0x0000000015c37223 */ /* 0x000fce000001080e */
[----:B------:R-:W3:Y:S01]  /*14680*/  MUFU.EX2 R10, R10 ;  /* 0x0000000a000a7308 */ /* 0x000ee20000000800 */
[----:B-1----:R-:W-:Y:S01]  /*14690*/  FADD.FTZ R9, R65, R32 ;  /* 0x0000002041097221 */ /* 0x002fe20000010000 */
[----:B--2---:R-:W-:-:S06]  /*146a0*/  FADD.FTZ R30, R8, R7 ;  /* 0x00000007081e7221 */ /* 0x004fcc0000010000 */
[----:B------:R-:W1:Y:S08]  /*146b0*/  MUFU.EX2 R188, R188 ;  /* 0x000000bc00bc7308 */ /* 0x000e700000000800 */
[----:B------:R-:W2:Y:S01]  /*146c0*/  MUFU.EX2 R193, R193 ;  /* 0x000000c100c17308 */ /* 0x000ea20000000800 */
[----:B------:R-:W-:Y:S01]  /*146d0*/  FFMA.FTZ R63, R63, R0, -R14 ;  /* 0x000000003f3f7223 */ /* 0x000fe2000001080e */
[----:B----4-:R-:W-:-:S06]  /*146e0*/  FADD.FTZ R32, R194, R9 ;  /* 0x00000009c2207221 */ /* 0x010fcc0000010000 */
[----:B------:R-:W4:Y:S01]  /*146f0*/  MUFU.EX2 R27, R27 ;  /* 0x0000001b001b7308 */ /* 0x000f220000000800 */
[----:B-----5:R-:W-:Y:S01]  /*14700*/  FADD.FTZ R7, R199, R30 ;  /* 0x0000001ec7077221 */ /* 0x020fe20000010000 */
[----:B------:R-:W-:-:S06]  /*14710*/  FFMA.FTZ R49, R49, R0, -R14 ;  /* 0x0000000031317223 */ /* 0x000fcc000001080e */
[----:B------:R-:W5:Y:S01]  /*14720*/  MUFU.EX2 R12, R12 ;  /* 0x0000000c000c7308 */ /* 0x000f620000000800 */
[----:B0-----:R-:W-:Y:S01]  /*14730*/  FADD.FTZ R9, R39, R32 ;  /* 0x0000002027097221 */ /* 0x001fe20000010000 */
[----:B---3--:R-:W-:-:S06]  /*14740*/  FADD.FTZ R32, R10, R7 ;  /* 0x000000070a207221 */ /* 0x008fcc0000010000 */
[----:B------:R-:W0:Y:S01]  /*14750*/  MUFU.EX2 R190, R190 ;  /* 0x000000be00be7308 */ /* 0x000e220000000800 */
[----:B------:R-:W-:-:S07]  /*14760*/  @!P1 VIADD R3, R3, 0x36840 ;  /* 0x0003684003039836 */ /* 0x000fce0000000000 */
[----:B------:R-:W3:Y:S01]  /*14770*/  MUFU.EX2 R195, R195 ;  /* 0x000000c300c37308 */ /* 0x000ee20000000800 */
[----:B------:R-:W-:Y:S01]  /*14780*/  FFMA.FTZ R51, R51, R0, -R14 ;  /* 0x0000000033337223 */ /* 0x000fe2000001080e */
[----:B-1----:R-:W-:-:S06]  /*14790*/  FADD.FTZ R34, R188, R9 ;  /* 0x00000009bc227221 */ /* 0x002fcc0000010000 */
[----:B------:R-:W1:Y:S01]  /*147a0*/  MUFU.EX2 R31, R31 ;  /* 0x0000001f001f7308 */ /* 0x000e620000000800 */
[----:B--2---:R-:W-:Y:S01]  /*147b0*/  FADD.FTZ R7, R193, R32 ;  /* 0x00000020c1077221 */ /* 0x004fe20000010000 */
[----:B------:R-:W-:-:S06]  /*147c0*/  FFMA.FTZ R41, R41, R0, -R14 ;  /* 0x0000000029297223 */ /* 0x000fcc000001080e */
[----:B------:R-:W2:Y:S01]  /*147d0*/  MUFU.EX2 R20, R63 ;  /* 0x0000003f00147308 */ /* 0x000ea20000000800 */
[----:B------:R-:W-:Y:S01]  /*147e0*/  @!P1 PRMT R3, RZ, 0x654, R3 ;  /* 0x00000654ff039816 */ /* 0x000fe20000000003 */
[----:B----4-:R-:W-:-:S06]  /*147f0*/  FADD.FTZ R9, R27, R34 ;  /* 0x000000221b097221 */ /* 0x010fcc0000010000 */
[----:B------:R-:W4:Y:S01]  /*14800*/  MUFU.EX2 R184, R184 ;  /* 0x000000b800b87308 */ /* 0x000f220000000800 */
[----:B-----5:R-:W-:Y:S01]  /*14810*/  FADD.FTZ R32, R12, R7 ;  /* 0x000000070c207221 */ /* 0x020fe20000010000 */
[----:B------:R-:W-:Y:S01]  /*14820*/  FFMA.FTZ R55, R55, R0, -R14 ;  /* 0x0000000037377223 */ /* 0x000fe2000001080e */
[----:B------:R3:W-:Y:S05]  /*14830*/  @!P1 SYNCS.ARRIVE.TRANS64.RED.A1T0 RZ, [R3+URZ], RZ ;  /* 0x000000ff03ff99a7 */ /* 0x0007ea000810043f */
[----:B------:R-:W5:Y:S01]  /*14840*/  MUFU.EX2 R49, R49 ;  /* 0x0000003100317308 */ /* 0x000f620000000800 */
[----:B0-----:R-:W-:-:S07]  /*14850*/  FADD.FTZ R34, R190, R9 ;  /* 0x00000009be227221 */ /* 0x001fce0000010000 */
[----:B------:R-:W0:Y:S01]  /*14860*/  MUFU.EX2 R83, R83 ;  /* 0x0000005300537308 */ /* 0x000e220000000800 */
[----:B---3--:R-:W-:Y:S01]  /*14870*/  FADD.FTZ R3, R195, R32 ;  /* 0x00000020c3037221 */ /* 0x008fe20000010000 */
[----:B------:R-:W-:-:S06]  /*14880*/  FFMA.FTZ R45, R45, R0, -R14 ;  /* 0x000000002d2d7223 */ /* 0x000fcc000001080e */
        /* <DEDUP_REMOVED lines=13> */
[----:B------:R-:W0:Y:S08]  /*14960*/  MUFU.EX2 R180, R180 ;  /* 0x000000b400b47308 */ /* 0x000e300000000800 */
[----:B------:R-:W3:Y:S01]  /*14970*/  MUFU.EX2 R45, R45 ;  /* 0x0000002d002d7308 */ /* 0x000ee20000000800 */
[----:B------:R-:W-:Y:S01]  /*14980*/  FFMA.FTZ R47, R47, R0, -R14 ;  /* 0x000000002f2f7223 */ /* 0x000fe2000001080e */
[----:B-1----:R-:W-:-:S06]  /*14990*/  FADD.FTZ R36, R186, R7 ;  /* 0x00000007ba247221 */ /* 0x002fcc0000010000 */
[----:B------:R-:W1:Y:S01]  /*149a0*/  MUFU.EX2 R89, R89 ;  /* 0x0000005900597308 */ /* 0x000e620000000800 */
[----:B--2---:R-:W-:Y:S01]  /*149b0*/  FADD.FTZ R3, R41, R34 ;  /* 0x0000002229037221 */ /* 0x004fe20000010000 */
[----:B------:R-:W-:-:S06]  /*149c0*/  FFMA.FTZ R25, R25, R0, -R14 ;  /* 0x0000000019197223 */ /* 0x000fcc000001080e */
[----:B------:R-:W2:Y:S01]  /*149d0*/  MUFU.EX2 R28, R43 ;  /* 0x0000002b001c7308 */ /* 0x000ea20000000800 */
[----:B----4-:R-:W-:Y:S01]  /*149e0*/  FADD.FTZ R7, R87, R36 ;  /* 0x0000002457077221 */ /* 0x010fe20000010000 */
[----:B-----5:R-:W-:-:S06]  /*149f0*/  FADD.FTZ R34, R26, R3 ;  /* 0x000000031a227221 */ /* 0x020fcc0000010000 */
[----:B------:R-:W4:Y:S08]  /*14a00*/  MUFU.EX2 R182, R182 ;  /* 0x000000b600b67308 */ /* 0x000f300000000800 */
[----:B------:R-:W5:Y:S01]  /*14a10*/  MUFU.EX2 R33, R33 ;  /* 0x0000002100217308 */ /* 0x000f620000000800 */
[----:B------:R-:W-:Y:S01]  /*14a20*/  FFMA.FTZ R35, R35, R0, -R14 ;  /* 0x0000000023237223 */ /* 0x000fe2000001080e */
[----:B0-----:R-:W-:-:S06]  /*14a30*/  FADD.FTZ R36, R180, R7 ;  /* 0x00000007b4247221 */ /* 0x001fcc0000010000 */
[----:B------:R-:W0:Y:S01]  /*14a40*/  MUFU.EX2 R91, R91 ;  /* 0x0000005b005b7308 */ /* 0x000e220000000800 */
[----:B---3--:R-:W-:Y:S01]  /*14a50*/  FADD.FTZ R3, R45, R34 ;  /* 0x000000222d037221 */ /* 0x008fe20000010000 */
[----:B------:R-:W-:-:S06]  /*14a60*/  FFMA.FTZ R29, R29, R0, -R14 ;  /* 0x000000001d1d7223 */ /* 0x000fcc000001080e */
[----:B------:R-:W3:Y:S01]  /*14a70*/  MUFU.EX2 R30, R47 ;  /* 0x0000002f001e7308 */ /* 0x000ee20000000800 */
[----:B-1----:R-:W-:Y:S01]  /*14a80*/  FADD.FTZ R7, R89, R36 ;  /* 0x0000002459077221 */ /* 0x002fe20000010000 */
[----:B--2---:R-:W-:-:S06]  /*14a90*/  FADD.FTZ R34, R28, R3 ;  /* 0x000000031c227221 */ /* 0x004fcc0000010000 */
[----:B------:R-:W1:Y:S01]  /*14aa0*/  MUFU.EX2 R25, R25 ;  /* 0x0000001900197308 */ /* 0x000e620000000800 */
[----:B------:R-:W-:Y:S01]  /*14ab0*/  FFMA.FTZ R69, R69, R0, -R14 ;  /* 0x0000000045457223 */ /* 0x000fe2000001080e */
[----:B----4-:R-:W-:Y:S01]  /*14ac0*/  FADD.FTZ R36, R182, R7 ;  /* 0x00000007b6247221 */ /* 0x010fe20000010000 */
[----:B-----5:R-:W-:-:S05]  /*14ad0*/  FADD.FTZ R3, R33, R34 ;  /* 0x0000002221037221 */ /* 0x020fca0000010000 */
[----:B------:R-:W2:Y:S01]  /*14ae0*/  MUFU.EX2 R32, R35 ;  /* 0x0000002300207308 */ /* 0x000ea20000000800 */
[-CC-:B------:R-:W-:Y:S01]  /*14af0*/  FFMA.FTZ R73, R73, R0.reuse, -R14.reuse ;  /* 0x0000000049497223 */ /* 0x180fe2000001080e */
[-CC-:B------:R-:W-:Y:S01]  /*14b00*/  FFMA.FTZ R77, R77, R0.reuse, -R14.reuse ;  /* 0x000000004d4d7223 */ /* 0x180fe2000001080e */
[-CC-:B------:R-:W-:Y:S01]  /*14b10*/  FFMA.FTZ R81, R81, R0.reuse, -R14.reuse ;  /* 0x0000000051517223 */ /* 0x180fe2000001080e */
[----:B------:R-:W-:-:S04]  /*14b20*/  FFMA.FTZ R85, R85, R0, -R14 ;  /* 0x0000000055557223 */ /* 0x000fc8000001080e */
[----:B------:R-:W4:Y:S01]  /*14b30*/  MUFU.EX2 R29, R29 ;  /* 0x0000001d001d7308 */ /* 0x000f220000000800 */
[----:B0-----:R-:W-:Y:S01]  /*14b40*/  FADD.FTZ R7, R91, R36 ;  /* 0x000000245b077221 */ /* 0x001fe20000010000 */
[----:B---3--:R-:W-:-:S06]  /*14b50*/  FADD.FTZ R36, R30, R3 ;  /* 0x000000031e247221 */ /* 0x008fcc0000010000 */
[----:B------:R-:W0:Y:S01]  /*14b60*/  MUFU.EX2 R14, R69 ;  /* 0x00000045000e7308 */ /* 0x000e220000000800 */
[----:B-1----:R-:W-:-:S07]  /*14b70*/  FADD.FTZ R3, R25, R36 ;  /* 0x0000002419037221 */ /* 0x002fce0000010000 */
[----:B------:R-:W1:Y:S01]  /*14b80*/  MUFU.EX2 R176, R176 ;  /* 0x000000b000b07308 */ /* 0x000e620000000800 */
[----:B--2---:R-:W-:-:S07]  /*14b90*/  FADD.FTZ R36, R32, R3 ;  /* 0x0000000320247221 */ /* 0x004fce0000010000 */
[----:B------:R-:W2:Y:S01]  /*14ba0*/  MUFU.EX2 R73, R73 ;  /* 0x0000004900497308 */ /* 0x000ea20000000800 */
[----:B----4-:R-:W-:-:S07]  /*14bb0*/  FADD.FTZ R3, R29, R36 ;  /* 0x000000241d037221 */ /* 0x010fce0000010000 */
[----:B------:R-:W3:Y:S01]  /*14bc0*/  MUFU.EX2 R93, R93 ;  /* 0x0000005d005d7308 */ /* 0x000ee20000000800 */
[----:B------:R-:W-:-:S07]  /*14bd0*/  F2FP.F16.F32.PACK_AB R201, R2, R201 ;  /* 0x000000c902c9723e */ /* 0x000fce00000000ff */
[----:B------:R-:W4:Y:S01]  /*14be0*/  MUFU.EX2 R34, R77 ;  /* 0x0000004d00227308 */ /* 0x000f220000000800 */
[----:B0-----:R-:W-:-:S07]  /*14bf0*/  FADD.FTZ R36, R14, R3 ;  /* 0x000000030e247221 */ /* 0x001fce0000010000 */
[----:B------:R-:W0:Y:S01]  /*14c00*/  MUFU.EX2 R178, R178 ;  /* 0x000000b200b27308 */ /* 0x000e220000000800 */
[----:B------:R-:W-:-:S07]  /*14c10*/  ISETP.GE.AND P2, PT, R150, 0x71, PT ;  /* 0x000000719600780c */ /* 0x000fce0003f46270 */
[----:B------:R-:W5:Y:S01]  /*14c20*/  MUFU.EX2 R81, R81 ;  /* 0x0000005100517308 */ /* 0x000f620000000800 */
[----:B-1----:R-:W-:Y:S01]  /*14c30*/  FADD.FTZ R38, R176, R7 ;  /* 0x00000007b0267221 */ /* 0x002fe20000010000 */
[----:B--2---:R-:W-:-:S06]  /*14c40*/  FADD.FTZ R3, R73, R36 ;  /* 0x0000002449037221 */ /* 0x004fcc0000010000 */
[----:B------:R-:W1:Y:S08]  /*14c50*/  MUFU.EX2 R95, R95 ;  /* 0x0000005f005f7308 */ /* 0x000e700000000800 */
[----:B------:R-:W2:Y:S01]  /*14c60*/  MUFU.EX2 R2, R85 ;  /* 0x0000005500027308 */ /* 0x000ea20000000800 */
[----:B------:R-:W-:Y:S01]  /*14c70*/  F2FP.F16.F32.PACK_AB R203, R6, R203 ;  /* 0x000000cb06cb723e */ /* 0x000fe200000000ff */
[----:B---3--:R-:W-:Y:S01]  /*14c80*/  FADD.FTZ R7, R93, R38 ;  /* 0x000000265d077221 */ /* 0x008fe20000010000 */
[----:B----4-:R-:W-:Y:S01]  /*14c90*/  FADD.FTZ R6, R34, R3 ;  /* 0x0000000322067221 */ /* 0x010fe20000010000 */
[----:B------:R-:W-:Y:S02]  /*14ca0*/  BSSY B0, `(.L_x_3471) ;  /* 0x0000587000007945 */ /* 0x000fe40003800000 */
[----:B0-----:R-:W-:Y:S01]  /*14cb0*/  FADD.FTZ R38, R178, R7 ;  /* 0x00000007b2267221 */ /* 0x001fe20000010000 */
[----:B-----5:R-:W-:Y:S01]  /*14cc0*/  FADD.FTZ R3, R81, R6 ;  /* 0x0000000651037221 */ /* 0x020fe20000010000 */
[----:B------:R-:W-:Y:S01]  /*14cd0*/  F2FP.F16.F32.PACK_AB R200, R37, R200 ;  /* 0x000000c825c8723e */ /* 0x000fe200000000ff */
[--C-:B------:R-:W-:Y:S01]  /*14ce0*/  IMAD.MOV.U32 R118, RZ, RZ, R119.reuse ;  /* 0x000000ffff767224 */ /* 0x100fe200078e0077 */
[----:B------:R-:W-:Y:S01]  /*14cf0*/  F2FP.F16.F32.PACK_AB R202, R53, R202 ;  /* 0x000000ca35ca723e */ /* 0x000fe200000000ff */
[----:B-1----:R-:W-:Y:S01]  /*14d00*/  FADD.FTZ R7, R95, R38 ;  /* 0x000000265f077221 */ /* 0x002fe20000010000 */
[----:B------:R-:W-:Y:S01]  /*14d10*/  F2FP.F16.F32.PACK_AB R196, R57, R196 ;  /* 0x000000c439c4723e */ /* 0x000fe200000000ff */
[--C-:B------:R-:W-:Y:S01]  /*14d20*/  IMAD.MOV.U32 R117, RZ, RZ, R119.reuse ;  /* 0x000000ffff757224 */ /* 0x100fe200078e0077 */
[----:B------:R-:W-:Y:S01]  /*14d30*/  F2FP.F16.F32.PACK_AB R198, R61, R198 ;  /* 0x000000c63dc6723e */ /* 0x000fe200000000ff */
[----:B------:R-:W-:Y:S01]  /*14d40*/  IMAD.MOV.U32 R115, RZ, RZ, R119 ;  /* 0x000000ffff737224 */ /* 0x000fe200078e0077 */
[----:B------:R-:W-:Y:S01]  /*14d50*/  F2FP.F16.F32.PACK_AB R192, R65, R192 ;  /* 0x000000c041c0723e */ /* 0x000fe200000000ff */
[----:B--2---:R-:W-:Y:S01]  /*14d60*/  FADD.FTZ R6, R2, R3 ;  /* 0x0000000302067221 */ /* 0x004fe20000010000 */
        /* <DEDUP_REMOVED lines=33> */
[----:B------:R-:W-:Y:S01]  /*14f80*/  IMAD.MOV.U32 R2, RZ, RZ, 0x3f800000 ;  /* 0x3f800000ff027424 */ /* 0x000fe200078e00ff */
        /* <DEDUP_REMOVED lines=82> */
[----:B------:R-:W-:Y:S01]  /*154b0*/  IADD3 R8, R152, -0x2, RZ ;  /* 0xfffffffe98087810 */ /* 0x000fe20007ffe0ff */
[----:B------:R-:W-:Y:S01]  /*154c0*/  IMAD.MOV.U32 R9, RZ, RZ, R4 ;  /* 0x000000ffff097224 */ /* 0x000fe200078e0004 */
[----:B------:R-:W-:Y:S01]  /*154d0*/  MOV R11, R214 ;  /* 0x000000d6000b7202 */ /* 0x000fe20000000f00 */
[----:B------:R-:W-:Y:S01]  /*154e0*/  IMAD.MOV.U32 R10, RZ, RZ, R5 ;  /* 0x000000ffff0a7224 */ /* 0x000fe200078e0005 */
[----:B------:R-:W-:Y:S01]  /*154f0*/  CS2R R118, SRZ ;  /* 0x0000000000767805 */ /* 0x000fe2000001ff00 */
[----:B------:R-:W-:Y:S01]  /*15500*/  IMAD.MOV.U32 R12, RZ, RZ, R212 ;  /* 0x000000ffff0c7224 */ /* 0x000fe200078e00d4 */
[----:B------:R-:W-:Y:S01]  /*15510*/  CS2R R114, SRZ ;  /* 0x0000000000727805 */ /* 0x000fe2000001ff00 */
[----:B------:R-:W-:Y:S01]  /*15520*/  IMAD.MOV.U32 R2, RZ, RZ, 0x3f800000 ;  /* 0x3f800000ff027424 */ /* 0x000fe200078e00ff */
        /* <DEDUP_REMOVED lines=45> */
[----:B------:R-:W-:-:S07]  /*15800*/  CS2R R24, SRZ ;  /* 0x0000000000187805 */ /* 0x000fce000001ff00 */
.L_x_3483:
[----:B------:R-:W-:-:S04]  /*15810*/  IADD3 R0, R12, 0x1, RZ ;  /* 0x000000010c007810 */ /* 0x000fc80007ffe0ff */
[----:B------:R-:W-:-:S04]  /*15820*/  ISETP.NE.AND P2, PT, R0, 0x2, PT ;  /* 0x000000020000780c */ /* 0x000fc80003f45270 */
[----:B------:R-:W-:Y:S02]  /*15830*/  SEL R214, RZ, 0x1, P2 ;  /* 0x00000001ffd67807 */ /* 0x000fe40001000000 */
[----:B------:R-:W-:Y:S02]  /*15840*/  SEL R212, R0, RZ, P2 ;  /* 0x000000ff00d47207 */ /* 0x000fe40001000000 */
[----:B------:R-:W-:Y:S01]  /*15850*/  LOP3.LUT R214, R11, R214, RZ, 0x3c, !PT ;  /* 0x000000d60bd67212 */ /* 0x000fe200078e3cff */
[----:B------:R-:W-:Y:S06]  /*15860*/  @!P0 BRA `(.L_x_3473) ;  /* 0x0000000000048947 */ /* 0x000fec0003800000 */
[----:B------:R-:W-:Y:S01]  /*15870*/  BPT.TRAP 0x1 ;  /* 0x000000040000795c */ /* 0x000fe20000300000 */
.L_x_3473:
[----:B------:R-:W-:Y:S01]  /*15880*/  IMAD R13, R212, 0x8, R18 ;  /* 0x00000008d40d7824 */ /* 0x000fe200078e0212 */
[----:B------:R-:W-:-:S04]  /*15890*/  SHF.L.U32 R4, R214, 0x1f, RZ ;  /* 0x0000001fd6047819 */ /* 0x000fc800000006ff */
[----:B------:R0:W1:Y:S01]  /*158a0*/  SYNCS.PHASECHK.TRANS64.TRYWAIT P2, [R13+URZ+0x36830], R4 ;  /* 0x036830040d0075a7 */ /* 0x000062000804017f */
[----:B------:R-:W-:Y:S05]  /*158b0*/  @!P0 BRA `(.L_x_3474) ;  /* 0x0000000000048947 */ /* 0x000fea0003800000 */
[----:B------:R-:W-:Y:S01]  /*158c0*/  BPT.TRAP 0x1 ;  /* 0x000000040000795c */ /* 0x000fe20000300000 */
.L_x_3474:
[----:B------:R-:W-:Y:S01]  /*158d0*/  IMAD R0, R212, 0xa80, R216 ;  /* 0x00000a80d4007824 */ /* 0x000fe200078e02d8 */
[----:B------:R-:W-:Y:S03]  /*158e0*/  BSSY B1, `(.L_x_3475) ;  /* 0x0000006000017945 */ /* 0x000fe60003800000 */
[C---:B------:R-:W-:Y:S01]  /*158f0*/  VIADD R20, R0.reuse, 0x80 ;  /* 0x0000008000147836 */ /* 0x040fe20000000000 */
[----:B------:R-:W-:Y:S01]  /*15900*/  IADD3 R120, R0, 0x100, RZ ;  /* 0x0000010000787810 */ /* 0x000fe20007ffe0ff */
[----:B-1----:R-:W-:Y:S06]  /*15910*/  @P2 BRA `(.L_x_3476) ;  /* 0x0000000000082947 */ /* 0x002fec0003800000 */
[----:B------:R-:W1:Y:S02]  /*15920*/  SYNCS.PHASECHK.TRANS64.TRYWAIT P2, [R13+URZ+0x36830], R4 ;  /* 0x036830040d0075a7 */ /* 0x000e64000804017f */
[----:B-1----:R-:W-:Y:S05]  /*15930*/  @!P2 BRA `(.L_x_3477) ;  /* 0x000000e80034a947 */ /* 0x002fea0003800000 */
.L_x_3476:
[----:B------:R-:W-:Y:S05]  /*15940*/  BSYNC B1 ;  /* 0x0000000000017941 */ /* 0x000fea0003800000 */
.L_x_3475:
[----:B------:R-:W2:Y:S04]  /*15950*/  LDL.64 R14, [R1+0x48] ;  /* 0x00004800010e7983 */ /* 0x000ea80000100a00 */
[----:B------:R-:W3:Y:S01]  /*15960*/  LDL.64 R122, [R1] ;  /* 0x00000000017a7983 */ /* 0x000ee20000100a00 */
[----:B------:R-:W-:Y:S01]  /*15970*/  WARPGROUP.ARRIVE ;  /* 0x00000000000079c5 */ /* 0x000fe20000000000 */
[----:B------:R-:W-:Y:S02]  /*15980*/  MOV R21, 0x40000040 ;  /* 0x4000004000157802 */ /* 0x000fe40000000f00 */
[----:B------:R-:W-:Y:S02]  /*15990*/  R2UR UR6, R20 ;  /* 0x00000000140672ca */ /* 0x000fe400000e0000 */
[C---:B------:R-:W-:Y:S01]  /*159a0*/  R2UR UR7, R21.reuse ;  /* 0x00000000150772ca */ /* 0x040fe200000e0000 */
[----:B------:R-:W-:Y:S01]  /*159b0*/  IMAD.MOV.U32 R20, RZ, RZ, R120 ;  /* 0x000000ffff147224 */ /* 0x000fe200078e0078 */
[----:B------:R-:W-:-:S04]  /*159c0*/  R2UR UR19, R21 ;  /* 0x00000000151372ca */ /* 0x000fc800000e0000 */
[----:B------:R-:W-:Y:S02]  /*159d0*/  R2UR UR18, R20 ;  /* 0x00000000141272ca */ /* 0x000fe400000e0000 */
[----:B------:R-:W-:Y:S02]  /*159e0*/  IADD3 R20, R0, 0x200, RZ ;  /* 0x0000020000147810 */ /* 0x000fe40007ffe0ff */
[----:B------:R-:W-:Y:S02]  /*159f0*/  R2UR UR15, R21 ;  /* 0x00000000150f72ca */ /* 0x000fe400000e0000 */
[----:B------:R-:W-:Y:S02]  /*15a00*/  R2UR UR14, R20 ;  /* 0x00000000140e72ca */ /* 0x000fe400000e0000 */
[----:B--2---:R-:W-:Y:S01]  /*15a10*/  R2UR UR42, R14 ;  /* 0x000000000e2a72ca */ /* 0x004fe200000e0000 */
[----:B------:R-:W-:Y:S01]  /*15a20*/  IMAD.MOV.U32 R14, RZ, RZ, R0 ;  /* 0x000000ffff0e7224 */ /* 0x000fe200078e0000 */
[----:B------:R-:W-:Y:S01]  /*15a30*/  R2UR UR43, R15 ;  /* 0x000000000f2b72ca */ /* 0x000fe200000e0000 */
[----:B------:R-:W-:Y:S01]  /*15a40*/  IMAD.MOV.U32 R15, RZ, RZ, 0x40000040 ;  /* 0x40000040ff0f7424 */ /* 0x000fe200078e00ff */
[----:B---3--:R-:W-:-:S02]  /*15a50*/  R2UR UR28, R122 ;  /* 0x000000007a1c72ca */ /* 0x008fc400000e0000 */
[----:B------:R-:W-:Y:S02]  /*15a60*/  R2UR UR29, R123 ;  /* 0x000000007b1d72ca */ /* 0x000fe400000e0000 */
[----:B------:R-:W-:Y:S01]  /*15a70*/  R2UR UR26, R14 ;  /* 0x000000000e1a72ca */ /* 0x000fe200000e0000 */
[----:B------:R-:W2:Y:S01]  /*15a80*/  LDL.64 R122, [R1+0x40] ;  /* 0x00004000017a7983 */ /* 0x000ea20000100a00 */
[----:B------:R-:W-:-:S07]  /*15a90*/  R2UR UR27, R15 ;  /* 0x000000000f1b72ca */ /* 0x000fce00000e0000 */
[----:B------:R-:W-:Y:S02]  /*15aa0*/  UMOV UR24, UR28 ;  /* 0x0000001c00187c82 */ /* 0x000fe40008000000 */
[----:B------:R-:W-:-:S04]  /*15ab0*/  UMOV UR25, UR29 ;  /* 0x0000001d00197c82 */ /* 0x000fc80008000000 */
        /* <DEDUP_REMOVED lines=18> */
[----:B------:R-:W-:Y:S01]  /*15be0*/  HGMMA.64x16x16.F32 R144, gdesc[UR20], RZ, !UPT, gsb0 ;  /* 0x00200000149079f0 */ /* 0x000fe2000c0008ff */
[----:B------:R-:W-:Y:S01]  /*15bf0*/  UMOV UR12, UR28 ;  /* 0x0000001c000c7c82 */ /* 0x000fe20008000000 */
[----:B------:R-:W-:Y:S01]  /*15c00*/  UMOV UR13, UR29 ;  /* 0x0000001d000d7c82 */ /* 0x000fe20008000000 */
[----:B------:R-:W-:Y:S01]  /*15c10*/  VIADD R120, R0, 0x280 ;  /* 0x0000028000787836 */ /* 0x000fe20000000000 */
[----:B------:R-:W-:Y:S02]  /*15c20*/  WARPGROUP.DEPBAR.LE gsb0, 0x0 ;  /* 0x00008000000079c5 */ /* 0x000fe40000010000 */
        /* <DEDUP_REMOVED lines=9> */
[----:B------:R-:W-:Y:S01]  /*15cc0*/  HGMMA.64x16x16.F32 R128, gdesc[UR8], RZ, !UPT, gsb0 ;  /* 0x00200000088079f0 */ /* 0x000fe2000c0008ff */
[C---:B------:R-:W-:Y:S02]  /*15cd0*/  VIADD R14, R0.reuse, 0x300 ;  /* 0x00000300000e7836 */ /* 0x040fe40000000000 */
[----:B------:R-:W-:Y:S02]  /*15ce0*/  VIADD R120, R0, 0x182 ;  /* 0x0000018200787836 */ /* 0x000fe40000000000 */
[----:B------:R-:W-:Y:S01]  /*15cf0*/  IMAD.MOV.U32 R121, RZ, RZ, 0x40000040 ;  /* 0x40000040ff797424 */ /* 0x000fe200078e00ff */
[----:B------:R-:W-:Y:S02]  /*15d00*/  R2UR UR58, R14 ;  /* 0x000000000e3a72ca */ /* 0x000fe400000e0000 */
[----:B------:R-:W-:Y:S02]  /*15d10*/  R2UR UR59, R15 ;  /* 0x000000000f3b72ca */ /* 0x000fe400000e0000 */
[----:B------:R-:W-:Y:S01]  /*15d20*/  R2UR UR26, R120 ;  /* 0x00000000781a72ca */ /* 0x000fe200000e0000 */
[----:B------:R-:W-:Y:S01]  /*15d30*/  VIADD R120, R0, 0x302 ;  /* 0x0000030200787836 */ /* 0x000fe20000000000 */
[----:B------:R-:W-:-:S02]  /*15d40*/  R2UR UR27, R121 ;  /* 0x00000000791b72ca */ /* 0x000fc400000e0000 */
[----:B------:R-:W-:Y:S02]  /*15d50*/  MOV R121, 0x40000040 ;  /* 0x4000004000797802 */ /* 0x000fe40000000f00 */
[----:B------:R-:W-:Y:S02]  /*15d60*/  R2UR UR46, R120 ;  /* 0x00000000782e72ca */ /* 0x000fe400000e0000 */
[----:B------:R-:W-:Y:S02]  /*15d70*/  R2UR UR47, R121 ;  /* 0x00000000792f72ca */ /* 0x000fe400000e0000 */
[----:B--2---:R-:W-:Y:S02]  /*15d80*/  R2UR UR38, R122 ;  /* 0x000000007a2672ca */ /* 0x004fe400000e0000 */
[----:B------:R-:W-:Y:S01]  /*15d90*/  R2UR UR39, R123 ;  /* 0x000000007b2772ca */ /* 0x000fe200000e0000 */
[----:B------:R-:W-:Y:S01]  /*15da0*/  UMOV UR56, UR28 ;  /* 0x0000001c00387c82 */ /* 0x000fe20008000000 */
[----:B------:R-:W-:Y:S01]  /*15db0*/  UMOV UR57, UR29 ;  /* 0x0000001d00397c82 */ /* 0x000fe20008000000 */
[----:B------:R-:W-:-:S02]  /*15dc0*/  WARPGROUP.DEPBAR.LE gsb0, 0x0 ;  /* 0x00008000000079c5 */ /* 0x000fc40000010000 */
[----:B------:R-:W-:-:S06]  /*15dd0*/  WARPGROUP.ARRIVE ;  /* 0x00000000000079c5 */ /* 0x000fcc0000000000 */
[----:B------:R-:W-:Y:S01]  /*15de0*/  HGMMA.64x16x16.F32 R120, gdesc[UR56], RZ, !UPT, gsb0 ;  /* 0x00200000387879f0 */ /* 0x000fe2000c0008ff */
        /* <DEDUP_REMOVED lines=27> */
[----:B------:R-:W-:Y:S01]  /*15fa0*/  UMOV UR24, UR42 ;  /* 0x0000002a00187c82 */ /* 0x000fe20008000000 */
[----:B------:R-:W-:Y:S01]  /*15fb0*/  UMOV UR25, UR43 ;  /* 0x0000002b00197c82 */ /* 0x000fe20008000000 */
[----:B------:R-:W-:Y:S01]  /*15fc0*/  IADD3 R14, R0, 0x202, RZ ;  /* 0x00000202000e7810 */ /* 0x000fe20007ffe0ff */
[----:B------:R-:W-:Y:S02]  /*15fd0*/  WARPGROUP.DEPBAR.LE gsb0, 0x0 ;  /* 0x00008000000079c5 */ /* 0x000fe40000010000 */
[----:B------:R-:W-:-:S06]  /*15fe0*/  WARPGROUP.ARRIVE ;  /* 0x00000000000079c5 */ /* 0x000fcc0000000000 */
[----:B------:R-:W-:Y:S01]  /*15ff0*/  HGMMA.64x16x16.F32 R144, gdesc[UR24], R144, gsb0 ;  /* 0x00200000189079f0 */ /* 0x000fe20008000890 */
        /* <DEDUP_REMOVED lines=14> */
[----:B------:R-:W-:Y:S01]  /*160e0*/  MOV R5, UR45 ;  /* 0x0000002d00057c02 */ /* 0x000fe20008000f00 */
[----:B------:R-:W-:Y:S02]  /*160f0*/  WARPGROUP.DEPBAR.LE gsb0, 0x0 ;  /* 0x00008000000079c5 */ /* 0x000fe40000010000 */
[----:B------:R-:W-:Y:S01]  /*16100*/  WARPGROUP.ARRIVE ;  /* 0x00000000000079c5 */ /* 0x000fe20000000000 */
[----:B01----:R-:W-:Y:S01]  /*16110*/  MOV R4, UR44 ;  /* 0x0000002c00047c02 */ /* 0x003fe20008000f00 */
[----:B------:R-:W-:Y:S01]  /*16120*/  VIADD R14, R0, 0x4 ;  /* 0x00000004000e7836 */ /* 0x000fe20000000000 */
[----:B------:R-:W-:Y:S01]  /*16130*/  UMOV UR12, UR38 ;  /* 0x00000026000c7c82 */ /* 0x000fe20008000000 */
[----:B------:R-:W-:Y:S01]  /*16140*/  IMAD.MOV.U32 R15, RZ, RZ, 0x40000040 ;  /* 0x40000040ff0f7424 */ /* 0x000fe200078e00ff */
[----:B------:R-:W-:-:S02]  /*16150*/  UMOV UR13, UR39 ;  /* 0x00000027000d7c82 */ /* 0x000fc40008000000 */
[----:B------:R-:W-:Y:S01]  /*16160*/  HGMMA.64x16x16.F32 R128, gdesc[UR16], R128, gsb0 ;  /* 0x00200000108079f0 */ /* 0x000fe20008000880 */
[----:B------:R-:W-:Y:S01]  /*16170*/  UMOV UR44, UR42 ;  /* 0x0000002a002c7c82 */ /* 0x000fe20008000000 */
[----:B------:R-:W-:Y:S01]  /*16180*/  UMOV UR45, UR43 ;  /* 0x0000002b002d7c82 */ /* 0x000fe20008000000 */
[----:B------:R-:W-:Y:S01]  /*16190*/  UMOV UR8, UR38 ;  /* 0x0000002600087c82 */ /* 0x000fe20008000000 */
[----:B------:R-:W-:Y:S01]  /*161a0*/  UMOV UR9, UR39 ;  /* 0x0000002700097c82 */ /* 0x000fe20008000000 */
[----:B------:R-:W2:Y:S01]  /*161b0*/  LDL.64 R20, [R1+0x38] ;  /* 0x0000380001147983 */ /* 0x000ea20000100a00 */
        /* <DEDUP_REMOVED lines=179> */
[----:B------:R-:W-:-:S09]  /*16cf0*/  UMOV UR17, UR39 ;  /* 0x0000002700117c82 */ /* 0x000fd20008000000 */
        /* <DEDUP_REMOVED lines=152> */
[----:B------:R-:W-:Y:S01]  /*17680*/  R2UR UR45, R5 ;  /* 0x00000000052d72ca */ /* 0x000fe200000e0000 */
[----:B------:R-:W-:Y:S01]  /*17690*/  IMAD.MOV.U32 R5, RZ, RZ, 0x40000040 ;  /* 0x40000040ff057424 */ /* 0x000fe200078e00ff */
[----:B------:R-:W-:Y:S02]  /*176a0*/  R2UR UR44, R4 ;  /* 0x00000000042c72ca */ /* 0x000fe400000e0000 */
[----:B------:R-:W-:Y:S02]  /*176b0*/  IADD3 R4, R0, 0x406, RZ ;  /* 0x0000040600047810 */ /* 0x000fe40007ffe0ff */
[----:B------:R-:W-:Y:S02]  /*176c0*/  R2UR UR31, R5 ;  /* 0x00000000051f72ca */ /* 0x000fe400000e0000 */
[----:B------:R-:W-:Y:S01]  /*176d0*/  R2UR UR30, R4 ;  /* 0x00000000041e72ca */ /* 0x000fe200000e0000 */
[----:B------:R-:W-:Y:S01]  /*176e0*/  UMOV UR28, UR52 ;  /* 0x00000034001c7c82 */ /* 0x000fe20008000000 */
[----:B------:R-:W-:Y:S01]  /*176f0*/  UMOV UR29, UR53 ;  /* 0x00000035001d7c82 */ /* 0x000fe20008000000 */
[----:B------:R-:W-:-:S02]  /*17700*/  WARPGROUP.DEPBAR.LE gsb0, 0x0 ;  /* 0x00008000000079c5 */ /* 0x000fc40000010000 */
        /* <DEDUP_REMOVED lines=390> */
.L_x_3478:
[----:B------:R-:W-:Y:S01]  /*18f70*/  SHF.L.U32 R0, R11, 0x1f, RZ ;  /* 0x0000001f0b007819 */ /* 0x000fe200000006ff */
[----:B------:R-:W-:-:S04]  /*18f80*/  IMAD R11, R12, 0x8, R18 ;  /* 0x000000080c0b7824 */ /* 0x000fc800078e0212 */
[----:B------:R0:W1:Y:S01]  /*18f90*/  SYNCS.PHASECHK.TRANS64.TRYWAIT P2, [R11+URZ+0x36850], R0 ;  /* 0x036850000b0075a7 */ /* 0x000062000804017f */
[----:B------:R-:W-:Y:S05]  /*18fa0*/  @!P0 BRA `(.L_x_3479) ;  /* 0x0000000000048947 */ /* 0x000fea0003800000 */
[----:B------:R-:W-:Y:S01]  /*18fb0*/  BPT.TRAP 0x1 ;  /* 0x000000040000795c */ /* 0x000fe20000300000 */
.L_x_3479:
[----:B------:R-:W-:Y:S04]  /*18fc0*/  BSSY B1, `(.L_x_3480) ;  /* 0x0000004000017945 */ /* 0x000fe80003800000 */
[----:B-1----:R-:W-:Y:S05]  /*18fd0*/  @P2 BRA `(.L_x_3481) ;  /* 0x0000000000082947 */ /* 0x002fea0003800000 */
[----:B------:R-:W1:Y:S02]  /*18fe0*/  SYNCS.PHASECHK.TRANS64.TRYWAIT P2, [R11+URZ+0x36850], R0 ;  /* 0x036850000b0075a7 */ /* 0x000e64000804017f */
[----:B-1----:R-:W-:Y:S05]  /*18ff0*/  @!P2 BRA `(.L_x_3482) ;  /* 0x000000b00098a947 */ /* 0x002fea0003800000 */
.L_x_3481:
[----:B------:R-:W-:Y:S05]  /*19000*/  BSYNC B1 ;  /* 0x0000000000017941 */ /* 0x000fea0003800000 */
.L_x_3480:
[----:B01----:R-:W-:Y:S01]  /*19010*/  IADD3 R0, R18, 0x400, RZ ;  /* 0x0000040012007810 */ /* 0x003fe20007ffe0ff */
[----:B------:R-:W-:Y:S01]  /*19020*/  IMAD.MOV.U32 R15, RZ, RZ, 0x40000040 ;  /* 0x40000040ff0f7424 */ /* 0x000fe200078e00ff */
[----:B------:R-:W-:Y:S01]  /*19030*/  WARPGROUP.ARRIVE ;  /* 0x00000000000079c5 */ /* 0x000fe20000000000 */
[----:B------:R-:W-:Y:S01]  /*19040*/  MOV R3, 0x40000040 ;  /* 0x4000004000037802 */ /* 0x000fe20000000f00 */
[----:B------:R-:W-:Y:S01]  /*19050*/  IMAD.MOV.U32 R21, RZ, RZ, 0x40000040 ;  /* 0x40000040ff157424 */ /* 0x000fe200078e00ff */
[----:B------:R-:W-:Y:S01]  /*19060*/  SHF.R.U32.HI R0, RZ, 0x4, R0 ;  /* 0x00000004ff007819 */ /* 0x000fe20000011600 */
[----:B------:R-:W-:Y:S01]  /*19070*/  ULDC UR4, c[0x0][0x988] ;  /* 0x0002620000047ab9 */ /* 0x000fe20000000800 */
[----:B------:R-:W-:Y:S01]  /*19080*/  R2UR UR7, R15 ;  /* 0x000000000f0772ca */ /* 0x000fe200000e0000 */
[----:B------:R-:W-:Y:S01]  /*19090*/  @!P1 VIADD R11, R11, 0x36860 ;  /* 0x000368600b0b9836 */ /* 0x000fe20000000000 */
[----:B------:R-:W-:Y:S02]  /*190a0*/  LOP3.LUT R0, R0, 0x3fff, RZ, 0xc0, !PT ;  /* 0x00003fff00007812 */ /* 0x000fe400078ec0ff */
[----:B------:R-:W-:-:S02]  /*190b0*/  @!P1 IADD3 R13, R13, 0x36840, RZ ;  /* 0x000368400d0d9810 */ /* 0x000fc40007ffe0ff */
[----:B------:R-:W-:Y:S02]  /*190c0*/  LOP3.LUT R0, R0, 0x3800000, RZ, 0xfc, !PT ;  /* 0x0380000000007812 */ /* 0x000fe400078efcff */
[C---:B------:R-:W-:Y:S01]  /*190d0*/  ISETP.GT.AND P2, PT, R8.reuse, RZ, PT ;  /* 0x000000ff0800720c */ /* 0x040fe20003f44270 */
[----:B------:R-:W-:Y:S02]  /*190e0*/  VIADD R8, R8, 0xffffffff ;  /* 0xffffffff08087836 */ /* 0x000fe40000000000 */
[----:B------:R-:W-:Y:S01]  /*190f0*/  IMAD R14, R12, 0xa80, R0 ;  /* 0x00000a800c0e7824 */ /* 0x000fe200078e0200 */
[----:B------:R-:W-:-:S03]  /*19100*/  FMNMX.FTZ R0, R168, R10, !PT ;  /* 0x0000000aa8007209 */ /* 0x000fc60007810000 */
[C---:B------:R-:W-:Y:S01]  /*19110*/  VIADD R2, R14.reuse, 0x80 ;  /* 0x000000800e027836 */ /* 0x040fe20000000000 */
[C---:B------:R-:W-:Y:S02]  /*19120*/  R2UR UR6, R14.reuse ;  /* 0x000000000e0672ca */ /* 0x040fe400000e0000 */
[----:B------:R-:W-:Y:S02]  /*19130*/  FMNMX.FTZ R0, R169, R0, !PT ;  /* 0x00000000a9007209 */ /* 0x000fe40007810000 */
[----:B------:R-:W-:Y:S02]  /*19140*/  IADD3 R20, R14, 0x200, RZ ;  /* 0x000002000e147810 */ /* 0x000fe40007ffe0ff */
[----:B------:R-:W-:-:S04]  /*19150*/  FMNMX.FTZ R0, R172, R0, !PT ;  /* 0x00000000ac007209 */ /* 0x000fc80007810000 */
[----:B------:R-:W-:-:S03]  /*19160*/  FMNMX.FTZ R0, R173, R0, !PT ;  /* 0x00000000ad007209 */ /* 0x000fc60007810000 */
[----:B------:R-:W-:Y:S01]  /*19170*/  HGMMA.64x192x16.F32 R24, R200, gdesc[UR4].tnspB, R24, gsb0 ;  /* 0x42e00004c8187df0 */ /* 0x000fe20008000818 */
[----:B------:R-:W-:Y:S01]  /*19180*/  R2UR UR6, R2 ;  /* 0x00000000020672ca */ /* 0x000fe200000e0000 */
[----:B------:R-:W-:Y:S01]  /*19190*/  VIADD R2, R14, 0x100 ;  /* 0x000001000e027836 */ /* 0x000fe20000000000 */
[----:B------:R-:W-:Y:S01]  /*191a0*/  R2UR UR7, R3 ;  /* 0x00000000030772ca */ /* 0x000fe200000e0000 */
[----:B------:R-:W-:Y:S01]  /*191b0*/  IMAD.MOV.U32 R3, RZ, RZ, 0x40000040 ;  /* 0x40000040ff037424 */ /* 0x000fe200078e00ff */
        /* <DEDUP_REMOVED lines=26> */
[----:B------:R-:W-:Y:S01]  /*19360*/  HGMMA.64x192x16.F32 R24, R196, gdesc[UR4].tnspB, R24, gsb0 ;  /* 0x42e00004c4187df0 */ /* 0x000fe20008000818 */
[----:B------:R-:W-:Y:S02]  /*19370*/  R2UR UR6, R2 ;  /* 0x00000000020672ca */ /* 0x000fe400000e0000 */
[----:B------:R-:W-:Y:S01]  /*19380*/  R2UR UR7, R3 ;  /* 0x00000000030772ca */ /* 0x000fe200000e0000 */
[----:B------:R-:W-:Y:S01]  /*19390*/  IMAD.MOV.U32 R3, RZ, RZ, 0x40000040 ;  /* 0x40000040ff037424 */ /* 0x000fe200078e00ff */
[----:B------:R-:W-:Y:S01]  /*193a0*/  IADD3 R2, R14, 0x180, RZ ;  /* 0x000001800e027810 */ /* 0x000fe20007ffe0ff */
[----:B------:R-:W-:Y:S02]  /*193b0*/  WARPGROUP.DEPBAR.LE gsb0, 0x0 ;  /* 0x00008000000079c5 */ /* 0x000fe40000010000 */
[----:B------:R-:W-:-:S12]  /*193c0*/  WARPGROUP.ARRIVE ;  /* 0x00000000000079c5 */ /* 0x000fd80000000000 */
[----:B------:R-:W-:Y:S01]  /*193d0*/  HGMMA.64x192x16.F32 R24, R192, gdesc[UR4].tnspB, R24, gsb0 ;  /* 0x42e00004c0187df0 */ /* 0x000fe20008000818 */
[----:B------:R-:W-:Y:S02]  /*193e0*/  R2UR UR6, R2 ;  /* 0x00000000020672ca */ /* 0x000fe400000e0000 */
[----:B------:R-:W-:Y:S01]  /*193f0*/  R2UR UR7, R3 ;  /* 0x00000000030772ca */ /* 0x000fe200000e0000 */
[----:B------:R-:W0:Y:S02]  /*19400*/  SHFL.BFLY PT, R2, R0, 0x2, 0x1f ;  /* 0x0c401f0000027f89 */ /* 0x000e2400000e0000 */
[----:B0-----:R-:W-:Y:S01]  /*19410*/  FMNMX.FTZ R2, R0, R2, !PT ;  /* 0x0000000200027209 */ /* 0x001fe20007810000 */
[----:B------:R-:W-:-:S04]  /*19420*/  IMAD.U32 R0, RZ, RZ, UR4 ;  /* 0x00000004ff007e24 */ /* 0x000fc8000f8e00ff */
[----:B------:R-:W0:Y:S02]  /*19430*/  SHFL.BFLY PT, R5, R2, 0x1, 0x1f ;  /* 0x0c201f0002057f89 */ /* 0x000e2400000e0000 */
[----:B0-----:R-:W-:Y:S02]  /*19440*/  FMNMX.FTZ R5, R2, R5, !PT ;  /* 0x0000000502057209 */ /* 0x001fe40007810000 */
[----:B------:R-:W-:-:S03]  /*19450*/  FMNMX.FTZ R2, R170, R9, !PT ;  /* 0x00000009aa027209 */ /* 0x000fc60007810000 */
[----:B------:R-:W-:Y:S01]  /*19460*/  FMUL.FTZ R15, R5, R0 ;  /* 0x00000000050f7220 */ /* 0x000fe20000410000 */
[----:B------:R-:W-:Y:S01]  /*19470*/  FMNMX.FTZ R2, R171, R2, !PT ;  /* 0x00000002ab027209 */ /* 0x000fe20007810000 */
[----:B------:R-:W-:Y:S02]  /*19480*/  FADD.FTZ R3, -R5, R10 ;  /* 0x0000000a05037221 */ /* 0x000fe40000010100 */
[--C-:B------:R-:W-:Y:S01]  /*19490*/  FFMA.FTZ R196, R160, R0, -R15.reuse ;  /* 0x00000000a0c47223 */ /* 0x100fe2000001080f */
[----:B------:R-:W-:Y:S01]  /*194a0*/  FMNMX.FTZ R2, R174, R2, !PT ;  /* 0x00000002ae027209 */ /* 0x000fe20007810000 */
[-CC-:B------:R-:W-:Y:S01]  /*194b0*/  FFMA.FTZ R200, R168, R0.reuse, -R15.reuse ;  /* 0x00000000a8c87223 */ /* 0x180fe2000001080f */
[-CC-:B------:R-:W-:Y:S01]  /*194c0*/  FFMA.FTZ R160, R161, R0.reuse, -R15.reuse ;  /* 0x00000000a1a07223 */ /* 0x180fe2000001080f */
        /* <DEDUP_REMOVED lines=8> */
[----:B------:R-:W-:Y:S01]  /*19550*/  FFMA.FTZ R12, R149, R0, -R15 ;  /* 0x00000000950c7223 */ /* 0x000fe2000001080f */
[----:B------:R-:W-:Y:S01]  /*19560*/  FMNMX.FTZ R2, R163, R2, !PT ;  /* 0x00000002a3027209 */ /* 0x000fe20007810000 */
[----:B------:R-:W-:Y:S01]  /*19570*/  FMUL.FTZ R3, R3, R0 ;  /* 0x0000000003037220 */ /* 0x000fe20000410000 */
[----:B------:R-:W-:Y:S02]  /*19580*/  MUFU.EX2 R200, R200 ;  /* 0x000000c800c87308 */ /* 0x000fe40000000800 */
[----:B------:R-:W-:-:S04]  /*19590*/  FMNMX.FTZ R2, R166, R2, !PT ;  /* 0x00000002a6027209 */ /* 0x000fc80007810000 */
[----:B------:R-:W-:Y:S02]  /*195a0*/  FMNMX.FTZ R2, R167, R2, !PT ;  /* 0x00000002a7027209 */ /* 0x000fe40007810000 */
[----:B------:R-:W0:Y:S02]  /*195b0*/  MUFU.EX2 R3, R3 ;  /* 0x0000000300037308 */ /* 0x000e240000000800 */
[----:B------:R-:W-:-:S04]  /*195c0*/  FMNMX.FTZ R2, R154, R2, !PT ;  /* 0x000000029a027209 */ /* 0x000fc80007810000 */
[----:B------:R-:W-:Y:S02]  /*195d0*/  FMNMX.FTZ R2, R155, R2, !PT ;  /* 0x000000029b027209 */ /* 0x000fe40007810000 */
[----:B------:R-:W1:Y:S02]  /*195e0*/  MUFU.EX2 R10, R10 ;  /* 0x0000000a000a7308 */ /* 0x000e640000000800 */
[----:B------:R-:W-:-:S04]  /*195f0*/  FMNMX.FTZ R2, R158, R2, !PT ;  /* 0x000000029e027209 */ /* 0x000fc80007810000 */
[----:B------:R-:W-:Y:S02]  /*19600*/  FMNMX.FTZ R2, R159, R2, !PT ;  /* 0x000000029f027209 */ /* 0x000fe40007810000 */
[----:B------:R-:W2:Y:S01]  /*19610*/  MUFU.EX2 R202, R202 ;  /* 0x000000ca00ca7308 */ /* 0x000ea20000000800 */
[----:B0-----:R-:W-:Y:S01]  /*19620*/  FFMA.FTZ R7, R3, R7, R200 ;  /* 0x0000000703077223 */ /* 0x001fe200000100c8 */
[----:B------:R-:W-:-:S04]  /*19630*/  FMNMX.FTZ R2, R146, R2, !PT ;  /* 0x0000000292027209 */ /* 0x000fc80007810000 */
[----:B------:R-:W-:Y:S02]  /*19640*/  FMNMX.FTZ R2, R147, R2, !PT ;  /* 0x0000000293027209 */ /* 0x000fe40007810000 */
[----:B------:R-:W0:Y:S01]  /*19650*/  MUFU.EX2 R168, R168 ;  /* 0x000000a800a87308 */ /* 0x000e220000000800 */
[----:B-1----:R-:W-:Y:S01]  /*19660*/  FADD.FTZ R7, R10, R7 ;  /* 0x000000070a077221 */ /* 0x002fe20000010000 */
[----:B------:R-:W-:Y:S02]  /*19670*/  FMNMX.FTZ R2, R150, R2, !PT ;  /* 0x0000000296027209 */ /* 0x000fe40007810000 */
[----:B------:R-:W-:Y:S02]  /*19680*/  F2FP.F16.F32.PACK_AB R200, R10, R200 ;  /* 0x000000c80ac8723e */ /* 0x000fe400000000ff */
[----:B------:R-:W-:Y:S02]  /*19690*/  FMNMX.FTZ R2, R151, R2, !PT ;  /* 0x0000000297027209 */ /* 0x000fe40007810000 */
[----:B------:R-:W-:Y:S01]  /*196a0*/  MUFU.EX2 R196, R196 ;  /* 0x000000c400c47308 */ /* 0x000fe20000000800 */
[----:B--2---:R-:W-:Y:S01]  /*196b0*/  FADD.FTZ R7, R202, R7 ;  /* 0x00000007ca077221 */ /* 0x004fe20000010000 */
[----:B------:R-:W-:-:S04]  /*196c0*/  FMNMX.FTZ R2, R138, R2, !PT ;  /* 0x000000028a027209 */ /* 0x000fc80007810000 */
[----:B------:R-:W-:Y:S02]  /*196d0*/  FMNMX.FTZ R2, R139, R2, !PT ;  /* 0x000000028b027209 */ /* 0x000fe40007810000 */
[----:B------:R-:W-:Y:S01]  /*196e0*/  MUFU.EX2 R160, R160 ;  /* 0x000000a000a07308 */ /* 0x000fe20000000800 */
[----:B0-----:R-:W-:Y:S01]  /*196f0*/  FADD.FTZ R7, R168, R7 ;  /* 0x00000007a8077221 */ /* 0x001fe20000010000 */
[----:B------:R-:W-:Y:S02]  /*19700*/  FMNMX.FTZ R2, R142, R2, !PT ;  /* 0x000000028e027209 */ /* 0x000fe40007810000 */
[----:B------:R-:W-:Y:S02]  /*19710*/  F2FP.F16.F32.PACK_AB R202, R168, R202 ;  /* 0x000000caa8ca723e */ /* 0x000fe400000000ff */
        /* <DEDUP_REMOVED lines=12> */
[----:B------:R-:W-:-:S05]  /*197e0*/  FMNMX.FTZ R2, R127, R2, !PT ;  /* 0x000000027f027209 */ /* 0x000fca0007810000 */
[----:B------:R-:W0:Y:S02]  /*197f0*/  SHFL.BFLY PT, R4, R2, 0x2, 0x1f ;  /* 0x0c401f0002047f89 */ /* 0x000e2400000e0000 */
[----:B0-----:R-:W-:-:S05]  /*19800*/  FMNMX.FTZ R4, R2, R4, !PT ;  /* 0x0000000402047209 */ /* 0x001fca0007810000 */
[----:B------:R-:W0:Y:S01]  /*19810*/  SHFL.BFLY PT, R2, R4, 0x1, 0x1f ;  /* 0x0c201f0004027f89 */ /* 0x000e2200000e0000 */
[----:B------:R-:W-:Y:S02]  /*19820*/  WARPGROUP.DEPBAR.LE gsb0, 0x0 ;  /* 0x00008000000079c5 */ /* 0x000fe40000010000 */
[----:B------:R-:W-:Y:S01]  /*19830*/  WARPGROUP.ARRIVE ;  /* 0x00000000000079c5 */ /* 0x000fe20000000000 */
[-CC-:B------:R-:W-:Y:S01]  /*19840*/  FFMA.FTZ R192, R152, R0.reuse, -R15.reuse ;  /* 0x0000000098c07223 */ /* 0x180fe2000001080f */
[-CC-:B------:R-:W-:Y:S01]  /*19850*/  FFMA.FTZ R194, R156, R0.reuse, -R15.reuse ;  /* 0x000000009cc27223 */ /* 0x180fe2000001080f */
[----:B------:R-:W-:-:S03]  /*19860*/  FFMA.FTZ R152, R157, R0, -R15 ;  /* 0x000000009d987223 */ /* 0x000fc6000001080f */
[----:B------:R-:W-:Y:S01]  /*19870*/  HGMMA.64x192x16.F32 R24, R188, gdesc[UR4].tnspB, R24, gsb0 ;  /* 0x42e00004bc187df0 */ /* 0x000fe20008000818 */
[----:B------:R-:W-:Y:S01]  /*19880*/  R2UR UR6, R20 ;  /* 0x00000000140672ca */ /* 0x000fe200000e0000 */
[C---:B------:R-:W-:Y:S01]  /*19890*/  VIADD R20, R14.reuse, 0x280 ;  /* 0x000002800e147836 */ /* 0x040fe20000000000 */
[----:B------:R-:W-:Y:S01]  /*198a0*/  R2UR UR7, R21 ;  /* 0x00000000150772ca */ /* 0x000fe200000e0000 */
[----:B------:R-:W-:Y:S01]  /*198b0*/  VIADD R14, R14, 0x300 ;  /* 0x000003000e0e7836 */ /* 0x000fe20000000000 */
[----:B------:R-:W-:Y:S01]  /*198c0*/  MOV R21, 0x40000040 ;  /* 0x4000004000157802 */ /* 0x000fe20000000f00 */
[----:B------:R-:W-:Y:S01]  /*198d0*/  MUFU.EX2 R192, R192 ;  /* 0x000000c000c07308 */ /* 0x000fe20000000800 */
[----:B0-----:R-:W-:-:S07]  /*198e0*/  FMNMX.FTZ R4, R4, R2, !PT ;  /* 0x0000000204047209 */ /* 0x001fce0007810000 */
[----:B------:R-:W-:Y:S08]  /*198f0*/  MUFU.EX2 R194, R194 ;  /* 0x000000c200c27308 */ /* 0x000ff00000000800 */
[----:B------:R-:W-:Y:S01]  /*19900*/  MUFU.EX2 R152, R152 ;  /* 0x0000009800987308 */ /* 0x000fe20000000800 */
[----:B------:R-:W-:Y:S02]  /*19910*/  WARPGROUP.DEPBAR.LE gsb0, 0x0 ;  /* 0x00008000000079c5 */ /* 0x000fe40000010000 */
[----:B------:R-:W-:Y:S01]  /*19920*/  WARPGROUP.ARRIVE ;  /* 0x00000000000079c5 */ /* 0x000fe20000000000 */
[-CC-:B------:R-:W-:Y:S01]  /*19930*/  FFMA.FTZ R188, R144, R0.reuse, -R15.reuse ;  /* 0x0000000090bc7223 */ /* 0x180fe2000001080f */
[-CC-:B------:R-:W-:Y:S01]  /*19940*/  FFMA.FTZ R144, R145, R0.reuse, -R15.reuse ;  /* 0x0000000091907223 */ /* 0x180fe2000001080f */
[----:B------:R-:W-:-:S03]  /*19950*/  FFMA.FTZ R190, R148, R0, -R15 ;  /* 0x0000000094be7223 */ /* 0x000fc6000001080f */
[----:B------:R-:W-:Y:S01]  /*19960*/  HGMMA.64x192x16.F32 R24, R184, gdesc[UR4].tnspB, R24, gsb0 ;  /* 0x42e00004b8187df0 */ /* 0x000fe20008000818 */
[----:B------:R-:W-:Y:S01]  /*19970*/  R2UR UR6, R20 ;  /* 0x00000000140672ca */ /* 0x000fe200000e0000 */
[-CC-:B------:R-:W-:Y:S01]  /*19980*/  FFMA.FTZ R20, R141, R0.reuse, -R15.reuse ;  /* 0x000000008d147223 */ /* 0x180fe2000001080f */
[----:B------:R-:W-:Y:S01]  /*19990*/  R2UR UR7, R21 ;  /* 0x00000000150772ca */ /* 0x000fe200000e0000 */
[-CC-:B------:R-:W-:Y:S01]  /*199a0*/  FFMA.FTZ R21, R120, R0.reuse, -R15.reuse ;  /* 0x0000000078157223 */ /* 0x180fe2000001080f */
[-CC-:B------:R-:W-:Y:S01]  /*199b0*/  FFMA.FTZ R120, R121, R0.reuse, -R15.reuse ;  /* 0x0000000079787223 */ /* 0x180fe2000001080f */
[----:B------:R-:W-:Y:S01]  /*199c0*/  FFMA.FTZ R121, R124, R0, -R15 ;  /* 0x000000007c797223 */ /* 0x000fe2000001080f */
        /* <DEDUP_REMOVED lines=10> */
[-CC-:B------:R-:W-:Y:S01]  /*19a70*/  FFMA.FTZ R136, R137, R0.reuse, -R15.reuse ;  /* 0x0000000089887223 */ /* 0x180fe2000001080f */
[----:B------:R-:W-:-:S03]  /*19a80*/  FFMA.FTZ R186, R140, R0, -R15 ;  /* 0x000000008cba7223 */ /* 0x000fc6000001080f */
[----:B------:R-:W-:Y:S01]  /*19a90*/  HGMMA.64x192x16.F32 R24, R180, gdesc[UR4].tnspB, R24, gsb0 ;  /* 0x42e00004b4187df0 */ /* 0x000fe20008000818 */
[----:B------:R-:W-:Y:S01]  /*19aa0*/  R2UR UR6, R14 ;  /* 0x000000000e0672ca */ /* 0x000fe200000e0000 */
[----:B------:R-:W-:Y:S08]  /*19ab0*/  MUFU.EX2 R184, R184 ;  /* 0x000000b800b87308 */ /* 0x000ff00000000800 */
[----:B------:R-:W-:Y:S08]  /*19ac0*/  MUFU.EX2 R136, R136 ;  /* 0x0000008800887308 */ /* 0x000ff00000000800 */
[----:B------:R-:W-:Y:S01]  /*19ad0*/  MUFU.EX2 R186, R186 ;  /* 0x000000ba00ba7308 */ /* 0x000fe20000000800 */
[----:B------:R-:W-:-:S02]  /*19ae0*/  WARPGROUP.DEPBAR.LE gsb0, 0x0 ;  /* 0x00008000000079c5 */ /* 0x000fc40000010000 */
[-CC-:B------:R-:W-:Y:S01]  /*19af0*/  FFMA.FTZ R180, R128, R0.reuse, -R15.reuse ;  /* 0x0000000080b47223 */ /* 0x180fe2000001080f */
[-CC-:B------:R-:W-:Y:S01]  /*19b00*/  FFMA.FTZ R128, R129, R0.reuse, -R15.reuse ;  /* 0x0000000081807223 */ /* 0x180fe2000001080f */
[-CC-:B------:R-:W-:Y:S01]  /*19b10*/  FFMA.FTZ R182, R132, R0.reuse, -R15.reuse ;  /* 0x0000000084b67223 */ /* 0x180fe2000001080f */
[-CC-:B------:R-:W-:Y:S01]  /*19b20*/  FFMA.FTZ R129, R133, R0.reuse, -R15.reuse ;  /* 0x0000000085817223 */ /* 0x180fe2000001080f */
[-C--:B------:R-:W-:Y:S01]  /*19b30*/  FFMA.FTZ R132, R125, R0.reuse, -R15 ;  /* 0x000000007d847223 */ /* 0x080fe2000001080f */
[C---:B------:R-:W-:Y:S01]  /*19b40*/  FADD.FTZ R15, -R4.reuse, R9 ;  /* 0x00000009040f7221 */ /* 0x040fe20000010100 */
[----:B------:R-:W-:Y:S01]  /*19b50*/  WARPGROUP.ARRIVE ;  /* 0x00000000000079c5 */ /* 0x000fe20000000000 */
[-C--:B------:R-:W-:Y:S01]  /*19b60*/  FMUL.FTZ R125, R4, R0.reuse ;  /* 0x00000000047d7220 */ /* 0x080fe20000410000 */
[----:B------:R0:W1:Y:S01]  /*19b70*/  MUFU.EX2 R9, R132 ;  /* 0x0000008400097308 */ /* 0x0000620000000800 */
[-C--:B------:R-:W-:Y:S02]  /*19b80*/  FMUL.FTZ R15, R15, R0.reuse ;  /* 0x000000000f0f7220 */ /* 0x080fe40000410000 */
        /* <DEDUP_REMOVED lines=11> */
[-CC-:B0-----:R-:W-:Y:S01]  /*19c40*/  FFMA.FTZ R132, R155, R0.reuse, -R125.reuse ;  /* 0x000000009b847223 */ /* 0x181fe2000001087d */
[----:B------:R-:W-:Y:S01]  /*19c50*/  FFMA.FTZ R195, R158, R0, -R125 ;  /* 0x000000009ec37223 */ /* 0x000fe2000001087d */
[----:B------:R-:W-:Y:S01]  /*19c60*/  MUFU.EX2 R201, R201 ;  /* 0x000000c900c97308 */ /* 0x000fe20000000800 */
[----:B--2---:R-:W-:-:S02]  /*19c70*/  IMAD.MOV.U32 R15, RZ, RZ, 0x40000040 ;  /* 0x40000040ff0f7424 */ /* 0x004fc400078e00ff */
[-CC-:B------:R-:W-:Y:S01]  /*19c80*/  FFMA.FTZ R137, R159, R0.reuse, -R125.reuse ;  /* 0x000000009f897223 */ /* 0x180fe2000001087d */
[-CC-:B------:R-:W-:Y:S01]  /*19c90*/  FFMA.FTZ R181, R130, R0.reuse, -R125.reuse ;  /* 0x0000000082b57223 */ /* 0x180fe2000001087d */
[-CC-:B------:R-:W-:Y:S01]  /*19ca0*/  FFMA.FTZ R189, R146, R0.reuse, -R125.reuse ;  /* 0x0000000092bd7223 */ /* 0x180fe2000001087d */
[-CC-:B------:R-:W-:Y:S01]  /*19cb0*/  FFMA.FTZ R14, R147, R0.reuse, -R125.reuse ;  /* 0x00000000930e7223 */ /* 0x180fe2000001087d */
[----:B------:R-:W-:Y:S01]  /*19cc0*/  R2UR UR7, R15 ;  /* 0x000000000f0772ca */ /* 0x000fe200000e0000 */
[-C--:B------:R-:W-:Y:S01]  /*19cd0*/  FFMA.FTZ R191, R150, R0.reuse, -R125 ;  /* 0x0000000096bf7223 */ /* 0x080fe2000001087d */
[----:B------:R-:W-:Y:S01]  /*19ce0*/  MUFU.EX2 R124, R124 ;  /* 0x0000007c007c7308 */ /* 0x000fe20000000800 */
[----:B------:R-:W-:Y:S01]  /*19cf0*/  @!P1 PRMT R15, RZ, 0x654, R13 ;  /* 0x00000654ff0f9816 */ /* 0x000fe2000000000d */
        /* <DEDUP_REMOVED lines=8> */
[----:B------:R-:W-:Y:S01]  /*19d80*/  FFMA.FTZ R126, R126, R0, -R125 ;  /* 0x000000007e7e7223 */ /* 0x000fe2000001087d */
[----:B------:R-:W-:Y:S05]  /*19d90*/  HGMMA.64x192x16.F32 R24, R176, gdesc[UR4].tnspB, R24, gsb0 ;  /* 0x42e00004b0187df0 */ /* 0x000fea0008000818 */
        /* <DEDUP_REMOVED lines=23> */
[----:B------:R-:W0:Y:S01]  /*19f10*/  MUFU.EX2 R123, R123 ;  /* 0x0000007b007b7308 */ /* 0x000e220000000800 */
[----:B------:R-:W-:-:S02]  /*19f20*/  WARPGROUP.DEPBAR.LE gsb0, 0x0 ;  /* 0x00008000000079c5 */ /* 0x000fc40000010000 */
[----:B------:R2:W-:Y:S05]  /*19f30*/  @!P1 SYNCS.ARRIVE.TRANS64.RED.A1T0 RZ, [R15+URZ], RZ ;  /* 0x000000ff0fff99a7 */ /* 0x0005ea000810043f */
[----:B------:R-:W-:Y:S01]  /*19f40*/  MUFU.EX2 R179, R126 ;  /* 0x0000007e00b37308 */ /* 0x000fe20000000800 */
[----:B-1----:R-:W-:Y:S02]  /*19f50*/  F2FP.F16.F32.PACK_AB R178, R9, R121 ;  /* 0x0000007909b2723e */ /* 0x002fe400000000ff */
[----:B------:R-:W-:Y:S02]  /*19f60*/  F2FP.F16.F32.PACK_AB R176, R120, R21 ;  /* 0x0000001578b0723e */ /* 0x000fe400000000ff */
[----:B0-----:R-:W-:Y:S01]  /*19f70*/  F2FP.F16.F32.PACK_AB R177, R123, R122 ;  /* 0x0000007a7bb1723e */ /* 0x001fe200000000ff */
[----:B--2---:R-:W-:Y:S01]  /*19f80*/  FFMA.FTZ R15, R2, R6, R201 ;  /* 0x00000006020f7223 */ /* 0x004fe200000100c9 */
[----:B------:R-:W-:Y:S01]  /*19f90*/  FFMA.FTZ R6, R139, R0, -R125 ;  /* 0x000000008b067223 */ /* 0x000fe2000001087d */
[----:B------:R-:W-:-:S02]  /*19fa0*/  F2FP.F16.F32.PACK_AB R201, R124, R201 ;  /* 0x000000c97cc9723e */ /* 0x000fc400000000ff */
[----:B------:R-:W-:Y:S01]  /*19fb0*/  FADD.FTZ R138, R124, R15 ;  /* 0x0000000f7c8a7221 */ /* 0x000fe20000010000 */
[----:B------:R-:W-:Y:S02]  /*19fc0*/  @!P1 PRMT R15, RZ, 0x654, R11 ;  /* 0x00000654ff0f9816 */ /* 0x000fe4000000000b */
[----:B------:R-:W0:Y:S01]  /*19fd0*/  MUFU.EX2 R6, R6 ;  /* 0x0000000600067308 */ /* 0x000e220000000800 */
[----:B------:R-:W-:Y:S01]  /*19fe0*/  FADD.FTZ R11, R203, R138 ;  /* 0x0000008acb0b7221 */ /* 0x000fe20000010000 */
[----:B------:R1:W-:Y:S01]  /*19ff0*/  @!P1 SYNCS.ARRIVE.TRANS64.RED.A1T0 RZ, [R15+URZ], RZ ;  /* 0x000000ff0fff99a7 */ /* 0x0003e2000810043f */
[C---:B------:R-:W-:Y:S02]  /*1a000*/  F2FP.F16.F32.PACK_AB R203, R140.reuse, R203 ;  /* 0x000000cb8ccb723e */ /* 0x040fe400000000ff */
[----:B------:R-:W-:Y:S01]  /*1a010*/  FADD.FTZ R138, R140, R11 ;  /* 0x0000000b8c8a7221 */ /* 0x000fe20000010000 */
[----:B------:R-:W-:Y:S01]  /*1a020*/  FADD.FTZ R11, R196, R7 ;  /* 0x00000007c40b7221 */ /* 0x000fe20000010000 */
[-CC-:B------:R-:W-:Y:S01]  /*1a030*/  FFMA.FTZ R7, R143, R0.reuse, -R125.reuse ;  /* 0x000000008f077223 */ /* 0x180fe2000001087d */
[----:B------:R-:W-:Y:S01]  /*1a040*/  FFMA.FTZ R125, R127, R0, -R125 ;  /* 0x000000007f7d7223 */ /* 0x000fe2000001087d */
[----:B------:R-:W-:Y:S01]  /*1a050*/  FADD.FTZ R138, R197, R138 ;  /* 0x0000008ac58a7221 */ /* 0x000fe20000010000 */
[C---:B------:R-:W-:Y:S01]  /*1a060*/  FADD.FTZ R11, R160.reuse, R11 ;  /* 0x0000000ba00b7221 */ /* 0x040fe20000010000 */
[----:B------:R-:W-:-:S02]  /*1a070*/  F2FP.F16.F32.PACK_AB R196, R160, R196 ;  /* 0x000000c4a0c4723e */ /* 0x000fc400000000ff */
[C---:B------:R-:W-:Y:S01]  /*1a080*/  FADD.FTZ R138, R133.reuse, R138 ;  /* 0x0000008a858a7221 */ /* 0x040fe20000010000 */
[----:B------:R-:W-:Y:S01]  /*1a090*/  FADD.FTZ R130, R198, R11 ;  /* 0x0000000bc6827221 */ /* 0x000fe20000010000 */
[----:B------:R-:W2:Y:S01]  /*1a0a0*/  MUFU.EX2 R7, R7 ;  /* 0x0000000700077308 */ /* 0x000ea20000000800 */
[----:B------:R-:W-:Y:S01]  /*1a0b0*/  F2FP.F16.F32.PACK_AB R197, R133, R197 ;  /* 0x000000c585c5723e */ /* 0x000fe200000000ff */
[----:B------:R-:W-:Y:S01]  /*1a0c0*/  FADD.FTZ R138, R199, R138 ;  /* 0x0000008ac78a7221 */ /* 0x000fe20000010000 */
[C---:B------:R-:W-:Y:S01]  /*1a0d0*/  FADD.FTZ R11, R161.reuse, R130 ;  /* 0x00000082a10b7221 */ /* 0x040fe20000010000 */
[----:B------:R-:W-:Y:S02]  /*1a0e0*/  F2FP.F16.F32.PACK_AB R198, R161, R198 ;  /* 0x000000c6a1c6723e */ /* 0x000fe400000000ff */
[C---:B------:R-:W-:Y:S01]  /*1a0f0*/  FADD.FTZ R138, R141.reuse, R138 ;  /* 0x0000008a8d8a7221 */ /* 0x040fe20000010000 */
[----:B------:R-:W-:Y:S01]  /*1a100*/  FADD.FTZ R130, R192, R11 ;  /* 0x0000000bc0827221 */ /* 0x000fe20000010000 */
[----:B------:R-:W-:Y:S01]  /*1a110*/  MUFU.EX2 R125, R125 ;  /* 0x0000007d007d7308 */ /* 0x000fe20000000800 */
[----:B------:R-:W-:Y:S01]  /*1a120*/  F2FP.F16.F32.PACK_AB R199, R141, R199 ;  /* 0x000000c78dc7723e */ /* 0x000fe200000000ff */
[----:B------:R-:W-:Y:S01]  /*1a130*/  FADD.FTZ R11, R193, R138 ;  /* 0x0000008ac10b7221 */ /* 0x000fe20000010000 */
[C---:B-1----:R-:W-:Y:S01]  /*1a140*/  FADD.FTZ R15, R153.reuse, R130 ;  /* 0x00000082990f7221 */ /* 0x042fe20000010000 */
[----:B------:R-:W-:-:S02]  /*1a150*/  F2FP.F16.F32.PACK_AB R192, R153, R192 ;  /* 0x000000c099c0723e */ /* 0x000fc400000000ff */
[----:B------:R-:W-:Y:S01]  /*1a160*/  FADD.FTZ R130, R132, R11 ;  /* 0x0000000b84827221 */ /* 0x000fe20000010000 */
[----:B------:R-:W-:Y:S01]  /*1a170*/  FADD.FTZ R15, R194, R15 ;  /* 0x0000000fc20f7221 */ /* 0x000fe20000010000 */
[----:B------:R-:W-:Y:S02]  /*1a180*/  F2FP.F16.F32.PACK_AB R193, R132, R193 ;  /* 0x000000c184c1723e */ /* 0x000fe400000000ff */
[----:B------:R-:W-:Y:S01]  /*1a190*/  FADD.FTZ R130, R195, R130 ;  /* 0x00000082c3827221 */ /* 0x000fe20000010000 */
[C---:B------:R-:W-:Y:S01]  /*1a1a0*/  FADD.FTZ R15, R152.reuse, R15 ;  /* 0x0000000f980f7221 */ /* 0x040fe20000010000 */
[----:B------:R-:W-:Y:S02]  /*1a1b0*/  F2FP.F16.F32.PACK_AB R194, R152, R194 ;  /* 0x000000c298c2723e */ /* 0x000fe400000000ff */
[C---:B------:R-:W-:Y:S01]  /*1a1c0*/  FADD.FTZ R130, R137.reuse, R130 ;  /* 0x0000008289827221 */ /* 0x040fe20000010000 */
[----:B------:R-:W-:Y:S01]  /*1a1d0*/  FADD.FTZ R15, R188, R15 ;  /* 0x0000000fbc0f7221 */ /* 0x000fe20000010000 */
[----:B------:R-:W-:-:S02]  /*1a1e0*/  F2FP.F16.F32.PACK_AB R195, R137, R195 ;  /* 0x000000c389c3723e */ /* 0x000fc400000000ff */
[----:B------:R-:W-:Y:S01]  /*1a1f0*/  FADD.FTZ R11, R189, R130 ;  /* 0x00000082bd0b7221 */ /* 0x000fe20000010000 */
[----:B------:R-:W-:Y:S01]  /*1a200*/  FADD.FTZ R15, R144, R15 ;  /* 0x0000000f900f7221 */ /* 0x000fe20000010000 */
[C---:B------:R-:W-:Y:S02]  /*1a210*/  F2FP.F16.F32.PACK_AB R189, R14.reuse, R189 ;  /* 0x000000bd0ebd723e */ /* 0x040fe400000000ff */
[----:B------:R-:W-:Y:S01]  /*1a220*/  FADD.FTZ R124, R14, R11 ;  /* 0x0000000b0e7c7221 */ /* 0x000fe20000010000 */
[----:B------:R-:W-:Y:S01]  /*1a230*/  FADD.FTZ R15, R190, R15 ;  /* 0x0000000fbe0f7221 */ /* 0x000fe20000010000 */
[C---:B------:R-:W-:Y:S02]  /*1a240*/  F2FP.F16.F32.PACK_AB R190, R12.reuse, R190 ;  /* 0x000000be0cbe723e */ /* 0x040fe400000000ff */
[----:B------:R-:W-:Y:S01]  /*1a250*/  FADD.FTZ R130, R191, R124 ;  /* 0x0000007cbf827221 */ /* 0x000fe20000010000 */
[----:B------:R-:W-:Y:S01]  /*1a260*/  FADD.FTZ R15, R12, R15 ;  /* 0x0000000f0c0f7221 */ /* 0x000fe20000010000 */
[----:B------:R-:W1:Y:S01]  /*1a270*/  MUFU.EX2 R124, R135 ;  /* 0x00000087007c7308 */ /* 0x000e620000000800 */
[----:B------:R-:W-:Y:S01]  /*1a280*/  F2FP.F16.F32.PACK_AB R188, R144, R188 ;  /* 0x000000bc90bc723e */ /* 0x000fe200000000ff */
[C---:B------:R-:W-:Y:S01]  /*1a290*/  FADD.FTZ R130, R13.reuse, R130 ;  /* 0x000000820d827221 */ /* 0x040fe20000010000 */
[----:B------:R-:W-:Y:S01]  /*1a2a0*/  FADD.FTZ R15, R184, R15 ;  /* 0x0000000fb80f7221 */ /* 0x000fe20000010000 */
[----:B------:R-:W-:-:S02]  /*1a2b0*/  F2FP.F16.F32.PACK_AB R191, R13, R191 ;  /* 0x000000bf0dbf723e */ /* 0x000fc400000000ff */
[----:B------:R-:W-:Y:S01]  /*1a2c0*/  FADD.FTZ R11, R185, R130 ;  /* 0x00000082b90b7221 */ /* 0x000fe20000010000 */
[----:B------:R-:W-:Y:S01]  /*1a2d0*/  FADD.FTZ R15, R136, R15 ;  /* 0x0000000f880f7221 */ /* 0x000fe20000010000 */
[C---:B0-----:R-:W-:Y:S02]  /*1a2e0*/  F2FP.F16.F32.PACK_AB R185, R6.reuse, R185 ;  /* 0x000000b906b9723e */ /* 0x041fe400000000ff */
[----:B------:R-:W-:Y:S01]  /*1a2f0*/  FADD.FTZ R130, R6, R11 ;  /* 0x0000000b06827221 */ /* 0x000fe20000010000 */
[----:B------:R-:W-:Y:S01]  /*1a300*/  FADD.FTZ R15, R186, R15 ;  /* 0x0000000fba0f7221 */ /* 0x000fe20000010000 */
[----:B------:R-:W-:Y:S02]  /*1a310*/  F2FP.F16.F32.PACK_AB R184, R136, R184 ;  /* 0x000000b888b8723e */ /* 0x000fe400000000ff */
[----:B------:R-:W-:Y:S01]  /*1a320*/  FADD.FTZ R130, R187, R130 ;  /* 0x00000082bb827221 */ /* 0x000fe20000010000 */
[----:B------:R-:W-:Y:S01]  /*1a330*/  FADD.FTZ R15, R20, R15 ;  /* 0x0000000f140f7221 */ /* 0x000fe20000010000 */
[----:B--2---:R-:W-:-:S02]  /*1a340*/  F2FP.F16.F32.PACK_AB R187, R7, R187 ;  /* 0x000000bb07bb723e */ /* 0x004fc400000000ff */
[----:B------:R-:W-:Y:S01]  /*1a350*/  FADD.FTZ R130, R7, R130 ;  /* 0x0000008207827221 */ /* 0x000fe20000010000 */
[----:B------:R-:W-:Y:S01]  /*1a360*/  FADD.FTZ R15, R180, R15 ;  /* 0x0000000fb40f7221 */ /* 0x000fe20000010000 */
[----:B------:R-:W-:Y:S02]  /*1a370*/  F2FP.F16.F32.PACK_AB R186, R20, R186 ;  /* 0x000000ba14ba723e */ /* 0x000fe400000000ff */
[----:B------:R-:W-:Y:S01]  /*1a380*/  FADD.FTZ R11, R181, R130 ;  /* 0x00000082b50b7221 */ /* 0x000fe20000010000 */
[----:B------:R-:W-:Y:S01]  /*1a390*/  FADD.FTZ R15, R128, R15 ;  /* 0x0000000f800f7221 */ /* 0x000fe20000010000 */
[C---:B------:R-:W-:Y:S02]  /*1a3a0*/  F2FP.F16.F32.PACK_AB R181, R10.reuse, R181 ;  /* 0x000000b50ab5723e */ /* 0x040fe400000000ff */
[----:B------:R-:W-:Y:S01]  /*1a3b0*/  FADD.FTZ R12, R10, R11 ;  /* 0x0000000b0a0c7221 */ /* 0x000fe20000010000 */
[----:B------:R-:W-:Y:S01]  /*1a3c0*/  FADD.FTZ R14, R182, R15 ;  /* 0x0000000fb60e7221 */ /* 0x000fe20000010000 */
[----:B------:R-:W-:-:S02]  /*1a3d0*/  F2FP.F16.F32.PACK_AB R180, R128, R180 ;  /* 0x000000b480b4723e */ /* 0x000fc400000000ff */
[----:B------:R-:W-:Y:S01]  /*1a3e0*/  FADD.FTZ R11, R183, R12 ;  /* 0x0000000cb70b7221 */ /* 0x000fe20000010000 */
[C---:B------:R-:W-:Y:S01]  /*1a3f0*/  FADD.FTZ R14, R129.reuse, R14 ;  /* 0x0000000e810e7221 */ /* 0x040fe20000010000 */
[----:B------:R-:W-:Y:S01]  /*1a400*/  F2FP.F16.F32.PACK_AB R182, R129, R182 ;  /* 0x000000b681b6723e */ /* 0x000fe200000000ff */
[----:B------:R-:W-:Y:S02]  /*1a410*/  IMAD.MOV.U32 R12, RZ, RZ, R212 ;  /* 0x000000ffff0c7224 */ /* 0x000fe400078e00d4 */
[C---:B-1----:R-:W-:Y:S01]  /*1a420*/  FADD.FTZ R11, R124.reuse, R11 ;  /* 0x0000000b7c0b7221 */ /* 0x042fe20000010000 */
[----:B------:R-:W-:Y:S01]  /*1a430*/  FADD.FTZ R7, R21, R14 ;  /* 0x0000000e15077221 */ /* 0x000fe20000010000 */
[----:B------:R-:W-:Y:S02]  /*1a440*/  F2FP.F16.F32.PACK_AB R183, R124, R183 ;  /* 0x000000b77cb7723e */ /* 0x000fe400000000ff */
[----:B------:R-:W-:Y:S01]  /*1a450*/  FADD.FTZ R6, R122, R11 ;  /* 0x0000000b7a067221 */ /* 0x000fe20000010000 */
[----:B------:R-:W-:Y:S01]  /*1a460*/  FADD.FTZ R10, R120, R7 ;  /* 0x00000007780a7221 */ /* 0x000fe20000010000 */
[----:B------:R-:W-:-:S02]  /*1a470*/  MOV R11, R214 ;  /* 0x000000d6000b7202 */ /* 0x000fc40000000f00 */
[----:B------:R-:W-:Y:S01]  /*1a480*/  FADD.FTZ R6, R123, R6 ;  /* 0x000000067b067221 */ /* 0x000fe20000010000 */
[----:B------:R-:W-:-:S03]  /*1a490*/  FADD.FTZ R10, R121, R10 ;  /* 0x0000000a790a7221 */ /* 0x000fc60000010000 */
[----:B------:R-:W-:Y:S01]  /*1a4a0*/  FADD.FTZ R6, R179, R6 ;  /* 0x00000006b3067221 */ /* 0x000fe20000010000 */
[----:B------:R-:W-:Y:S01]  /*1a4b0*/  FADD.FTZ R7, R9, R10 ;  /* 0x0000000a09077221 */ /* 0x000fe20000010000 */
[C---:B------:R-:W-:Y:S01]  /*1a4c0*/  F2FP.F16.F32.PACK_AB R179, R125.reuse, R179 ;  /* 0x000000b37db3723e */ /* 0x040fe200000000ff */
[----:B------:R-:W-:Y:S02]  /*1a4d0*/  IMAD.MOV.U32 R9, RZ, RZ, R4 ;  /* 0x000000ffff097224 */ /* 0x000fe400078e0004 */
[----:B------:R-:W-:Y:S01]  /*1a4e0*/  FADD.FTZ R6, R125, R6 ;  /* 0x000000067d067221 */ /* 0x000fe20000010000 */
[----:B------:R-:W-:Y:S01]  /*1a4f0*/  MOV R10, R5 ;  /* 0x00000005000a7202 */ /* 0x000fe20000000f00 */
[----:B------:R-:W-:Y:S06]  /*1a500*/  @P2 BRA `(.L_x_3483) ;  /* 0xffffffb000c02947 */ /* 0x000fec000383ffff */
.L_x_3472:
[----:B------:R-:W-:Y:S05]  /*1a510*/  BSYNC B0 ;  /* 0x0000000000007941 */ /* 0x000fea0003800000 */
.L_x_3471:
        /* <DEDUP_REMOVED lines=99> */
.L_x_3484:
[----:B------:R-:W-:Y:S01]  /*1ab50*/  IMAD R11, R212, 0x8, R18 ;  /* 0x00000008d40b7824 */ /* 0x000fe200078e0212 */
[----:B------:R-:W-:-:S04]  /*1ab60*/  SHF.L.U32 R2, R214, 0x1f, RZ ;  /* 0x0000001fd6027819 */ /* 0x000fc800000006ff */
[----:B------:R0:W1:Y:S01]  /*1ab70*/  SYNCS.PHASECHK.TRANS64.TRYWAIT P2, [R11+URZ+0x36850], R2 ;  /* 0x036850020b0075a7 */ /* 0x000062000804017f */
[----:B------:R-:W-:Y:S05]  /*1ab80*/  @!P0 BRA `(.L_x_3485) ;  /* 0x0000000000048947 */ /* 0x000fea0003800000 */
[----:B------:R-:W-:Y:S01]  /*1ab90*/  BPT.TRAP 0x1 ;  /* 0x000000040000795c */ /* 0x000fe20000300000 */
.L_x_3485:
        /* <DEDUP_REMOVED lines=9> */
.L_x_3487:
[----:B------:R-:W-:Y:S05]  /*1ac30*/  BSYNC B0 ;  /* 0x0000000000007941 */ /* 0x000fea0003800000 */
.L_x_3486:
[----:B------:R-:W-:Y:S01]  /*1ac40*/  IMAD.MOV.U32 R3, RZ, RZ, 0x40000040 ;  /* 0x40000040ff037424 */ /* 0x000fe200078e00ff */
[----:B01----:R-:W-:Y:S01]  /*1ac50*/  MOV R2, R8 ;  /* 0x0000000800027202 */ /* 0x003fe20000000f00 */
[----:B------:R-:W-:Y:S01]  /*1ac60*/  WARPGROUP.ARRIVE ;  /* 0x00000000000079c5 */ /* 0x000fe20000000000 */
[----:B------:R-:W-:Y:S01]  /*1ac70*/  @!P1 IADD3 R12, R11, 0x36860, RZ ;  /* 0x000368600b0c9810 */ /* 0x000fe20007ffe0ff */
[----:B------:R-:W-:Y:S01]  /*1ac80*/  VIADD R212, R212, 0x1 ;  /* 0x00000001d4d47836 */ /* 0x000fe20000000000 */
[----:B------:R-:W-:Y:S01]  /*1ac90*/  R2UR UR6, R2 ;  /* 0x00000000020672ca */ /* 0x000fe200000e0000 */
[----:B------:R-:W-:Y:S01]  /*1aca0*/  VIADD R2, R8, 0x80 ;  /* 0x0000008008027836 */ /* 0x000fe20000000000 */
[----:B------:R-:W-:Y:S02]  /*1acb0*/  R2UR UR7, R3 ;  /* 0x00000000030772ca */ /* 0x000fe400000e0000 */
[----:B------:R-:W-:Y:S02]  /*1acc0*/  MOV R3, 0x40000040 ;  /* 0x4000004000037802 */ /* 0x000fe40000000f00 */
[----:B------:R-:W-:-:S02]  /*1acd0*/  @!P1 PRMT R12, RZ, 0x654, R12 ;  /* 0x00000654ff0c9816 */ /* 0x000fc4000000000c */
[C---:B------:R-:W-:Y:S02]  /*1ace0*/  ISETP.NE.AND P2, PT, R212.reuse, 0x2, PT ;  /* 0x00000002d400780c */ /* 0x040fe40003f45270 */
[----:B------:R-:W-:Y:S02]  /*1acf0*/  IADD3 R225, R225, 0x1, RZ ;  /* 0x00000001e1e17810 */ /* 0x000fe40007ffe0ff */
[----:B------:R-:W-:-:S03]  /*1ad00*/  SEL R212, R212, RZ, P2 ;  /* 0x000000ffd4d47207 */ /* 0x000fc60001000000 */
        /* <DEDUP_REMOVED lines=15> */
[----:B------:R-:W-:Y:S01]  /*1ae00*/  R2UR UR6, R2 ;  /* 0x00000000020672ca */ /* 0x000fe200000e0000 */
[----:B------:R-:W-:Y:S01]  /*1ae10*/  VIADD R2, R8, 0x200 ;  /* 0x0000020008027836 */ /* 0x000fe20000000000 */
[----:B------:R-:W-:Y:S02]  /*1ae20*/  R2UR UR7, R3 ;  /* 0x00000000030772ca */ /* 0x000fe400000e0000 */
[----:B------:R-:W-:Y:S01]  /*1ae30*/  MOV R3, 0x40000040 ;  /* 0x4000004000037802 */ /* 0x000fe20000000f00 */
[----:B------:R-:W-:Y:S02]  /*1ae40*/  WARPGROUP.DEPBAR.LE gsb0, 0x0 ;  /* 0x00008000000079c5 */ /* 0x000fe40000010000 */
[----:B------:R-:W-:-:S12]  /*1ae50*/  WARPGROUP.ARRIVE ;  /* 0x00000000000079c5 */ /* 0x000fd80000000000 */
        /* <DEDUP_REMOVED lines=17> */
[----:B------:R-:W0:Y:S04]  /*1af70*/  SHFL.BFLY PT, R2, R7, 0x2, 0x1f ;  /* 0x0c401f0007027f89 */ /* 0x000e2800000e0000 */
[----:B------:R-:W1:Y:S01]  /*1af80*/  SHFL.BFLY PT, R3, R6, 0x2, 0x1f ;  /* 0x0c401f0006037f89 */ /* 0x000e6200000e0000 */
[----:B0-----:R-:W-:Y:S01]  /*1af90*/  FADD.FTZ R2, R2, R7 ;  /* 0x0000000702027221 */ /* 0x001fe20000010000 */
[----:B-1----:R-:W-:Y:S01]  /*1afa0*/  FADD.FTZ R8, R3, R6 ;  /* 0x0000000603087221 */ /* 0x002fe20000010000 */
[----:B------:R-:W-:-:S03]  /*1afb0*/  CS2R R6, SRZ ;  /* 0x0000000000067805 */ /* 0x000fc6000001ff00 */
[----:B------:R-:W0:Y:S04]  /*1afc0*/  SHFL.BFLY PT, R3, R2, 0x1, 0x1f ;  /* 0x0c201f0002037f89 */ /* 0x000e2800000e0000 */
[----:B------:R-:W1:Y:S01]  /*1afd0*/  SHFL.BFLY PT, R9, R8, 0x1, 0x1f ;  /* 0x0c201f0008097f89 */ /* 0x000e6200000e0000 */
[----:B0-----:R-:W-:Y:S01]  /*1afe0*/  FADD.FTZ R13, R2, R3 ;  /* 0x00000003020d7221 */ /* 0x001fe20000010000 */
[----:B------:R-:W-:Y:S01]  /*1aff0*/  SEL R3, RZ, 0x1, P2 ;  /* 0x00000001ff037807 */ /* 0x000fe20001000000 */
[----:B------:R-:W-:Y:S02]  /*1b000*/  IMAD.MOV.U32 R2, RZ, RZ, -0x800000 ;  /* 0xff800000ff027424 */ /* 0x000fe400078e00ff */
[----:B-1----:R-:W-:Y:S01]  /*1b010*/  FADD.FTZ R14, R8, R9 ;  /* 0x00000009080e7221 */ /* 0x002fe20000010000 */
[----:B------:R-:W-:-:S02]  /*1b020*/  FSETP.NE.FTZ.AND P0, PT, R13, RZ, PT ;  /* 0x000000ff0d00720b */ /* 0x000fc40003f15000 */
        /* <DEDUP_REMOVED lines=115> */
.L_x_3408:
        /* <DEDUP_REMOVED lines=9> */
[----:B------:R-:W2:Y:S01]  /*1b7f0*/  LDL R6, [R1+0x5c] ;  /* 0x00005c0001067983 */ /* 0x000ea20000100800 */
[----:B------:R-:W-:Y:S01]  /*1b800*/  F2FP.F16.F32.PACK_AB R24, R25, R24 ;  /* 0x000000181918723e */ /* 0x000fe200000000ff */
[----:B------:R-:W-:Y:S01]  /*1b810*/  ULDC.64 UR4, c[0x0][0xbd8] ;  /* 0x0002f60000047ab9 */ /* 0x000fe20000000a00 */
[----:B------:R-:W-:Y:S01]  /*1b820*/  F2FP.F16.F32.PACK_AB R25, R135, R124 ;  /* 0x0000007c8719723e */ /* 0x000fe200000000ff */
[----:B------:R-:W3:Y:S01]  /*1b830*/  S2R R7, SR_SWINHI ;  /* 0x0000000000077919 */ /* 0x000ee20000002f00 */
        /* <DEDUP_REMOVED lines=16> */
[----:B------:R-:W-:Y:S02]  /*1b940*/  MOV R4, R18 ;  /* 0x0000001200047202 */ /* 0x000fe40000000f00 */
[----:B---3--:R-:W-:Y:S02]  /*1b950*/  MOV R5, R7 ;  /* 0x0000000700057202 */ /* 0x008fe40000000f00 */
        /* <DEDUP_REMOVED lines=23> */
[----:B------:R-:W-:Y:S01]  /*1bad0*/  F2FP.F16.F32.PACK_AB R115, R119, R118 ;  /* 0x000000767773723e */ /* 0x000fe200000000ff */
[----:B------:R-:W-:Y:S01]  /*1bae0*/  BAR.SYNC.DEFER_BLOCKING 0x1, 0x100 ;  /* 0x0044000000007b1d */ /* 0x000fe20000010000 */
[----:B--2---:R-:W-:-:S03]  /*1baf0*/  IMAD.WIDE R26, R6, 0x2, R4 ;  /* 0x00000002061a7825 */ /* 0x004fc600078e0204 */
[C---:B------:R-:W-:Y:S02]  /*1bb00*/  IADD3 R111, P2, R26.reuse, 0x20, RZ ;  /* 0x000000201a6f7810 */ /* 0x040fe40007f5e0ff */
[C---:B------:R-:W-:Y:S02]  /*1bb10*/  IADD3 R143, P0, R26.reuse, 0x4020, RZ ;  /* 0x000040201a8f7810 */ /* 0x040fe40007f1e0ff */
[----:B------:R-:W-:Y:S01]  /*1bb20*/  LOP3.LUT R6, R111, 0x380, RZ, 0xc0, !PT ;  /* 0x000003806f067812 */ /* 0x000fe200078ec0ff */
[----:B------:R-:W-:Y:S01]  /*1bb30*/  IMAD.X R9, RZ, RZ, R27, P2 ;  /* 0x000000ffff097224 */ /* 0x000fe200010e061b */
[----:B------:R-:W-:Y:S02]  /*1bb40*/  IADD3 R137, P1, R26, 0x40, RZ ;  /* 0x000000401a897810 */ /* 0x000fe40007f3e0ff */
[----:B------:R-:W-:Y:S02]  /*1bb50*/  SHF.R.U64 R6, R6, 0x3, RZ ;  /* 0x0000000306067819 */ /* 0x000fe400000012ff */
[----:B------:R-:W-:-:S02]  /*1bb60*/  LOP3.LUT R7, R26, 0x380, RZ, 0xc0, !PT ;  /* 0x000003801a077812 */ /* 0x000fc400078ec0ff */
[----:B------:R-:W-:Y:S02]  /*1bb70*/  LOP3.LUT R8, R6, R111, RZ, 0x3c, !PT ;  /* 0x0000006f06087212 */ /* 0x000fe400078e3cff */
[----:B------:R-:W-:Y:S02]  /*1bb80*/  LOP3.LUT R6, R143, 0x380, RZ, 0xc0, !PT ;  /* 0x000003808f067812 */ /* 0x000fe400078ec0ff */
[C---:B------:R-:W-:Y:S02]  /*1bb90*/  IADD3 R141, P5, R26.reuse, 0x4000, RZ ;  /* 0x000040001a8d7810 */ /* 0x040fe40007fbe0ff */
[C---:B------:R-:W-:Y:S02]  /*1bba0*/  IADD3 R139, P6, R26.reuse, 0x60, RZ ;  /* 0x000000601a8b7810 */ /* 0x040fe40007fde0ff */
[----:B------:R-:W-:Y:S01]  /*1bbb0*/  IADD3 R151, P3, R26, 0x4060, RZ ;  /* 0x000040601a977810 */ /* 0x000fe20007f7e0ff */
[--C-:B------:R-:W-:Y:S01]  /*1bbc0*/  IMAD.X R15, RZ, RZ, R27.reuse, P5 ;  /* 0x000000ffff0f7224 */ /* 0x100fe200028e061b */
[----:B------:R-:W-:Y:S01]  /*1bbd0*/  IADD3.X R11, RZ, R27, RZ, P1, !PT ;  /* 0x0000001bff0b7210 */ /* 0x000fe20000ffe4ff */
[--C-:B------:R-:W-:Y:S01]  /*1bbe0*/  IMAD.X R13, RZ, RZ, R27.reuse, P6 ;  /* 0x000000ffff0d7224 */ /* 0x100fe200030e061b */
[----:B------:R-:W-:Y:S01]  /*1bbf0*/  SHF.R.U64 R6, R6, 0x3, RZ ;  /* 0x0000000306067819 */ /* 0x000fe200000012ff */
[----:B------:R-:W-:Y:S01]  /*1bc00*/  IMAD.X R35, RZ, RZ, R27, P3 ;  /* 0x000000ffff237224 */ /* 0x000fe200018e061b */
[----:B------:R-:W-:-:S02]  /*1bc10*/  IADD3 R155, P1, R26, 0x8020, RZ ;  /* 0x000080201a9b7810 */ /* 0x000fc40007f3e0ff */
[----:B------:R-:W-:Y:S02]  /*1bc20*/  SHF.R.U64 R7, R7, 0x3, RZ ;  /* 0x0000000307077819 */ /* 0x000fe400000012ff */
[----:B------:R-:W-:Y:S01]  /*1bc30*/  IADD3 R86, P5, R26, 0x8060, RZ ;  /* 0x000080601a567810 */ /* 0x000fe20007fbe0ff */
[----:B------:R-:W-:Y:S01]  /*1bc40*/  IMAD.X R43, RZ, RZ, R27, P1 ;  /* 0x000000ffff2b7224 */ /* 0x000fe200008e061b */
[----:B------:R-:W-:Y:S02]  /*1bc50*/  LOP3.LUT R10, R137, 0x380, RZ, 0xc0, !PT ;  /* 0x00000380890a7812 */ /* 0x000fe400078ec0ff */
[----:B------:R-:W-:Y:S02]  /*1bc60*/  LOP3.LUT R34, R151, 0x380, RZ, 0xc0, !PT ;  /* 0x0000038097227812 */ /* 0x000fe400078ec0ff */
[----:B------:R-:W-:Y:S02]  /*1bc70*/  LOP3.LUT R20, R6, R143, RZ, 0x3c, !PT ;  /* 0x0000008f06147212 */ /* 0x000fe400078e3cff */
[----:B------:R-:W-:-:S02]  /*1bc80*/  IADD3 R149, P4, R26, 0x4040, RZ ;  /* 0x000040401a957810 */ /* 0x000fc40007f9e0ff */
[C---:B------:R-:W-:Y:S02]  /*1bc90*/  IADD3 R153, P2, R26.reuse, 0x8000, RZ ;  /* 0x000080001a997810 */ /* 0x040fe40007f5e0ff */
[----:B------:R-:W-:Y:S01]  /*1bca0*/  IADD3 R157, P6, R26, 0x8040, RZ ;  /* 0x000080401a9d7810 */ /* 0x000fe20007fde0ff */
[--C-:B------:R-:W-:Y:S01]  /*1bcb0*/  IMAD.X R31, RZ, RZ, R27.reuse, P4 ;  /* 0x000000ffff1f7224 */ /* 0x100fe200020e061b */
[----:B------:R-:W-:Y:S02]  /*1bcc0*/  LOP3.LUT R6, R155, 0x380, RZ, 0xc0, !PT ;  /* 0x000003809b067812 */ /* 0x000fe400078ec0ff */
[----:B------:R-:W-:Y:S01]  /*1bcd0*/  LOP3.LUT R26, R7, R26, RZ, 0x3c, !PT ;  /* 0x0000001a071a7212 */ /* 0x000fe200078e3cff */
[----:B------:R-:W-:Y:S01]  /*1bce0*/  IMAD.X R47, RZ, RZ, R27, P6 ;  /* 0x000000ffff2f7224 */ /* 0x000fe200030e061b */
[----:B------:R-:W-:Y:S02]  /*1bcf0*/  LOP3.LUT R12, R139, 0x380, RZ, 0xc0, !PT ;  /* 0x000003808b0c7812 */ /* 0x000fe400078ec0ff */
[----:B------:R-:W-:-:S02]  /*1bd00*/  LOP3.LUT R14, R141, 0x380, RZ, 0xc0, !PT ;  /* 0x000003808d0e7812 */ /* 0x000fc400078ec0ff */
[----:B------:R-:W-:Y:S02]  /*1bd10*/  SHF.R.U64 R10, R10, 0x3, RZ ;  /* 0x000000030a0a7819 */ /* 0x000fe400000012ff */
[----:B------:R-:W-:Y:S02]  /*1bd20*/  SHF.R.U64 R34, R34, 0x3, RZ ;  /* 0x0000000322227819 */ /* 0x000fe400000012ff */
[----:B------:R-:W-:Y:S02]  /*1bd30*/  LOP3.LUT R42, R86, 0x380, RZ, 0xc0, !PT ;  /* 0x00000380562a7812 */ /* 0x000fe400078ec0ff */
[----:B------:R-:W-:Y:S02]  /*1bd40*/  SHF.R.U64 R6, R6, 0x3, RZ ;  /* 0x0000000306067819 */ /* 0x000fe400000012ff */
[-C--:B------:R-:W-:Y:S02]  /*1bd50*/  IADD3.X R21, RZ, R27.reuse, RZ, P0, !PT ;  /* 0x0000001bff157210 */ /* 0x080fe400007fe4ff */
[----:B------:R-:W-:-:S02]  /*1bd60*/  IADD3.X R39, RZ, R27, RZ, P2, !PT ;  /* 0x0000001bff277210 */ /* 0x000fc400017fe4ff */
[-C--:B------:R-:W-:Y:S02]  /*1bd70*/  IADD3.X R7, RZ, R27.reuse, RZ, P5, !PT ;  /* 0x0000001bff077210 */ /* 0x080fe40002ffe4ff */
[----:B------:R-:W-:Y:S02]  /*1bd80*/  LOP3.LUT R30, R149, 0x380, RZ, 0xc0, !PT ;  /* 0x00000380951e7812 */ /* 0x000fe400078ec0ff */
[----:B------:R-:W-:Y:S02]  /*1bd90*/  MOV R78, R26 ;  /* 0x0000001a004e7202 */ /* 0x000fe40000000f00 */
[----:B------:R-:W-:Y:S02]  /*1bda0*/  SHF.R.U64 R12, R12, 0x3, RZ ;  /* 0x000000030c0c7819 */ /* 0x000fe400000012ff */
[----:B------:R-:W-:Y:S02]  /*1bdb0*/  LOP3.LUT R27, R157, 0x380, RZ, 0xc0, !PT ;  /* 0x000003809d1b7812 */ /* 0x000fe400078ec0ff */
[----:B------:R-:W-:-:S02]  /*1bdc0*/  F2FP.F16.F32.PACK_AB R26, R29, R28 ;  /* 0x0000001c1d1a723e */ /* 0x000fc400000000ff */
[----:B------:R-:W-:Y:S02]  /*1bdd0*/  SHF.R.U64 R14, R14, 0x3, RZ ;  /* 0x000000030e0e7819 */ /* 0x000fe400000012ff */
[----:B------:R-:W-:Y:S02]  /*1bde0*/  LOP3.LUT R10, R10, R137, RZ, 0x3c, !PT ;  /* 0x000000890a0a7212 */ /* 0x000fe400078e3cff */
[----:B------:R-:W-:Y:S02]  /*1bdf0*/  LOP3.LUT R34, R34, R151, RZ, 0x3c, !PT ;  /* 0x0000009722227212 */ /* 0x000fe400078e3cff */
[----:B------:R-:W-:Y:S02]  /*1be00*/  SHF.R.U64 R29, R42, 0x3, RZ ;  /* 0x000000032a1d7819 */ /* 0x000fe400000012ff */
[----:B------:R-:W-:Y:S02]  /*1be10*/  LOP3.LUT R42, R6, R155, RZ, 0x3c, !PT ;  /* 0x0000009b062a7212 */ /* 0x000fe400078e3cff */
[----:B------:R-:W-:-:S02]  /*1be20*/  SHF.R.U64 R30, R30, 0x3, RZ ;  /* 0x000000031e1e7819 */ /* 0x000fc400000012ff */
[----:B------:R-:W-:Y:S02]  /*1be30*/  LOP3.LUT R12, R12, R139, RZ, 0x3c, !PT ;  /* 0x0000008b0c0c7212 */ /* 0x000fe400078e3cff */
[----:B------:R-:W-:Y:S02]  /*1be40*/  SHF.R.U64 R28, R27, 0x3, RZ ;  /* 0x000000031b1c7819 */ /* 0x000fe400000012ff */
[----:B------:R-:W-:Y:S02]  /*1be50*/  MOV R9, R8 ;  /* 0x0000000800097202 */ /* 0x000fe40000000f00 */
[----:B------:R-:W-:Y:S02]  /*1be60*/  LOP3.LUT R14, R14, R141, RZ, 0x3c, !PT ;  /* 0x0000008d0e0e7212 */ /* 0x000fe400078e3cff */
[----:B------:R-:W-:Y:S02]  /*1be70*/  F2FP.F16.F32.PACK_AB R27, R134, R123 ;  /* 0x0000007b861b723e */ /* 0x000fe400000000ff */
[----:B------:R-:W-:-:S02]  /*1be80*/  MOV R11, R10 ;  /* 0x0000000a000b7202 */ /* 0x000fc40000000f00 */
[----:B------:R-:W-:Y:S01]  /*1be90*/  MOV R8, R34 ;  /* 0x0000002200087202 */ /* 0x000fe20000000f00 */
[----:B------:R-:W-:Y:S01]  /*1bea0*/  STSM.16.M88.4 [R78], R24 ;  /* 0x000000184e007844 */ /* 0x000fe20000000200 */
[----:B------:R-:W-:Y:S02]  /*1beb0*/  LOP3.LUT R38, R153, 0x380, RZ, 0xc0, !PT ;  /* 0x0000038099267812 */ /* 0x000fe400078ec0ff */
[----:B------:R-:W-:Y:S02]  /*1bec0*/  MOV R10, R42 ;  /* 0x0000002a000a7202 */ /* 0x000fe40000000f00 */
[----:B------:R-:W-:Y:S02]  /*1bed0*/  F2FP.F16.F32.PACK_AB R34, R37, R36 ;  /* 0x000000242522723e */ /* 0x000fe400000000ff */
[----:B------:R-:W-:Y:S02]  /*1bee0*/  F2FP.F16.F32.PACK_AB R35, R132, R121 ;  /* 0x000000798423723e */ /* 0x000fe400000000ff */
[----:B------:R-:W-:-:S02]  /*1bef0*/  LOP3.LUT R30, R30, R149, RZ, 0x3c, !PT ;  /* 0x000000951e1e7212 */ /* 0x000fc400078e3cff */
[----:B------:R-:W-:Y:S01]  /*1bf00*/  F2FP.F16.F32.PACK_AB R42, R45, R44 ;  /* 0x0000002c2d2a723e */ /* 0x000fe200000000ff */
[----:B------:R-:W-:Y:S01]  /*1bf10*/  STSM.16.M88.4 [R9], R32 ;  /* 0x0000002009007844 */ /* 0x000fe20000000200 */
[----:B------:R-:W-:Y:S02]  /*1bf20*/  F2FP.F16.F32.PACK_AB R43, R130, R0 ;  /* 0x00000000822b723e */ /* 0x000fe400000000ff */
[----:B------:R-:W-:Y:S02]  /*1bf30*/  MOV R12, R12 ;  /* 0x0000000c000c7202 */ /* 0x000fe40000000f00 */
[----:B------:R-:W-:Y:S01]  /*1bf40*/  MOV R14, R14 ;  /* 0x0000000e000e7202 */ /* 0x000fe20000000f00 */
[----:B------:R-:W-:Y:S01]  /*1bf50*/  STSM.16.M88.4 [R11], R40 ;  /* 0x000000280b007844 */ /* 0x000fe20000000200 */
[----:B------:R-:W-:Y:S02]  /*1bf60*/  SHF.R.U64 R38, R38, 0x3, RZ ;  /* 0x0000000326267819 */ /* 0x000fe400000012ff */
[----:B------:R-:W-:Y:S01]  /*1bf70*/  MOV R20, R20 ;  /* 0x0000001400147202 */ /* 0x000fe20000000f00 */
[----:B------:R-:W-:Y:S01]  /*1bf80*/  STSM.16.M88.4 [R12], R48 ;  /* 0x000000300c007844 */ /* 0x000fe20000000200 */
[----:B------:R-:W-:-:S02]  /*1bf90*/  MOV R30, R30 ;  /* 0x0000001e001e7202 */ /* 0x000fc40000000f00 */
[----:B------:R-:W-:Y:S01]  /*1bfa0*/  LOP3.LUT R38, R38, R153, RZ, 0x3c, !PT ;  /* 0x0000009926267212 */ /* 0x000fe200078e3cff */
[----:B------:R-:W-:Y:S01]  /*1bfb0*/  STSM.16.M88.4 [R14], R56 ;  /* 0x000000380e007844 */ /* 0x000fe20000000200 */
[----:B------:R-:W-:Y:S02]  /*1bfc0*/  LOP3.LUT R46, R28, R157, RZ, 0x3c, !PT ;  /* 0x0000009d1c2e7212 */ /* 0x000fe400078e3cff */
[----:B------:R-:W-:Y:S01]  /*1bfd0*/  LOP3.LUT R6, R29, R86, RZ, 0x3c, !PT ;  /* 0x000000561d067212 */ /* 0x000fe200078e3cff */
[----:B------:R2:W-:Y:S01]  /*1bfe0*/  STSM.16.M88.4 [R20], R64 ;  /* 0x0000004014007844 */ /* 0x0005e20000000200 */
[----:B------:R-:W-:Y:S02]  /*1bff0*/  MOV R38, R38 ;  /* 0x0000002600267202 */ /* 0x000fe40000000f00 */
[----:B------:R-:W-:Y:S01]  /*1c000*/  ISETP.NE.U32.AND P0, PT, RZ, UR4, PT ;  /* 0x00000004ff007c0c */ /* 0x000fe2000bf05070 */
[----:B------:R-:W-:Y:S01]  /*1c010*/  STSM.16.M88.4 [R30], R72 ;  /* 0x000000481e007844 */ /* 0x000fe20000000200 */
[----:B------:R-:W-:-:S02]  /*1c020*/  MOV R46, R46 ;  /* 0x0000002e002e7202 */ /* 0x000fc40000000f00 */
[----:B------:R-:W-:Y:S01]  /*1c030*/  MOV R0, R6 ;  /* 0x0000000600007202 */ /* 0x000fe20000000f00 */
[----:B------:R3:W-:Y:S01]  /*1c040*/  STSM.16.M88.4 [R8], R80 ;  /* 0x0000005008007844 */ /* 0x0007e20000000200 */
[----:B------:R-:W-:-:S03]  /*1c050*/  ISETP.NE.AND.EX P0, PT, RZ, UR5, PT, P0 ;  /* 0x00000005ff007c0c */ /* 0x000fc6000bf05300 */
[----:B------:R-:W-:Y:S04]  /*1c060*/  STSM.16.M88.4 [R38], R88 ;  /* 0x0000005826007844 */ /* 0x000fe80000000200 */
[----:B------:R-:W-:Y:S01]  /*1c070*/  STSM.16.M88.4 [R10], R96 ;  /* 0x000000600a007844 */ /* 0x000fe20000000200 */
[----:B--2---:R-:W-:-:S03]  /*1c080*/  IMAD.MOV.U32 R20, RZ, RZ, RZ ;  /* 0x000000ffff147224 */ /* 0x004fc600078e00ff */
[----:B------:R-:W-:Y:S01]  /*1c090*/  STSM.16.M88.4 [R46], R104 ;  /* 0x000000682e007844 */ /* 0x000fe20000000200 */
[----:B---3--:R-:W-:-:S03]  /*1c0a0*/  IADD3 R8, P1, R221, UR4, RZ ;  /* 0x00000004dd087c10 */ /* 0x008fc6000ff3e0ff */
[----:B------:R2:W-:Y:S01]  /*1c0b0*/  STSM.16.M88.4 [R0], R112 ;  /* 0x0000007000007844 */ /* 0x0005e20000000200 */
[----:B------:R-:W-:Y:S01]  /*1c0c0*/  IADD3.X R9, R222, UR5, RZ, P1, !PT ;  /* 0x00000005de097c10 */ /* 0x000fe20008ffe4ff */
[----:B------:R-:W-:Y:S01]  /*1c0d0*/  ULDC.64 UR4, c[0x0][0xbe0] ;  /* 0x0002f80000047ab9 */ /* 0x000fe20000000a00 */
[----:B------:R-:W-:Y:S01]  /*1c0e0*/  BAR.SYNC.DEFER_BLOCKING 0x1, 0x100 ;  /* 0x0044000000007b1d */ /* 0x000fe20000010000 */
[----:B------:R-:W-:-:S04]  /*1c0f0*/  ISETP.NE.U32.AND P1, PT, RZ, UR4, PT ;  /* 0x00000004ff007c0c */ /* 0x000fc8000bf25070 */
[----:B------:R-:W-:Y:S01]  /*1c100*/  ISETP.NE.AND.EX P1, PT, RZ, UR5, PT, P1 ;  /* 0x00000005ff007c0c */ /* 0x000fe2000bf25310 */
[----:B------:R-:W-:-:S04]  /*1c110*/  IMAD R7, R218, 0x40, R215 ;  /* 0x00000040da077824 */ /* 0x000fc800078e02d7 */
[----:B------:R-:W-:-:S08]  /*1c120*/  IMAD.WIDE R4, R7, 0x2, R4 ;  /* 0x0000000207047825 */ /* 0x000fd000078e0204 */
[----:B------:R-:W-:Y:S01]  /*1c130*/  @P1 IADD3 R6, P2, R221, UR4, RZ ;  /* 0x00000004dd061c10 */ /* 0x000fe2000ff5e0ff */
[----:B------:R-:W-:Y:S02]  /*1c140*/  ULDC UR4, c[0x0][0xa88] ;  /* 0x0002a20000047ab9 */ /* 0x000fe40000000800 */
[----:B------:R-:W-:Y:S02]  /*1c150*/  MOV R61, UR4 ;  /* 0x00000004003d7c02 */ /* 0x000fe40008000f00 */
[----:B------:R-:W-:Y:S01]  /*1c160*/  @P1 IADD3.X R7, R222, UR5, RZ, P2, !PT ;  /* 0x00000005de071c10 */ /* 0x000fe200097fe4ff */
[----:B------:R3:W5:Y:S01]  /*1c170*/  @P0 LDG.E R20, desc[UR60][R8.64] ;  /* 0x0000003c08140981 */ /* 0x000762000c1e1900 */
[----:B------:R-:W-:-:S03]  /*1c180*/  IADD3 R11, P4, R4, 0x1000, RZ ;  /* 0x00001000040b7810 */ /* 0x000fc60007f9e0ff */
[----:B------:R3:W5:Y:S01]  /*1c190*/  @P1 LDG.E R61, desc[UR60][R6.64] ;  /* 0x0000003c063d1981 */ /* 0x000762000c1e1900 */
[----:B--2---:R-:W-:Y:S01]  /*1c1a0*/  LOP3.LUT R0, R11, 0x380, RZ, 0xc0, !PT ;  /* 0x000003800b007812 */ /* 0x004fe200078ec0ff */
[----:B------:R-:W-:Y:S08]  /*1c1b0*/  @P1 BRA `(.L_x_3491) ;  /* 0x0000000000101947 */ /* 0x000ff00003800000 */
[----:B------:R-:W-:Y:S05]  /*1c1c0*/  @!P0 BRA `(.L_x_3491) ;  /* 0x00000000000c8947 */ /* 0x000fea0003800000 */
[----:B---3--:R-:W2:Y:S04]  /*1c1d0*/  LDG.E R6, desc[UR60][R8.64] ;  /* 0x0000003c08067981 */ /* 0x008ea8000c1e1900 */
[----:B-----5:R-:W2:Y:S02]  /*1c1e0*/  LDG.E R61, desc[UR60][R8.64+0x4] ;  /* 0x0000043c083d7981 */ /* 0x020ea4000c1e1900 */
[----:B--2---:R-:W-:-:S07]  /*1c1f0*/  IMAD.IADD R61, R61, 0x1, -R6 ;  /* 0x000000013d3d7824 */ /* 0x004fce00078e0a06 */
.L_x_3491:
[----:B------:R-:W2:Y:S01]  /*1c200*/  LDL R10, [R1+0x58] ;  /* 0x00005800010a7983 */ /* 0x000ea20000100800 */
[----:B------:R-:W-:Y:S01]  /*1c210*/  SHF.R.S32.HI R63, RZ, 0x1f, R220 ;  /* 0x0000001fff3f7819 */ /* 0x000fe200000114dc */
[----:B------:R-:W-:Y:S01]  /*1c220*/  ULDC.64 UR4, c[0x0][0xb70] ;  /* 0x0002dc0000047ab9 */ /* 0x000fe20000000a00 */
[--C-:B-----5:R-:W-:Y:S02]  /*1c230*/  SHF.R.S32.HI R21, RZ, 0x1f, R20.reuse ;  /* 0x0000001fff157819 */ /* 0x120fe40000011414 */
[----:B------:R-:W-:Y:S01]  /*1c240*/  SEL R227, R227, RZ, !P0 ;  /* 0x000000ffe3e37207 */ /* 0x000fe20004000000 */
[----:B---3--:R-:W-:Y:S01]  /*1c250*/  IMAD R7, R63, UR4, RZ ;  /* 0x000000043f077c24 */ /* 0x008fe2000f8e02ff */
[----:B------:R-:W-:Y:S02]  /*1c260*/  SEL R223, R223, RZ, !P0 ;  /* 0x000000ffdfdf7207 */ /* 0x000fe40004000000 */
[----:B------:R-:W-:Y:S01]  /*1c270*/  SHF.R.U64 R8, R0, 0x3, RZ ;  /* 0x0000000300087819 */ /* 0x000fe200000012ff */
[----:B------:R-:W-:Y:S01]  /*1c280*/  IMAD R9, R220, UR5, R7 ;  /* 0x00000005dc097c24 */ /* 0x000fe2000f8e0207 */
[----:B------:R-:W-:Y:S01]  /*1c290*/  IADD3 R29, P0, R4, 0x4000, RZ ;  /* 0x00004000041d7810 */ /* 0x000fe20007f1e0ff */
[----:B------:R-:W-:Y:S01]  /*1c2a0*/  IMAD.WIDE.U32 R6, R220, UR4, R20 ;  /* 0x00000004dc067c25 */ /* 0x000fe2000f8e0014 */
[----:B------:R-:W-:Y:S01]  /*1c2b0*/  ULDC.64 UR4, c[0x0][0xb78] ;  /* 0x0002de0000047ab9 */ /* 0x000fe20000000a00 */
[----:B------:R-:W-:-:S02]  /*1c2c0*/  LOP3.LUT R8, R8, R11, RZ, 0x3c, !PT ;  /* 0x0000000b08087212 */ /* 0x000fc400078e3cff */
[----:B------:R-:W-:Y:S01]  /*1c2d0*/  IMAD.IADD R7, R7, 0x1, R9 ;  /* 0x0000000107077824 */ /* 0x000fe200078e0209 */
[C---:B------:R-:W-:Y:S01]  /*1c2e0*/  IADD3 R13, P5, R4.reuse, 0x2000, RZ ;  /* 0x00002000040d7810 */ /* 0x040fe20007fbe0ff */
[----:B------:R-:W-:Y:S01]  /*1c2f0*/  IMAD R0, R227, UR4, RZ ;  /* 0x00000004e3007c24 */ /* 0x000fe2000f8e02ff */
[C---:B------:R-:W-:Y:S01]  /*1c300*/  IADD3 R25, P6, R4.reuse, 0x3000, RZ ;  /* 0x0000300004197810 */ /* 0x040fe20007fde0ff */
[----:B------:R-:W-:Y:S01]  /*1c310*/  IMAD.WIDE.U32 R6, R223, UR4, R6 ;  /* 0x00000004df067c25 */ /* 0x000fe2000f8e0006 */
[C---:B------:R-:W-:Y:S02]  /*1c320*/  IADD3 R37, P2, R4.reuse, 0x6000, RZ ;  /* 0x0000600004257810 */ /* 0x040fe40007f5e0ff */
[----:B------:R-:W-:Y:S02]  /*1c330*/  IADD3 R33, P1, R4, 0x5000, RZ ;  /* 0x0000500004217810 */ /* 0x000fe40007f3e0ff */
[----:B------:R-:W-:Y:S02]  /*1c340*/  LOP3.LUT R28, R29, 0x380, RZ, 0xc0, !PT ;  /* 0x000003801d1c7812 */ /* 0x000fe400078ec0ff */
[----:B------:R-:W-:-:S02]  /*1c350*/  LOP3.LUT R12, R13, 0x380, RZ, 0xc0, !PT ;  /* 0x000003800d0c7812 */ /* 0x000fc400078ec0ff */
[----:B------:R-:W-:Y:S02]  /*1c360*/  LOP3.LUT R24, R25, 0x380, RZ, 0xc0, !PT ;  /* 0x0000038019187812 */ /* 0x000fe400078ec0ff */
[----:B------:R-:W-:Y:S02]  /*1c370*/  LOP3.LUT R36, R37, 0x380, RZ, 0xc0, !PT ;  /* 0x0000038025247812 */ /* 0x000fe400078ec0ff */
[----:B------:R-:W-:Y:S02]  /*1c380*/  LOP3.LUT R32, R33, 0x380, RZ, 0xc0, !PT ;  /* 0x0000038021207812 */ /* 0x000fe400078ec0ff */
[----:B------:R-:W-:Y:S02]  /*1c390*/  SHF.R.U64 R28, R28, 0x3, RZ ;  /* 0x000000031c1c7819 */ /* 0x000fe400000012ff */
[----:B------:R-:W-:Y:S02]  /*1c3a0*/  SHF.R.U64 R12, R12, 0x3, RZ ;  /* 0x000000030c0c7819 */ /* 0x000fe400000012ff */
[----:B------:R-:W-:-:S02]  /*1c3b0*/  SHF.R.U64 R24, R24, 0x3, RZ ;  /* 0x0000000318187819 */ /* 0x000fc400000012ff */
[----:B------:R-:W-:Y:S02]  /*1c3c0*/  SHF.R.U64 R36, R36, 0x3, RZ ;  /* 0x0000000324247819 */ /* 0x000fe400000012ff */
[----:B------:R-:W-:Y:S02]  /*1c3d0*/  SHF.R.U64 R32, R32, 0x3, RZ ;  /* 0x0000000320207819 */ /* 0x000fe400000012ff */
[----:B------:R-:W-:Y:S01]  /*1c3e0*/  LOP3.LUT R28, R28, R29, RZ, 0x3c, !PT ;  /* 0x0000001d1c1c7212 */ /* 0x000fe200078e3cff */
[--C-:B------:R-:W-:Y:S01]  /*1c3f0*/  IMAD.X R29, RZ, RZ, R5.reuse, P0 ;  /* 0x000000ffff1d7224 */ /* 0x100fe200000e0605 */
[----:B------:R-:W-:Y:S01]  /*1c400*/  LOP3.LUT R12, R12, R13, RZ, 0x3c, !PT ;  /* 0x0000000d0c0c7212 */ /* 0x000fe200078e3cff */
[--C-:B------:R-:W-:Y:S01]  /*1c410*/  IMAD.X R13, RZ, RZ, R5.reuse, P5 ;  /* 0x000000ffff0d7224 */ /* 0x100fe200028e0605 */
[----:B------:R-:W-:Y:S02]  /*1c420*/  LOP3.LUT R24, R24, R25, RZ, 0x3c, !PT ;  /* 0x0000001918187212 */ /* 0x000fe400078e3cff */
[----:B------:R-:W-:Y:S01]  /*1c430*/  LOP3.LUT R36, R36, R37, RZ, 0x3c, !PT ;  /* 0x0000002524247212 */ /* 0x000fe200078e3cff */
[----:B------:R-:W-:Y:S01]  /*1c440*/  IMAD.X R37, RZ, RZ, R5, P2 ;  /* 0x000000ffff257224 */ /* 0x000fe200010e0605 */
[----:B------:R-:W-:-:S02]  /*1c450*/  IADD3.X R25, RZ, R5, RZ, P6, !PT ;  /* 0x00000005ff197210 */ /* 0x000fc400037fe4ff */
[----:B------:R-:W-:Y:S02]  /*1c460*/  LOP3.LUT P0, RZ, R230, 0x3, RZ, 0xc0, !PT ;  /* 0x00000003e6ff7812 */ /* 0x000fe4000780c0ff */
[C---:B------:R-:W-:Y:S02]  /*1c470*/  IADD3 R49, P5, R4.reuse, 0x9000, RZ ;  /* 0x0000900004317810 */ /* 0x040fe40007fbe0ff */
[----:B------:R-:W-:Y:S02]  /*1c480*/  IADD3 R53, P6, R4, 0xa000, RZ ;  /* 0x0000a00004357810 */ /* 0x000fe40007fde0ff */
[----:B------:R-:W-:Y:S01]  /*1c490*/  LOP3.LUT R32, R32, R33, RZ, 0x3c, !PT ;  /* 0x0000002120207212 */ /* 0x000fe200078e3cff */
[----:B------:R-:W-:Y:S01]  /*1c4a0*/  IMAD.X R33, RZ, RZ, R5, P1 ;  /* 0x000000ffff217224 */ /* 0x000fe200008e0605 */
[----:B------:R-:W-:Y:S02]  /*1c4b0*/  LOP3.LUT R48, R49, 0x380, RZ, 0xc0, !PT ;  /* 0x0000038031307812 */ /* 0x000fe400078ec0ff */
[----:B------:R-:W-:-:S02]  /*1c4c0*/  LOP3.LUT R52, R53, 0x380, RZ, 0xc0, !PT ;  /* 0x0000038035347812 */ /* 0x000fc400078ec0ff */
[----:B------:R-:W-:Y:S02]  /*1c4d0*/  SHF.R.U64 R48, R48, 0x3, RZ ;  /* 0x0000000330307819 */ /* 0x000fe400000012ff */
[----:B------:R-:W-:Y:S02]  /*1c4e0*/  SHF.R.U64 R52, R52, 0x3, RZ ;  /* 0x0000000334347819 */ /* 0x000fe400000012ff */
[----:B------:R-:W-:Y:S01]  /*1c4f0*/  LOP3.LUT R48, R48, R49, RZ, 0x3c, !PT ;  /* 0x0000003130307212 */ /* 0x000fe200078e3cff */
[--C-:B------:R-:W-:Y:S01]  /*1c500*/  IMAD.X R49, RZ, RZ, R5.reuse, P5 ;  /* 0x000000ffff317224 */ /* 0x100fe200028e0605 */
[----:B------:R-:W-:Y:S01]  /*1c510*/  LOP3.LUT R52, R52, R53, RZ, 0x3c, !PT ;  /* 0x0000003534347212 */ /* 0x000fe200078e3cff */
[----:B------:R-:W-:Y:S01]  /*1c520*/  IMAD.X R53, RZ, RZ, R5, P6 ;  /* 0x000000ffff357224 */ /* 0x000fe200030e0605 */
[----:B------:R-:W-:Y:S01]  /*1c530*/  SHF.R.S32.HI R219, RZ, 0x1f, R218 ;  /* 0x0000001fffdb7819 */ /* 0x000fe200000114da */
[----:B------:R-:W-:Y:S01]  /*1c540*/  BSSY B1, `(.L_x_3492) ;  /* 0x0000064000017945 */ /* 0x000fe20003800000 */
[----:B--2---:R-:W-:Y:S01]  /*1c550*/  LEA R11, R226, R10, 0x7 ;  /* 0x0000000ae20b7211 */ /* 0x004fe200078e38ff */
[----:B------:R-:W-:Y:S01]  /*1c560*/  IMAD R10, R223, UR5, R0 ;  /* 0x00000005df0a7c24 */ /* 0x000fe2000f8e0200 */
[----:B------:R-:W-:-:S02]  /*1c570*/  ULDC.64 UR4, c[0x0][0xb40] ;  /* 0x0002d00000047ab9 */ /* 0x000fc40000000a00 */
[----:B------:R-:W-:Y:S02]  /*1c580*/  SHF.R.S32.HI R9, RZ, 0x1f, R11 ;  /* 0x0000001fff097819 */ /* 0x000fe4000001140b */
[C---:B------:R-:W-:Y:S02]  /*1c590*/  IADD3 R0, P3, R11.reuse, R6, RZ ;  /* 0x000000060b007210 */ /* 0x040fe40007f7e0ff */
[----:B------:R-:W-:Y:S02]  /*1c5a0*/  ISETP.GE.OR P1, PT, R11, R61, P0 ;  /* 0x0000003d0b00720c */ /* 0x000fe40000726670 */
[----:B------:R-:W-:Y:S02]  /*1c5b0*/  IADD3.X R9, R9, R7, R10, P3, !PT ;  /* 0x0000000709097210 */ /* 0x000fe40001ffe40a */
[----:B------:R-:W-:Y:S02]  /*1c5c0*/  LEA R54, P3, R0, UR4, 0x2 ;  /* 0x0000000400367c11 */ /* 0x000fe4000f8610ff */
[----:B------:R-:W-:-:S02]  /*1c5d0*/  IADD3 R7, P2, R4, 0xb000, RZ ;  /* 0x0000b00004077810 */ /* 0x000fc40007f5e0ff */
[----:B------:R-:W-:Y:S01]  /*1c5e0*/  LEA.HI.X R55, R0, UR5, R9, 0x2, P3 ;  /* 0x0000000500377c11 */ /* 0x000fe200098f1409 */
[----:B------:R-:W-:Y:S01]  /*1c5f0*/  IMAD.X R9, RZ, RZ, R5, P4 ;  /* 0x000000ffff097224 */ /* 0x000fe200020e0605 */
[C---:B------:R-:W-:Y:S01]  /*1c600*/  IADD3 R41, P3, R4.reuse, 0x7000, RZ ;  /* 0x0000700004297810 */ /* 0x040fe20007f7e0ff */
[----:B------:R-:W-:Y:S01]  /*1c610*/  ULDC.64 UR4, c[0x0][0xaa0] ;  /* 0x0002a80000047ab9 */ /* 0x000fe20000000a00 */
[----:B------:R-:W-:Y:S01]  /*1c620*/  IADD3 R45, P4, R4, 0x8000, RZ ;  /* 0x00008000042d7810 */ /* 0x000fe20007f9e0ff */
[----:B------:R2:W-:Y:S01]  /*1c630*/  @!P1 STG.E desc[UR60][R54.64], R3 ;  /* 0x0000000336009986 */ /* 0x0005e2000c10193c */
[----:B------:R-:W-:Y:S02]  /*1c640*/  IADD3 R0, R11, 0x8, RZ ;  /* 0x000000080b007810 */ /* 0x000fe40007ffe0ff */
[----:B------:R-:W-:Y:S02]  /*1c650*/  LOP3.LUT R40, R41, 0x380, RZ, 0xc0, !PT ;  /* 0x0000038029287812 */ /* 0x000fe400078ec0ff */
[----:B------:R-:W-:-:S02]  /*1c660*/  LOP3.LUT R44, R45, 0x380, RZ, 0xc0, !PT ;  /* 0x000003802d2c7812 */ /* 0x000fc400078ec0ff */
[----:B------:R-:W-:Y:S02]  /*1c670*/  ISETP.GE.OR P0, PT, R0, R61, P0 ;  /* 0x0000003d0000720c */ /* 0x000fe40000706670 */
[----:B------:R-:W-:Y:S02]  /*1c680*/  LOP3.LUT R11, R4, 0x380, RZ, 0xc0, !PT ;  /* 0x00000380040b7812 */ /* 0x000fe400078ec0ff */
[----:B------:R-:W-:Y:S02]  /*1c690*/  LOP3.LUT R0, R7, 0x380, RZ, 0xc0, !PT ;  /* 0x0000038007007812 */ /* 0x000fe400078ec0ff */
[----:B------:R-:W-:Y:S02]  /*1c6a0*/  SHF.R.U64 R40, R40, 0x3, RZ ;  /* 0x0000000328287819 */ /* 0x000fe400000012ff */
[----:B------:R-:W-:Y:S02]  /*1c6b0*/  SHF.R.U64 R44, R44, 0x3, RZ ;  /* 0x000000032c2c7819 */ /* 0x000fe400000012ff */
[----:B------:R-:W-:-:S02]  /*1c6c0*/  SHF.R.U64 R11, R11, 0x3, RZ ;  /* 0x000000030b0b7819 */ /* 0x000fc400000012ff */
[----:B------:R-:W-:Y:S01]  /*1c6d0*/  SHF.R.U64 R0, R0, 0x3, RZ ;  /* 0x0000000300007819 */ /* 0x000fe200000012ff */
[----:B------:R3:W-:Y:S01]  /*1c6e0*/  @!P0 STG.E desc[UR60][R54.64+0x20], R2 ;  /* 0x0000200236008986 */ /* 0x0007e2000c10193c */
[----:B------:R-:W-:Y:S01]  /*1c6f0*/  LOP3.LUT R40, R40, R41, RZ, 0x3c, !PT ;  /* 0x0000002928287212 */ /* 0x000fe200078e3cff */
[----:B------:R-:W-:Y:S01]  /*1c700*/  IMAD.X R41, RZ, RZ, R5, P3 ;  /* 0x000000ffff297224 */ /* 0x000fe200018e0605 */
[----:B------:R-:W-:Y:S01]  /*1c710*/  LOP3.LUT R44, R44, R45, RZ, 0x3c, !PT ;  /* 0x0000002d2c2c7212 */ /* 0x000fe200078e3cff */
[----:B------:R-:W5:Y:S01]  /*1c720*/  LD.E.128 R12, desc[UR60][R12.64] ;  /* 0x0000003c0c0c7980 */ /* 0x000f62000c101d00 */
[-C--:B------:R-:W-:Y:S02]  /*1c730*/  IADD3.X R45, RZ, R5.reuse, RZ, P4, !PT ;  /* 0x00000005ff2d7210 */ /* 0x080fe400027fe4ff */
[----:B------:R-:W-:Y:S01]  /*1c740*/  LOP3.LUT R4, R11, R4, RZ, 0x3c, !PT ;  /* 0x000000040b047212 */ /* 0x000fe200078e3cff */
[----:B------:R-:W5:Y:S01]  /*1c750*/  LD.E.128 R24, desc[UR60][R24.64] ;  /* 0x0000003c18187980 */ /* 0x000f62000c101d00 */
[----:B------:R-:W-:-:S02]  /*1c760*/  IADD3.X R57, RZ, R5, RZ, P2, !PT ;  /* 0x00000005ff397210 */ /* 0x000fc400017fe4ff */
[----:B------:R-:W-:Y:S01]  /*1c770*/  LOP3.LUT R56, R0, R7, RZ, 0x3c, !PT ;  /* 0x0000000700387212 */ /* 0x000fe200078e3cff */
[----:B------:R-:W5:Y:S01]  /*1c780*/  LD.E.128 R8, desc[UR60][R8.64] ;  /* 0x0000003c08087980 */ /* 0x000f62000c101d00 */
[--C-:B--2---:R-:W-:Y:S01]  /*1c790*/  SHF.R.S32.HI R3, RZ, 0x1f, R215.reuse ;  /* 0x0000001fff037819 */ /* 0x104fe200000114d7 */
[----:B------:R-:W-:Y:S02]  /*1c7a0*/  IMAD R21, R21, UR4, RZ ;  /* 0x0000000415157c24 */ /* 0x000fe4000f8e02ff */
[----:B------:R-:W5:Y:S01]  /*1c7b0*/  LD.E.128 R4, desc[UR60][R4.64] ;  /* 0x0000003c04047980 */ /* 0x000f62000c101d00 */
[----:B---3--:R-:W-:-:S03]  /*1c7c0*/  IMAD.MOV.U32 R2, RZ, RZ, R215 ;  /* 0x000000ffff027224 */ /* 0x008fc600078e00d7 */
        /* <DEDUP_REMOVED lines=14> */
[----:B------:R-:W-:-:S04]  /*1c8b0*/  IMAD.WIDE.U32 R2, R20, UR4, R2 ;  /* 0x0000000414027c25 */ /* 0x000fc8000f8e0002 */
[----:B------:R-:W-:Y:S01]  /*1c8c0*/  IMAD R21, R20, UR5, R21 ;  /* 0x0000000514157c24 */ /* 0x000fe2000f8e0215 */
[----:B------:R-:W-:Y:S01]  /*1c8d0*/  ULDC.64 UR4, c[0x0][0xae0] ;  /* 0x0002b80000047ab9 */ /* 0x000fe20000000a00 */
[----:B------:R-:W-:Y:S01]  /*1c8e0*/  IMAD R61, R226, -0x80, R61 ;  /* 0xffffff80e23d7824 */ /* 0x000fe200078e023d */
[C---:B------:R-:W-:Y:S01]  /*1c8f0*/  IADD3 R0, R218.reuse, 0x20, RZ ;  /* 0x00000020da007810 */ /* 0x040fe20007ffe0ff */
[----:B------:R-:W-:Y:S02]  /*1c900*/  IMAD.IADD R3, R3, 0x1, R21 ;  /* 0x0000000103037824 */ /* 0x000fe400078e0215 */
[----:B------:R-:W-:Y:S01]  /*1c910*/  IMAD R63, R63, UR4, RZ ;  /* 0x000000043f3f7c24 */ /* 0x000fe2000f8e02ff */
[CC--:B------:R-:W-:Y:S01]  /*1c920*/  ISETP.GE.AND P3, PT, R218.reuse, R61.reuse, PT ;  /* 0x0000003dda00720c */ /* 0x0c0fe20003f66270 */
[----:B------:R-:W-:Y:S01]  /*1c930*/  VIADD R20, R218, 0x40 ;  /* 0x00000040da147836 */ /* 0x000fe20000000000 */
[----:B------:R-:W-:Y:S01]  /*1c940*/  ISETP.GE.AND P0, PT, R0, R61, PT ;  /* 0x0000003d0000720c */ /* 0x000fe20003f06270 */
[----:B------:R-:W-:-:S02]  /*1c950*/  IMAD R63, R220, UR5, R63 ;  /* 0x00000005dc3f7c24 */ /* 0x000fc4000f8e023f */
[----:B------:R-:W-:Y:S01]  /*1c960*/  IMAD.WIDE.U32 R2, R220, UR4, R2 ;  /* 0x00000004dc027c25 */ /* 0x000fe2000f8e0002 */
[----:B------:R-:W-:-:S03]  /*1c970*/  ULDC.64 UR4, c[0x0][0xae8] ;  /* 0x0002ba0000047ab9 */ /* 0x000fc60000000a00 */
[----:B------:R-:W-:Y:S01]  /*1c980*/  VIADD R0, R18, 0x36820 ;  /* 0x0003682012007836 */ /* 0x000fe20000000000 */
[----:B------:R-:W-:Y:S01]  /*1c990*/  ISETP.GE.AND P1, PT, R20, R61, PT ;  /* 0x0000003d1400720c */ /* 0x000fe20003f26270 */
[----:B------:R-:W-:Y:S01]  /*1c9a0*/  VIADD R21, R218, 0x60 ;  /* 0x00000060da157836 */ /* 0x000fe20000000000 */
[----:B------:R-:W-:Y:S01]  /*1c9b0*/  IADD3 R3, R3, R63, RZ ;  /* 0x0000003f03037210 */ /* 0x000fe20007ffe0ff */
[----:B------:R-:W-:Y:S01]  /*1c9c0*/  IMAD R20, R227, UR4, RZ ;  /* 0x00000004e3147c24 */ /* 0x000fe2000f8e02ff */
[----:B------:R-:W-:Y:S02]  /*1c9d0*/  PRMT R0, RZ, 0x654, R0 ;  /* 0x00000654ff007816 */ /* 0x000fe40000000000 */
[----:B------:R-:W-:Y:S01]  /*1c9e0*/  ISETP.GE.AND P2, PT, R21, R61, PT ;  /* 0x0000003d1500720c */ /* 0x000fe20003f46270 */
[C---:B------:R-:W-:Y:S01]  /*1c9f0*/  IMAD R63, R223.reuse, UR5, R20 ;  /* 0x00000005df3f7c24 */ /* 0x040fe2000f8e0214 */
[----:B--2---:R2:W-:Y:S01]  /*1ca00*/  SYNCS.ARRIVE.TRANS64.RED.A1T0 RZ, [R0+URZ], RZ ;  /* 0x000000ff00ff79a7 */ /* 0x0045e2000810043f */
[----:B------:R-:W-:-:S04]  /*1ca10*/  IMAD.WIDE.U32 R60, R223, UR4, R2 ;  /* 0x00000004df3c7c25 */ /* 0x000fc8000f8e0002 */
[----:B------:R-:W-:-:S04]  /*1ca20*/  IMAD.WIDE R20, R226, 0x80, R218 ;  /* 0x00000080e2147825 */ /* 0x000fc800078e02da */
[----:B------:R-:W-:Y:S01]  /*1ca30*/  IMAD.IADD R65, R61, 0x1, R63 ;  /* 0x000000013d417824 */ /* 0x000fe200078e023f */
[----:B--2---:R-:W-:Y:S06]  /*1ca40*/  @P3 BRA `(.L_x_3493) ;  /* 0x00000000004c3947 */ /* 0x004fec0003800000 */
[----:B------:R-:W-:Y:S01]  /*1ca50*/  ULDC.64 UR6, c[0x0][0xad8] ;  /* 0x0002b60000067ab9 */ /* 0x000fe20000000a00 */
[----:B------:R-:W-:Y:S01]  /*1ca60*/  MOV R3, R65 ;  /* 0x0000004100037202 */ /* 0x000fe20000000f00 */
[C---:B------:R-:W-:Y:S01]  /*1ca70*/  VIADD R62, R215.reuse, 0x80 ;  /* 0x00000080d73e7836 */ /* 0x040fe20000000000 */
[----:B------:R-:W-:Y:S01]  /*1ca80*/  IADD3 R0, R215, 0x40, RZ ;  /* 0x00000040d7007810 */ /* 0x000fe20007ffe0ff */
        /* <DEDUP_REMOVED lines=8> */
[----:B------:R-:W-:-:S02]  /*1cb10*/  ULDC.64 UR6, c[0x0][0xa80] ;  /* 0x0002a00000067ab9 */ /* 0x000fc40000000a00 */
[----:B------:R-:W-:Y:S01]  /*1cb20*/  IMAD.IADD R3, R3, 0x1, R63 ;  /* 0x0000000103037824 */ /* 0x000fe200078e023f */
[----:B------:R-:W-:-:S04]  /*1cb30*/  LEA R62, P6, R2, UR6, 0x1 ;  /* 0x00000006023e7c11 */ /* 0x000fc8000f8c08ff */
[----:B------:R-:W-:-:S05]  /*1cb40*/  LEA.HI.X R63, R2, UR7, R3, 0x1, P6 ;  /* 0x00000007023f7c11 */ /* 0x000fca000b0f0c03 */
[----:B-----5:R2:W-:Y:S04]  /*1cb50*/  @!P3 STG.E.128 desc[UR60][R62.64], R4 ;  /* 0x000000043e00b986 */ /* 0x0205e8000c101d3c */
[----:B------:R2:W-:Y:S04]  /*1cb60*/  @!P4 STG.E.128 desc[UR60][R62.64+0x80], R28 ;  /* 0x0000801c3e00c986 */ /* 0x0005e8000c101d3c */
[----:B------:R2:W-:Y:S02]  /*1cb70*/  @!P5 STG.E.128 desc[UR60][R62.64+0x100], R44 ;  /* 0x0001002c3e00d986 */ /* 0x0005e4000c101d3c */
.L_x_3493:
[----:B------:R-:W-:Y:S05]  /*1cb80*/  BSYNC B1 ;  /* 0x0000000000017941 */ /* 0x000fea0003800000 */
.L_x_3492:
[----:B------:R-:W-:Y:S04]  /*1cb90*/  BSSY B1, `(.L_x_3494) ;  /* 0x0000017000017945 */ /* 0x000fe80003800000 */
[----:B------:R-:W-:Y:S05]  /*1cba0*/  @P0 BRA `(.L_x_3495) ;  /* 0x0000000000540947 */ /* 0x000fea0003800000 */
[----:B--2--5:R-:W-:Y:S01]  /*1cbb0*/  IADD3 R5, P0, R20, 0x20, RZ ;  /* 0x0000002014057810 */ /* 0x024fe20007f1e0ff */
[----:B------:R-:W-:Y:S01]  /*1cbc0*/  ULDC UR4, c[0x0][0xa8c] ;  /* 0x0002a30000047ab9 */ /* 0x000fe20000000800 */
[C---:B------:R-:W-:Y:S01]  /*1cbd0*/  IADD3 R2, R215.reuse, 0x40, RZ ;  /* 0x00000040d7027810 */ /* 0x040fe20007ffe0ff */
[----:B------:R-:W-:Y:S01]  /*1cbe0*/  ULDC.64 UR6, c[0x0][0xad8] ;  /* 0x0002b60000067ab9 */ /* 0x000fe20000000a00 */
[----:B------:R-:W-:Y:S01]  /*1cbf0*/  MOV R3, R65 ;  /* 0x0000004100037202 */ /* 0x000fe20000000f00 */
[----:B------:R-:W-:Y:S01]  /*1cc00*/  IMAD.X R0, RZ, RZ, R21, P0 ;  /* 0x000000ffff007224 */ /* 0x000fe200000e0615 */
[----:B------:R-:W-:Y:S01]  /*1cc10*/  ISETP.GE.AND P4, PT, R2, UR4, PT ;  /* 0x0000000402007c0c */ /* 0x000fe2000bf86270 */
[----:B------:R-:W-:Y:S01]  /*1cc20*/  IMAD.MOV.U32 R2, RZ, RZ, R60 ;  /* 0x000000ffff027224 */ /* 0x000fe200078e003c */
[C---:B------:R-:W-:Y:S01]  /*1cc30*/  ISETP.GE.AND P3, PT, R215.reuse, UR4, PT ;  /* 0x00000004d7007c0c */ /* 0x040fe2000bf66270 */
[----:B------:R-:W-:Y:S02]  /*1cc40*/  VIADD R4, R215, 0x80 ;  /* 0x00000080d7047836 */ /* 0x000fe40000000000 */
[----:B------:R-:W-:-:S02]  /*1cc50*/  IMAD R0, R0, UR6, RZ ;  /* 0x0000000600007c24 */ /* 0x000fc4000f8e02ff */
        /* <DEDUP_REMOVED lines=10> */
.L_x_3495:
[----:B------:R-:W-:Y:S05]  /*1cd00*/  BSYNC B1 ;  /* 0x0000000000017941 */ /* 0x000fea0003800000 */
.L_x_3494:
[----:B------:R-:W-:Y:S04]  /*1cd10*/  BSSY B1, `(.L_x_3496) ;  /* 0x0000017000017945 */ /* 0x000fe80003800000 */
[----:B------:R-:W-:Y:S05]  /*1cd20*/  @P1 BRA `(.L_x_3497) ;  /* 0x0000000000541947 */ /* 0x000fea0003800000 */
[----:B--23-5:R-:W-:Y:S01]  /*1cd30*/  IADD3 R5, P0, R20, 0x40, RZ ;  /* 0x0000004014057810 */ /* 0x02cfe20007f1e0ff */
        /* <DEDUP_REMOVED lines=20> */
.L_x_3497:
[----:B------:R-:W-:Y:S05]  /*1ce80*/  BSYNC B1 ;  /* 0x0000000000017941 */ /* 0x000fea0003800000 */
.L_x_3496:
[----:B------:R-:W-:Y:S05]  /*1ce90*/  @P2 BRA `(.L_x_3498) ;  /* 0x0000000c00102947 */ /* 0x000fea0003800000 */
[----:B--2345:R-:W-:Y:S01]  /*1cea0*/  IADD3 R5, P0, R20, 0x60, RZ ;  /* 0x0000006014057810 */ /* 0x03cfe20007f1e0ff */
        /* <DEDUP_REMOVED lines=13> */
[----:B------:R-:W-:Y:S02]  /*1cf80*/  LEA R4, P0, R2, UR6, 0x1 ;  /* 0x0000000602047c11 */ /* 0x000fe4000f8008ff */
[----:B------:R-:W-:-:S04]  /*1cf90*/  IADD3 R3, R3, R5, RZ ;  /* 0x0000000503037210 */ /* 0x000fc80007ffe0ff */
[----:B------:R-:W-:Y:S02]  /*1cfa0*/  LEA.HI.X R5, R2, UR7, R3, 0x1, P0 ;  /* 0x0000000702057c11 */ /* 0x000fe400080f0c03 */
[----:B------:R-:W-:-:S03]  /*1cfb0*/  ISETP.GE.AND P0, PT, R0, UR4, PT ;  /* 0x0000000400007c0c */ /* 0x000fc6000bf06270 */
[----:B------:R2:W-:Y:S04]  /*1cfc0*/  @!P1 STG.E.128 desc[UR60][R4.64], R24 ;  /* 0x0000001804009986 */ /* 0x0005e8000c101d3c */
[----:B------:R2:W-:Y:S06]  /*1cfd0*/  @!P2 STG.E.128 desc[UR60][R4.64+0x80], R40 ;  /* 0x000080280400a986 */ /* 0x0005ec000c101d3c */
[----:B------:R-:W-:Y:S05]  /*1cfe0*/  @P0 BRA `(.L_x_3498) ;  /* 0x0000000800bc0947 */ /* 0x000fea0003800000 */
[----:B------:R3:W-:Y:S01]  /*1cff0*/  STG.E.128 desc[UR60][R4.64+0x100], R56 ;  /* 0x0001003804007986 */ /* 0x0007e2000c101d3c */
[----:B------:R-:W-:Y:S05]  /*1d000*/  BRA `(.L_x_3498) ;  /* 0x0000000800b47947 */ /* 0x000fea0003800000 */
.L_x_3490:
[----:B------:R-:W-:Y:S01]  /*1d010*/  ULDC.64 UR4, c[0x0][0xbd8] ;  /* 0x0002f60000047ab9 */ /* 0x000fe20000000a00 */
[----:B------:R-:W-:Y:S01]  /*1d020*/  IMAD.MOV.U32 R9, RZ, RZ, RZ ;  /* 0x000000ffff097224 */ /* 0x000fe200078e00ff */
[----:B------:R-:W-:Y:S02]  /*1d030*/  ISETP.NE.U32.AND P0, PT, RZ, UR4, PT ;  /* 0x00000004ff007c0c */ /* 0x000fe4000bf05070 */
[----:B------:R-:W-:Y:S02]  /*1d040*/  IADD3 R2, P1, R221, UR4, RZ ;  /* 0x00000004dd027c10 */ /* 0x000fe4000ff3e0ff */
[----:B------:R-:W-:Y:S02]  /*1d050*/  ISETP.NE.AND.EX P0, PT, RZ, UR5, PT, P0 ;  /* 0x00000005ff007c0c */ /* 0x000fe4000bf05300 */
[----:B------:R-:W-:Y:S01]  /*1d060*/  IADD3.X R3, R222, UR5, RZ, P1, !PT ;  /* 0x00000005de037c10 */ /* 0x000fe20008ffe4ff */
[----:B------:R-:W-:Y:S02]  /*1d070*/  ULDC.64 UR4, c[0x0][0xbe0] ;  /* 0x0002f80000047ab9 */ /* 0x000fe40000000a00 */
[----:B------:R-:W-:-:S04]  /*1d080*/  ISETP.NE.U32.AND P1, PT, RZ, UR4, PT ;  /* 0x00000004ff007c0c */ /* 0x000fc8000bf25070 */
[----:B------:R-:W-:-:S04]  /*1d090*/  ISETP.NE.AND.EX P1, PT, RZ, UR5, PT, P1 ;  /* 0x00000005ff007c0c */ /* 0x000fc8000bf25310 */
[----:B------:R2:W5:Y:S01]  /*1d0a0*/  @P0 LDG.E R9, desc[UR60][R2.64] ;  /* 0x0000003c02090981 */ /* 0x000562000c1e1900 */
[----:B------:R-:W3:Y:S08]  /*1d0b0*/  S2R R0, SR_TID.X ;  /* 0x0000000000007919 */ /* 0x000ef00000002100 */
[----:B------:R-:W-:Y:S01]  /*1d0c0*/  @P1 IADD3 R4, P2, R221, UR4, RZ ;  /* 0x00000004dd041c10 */ /* 0x000fe2000ff5e0ff */
[----:B------:R-:W-:-:S02]  /*1d0d0*/  ULDC UR4, c[0x0][0xa88] ;  /* 0x0002a20000047ab9 */ /* 0x000fc40000000800 */
[----:B------:R-:W-:Y:S01]  /*1d0e0*/  IMAD.U32 R7, RZ, RZ, UR4 ;  /* 0x00000004ff077e24 */ /* 0x000fe2000f8e00ff */
[----:B------:R-:W-:-:S05]  /*1d0f0*/  @P1 IADD3.X R5, R222, UR5, RZ, P2, !PT ;  /* 0x00000005de051c10 */ /* 0x000fca00097fe4ff */
[----:B------:R2:W5:Y:S01]  /*1d100*/  @P1 LDG.E R7, desc[UR60][R4.64] ;  /* 0x0000003c04071981 */ /* 0x000562000c1e1900 */
[----:B---3--:R-:W-:-:S04]  /*1d110*/  IADD3 R0, R0, -0x80, RZ ;  /* 0xffffff8000007810 */ /* 0x008fc80007ffe0ff */
[----:B------:R-:W-:Y:S01]  /*1d120*/  ISETP.GE.AND P2, PT, R0, 0x80, PT ;  /* 0x000000800000780c */ /* 0x000fe20003f46270 */
[----:B--2---:R-:W-:-:S12]  /*1d130*/  @P1 BRA `(.L_x_3499) ;  /* 0x0000000000101947 */ /* 0x004fd80003800000 */
[----:B------:R-:W-:Y:S05]  /*1d140*/  @!P0 BRA `(.L_x_3499) ;  /* 0x00000000000c8947 */ /* 0x000fea0003800000 */
[----:B------:R-:W2:Y:S04]  /*1d150*/  LDG.E R0, desc[UR60][R2.64] ;  /* 0x0000003c02007981 */ /* 0x000ea8000c1e1900 */
[----:B-----5:R-:W2:Y:S02]  /*1d160*/  LDG.E R7, desc[UR60][R2.64+0x4] ;  /* 0x0000043c02077981 */ /* 0x020ea4000c1e1900 */
[----:B--2---:R-:W-:-:S07]  /*1d170*/  IMAD.IADD R7, R7, 0x1, -R0 ;  /* 0x0000000107077824 */ /* 0x004fce00078e0a00 */
.L_x_3499:
[----:B------:R-:W-:Y:S01]  /*1d180*/  BSSY B1, `(.L_x_3500) ;  /* 0x000001d000017945 */ /* 0x000fe20003800000 */
[----:B------:R-:W-:Y:S02]  /*1d190*/  SHF.R.S32.HI R8, RZ, 0x1f, R220 ;  /* 0x0000001fff087819 */ /* 0x000fe400000114dc */
[----:B------:R-:W-:Y:S02]  /*1d1a0*/  SHF.R.S32.HI R10, RZ, 0x1f, R215 ;  /* 0x0000001fff0a7819 */ /* 0x000fe400000114d7 */
[----:B------:R-:W-:Y:S02]  /*1d1b0*/  SEL R223, R223, RZ, !P0 ;  /* 0x000000ffdfdf7207 */ /* 0x000fe40004000000 */
[----:B------:R-:W-:Y:S02]  /*1d1c0*/  SEL R227, R227, RZ, !P0 ;  /* 0x000000ffe3e37207 */ /* 0x000fe40004000000 */
[----:B-----5:R-:W-:Y:S01]  /*1d1d0*/  SHF.R.S32.HI R6, RZ, 0x1f, R9 ;  /* 0x0000001fff067819 */ /* 0x020fe20000011409 */
[----:B------:R-:W-:Y:S06]  /*1d1e0*/  @P2 BRA `(.L_x_3501) ;  /* 0x0000000000582947 */ /* 0x000fec0003800000 */
[----:B------:R-:W2:Y:S02]  /*1d1f0*/  S2R R3, SR_TID.X ;  /* 0x0000000000037919 */ /* 0x000ea40000002100 */
[----:B--2---:R-:W-:-:S05]  /*1d200*/  LEA R0, R226, R3, 0x7 ;  /* 0x00000003e2007211 */ /* 0x004fca00078e38ff */
[----:B------:R-:W-:-:S05]  /*1d210*/  VIADD R0, R0, 0xffffff80 ;  /* 0xffffff8000007836 */ /* 0x000fca0000000000 */
        /* <DEDUP_REMOVED lines=13> */
[----:B------:R-:W-:-:S04]  /*1d2f0*/  ULDC.64 UR4, c[0x0][0xb40] ;  /* 0x0002d00000047ab9 */ /* 0x000fc80000000a00 */
[----:B------:R-:W-:Y:S02]  /*1d300*/  IADD3 R3, R3, R5, RZ ;  /* 0x0000000503037210 */ /* 0x000fe40007ffe0ff */
[----:B------:R-:W-:-:S04]  /*1d310*/  LEA R4, P0, R2, UR4, 0x2 ;  /* 0x0000000402047c11 */ /* 0x000fc8000f8010ff */
[----:B------:R-:W-:Y:S01]  /*1d320*/  LEA.HI.X R5, R2, UR5, R3, 0x2, P0 ;  /* 0x0000000502057c11 */ /* 0x000fe200080f1403 */
[----:B------:R-:W-:-:S05]  /*1d330*/  IMAD.MOV.U32 R3, RZ, RZ, -0x800000 ;  /* 0xff800000ff037424 */ /* 0x000fca00078e00ff */
[----:B------:R2:W-:Y:S03]  /*1d340*/  STG.E desc[UR60][R4.64], R3 ;  /* 0x0000000304007986 */ /* 0x0005e6000c10193c */
.L_x_3501:
[----:B------:R-:W-:Y:S05]  /*1d350*/  BSYNC B1 ;  /* 0x0000000000017941 */ /* 0x000fea0003800000 */
.L_x_3500:
[----:B------:R-:W-:Y:S01]  /*1d360*/  ULDC.64 UR4, c[0x0][0xaa0] ;  /* 0x0002a80000047ab9 */ /* 0x000fe20000000a00 */
[----:B--2---:R-:W-:Y:S01]  /*1d370*/  MOV R3, R10 ;  /* 0x0000000a00037202 */ /* 0x004fe20000000f00 */
[----:B------:R-:W-:Y:S01]  /*1d380*/  IMAD.MOV.U32 R2, RZ, RZ, R215 ;  /* 0x000000ffff027224 */ /* 0x000fe200078e00d7 */
[----:B------:R-:W-:Y:S01]  /*1d390*/  IADD3 R4, R218, 0x40, RZ ;  /* 0x00000040da047810 */ /* 0x000fe20007ffe0ff */
[----:B------:R-:W-:Y:S01]  /*1d3a0*/  IMAD R0, R6, UR4, RZ ;  /* 0x0000000406007c24 */ /* 0x000fe2000f8e02ff */
[----:B------:R-:W-:Y:S01]  /*1d3b0*/  MOV R6, R218 ;  /* 0x000000da00067202 */ /* 0x000fe20000000f00 */
[C---:B------:R-:W-:Y:S01]  /*1d3c0*/  IMAD.WIDE.U32 R2, R9.reuse, UR4, R2 ;  /* 0x0000000409027c25 */ /* 0x040fe2000f8e0002 */
[----:B------:R-:W-:Y:S03]  /*1d3d0*/  BSSY B1, `(.L_x_3502) ;  /* 0x000002a000017945 */ /* 0x000fe60003800000 */
[----:B------:R-:W-:Y:S01]  /*1d3e0*/  IMAD R9, R9, UR5, R0 ;  /* 0x0000000509097c24 */ /* 0x000fe2000f8e0200 */
[----:B------:R-:W-:Y:S01]  /*1d3f0*/  ULDC.64 UR4, c[0x0][0xae0] ;  /* 0x0002b80000047ab9 */ /* 0x000fe20000000a00 */
[----:B------:R-:W-:-:S02]  /*1d400*/  VIADD R0, R218, 0x20 ;  /* 0x00000020da007836 */ /* 0x000fc40000000000 */
[----:B------:R-:W-:Y:S02]  /*1d410*/  IMAD R7, R226, -0x80, R7 ;  /* 0xffffff80e2077824 */ /* 0x000fe400078e0207 */
[----:B------:R-:W-:Y:S02]  /*1d420*/  IMAD.IADD R3, R3, 0x1, R9 ;  /* 0x0000000103037824 */ /* 0x000fe400078e0209 */
[----:B------:R-:W-:Y:S01]  /*1d430*/  IMAD R5, R8, UR4, RZ ;  /* 0x0000000408057c24 */ /* 0x000fe2000f8e02ff */
[-C--:B------:R-:W-:Y:S01]  /*1d440*/  ISETP.GE.AND P2, PT, R0, R7.reuse, PT ;  /* 0x000000070000720c */ /* 0x080fe20003f46270 */
[C---:B------:R-:W-:Y:S01]  /*1d450*/  VIADD R0, R218.reuse, 0x60 ;  /* 0x00000060da007836 */ /* 0x040fe20000000000 */
[-C--:B------:R-:W-:Y:S01]  /*1d460*/  ISETP.GE.AND P3, PT, R218, R7.reuse, PT ;  /* 0x00000007da00720c */ /* 0x080fe20003f66270 */
[----:B------:R-:W-:Y:S01]  /*1d470*/  IMAD R5, R220, UR5, R5 ;  /* 0x00000005dc057c24 */ /* 0x000fe2000f8e0205 */
[-C--:B------:R-:W-:Y:S01]  /*1d480*/  ISETP.GE.AND P1, PT, R4, R7.reuse, PT ;  /* 0x000000070400720c */ /* 0x080fe20003f26270 */
[----:B------:R-:W-:Y:S01]  /*1d490*/  IMAD.WIDE.U32 R2, R220, UR4, R2 ;  /* 0x00000004dc027c25 */ /* 0x000fe2000f8e0002 */
[----:B------:R-:W-:Y:S01]  /*1d4a0*/  ULDC.64 UR4, c[0x0][0xae8] ;  /* 0x0002ba0000047ab9 */ /* 0x000fe20000000a00 */
[----:B------:R-:W-:-:S02]  /*1d4b0*/  ISETP.GE.AND P0, PT, R0, R7, PT ;  /* 0x000000070000720c */ /* 0x000fc40003f06270 */
[----:B------:R-:W-:Y:S01]  /*1d4c0*/  IMAD.IADD R3, R3, 0x1, R5 ;  /* 0x0000000103037824 */ /* 0x000fe200078e0205 */
[----:B------:R-:W-:Y:S01]  /*1d4d0*/  SHF.R.S32.HI R7, RZ, 0x1f, R218 ;  /* 0x0000001fff077819 */ /* 0x000fe200000114da */
[----:B------:R-:W-:Y:S02]  /*1d4e0*/  IMAD R0, R227, UR4, RZ ;  /* 0x00000004e3007c24 */ /* 0x000fe4000f8e02ff */
[----:B------:R-:W-:-:S04]  /*1d4f0*/  IMAD.WIDE.U32 R4, R223, UR4, R2 ;  /* 0x00000004df047c25 */ /* 0x000fc8000f8e0002 */
[----:B------:R-:W-:Y:S02]  /*1d500*/  IMAD R9, R223, UR5, R0 ;  /* 0x00000005df097c24 */ /* 0x000fe4000f8e0200 */
[----:B------:R-:W-:-:S04]  /*1d510*/  IMAD.WIDE R6, R226, 0x80, R6 ;  /* 0x00000080e2067825 */ /* 0x000fc800078e0206 */
[----:B------:R-:W-:Y:S01]  /*1d520*/  IMAD.IADD R11, R5, 0x1, R9 ;  /* 0x00000001050b7824 */ /* 0x000fe200078e0209 */
[----:B------:R-:W-:Y:S06]  /*1d530*/  @P3 BRA `(.L_x_3503) ;  /* 0x00000000004c3947 */ /* 0x000fec0003800000 */
[----:B------:R-:W-:Y:S01]  /*1d540*/  ULDC.64 UR6, c[0x0][0xad8] ;  /* 0x0002b60000067ab9 */ /* 0x000fe20000000a00 */
[C---:B------:R-:W-:Y:S01]  /*1d550*/  VIADD R0, R215.reuse, 0x40 ;  /* 0x00000040d7007836 */ /* 0x040fe20000000000 */
[----:B------:R-:W-:Y:S01]  /*1d560*/  IADD3 R8, R215, 0x80, RZ ;  /* 0x00000080d7087810 */ /* 0x000fe20007ffe0ff */
[----:B------:R-:W-:Y:S01]  /*1d570*/  IMAD R9, R7, UR6, RZ ;  /* 0x0000000607097c24 */ /* 0x000fe2000f8e02ff */
[----:B------:R-:W-:Y:S01]  /*1d580*/  ULDC UR4, c[0x0][0xa8c] ;  /* 0x0002a30000047ab9 */ /* 0x000fe20000000800 */
[----:B------:R-:W-:Y:S01]  /*1d590*/  IMAD.MOV.U32 R2, RZ, RZ, R4 ;  /* 0x000000ffff027224 */ /* 0x000fe200078e0004 */
[----:B------:R-:W-:Y:S01]  /*1d5a0*/  ISETP.GE.AND P5, PT, R0, UR4, PT ;  /* 0x0000000400007c0c */ /* 0x000fe2000bfa6270 */
[----:B------:R-:W-:Y:S01]  /*1d5b0*/  IMAD.MOV.U32 R3, RZ, RZ, R11 ;  /* 0x000000ffff037224 */ /* 0x000fe200078e000b */
[----:B------:R-:W-:Y:S01]  /*1d5c0*/  ISETP.GE.AND P4, PT, R215, UR4, PT ;  /* 0x00000004d7007c0c */ /* 0x000fe2000bf86270 */
[----:B------:R-:W-:Y:S01]  /*1d5d0*/  IMAD R9, R6, UR7, R9 ;  /* 0x0000000706097c24 */ /* 0x000fe2000f8e0209 */
[----:B------:R-:W-:Y:S01]  /*1d5e0*/  ISETP.GE.AND P6, PT, R8, UR4, PT ;  /* 0x0000000408007c0c */ /* 0x000fe2000bfc6270 */
[----:B------:R-:W-:Y:S01]  /*1d5f0*/  IMAD.WIDE.U32 R2, R6, UR6, R2 ;  /* 0x0000000606027c25 */ /* 0x000fe2000f8e0002 */
[----:B------:R-:W-:-:S02]  /*1d600*/  ULDC.64 UR6, c[0x0][0xa80] ;  /* 0x0002a00000067ab9 */ /* 0x000fc40000000a00 */
[----:B------:R-:W-:Y:S02]  /*1d610*/  LEA R8, P3, R2, UR6, 0x1 ;  /* 0x0000000602087c11 */ /* 0x000fe4000f8608ff */
[----:B------:R-:W-:-:S04]  /*1d620*/  IADD3 R3, R3, R9, RZ ;  /* 0x0000000903037210 */ /* 0x000fc80007ffe0ff */
[----:B------:R-:W-:-:S05]  /*1d630*/  LEA.HI.X R9, R2, UR7, R3, 0x1, P3 ;  /* 0x0000000702097c11 */ /* 0x000fca00098f0c03 */
[----:B------:R2:W-:Y:S04]  /*1d640*/  @!P4 STG.E.128 desc[UR60][R8.64], RZ ;  /* 0x000000ff0800c986 */ /* 0x0005e8000c101d3c */
[----:B------:R2:W-:Y:S04]  /*1d650*/  @!P5 STG.E.128 desc[UR60][R8.64+0x80], RZ ;  /* 0x000080ff0800d986 */ /* 0x0005e8000c101d3c */
[----:B------:R2:W-:Y:S02]  /*1d660*/  @!P6 STG.E.128 desc[UR60][R8.64+0x100], RZ ;  /* 0x000100ff0800e986 */ /* 0x0005e4000c101d3c */
.L_x_3503:
[----:B------:R-:W-:Y:S05]  /*1d670*/  BSYNC B1 ;  /* 0x0000000000017941 */ /* 0x000fea0003800000 */
.L_x_3502:
[----:B------:R-:W-:Y:S04]  /*1d680*/  BSSY B1, `(.L_x_3504) ;  /* 0x0000017000017945 */ /* 0x000fe80003800000 */
[----:B------:R-:W-:Y:S05]  /*1d690*/  @P2 BRA `(.L_x_3505) ;  /* 0x0000000000542947 */ /* 0x000fea0003800000 */
[----:B--2---:R-:W-:Y:S01]  /*1d6a0*/  IADD3 R9, P2, R6, 0x20, RZ ;  /* 0x0000002006097810 */ /* 0x004fe20007f5e0ff */
[C---:B------:R-:W-:Y:S01]  /*1d6b0*/  VIADD R2, R215.reuse, 0x40 ;  /* 0x00000040d7027836 */ /* 0x040fe20000000000 */
[----:B------:R-:W-:Y:S01]  /*1d6c0*/  ULDC UR4, c[0x0][0xa8c] ;  /* 0x0002a30000047ab9 */ /* 0x000fe20000000800 */
[----:B------:R-:W-:Y:S01]  /*1d6d0*/  ULDC.64 UR6, c[0x0][0xad8] ;  /* 0x0002b60000067ab9 */ /* 0x000fe20000000a00 */
[----:B------:R-:W-:Y:S01]  /*1d6e0*/  IMAD.MOV.U32 R3, RZ, RZ, R11 ;  /* 0x000000ffff037224 */ /* 0x000fe200078e000b */
[C---:B------:R-:W-:Y:S01]  /*1d6f0*/  IADD3 R8, R215.reuse, 0x80, RZ ;  /* 0x00000080d7087810 */ /* 0x040fe20007ffe0ff */
[----:B------:R-:W-:Y:S01]  /*1d700*/  IMAD.X R0, RZ, RZ, R7, P2 ;  /* 0x000000ffff007224 */ /* 0x000fe200010e0607 */
[----:B------:R-:W-:Y:S01]  /*1d710*/  ISETP.GE.AND P4, PT, R2, UR4, PT ;  /* 0x0000000402007c0c */ /* 0x000fe2000bf86270 */
[----:B------:R-:W-:Y:S01]  /*1d720*/  IMAD.MOV.U32 R2, RZ, RZ, R4 ;  /* 0x000000ffff027224 */ /* 0x000fe200078e0004 */
[----:B------:R-:W-:Y:S01]  /*1d730*/  ISETP.GE.AND P3, PT, R215, UR4, PT ;  /* 0x00000004d7007c0c */ /* 0x000fe2000bf66270 */
[----:B------:R-:W-:Y:S01]  /*1d740*/  IMAD R0, R0, UR6, RZ ;  /* 0x0000000600007c24 */ /* 0x000fe2000f8e02ff */
[----:B------:R-:W-:Y:S01]  /*1d750*/  ISETP.GE.AND P5, PT, R8, UR4, PT ;  /* 0x0000000408007c0c */ /* 0x000fe2000bfa6270 */
[----:B------:R-:W-:-:S04]  /*1d760*/  IMAD.WIDE.U32 R2, R9, UR6, R2 ;  /* 0x0000000609027c25 */ /* 0x000fc8000f8e0002 */
[----:B------:R-:W-:Y:S01]  /*1d770*/  IMAD R9, R9, UR7, R0 ;  /* 0x0000000709097c24 */ /* 0x000fe2000f8e0200 */
[----:B------:R-:W-:Y:S02]  /*1d780*/  ULDC.64 UR6, c[0x0][0xa80] ;  /* 0x0002a00000067ab9 */ /* 0x000fe40000000a00 */
[----:B------:R-:W-:Y:S02]  /*1d790*/  LEA R8, P2, R2, UR6, 0x1 ;  /* 0x0000000602087c11 */ /* 0x000fe4000f8408ff */
[----:B------:R-:W-:-:S04]  /*1d7a0*/  IADD3 R3, R3, R9, RZ ;  /* 0x0000000903037210 */ /* 0x000fc80007ffe0ff */
[----:B------:R-:W-:-:S05]  /*1d7b0*/  LEA.HI.X R9, R2, UR7, R3, 0x1, P2 ;  /* 0x0000000702097c11 */ /* 0x000fca00090f0c03 */
[----:B------:R3:W-:Y:S04]  /*1d7c0*/  @!P3 STG.E.128 desc[UR60][R8.64], RZ ;  /* 0x000000ff0800b986 */ /* 0x0007e8000c101d3c */
[----:B------:R3:W-:Y:S04]  /*1d7d0*/  @!P4 STG.E.128 desc[UR60][R8.64+0x80], RZ ;  /* 0x000080ff0800c986 */ /* 0x0007e8000c101d3c */
[----:B------:R3:W-:Y:S02]  /*1d7e0*/  @!P5 STG.E.128 desc[UR60][R8.64+0x100], RZ ;  /* 0x000100ff0800d986 */ /* 0x0007e4000c101d3c */
.L_x_3505:
[----:B------:R-:W-:Y:S05]  /*1d7f0*/  BSYNC B1 ;  /* 0x0000000000017941 */ /* 0x000fea0003800000 */
.L_x_3504:
[----:B------:R-:W-:Y:S04]  /*1d800*/  BSSY B1, `(.L_x_3506) ;  /* 0x0000017000017945 */ /* 0x000fe80003800000 */
[----:B------:R-:W-:Y:S05]  /*1d810*/  @P1 BRA `(.L_x_3507) ;  /* 0x0000000000541947 */ /* 0x000fea0003800000 */
[----:B--23--:R-:W-:Y:S01]  /*1d820*/  IADD3 R9, P1, R6, 0x40, RZ ;  /* 0x0000004006097810 */ /* 0x00cfe20007f3e0ff */
        /* <DEDUP_REMOVED lines=20> */
.L_x_3507:
[----:B------:R-:W-:Y:S05]  /*1d970*/  BSYNC B1 ;  /* 0x0000000000017941 */ /* 0x000fea0003800000 */
.L_x_3506:
[----:B------:R-:W-:Y:S05]  /*1d980*/  @P0 BRA `(.L_x_3498) ;  /* 0x0000000000540947 */ /* 0x000fea0003800000 */
[----:B------:R-:W-:Y:S01]  /*1d990*/  IADD3 R5, P0, R6, 0x60, RZ ;  /* 0x0000006006057810 */ /* 0x000fe20007f1e0ff */
[C---:B------:R-:W-:Y:S01]  /*1d9a0*/  VIADD R0, R215.reuse, 0x40 ;  /* 0x00000040d7007836 */ /* 0x040fe20000000000 */
[----:B------:R-:W-:Y:S01]  /*1d9b0*/  ULDC UR4, c[0x0][0xa8c] ;  /* 0x0002a30000047ab9 */ /* 0x000fe20000000800 */
[----:B------:R-:W-:Y:S01]  /*1d9c0*/  MOV R3, R11 ;  /* 0x0000000b00037202 */ /* 0x000fe20000000f00 */
[----:B------:R-:W-:Y:S01]  /*1d9d0*/  ULDC.64 UR6, c[0x0][0xad8] ;  /* 0x0002b60000067ab9 */ /* 0x000fe20000000a00 */
[----:B------:R-:W-:Y:S01]  /*1d9e0*/  IMAD.X R6, RZ, RZ, R7, P0 ;  /* 0x000000ffff067224 */ /* 0x000fe200000e0607 */
[----:B------:R-:W-:Y:S01]  /*1d9f0*/  ISETP.GE.AND P2, PT, R0, UR4, PT ;  /* 0x0000000400007c0c */ /* 0x000fe2000bf46270 */
[----:B------:R-:W-:Y:S01]  /*1da00*/  IMAD.MOV.U32 R2, RZ, RZ, R4 ;  /* 0x000000ffff027224 */ /* 0x000fe200078e0004 */
[C---:B------:R-:W-:Y:S01]  /*1da10*/  ISETP.GE.AND P1, PT, R215.reuse, UR4, PT ;  /* 0x00000004d7007c0c */ /* 0x040fe2000bf26270 */
[----:B------:R-:W-:Y:S02]  /*1da20*/  IMAD R6, R6, UR6, RZ ;  /* 0x0000000606067c24 */ /* 0x000fe4000f8e02ff */
[----:B------:R-:W-:-:S02]  /*1da30*/  VIADD R0, R215, 0x80 ;  /* 0x00000080d7007836 */ /* 0x000fc40000000000 */
        /* <DEDUP_REMOVED lines=10> */
.L_x_3498:
[----:B------:R-:W-:Y:S05]  /*1dae0*/  BSYNC B0 ;  /* 0x0000000000007941 */ /* 0x000fea0003800000 */
.L_x_3489:
[----:B------:R-:W-:Y:S02]  /*1daf0*/  ULDC UR4, c[0x0][0xc14] ;  /* 0x0003050000047ab9 */ /* 0x000fe40000000800 */
[----:B-1----:R-:W-:-:S13]  /*1db00*/  ISETP.GE.AND P0, PT, R147, UR4, PT ;  /* 0x0000000493007c0c */ /* 0x002fda000bf06270 */
[----:B------:R-:W-:Y:S05]  /*1db10*/  @!P0 BRA `(.L_x_3508) ;  /* 0xfffffe3400c48947 */ /* 0x000fea000383ffff */
[----:B------:R-:W-:Y:S05]  /*1db20*/  BRA `(.L_x_3297) ;  /* 0x0000005c00e47947 */ /* 0x000fea0003800000 */
.L_x_3295:
[----:B------:R-:W-:-:S08]  /*1db30*/  NOP ;  /* 0x0000000000007918 */ /* 0x000fd00000000000 */
[----:B0-----:R-:W0:-:S00]  /*1db40*/  USETMAXREG.DEALLOC.CTAPOOL 0x18 ;  /* 0x00000018000079c8 */ /* 0x001e0000080e0500 */
[----:B0-----:R-:W-:-:S06]  /*1db50*/  LOP3.LUT R0, R0, 0x3, RZ, 0xc0, !PT ;  /* 0x0000000300007812 */ /* 0x001fcc00078ec0ff */
[----:B------:R-:W0:Y:S02]  /*1db60*/  SHFL.IDX PT, R0, R0, RZ, 0x1f ;  /* 0x00001fff00007589 */ /* 0x000e2400000e0000 */
[----:B0-----:R-:W-:-:S13]  /*1db70*/  ISETP.NE.AND P0, PT, R0, RZ, PT ;  /* 0x000000ff0000720c */ /* 0x001fda0003f05270 */
[----:B------:R-:W-:Y:S05]  /*1db80*/  @P0 BRA `(.L_x_3297) ;  /* 0x0000005c00cc0947 */ /* 0x000fea0003800000 */
[----:B------:R-:W2:Y:S01]  /*1db90*/  LDL.LU R7, [R1+0x10] ;  /* 0x0000100001077983 */ /* 0x000ea20000300800 */
[----:B------:R-:W-:Y:S01]  /*1dba0*/  LOP3.LUT R8, R4, 0x1f, RZ, 0xc0, !PT ;  /* 0x0000001f04087812 */ /* 0x000fe200078ec0ff */
[----:B------:R-:W-:Y:S01]  /*1dbb0*/  ULDC UR5, c[0x0][0xc14] ;  /* 0x0003050000057ab9 */ /* 0x000fe20000000800 */
[----:B------:R-:W-:Y:S01]  /*1dbc0*/  IMAD.MOV.U32 R0, RZ, RZ, RZ ;  /* 0x000000ffff007224 */ /* 0x000fe200078e00ff */
[----:B------:R-:W0:Y:S01]  /*1dbd0*/  S2UR UR6, SR_CTAID.X ;  /* 0x00000000000679c3 */ /* 0x000e220000002500 */
[----:B------:R-:W-:Y:S01]  /*1dbe0*/  ISETP.NE.AND P0, PT, R8, 0x1f, PT ;  /* 0x0000001f0800780c */ /* 0x000fe20003f05270 */
[----:B------:R-:W-:Y:S01]  /*1dbf0*/  ULDC UR4, c[0x0][0xc10] ;  /* 0x0003040000047ab9 */ /* 0x000fe20000000800 */
[----:B--2---:R-:W-:-:S11]  /*1dc00*/  LOP3.LUT R7, R7, 0xffffff7f, RZ, 0xc0, !PT ;  /* 0xffffff7f07077812 */ /* 0x004fd600078ec0ff */
[----:B------:R-:W-:Y:S02]  /*1dc10*/  @P0 LOP3.LUT R7, R7, 0x80, RZ, 0xfc, !PT ;  /* 0x0000008007070812 */ /* 0x000fe400078efcff */
[----:B------:R-:W-:-:S13]  /*1dc20*/  ISETP.GE.OR P0, PT, R8, UR5, !P0 ;  /* 0x0000000508007c0c */ /* 0x000fda000c706670 */
[----:B------:R-:W1:Y:S02]  /*1dc30*/  @!P0 LDC.64 R2, c[0x0][0xc58] ;  /* 0x00031600ff028b82 */ /* 0x000e640000000a00 */
[----:B-1----:R-:W-:-:S05]  /*1dc40*/  @!P0 IMAD.WIDE.U32 R2, R8, 0x4, R2 ;  /* 0x0000000408028825 */ /* 0x002fca00078e0002 */
[----:B------:R-:W2:Y:S01]  /*1dc50*/  @!P0 LDG.E R0, desc[UR60][R2.64] ;  /* 0x0000003c02008981 */ /* 0x000ea2000c1e1900 */
[C---:B------:R-:W-:Y:S01]  /*1dc60*/  ISETP.NE.AND P1, PT, R8.reuse, RZ, PT ;  /* 0x000000ff0800720c */ /* 0x040fe20003f25270 */
[----:B------:R-:W-:Y:S01]  /*1dc70*/  IMAD.MOV.U32 R16, RZ, RZ, RZ ;  /* 0x000000ffff107224 */ /* 0x000fe200078e00ff */
        /* <DEDUP_REMOVED lines=27> */
[----:B------:R-:W-:-:S05]  /*1de30*/  @P0 LOP3.LUT R7, R7, 0x4, RZ, 0xfc, !PT ;  /* 0x0000000407070812 */ /* 0x000fca00078efcff */
[----:B------:R-:W-:Y:S01]  /*1de40*/  STL [R1+0x10], R7 ;  /* 0x0000100701007387 */ /* 0x000fe20000100800 */
[----:B-1----:R-:W-:-:S04]  /*1de50*/  SEL R2, R2, RZ, P0 ;  /* 0x000000ff02027207 */ /* 0x002fc80000000000 */
[----:B------:R-:W-:-:S05]  /*1de60*/  IADD3 R2, R5, R2, RZ ;  /* 0x0000000205027210 */ /* 0x000fca0007ffe0ff */
[----:B------:R-:W1:Y:S02]  /*1de70*/  SHFL.IDX PT, R4, R2, 0x1f, 0x1f ;  /* 0x03e01f0002047f89 */ /* 0x000e6400000e0000 */
[----:B-1----:R-:W-:-:S05]  /*1de80*/  IMAD R4, R4, UR4, RZ ;  /* 0x0000000404047c24 */ /* 0x002fca000f8e02ff */
[----:B0-----:R-:W-:Y:S02]  /*1de90*/  ISETP.GT.AND P0, PT, R4, UR6, PT ;  /* 0x0000000604007c0c */ /* 0x001fe4000bf04270 */
[----:B------:R-:W-:-:S11]  /*1dea0*/  MOV R7, R4 ;  /* 0x0000000400077202 */ /* 0x000fd60000000f00 */
[----:B------:R-:W-:Y:S05]  /*1deb0*/  @P0 BRA `(.L_x_3509) ;  /* 0x0000000000c40947 */ /* 0x000fea0003800000 */
[----:B------:R-:W-:Y:S01]  /*1dec0*/  IMAD.MOV.U32 R4, RZ, RZ, R7 ;  /* 0x000000ffff047224 */ /* 0x000fe200078e0007 */
[----:B------:R-:W-:Y:S01]  /*1ded0*/  ULDC UR5, c[0x0][0xc14] ;  /* 0x0003050000057ab9 */ /* 0x000fe20000000800 */
[----:B------:R-:W-:Y:S01]  /*1dee0*/  IMAD.MOV.U32 R19, RZ, RZ, RZ ;  /* 0x000000ffff137224 */ /* 0x000fe200078e00ff */
[----:B------:R-:W-:Y:S01]  /*1def0*/  ULDC UR7, c[0x0][0xc14] ;  /* 0x0003050000077ab9 */ /* 0x000fe20000000800 */
[----:B------:R-:W-:-:S05]  /*1df00*/  ULDC UR4, c[0x0][0xc10] ;  /* 0x0003040000047ab9 */ /* 0x000fca0000000800 */
.L_x_3513:
[----:B------:R-:W-:Y:S01]  /*1df10*/  IADD3 R0, R19, 0x1f, RZ ;  /* 0x0000001f13007810 */ /* 0x000fe20007ffe0ff */
        /* <DEDUP_REMOVED lines=12> */
[----:B------:R-:W0:Y:S02]  /*1dfe0*/  LDC.64 R2, c[0x0][0xc58] ;  /* 0x00031600ff027b82 */ /* 0x000e240000000a00 */
[----:B0-----:R-:W-:-:S05]  /*1dff0*/  IMAD.WIDE R2, R5, 0x4, R2 ;  /* 0x0000000405027825 */ /* 0x001fca00078e0202 */
[----:B------:R0:W5:Y:S02]  /*1e000*/  LDG.E R0, desc[UR60][R2.64] ;  /* 0x0000003c02007981 */ /* 0x000164000c1e1900 */
.L_x_3512:
[----:B------:R-:W-:Y:S05]  /*1e010*/  BSYNC B0 ;  /* 0x0000000000007941 */ /* 0x000fea0003800000 */
.L_x_3511:
        /* <DEDUP_REMOVED lines=25> */
[----:B------:R-:W-:Y:S01]  /*1e1b0*/  IMAD.MOV.U32 R2, RZ, RZ, R7 ;  /* 0x000000ffff027224 */ /* 0x000fe200078e0007 */
[----:B------:R-:W-:-:S07]  /*1e1c0*/  MOV R7, R3 ;  /* 0x0000000300077202 */ /* 0x000fce0000000f00 */
.L_x_3509:
        /* <DEDUP_REMOVED lines=16> */
.L_x_3514:
[----:B-1----:R-:W-:Y:S01]  /*1e2d0*/  IMAD R16, R16, UR4, R7 ;  /* 0x0000000410107c24 */ /* 0x002fe2000f8e0207 */
[----:B------:R-:W-:Y:S01]  /*1e2e0*/  IABS R6, R0 ;  /* 0x0000000000067213 */ /* 0x000fe20000000000 */
[----:B------:R-:W-:Y:S01]  /*1e2f0*/  IMAD R7, R10, R5, RZ ;  /* 0x000000050a077224 */ /* 0x000fe200078e02ff */
[----:B------:R-:W-:Y:S01]  /*1e300*/  IADD3 R19, R4, R19, RZ ;  /* 0x0000001304137210 */ /* 0x000fe20007ffe0ff */
[----:B0-----:R-:W-:Y:S01]  /*1e310*/  IMAD.MOV.U32 R2, RZ, RZ, RZ ;  /* 0x000000ffff027224 */ /* 0x001fe200078e00ff */
[----:B------:R-:W-:Y:S02]  /*1e320*/  IADD3 R17, -R16, UR6, RZ ;  /* 0x0000000610117c10 */ /* 0x000fe4000fffe1ff */
[----:B------:R-:W-:Y:S01]  /*1e330*/  IADD3 R6, RZ, -R6, RZ ;  /* 0x80000006ff067210 */ /* 0x000fe20007ffe0ff */
        /* <DEDUP_REMOVED lines=18> */
.L_x_3510:
[----:B------:R-:W-:Y:S01]  /*1e460*/  IMAD.MOV.U32 R17, RZ, RZ, RZ ;  /* 0x000000ffff117224 */ /* 0x000fe200078e00ff */
[----:B------:R-:W-:Y:S01]  /*1e470*/  MOV R16, UR6 ;  /* 0x0000000600107c02 */ /* 0x000fe20008000f00 */
[----:B------:R-:W-:-:S07]  /*1e480*/  IMAD.MOV.U32 R18, RZ, RZ, RZ ;  /* 0x000000ffff127224 */ /* 0x000fce00078e00ff */
.L_x_3515:
        /* <DEDUP_REMOVED lines=8> */
[----:B0-----:R-:W-:Y:S01]  /*1e510*/  IMAD.MOV.U32 R0, RZ, RZ, 0x1 ;  /* 0x00000001ff007424 */ /* 0x001fe200078e00ff */
        /* <DEDUP_REMOVED lines=10> */
[----:B------:R-:W-:Y:S01]  /*1e5c0*/  ISETP.NE.AND P1, PT, R5, RZ, PT ;  /* 0x000000ff0500720c */ /* 0x000fe20003f25270 */
[----:B------:R-:W-:Y:S01]  /*1e5d0*/  ULDC.64 UR36, c[0x0][0x198] ;  /* 0x0000660000247ab9 */ /* 0x000fe20000000a00 */
[----:B0-----:R-:W-:Y:S01]  /*1e5e0*/  LOP3.LUT R2, R2, 0xffffffbf, RZ, 0xc0, !PT ;  /* 0xffffffbf02027812 */ /* 0x001fe200078ec0ff */
[----:B------:R0:W-:Y:S01]  /*1e5f0*/  STL [R1+0x14], RZ ;  /* 0x000014ff01007387 */ /* 0x0001e20000100800 */
[----:B------:R-:W-:Y:S01]  /*1e600*/  MOV R0, 0x1 ;  /* 0x0000000100007802 */ /* 0x000fe20000000f00 */
[----:B------:R-:W-:Y:S01]  /*1e610*/  ULDC UR39, c[0x0][0xc] ;  /* 0x0000030000277ab9 */ /* 0x000fe20000000800 */
[----:B------:R-:W-:-:S03]  /*1e620*/  LOP3.LUT R2, R2, 0xfffffffd, RZ, 0xc0, !PT ;  /* 0xfffffffd02027812 */ /* 0x000fc600078ec0ff */
[----:B------:R0:W-:Y:S04]  /*1e630*/  STL [R1+0x18], R0 ;  /* 0x0000180001007387 */ /* 0x0001e80000100800 */
[----:B------:R0:W-:Y:S04]  /*1e640*/  STL [R1+0x34], RZ ;  /* 0x000034ff01007387 */ /* 0x0001e80000100800 */
[----:B------:R0:W-:Y:S04]  /*1e650*/  STL [R1], RZ ;  /* 0x000000ff01007387 */ /* 0x0001e80000100800 */
[----:B------:R0:W-:Y:S01]  /*1e660*/  STL [R1+0x8], R0 ;  /* 0x0000080001007387 */ /* 0x0001e20000100800 */
[----:B--2---:R-:W-:-:S02]  /*1e670*/  R2UR UR4, R4 ;  /* 0x00000000040472ca */ /* 0x004fc400000e0000 */
[----:B------:R-:W1:Y:S11]  /*1e680*/  S2R R4, SR_TID.X ;  /* 0x0000000000047919 */ /* 0x000e760000002100 */
[----:B------:R-:W-:Y:S01]  /*1e690*/  ULOP3.LUT UR38, UR4, 0x2, URZ, 0xfc, !UPT ;  /* 0x0000000204267892 */ /* 0x000fe2000f8efc3f */
[----:B-1----:R-:W-:-:S04]  /*1e6a0*/  LOP3.LUT R4, R4, 0x7f, RZ, 0xc0, !PT ;  /* 0x0000007f04047812 */ /* 0x002fc800078ec0ff */
[C---:B------:R-:W-:Y:S02]  /*1e6b0*/  ISETP.NE.AND P2, PT, R4.reuse, RZ, PT ;  /* 0x000000ff0400720c */ /* 0x040fe40003f45270 */
[----:B------:R-:W-:-:S11]  /*1e6c0*/  ISETP.NE.OR P0, PT, R4, RZ, !P1 ;  /* 0x000000ff0400720c */ /* 0x000fd60004f05670 */
[----:B------:R-:W-:-:S04]  /*1e6d0*/  @P2 LOP3.LUT R2, R2, 0x2, RZ, 0xfc, !PT ;  /* 0x0000000202022812 */ /* 0x000fc800078efcff */
[----:B------:R-:W-:-:S05]  /*1e6e0*/  @P0 LOP3.LUT R2, R2, 0x40, RZ, 0xfc, !PT ;  /* 0x0000004002020812 */ /* 0x000fca00078efcff */
[----:B------:R0:W-:Y:S02]  /*1e6f0*/  STL [R1+0x10], R2 ;  /* 0x0000100201007387 */ /* 0x0001e40000100800 */
.L_x_3604:
[----:B01----:R-:W0:Y:S02]  /*1e700*/  LDC.64 R2, c[0x0][0xc60] ;  /* 0x00031800ff027b82 */ /* 0x003e240000000a00 */
[----:B0-----:R-:W-:-:S05]  /*1e710*/  IMAD.WIDE R2, R19, 0x4, R2 ;  /* 0x0000000413027825 */ /* 0x001fca00078e0202 */
[----:B------:R-:W2:Y:S01]  /*1e720*/  LDG.E R11, desc[UR60][R2.64] ;  /* 0x0000003c020b7981 */ /* 0x000ea2000c1e1900 */
[----:B------:R-:W-:Y:S05]  /*1e730*/  YIELD ;  /* 0x0000000000007946 */ /* 0x000fea0003800000 */
[----:B------:R-:W-:Y:S01]  /*1e740*/  ULDC.64 UR4, c[0x0][0xa28] ;  /* 0x00028a0000047ab9 */ /* 0x000fe20000000a00 */
[----:B------:R-:W-:Y:S02]  /*1e750*/  CS2R R4, SRZ ;  /* 0x0000000000047805 */ /* 0x000fe4000001ff00 */
[----:B------:R-:W-:Y:S01]  /*1e760*/  ISETP.NE.U32.AND P0, PT, RZ, UR4, PT ;  /* 0x00000004ff007c0c */ /* 0x000fe2000bf05070 */
[----:B------:R-:W-:-:S03]  /*1e770*/  ULDC.64 UR6, c[0x0][0xa10] ;  /* 0x0002840000067ab9 */ /* 0x000fc60000000a00 */
        /* <DEDUP_REMOVED lines=18> */
[----:B0-----:R-:W-:-:S10]  /*1e8a0*/  IMAD.SHL.U32 R4, R11, 0x4, RZ ;  /* 0x000000040b047824 */ /* 0x001fd400078e00ff */
        /* <DEDUP_REMOVED lines=18> */
[----:B------:R-:W-:-:S06]  /*1e9d0*/  UIMAD UR4, UR4, UR5, URZ ;  /* 0x00000005040472a4 */ /* 0x000fcc000f8e023f */
[----:B0-----:R-:W-:-:S06]  /*1e9e0*/  MOV R4, UR4 ;  /* 0x0000000400047c02 */ /* 0x001fcc0008000f00 */
[----:B------:R2:W5:Y:S01]  /*1e9f0*/  @P1 LDG.E R4, desc[UR60][R8.64] ;  /* 0x0000003c08041981 */ /* 0x000562000c1e1900 */
[----:B------:R-:W-:Y:S01]  /*1ea00*/  ISETP.NE.U32.AND P0, PT, RZ, UR6, PT ;  /* 0x00000006ff007c0c */ /* 0x000fe2000bf05070 */
[----:B------:R-:W-:Y:S02]  /*1ea10*/  ULDC UR4, c[0x0][0x338] ;  /* 0x0000ce0000047ab9 */ /* 0x000fe40000000800 */
[----:B-1----:R-:W-:Y:S01]  /*1ea20*/  IMAD.U32 R0, RZ, RZ, UR4 ;  /* 0x00000004ff007e24 */ /* 0x002fe2000f8e00ff */
[----:B------:R-:W-:Y:S01]  /*1ea30*/  ISETP.NE.AND.EX P0, PT, RZ, UR7, PT, P0 ;  /* 0x00000007ff007c0c */ /* 0x000fe2000bf05300 */
[----:B------:R-:W-:-:S12]  /*1ea40*/  @P1 BRA `(.L_x_3517) ;  /* 0x0000000000101947 */ /* 0x000fd80003800000 */
[----:B------:R-:W-:Y:S05]  /*1ea50*/  @!P2 BRA `(.L_x_3517) ;  /* 0x00000000000ca947 */ /* 0x000fea0003800000 */
[----:B-----5:R-:W3:Y:S04]  /*1ea60*/  LDG.E R4, desc[UR60][R2.64] ;  /* 0x0000003c02047981 */ /* 0x020ee8000c1e1900 */
[----:B--2---:R-:W3:Y:S02]  /*1ea70*/  LDG.E R2, desc[UR60][R2.64+0x4] ;  /* 0x0000043c02027981 */ /* 0x004ee4000c1e1900 */
[----:B---3--:R-:W-:-:S07]  /*1ea80*/  IMAD.IADD R4, R2, 0x1, -R4 ;  /* 0x0000000102047824 */ /* 0x008fce00078e0a04 */
.L_x_3517:
[----:B--2---:R-:W2:Y:S04]  /*1ea90*/  @P0 LDG.E R2, desc[UR60][R6.64] ;  /* 0x0000003c06020981 */ /* 0x004ea8000c1e1900 */
[----:B------:R-:W2:Y:S01]  /*1eaa0*/  @P0 LDG.E R3, desc[UR60][R6.64+0x4] ;  /* 0x0000043c06030981 */ /* 0x000ea2000c1e1900 */
[----:B-----5:R-:W-:Y:S01]  /*1eab0*/  IMAD.IADD R4, R4, 0x1, -R5 ;  /* 0x0000000104047824 */ /* 0x020fe200078e0a05 */
[----:B--2---:R-:W-:Y:S01]  /*1eac0*/  @P0 IADD3 R0, -R2, R3, RZ ;  /* 0x0000000302000210 */ /* 0x004fe20007ffe1ff */
[----:B------:R-:W-:-:S04]  /*1ead0*/  IMAD.MOV.U32 R2, RZ, RZ, RZ ;  /* 0x000000ffff027224 */ /* 0x000fc800078e00ff */
[----:B------:R-:W-:-:S05]  /*1eae0*/  IMAD.IADD R8, R4, 0x1, R0 ;  /* 0x0000000104087824 */ /* 0x000fca00078e0200 */
[----:B------:R-:W-:Y:S01]  /*1eaf0*/  IADD3 R3, R8, 0x6f, RZ ;  /* 0x0000006f08037810 */ /* 0x000fe20007ffe0ff */
[----:B------:R0:W-:Y:S04]  /*1eb00*/  STL [R1+0x38], R8 ;  /* 0x0000380801007387 */ /* 0x0001e80000100800 */
[----:B------:R-:W-:-:S05]  /*1eb10*/  IMAD.HI R2, R3, -0x6db6db6d, R2 ;  /* 0x9249249303027827 */ /* 0x000fca00078e0202 */
[----:B------:R-:W-:-:S04]  /*1eb20*/  SHF.R.U32.HI R3, RZ, 0x1f, R2 ;  /* 0x0000001fff037819 */ /* 0x000fc80000011602 */
[----:B0-----:R-:W-:-:S05]  /*1eb30*/  LEA.HI.SX32 R8, R2, R3, 0x1a ;  /* 0x0000000302087211 */ /* 0x001fca00078fd2ff */
[--C-:B------:R-:W-:Y:S01]  /*1eb40*/  IMAD R2, R8, 0x70, -R4.reuse ;  /* 0x0000007008027824 */ /* 0x100fe200078e0a04 */
[----:B------:R0:W-:Y:S01]  /*1eb50*/  STL [R1+0x28], R8 ;  /* 0x0000280801007387 */ /* 0x0001e20000100800 */
[----:B------:R-:W-:-:S03]  /*1eb60*/  IMAD.MOV R4, RZ, RZ, -R4 ;  /* 0x000000ffff047224 */ /* 0x000fc600078e0a04 */
[----:B------:R-:W-:Y:S02]  /*1eb70*/  VIMNMX R0, R2, R0, PT ;  /* 0x0000000002007248 */ /* 0x000fe40003fe0100 */
[----:B------:R-:W-:-:S04]  /*1eb80*/  VIMNMX R2, RZ, R4, !PT ;  /* 0x00000004ff027248 */ /* 0x000fc80007fe0100 */
[----:B0-----:R-:W-:Y:S02]  /*1eb90*/  SHF.R.U32.HI R8, RZ, 0x4, R2 ;  /* 0x00000004ff087819 */ /* 0x001fe40000011602 */
[----:B------:R-:W-:-:S03]  /*1eba0*/  ISETP.GT.AND P1, PT, R0, R2, PT ;  /* 0x000000020000720c */ /* 0x000fc60003f24270 */
[----:B------:R-:W-:-:S04]  /*1ebb0*/  IMAD.WIDE.U32 R8, R8, 0x24924925, RZ ;  /* 0x2492492508087825 */ /* 0x000fc800078e00ff */
[----:B------:R-:W-:-:S06]  /*1ebc0*/  IMAD.MOV.U32 R8, RZ, RZ, RZ ;  /* 0x000000ffff087224 */ /* 0x000fcc00078e00ff */
[----:B------:R0:W5:Y:S01]  /*1ebd0*/  @P0 LDG.E R8, desc[UR60][R6.64] ;  /* 0x0000003c06080981 */ /* 0x000162000c1e1900 */
[----:B------:R-:W-:Y:S01]  /*1ebe0*/  @P1 IADD3 R3, R0, 0x6f, RZ ;  /* 0x0000006f00031810 */ /* 0x000fe20007ffe0ff */
[----:B------:R-:W-:Y:S02]  /*1ebf0*/  @P1 IMAD.MOV.U32 R2, RZ, RZ, RZ ;  /* 0x000000ffff021224 */ /* 0x000fe400078e00ff */
[----:B------:R-:W-:Y:S02]  /*1ec00*/  IMAD.MOV.U32 R0, RZ, RZ, R9 ;  /* 0x000000ffff007224 */ /* 0x000fe400078e0009 */
[----:B------:R-:W-:-:S03]  /*1ec10*/  @P1 IMAD.HI R2, R3, -0x6db6db6d, R2 ;  /* 0x9249249303021827 */ /* 0x000fc600078e0202 */
[----:B------:R-:W-:Y:S02]  /*1ec20*/  MOV R4, R0 ;  /* 0x0000000000047202 */ /* 0x000fe40000000f00 */
[----:B------:R-:W-:-:S04]  /*1ec30*/  @P1 SHF.R.U32.HI R3, RZ, 0x1f, R2 ;  /* 0x0000001fff031819 */ /* 0x000fc80000011602 */
[----:B------:R-:W-:Y:S01]  /*1ec40*/  @P1 LEA.HI.SX32 R4, R2, R3, 0x1a ;  /* 0x0000000302041211 */ /* 0x000fe200078fd2ff */
[----:B------:R-:W-:-:S05]  /*1ec50*/  IMAD.IADD R2, R10, 0x1, R5 ;  /* 0x000000010a027824 */ /* 0x000fca00078e0205 */
[----:B------:R0:W-:Y:S01]  /*1ec60*/  STL [R1+0x4], R2 ;  /* 0x0000040201007387 */ /* 0x0001e20000100800 */
[----:B------:R-:W-:Y:S01]  /*1ec70*/  ISETP.GT.AND P1, PT, R4, R0, PT ;  /* 0x000000000400720c */ /* 0x000fe20003f24270 */
[----:B------:R-:W-:Y:S01]  /*1ec80*/  BSSY B0, `(.L_x_3518) ;  /* 0x00000db000007945 */ /* 0x000fe20003800000 */
[----:B------:R-:W-:-:S11]  /*1ec90*/  PLOP3.LUT P2, PT, PT, PT, PT, 0x80, 0x0 ;  /* 0x000000000000781c */ /* 0x000fd60003f4f070 */
        /* <DEDUP_REMOVED lines=11> */
.L_x_3647:
[----:B------:R-:W-:-:S03]  /*1ed50*/  UMOV UR4, 0xffffffff ;  /* 0xffffffff00047882 */ /* 0x000fc60000000000 */
[----:B------:R-:W-:Y:S05]  /*1ed60*/  BRA.DIV UR4, `(.L_x_3521) ;  /* 0x0000005604987947 */ /* 0x000fea000b800000 */
[----:B------:R-:W-:-:S13]  /*1ed70*/  ELECT P6, URZ, PT ;  /* 0x00000000003f782f */ /* 0x000fda00038c0000 */
.L_x_3650:
        /* <DEDUP_REMOVED lines=12> */
.L_x_3651:
[----:B------:R-:W-:Y:S05]  /*1ee40*/  BSYNC B1 ;  /* 0x0000000000017941 */ /* 0x000fea0003800000 */
.L_x_3522:
        /* <DEDUP_REMOVED lines=8> */
.L_x_3652:
        /* <DEDUP_REMOVED lines=11> */
.L_x_3527:
        /* <DEDUP_REMOVED lines=26> */
[----:B------:R1:W-:Y:S01]  /*1f120*/  UTMALDG.4D [UR8], [UR4], desc[UR6] ;  /* 0x00000608040075b4 */ /* 0x0003e20008019000 */
[----:B------:R-:W2:Y:S02]  /*1f130*/  SYNCS.PHASECHK.TRANS64.TRYWAIT P0, [R5+URZ+0x368c0], R10 ;  /* 0x0368c00a050075a7 */ /* 0x000ea4000800017f */
[----:B-12---:R-:W-:Y:S05]  /*1f140*/  @!P0 BRA `(.L_x_3528) ;  /* 0x0000005000e88947 */ /* 0x006fea0003800000 */
.L_x_3653:
        /* <DEDUP_REMOVED lines=8> */
.L_x_3529:
        /* <DEDUP_REMOVED lines=14> */
[----:B------:R-:W-:-:S05]  /*1f2b0*/  UIADD3 UR15, UR15, 0x7400, URZ ;  /* 0x000074000f0f7890 */ /* 0x000fca000fffe03f */
[----:B------:R2:W-:Y:S02]  /*1f2c0*/  UTMALDG.4D [UR8], [UR4], desc[UR6] ;  /* 0x00000608040075b4 */ /* 0x0005e40008019000 */
[----:B--2---:R-:W-:Y:S01]  /*1f2d0*/  UMOV UR8, UR14 ;  /* 0x0000000e00087c82 */ /* 0x004fe20008000000 */
[----:B------:R-:W-:Y:S01]  /*1f2e0*/  UMOV UR10, UR16 ;  /* 0x00000010000a7c82 */ /* 0x000fe20008000000 */
[----:B------:R-:W-:Y:S01]  /*1f2f0*/  UMOV UR14, 0x80 ;  /* 0x00000080000e7882 */ /* 0x000fe20000000000 */
[----:B------:R2:W-:Y:S02]  /*1f300*/  UTMALDG.4D [UR8], [UR4], desc[UR6] ;  /* 0x00000608040075b4 */ /* 0x0005e40008019000 */
[----:B--2---:R-:W-:Y:S01]  /*1f310*/  UMOV UR8, UR15 ;  /* 0x0000000f00087c82 */ /* 0x004fe20008000000 */
[----:B------:R-:W-:Y:S02]  /*1f320*/  UMOV UR10, UR14 ;  /* 0x0000000e000a7c82 */ /* 0x000fe40008000000 */
[----:B------:R2:W-:Y:S02]  /*1f330*/  UTMALDG.4D [UR8], [UR4], desc[UR6] ;  /* 0x00000608040075b4 */ /* 0x0005e40008019000 */
[----:B--2---:R-:W-:Y:S01]  /*1f340*/  NOP ;  /* 0x0000000000007918 */ /* 0x004fe20000000000 */
.L_x_3525:
[----:B------:R-:W-:Y:S05]  /*1f350*/  BSYNC B1 ;  /* 0x0000000000017941 */ /* 0x000fea0003800000 */
.L_x_3524:
        /* <DEDUP_REMOVED lines=13> */
[C---:B-----5:R-:W-:Y:S01]  /*1f430*/  IMAD R5, R4.reuse, 0x70, R8 ;  /* 0x0000007004057824 */ /* 0x060fe200078e0208 */
[----:B------:R-:W-:-:S03]  /*1f440*/  IADD3 R4, R4, -0x1, RZ ;  /* 0xffffffff04047810 */ /* 0x000fc60007ffe0ff */
[----:B------:R-:W-:-:S07]  /*1f450*/  VIADD R5, R5, 0xffffff20 ;  /* 0xffffff2005057836 */ /* 0x000fce0000000000 */
.L_x_3536:
        /* <DEDUP_REMOVED lines=9> */
.L_x_3654:
        /* <DEDUP_REMOVED lines=11> */
.L_x_3533:
        /* <DEDUP_REMOVED lines=27> */
.L_x_3655:
        /* <DEDUP_REMOVED lines=8> */
.L_x_3535:
        /* <DEDUP_REMOVED lines=24> */
.L_x_3531:
[----:B------:R-:W-:Y:S05]  /*1f950*/  BSYNC B1 ;  /* 0x0000000000017941 */ /* 0x000fea0003800000 */
.L_x_3530:
        /* <DEDUP_REMOVED lines=13> */
.L_x_3519:
[----:B------:R-:W-:Y:S05]  /*1fa30*/  BSYNC B0 ;  /* 0x0000000000007941 */ /* 0x000fea0003800000 */
.L_x_3518:
        /* <DEDUP_REMOVED lines=23> */
.L_x_3538:
        /* <DEDUP_REMOVED lines=17> */
[----:B-----5:R-:W-:Y:S01]  /*1fcc0*/  MOV R8, 0x70 ;  /* 0x0000007000087802 */ /* 0x020fe20000000f00 */
[----:B------:R-:W-:-:S02]  /*1fcd0*/  IMAD.U32 R11, RZ, RZ, UR5 ;  /* 0x00000005ff0b7e24 */ /* 0x000fc4000f8e00ff */
[----:B------:R-:W-:Y:S02]  /*1fce0*/  IMAD.MOV.U32 R12, RZ, RZ, 0x1 ;  /* 0x00000001ff0c7424 */ /* 0x000fe400078e00ff */
[----:B------:R-:W-:-:S07]  /*1fcf0*/  IMAD.MOV.U32 R13, RZ, RZ, RZ ;  /* 0x000000ffff0d7224 */ /* 0x000fce00078e00ff */
[----:B------:R-:W-:-:S07]  /*1fd00*/  LEPC R20, `(.L_x_3540) ;  /* 0x000000001014794e */ /* 0x000fce0000000000 */
[----:B-1----:R-:W-:Y:S05]  /*1fd10*/  CALL.ABS.NOINC R2 ;  /* 0x0000000002007343 */ /* 0x002fea0003c00000 */
.L_x_3540:
        /* <DEDUP_REMOVED lines=16> */
[----:B-----5:R-:W-:Y:S02]  /*1fe20*/  IMAD.MOV.U32 R8, RZ, RZ, 0x70 ;  /* 0x00000070ff087424 */ /* 0x020fe400078e00ff */
[----:B-1----:R-:W-:-:S07]  /*1fe30*/  IMAD.MOV.U32 R12, RZ, RZ, 0x1 ;  /* 0x00000001ff0c7424 */ /* 0x002fce00078e00ff */
[----:B------:R-:W-:-:S07]  /*1fe40*/  LEPC R20, `(.L_x_3542) ;  /* 0x000000001014794e */ /* 0x000fce0000000000 */
[----:B--2---:R-:W-:Y:S05]  /*1fe50*/  CALL.ABS.NOINC R2 ;  /* 0x0000000002007343 */ /* 0x004fea0003c00000 */
.L_x_3542:
        /* <DEDUP_REMOVED lines=16> */
.L_x_3541:
[----:B------:R-:W2:Y:S01]  /*1ff60*/  LDL.LU R2, [R1+0x2c] ;  /* 0x00002c0001027983 */ /* 0x000ea20000300800 */
[----:B------:R-:W-:-:S03]  /*1ff70*/  ULDC.64 UR4, c[0x0][0x9f8] ;  /* 0x00027e0000047ab9 */ /* 0x000fc60000000a00 */
[----:B------:R-:W3:Y:S04]  /*1ff80*/  LDL.LU R0, [R1+0x30] ;  /* 0x0000300001007983 */ /* 0x000ee80000300800 */
[----:B------:R-:W4:Y:S04]  /*1ff90*/  LDL.LU R4, [R1+0x3c] ;  /* 0x00003c0001047983 */ /* 0x000f280000300800 */
[----:B------:R-:W4:Y:S01]  /*1ffa0*/  LDL.LU R5, [R1+0x24] ;  /* 0x0000240001057983 */ /* 0x000f220000300800 */
[----:B------:R-:W-:-:S04]  /*1ffb0*/  ISETP.NE.U32.AND P0, PT, RZ, UR4, PT ;  /* 0x00000004ff007c0c */ /* 0x000fc8000bf05070 */
        /* <DEDUP_REMOVED lines=13> */
[----:B------:R-:W-:Y:S01]  /*20090*/  IMAD R17, R17, 0x80, R4 ;  /* 0x0000008011117824 */ /* 0x000fe200078e0204 */
[----:B------:R-:W-:Y:S02]  /*200a0*/  MOV R4, R18 ;  /* 0x0000001200047202 */ /* 0x000fe40000000f00 */
[----:B------:R-:W-:Y:S01]  /*200b0*/  PLOP3.LUT P1, PT, P6, PT, PT, 0x8, 0x0 ;  /* 0x000000000000781c */ /* 0x000fe2000372e170 */
[----:B-1----:R-:W1:Y:S02]  /*200c0*/  LDC R2, c[0x0][0x428] ;  /* 0x00010a00ff027b82 */ /* 0x002e640000000800 */
[----:B-1----:R-:W-:-:S13]  /*200d0*/  ISETP.NE.AND P0, PT, R2, 0x1, PT ;  /* 0x000000010200780c */ /* 0x002fda0003f05270 */
[----:B------:R-:W1:Y:S08]  /*200e0*/  @P0 LDC R2, c[0x0][0x42c] ;  /* 0x00010b00ff020b82 */ /* 0x000e700000000800 */
[----:B------:R-:W2:Y:S01]  /*200f0*/  @P0 LDC R3, c[0x0][0x430] ;  /* 0x00010c00ff030b82 */ /* 0x000ea20000000800 */
[----:B-1----:R-:W-:-:S05]  /*20100*/  @P0 IMAD.HI.U32 R2, R18, R2, RZ ;  /* 0x0000000212020227 */ /* 0x002fca00078e00ff */
[----:B--2---:R-:W-:Y:S02]  /*20110*/  @P0 SHF.R.U32.HI R4, RZ, R3, R2 ;  /* 0x00000003ff040219 */ /* 0x004fe40000011602 */
[----:B------:R-:W-:-:S04]  /*20120*/  ISETP.NE.U32.AND P0, PT, RZ, UR4, PT ;  /* 0x00000004ff007c0c */ /* 0x000fc8000bf05070 */
[----:B------:R-:W-:-:S04]  /*20130*/  ISETP.NE.AND.EX P0, PT, RZ, UR5, PT, P0 ;  /* 0x00000005ff007c0c */ /* 0x000fc8000bf05300 */
[----:B------:R-:W-:-:S09]  /*20140*/  SEL R2, R5, RZ, !P0 ;  /* 0x000000ff05027207 */ /* 0x000fd20004000000 */
.L_x_3543:
        /* <DEDUP_REMOVED lines=16> */
.L_x_3544:
        /* <DEDUP_REMOVED lines=15> */
.L_x_3545:
        /* <DEDUP_REMOVED lines=16> */
.L_x_3658:
[----:B------:R-:W2:Y:S01]  /*20440*/  LDL R3, [R1+0x28] ;  /* 0x0000280001037983 */ /* 0x000ea20000100800 */
[----:B------:R-:W-:Y:S01]  /*20450*/  UMOV UR4, 0xffffffff ;  /* 0xffffffff00047882 */ /* 0x000fe20000000000 */
[----:B------:R-:W-:Y:S01]  /*20460*/  SHF.R.S32.HI R12, RZ, 0x1f, R0 ;  /* 0x0000001fff0c7819 */ /* 0x000fe20000011400 */
[----:B--2---:R-:W-:Y:S01]  /*20470*/  VIADD R3, R3, 0xffffffff ;  /* 0xffffffff03037836 */ /* 0x004fe20000000000 */
[----:B------:R-:W-:Y:S06]  /*20480*/  BRA.DIV UR4, `(.L_x_3547) ;  /* 0x0000004204887947 */ /* 0x000fec000b800000 */
[----:B------:R-:W-:-:S13]  /*20490*/  ELECT P6, URZ, PT ;  /* 0x00000000003f782f */ /* 0x000fda00038c0000 */
.L_x_3661:
        /* <DEDUP_REMOVED lines=24> */
.L_x_3549:
        /* <DEDUP_REMOVED lines=9> */
.L_x_3662:
        /* <DEDUP_REMOVED lines=11> */
.L_x_3551:
        /* <DEDUP_REMOVED lines=34> */
.L_x_3548:
        /* <DEDUP_REMOVED lines=47> */
.L_x_3663:
[----:B------:R-:W-:Y:S05]  /*20c70*/  BSYNC B0 ;  /* 0x0000000000007941 */ /* 0x000fea0003800000 */
.L_x_3552:
        /* <DEDUP_REMOVED lines=9> */
[C---:B------:R-:W-:Y:S02]  /*20d10*/  IMAD.IADD R2, R6.reuse, 0x1, R13 ;  /* 0x0000000106027824 */ /* 0x040fe400078e020d */
[----:B------:R-:W-:-:S03]  /*20d20*/  VIADD R6, R6, 0xfffffffe ;  /* 0xfffffffe06067836 */ /* 0x000fc60000000000 */
[----:B------:R-:W-:-:S04]  /*20d30*/  LOP3.LUT R2, R2, 0x1, RZ, 0xc0, !PT ;  /* 0x0000000102027812 */ /* 0x000fc800078ec0ff */
[----:B------:R-:W-:-:S13]  /*20d40*/  ISETP.NE.U32.AND P0, PT, R2, 0x1, PT ;  /* 0x000000010200780c */ /* 0x000fda0003f05070 */
[----:B------:R-:W-:Y:S05]  /*20d50*/  @P0 BRA `(.L_x_3557) ;  /* 0x0000000800300947 */ /* 0x000fea0003800000 */
        /* <DEDUP_REMOVED lines=14> */
[----:B------:R-:W-:Y:S01]  /*20e40*/  IMAD.MOV.U32 R2, RZ, RZ, R6 ;  /* 0x000000ffff027224 */ /* 0x000fe200078e0006 */
        /* <DEDUP_REMOVED lines=8> */
[----:B------:R-:W-:Y:S01]  /*20ed0*/  MOV R10, R2 ;  /* 0x00000002000a7202 */ /* 0x000fe20000000f00 */
[----:B------:R-:W-:-:S04]  /*20ee0*/  IMAD.MOV R2, RZ, RZ, -R2 ;  /* 0x000000ffff027224 */ /* 0x000fc800078e0a02 */
[----:B------:R-:W-:-:S04]  /*20ef0*/  IMAD.WIDE.U32 R10, R0, UR4, R10 ;  /* 0x00000004000a7c25 */ /* 0x000fc8000f8e000a */
[----:B------:R-:W-:Y:S01]  /*20f00*/  IMAD.IADD R15, R15, 0x1, R11 ;  /* 0x000000010f0f7824 */ /* 0x000fe200078e020b */
[----:B------:R-:W-:Y:S01]  /*20f10*/  LEA R8, P0, R10, R8, 0x2 ;  /* 0x000000080a087211 */ /* 0x000fe200078010ff */
[----:B------:R-:W-:-:S03]  /*20f20*/  IMAD R6, R17, R2, R6 ;  /* 0x0000000211067224 */ /* 0x000fc600078e0206 */
[----:B------:R-:W-:-:S05]  /*20f30*/  LEA.HI.X R9, R10, R9, R15, 0x2, P0 ;  /* 0x000000090a097211 */ /* 0x000fca00000f140f */
[----:B------:R0:W5:Y:S04]  /*20f40*/  LDG.E R2, desc[UR60][R8.64] ;  /* 0x0000003c08027981 */ /* 0x000168000c1e1900 */
.L_x_3560:
[----:B0-----:R-:W0:Y:S01]  /*20f50*/  S2R R9, SR_CgaCtaId ;  /* 0x0000000000097919 */ /* 0x001e220000008800 */
[----:B------:R-:W-:-:S04]  /*20f60*/  MOV R8, 0x400 ;  /* 0x0000040000087802 */ /* 0x000fc80000000f00 */
[----:B0-----:R-:W-:Y:S02]  /*20f70*/  LEA R8, R9, R8, 0x18 ;  /* 0x0000000809087211 */ /* 0x001fe400078ec0ff */
[----:B------:R-:W-:Y:S02]  /*20f80*/  SHF.L.U32 R9, R14, 0x1f, RZ ;  /* 0x0000001f0e097819 */ /* 0x000fe400000006ff */
[----:B------:R-:W-:-:S04]  /*20f90*/  LEA R8, R7, R8, 0x3 ;  /* 0x0000000807087211 */ /* 0x000fc800078e18ff */
[----:B------:R-:W0:Y:S02]  /*20fa0*/  SYNCS.PHASECHK.TRANS64.TRYWAIT P0, [R8+URZ+0x36840], R9 ;  /* 0x03684009080075a7 */ /* 0x000e24000800017f */
[----:B0-----:R-:W-:Y:S05]  /*20fb0*/  @!P0 BRA `(.L_x_3561) ;  /* 0x0000003800108947 */ /* 0x001fea0003800000 */
.L_x_3664:
        /* <DEDUP_REMOVED lines=11> */
.L_x_3562:
        /* <DEDUP_REMOVED lines=20> */
[----:B------:R-:W-:Y:S02]  /*211b0*/  UMOV UR17, 0x40 ;  /* 0x0000004000117882 */ /* 0x000fe40000000000 */
[----:B------:R-:W-:Y:S01]  /*211c0*/  UMOV UR8, UR14 ;  /* 0x0000000e00087c82 */ /* 0x000fe20008000000 */
        /* <DEDUP_REMOVED lines=15> */
.L_x_3665:
        /* <DEDUP_REMOVED lines=10> */
.L_x_3564:
[----:B------:R-:W2:Y:S02]  /*21360*/  LDL R9, [R1+0x10] ;  /* 0x0000100001097983 */ /* 0x000ea40000100800 */
[----:B--2---:R-:W-:-:S13]  /*21370*/  LOP3.LUT P0, RZ, R9, 0x40, RZ, 0xc0, !PT ;  /* 0x0000004009ff7812 */ /* 0x004fda000780c0ff */
[----:B------:R-:W-:Y:S05]  /*21380*/  @P0 BRA `(.L_x_3565) ;  /* 0x0000000000040947 */ /* 0x000fea0003800000 */
[----:B------:R-:W-:Y:S01]  /*21390*/  BPT.TRAP 0x1 ;  /* 0x000000040000795c */ /* 0x000fe20000300000 */
.L_x_3565:
        /* <DEDUP_REMOVED lines=35> */
.L_x_3559:
[----:B------:R-:W-:Y:S05]  /*215d0*/  BSYNC B2 ;  /* 0x0000000000027941 */ /* 0x000fea0003800000 */
.L_x_3558:
[----:B------:R-:W2:Y:S04]  /*215e0*/  LDL.LU R2, [R1+0x28] ;  /* 0x0000280001027983 */ /* 0x000ea80000300800 */
[----:B------:R0:W-:Y:S04]  /*215f0*/  STL [R1], R7 ;  /* 0x0000000701007387 */ /* 0x0001e80000100800 */
[----:B------:R0:W-:Y:S02]  /*21600*/  STL [R1+0x8], R14 ;  /* 0x0000080e01007387 */ /* 0x0001e40000100800 */
[----:B0-2---:R-:W-:-:S07]  /*21610*/  VIADD R6, R2, 0xfffffffd ;  /* 0xfffffffd02067836 */ /* 0x005fce0000000000 */
.L_x_3557:
[----:B------:R-:W-:Y:S05]  /*21620*/  BSYNC B1 ;  /* 0x0000000000017941 */ /* 0x000fea0003800000 */
.L_x_3556:
[----:B------:R-:W-:-:S04]  /*21630*/  IADD3 R13, -R13, RZ, RZ ;  /* 0x000000ff0d0d7210 */ /* 0x000fc80007ffe1ff */
[----:B------:R-:W-:-:S13]  /*21640*/  ISETP.NE.AND P0, PT, R3, R13, PT ;  /* 0x0000000d0300720c */ /* 0x000fda0003f05270 */
[----:B------:R-:W-:Y:S05]  /*21650*/  @!P0 BRA `(.L_x_3555) ;  /* 0x0000001000508947 */ /* 0x000fea0003800000 */
[----:B------:R-:W-:-:S07]  /*21660*/  IMAD.MOV.U32 R10, RZ, RZ, R5 ;  /* 0x000000ffff0a7224 */ /* 0x000fce00078e0005 */
.L_x_3582:
        /* <DEDUP_REMOVED lines=21> */
[----:B------:R-:W-:-:S04]  /*217c0*/  @P0 SHF.R.U32.HI R2, RZ, R3, R9 ;  /* 0x00000003ff020219 */ /* 0x000fc80000011609 */
[--C-:B------:R-:W-:Y:S01]  /*217d0*/  SHF.R.S32.HI R3, RZ, 0x1f, R2.reuse ;  /* 0x0000001fff037819 */ /* 0x100fe20000011402 */
[----:B------:R-:W-:-:S04]  /*217e0*/  IMAD.MOV R9, RZ, RZ, -R2 ;  /* 0x000000ffff097224 */ /* 0x000fc800078e0a02 */
[----:B------:R-:W-:Y:S02]  /*217f0*/  IMAD R9, R10, R9, R6 ;  /* 0x000000090a097224 */ /* 0x000fe400078e0206 */
[----:B------:R-:W-:Y:S02]  /*21800*/  IMAD R10, R12, UR6, RZ ;  /* 0x000000060c0a7c24 */ /* 0x000fe4000f8e02ff */
[----:B------:R-:W-:-:S04]  /*21810*/  IMAD.WIDE.U32 R2, R0, UR6, R2 ;  /* 0x0000000600027c25 */ /* 0x000fc8000f8e0002 */
[----:B------:R-:W-:-:S05]  /*21820*/  IMAD R10, R0, UR7, R10 ;  /* 0x00000007000a7c24 */ /* 0x000fca000f8e020a */
[----:B------:R-:W-:Y:S02]  /*21830*/  IADD3 R3, R10, R3, RZ ;  /* 0x000000030a037210 */ /* 0x000fe40007ffe0ff */
[----:B------:R-:W-:-:S04]  /*21840*/  LEA R10, P0, R2, UR4, 0x2 ;  /* 0x00000004020a7c11 */ /* 0x000fc8000f8010ff */
[----:B------:R-:W-:-:S05]  /*21850*/  LEA.HI.X R11, R2, UR5, R3, 0x2, P0 ;  /* 0x00000005020b7c11 */ /* 0x000fca00080f1403 */
[----:B------:R0:W5:Y:S04]  /*21860*/  LDG.E R10, desc[UR60][R10.64] ;  /* 0x0000003c0a0a7981 */ /* 0x000168000c1e1900 */
.L_x_3568:
[----:B------:R-:W1:Y:S01]  /*21870*/  S2R R3, SR_CgaCtaId ;  /* 0x0000000000037919 */ /* 0x000e620000008800 */
[----:B------:R-:W-:-:S04]  /*21880*/  MOV R2, 0x400 ;  /* 0x0000040000027802 */ /* 0x000fc80000000f00 */
[----:B-1----:R-:W-:Y:S02]  /*21890*/  LEA R2, R3, R2, 0x18 ;  /* 0x0000000203027211 */ /* 0x002fe400078ec0ff */
[----:B------:R-:W-:-:S03]  /*218a0*/  SHF.L.U32 R3, R8, 0x1f, RZ ;  /* 0x0000001f08037819 */ /* 0x000fc600000006ff */
[----:B------:R-:W-:-:S04]  /*218b0*/  IMAD R2, R7, 0x8, R2 ;  /* 0x0000000807027824 */ /* 0x000fc800078e0202 */
[----:B------:R-:W1:Y:S02]  /*218c0*/  SYNCS.PHASECHK.TRANS64.TRYWAIT P0, [R2+URZ+0x36840], R3 ;  /* 0x03684003020075a7 */ /* 0x000e64000800017f */
[----:B-1----:R-:W-:Y:S05]  /*218d0*/  @!P0 BRA `(.L_x_3569) ;  /* 0x0000002c00f08947 */ /* 0x002fea0003800000 */
.L_x_3666:
        /* <DEDUP_REMOVED lines=11> */
.L_x_3570:
        /* <DEDUP_REMOVED lines=37> */
.L_x_3667:
        /* <DEDUP_REMOVED lines=10> */
.L_x_3572:
[----:B------:R-:W2:Y:S02]  /*21c80*/  LDL R3, [R1+0x10] ;  /* 0x0000100001037983 */ /* 0x000ea40000100800 */
[----:B--2---:R-:W-:-:S13]  /*21c90*/  LOP3.LUT P0, RZ, R3, 0x40, RZ, 0xc0, !PT ;  /* 0x0000004003ff7812 */ /* 0x004fda000780c0ff */
[----:B------:R-:W-:Y:S05]  /*21ca0*/  @P0 BRA `(.L_x_3573) ;  /* 0x0000000000040947 */ /* 0x000fea0003800000 */
[----:B------:R-:W-:Y:S01]  /*21cb0*/  BPT.TRAP 0x1 ;  /* 0x000000040000795c */ /* 0x000fe20000300000 */
.L_x_3573:
        /* <DEDUP_REMOVED lines=36> */
.L_x_3567:
[----:B------:R-:W-:Y:S05]  /*21f00*/  BSYNC B1 ;  /* 0x0000000000017941 */ /* 0x000fea0003800000 */
.L_x_3566:
[----:B------:R-:W-:Y:S01]  /*21f10*/  IADD3 R3, R7, 0x1, RZ ;  /* 0x0000000107037810 */ /* 0x000fe20007ffe0ff */
[----:B------:R-:W-:Y:S03]  /*21f20*/  BSSY B1, `(.L_x_3574) ;  /* 0x0000084000017945 */ /* 0x000fe60003800000 */
        /* <DEDUP_REMOVED lines=29> */
.L_x_3576:
[----:B------:R-:W2:Y:S01]  /*22100*/  S2R R3, SR_CgaCtaId ;  /* 0x0000000000037919 */ /* 0x000ea20000008800 */
[----:B------:R-:W-:-:S04]  /*22110*/  MOV R2, 0x400 ;  /* 0x0000040000027802 */ /* 0x000fc80000000f00 */
[----:B--2---:R-:W-:Y:S02]  /*22120*/  LEA R2, R3, R2, 0x18 ;  /* 0x0000000203027211 */ /* 0x004fe400078ec0ff */
[----:B------:R-:W-:-:S03]  /*22130*/  SHF.L.U32 R3, R13, 0x1f, RZ ;  /* 0x0000001f0d037819 */ /* 0x000fc600000006ff */
[----:B------:R-:W-:-:S04]  /*22140*/  IMAD R2, R14, 0x8, R2 ;  /* 0x000000080e027824 */ /* 0x000fc800078e0202 */
[----:B------:R-:W2:Y:S02]  /*22150*/  SYNCS.PHASECHK.TRANS64.TRYWAIT P0, [R2+URZ+0x36840], R3 ;  /* 0x03684003020075a7 */ /* 0x000ea4000800017f */
[----:B--2---:R-:W-:Y:S05]  /*22160*/  @!P0 BRA `(.L_x_3577) ;  /* 0x0000002400f48947 */ /* 0x004fea0003800000 */
.L_x_3668:
        /* <DEDUP_REMOVED lines=11> */
.L_x_3578:
        /* <DEDUP_REMOVED lines=19> */
[----:B------:R-:W-:Y:S01]  /*22350*/  R2UR UR8, R2 ;  /* 0x00000000020872ca */ /* 0x000fe200000e0000 */
[----:B------:R-:W-:-:S08]  /*22360*/  IMAD R2, R7, 0x8, R3 ;  /* 0x0000000807027824 */ /* 0x000fd000078e0203 */
[----:B------:R-:W-:-:S04]  /*22370*/  UIMAD UR11, UR11, 0x70, UR5 ;  /* 0x000000700b0b78a4 */ /* 0x000fc8000f8e0205 */
[----:B------:R-:W-:Y:S02]  /*22380*/  UIADD3 UR14, UR8, 0x21400, URZ ;  /* 0x00021400080e7890 */ /* 0x000fe4000fffe03f */
[----:B------:R-:W-:Y:S02]  /*22390*/  UIADD3.X UR5, URZ, UR37, URZ, UP0, !UPT ;  /* 0x000000253f057290 */ /* 0x000fe400087fe43f */
[----:B------:R-:W-:Y:S02]  /*223a0*/  UIADD3 UR15, UR8, 0x24c00, URZ ;  /* 0x00024c00080f7890 */ /* 0x000fe4000fffe03f */
[----:B------:R-:W-:-:S03]  /*223b0*/  UIADD3 UR16, UR8, 0x28400, URZ ;  /* 0x0002840008107890 */ /* 0x000fc6000fffe03f */
        /* <DEDUP_REMOVED lines=10> */
.L_x_3669:
        /* <DEDUP_REMOVED lines=10> */
.L_x_3580:
[----:B------:R-:W2:Y:S02]  /*22500*/  LDL R3, [R1+0x10] ;  /* 0x0000100001037983 */ /* 0x000ea40000100800 */
[----:B--2---:R-:W-:-:S13]  /*22510*/  LOP3.LUT P0, RZ, R3, 0x40, RZ, 0xc0, !PT ;  /* 0x0000004003ff7812 */ /* 0x004fda000780c0ff */
[----:B------:R-:W-:Y:S05]  /*22520*/  @P0 BRA `(.L_x_3581) ;  /* 0x0000000000040947 */ /* 0x000fea0003800000 */
[----:B------:R-:W-:Y:S01]  /*22530*/  BPT.TRAP 0x1 ;  /* 0x000000040000795c */ /* 0x000fe20000300000 */
.L_x_3581:
        /* <DEDUP_REMOVED lines=20> */
[----:B------:R-:W-:Y:S02]  /*22680*/  MOV R5, R10 ;  /* 0x0000000a00057202 */ /* 0x000fe40000000f00 */
        /* <DEDUP_REMOVED lines=13> */
.L_x_3575:
[----:B------:R-:W-:Y:S05]  /*22760*/  BSYNC B1 ;  /* 0x0000000000017941 */ /* 0x000fea0003800000 */
.L_x_3574:
[C---:B------:R-:W-:Y:S01]  /*22770*/  ISETP.GT.AND P0, PT, R6.reuse, 0x1, PT ;  /* 0x000000010600780c */ /* 0x040fe20003f04270 */
[----:B------:R-:W-:-:S12]  /*22780*/  VIADD R6, R6, 0xfffffffe ;  /* 0xfffffffe06067836 */ /* 0x000fd80000000000 */
[----:B------:R-:W-:Y:S05]  /*22790*/  @P0 BRA `(.L_x_3582) ;  /* 0xffffffec00b40947 */ /* 0x000fea000383ffff */
.L_x_3555:
[----:B------:R-:W-:Y:S05]  /*227a0*/  BSYNC B0 ;  /* 0x0000000000007941 */ /* 0x000fea0003800000 */
.L_x_3554:
        /* <DEDUP_REMOVED lines=17> */
.L_x_3584:
[----:B------:R-:W-:Y:S05]  /*228c0*/  BSYNC B0 ;  /* 0x0000000000007941 */ /* 0x000fea0003800000 */
.L_x_3583:
        /* <DEDUP_REMOVED lines=11> */
.L_x_3670:
        /* <DEDUP_REMOVED lines=10> */
.L_x_3588:
[----:B------:R-:W2:Y:S02]  /*22a20*/  LDL R0, [R1+0x10] ;  /* 0x0000100001007983 */ /* 0x000ea40000100800 */
[----:B--2---:R-:W-:-:S13]  /*22a30*/  LOP3.LUT P0, RZ, R0, 0x40, RZ, 0xc0, !PT ;  /* 0x0000004000ff7812 */ /* 0x004fda000780c0ff */
[----:B------:R-:W-:Y:S05]  /*22a40*/  @P0 BRA `(.L_x_3589) ;  /* 0x0000000000040947 */ /* 0x000fea0003800000 */
[----:B------:R-:W-:Y:S01]  /*22a50*/  BPT.TRAP 0x1 ;  /* 0x000000040000795c */ /* 0x000fe20000300000 */
.L_x_3589:
        /* <DEDUP_REMOVED lines=34> */
.L_x_3586:
[----:B------:R-:W-:Y:S05]  /*22c80*/  BSYNC B0 ;  /* 0x0000000000007941 */ /* 0x000fea0003800000 */
.L_x_3585:
        /* <DEDUP_REMOVED lines=9> */
.L_x_3539:
[----:B------:R-:W-:Y:S05]  /*22d20*/  BSYNC B6 ;  /* 0x0000000000067941 */ /* 0x000fea0003800000 */
.L_x_3537:
[----:B------:R-:W-:-:S03]  /*22d30*/  UMOV UR4, 0xffffffff ;  /* 0xffffffff00047882 */ /* 0x000fc60000000000 */
[----:B------:R-:W-:Y:S05]  /*22d40*/  BRA.DIV UR4, `(.L_x_3590) ;  /* 0x0000001e04387947 */ /* 0x000fea000b800000 */
[----:B------:R2:W3:Y:S04]  /*22d50*/  SHFL.IDX PT, R4, R16, RZ, 0x1f ;  /* 0x00001fff10047589 */ /* 0x0004e800000e0000 */
[----:B------:R2:W4:Y:S02]  /*22d60*/  SHFL.IDX PT, R5, R16, 0x1, 0x1f ;  /* 0x00201f0010057f89 */ /* 0x00052400000e0000 */
.L_x_3674:
        /* <DEDUP_REMOVED lines=13> */
.L_x_3592:
[----:B------:R-:W-:Y:S05]  /*22e40*/  BSYNC B0 ;  /* 0x0000000000007941 */ /* 0x000fea0003800000 */
.L_x_3591:
        /* <DEDUP_REMOVED lines=20> */
[----:B-1----:R-:W-:-:S04]  /*22f90*/  SEL R9, R14, RZ, P0 ;  /* 0x000000ff0e097207 */ /* 0x002fc80000000000 */
[----:B0-----:R-:W-:-:S05]  /*22fa0*/  IADD3 R2, R8, R9, RZ ;  /* 0x0000000908027210 */ /* 0x001fca0007ffe0ff */
[----:B------:R0:W1:Y:S02]  /*22fb0*/  SHFL.IDX PT, R14, R2, 0x1f, 0x1f ;  /* 0x03e01f00020e7f89 */ /* 0x00006400000e0000 */
.L_x_3682:
[----:B------:R-:W-:Y:S02]  /*22fc0*/  ULDC UR4, c[0x0][0xc10] ;  /* 0x0003040000047ab9 */ /* 0x000fe40000000800 */
[----:B--2---:R-:W-:-:S04]  /*22fd0*/  IMAD.U32 R16, RZ, RZ, UR4 ;  /* 0x00000004ff107e24 */ /* 0x004fc8000f8e00ff */
[----:B-1----:R-:W-:-:S04]  /*22fe0*/  IMAD R14, R14, R16, RZ ;  /* 0x000000100e0e7224 */ /* 0x002fc800078e02ff */
[----:B----4-:R-:W-:-:S05]  /*22ff0*/  IMAD.IADD R5, R5, 0x1, R14 ;  /* 0x0000000105057824 */ /* 0x010fca00078e020e */
[----:B---3--:R-:W-:-:S13]  /*23000*/  ISETP.GT.AND P0, PT, R5, R4, PT ;  /* 0x000000040500720c */ /* 0x008fda0003f04270 */
[----:B------:R-:W-:Y:S05]  /*23010*/  @P0 BRA `(.L_x_3594) ;  /* 0x0000000000b40947 */ /* 0x000fea0003800000 */
[----:B------:R-:W1:Y:S02]  /*23020*/  LDC R0, c[0x0][0xc14] ;  /* 0x00030500ff007b82 */ /* 0x000e640000000800 */
.L_x_3599:
[----:B------:R-:W-:-:S04]  /*23030*/  IADD3 R19, R19, 0x1f, RZ ;  /* 0x0000001f13137810 */ /* 0x000fc80007ffe0ff */
[----:B-1----:R-:W-:-:S13]  /*23040*/  ISETP.GE.AND P0, PT, R19, R0, PT ;  /* 0x000000001300720c */ /* 0x002fda0003f06270 */
[----:B------:R-:W-:Y:S05]  /*23050*/  @P0 BRA `(.L_x_3595) ;  /* 0x00000004005c0947 */ /* 0x000fea0003800000 */
[----:B------:R-:W1:Y:S01]  /*23060*/  S2R R6, SR_TID.X ;  /* 0x0000000000067919 */ /* 0x000e620000002100 */
[----:B------:R-:W-:Y:S01]  /*23070*/  BSSY B0, `(.L_x_3596) ;  /* 0x000000a000007945 */ /* 0x000fe20003800000 */
[----:B------:R-:W-:Y:S01]  /*23080*/  IMAD.MOV.U32 R3, RZ, RZ, RZ ;  /* 0x000000ffff037224 */ /* 0x000fe200078e00ff */
[----:B-1----:R-:W-:-:S04]  /*23090*/  LOP3.LUT R6, R6, 0x1f, RZ, 0xc0, !PT ;  /* 0x0000001f06067812 */ /* 0x002fc800078ec0ff */
[C---:B------:R-:W-:Y:S01]  /*230a0*/  ISETP.NE.AND P1, PT, R6.reuse, 0x1f, PT ;  /* 0x0000001f0600780c */ /* 0x040fe20003f25270 */
[----:B------:R-:W-:-:S05]  /*230b0*/  IMAD.IADD R7, R6, 0x1, R19 ;  /* 0x0000000106077824 */ /* 0x000fca00078e0213 */
[----:B------:R-:W-:-:S13]  /*230c0*/  ISETP.GE.OR P0, PT, R7, R0, !P1 ;  /* 0x000000000700720c */ /* 0x000fda0004f06670 */
[----:B------:R-:W-:Y:S05]  /*230d0*/  @P0 BRA `(.L_x_3597) ;  /* 0x00000000000c0947 */ /* 0x000fea0003800000 */
[----:B0-----:R-:W0:Y:S02]  /*230e0*/  LDC.64 R2, c[0x0][0xc58] ;  /* 0x00031600ff027b82 */ /* 0x001e240000000a00 */
[----:B0-----:R-:W-:-:S06]  /*230f0*/  IMAD.WIDE R2, R7, 0x4, R2 ;  /* 0x0000000407027825 */ /* 0x001fcc00078e0202 */
[----:B------:R1:W5:Y:S02]  /*23100*/  LDG.E R3, desc[UR60][R2.64] ;  /* 0x0000003c02037981 */ /* 0x000364000c1e1900 */
.L_x_3597:
[----:B------:R-:W-:Y:S05]  /*23110*/  BSYNC B0 ;  /* 0x0000000000007941 */ /* 0x000fea0003800000 */
.L_x_3596:
[----:B------:R-:W-:-:S03]  /*23120*/  UMOV UR4, 0xffffffff ;  /* 0xffffffff00047882 */ /* 0x000fc60000000000 */
[----:B------:R-:W-:Y:S05]  /*23130*/  BRA.DIV UR4, `(.L_x_3598) ;  /* 0x0000001e04587947 */ /* 0x000fea000b800000 */
[----:B-----5:R-:W0:Y:S01]  /*23140*/  SHFL.UP PT, R14, R3, 0x1, RZ ;  /* 0x04200000030e7989 */ /* 0x020e2200000e00ff */
[C---:B------:R-:W-:Y:S02]  /*23150*/  ISETP.NE.AND P0, PT, R6.reuse, RZ, PT ;  /* 0x000000ff0600720c */ /* 0x040fe40003f05270 */
[----:B------:R-:W-:Y:S02]  /*23160*/  ISETP.GE.U32.AND P1, PT, R6, 0x2, PT ;  /* 0x000000020600780c */ /* 0x000fe40003f26070 */
[----:B01----:R-:W-:Y:S02]  /*23170*/  SEL R2, R14, RZ, P0 ;  /* 0x000000ff0e027207 */ /* 0x003fe40000000000 */
        /* <DEDUP_REMOVED lines=17> */
.L_x_3690:
[----:B------:R-:W-:Y:S02]  /*23290*/  ULDC UR4, c[0x0][0xc10] ;  /* 0x0003040000047ab9 */ /* 0x000fe40000000800 */
[----:B------:R-:W-:-:S04]  /*232a0*/  IMAD.U32 R16, RZ, RZ, UR4 ;  /* 0x00000004ff107e24 */ /* 0x000fc8000f8e00ff */
[----:B-1----:R-:W-:-:S05]  /*232b0*/  IMAD R14, R14, R16, RZ ;  /* 0x000000100e0e7224 */ /* 0x002fca00078e02ff */
[----:B------:R-:W-:-:S04]  /*232c0*/  IADD3 R5, R14, R5, RZ ;  /* 0x000000050e057210 */ /* 0x000fc80007ffe0ff */
[----:B------:R-:W-:-:S13]  /*232d0*/  ISETP.GT.AND P0, PT, R5, R4, PT ;  /* 0x000000040500720c */ /* 0x000fda0003f04270 */
[----:B------:R-:W-:Y:S05]  /*232e0*/  @!P0 BRA `(.L_x_3599) ;  /* 0xfffffffc00508947 */ /* 0x000fea000383ffff */
.L_x_3594:
        /* <DEDUP_REMOVED lines=8> */
.L_x_3694:
[----:B------:R-:W-:Y:S01]  /*23370*/  ISETP.NE.AND P0, PT, R6, RZ, PT ;  /* 0x000000ff0600720c */ /* 0x000fe20003f05270 */
[----:B------:R-:W-:-:S12]  /*23380*/  IMAD.MOV.U32 R14, RZ, RZ, RZ ;  /* 0x000000ffff0e7224 */ /* 0x000fd800078e00ff */
[----:B------:R-:W-:Y:S05]  /*23390*/  @!P0 BRA `(.L_x_3601) ;  /* 0x0000000000108947 */ /* 0x000fea0003800000 */
[----:B------:R-:W-:Y:S01]  /*233a0*/  UMOV UR4, 0xffffffff ;  /* 0xffffffff00047882 */ /* 0x000fe20000000000 */
[----:B------:R-:W-:Y:S02]  /*233b0*/  IADD3 R12, R5, -0x1, RZ ;  /* 0xffffffff050c7810 */ /* 0x000fe40007ffe0ff */
[----:B------:R-:W-:Y:S05]  /*233c0*/  BRA.DIV UR4, `(.L_x_3602) ;  /* 0x0000001e04d07947 */ /* 0x000fea000b800000 */
[----:B------:R3:W4:Y:S02]  /*233d0*/  SHFL.IDX PT, R14, R2, R12, 0x1f ;  /* 0x00001f0c020e7589 */ /* 0x00072400000e0000 */
.L_x_3601:
[-C--:B--2---:R-:W-:Y:S01]  /*233e0*/  IABS R6, R17.reuse ;  /* 0x0000001100067213 */ /* 0x084fe20000000000 */
[----:B----4-:R-:W-:Y:S01]  /*233f0*/  IMAD R16, R14, R16, R7 ;  /* 0x000000100e107224 */ /* 0x010fe200078e0207 */
[----:B0--3--:R-:W-:Y:S01]  /*23400*/  MOV R2, RZ ;  /* 0x000000ff00027202 */ /* 0x009fe20000000f00 */
[----:B------:R-:W-:Y:S01]  /*23410*/  IMAD.IADD R19, R5, 0x1, R19 ;  /* 0x0000000105137824 */ /* 0x000fe200078e0213 */
[----:B------:R-:W0:Y:S01]  /*23420*/  I2F.RP R7, R6 ;  /* 0x0000000600077306 */ /* 0x000e220000209400 */
[----:B------:R-:W-:Y:S01]  /*23430*/  IMAD.IADD R4, R4, 0x1, -R16 ;  /* 0x0000000104047824 */ /* 0x000fe200078e0a10 */
[----:B------:R-:W-:-:S05]  /*23440*/  IABS R8, R17 ;  /* 0x0000001100087213 */ /* 0x000fca0000000000 */
[----:B------:R-:W-:Y:S01]  /*23450*/  IMAD.MOV R8, RZ, RZ, -R8 ;  /* 0x000000ffff087224 */ /* 0x000fe200078e0a08 */
[----:B0-----:R-:W0:Y:S02]  /*23460*/  MUFU.RCP R7, R7 ;  /* 0x0000000700077308 */ /* 0x001e240000001000 */
[----:B0-----:R-:W-:-:S06]  /*23470*/  VIADD R9, R7, 0xffffffe ;  /* 0x0ffffffe07097836 */ /* 0x001fcc0000000000 */
[----:B-1----:R-:W0:Y:S02]  /*23480*/  F2I.FTZ.U32.TRUNC.NTZ R3, R9 ;  /* 0x0000000900037305 */ /* 0x002e24000021f000 */
[----:B0-----:R-:W-:-:S04]  /*23490*/  IMAD.MOV R11, RZ, RZ, -R3 ;  /* 0x000000ffff0b7224 */ /* 0x001fc800078e0a03 */
[----:B------:R-:W-:-:S04]  /*234a0*/  IMAD R11, R11, R6, RZ ;  /* 0x000000060b0b7224 */ /* 0x000fc800078e02ff */
[----:B------:R-:W-:Y:S01]  /*234b0*/  IMAD.HI.U32 R2, R3, R11, R2 ;  /* 0x0000000b03027227 */ /* 0x000fe200078e0002 */
[----:B------:R-:W-:-:S05]  /*234c0*/  IABS R3, R4 ;  /* 0x0000000400037213 */ /* 0x000fca0000000000 */
[----:B------:R-:W-:-:S04]  /*234d0*/  IMAD.HI.U32 R2, R2, R3, RZ ;  /* 0x0000000302027227 */ /* 0x000fc800078e00ff */
[----:B------:R-:W-:-:S05]  /*234e0*/  IMAD R3, R2, R8, R3 ;  /* 0x0000000802037224 */ /* 0x000fca00078e0203 */
[----:B------:R-:W-:-:S13]  /*234f0*/  ISETP.GT.U32.AND P0, PT, R6, R3, PT ;  /* 0x000000030600720c */ /* 0x000fda0003f04070 */
[----:B------:R-:W-:Y:S01]  /*23500*/  @!P0 IADD3 R3, R3, -R6, RZ ;  /* 0x8000000603038210 */ /* 0x000fe20007ffe0ff */
[----:B------:R-:W-:-:S03]  /*23510*/  @!P0 VIADD R2, R2, 0x1 ;  /* 0x0000000102028836 */ /* 0x000fc60000000000 */
[----:B------:R-:W-:Y:S02]  /*23520*/  ISETP.GE.U32.AND P0, PT, R3, R6, PT ;  /* 0x000000060300720c */ /* 0x000fe40003f06070 */
[----:B------:R-:W-:-:S11]  /*23530*/  LOP3.LUT R3, R4, R17, RZ, 0x3c, !PT ;  /* 0x0000001104037212 */ /* 0x000fd600078e3cff */
[----:B------:R-:W-:Y:S01]  /*23540*/  @P0 VIADD R2, R2, 0x1 ;  /* 0x0000000102020836 */ /* 0x000fe20000000000 */
[----:B------:R-:W-:-:S13]  /*23550*/  ISETP.GE.AND P0, PT, R3, RZ, PT ;  /* 0x000000ff0300720c */ /* 0x000fda0003f06270 */
[----:B------:R-:W-:Y:S02]  /*23560*/  @!P0 IADD3 R2, -R2, RZ, RZ ;  /* 0x000000ff02028210 */ /* 0x000fe40007ffe1ff */
[----:B------:R-:W-:-:S13]  /*23570*/  ISETP.NE.AND P0, PT, R17, RZ, PT ;  /* 0x000000ff1100720c */ /* 0x000fda0003f05270 */
[----:B------:R-:W-:-:S04]  /*23580*/  @!P0 LOP3.LUT R2, RZ, R17, RZ, 0x33, !PT ;  /* 0x00000011ff028212 */ /* 0x000fc800078e33ff */
[----:B------:R-:W-:Y:S01]  /*23590*/  MOV R18, R2 ;  /* 0x0000000200127202 */ /* 0x000fe20000000f00 */
[----:B------:R-:W-:-:S04]  /*235a0*/  IMAD.MOV R3, RZ, RZ, -R2 ;  /* 0x000000ffff037224 */ /* 0x000fc800078e0a02 */
[----:B------:R-:W-:Y:S01]  /*235b0*/  IMAD R17, R17, R3, R4 ;  /* 0x0000000311117224 */ /* 0x000fe200078e0204 */
[----:B------:R-:W-:Y:S06]  /*235c0*/  BRA `(.L_x_3603) ;  /* 0x00000000001c7947 */ /* 0x000fec0003800000 */
.L_x_3595:
[----:B------:R-:W-:Y:S01]  /*235d0*/  UMOV UR4, URZ ;  /* 0x0000003f00047c82 */ /* 0x000fe20008000000 */
[----:B------:R-:W-:Y:S01]  /*235e0*/  UMOV UR5, URZ ;  /* 0x0000003f00057c82 */ /* 0x000fe20008000000 */
[----:B------:R-:W-:Y:S01]  /*235f0*/  ULDC UR6, c[0x0][0xc14] ;  /* 0x0003050000067ab9 */ /* 0x000fe20000000800 */
[----:B------:R-:W-:Y:S01]  /*23600*/  IMAD.MOV.U32 R16, RZ, RZ, R4 ;  /* 0x000000ffff107224 */ /* 0x000fe200078e0004 */
[----:B------:R-:W-:Y:S01]  /*23610*/  MOV R18, UR5 ;  /* 0x0000000500127c02 */ /* 0x000fe20008000f00 */
[----:B------:R-:W-:Y:S02]  /*23620*/  IMAD.U32 R17, RZ, RZ, UR4 ;  /* 0x00000004ff117e24 */ /* 0x000fe4000f8e00ff */
[----:B------:R-:W-:-:S07]  /*23630*/  IMAD.U32 R19, RZ, RZ, UR6 ;  /* 0x00000006ff137e24 */ /* 0x000fce000f8e00ff */
.L_x_3603:
        /* <DEDUP_REMOVED lines=12> */
.L_x_3516:
[----:B0-----:R-:W2:Y:S01]  /*23700*/  LDL.LU R0, [R1+0x34] ;  /* 0x0000340001007983 */ /* 0x001ea20000300800 */
[----:B------:R-:W-:Y:S01]  /*23710*/  BSSY B0, `(.L_x_3605) ;  /* 0x000000b000007945 */ /* 0x000fe20003800000 */
[----:B------:R-:W0:Y:S01]  /*23720*/  S2R R5, SR_CgaCtaId ;  /* 0x0000000000057919 */ /* 0x000e220000008800 */
[----:B--2---:R-:W-:-:S05]  /*23730*/  VIADD R0, R0, 0x1 ;  /* 0x0000000100007836 */ /* 0x004fca0000000000 */
[----:B-1----:R-:W-:-:S04]  /*23740*/  LEA.HI R2, R0, R0, RZ, 0x1 ;  /* 0x0000000000027211 */ /* 0x002fc800078f08ff */
[----:B------:R-:W-:-:S04]  /*23750*/  LOP3.LUT R3, R2, 0xfffffffe, RZ, 0xc0, !PT ;  /* 0xfffffffe02037812 */ /* 0x000fc800078ec0ff */
[----:B------:R-:W-:Y:S02]  /*23760*/  IADD3 R3, R0, -R3, RZ ;  /* 0x8000000300037210 */ /* 0x000fe40007ffe0ff */
[----:B------:R-:W-:Y:S02]  /*23770*/  MOV R0, 0x400 ;  /* 0x0000040000007802 */ /* 0x000fe40000000f00 */
[----:B------:R-:W-:Y:S02]  /*23780*/  SHF.L.U32 R3, R3, 0x1f, RZ ;  /* 0x0000001f03037819 */ /* 0x000fe400000006ff */
[----:B0-----:R-:W-:-:S04]  /*23790*/  LEA R0, R5, R0, 0x18 ;  /* 0x0000000005007211 */ /* 0x001fc800078ec0ff */
[----:B------:R-:W0:Y:S02]  /*237a0*/  SYNCS.PHASECHK.TRANS64.TRYWAIT P0, [R0+URZ+0x36820], R3 ;  /* 0x03682003000075a7 */ /* 0x000e24000800017f */
[----:B0-----:R-:W-:Y:S05]  /*237b0*/  @!P0 BRA `(.L_x_3606) ;  /* 0x0000001800f88947 */ /* 0x001fea0003800000 */
.L_x_3697:
[----:B------:R-:W-:Y:S05]  /*237c0*/  BSYNC B0 ;  /* 0x0000000000007941 */ /* 0x000fea0003800000 */
.L_x_3605:
[----:B------:R-:W-:-:S03]  /*237d0*/  UMOV UR4, 0xffffffff ;  /* 0xffffffff00047882 */ /* 0x000fc60000000000 */
[----:B------:R-:W-:Y:S05]  /*237e0*/  BRA.DIV UR4, `(.L_x_3607) ;  /* 0x0000001e04007947 */ /* 0x000fea000b800000 */
[----:B------:R-:W1:Y:S02]  /*237f0*/  S2R R2, SR_TID.X ;  /* 0x0000000000027919 */ /* 0x000e640000002100 */
[----:B-1----:R-:W-:-:S04]  /*23800*/  SHF.R.U32.HI R2, RZ, 0x5, R2 ;  /* 0x00000005ff027819 */ /* 0x002fc80000011602 */
[----:B------:R-:W-:-:S05]  /*23810*/  LOP3.LUT R2, R2, 0x3, RZ, 0xc0, !PT ;  /* 0x0000000302027812 */ /* 0x000fca00078ec0ff */
[----:B------:R1:W2:Y:S02]  /*23820*/  SHFL.IDX PT, R14, R2, RZ, 0x1f ;  /* 0x00001fff020e7589 */ /* 0x0002a400000e0000 */
.L_x_3700:
[----:B--2---:R-:W-:-:S13]  /*23830*/  ISETP.NE.AND P0, PT, R14, RZ, PT ;  /* 0x000000ff0e00720c */ /* 0x004fda0003f05270 */
[----:B------:R-:W-:Y:S05]  /*23840*/  @P0 BRA `(.L_x_3297) ;  /* 0x00000000009c0947 */ /* 0x000fea0003800000 */
[----:B------:R-:W-:-:S03]  /*23850*/  UMOV UR4, 0xffffffff ;  /* 0xffffffff00047882 */ /* 0x000fc60000000000 */
[----:B------:R-:W-:Y:S05]  /*23860*/  BRA.DIV UR4, `(.L_x_3608) ;  /* 0x0000001e04147947 */ /* 0x000fea000b800000 */
[----:B------:R-:W-:-:S13]  /*23870*/  ELECT P6, URZ, PT ;  /* 0x00000000003f782f */ /* 0x000fda00038c0000 */
.L_x_3703:
        /* <DEDUP_REMOVED lines=8> */
.L_x_3609:
        /* <DEDUP_REMOVED lines=14> */
.L_x_3704:
[----:B------:R-:W1:Y:S02]  /*239e0*/  SYNCS.PHASECHK.TRANS64.TRYWAIT P0, [R7+URZ], R2 ;  /* 0x00000002070075a7 */ /* 0x000e64000800017f */
[----:B-1----:R-:W-:Y:S05]  /*239f0*/  @!P0 BRA `(.L_x_3611) ;  /* 0x0000001800e48947 */ /* 0x002fea0003800000 */
.L_x_3705:
[----:B------:R-:W-:Y:S05]  /*23a00*/  @!P2 BRA `(.L_x_3612) ;  /* 0x000000000004a947 */ /* 0x000fea0003800000 */
[----:B------:R-:W-:Y:S01]  /*23a10*/  BPT.TRAP 0x1 ;  /* 0x000000040000795c */ /* 0x000fe20000300000 */
.L_x_3612:
[----:B------:R-:W2:Y:S01]  /*23a20*/  LDL.LU R4, [R1] ;  /* 0x0000000001047983 */ /* 0x000ea20000300800 */
[----:B------:R-:W-:-:S05]  /*23a30*/  IADD3 R0, R0, 0x36860, RZ ;  /* 0x0003686000007810 */ /* 0x000fca0007ffe0ff */
[----:B--2---:R-:W-:-:S04]  /*23a40*/  IMAD R4, R4, 0x8, R0 ;  /* 0x0000000804047824 */ /* 0x004fc800078e0200 */
[----:B------:R-:W2:Y:S02]  /*23a50*/  SYNCS.PHASECHK.TRANS64.TRYWAIT P0, [R4+URZ], R5 ;  /* 0x00000005040075a7 */ /* 0x000ea4000800017f */
[----:B--2---:R-:W-:Y:S05]  /*23a60*/  @!P0 BRA `(.L_x_3613) ;  /* 0x0000001800dc8947 */ /* 0x004fea0003800000 */
.L_x_3706:
[----:B------:R-:W-:-:S07]  /*23a70*/  IMAD R3, R3, 0x8, R0 ;  /* 0x0000000803037824 */ /* 0x000fce00078e0200 */
.L_x_3614:
[----:B---3--:R3:W4:Y:S02]  /*23a80*/  SYNCS.PHASECHK.TRANS64.TRYWAIT P0, [R3+URZ], R2 ;  /* 0x00000002030075a7 */ /* 0x008724000800017f */
[----:B----4-:R-:W-:Y:S05]  /*23a90*/  @!P0 NANOSLEEP.SYNCS 0x989680 ;  /* 0x009896800000895d */ /* 0x010fea0003900000 */
[----:B------:R-:W4:Y:S02]  /*23aa0*/  @!P0 SYNCS.PHASECHK.TRANS64 P0, [R3+URZ], R2 ;  /* 0x00000002030085a7 */ /* 0x000f24000800007f */
[----:B----4-:R-:W-:Y:S05]  /*23ab0*/  @!P0 BRA `(.L_x_3614) ;  /* 0xfffffffc00f08947 */ /* 0x010fea000383ffff */
.L_x_3297:
[----:B------:R-:W-:Y:S05]  /*23ac0*/  BSYNC B7 ;  /* 0x0000000000077941 */ /* 0x000fea0003800000 */
.L_x_3294:
[----:B------:R-:W-:Y:S05]  /*23ad0*/  EXIT ;  /* 0x000000000000794d */ /* 0x000fea0003800000 */
.L_x_3315:
[----:B0-----:R0:W1:Y:S02]  /*23ae0*/  SYNCS.PHASECHK.TRANS64.TRYWAIT P5, [R43+URZ+0x36890], R100 ;  /* 0x036890642b0075a7 */ /* 0x00106400080a017f */
[----:B-1----:R-:W-:Y:S05]  /*23af0*/  @!P5 NANOSLEEP.SYNCS 0x989680 ;  /* 0x009896800000d95d */ /* 0x002fea0003900000 */
[----:B------:R-:W1:Y:S02]  /*23b00*/  @!P5 SYNCS.PHASECHK.TRANS64 P5, [R43+URZ+0x36890], R100 ;  /* 0x036890642b00d5a7 */ /* 0x000e6400080a007f */
[----:B-1----:R-:W-:Y:S05]  /*23b10*/  @!P5 BRA `(.L_x_3315) ;  /* 0xfffffffc00f0d947 */ /* 0x002fea000383ffff */
[----:B------:R-:W-:Y:S05]  /*23b20*/  BRA `(.L_x_3615) ;  /* 0xfffffdfc00047947 */ /* 0x000fea000383ffff */
.L_x_3369:
[----:B-1----:R1:W3:Y:S02]  /*23b30*/  SYNCS.PHASECHK.TRANS64.TRYWAIT P5, [R43+URZ+0x36890], R100 ;  /* 0x036890642b0075a7 */ /* 0x0022e400080a017f */
[----:B---3--:R-:W-:Y:S05]  /*23b40*/  @!P5 NANOSLEEP.SYNCS 0x989680 ;  /* 0x009896800000d95d */ /* 0x008fea0003900000 */
[----:B------:R-:W3:Y:S02]  /*23b50*/  @!P5 SYNCS.PHASECHK.TRANS64 P5, [R43+URZ+0x36890], R100 ;  /* 0x036890642b00d5a7 */ /* 0x000ee400080a007f */
[----:B---3--:R-:W-:Y:S05]  /*23b60*/  @!P5 BRA `(.L_x_3369) ;  /* 0xfffffffc00f0d947 */ /* 0x008fea000383ffff */
[----:B------:R-:W-:Y:S05]  /*23b70*/  BRA `(.L_x_3616) ;  /* 0xfffffe2c008c7947 */ /* 0x000fea000383ffff */
.L_x_3394:
[----:B-1----:R1:W2:Y:S02]  /*23b80*/  SYNCS.PHASECHK.TRANS64.TRYWAIT P3, [R43+URZ+0x36890], R100 ;  /* 0x036890642b0075a7 */ /* 0x0022a4000806017f */
[----:B--2---:R-:W-:Y:S05]  /*23b90*/  @!P3 NANOSLEEP.SYNCS 0x989680 ;  /* 0x009896800000b95d */ /* 0x004fea0003900000 */
[----:B------:R-:W2:Y:S02]  /*23ba0*/  @!P3 SYNCS.PHASECHK.TRANS64 P3, [R43+URZ+0x36890], R100 ;  /* 0x036890642b00b5a7 */ /* 0x000ea4000806007f */
[----:B--2---:R-:W-:Y:S05]  /*23bb0*/  @!P3 BRA `(.L_x_3394) ;  /* 0xfffffffc00f0b947 */ /* 0x004fea000383ffff */
[----:B------:R-:W-:Y:S05]  /*23bc0*/  BRA `(.L_x_3617) ;  /* 0xfffffe5c00a47947 */ /* 0x000fea000383ffff */
.L_x_3400:
[----:B0-----:R0:W1:Y:S02]  /*23bd0*/  SYNCS.PHASECHK.TRANS64.TRYWAIT P2, [R43+URZ+0x368b0], R100 ;  /* 0x0368b0642b0075a7 */ /* 0x001064000804017f */
[----:B-1----:R-:W-:Y:S05]  /*23be0*/  @!P2 NANOSLEEP.SYNCS 0x989680 ;  /* 0x009896800000a95d */ /* 0x002fea0003900000 */
[----:B------:R-:W1:Y:S02]  /*23bf0*/  @!P2 SYNCS.PHASECHK.TRANS64 P2, [R43+URZ+0x368b0], R100 ;  /* 0x0368b0642b00a5a7 */ /* 0x000e64000804007f */
[----:B-1----:R-:W-:Y:S05]  /*23c00*/  @!P2 BRA `(.L_x_3400) ;  /* 0xfffffffc00f0a947 */ /* 0x002fea000383ffff */
[----:B------:R-:W-:Y:S05]  /*23c10*/  BRA `(.L_x_3618) ;  /* 0xfffffe6000bc7947 */ /* 0x000fea000383ffff */
.L_x_3420:
        /* <DEDUP_REMOVED lines=8> */
.L_x_3620:
[----:B------:R-:W-:Y:S05]  /*23ca0*/  BSYNC B1 ;  /* 0x0000000000017941 */ /* 0x000fea0003800000 */
.L_x_3619:
[----:B------:R-:W-:Y:S05]  /*23cb0*/  BRA `(.L_x_3621) ;  /* 0xfffffe7800a07947 */ /* 0x000fea000383ffff */
.L_x_3421:
        /* <DEDUP_REMOVED lines=8> */
.L_x_3623:
[----:B------:R-:W-:Y:S05]  /*23d40*/  BSYNC B1 ;  /* 0x0000000000017941 */ /* 0x000fea0003800000 */
.L_x_3622:
[----:B------:R-:W-:Y:S05]  /*23d50*/  BRA `(.L_x_3624) ;  /* 0xfffffe7800847947 */ /* 0x000fea000383ffff */
.L_x_3422:
        /* <DEDUP_REMOVED lines=8> */
.L_x_3626:
[----:B------:R-:W-:Y:S05]  /*23de0*/  BSYNC B1 ;  /* 0x0000000000017941 */ /* 0x000fea0003800000 */
.L_x_3625:
[----:B------:R-:W-:Y:S05]  /*23df0*/  BRA `(.L_x_3627) ;  /* 0xfffffe7800687947 */ /* 0x000fea000383ffff */
.L_x_3423:
        /* <DEDUP_REMOVED lines=8> */
.L_x_3629:
[----:B------:R-:W-:Y:S05]  /*23e80*/  BSYNC B1 ;  /* 0x0000000000017941 */ /* 0x000fea0003800000 */
.L_x_3628:
[----:B------:R-:W-:Y:S05]  /*23e90*/  BRA `(.L_x_3630) ;  /* 0xfffffe78004c7947 */ /* 0x000fea000383ffff */
.L_x_3425:
[----:B0-----:R0:W1:Y:S02]  /*23ea0*/  SYNCS.PHASECHK.TRANS64.TRYWAIT P1, [R18+URZ+0x36800], R5 ;  /* 0x03680005120075a7 */ /* 0x001064000802017f */
[----:B-1----:R-:W-:Y:S05]  /*23eb0*/  @!P1 NANOSLEEP.SYNCS 0x989680 ;  /* 0x009896800000995d */ /* 0x002fea0003900000 */
[----:B------:R-:W1:Y:S02]  /*23ec0*/  @!P1 SYNCS.PHASECHK.TRANS64 P1, [R18+URZ+0x36800], R5 ;  /* 0x03680005120095a7 */ /* 0x000e64000802007f */
[----:B-1----:R-:W-:Y:S05]  /*23ed0*/  @!P1 BRA `(.L_x_3425) ;  /* 0xfffffffc00f09947 */ /* 0x002fea000383ffff */
[----:B------:R-:W-:Y:S05]  /*23ee0*/  BRA `(.L_x_3631) ;  /* 0xfffffe7800887947 */ /* 0x000fea000383ffff */
.L_x_3451:
        /* <DEDUP_REMOVED lines=8> */
.L_x_3633:
[----:B------:R-:W-:Y:S05]  /*23f70*/  BSYNC B1 ;  /* 0x0000000000017941 */ /* 0x000fea0003800000 */
.L_x_3632:
[----:B------:R-:W-:Y:S05]  /*23f80*/  BRA `(.L_x_3634) ;  /* 0xfffffe9c00fc7947 */ /* 0x000fea000383ffff */
.L_x_3452:
        /* <DEDUP_REMOVED lines=8> */
.L_x_3636:
[----:B------:R-:W-:Y:S05]  /*24010*/  BSYNC B1 ;  /* 0x0000000000017941 */ /* 0x000fea0003800000 */
.L_x_3635:
[----:B------:R-:W-:Y:S05]  /*24020*/  BRA `(.L_x_3637) ;  /* 0xfffffe9c00e07947 */ /* 0x000fea000383ffff */
.L_x_3453:
        /* <DEDUP_REMOVED lines=8> */
.L_x_3639:
[----:B------:R-:W-:Y:S05]  /*240b0*/  BSYNC B1 ;  /* 0x0000000000017941 */ /* 0x000fea0003800000 */
.L_x_3638:
[----:B------:R-:W-:Y:S05]  /*240c0*/  BRA `(.L_x_3640) ;  /* 0xfffffe9c00c47947 */ /* 0x000fea000383ffff */
.L_x_3454:
        /* <DEDUP_REMOVED lines=8> */
.L_x_3642:
[----:B------:R-:W-:Y:S05]  /*24150*/  BSYNC B1 ;  /* 0x0000000000017941 */ /* 0x000fea0003800000 */
.L_x_3641:
[----:B------:R-:W-:Y:S05]  /*24160*/  BRA `(.L_x_3643) ;  /* 0xfffffe9c00a87947 */ /* 0x000fea000383ffff */
.L_x_3456:
[----:B0-----:R0:W1:Y:S02]  /*24170*/  SYNCS.PHASECHK.TRANS64.TRYWAIT P0, [R18+URZ+0x36800], R5 ;  /* 0x03680005120075a7 */ /* 0x001064000800017f */
[----:B-1----:R-:W-:Y:S05]  /*24180*/  @!P0 NANOSLEEP.SYNCS 0x989680 ;  /* 0x009896800000895d */ /* 0x002fea0003900000 */
[----:B------:R-:W1:Y:S02]  /*24190*/  @!P0 SYNCS.PHASECHK.TRANS64 P0, [R18+URZ+0x36800], R5 ;  /* 0x03680005120085a7 */ /* 0x000e64000800007f */
[----:B-1----:R-:W-:Y:S05]  /*241a0*/  @!P0 BRA `(.L_x_3456) ;  /* 0xfffffffc00f08947 */ /* 0x002fea000383ffff */
[----:B------:R-:W-:Y:S05]  /*241b0*/  BRA `(.L_x_3644) ;  /* 0xfffffe9c00e47947 */ /* 0x000fea000383ffff */
.L_x_3470:
[----:B-1----:R1:W2:Y:S02]  /*241c0*/  SYNCS.PHASECHK.TRANS64.TRYWAIT P2, [R3+URZ+0x36830], R0 ;  /* 0x03683000030075a7 */ /* 0x0022a4000804017f */
[----:B--2---:R-:W-:Y:S05]  /*241d0*/  @!P2 NANOSLEEP.SYNCS 0x989680 ;  /* 0x009896800000a95d */ /* 0x004fea0003900000 */
[----:B------:R-:W2:Y:S02]  /*241e0*/  @!P2 SYNCS.PHASECHK.TRANS64 P2, [R3+URZ+0x36830], R0 ;  /* 0x036830000300a5a7 */ /* 0x000ea4000804007f */
[----:B--2---:R-:W-:Y:S05]  /*241f0*/  @!P2 BRA `(.L_x_3470) ;  /* 0xfffffffc00f0a947 */ /* 0x004fea000383ffff */
[----:B------:R-:W-:Y:S05]  /*24200*/  BRA `(.L_x_3469) ;  /* 0xfffffec000d07947 */ /* 0x000fea000383ffff */
.L_x_3477:
[----:B-1----:R1:W2:Y:S02]  /*24210*/  SYNCS.PHASECHK.TRANS64.TRYWAIT P2, [R13+URZ+0x36830], R4 ;  /* 0x036830040d0075a7 */ /* 0x0022a4000804017f */
[----:B--2---:R-:W-:Y:S05]  /*24220*/  @!P2 NANOSLEEP.SYNCS 0x989680 ;  /* 0x009896800000a95d */ /* 0x004fea0003900000 */
[----:B------:R-:W2:Y:S02]  /*24230*/  @!P2 SYNCS.PHASECHK.TRANS64 P2, [R13+URZ+0x36830], R4 ;  /* 0x036830040d00a5a7 */ /* 0x000ea4000804007f */
[----:B--2---:R-:W-:Y:S05]  /*24240*/  @!P2 BRA `(.L_x_3477) ;  /* 0xfffffffc00f0a947 */ /* 0x004fea000383ffff */
[----:B------:R-:W-:Y:S05]  /*24250*/  BRA `(.L_x_3476) ;  /* 0xffffff1400b87947 */ /* 0x000fea000383ffff */
.L_x_3482:
[----:B-1----:R1:W2:Y:S02]  /*24260*/  SYNCS.PHASECHK.TRANS64.TRYWAIT P2, [R11+URZ+0x36850], R0 ;  /* 0x036850000b0075a7 */ /* 0x0022a4000804017f */
[----:B--2---:R-:W-:Y:S05]  /*24270*/  @!P2 NANOSLEEP.SYNCS 0x989680 ;  /* 0x009896800000a95d */ /* 0x004fea0003900000 */
[----:B------:R-:W2:Y:S02]  /*24280*/  @!P2 SYNCS.PHASECHK.TRANS64 P2, [R11+URZ+0x36850], R0 ;  /* 0x036850000b00a5a7 */ /* 0x000ea4000804007f */
[----:B--2---:R-:W-:Y:S05]  /*24290*/  @!P2 BRA `(.L_x_3482) ;  /* 0xfffffffc00f0a947 */ /* 0x004fea000383ffff */
[----:B------:R-:W-:Y:S05]  /*242a0*/  BRA `(.L_x_3481) ;  /* 0xffffff4c00547947 */ /* 0x000fea000383ffff */
.L_x_3488:
[----:B-1----:R1:W2:Y:S02]  /*242b0*/  SYNCS.PHASECHK.TRANS64.TRYWAIT P0, [R11+URZ+0x36850], R2 ;  /* 0x036850020b0075a7 */ /* 0x0022a4000800017f */
[----:B--2---:R-:W-:Y:S05]  /*242c0*/  @!P0 NANOSLEEP.SYNCS 0x989680 ;  /* 0x009896800000895d */ /* 0x004fea0003900000 */
[----:B------:R-:W2:Y:S02]  /*242d0*/  @!P0 SYNCS.PHASECHK.TRANS64 P0, [R11+URZ+0x36850], R2 ;  /* 0x036850020b0085a7 */ /* 0x000ea4000800007f */
[----:B--2---:R-:W-:Y:S05]  /*242e0*/  @!P0 BRA `(.L_x_3488) ;  /* 0xfffffffc00f08947 */ /* 0x004fea000383ffff */
[----:B------:R-:W-:Y:S05]  /*242f0*/  BRA `(.L_x_3487) ;  /* 0xffffff68004c7947 */ /* 0x000fea000383ffff */
.L_x_3520:
[----:B------:R-:W0:Y:S01]  /*24300*/  S2R R11, SR_TID.X ;  /* 0x00000000000b7919 */ /* 0x000e220000002100 */
[----:B------:R-:W-:Y:S01]  /*24310*/  BSSY B1, `(.L_x_3645) ;  /* 0x000000a000017945 */ /* 0x000fe20003800000 */
[----:B------:R-:W-:Y:S01]  /*24320*/  MOV R12, RZ ;  /* 0x000000ff000c7202 */ /* 0x000fe20000000f00 */
[----:B------:R-:W-:Y:S01]  /*24330*/  IMAD.MOV.U32 R15, RZ, RZ, -0x1 ;  /* 0xffffffffff0f7424 */ /* 0x000fe200078e00ff */
[----:B0-----:R-:W-:-:S04]  /*24340*/  SHF.R.U32.HI R11, RZ, 0x5, R11 ;  /* 0x00000005ff0b7819 */ /* 0x001fc8000001160b */
[----:B------:R-:W-:-:S05]  /*24350*/  LOP3.LUT R11, R11, 0x3, RZ, 0xc0, !PT ;  /* 0x000000030b0b7812 */ /* 0x000fca00078ec0ff */
[----:B------:R-:W-:Y:S02]  /*24360*/  IMAD.MOV.U32 R13, RZ, RZ, R11 ;  /* 0x000000ffff0d7224 */ /* 0x000fe400078e000b */
[----:B------:R-:W-:-:S07]  /*24370*/  IMAD.MOV.U32 R11, RZ, RZ, 0x1f ;  /* 0x0000001fff0b7424 */ /* 0x000fce00078e00ff */
[----:B-----5:R-:W-:Y:S05]  /*24380*/  WARPSYNC.COLLECTIVE R15, `(.L_x_3646) ;  /* 0x000000000f087348 */ /* 0x020fea0003c00000 */
[----:B------:R0:W1:Y:S02]  /*24390*/  SHFL.IDX P6, R14, R13, R12, R11 ;  /* 0x0000000c0d0e7389 */ /* 0x00006400000c000b */
[----:B01---5:R-:W-:Y:S01]  /*243a0*/  ENDCOLLECTIVE ;  /* 0x000000000000791b */ /* 0x023fe20003800000 */
.L_x_3646:
[----:B------:R-:W-:Y:S05]  /*243b0*/  BSYNC B1 ;  /* 0x0000000000017941 */ /* 0x000fea0003800000 */
.L_x_3645:
[----:B------:R-:W-:Y:S05]  /*243c0*/  BRA `(.L_x_3647) ;  /* 0xffffffa800607947 */ /* 0x000fea000383ffff */
.L_x_3521:
[----:B------:R-:W-:Y:S01]  /*243d0*/  BSSY B1, `(.L_x_3648) ;  /* 0x0000006000017945 */ /* 0x000fe20003800000 */
[----:B------:R-:W-:-:S07]  /*243e0*/  MOV R15, 0xffffffff ;  /* 0xffffffff000f7802 */ /* 0x000fce0000000f00 */
[----:B-----5:R-:W-:Y:S05]  /*243f0*/  WARPSYNC.COLLECTIVE R15, `(.L_x_3649) ;  /* 0x000000000f0c7348 */ /* 0x020fea0003c00000 */
[----:B------:R-:W-:Y:S02]  /*24400*/  ELECT P6, UR62, PT ;  /* 0x00000000003e782f */ /* 0x000fe400038c0000 */
[----:B------:R-:W-:Y:S01]  /*24410*/  MOV R14, UR62 ;  /* 0x0000003e000e7c02 */ /* 0x000fe20008000f00 */
[----:B-----5:R-:W-:Y:S10]  /*24420*/  ENDCOLLECTIVE ;  /* 0x000000000000791b */ /* 0x020ff40003800000 */
.L_x_3649:
[----:B------:R-:W-:Y:S05]  /*24430*/  BSYNC B1 ;  /* 0x0000000000017941 */ /* 0x000fea0003800000 */
.L_x_3648:
[----:B------:R-:W-:Y:S05]  /*24440*/  BRA `(.L_x_3650) ;  /* 0xffffffa8004c7947 */ /* 0x000fea000383ffff */
.L_x_3523:
[----:B0-----:R0:W1:Y:S02]  /*24450*/  SYNCS.PHASECHK.TRANS64.TRYWAIT P0, [R9+URZ+0x36820], R5 ;  /* 0x03682005090075a7 */ /* 0x001064000800017f */
[----:B-1----:R-:W-:Y:S05]  /*24460*/  @!P0 NANOSLEEP.SYNCS 0x989680 ;  /* 0x009896800000895d */ /* 0x002fea0003900000 */
[----:B------:R-:W1:Y:S02]  /*24470*/  @!P0 SYNCS.PHASECHK.TRANS64 P0, [R9+URZ+0x36820], R5 ;  /* 0x03682005090085a7 */ /* 0x000e64000800007f */
[----:B-1----:R-:W-:Y:S05]  /*24480*/  @!P0 BRA `(.L_x_3523) ;  /* 0xfffffffc00f08947 */ /* 0x002fea000383ffff */
[----:B------:R-:W-:Y:S05]  /*24490*/  BRA `(.L_x_3651) ;  /* 0xffffffa800687947 */ /* 0x000fea000383ffff */
.L_x_3526:
[----:B0-----:R0:W1:Y:S02]  /*244a0*/  SYNCS.PHASECHK.TRANS64.TRYWAIT P0, [R5+URZ+0x368a0], R10 ;  /* 0x0368a00a050075a7 */ /* 0x001064000800017f */
[----:B-1----:R-:W-:Y:S05]  /*244b0*/  @!P0 NANOSLEEP.SYNCS 0x989680 ;  /* 0x009896800000895d */ /* 0x002fea0003900000 */
[----:B------:R-:W1:Y:S02]  /*244c0*/  @!P0 SYNCS.PHASECHK.TRANS64 P0, [R5+URZ+0x368a0], R10 ;  /* 0x0368a00a050085a7 */ /* 0x000e64000800007f */
[----:B-1----:R-:W-:Y:S05]  /*244d0*/  @!P0 BRA `(.L_x_3526) ;  /* 0xfffffffc00f08947 */ /* 0x002fea000383ffff */
[----:B------:R-:W-:Y:S05]  /*244e0*/  BRA `(.L_x_3652) ;  /* 0xffffffa800787947 */ /* 0x000fea000383ffff */
.L_x_3528:
[----:B-1----:R1:W2:Y:S02]  /*244f0*/  SYNCS.PHASECHK.TRANS64.TRYWAIT P0, [R5+URZ+0x368c0], R10 ;  /* 0x0368c00a050075a7 */ /* 0x0022a4000800017f */
[----:B--2---:R-:W-:Y:S05]  /*24500*/  @!P0 NANOSLEEP.SYNCS 0x989680 ;  /* 0x009896800000895d */ /* 0x004fea0003900000 */
[----:B------:R-:W2:Y:S02]  /*24510*/  @!P0 SYNCS.PHASECHK.TRANS64 P0, [R5+URZ+0x368c0], R10 ;  /* 0x0368c00a050085a7 */ /* 0x000ea4000800007f */
[----:B--2---:R-:W-:Y:S05]  /*24520*/  @!P0 BRA `(.L_x_3528) ;  /* 0xfffffffc00f08947 */ /* 0x004fea000383ffff */
[----:B------:R-:W-:Y:S05]  /*24530*/  BRA `(.L_x_3653) ;  /* 0xffffffac00047947 */ /* 0x000fea000383ffff */
.L_x_3532:
[----:B0-----:R0:W1:Y:S02]  /*24540*/  SYNCS.PHASECHK.TRANS64.TRYWAIT P0, [R6+URZ+0x368a0], R7 ;  /* 0x0368a007060075a7 */ /* 0x001064000800017f */
[----:B-1----:R-:W-:Y:S05]  /*24550*/  @!P0 NANOSLEEP.SYNCS 0x989680 ;  /* 0x009896800000895d */ /* 0x002fea0003900000 */
[----:B------:R-:W1:Y:S02]  /*24560*/  @!P0 SYNCS.PHASECHK.TRANS64 P0, [R6+URZ+0x368a0], R7 ;  /* 0x0368a007060085a7 */ /* 0x000e64000800007f */
[----:B-1----:R-:W-:Y:S05]  /*24570*/  @!P0 BRA `(.L_x_3532) ;  /* 0xfffffffc00f08947 */ /* 0x002fea000383ffff */
[----:B------:R-:W-:Y:S05]  /*24580*/  BRA `(.L_x_3654) ;  /* 0xffffffac00d87947 */ /* 0x000fea000383ffff */
.L_x_3534:
[----:B-1----:R1:W2:Y:S02]  /*24590*/  SYNCS.PHASECHK.TRANS64.TRYWAIT P1, [R6+URZ+0x368c0], R7 ;  /* 0x0368c007060075a7 */ /* 0x0022a4000802017f */
[----:B--2---:R-:W-:Y:S05]  /*245a0*/  @!P1 NANOSLEEP.SYNCS 0x989680 ;  /* 0x009896800000995d */ /* 0x004fea0003900000 */
[----:B------:R-:W2:Y:S02]  /*245b0*/  @!P1 SYNCS.PHASECHK.TRANS64 P1, [R6+URZ+0x368c0], R7 ;  /* 0x0368c007060095a7 */ /* 0x000ea4000802007f */
[----:B--2---:R-:W-:Y:S05]  /*245c0*/  @!P1 BRA `(.L_x_3534) ;  /* 0xfffffffc00f09947 */ /* 0x004fea000383ffff */
[----:B------:R-:W-:Y:S05]  /*245d0*/  BRA `(.L_x_3655) ;  /* 0xffffffb0005c7947 */ /* 0x000fea000383ffff */
.L_x_3546:
        /* <DEDUP_REMOVED lines=11> */
.L_x_3657:
[----:B------:R-:W-:Y:S05]  /*24690*/  BSYNC B0 ;  /* 0x0000000000007941 */ /* 0x000fea0003800000 */
.L_x_3656:
[----:B------:R-:W-:Y:S05]  /*246a0*/  BRA `(.L_x_3658) ;  /* 0xffffffbc00647947 */ /* 0x000fea000383ffff */
.L_x_3547:
[----:B------:R-:W-:Y:S01]  /*246b0*/  BSSY B0, `(.L_x_3659) ;  /* 0x0000006000007945 */ /* 0x000fe20003800000 */
[----:B------:R-:W-:-:S07]  /*246c0*/  IMAD.MOV.U32 R15, RZ, RZ, -0x1 ;  /* 0xffffffffff0f7424 */ /* 0x000fce00078e00ff */
[----:B------:R-:W-:Y:S05]  /*246d0*/  WARPSYNC.COLLECTIVE R15, `(.L_x_3660) ;  /* 0x000000000f0c7348 */ /* 0x000fea0003c00000 */
[----:B------:R-:W-:Y:S02]  /*246e0*/  ELECT P6, UR62, PT ;  /* 0x00000000003e782f */ /* 0x000fe400038c0000 */
[----:B------:R-:W-:Y:S01]  /*246f0*/  MOV R14, UR62 ;  /* 0x0000003e000e7c02 */ /* 0x000fe20008000f00 */
[----:B------:R-:W-:Y:S10]  /*24700*/  ENDCOLLECTIVE ;  /* 0x000000000000791b */ /* 0x000ff40003800000 */
.L_x_3660:
[----:B------:R-:W-:Y:S05]  /*24710*/  BSYNC B0 ;  /* 0x0000000000007941 */ /* 0x000fea0003800000 */
.L_x_3659:
[----:B------:R-:W-:Y:S05]  /*24720*/  BRA `(.L_x_3661) ;  /* 0xffffffbc005c7947 */ /* 0x000fea000383ffff */
.L_x_3550:
[----:B0-----:R0:W1:Y:S02]  /*24730*/  SYNCS.PHASECHK.TRANS64.TRYWAIT P0, [R6+URZ+0x36840], R7 ;  /* 0x03684007060075a7 */ /* 0x001064000800017f */
[----:B-1----:R-:W-:Y:S05]  /*24740*/  @!P0 NANOSLEEP.SYNCS 0x989680 ;  /* 0x009896800000895d */ /* 0x002fea0003900000 */
[----:B------:R-:W1:Y:S02]  /*24750*/  @!P0 SYNCS.PHASECHK.TRANS64 P0, [R6+URZ+0x36840], R7 ;  /* 0x03684007060085a7 */ /* 0x000e64000800007f */
[----:B-1----:R-:W-:Y:S05]  /*24760*/  @!P0 BRA `(.L_x_3550) ;  /* 0xfffffffc00f08947 */ /* 0x002fea000383ffff */
[----:B------:R-:W-:Y:S05]  /*24770*/  BRA `(.L_x_3662) ;  /* 0xffffffbc00cc7947 */ /* 0x000fea000383ffff */
.L_x_3553:
        /* <DEDUP_REMOVED lines=8> */
.L_x_3561:
[----:B0-----:R0:W1:Y:S02]  /*24800*/  SYNCS.PHASECHK.TRANS64.TRYWAIT P0, [R8+URZ+0x36840], R9 ;  /* 0x03684009080075a7 */ /* 0x001064000800017f */
[----:B-1----:R-:W-:Y:S05]  /*24810*/  @!P0 NANOSLEEP.SYNCS 0x989680 ;  /* 0x009896800000895d */ /* 0x002fea0003900000 */
[----:B------:R-:W1:Y:S02]  /*24820*/  @!P0 SYNCS.PHASECHK.TRANS64 P0, [R8+URZ+0x36840], R9 ;  /* 0x03684009080085a7 */ /* 0x000e64000800007f */
[----:B-1----:R-:W-:Y:S05]  /*24830*/  @!P0 BRA `(.L_x_3561) ;  /* 0xfffffffc00f08947 */ /* 0x002fea000383ffff */
[----:B------:R-:W-:Y:S05]  /*24840*/  BRA `(.L_x_3664) ;  /* 0xffffffc400dc7947 */ /* 0x000fea000383ffff */
.L_x_3563:
[----:B0-----:R0:W1:Y:S02]  /*24850*/  SYNCS.PHASECHK.TRANS64.TRYWAIT P0, [R8+URZ+0x36860], R9 ;  /* 0x03686009080075a7 */ /* 0x001064000800017f */
[----:B-1----:R-:W-:Y:S05]  /*24860*/  @!P0 NANOSLEEP.SYNCS 0x989680 ;  /* 0x009896800000895d */ /* 0x002fea0003900000 */
[----:B------:R-:W1:Y:S02]  /*24870*/  @!P0 SYNCS.PHASECHK.TRANS64 P0, [R8+URZ+0x36860], R9 ;  /* 0x03686009080085a7 */ /* 0x000e64000800007f */
[----:B-1----:R-:W-:Y:S05]  /*24880*/  @!P0 BRA `(.L_x_3563) ;  /* 0xfffffffc00f08947 */ /* 0x002fea000383ffff */
[----:B------:R-:W-:Y:S05]  /*24890*/  BRA `(.L_x_3665) ;  /* 0xffffffc800887947 */ /* 0x000fea000383ffff */
.L_x_3569:
[----:B-1----:R1:W2:Y:S02]  /*248a0*/  SYNCS.PHASECHK.TRANS64.TRYWAIT P0, [R2+URZ+0x36840], R3 ;  /* 0x03684003020075a7 */ /* 0x0022a4000800017f */
[----:B--2---:R-:W-:Y:S05]  /*248b0*/  @!P0 NANOSLEEP.SYNCS 0x989680 ;  /* 0x009896800000895d */ /* 0x004fea0003900000 */
[----:B------:R-:W2:Y:S02]  /*248c0*/  @!P0 SYNCS.PHASECHK.TRANS64 P0, [R2+URZ+0x36840], R3 ;  /* 0x03684003020085a7 */ /* 0x000ea4000800007f */
[----:B--2---:R-:W-:Y:S05]  /*248d0*/  @!P0 BRA `(.L_x_3569) ;  /* 0xfffffffc00f08947 */ /* 0x004fea000383ffff */
[----:B------:R-:W-:Y:S05]  /*248e0*/  BRA `(.L_x_3666) ;  /* 0xffffffcc00fc7947 */ /* 0x000fea000383ffff */
.L_x_3571:
[----:B0-----:R0:W1:Y:S02]  /*248f0*/  SYNCS.PHASECHK.TRANS64.TRYWAIT P0, [R2+URZ+0x36860], R3 ;  /* 0x03686003020075a7 */ /* 0x001064000800017f */
[----:B-1----:R-:W-:Y:S05]  /*24900*/  @!P0 NANOSLEEP.SYNCS 0x989680 ;  /* 0x009896800000895d */ /* 0x002fea0003900000 */
[----:B------:R-:W1:Y:S02]  /*24910*/  @!P0 SYNCS.PHASECHK.TRANS64 P0, [R2+URZ+0x36860], R3 ;  /* 0x03686003020085a7 */ /* 0x000e64000800007f */
[----:B-1----:R-:W-:Y:S05]  /*24920*/  @!P0 BRA `(.L_x_3571) ;  /* 0xfffffffc00f08947 */ /* 0x002fea000383ffff */
[----:B------:R-:W-:Y:S05]  /*24930*/  BRA `(.L_x_3667) ;  /* 0xffffffd000a87947 */ /* 0x000fea000383ffff */
.L_x_3577:
[----:B--2---:R2:W3:Y:S02]  /*24940*/  SYNCS.PHASECHK.TRANS64.TRYWAIT P0, [R2+URZ+0x36840], R3 ;  /* 0x03684003020075a7 */ /* 0x0044e4000800017f */
[----:B---3--:R-:W-:Y:S05]  /*24950*/  @!P0 NANOSLEEP.SYNCS 0x989680 ;  /* 0x009896800000895d */ /* 0x008fea0003900000 */
[----:B------:R-:W3:Y:S02]  /*24960*/  @!P0 SYNCS.PHASECHK.TRANS64 P0, [R2+URZ+0x36840], R3 ;  /* 0x03684003020085a7 */ /* 0x000ee4000800007f */
[----:B---3--:R-:W-:Y:S05]  /*24970*/  @!P0 BRA `(.L_x_3577) ;  /* 0xfffffffc00f08947 */ /* 0x008fea000383ffff */
[----:B------:R-:W-:Y:S05]  /*24980*/  BRA `(.L_x_3668) ;  /* 0xffffffd400f87947 */ /* 0x000fea000383ffff */
.L_x_3579:
[----:B0-----:R0:W1:Y:S02]  /*24990*/  SYNCS.PHASECHK.TRANS64.TRYWAIT P0, [R2+URZ+0x36860], R8 ;  /* 0x03686008020075a7 */ /* 0x001064000800017f */
[----:B-1----:R-:W-:Y:S05]  /*249a0*/  @!P0 NANOSLEEP.SYNCS 0x989680 ;  /* 0x009896800000895d */ /* 0x002fea0003900000 */
[----:B------:R-:W1:Y:S02]  /*249b0*/  @!P0 SYNCS.PHASECHK.TRANS64 P0, [R2+URZ+0x36860], R8 ;  /* 0x03686008020085a7 */ /* 0x000e64000800007f */
[----:B-1----:R-:W-:Y:S05]  /*249c0*/  @!P0 BRA `(.L_x_3579) ;  /* 0xfffffffc00f08947 */ /* 0x002fea000383ffff */
[----:B------:R-:W-:Y:S05]  /*249d0*/  BRA `(.L_x_3669) ;  /* 0xffffffd800a07947 */ /* 0x000fea000383ffff */
.L_x_3587:
[----:B-1----:R1:W2:Y:S02]  /*249e0*/  SYNCS.PHASECHK.TRANS64.TRYWAIT P0, [R3+URZ+0x36860], R0 ;  /* 0x03686000030075a7 */ /* 0x0022a4000800017f */
[----:B--2---:R-:W-:Y:S05]  /*249f0*/  @!P0 NANOSLEEP.SYNCS 0x989680 ;  /* 0x009896800000895d */ /* 0x004fea0003900000 */
[----:B------:R-:W2:Y:S02]  /*24a00*/  @!P0 SYNCS.PHASECHK.TRANS64 P0, [R3+URZ+0x36860], R0 ;  /* 0x03686000030085a7 */ /* 0x000ea4000800007f */
[----:B--2---:R-:W-:Y:S05]  /*24a10*/  @!P0 BRA `(.L_x_3587) ;  /* 0xfffffffc00f08947 */ /* 0x004fea000383ffff */
[----:B------:R-:W-:Y:S05]  /*24a20*/  BRA `(.L_x_3670) ;  /* 0xffffffdc00d47947 */ /* 0x000fea000383ffff */
.L_x_3590:
[----:B------:R-:W-:Y:S01]  /*24a30*/  BSSY B0, `(.L_x_3671) ;  /* 0x0000008000007945 */ /* 0x000fe20003800000 */
[----:B0-----:R-:W-:Y:S01]  /*24a40*/  MOV R13, R16 ;  /* 0x00000010000d7202 */ /* 0x001fe20000000f00 */
[----:B------:R-:W-:Y:S01]  /*24a50*/  IMAD.MOV.U32 R12, RZ, RZ, RZ ;  /* 0x000000ffff0c7224 */ /* 0x000fe200078e00ff */
[----:B------:R-:W-:Y:S01]  /*24a60*/  MOV R15, 0xffffffff ;  /* 0xffffffff000f7802 */ /* 0x000fe20000000f00 */
[----:B------:R-:W-:-:S07]  /*24a70*/  IMAD.MOV.U32 R11, RZ, RZ, 0x1f ;  /* 0x0000001fff0b7424 */ /* 0x000fce00078e00ff */
[----:B-1---5:R-:W-:Y:S05]  /*24a80*/  WARPSYNC.COLLECTIVE R15, `(.L_x_3672) ;  /* 0x000000000f087348 */ /* 0x022fea0003c00000 */
[----:B------:R0:W2:Y:S02]  /*24a90*/  SHFL.IDX P6, R14, R13, R12, R11 ;  /* 0x0000000c0d0e7389 */ /* 0x0000a400000c000b */
[----:B012--5:R-:W-:Y:S01]  /*24aa0*/  ENDCOLLECTIVE ;  /* 0x000000000000791b */ /* 0x027fe20003800000 */
.L_x_3672:
[----:B------:R-:W-:Y:S05]  /*24ab0*/  BSYNC B0 ;  /* 0x0000000000007941 */ /* 0x000fea0003800000 */
.L_x_3671:
        /* <DEDUP_REMOVED lines=8> */
.L_x_3673:
[----:B------:R-:W-:Y:S01]  /*24b40*/  MOV R5, R14 ;  /* 0x0000000e00057202 */ /* 0x000fe20000000f00 */
[----:B------:R-:W-:Y:S06]  /*24b50*/  BRA `(.L_x_3674) ;  /* 0xffffffe000847947 */ /* 0x000fec000383ffff */
.L_x_3593:
[----:B------:R-:W-:Y:S01]  /*24b60*/  BSSY B0, `(.L_x_3675) ;  /* 0x0000008000007945 */ /* 0x000fe20003800000 */
[----:B-----5:R-:W-:Y:S01]  /*24b70*/  IMAD.MOV.U32 R13, RZ, RZ, R3 ;  /* 0x000000ffff0d7224 */ /* 0x020fe200078e0003 */
[----:B------:R-:W-:Y:S01]  /*24b80*/  MOV R12, 0x1 ;  /* 0x00000001000c7802 */ /* 0x000fe20000000f00 */
[----:B------:R-:W-:Y:S01]  /*24b90*/  IMAD.MOV.U32 R11, RZ, RZ, RZ ;  /* 0x000000ffff0b7224 */ /* 0x000fe200078e00ff */
[----:B------:R-:W-:-:S07]  /*24ba0*/  MOV R15, 0xffffffff ;  /* 0xffffffff000f7802 */ /* 0x000fce0000000f00 */
[----:B0-234-:R-:W-:Y:S05]  /*24bb0*/  WARPSYNC.COLLECTIVE R15, `(.L_x_3676) ;  /* 0x000000000f087348 */ /* 0x01dfea0003c00000 */
[----:B------:R1:W0:Y:S02]  /*24bc0*/  SHFL.UP P6, R14, R13, R12, R11 ;  /* 0x0400000c0d0e7389 */ /* 0x00022400000c000b */
[----:B01234-:R-:W-:Y:S01]  /*24bd0*/  ENDCOLLECTIVE ;  /* 0x000000000000791b */ /* 0x01ffe20003800000 */
.L_x_3676:
[----:B------:R-:W-:Y:S05]  /*24be0*/  BSYNC B0 ;  /* 0x0000000000007941 */ /* 0x000fea0003800000 */
.L_x_3675:
        /* <DEDUP_REMOVED lines=10> */
.L_x_3677:
        /* <DEDUP_REMOVED lines=8> */
.L_x_3678:
        /* <DEDUP_REMOVED lines=8> */
.L_x_3679:
        /* <DEDUP_REMOVED lines=8> */
.L_x_3680:
        /* <DEDUP_REMOVED lines=8> */
.L_x_3681:
[----:B------:R-:W-:Y:S05]  /*24e90*/  BRA `(.L_x_3682) ;  /* 0xffffffe000487947 */ /* 0x000fea000383ffff */
.L_x_3598:
[----:B------:R-:W-:Y:S01]  /*24ea0*/  BSSY B0, `(.L_x_3683) ;  /* 0x0000008000007945 */ /* 0x000fe20003800000 */
[----:B-----5:R-:W-:Y:S01]  /*24eb0*/  MOV R13, R3 ;  /* 0x00000003000d7202 */ /* 0x020fe20000000f00 */
[----:B------:R-:W-:Y:S01]  /*24ec0*/  IMAD.MOV.U32 R12, RZ, RZ, 0x1 ;  /* 0x00000001ff0c7424 */ /* 0x000fe200078e00ff */
[----:B------:R-:W-:Y:S01]  /*24ed0*/  MOV R11, RZ ;  /* 0x000000ff000b7202 */ /* 0x000fe20000000f00 */
[----:B------:R-:W-:-:S07]  /*24ee0*/  IMAD.MOV.U32 R15, RZ, RZ, -0x1 ;  /* 0xffffffffff0f7424 */ /* 0x000fce00078e00ff */
[----:B01----:R-:W-:Y:S05]  /*24ef0*/  WARPSYNC.COLLECTIVE R15, `(.L_x_3684) ;  /* 0x000000000f087348 */ /* 0x003fea0003c00000 */
[----:B------:R2:W3:Y:S02]  /*24f00*/  SHFL.UP P6, R14, R13, R12, R11 ;  /* 0x0400000c0d0e7389 */ /* 0x0004e400000c000b */
[----:B0123--:R-:W-:Y:S01]  /*24f10*/  ENDCOLLECTIVE ;  /* 0x000000000000791b */ /* 0x00ffe20003800000 */
.L_x_3684:
[----:B------:R-:W-:Y:S05]  /*24f20*/  BSYNC B0 ;  /* 0x0000000000007941 */ /* 0x000fea0003800000 */
.L_x_3683:
[----:B------:R-:W-:Y:S01]  /*24f30*/  ISETP.NE.AND P0, PT, R6, RZ, PT ;  /* 0x000000ff0600720c */ /* 0x000fe20003f05270 */
[----:B------:R-:W-:Y:S01]  /*24f40*/  IMAD.MOV.U32 R11, RZ, RZ, RZ ;  /* 0x000000ffff0b7224 */ /* 0x000fe200078e00ff */
[----:B------:R-:W-:Y:S02]  /*24f50*/  MOV R12, 0x2 ;  /* 0x00000002000c7802 */ /* 0x000fe40000000f00 */
[----:B------:R-:W-:Y:S02]  /*24f60*/  SEL R2, R14, RZ, P0 ;  /* 0x000000ff0e027207 */ /* 0x000fe40000000000 */
[----:B------:R-:W-:Y:S02]  /*24f70*/  MOV R15, 0xffffffff ;  /* 0xffffffff000f7802 */ /* 0x000fe40000000f00 */
[----:B------:R-:W-:Y:S02]  /*24f80*/  IADD3 R2, R3, R2, RZ ;  /* 0x0000000203027210 */ /* 0x000fe40007ffe0ff */
[----:B------:R-:W-:-:S03]  /*24f90*/  ISETP.GE.U32.AND P0, PT, R6, 0x2, PT ;  /* 0x000000020600780c */ /* 0x000fc60003f06070 */
[----:B------:R-:W-:-:S10]  /*24fa0*/  IMAD.MOV.U32 R13, RZ, RZ, R2 ;  /* 0x000000ffff0d7224 */ /* 0x000fd400078e0002 */
[----:B------:R-:W-:Y:S05]  /*24fb0*/  WARPSYNC.COLLECTIVE R15, `(.L_x_3685) ;  /* 0x000000000f087348 */ /* 0x000fea0003c00000 */
[----:B------:R0:W1:Y:S02]  /*24fc0*/  SHFL.UP P6, R14, R13, R12, R11 ;  /* 0x0400000c0d0e7389 */ /* 0x00006400000c000b */
[----:B01----:R-:W-:Y:S01]  /*24fd0*/  ENDCOLLECTIVE ;  /* 0x000000000000791b */ /* 0x003fe20003800000 */
.L_x_3685:
        /* <DEDUP_REMOVED lines=8> */
.L_x_3686:
        /* <DEDUP_REMOVED lines=8> */
.L_x_3687:
        /* <DEDUP_REMOVED lines=8> */
.L_x_3688:
        /* <DEDUP_REMOVED lines=8> */
.L_x_3689:
[----:B------:R-:W-:Y:S05]  /*251e0*/  BRA `(.L_x_3690) ;  /* 0xffffffe000287947 */ /* 0x000fea000383ffff */
.L_x_3600:
[----:B------:R-:W-:Y:S01]  /*251f0*/  BSSY B0, `(.L_x_3691) ;  /* 0x0000006000007945 */ /* 0x000fe20003800000 */
[----:B------:R-:W-:Y:S02]  /*25200*/  PLOP3.LUT P6, PT, P6, PT, PT, 0x8, 0x0 ;  /* 0x000000000000781c */ /* 0x000fe400037ce170 */
[----:B------:R-:W-:-:S11]  /*25210*/  MOV R15, 0xffffffff ;  /* 0xffffffff000f7802 */ /* 0x000fd60000000f00 */
[----:B0-----:R-:W-:Y:S05]  /*25220*/  WARPSYNC.COLLECTIVE R15, `(.L_x_3692) ;  /* 0x000000000f087348 */ /* 0x001fea0003c00000 */
[----:B------:R-:W-:Y:S01]  /*25230*/  VOTE.ANY R14, PT, P6 ;  /* 0x00000000000e7806 */ /* 0x000fe200030e0100 */
[----:B0-----:R-:W-:Y:S06]  /*25240*/  ENDCOLLECTIVE ;  /* 0x000000000000791b */ /* 0x001fec0003800000 */
.L_x_3692:
[----:B------:R-:W-:Y:S05]  /*25250*/  BSYNC B0 ;  /* 0x0000000000007941 */ /* 0x000fea0003800000 */
.L_x_3691:
        /* <DEDUP_REMOVED lines=9> */
.L_x_3693:
[----:B------:R-:W-:Y:S01]  /*252f0*/  MOV R17, R14 ;  /* 0x0000000e00117202 */ /* 0x000fe20000000f00 */
[----:B------:R-:W-:Y:S06]  /*25300*/  BRA `(.L_x_3694) ;  /* 0xffffffe000187947 */ /* 0x000fec000383ffff */
.L_x_3602:
[----:B------:R-:W-:Y:S01]  /*25310*/  BSSY B0, `(.L_x_3695) ;  /* 0x0000007000007945 */ /* 0x000fe20003800000 */
[----:B------:R-:W-:Y:S01]  /*25320*/  IMAD.MOV.U32 R13, RZ, RZ, R2 ;  /* 0x000000ffff0d7224 */ /* 0x000fe200078e0002 */
[----:B------:R-:W-:Y:S01]  /*25330*/  MOV R11, 0x1f ;  /* 0x0000001f000b7802 */ /* 0x000fe20000000f00 */
[----:B------:R-:W-:-:S07]  /*25340*/  IMAD.MOV.U32 R15, RZ, RZ, -0x1 ;  /* 0xffffffffff0f7424 */ /* 0x000fce00078e00ff */
[----:B012---:R-:W-:Y:S05]  /*25350*/  WARPSYNC.COLLECTIVE R15, `(.L_x_3696) ;  /* 0x000000000f087348 */ /* 0x007fea0003c00000 */
[----:B------:R3:W4:Y:S02]  /*25360*/  SHFL.IDX P6, R14, R13, R12, R11 ;  /* 0x0000000c0d0e7389 */ /* 0x00072400000c000b */
[----:B01234-:R-:W-:Y:S01]  /*25370*/  ENDCOLLECTIVE ;  /* 0x000000000000791b */ /* 0x01ffe20003800000 */
.L_x_3696:
[----:B------:R-:W-:Y:S05]  /*25380*/  BSYNC B0 ;  /* 0x0000000000007941 */ /* 0x000fea0003800000 */
.L_x_3695:
[----:B------:R-:W-:Y:S05]  /*25390*/  BRA `(.L_x_3601) ;  /* 0xffffffe000107947 */ /* 0x000fea000383ffff */
.L_x_3606:
[----:B0-----:R0:W1:Y:S02]  /*253a0*/  SYNCS.PHASECHK.TRANS64.TRYWAIT P0, [R0+URZ+0x36820], R3 ;  /* 0x03682003000075a7 */ /* 0x001064000800017f */
[----:B-1----:R-:W-:Y:S05]  /*253b0*/  @!P0 NANOSLEEP.SYNCS 0x989680 ;  /* 0x009896800000895d */ /* 0x002fea0003900000 */
[----:B------:R-:W1:Y:S02]  /*253c0*/  @!P0 SYNCS.PHASECHK.TRANS64 P0, [R0+URZ+0x36820], R3 ;  /* 0x03682003000085a7 */ /* 0x000e64000800007f */
[----:B-1----:R-:W-:Y:S05]  /*253d0*/  @!P0 BRA `(.L_x_3606) ;  /* 0xfffffffc00f08947 */ /* 0x002fea000383ffff */
[----:B------:R-:W-:Y:S05]  /*253e0*/  BRA `(.L_x_3697) ;  /* 0xffffffe000f47947 */ /* 0x000fea000383ffff */
.L_x_3607:
        /* <DEDUP_REMOVED lines=11> */
.L_x_3699:
[----:B------:R-:W-:Y:S05]  /*254a0*/  BSYNC B0 ;  /* 0x0000000000007941 */ /* 0x000fea0003800000 */
.L_x_3698:
[----:B------:R-:W-:Y:S05]  /*254b0*/  BRA `(.L_x_3700) ;  /* 0xffffffe000dc7947 */ /* 0x000fea000383ffff */
.L_x_3608:
[----:B------:R-:W-:Y:S01]  /*254c0*/  BSSY B0, `(.L_x_3701) ;  /* 0x0000006000007945 */ /* 0x000fe20003800000 */
[----:B------:R-:W-:-:S07]  /*254d0*/  MOV R15, 0xffffffff ;  /* 0xffffffff000f7802 */ /* 0x000fce0000000f00 */
[----:B01----:R-:W-:Y:S05]  /*254e0*/  WARPSYNC.COLLECTIVE R15, `(.L_x_3702) ;  /* 0x000000000f0c7348 */ /* 0x003fea0003c00000 */
[----:B------:R-:W-:Y:S02]  /*254f0*/  ELECT P6, UR62, PT ;  /* 0x00000000003e782f */ /* 0x000fe400038c0000 */
[----:B------:R-:W-:Y:S01]  /*25500*/  MOV R14, UR62 ;  /* 0x0000003e000e7c02 */ /* 0x000fe20008000f00 */
[----:B01----:R-:W-:Y:S10]  /*25510*/  ENDCOLLECTIVE ;  /* 0x000000000000791b */ /* 0x003ff40003800000 */
.L_x_3702:
[----:B------:R-:W-:Y:S05]  /*25520*/  BSYNC B0 ;  /* 0x0000000000007941 */ /* 0x000fea0003800000 */
.L_x_3701:
[----:B------:R-:W-:Y:S05]  /*25530*/  BRA `(.L_x_3703) ;  /* 0xffffffe000d07947 */ /* 0x000fea000383ffff */
.L_x_3610:
[----:B0-----:R0:W1:Y:S02]  /*25540*/  SYNCS.PHASECHK.TRANS64.TRYWAIT P0, [R6+URZ], R5 ;  /* 0x00000005060075a7 */ /* 0x001064000800017f */
[----:B-1----:R-:W-:Y:S05]  /*25550*/  @!P0 NANOSLEEP.SYNCS 0x989680 ;  /* 0x009896800000895d */ /* 0x002fea0003900000 */
[----:B------:R-:W1:Y:S02]  /*25560*/  @!P0 SYNCS.PHASECHK.TRANS64 P0, [R6+URZ], R5 ;  /* 0x00000005060085a7 */ /* 0x000e64000800007f */
[----:B-1----:R-:W-:Y:S05]  /*25570*/  @!P0 BRA `(.L_x_3610) ;  /* 0xfffffffc00f08947 */ /* 0x002fea000383ffff */
[----:B------:R-:W-:Y:S05]  /*25580*/  BRA `(.L_x_3704) ;  /* 0xffffffe400147947 */ /* 0x000fea000383ffff */
.L_x_3611:
[----:B-1----:R1:W2:Y:S02]  /*25590*/  SYNCS.PHASECHK.TRANS64.TRYWAIT P0, [R7+URZ], R2 ;  /* 0x00000002070075a7 */ /* 0x0022a4000800017f */
[----:B--2---:R-:W-:Y:S05]  /*255a0*/  @!P0 NANOSLEEP.SYNCS 0x989680 ;  /* 0x009896800000895d */ /* 0x004fea0003900000 */
[----:B------:R-:W2:Y:S02]  /*255b0*/  @!P0 SYNCS.PHASECHK.TRANS64 P0, [R7+URZ], R2 ;  /* 0x00000002070085a7 */ /* 0x000ea4000800007f */
[----:B--2---:R-:W-:Y:S05]  /*255c0*/  @!P0 BRA `(.L_x_3611) ;  /* 0xfffffffc00f08947 */ /* 0x004fea000383ffff */
[----:B------:R-:W-:Y:S05]  /*255d0*/  BRA `(.L_x_3705) ;  /* 0xffffffe400087947 */ /* 0x000fea000383ffff */
.L_x_3613:
[----:B--2---:R2:W3:Y:S02]  /*255e0*/  SYNCS.PHASECHK.TRANS64.TRYWAIT P0, [R4+URZ], R5 ;  /* 0x00000005040075a7 */ /* 0x0044e4000800017f */
[----:B---3--:R-:W-:Y:S05]  /*255f0*/  @!P0 NANOSLEEP.SYNCS 0x989680 ;  /* 0x009896800000895d */ /* 0x008fea0003900000 */
[----:B------:R-:W3:Y:S02]  /*25600*/  @!P0 SYNCS.PHASECHK.TRANS64 P0, [R4+URZ], R5 ;  /* 0x00000005040085a7 */ /* 0x000ee4000800007f */
[----:B---3--:R-:W-:Y:S05]  /*25610*/  @!P0 BRA `(.L_x_3613) ;  /* 0xfffffffc00f08947 */ /* 0x008fea000383ffff */
[----:B------:R-:W-:Y:S05]  /*25620*/  BRA `(.L_x_3706) ;  /* 0xffffffe400107947 */ /* 0x000fea000383ffff */
.L_x_3707:
        /* <DEDUP_REMOVED lines=13> */
.L_x_12762:


//--------------------- .text._ZN7cutlass13device_kernelIN5flash11enable_sm90INS1_16FlashAttnFwdSm90INS1_25CollectiveMainloopFwdSm90ILi2EN4cute5tupleIJNS5_1CILi1EEES8_S8_EEENS6_IJNS7_ILi128EEENS7_ILi96EEENS7_ILi192EEEEEELi192ENS_6half_tEfNS_4arch4Sm90ELb0ELb1ELb0ELb0ELb0ELb0ELb0ELb1ELb1ELb0ELb0ELb0EEENS1_21CollectiveEpilogueFwdINS6_IJSA_SC_SB_EEES9_SE_SG_Li256ELb0ELb0ELb0ELb0EEENS1_30DynamicPersistentTileSchedulerILi256ELi32ELb0ELb0ELb1EEEEEEEEEvNT_6ParamsE --------------------------
	.section	.text._ZN7cutlass13device_kernelIN5flash11enable_sm90INS1_16FlashAttnFwdSm90INS1_25CollectiveMainloopFwdSm90ILi2EN4cute5tupleIJNS5_1CILi1EEES8_S8_EEENS6_IJNS7_ILi128EEENS7_ILi96EEENS7_ILi192EEEEEELi192ENS_6half_tEfNS_4arch4Sm90ELb0ELb1ELb0ELb0ELb0ELb0ELb0ELb1ELb1ELb0ELb0ELb0EEENS1_21CollectiveEpilogueFwdINS6_IJSA_SC_SB_EEES9_SE_SG_Li256ELb0ELb0ELb0ELb0EEENS1_30DynamicPersistentTileSchedulerILi256ELi32ELb0ELb0ELb1EEEEEEEEEvNT_6ParamsE,"ax",@progbits
	.align	128
.text._ZN7cutlass13device_kernelIN5flash11enable_sm90INS1_16FlashAttnFwdSm90INS1_25CollectiveMainloopFwdSm90ILi2EN4cute5tupleIJNS5_1CILi1EEES8_S8_EEENS6_IJNS7_ILi128EEENS7_ILi96EEENS7_ILi192EEEEEELi192ENS_6half_tEfNS_4arch4Sm90ELb0ELb1ELb0ELb0ELb0ELb0ELb0ELb1ELb1ELb0ELb0ELb0EEENS1_21CollectiveEpilogueFwdINS6_IJSA_SC_SB_EEES9_SE_SG_Li256ELb0ELb0ELb0ELb0EEENS1_30DynamicPersistentTileSchedulerILi256ELi32ELb0ELb0ELb1EEEEEEEEEvNT_6ParamsE:
        .type           _ZN7cutlass13device_kernelIN5flash11enable_sm90INS1_16FlashAttnFwdSm90INS1_25CollectiveMainloopFwdSm90ILi2EN4cute5tupleIJNS5_1CILi1EEES8_S8_EEENS6_IJNS7_ILi128EEENS7_ILi96EEENS7_ILi192EEEEEELi192ENS_6half_tEfNS_4arch4Sm90ELb0ELb1ELb0ELb0ELb0ELb0ELb0ELb1ELb1ELb0ELb0ELb0EEENS1_21CollectiveEpilogueFwdINS6_IJSA_SC_SB_EEES9_SE_SG_Li256ELb0ELb0ELb0ELb0EEENS1_30DynamicPersistentTileSchedulerILi256ELi32ELb0ELb0ELb1EEEEEEEEEvNT_6ParamsE,@function
        .size           _ZN7cutlass13device_kernelIN5flash11enable_sm90INS1_16FlashAttnFwdSm90INS1_25CollectiveMainloopFwdSm90ILi2EN4cute5tupleIJNS5_1CILi1EEES8_S8_EEENS6_IJNS7_ILi128EEENS7_ILi96EEENS7_ILi192EEEEEELi192ENS_6half_tEfNS_4arch4Sm90ELb0ELb1ELb0ELb0ELb0ELb0ELb0ELb1ELb1ELb0ELb0ELb0EEENS1_21CollectiveEpilogueFwdINS6_IJSA_SC_SB_EEES9_SE_SG_Li256ELb0ELb0ELb0ELb0EEENS1_30DynamicPersistentTileSchedulerILi256ELi32ELb0ELb0ELb1EEEEEEEEEvNT_6ParamsE,(.L_x_12763 - _ZN7cutlass13device_kernelIN5flash11enable_sm90INS1_16FlashAttnFwdSm90INS1_25CollectiveMainloopFwdSm90ILi2EN4cute5tupleIJNS5_1CILi1EEES8_S8_EEENS6_IJNS7_ILi128EEENS7_ILi96EEENS7_ILi192EEEEEELi192ENS_6half_tEfNS_4arch4Sm90ELb0ELb1ELb0ELb0ELb0ELb0ELb0ELb1ELb1ELb0ELb0ELb0EEENS1_21CollectiveEpilogueFwdINS6_IJSA_SC_SB_EEES9_SE_SG_Li256ELb0ELb0ELb0ELb0EEENS1_30DynamicPersistentTileSchedulerILi256ELi32ELb0ELb0ELb1EEEEEEEEEvNT_6ParamsE)
        .other          _ZN7cutlass13device_kernelIN5flash11enable_sm90INS1_16FlashAttnFwdSm90INS1_25CollectiveMainloopFwdSm90ILi2EN4cute5tupleIJNS5_1CILi1EEES8_S8_EEENS6_IJNS7_ILi128EEENS7_ILi96EEENS7_ILi192EEEEEELi192ENS_6half_tEfNS_4arch4Sm90ELb0ELb1ELb0ELb0ELb0ELb0ELb0ELb1ELb1ELb0ELb0ELb0EEENS1_21CollectiveEpilogueFwdINS6_IJSA_SC_SB_EEES9_SE_SG_Li256ELb0ELb0ELb0ELb0EEENS1_30DynamicPersistentTileSchedulerILi256ELi32ELb0ELb0ELb1EEEEEEEEEvNT_6ParamsE,@"STO_CUDA_ENTRY STV_DEFAULT"
_ZN7cutlass13device_kernelIN5flash11enable_sm90INS1_16FlashAttnFwdSm90INS1_25CollectiveMainloopFwdSm90ILi2EN4cute5tupleIJNS5_1CILi1EEES8_S8_EEENS6_IJNS7_ILi128EEENS7_ILi96EEENS7_ILi192EEEEEELi192ENS_6half_tEfNS_4arch4Sm90ELb0ELb1ELb0ELb0ELb0ELb0ELb0ELb1ELb1ELb0ELb0ELb0EEENS1_21CollectiveEpilogueFwdINS6_IJSA_SC_SB_EEES9_SE_SG_Li256ELb0ELb0ELb0ELb0EEENS1_30DynamicPersistentTileSchedulerILi256ELi32ELb0ELb0ELb1EEEEEEEEEvNT_6ParamsE:
        /* <DEDUP_REMOVED lines=24> */
.L_x_3709:
[----:B------:R-:W-:Y:S05]  /*0180*/  BSYNC B0 ;  /* 0x0000000000007941 */ /* 0x000fea0003800000 */
.L_x_3708:
        /* <DEDUP_REMOVED lines=37> */
.L_x_3710:
        /* <DEDUP_REMOVED lines=22> */
.L_x_3711:
        /* <DEDUP_REMOVED lines=18> */
.L_x_3712:
        /* <DEDUP_REMOVED lines=22> */
.L_x_3713:
        /* <DEDUP_REMOVED lines=22> */
.L_x_3714:
[----:B-1----:R-:W-:Y:S01]  /*0920*/  UMOV UR4, 0x1 ;  /* 0x0000000100047882 */ /* 0x002fe20000000000 */
[----:B------:R-:W-:Y:S01]  /*0930*/  PLOP3.LUT P0, PT, PT, PT, UP0, 0x80, 0x0 ;  /* 0x000000000000781c */ /* 0x000fe20003f0f008 */
[----:B------:R-:W-:Y:S01]  /*0940*/  USEL UR4, UR4, 0x2, !UP0 ;  /* 0x0000000204047887 */ /* 0x000fe2000c000000 */
[----:B------:R-:W-:Y:S01]  /*0950*/  NOP ;  /* 0x0000000000007918 */ /* 0x000fe20000000000 */
[----:B------:R-:W-:-:S04]  /*0960*/  ULDC.64 UR60, c[0x0][0x208] ;  /* 0x00008200003c7ab9 */ /* 0x000fc80000000a00 */
[----:B------:R-:W-:-:S05]  /*0970*/  IMAD.U32 R2, RZ, RZ, UR4 ;  /* 0x00000004ff027e24 */ /* 0x000fca000f8e00ff */
[----:B------:R1:W-:Y:S01]  /*0980*/  STL [R1], R2 ;  /* 0x0000000201007387 */ /* 0x0003e20000100800 */
[----:B--23--:R-:W-:Y:S06]  /*0990*/  BAR.SYNC.DEFER_BLOCKING 0x0 ;  /* 0x0000000000007b1d */ /* 0x00cfec0000010000 */
[----:B------:R-:W-:Y:S05]  /*09a0*/  @!P0 BRA `(.L_x_3715) ;  /* 0x000000e400008947 */ /* 0x000fea0003800000 */
.L_x_3716:
        /* <DEDUP_REMOVED lines=27> */
[CC--:B------:R-:W-:Y:S02]  /*0b60*/  LEA.HI R0, R3.reuse, R204.reuse, RZ, 0x7 ;  /* 0x000000cc03007211 */ /* 0x0c0fe400078f38ff */
[----:B------:R-:W-:Y:S02]  /*0b70*/  SHF.R.S32.HI R5, RZ, 0x4, R2 ;  /* 0x00000004ff057819 */ /* 0x000fe40000011402 */
[----:B------:R-:W-:Y:S01]  /*0b80*/  LOP3.LUT R199, R0, 0xffffff80, RZ, 0xc0, !PT ;  /* 0xffffff8000c77812 */ /* 0x000fe200078ec0ff */
[----:B------:R-:W-:Y:S01]  /*0b90*/  ULOP3.LUT UR5, UR8, 0x1, URZ, 0xfc, !UPT ;  /* 0x0000000108057892 */ /* 0x000fe2000f8efc3f */
[----:B------:R-:W-:Y:S02]  /*0ba0*/  LEA.HI R4, R2, R5, RZ, 0x1 ;  /* 0x0000000502047211 */ /* 0x000fe400078f08ff */
[----:B------:R-:W-:Y:S01]  /*0bb0*/  LEA.HI R202, R3, R204, RZ, 0x5 ;  /* 0x000000cc03ca7211 */ /* 0x000fe200078f28ff */
[----:B------:R-:W-:Y:S01]  /*0bc0*/  IMAD.IADD R199, R204, 0x1, -R199 ;  /* 0x00000001ccc77824 */ /* 0x000fe200078e0ac7 */
[----:B------:R-:W-:Y:S01]  /*0bd0*/  LOP3.LUT R4, R4, 0x1ffffffe, RZ, 0xc0, !PT ;  /* 0x1ffffffe04047812 */ /* 0x000fe200078ec0ff */
[----:B------:R-:W-:Y:S01]  /*0be0*/  IMAD.U32 R203, RZ, RZ, UR5 ;  /* 0x00000005ffcb7e24 */ /* 0x000fe2000f8e00ff */
[----:B------:R-:W-:Y:S01]  /*0bf0*/  SHF.R.S32.HI R202, RZ, 0x5, R202 ;  /* 0x00000005ffca7819 */ /* 0x000fe200000114ca */
[----:B------:R-:W-:Y:S01]  /*0c00*/  UMOV UR5, URZ ;  /* 0x0000003f00057c82 */ /* 0x000fe20008000000 */
[----:B------:R-:W-:Y:S01]  /*0c10*/  SHF.R.S32.HI R6, RZ, 0x1f, R199 ;  /* 0x0000001fff067819 */ /* 0x000fe200000114c7 */
[----:B------:R-:W-:Y:S01]  /*0c20*/  IMAD.IADD R4, R5, 0x1, -R4 ;  /* 0x0000000105047824 */ /* 0x000fe200078e0a04 */
[----:B------:R-:W-:Y:S01]  /*0c30*/  LOP3.LUT R5, R2, 0x3fffff0, RZ, 0xc0, !PT ;  /* 0x03fffff002057812 */ /* 0x000fe200078ec0ff */
[----:B------:R-:W-:Y:S01]  /*0c40*/  IMAD.U32 R197, RZ, RZ, UR5 ;  /* 0x00000005ffc57e24 */ /* 0x000fe2000f8e00ff */
[----:B------:R-:W-:-:S02]  /*0c50*/  LEA.HI R2, R6, R199, RZ, 0x2 ;  /* 0x000000c706027211 */ /* 0x000fc400078f10ff */
[----:B------:R-:W-:Y:S01]  /*0c60*/  SHF.R.S32.HI R201, RZ, 0x7, R0 ;  /* 0x00000007ffc97819 */ /* 0x000fe20000011400 */
[----:B------:R-:W-:Y:S01]  /*0c70*/  IMAD.IADD R5, R204, 0x1, -R5 ;  /* 0x00000001cc057824 */ /* 0x000fe200078e0a05 */
[--C-:B------:R-:W-:Y:S02]  /*0c80*/  SHF.R.S32.HI R7, RZ, 0x2, R2.reuse ;  /* 0x00000002ff077819 */ /* 0x100fe40000011402 */
[----:B------:R-:W-:Y:S01]  /*0c90*/  SHF.R.S32.HI R8, RZ, 0x1f, R2 ;  /* 0x0000001fff087819 */ /* 0x000fe20000011402 */
[----:B------:R-:W-:Y:S01]  /*0ca0*/  IMAD R5, R202, 0x10, R5 ;  /* 0x00000010ca057824 */ /* 0x000fe200078e0205 */
[----:B------:R-:W-:Y:S02]  /*0cb0*/  LEA.HI R6, R6, R199, RZ, 0x5 ;  /* 0x000000c706067211 */ /* 0x000fe400078f28ff */
[----:B------:R-:W-:Y:S01]  /*0cc0*/  LEA.HI R8, R8, R7, RZ, 0x3 ;  /* 0x0000000708087211 */ /* 0x000fe200078f18ff */
[----:B------:R-:W-:Y:S01]  /*0cd0*/  IMAD R5, R5, 0x8, R4 ;  /* 0x0000000805057824 */ /* 0x000fe200078e0204 */
[----:B------:R-:W-:-:S02]  /*0ce0*/  LEA.HI R0, R0, R201, RZ, 0x1 ;  /* 0x000000c900007211 */ /* 0x000fc400078f08ff */
[----:B------:R-:W-:Y:S01]  /*0cf0*/  LOP3.LUT R8, R8, 0xfffffff8, RZ, 0xc0, !PT ;  /* 0xfffffff808087812 */ /* 0x000fe200078ec0ff */
[----:B------:R-:W-:Y:S01]  /*0d00*/  IMAD.SHL.U32 R5, R5, 0x8, RZ ;  /* 0x0000000805057824 */ /* 0x000fe200078e00ff */
[----:B------:R-:W-:Y:S02]  /*0d10*/  LEA.HI R3, R3, R204, RZ, 0x3 ;  /* 0x000000cc03037211 */ /* 0x000fe400078f18ff */
[----:B------:R-:W-:Y:S01]  /*0d20*/  SHF.R.S32.HI R6, RZ, 0x5, R6 ;  /* 0x00000005ff067819 */ /* 0x000fe20000011406 */
[----:B------:R-:W-:Y:S01]  /*0d30*/  IMAD.WIDE R18, R5, 0x2, R18 ;  /* 0x0000000205127825 */ /* 0x000fe200078e0212 */
[----:B------:R-:W-:Y:S02]  /*0d40*/  LOP3.LUT R0, R0, 0x3fffffe, RZ, 0xc0, !PT ;  /* 0x03fffffe00007812 */ /* 0x000fe400078ec0ff */
[----:B------:R-:W-:Y:S01]  /*0d50*/  LOP3.LUT R5, R3, 0x1ffffff8, RZ, 0xc0, !PT ;  /* 0x1ffffff803057812 */ /* 0x000fe200078ec0ff */
[----:B------:R-:W-:Y:S01]  /*0d60*/  IMAD.IADD R7, R7, 0x1, -R8 ;  /* 0x0000000107077824 */ /* 0x000fe200078e0a08 */
[----:B------:R-:W-:Y:S01]  /*0d70*/  LOP3.LUT R16, R2, 0x7ffffffc, RZ, 0xc0, !PT ;  /* 0x7ffffffc02107812 */ /* 0x000fe200078ec0ff */
[----:B------:R-:W-:Y:S01]  /*0d80*/  IMAD.IADD R0, R201, 0x1, -R0 ;  /* 0x00000001c9007824 */ /* 0x000fe200078e0a00 */
[----:B------:R-:W-:Y:S01]  /*0d90*/  SHF.R.S32.HI R194, RZ, 0x3, R3 ;  /* 0x00000003ffc27819 */ /* 0x000fe20000011403 */
[----:B------:R-:W-:-:S02]  /*0da0*/  IMAD R7, R6, 0x10, R7 ;  /* 0x0000001006077824 */ /* 0x000fc400078e0207 */
[----:B------:R-:W-:Y:S02]  /*0db0*/  IMAD.IADD R5, R204, 0x1, -R5 ;  /* 0x00000001cc057824 */ /* 0x000fe400078e0a05 */
[----:B------:R-:W-:Y:S02]  /*0dc0*/  IMAD R200, R0, 0x40, R7 ;  /* 0x0000004000c87824 */ /* 0x000fe400078e0207 */
[----:B------:R-:W-:Y:S02]  /*0dd0*/  IMAD.SHL.U32 R22, R5, 0x8, RZ ;  /* 0x0000000805167824 */ /* 0x000fe400078e00ff */
[----:B------:R-:W-:-:S07]  /*0de0*/  IMAD.IADD R16, R199, 0x1, -R16 ;  /* 0x00000001c7107824 */ /* 0x000fce00078e0a10 */
.L_x_3809:
        /* <DEDUP_REMOVED lines=21> */
.L_x_3717:
        /* <DEDUP_REMOVED lines=8> */
.L_x_3718:
[----:B------:R-:W-:Y:S01]  /*0fc0*/  R2UR UR5, R196 ;  /* 0x00000000c40572ca */ /* 0x000fe200000e0000 */
[----:B------:R-:W1:Y:S01]  /*0fd0*/  LDC.64 R8, c[0x0][0x9e0] ;  /* 0x00027800ff087b82 */ /* 0x000e620000000a00 */
[----:B------:R-:W-:Y:S01]  /*0fe0*/  ULDC UR43, c[0x0][0xdb8] ;  /* 0x00036e00002b7ab9 */ /* 0x000fe20000000800 */
[----:B------:R-:W-:Y:S01]  /*0ff0*/  ULDC UR6, c[0x0][0xdac] ;  /* 0x00036b0000067ab9 */ /* 0x000fe20000000800 */
[----:B------:R-:W-:Y:S02]  /*1000*/  UISETP.NE.AND UP0, UPT, UR43, 0x1, UPT ;  /* 0x000000012b00788c */ /* 0x000fe4000bf05270 */
[----:B------:R-:W-:Y:S01]  /*1010*/  UIADD3 UR4, UR7, -UR4, URZ ;  /* 0x8000000407047290 */ /* 0x000fe2000fffe03f */
[----:B------:R-:W-:Y:S02]  /*1020*/  ULDC.64 UR10, c[0x0][0x3f8] ;  /* 0x0000fe00000a7ab9 */ /* 0x000fe40000000a00 */
[----:B------:R-:W2:Y:S01]  /*1030*/  LDC R17, c[0x0][0x404] ;  /* 0x00010100ff117b82 */ /* 0x000ea20000000800 */
[----:B------:R-:W-:Y:S01]  /*1040*/  ULDC UR7, c[0x0][0xdc4] ;  /* 0x0003710000077ab9 */ /* 0x000fe20000000800 */
[----:B------:R-:W-:Y:S01]  /*1050*/  ISETP.NE.U32.AND P0, PT, RZ, UR10, PT ;  /* 0x0000000aff007c0c */ /* 0x000fe2000bf05070 */
[----:B------:R-:W-:-:S02]  /*1060*/  UIMAD UR8, UR8, UR7, UR4 ;  /* 0x00000007080872a4 */ /* 0x000fc4000f8e0204 */
[----:B------:R-:W-:Y:S01]  /*1070*/  ULOP3.LUT UR5, URZ, UR5, URZ, 0x33, !UPT ;  /* 0x000000053f057292 */ /* 0x000fe2000f8e333f */
[----:B------:R-:W-:Y:S01]  /*1080*/  ISETP.NE.AND.EX P0, PT, RZ, UR11, PT, P0 ;  /* 0x0000000bff007c0c */ /* 0x000fe2000bf05300 */
[----:B------:R-:W-:Y:S01]  /*1090*/  @UP0 ULDC UR4, c[0x0][0xdbc] ;  /* 0x00036f0000040ab9 */ /* 0x000fe20000000800 */
[----:B------:R-:W3:Y:S01]  /*10a0*/  LDC R5, c[0x0][0x288] ;  /* 0x0000a200ff057b82 */ /* 0x000ee20000000800 */
[----:B------:R-:W-:Y:S01]  /*10b0*/  UIADD3 UR5, UR5, UR6, URZ ;  /* 0x0000000605057290 */ /* 0x000fe2000fffe03f */
[----:B------:R-:W-:Y:S02]  /*10c0*/  UMOV UR44, UR8 ;  /* 0x00000008002c7c82 */ /* 0x000fe40008000000 */
[----:B------:R-:W-:Y:S01]  /*10d0*/  @UP0 ULDC UR6, c[0x0][0xdc0] ;  /* 0x0003700000060ab9 */ /* 0x000fe20000000800 */
[----:B------:R-:W-:Y:S02]  /*10e0*/  USHF.L.U32 UR42, UR5, 0x7, URZ ;  /* 0x00000007052a7899 */ /* 0x000fe4000800063f */
[----:B------:R-:W-:Y:S01]  /*10f0*/  UIMAD.WIDE.U32 UR4, UR8, UR4, URZ ;  /* 0x00000004080472a5 */ /* 0x000fe2000f8e003f */
[----:B------:R-:W4:Y:S01]  /*1100*/  LDC R6, c[0x0][0x2e0] ;  /* 0x0000b800ff067b82 */ /* 0x000f220000000800 */
[----:B-1----:R-:W-:-:S02]  /*1110*/  ISETP.GE.AND P1, PT, R9, 0x1, PT ;  /* 0x000000010900780c */ /* 0x002fc40003f26270 */
[----:B------:R-:W-:Y:S01]  /*1120*/  IMAD.U32 R198, RZ, RZ, UR42 ;  /* 0x0000002affc67e24 */ /* 0x000fe2000f8e00ff */
[----:B------:R-:W-:Y:S01]  /*1130*/  @UP0 USHF.R.U32.HI UR44, URZ, UR6, UR5 ;  /* 0x000000063f2c0299 */ /* 0x000fe20008011605 */
[----:B--2---:R-:W-:-:S03]  /*1140*/  SEL R17, R17, 0x1, P0 ;  /* 0x0000000111117807 */ /* 0x004fc60000000000 */
[----:B------:R-:W-:-:S04]  /*1150*/  UIADD3 UR4, -UR44, URZ, URZ ;  /* 0x0000003f2c047290 */ /* 0x000fc8000fffe13f */
[----:B------:R-:W-:Y:S01]  /*1160*/  UIMAD UR43, UR43, UR4, UR8 ;  /* 0x000000042b2b72a4 */ /* 0x000fe2000f8e0208 */
[----:B---3--:R-:W-:-:S05]  /*1170*/  IADD3 R192, R198, 0x80, -R5 ;  /* 0x00000080c6c07810 */ /* 0x008fca0007ffe805 */
[CC--:B----4-:R-:W-:Y:S02]  /*1180*/  IMAD R192, R17.reuse, R6.reuse, R192 ;  /* 0x0000000611c07224 */ /* 0x0d0fe400078e02c0 */
[----:B------:R-:W-:Y:S02]  /*1190*/  IMAD R75, R17, R6, RZ ;  /* 0x00000006114b7224 */ /* 0x000fe400078e02ff */
[----:B------:R-:W-:Y:S01]  /*11a0*/  IMAD.IADD R0, R192, 0x1, R8 ;  /* 0x00000001c0007824 */ /* 0x000fe200078e0208 */
[----:B------:R-:W-:Y:S06]  /*11b0*/  @!P1 BRA `(.L_x_3719) ;  /* 0x0000000000409947 */ /* 0x000fec0003800000 */
[C---:B------:R-:W-:Y:S01]  /*11c0*/  ISETP.GT.AND P0, PT, R192.reuse, RZ, PT ;  /* 0x000000ffc000720c */ /* 0x040fe20003f04270 */
[----:B------:R-:W-:-:S12]  /*11d0*/  VIADD R2, R192, 0xffffffff ;  /* 0xffffffffc0027836 */ /* 0x000fd80000000000 */
        /* <DEDUP_REMOVED lines=8> */
.L_x_3720:
[----:B------:R-:W-:-:S13]  /*1260*/  ISETP.NE.AND P0, PT, R9, 0x1, PT ;  /* 0x000000010900780c */ /* 0x000fda0003f05270 */
[----:B------:R-:W1:Y:S02]  /*1270*/  @P0 LDC.64 R10, c[0x0][0x9e8] ;  /* 0x00027a00ff0a0b82 */ /* 0x000e640000000a00 */
[----:B-1----:R-:W-:-:S05]  /*1280*/  @P0 IMAD.HI.U32 R4, R2, R10, RZ ;  /* 0x0000000a02040227 */ /* 0x002fca00078e00ff */
[----:B------:R-:W-:-:S07]  /*1290*/  @P0 SHF.R.U32.HI R2, RZ, R11, R4 ;  /* 0x0000000bff020219 */ /* 0x000fce0000011604 */
.L_x_3721:
[----:B------:R-:W-:-:S05]  /*12a0*/  IMAD R3, R2, R9, R9 ;  /* 0x0000000902037224 */ /* 0x000fca00078e0209 */
[----:B------:R-:W-:-:S07]  /*12b0*/  VIMNMX R0, R0, R3, PT ;  /* 0x0000000300007248 */ /* 0x000fce0003fe0100 */
.L_x_3719:
[----:B------:R-:W-:Y:S01]  /*12c0*/  VIADD R2, R0, 0x5f ;  /* 0x0000005f00027836 */ /* 0x000fe20000000000 */
[----:B------:R-:W-:Y:S01]  /*12d0*/  IADD3 R4, -R5, UR42, RZ ;  /* 0x0000002a05047c10 */ /* 0x000fe2000fffe1ff */
[----:B------:R-:W-:Y:S01]  /*12e0*/  IMAD R0, R17, R6, 0x5f ;  /* 0x0000005f11007424 */ /* 0x000fe200078e0206 */
[----:B------:R-:W-:Y:S01]  /*12f0*/  ULDC UR4, c[0x0][0x9dc] ;  /* 0x0002770000047ab9 */ /* 0x000fe20000000800 */
[----:B------:R-:W-:-:S04]  /*1300*/  IMAD.HI R2, R2, 0x2aaaaaab, RZ ;  /* 0x2aaaaaab02027827 */ /* 0x000fc800078e02ff */
[----:B------:R-:W-:Y:S01]  /*1310*/  IMAD.HI R0, R0, 0x2aaaaaab, RZ ;  /* 0x2aaaaaab00007827 */ /* 0x000fe200078e02ff */
[----:B------:R-:W-:-:S03]  /*1320*/  SHF.R.U32.HI R5, RZ, 0x1f, R2 ;  /* 0x0000001fff057819 */ /* 0x000fc60000011602 */
[----:B------:R-:W-:Y:S01]  /*1330*/  IMAD R4, R17, R6, R4 ;  /* 0x0000000611047224 */ /* 0x000fe200078e0204 */
[----:B------:R-:W-:Y:S02]  /*1340*/  SHF.R.U32.HI R3, RZ, 0x1f, R0 ;  /* 0x0000001fff037819 */ /* 0x000fe40000011600 */
[----:B------:R-:W-:Y:S01]  /*1350*/  LEA.HI.SX32 R74, R2, R5, 0x1c ;  /* 0x00000005024a7211 */ /* 0x000fe200078fe2ff */
[----:B------:R-:W-:Y:S01]  /*1360*/  VIADD R6, R4, -UR4 ;  /* 0x8000000404067c36 */ /* 0x000fe20008000000 */
[----:B------:R-:W-:-:S04]  /*1370*/  LEA.HI.SX32 R3, R0, R3, 0x1c ;  /* 0x0000000300037211 */ /* 0x000fc800078fe2ff */
[----:B------:R-:W-:Y:S02]  /*1380*/  R2UR UR4, R6 ;  /* 0x00000000060472ca */ /* 0x000fe400000e0000 */
[----:B------:R-:W-:Y:S01]  /*1390*/  VIMNMX R74, R3, R74, PT ;  /* 0x0000004a034a7248 */ /* 0x000fe20003fe0100 */
[----:B------:R-:W-:-:S12]  /*13a0*/  @!P1 BRA `(.L_x_3722) ;  /* 0x0000000000449947 */ /* 0x000fd80003800000 */
[----:B------:R-:W-:-:S13]  /*13b0*/  ISETP.GT.AND P0, PT, R4, -0x1, PT ;  /* 0xffffffff0400780c */ /* 0x000fda0003f04270 */
        /* <DEDUP_REMOVED lines=8> */
.L_x_3723:
[----:B------:R-:W-:-:S13]  /*1440*/  ISETP.NE.AND P0, PT, R9, 0x1, PT ;  /* 0x000000010900780c */ /* 0x000fda0003f05270 */
[----:B------:R-:W1:Y:S02]  /*1450*/  @P0 LDC.64 R2, c[0x0][0x9e8] ;  /* 0x00027a00ff020b82 */ /* 0x000e640000000a00 */
[----:B-1----:R-:W-:-:S05]  /*1460*/  @P0 IMAD.HI.U32 R0, R4, R2, RZ ;  /* 0x0000000204000227 */ /* 0x002fca00078e00ff */
[----:B------:R-:W-:-:S07]  /*1470*/  @P0 SHF.R.U32.HI R4, RZ, R3, R0 ;  /* 0x00000003ff040219 */ /* 0x000fce0000011600 */
.L_x_3724:
[----:B------:R-:W-:-:S05]  /*1480*/  IMAD R4, R4, R9, RZ ;  /* 0x0000000904047224 */ /* 0x000fca00078e02ff */
[----:B------:R-:W-:-:S13]  /*1490*/  R2UR UR5, R4 ;  /* 0x00000000040572ca */ /* 0x000fda00000e0000 */
[----:B------:R-:W-:-:S04]  /*14a0*/  UISETP.LT.AND UP0, UPT, UR4, UR5, UPT ;  /* 0x000000050400728c */ /* 0x000fc8000bf01270 */
[----:B------:R-:W-:-:S12]  /*14b0*/  USEL UR4, UR4, UR5, !UP0 ;  /* 0x0000000504047287 */ /* 0x000fd8000c000000 */
.L_x_3722:
[----:B------:R-:W-:Y:S01]  /*14c0*/  UIMAD.WIDE UR4, UR4, 0x2aaaaaab, URZ ;  /* 0x2aaaaaab040478a5 */ /* 0x000fe2000f8e023f */
[----:B------:R-:W-:Y:S02]  /*14d0*/  PLOP3.LUT P0, PT, PT, PT, PT, 0x80, 0x0 ;  /* 0x000000000000781c */ /* 0x000fe40003f0f070 */
[----:B------:R-:W-:Y:S02]  /*14e0*/  CS2R R2, SRZ ;  /* 0x0000000000027805 */ /* 0x000fe4000001ff00 */
[----:B------:R-:W-:Y:S01]  /*14f0*/  CS2R R118, SRZ ;  /* 0x0000000000767805 */ /* 0x000fe2000001ff00 */
[----:B------:R-:W-:Y:S01]  /*1500*/  USHF.R.U32.HI UR4, URZ, 0x1f, UR5 ;  /* 0x0000001f3f047899 */ /* 0x000fe20008011605 */
[----:B------:R-:W-:Y:S02]  /*1510*/  CS2R R116, SRZ ;  /* 0x0000000000747805 */ /* 0x000fe4000001ff00 */
[----:B------:R-:W-:Y:S02]  /*1520*/  CS2R R114, SRZ ;  /* 0x0000000000727805 */ /* 0x000fe4000001ff00 */
[----:B------:R-:W-:Y:S01]  /*1530*/  CS2R R112, SRZ ;  /* 0x0000000000707805 */ /* 0x000fe2000001ff00 */
[----:B------:R-:W-:Y:S01]  /*1540*/  ULEA.HI.SX32 UR4, UR5, UR4, 0x1c ;  /* 0x0000000405047291 */ /* 0x000fe2000f8fe23f */
        /* <DEDUP_REMOVED lines=78> */
.L_x_3726:
        /* <DEDUP_REMOVED lines=11> */
.L_x_3874:
[----:B------:R-:W-:Y:S05]  /*1ae0*/  @!P0 BRA `(.L_x_3728) ;  /* 0x0000000000048947 */ /* 0x000fea0003800000 */
[----:B------:R-:W-:Y:S01]  /*1af0*/  BPT.TRAP 0x1 ;  /* 0x000000040000795c */ /* 0x000fe20000300000 */
.L_x_3728:
[----:B-1----:R-:W-:Y:S02]  /*1b00*/  IMAD.U32 R3, RZ, RZ, UR36 ;  /* 0x00000024ff037e24 */ /* 0x002fe4000f8e00ff */
[----:B------:R-:W-:-:S03]  /*1b10*/  IMAD.U32 R0, RZ, RZ, UR46 ;  /* 0x0000002eff007e24 */ /* 0x000fc6000f8e00ff */
[----:B------:R-:W-:Y:S02]  /*1b20*/  LEA R3, R3, UR37, 0x3 ;  /* 0x0000002503037c11 */ /* 0x000fe4000f8e18ff */
[----:B------:R-:W-:-:S04]  /*1b30*/  SHF.L.U32 R0, R0, 0x1f, RZ ;  /* 0x0000001f00007819 */ /* 0x000fc800000006ff */
[----:B------:R1:W2:Y:S01]  /*1b40*/  SYNCS.PHASECHK.TRANS64.TRYWAIT P1, [R3+URZ+0x30830], R0 ;  /* 0x03083000030075a7 */ /* 0x0002a2000802017f */
[----:B------:R-:W-:Y:S05]  /*1b50*/  @!P0 BRA `(.L_x_3729) ;  /* 0x0000000000048947 */ /* 0x000fea0003800000 */
[----:B------:R-:W-:Y:S01]  /*1b60*/  BPT.TRAP 0x1 ;  /* 0x000000040000795c */ /* 0x000fe20000300000 */
.L_x_3729:
[----:B------:R-:W3:Y:S01]  /*1b70*/  S2R R2, SR_TID.X ;  /* 0x0000000000027919 */ /* 0x000ee20000002100 */
[----:B------:R-:W-:Y:S02]  /*1b80*/  LOP3.LUT R193, R193, 0xfff7ffff, RZ, 0xc0, !PT ;  /* 0xfff7ffffc1c17812 */ /* 0x000fe400078ec0ff */
[----:B---3--:R-:W-:-:S13]  /*1b90*/  LOP3.LUT P2, RZ, R2, 0x7f, RZ, 0xc0, !PT ;  /* 0x0000007f02ff7812 */ /* 0x008fda000784c0ff */
[----:B------:R-:W-:Y:S01]  /*1ba0*/  @P2 LOP3.LUT R193, R193, 0x80000, RZ, 0xfc, !PT ;  /* 0x00080000c1c12812 */ /* 0x000fe200078efcff */
[----:B--2---:R-:W-:Y:S06]  /*1bb0*/  @P1 BRA `(.L_x_3730) ;  /* 0x0000000000081947 */ /* 0x004fec0003800000 */
[----:B------:R-:W2:Y:S02]  /*1bc0*/  SYNCS.PHASECHK.TRANS64.TRYWAIT P1, [R3+URZ+0x30830], R0 ;  /* 0x03083000030075a7 */ /* 0x000ea4000802017f */
[----:B--2---:R-:W-:Y:S05]  /*1bd0*/  @!P1 BRA `(.L_x_3731) ;  /* 0x0000010400e49947 */ /* 0x004fea0003800000 */
.L_x_3730:
[----:B------:R-:W-:Y:S05]  /*1be0*/  WARPSYNC.ALL ;  /* 0x0000000000007948 */ /* 0x000fea0003800000 */
[----:B------:R-:W-:Y:S01]  /*1bf0*/  UIADD3 UR4, UR37, 0x1e400, URZ ;  /* 0x0001e40025047890 */ /* 0x000fe2000fffe03f */
[----:B------:R-:W-:Y:S01]  /*1c00*/  WARPGROUP.ARRIVE ;  /* 0x00000000000079c5 */ /* 0x000fe20000000000 */
[----:B------:R-:W-:-:S05]  /*1c10*/  ULOP3.LUT UR38, UR38, 0x10000, URZ, 0xfc, !UPT ;  /* 0x0001000026267892 */ /* 0x000fca000f8efc3f */
[----:B------:R-:W3:Y:S01]  /*1c20*/  S2R R2, SR_TID.X ;  /* 0x0000000000027919 */ /* 0x000ee20000002100 */
[----:B------:R-:W-:Y:S01]  /*1c30*/  USHF.R.U32.HI UR4, URZ, 0x4, UR4 ;  /* 0x000000043f047899 */ /* 0x000fe20008011604 */
[----:B------:R-:W4:Y:S01]  /*1c40*/  LDC R14, c[0x0][0x288] ;  /* 0x0000a200ff0e7b82 */ /* 0x000f220000000800 */
        /* <DEDUP_REMOVED lines=9> */
[----:B------:R-:W5:Y:S01]  /*1ce0*/  LDC R96, c[0x0][0x2e0] ;  /* 0x0000b800ff607b82 */ /* 0x000f620000000800 */
[----:B------:R-:W-:Y:S01]  /*1cf0*/  UIMAD UR40, UR36, 0x900, UR39 ;  /* 0x00000900242878a4 */ /* 0x000fe2000f8e0227 */
[----:B------:R-:W-:Y:S01]  /*1d00*/  IMAD.MOV.U32 R5, RZ, RZ, -0x60 ;  /* 0xffffffa0ff057424 */ /* 0x000fe200078e00ff */
[----:B------:R-:W-:Y:S01]  /*1d10*/  UMOV UR7, 0x40000040 ;  /* 0x4000004000077882 */ /* 0x000fe20000000000 */
[----:B------:R-:W-:Y:S01]  /*1d20*/  UIADD3 UR12, UR38, 0x6, URZ ;  /* 0x00000006260c7890 */ /* 0x000fe2000fffe03f */
[----:B------:R-:W-:Y:S01]  /*1d30*/  VIADD R7, R200, UR42 ;  /* 0x0000002ac8077c36 */ /* 0x000fe20008000000 */
[----:B------:R-:W-:Y:S01]  /*1d40*/  UIADD3 UR6, UR40, 0x2, URZ ;  /* 0x0000000228067890 */ /* 0x000fe2000fffe03f */
[----:B------:R-:W-:Y:S01]  /*1d50*/  IMAD R4, R74, R5, 0x60 ;  /* 0x000000604a047424 */ /* 0x000fe200078e0205 */
[----:B------:R-:W-:Y:S01]  /*1d60*/  UMOV UR10, UR40 ;  /* 0x00000028000a7c82 */ /* 0x000fe20008000000 */
[----:B------:R-:W-:Y:S01]  /*1d70*/  UIADD3 UR14, UR40, 0x6, URZ ;  /* 0x00000006280e7890 */ /* 0x000fe2000fffe03f */
[----:B------:R-:W-:Y:S01]  /*1d80*/  HGMMA.64x96x16.F32 R24, gdesc[UR8], RZ, !UPT, gsb0 ;  /* 0x01600000081879f0 */ /* 0x000fe2000c0008ff */
[----:B------:R-:W-:Y:S01]  /*1d90*/  UIADD3 UR8, UR38, 0x4, URZ ;  /* 0x0000000426087890 */ /* 0x000fe2000fffe03f */
[----:B------:R-:W-:Y:S01]  /*1da0*/  IMAD R20, R16, -0x2, R4 ;  /* 0xfffffffe10147824 */ /* 0x000fe200078e0204 */
[----:B------:R-:W-:Y:S01]  /*1db0*/  UIADD3 UR10, UR40, 0x4, URZ ;  /* 0x00000004280a7890 */ /* 0x000fe2000fffe03f */
[----:B------:R-:W-:Y:S01]  /*1dc0*/  UMOV UR9, 0x40000040 ;  /* 0x4000004000097882 */ /* 0x000fe20000000000 */
[----:B------:R-:W-:Y:S01]  /*1dd0*/  UMOV UR11, 0x40000040 ;  /* 0x40000040000b7882 */ /* 0x000fe20000000000 */
[----:B------:R-:W-:Y:S01]  /*1de0*/  UMOV UR13, 0x40000040 ;  /* 0x40000040000d7882 */ /* 0x000fe20000000000 */
[----:B------:R-:W-:Y:S01]  /*1df0*/  UMOV UR15, 0x40000040 ;  /* 0x40000040000f7882 */ /* 0x000fe20000000000 */
[----:B------:R-:W-:Y:S01]  /*1e00*/  UIADD3 UR16, UR38, 0x400, URZ ;  /* 0x0000040026107890 */ /* 0x000fe2000fffe03f */
[----:B---3--:R-:W-:Y:S01]  /*1e10*/  LOP3.LUT P1, RZ, R2, 0x7f, RZ, 0xc0, !PT ;  /* 0x0000007f02ff7812 */ /* 0x008fe2000782c0ff */
        /* <DEDUP_REMOVED lines=8> */
[----:B------:R-:W-:Y:S02]  /*1ea0*/  UIADD3 UR26, UR40, 0x304, URZ ;  /* 0x00000304281a7890 */ /* 0x000fe4000fffe03f */
[----:B-12---:R-:W-:Y:S01]  /*1eb0*/  @!P1 VIADD R0, R3, 0x30840 ;  /* 0x0003084003009836 */ /* 0x006fe20000000000 */
[----:B------:R-:W-:Y:S01]  /*1ec0*/  UMOV UR25, 0x40000040 ;  /* 0x4000004000197882 */ /* 0x000fe20000000000 */
[----:B------:R-:W-:Y:S01]  /*1ed0*/  UMOV UR27, 0x40000040 ;  /* 0x40000040001b7882 */ /* 0x000fe20000000000 */
[----:B------:R-:W-:Y:S01]  /*1ee0*/  UIADD3 UR28, UR38, 0x406, URZ ;  /* 0x00000406261c7890 */ /* 0x000fe2000fffe03f */
[----:B------:R-:W-:Y:S01]  /*1ef0*/  IMAD R3, R74, -0x60, R75 ;  /* 0xffffffa04a037824 */ /* 0x000fe200078e024b */
[----:B------:R-:W-:Y:S01]  /*1f00*/  UIADD3 UR30, UR40, 0x306, URZ ;  /* 0x00000306281e7890 */ /* 0x000fe2000fffe03f */
[----:B------:R-:W-:Y:S01]  /*1f10*/  @!P1 PRMT R0, RZ, 0x654, R0 ;  /* 0x00000654ff009816 */ /* 0x000fe20000000000 */
[----:B------:R-:W-:Y:S01]  /*1f20*/  UMOV UR29, 0x40000040 ;  /* 0x40000040001d7882 */ /* 0x000fe20000000000 */
[----:B------:R-:W-:Y:S01]  /*1f30*/  UMOV UR31, 0x40000040 ;  /* 0x40000040001f7882 */ /* 0x000fe20000000000 */
[----:B------:R-:W-:Y:S01]  /*1f40*/  UIADD3 UR32, UR38, 0x800, URZ ;  /* 0x0000080026207890 */ /* 0x000fe2000fffe03f */
[----:B----4-:R-:W-:Y:S01]  /*1f50*/  IADD3 R3, -R14, 0x61, R3 ;  /* 0x000000610e037810 */ /* 0x010fe20007ffe103 */
        /* <DEDUP_REMOVED lines=11> */
[----:B------:R-:W-:Y:S01]  /*2010*/  UIADD3 UR40, UR40, 0x606, URZ ;  /* 0x0000060628287890 */ /* 0x000fe2000fffe03f */
[----:B------:R-:W-:Y:S01]  /*2020*/  UMOV UR57, 0x40000040 ;  /* 0x4000004000397882 */ /* 0x000fe20000000000 */
[----:B------:R-:W-:Y:S01]  /*2030*/  UMOV UR59, 0x40000040 ;  /* 0x40000040003b7882 */ /* 0x000fe20000000000 */
[----:B------:R-:W-:-:S04]  /*2040*/  IMAD.U32 R9, RZ, RZ, UR57 ;  /* 0x00000039ff097e24 */ /* 0x000fc8000f8e00ff */
[----:B------:R-:W-:Y:S01]  /*2050*/  UMOV UR58, UR40 ;  /* 0x00000028003a7c82 */ /* 0x000fe20008000000 */
[----:B------:R-:W-:Y:S02]  /*2060*/  WARPGROUP.DEPBAR.LE gsb0, 0x0 ;  /* 0x00008000000079c5 */ /* 0x000fe40000010000 */
[----:B------:R-:W-:-:S06]  /*2070*/  WARPGROUP.ARRIVE ;  /* 0x00000000000079c5 */ /* 0x000fcc0000000000 */
[----:B------:R-:W-:Y:S01]  /*2080*/  HGMMA.64x96x16.F32 R24, gdesc[UR4], R24, gsb0 ;  /* 0x01600000041879f0 */ /* 0x000fe20008000818 */
[----:B------:R-:W-:-:S07]  /*2090*/  UIADD3 UR6, UR38, 0x806, URZ ;  /* 0x0000080626067890 */ /* 0x000fce000fffe03f */
[----:B------:R-:W-:Y:S01]  /*20a0*/  UMOV UR56, UR6 ;  /* 0x0000000600387c82 */ /* 0x000fe20008000000 */
[----:B------:R-:W-:Y:S01]  /*20b0*/  ULDC.64 UR6, c[0x0][0x9e0] ;  /* 0x0002780000067ab9 */ /* 0x000fe20000000a00 */
[----:B------:R-:W-:Y:S01]  /*20c0*/  IMAD.U32 R8, RZ, RZ, UR56 ;  /* 0x00000038ff087e24 */ /* 0x000fe2000f8e00ff */
[----:B------:R-:W-:Y:S01]  /*20d0*/  UISETP.GE.AND UP0, UPT, UR7, 0x1, UPT ;  /* 0x000000010700788c */ /* 0x000fe2000bf06270 */
[----:B------:R-:W-:Y:S02]  /*20e0*/  WARPGROUP.DEPBAR.LE gsb0, 0x0 ;  /* 0x00008000000079c5 */ /* 0x000fe40000010000 */
[----:B------:R-:W-:-:S06]  /*20f0*/  WARPGROUP.ARRIVE ;  /* 0x00000000000079c5 */ /* 0x000fcc0000000000 */
[----:B------:R-:W-:Y:S01]  /*2100*/  HGMMA.64x96x16.F32 R24, gdesc[UR8], R24, gsb0 ;  /* 0x01600000081879f0 */ /* 0x000fe20008000818 */
[----:B------:R-:W-:Y:S02]  /*2110*/  ULDC UR10, c[0x0][0x9dc] ;  /* 0x00027700000a7ab9 */ /* 0x000fe40000000800 */
[----:B------:R-:W-:Y:S01]  /*2120*/  ULOP3.LUT UR11, URZ, UR10, URZ, 0x33, !UPT ;  /* 0x0000000a3f0b7292 */ /* 0x000fe2000f8e333f */
[----:B------:R-:W-:Y:S02]  /*2130*/  WARPGROUP.DEPBAR.LE gsb0, 0x0 ;  /* 0x00008000000079c5 */ /* 0x000fe40000010000 */
[----:B------:R-:W-:-:S06]  /*2140*/  WARPGROUP.ARRIVE ;  /* 0x00000000000079c5 */ /* 0x000fcc0000000000 */
[----:B------:R-:W-:Y:S03]  /*2150*/  HGMMA.64x96x16.F32 R24, gdesc[UR12], R24, gsb0 ;  /* 0x016000000c1879f0 */ /* 0x000fe60008000818 */
        /* <DEDUP_REMOVED lines=25> */
[----:B------:R1:W-:Y:S01]  /*22f0*/  @!P1 SYNCS.ARRIVE.TRANS64.RED.A1T0 RZ, [R0+URZ], RZ ;  /* 0x000000ff00ff99a7 */ /* 0x0003e2000810043f */
[----:B------:R-:W-:Y:S01]  /*2300*/  PLOP3.LUT P1, PT, PT, PT, UP0, 0x40, 0x0 ;  /* 0x000000000000781c */ /* 0x000fe20003f2e808 */
[----:B-1----:R-:W-:Y:S02]  /*2310*/  IMAD R0, R16, -0x2, R3 ;  /* 0xfffffffe10007824 */ /* 0x002fe400078e0203 */
[----:B-----5:R-:W-:Y:S02]  /*2320*/  IMAD R3, R17, R96, R4 ;  /* 0x0000006011037224 */ /* 0x020fe400078e0204 */
[----:B------:R-:W-:-:S02]  /*2330*/  VIADD R12, R0, UR6 ;  /* 0x00000006000c7c36 */ /* 0x000fc40008000000 */
[----:B------:R-:W-:Y:S02]  /*2340*/  IMAD R5, R16, -0x2, R3 ;  /* 0xfffffffe10057824 */ /* 0x000fe400078e0203 */
[----:B------:R-:W-:-:S03]  /*2350*/  VIADD R15, R0, UR11 ;  /* 0x0000000b000f7c36 */ /* 0x000fc60008000000 */
[----:B------:R-:W-:Y:S01]  /*2360*/  VIADDMNMX R0, R7, R12, R5, PT ;  /* 0x0000000c07007246 */ /* 0x000fe20003800105 */
[----:B------:R-:W-:Y:S01]  /*2370*/  IMAD.IADD R2, R15, 0x1, R7 ;  /* 0x000000010f027824 */ /* 0x000fe200078e0207 */
[----:B------:R-:W-:Y:S06]  /*2380*/  @P1 BRA `(.L_x_3732) ;  /* 0x0000000000581947 */ /* 0x000fec0003800000 */
[----:B------:R-:W-:Y:S01]  /*2390*/  IMAD R3, R17, R96, R7 ;  /* 0x0000006011037224 */ /* 0x000fe200078e0207 */
        /* <DEDUP_REMOVED lines=12> */
.L_x_3734:
[----:B------:R-:W-:-:S06]  /*2460*/  UISETP.NE.AND UP1, UPT, UR7, 0x1, UPT ;  /* 0x000000010700788c */ /* 0x000fcc000bf25270 */
[----:B------:R-:W-:-:S05]  /*2470*/  PLOP3.LUT P1, PT, PT, PT, UP1, 0x80, 0x0 ;  /* 0x000000000000781c */ /* 0x000fca0003f2f018 */
[----:B------:R-:W-:-:S08]  /*2480*/  @UP1 ULDC.64 UR14, c[0x0][0x9e8] ;  /* 0x00027a00000e1ab9 */ /* 0x000fd00000000a00 */
[----:B------:R-:W-:-:S05]  /*2490*/  @P1 IMAD.HI.U32 R6, R3, UR14, RZ ;  /* 0x0000000e03061c27 */ /* 0x000fca000f8e00ff */
[----:B------:R-:W-:-:S07]  /*24a0*/  @P1 SHF.R.U32.HI R3, RZ, UR15, R6 ;  /* 0x0000000fff031c19 */ /* 0x000fce0008011606 */
.L_x_3735:
[----:B------:R-:W-:Y:S05]  /*24b0*/  BSYNC B0 ;  /* 0x0000000000007941 */ /* 0x000fea0003800000 */
.L_x_3733:
[----:B------:R-:W-:-:S05]  /*24c0*/  IMAD R3, R3, UR7, R20 ;  /* 0x0000000703037c24 */ /* 0x000fca000f8e0214 */
[----:B------:R-:W-:Y:S02]  /*24d0*/  VIMNMX R2, R2, R3, !PT ;  /* 0x0000000302027248 */ /* 0x000fe40007fe0100 */
[----:B------:R-:W-:-:S07]  /*24e0*/  VIADDMNMX R0, R3, UR7, R0, PT ;  /* 0x0000000703007c46 */ /* 0x000fce000b800100 */
.L_x_3732:
        /* <DEDUP_REMOVED lines=97> */
[----:B------:R-:W-:Y:S02]  /*2b00*/  P2R R25, PR, RZ, 0x20 ;  /* 0x00000020ff197803 */ /* 0x000fe40000000000 */
[----:B------:R-:W-:Y:S02]  /*2b10*/  FSEL R64, R64, -INF , !P3 ;  /* 0xff80000040407808 */ /* 0x000fe40005800000 */
[C---:B------:R-:W-:Y:S02]  /*2b20*/  ISETP.GE.AND P3, PT, R4.reuse, 0x52, PT ;  /* 0x000000520400780c */ /* 0x040fe40003f66270 */
[----:B------:R-:W-:Y:S02]  /*2b30*/  ISETP.GE.AND P6, PT, R4, 0x1, PT ;  /* 0x000000010400780c */ /* 0x000fe40003fc6270 */
[----:B------:R-:W-:-:S04]  /*2b40*/  ISETP.GT.AND P4, PT, R2, 0x51, !P3 ;  /* 0x000000510200780c */ /* 0x000fc80005f84270 */
[----:B------:R-:W-:-:S04]  /*2b50*/  ISETP.LT.OR P4, PT, R0, 0x52, P4 ;  /* 0x000000520000780c */ /* 0x000fc80002781670 */
[----:B------:R-:W-:Y:S02]  /*2b60*/  FSEL R65, R65, -INF , !P4 ;  /* 0xff80000041417808 */ /* 0x000fe40006000000 */
[----:B------:R-:W-:-:S04]  /*2b70*/  ISETP.GE.AND P4, PT, R4, 0x59, PT ;  /* 0x000000590400780c */ /* 0x000fc80003f86270 */
[----:B------:R-:W-:-:S04]  /*2b80*/  ISETP.GT.AND P5, PT, R2, 0x58, !P4 ;  /* 0x000000580200780c */ /* 0x000fc800067a4270 */
[----:B------:R-:W-:-:S04]  /*2b90*/  ISETP.LT.OR P5, PT, R0, 0x59, P5 ;  /* 0x000000590000780c */ /* 0x000fc80002fa1670 */
[----:B------:R-:W-:Y:S02]  /*2ba0*/  FSEL R13, R68, -INF , !P5 ;  /* 0xff800000440d7808 */ /* 0x000fe40006800000 */
[----:B------:R-:W-:-:S04]  /*2bb0*/  ISETP.GT.AND P5, PT, R2, RZ, !P6 ;  /* 0x000000ff0200720c */ /* 0x000fc800077a4270 */
[----:B------:R-:W-:-:S04]  /*2bc0*/  ISETP.LT.OR P5, PT, R0, 0x1, P5 ;  /* 0x000000010000780c */ /* 0x000fc80002fa1670 */
[----:B------:R-:W-:Y:S02]  /*2bd0*/  FSEL R28, R24, -INF , !P5 ;  /* 0xff800000181c7808 */ /* 0x000fe40006800000 */
[----:B------:R-:W-:Y:S01]  /*2be0*/  ISETP.GE.AND P5, PT, R4, 0x5a, PT ;  /* 0x0000005a0400780c */ /* 0x000fe20003fa6270 */
[----:B------:R-:W-:-:S03]  /*2bf0*/  IMAD.IADD R4, R15, 0x1, R6 ;  /* 0x000000010f047824 */ /* 0x000fc600078e0206 */
[----:B------:R-:W-:Y:S02]  /*2c00*/  P2R R68, PR, RZ, 0x20 ;  /* 0x00000020ff447803 */ /* 0x000fe40000000000 */
[----:B------:R-:W-:Y:S02]  /*2c10*/  ISETP.GT.AND P5, PT, R2, 0x59, !P5 ;  /* 0x000000590200780c */ /* 0x000fe40006fa4270 */
[----:B------:R-:W-:Y:S02]  /*2c20*/  VIADDMNMX R2, R6, R12, R5, PT ;  /* 0x0000000c06027246 */ /* 0x000fe40003800105 */
[----:B------:R-:W-:-:S04]  /*2c30*/  ISETP.LT.OR P5, PT, R0, 0x5a, P5 ;  /* 0x0000005a0000780c */ /* 0x000fc80002fa1670 */
[----:B------:R-:W-:Y:S02]  /*2c40*/  FSEL R69, R69, -INF , !P5 ;  /* 0xff80000045457808 */ /* 0x000fe40006800000 */
[----:B------:R-:W-:-:S13]  /*2c50*/  PLOP3.LUT P5, PT, PT, PT, UP0, 0x40, 0x0 ;  /* 0x000000000000781c */ /* 0x000fda0003fae808 */
[----:B------:R-:W-:Y:S05]  /*2c60*/  @P5 BRA `(.L_x_3736) ;  /* 0x0000000000605947 */ /* 0x000fea0003800000 */
        /* <DEDUP_REMOVED lines=14> */
.L_x_3738:
[----:B------:R-:W-:-:S06]  /*2d50*/  UISETP.NE.AND UP1, UPT, UR7, 0x1, UPT ;  /* 0x000000010700788c */ /* 0x000fcc000bf25270 */
[----:B------:R-:W-:-:S05]  /*2d60*/  PLOP3.LUT P5, PT, PT, PT, UP1, 0x80, 0x0 ;  /* 0x000000000000781c */ /* 0x000fca0003faf018 */
[----:B------:R-:W-:-:S08]  /*2d70*/  @UP1 ULDC.64 UR14, c[0x0][0x9e8] ;  /* 0x00027a00000e1ab9 */ /* 0x000fd00000000a00 */
[----:B------:R-:W-:Y:S01]  /*2d80*/  @P5 IMAD.HI.U32 R0, R3, UR14, RZ ;  /* 0x0000000e03005c27 */ /* 0x000fe2000f8e00ff */
[----:B------:R-:W-:-:S13]  /*2d90*/  PLOP3.LUT P5, PT, PT, PT, UP1, 0x80, 0x0 ;  /* 0x000000000000781c */ /* 0x000fda0003faf018 */
[----:B------:R-:W-:-:S07]  /*2da0*/  @P5 SHF.R.U32.HI R3, RZ, UR15, R0 ;  /* 0x0000000fff035c19 */ /* 0x000fce0008011600 */
.L_x_3739:
[----:B------:R-:W-:Y:S05]  /*2db0*/  BSYNC B0 ;  /* 0x0000000000007941 */ /* 0x000fea0003800000 */
.L_x_3737:
[----:B------:R-:W-:-:S05]  /*2dc0*/  IMAD R3, R3, UR7, R20 ;  /* 0x0000000703037c24 */ /* 0x000fca000f8e0214 */
[----:B------:R-:W-:Y:S02]  /*2dd0*/  VIMNMX R4, R4, R3, !PT ;  /* 0x0000000304047248 */ /* 0x000fe40007fe0100 */
[----:B------:R-:W-:-:S07]  /*2de0*/  VIADDMNMX R2, R3, UR7, R2, PT ;  /* 0x0000000703027c46 */ /* 0x000fce000b800102 */
.L_x_3736:
[C---:B------:R-:W-:Y:S01]  /*2df0*/  ISETP.GT.AND P1, PT, R4.reuse, 0x1, !P1 ;  /* 0x000000010400780c */ /* 0x040fe20004f24270 */
[----:B------:R-:W-:Y:S01]  /*2e00*/  ULDC UR11, c[0x0][0x988] ;  /* 0x00026200000b7ab9 */ /* 0x000fe20000000800 */
[----:B------:R-:W-:Y:S01]  /*2e10*/  ISETP.GT.AND P2, PT, R4, 0x8, !P2 ;  /* 0x000000080400780c */ /* 0x000fe20005744270 */
[----:B------:R-:W-:Y:S01]  /*2e20*/  IMAD.IADD R14, R75, 0x1, -R14 ;  /* 0x000000014b0e7824 */ /* 0x000fe200078e0a0e */
[----:B------:R-:W-:Y:S02]  /*2e30*/  ISETP.LT.OR P1, PT, R2, 0x2, P1 ;  /* 0x000000020200780c */ /* 0x000fe40000f21670 */
[----:B------:R-:W-:Y:S02]  /*2e40*/  FMNMX.FTZ R0, R28, R72, !PT ;  /* 0x000000481c007209 */ /* 0x000fe40007810000 */
[----:B------:R-:W-:Y:S02]  /*2e50*/  FSEL R27, R27, -INF , !P1 ;  /* 0xff8000001b1b7808 */ /* 0x000fe40004800000 */
[----:B------:R-:W-:-:S02]  /*2e60*/  ISETP.NE.AND P1, PT, R21, RZ, PT ;  /* 0x000000ff1500720c */ /* 0x000fc40003f25270 */
[----:B------:R-:W-:Y:S02]  /*2e70*/  ISETP.LT.OR P2, PT, R2, 0x9, P2 ;  /* 0x000000090200780c */ /* 0x000fe40001741670 */
[----:B------:R-:W-:Y:S02]  /*2e80*/  ISETP.GT.AND P1, PT, R4, 0x9, !P1 ;  /* 0x000000090400780c */ /* 0x000fe40004f24270 */
[----:B------:R-:W-:Y:S02]  /*2e90*/  FMNMX.FTZ R0, R76, R0, !PT ;  /* 0x000000004c007209 */ /* 0x000fe40007810000 */
[----:B------:R-:W-:Y:S02]  /*2ea0*/  ISETP.LT.OR P1, PT, R2, 0xa, P1 ;  /* 0x0000000a0200780c */ /* 0x000fe40000f21670 */
[----:B------:R-:W-:Y:S02]  /*2eb0*/  FSEL R21, R30, -INF , !P2 ;  /* 0xff8000001e157808 */ /* 0x000fe40005000000 */
[----:B------:R-:W-:-:S02]  /*2ec0*/  FSEL R31, R31, -INF , !P1 ;  /* 0xff8000001f1f7808 */ /* 0x000fc40004800000 */
[----:B------:R-:W-:Y:S02]  /*2ed0*/  ISETP.NE.AND P1, PT, R25, RZ, PT ;  /* 0x000000ff1900720c */ /* 0x000fe40003f25270 */
[----:B------:R-:W-:Y:S02]  /*2ee0*/  ISETP.NE.AND P2, PT, R29, RZ, PT ;  /* 0x000000ff1d00720c */ /* 0x000fe40003f45270 */
[----:B------:R-:W-:Y:S02]  /*2ef0*/  ISETP.GT.AND P1, PT, R4, 0x10, !P1 ;  /* 0x000000100400780c */ /* 0x000fe40004f24270 */
[----:B------:R-:W-:Y:S02]  /*2f00*/  FMNMX.FTZ R0, R78, R0, !PT ;  /* 0x000000004e007209 */ /* 0x000fe40007810000 */
[----:B------:R-:W-:Y:S02]  /*2f10*/  ISETP.LT.OR P1, PT, R2, 0x11, P1 ;  /* 0x000000110200780c */ /* 0x000fe40000f21670 */
[----:B------:R-:W-:-:S02]  /*2f20*/  FMNMX.FTZ R0, R32, R0, !PT ;  /* 0x0000000020007209 */ /* 0x000fc40007810000 */
[----:B------:R-:W-:Y:S02]  /*2f30*/  FSEL R25, R34, -INF , !P1 ;  /* 0xff80000022197808 */ /* 0x000fe40004800000 */
[----:B------:R-:W-:Y:S02]  /*2f40*/  ISETP.GT.AND P1, PT, R4, 0x11, !P2 ;  /* 0x000000110400780c */ /* 0x000fe40005724270 */
[----:B------:R-:W-:Y:S02]  /*2f50*/  ISETP.NE.AND P5, PT, R33, RZ, PT ;  /* 0x000000ff2100720c */ /* 0x000fe40003fa5270 */
[----:B------:R-:W-:Y:S02]  /*2f60*/  ISETP.LT.OR P1, PT, R2, 0x12, P1 ;  /* 0x000000120200780c */ /* 0x000fe40000f21670 */
[----:B------:R-:W-:Y:S02]  /*2f70*/  FMNMX.FTZ R0, R80, R0, !PT ;  /* 0x0000000050007209 */ /* 0x000fe40007810000 */
[----:B------:R-:W-:-:S02]  /*2f80*/  FSEL R35, R35, -INF , !P1 ;  /* 0xff80000023237808 */ /* 0x000fc40004800000 */
[----:B------:R-:W-:Y:S02]  /*2f90*/  ISETP.GT.AND P1, PT, R4, 0x18, !P5 ;  /* 0x000000180400780c */ /* 0x000fe40006f24270 */
[----:B------:R-:W-:Y:S02]  /*2fa0*/  FMNMX.FTZ R0, R36, R0, !PT ;  /* 0x0000000024007209 */ /* 0x000fe40007810000 */
[----:B------:R-:W-:Y:S02]  /*2fb0*/  ISETP.LT.OR P1, PT, R2, 0x19, P1 ;  /* 0x000000190200780c */ /* 0x000fe40000f21670 */
[----:B------:R-:W-:Y:S02]  /*2fc0*/  FMNMX.FTZ R0, R82, R0, !PT ;  /* 0x0000000052007209 */ /* 0x000fe40007810000 */
[----:B------:R-:W-:Y:S02]  /*2fd0*/  FSEL R29, R38, -INF , !P1 ;  /* 0xff800000261d7808 */ /* 0x000fe40004800000 */
[----:B------:R-:W-:-:S02]  /*2fe0*/  FMNMX.FTZ R0, R40, R0, !PT ;  /* 0x0000000028007209 */ /* 0x000fc40007810000 */
        /* <DEDUP_REMOVED lines=24> */
[----:B------:R-:W-:Y:S02]  /*3170*/  FMNMX.FTZ R0, R94, R0, !PT ;  /* 0x000000005e007209 */ /* 0x000fe40007810000 */
[----:B------:R-:W-:Y:S02]  /*3180*/  ISETP.LT.OR P1, PT, R2, 0x29, P1 ;  /* 0x000000290200780c */ /* 0x000fe40000f21670 */
[----:B------:R-:W-:Y:S02]  /*3190*/  FMNMX.FTZ R0, R64, R0, !PT ;  /* 0x0000000040007209 */ /* 0x000fe40007810000 */
[----:B------:R-:W-:Y:S02]  /*31a0*/  FSEL R37, R46, -INF , !P1 ;  /* 0xff8000002e257808 */ /* 0x000fe40004800000 */
[----:B------:R-:W-:Y:S02]  /*31b0*/  FMNMX.FTZ R0, R65, R0, !PT ;  /* 0x0000000041007209 */ /* 0x000fe40007810000 */
[----:B------:R-:W-:-:S02]  /*31c0*/  ISETP.NE.AND P1, PT, R79, RZ, PT ;  /* 0x000000ff4f00720c */ /* 0x000fc40003f25270 */
[----:B------:R-:W-:Y:S02]  /*31d0*/  FMNMX.FTZ R0, R13, R0, !PT ;  /* 0x000000000d007209 */ /* 0x000fe40007810000 */
[----:B------:R-:W-:Y:S02]  /*31e0*/  ISETP.GT.AND P1, PT, R4, 0x29, !P1 ;  /* 0x000000290400780c */ /* 0x000fe40004f24270 */
[----:B------:R-:W-:Y:S01]  /*31f0*/  FMNMX.FTZ R12, R69, R0, !PT ;  /* 0x00000000450c7209 */ /* 0x000fe20007810000 */
[----:B------:R-:W-:Y:S01]  /*3200*/  IMAD.U32 R0, RZ, RZ, UR11 ;  /* 0x0000000bff007e24 */ /* 0x000fe2000f8e00ff */
[----:B------:R-:W-:Y:S02]  /*3210*/  ISETP.LT.OR P1, PT, R2, 0x2a, P1 ;  /* 0x0000002a0200780c */ /* 0x000fe40000f21670 */
[----:B------:R-:W-:Y:S01]  /*3220*/  ISETP.GT.AND P6, PT, R4, RZ, !P6 ;  /* 0x000000ff0400720c */ /* 0x000fe200077c4270 */
[----:B------:R-:W1:Y:S01]  /*3230*/  SHFL.BFLY PT, R5, R12, 0x2, 0x1f ;  /* 0x0c401f000c057f89 */ /* 0x000e6200000e0000 */
[----:B------:R-:W-:-:S02]  /*3240*/  FSEL R47, R47, -INF , !P1 ;  /* 0xff8000002f2f7808 */ /* 0x000fc40004800000 */
[----:B------:R-:W-:Y:S02]  /*3250*/  ISETP.NE.AND P1, PT, R45, RZ, PT ;  /* 0x000000ff2d00720c */ /* 0x000fe40003f25270 */
[----:B------:R-:W-:Y:S02]  /*3260*/  ISETP.LT.OR P6, PT, R2, 0x1, P6 ;  /* 0x000000010200780c */ /* 0x000fe400037c1670 */
[----:B------:R-:W-:Y:S02]  /*3270*/  ISETP.GT.AND P1, PT, R4, 0x30, !P1 ;  /* 0x000000300400780c */ /* 0x000fe40004f24270 */
[----:B------:R-:W-:Y:S02]  /*3280*/  FSEL R15, R26, -INF , !P6 ;  /* 0xff8000001a0f7808 */ /* 0x000fe40007000000 */
[----:B------:R-:W-:Y:S02]  /*3290*/  ISETP.LT.OR P1, PT, R2, 0x31, P1 ;  /* 0x000000310200780c */ /* 0x000fe40000f21670 */
[----:B------:R-:W-:-:S02]  /*32a0*/  ISETP.NE.AND P2, PT, R53, RZ, PT ;  /* 0x000000ff3500720c */ /* 0x000fc40003f45270 */
[----:B------:R-:W-:Y:S02]  /*32b0*/  FSEL R41, R50, -INF , !P1 ;  /* 0xff80000032297808 */ /* 0x000fe40004800000 */
[----:B------:R-:W-:Y:S02]  /*32c0*/  ISETP.NE.AND P1, PT, R81, RZ, PT ;  /* 0x000000ff5100720c */ /* 0x000fe40003f25270 */
[----:B------:R-:W-:Y:S02]  /*32d0*/  ISETP.NE.AND P5, PT, R85, RZ, PT ;  /* 0x000000ff5500720c */ /* 0x000fe40003fa5270 */
[----:B------:R-:W-:Y:S02]  /*32e0*/  ISETP.GT.AND P1, PT, R4, 0x31, !P1 ;  /* 0x000000310400780c */ /* 0x000fe40004f24270 */
[----:B------:R-:W-:Y:S02]  /*32f0*/  ISETP.NE.AND P6, PT, R87, RZ, PT ;  /* 0x000000ff5700720c */ /* 0x000fe40003fc5270 */
[----:B------:R-:W-:-:S02]  /*3300*/  ISETP.LT.OR P1, PT, R2, 0x32, P1 ;  /* 0x000000320200780c */ /* 0x000fc40000f21670 */
[----:B-1----:R-:W-:Y:S02]  /*3310*/  FMNMX.FTZ R20, R12, R5, !PT ;  /* 0x000000050c147209 */ /* 0x002fe40007810000 */
[----:B------:R-:W-:Y:S02]  /*3320*/  FMNMX.FTZ R12, R15, R27, !PT ;  /* 0x0000001b0f0c7209 */ /* 0x000fe40007810000 */
[----:B------:R-:W-:Y:S01]  /*3330*/  FSEL R51, R51, -INF , !P1 ;  /* 0xff80000033337808 */ /* 0x000fe20004800000 */
[----:B------:R-:W1:Y:S01]  /*3340*/  SHFL.BFLY PT, R5, R20, 0x1, 0x1f ;  /* 0x0c201f0014057f89 */ /* 0x000e6200000e0000 */
[----:B------:R-:W-:Y:S02]  /*3350*/  ISETP.NE.AND P1, PT, R49, RZ, PT ;  /* 0x000000ff3100720c */ /* 0x000fe40003f25270 */
[----:B------:R-:W-:Y:S02]  /*3360*/  FMNMX.FTZ R12, R21, R12, !PT ;  /* 0x0000000c150c7209 */ /* 0x000fe40007810000 */
[----:B------:R-:W-:-:S02]  /*3370*/  ISETP.GT.AND P1, PT, R4, 0x38, !P1 ;  /* 0x000000380400780c */ /* 0x000fc40004f24270 */
[----:B------:R-:W-:Y:S02]  /*3380*/  FMNMX.FTZ R12, R31, R12, !PT ;  /* 0x0000000c1f0c7209 */ /* 0x000fe40007810000 */
[----:B------:R-:W-:Y:S02]  /*3390*/  ISETP.LT.OR P1, PT, R2, 0x39, P1 ;  /* 0x000000390200780c */ /* 0x000fe40000f21670 */
[----:B------:R-:W-:Y:S02]  /*33a0*/  FMNMX.FTZ R12, R25, R12, !PT ;  /* 0x0000000c190c7209 */ /* 0x000fe40007810000 */
[----:B------:R-:W-:Y:S02]  /*33b0*/  FSEL R45, R54, -INF , !P1 ;  /* 0xff800000362d7808 */ /* 0x000fe40004800000 */
[----:B------:R-:W-:Y:S02]  /*33c0*/  ISETP.NE.AND P1, PT, R83, RZ, PT ;  /* 0x000000ff5300720c */ /* 0x000fe40003f25270 */
[----:B------:R-:W-:-:S02]  /*33d0*/  FMNMX.FTZ R12, R35, R12, !PT ;  /* 0x0000000c230c7209 */ /* 0x000fc40007810000 */
[----:B------:R-:W-:Y:S02]  /*33e0*/  ISETP.GT.AND P1, PT, R4, 0x39, !P1 ;  /* 0x000000390400780c */ /* 0x000fe40004f24270 */
[----:B------:R-:W-:Y:S02]  /*33f0*/  FMNMX.FTZ R12, R29, R12, !PT ;  /* 0x0000000c1d0c7209 */ /* 0x000fe40007810000 */
[----:B------:R-:W-:Y:S02]  /*3400*/  ISETP.LT.OR P1, PT, R2, 0x3a, P1 ;  /* 0x0000003a0200780c */ /* 0x000fe40000f21670 */
[----:B------:R-:W-:Y:S02]  /*3410*/  FMNMX.FTZ R12, R39, R12, !PT ;  /* 0x0000000c270c7209 */ /* 0x000fe40007810000 */
[----:B------:R-:W-:Y:S02]  /*3420*/  FSEL R55, R55, -INF , !P1 ;  /* 0xff80000037377808 */ /* 0x000fe40004800000 */
[----:B------:R-:W-:-:S02]  /*3430*/  ISETP.GT.AND P1, PT, R4, 0x40, !P2 ;  /* 0x000000400400780c */ /* 0x000fc40005724270 */
[----:B------:R-:W-:Y:S02]  /*3440*/  FMNMX.FTZ R12, R33, R12, !PT ;  /* 0x0000000c210c7209 */ /* 0x000fe40007810000 */
[----:B------:R-:W-:Y:S02]  /*3450*/  ISETP.LT.OR P1, PT, R2, 0x41, P1 ;  /* 0x000000410200780c */ /* 0x000fe40000f21670 */
[----:B------:R-:W-:Y:S02]  /*3460*/  FMNMX.FTZ R12, R43, R12, !PT ;  /* 0x0000000c2b0c7209 */ /* 0x000fe40007810000 */
[----:B------:R-:W-:Y:S02]  /*3470*/  FSEL R3, R58, -INF , !P1 ;  /* 0xff8000003a037808 */ /* 0x000fe40004800000 */
[----:B------:R-:W-:Y:S02]  /*3480*/  FMNMX.FTZ R12, R37, R12, !PT ;  /* 0x0000000c250c7209 */ /* 0x000fe40007810000 */
[----:B------:R-:W-:-:S02]  /*3490*/  ISETP.GT.AND P1, PT, R4, 0x41, !P5 ;  /* 0x000000410400780c */ /* 0x000fc40006f24270 */
[----:B-1----:R-:W-:Y:S02]  /*34a0*/  FMNMX.FTZ R5, R20, R5, !PT ;  /* 0x0000000514057209 */ /* 0x002fe40007810000 */
[----:B------:R-:W-:Y:S02]  /*34b0*/  FMNMX.FTZ R12, R47, R12, !PT ;  /* 0x0000000c2f0c7209 */ /* 0x000fe40007810000 */
[----:B------:R-:W-:Y:S01]  /*34c0*/  ISETP.LT.OR P1, PT, R2, 0x42, P1 ;  /* 0x000000420200780c */ /* 0x000fe20000f21670 */
[----:B------:R-:W-:Y:S01]  /*34d0*/  FMUL.FTZ R24, R5, R0 ;  /* 0x0000000005187220 */ /* 0x000fe20000410000 */
[----:B------:R-:W-:Y:S02]  /*34e0*/  FMNMX.FTZ R12, R41, R12, !PT ;  /* 0x0000000c290c7209 */ /* 0x000fe40007810000 */
[----:B------:R-:W-:Y:S02]  /*34f0*/  FSEL R59, R59, -INF , !P1 ;  /* 0xff8000003b3b7808 */ /* 0x000fe40004800000 */
[----:B------:R-:W-:-:S02]  /*3500*/  FSETP.NEU.FTZ.AND P1, PT, R5, -INF , PT ;  /* 0xff8000000500780b */ /* 0x000fc40003f3d000 */
[----:B------:R-:W-:Y:S02]  /*3510*/  ISETP.NE.AND P5, PT, R57, RZ, PT ;  /* 0x000000ff3900720c */ /* 0x000fe40003fa5270 */
[----:B------:R-:W-:Y:S02]  /*3520*/  FMNMX.FTZ R12, R51, R12, !PT ;  /* 0x0000000c330c7209 */ /* 0x000fe40007810000 */
[----:B------:R-:W-:Y:S02]  /*3530*/  FSEL R73, R24, RZ, P1 ;  /* 0x000000ff18497208 */ /* 0x000fe40000800000 */
[----:B------:R-:W-:Y:S02]  /*3540*/  ISETP.GT.AND P1, PT, R4, 0x48, !P5 ;  /* 0x000000480400780c */ /* 0x000fe40006f24270 */
[----:B------:R-:W-:Y:S01]  /*3550*/  FMNMX.FTZ R12, R45, R12, !PT ;  /* 0x0000000c2d0c7209 */ /* 0x000fe20007810000 */
[-CC-:B------:R-:W-:Y:S01]  /*3560*/  FFMA.FTZ R20, R28, R0.reuse, -R73.reuse ;  /* 0x000000001c147223 */ /* 0x180fe20000010849 */
[----:B------:R-:W-:Y:S01]  /*3570*/  ISETP.LT.OR P1, PT, R2, 0x49, P1 ;  /* 0x000000490200780c */ /* 0x000fe20000f21670 */
[--C-:B------:R-:W-:Y:S01]  /*3580*/  FFMA.FTZ R24, R72, R0, -R73.reuse ;  /* 0x0000000048187223 */ /* 0x100fe20000010849 */
[----:B------:R-:W-:Y:S01]  /*3590*/  FMNMX.FTZ R12, R55, R12, !PT ;  /* 0x0000000c370c7209 */ /* 0x000fe20007810000 */
[-CC-:B------:R-:W-:Y:S01]  /*35a0*/  FFMA.FTZ R26, R76, R0.reuse, -R73.reuse ;  /* 0x000000004c1a7223 */ /* 0x180fe20000010849 */
[----:B------:R-:W-:Y:S01]  /*35b0*/  FSEL R49, R62, -INF , !P1 ;  /* 0xff8000003e317808 */ /* 0x000fe20004800000 */
[----:B------:R-:W-:Y:S01]  /*35c0*/  MUFU.EX2 R20, R20 ;  /* 0x0000001400147308 */ /* 0x000fe20000000800 */
[----:B------:R-:W-:Y:S01]  /*35d0*/  ISETP.NE.AND P2, PT, R61, RZ, PT ;  /* 0x000000ff3d00720c */ /* 0x000fe20003f45270 */
[-CC-:B------:R-:W-:Y:S01]  /*35e0*/  FFMA.FTZ R28, R78, R0.reuse, -R73.reuse ;  /* 0x000000004e1c7223 */ /* 0x180fe20000010849 */
[----:B------:R-:W-:Y:S01]  /*35f0*/  ISETP.GT.AND P1, PT, R4, 0x49, !P6 ;  /* 0x000000490400780c */ /* 0x000fe20007724270 */
[--C-:B------:R-:W-:Y:S01]  /*3600*/  FFMA.FTZ R30, R32, R0, -R73.reuse ;  /* 0x00000000201e7223 */ /* 0x100fe20000010849 */
[----:B------:R-:W-:Y:S01]  /*3610*/  FMNMX.FTZ R12, R3, R12, !PT ;  /* 0x0000000c030c7209 */ /* 0x000fe20007810000 */
[-CC-:B------:R-:W-:Y:S01]  /*3620*/  FFMA.FTZ R13, R13, R0.reuse, -R73.reuse ;  /* 0x000000000d0d7223 */ /* 0x180fe20000010849 */
[----:B------:R-:W-:Y:S01]  /*3630*/  ISETP.GT.AND P2, PT, R4, 0x50, !P2 ;  /* 0x000000500400780c */ /* 0x000fe20005744270 */
[----:B------:R1:W2:Y:S01]  /*3640*/  MUFU.EX2 R77, R24 ;  /* 0x00000018004d7308 */ /* 0x0002a20000000800 */
[----:B------:R-:W-:Y:S01]  /*3650*/  ISETP.LT.OR P1, PT, R2, 0x4a, P1 ;  /* 0x0000004a0200780c */ /* 0x000fe20000f21670 */
[--C-:B------:R-:W-:Y:S01]  /*3660*/  FFMA.FTZ R32, R36, R0, -R73.reuse ;  /* 0x0000000024207223 */ /* 0x100fe20000010849 */
[----:B------:R-:W-:Y:S01]  /*3670*/  FMNMX.FTZ R12, R59, R12, !PT ;  /* 0x0000000c3b0c7209 */ /* 0x000fe20007810000 */
[-CC-:B------:R-:W-:Y:S01]  /*3680*/  FFMA.FTZ R34, R52, R0.reuse, -R73.reuse ;  /* 0x0000000034227223 */ /* 0x180fe20000010849 */
[----:B------:R-:W-:Y:S01]  /*3690*/  ISETP.GT.AND P3, PT, R4, 0x51, !P3 ;  /* 0x000000510400780c */ /* 0x000fe20005f64270 */
[-CC-:B------:R-:W-:Y:S01]  /*36a0*/  FFMA.FTZ R38, R56, R0.reuse, -R73.reuse ;  /* 0x0000000038267223 */ /* 0x180fe20000010849 */
[----:B------:R-:W-:Y:S01]  /*36b0*/  ISETP.LT.OR P2, PT, R2, 0x51, P2 ;  /* 0x000000510200780c */ /* 0x000fe20001741670 */
[----:B------:R-:W-:Y:S01]  /*36c0*/  MUFU.EX2 R26, R26 ;  /* 0x0000001a001a7308 */ /* 0x000fe20000000800 */
[----:B------:R-:W-:Y:S01]  /*36d0*/  FSEL R63, R63, -INF , !P1 ;  /* 0xff8000003f3f7808 */ /* 0x000fe20004800000 */
[--C-:B-1----:R-:W-:Y:S01]  /*36e0*/  FFMA.FTZ R24, R80, R0, -R73.reuse ;  /* 0x0000000050187223 */ /* 0x102fe20000010849 */
[----:B------:R-:W-:Y:S01]  /*36f0*/  FMNMX.FTZ R12, R49, R12, !PT ;  /* 0x0000000c310c7209 */ /* 0x000fe20007810000 */
[-CC-:B------:R-:W-:Y:S01]  /*3700*/  FFMA.FTZ R36, R90, R0.reuse, -R73.reuse ;  /* 0x000000005a247223 */ /* 0x180fe20000010849 */
[----:B------:R-:W-:Y:S01]  /*3710*/  ISETP.NE.AND P5, PT, R68, RZ, PT ;  /* 0x000000ff4400720c */ /* 0x000fe20003fa5270 */
[-CC-:B------:R-:W-:Y:S01]  /*3720*/  FFMA.FTZ R65, R65, R0.reuse, -R73.reuse ;  /* 0x0000000041417223 */ /* 0x180fe20000010849 */
[----:B------:R-:W-:Y:S01]  /*3730*/  ISETP.GT.AND P4, PT, R4, 0x58, !P4 ;  /* 0x000000580400780c */ /* 0x000fe20006784270 */
[----:B------:R1:W3:Y:S01]  /*3740*/  MUFU.EX2 R79, R28 ;  /* 0x0000001c004f7308 */ /* 0x0002e20000000800 */
[----:B------:R-:W-:Y:S01]  /*3750*/  ISETP.LT.OR P3, PT, R2, 0x52, P3 ;  /* 0x000000520200780c */ /* 0x000fe20001f61670 */
[----:B------:R-:W-:Y:S01]  /*3760*/  FFMA.FTZ R69, R69, R0, -R73 ;  /* 0x0000000045457223 */ /* 0x000fe20000010849 */
[----:B------:R-:W-:-:S02]  /*3770*/  FSEL R53, R66, -INF , !P2 ;  /* 0xff80000042357808 */ /* 0x000fc40005000000 */
[----:B------:R-:W-:Y:S02]  /*3780*/  FMNMX.FTZ R12, R63, R12, !PT ;  /* 0x0000000c3f0c7209 */ /* 0x000fe40007810000 */
[----:B------:R-:W-:Y:S01]  /*3790*/  ISETP.GT.AND P5, PT, R4, 0x59, !P5 ;  /* 0x000000590400780c */ /* 0x000fe20006fa4270 */
[-CC-:B------:R-:W-:Y:S01]  /*37a0*/  FFMA.FTZ R4, R40, R0.reuse, -R73.reuse ;  /* 0x0000000028047223 */ /* 0x180fe20000010849 */
[----:B------:R-:W-:Y:S01]  /*37b0*/  ISETP.LT.OR P4, PT, R2, 0x59, P4 ;  /* 0x000000590200780c */ /* 0x000fe20002781670 */
[--C-:B------:R-:W-:Y:S01]  /*37c0*/  FFMA.FTZ R40, R94, R0, -R73.reuse ;  /* 0x000000005e287223 */ /* 0x100fe20000010849 */
[----:B------:R-:W-:Y:S01]  /*37d0*/  FSEL R67, R67, -INF , !P3 ;  /* 0xff80000043437808 */ /* 0x000fe20005800000 */
[----:B------:R4:W-:Y:S01]  /*37e0*/  MUFU.EX2 R180, R4 ;  /* 0x0000000400b47308 */ /* 0x0009e20000000800 */
[----:B------:R-:W-:Y:S01]  /*37f0*/  FMNMX.FTZ R12, R53, R12, !PT ;  /* 0x0000000c350c7209 */ /* 0x000fe20007810000 */
[-CC-:B-1----:R-:W-:Y:S01]  /*3800*/  FFMA.FTZ R28, R82, R0.reuse, -R73.reuse ;  /* 0x00000000521c7223 */ /* 0x182fe20000010849 */
[----:B------:R-:W-:Y:S01]  /*3810*/  ISETP.LT.OR P5, PT, R2, 0x5a, P5 ;  /* 0x0000005a0200780c */ /* 0x000fe20002fa1670 */
[----:B------:R-:W-:Y:S01]  /*3820*/  FFMA.FTZ R2, R44, R0, -R73 ;  /* 0x000000002c027223 */ /* 0x000fe20000010849 */
[----:B------:R-:W-:-:S02]  /*3830*/  FSEL R57, R70, -INF , !P4 ;  /* 0xff80000046397808 */ /* 0x000fc40006000000 */
[----:B------:R-:W-:Y:S01]  /*3840*/  FMNMX.FTZ R12, R67, R12, !PT ;  /* 0x0000000c430c7209 */ /* 0x000fe20007810000 */
[----:B------:R-:W-:Y:S01]  /*3850*/  MUFU.EX2 R30, R30 ;  /* 0x0000001e001e7308 */ /* 0x000fe20000000800 */
[----:B------:R-:W-:Y:S01]  /*3860*/  FSEL R71, R71, -INF , !P5 ;  /* 0xff80000047477808 */ /* 0x000fe20006800000 */
[----:B----4-:R-:W-:Y:S01]  /*3870*/  FFMA.FTZ R4, R86, R0, -R73 ;  /* 0x0000000056047223 */ /* 0x010fe20000010849 */
[----:B------:R-:W-:Y:S02]  /*3880*/  FMNMX.FTZ R12, R57, R12, !PT ;  /* 0x0000000c390c7209 */ /* 0x000fe40007810000 */
[----:B--2---:R-:W-:Y:S02]  /*3890*/  F2FP.F16.F32.PACK_AB R188, R77, R20 ;  /* 0x000000144dbc723e */ /* 0x004fe400000000ff */
[----:B------:R-:W-:Y:S01]  /*38a0*/  FMNMX.FTZ R12, R71, R12, !PT ;  /* 0x0000000c470c7209 */ /* 0x000fe20007810000 */
[----:B------:R-:W-:Y:S01]  /*38b0*/  MUFU.EX2 R87, R4 ;  /* 0x0000000400577308 */ /* 0x000fe20000000800 */
[----:B---3--:R-:W-:-:S03]  /*38c0*/  F2FP.F16.F32.PACK_AB R190, R79, R26 ;  /* 0x0000001a4fbe723e */ /* 0x008fc600000000ff */
[----:B------:R-:W1:Y:S04]  /*38d0*/  SHFL.BFLY PT, R61, R12, 0x2, 0x1f ;  /* 0x0c401f000c3d7f89 */ /* 0x000e6800000e0000 */
[----:B------:R2:W3:Y:S08]  /*38e0*/  MUFU.EX2 R81, R24 ;  /* 0x0000001800517308 */ /* 0x0004f00000000800 */
[----:B------:R-:W-:Y:S01]  /*38f0*/  MUFU.EX2 R95, R40 ;  /* 0x00000028005f7308 */ /* 0x000fe20000000800 */
[----:B--2---:R-:W-:-:S07]  /*3900*/  FFMA.FTZ R24, R84, R0, -R73 ;  /* 0x0000000054187223 */ /* 0x004fce0000010849 */
[----:B------:R2:W-:Y:S01]  /*3910*/  MUFU.EX2 R170, R13 ;  /* 0x0000000d00aa7308 */ /* 0x0005e20000000800 */
[----:B---3--:R-:W-:Y:S02]  /*3920*/  F2FP.F16.F32.PACK_AB R184, R81, R30 ;  /* 0x0000001e51b8723e */ /* 0x008fe400000000ff */
[----:B-1----:R-:W-:Y:S01]  /*3930*/  FMNMX.FTZ R61, R12, R61, !PT ;  /* 0x0000003d0c3d7209 */ /* 0x002fe20007810000 */
[----:B------:R-:W-:-:S04]  /*3940*/  FFMA.FTZ R12, R92, R0, -R73 ;  /* 0x000000005c0c7223 */ /* 0x000fc80000010849 */
[----:B------:R-:W1:Y:S01]  /*3950*/  MUFU.EX2 R32, R32 ;  /* 0x0000002000207308 */ /* 0x000e620000000800 */
[----:B------:R-:W3:Y:S01]  /*3960*/  SHFL.BFLY PT, R4, R61, 0x1, 0x1f ;  /* 0x0c201f003d047f89 */ /* 0x000ee200000e0000 */
[----:B--2---:R-:W-:-:S04]  /*3970*/  FADD.FTZ R13, R20, R77 ;  /* 0x0000004d140d7221 */ /* 0x004fc80000010000 */
[----:B------:R-:W-:Y:S02]  /*3980*/  FADD.FTZ R52, R26, R13 ;  /* 0x0000000d1a347221 */ /* 0x000fe40000010000 */
[----:B------:R-:W-:Y:S02]  /*3990*/  MUFU.EX2 R93, R12 ;  /* 0x0000000c005d7308 */ /* 0x000fe40000000800 */
[----:B------:R-:W-:-:S04]  /*39a0*/  FADD.FTZ R13, R79, R52 ;  /* 0x000000344f0d7221 */ /* 0x000fc80000010000 */
[----:B------:R-:W-:Y:S02]  /*39b0*/  FADD.FTZ R54, R30, R13 ;  /* 0x0000000d1e367221 */ /* 0x000fe40000010000 */
[----:B------:R2:W4:Y:S02]  /*39c0*/  MUFU.EX2 R83, R28 ;  /* 0x0000001c00537308 */ /* 0x0005240000000800 */
[----:B------:R-:W-:-:S04]  /*39d0*/  FADD.FTZ R13, R81, R54 ;  /* 0x00000036510d7221 */ /* 0x000fc80000010000 */
[----:B-1----:R-:W-:Y:S02]  /*39e0*/  FADD.FTZ R56, R32, R13 ;  /* 0x0000000d20387221 */ /* 0x002fe40000010000 */
[----:B------:R1:W-:Y:S01]  /*39f0*/  MUFU.EX2 R85, R24 ;  /* 0x0000001800557308 */ /* 0x0003e20000000800 */
[----:B---3--:R-:W-:Y:S01]  /*3a00*/  FMNMX.FTZ R4, R61, R4, !PT ;  /* 0x000000043d047209 */ /* 0x008fe20007810000 */
[----:B--2---:R-:W-:-:S03]  /*3a10*/  FFMA.FTZ R28, R48, R0, -R73 ;  /* 0x00000000301c7223 */ /* 0x004fc60000010849 */
[C---:B------:R-:W-:Y:S01]  /*3a20*/  FSETP.NEU.FTZ.AND P1, PT, R4.reuse, -INF , PT ;  /* 0xff8000000400780b */ /* 0x040fe20003f3d000 */
[-C--:B------:R-:W-:Y:S02]  /*3a30*/  FMUL.FTZ R12, R4, R0.reuse ;  /* 0x00000000040c7220 */ /* 0x080fe40000410000 */
[----:B------:R-:W2:Y:S01]  /*3a40*/  MUFU.EX2 R2, R2 ;  /* 0x0000000200027308 */ /* 0x000ea20000000800 */
[----:B-1----:R-:W-:Y:S01]  /*3a50*/  FFMA.FTZ R24, R88, R0, -R73 ;  /* 0x0000000058187223 */ /* 0x002fe20000010849 */
[----:B----4-:R-:W-:Y:S02]  /*3a60*/  F2FP.F16.F32.PACK_AB R186, R83, R32 ;  /* 0x0000002053ba723e */ /* 0x010fe400000000ff */
        /* <DEDUP_REMOVED lines=18> */
[----:B------:R1:W3:Y:S01]  /*3b90*/  MUFU.EX2 R40, R27 ;  /* 0x0000001b00287308 */ /* 0x0002e20000000800 */
[-CC-:B------:R-:W-:Y:S01]  /*3ba0*/  FFMA.FTZ R45, R45, R0.reuse, -R12.reuse ;  /* 0x000000002d2d7223 */ /* 0x180fe2000001080c */
[-CC-:B------:R-:W-:Y:S01]  /*3bb0*/  FFMA.FTZ R55, R55, R0.reuse, -R12.reuse ;  /* 0x0000000037377223 */ /* 0x180fe2000001080c */
[-CC-:B------:R-:W-:Y:S01]  /*3bc0*/  FFMA.FTZ R3, R3, R0.reuse, -R12.reuse ;  /* 0x0000000003037223 */ /* 0x180fe2000001080c */
[-CC-:B------:R-:W-:Y:S01]  /*3bd0*/  FFMA.FTZ R59, R59, R0.reuse, -R12.reuse ;  /* 0x000000003b3b7223 */ /* 0x180fe2000001080c */
[-CC-:B------:R-:W-:Y:S01]  /*3be0*/  FFMA.FTZ R49, R49, R0.reuse, -R12.reuse ;  /* 0x0000000031317223 */ /* 0x180fe2000001080c */
[-CC-:B------:R-:W-:Y:S01]  /*3bf0*/  FFMA.FTZ R63, R63, R0.reuse, -R12.reuse ;  /* 0x000000003f3f7223 */ /* 0x180fe2000001080c */
[-C--:B------:R-:W-:Y:S01]  /*3c00*/  FFMA.FTZ R53, R53, R0.reuse, -R12 ;  /* 0x0000000035357223 */ /* 0x080fe2000001080c */
[----:B------:R-:W4:Y:S01]  /*3c10*/  MUFU.EX2 R21, R21 ;  /* 0x0000001500157308 */ /* 0x000f220000000800 */
[----:B-1----:R-:W-:Y:S01]  /*3c20*/  FADD.FTZ R27, R83, R56 ;  /* 0x00000038531b7221 */ /* 0x002fe20000010000 */
[-CC-:B------:R-:W-:Y:S01]  /*3c30*/  FFMA.FTZ R67, R67, R0.reuse, -R12.reuse ;  /* 0x0000000043437223 */ /* 0x180fe2000001080c */
[-CC-:B------:R-:W-:Y:S01]  /*3c40*/  FFMA.FTZ R57, R57, R0.reuse, -R12.reuse ;  /* 0x0000000039397223 */ /* 0x180fe2000001080c */
[----:B------:R-:W-:Y:S01]  /*3c50*/  FFMA.FTZ R71, R71, R0, -R12 ;  /* 0x0000000047477223 */ /* 0x000fe2000001080c */
[----:B------:R-:W-:Y:S01]  /*3c60*/  FADD.FTZ R58, R180, R27 ;  /* 0x0000001bb43a7221 */ /* 0x000fe20000010000 */
[----:B--2---:R-:W-:-:S02]  /*3c70*/  F2FP.F16.F32.PACK_AB R182, R87, R2 ;  /* 0x0000000257b6723e */ /* 0x004fc400000000ff */
[----:B------:R-:W1:Y:S01]  /*3c80*/  MUFU.EX2 R42, R31 ;  /* 0x0000001f002a7308 */ /* 0x000e620000000800 */
[----:B---3--:R-:W-:Y:S01]  /*3c90*/  FADD.FTZ R54, R15, R40 ;  /* 0x000000280f367221 */ /* 0x008fe20000010000 */
[C---:B------:R-:W-:Y:S01]  /*3ca0*/  FADD.FTZ R27, R85.reuse, R58 ;  /* 0x0000003a551b7221 */ /* 0x040fe20000010000 */
[----:B------:R-:W-:Y:S02]  /*3cb0*/  F2FP.F16.F32.PACK_AB R189, R40, R15 ;  /* 0x0000000f28bd723e */ /* 0x000fe400000000ff */
[----:B------:R-:W-:Y:S01]  /*3cc0*/  F2FP.F16.F32.PACK_AB R180, R85, R180 ;  /* 0x000000b455b4723e */ /* 0x000fe200000000ff */
[----:B------:R-:W-:Y:S02]  /*3cd0*/  FADD.FTZ R58, R2, R27 ;  /* 0x0000001b023a7221 */ /* 0x000fe40000010000 */
[----:B------:R-:W2:Y:S01]  /*3ce0*/  MUFU.EX2 R25, R25 ;  /* 0x0000001900197308 */ /* 0x000ea20000000800 */
[----:B----4-:R-:W-:Y:S01]  /*3cf0*/  FADD.FTZ R13, R21, R54 ;  /* 0x00000036150d7221 */ /* 0x010fe20000010000 */
[----:B------:R-:W-:-:S06]  /*3d00*/  FADD.FTZ R27, R87, R58 ;  /* 0x0000003a571b7221 */ /* 0x000fcc0000010000 */
        /* <DEDUP_REMOVED lines=10> */
[----:B------:R1:W4:Y:S01]  /*3db0*/  MUFU.EX2 R89, R24 ;  /* 0x0000001800597308 */ /* 0x0003220000000800 */
[C---:B--2---:R-:W-:Y:S01]  /*3dc0*/  FADD.FTZ R58, R46.reuse, R13 ;  /* 0x0000000d2e3a7221 */ /* 0x044fe20000010000 */
[----:B------:R-:W-:-:S06]  /*3dd0*/  F2FP.F16.F32.PACK_AB R187, R46, R29 ;  /* 0x0000001d2ebb723e */ /* 0x000fcc00000000ff */
[----:B------:R-:W2:Y:S01]  /*3de0*/  MUFU.EX2 R48, R43 ;  /* 0x0000002b00307308 */ /* 0x000ea20000000800 */
[----:B-1----:R-:W-:Y:S01]  /*3df0*/  FFMA.FTZ R24, R60, R0, -R73 ;  /* 0x000000003c187223 */ /* 0x002fe20000010849 */
[----:B------:R-:W-:Y:S01]  /*3e00*/  FADD.FTZ R60, R28, R27 ;  /* 0x0000001b1c3c7221 */ /* 0x000fe20000010000 */
[----:B---3--:R-:W-:-:S05]  /*3e10*/  FADD.FTZ R13, R33, R58 ;  /* 0x0000003a210d7221 */ /* 0x008fca0000010000 */
[----:B------:R-:W1:Y:S01]  /*3e20*/  MUFU.EX2 R34, R34 ;  /* 0x0000002200227308 */ /* 0x000e620000000800 */
[C---:B----4-:R-:W-:Y:S01]  /*3e30*/  FADD.FTZ R27, R89.reuse, R60 ;  /* 0x0000003c591b7221 */ /* 0x050fe20000010000 */
[----:B------:R-:W-:-:S06]  /*3e40*/  F2FP.F16.F32.PACK_AB R176, R89, R28 ;  /* 0x0000001c59b0723e */ /* 0x000fcc00000000ff */
[----:B------:R-:W3:Y:S01]  /*3e50*/  MUFU.EX2 R37, R37 ;  /* 0x0000002500257308 */ /* 0x000ee20000000800 */
[C---:B--2---:R-:W-:Y:S01]  /*3e60*/  FADD.FTZ R58, R48.reuse, R13 ;  /* 0x0000000d303a7221 */ /* 0x044fe20000010000 */
[----:B------:R-:W-:-:S06]  /*3e70*/  F2FP.F16.F32.PACK_AB R181, R48, R33 ;  /* 0x0000002130b5723e */ /* 0x000fcc00000000ff */
[----:B------:R2:W4:Y:S01]  /*3e80*/  MUFU.EX2 R91, R36 ;  /* 0x00000024005b7308 */ /* 0x0005220000000800 */
[----:B-1----:R-:W-:-:S07]  /*3e90*/  FADD.FTZ R60, R34, R27 ;  /* 0x0000001b223c7221 */ /* 0x002fce0000010000 */
[----:B------:R-:W1:Y:S01]  /*3ea0*/  MUFU.EX2 R50, R47 ;  /* 0x0000002f00327308 */ /* 0x000e620000000800 */
[----:B--2---:R-:W-:Y:S01]  /*3eb0*/  FFMA.FTZ R36, R64, R0, -R73 ;  /* 0x0000000040247223 */ /* 0x004fe20000010849 */
[----:B---3--:R-:W-:-:S06]  /*3ec0*/  FADD.FTZ R13, R37, R58 ;  /* 0x0000003a250d7221 */ /* 0x008fcc0000010000 */
[----:B------:R-:W2:Y:S01]  /*3ed0*/  MUFU.EX2 R38, R38 ;  /* 0x0000002600267308 */ /* 0x000ea20000000800 */
[C---:B----4-:R-:W-:Y:S01]  /*3ee0*/  FADD.FTZ R27, R91.reuse, R60 ;  /* 0x0000003c5b1b7221 */ /* 0x050fe20000010000 */
[----:B------:R-:W-:-:S06]  /*3ef0*/  F2FP.F16.F32.PACK_AB R178, R91, R34 ;  /* 0x000000225bb2723e */ /* 0x000fcc00000000ff */
[----:B------:R-:W3:Y:S01]  /*3f00*/  MUFU.EX2 R41, R41 ;  /* 0x0000002900297308 */ /* 0x000ee20000000800 */
[C---:B-1----:R-:W-:Y:S01]  /*3f10*/  FADD.FTZ R20, R50.reuse, R13 ;  /* 0x0000000d32147221 */ /* 0x042fe20000010000 */
[----:B------:R-:W-:-:S06]  /*3f20*/  F2FP.F16.F32.PACK_AB R183, R50, R37 ;  /* 0x0000002532b7723e */ /* 0x000fcc00000000ff */
[----:B------:R-:W1:Y:S01]  /*3f30*/  MUFU.EX2 R52, R51 ;  /* 0x0000003300347308 */ /* 0x000e620000000800 */
[----:B--2---:R-:W-:Y:S01]  /*3f40*/  FADD.FTZ R26, R38, R27 ;  /* 0x0000001b261a7221 */ /* 0x004fe20000010000 */
[----:B------:R-:W-:-:S03]  /*3f50*/  F2FP.F16.F32.PACK_AB R172, R93, R38 ;  /* 0x000000265dac723e */ /* 0x000fc600000000ff */
[----:B------:R-:W-:-:S03]  /*3f60*/  FADD.FTZ R27, R93, R26 ;  /* 0x0000001a5d1b7221 */ /* 0x000fc60000010000 */
[----:B------:R-:W2:Y:S01]  /*3f70*/  MUFU.EX2 R24, R24 ;  /* 0x0000001800187308 */ /* 0x000ea20000000800 */
[----:B---3--:R-:W-:-:S07]  /*3f80*/  FADD.FTZ R13, R41, R20 ;  /* 0x00000014290d7221 */ /* 0x008fce0000010000 */
        /* <DEDUP_REMOVED lines=18> */
[----:B------:R-:W-:Y:S01]  /*40b0*/  VIADD R26, R14, UR42 ;  /* 0x0000002a0e1a7c36 */ /* 0x000fe20008000000 */
[----:B------:R-:W-:Y:S02]  /*40c0*/  F2FP.F16.F32.PACK_AB R168, R65, R36 ;  /* 0x0000002441a8723e */ /* 0x000fe400000000ff */
[----:B------:R-:W-:Y:S02]  /*40d0*/  FADD.FTZ R24, R170, R27 ;  /* 0x0000001baa187221 */ /* 0x000fe40000010000 */
[----:B------:R-:W-:Y:S01]  /*40e0*/  R2UR UR14, R26 ;  /* 0x000000001a0e72ca */ /* 0x000fe200000e0000 */
[----:B------:R-:W1:Y:S01]  /*40f0*/  MUFU.EX2 R69, R69 ;  /* 0x0000004500457308 */ /* 0x000e620000000800 */
[C---:B--2---:R-:W-:Y:S01]  /*4100*/  FADD.FTZ R20, R56.reuse, R13 ;  /* 0x0000000d38147221 */ /* 0x044fe20000010000 */
[----:B------:R-:W-:-:S06]  /*4110*/  F2FP.F16.F32.PACK_AB R173, R56, R3 ;  /* 0x0000000338ad723e */ /* 0x000fcc00000000ff */
[----:B------:R-:W2:Y:S01]  /*4120*/  MUFU.EX2 R12, R63 ;  /* 0x0000003f000c7308 */ /* 0x000ea20000000800 */
[----:B---3--:R-:W-:-:S03]  /*4130*/  FADD.FTZ R27, R49, R20 ;  /* 0x00000014311b7221 */ /* 0x008fc60000010000 */
[----:B------:R-:W-:-:S04]  /*4140*/  UIADD3 UR6, UR14, UR6, URZ ;  /* 0x000000060e067290 */ /* 0x000fc8000fffe03f */
        /* <DEDUP_REMOVED lines=9> */
[C---:B-1----:R-:W-:Y:S01]  /*41e0*/  FADD.FTZ R24, R2.reuse, R15 ;  /* 0x0000000f02187221 */ /* 0x042fe20000010000 */
[----:B------:R-:W-:Y:S01]  /*41f0*/  F2FP.F16.F32.PACK_AB R169, R2, R53 ;  /* 0x0000003502a9723e */ /* 0x000fe200000000ff */
[----:B------:R-:W-:Y:S02]  /*4200*/  VIADD R15, R74, 0xfffffffe ;  /* 0xfffffffe4a0f7836 */ /* 0x000fe40000000000 */
[----:B--2---:R-:W-:-:S04]  /*4210*/  FADD.FTZ R3, R57, R24 ;  /* 0x0000001839037221 */ /* 0x004fc80000010000 */
[C---:B---3--:R-:W-:Y:S01]  /*4220*/  FADD.FTZ R12, R20.reuse, R3 ;  /* 0x00000003140c7221 */ /* 0x048fe20000010000 */
        /* <DEDUP_REMOVED lines=13> */
.L_x_3741:
[----:B------:R-:W-:-:S11]  /*4300*/  UISETP.NE.AND UP1, UPT, UR7, 0x1, UPT ;  /* 0x000000010700788c */ /* 0x000fd6000bf25270 */
[----:B------:R-:W-:Y:S02]  /*4310*/  @UP1 ULDC.64 UR14, c[0x0][0x9e8] ;  /* 0x00027a00000e1ab9 */ /* 0x000fe40000000a00 */
[----:B------:R-:W-:-:S04]  /*4320*/  UIMAD.WIDE.U32 UR18, UR11, UR14, URZ ;  /* 0x0000000e0b1272a5 */ /* 0x000fc8000f8e003f */
[----:B------:R-:W-:-:S12]  /*4330*/  @UP1 USHF.R.U32.HI UR11, URZ, UR15, UR19 ;  /* 0x0000000f3f0b1299 */ /* 0x000fd80008011613 */
.L_x_3742:
[----:B------:R-:W-:-:S04]  /*4340*/  UIMAD UR7, UR11, UR7, UR7 ;  /* 0x000000070b0772a4 */ /* 0x000fc8000f8e0207 */
[----:B------:R-:W-:-:S04]  /*4350*/  UISETP.LT.AND UP1, UPT, UR6, UR7, UPT ;  /* 0x000000070600728c */ /* 0x000fc8000bf21270 */
[----:B------:R-:W-:-:S12]  /*4360*/  USEL UR6, UR6, UR7, UP1 ;  /* 0x0000000706067287 */ /* 0x000fd80008800000 */
.L_x_3740:
[----:B------:R-:W-:Y:S01]  /*4370*/  UIMAD.WIDE UR6, UR6, 0x2aaaaaab, URZ ;  /* 0x2aaaaaab060678a5 */ /* 0x000fe2000f8e023f */
[----:B------:R-:W-:Y:S01]  /*4380*/  IMAD.MOV.U32 R3, RZ, RZ, 0x3f800000 ;  /* 0x3f800000ff037424 */ /* 0x000fe200078e00ff */
[----:B------:R-:W-:Y:S01]  /*4390*/  CS2R R118, SRZ ;  /* 0x0000000000767805 */ /* 0x000fe2000001ff00 */
[----:B------:R-:W-:Y:S01]  /*43a0*/  IMAD.MOV.U32 R2, RZ, RZ, 0x3f800000 ;  /* 0x3f800000ff027424 */ /* 0x000fe200078e00ff */
        /* <DEDUP_REMOVED lines=52> */
[----:B------:R-:W-:Y:S06]  /*46f0*/  @!P1 BRA `(.L_x_3743) ;  /* 0x0000002c00e09947 */ /* 0x000fec0003800000 */
[----:B------:R-:W-:Y:S01]  /*4700*/  IMAD.IADD R20, R7, 0x1, R14 ;  /* 0x0000000107147824 */ /* 0x000fe200078e020e */
[----:B------:R-:W-:Y:S01]  /*4710*/  ULDC UR45, c[0x0][0x9e4] ;  /* 0x00027900002d7ab9 */ /* 0x000fe20000000800 */
[----:B------:R-:W-:Y:S02]  /*4720*/  IMAD.MOV.U32 R3, RZ, RZ, 0x3f800000 ;  /* 0x3f800000ff037424 */ /* 0x000fe400078e00ff */
[----:B------:R-:W-:-:S07]  /*4730*/  IMAD.MOV.U32 R119, RZ, RZ, RZ ;  /* 0x000000ffff777224 */ /* 0x000fce00078e00ff */
.L_x_3760:
[----:B------:R-:W-:-:S04]  /*4740*/  UIADD3 UR7, UR36, 0x1, URZ ;  /* 0x0000000124077890 */ /* 0x000fc8000fffe03f */
[----:B------:R-:W-:-:S04]  /*4750*/  UISETP.NE.AND UP1, UPT, UR7, 0x2, UPT ;  /* 0x000000020700788c */ /* 0x000fc8000bf25270 */
[----:B------:R-:W-:Y:S02]  /*4760*/  USEL UR40, URZ, 0x1, UP1 ;  /* 0x000000013f287887 */ /* 0x000fe40008800000 */
[----:B------:R-:W-:Y:S02]  /*4770*/  USEL UR7, UR7, URZ, UP1 ;  /* 0x0000003f07077287 */ /* 0x000fe40008800000 */
[----:B------:R-:W-:Y:S01]  /*4780*/  ULOP3.LUT UR40, UR46, UR40, URZ, 0x3c, !UPT ;  /* 0x000000282e287292 */ /* 0x000fe2000f8e3c3f */
[----:B------:R-:W-:Y:S11]  /*4790*/  @!P0 BRA `(.L_x_3744) ;  /* 0x0000000000048947 */ /* 0x000ff60003800000 */
[----:B------:R-:W-:Y:S01]  /*47a0*/  BPT.TRAP 0x1 ;  /* 0x000000040000795c */ /* 0x000fe20000300000 */
.L_x_3744:
[----:B------:R-:W-:Y:S01]  /*47b0*/  ULEA UR38, UR7, UR37, 0x3 ;  /* 0x0000002507267291 */ /* 0x000fe2000f8e183f */
[----:B------:R-:W-:-:S05]  /*47c0*/  IMAD.U32 R0, RZ, RZ, UR40 ;  /* 0x00000028ff007e24 */ /* 0x000fca000f8e00ff */
[----:B------:R-:W-:-:S04]  /*47d0*/  SHF.L.U32 R0, R0, 0x1f, RZ ;  /* 0x0000001f00007819 */ /* 0x000fc800000006ff */
[----:B------:R1:W2:Y:S01]  /*47e0*/  SYNCS.PHASECHK.TRANS64.TRYWAIT P1, [UR38+0x30830], R0 ;  /* 0x03083000ff0075a7 */ /* 0x0002a20008020166 */
[----:B------:R-:W-:Y:S05]  /*47f0*/  @!P0 BRA `(.L_x_3745) ;  /* 0x0000000000048947 */ /* 0x000fea0003800000 */
[----:B------:R-:W-:Y:S01]  /*4800*/  BPT.TRAP 0x1 ;  /* 0x000000040000795c */ /* 0x000fe20000300000 */
.L_x_3745:
[----:B--2---:R-:W-:Y:S05]  /*4810*/  @P1 BRA `(.L_x_3746) ;  /* 0x0000000000081947 */ /* 0x004fea0003800000 */
[----:B------:R-:W2:Y:S02]  /*4820*/  SYNCS.PHASECHK.TRANS64.TRYWAIT P1, [UR38+0x30830], R0 ;  /* 0x03083000ff0075a7 */ /* 0x000ea40008020166 */
[----:B--2---:R-:W-:Y:S05]  /*4830*/  @!P1 BRA `(.L_x_3747) ;  /* 0x000000d800e09947 */ /* 0x004fea0003800000 */
.L_x_3746:
[----:B------:R-:W-:Y:S01]  /*4840*/  R2UR UR56, R10 ;  /* 0x000000000a3872ca */ /* 0x000fe200000e0000 */
[----:B------:R-:W-:Y:S01]  /*4850*/  UIMAD UR6, UR7, 0x900, UR39 ;  /* 0x00000900070678a4 */ /* 0x000fe2000f8e0227 */
        /* <DEDUP_REMOVED lines=13> */
[----:B------:R-:W-:Y:S01]  /*4930*/  HGMMA.64x96x16.F32 R120, gdesc[UR56], RZ, !UPT, gsb0 ;  /* 0x01600000387879f0 */ /* 0x000fe2000c0008ff */
[----:B------:R-:W-:Y:S01]  /*4940*/  UIADD3 UR58, UR6, 0x2, URZ ;  /* 0x00000002063a7890 */ /* 0x000fe2000fffe03f */
[-C--:B------:R-:W-:Y:S01]  /*4950*/  FMUL.FTZ R29, R29, R2.reuse ;  /* 0x000000021d1d7220 */ /* 0x080fe20000410000 */
        /* <DEDUP_REMOVED lines=106> */
[----:B------:R-:W-:Y:S01]  /*5000*/  HGMMA.64x96x16.F32 R120, gdesc[UR56], R120, gsb0 ;  /* 0x01600000387879f0 */ /* 0x000fe20008000878 */
[----:B------:R-:W-:Y:S01]  /*5010*/  R2UR UR56, R8 ;  /* 0x00000000083872ca */ /* 0x000fe200000e0000 */
[----:B------:R-:W-:Y:S01]  /*5020*/  UIADD3 UR58, UR6, 0x606, URZ ;  /* 0x00000606063a7890 */ /* 0x000fe2000fffe03f */
[----:B------:R-:W-:Y:S01]  /*5030*/  R2UR UR57, R9 ;  /* 0x00000000093972ca */ /* 0x000fe200000e0000 */
[----:B------:R-:W-:Y:S01]  /*5040*/  UMOV UR59, 0x40000040 ;  /* 0x40000040003b7882 */ /* 0x000fe20000000000 */
[-C--:B------:R-:W-:Y:S01]  /*5050*/  FMUL.FTZ R115, R115, R3.reuse ;  /* 0x0000000373737220 */ /* 0x080fe20000410000 */
[-C--:B------:R-:W-:Y:S01]  /*5060*/  FMUL.FTZ R118, R118, R3.reuse ;  /* 0x0000000376767220 */ /* 0x080fe20000410000 */
[----:B------:R-:W-:Y:S01]  /*5070*/  FMUL.FTZ R119, R119, R3 ;  /* 0x0000000377777220 */ /* 0x000fe20000410000 */
[----:B------:R-:W-:-:S02]  /*5080*/  WARPGROUP.DEPBAR.LE gsb0, 0x0 ;  /* 0x00008000000079c5 */ /* 0x000fc40000010000 */
        /* <DEDUP_REMOVED lines=30> */
[----:B------:R-:W-:Y:S05]  /*5270*/  @!P0 BRA `(.L_x_3748) ;  /* 0x0000000000048947 */ /* 0x000fea0003800000 */
[----:B------:R-:W-:Y:S01]  /*5280*/  BPT.TRAP 0x1 ;  /* 0x000000040000795c */ /* 0x000fe20000300000 */
.L_x_3748:
[----:B------:R-:W-:Y:S01]  /*5290*/  ULEA UR6, UR36, UR37, 0x3 ;  /* 0x0000002524067291 */ /* 0x000fe2000f8e183f */
[----:B-12---:R-:W-:-:S05]  /*52a0*/  IMAD.U32 R0, RZ, RZ, UR46 ;  /* 0x0000002eff007e24 */ /* 0x006fca000f8e00ff */
[----:B------:R-:W-:-:S04]  /*52b0*/  SHF.L.U32 R0, R0, 0x1f, RZ ;  /* 0x0000001f00007819 */ /* 0x000fc800000006ff */
[----:B------:R1:W2:Y:S01]  /*52c0*/  SYNCS.PHASECHK.TRANS64.TRYWAIT P1, [UR6+0x30850], R0 ;  /* 0x03085000ff0075a7 */ /* 0x0002a20008020146 */
[----:B------:R-:W-:Y:S05]  /*52d0*/  @!P0 BRA `(.L_x_3749) ;  /* 0x0000000000048947 */ /* 0x000fea0003800000 */
[----:B------:R-:W-:Y:S01]  /*52e0*/  BPT.TRAP 0x1 ;  /* 0x000000040000795c */ /* 0x000fe20000300000 */
.L_x_3749:
[----:B--2---:R-:W-:Y:S05]  /*52f0*/  @P1 BRA `(.L_x_3750) ;  /* 0x0000000000081947 */ /* 0x004fea0003800000 */
[----:B------:R-:W2:Y:S02]  /*5300*/  SYNCS.PHASECHK.TRANS64.TRYWAIT P1, [UR6+0x30850], R0 ;  /* 0x03085000ff0075a7 */ /* 0x000ea40008020146 */
[----:B--2---:R-:W-:Y:S05]  /*5310*/  @!P1 BRA `(.L_x_3751) ;  /* 0x000000d000409947 */ /* 0x004fea0003800000 */
.L_x_3750:
[----:B------:R-:W-:Y:S01]  /*5320*/  UIADD3 UR10, UR37, 0x400, URZ ;  /* 0x00000400250a7890 */ /* 0x000fe2000fffe03f */
[----:B------:R-:W-:Y:S01]  /*5330*/  WARPGROUP.ARRIVE ;  /* 0x00000000000079c5 */ /* 0x000fe20000000000 */
[----:B------:R-:W-:-:S05]  /*5340*/  UMOV UR11, 0x40000040 ;  /* 0x40000040000b7882 */ /* 0x000fca0000000000 */
[----:B------:R-:W3:Y:S01]  /*5350*/  S2R R210, SR_TID.X ;  /* 0x0000000000d27919 */ /* 0x000ee20000002100 */
[----:B------:R-:W-:Y:S01]  /*5360*/  USHF.R.U32.HI UR10, URZ, 0x4, UR10 ;  /* 0x000000043f0a7899 */ /* 0x000fe2000801160a */
[----:B-12---:R-:W-:Y:S01]  /*5370*/  IMAD.U32 R0, RZ, RZ, UR38 ;  /* 0x00000026ff007e24 */ /* 0x006fe2000f8e00ff */
[----:B------:R-:W-:Y:S01]  /*5380*/  ULDC UR18, c[0x0][0x2e0] ;  /* 0x0000b80000127ab9 */ /* 0x000fe20000000800 */
[----:B------:R-:W-:Y:S01]  /*5390*/  IMAD R2, R15, -0x60, RZ ;  /* 0xffffffa00f027824 */ /* 0x000fe200078e02ff */
[----:B------:R-:W-:Y:S01]  /*53a0*/  ULOP3.LUT UR10, UR10, 0x3fff, URZ, 0xc0, !UPT ;  /* 0x00003fff0a0a7892 */ /* 0x000fe2000f8ec03f */
[----:B------:R-:W-:Y:S02]  /*53b0*/  ULDC UR15, c[0x0][0x9dc] ;  /* 0x00027700000f7ab9 */ /* 0x000fe40000000800 */
[----:B------:R-:W-:Y:S01]  /*53c0*/  IMAD R3, R17, UR18, R2 ;  /* 0x0000001211037c24 */ /* 0x000fe2000f8e0202 */
[----:B------:R-:W-:-:S04]  /*53d0*/  ULOP3.LUT UR10, UR10, 0x3000000, URZ, 0xfc, !UPT ;  /* 0x030000000a0a7892 */ /* 0x000fc8000f8efc3f */
[----:B------:R-:W-:-:S07]  /*53e0*/  UIMAD UR14, UR36, 0x900, UR10 ;  /* 0x00000900240e78a4 */ /* 0x000fce000f8e020a */
[----:B------:R-:W-:Y:S02]  /*53f0*/  UMOV UR10, UR14 ;  /* 0x0000000e000a7c82 */ /* 0x000fe40008000000 */
[----:B------:R-:W-:Y:S01]  /*5400*/  HGMMA.64x192x16.F32 R24, R188, gdesc[UR8].tnspB, R24, gsb0 ;  /* 0x42e00008bc187df0 */ /* 0x000fe20008000818 */
[----:B------:R-:W-:Y:S01]  /*5410*/  UIADD3 UR10, UR14, 0x80, URZ ;  /* 0x000000800e0a7890 */ /* 0x000fe2000fffe03f */
[----:B------:R-:W-:Y:S01]  /*5420*/  UMOV UR11, 0x40000040 ;  /* 0x40000040000b7882 */ /* 0x000fe20000000000 */
[----:B---3--:R-:W-:-:S13]  /*5430*/  LOP3.LUT P1, RZ, R210, 0x7f, RZ, 0xc0, !PT ;  /* 0x0000007fd2ff7812 */ /* 0x008fda000782c0ff */
[----:B------:R-:W-:-:S05]  /*5440*/  @!P1 VIADD R0, R0, 0x30840 ;  /* 0x0003084000009836 */ /* 0x000fca0000000000 */
[----:B------:R-:W-:Y:S01]  /*5450*/  @!P1 PRMT R0, RZ, 0x654, R0 ;  /* 0x00000654ff009816 */ /* 0x000fe20000000000 */
        /* <DEDUP_REMOVED lines=23> */
[----:B------:R-:W-:Y:S01]  /*55d0*/  UMOV UR10, UR15 ;  /* 0x0000000f000a7c82 */ /* 0x000fe20008000000 */
[----:B------:R-:W-:Y:S01]  /*55e0*/  ULDC UR15, c[0x0][0x9e0] ;  /* 0x00027800000f7ab9 */ /* 0x000fe20000000800 */
[----:B------:R-:W-:Y:S01]  /*55f0*/  ULOP3.LUT UR11, URZ, UR10, URZ, 0x33, !UPT ;  /* 0x0000000a3f0b7292 */ /* 0x000fe2000f8e333f */
[----:B------:R-:W-:Y:S02]  /*5600*/  WARPGROUP.DEPBAR.LE gsb0, 0x0 ;  /* 0x00008000000079c5 */ /* 0x000fe40000010000 */
[----:B------:R-:W1:Y:S01]  /*5610*/  LDC R168, c[0x0][0x288] ;  /* 0x0000a200ffa87b82 */ /* 0x000e620000000800 */
[----:B------:R2:W-:Y:S01]  /*5620*/  @!P1 SYNCS.ARRIVE.TRANS64.RED.A1T0 RZ, [R0+URZ], RZ ;  /* 0x000000ff00ff99a7 */ /* 0x0005e2000810043f */
[----:B------:R-:W-:Y:S01]  /*5630*/  PLOP3.LUT P1, PT, PT, PT, UP0, 0x40, 0x0 ;  /* 0x000000000000781c */ /* 0x000fe20003f2e808 */
[----:B--2---:R-:W-:Y:S01]  /*5640*/  IMAD R0, R16, -0x2, R2 ;  /* 0xfffffffe10007824 */ /* 0x004fe200078e0202 */
[----:B-1----:R-:W-:-:S05]  /*5650*/  IADD3 R3, R3, 0x1, -R168 ;  /* 0x0000000103037810 */ /* 0x002fca0007ffe8a8 */
[----:B------:R-:W-:-:S04]  /*5660*/  IMAD R3, R16, -0x2, R3 ;  /* 0xfffffffe10037824 */ /* 0x000fc800078e0203 */
[C---:B------:R-:W-:Y:S02]  /*5670*/  VIADD R168, R3.reuse, UR15 ;  /* 0x0000000f03a87c36 */ /* 0x040fe40008000000 */
[----:B------:R-:W-:Y:S02]  /*5680*/  VIADD R21, R3, UR11 ;  /* 0x0000000b03157c36 */ /* 0x000fe40008000000 */
[C---:B------:R-:W-:Y:S02]  /*5690*/  IMAD.IADD R172, R7.reuse, 0x1, R168 ;  /* 0x0000000107ac7824 */ /* 0x040fe400078e02a8 */
[----:B------:R-:W-:Y:S01]  /*56a0*/  IMAD.IADD R170, R7, 0x1, R21 ;  /* 0x0000000107aa7824 */ /* 0x000fe200078e0215 */
[----:B------:R-:W-:Y:S06]  /*56b0*/  @P1 BRA `(.L_x_3752) ;  /* 0x0000000000581947 */ /* 0x000fec0003800000 */
[----:B------:R-:W-:Y:S01]  /*56c0*/  ISETP.GT.AND P1, PT, R20, -0x1, PT ;  /* 0xffffffff1400780c */ /* 0x000fe20003f24270 */
[----:B------:R-:W-:-:S12]  /*56d0*/  BSSY B0, `(.L_x_3753) ;  /* 0x0000011000007945 */ /* 0x000fd80003800000 */
        /* <DEDUP_REMOVED lines=9> */
.L_x_3754:
[----:B------:R-:W-:-:S05]  /*5770*/  IMAD.U32 R169, RZ, RZ, UR45 ;  /* 0x0000002dffa97e24 */ /* 0x000fca000f8e00ff */
[----:B------:R-:W-:-:S13]  /*5780*/  ISETP.NE.AND P1, PT, R169, 0x1, PT ;  /* 0x00000001a900780c */ /* 0x000fda0003f25270 */
[----:B------:R-:W1:Y:S01]  /*5790*/  @P1 LDC.64 R174, c[0x0][0x9e8] ;  /* 0x00027a00ffae1b82 */ /* 0x000e620000000a00 */
[----:B------:R-:W-:-:S04]  /*57a0*/  @P1 IMAD.IADD R3, R7, 0x1, R14 ;  /* 0x0000000107031824 */ /* 0x000fc800078e020e */
[----:B-1----:R-:W-:-:S04]  /*57b0*/  @P1 IMAD.HI.U32 R174, R3, R174, RZ ;  /* 0x000000ae03ae1227 */ /* 0x002fc800078e00ff */
[----:B------:R-:W-:Y:S01]  /*57c0*/  IMAD.MOV.U32 R3, RZ, RZ, R20 ;  /* 0x000000ffff037224 */ /* 0x000fe200078e0014 */
[----:B------:R-:W-:-:S07]  /*57d0*/  @P1 SHF.R.U32.HI R3, RZ, R175, R174 ;  /* 0x000000afff031219 */ /* 0x000fce00000116ae */
.L_x_3755:
[----:B------:R-:W-:Y:S05]  /*57e0*/  BSYNC B0 ;  /* 0x0000000000007941 */ /* 0x000fea0003800000 */
.L_x_3753:
[----:B------:R-:W-:-:S05]  /*57f0*/  IMAD R3, R3, R169, R0 ;  /* 0x000000a903037224 */ /* 0x000fca00078e0200 */
[----:B------:R-:W-:Y:S02]  /*5800*/  VIADDMNMX R172, R3, R169, R172, PT ;  /* 0x000000a903ac7246 */ /* 0x000fe400038001ac */
[----:B------:R-:W-:-:S07]  /*5810*/  VIMNMX R170, R170, R3, !PT ;  /* 0x00000003aaaa7248 */ /* 0x000fce0007fe0100 */
.L_x_3752:
        /* <DEDUP_REMOVED lines=109> */
[----:B------:R-:W-:Y:S01]  /*5ef0*/  FSEL R124, R120, -INF , !P6 ;  /* 0xff800000787c7808 */ /* 0x000fe20007000000 */
[----:B------:R-:W-:Y:S01]  /*5f00*/  IMAD.IADD R120, R6, 0x1, R21 ;  /* 0x0000000106787824 */ /* 0x000fe200078e0215 */
[----:B------:R-:W-:Y:S01]  /*5f10*/  ISETP.GE.AND P6, PT, R2, 0x5a, PT ;  /* 0x0000005a0200780c */ /* 0x000fe20003fc6270 */
[----:B------:R-:W-:-:S03]  /*5f20*/  IMAD.IADD R2, R6, 0x1, R168 ;  /* 0x0000000106027824 */ /* 0x000fc600078e02a8 */
[----:B------:R-:W-:Y:S02]  /*5f30*/  P2R R128, PR, RZ, 0x40 ;  /* 0x00000040ff807803 */ /* 0x000fe40000000000 */
[----:B------:R-:W-:-:S04]  /*5f40*/  ISETP.GT.AND P6, PT, R170, 0x59, !P6 ;  /* 0x00000059aa00780c */ /* 0x000fc800077c4270 */
[----:B------:R-:W-:-:S04]  /*5f50*/  ISETP.LT.OR P6, PT, R172, 0x5a, P6 ;  /* 0x0000005aac00780c */ /* 0x000fc800037c1670 */
[----:B------:R-:W-:Y:S02]  /*5f60*/  FSEL R165, R165, -INF , !P6 ;  /* 0xff800000a5a57808 */ /* 0x000fe40007000000 */
[----:B------:R-:W-:-:S13]  /*5f70*/  PLOP3.LUT P6, PT, PT, PT, UP0, 0x40, 0x0 ;  /* 0x000000000000781c */ /* 0x000fda0003fce808 */
[----:B------:R-:W-:Y:S05]  /*5f80*/  @P6 BRA `(.L_x_3756) ;  /* 0x0000000000546947 */ /* 0x000fea0003800000 */
        /* <DEDUP_REMOVED lines=12> */
.L_x_3758:
[----:B------:R-:W-:-:S05]  /*6050*/  IMAD.U32 R132, RZ, RZ, UR45 ;  /* 0x0000002dff847e24 */ /* 0x000fca000f8e00ff */
[----:B------:R-:W-:-:S13]  /*6060*/  ISETP.NE.AND P6, PT, R132, 0x1, PT ;  /* 0x000000018400780c */ /* 0x000fda0003fc5270 */
[----:B------:R-:W1:Y:S02]  /*6070*/  @P6 LDC.64 R188, c[0x0][0x9e8] ;  /* 0x00027a00ffbc6b82 */ /* 0x000e640000000a00 */
[----:B-1----:R-:W-:-:S05]  /*6080*/  @P6 IMAD.HI.U32 R188, R21, R188, RZ ;  /* 0x000000bc15bc6227 */ /* 0x002fca00078e00ff */
[----:B------:R-:W-:-:S07]  /*6090*/  @P6 SHF.R.U32.HI R21, RZ, R189, R188 ;  /* 0x000000bdff156219 */ /* 0x000fce00000116bc */
.L_x_3759:
[----:B------:R-:W-:Y:S05]  /*60a0*/  BSYNC B0 ;  /* 0x0000000000007941 */ /* 0x000fea0003800000 */
.L_x_3757:
[----:B------:R-:W-:-:S05]  /*60b0*/  IMAD R21, R21, R132, R0 ;  /* 0x0000008415157224 */ /* 0x000fca00078e0200 */
[----:B------:R-:W-:Y:S02]  /*60c0*/  VIADDMNMX R2, R21, R132, R2, PT ;  /* 0x0000008415027246 */ /* 0x000fe40003800102 */
[----:B------:R-:W-:-:S07]  /*60d0*/  VIMNMX R120, R120, R21, !PT ;  /* 0x0000001578787248 */ /* 0x000fce0007fe0100 */
.L_x_3756:
[C---:B------:R-:W-:Y:S01]  /*60e0*/  ISETP.GT.AND P1, PT, R120.reuse, 0x1, !P1 ;  /* 0x000000017800780c */ /* 0x040fe20004f24270 */
[----:B------:R-:W-:Y:S01]  /*60f0*/  UMOV UR46, UR40 ;  /* 0x00000028002e7c82 */ /* 0x000fe20008000000 */
[----:B------:R-:W-:Y:S01]  /*6100*/  ISETP.GT.AND P2, PT, R120, 0x8, !P2 ;  /* 0x000000087800780c */ /* 0x000fe20005744270 */
[----:B------:R-:W-:Y:S01]  /*6110*/  UMOV UR36, UR7 ;  /* 0x0000000700247c82 */ /* 0x000fe20008000000 */
[C---:B------:R-:W-:Y:S02]  /*6120*/  ISETP.LT.OR P1, PT, R2.reuse, 0x2, P1 ;  /* 0x000000020200780c */ /* 0x040fe40000f21670 */
[----:B------:R-:W-:Y:S02]  /*6130*/  ISETP.LT.OR P2, PT, R2, 0x9, P2 ;  /* 0x000000090200780c */ /* 0x000fe40001741670 */
[----:B------:R-:W-:Y:S02]  /*6140*/  FSEL R217, R123, -INF , !P1 ;  /* 0xff8000007bd97808 */ /* 0x000fe40004800000 */
[----:B------:R-:W-:-:S02]  /*6150*/  ISETP.NE.AND P1, PT, R174, RZ, PT ;  /* 0x000000ffae00720c */ /* 0x000fc40003f25270 */
[----:B------:R-:W-:Y:S02]  /*6160*/  FSEL R189, R126, -INF , !P2 ;  /* 0xff8000007ebd7808 */ /* 0x000fe40005000000 */
[----:B------:R-:W-:Y:S02]  /*6170*/  ISETP.GT.AND P1, PT, R120, 0x9, !P1 ;  /* 0x000000097800780c */ /* 0x000fe40004f24270 */
[----:B------:R-:W-:Y:S02]  /*6180*/  ISETP.NE.AND P2, PT, R191, RZ, PT ;  /* 0x000000ffbf00720c */ /* 0x000fe40003f45270 */
[----:B------:R-:W-:Y:S02]  /*6190*/  ISETP.LT.OR P1, PT, R2, 0xa, P1 ;  /* 0x0000000a0200780c */ /* 0x000fe40000f21670 */
[----:B------:R-:W-:Y:S02]  /*61a0*/  ISETP.NE.AND P6, PT, R205, RZ, PT ;  /* 0x000000ffcd00720c */ /* 0x000fe40003fc5270 */
        /* <DEDUP_REMOVED lines=22> */
[----:B------:R-:W-:Y:S02]  /*6310*/  ISETP.GT.AND P1, PT, R120, 0x19, !P2 ;  /* 0x000000197800780c */ /* 0x000fe40005724270 */
[----:B------:R-:W-:Y:S02]  /*6320*/  FMNMX.FTZ R0, R171, R0, !PT ;  /* 0x00000000ab007209 */ /* 0x000fe40007810000 */
[----:B------:R-:W-:-:S02]  /*6330*/  ISETP.LT.OR P1, PT, R2, 0x1a, P1 ;  /* 0x0000001a0200780c */ /* 0x000fc40000f21670 */
[----:B------:R-:W-:Y:S02]  /*6340*/  FMNMX.FTZ R0, R169, R0, !PT ;  /* 0x00000000a9007209 */ /* 0x000fe40007810000 */
[----:B------:R-:W-:Y:S02]  /*6350*/  FSEL R211, R135, -INF , !P1 ;  /* 0xff80000087d37808 */ /* 0x000fe40004800000 */
[----:B------:R-:W-:Y:S02]  /*6360*/  ISETP.GT.AND P1, PT, R120, 0x20, !P6 ;  /* 0x000000207800780c */ /* 0x000fe40007724270 */
[----:B------:R-:W-:Y:S02]  /*6370*/  FMNMX.FTZ R0, R141, R0, !PT ;  /* 0x000000008d007209 */ /* 0x000fe40007810000 */
[----:B------:R-:W-:Y:S02]  /*6380*/  ISETP.LT.OR P1, PT, R2, 0x21, P1 ;  /* 0x000000210200780c */ /* 0x000fe40000f21670 */
[----:B------:R-:W-:-:S02]  /*6390*/  FMNMX.FTZ R0, R3, R0, !PT ;  /* 0x0000000003007209 */ /* 0x000fc40007810000 */
[----:B------:R-:W-:Y:S01]  /*63a0*/  FSEL R205, R138, -INF , !P1 ;  /* 0xff8000008acd7808 */ /* 0x000fe20004800000 */
[----:B------:R-:W-:Y:S01]  /*63b0*/  IMAD.U32 R138, RZ, RZ, UR6 ;  /* 0x00000006ff8a7e24 */ /* 0x000fe2000f8e00ff */
        /* <DEDUP_REMOVED lines=22> */
[----:B------:R-:W-:-:S02]  /*6520*/  ISETP.NE.AND P2, PT, R206, RZ, PT ;  /* 0x000000ffce00720c */ /* 0x000fc40003f45270 */
[----:B------:R-:W-:Y:S02]  /*6530*/  ISETP.GT.AND P1, PT, R120, 0x30, !P1 ;  /* 0x000000307800780c */ /* 0x000fe40004f24270 */
[----:B------:R-:W-:Y:S02]  /*6540*/  FMNMX.FTZ R0, R137, R0, !PT ;  /* 0x0000000089007209 */ /* 0x000fe40007810000 */
[----:B------:R-:W-:Y:S02]  /*6550*/  ISETP.LT.OR P1, PT, R2, 0x31, P1 ;  /* 0x000000310200780c */ /* 0x000fe40000f21670 */
[----:B------:R-:W-:Y:S02]  /*6560*/  FMNMX.FTZ R126, R165, R0, !PT ;  /* 0x00000000a57e7209 */ /* 0x000fe40007810000 */
[----:B------:R-:W-:Y:S01]  /*6570*/  FSEL R135, R146, -INF , !P1 ;  /* 0xff80000092877808 */ /* 0x000fe20004800000 */
[----:B------:R-:W1:Y:S01]  /*6580*/  LDC R0, c[0x0][0x988] ;  /* 0x00026200ff007b82 */ /* 0x000e620000000800 */
[----:B------:R-:W-:Y:S01]  /*6590*/  ISETP.NE.AND P1, PT, R144, RZ, PT ;  /* 0x000000ff9000720c */ /* 0x000fe20003f25270 */
[----:B------:R-:W2:Y:S01]  /*65a0*/  SHFL.BFLY PT, R21, R126, 0x2, 0x1f ;  /* 0x0c401f007e157f89 */ /* 0x000ea200000e0000 */
[----:B------:R-:W-:-:S02]  /*65b0*/  ISETP.NE.AND P6, PT, R208, RZ, PT ;  /* 0x000000ffd000720c */ /* 0x000fc40003fc5270 */
[C---:B------:R-:W-:Y:S02]  /*65c0*/  ISETP.GT.AND P1, PT, R120.reuse, 0x31, !P1 ;  /* 0x000000317800780c */ /* 0x040fe40004f24270 */
[----:B------:R-:W-:Y:S02]  /*65d0*/  ISETP.GT.AND P3, PT, R120, 0x50, !P3 ;  /* 0x000000507800780c */ /* 0x000fe40005f64270 */
[----:B------:R-:W-:Y:S02]  /*65e0*/  ISETP.LT.OR P1, PT, R2, 0x32, P1 ;  /* 0x000000320200780c */ /* 0x000fe40000f21670 */
[----:B------:R-:W-:Y:S02]  /*65f0*/  ISETP.GT.AND P4, PT, R120, 0x51, !P4 ;  /* 0x000000517800780c */ /* 0x000fe40006784270 */
[----:B------:R-:W-:Y:S02]  /*6600*/  FSEL R147, R147, -INF , !P1 ;  /* 0xff80000093937808 */ /* 0x000fe40004800000 */
[----:B------:R-:W-:-:S02]  /*6610*/  ISETP.NE.AND P1, PT, R186, RZ, PT ;  /* 0x000000ffba00720c */ /* 0x000fc40003f25270 */
[----:B------:R-:W-:Y:S02]  /*6620*/  ISETP.LT.OR P3, PT, R2, 0x51, P3 ;  /* 0x000000510200780c */ /* 0x000fe40001f61670 */
[C---:B------:R-:W-:Y:S02]  /*6630*/  ISETP.GT.AND P1, PT, R120.reuse, 0x38, !P1 ;  /* 0x000000387800780c */ /* 0x040fe40004f24270 */
[----:B------:R-:W-:Y:S02]  /*6640*/  ISETP.GT.AND P5, PT, R120, 0x58, !P5 ;  /* 0x000000587800780c */ /* 0x000fe40006fa4270 */
[C---:B------:R-:W-:Y:S02]  /*6650*/  ISETP.LT.OR P1, PT, R2.reuse, 0x39, P1 ;  /* 0x000000390200780c */ /* 0x040fe40000f21670 */
[----:B------:R-:W-:Y:S02]  /*6660*/  ISETP.LT.OR P4, PT, R2, 0x52, P4 ;  /* 0x000000520200780c */ /* 0x000fe40002781670 */
[----:B------:R-:W-:-:S02]  /*6670*/  FSEL R131, R150, -INF , !P1 ;  /* 0xff80000096837808 */ /* 0x000fc40004800000 */
[----:B------:R-:W-:Y:S02]  /*6680*/  ISETP.NE.AND P1, PT, R148, RZ, PT ;  /* 0x000000ff9400720c */ /* 0x000fe40003f25270 */
[----:B--2---:R-:W-:Y:S02]  /*6690*/  FMNMX.FTZ R130, R126, R21, !PT ;  /* 0x000000157e827209 */ /* 0x004fe40007810000 */
[----:B------:R-:W-:Y:S02]  /*66a0*/  ISETP.GT.AND P1, PT, R120, 0x39, !P1 ;  /* 0x000000397800780c */ /* 0x000fe40004f24270 */
[C---:B------:R-:W-:Y:S01]  /*66b0*/  ISETP.LT.OR P5, PT, R2.reuse, 0x59, P5 ;  /* 0x000000590200780c */ /* 0x040fe20002fa1670 */
[----:B------:R-:W2:Y:S01]  /*66c0*/  SHFL.BFLY PT, R21, R130, 0x1, 0x1f ;  /* 0x0c201f0082157f89 */ /* 0x000ea200000e0000 */
[----:B------:R-:W-:-:S04]  /*66d0*/  ISETP.LT.OR P1, PT, R2, 0x3a, P1 ;  /* 0x0000003a0200780c */ /* 0x000fc80000f21670 */
[----:B------:R-:W-:Y:S02]  /*66e0*/  FSEL R151, R151, -INF , !P1 ;  /* 0xff80000097977808 */ /* 0x000fe40004800000 */
[----:B------:R-:W-:-:S04]  /*66f0*/  ISETP.NE.AND P1, PT, R190, RZ, PT ;  /* 0x000000ffbe00720c */ /* 0x000fc80003f25270 */
[----:B------:R-:W-:-:S04]  /*6700*/  ISETP.GT.AND P1, PT, R120, 0x40, !P1 ;  /* 0x000000407800780c */ /* 0x000fc80004f24270 */
[----:B------:R-:W-:-:S04]  /*6710*/  ISETP.LT.OR P1, PT, R2, 0x41, P1 ;  /* 0x000000410200780c */ /* 0x000fc80000f21670 */
[----:B------:R-:W-:Y:S02]  /*6720*/  FSEL R127, R154, -INF , !P1 ;  /* 0xff8000009a7f7808 */ /* 0x000fe40004800000 */
[----:B------:R-:W-:Y:S02]  /*6730*/  ISETP.NE.AND P1, PT, R152, RZ, PT ;  /* 0x000000ff9800720c */ /* 0x000fe40003f25270 */
[----:B--2---:R-:W-:Y:S02]  /*6740*/  FMNMX.FTZ R21, R130, R21, !PT ;  /* 0x0000001582157209 */ /* 0x004fe40007810000 */
[----:B------:R-:W-:-:S04]  /*6750*/  ISETP.GT.AND P1, PT, R120, 0x41, !P1 ;  /* 0x000000417800780c */ /* 0x000fc80004f24270 */
[----:B------:R-:W-:-:S04]  /*6760*/  ISETP.LT.OR P1, PT, R2, 0x42, P1 ;  /* 0x000000420200780c */ /* 0x000fc80000f21670 */
[----:B------:R-:W-:Y:S02]  /*6770*/  FSEL R155, R155, -INF , !P1 ;  /* 0xff8000009b9b7808 */ /* 0x000fe40004800000 */
[----:B------:R-:W-:-:S04]  /*6780*/  ISETP.GT.AND P1, PT, R120, 0x48, !P2 ;  /* 0x000000487800780c */ /* 0x000fc80005724270 */
[----:B------:R-:W-:-:S04]  /*6790*/  ISETP.LT.OR P1, PT, R2, 0x49, P1 ;  /* 0x000000490200780c */ /* 0x000fc80000f21670 */
[----:B------:R-:W-:Y:S02]  /*67a0*/  FSEL R123, R158, -INF , !P1 ;  /* 0xff8000009e7b7808 */ /* 0x000fe40004800000 */
[----:B------:R-:W-:Y:S02]  /*67b0*/  ISETP.GT.AND P1, PT, R120, 0x49, !P6 ;  /* 0x000000497800780c */ /* 0x000fe40007724270 */
[----:B------:R-:W-:Y:S02]  /*67c0*/  ISETP.NE.AND P6, PT, R156, RZ, PT ;  /* 0x000000ff9c00720c */ /* 0x000fe40003fc5270 */
[----:B------:R-:W-:-:S04]  /*67d0*/  ISETP.LT.OR P1, PT, R2, 0x4a, P1 ;  /* 0x0000004a0200780c */ /* 0x000fc80000f21670 */
[----:B------:R-:W-:Y:S02]  /*67e0*/  FSEL R159, R159, -INF , !P1 ;  /* 0xff8000009f9f7808 */ /* 0x000fe40004800000 */
[----:B------:R-:W-:Y:S02]  /*67f0*/  ISETP.GT.AND P1, PT, R120, RZ, !P6 ;  /* 0x000000ff7800720c */ /* 0x000fe40007724270 */
[----:B------:R-:W-:Y:S02]  /*6800*/  ISETP.NE.AND P6, PT, R128, RZ, PT ;  /* 0x000000ff8000720c */ /* 0x000fe40003fc5270 */
[----:B------:R-:W-:Y:S02]  /*6810*/  ISETP.LT.OR P1, PT, R2, 0x1, P1 ;  /* 0x000000010200780c */ /* 0x000fe40000f21670 */
[----:B------:R-:W-:Y:S02]  /*6820*/  ISETP.GT.AND P2, PT, R120, 0x59, !P6 ;  /* 0x000000597800780c */ /* 0x000fe40007744270 */
[----:B------:R-:W-:Y:S01]  /*6830*/  FSEL R221, R122, -INF , !P1 ;  /* 0xff8000007add7808 */ /* 0x000fe20004800000 */
[C---:B-1----:R-:W-:Y:S01]  /*6840*/  FMUL.FTZ R122, R21.reuse, R0 ;  /* 0x00000000157a7220 */ /* 0x042fe20000410000 */
[----:B------:R-:W-:-:S02]  /*6850*/  FSETP.NEU.FTZ.AND P1, PT, R21, -INF , PT ;  /* 0xff8000001500780b */ /* 0x000fc40003f3d000 */
[----:B------:R-:W-:Y:S02]  /*6860*/  FMNMX.FTZ R126, R221, R4, !PT ;  /* 0x00000004dd7e7209 */ /* 0x000fe40007810000 */
[----:B------:R-:W-:Y:S02]  /*6870*/  FSEL R122, R122, RZ, P1 ;  /* 0x000000ff7a7a7208 */ /* 0x000fe40000800000 */
[----:B------:R-:W-:Y:S02]  /*6880*/  FMNMX.FTZ R126, R217, R126, !PT ;  /* 0x0000007ed97e7209 */ /* 0x000fe40007810000 */
        /* <DEDUP_REMOVED lines=8> */
[----:B------:R-:W-:Y:S01]  /*6910*/  FSEL R171, R163, -INF , !P4 ;  /* 0xff800000a3ab7808 */ /* 0x000fe20006000000 */
[--C-:B------:R-:W-:Y:S01]  /*6920*/  FFMA.FTZ R172, R125, R0, -R122.reuse ;  /* 0x000000007dac7223 */ /* 0x100fe2000001087a */
[----:B------:R-:W-:Y:S01]  /*6930*/  FMNMX.FTZ R126, R207, R126, !PT ;  /* 0x0000007ecf7e7209 */ /* 0x000fe20007810000 */
[----:B------:R1:W-:Y:S01]  /*6940*/  MUFU.EX2 R163, R120 ;  /* 0x0000007800a37308 */ /* 0x0003e20000000800 */
[----:B------:R-:W-:Y:S01]  /*6950*/  FSEL R177, R166, -INF , !P5 ;  /* 0xff800000a6b17808 */ /* 0x000fe20006800000 */
[--C-:B------:R-:W-:Y:S01]  /*6960*/  FFMA.FTZ R219, R124, R0, -R122.reuse ;  /* 0x000000007cdb7223 */ /* 0x100fe2000001087a */
[----:B------:R-:W-:Y:S01]  /*6970*/  FMNMX.FTZ R126, R213, R126, !PT ;  /* 0x0000007ed57e7209 */ /* 0x000fe20007810000 */
[-CC-:B------:R-:W-:Y:S01]  /*6980*/  FFMA.FTZ R188, R187, R0.reuse, -R122.reuse ;  /* 0x00000000bbbc7223 */ /* 0x180fe2000001087a */
[----:B------:R-:W-:Y:S01]  /*6990*/  FSEL R167, R167, -INF , !P2 ;  /* 0xff800000a7a77808 */ /* 0x000fe20005000000 */
[--C-:B------:R-:W-:Y:S01]  /*69a0*/  FFMA.FTZ R190, R185, R0, -R122.reuse ;  /* 0x00000000b9be7223 */ /* 0x100fe2000001087a */
[----:B------:R-:W-:Y:S01]  /*69b0*/  FMNMX.FTZ R126, R191, R126, !PT ;  /* 0x0000007ebf7e7209 */ /* 0x000fe20007810000 */
[----:B------:R-:W-:Y:S01]  /*69c0*/  MUFU.EX2 R219, R219 ;  /* 0x000000db00db7308 */ /* 0x000fe20000000800 */
[----:B-1----:R-:W-:Y:S01]  /*69d0*/  FSEL R120, R21, RZ, P1 ;  /* 0x000000ff15787208 */ /* 0x002fe20000800000 */
[--C-:B------:R-:W-:Y:S01]  /*69e0*/  FFMA.FTZ R183, R183, R0, -R122.reuse ;  /* 0x00000000b7b77223 */ /* 0x100fe2000001087a */
[----:B------:R-:W-:Y:S01]  /*69f0*/  FMNMX.FTZ R126, R211, R126, !PT ;  /* 0x0000007ed37e7209 */ /* 0x000fe20007810000 */
[-CC-:B------:R-:W-:Y:S01]  /*6a00*/  FFMA.FTZ R184, R181, R0.reuse, -R122.reuse ;  /* 0x00000000b5b87223 */ /* 0x180fe2000001087a */
[-CC-:B------:R-:W-:Y:S01]  /*6a10*/  FFMA.FTZ R179, R179, R0.reuse, -R122.reuse ;  /* 0x00000000b3b37223 */ /* 0x180fe2000001087a */
[--C-:B------:R-:W-:Y:S01]  /*6a20*/  FFMA.FTZ R170, R137, R0, -R122.reuse ;  /* 0x0000000089aa7223 */ /* 0x100fe2000001087a */
[----:B------:R-:W-:Y:S01]  /*6a30*/  FMNMX.FTZ R126, R205, R126, !PT ;  /* 0x0000007ecd7e7209 */ /* 0x000fe20007810000 */
[----:B------:R-:W-:Y:S01]  /*6a40*/  MUFU.EX2 R188, R188 ;  /* 0x000000bc00bc7308 */ /* 0x000fe20000000800 */
        /* <DEDUP_REMOVED lines=16> */
[----:B------:R-:W-:Y:S01]  /*6b50*/  FFMA.FTZ R133, R161, R0, -R122 ;  /* 0x00000000a1857223 */ /* 0x000fe2000001087a */
[----:B------:R-:W-:-:S02]  /*6b60*/  LOP3.LUT P6, RZ, R210, 0x7f, RZ, 0xc0, !PT ;  /* 0x0000007fd2ff7812 */ /* 0x000fc400078cc0ff */
[----:B------:R-:W-:-:S04]  /*6b70*/  FMNMX.FTZ R126, R147, R126, !PT ;  /* 0x0000007e937e7209 */ /* 0x000fc80007810000 */
[----:B------:R-:W-:Y:S01]  /*6b80*/  FMNMX.FTZ R126, R131, R126, !PT ;  /* 0x0000007e837e7209 */ /* 0x000fe20007810000 */
[----:B------:R-:W-:Y:S03]  /*6b90*/  MUFU.EX2 R184, R184 ;  /* 0x000000b800b87308 */ /* 0x000fe60000000800 */
        /* <DEDUP_REMOVED lines=20> */
[----:B------:R-:W-:Y:S08]  /*6ce0*/  MUFU.EX2 R178, R178 ;  /* 0x000000b200b27308 */ /* 0x000ff00000000800 */
[----:B------:R-:W-:Y:S08]  /*6cf0*/  MUFU.EX2 R121, R121 ;  /* 0x0000007900797308 */ /* 0x000ff00000000800 */
[----:B------:R-:W-:Y:S01]  /*6d00*/  MUFU.EX2 R172, R172 ;  /* 0x000000ac00ac7308 */ /* 0x000fe20000000800 */
[----:B-1----:R-:W-:Y:S01]  /*6d10*/  FMNMX.FTZ R125, R3, R2, !PT ;  /* 0x00000002037d7209 */ /* 0x002fe20007810000 */
[----:B------:R-:W-:Y:S01]  /*6d20*/  FADD.FTZ R3, -R120, R5 ;  /* 0x0000000578037221 */ /* 0x000fe20000010100 */
[----:B------:R-:W-:-:S02]  /*6d30*/  FFMA.FTZ R5, R165, R0, -R122 ;  /* 0x00000000a5057223 */ /* 0x000fc4000001087a */
[----:B------:R-:W-:Y:S01]  /*6d40*/  FSETP.NEU.FTZ.AND P1, PT, R125, -INF , PT ;  /* 0xff8000007d00780b */ /* 0x000fe20003f3d000 */
[-C--:B------:R-:W-:Y:S01]  /*6d50*/  FMUL.FTZ R3, R3, R0.reuse ;  /* 0x0000000003037220 */ /* 0x080fe20000410000 */
[----:B------:R-:W-:Y:S01]  /*6d60*/  FMUL.FTZ R126, R125, R0 ;  /* 0x000000007d7e7220 */ /* 0x000fe20000410000 */
[----:B------:R-:W-:Y:S04]  /*6d70*/  MUFU.EX2 R149, R149 ;  /* 0x0000009500957308 */ /* 0x000fe80000000800 */
[----:B------:R-:W-:-:S04]  /*6d80*/  FSEL R126, R126, RZ, P1 ;  /* 0x000000ff7e7e7208 */ /* 0x000fc80000800000 */
[----:B------:R1:W2:Y:S01]  /*6d90*/  MUFU.EX2 R2, R3 ;  /* 0x0000000300027308 */ /* 0x0002a20000000800 */
        /* <DEDUP_REMOVED lines=8> */
[----:B-1----:R-:W-:Y:S01]  /*6e20*/  FSEL R3, R125, RZ, P1 ;  /* 0x000000ff7d037208 */ /* 0x002fe20000800000 */
[-CC-:B------:R-:W-:Y:S01]  /*6e30*/  FFMA.FTZ R132, R139, R0.reuse, -R126.reuse ;  /* 0x000000008b847223 */ /* 0x180fe2000001087e */
[-CC-:B------:R-:W-:Y:S01]  /*6e40*/  FFMA.FTZ R139, R143, R0.reuse, -R126.reuse ;  /* 0x000000008f8b7223 */ /* 0x180fe2000001087e */
[-CC-:B------:R-:W-:Y:S01]  /*6e50*/  FFMA.FTZ R128, R211, R0.reuse, -R126.reuse ;  /* 0x00000000d3807223 */ /* 0x180fe2000001087e */
[-C--:B------:R-:W-:Y:S01]  /*6e60*/  FFMA.FTZ R181, R205, R0.reuse, -R126 ;  /* 0x00000000cdb57223 */ /* 0x080fe2000001087e */
[----:B------:R-:W-:Y:S01]  /*6e70*/  FADD.FTZ R3, -R3, R4 ;  /* 0x0000000403037221 */ /* 0x000fe20000010100 */
[-CC-:B------:R-:W-:Y:S01]  /*6e80*/  FFMA.FTZ R130, R209, R0.reuse, -R126.reuse ;  /* 0x00000000d1827223 */ /* 0x180fe2000001087e */
[----:B------:R-:W-:Y:S01]  /*6e90*/  MUFU.EX2 R137, R137 ;  /* 0x0000008900897308 */ /* 0x000fe20000000800 */
[----:B--2---:R-:W-:Y:S01]  /*6ea0*/  FFMA.FTZ R13, R2, R13, R219 ;  /* 0x0000000d020d7223 */ /* 0x004fe200000100db */
[-C--:B------:R-:W-:Y:S01]  /*6eb0*/  FMUL.FTZ R3, R3, R0.reuse ;  /* 0x0000000003037220 */ /* 0x080fe20000410000 */
[-CC-:B------:R-:W-:Y:S01]  /*6ec0*/  FFMA.FTZ R4, R135, R0.reuse, -R126.reuse ;  /* 0x0000000087047223 */ /* 0x180fe2000001087e */
[-CC-:B------:R-:W-:Y:S01]  /*6ed0*/  FFMA.FTZ R135, R147, R0.reuse, -R126.reuse ;  /* 0x0000000093877223 */ /* 0x180fe2000001087e */
[----:B------:R-:W-:Y:S01]  /*6ee0*/  FADD.FTZ R13, R188, R13 ;  /* 0x0000000dbc0d7221 */ /* 0x000fe20000010000 */
[-CC-:B------:R-:W-:Y:S01]  /*6ef0*/  FFMA.FTZ R127, R127, R0.reuse, -R126.reuse ;  /* 0x000000007f7f7223 */ /* 0x180fe2000001087e */
[-CC-:B------:R-:W-:Y:S01]  /*6f00*/  FFMA.FTZ R123, R123, R0.reuse, -R126.reuse ;  /* 0x000000007b7b7223 */ /* 0x180fe2000001087e */
[----:B------:R-:W1:Y:S01]  /*6f10*/  MUFU.EX2 R3, R3 ;  /* 0x0000000300037308 */ /* 0x000e620000000800 */
[----:B------:R-:W-:Y:S01]  /*6f20*/  FADD.FTZ R134, R190, R13 ;  /* 0x0000000dbe867221 */ /* 0x000fe20000010000 */
[-CC-:B------:R-:W-:Y:S01]  /*6f30*/  FFMA.FTZ R159, R159, R0.reuse, -R126.reuse ;  /* 0x000000009f9f7223 */ /* 0x180fe2000001087e */
[-CC-:B------:R-:W-:Y:S01]  /*6f40*/  FFMA.FTZ R173, R173, R0.reuse, -R126.reuse ;  /* 0x00000000adad7223 */ /* 0x180fe2000001087e */
[-C--:B------:R-:W-:Y:S01]  /*6f50*/  FFMA.FTZ R171, R171, R0.reuse, -R126 ;  /* 0x00000000abab7223 */ /* 0x080fe2000001087e */
[----:B------:R-:W-:Y:S01]  /*6f60*/  FADD.FTZ R13, R183, R134 ;  /* 0x00000086b70d7221 */ /* 0x000fe20000010000 */
[-CC-:B------:R-:W-:Y:S01]  /*6f70*/  FFMA.FTZ R177, R177, R0.reuse, -R126.reuse ;  /* 0x00000000b1b17223 */ /* 0x180fe2000001087e */
[----:B------:R-:W-:Y:S01]  /*6f80*/  ISETP.GT.AND P1, PT, R15, UR41, PT ;  /* 0x000000290f007c0c */ /* 0x000fe2000bf24270 */
[----:B------:R-:W2:Y:S01]  /*6f90*/  MUFU.EX2 R122, R122 ;  /* 0x0000007a007a7308 */ /* 0x000ea20000000800 */
[----:B------:R-:W-:Y:S01]  /*6fa0*/  FADD.FTZ R136, R184, R13 ;  /* 0x0000000db8887221 */ /* 0x000fe20000010000 */
[----:B------:R-:W-:Y:S01]  /*6fb0*/  FFMA.FTZ R13, R131, R0, -R126 ;  /* 0x00000000830d7223 */ /* 0x000fe2000001087e */
[----:B------:R-:W-:Y:S01]  /*6fc0*/  F2FP.F16.F32.PACK_AB R184, R179, R184 ;  /* 0x000000b8b3b8723e */ /* 0x000fe200000000ff */
[----:B------:R-:W-:-:S02]  /*6fd0*/  VIADD R15, R15, 0xffffffff ;  /* 0xffffffff0f0f7836 */ /* 0x000fc40000000000 */
[----:B------:R-:W-:Y:S01]  /*6fe0*/  FADD.FTZ R131, R179, R136 ;  /* 0x00000088b3837221 */ /* 0x000fe20000010000 */
[----:B------:R-:W-:Y:S01]  /*6ff0*/  F2FP.F16.F32.PACK_AB R190, R183, R190 ;  /* 0x000000beb7be723e */ /* 0x000fe200000000ff */
[----:B------:R-:W3:Y:S01]  /*7000*/  MUFU.EX2 R153, R153 ;  /* 0x0000009900997308 */ /* 0x000ee20000000800 */
[----:B-1----:R-:W-:Y:S01]  /*7010*/  FFMA.FTZ R134, R3, R12, R120 ;  /* 0x0000000c03867223 */ /* 0x002fe20000010078 */
[----:B------:R-:W-:Y:S01]  /*7020*/  FADD.FTZ R136, R186, R131 ;  /* 0x00000083ba887221 */ /* 0x000fe20000010000 */
[----:B------:R-:W-:Y:S01]  /*7030*/  FFMA.FTZ R131, R151, R0, -R126 ;  /* 0x0000000097837223 */ /* 0x000fe2000001087e */
[----:B------:R-:W-:Y:S01]  /*7040*/  F2FP.F16.F32.PACK_AB R186, R175, R186 ;  /* 0x000000baafba723e */ /* 0x000fe200000000ff */
[----:B------:R-:W-:Y:S01]  /*7050*/  FADD.FTZ R143, R137, R134 ;  /* 0x00000086898f7221 */ /* 0x000fe20000010000 */
[----:B------:R-:W-:Y:S02]  /*7060*/  F2FP.F16.F32.PACK_AB R188, R188, R219 ;  /* 0x000000dbbcbc723e */ /* 0x000fe400000000ff */
[----:B------:R-:W1:Y:S01]  /*7070*/  MUFU.EX2 R185, R185 ;  /* 0x000000b900b97308 */ /* 0x000e620000000800 */
[----:B--2---:R-:W-:Y:S01]  /*7080*/  FADD.FTZ R134, R122, R143 ;  /* 0x0000008f7a867221 */ /* 0x004fe20000010000 */
[----:B------:R-:W-:Y:S01]  /*7090*/  FADD.FTZ R143, R175, R136 ;  /* 0x00000088af8f7221 */ /* 0x000fe20000010000 */
[----:B------:R-:W-:-:S03]  /*70a0*/  F2FP.F16.F32.PACK_AB R189, R137, R120 ;  /* 0x0000007889bd723e */ /* 0x000fc600000000ff */
[----:B------:R-:W-:Y:S01]  /*70b0*/  FADD.FTZ R136, R180, R143 ;  /* 0x0000008fb4887221 */ /* 0x000fe20000010000 */
[----:B------:R-:W-:Y:S01]  /*70c0*/  F2FP.F16.F32.PACK_AB R180, R163, R180 ;  /* 0x000000b4a3b4723e */ /* 0x000fe200000000ff */
[----:B------:R-:W2:Y:S01]  /*70d0*/  MUFU.EX2 R124, R124 ;  /* 0x0000007c007c7308 */ /* 0x000ea20000000800 */
[----:B---3--:R-:W-:Y:S01]  /*70e0*/  FADD.FTZ R134, R153, R134 ;  /* 0x0000008699867221 */ /* 0x008fe20000010000 */
[----:B------:R-:W-:Y:S01]  /*70f0*/  FADD.FTZ R143, R163, R136 ;  /* 0x00000088a38f7221 */ /* 0x000fe20000010000 */
[----:B------:R-:W-:-:S05]  /*7100*/  F2FP.F16.F32.PACK_AB R191, R153, R122 ;  /* 0x0000007a99bf723e */ /* 0x000fca00000000ff */
[----:B------:R-:W3:Y:S08]  /*7110*/  MUFU.EX2 R187, R187 ;  /* 0x000000bb00bb7308 */ /* 0x000ef00000000800 */
[----:B------:R-:W4:Y:S08]  /*7120*/  MUFU.EX2 R128, R128 ;  /* 0x0000008000807308 */ /* 0x000f300000000800 */
[----:B------:R-:W5:Y:S08]  /*7130*/  MUFU.EX2 R181, R181 ;  /* 0x000000b500b57308 */ /* 0x000f700000000800 */
[----:B------:R1:W-:Y:S08]  /*7140*/  MUFU.EX2 R12, R13 ;  /* 0x0000000d000c7308 */ /* 0x0003f00000000800 */
[----:B------:R-:W5:Y:S01]  /*7150*/  MUFU.EX2 R130, R130 ;  /* 0x0000008200827308 */ /* 0x000f620000000800 */
[----:B-1----:R-:W-:Y:S01]  /*7160*/  FADD.FTZ R13, R185, R134 ;  /* 0x00000086b90d7221 */ /* 0x002fe20000010000 */
[----:B------:R-:W-:-:S02]  /*7170*/  @!P6 VIADD R134, R138, 0x30860 ;  /* 0x000308608a86e836 */ /* 0x000fc40000000000 */
[----:B------:R-:W-:Y:S01]  /*7180*/  FADD.FTZ R138, R182, R143 ;  /* 0x0000008fb68a7221 */ /* 0x000fe20000010000 */
[C---:B------:R-:W-:Y:S01]  /*7190*/  F2FP.F16.F32.PACK_AB R182, R141.reuse, R182 ;  /* 0x000000b68db6723e */ /* 0x040fe200000000ff */
[C---:B--2---:R-:W-:Y:S01]  /*71a0*/  FADD.FTZ R136, R124.reuse, R13 ;  /* 0x0000000d7c887221 */ /* 0x044fe20000010000 */
[----:B------:R-:W-:Y:S01]  /*71b0*/  F2FP.F16.F32.PACK_AB R185, R124, R185 ;  /* 0x000000b97cb9723e */ /* 0x000fe200000000ff */
[----:B------:R-:W-:Y:S01]  /*71c0*/  FADD.FTZ R143, R141, R138 ;  /* 0x0000008a8d8f7221 */ /* 0x000fe20000010000 */
[----:B------:R-:W1:Y:S01]  /*71d0*/  MUFU.EX2 R132, R132 ;  /* 0x0000008400847308 */ /* 0x000e620000000800 */
[----:B---3--:R-:W-:Y:S01]  /*71e0*/  FADD.FTZ R13, R187, R136 ;  /* 0x00000088bb0d7221 */ /* 0x008fe20000010000 */
[----:B------:R-:W-:Y:S01]  /*71f0*/  @!P6 PRMT R140, RZ, 0x654, R134 ;  /* 0x00000654ff8ce816 */ /* 0x000fe20000000086 */
[----:B------:R-:W-:Y:S01]  /*7200*/  FADD.FTZ R138, R176, R143 ;  /* 0x0000008fb08a7221 */ /* 0x000fe20000010000 */
[-C--:B------:R-:W-:Y:S01]  /*7210*/  FFMA.FTZ R134, R155, R0.reuse, -R126 ;  /* 0x000000009b867223 */ /* 0x080fe2000001087e */
[----:B----4-:R-:W-:Y:S01]  /*7220*/  FADD.FTZ R136, R128, R13 ;  /* 0x0000000d80887221 */ /* 0x010fe20000010000 */
[----:B------:R2:W-:Y:S01]  /*7230*/  @!P6 SYNCS.ARRIVE.TRANS64.RED.A1T0 RZ, [R140+URZ], RZ ;  /* 0x000000ff8cffe9a7 */ /* 0x0005e2000810043f */
[----:B------:R-:W-:Y:S01]  /*7240*/  FADD.FTZ R143, R145, R138 ;  /* 0x0000008a918f7221 */ /* 0x000fe20000010000 */
[----:B------:R-:W3:Y:S01]  /*7250*/  MUFU.EX2 R139, R139 ;  /* 0x0000008b008b7308 */ /* 0x000ee20000000800 */
[----:B-----5:R-:W-:Y:S01]  /*7260*/  FADD.FTZ R13, R181, R136 ;  /* 0x00000088b50d7221 */ /* 0x020fe20000010000 */
[----:B------:R-:W-:Y:S01]  /*7270*/  FFMA.FTZ R126, R167, R0, -R126 ;  /* 0x00000000a77e7223 */ /* 0x000fe2000001087e */
[----:B------:R-:W-:Y:S01]  /*7280*/  FADD.FTZ R138, R178, R143 ;  /* 0x0000008fb28a7221 */ /* 0x000fe20000010000 */
[----:B------:R-:W-:Y:S01]  /*7290*/  F2FP.F16.F32.PACK_AB R178, R121, R178 ;  /* 0x000000b279b2723e */ /* 0x000fe200000000ff */
[----:B------:R-:W-:Y:S01]  /*72a0*/  FADD.FTZ R13, R130, R13 ;  /* 0x0000000d820d7221 */ /* 0x000fe20000010000 */
[----:B------:R-:W-:Y:S01]  /*72b0*/  F2FP.F16.F32.PACK_AB R176, R145, R176 ;  /* 0x000000b091b0723e */ /* 0x000fe200000000ff */
[----:B------:R-:W-:Y:S01]  /*72c0*/  FADD.FTZ R143, R121, R138 ;  /* 0x0000008a798f7221 */ /* 0x000fe20000010000 */
[----:B------:R-:W4:Y:S01]  /*72d0*/  MUFU.EX2 R4, R4 ;  /* 0x0000000400047308 */ /* 0x000f220000000800 */
[----:B-1----:R-:W-:Y:S01]  /*72e0*/  FADD.FTZ R136, R132, R13 ;  /* 0x0000000d84887221 */ /* 0x002fe20000010000 */
[----:B------:R-:W-:Y:S01]  /*72f0*/  F2FP.F16.F32.PACK_AB R187, R128, R187 ;  /* 0x000000bb80bb723e */ /* 0x000fe200000000ff */
[----:B------:R-:W-:Y:S01]  /*7300*/  FADD.FTZ R138, R172, R143 ;  /* 0x0000008fac8a7221 */ /* 0x000fe20000010000 */
[----:B------:R-:W-:-:S02]  /*7310*/  F2FP.F16.F32.PACK_AB R172, R149, R172 ;  /* 0x000000ac95ac723e */ /* 0x000fc400000000ff */
[----:B------:R-:W-:Y:S02]  /*7320*/  F2FP.F16.F32.PACK_AB R181, R130, R181 ;  /* 0x000000b582b5723e */ /* 0x000fe400000000ff */
[----:B------:R-:W1:Y:S01]  /*7330*/  MUFU.EX2 R135, R135 ;  /* 0x0000008700877308 */ /* 0x000e620000000800 */
[C---:B---3--:R-:W-:Y:S01]  /*7340*/  FADD.FTZ R13, R139.reuse, R136 ;  /* 0x000000888b0d7221 */ /* 0x048fe20000010000 */
[----:B------:R-:W-:-:S06]  /*7350*/  F2FP.F16.F32.PACK_AB R183, R139, R132 ;  /* 0x000000848bb7723e */ /* 0x000fcc00000000ff */
[----:B------:R-:W-:Y:S01]  /*7360*/  MUFU.EX2 R174, R174 ;  /* 0x000000ae00ae7308 */ /* 0x000fe20000000800 */
[----:B----4-:R-:W-:-:S07]  /*7370*/  FADD.FTZ R136, R4, R13 ;  /* 0x0000000d04887221 */ /* 0x010fce0000010000 */
[----:B------:R-:W-:Y:S01]  /*7380*/  MUFU.EX2 R129, R129 ;  /* 0x0000008100817308 */ /* 0x000fe20000000800 */
[----:B-1----:R-:W-:-:S04]  /*7390*/  FADD.FTZ R13, R135, R136 ;  /* 0x00000088870d7221 */ /* 0x002fc80000010000 */
[----:B------:R-:W-:-:S03]  /*73a0*/  FADD.FTZ R136, R12, R13 ;  /* 0x0000000d0c887221 */ /* 0x000fc60000010000 */
[----:B------:R-:W1:Y:S08]  /*73b0*/  MUFU.EX2 R131, R131 ;  /* 0x0000008300837308 */ /* 0x000e700000000800 */
[----:B------:R-:W3:Y:S08]  /*73c0*/  MUFU.EX2 R168, R168 ;  /* 0x000000a800a87308 */ /* 0x000ef00000000800 */
[----:B------:R-:W4:Y:S01]  /*73d0*/  MUFU.EX2 R127, R127 ;  /* 0x0000007f007f7308 */ /* 0x000f220000000800 */
[C---:B-1----:R-:W-:Y:S01]  /*73e0*/  FADD.FTZ R136, R131.reuse, R136 ;  /* 0x0000008883887221 */ /* 0x042fe20000010000 */
[----:B------:R-:W-:-:S06]  /*73f0*/  F2FP.F16.F32.PACK_AB R179, R131, R12 ;  /* 0x0000000c83b3723e */ /* 0x000fcc00000000ff */
[----:B------:R-:W1:Y:S08]  /*7400*/  MUFU.EX2 R133, R133 ;  /* 0x0000008500857308 */ /* 0x000e700000000800 */
[----:B--2---:R2:W-:Y:S08]  /*7410*/  MUFU.EX2 R140, R123 ;  /* 0x0000007b008c7308 */ /* 0x0045f00000000800 */
[----:B------:R-:W5:Y:S01]  /*7420*/  MUFU.EX2 R134, R134 ;  /* 0x0000008600867308 */ /* 0x000f620000000800 */
[----:B--2---:R-:W-:-:S04]  /*7430*/  FADD.FTZ R123, R149, R138 ;  /* 0x0000008a957b7221 */ /* 0x004fc80000010000 */
[----:B------:R-:W-:Y:S01]  /*7440*/  FADD.FTZ R138, R174, R123 ;  /* 0x0000007bae8a7221 */ /* 0x000fe20000010000 */
[C---:B------:R-:W-:Y:S02]  /*7450*/  F2FP.F16.F32.PACK_AB R174, R129.reuse, R174 ;  /* 0x000000ae81ae723e */ /* 0x040fe400000000ff */
[----:B------:R-:W2:Y:S01]  /*7460*/  MUFU.EX2 R170, R170 ;  /* 0x000000aa00aa7308 */ /* 0x000ea20000000800 */
[----:B------:R-:W-:-:S04]  /*7470*/  FADD.FTZ R13, R129, R138 ;  /* 0x0000008a810d7221 */ /* 0x000fc80000010000 */
[----:B---3--:R-:W-:Y:S01]  /*7480*/  FADD.FTZ R138, R168, R13 ;  /* 0x0000000da88a7221 */ /* 0x008fe20000010000 */
[----:B----4-:R-:W-:Y:S01]  /*7490*/  FADD.FTZ R13, R127, R136 ;  /* 0x000000887f0d7221 */ /* 0x010fe20000010000 */
[C---:B-1----:R-:W-:Y:S01]  /*74a0*/  F2FP.F16.F32.PACK_AB R168, R133.reuse, R168 ;  /* 0x000000a885a8723e */ /* 0x042fe200000000ff */
[----:B------:R-:W1:Y:S01]  /*74b0*/  MUFU.EX2 R159, R159 ;  /* 0x0000009f009f7308 */ /* 0x000e620000000800 */
[----:B------:R-:W-:Y:S01]  /*74c0*/  FADD.FTZ R121, R133, R138 ;  /* 0x0000008a85797221 */ /* 0x000fe20000010000 */
[----:B-----5:R-:W-:-:S06]  /*74d0*/  FADD.FTZ R13, R134, R13 ;  /* 0x0000000d860d7221 */ /* 0x020fcc0000010000 */
[----:B------:R3:W4:Y:S01]  /*74e0*/  MUFU.EX2 R142, R173 ;  /* 0x000000ad008e7308 */ /* 0x0007220000000800 */
[----:B--2---:R-:W-:Y:S01]  /*74f0*/  FADD.FTZ R136, R170, R121 ;  /* 0x00000079aa887221 */ /* 0x004fe20000010000 */
[----:B------:R-:W-:-:S06]  /*7500*/  FADD.FTZ R121, R140, R13 ;  /* 0x0000000d8c797221 */ /* 0x000fcc0000010000 */
[----:B------:R-:W2:Y:S01]  /*7510*/  MUFU.EX2 R169, R171 ;  /* 0x000000ab00a97308 */ /* 0x000ea20000000800 */
[C---:B-1----:R-:W-:Y:S01]  /*7520*/  FADD.FTZ R121, R159.reuse, R121 ;  /* 0x000000799f797221 */ /* 0x042fe20000010000 */
[----:B---3--:R-:W-:Y:S02]  /*7530*/  F2FP.F16.F32.PACK_AB R173, R134, R127 ;  /* 0x0000007f86ad723e */ /* 0x008fe400000000ff */
[----:B------:R-:W-:-:S04]  /*7540*/  F2FP.F16.F32.PACK_AB R175, R159, R140 ;  /* 0x0000008c9faf723e */ /* 0x000fc800000000ff */
[----:B------:R1:W3:Y:S01]  /*7550*/  MUFU.EX2 R138, R177 ;  /* 0x000000b1008a7308 */ /* 0x0002e20000000800 */
[----:B----4-:R-:W-:-:S07]  /*7560*/  FADD.FTZ R121, R142, R121 ;  /* 0x000000798e797221 */ /* 0x010fce0000010000 */
[----:B------:R-:W4:Y:S01]  /*7570*/  MUFU.EX2 R5, R5 ;  /* 0x0000000500057308 */ /* 0x000f220000000800 */
[----:B--2---:R-:W-:Y:S01]  /*7580*/  FADD.FTZ R121, R169, R121 ;  /* 0x00000079a9797221 */ /* 0x004fe20000010000 */
[----:B-1----:R-:W-:Y:S01]  /*7590*/  F2FP.F16.F32.PACK_AB R177, R135, R4 ;  /* 0x0000000487b1723e */ /* 0x002fe200000000ff */
[----:B------:R-:W-:Y:S01]  /*75a0*/  IMAD.MOV.U32 R4, RZ, RZ, R125 ;  /* 0x000000ffff047224 */ /* 0x000fe200078e007d */
[----:B------:R-:W-:-:S04]  /*75b0*/  F2FP.F16.F32.PACK_AB R169, R169, R142 ;  /* 0x0000008ea9a9723e */ /* 0x000fc800000000ff */
[----:B------:R-:W1:Y:S01]  /*75c0*/  MUFU.EX2 R126, R126 ;  /* 0x0000007e007e7308 */ /* 0x000e620000000800 */
[----:B---3--:R-:W-:Y:S01]  /*75d0*/  FADD.FTZ R121, R138, R121 ;  /* 0x000000798a797221 */ /* 0x008fe20000010000 */
[C---:B----4-:R-:W-:Y:S01]  /*75e0*/  FADD.FTZ R13, R5.reuse, R136 ;  /* 0x00000088050d7221 */ /* 0x050fe20000010000 */
[----:B------:R-:W-:Y:S01]  /*75f0*/  F2FP.F16.F32.PACK_AB R170, R5, R170 ;  /* 0x000000aa05aa723e */ /* 0x000fe200000000ff */
[----:B------:R-:W-:Y:S02]  /*7600*/  IMAD.MOV.U32 R5, RZ, RZ, R21 ;  /* 0x000000ffff057224 */ /* 0x000fe400078e0015 */
[C---:B-1----:R-:W-:Y:S01]  /*7610*/  FADD.FTZ R12, R126.reuse, R121 ;  /* 0x000000797e0c7221 */ /* 0x042fe20000010000 */
[----:B------:R-:W-:Y:S01]  /*7620*/  F2FP.F16.F32.PACK_AB R171, R126, R138 ;  /* 0x0000008a7eab723e */ /* 0x000fe200000000ff */
[----:B------:R-:W-:Y:S06]  /*7630*/  @P1 BRA `(.L_x_3760) ;  /* 0xffffffd000401947 */ /* 0x000fec000383ffff */
[----:B------:R-:W-:Y:S01]  /*7640*/  IMAD.MOV.U32 R4, RZ, RZ, R125 ;  /* 0x000000ffff047224 */ /* 0x000fe200078e007d */
[----:B------:R-:W-:Y:S01]  /*7650*/  UMOV UR36, UR7 ;  /* 0x0000000700247c82 */ /* 0x000fe20008000000 */
[----:B------:R-:W-:Y:S01]  /*7660*/  IMAD.MOV.U32 R5, RZ, RZ, R21 ;  /* 0x000000ffff057224 */ /* 0x000fe200078e0015 */
[----:B------:R-:W-:-:S06]  /*7670*/  UMOV UR46, UR40 ;  /* 0x00000028002e7c82 */ /* 0x000fcc0008000000 */
.L_x_3743:
[----:B------:R-:W1:Y:S01]  /*7680*/  LDC R20, c[0x0][0x9e4] ;  /* 0x00027900ff147b82 */ /* 0x000e620000000800 */
[----:B------:R-:W-:Y:S01]  /*7690*/  VIADD R21, R192, -UR10 ;  /* 0x8000000ac0157c36 */ /* 0x000fe20008000000 */
[----:B------:R-:W-:-:S04]  /*76a0*/  LOP3.LUT R193, R193, 0xffefffff, RZ, 0xc0, !PT ;  /* 0xffefffffc1c17812 */ /* 0x000fc800078ec0ff */
[----:B------:R-:W-:Y:S02]  /*76b0*/  R2UR UR6, R21 ;  /* 0x00000000150672ca */ /* 0x000fe400000e0000 */
[----:B-1----:R-:W-:-:S13]  /*76c0*/  ISETP.GE.AND P1, PT, R20, 0x1, PT ;  /* 0x000000011400780c */ /* 0x002fda0003f26270 */
[----:B------:R-:W-:Y:S01]  /*76d0*/  @P1 LOP3.LUT R193, R193, 0x100000, RZ, 0xfc, !PT ;  /* 0x00100000c1c11812 */ /* 0x000fe200078efcff */
[----:B------:R-:W-:Y:S06]  /*76e0*/  @!P1 BRA `(.L_x_3761) ;  /* 0x0000000000449947 */ /* 0x000fec0003800000 */
        /* <DEDUP_REMOVED lines=9> */
.L_x_3762:
[----:B------:R-:W-:-:S13]  /*7780*/  ISETP.NE.AND P1, PT, R20, 0x1, PT ;  /* 0x000000011400780c */ /* 0x000fda0003f25270 */
[----:B------:R-:W1:Y:S02]  /*7790*/  @P1 LDC.64 R120, c[0x0][0x9e8] ;  /* 0x00027a00ff781b82 */ /* 0x000e640000000a00 */
[----:B-1----:R-:W-:-:S05]  /*77a0*/  @P1 IMAD.HI.U32 R120, R192, R120, RZ ;  /* 0x00000078c0781227 */ /* 0x002fca00078e00ff */
[----:B------:R-:W-:-:S07]  /*77b0*/  @P1 SHF.R.U32.HI R192, RZ, R121, R120 ;  /* 0x00000079ffc01219 */ /* 0x000fce0000011678 */
.L_x_3763:
[----:B------:R-:W-:-:S05]  /*77c0*/  IMAD R192, R192, R20, RZ ;  /* 0x00000014c0c07224 */ /* 0x000fca00078e02ff */
[----:B------:R-:W-:-:S13]  /*77d0*/  R2UR UR7, R192 ;  /* 0x00000000c00772ca */ /* 0x000fda00000e0000 */
[----:B------:R-:W-:-:S04]  /*77e0*/  UISETP.LT.AND UP0, UPT, UR6, UR7, UPT ;  /* 0x000000070600728c */ /* 0x000fc8000bf01270 */
[----:B------:R-:W-:-:S12]  /*77f0*/  USEL UR6, UR6, UR7, !UP0 ;  /* 0x0000000706067287 */ /* 0x000fd8000c000000 */
.L_x_3761:
[----:B------:R-:W-:-:S04]  /*7800*/  UIADD3 UR6, UR6, 0x5f, URZ ;  /* 0x0000005f06067890 */ /* 0x000fc8000fffe03f */
[----:B------:R-:W-:-:S04]  /*7810*/  UIMAD.WIDE UR6, UR6, 0x2aaaaaab, URZ ;  /* 0x2aaaaaab060678a5 */ /* 0x000fc8000f8e023f */
[----:B------:R-:W-:-:S04]  /*7820*/  USHF.R.U32.HI UR6, URZ, 0x1f, UR7 ;  /* 0x0000001f3f067899 */ /* 0x000fc80008011607 */
[----:B------:R-:W-:-:S04]  /*7830*/  ULEA.HI.SX32 UR6, UR7, UR6, 0x1c ;  /* 0x0000000607067291 */ /* 0x000fc8000f8fe23f */
[----:B------:R-:W-:-:S04]  /*7840*/  UISETP.LT.AND UP0, UPT, UR47, UR6, UPT ;  /* 0x000000062f00728c */ /* 0x000fc8000bf01270 */
[----:B------:R-:W-:-:S06]  /*7850*/  USEL UR40, UR47, UR6, !UP0 ;  /* 0x000000062f287287 */ /* 0x000fcc000c000000 */
[----:B------:R-:W-:-:S13]  /*7860*/  ISETP.GE.AND P1, PT, R15, UR40, PT ;  /* 0x000000280f007c0c */ /* 0x000fda000bf26270 */
[----:B------:R-:W-:Y:S05]  /*7870*/  @!P1 BRA `(.L_x_3764) ;  /* 0x0000001c00809947 */ /* 0x000fea0003800000 */
[----:B------:R-:W-:Y:S01]  /*7880*/  IMAD.MOV.U32 R21, RZ, RZ, R4 ;  /* 0x000000ffff157224 */ /* 0x000fe200078e0004 */
[----:B------:R-:W-:Y:S01]  /*7890*/  UMOV UR38, UR46 ;  /* 0x0000002e00267c82 */ /* 0x000fe20008000000 */
[----:B------:R-:W-:Y:S01]  /*78a0*/  IMAD.MOV.U32 R192, RZ, RZ, R5 ;  /* 0x000000ffffc07224 */ /* 0x000fe200078e0005 */
[----:B------:R-:W-:-:S06]  /*78b0*/  UMOV UR7, UR36 ;  /* 0x0000002400077c82 */ /* 0x000fcc0008000000 */
.L_x_3773:
[----:B------:R-:W-:-:S04]  /*78c0*/  UIADD3 UR36, UR7, 0x1, URZ ;  /* 0x0000000107247890 */ /* 0x000fc8000fffe03f */
[----:B------:R-:W-:-:S04]  /*78d0*/  UISETP.NE.AND UP0, UPT, UR36, 0x2, UPT ;  /* 0x000000022400788c */ /* 0x000fc8000bf05270 */
[----:B------:R-:W-:Y:S02]  /*78e0*/  USEL UR46, URZ, 0x1, UP0 ;  /* 0x000000013f2e7887 */ /* 0x000fe40008000000 */
[----:B------:R-:W-:Y:S02]  /*78f0*/  USEL UR36, UR36, URZ, UP0 ;  /* 0x0000003f24247287 */ /* 0x000fe40008000000 */
[----:B------:R-:W-:Y:S01]  /*7900*/  ULOP3.LUT UR46, UR38, UR46, URZ, 0x3c, !UPT ;  /* 0x0000002e262e7292 */ /* 0x000fe2000f8e3c3f */
[----:B------:R-:W-:Y:S11]  /*7910*/  @!P0 BRA `(.L_x_3765) ;  /* 0x0000000000048947 */ /* 0x000ff60003800000 */
[----:B------:R-:W-:Y:S01]  /*7920*/  BPT.TRAP 0x1 ;  /* 0x000000040000795c */ /* 0x000fe20000300000 */
.L_x_3765:
[----:B------:R-:W-:Y:S01]  /*7930*/  ULEA UR6, UR36, UR37, 0x3 ;  /* 0x0000002524067291 */ /* 0x000fe2000f8e183f */
[----:B------:R-:W-:-:S05]  /*7940*/  IMAD.U32 R0, RZ, RZ, UR46 ;  /* 0x0000002eff007e24 */ /* 0x000fca000f8e00ff */
[----:B------:R-:W-:-:S04]  /*7950*/  SHF.L.U32 R0, R0, 0x1f, RZ ;  /* 0x0000001f00007819 */ /* 0x000fc800000006ff */
[----:B------:R1:W2:Y:S01]  /*7960*/  SYNCS.PHASECHK.TRANS64.TRYWAIT P1, [UR6+0x30830], R0 ;  /* 0x03083000ff0075a7 */ /* 0x0002a20008020146 */
[----:B------:R-:W-:Y:S05]  /*7970*/  @!P0 BRA `(.L_x_3766) ;  /* 0x0000000000048947 */ /* 0x000fea0003800000 */
[----:B------:R-:W-:Y:S01]  /*7980*/  BPT.TRAP 0x1 ;  /* 0x000000040000795c */ /* 0x000fe20000300000 */
.L_x_3766:
[----:B--2---:R-:W-:Y:S05]  /*7990*/  @P1 BRA `(.L_x_3767) ;  /* 0x0000000000081947 */ /* 0x004fea0003800000 */
[----:B------:R-:W2:Y:S02]  /*79a0*/  SYNCS.PHASECHK.TRANS64.TRYWAIT P1, [UR6+0x30830], R0 ;  /* 0x03083000ff0075a7 */ /* 0x000ea40008020146 */
[----:B--2---:R-:W-:Y:S05]  /*79b0*/  @!P1 BRA `(.L_x_3768) ;  /* 0x000000a800b09947 */ /* 0x004fea0003800000 */
.L_x_3767:
        /* <DEDUP_REMOVED lines=165> */
.L_x_3769:
[----:B------:R-:W-:Y:S01]  /*8410*/  ULEA UR11, UR7, UR37, 0x3 ;  /* 0x00000025070b7291 */ /* 0x000fe2000f8e183f */
[----:B-12---:R-:W-:-:S05]  /*8420*/  IMAD.U32 R0, RZ, RZ, UR38 ;  /* 0x00000026ff007e24 */ /* 0x006fca000f8e00ff */
[----:B------:R-:W-:-:S04]  /*8430*/  SHF.L.U32 R0, R0, 0x1f, RZ ;  /* 0x0000001f00007819 */ /* 0x000fc800000006ff */
[----:B------:R1:W2:Y:S01]  /*8440*/  SYNCS.PHASECHK.TRANS64.TRYWAIT P1, [UR11+0x30850], R0 ;  /* 0x03085000ff0075a7 */ /* 0x0002a2000802014b */
[----:B------:R-:W-:Y:S05]  /*8450*/  @!P0 BRA `(.L_x_3770) ;  /* 0x0000000000048947 */ /* 0x000fea0003800000 */
[----:B------:R-:W-:Y:S01]  /*8460*/  BPT.TRAP 0x1 ;  /* 0x000000040000795c */ /* 0x000fe20000300000 */
.L_x_3770:
[----:B--2---:R-:W-:Y:S05]  /*8470*/  @P1 BRA `(.L_x_3771) ;  /* 0x0000000000081947 */ /* 0x004fea0003800000 */
[----:B------:R-:W2:Y:S02]  /*8480*/  SYNCS.PHASECHK.TRANS64.TRYWAIT P1, [UR11+0x30850], R0 ;  /* 0x03085000ff0075a7 */ /* 0x000ea4000802014b */
[----:B--2---:R-:W-:Y:S05]  /*8490*/  @!P1 BRA `(.L_x_3772) ;  /* 0x000000a000109947 */ /* 0x004fea0003800000 */
.L_x_3771:
[----:B------:R-:W-:Y:S01]  /*84a0*/  UIADD3 UR6, UR37, 0x400, URZ ;  /* 0x0000040025067890 */ /* 0x000fe2000fffe03f */
[----:B------:R-:W-:Y:S01]  /*84b0*/  WARPGROUP.ARRIVE ;  /* 0x00000000000079c5 */ /* 0x000fe20000000000 */
[----:B-12---:R-:W-:-:S05]  /*84c0*/  FMNMX.FTZ R0, R120, R192, !PT ;  /* 0x000000c078007209 */ /* 0x006fca0007810000 */
[----:B------:R-:W1:Y:S01]  /*84d0*/  S2R R205, SR_TID.X ;  /* 0x0000000000cd7919 */ /* 0x000e620000002100 */
[----:B------:R-:W-:Y:S01]  /*84e0*/  USHF.R.U32.HI UR6, URZ, 0x4, UR6 ;  /* 0x000000043f067899 */ /* 0x000fe20008011606 */
[----:B------:R-:W-:Y:S01]  /*84f0*/  FMNMX.FTZ R4, R122, R21, !PT ;  /* 0x000000157a047209 */ /* 0x000fe20007810000 */
[----:B------:R-:W-:Y:S01]  /*8500*/  UMOV UR38, UR46 ;  /* 0x0000002e00267c82 */ /* 0x000fe20008000000 */
[----:B------:R-:W-:Y:S01]  /*8510*/  FMNMX.FTZ R3, R121, R0, !PT ;  /* 0x0000000079037209 */ /* 0x000fe20007810000 */
[----:B------:R-:W-:-:S03]  /*8520*/  ULOP3.LUT UR6, UR6, 0x3fff, URZ, 0xc0, !UPT ;  /* 0x00003fff06067892 */ /* 0x000fc6000f8ec03f */
[----:B------:R-:W-:Y:S01]  /*8530*/  FMNMX.FTZ R0, R124, R3, !PT ;  /* 0x000000037c007209 */ /* 0x000fe20007810000 */
[----:B------:R-:W-:-:S03]  /*8540*/  ULOP3.LUT UR6, UR6, 0x3000000, URZ, 0xfc, !UPT ;  /* 0x0300000006067892 */ /* 0x000fc6000f8efc3f */
[----:B------:R-:W-:Y:S01]  /*8550*/  FMNMX.FTZ R3, R125, R0, !PT ;  /* 0x000000007d037209 */ /* 0x000fe20007810000 */
[----:B------:R-:W-:-:S03]  /*8560*/  UIMAD UR10, UR7, 0x900, UR6 ;  /* 0x00000900070a78a4 */ /* 0x000fc6000f8e0206 */
[----:B------:R-:W-:Y:S01]  /*8570*/  UMOV UR7, 0x40000040 ;  /* 0x4000004000077882 */ /* 0x000fe20000000000 */
[----:B------:R-:W-:-:S03]  /*8580*/  FMNMX.FTZ R0, R128, R3, !PT ;  /* 0x0000000380007209 */ /* 0x000fc60007810000 */
[----:B------:R-:W-:Y:S01]  /*8590*/  UMOV UR6, UR10 ;  /* 0x0000000a00067c82 */ /* 0x000fe20008000000 */
[----:B------:R-:W-:Y:S01]  /*85a0*/  FMNMX.FTZ R3, R129, R0, !PT ;  /* 0x0000000081037209 */ /* 0x000fe20007810000 */
[----:B------:R-:W-:Y:S01]  /*85b0*/  HGMMA.64x192x16.F32 R24, R188, gdesc[UR4].tnspB, R24, gsb0 ;  /* 0x42e00004bc187df0 */ /* 0x000fe20008000818 */
[----:B------:R-:W-:Y:S01]  /*85c0*/  UIADD3 UR6, UR10, 0x80, URZ ;  /* 0x000000800a067890 */ /* 0x000fe2000fffe03f */
[----:B------:R-:W-:Y:S01]  /*85d0*/  UMOV UR7, 0x40000040 ;  /* 0x4000004000077882 */ /* 0x000fe20000000000 */
[----:B------:R-:W-:-:S04]  /*85e0*/  FMNMX.FTZ R0, R132, R3, !PT ;  /* 0x0000000384007209 */ /* 0x000fc80007810000 */
[----:B------:R-:W-:Y:S02]  /*85f0*/  FMNMX.FTZ R3, R133, R0, !PT ;  /* 0x0000000085037209 */ /* 0x000fe40007810000 */
[----:B-1----:R-:W-:Y:S02]  /*8600*/  LOP3.LUT P1, RZ, R205, 0x7f, RZ, 0xc0, !PT ;  /* 0x0000007fcdff7812 */ /* 0x002fe4000782c0ff */
        /* <DEDUP_REMOVED lines=17> */
[----:B------:R-:W2:Y:S01]  /*8720*/  SHFL.BFLY PT, R3, R2, 0x2, 0x1f ;  /* 0x0c401f0002037f89 */ /* 0x000ea200000e0000 */
        /* <DEDUP_REMOVED lines=12> */
[----:B--2---:R-:W-:-:S14]  /*87f0*/  FMNMX.FTZ R180, R2, R3, !PT ;  /* 0x0000000302b47209 */ /* 0x004fdc0007810000 */
[----:B------:R-:W-:Y:S01]  /*8800*/  HGMMA.64x192x16.F32 R24, R176, gdesc[UR4].tnspB, R24, gsb0 ;  /* 0x42e00004b0187df0 */ /* 0x000fe20008000818 */
[----:B------:R-:W-:Y:S01]  /*8810*/  UIADD3 UR6, UR10, 0x200, URZ ;  /* 0x000002000a067890 */ /* 0x000fe2000fffe03f */
[----:B------:R-:W2:Y:S01]  /*8820*/  SHFL.BFLY PT, R5, R180, 0x1, 0x1f ;  /* 0x0c201f00b4057f89 */ /* 0x000ea200000e0000 */
[----:B------:R-:W-:Y:S01]  /*8830*/  UMOV UR7, 0x40000040 ;  /* 0x4000004000077882 */ /* 0x000fe20000000000 */
[----:B--2---:R-:W-:-:S05]  /*8840*/  FMNMX.FTZ R5, R180, R5, !PT ;  /* 0x00000005b4057209 */ /* 0x004fca0007810000 */
[----:B------:R-:W-:Y:S01]  /*8850*/  FADD.FTZ R3, -R5, R192 ;  /* 0x000000c005037221 */ /* 0x000fe20000010100 */
[----:B------:R-:W-:Y:S01]  /*8860*/  IMAD.MOV.U32 R192, RZ, RZ, R5 ;  /* 0x000000ffffc07224 */ /* 0x000fe200078e0005 */
[----:B------:R-:W-:Y:S02]  /*8870*/  WARPGROUP.DEPBAR.LE gsb0, 0x0 ;  /* 0x00008000000079c5 */ /* 0x000fe40000010000 */
[----:B------:R-:W-:Y:S01]  /*8880*/  WARPGROUP.ARRIVE ;  /* 0x00000000000079c5 */ /* 0x000fe20000000000 */
[----:B------:R-:W-:Y:S01]  /*8890*/  FMNMX.FTZ R179, R123, R4, !PT ;  /* 0x000000047bb37209 */ /* 0x000fe20007810000 */
[-C--:B-1----:R-:W-:Y:S01]  /*88a0*/  FMUL.FTZ R176, R3, R0.reuse ;  /* 0x0000000003b07220 */ /* 0x082fe20000410000 */
[-C--:B------:R-:W-:Y:S02]  /*88b0*/  FMUL.FTZ R3, R5, R0.reuse ;  /* 0x0000000005037220 */ /* 0x080fe40000410000 */
[----:B------:R-:W-:Y:S02]  /*88c0*/  FMNMX.FTZ R4, R126, R179, !PT ;  /* 0x000000b37e047209 */ /* 0x000fe40007810000 */
[----:B------:R-:W-:Y:S01]  /*88d0*/  HGMMA.64x192x16.F32 R24, R172, gdesc[UR4].tnspB, R24, gsb0 ;  /* 0x42e00004ac187df0 */ /* 0x000fe20008000818 */
[--C-:B------:R-:W-:Y:S01]  /*88e0*/  FFMA.FTZ R188, R121, R0, -R3.reuse ;  /* 0x0000000079bc7223 */ /* 0x100fe20000010803 */
[----:B------:R-:W-:Y:S01]  /*88f0*/  UIADD3 UR6, UR10, 0x280, URZ ;  /* 0x000002800a067890 */ /* 0x000fe2000fffe03f */
[----:B------:R-:W-:Y:S01]  /*8900*/  FMNMX.FTZ R121, R127, R4, !PT ;  /* 0x000000047f797209 */ /* 0x000fe20007810000 */
[----:B------:R-:W-:Y:S01]  /*8910*/  UMOV UR7, 0x40000040 ;  /* 0x4000004000077882 */ /* 0x000fe20000000000 */
        /* <DEDUP_REMOVED lines=18> */
[----:B------:R-:W-:-:S04]  /*8a40*/  FMNMX.FTZ R4, R138, R125, !PT ;  /* 0x0000007d8a047209 */ /* 0x000fc80007810000 */
[----:B------:R-:W-:-:S03]  /*8a50*/  FMNMX.FTZ R125, R139, R4, !PT ;  /* 0x000000048b7d7209 */ /* 0x000fc60007810000 */
[----:B------:R-:W2:Y:S01]  /*8a60*/  MUFU.EX2 R188, R188 ;  /* 0x000000bc00bc7308 */ /* 0x000ea20000000800 */
[----:B------:R-:W-:Y:S01]  /*8a70*/  FMNMX.FTZ R4, R142, R125, !PT ;  /* 0x0000007d8e047209 */ /* 0x000fe20007810000 */
[----:B------:R-:W-:-:S03]  /*8a80*/  FFMA.FTZ R125, R129, R0, -R3 ;  /* 0x00000000817d7223 */ /* 0x000fc60000010803 */
[----:B------:R-:W-:-:S03]  /*8a90*/  FMNMX.FTZ R129, R143, R4, !PT ;  /* 0x000000048f817209 */ /* 0x000fc60007810000 */
[----:B------:R-:W3:Y:S01]  /*8aa0*/  MUFU.EX2 R190, R190 ;  /* 0x000000be00be7308 */ /* 0x000ee20000000800 */
[----:B------:R-:W-:Y:S01]  /*8ab0*/  FMNMX.FTZ R4, R146, R129, !PT ;  /* 0x0000008192047209 */ /* 0x000fe20007810000 */
[----:B-1----:R-:W-:-:S03]  /*8ac0*/  FFMA.FTZ R13, R2, R13, R177 ;  /* 0x0000000d020d7223 */ /* 0x002fc600000100b1 */
[----:B------:R-:W-:-:S03]  /*8ad0*/  FMNMX.FTZ R129, R147, R4, !PT ;  /* 0x0000000493817209 */ /* 0x000fc60007810000 */
[----:B------:R-:W1:Y:S01]  /*8ae0*/  MUFU.EX2 R121, R121 ;  /* 0x0000007900797308 */ /* 0x000e620000000800 */
[----:B------:R-:W-:Y:S01]  /*8af0*/  FMNMX.FTZ R4, R150, R129, !PT ;  /* 0x0000008196047209 */ /* 0x000fe20007810000 */
[----:B------:R-:W-:Y:S01]  /*8b00*/  FFMA.FTZ R129, R133, R0, -R3 ;  /* 0x0000000085817223 */ /* 0x000fe20000010803 */
[C---:B--2---:R-:W-:Y:S01]  /*8b10*/  FADD.FTZ R13, R188.reuse, R13 ;  /* 0x0000000dbc0d7221 */ /* 0x044fe20000010000 */
[----:B------:R-:W-:Y:S02]  /*8b20*/  F2FP.F16.F32.PACK_AB R188, R188, R177 ;  /* 0x000000b1bcbc723e */ /* 0x000fe400000000ff */
[----:B------:R-:W-:Y:S02]  /*8b30*/  FMNMX.FTZ R133, R151, R4, !PT ;  /* 0x0000000497857209 */ /* 0x000fe40007810000 */
[----:B------:R-:W-:Y:S01]  /*8b40*/  MUFU.EX2 R184, R184 ;  /* 0x000000b800b87308 */ /* 0x000fe20000000800 */
[----:B---3--:R-:W-:Y:S01]  /*8b50*/  FADD.FTZ R140, R190, R13 ;  /* 0x0000000dbe8c7221 */ /* 0x008fe20000010000 */
[----:B------:R-:W-:-:S04]  /*8b60*/  FMNMX.FTZ R4, R154, R133, !PT ;  /* 0x000000859a047209 */ /* 0x000fc80007810000 */
[----:B------:R-:W-:Y:S02]  /*8b70*/  FMNMX.FTZ R133, R155, R4, !PT ;  /* 0x000000049b857209 */ /* 0x000fe40007810000 */
[----:B------:R-:W-:Y:S01]  /*8b80*/  MUFU.EX2 R125, R125 ;  /* 0x0000007d007d7308 */ /* 0x000fe20000000800 */
[----:B-1----:R-:W-:Y:S02]  /*8b90*/  F2FP.F16.F32.PACK_AB R190, R121, R190 ;  /* 0x000000be79be723e */ /* 0x002fe400000000ff */
[----:B------:R-:W-:Y:S01]  /*8ba0*/  FMNMX.FTZ R4, R158, R133, !PT ;  /* 0x000000859e047209 */ /* 0x000fe20007810000 */
[----:B------:R-:W-:-:S03]  /*8bb0*/  FFMA.FTZ R133, R137, R0, -R3 ;  /* 0x0000000089857223 */ /* 0x000fc60000010803 */
[----:B------:R-:W-:Y:S01]  /*8bc0*/  FMNMX.FTZ R137, R159, R4, !PT ;  /* 0x000000049f897209 */ /* 0x000fe20007810000 */
[----:B------:R-:W-:Y:S03]  /*8bd0*/  MUFU.EX2 R186, R186 ;  /* 0x000000ba00ba7308 */ /* 0x000fe60000000800 */
[----:B------:R-:W-:-:S04]  /*8be0*/  FMNMX.FTZ R4, R162, R137, !PT ;  /* 0x00000089a2047209 */ /* 0x000fc80007810000 */
[----:B------:R-:W-:Y:S01]  /*8bf0*/  FMNMX.FTZ R137, R163, R4, !PT ;  /* 0x00000004a3897209 */ /* 0x000fe20007810000 */
[----:B------:R-:W-:Y:S03]  /*8c00*/  MUFU.EX2 R129, R129 ;  /* 0x0000008100817308 */ /* 0x000fe60000000800 */
        /* <DEDUP_REMOVED lines=23> */
[----:B------:R-:W1:Y:S01]  /*8d80*/  SHFL.BFLY PT, R173, R4, 0x2, 0x1f ;  /* 0x0c401f0004ad7f89 */ /* 0x000e6200000e0000 */
[-CC-:B------:R-:W-:Y:S01]  /*8d90*/  FFMA.FTZ R172, R152, R0.reuse, -R3.reuse ;  /* 0x0000000098ac7223 */ /* 0x180fe20000010803 */
[----:B------:R-:W-:-:S03]  /*8da0*/  FFMA.FTZ R174, R156, R0, -R3 ;  /* 0x000000009cae7223 */ /* 0x000fc60000010803 */
[----:B------:R-:W-:Y:S01]  /*8db0*/  HGMMA.64x192x16.F32 R24, R168, gdesc[UR4].tnspB, R24, gsb0 ;  /* 0x42e00004a8187df0 */ /* 0x000fe20008000818 */
[----:B------:R-:W-:Y:S01]  /*8dc0*/  UMOV UR7, UR36 ;  /* 0x0000002400077c82 */ /* 0x000fe20008000000 */
[----:B------:R-:W-:Y:S08]  /*8dd0*/  MUFU.EX2 R172, R172 ;  /* 0x000000ac00ac7308 */ /* 0x000ff00000000800 */
[----:B------:R-:W-:Y:S01]  /*8de0*/  MUFU.EX2 R174, R174 ;  /* 0x000000ae00ae7308 */ /* 0x000fe20000000800 */
[----:B-1----:R-:W-:-:S05]  /*8df0*/  FMNMX.FTZ R173, R4, R173, !PT ;  /* 0x000000ad04ad7209 */ /* 0x002fca0007810000 */
[----:B------:R-:W1:Y:S02]  /*8e00*/  SHFL.BFLY PT, R4, R173, 0x1, 0x1f ;  /* 0x0c201f00ad047f89 */ /* 0x000e6400000e0000 */
[----:B-1----:R-:W-:-:S05]  /*8e10*/  FMNMX.FTZ R4, R173, R4, !PT ;  /* 0x00000004ad047209 */ /* 0x002fca0007810000 */
[C---:B------:R-:W-:Y:S01]  /*8e20*/  FADD.FTZ R3, -R4.reuse, R21 ;  /* 0x0000001504037221 */ /* 0x040fe20000010100 */
[-C--:B------:R-:W-:Y:S01]  /*8e30*/  FMUL.FTZ R161, R4, R0.reuse ;  /* 0x0000000004a17220 */ /* 0x080fe20000410000 */
[----:B------:R-:W-:Y:S02]  /*8e40*/  MUFU.EX2 R21, R165 ;  /* 0x000000a500157308 */ /* 0x000fe40000000800 */
[-C--:B------:R-:W-:Y:S01]  /*8e50*/  FMUL.FTZ R3, R3, R0.reuse ;  /* 0x0000000003037220 */ /* 0x080fe20000410000 */
[-CC-:B------:R-:W-:Y:S01]  /*8e60*/  FFMA.FTZ R122, R122, R0.reuse, -R161.reuse ;  /* 0x000000007a7a7223 */ /* 0x180fe200000108a1 */
[-CC-:B------:R-:W-:Y:S01]  /*8e70*/  FFMA.FTZ R191, R126, R0.reuse, -R161.reuse ;  /* 0x000000007ebf7223 */ /* 0x180fe200000108a1 */
[-CC-:B------:R-:W-:Y:S01]  /*8e80*/  FFMA.FTZ R126, R127, R0.reuse, -R161.reuse ;  /* 0x000000007f7e7223 */ /* 0x180fe200000108a1 */
[-CC-:B------:R-:W-:Y:S01]  /*8e90*/  FFMA.FTZ R189, R123, R0.reuse, -R161.reuse ;  /* 0x000000007bbd7223 */ /* 0x180fe200000108a1 */
[----:B------:R-:W-:Y:S01]  /*8ea0*/  IMAD.U32 R127, RZ, RZ, UR36 ;  /* 0x00000024ff7f7e24 */ /* 0x000fe2000f8e00ff */
[----:B------:R-:W-:Y:S01]  /*8eb0*/  MUFU.EX2 R3, R3 ;  /* 0x0000000300037308 */ /* 0x000fe20000000800 */
[-CC-:B------:R-:W-:Y:S01]  /*8ec0*/  FFMA.FTZ R185, R130, R0.reuse, -R161.reuse ;  /* 0x0000000082b97223 */ /* 0x180fe200000108a1 */
[-CC-:B------:R-:W-:Y:S01]  /*8ed0*/  FFMA.FTZ R128, R131, R0.reuse, -R161.reuse ;  /* 0x0000000083807223 */ /* 0x180fe200000108a1 */
[----:B------:R-:W-:Y:S01]  /*8ee0*/  IMAD.U32 R131, RZ, RZ, UR11 ;  /* 0x0000000bff837e24 */ /* 0x000fe2000f8e00ff */
[----:B------:R-:W-:Y:S01]  /*8ef0*/  @!P1 LEA R127, R127, UR37, 0x3 ;  /* 0x000000257f7f9c11 */ /* 0x000fe2000f8e18ff */
[-CC-:B------:R-:W-:Y:S01]  /*8f00*/  FFMA.FTZ R187, R134, R0.reuse, -R161.reuse ;  /* 0x0000000086bb7223 */ /* 0x180fe200000108a1 */
[-CC-:B------:R-:W-:Y:S01]  /*8f10*/  FFMA.FTZ R181, R138, R0.reuse, -R161.reuse ;  /* 0x000000008ab57223 */ /* 0x180fe200000108a1 */
[----:B------:R-:W-:Y:S01]  /*8f20*/  FFMA.FTZ R130, R135, R0, -R161 ;  /* 0x0000000087827223 */ /* 0x000fe200000108a1 */
[----:B------:R-:W1:Y:S01]  /*8f30*/  MUFU.EX2 R122, R122 ;  /* 0x0000007a007a7308 */ /* 0x000e620000000800 */
[----:B------:R-:W-:-:S02]  /*8f40*/  @!P1 VIADD R127, R127, 0x30840 ;  /* 0x000308407f7f9836 */ /* 0x000fc40000000000 */
[-CC-:B------:R-:W-:Y:S01]  /*8f50*/  FFMA.FTZ R132, R139, R0.reuse, -R161.reuse ;  /* 0x000000008b847223 */ /* 0x180fe200000108a1 */
[-CC-:B------:R-:W-:Y:S01]  /*8f60*/  FFMA.FTZ R183, R142, R0.reuse, -R161.reuse ;  /* 0x000000008eb77223 */ /* 0x180fe200000108a1 */
[-CC-:B------:R-:W-:Y:S01]  /*8f70*/  FFMA.FTZ R134, R143, R0.reuse, -R161.reuse ;  /* 0x000000008f867223 */ /* 0x180fe200000108a1 */
[-C--:B------:R-:W-:Y:S01]  /*8f80*/  FFMA.FTZ R123, R146, R0.reuse, -R161 ;  /* 0x00000000927b7223 */ /* 0x080fe200000108a1 */
[----:B------:R-:W-:Y:S01]  /*8f90*/  @!P1 PRMT R127, RZ, 0x654, R127 ;  /* 0x00000654ff7f9816 */ /* 0x000fe2000000007f */
        /* <DEDUP_REMOVED lines=8> */
[--C-:B------:R-:W-:Y:S01]  /*9020*/  FFMA.FTZ R163, R163, R0, -R161.reuse ;  /* 0x00000000a3a37223 */ /* 0x100fe200000108a1 */
[----:B------:R-:W3:Y:S01]  /*9030*/  MUFU.EX2 R191, R191 ;  /* 0x000000bf00bf7308 */ /* 0x000ee20000000800 */
[----:B-1----:R-:W-:Y:S01]  /*9040*/  FFMA.FTZ R12, R3, R12, R122 ;  /* 0x0000000c030c7223 */ /* 0x002fe2000001007a */
[----:B------:R-:W-:-:S06]  /*9050*/  FFMA.FTZ R166, R166, R0, -R161 ;  /* 0x00000000a6a67223 */ /* 0x000fcc00000108a1 */
[----:B------:R-:W1:Y:S01]  /*9060*/  MUFU.EX2 R126, R126 ;  /* 0x0000007e007e7308 */ /* 0x000e620000000800 */
[----:B--2---:R-:W-:Y:S01]  /*9070*/  FADD.FTZ R138, R189, R12 ;  /* 0x0000000cbd8a7221 */ /* 0x004fe20000010000 */
[--C-:B------:R-:W-:Y:S01]  /*9080*/  FFMA.FTZ R12, R151, R0, -R161.reuse ;  /* 0x00000000970c7223 */ /* 0x100fe200000108a1 */
[----:B------:R-:W-:Y:S01]  /*9090*/  F2FP.F16.F32.PACK_AB R189, R189, R122 ;  /* 0x0000007abdbd723e */ /* 0x000fe200000000ff */
[----:B------:R-:W-:-:S04]  /*90a0*/  FFMA.FTZ R161, R167, R0, -R161 ;  /* 0x00000000a7a17223 */ /* 0x000fc800000108a1 */
        /* <DEDUP_REMOVED lines=32> */
[----:B------:R-:W-:Y:S02]  /*92b0*/  WARPGROUP.DEPBAR.LE gsb0, 0x0 ;  /* 0x00008000000079c5 */ /* 0x000fe40000010000 */
[----:B------:R3:W-:Y:S04]  /*92c0*/  @!P1 SYNCS.ARRIVE.TRANS64.RED.A1T0 RZ, [R127+URZ], RZ ;  /* 0x000000ff7fff99a7 */ /* 0x0007e8000810043f */
[----:B------:R-:W4:Y:S01]  /*92d0*/  MUFU.EX2 R155, R155 ;  /* 0x0000009b009b7308 */ /* 0x000f220000000800 */
[C---:B-1----:R-:W-:Y:S01]  /*92e0*/  FADD.FTZ R122, R12.reuse, R13 ;  /* 0x0000000d0c7a7221 */ /* 0x042fe20000010000 */
[----:B------:R-:W-:-:S02]  /*92f0*/  F2FP.F16.F32.PACK_AB R179, R12, R179 ;  /* 0x000000b30cb3723e */ /* 0x000fc400000000ff */
[----:B------:R-:W-:Y:S02]  /*9300*/  F2FP.F16.F32.PACK_AB R170, R21, R124 ;  /* 0x0000007c15aa723e */ /* 0x000fe400000000ff */
[----:B------:R-:W-:Y:S01]  /*9310*/  F2FP.F16.F32.PACK_AB R168, R157, R120 ;  /* 0x000000789da8723e */ /* 0x000fe200000000ff */
[----:B---3--:R-:W-:Y:S01]  /*9320*/  @!P1 VIADD R127, R131, 0x30860 ;  /* 0x00030860837f9836 */ /* 0x008fe20000000000 */
[----:B------:R-:W1:Y:S01]  /*9330*/  MUFU.EX2 R175, R158 ;  /* 0x0000009e00af7308 */ /* 0x000e620000000800 */
[----:B--2---:R-:W-:-:S03]  /*9340*/  FADD.FTZ R122, R173, R122 ;  /* 0x0000007aad7a7221 */ /* 0x004fc60000010000 */
[----:B------:R-:W-:-:S04]  /*9350*/  @!P1 PRMT R127, RZ, 0x654, R127 ;  /* 0x00000654ff7f9816 */ /* 0x000fc8000000007f */
[----:B------:R2:W-:Y:S01]  /*9360*/  @!P1 SYNCS.ARRIVE.TRANS64.RED.A1T0 RZ, [R127+URZ], RZ ;  /* 0x000000ff7fff99a7 */ /* 0x0005e2000810043f */
[----:B------:R-:W3:Y:S01]  /*9370*/  MUFU.EX2 R159, R159 ;  /* 0x0000009f009f7308 */ /* 0x000ee20000000800 */
[----:B----4-:R-:W-:Y:S01]  /*9380*/  FADD.FTZ R122, R155, R122 ;  /* 0x0000007a9b7a7221 */ /* 0x010fe20000010000 */
[C---:B------:R-:W-:Y:S01]  /*9390*/  ISETP.GT.AND P1, PT, R15.reuse, UR40, PT ;  /* 0x000000280f007c0c */ /* 0x040fe2000bf24270 */
[----:B------:R-:W-:Y:S01]  /*93a0*/  VIADD R15, R15, 0xffffffff ;  /* 0xffffffff0f0f7836 */ /* 0x000fe20000000000 */
[----:B------:R-:W-:Y:S01]  /*93b0*/  F2FP.F16.F32.PACK_AB R173, R155, R173 ;  /* 0x000000ad9bad723e */ /* 0x000fe200000000ff */
[----:B--2---:R-:W-:-:S03]  /*93c0*/  FADD.FTZ R127, R121, R140 ;  /* 0x0000008c797f7221 */ /* 0x004fc60000010000 */
[----:B------:R-:W2:Y:S01]  /*93d0*/  MUFU.EX2 R169, R162 ;  /* 0x000000a200a97308 */ /* 0x000ea20000000800 */
[----:B-1----:R-:W-:Y:S01]  /*93e0*/  FADD.FTZ R122, R175, R122 ;  /* 0x0000007aaf7a7221 */ /* 0x002fe20000010000 */
[----:B------:R-:W-:Y:S01]  /*93f0*/  FADD.FTZ R140, R184, R127 ;  /* 0x0000007fb88c7221 */ /* 0x000fe20000010000 */
[----:B------:R-:W-:-:S03]  /*9400*/  F2FP.F16.F32.PACK_AB R184, R125, R184 ;  /* 0x000000b87db8723e */ /* 0x000fc600000000ff */
[----:B------:R-:W-:Y:S02]  /*9410*/  FADD.FTZ R127, R125, R140 ;  /* 0x0000008c7d7f7221 */ /* 0x000fe40000010000 */
[----:B------:R-:W1:Y:S01]  /*9420*/  MUFU.EX2 R163, R163 ;  /* 0x000000a300a37308 */ /* 0x000e620000000800 */
[C---:B---3--:R-:W-:Y:S01]  /*9430*/  FADD.FTZ R122, R159.reuse, R122 ;  /* 0x0000007a9f7a7221 */ /* 0x048fe20000010000 */
[----:B------:R-:W-:Y:S01]  /*9440*/  F2FP.F16.F32.PACK_AB R175, R159, R175 ;  /* 0x000000af9faf723e */ /* 0x000fe200000000ff */
[----:B------:R-:W-:Y:S01]  /*9450*/  FADD.FTZ R140, R186, R127 ;  /* 0x0000007fba8c7221 */ /* 0x000fe20000010000 */
[----:B------:R-:W-:-:S03]  /*9460*/  F2FP.F16.F32.PACK_AB R186, R129, R186 ;  /* 0x000000ba81ba723e */ /* 0x000fc600000000ff */
[----:B------:R-:W-:Y:S01]  /*9470*/  FADD.FTZ R127, R129, R140 ;  /* 0x0000008c817f7221 */ /* 0x000fe20000010000 */
[----:B------:R-:W3:Y:S01]  /*9480*/  MUFU.EX2 R171, R166 ;  /* 0x000000a600ab7308 */ /* 0x000ee20000000800 */
[----:B--2---:R-:W-:Y:S02]  /*9490*/  FADD.FTZ R122, R169, R122 ;  /* 0x0000007aa97a7221 */ /* 0x004fe40000010000 */
[----:B------:R-:W-:Y:S01]  /*94a0*/  FADD.FTZ R140, R180, R127 ;  /* 0x0000007fb48c7221 */ /* 0x000fe20000010000 */
[----:B------:R-:W-:-:S03]  /*94b0*/  F2FP.F16.F32.PACK_AB R180, R133, R180 ;  /* 0x000000b485b4723e */ /* 0x000fc600000000ff */
[----:B------:R-:W-:Y:S01]  /*94c0*/  FADD.FTZ R121, R133, R140 ;  /* 0x0000008c85797221 */ /* 0x000fe20000010000 */
[----:B------:R-:W2:Y:S01]  /*94d0*/  MUFU.EX2 R161, R161 ;  /* 0x000000a100a17308 */ /* 0x000ea20000000800 */
[C---:B-1----:R-:W-:Y:S01]  /*94e0*/  FADD.FTZ R122, R163.reuse, R122 ;  /* 0x0000007aa37a7221 */ /* 0x042fe20000010000 */
[----:B------:R-:W-:Y:S01]  /*94f0*/  F2FP.F16.F32.PACK_AB R169, R163, R169 ;  /* 0x000000a9a3a9723e */ /* 0x000fe200000000ff */
[----:B------:R-:W-:Y:S01]  /*9500*/  FADD.FTZ R140, R182, R121 ;  /* 0x00000079b68c7221 */ /* 0x000fe20000010000 */
[----:B------:R-:W-:-:S03]  /*9510*/  F2FP.F16.F32.PACK_AB R182, R137, R182 ;  /* 0x000000b689b6723e */ /* 0x000fc600000000ff */
[----:B------:R-:W-:Y:S01]  /*9520*/  FADD.FTZ R121, R137, R140 ;  /* 0x0000008c89797221 */ /* 0x000fe20000010000 */
[----:B---3--:R-:W-:-:S03]  /*9530*/  FADD.FTZ R122, R171, R122 ;  /* 0x0000007aab7a7221 */ /* 0x008fc60000010000 */
[----:B------:R-:W-:Y:S01]  /*9540*/  FADD.FTZ R126, R176, R121 ;  /* 0x00000079b07e7221 */ /* 0x000fe20000010000 */
[----:B------:R-:W-:-:S03]  /*9550*/  F2FP.F16.F32.PACK_AB R176, R141, R176 ;  /* 0x000000b08db0723e */ /* 0x000fc600000000ff */
[----:B------:R-:W-:Y:S01]  /*9560*/  FADD.FTZ R121, R141, R126 ;  /* 0x0000007e8d797221 */ /* 0x000fe20000010000 */
[----:B--2---:R-:W-:-:S03]  /*9570*/  F2FP.F16.F32.PACK_AB R171, R161, R171 ;  /* 0x000000aba1ab723e */ /* 0x004fc600000000ff */
        /* <DEDUP_REMOVED lines=8> */
[----:B------:R-:W-:-:S04]  /*9600*/  FADD.FTZ R13, R153, R126 ;  /* 0x0000007e990d7221 */ /* 0x000fc80000010000 */
[----:B------:R-:W-:-:S04]  /*9610*/  FADD.FTZ R12, R120, R13 ;  /* 0x0000000d780c7221 */ /* 0x000fc80000010000 */
[----:B------:R-:W-:-:S04]  /*9620*/  FADD.FTZ R13, R157, R12 ;  /* 0x0000000c9d0d7221 */ /* 0x000fc80000010000 */
[----:B------:R-:W-:-:S04]  /*9630*/  FADD.FTZ R12, R124, R13 ;  /* 0x0000000d7c0c7221 */ /* 0x000fc80000010000 */
[----:B------:R-:W-:Y:S01]  /*9640*/  FADD.FTZ R13, R21, R12 ;  /* 0x0000000c150d7221 */ /* 0x000fe20000010000 */
[----:B------:R-:W-:Y:S01]  /*9650*/  FADD.FTZ R12, R161, R122 ;  /* 0x0000007aa10c7221 */ /* 0x000fe20000010000 */
[----:B------:R-:W-:Y:S01]  /*9660*/  IMAD.MOV.U32 R21, RZ, RZ, R4 ;  /* 0x000000ffff157224 */ /* 0x000fe200078e0004 */
[----:B------:R-:W-:Y:S06]  /*9670*/  @P1 BRA `(.L_x_3773) ;  /* 0xffffffe000901947 */ /* 0x000fec000383ffff */
.L_x_3764:
[----:B------:R-:W-:-:S13]  /*9680*/  ISETP.GE.AND P1, PT, R15, UR47, PT ;  /* 0x0000002f0f007c0c */ /* 0x000fda000bf26270 */
[----:B------:R-:W-:Y:S05]  /*9690*/  @!P1 BRA `(.L_x_3774) ;  /* 0x0000002c00d89947 */ /* 0x000fea0003800000 */
[----:B------:R-:W-:Y:S01]  /*96a0*/  IMAD.MOV.U32 R21, RZ, RZ, R4 ;  /* 0x000000ffff157224 */ /* 0x000fe200078e0004 */
[----:B------:R-:W-:Y:S01]  /*96b0*/  UMOV UR38, UR46 ;  /* 0x0000002e00267c82 */ /* 0x000fe20008000000 */
[----:B------:R-:W-:Y:S01]  /*96c0*/  IMAD.MOV.U32 R205, RZ, RZ, R5 ;  /* 0x000000ffffcd7224 */ /* 0x000fe200078e0005 */
[----:B------:R-:W-:Y:S01]  /*96d0*/  UMOV UR7, UR36 ;  /* 0x0000002400077c82 */ /* 0x000fe20008000000 */
[----:B------:R-:W-:Y:S01]  /*96e0*/  IMAD.IADD R192, R7, 0x1, R14 ;  /* 0x0000000107c07824 */ /* 0x000fe200078e020e */
[----:B------:R-:W-:Y:S01]  /*96f0*/  ULDC UR40, c[0x0][0x9e4] ;  /* 0x0002790000287ab9 */ /* 0x000fe20000000800 */
[----:B------:R-:W-:Y:S01]  /*9700*/  ULDC UR41, c[0x0][0x9dc] ;  /* 0x0002770000297ab9 */ /* 0x000fe20000000800 */
[----:B------:R-:W-:-:S05]  /*9710*/  ULDC UR45, c[0x0][0x9e0] ;  /* 0x00027800002d7ab9 */ /* 0x000fca0000000800 */
.L_x_3791:
[----:B------:R-:W-:-:S04]  /*9720*/  UIADD3 UR36, UR7, 0x1, URZ ;  /* 0x0000000107247890 */ /* 0x000fc8000fffe03f */
[----:B------:R-:W-:-:S04]  /*9730*/  UISETP.NE.AND UP0, UPT, UR36, 0x2, UPT ;  /* 0x000000022400788c */ /* 0x000fc8000bf05270 */
[----:B------:R-:W-:Y:S02]  /*9740*/  USEL UR46, URZ, 0x1, UP0 ;  /* 0x000000013f2e7887 */ /* 0x000fe40008000000 */
[----:B------:R-:W-:Y:S02]  /*9750*/  USEL UR36, UR36, URZ, UP0 ;  /* 0x0000003f24247287 */ /* 0x000fe40008000000 */
[----:B------:R-:W-:Y:S01]  /*9760*/  ULOP3.LUT UR46, UR38, UR46, URZ, 0x3c, !UPT ;  /* 0x0000002e262e7292 */ /* 0x000fe2000f8e3c3f */
[----:B------:R-:W-:Y:S11]  /*9770*/  @!P0 BRA `(.L_x_3775) ;  /* 0x0000000000048947 */ /* 0x000ff60003800000 */
[----:B------:R-:W-:Y:S01]  /*9780*/  BPT.TRAP 0x1 ;  /* 0x000000040000795c */ /* 0x000fe20000300000 */
.L_x_3775:
[----:B------:R-:W-:Y:S01]  /*9790*/  ULEA UR6, UR36, UR37, 0x3 ;  /* 0x0000002524067291 */ /* 0x000fe2000f8e183f */
[----:B------:R-:W-:-:S05]  /*97a0*/  IMAD.U32 R0, RZ, RZ, UR46 ;  /* 0x0000002eff007e24 */ /* 0x000fca000f8e00ff */
[----:B------:R-:W-:-:S04]  /*97b0*/  SHF.L.U32 R0, R0, 0x1f, RZ ;  /* 0x0000001f00007819 */ /* 0x000fc800000006ff */
[----:B------:R1:W2:Y:S01]  /*97c0*/  SYNCS.PHASECHK.TRANS64.TRYWAIT P1, [UR6+0x30830], R0 ;  /* 0x03083000ff0075a7 */ /* 0x0002a20008020146 */
[----:B------:R-:W-:Y:S05]  /*97d0*/  @!P0 BRA `(.L_x_3776) ;  /* 0x0000000000048947 */ /* 0x000fea0003800000 */
[----:B------:R-:W-:Y:S01]  /*97e0*/  BPT.TRAP 0x1 ;  /* 0x000000040000795c */ /* 0x000fe20000300000 */
.L_x_3776:
[----:B--2---:R-:W-:Y:S05]  /*97f0*/  @P1 BRA `(.L_x_3777) ;  /* 0x0000000000081947 */ /* 0x004fea0003800000 */
[----:B------:R-:W2:Y:S02]  /*9800*/  SYNCS.PHASECHK.TRANS64.TRYWAIT P1, [UR6+0x30830], R0 ;  /* 0x03083000ff0075a7 */ /* 0x000ea40008020146 */
[----:B--2---:R-:W-:Y:S05]  /*9810*/  @!P1 BRA `(.L_x_3778) ;  /* 0x0000008c00489947 */ /* 0x004fea0003800000 */
.L_x_3777:
        /* <DEDUP_REMOVED lines=165> */
.L_x_3779:
[----:B------:R-:W-:Y:S01]  /*a270*/  ULEA UR10, UR7, UR37, 0x3 ;  /* 0x00000025070a7291 */ /* 0x000fe2000f8e183f */
[----:B-12---:R-:W-:-:S05]  /*a280*/  IMAD.U32 R0, RZ, RZ, UR38 ;  /* 0x00000026ff007e24 */ /* 0x006fca000f8e00ff */
[----:B------:R-:W-:-:S04]  /*a290*/  SHF.L.U32 R0, R0, 0x1f, RZ ;  /* 0x0000001f00007819 */ /* 0x000fc800000006ff */
[----:B------:R1:W2:Y:S01]  /*a2a0*/  SYNCS.PHASECHK.TRANS64.TRYWAIT P1, [UR10+0x30850], R0 ;  /* 0x03085000ff0075a7 */ /* 0x0002a2000802014a */
[----:B------:R-:W-:Y:S05]  /*a2b0*/  @!P0 BRA `(.L_x_3780) ;  /* 0x0000000000048947 */ /* 0x000fea0003800000 */
[----:B------:R-:W-:Y:S01]  /*a2c0*/  BPT.TRAP 0x1 ;  /* 0x000000040000795c */ /* 0x000fe20000300000 */
.L_x_3780:
[----:B--2---:R-:W-:Y:S05]  /*a2d0*/  @P1 BRA `(.L_x_3781) ;  /* 0x0000000000081947 */ /* 0x004fea0003800000 */
[----:B------:R-:W2:Y:S02]  /*a2e0*/  SYNCS.PHASECHK.TRANS64.TRYWAIT P1, [UR10+0x30850], R0 ;  /* 0x03085000ff0075a7 */ /* 0x000ea4000802014a */
[----:B--2---:R-:W-:Y:S05]  /*a2f0*/  @!P1 BRA `(.L_x_3782) ;  /* 0x0000008000a89947 */ /* 0x004fea0003800000 */
.L_x_3781:
[----:B------:R-:W-:Y:S01]  /*a300*/  UIADD3 UR6, UR37, 0x400, URZ ;  /* 0x0000040025067890 */ /* 0x000fe2000fffe03f */
[----:B------:R-:W-:-:S06]  /*a310*/  WARPGROUP.ARRIVE ;  /* 0x00000000000079c5 */ /* 0x000fcc0000000000 */
[----:B------:R-:W3:Y:S01]  /*a320*/  S2R R208, SR_TID.X ;  /* 0x0000000000d07919 */ /* 0x000ee20000002100 */
[----:B------:R-:W4:Y:S01]  /*a330*/  LDC R4, c[0x0][0x288] ;  /* 0x0000a200ff047b82 */ /* 0x000f220000000800 */
[----:B------:R-:W-:Y:S01]  /*a340*/  USHF.R.U32.HI UR6, URZ, 0x4, UR6 ;  /* 0x000000043f067899 */ /* 0x000fe20008011606 */
[----:B-12---:R-:W-:Y:S01]  /*a350*/  IMAD.U32 R0, RZ, RZ, UR36 ;  /* 0x00000024ff007e24 */ /* 0x006fe2000f8e00ff */
[----:B------:R-:W-:Y:S01]  /*a360*/  ULDC UR14, c[0x0][0x2e0] ;  /* 0x0000b800000e7ab9 */ /* 0x000fe20000000800 */
[----:B------:R-:W-:Y:S01]  /*a370*/  IMAD R2, R15, -0x60, RZ ;  /* 0xffffffa00f027824 */ /* 0x000fe200078e02ff */
[----:B------:R-:W-:-:S03]  /*a380*/  ULOP3.LUT UR6, UR6, 0x3fff, URZ, 0xc0, !UPT ;  /* 0x00003fff06067892 */ /* 0x000fc6000f8ec03f */
[----:B------:R-:W-:Y:S01]  /*a390*/  IMAD R3, R17, UR14, R2 ;  /* 0x0000000e11037c24 */ /* 0x000fe2000f8e0202 */
[----:B------:R-:W-:-:S04]  /*a3a0*/  ULOP3.LUT UR6, UR6, 0x3000000, URZ, 0xfc, !UPT ;  /* 0x0300000006067892 */ /* 0x000fc8000f8efc3f */
[----:B------:R-:W-:-:S03]  /*a3b0*/  UIMAD UR11, UR7, 0x900, UR6 ;  /* 0x00000900070b78a4 */ /* 0x000fc6000f8e0206 */
[----:B------:R-:W-:-:S04]  /*a3c0*/  UMOV UR7, 0x40000040 ;  /* 0x4000004000077882 */ /* 0x000fc80000000000 */
[----:B------:R-:W-:Y:S02]  /*a3d0*/  UMOV UR6, UR11 ;  /* 0x0000000b00067c82 */ /* 0x000fe40008000000 */
[----:B------:R-:W-:Y:S01]  /*a3e0*/  HGMMA.64x192x16.F32 R24, R188, gdesc[UR4].tnspB, R24, gsb0 ;  /* 0x42e00004bc187df0 */ /* 0x000fe20008000818 */
[----:B------:R-:W-:Y:S01]  /*a3f0*/  UIADD3 UR6, UR11, 0x80, URZ ;  /* 0x000000800b067890 */ /* 0x000fe2000fffe03f */
[----:B----4-:R-:W-:Y:S01]  /*a400*/  IADD3 R3, R3, 0x1, -R4 ;  /* 0x0000000103037810 */ /* 0x010fe20007ffe804 */
[----:B------:R-:W-:-:S04]  /*a410*/  UMOV UR7, 0x40000040 ;  /* 0x4000004000077882 */ /* 0x000fc80000000000 */
[----:B------:R-:W-:Y:S01]  /*a420*/  IMAD R3, R16, -0x2, R3 ;  /* 0xfffffffe10037824 */ /* 0x000fe200078e0203 */
[----:B---3--:R-:W-:-:S03]  /*a430*/  LOP3.LUT P1, RZ, R208, 0x7f, RZ, 0xc0, !PT ;  /* 0x0000007fd0ff7812 */ /* 0x008fc6000782c0ff */
[----:B------:R-:W-:-:S10]  /*a440*/  VIADD R5, R3, UR45 ;  /* 0x0000002d03057c36 */ /* 0x000fd40008000000 */
[----:B------:R-:W-:-:S05]  /*a450*/  @!P1 LEA R0, R0, UR37, 0x3 ;  /* 0x0000002500009c11 */ /* 0x000fca000f8e18ff */
        /* <DEDUP_REMOVED lines=25> */
[----:B------:R-:W-:-:S06]  /*a5f0*/  ULOP3.LUT UR6, URZ, UR41, URZ, 0x33, !UPT ;  /* 0x000000293f067292 */ /* 0x000fcc000f8e333f */
[----:B------:R-:W-:Y:S01]  /*a600*/  VIADD R4, R3, UR6 ;  /* 0x0000000603047c36 */ /* 0x000fe20008000000 */
[----:B------:R-:W-:Y:S02]  /*a610*/  WARPGROUP.DEPBAR.LE gsb0, 0x0 ;  /* 0x00008000000079c5 */ /* 0x000fe40000010000 */
[----:B------:R1:W-:Y:S01]  /*a620*/  @!P1 SYNCS.ARRIVE.TRANS64.RED.A1T0 RZ, [R0+URZ], RZ ;  /* 0x000000ff00ff99a7 */ /* 0x0003e2000810043f */
[----:B------:R-:W-:Y:S01]  /*a630*/  ISETP.GE.AND P1, PT, R20, 0x1, PT ;  /* 0x000000011400780c */ /* 0x000fe20003f26270 */
[C---:B------:R-:W-:Y:S02]  /*a640*/  IMAD.IADD R170, R7.reuse, 0x1, R5 ;  /* 0x0000000107aa7824 */ /* 0x040fe400078e0205 */
[----:B------:R-:W-:Y:S02]  /*a650*/  IMAD.IADD R168, R7, 0x1, R4 ;  /* 0x0000000107a87824 */ /* 0x000fe400078e0204 */
[----:B-1----:R-:W-:-:S08]  /*a660*/  IMAD R0, R16, -0x2, R2 ;  /* 0xfffffffe10007824 */ /* 0x002fd000078e0202 */
[----:B------:R-:W-:Y:S05]  /*a670*/  @!P1 BRA `(.L_x_3783) ;  /* 0x0000000000589947 */ /* 0x000fea0003800000 */
        /* <DEDUP_REMOVED lines=11> */
.L_x_3785:
[----:B------:R-:W-:-:S05]  /*a730*/  IMAD.U32 R169, RZ, RZ, UR40 ;  /* 0x00000028ffa97e24 */ /* 0x000fca000f8e00ff */
[----:B------:R-:W-:-:S13]  /*a740*/  ISETP.NE.AND P1, PT, R169, 0x1, PT ;  /* 0x00000001a900780c */ /* 0x000fda0003f25270 */
[----:B------:R-:W1:Y:S01]  /*a750*/  @P1 LDC.64 R172, c[0x0][0x9e8] ;  /* 0x00027a00ffac1b82 */ /* 0x000e620000000a00 */
[----:B------:R-:W-:-:S04]  /*a760*/  @P1 IMAD.IADD R3, R7, 0x1, R14 ;  /* 0x0000000107031824 */ /* 0x000fc800078e020e */
[----:B-1----:R-:W-:-:S04]  /*a770*/  @P1 IMAD.HI.U32 R172, R3, R172, RZ ;  /* 0x000000ac03ac1227 */ /* 0x002fc800078e00ff */
[----:B------:R-:W-:Y:S01]  /*a780*/  IMAD.MOV.U32 R3, RZ, RZ, R192 ;  /* 0x000000ffff037224 */ /* 0x000fe200078e00c0 */
[----:B------:R-:W-:-:S07]  /*a790*/  @P1 SHF.R.U32.HI R3, RZ, R173, R172 ;  /* 0x000000adff031219 */ /* 0x000fce00000116ac */
.L_x_3786:
[----:B------:R-:W-:Y:S05]  /*a7a0*/  BSYNC B0 ;  /* 0x0000000000007941 */ /* 0x000fea0003800000 */
.L_x_3784:
[----:B------:R-:W-:-:S05]  /*a7b0*/  IMAD R3, R3, R169, R0 ;  /* 0x000000a903037224 */ /* 0x000fca00078e0200 */
[----:B------:R-:W-:Y:S02]  /*a7c0*/  VIADDMNMX R170, R3, R169, R170, PT ;  /* 0x000000a903aa7246 */ /* 0x000fe400038001aa */
[----:B------:R-:W-:-:S07]  /*a7d0*/  VIMNMX R168, R168, R3, !PT ;  /* 0x00000003a8a87248 */ /* 0x000fce0007fe0100 */
.L_x_3783:
[C---:B------:R-:W-:Y:S02]  /*a7e0*/  ISETP.GE.AND P2, PT, R2.reuse, 0x9, PT ;  /* 0x000000090200780c */ /* 0x040fe40003f46270 */
[----:B------:R-:W-:Y:S02]  /*a7f0*/  ISETP.GE.AND P1, PT, R2, 0x2, PT ;  /* 0x000000020200780c */ /* 0x000fe40003f26270 */
[C---:B------:R-:W-:Y:S02]  /*a800*/  ISETP.GT.AND P3, PT, R168.reuse, 0x8, !P2 ;  /* 0x00000008a800780c */ /* 0x040fe40005764270 */
[----:B------:R-:W-:Y:S02]  /*a810*/  ISETP.GT.AND P4, PT, R168, 0x1, !P1 ;  /* 0x00000001a800780c */ /* 0x000fe40004f84270 */
[----:B------:R-:W-:Y:S02]  /*a820*/  ISETP.LT.OR P3, PT, R170, 0x9, P3 ;  /* 0x00000009aa00780c */ /* 0x000fe40001f61670 */
[----:B------:R-:W-:-:S02]  /*a830*/  ISETP.GE.AND P5, PT, R2, 0xa, PT ;  /* 0x0000000a0200780c */ /* 0x000fc40003fa6270 */
[----:B------:R-:W-:Y:S02]  /*a840*/  FSEL R173, R124, -INF , !P3 ;  /* 0xff8000007cad7808 */ /* 0x000fe40005800000 */
[----:B------:R-:W-:Y:S02]  /*a850*/  ISETP.LT.OR P4, PT, R170, 0x2, P4 ;  /* 0x00000002aa00780c */ /* 0x000fe40002781670 */
[----:B------:R-:W-:Y:S02]  /*a860*/  ISETP.GT.AND P3, PT, R168, 0x9, !P5 ;  /* 0x00000009a800780c */ /* 0x000fe40006f64270 */
[----:B------:R-:W-:Y:S02]  /*a870*/  FSEL R171, R121, -INF , !P4 ;  /* 0xff80000079ab7808 */ /* 0x000fe40006000000 */
        /* <DEDUP_REMOVED lines=107> */
[----:B------:R-:W-:-:S13]  /*af30*/  ISETP.GE.AND P6, PT, R20, 0x1, PT ;  /* 0x000000011400780c */ /* 0x000fda0003fc6270 */
[----:B------:R-:W-:Y:S05]  /*af40*/  @!P6 BRA `(.L_x_3787) ;  /* 0x000000000054e947 */ /* 0x000fea0003800000 */
        /* <DEDUP_REMOVED lines=12> */
.L_x_3789:
[----:B------:R-:W-:-:S05]  /*b010*/  IMAD.U32 R132, RZ, RZ, UR40 ;  /* 0x00000028ff847e24 */ /* 0x000fca000f8e00ff */
[----:B------:R-:W-:-:S13]  /*b020*/  ISETP.NE.AND P6, PT, R132, 0x1, PT ;  /* 0x000000018400780c */ /* 0x000fda0003fc5270 */
[----:B------:R-:W1:Y:S02]  /*b030*/  @P6 LDC.64 R4, c[0x0][0x9e8] ;  /* 0x00027a00ff046b82 */ /* 0x000e640000000a00 */
[----:B-1----:R-:W-:-:S05]  /*b040*/  @P6 IMAD.HI.U32 R4, R189, R4, RZ ;  /* 0x00000004bd046227 */ /* 0x002fca00078e00ff */
[----:B------:R-:W-:-:S07]  /*b050*/  @P6 SHF.R.U32.HI R189, RZ, R5, R4 ;  /* 0x00000005ffbd6219 */ /* 0x000fce0000011604 */
.L_x_3790:
[----:B------:R-:W-:Y:S05]  /*b060*/  BSYNC B0 ;  /* 0x0000000000007941 */ /* 0x000fea0003800000 */
.L_x_3788:
[----:B------:R-:W-:-:S05]  /*b070*/  IMAD R189, R189, R132, R0 ;  /* 0x00000084bdbd7224 */ /* 0x000fca00078e0200 */
[----:B------:R-:W-:Y:S02]  /*b080*/  VIADDMNMX R2, R189, R132, R2, PT ;  /* 0x00000084bd027246 */ /* 0x000fe40003800102 */
[----:B------:R-:W-:-:S07]  /*b090*/  VIMNMX R120, R120, R189, !PT ;  /* 0x000000bd78787248 */ /* 0x000fce0007fe0100 */
.L_x_3787:
        /* <DEDUP_REMOVED lines=41> */
[----:B------:R-:W-:Y:S02]  /*b330*/  ISETP.NE.AND P6, PT, R207, RZ, PT ;  /* 0x000000ffcf00720c */ /* 0x000fe40003fc5270 */
        /* <DEDUP_REMOVED lines=27> */
[----:B------:R-:W-:Y:S02]  /*b4f0*/  ISETP.NE.AND P2, PT, R206, RZ, PT ;  /* 0x000000ffce00720c */ /* 0x000fe40003f45270 */
[----:B------:R-:W-:Y:S02]  /*b500*/  ISETP.LT.OR P1, PT, R2, 0x31, P1 ;  /* 0x000000310200780c */ /* 0x000fe40000f21670 */
[----:B------:R-:W-:Y:S02]  /*b510*/  FMNMX.FTZ R0, R137, R0, !PT ;  /* 0x0000000089007209 */ /* 0x000fe40007810000 */
[----:B------:R-:W-:Y:S02]  /*b520*/  FSEL R135, R146, -INF , !P1 ;  /* 0xff80000092877808 */ /* 0x000fe40004800000 */
[----:B------:R-:W-:-:S02]  /*b530*/  ISETP.NE.AND P1, PT, R144, RZ, PT ;  /* 0x000000ff9000720c */ /* 0x000fc40003f25270 */
[----:B------:R-:W-:Y:S02]  /*b540*/  FMNMX.FTZ R4, R165, R0, !PT ;  /* 0x00000000a5047209 */ /* 0x000fe40007810000 */
[C---:B------:R-:W-:Y:S01]  /*b550*/  ISETP.GT.AND P1, PT, R120.reuse, 0x31, !P1 ;  /* 0x000000317800780c */ /* 0x040fe20004f24270 */
[----:B------:R-:W1:Y:S01]  /*b560*/  LDC R0, c[0x0][0x988] ;  /* 0x00026200ff007b82 */ /* 0x000e620000000800 */
[----:B------:R-:W-:Y:S01]  /*b570*/  ISETP.GT.AND P3, PT, R120, 0x50, !P3 ;  /* 0x000000507800780c */ /* 0x000fe20005f64270 */
[----:B------:R-:W2:Y:S01]  /*b580*/  SHFL.BFLY PT, R5, R4, 0x2, 0x1f ;  /* 0x0c401f0004057f89 */ /* 0x000ea200000e0000 */
[C---:B------:R-:W-:Y:S02]  /*b590*/  ISETP.LT.OR P1, PT, R2.reuse, 0x32, P1 ;  /* 0x000000320200780c */ /* 0x040fe40000f21670 */
[----:B------:R-:W-:Y:S02]  /*b5a0*/  ISETP.LT.OR P3, PT, R2, 0x51, P3 ;  /* 0x000000510200780c */ /* 0x000fe40001f61670 */
[----:B------:R-:W-:-:S02]  /*b5b0*/  FSEL R147, R147, -INF , !P1 ;  /* 0xff80000093937808 */ /* 0x000fc40004800000 */
[----:B------:R-:W-:Y:S02]  /*b5c0*/  ISETP.NE.AND P1, PT, R182, RZ, PT ;  /* 0x000000ffb600720c */ /* 0x000fe40003f25270 */
[C---:B------:R-:W-:Y:S02]  /*b5d0*/  ISETP.GT.AND P4, PT, R120.reuse, 0x51, !P4 ;  /* 0x000000517800780c */ /* 0x040fe40006784270 */
[----:B------:R-:W-:Y:S02]  /*b5e0*/  ISETP.GT.AND P1, PT, R120, 0x38, !P1 ;  /* 0x000000387800780c */ /* 0x000fe40004f24270 */
[----:B------:R-:W-:Y:S02]  /*b5f0*/  FSEL R221, R162, -INF , !P3 ;  /* 0xff800000a2dd7808 */ /* 0x000fe40005800000 */
[----:B------:R-:W-:Y:S02]  /*b600*/  ISETP.LT.OR P1, PT, R2, 0x39, P1 ;  /* 0x000000390200780c */ /* 0x000fe40000f21670 */
[----:B------:R-:W-:-:S02]  /*b610*/  ISETP.GT.AND P5, PT, R120, 0x58, !P5 ;  /* 0x000000587800780c */ /* 0x000fc40006fa4270 */
[----:B------:R-:W-:Y:S02]  /*b620*/  FSEL R131, R150, -INF , !P1 ;  /* 0xff80000096837808 */ /* 0x000fe40004800000 */
[----:B------:R-:W-:Y:S02]  /*b630*/  ISETP.NE.AND P1, PT, R148, RZ, PT ;  /* 0x000000ff9400720c */ /* 0x000fe40003f25270 */
[----:B------:R-:W-:Y:S02]  /*b640*/  ISETP.LT.OR P4, PT, R2, 0x52, P4 ;  /* 0x000000520200780c */ /* 0x000fe40002781670 */
[----:B------:R-:W-:Y:S02]  /*b650*/  ISETP.GT.AND P1, PT, R120, 0x39, !P1 ;  /* 0x000000397800780c */ /* 0x000fe40004f24270 */
[----:B--2---:R-:W-:Y:S02]  /*b660*/  FMNMX.FTZ R130, R4, R5, !PT ;  /* 0x0000000504827209 */ /* 0x004fe40007810000 */
[----:B------:R-:W-:-:S02]  /*b670*/  ISETP.LT.OR P1, PT, R2, 0x3a, P1 ;  /* 0x0000003a0200780c */ /* 0x000fc40000f21670 */
[----:B------:R-:W-:Y:S01]  /*b680*/  ISETP.LT.OR P5, PT, R2, 0x59, P5 ;  /* 0x000000590200780c */ /* 0x000fe20002fa1670 */
[----:B------:R-:W2:Y:S01]  /*b690*/  SHFL.BFLY PT, R5, R130, 0x1, 0x1f ;  /* 0x0c201f0082057f89 */ /* 0x000ea200000e0000 */
[----:B------:R-:W-:Y:S02]  /*b6a0*/  FSEL R151, R151, -INF , !P1 ;  /* 0xff80000097977808 */ /* 0x000fe40004800000 */
[----:B------:R-:W-:-:S04]  /*b6b0*/  ISETP.NE.AND P1, PT, R184, RZ, PT ;  /* 0x000000ffb800720c */ /* 0x000fc80003f25270 */
[----:B------:R-:W-:-:S04]  /*b6c0*/  ISETP.GT.AND P1, PT, R120, 0x40, !P1 ;  /* 0x000000407800780c */ /* 0x000fc80004f24270 */
[----:B------:R-:W-:-:S04]  /*b6d0*/  ISETP.LT.OR P1, PT, R2, 0x41, P1 ;  /* 0x000000410200780c */ /* 0x000fc80000f21670 */
[----:B------:R-:W-:Y:S02]  /*b6e0*/  FSEL R127, R154, -INF , !P1 ;  /* 0xff8000009a7f7808 */ /* 0x000fe40004800000 */
[----:B------:R-:W-:-:S04]  /*b6f0*/  ISETP.NE.AND P1, PT, R152, RZ, PT ;  /* 0x000000ff9800720c */ /* 0x000fc80003f25270 */
[----:B------:R-:W-:Y:S02]  /*b700*/  ISETP.GT.AND P1, PT, R120, 0x41, !P1 ;  /* 0x000000417800780c */ /* 0x000fe40004f24270 */
[----:B--2---:R-:W-:Y:S02]  /*b710*/  FMNMX.FTZ R5, R130, R5, !PT ;  /* 0x0000000582057209 */ /* 0x004fe40007810000 */
[----:B------:R-:W-:-:S03]  /*b720*/  ISETP.LT.OR P1, PT, R2, 0x42, P1 ;  /* 0x000000420200780c */ /* 0x000fc60000f21670 */
[----:B-1----:R-:W-:Y:S01]  /*b730*/  FMUL.FTZ R126, R5, R0 ;  /* 0x00000000057e7220 */ /* 0x002fe20000410000 */
        /* <DEDUP_REMOVED lines=12> */
[----:B------:R-:W-:-:S02]  /*b800*/  FSEL R122, R122, -INF , !P1 ;  /* 0xff8000007a7a7808 */ /* 0x000fc40004800000 */
[----:B------:R-:W-:Y:S02]  /*b810*/  FSETP.NEU.FTZ.AND P1, PT, R5, -INF , PT ;  /* 0xff8000000500780b */ /* 0x000fe40003f3d000 */
        /* <DEDUP_REMOVED lines=19> */
[----:B------:R-:W-:Y:S01]  /*b950*/  FSEL R2, R5, RZ, P1 ;  /* 0x000000ff05027208 */ /* 0x000fe20000800000 */
        /* <DEDUP_REMOVED lines=22> */
[----:B------:R-:W-:Y:S01]  /*bac0*/  FFMA.FTZ R137, R165, R0, -R126 ;  /* 0x00000000a5897223 */ /* 0x000fe2000001087e */
[----:B------:R-:W-:Y:S01]  /*bad0*/  MUFU.EX2 R188, R188 ;  /* 0x000000bc00bc7308 */ /* 0x000fe20000000800 */
        /* <DEDUP_REMOVED lines=18> */
[----:B------:R-:W-:Y:S04]  /*bc00*/  MUFU.EX2 R175, R175 ;  /* 0x000000af00af7308 */ /* 0x000fe80000000800 */
[----:B------:R-:W1:Y:S04]  /*bc10*/  SHFL.BFLY PT, R3, R4, 0x2, 0x1f ;  /* 0x0c401f0004037f89 */ /* 0x000e6800000e0000 */
[----:B------:R-:W-:Y:S08]  /*bc20*/  MUFU.EX2 R180, R180 ;  /* 0x000000b400b47308 */ /* 0x000ff00000000800 */
[----:B------:R2:W-:Y:S08]  /*bc30*/  MUFU.EX2 R163, R187 ;  /* 0x000000bb00a37308 */ /* 0x0005f00000000800 */
        /* <DEDUP_REMOVED lines=9> */
[----:B------:R-:W-:-:S02]  /*bcd0*/  IMAD.MOV.U32 R205, RZ, RZ, R5 ;  /* 0x000000ffffcd7224 */ /* 0x000fc400078e0005 */
[C---:B------:R-:W-:Y:S01]  /*bce0*/  FSETP.NEU.FTZ.AND P1, PT, R4.reuse, -INF , PT ;  /* 0xff8000000400780b */ /* 0x040fe20003f3d000 */
[-C--:B------:R-:W-:Y:S01]  /*bcf0*/  FMUL.FTZ R3, R3, R0.reuse ;  /* 0x0000000003037220 */ /* 0x080fe20000410000 */
[C---:B------:R-:W-:Y:S01]  /*bd00*/  FMUL.FTZ R126, R4.reuse, R0 ;  /* 0x00000000047e7220 */ /* 0x040fe20000410000 */
[----:B------:R-:W-:Y:S01]  /*bd10*/  MUFU.EX2 R121, R121 ;  /* 0x0000007900797308 */ /* 0x000fe20000000800 */
[----:B------:R-:W-:-:S03]  /*bd20*/  FSEL R132, R4, RZ, P1 ;  /* 0x000000ff04847208 */ /* 0x000fc60000800000 */
[----:B------:R-:W-:Y:S02]  /*bd30*/  FSEL R126, R126, RZ, P1 ;  /* 0x000000ff7e7e7208 */ /* 0x000fe40000800000 */
[C---:B------:R-:W-:Y:S01]  /*bd40*/  ISETP.GT.AND P1, PT, R15.reuse, UR47, PT ;  /* 0x0000002f0f007c0c */ /* 0x040fe2000bf24270 */
[----:B------:R-:W-:Y:S01]  /*bd50*/  VIADD R15, R15, 0xffffffff ;  /* 0xffffffff0f0f7836 */ /* 0x000fe20000000000 */
[----:B------:R1:W3:Y:S01]  /*bd60*/  MUFU.EX2 R2, R3 ;  /* 0x0000000300027308 */ /* 0x0002e20000000800 */
[-CC-:B------:R-:W-:Y:S01]  /*bd70*/  FFMA.FTZ R120, R122, R0.reuse, -R126.reuse ;  /* 0x000000007a787223 */ /* 0x180fe2000001087e */
[-CC-:B------:R-:W-:Y:S01]  /*bd80*/  FFMA.FTZ R149, R219, R0.reuse, -R126.reuse ;  /* 0x00000000db957223 */ /* 0x180fe2000001087e */
[-CC-:B------:R-:W-:Y:S01]  /*bd90*/  FFMA.FTZ R122, R189, R0.reuse, -R126.reuse ;  /* 0x00000000bd7a7223 */ /* 0x180fe2000001087e */
[-CC-:B------:R-:W-:Y:S01]  /*bda0*/  FFMA.FTZ R153, R217, R0.reuse, -R126.reuse ;  /* 0x00000000d9997223 */ /* 0x180fe2000001087e */
[-CC-:B------:R-:W-:Y:S01]  /*bdb0*/  FFMA.FTZ R185, R209, R0.reuse, -R126.reuse ;  /* 0x00000000d1b97223 */ /* 0x180fe2000001087e */
[-CC-:B------:R-:W-:Y:S01]  /*bdc0*/  FFMA.FTZ R124, R215, R0.reuse, -R126.reuse ;  /* 0x00000000d77c7223 */ /* 0x180fe2000001087e */
[-CC-:B--2---:R-:W-:Y:S01]  /*bdd0*/  FFMA.FTZ R187, R191, R0.reuse, -R126.reuse ;  /* 0x00000000bfbb7223 */ /* 0x184fe2000001087e */
[----:B------:R-:W-:Y:S01]  /*bde0*/  MUFU.EX2 R120, R120 ;  /* 0x0000007800787308 */ /* 0x000fe20000000800 */
[----:B-1----:R-:W-:Y:S01]  /*bdf0*/  FADD.FTZ R3, -R132, R21 ;  /* 0x0000001584037221 */ /* 0x002fe20000010100 */
[-CC-:B------:R-:W-:Y:S01]  /*be00*/  FFMA.FTZ R21, R135, R0.reuse, -R126.reuse ;  /* 0x0000000087157223 */ /* 0x180fe2000001087e */
[-CC-:B------:R-:W-:Y:S01]  /*be10*/  FFMA.FTZ R128, R213, R0.reuse, -R126.reuse ;  /* 0x00000000d5807223 */ /* 0x180fe2000001087e */
[-CC-:B------:R-:W-:Y:S01]  /*be20*/  FFMA.FTZ R181, R207, R0.reuse, -R126.reuse ;  /* 0x00000000cfb57223 */ /* 0x180fe2000001087e */
[-C--:B------:R-:W-:Y:S01]  /*be30*/  FMUL.FTZ R3, R3, R0.reuse ;  /* 0x0000000003037220 */ /* 0x080fe20000410000 */
[-CC-:B------:R-:W-:Y:S01]  /*be40*/  FFMA.FTZ R130, R211, R0.reuse, -R126.reuse ;  /* 0x00000000d3827223 */ /* 0x180fe2000001087e */
[-CC-:B------:R-:W-:Y:S01]  /*be50*/  FFMA.FTZ R183, R139, R0.reuse, -R126.reuse ;  /* 0x000000008bb77223 */ /* 0x180fe2000001087e */
[----:B------:R-:W-:Y:S01]  /*be60*/  MUFU.EX2 R149, R149 ;  /* 0x0000009500957308 */ /* 0x000fe20000000800 */
[----:B---3--:R-:W-:Y:S01]  /*be70*/  FFMA.FTZ R13, R2, R13, R223 ;  /* 0x0000000d020d7223 */ /* 0x008fe200000100df */
[-CC-:B------:R-:W-:Y:S01]  /*be80*/  FFMA.FTZ R143, R143, R0.reuse, -R126.reuse ;  /* 0x000000008f8f7223 */ /* 0x180fe2000001087e */
[----:B------:R-:W-:Y:S01]  /*be90*/  FFMA.FTZ R134, R147, R0, -R126 ;  /* 0x0000000093867223 */ /* 0x000fe2000001087e */
[----:B------:R-:W-:-:S02]  /*bea0*/  IMAD.U32 R139, RZ, RZ, UR10 ;  /* 0x0000000aff8b7e24 */ /* 0x000fc4000f8e00ff */
        /* <DEDUP_REMOVED lines=9> */
[--C-:B------:R-:W-:Y:S01]  /*bf40*/  FFMA.FTZ R179, R179, R0, -R126.reuse ;  /* 0x00000000b3b37223 */ /* 0x100fe2000001087e */
[----:B------:R-:W-:Y:S01]  /*bf50*/  F2FP.F16.F32.PACK_AB R190, R171, R190 ;  /* 0x000000beabbe723e */ /* 0x000fe200000000ff */
[----:B------:R-:W2:Y:S01]  /*bf60*/  MUFU.EX2 R122, R122 ;  /* 0x0000007a007a7308 */ /* 0x000ea20000000800 */
[----:B------:R-:W-:Y:S01]  /*bf70*/  FADD.FTZ R138, R184, R13 ;  /* 0x0000000db88a7221 */ /* 0x000fe20000010000 */
[----:B------:R-:W-:Y:S01]  /*bf80*/  FFMA.FTZ R13, R131, R0, -R126 ;  /* 0x00000000830d7223 */ /* 0x000fe2000001087e */
[----:B------:R-:W-:-:S02]  /*bf90*/  F2FP.F16.F32.PACK_AB R184, R173, R184 ;  /* 0x000000b8adb8723e */ /* 0x000fc400000000ff */
[----:B------:R-:W-:Y:S01]  /*bfa0*/  FADD.FTZ R131, R173, R138 ;  /* 0x0000008aad837221 */ /* 0x000fe20000010000 */
[----:B------:R-:W-:Y:S02]  /*bfb0*/  F2FP.F16.F32.PACK_AB R188, R188, R223 ;  /* 0x000000dfbcbc723e */ /* 0x000fe400000000ff */
[----:B------:R-:W3:Y:S01]  /*bfc0*/  MUFU.EX2 R153, R153 ;  /* 0x0000009900997308 */ /* 0x000ee20000000800 */
[----:B-1----:R-:W-:Y:S01]  /*bfd0*/  FFMA.FTZ R136, R3, R12, R120 ;  /* 0x0000000c03887223 */ /* 0x002fe20000010078 */
[----:B------:R-:W-:Y:S01]  /*bfe0*/  FADD.FTZ R138, R186, R131 ;  /* 0x00000083ba8a7221 */ /* 0x000fe20000010000 */
[----:B------:R-:W-:Y:S01]  /*bff0*/  FFMA.FTZ R131, R151, R0, -R126 ;  /* 0x0000000097837223 */ /* 0x000fe2000001087e */
[----:B------:R-:W-:Y:S01]  /*c000*/  F2FP.F16.F32.PACK_AB R186, R175, R186 ;  /* 0x000000baafba723e */ /* 0x000fe200000000ff */
[C---:B------:R-:W-:Y:S01]  /*c010*/  FADD.FTZ R135, R149.reuse, R136 ;  /* 0x0000008895877221 */ /* 0x040fe20000010000 */
[----:B------:R-:W-:Y:S02]  /*c020*/  F2FP.F16.F32.PACK_AB R189, R149, R120 ;  /* 0x0000007895bd723e */ /* 0x000fe400000000ff */
[----:B------:R-:W1:Y:S01]  /*c030*/  MUFU.EX2 R185, R185 ;  /* 0x000000b900b97308 */ /* 0x000e620000000800 */
[----:B--2---:R-:W-:Y:S01]  /*c040*/  FADD.FTZ R136, R122, R135 ;  /* 0x000000877a887221 */ /* 0x004fe20000010000 */
[----:B------:R-:W-:-:S04]  /*c050*/  FADD.FTZ R135, R175, R138 ;  /* 0x0000008aaf877221 */ /* 0x000fc80000010000 */
[----:B------:R-:W-:Y:S01]  /*c060*/  FADD.FTZ R138, R180, R135 ;  /* 0x00000087b48a7221 */ /* 0x000fe20000010000 */
[----:B------:R-:W-:Y:S01]  /*c070*/  F2FP.F16.F32.PACK_AB R180, R163, R180 ;  /* 0x000000b4a3b4723e */ /* 0x000fe200000000ff */
[----:B------:R-:W2:Y:S01]  /*c080*/  MUFU.EX2 R124, R124 ;  /* 0x0000007c007c7308 */ /* 0x000ea20000000800 */
[----:B---3--:R-:W-:Y:S01]  /*c090*/  FADD.FTZ R136, R153, R136 ;  /* 0x0000008899887221 */ /* 0x008fe20000010000 */
[----:B------:R-:W-:Y:S01]  /*c0a0*/  FADD.FTZ R135, R163, R138 ;  /* 0x0000008aa3877221 */ /* 0x000fe20000010000 */
[----:B------:R-:W-:-:S03]  /*c0b0*/  F2FP.F16.F32.PACK_AB R191, R153, R122 ;  /* 0x0000007a99bf723e */ /* 0x000fc600000000ff */
[----:B------:R-:W-:Y:S01]  /*c0c0*/  FADD.FTZ R140, R182, R135 ;  /* 0x00000087b68c7221 */ /* 0x000fe20000010000 */
[C---:B------:R-:W-:Y:S01]  /*c0d0*/  F2FP.F16.F32.PACK_AB R182, R141.reuse, R182 ;  /* 0x000000b68db6723e */ /* 0x040fe200000000ff */
[----:B------:R-:W3:Y:S02]  /*c0e0*/  MUFU.EX2 R187, R187 ;  /* 0x000000bb00bb7308 */ /* 0x000ee40000000800 */
[----:B------:R-:W-:-:S04]  /*c0f0*/  FADD.FTZ R135, R141, R140 ;  /* 0x0000008c8d877221 */ /* 0x000fc80000010000 */
[----:B------:R-:W-:Y:S01]  /*c100*/  FADD.FTZ R140, R176, R135 ;  /* 0x00000087b08c7221 */ /* 0x000fe20000010000 */
[C---:B------:R-:W-:Y:S01]  /*c110*/  F2FP.F16.F32.PACK_AB R176, R145.reuse, R176 ;  /* 0x000000b091b0723e */ /* 0x040fe200000000ff */
[----:B------:R-:W4:Y:S02]  /*c120*/  MUFU.EX2 R128, R128 ;  /* 0x0000008000807308 */ /* 0x000f240000000800 */
[----:B------:R-:W-:-:S04]  /*c130*/  FADD.FTZ R135, R145, R140 ;  /* 0x0000008c91877221 */ /* 0x000fc80000010000 */
[----:B------:R-:W-:Y:S01]  /*c140*/  FADD.FTZ R140, R178, R135 ;  /* 0x00000087b28c7221 */ /* 0x000fe20000010000 */
[C---:B------:R-:W-:Y:S01]  /*c150*/  F2FP.F16.F32.PACK_AB R178, R121.reuse, R178 ;  /* 0x000000b279b2723e */ /* 0x040fe200000000ff */
[----:B------:R-:W5:Y:S02]  /*c160*/  MUFU.EX2 R181, R181 ;  /* 0x000000b500b57308 */ /* 0x000f640000000800 */
[----:B------:R-:W-:-:S06]  /*c170*/  FADD.FTZ R135, R121, R140 ;  /* 0x0000008c79877221 */ /* 0x000fcc0000010000 */
[----:B------:R1:W-:Y:S08]  /*c180*/  MUFU.EX2 R12, R13 ;  /* 0x0000000d000c7308 */ /* 0x0003f00000000800 */
[----:B------:R-:W5:Y:S01]  /*c190*/  MUFU.EX2 R130, R130 ;  /* 0x0000008200827308 */ /* 0x000f620000000800 */
[----:B-1----:R-:W-:Y:S01]  /*c1a0*/  FADD.FTZ R13, R185, R136 ;  /* 0x00000088b90d7221 */ /* 0x002fe20000010000 */
[----:B------:R-:W-:Y:S01]  /*c1b0*/  @!P6 VIADD R136, R139, 0x30860 ;  /* 0x000308608b88e836 */ /* 0x000fe20000000000 */
[----:B--2---:R-:W-:-:S02]  /*c1c0*/  F2FP.F16.F32.PACK_AB R185, R124, R185 ;  /* 0x000000b97cb9723e */ /* 0x004fc400000000ff */
[----:B------:R-:W-:Y:S02]  /*c1d0*/  FADD.FTZ R138, R124, R13 ;  /* 0x0000000d7c8a7221 */ /* 0x000fe40000010000 */
[----:B------:R-:W-:Y:S01]  /*c1e0*/  @!P6 PRMT R139, RZ, 0x654, R136 ;  /* 0x00000654ff8be816 */ /* 0x000fe20000000088 */
[----:B------:R-:W1:Y:S01]  /*c1f0*/  MUFU.EX2 R183, R183 ;  /* 0x000000b700b77308 */ /* 0x000e620000000800 */
[----:B---3--:R-:W-:Y:S01]  /*c200*/  FADD.FTZ R13, R187, R138 ;  /* 0x0000008abb0d7221 */ /* 0x008fe20000010000 */
[-CC-:B------:R-:W-:Y:S01]  /*c210*/  FFMA.FTZ R136, R155, R0.reuse, -R126.reuse ;  /* 0x000000009b887223 */ /* 0x180fe2000001087e */
[----:B------:R-:W-:Y:S01]  /*c220*/  FFMA.FTZ R126, R167, R0, -R126 ;  /* 0x00000000a77e7223 */ /* 0x000fe2000001087e */
[----:B------:R2:W-:Y:S01]  /*c230*/  @!P6 SYNCS.ARRIVE.TRANS64.RED.A1T0 RZ, [R139+URZ], RZ ;  /* 0x000000ff8bffe9a7 */ /* 0x0005e2000810043f */
[C---:B----4-:R-:W-:Y:S01]  /*c240*/  FADD.FTZ R138, R128.reuse, R13 ;  /* 0x0000000d808a7221 */ /* 0x050fe20000010000 */
[----:B------:R-:W-:Y:S02]  /*c250*/  F2FP.F16.F32.PACK_AB R187, R128, R187 ;  /* 0x000000bb80bb723e */ /* 0x000fe400000000ff */
[----:B------:R-:W3:Y:S01]  /*c260*/  MUFU.EX2 R132, R143 ;  /* 0x0000008f00847308 */ /* 0x000ee20000000800 */
[----:B-----5:R-:W-:Y:S01]  /*c270*/  FADD.FTZ R13, R181, R138 ;  /* 0x0000008ab50d7221 */ /* 0x020fe20000010000 */
[----:B------:R-:W-:-:S03]  /*c280*/  F2FP.F16.F32.PACK_AB R181, R130, R181 ;  /* 0x000000b582b5723e */ /* 0x000fc600000000ff */
[----:B------:R-:W-:-:S03]  /*c290*/  FADD.FTZ R138, R130, R13 ;  /* 0x0000000d828a7221 */ /* 0x000fc60000010000 */
[----:B------:R-:W4:Y:S01]  /*c2a0*/  MUFU.EX2 R172, R172 ;  /* 0x000000ac00ac7308 */ /* 0x000f220000000800 */
[----:B-1----:R-:W-:-:S07]  /*c2b0*/  FADD.FTZ R13, R183, R138 ;  /* 0x0000008ab70d7221 */ /* 0x002fce0000010000 */
[----:B------:R-:W1:Y:S01]  /*c2c0*/  MUFU.EX2 R21, R21 ;  /* 0x0000001500157308 */ /* 0x000e620000000800 */
[C---:B---3--:R-:W-:Y:S01]  /*c2d0*/  FADD.FTZ R138, R132.reuse, R13 ;  /* 0x0000000d848a7221 */ /* 0x048fe20000010000 */
[----:B------:R-:W-:-:S06]  /*c2e0*/  F2FP.F16.F32.PACK_AB R183, R132, R183 ;  /* 0x000000b784b7723e */ /* 0x000fcc00000000ff */
[----:B------:R-:W3:Y:S01]  /*c2f0*/  MUFU.EX2 R125, R125 ;  /* 0x0000007d007d7308 */ /* 0x000ee20000000800 */
[----:B----4-:R-:W-:-:S07]  /*c300*/  FADD.FTZ R140, R172, R135 ;  /* 0x00000087ac8c7221 */ /* 0x010fce0000010000 */
[----:B------:R-:W4:Y:S01]  /*c310*/  MUFU.EX2 R134, R134 ;  /* 0x0000008600867308 */ /* 0x000f220000000800 */
[----:B-1----:R-:W-:-:S07]  /*c320*/  FADD.FTZ R13, R21, R138 ;  /* 0x0000008a150d7221 */ /* 0x002fce0000010000 */
[----:B------:R-:W-:Y:S01]  /*c330*/  MUFU.EX2 R174, R174 ;  /* 0x000000ae00ae7308 */ /* 0x000fe20000000800 */
[----:B---3--:R-:W-:-:S07]  /*c340*/  F2FP.F16.F32.PACK_AB R172, R125, R172 ;  /* 0x000000ac7dac723e */ /* 0x008fce00000000ff */
[----:B------:R-:W-:Y:S01]  /*c350*/  MUFU.EX2 R129, R129 ;  /* 0x0000008100817308 */ /* 0x000fe20000000800 */
[----:B----4-:R-:W-:-:S04]  /*c360*/  FADD.FTZ R13, R134, R13 ;  /* 0x0000000d860d7221 */ /* 0x010fc80000010000 */
[----:B------:R-:W-:-:S03]  /*c370*/  FADD.FTZ R138, R12, R13 ;  /* 0x0000000d0c8a7221 */ /* 0x000fc60000010000 */
[----:B------:R-:W1:Y:S08]  /*c380*/  MUFU.EX2 R131, R131 ;  /* 0x0000008300837308 */ /* 0x000e700000000800 */
[----:B------:R-:W3:Y:S08]  /*c390*/  MUFU.EX2 R168, R168 ;  /* 0x000000a800a87308 */ /* 0x000ef00000000800 */
[----:B------:R-:W4:Y:S01]  /*c3a0*/  MUFU.EX2 R127, R127 ;  /* 0x0000007f007f7308 */ /* 0x000f220000000800 */
[----:B-1----:R-:W-:-:S07]  /*c3b0*/  FADD.FTZ R138, R131, R138 ;  /* 0x0000008a838a7221 */ /* 0x002fce0000010000 */
[----:B------:R-:W1:Y:S08]  /*c3c0*/  MUFU.EX2 R133, R133 ;  /* 0x0000008500857308 */ /* 0x000e700000000800 */
[----:B------:R5:W-:Y:S08]  /*c3d0*/  MUFU.EX2 R142, R123 ;  /* 0x0000007b008e7308 */ /* 0x000bf00000000800 */
[----:B------:R-:W2:Y:S01]  /*c3e0*/  MUFU.EX2 R136, R136 ;  /* 0x0000008800887308 */ /* 0x000ea20000000800 */
[----:B-----5:R-:W-:-:S04]  /*c3f0*/  FADD.FTZ R123, R125, R140 ;  /* 0x0000008c7d7b7221 */ /* 0x020fc80000010000 */
[----:B------:R-:W-:Y:S01]  /*c400*/  FADD.FTZ R140, R174, R123 ;  /* 0x0000007bae8c7221 */ /* 0x000fe20000010000 */
[C---:B------:R-:W-:Y:S02]  /*c410*/  F2FP.F16.F32.PACK_AB R174, R129.reuse, R174 ;  /* 0x000000ae81ae723e */ /* 0x040fe400000000ff */
[----:B------:R-:W5:Y:S01]  /*c420*/  MUFU.EX2 R170, R170 ;  /* 0x000000aa00aa7308 */ /* 0x000f620000000800 */
[----:B------:R-:W-:-:S04]  /*c430*/  FADD.FTZ R13, R129, R140 ;  /* 0x0000008c810d7221 */ /* 0x000fc80000010000 */
[----:B---3--:R-:W-:Y:S01]  /*c440*/  FADD.FTZ R140, R168, R13 ;  /* 0x0000000da88c7221 */ /* 0x008fe20000010000 */
[----:B----4-:R-:W-:Y:S01]  /*c450*/  FADD.FTZ R13, R127, R138 ;  /* 0x0000008a7f0d7221 */ /* 0x010fe20000010000 */
[C---:B-1----:R-:W-:Y:S01]  /*c460*/  F2FP.F16.F32.PACK_AB R168, R133.reuse, R168 ;  /* 0x000000a885a8723e */ /* 0x042fe200000000ff */
[----:B------:R-:W1:Y:S01]  /*c470*/  MUFU.EX2 R159, R159 ;  /* 0x0000009f009f7308 */ /* 0x000e620000000800 */
[----:B------:R-:W-:Y:S01]  /*c480*/  FADD.FTZ R121, R133, R140 ;  /* 0x0000008c85797221 */ /* 0x000fe20000010000 */
[C---:B--2---:R-:W-:Y:S01]  /*c490*/  FADD.FTZ R13, R136.reuse, R13 ;  /* 0x0000000d880d7221 */ /* 0x044fe20000010000 */
[----:B------:R-:W-:-:S05]  /*c4a0*/  F2FP.F16.F32.PACK_AB R173, R136, R127 ;  /* 0x0000007f88ad723e */ /* 0x000fca00000000ff */
[----:B------:R-:W2:Y:S01]  /*c4b0*/  MUFU.EX2 R144, R221 ;  /* 0x000000dd00907308 */ /* 0x000ea20000000800 */
[----:B-----5:R-:W-:Y:S01]  /*c4c0*/  FADD.FTZ R138, R170, R121 ;  /* 0x00000079aa8a7221 */ /* 0x020fe20000010000 */
[----:B------:R-:W-:-:S06]  /*c4d0*/  FADD.FTZ R121, R142, R13 ;  /* 0x0000000d8e797221 */ /* 0x000fcc0000010000 */
[----:B------:R3:W4:Y:S01]  /*c4e0*/  MUFU.EX2 R169, R177 ;  /* 0x000000b100a97308 */ /* 0x0007220000000800 */
[C---:B-1----:R-:W-:Y:S01]  /*c4f0*/  FADD.FTZ R121, R159.reuse, R121 ;  /* 0x000000799f797221 */ /* 0x042fe20000010000 */
[----:B------:R-:W-:-:S06]  /*c500*/  F2FP.F16.F32.PACK_AB R175, R159, R142 ;  /* 0x0000008e9faf723e */ /* 0x000fcc00000000ff */
[----:B------:R1:W5:Y:S01]  /*c510*/  MUFU.EX2 R140, R179 ;  /* 0x000000b3008c7308 */ /* 0x0003620000000800 */
[----:B--2---:R-:W-:Y:S01]  /*c520*/  FADD.FTZ R121, R144, R121 ;  /* 0x0000007990797221 */ /* 0x004fe20000010000 */
[----:B---3--:R-:W-:Y:S01]  /*c530*/  F2FP.F16.F32.PACK_AB R177, R134, R21 ;  /* 0x0000001586b1723e */ /* 0x008fe200000000ff */
[----:B------:R-:W-:-:S05]  /*c540*/  IMAD.MOV.U32 R21, RZ, RZ, R4 ;  /* 0x000000ffff157224 */ /* 0x000fca00078e0004 */
[----:B------:R-:W2:Y:S01]  /*c550*/  MUFU.EX2 R137, R137 ;  /* 0x0000008900897308 */ /* 0x000ea20000000800 */
[----:B----4-:R-:W-:Y:S01]  /*c560*/  FADD.FTZ R121, R169, R121 ;  /* 0x00000079a9797221 */ /* 0x010fe20000010000 */
[----:B-1----:R-:W-:Y:S02]  /*c570*/  F2FP.F16.F32.PACK_AB R179, R131, R12 ;  /* 0x0000000c83b3723e */ /* 0x002fe400000000ff */
[----:B------:R-:W-:-:S04]  /*c580*/  F2FP.F16.F32.PACK_AB R169, R169, R144 ;  /* 0x00000090a9a9723e */ /* 0x000fc800000000ff */
[----:B------:R-:W1:Y:S01]  /*c590*/  MUFU.EX2 R126, R126 ;  /* 0x0000007e007e7308 */ /* 0x000e620000000800 */
[----:B-----5:R-:W-:Y:S01]  /*c5a0*/  FADD.FTZ R121, R140, R121 ;  /* 0x000000798c797221 */ /* 0x020fe20000010000 */
[C---:B--2---:R-:W-:Y:S01]  /*c5b0*/  FADD.FTZ R13, R137.reuse, R138 ;  /* 0x0000008a890d7221 */ /* 0x044fe20000010000 */
[----:B------:R-:W-:Y:S02]  /*c5c0*/  F2FP.F16.F32.PACK_AB R170, R137, R170 ;  /* 0x000000aa89aa723e */ /* 0x000fe400000000ff */
[C---:B-1----:R-:W-:Y:S01]  /*c5d0*/  FADD.FTZ R12, R126.reuse, R121 ;  /* 0x000000797e0c7221 */ /* 0x042fe20000010000 */
[----:B------:R-:W-:Y:S01]  /*c5e0*/  F2FP.F16.F32.PACK_AB R171, R126, R140 ;  /* 0x0000008c7eab723e */ /* 0x000fe200000000ff */
[----:B------:R-:W-:Y:S06]  /*c5f0*/  @P1 BRA `(.L_x_3791) ;  /* 0xffffffd000481947 */ /* 0x000fec000383ffff */
.L_x_3774:
        /* <DEDUP_REMOVED lines=99> */
.L_x_3792:
[----:B------:R-:W-:Y:S01]  /*cc30*/  ULEA UR5, UR36, UR37, 0x3 ;  /* 0x0000002524057291 */ /* 0x000fe2000f8e183f */
[----:B------:R-:W-:-:S05]  /*cc40*/  IMAD.U32 R2, RZ, RZ, UR46 ;  /* 0x0000002eff027e24 */ /* 0x000fca000f8e00ff */
[----:B------:R-:W-:-:S04]  /*cc50*/  SHF.L.U32 R2, R2, 0x1f, RZ ;  /* 0x0000001f02027819 */ /* 0x000fc800000006ff */
[----:B------:R1:W2:Y:S01]  /*cc60*/  SYNCS.PHASECHK.TRANS64.TRYWAIT P1, [UR5+0x30850], R2 ;  /* 0x03085002ff0075a7 */ /* 0x0002a20008020145 */
[----:B------:R-:W-:Y:S05]  /*cc70*/  @!P0 BRA `(.L_x_3793) ;  /* 0x0000000000048947 */ /* 0x000fea0003800000 */
[----:B------:R-:W-:Y:S01]  /*cc80*/  BPT.TRAP 0x1 ;  /* 0x000000040000795c */ /* 0x000fe20000300000 */
.L_x_3793:
[----:B--2---:R-:W-:Y:S05]  /*cc90*/  @P1 BRA `(.L_x_3794) ;  /* 0x0000000000081947 */ /* 0x004fea0003800000 */
[----:B------:R-:W2:Y:S02]  /*cca0*/  SYNCS.PHASECHK.TRANS64.TRYWAIT P0, [UR5+0x30850], R2 ;  /* 0x03085002ff0075a7 */ /* 0x000ea40008000145 */
[----:B--2---:R-:W-:Y:S05]  /*ccb0*/  @!P0 BRA `(.L_x_3795) ;  /* 0x0000005800508947 */ /* 0x004fea0003800000 */
.L_x_3794:
[----:B------:R-:W-:Y:S01]  /*ccc0*/  UIADD3 UR37, UR37, 0x400, URZ ;  /* 0x0000040025257890 */ /* 0x000fe2000fffe03f */
[----:B------:R-:W-:Y:S01]  /*ccd0*/  WARPGROUP.ARRIVE ;  /* 0x00000000000079c5 */ /* 0x000fe20000000000 */
[----:B------:R-:W-:Y:S01]  /*cce0*/  UMOV UR7, 0x40000040 ;  /* 0x4000004000077882 */ /* 0x000fe20000000000 */
[----:B--2---:R-:W2:Y:S01]  /*ccf0*/  SHFL.BFLY PT, R3, R12, 0x2, 0x1f ;  /* 0x0c401f000c037f89 */ /* 0x004ea200000e0000 */
[----:B------:R-:W-:Y:S01]  /*cd00*/  USHF.R.U32.HI UR37, URZ, 0x4, UR37 ;  /* 0x000000043f257899 */ /* 0x000fe20008011625 */
[----:B------:R-:W-:Y:S02]  /*cd10*/  CS2R R8, SRZ ;  /* 0x0000000000087805 */ /* 0x000fe4000001ff00 */
[----:B------:R-:W-:Y:S01]  /*cd20*/  R2UR UR8, R197 ;  /* 0x00000000c50872ca */ /* 0x000fe200000e0000 */
[----:B-1----:R-:W1:Y:S01]  /*cd30*/  SHFL.BFLY PT, R2, R13, 0x2, 0x1f ;  /* 0x0c401f000d027f89 */ /* 0x002e6200000e0000 */
[----:B------:R-:W-:Y:S01]  /*cd40*/  ULOP3.LUT UR37, UR37, 0x3fff, URZ, 0xc0, !UPT ;  /* 0x00003fff25257892 */ /* 0x000fe2000f8ec03f */
[----:B------:R-:W3:Y:S03]  /*cd50*/  S2R R11, SR_TID.X ;  /* 0x00000000000b7919 */ /* 0x000ee60000002100 */
[----:B------:R-:W-:-:S04]  /*cd60*/  ULOP3.LUT UR4, UR37, 0x3000000, URZ, 0xfc, !UPT ;  /* 0x0300000025047892 */ /* 0x000fc8000f8efc3f */
[----:B------:R-:W-:Y:S02]  /*cd70*/  UIMAD UR4, UR36, 0x900, UR4 ;  /* 0x00000900240478a4 */ /* 0x000fe4000f8e0204 */
[----:B------:R-:W-:Y:S02]  /*cd80*/  UIADD3 UR36, UR36, 0x1, URZ ;  /* 0x0000000124247890 */ /* 0x000fe4000fffe03f */
[----:B------:R-:W-:Y:S02]  /*cd90*/  UIADD3 UR8, UR8, 0x1, URZ ;  /* 0x0000000108087890 */ /* 0x000fe4000fffe03f */
[----:B------:R-:W-:Y:S01]  /*cda0*/  UISETP.NE.AND UP0, UPT, UR36, 0x2, UPT ;  /* 0x000000022400788c */ /* 0x000fe2000bf05270 */
[----:B------:R-:W-:Y:S02]  /*cdb0*/  UMOV UR6, UR4 ;  /* 0x0000000400067c82 */ /* 0x000fe40008000000 */
[----:B------:R-:W-:Y:S01]  /*cdc0*/  HGMMA.64x192x16.F32 R24, R188, gdesc[UR4].tnspB, R24, gsb0 ;  /* 0x42e00004bc187df0 */ /* 0x000fe20008000818 */
[----:B------:R-:W-:Y:S01]  /*cdd0*/  UIADD3 UR6, UR4, 0x80, URZ ;  /* 0x0000008004067890 */ /* 0x000fe2000fffe03f */
[----:B--2---:R-:W-:Y:S01]  /*cde0*/  FADD.FTZ R6, R3, R12 ;  /* 0x0000000c03067221 */ /* 0x004fe20000010000 */
[----:B------:R-:W-:Y:S01]  /*cdf0*/  UMOV UR7, 0x40000040 ;  /* 0x4000004000077882 */ /* 0x000fe20000000000 */
[----:B------:R-:W-:-:S02]  /*ce00*/  IMAD.U32 R197, RZ, RZ, UR8 ;  /* 0x00000008ffc57e24 */ /* 0x000fc4000f8e00ff */
[----:B-1----:R-:W-:Y:S01]  /*ce10*/  FADD.FTZ R2, R2, R13 ;  /* 0x0000000d02027221 */ /* 0x002fe20000010000 */
[----:B------:R-:W-:Y:S01]  /*ce20*/  IMAD.U32 R13, RZ, RZ, UR5 ;  /* 0x00000005ff0d7e24 */ /* 0x000fe2000f8e00ff */
[----:B------:R-:W1:Y:S01]  /*ce30*/  SHFL.BFLY PT, R7, R6, 0x1, 0x1f ;  /* 0x0c201f0006077f89 */ /* 0x000e6200000e0000 */
[----:B------:R-:W-:-:S03]  /*ce40*/  USEL UR36, UR36, URZ, UP0 ;  /* 0x0000003f24247287 */ /* 0x000fc60008000000 */
[----:B------:R-:W2:Y:S01]  /*ce50*/  SHFL.BFLY PT, R3, R2, 0x1, 0x1f ;  /* 0x0c201f0002037f89 */ /* 0x000ea200000e0000 */
[----:B---3--:R-:W-:Y:S01]  /*ce60*/  LOP3.LUT P2, RZ, R11, 0x7f, RZ, 0xc0, !PT ;  /* 0x0000007f0bff7812 */ /* 0x008fe2000784c0ff */
[----:B-1----:R-:W-:Y:S01]  /*ce70*/  FADD.FTZ R15, R6, R7 ;  /* 0x00000007060f7221 */ /* 0x002fe20000010000 */
[----:B--2---:R-:W-:-:S04]  /*ce80*/  FADD.FTZ R14, R2, R3 ;  /* 0x00000003020e7221 */ /* 0x004fc80000010000 */
[----:B------:R-:W-:Y:S01]  /*ce90*/  FSETP.NE.FTZ.AND P1, PT, R15, RZ, PT ;  /* 0x000000ff0f00720b */ /* 0x000fe20003f35000 */
[----:B------:R-:W-:Y:S02]  /*cea0*/  IMAD.MOV.U32 R3, RZ, RZ, -0x800000 ;  /* 0xff800000ff037424 */ /* 0x000fe400078e00ff */
[----:B------:R-:W-:Y:S01]  /*ceb0*/  IMAD.MOV.U32 R2, RZ, RZ, -0x800000 ;  /* 0xff800000ff027424 */ /* 0x000fe200078e00ff */
[----:B------:R-:W-:-:S09]  /*cec0*/  FSETP.NE.FTZ.AND P0, PT, R14, RZ, PT ;  /* 0x000000ff0e00720b */ /* 0x000fd20003f15000 */
[----:B------:R-:W1:Y:S01]  /*ced0*/  @P1 MUFU.LG2 R10, R15 ;  /* 0x0000000f000a1308 */ /* 0x000e620000000c00 */
[----:B------:R-:W-:-:S03]  /*cee0*/  @P1 FMUL.FTZ R12, R0, 0.69314718246459960938 ;  /* 0x3f317218000c1820 */ /* 0x000fc60000410000 */
[----:B------:R-:W-:Y:S01]  /*cef0*/  @P0 FMUL.FTZ R6, R0, 0.69314718246459960938 ;  /* 0x3f31721800060820 */ /* 0x000fe20000410000 */
[----:B------:R-:W-:-:S03]  /*cf00*/  @!P2 VIADD R0, R13, 0x30860 ;  /* 0x000308600d00a836 */ /* 0x000fc60000000000 */
[----:B------:R-:W2:Y:S08]  /*cf10*/  @P0 MUFU.LG2 R7, R14 ;  /* 0x0000000e00070308 */ /* 0x000eb00000000c00 */
[----:B------:R-:W3:Y:S01]  /*cf20*/  @P0 MUFU.RCP R8, R14 ;  /* 0x0000000e00080308 */ /* 0x000ee20000001000 */
[----:B-1----:R-:W-:-:S04]  /*cf30*/  @P1 FMUL.FTZ R11, R10, 0.69314718246459960938 ;  /* 0x3f3172180a0b1820 */ /* 0x002fc80000410000 */
[----:B------:R-:W-:Y:S01]  /*cf40*/  @P1 FFMA.FTZ R3, R12, R4, R11 ;  /* 0x000000040c031223 */ /* 0x000fe2000001000b */
[----:B------:R-:W-:Y:S02]  /*cf50*/  @!P2 PRMT R4, RZ, 0x654, R0 ;  /* 0x00000654ff04a816 */ /* 0x000fe40000000000 */
[----:B------:R-:W1:Y:S01]  /*cf60*/  @P1 MUFU.RCP R9, R15 ;  /* 0x0000000f00091308 */ /* 0x000e620000001000 */
[----:B--2---:R-:W-:-:S04]  /*cf70*/  @P0 FMUL.FTZ R7, R7, 0.69314718246459960938 ;  /* 0x3f31721807070820 */ /* 0x004fc80000410000 */
[----:B------:R-:W-:Y:S01]  /*cf80*/  @P0 FFMA.FTZ R2, R6, R5, R7 ;  /* 0x0000000506020223 */ /* 0x000fe20000010007 */
[----:B------:R-:W-:Y:S01]  /*cf90*/  PLOP3.LUT P0, PT, PT, PT, PT, 0x8, 0x0 ;  /* 0x000000000000781c */ /* 0x000fe20003f0e170 */
        /* <DEDUP_REMOVED lines=21> */
[----:B------:R-:W-:-:S04]  /*d0f0*/  USEL UR4, URZ, 0x1, UP0 ;  /* 0x000000013f047887 */ /* 0x000fc80008000000 */
[----:B------:R-:W-:Y:S01]  /*d100*/  ULOP3.LUT UR46, UR46, UR4, URZ, 0x3c, !UPT ;  /* 0x000000042e2e7292 */ /* 0x000fe2000f8e3c3f */
[----:B------:R-:W-:Y:S02]  /*d110*/  WARPGROUP.DEPBAR.LE gsb0, 0x0 ;  /* 0x00008000000079c5 */ /* 0x000fe40000010000 */
[----:B------:R-:W-:-:S10]  /*d120*/  WARPGROUP.ARRIVE ;  /* 0x00000000000079c5 */ /* 0x000fd40000000000 */
[----:B------:R-:W-:Y:S03]  /*d130*/  HGMMA.64x192x16.F32 R24, R168, gdesc[UR4].tnspB, R24, gsb0 ;  /* 0x42e00004a8187df0 */ /* 0x000fe60008000818 */
[----:B------:R-:W-:Y:S02]  /*d140*/  WARPGROUP.DEPBAR.LE gsb0, 0x0 ;  /* 0x00008000000079c5 */ /* 0x000fe40000010000 */
[----:B------:R2:W-:Y:S01]  /*d150*/  @!P2 SYNCS.ARRIVE.TRANS64.RED.A1T0 RZ, [R4+URZ], RZ ;  /* 0x000000ff04ffa9a7 */ /* 0x0005e2000810043f */
[-C--:B---3--:R-:W-:Y:S01]  /*d160*/  FMUL.FTZ R0, R32, R8.reuse ;  /* 0x0000000820007220 */ /* 0x088fe20000410000 */
        /* <DEDUP_REMOVED lines=94> */
[----:B--2---:R-:W-:-:S07]  /*d750*/  FMUL.FTZ R119, R119, R9 ;  /* 0x0000000977777220 */ /* 0x004fce0000410000 */
.L_x_3725:
        /* <DEDUP_REMOVED lines=8> */
[----:B------:R-:W-:Y:S01]  /*d7e0*/  IADD3 R13, P4, R18, 0x60, RZ ;  /* 0x00000060120d7810 */ /* 0x000fe20007f9e0ff */
[----:B------:R-:W-:Y:S01]  /*d7f0*/  VIADD R129, R200, UR42 ;  /* 0x0000002ac8817c36 */ /* 0x000fe20008000000 */
[C---:B------:R-:W-:Y:S01]  /*d800*/  IADD3 R21, P5, R18.reuse, 0x4020, RZ ;  /* 0x0000402012157810 */ /* 0x040fe20007fbe0ff */
[----:B------:R-:W-:Y:S01]  /*d810*/  ULDC UR10, c[0x0][0xa88] ;  /* 0x0002a200000a7ab9 */ /* 0x000fe20000000800 */
[----:B------:R-:W-:Y:S01]  /*d820*/  LOP3.LUT R12, R13, 0x380, RZ, 0xc0, !PT ;  /* 0x000003800d0c7812 */ /* 0x000fe200078ec0ff */
[----:B------:R-:W-:Y:S01]  /*d830*/  VIADD R4, R129, 0x8 ;  /* 0x0000000881047836 */ /* 0x000fe20000000000 */
[----:B------:R-:W-:Y:S01]  /*d840*/  IADD3 R9, P3, R18, 0x20, RZ ;  /* 0x0000002012097810 */ /* 0x000fe20007f7e0ff */
[----:B------:R-:W-:Y:S01]  /*d850*/  USHF.R.S32.HI UR5, URZ, 0x1f, UR43 ;  /* 0x0000001f3f057899 */ /* 0x000fe2000801142b */
[----:B------:R-:W-:Y:S01]  /*d860*/  SHF.R.U64 R12, R12, 0x3, RZ ;  /* 0x000000030c0c7819 */ /* 0x000fe200000012ff */
[----:B------:R-:W-:Y:S01]  /*d870*/  ULDC.64 UR8, c[0x0][0xb70] ;  /* 0x0002dc0000087ab9 */ /* 0x000fe20000000a00 */
[----:B------:R-:W-:Y:S01]  /*d880*/  LOP3.LUT R5, R18, 0x380, RZ, 0xc0, !PT ;  /* 0x0000038012057812 */ /* 0x000fe200078ec0ff */
[----:B------:R-:W-:Y:S01]  /*d890*/  UIMAD UR5, UR5, UR8, URZ ;  /* 0x00000008050572a4 */ /* 0x000fe2000f8e023f */
[----:B------:R-:W-:Y:S01]  /*d8a0*/  LOP3.LUT R12, R12, R13, RZ, 0x3c, !PT ;  /* 0x0000000d0c0c7212 */ /* 0x000fe200078e3cff */
[----:B------:R-:W-:Y:S01]  /*d8b0*/  IMAD.X R13, RZ, RZ, R19, P4 ;  /* 0x000000ffff0d7224 */ /* 0x000fe200020e0613 */
[----:B------:R-:W-:Y:S01]  /*d8c0*/  LOP3.LUT R20, R21, 0x380, RZ, 0xc0, !PT ;  /* 0x0000038015147812 */ /* 0x000fe200078ec0ff */
[----:B------:R-:W-:Y:S01]  /*d8d0*/  UIMAD.WIDE.U32 UR6, UR43, UR8, URZ ;  /* 0x000000082b0672a5 */ /* 0x000fe2000f8e003f */
[C---:B------:R-:W-:Y:S01]  /*d8e0*/  IADD3 R17, P4, R18.reuse, 0x8000, RZ ;  /* 0x0000800012117810 */ /* 0x040fe20007f9e0ff */
[----:B------:R-:W-:Y:S01]  /*d8f0*/  UIMAD UR5, UR43, UR9, UR5 ;  /* 0x000000092b0572a4 */ /* 0x000fe2000f8e0205 */
[----:B------:R-:W-:-:S02]  /*d900*/  IADD3 R11, P2, R18, 0x40, RZ ;  /* 0x00000040120b7810 */ /* 0x000fc40007f5e0ff */
[----:B------:R-:W-:Y:S01]  /*d910*/  LOP3.LUT R8, R9, 0x380, RZ, 0xc0, !PT ;  /* 0x0000038009087812 */ /* 0x000fe200078ec0ff */
[----:B------:R-:W-:Y:S01]  /*d920*/  UIADD3 UR5, UR7, UR5, URZ ;  /* 0x0000000507057290 */ /* 0x000fe2000fffe03f */
[----:B------:R-:W-:Y:S02]  /*d930*/  LOP3.LUT P0, RZ, R199, 0x3, RZ, 0xc0, !PT ;  /* 0x00000003c7ff7812 */ /* 0x000fe4000780c0ff */
[----:B------:R-:W-:Y:S02]  /*d940*/  IADD3 R15, P6, R18, 0x4000, RZ ;  /* 0x00004000120f7810 */ /* 0x000fe40007fde0ff */
[----:B------:R-:W-:Y:S02]  /*d950*/  SHF.R.U64 R5, R5, 0x3, RZ ;  /* 0x0000000305057819 */ /* 0x000fe400000012ff */
[----:B------:R-:W-:Y:S02]  /*d960*/  SHF.R.U64 R20, R20, 0x3, RZ ;  /* 0x0000000314147819 */ /* 0x000fe400000012ff */
[----:B------:R-:W-:-:S02]  /*d970*/  LOP3.LUT R28, R17, 0x380, RZ, 0xc0, !PT ;  /* 0x00000380111c7812 */ /* 0x000fc400078ec0ff */
[----:B------:R-:W-:Y:S02]  /*d980*/  LOP3.LUT R10, R11, 0x380, RZ, 0xc0, !PT ;  /* 0x000003800b0a7812 */ /* 0x000fe400078ec0ff */
[----:B------:R-:W-:Y:S02]  /*d990*/  SHF.R.U64 R8, R8, 0x3, RZ ;  /* 0x0000000308087819 */ /* 0x000fe400000012ff */
[----:B------:R-:W-:Y:S02]  /*d9a0*/  ISETP.GE.OR P1, PT, R4, UR10, P0 ;  /* 0x0000000a04007c0c */ /* 0x000fe40008726670 */
[----:B------:R-:W-:Y:S02]  /*d9b0*/  LOP3.LUT R14, R15, 0x380, RZ, 0xc0, !PT ;  /* 0x000003800f0e7812 */ /* 0x000fe400078ec0ff */
[----:B------:R-:W-:Y:S01]  /*d9c0*/  LOP3.LUT R4, R5, R18, RZ, 0x3c, !PT ;  /* 0x0000001205047212 */ /* 0x000fe200078e3cff */
[--C-:B------:R-:W-:Y:S01]  /*d9d0*/  IMAD.MOV.U32 R5, RZ, RZ, R19.reuse ;  /* 0x000000ffff057224 */ /* 0x100fe200078e0013 */
[----:B------:R-:W-:Y:S01]  /*d9e0*/  LOP3.LUT R20, R20, R21, RZ, 0x3c, !PT ;  /* 0x0000001514147212 */ /* 0x000fe200078e3cff */
[----:B------:R-:W-:Y:S01]  /*d9f0*/  IMAD.X R21, RZ, RZ, R19, P5 ;  /* 0x000000ffff157224 */ /* 0x000fe200028e0613 */
[----:B------:R-:W-:-:S02]  /*da00*/  SHF.R.U64 R28, R28, 0x3, RZ ;  /* 0x000000031c1c7819 */ /* 0x000fc400000012ff */
[----:B------:R-:W-:Y:S02]  /*da10*/  SHF.R.U64 R10, R10, 0x3, RZ ;  /* 0x000000030a0a7819 */ /* 0x000fe400000012ff */
[----:B------:R-:W-:Y:S01]  /*da20*/  LOP3.LUT R8, R8, R9, RZ, 0x3c, !PT ;  /* 0x0000000908087212 */ /* 0x000fe200078e3cff */
[----:B------:R-:W-:Y:S01]  /*da30*/  IMAD.X R9, RZ, RZ, R19, P3 ;  /* 0x000000ffff097224 */ /* 0x000fe200018e0613 */
[----:B------:R-:W-:Y:S02]  /*da40*/  SHF.R.U64 R14, R14, 0x3, RZ ;  /* 0x000000030e0e7819 */ /* 0x000fe400000012ff */
[C---:B------:R-:W-:Y:S02]  /*da50*/  IADD3 R25, P3, R18.reuse, 0x4040, RZ ;  /* 0x0000404012197810 */ /* 0x040fe40007f7e0ff */
[----:B------:R-:W-:Y:S02]  /*da60*/  IADD3 R74, P5, R18, 0x8040, RZ ;  /* 0x00008040124a7810 */ /* 0x000fe40007fbe0ff */
[----:B------:R-:W-:-:S02]  /*da70*/  LOP3.LUT R28, R28, R17, RZ, 0x3c, !PT ;  /* 0x000000111c1c7212 */ /* 0x000fc400078e3cff */
[----:B------:R-:W-:Y:S01]  /*da80*/  LOP3.LUT R10, R10, R11, RZ, 0x3c, !PT ;  /* 0x0000000b0a0a7212 */ /* 0x000fe200078e3cff */
[----:B------:R-:W-:Y:S01]  /*da90*/  IMAD.X R11, RZ, RZ, R19, P2 ;  /* 0x000000ffff0b7224 */ /* 0x000fe200010e0613 */
[----:B------:R-:W-:Y:S02]  /*daa0*/  MOV R17, R4 ;  /* 0x0000000400117202 */ /* 0x000fe40000000f00 */
[----:B------:R-:W-:Y:S02]  /*dab0*/  MOV R86, R20 ;  /* 0x0000001400567202 */ /* 0x000fe40000000f00 */
[----:B------:R-:W-:Y:S01]  /*dac0*/  LOP3.LUT R14, R14, R15, RZ, 0x3c, !PT ;  /* 0x0000000f0e0e7212 */ /* 0x000fe200078e3cff */
[----:B------:R-:W1:Y:S01]  /*dad0*/  LDC.64 R20, c[0x0][0xb78] ;  /* 0x0002de00ff147b82 */ /* 0x000e620000000a00 */
[----:B------:R-:W-:Y:S02]  /*dae0*/  F2FP.F16.F32.PACK_AB R4, R120, R7 ;  /* 0x000000077804723e */ /* 0x000fe400000000ff */
[----:B------:R-:W-:-:S02]  /*daf0*/  IADD3 R15, P2, R18, 0x4060, RZ ;  /* 0x00004060120f7810 */ /* 0x000fc40007f5e0ff */
[----:B------:R-:W-:Y:S02]  /*db00*/  LOP3.LUT R24, R25, 0x380, RZ, 0xc0, !PT ;  /* 0x0000038019187812 */ /* 0x000fe400078ec0ff */
[----:B------:R-:W-:Y:S02]  /*db10*/  LOP3.LUT R7, R74, 0x380, RZ, 0xc0, !PT ;  /* 0x000003804a077812 */ /* 0x000fe400078ec0ff */
[----:B------:R-:W-:Y:S02]  /*db20*/  F2FP.F16.F32.PACK_AB R6, R29, R6 ;  /* 0x000000061d06723e */ /* 0x000fe400000000ff */
[----:B------:R-:W-:Y:S02]  /*db30*/  LOP3.LUT R26, R15, 0x380, RZ, 0xc0, !PT ;  /* 0x000003800f1a7812 */ /* 0x000fe400078ec0ff */
[----:B------:R-:W-:Y:S02]  /*db40*/  SHF.R.U64 R24, R24, 0x3, RZ ;  /* 0x0000000318187819 */ /* 0x000fe400000012ff */
[----:B------:R-:W-:-:S02]  /*db50*/  SHF.R.U64 R29, R7, 0x3, RZ ;  /* 0x00000003071d7819 */ /* 0x000fc400000012ff */
[----:B------:R-:W-:Y:S01]  /*db60*/  F2FP.F16.F32.PACK_AB R7, R27, R30 ;  /* 0x0000001e1b07723e */ /* 0x000fe200000000ff */
[--C-:B------:R-:W-:Y:S01]  /*db70*/  IMAD.X R27, RZ, RZ, R19.reuse, P2 ;  /* 0x000000ffff1b7224 */ /* 0x100fe200010e0613 */
[----:B------:R-:W-:Y:S02]  /*db80*/  SHF.R.U64 R26, R26, 0x3, RZ ;  /* 0x000000031a1a7819 */ /* 0x000fe400000012ff */
[----:B------:R-:W-:Y:S01]  /*db90*/  LOP3.LUT R24, R24, R25, RZ, 0x3c, !PT ;  /* 0x0000001918187212 */ /* 0x000fe200078e3cff */
[--C-:B------:R-:W-:Y:S01]  /*dba0*/  IMAD.X R25, RZ, RZ, R19.reuse, P3 ;  /* 0x000000ffff197224 */ /* 0x100fe200018e0613 */
[----:B------:R-:W-:Y:S01]  /*dbb0*/  F2FP.F16.F32.PACK_AB R5, R32, R125 ;  /* 0x0000007d2005723e */ /* 0x000fe200000000ff */
[----:B------:R-:W-:Y:S01]  /*dbc0*/  BAR.SYNC.DEFER_BLOCKING 0x1, 0x100 ;  /* 0x0044000000007b1d */ /* 0x000fe20000010000 */
[----:B------:R-:W-:Y:S01]  /*dbd0*/  LOP3.LUT R30, R29, R74, RZ, 0x3c, !PT ;  /* 0x0000004a1d1e7212 */ /* 0x000fe200078e3cff */
[----:B------:R-:W-:Y:S01]  /*dbe0*/  IMAD.X R29, RZ, RZ, R19, P4 ;  /* 0x000000ffff1d7224 */ /* 0x000fe200020e0613 */
[----:B------:R-:W-:-:S02]  /*dbf0*/  IADD3 R75, P3, R18, 0x8060, RZ ;  /* 0x00008060124b7810 */ /* 0x000fc40007f7e0ff */
[----:B------:R-:W-:Y:S01]  /*dc00*/  LOP3.LUT R26, R26, R15, RZ, 0x3c, !PT ;  /* 0x0000000f1a1a7212 */ /* 0x000fe200078e3cff */
[----:B------:R-:W-:Y:S01]  /*dc10*/  IMAD.X R15, RZ, RZ, R19, P6 ;  /* 0x000000ffff0f7224 */ /* 0x000fe200030e0613 */
[----:B------:R-:W-:Y:S02]  /*dc20*/  IADD3 R35, P6, R18, 0x8020, RZ ;  /* 0x0000802012237810 */ /* 0x000fe40007fde0ff */
[----:B------:R-:W-:Y:S02]  /*dc30*/  LOP3.LUT R32, R75, 0x380, RZ, 0xc0, !PT ;  /* 0x000003804b207812 */ /* 0x000fe400078ec0ff */
[----:B------:R-:W-:Y:S02]  /*dc40*/  LOP3.LUT R34, R35, 0x380, RZ, 0xc0, !PT ;  /* 0x0000038023227812 */ /* 0x000fe400078ec0ff */
[----:B------:R-:W-:Y:S02]  /*dc50*/  SHF.R.U64 R32, R32, 0x3, RZ ;  /* 0x0000000320207819 */ /* 0x000fe400000012ff */
[----:B------:R-:W-:-:S02]  /*dc60*/  SHF.R.U64 R34, R34, 0x3, RZ ;  /* 0x0000000322227819 */ /* 0x000fc400000012ff */
[----:B------:R-:W-:Y:S02]  /*dc70*/  LOP3.LUT R32, R32, R75, RZ, 0x3c, !PT ;  /* 0x0000004b20207212 */ /* 0x000fe400078e3cff */
[----:B------:R-:W-:Y:S02]  /*dc80*/  MOV R127, R8 ;  /* 0x00000008007f7202 */ /* 0x000fe40000000f00 */
[----:B------:R-:W-:Y:S02]  /*dc90*/  MOV R125, R10 ;  /* 0x0000000a007d7202 */ /* 0x000fe40000000f00 */
[----:B------:R-:W-:Y:S01]  /*dca0*/  MOV R120, R12 ;  /* 0x0000000c00787202 */ /* 0x000fe20000000f00 */
[----:B------:R2:W-:Y:S01]  /*dcb0*/  STSM.16.M88.4 [R17], R4 ;  /* 0x0000000411007844 */ /* 0x0005e20000000200 */
[----:B------:R-:W-:Y:S02]  /*dcc0*/  MOV R87, R14 ;  /* 0x0000000e00577202 */ /* 0x000fe40000000f00 */
[----:B------:R-:W-:-:S02]  /*dcd0*/  F2FP.F16.F32.PACK_AB R8, R41, R40 ;  /* 0x000000282908723e */ /* 0x000fc400000000ff */
[----:B------:R-:W-:Y:S02]  /*dce0*/  F2FP.F16.F32.PACK_AB R9, R122, R121 ;  /* 0x000000797a09723e */ /* 0x000fe400000000ff */
[----:B------:R-:W-:Y:S02]  /*dcf0*/  F2FP.F16.F32.PACK_AB R10, R45, R44 ;  /* 0x0000002c2d0a723e */ /* 0x000fe400000000ff */
[----:B------:R-:W-:Y:S02]  /*dd00*/  F2FP.F16.F32.PACK_AB R11, R47, R46 ;  /* 0x0000002e2f0b723e */ /* 0x000fe400000000ff */
[----:B------:R-:W-:Y:S01]  /*dd10*/  LOP3.LUT R34, R34, R35, RZ, 0x3c, !PT ;  /* 0x0000002322227212 */ /* 0x000fe200078e3cff */
[----:B------:R-:W-:Y:S01]  /*dd20*/  IMAD.X R35, RZ, RZ, R19, P6 ;  /* 0x000000ffff237224 */ /* 0x000fe200030e0613 */
[----:B------:R-:W-:Y:S02]  /*dd30*/  MOV R75, R24 ;  /* 0x00000018004b7202 */ /* 0x000fe40000000f00 */
[----:B------:R-:W-:-:S02]  /*dd40*/  MOV R74, R26 ;  /* 0x0000001a004a7202 */ /* 0x000fc40000000f00 */
[----:B--2---:R-:W-:Y:S01]  /*dd50*/  MOV R17, R28 ;  /* 0x0000001c00117202 */ /* 0x004fe20000000f00 */
[----:B------:R-:W-:Y:S01]  /*dd60*/  IMAD.U32 R29, RZ, RZ, UR7 ;  /* 0x00000007ff1d7e24 */ /* 0x000fe2000f8e00ff */
[----:B------:R-:W-:Y:S01]  /*dd70*/  F2FP.F16.F32.PACK_AB R7, R124, R31 ;  /* 0x0000001f7c07723e */ /* 0x000fe200000000ff */
[----:B------:R-:W-:Y:S01]  /*dd80*/  IMAD.U32 R29, RZ, RZ, UR5 ;  /* 0x00000005ff1d7e24 */ /* 0x000fe2000f8e00ff */
[----:B------:R-:W-:Y:S01]  /*dd90*/  USHF.R.S32.HI UR5, URZ, 0x1f, UR44 ;  /* 0x0000001f3f057899 */ /* 0x000fe2000801142c */
[--C-:B------:R-:W-:Y:S01]  /*dda0*/  IMAD.X R31, RZ, RZ, R19.reuse, P5 ;  /* 0x000000ffff1f7224 */ /* 0x100fe200028e0613 */
[----:B------:R-:W-:Y:S01]  /*ddb0*/  F2FP.F16.F32.PACK_AB R4, R33, R0 ;  /* 0x000000002104723e */ /* 0x000fe200000000ff */
[----:B------:R-:W-:Y:S01]  /*ddc0*/  IMAD.X R33, RZ, RZ, R19, P3 ;  /* 0x000000ffff217224 */ /* 0x000fe200018e0613 */
[----:B------:R-:W-:Y:S01]  /*ddd0*/  F2FP.F16.F32.PACK_AB R5, R126, R123 ;  /* 0x0000007b7e05723e */ /* 0x000fe200000000ff */
[----:B------:R-:W-:Y:S01]  /*dde0*/  IMAD.U32 R28, RZ, RZ, UR6 ;  /* 0x00000006ff1c7e24 */ /* 0x000fe2000f8e00ff */
[----:B------:R-:W-:Y:S01]  /*ddf0*/  F2FP.F16.F32.PACK_AB R6, R37, R36 ;  /* 0x000000242506723e */ /* 0x000fe200000000ff */
[----:B------:R-:W-:Y:S01]  /*de00*/  ULDC.64 UR6, c[0x0][0xb40] ;  /* 0x0002d00000067ab9 */ /* 0x000fe20000000a00 */
[----:B------:R-:W-:Y:S01]  /*de10*/  MOV R0, R30 ;  /* 0x0000001e00007202 */ /* 0x000fe20000000f00 */
[C---:B-1----:R-:W-:Y:S01]  /*de20*/  IMAD R30, R20.reuse, UR5, RZ ;  /* 0x00000005141e7c24 */ /* 0x042fe2000f8e02ff */
[----:B------:R-:W-:Y:S01]  /*de30*/  MOV R32, R32 ;  /* 0x0000002000207202 */ /* 0x000fe20000000f00 */
[----:B------:R1:W-:Y:S01]  /*de40*/  STSM.16.M88.4 [R127], R4 ;  /* 0x000000047f007844 */ /* 0x0003e20000000200 */
[----:B------:R-:W-:Y:S01]  /*de50*/  F2FP.F16.F32.PACK_AB R12, R49, R48 ;  /* 0x00000030310c723e */ /* 0x000fe200000000ff */
[----:B------:R-:W-:Y:S01]  /*de60*/  IMAD R33, R21, UR44, R30 ;  /* 0x0000002c15217c24 */ /* 0x000fe2000f8e021e */
[----:B------:R-:W-:Y:S01]  /*de70*/  F2FP.F16.F32.PACK_AB R13, R51, R50 ;  /* 0x00000032330d723e */ /* 0x000fe200000000ff */
[----:B------:R-:W-:Y:S01]  /*de80*/  IMAD.WIDE.U32 R20, R20, UR44, R28 ;  /* 0x0000002c14147c25 */ /* 0x000fe2000f8e001c */
[----:B------:R-:W-:Y:S01]  /*de90*/  F2FP.F16.F32.PACK_AB R14, R53, R52 ;  /* 0x00000034350e723e */ /* 0x000fe200000000ff */
[----:B------:R-:W-:Y:S01]  /*dea0*/  STSM.16.M88.4 [R125], R8 ;  /* 0x000000087d007844 */ /* 0x000fe20000000200 */
[----:B------:R-:W-:-:S02]  /*deb0*/  F2FP.F16.F32.PACK_AB R15, R55, R54 ;  /* 0x00000036370f723e */ /* 0x000fc400000000ff */
[----:B------:R-:W-:Y:S02]  /*dec0*/  F2FP.F16.F32.PACK_AB R24, R57, R56 ;  /* 0x000000383918723e */ /* 0x000fe400000000ff */
[----:B------:R-:W-:Y:S01]  /*ded0*/  F2FP.F16.F32.PACK_AB R25, R59, R58 ;  /* 0x0000003a3b19723e */ /* 0x000fe200000000ff */
[----:B------:R-:W-:Y:S01]  /*dee0*/  STSM.16.M88.4 [R120], R12 ;  /* 0x0000000c78007844 */ /* 0x000fe20000000200 */
[----:B------:R-:W-:Y:S02]  /*def0*/  F2FP.F16.F32.PACK_AB R26, R61, R60 ;  /* 0x0000003c3d1a723e */ /* 0x000fe400000000ff */
[----:B------:R-:W-:Y:S02]  /*df00*/  F2FP.F16.F32.PACK_AB R27, R63, R62 ;  /* 0x0000003e3f1b723e */ /* 0x000fe400000000ff */
[----:B-1----:R-:W-:Y:S02]  /*df10*/  F2FP.F16.F32.PACK_AB R4, R65, R64 ;  /* 0x000000404104723e */ /* 0x002fe400000000ff */
        /* <DEDUP_REMOVED lines=35> */
[----:B-1----:R-:W-:Y:S02]  /*e150*/  SHF.R.S32.HI R5, RZ, 0x1f, R129 ;  /* 0x0000001fff057819 */ /* 0x002fe40000011481 */
[C---:B------:R-:W-:Y:S01]  /*e160*/  IADD3 R6, P2, R129.reuse, R20, RZ ;  /* 0x0000001481067210 */ /* 0x040fe20007f5e0ff */
[----:B------:R-:W-:Y:S01]  /*e170*/  STSM.16.M88.4 [R32], R112 ;  /* 0x0000007020007844 */ /* 0x000fe20000000200 */
[----:B------:R-:W-:Y:S02]  /*e180*/  ISETP.GE.OR P0, PT, R129, UR10, P0 ;  /* 0x0000000a81007c0c */ /* 0x000fe40008706670 */
[----:B------:R-:W-:Y:S01]  /*e190*/  IADD3.X R5, R5, R21, R33, P2, !PT ;  /* 0x0000001505057210 */ /* 0x000fe200017fe421 */
[----:B------:R-:W-:Y:S01]  /*e1a0*/  @!PT LDS RZ, [RZ] ;  /* 0x00000000fffff984 */ /* 0x000fe20000000800 */
[----:B------:R-:W-:Y:S01]  /*e1b0*/  @!PT LDS RZ, [RZ] ;  /* 0x00000000fffff984 */ /* 0x000fe20000000800 */
[----:B------:R-:W-:Y:S01]  /*e1c0*/  @!PT LDS RZ, [RZ] ;  /* 0x00000000fffff984 */ /* 0x000fe20000000800 */
[----:B------:R-:W-:Y:S01]  /*e1d0*/  @!PT LDS RZ, [RZ] ;  /* 0x00000000fffff984 */ /* 0x000fe20000000800 */
[----:B------:R1:W-:Y:S06]  /*e1e0*/  MEMBAR.ALL.CTA ;  /* 0x0000000000007992 */ /* 0x0003ec0000008000 */
[----:B-1----:R-:W1:Y:S02]  /*e1f0*/  FENCE.VIEW.ASYNC.S ;  /* 0x00000000000073c6 */ /* 0x002e640000000000 */
[----:B-1----:R-:W-:Y:S06]  /*e200*/  BAR.ARV 0x1, 0x120 ;  /* 0x0044800000007b1d */ /* 0x002fec0000002000 */
[----:B------:R-:W-:-:S04]  /*e210*/  LEA R4, P2, R6, UR6, 0x2 ;  /* 0x0000000606047c11 */ /* 0x000fc8000f8410ff */
[----:B------:R-:W-:Y:S02]  /*e220*/  LEA.HI.X R5, R6, UR7, R5, 0x2, P2 ;  /* 0x0000000706057c11 */ /* 0x000fe400090f1405 */
[----:B------:R-:W1:Y:S04]  /*e230*/  SHFL.IDX PT, R6, R202, RZ, 0x1f ;  /* 0x00001fffca067589 */ /* 0x000e6800000e0000 */
        /* <DEDUP_REMOVED lines=16> */
[----:B------:R-:W-:-:S05]  /*e340*/  UMOV UR8, 0x40 ;  /* 0x0000004000087882 */ /* 0x000fca0000000000 */
        /* <DEDUP_REMOVED lines=13> */
.L_x_3799:
[----:B------:R-:W-:Y:S05]  /*e420*/  BSYNC B0 ;  /* 0x0000000000007941 */ /* 0x000fea0003800000 */
.L_x_3798:
[----:B------:R-:W-:Y:S05]  /*e430*/  BRA `(.L_x_3797) ;  /* 0x00000008004c7947 */ /* 0x000fea0003800000 */
.L_x_3796:
[----:B------:R-:W1:Y:S01]  /*e440*/  LDC R12, c[0x0][0xdac] ;  /* 0x00036b00ff0c7b82 */ /* 0x000e620000000800 */
[----:B------:R-:W-:Y:S01]  /*e450*/  ISETP.GT.AND P0, PT, R204, 0x7f, PT ;  /* 0x0000007fcc00780c */ /* 0x000fe20003f04270 */
[----:B------:R-:W-:Y:S01]  /*e460*/  USHF.R.S32.HI UR6, URZ, 0x1f, UR43 ;  /* 0x0000001f3f067899 */ /* 0x000fe2000801142b */
[----:B------:R-:W-:Y:S01]  /*e470*/  BSSY B0, `(.L_x_3800) ;  /* 0x000001b000007945 */ /* 0x000fe20003800000 */
[----:B------:R-:W-:Y:S01]  /*e480*/  USHF.R.S32.HI UR7, URZ, 0x1f, UR44 ;  /* 0x0000001f3f077899 */ /* 0x000fe2000801142c */
[----:B------:R-:W-:-:S03]  /*e490*/  SHF.R.S32.HI R23, RZ, 0x1f, R22 ;  /* 0x0000001fff177819 */ /* 0x000fc60000011416 */
[----:B------:R-:W2:Y:S08]  /*e4a0*/  LDC.64 R6, c[0x0][0xae0] ;  /* 0x0002b800ff067b82 */ /* 0x000eb00000000a00 */
[----:B------:R-:W3:Y:S01]  /*e4b0*/  LDC.64 R8, c[0x0][0xae8] ;  /* 0x0002ba00ff087b82 */ /* 0x000ee20000000a00 */
[----:B------:R-:W-:Y:S05]  /*e4c0*/  @P0 BRA `(.L_x_3801) ;  /* 0x0000000000540947 */ /* 0x000fea0003800000 */
[----:B------:R-:W4:Y:S01]  /*e4d0*/  S2R R0, SR_TID.X ;  /* 0x0000000000007919 */ /* 0x000f220000002100 */
[----:B------:R-:W-:Y:S01]  /*e4e0*/  ULDC UR5, c[0x0][0xa88] ;  /* 0x0002a20000057ab9 */ /* 0x000fe20000000800 */
[----:B----4-:R-:W-:-:S04]  /*e4f0*/  IADD3 R2, R198, -0x80, R0 ;  /* 0xffffff80c6027810 */ /* 0x010fc80007ffe000 */
[----:B------:R-:W-:-:S13]  /*e500*/  ISETP.GE.AND P0, PT, R2, UR5, PT ;  /* 0x0000000502007c0c */ /* 0x000fda000bf06270 */
[----:B------:R-:W-:Y:S05]  /*e510*/  @P0 BRA `(.L_x_3801) ;  /* 0x0000000000400947 */ /* 0x000fea0003800000 */
[----:B------:R-:W4:Y:S01]  /*e520*/  LDC.64 R4, c[0x0][0xb70] ;  /* 0x0002dc00ff047b82 */ /* 0x000f220000000a00 */
[----:B------:R-:W-:Y:S01]  /*e530*/  SHF.R.S32.HI R3, RZ, 0x1f, R2 ;  /* 0x0000001fff037819 */ /* 0x000fe20000011402 */
[----:B------:R-:W-:-:S06]  /*e540*/  ULDC.64 UR8, c[0x0][0xb40] ;  /* 0x0002d00000087ab9 */ /* 0x000fcc0000000a00 */
[----:B------:R-:W5:Y:S01]  /*e550*/  LDC.64 R10, c[0x0][0xb78] ;  /* 0x0002de00ff0a7b82 */ /* 0x000f620000000a00 */
[C---:B----4-:R-:W-:Y:S02]  /*e560*/  IMAD R0, R4.reuse, UR6, RZ ;  /* 0x0000000604007c24 */ /* 0x050fe4000f8e02ff */
[----:B------:R-:W-:-:S04]  /*e570*/  IMAD.WIDE.U32 R2, R4, UR43, R2 ;  /* 0x0000002b04027c25 */ /* 0x000fc8000f8e0002 */
[----:B------:R-:W-:Y:S02]  /*e580*/  IMAD R5, R5, UR43, R0 ;  /* 0x0000002b05057c24 */ /* 0x000fe4000f8e0200 */
[C---:B-----5:R-:W-:Y:S02]  /*e590*/  IMAD R0, R10.reuse, UR7, RZ ;  /* 0x000000070a007c24 */ /* 0x060fe4000f8e02ff */
        /* <DEDUP_REMOVED lines=8> */
.L_x_3801:
[----:B------:R-:W-:Y:S05]  /*e620*/  BSYNC B0 ;  /* 0x0000000000007941 */ /* 0x000fea0003800000 */
.L_x_3800:
[----:B------:R-:W-:Y:S01]  /*e630*/  R2UR UR8, R196 ;  /* 0x00000000c40872ca */ /* 0x000fe200000e0000 */
[----:B------:R-:W-:Y:S01]  /*e640*/  ULDC UR5, c[0x0][0xa88] ;  /* 0x0002a20000057ab9 */ /* 0x000fe20000000800 */
[C---:B--2---:R-:W-:Y:S01]  /*e650*/  IMAD R0, R6.reuse, UR6, RZ ;  /* 0x0000000606007c24 */ /* 0x044fe2000f8e02ff */
[----:B------:R-:W-:Y:S01]  /*e660*/  UIADD3 UR42, -UR42, UR5, URZ ;  /* 0x000000052a2a7290 */ /* 0x000fe2000fffe13f */
[----:B----4-:R-:W-:Y:S01]  /*e670*/  IMAD.WIDE.U32 R2, R6, UR43, R22 ;  /* 0x0000002b06027c25 */ /* 0x010fe2000f8e0016 */
[----:B------:R-:W-:Y:S01]  /*e680*/  SHF.R.S32.HI R195, RZ, 0x1f, R194 ;  /* 0x0000001fffc37819 */ /* 0x000fe200000114c2 */
[----:B------:R-:W-:Y:S02]  /*e690*/  BSSY B0, `(.L_x_3802) ;  /* 0x0000025000007945 */ /* 0x000fe40003800000 */
[----:B------:R-:W-:Y:S01]  /*e6a0*/  IMAD R5, R7, UR43, R0 ;  /* 0x0000002b07057c24 */ /* 0x000fe2000f8e0200 */
[C---:B------:R-:W-:Y:S01]  /*e6b0*/  ISETP.GE.AND P3, PT, R194.reuse, UR42, PT ;  /* 0x0000002ac2007c0c */ /* 0x040fe2000bf66270 */
[----:B------:R-:W-:-:S02]  /*e6c0*/  VIADD R0, R194, 0x40 ;  /* 0x00000040c2007836 */ /* 0x000fc40000000000 */
[----:B------:R-:W-:Y:S01]  /*e6d0*/  VIADD R4, R194, 0x20 ;  /* 0x00000020c2047836 */ /* 0x000fe20000000000 */
[----:B------:R-:W-:Y:S01]  /*e6e0*/  ULOP3.LUT UR5, URZ, UR8, URZ, 0x33, !UPT ;  /* 0x000000083f057292 */ /* 0x000fe2000f8e333f */
[----:B------:R-:W-:Y:S01]  /*e6f0*/  IMAD.IADD R3, R3, 0x1, R5 ;  /* 0x0000000103037824 */ /* 0x000fe200078e0205 */
[----:B------:R-:W-:Y:S01]  /*e700*/  ISETP.GE.AND P1, PT, R0, UR42, PT ;  /* 0x0000002a00007c0c */ /* 0x000fe2000bf26270 */
[----:B---3--:R-:W-:Y:S01]  /*e710*/  IMAD R0, R8, UR7, RZ ;  /* 0x0000000708007c24 */ /* 0x008fe2000f8e02ff */
[----:B------:R-:W-:Y:S01]  /*e720*/  ISETP.GE.AND P0, PT, R4, UR42, PT ;  /* 0x0000002a04007c0c */ /* 0x000fe2000bf06270 */
[----:B------:R-:W-:Y:S02]  /*e730*/  VIADD R4, R194, 0x60 ;  /* 0x00000060c2047836 */ /* 0x000fe40000000000 */
[----:B------:R-:W-:Y:S02]  /*e740*/  IMAD R9, R9, UR44, R0 ;  /* 0x0000002c09097c24 */ /* 0x000fe4000f8e0200 */
[----:B-1----:R-:W-:Y:S01]  /*e750*/  VIADD R5, R12, UR5 ;  /* 0x000000050c057c36 */ /* 0x002fe20008000000 */
[----:B------:R-:W-:Y:S01]  /*e760*/  ISETP.GE.AND P2, PT, R4, UR42, PT ;  /* 0x0000002a04007c0c */ /* 0x000fe2000bf46270 */
[----:B------:R-:W-:-:S04]  /*e770*/  IMAD.WIDE.U32 R6, R8, UR44, R2 ;  /* 0x0000002c08067c25 */ /* 0x000fc8000f8e0002 */
[----:B------:R-:W-:-:S04]  /*e780*/  IMAD.WIDE R4, R5, 0x80, R194 ;  /* 0x0000008005047825 */ /* 0x000fc800078e02c2 */
[----:B------:R-:W-:Y:S01]  /*e790*/  IMAD.IADD R11, R7, 0x1, R9 ;  /* 0x00000001070b7824 */ /* 0x000fe200078e0209 */
        /* <DEDUP_REMOVED lines=20> */
.L_x_3803:
[----:B------:R-:W-:Y:S05]  /*e8e0*/  BSYNC B0 ;  /* 0x0000000000007941 */ /* 0x000fea0003800000 */
.L_x_3802:
[----:B------:R-:W-:Y:S04]  /*e8f0*/  BSSY B0, `(.L_x_3804) ;  /* 0x0000017000007945 */ /* 0x000fe80003800000 */
[----:B------:R-:W-:Y:S05]  /*e900*/  @P0 BRA `(.L_x_3805) ;  /* 0x0000000000540947 */ /* 0x000fea0003800000 */
[----:B-1----:R-:W-:Y:S01]  /*e910*/  IADD3 R9, P0, R4, 0x20, RZ ;  /* 0x0000002004097810 */ /* 0x002fe20007f1e0ff */
        /* <DEDUP_REMOVED lines=20> */
.L_x_3805:
[----:B------:R-:W-:Y:S05]  /*ea60*/  BSYNC B0 ;  /* 0x0000000000007941 */ /* 0x000fea0003800000 */
.L_x_3804:
[----:B------:R-:W-:Y:S04]  /*ea70*/  BSSY B0, `(.L_x_3806) ;  /* 0x0000017000007945 */ /* 0x000fe80003800000 */
[----:B------:R-:W-:Y:S05]  /*ea80*/  @P1 BRA `(.L_x_3807) ;  /* 0x0000000000541947 */ /* 0x000fea0003800000 */
[----:B-12---:R-:W-:Y:S01]  /*ea90*/  IADD3 R9, P0, R4, 0x40, RZ ;  /* 0x0000004004097810 */ /* 0x006fe20007f1e0ff */
        /* <DEDUP_REMOVED lines=20> */
.L_x_3807:
[----:B------:R-:W-:Y:S05]  /*ebe0*/  BSYNC B0 ;  /* 0x0000000000007941 */ /* 0x000fea0003800000 */
.L_x_3806:
[----:B------:R-:W-:Y:S04]  /*ebf0*/  BSSY B0, `(.L_x_3797) ;  /* 0x0000017000007945 */ /* 0x000fe80003800000 */
        /* <DEDUP_REMOVED lines=22> */
.L_x_3808:
[----:B------:R-:W-:Y:S05]  /*ed60*/  BSYNC B0 ;  /* 0x0000000000007941 */ /* 0x000fea0003800000 */
.L_x_3797:
[----:B------:R-:W5:Y:S02]  /*ed70*/  LDC R0, c[0x0][0xda8] ;  /* 0x00036a00ff007b82 */ /* 0x000f640000000800 */
[----:B-----5:R-:W-:-:S13]  /*ed80*/  ISETP.LE.AND P0, PT, R0, UR4, PT ;  /* 0x0000000400007c0c */ /* 0x020fda000bf03270 */
[----:B------:R-:W-:Y:S05]  /*ed90*/  @!P0 BRA `(.L_x_3809) ;  /* 0xffffff2000148947 */ /* 0x000fea000383ffff */
[----:B------:R-:W-:Y:S05]  /*eda0*/  EXIT ;  /* 0x000000000000794d */ /* 0x000fea0003800000 */
.L_x_3715:
        /* <DEDUP_REMOVED lines=14> */
[----:B------:R-:W-:Y:S01]  /*ee90*/  ULDC UR48, c[0x0][0xc] ;  /* 0x0000030000307ab9 */ /* 0x000fe20000000800 */
[----:B------:R-:W-:Y:S01]  /*eea0*/  IMAD.MOV.U32 R17, RZ, RZ, 0x1 ;  /* 0x00000001ff117424 */ /* 0x000fe200078e00ff */
[----:B------:R-:W-:Y:S01]  /*eeb0*/  ULDC.64 UR44, c[0x0][0x198] ;  /* 0x00006600002c7ab9 */ /* 0x000fe20000000a00 */
[----:B------:R-:W-:Y:S01]  /*eec0*/  IMAD.MOV.U32 R16, RZ, RZ, RZ ;  /* 0x000000ffff107224 */ /* 0x000fe200078e00ff */
[----:B------:R-:W-:-:S06]  /*eed0*/  UMOV UR47, URZ ;  /* 0x0000003f002f7c82 */ /* 0x000fcc0008000000 */
.L_x_3864:
        /* <DEDUP_REMOVED lines=21> */
.L_x_3811:
[----:B------:R-:W-:Y:S01]  /*f030*/  ULDC UR9, c[0x0][0xdc4] ;  /* 0x0003710000097ab9 */ /* 0x000fe20000000800 */
[----:B------:R-:W-:Y:S01]  /*f040*/  UMOV UR6, UR7 ;  /* 0x0000000700067c82 */ /* 0x000fe20008000000 */
[----:B------:R-:W-:-:S11]  /*f050*/  UISETP.NE.AND UP0, UPT, UR9, 0x1, UPT ;  /* 0x000000010900788c */ /* 0x000fd6000bf05270 */
[----:B------:R-:W-:Y:S02]  /*f060*/  @UP0 ULDC.64 UR10, c[0x0][0xdc8] ;  /* 0x00037200000a0ab9 */ /* 0x000fe40000000a00 */
[----:B------:R-:W-:-:S04]  /*f070*/  UIMAD.WIDE.U32 UR4, UR7, UR10, URZ ;  /* 0x0000000a070472a5 */ /* 0x000fc8000f8e003f */
[----:B------:R-:W-:-:S04]  /*f080*/  @UP0 USHF.R.U32.HI UR6, URZ, UR11, UR5 ;  /* 0x0000000b3f060299 */ /* 0x000fc80008011605 */
[----:B------:R-:W-:-:S12]  /*f090*/  UIMAD UR4, UR6, UR9, URZ ;  /* 0x00000009060472a4 */ /* 0x000fd8000f8e023f */
.L_x_3812:
[----:B------:R-:W-:Y:S01]  /*f0a0*/  ULDC.64 UR12, c[0x0][0x3f8] ;  /* 0x0000fe00000c7ab9 */ /* 0x000fe20000000a00 */
[----:B------:R-:W-:Y:S02]  /*f0b0*/  UIADD3 UR9, UR7, -UR4, URZ ;  /* 0x8000000407097290 */ /* 0x000fe4000fffe03f */
[----:B------:R-:W-:Y:S02]  /*f0c0*/  UISETP.NE.U32.AND UP0, UPT, UR12, URZ, UPT ;  /* 0x0000003f0c00728c */ /* 0x000fe4000bf05070 */
[----:B------:R-:W-:Y:S01]  /*f0d0*/  ULOP3.LUT UR10, URZ, UR6, URZ, 0x33, !UPT ;  /* 0x000000063f0a7292 */ /* 0x000fe2000f8e333f */
[----:B------:R-:W-:Y:S01]  /*f0e0*/  ULDC UR12, c[0x0][0xdb8] ;  /* 0x00036e00000c7ab9 */ /* 0x000fe20000000800 */
[----:B------:R-:W-:Y:S01]  /*f0f0*/  ULDC.64 UR4, c[0x0][0x9e0] ;  /* 0x0002780000047ab9 */ /* 0x000fe20000000a00 */
[----:B------:R-:W-:Y:S02]  /*f100*/  UISETP.NE.AND UP1, UPT, UR12, 0x1, UPT ;  /* 0x000000010c00788c */ /* 0x000fe4000bf25270 */
[----:B------:R-:W-:Y:S01]  /*f110*/  UISETP.NE.AND.EX UP0, UPT, UR13, URZ, UPT, UP0 ;  /* 0x0000003f0d00728c */ /* 0x000fe2000bf05300 */
[----:B------:R-:W-:-:S02]  /*f120*/  ULDC UR11, c[0x0][0xdc4] ;  /* 0x00037100000b7ab9 */ /* 0x000fc40000000800 */
[----:B------:R-:W-:Y:S01]  /*f130*/  ULDC UR13, c[0x0][0xdac] ;  /* 0x00036b00000d7ab9 */ /* 0x000fe20000000800 */
[----:B------:R-:W-:Y:S02]  /*f140*/  UISETP.GE.AND UP2, UPT, UR5, 0x1, UPT ;  /* 0x000000010500788c */ /* 0x000fe4000bf46270 */
[----:B------:R-:W-:Y:S02]  /*f150*/  UIMAD UR11, UR8, UR11, UR9 ;  /* 0x0000000b080b72a4 */ /* 0x000fe4000f8e0209 */
[----:B------:R-:W-:Y:S01]  /*f160*/  UIADD3 UR10, UR10, UR13, URZ ;  /* 0x0000000d0a0a7290 */ /* 0x000fe2000fffe03f */
[----:B------:R-:W-:Y:S01]  /*f170*/  @UP1 ULDC UR8, c[0x0][0xdbc] ;  /* 0x00036f0000081ab9 */ /* 0x000fe20000000800 */
[----:B------:R-:W-:Y:S01]  /*f180*/  PLOP3.LUT P1, PT, PT, PT, UP2, 0x80, 0x0 ;  /* 0x000000000000781c */ /* 0x000fe20003f2f028 */
[----:B------:R-:W-:Y:S02]  /*f190*/  UIMAD.WIDE.U32 UR8, UR11, UR8, URZ ;  /* 0x000000080b0872a5 */ /* 0x000fe4000f8e003f */
[----:B------:R-:W-:Y:S01]  /*f1a0*/  USHF.L.U32 UR41, UR10, 0x7, URZ ;  /* 0x000000070a297899 */ /* 0x000fe2000800063f */
        /* <DEDUP_REMOVED lines=23> */
.L_x_3814:
[----:B------:R-:W-:-:S11]  /*f320*/  UISETP.NE.AND UP0, UPT, UR5, 0x1, UPT ;  /* 0x000000010500788c */ /* 0x000fd6000bf05270 */
[----:B------:R-:W-:Y:S02]  /*f330*/  @UP0 ULDC.64 UR12, c[0x0][0x9e8] ;  /* 0x00027a00000c0ab9 */ /* 0x000fe40000000a00 */
[----:B------:R-:W-:-:S04]  /*f340*/  UIMAD.WIDE.U32 UR8, UR10, UR12, URZ ;  /* 0x0000000c0a0872a5 */ /* 0x000fc8000f8e003f */
[----:B------:R-:W-:-:S12]  /*f350*/  @UP0 USHF.R.U32.HI UR10, URZ, UR13, UR9 ;  /* 0x0000000d3f0a0299 */ /* 0x000fd80008011609 */
.L_x_3815:
[----:B------:R-:W-:-:S04]  /*f360*/  UIMAD UR10, UR10, UR5, UR5 ;  /* 0x000000050a0a72a4 */ /* 0x000fc8000f8e0205 */
[----:B------:R-:W-:-:S04]  /*f370*/  UISETP.LT.AND UP0, UPT, UR4, UR10, UPT ;  /* 0x0000000a0400728c */ /* 0x000fc8000bf01270 */
[----:B------:R-:W-:-:S12]  /*f380*/  USEL UR4, UR4, UR10, UP0 ;  /* 0x0000000a04047287 */ /* 0x000fd80008000000 */
.L_x_3813:
[----:B------:R-:W-:Y:S02]  /*f390*/  UIMAD UR8, UR14, UR6, 0x5f ;  /* 0x0000005f0e0874a4 */ /* 0x000fe4000f8e0206 */
[----:B------:R-:W-:Y:S02]  /*f3a0*/  UIADD3 UR10, UR4, 0x5f, URZ ;  /* 0x0000005f040a7890 */ /* 0x000fe4000fffe03f */
[----:B------:R-:W-:Y:S02]  /*f3b0*/  UIMAD.WIDE UR8, UR8, 0x2aaaaaab, URZ ;  /* 0x2aaaaaab080878a5 */ /* 0x000fe4000f8e023f */
[----:B------:R-:W-:Y:S02]  /*f3c0*/  UIMAD.WIDE UR10, UR10, 0x2aaaaaab, URZ ;  /* 0x2aaaaaab0a0a78a5 */ /* 0x000fe4000f8e023f */
[----:B------:R-:W-:Y:S02]  /*f3d0*/  USHF.R.U32.HI UR8, URZ, 0x1f, UR9 ;  /* 0x0000001f3f087899 */ /* 0x000fe40008011609 */
[----:B------:R-:W-:-:S02]  /*f3e0*/  USHF.R.U32.HI UR4, URZ, 0x1f, UR11 ;  /* 0x0000001f3f047899 */ /* 0x000fc4000801160b */
[----:B------:R-:W-:Y:S02]  /*f3f0*/  UIADD3 UR7, UR41, -UR7, URZ ;  /* 0x8000000729077290 */ /* 0x000fe4000fffe03f */
[----:B------:R-:W-:Y:S02]  /*f400*/  ULEA.HI.SX32 UR9, UR9, UR8, 0x1c ;  /* 0x0000000809097291 */ /* 0x000fe4000f8fe23f */
[----:B------:R-:W-:Y:S02]  /*f410*/  ULEA.HI.SX32 UR4, UR11, UR4, 0x1c ;  /* 0x000000040b047291 */ /* 0x000fe4000f8fe23f */
[----:B------:R-:W-:Y:S02]  /*f420*/  UIMAD UR7, UR14, UR6, UR7 ;  /* 0x000000060e0772a4 */ /* 0x000fe4000f8e0207 */
[----:B------:R-:W-:Y:S01]  /*f430*/  UISETP.LT.AND UP0, UPT, UR9, UR4, UPT ;  /* 0x000000040900728c */ /* 0x000fe2000bf01270 */
[----:B------:R-:W-:Y:S02]  /*f440*/  ULDC UR8, c[0x0][0x9dc] ;  /* 0x0002770000087ab9 */ /* 0x000fe40000000800 */
[----:B------:R-:W-:-:S02]  /*f450*/  UIADD3 UR8, UR7, -UR8, URZ ;  /* 0x8000000807087290 */ /* 0x000fc4000fffe03f */
[----:B------:R-:W-:Y:S01]  /*f460*/  USEL UR46, UR9, UR4, UP0 ;  /* 0x00000004092e7287 */ /* 0x000fe20008000000 */
[----:B------:R-:W-:Y:S11]  /*f470*/  @!P1 BRA `(.L_x_3816) ;  /* 0x0000000000489947 */ /* 0x000ff60003800000 */
        /* <DEDUP_REMOVED lines=11> */
.L_x_3817:
[----:B------:R-:W-:-:S11]  /*f530*/  UISETP.NE.AND UP0, UPT, UR5, 0x1, UPT ;  /* 0x000000010500788c */ /* 0x000fd6000bf05270 */
[----:B------:R-:W-:Y:S02]  /*f540*/  @UP0 ULDC.64 UR10, c[0x0][0x9e8] ;  /* 0x00027a00000a0ab9 */ /* 0x000fe40000000a00 */
[----:B------:R-:W-:-:S04]  /*f550*/  UIMAD.WIDE.U32 UR6, UR4, UR10, URZ ;  /* 0x0000000a040672a5 */ /* 0x000fc8000f8e003f */
[----:B------:R-:W-:-:S12]  /*f560*/  @UP0 USHF.R.U32.HI UR4, URZ, UR11, UR7 ;  /* 0x0000000b3f040299 */ /* 0x000fd80008011607 */
.L_x_3818:
[----:B------:R-:W-:-:S04]  /*f570*/  UIMAD UR4, UR4, UR5, URZ ;  /* 0x00000005040472a4 */ /* 0x000fc8000f8e023f */
[----:B------:R-:W-:-:S04]  /*f580*/  UISETP.LT.AND UP0, UPT, UR8, UR4, UPT ;  /* 0x000000040800728c */ /* 0x000fc8000bf01270 */
[----:B------:R-:W-:-:S12]  /*f590*/  USEL UR8, UR8, UR4, !UP0 ;  /* 0x0000000408087287 */ /* 0x000fd8000c000000 */
.L_x_3816:
[----:B------:R-:W-:Y:S01]  /*f5a0*/  UIMAD.WIDE UR4, UR8, 0x2aaaaaab, URZ ;  /* 0x2aaaaaab080478a5 */ /* 0x000fe2000f8e023f */
[----:B------:R-:W-:Y:S03]  /*f5b0*/  BSSY B6, `(.L_x_3819) ;  /* 0x000028e000067945 */ /* 0x000fe60003800000 */
[----:B------:R-:W-:-:S04]  /*f5c0*/  USHF.R.U32.HI UR4, URZ, 0x1f, UR5 ;  /* 0x0000001f3f047899 */ /* 0x000fc80008011605 */
[----:B------:R-:W-:-:S04]  /*f5d0*/  ULEA.HI.SX32 UR4, UR5, UR4, 0x1c ;  /* 0x0000000405047291 */ /* 0x000fc8000f8fe23f */
        /* <DEDUP_REMOVED lines=23> */
.L_x_3820:
        /* <DEDUP_REMOVED lines=23> */
.L_x_3822:
        /* <DEDUP_REMOVED lines=20> */
.L_x_3824:
[----:B------:R1:W2:Y:S01]  /*fa00*/  LDC.64 R2, c[0x4][R18] ;  /* 0x0100000012027b82 */ /* 0x0002a20000000a00 */
[----:B------:R-:W-:Y:S01]  /*fa10*/  ULDC.64 UR6, c[0x4][0x1b8] ;  /* 0x01006e0000067ab9 */ /* 0x000fe20000000a00 */
[----:B------:R-:W-:Y:S01]  /*fa20*/  ULDC.64 UR8, c[0x4][0x1c0] ;  /* 0x0100700000087ab9 */ /* 0x000fe20000000a00 */
[----:B------:R-:W-:Y:S01]  /*fa30*/  ULDC.64 UR4, c[0x4][0x108] ;  /* 0x0100420000047ab9 */ /* 0x000fe20000000a00 */
        /* <DEDUP_REMOVED lines=11> */
.L_x_3823:
[----:B------:R-:W-:Y:S01]  /*faf0*/  ULDC.64 UR4, c[0x0][0x9f8] ;  /* 0x00027e0000047ab9 */ /* 0x000fe20000000a00 */
[----:B------:R-:W-:Y:S01]  /*fb00*/  IMAD.U32 R5, RZ, RZ, UR43 ;  /* 0x0000002bff057e24 */ /* 0x000fe2000f8e00ff */
[----:B------:R-:W-:Y:S01]  /*fb10*/  ISETP.NE.U32.AND P0, PT, RZ, UR4, PT ;  /* 0x00000004ff007c0c */ /* 0x000fe2000bf05070 */
[----:B------:R-:W-:Y:S01]  /*fb20*/  IMAD.U32 R0, RZ, RZ, UR43 ;  /* 0x0000002bff007e24 */ /* 0x000fe2000f8e00ff */
[----:B------:R-:W1:Y:S01]  /*fb30*/  LDC R4, c[0x0][0x428] ;  /* 0x00010a00ff047b82 */ /* 0x000e620000000800 */
[----:B------:R-:W2:Y:S01]  /*fb40*/  S2R R18, SR_TID.X ;  /* 0x0000000000127919 */ /* 0x000ea20000002100 */
[----:B------:R-:W-:-:S13]  /*fb50*/  ISETP.NE.AND.EX P0, PT, RZ, UR5, PT, P0 ;  /* 0x00000005ff007c0c */ /* 0x000fda000bf05300 */
        /* <DEDUP_REMOVED lines=17> */
[----:B------:R-:W-:-:S03]  /*fc70*/  UMOV UR6, 0xffffffff ;  /* 0xffffffff00067882 */ /* 0x000fc60000000000 */
[----:B------:R-:W2:Y:S02]  /*fc80*/  @P0 LDC R5, c[0x0][0x42c] ;  /* 0x00010b00ff050b82 */ /* 0x000ea40000000800 */
[----:B------:R-:W-:-:S05]  /*fc90*/  VOTEU.ALL UP1, P1 ;  /* 0x00000000003f7886 */ /* 0x000fca0000820000 */
        /* <DEDUP_REMOVED lines=11> */
[----:B------:R-:W-:-:S04]  /*fd50*/  ISETP.NE.AND.EX P0, PT, R3, RZ, PT, P0 ;  /* 0x000000ff0300720c */ /* 0x000fc80003f05300 */
[----:B----4-:R-:W-:Y:S01]  /*fd60*/  SEL R6, R0, RZ, !P0 ;  /* 0x000000ff00067207 */ /* 0x010fe20004000000 */
[----:B--2---:R-:W-:Y:S08]  /*fd70*/  BRA.DIV UR6, `(.L_x_3825) ;  /* 0x0000002a06387947 */ /* 0x004ff0000b800000 */
.L_x_3876:
[----:B------:R-:W-:Y:S01]  /*fd80*/  UMOV UR4, 0xffffffff ;  /* 0xffffffff00047882 */ /* 0x000fe20000000000 */
[----:B------:R-:W-:Y:S02]  /*fd90*/  SHF.R.S32.HI R18, RZ, 0x1f, R0 ;  /* 0x0000001fff127819 */ /* 0x000fe40000011400 */
[----:B------:R-:W-:Y:S05]  /*fda0*/  BRA.DIV UR4, `(.L_x_3826) ;  /* 0x0000002a04587947 */ /* 0x000fea000b800000 */
[----:B------:R-:W-:-:S13]  /*fdb0*/  ELECT P6, URZ, PT ;  /* 0x00000000003f782f */ /* 0x000fda00038c0000 */
.L_x_3879:
[----:B------:R-:W-:Y:S05]  /*fdc0*/  @!P6 BRA `(.L_x_3827) ;  /* 0x0000000000f8e947 */ /* 0x000fea0003800000 */
[----:B------:R-:W-:Y:S01]  /*fdd0*/  IMAD.MOV.U32 R6, RZ, RZ, R0 ;  /* 0x000000ffff067224 */ /* 0x000fe200078e0000 */
[----:B------:R-:W-:Y:S06]  /*fde0*/  @!P0 BRA `(.L_x_3828) ;  /* 0x0000000000488947 */ /* 0x000fec0003800000 */
[----:B------:R-:W1:Y:S01]  /*fdf0*/  LDC R11, c[0x0][0x41c] ;  /* 0x00010700ff0b7b82 */ /* 0x000e620000000800 */
[----:B------:R-:W-:Y:S01]  /*fe00*/  IMAD.MOV.U32 R10, RZ, RZ, R5 ;  /* 0x000000ffff0a7224 */ /* 0x000fe200078e0005 */
[----:B------:R-:W-:Y:S02]  /*fe10*/  ULDC.64 UR4, c[0x0][0x408] ;  /* 0x0001020000047ab9 */ /* 0x000fe40000000a00 */
        /* <DEDUP_REMOVED lines=8> */
[----:B------:R-:W-:-:S04]  /*fea0*/  IMAD.WIDE.U32 R6, R0, UR4, R6 ;  /* 0x0000000400067c25 */ /* 0x000fc8000f8e0006 */
[----:B------:R-:W-:Y:S01]  /*feb0*/  IMAD.IADD R7, R7, 0x1, R9 ;  /* 0x0000000107077824 */ /* 0x000fe200078e0209 */
[----:B------:R-:W-:-:S04]  /*fec0*/  LEA R8, P2, R6, R2, 0x2 ;  /* 0x0000000206087211 */ /* 0x000fc800078410ff */
[----:B------:R-:W-:-:S05]  /*fed0*/  LEA.HI.X R9, R6, R3, R7, 0x2, P2 ;  /* 0x0000000306097211 */ /* 0x000fca00010f1407 */
[----:B------:R1:W5:Y:S01]  /*fee0*/  LDG.E R6, desc[UR60][R8.64] ;  /* 0x0000003c08067981 */ /* 0x000362000c1e1900 */
[----:B------:R-:W-:-:S04]  /*fef0*/  IMAD.MOV R10, RZ, RZ, -R10 ;  /* 0x000000ffff0a7224 */ /* 0x000fc800078e0a0a */
[----:B------:R-:W-:-:S07]  /*ff00*/  IMAD R5, R11, R10, R5 ;  /* 0x0000000a0b057224 */ /* 0x000fce00078e0205 */
.L_x_3828:
[----:B------:R-:W2:Y:S01]  /*ff10*/  S2R R7, SR_TID.X ;  /* 0x0000000000077919 */ /* 0x000ea20000002100 */
[----:B-1----:R-:W-:Y:S02]  /*ff20*/  LEA R8, R16, UR38, 0x3 ;  /* 0x0000002610087c11 */ /* 0x002fe4000f8e18ff */
[----:B--2---:R-:W-:Y:S02]  /*ff30*/  LOP3.LUT R9, R7, 0x7f, RZ, 0xc0, !PT ;  /* 0x0000007f07097812 */ /* 0x004fe400078ec0ff */
[----:B------:R-:W-:Y:S02]  /*ff40*/  SHF.L.U32 R7, R17, 0x1f, RZ ;  /* 0x0000001f11077819 */ /* 0x000fe400000006ff */
[----:B------:R-:W-:Y:S02]  /*ff50*/  ISETP.NE.AND P3, PT, R9, RZ, PT ;  /* 0x000000ff0900720c */ /* 0x000fe40003f65270 */
[----:B------:R-:W1:Y:S02]  /*ff60*/  SYNCS.PHASECHK.TRANS64.TRYWAIT P2, [R8+URZ+0x30840], R7 ;  /* 0x03084007080075a7 */ /* 0x000e64000804017f */
[----:B-1----:R-:W-:Y:S09]  /*ff70*/  @!P2 BRA `(.L_x_3829) ;  /* 0x000000280004a947 */ /* 0x002ff20003800000 */
.L_x_3880:
        /* <DEDUP_REMOVED lines=8> */
.L_x_3830:
        /* <DEDUP_REMOVED lines=27> */
.L_x_3827:
        /* <DEDUP_REMOVED lines=13> */
[----:B------:R-:W-:Y:S01]  /*10280*/  UIADD3 UR16, UR38, 0x1a400, URZ ;  /* 0x0001a40026107890 */ /* 0x000fe2000fffe03f */
[----:B------:R-:W-:Y:S01]  /*10290*/  UMOV UR11, UR41 ;  /* 0x00000029000b7c82 */ /* 0x000fe20008000000 */
[----:B------:R1:W-:Y:S01]  /*102a0*/  @P2 SYNCS.ARRIVE.TRANS64 RZ, [UR38+0x30800], R7 ;  /* 0x03080007ffff29a7 */ /* 0x0003e20008000026 */
[----:B------:R-:W-:Y:S01]  /*102b0*/  UMOV UR12, UR42 ;  /* 0x0000002a000c7c82 */ /* 0x000fe20008000000 */
[----:B------:R-:W-:Y:S01]  /*102c0*/  UMOV UR13, UR43 ;  /* 0x0000002b000d7c82 */ /* 0x000fe20008000000 */
[----:B------:R-:W-:Y:S01]  /*102d0*/  UMOV UR6, 0x0 ;  /* 0x0000000000067882 */ /* 0x000fe20000000000 */
[----:B------:R-:W-:Y:S01]  /*102e0*/  UMOV UR7, 0x12f00000 ;  /* 0x12f0000000077882 */ /* 0x000fe20000000000 */
[----:B------:R-:W-:Y:S01]  /*102f0*/  UMOV UR10, URZ ;  /* 0x0000003f000a7c82 */ /* 0x000fe20008000000 */
[----:B------:R-:W-:Y:S01]  /*10300*/  UMOV UR27, UR41 ;  /* 0x00000029001b7c82 */ /* 0x000fe20008000000 */
[----:B------:R-:W-:Y:S01]  /*10310*/  UMOV UR28, UR42 ;  /* 0x0000002a001c7c82 */ /* 0x000fe20008000000 */
[----:B-1----:R-:W-:Y:S01]  /*10320*/  IMAD.U32 R7, RZ, RZ, UR14 ;  /* 0x0000000eff077e24 */ /* 0x002fe2000f8e00ff */
[----:B------:R-:W-:Y:S01]  /*10330*/  UMOV UR29, UR43 ;  /* 0x0000002b001d7c82 */ /* 0x000fe20008000000 */
[----:B------:R-:W-:Y:S01]  /*10340*/  UMOV UR26, 0x40 ;  /* 0x00000040001a7882 */ /* 0x000fe20000000000 */
[----:B------:R-:W-:Y:S01]  /*10350*/  UMOV UR25, UR9 ;  /* 0x0000000900197c82 */ /* 0x000fe20008000000 */
[----:B------:R-:W-:Y:S01]  /*10360*/  UMOV UR19, UR41 ;  /* 0x0000002900137c82 */ /* 0x000fe20008000000 */
[----:B------:R-:W-:Y:S01]  /*10370*/  SHF.L.U32 R7, R7, 0x1f, RZ ;  /* 0x0000001f07077819 */ /* 0x000fe200000006ff */
        /* <DEDUP_REMOVED lines=9> */
.L_x_3881:
        /* <DEDUP_REMOVED lines=39> */
.L_x_3836:
[----:B-1----:R-:W1:Y:S01]  /*10680*/  S2R R2, SR_TID.X ;  /* 0x0000000000027919 */ /* 0x002e620000002100 */
[----:B------:R-:W-:Y:S02]  /*10690*/  LEA R3, R10, UR38, 0x3 ;  /* 0x000000260a037c11 */ /* 0x000fe4000f8e18ff */
[----:B-1----:R-:W-:Y:S02]  /*106a0*/  LOP3.LUT R9, R2, 0x7f, RZ, 0xc0, !PT ;  /* 0x0000007f02097812 */ /* 0x002fe400078ec0ff */
[----:B------:R-:W-:Y:S02]  /*106b0*/  SHF.L.U32 R2, R12, 0x1f, RZ ;  /* 0x0000001f0c027819 */ /* 0x000fe400000006ff */
[----:B------:R-:W-:Y:S02]  /*106c0*/  ISETP.NE.AND P2, PT, R9, RZ, PT ;  /* 0x000000ff0900720c */ /* 0x000fe40003f45270 */
[----:B------:R-:W1:Y:S02]  /*106d0*/  SYNCS.PHASECHK.TRANS64.TRYWAIT P3, [R3+URZ+0x30840], R2 ;  /* 0x03084002030075a7 */ /* 0x000e64000806017f */
[----:B-1----:R-:W-:Y:S09]  /*106e0*/  @!P3 BRA `(.L_x_3837) ;  /* 0x000000200054b947 */ /* 0x002ff20003800000 */
.L_x_3882:
        /* <DEDUP_REMOVED lines=8> */
.L_x_3838:
[----:B------:R-:W-:Y:S01]  /*10770*/  R2UR UR8, R10 ;  /* 0x000000000a0872ca */ /* 0x000fe200000e0000 */
[----:B------:R-:W-:Y:S01]  /*10780*/  UIADD3 UR4, UP0, UR44, 0x370, URZ ;  /* 0x000003702c047890 */ /* 0x000fe2000ff1e03f */
[----:B------:R-:W-:Y:S01]  /*10790*/  R2UR UR9, R3 ;  /* 0x00000000030972ca */ /* 0x000fe200000e0000 */
[----:B------:R-:W-:Y:S01]  /*107a0*/  UIADD3 UR19, UR38, 0x30800, URZ ;  /* 0x0003080026137890 */ /* 0x000fe2000fffe03f */
[----:B------:R-:W-:Y:S01]  /*107b0*/  R2UR UR11, R7 ;  /* 0x00000000070b72ca */ /* 0x000fe200000e0000 */
[----:B------:R-:W-:Y:S01]  /*107c0*/  UIADD3.X UR5, URZ, UR45, URZ, UP0, !UPT ;  /* 0x0000002d3f057290 */ /* 0x000fe200087fe43f */
[----:B------:R-:W-:Y:S01]  /*107d0*/  R2UR UR12, R4 ;  /* 0x00000000040c72ca */ /* 0x000fe200000e0000 */
[----:B------:R-:W-:Y:S01]  /*107e0*/  UMOV UR10, URZ ;  /* 0x0000003f000a7c82 */ /* 0x000fe20008000000 */
[----:B-----5:R-:W-:Y:S01]  /*107f0*/  R2UR UR13, R8 ;  /* 0x00000000080d72ca */ /* 0x020fe200000e0000 */
[----:B------:R-:W-:Y:S01]  /*10800*/  UMOV UR6, 0x0 ;  /* 0x0000000000067882 */ /* 0x000fe20000000000 */
[----:B------:R-:W-:Y:S01]  /*10810*/  UMOV UR7, 0x14f00000 ;  /* 0x14f0000000077882 */ /* 0x000fe20000000000 */
[----:B------:R-:W-:Y:S01]  /*10820*/  UMOV UR17, 0x40 ;  /* 0x0000004000117882 */ /* 0x000fe20000000000 */
[----:B------:R-:W-:Y:S01]  /*10830*/  UMOV UR18, 0x80 ;  /* 0x0000008000127882 */ /* 0x000fe20000000000 */
[----:B------:R-:W-:Y:S01]  /*10840*/  UIMAD UR8, UR8, 0x9000, UR38 ;  /* 0x00009000080878a4 */ /* 0x000fe2000f8e0226 */
[----:B-1----:R-:W-:Y:S01]  /*10850*/  SHF.L.U32 R3, R17, 0x1f, RZ ;  /* 0x0000001f11037819 */ /* 0x002fe200000006ff */
[----:B------:R-:W-:Y:S01]  /*10860*/  UIADD3 UR9, UR9, 0x30830, URZ ;  /* 0x0003083009097890 */ /* 0x000fe2000fffe03f */
[----:B------:R-:W-:Y:S01]  /*10870*/  LEA R2, R16, UR19, 0x3 ;  /* 0x0000001310027c11 */ /* 0x000fe2000f8e18ff */
[----:B------:R-:W-:-:S02]  /*10880*/  UIMAD UR11, UR11, 0x60, URZ ;  /* 0x000000600b0b78a4 */ /* 0x000fc4000f8e023f */
        /* <DEDUP_REMOVED lines=13> */
.L_x_3883:
        /* <DEDUP_REMOVED lines=9> */
.L_x_3840:
        /* <DEDUP_REMOVED lines=12> */
[----:B------:R-:W-:Y:S02]  /*10ab0*/  UIMAD UR15, UR9, 0x9000, UR38 ;  /* 0x00009000090f78a4 */ /* 0x000fe4000f8e0226 */
[----:B------:R-:W-:Y:S02]  /*10ac0*/  ULEA UR9, UR9, UR38, 0x3 ;  /* 0x0000002609097291 */ /* 0x000fe4000f8e183f */
[----:B------:R-:W-:Y:S02]  /*10ad0*/  UIMAD UR11, UR11, 0x60, URZ ;  /* 0x000000600b0b78a4 */ /* 0x000fe4000f8e023f */
[----:B------:R-:W-:Y:S02]  /*10ae0*/  UIADD3 UR8, UR15, 0x400, URZ ;  /* 0x000004000f087890 */ /* 0x000fe4000fffe03f */
[----:B------:R-:W-:Y:S02]  /*10af0*/  UIADD3 UR9, UR9, 0x30850, URZ ;  /* 0x0003085009097890 */ /* 0x000fe4000fffe03f */
[----:B------:R-:W-:-:S02]  /*10b00*/  UIADD3 UR14, UR15, 0x3400, URZ ;  /* 0x000034000f0e7890 */ /* 0x000fc4000fffe03f */
        /* <DEDUP_REMOVED lines=10> */
.L_x_3835:
[----:B------:R-:W-:Y:S05]  /*10bb0*/  BSYNC B0 ;  /* 0x0000000000007941 */ /* 0x000fea0003800000 */
.L_x_3834:
[----:B------:R-:W-:Y:S01]  /*10bc0*/  UIADD3 UR4, UR46, -0x3, URZ ;  /* 0xfffffffd2e047890 */ /* 0x000fe2000fffe03f */
[----:B------:R-:W-:Y:S02]  /*10bd0*/  IMAD.MOV.U32 R16, RZ, RZ, R10 ;  /* 0x000000ffff107224 */ /* 0x000fe400078e000a */
[----:B------:R-:W-:-:S03]  /*10be0*/  IMAD.MOV.U32 R17, RZ, RZ, R12 ;  /* 0x000000ffff117224 */ /* 0x000fc600078e000c */
[----:B------:R-:W-:-:S07]  /*10bf0*/  IMAD.U32 R7, RZ, RZ, UR4 ;  /* 0x00000004ff077e24 */ /* 0x000fce000f8e00ff */
.L_x_3833:
[----:B------:R-:W-:Y:S01]  /*10c00*/  ULOP3.LUT UR4, URZ, UR46, URZ, 0x33, !UPT ;  /* 0x0000002e3f047292 */ /* 0x000fe2000f8e333f */
[----:B------:R-:W-:Y:S01]  /*10c10*/  VIADD R11, R11, 0xfffffffe ;  /* 0xfffffffe0b0b7836 */ /* 0x000fe20000000000 */
[----:B------:R-:W-:Y:S04]  /*10c20*/  BSSY B0, `(.L_x_3832) ;  /* 0x00000e4000007945 */ /* 0x000fe80003800000 */
[----:B------:R-:W-:-:S13]  /*10c30*/  ISETP.NE.AND P2, PT, R11, UR4, PT ;  /* 0x000000040b007c0c */ /* 0x000fda000bf45270 */
[----:B------:R-:W-:Y:S05]  /*10c40*/  @!P2 BRA `(.L_x_3841) ;  /* 0x0000000c0084a947 */ /* 0x000fea0003800000 */
[----:B------:R-:W-:-:S07]  /*10c50*/  IMAD.MOV.U32 R8, RZ, RZ, R6 ;  /* 0x000000ffff087224 */ /* 0x000fce00078e0006 */
.L_x_3856:
        /* <DEDUP_REMOVED lines=27> */
.L_x_3844:
[----:B------:R-:W1:Y:S01]  /*10e10*/  S2R R2, SR_TID.X ;  /* 0x0000000000027919 */ /* 0x000e620000002100 */
[----:B------:R-:W-:Y:S02]  /*10e20*/  LEA R3, R10, UR38, 0x3 ;  /* 0x000000260a037c11 */ /* 0x000fe4000f8e18ff */
[----:B-1----:R-:W-:Y:S02]  /*10e30*/  LOP3.LUT R9, R2, 0x7f, RZ, 0xc0, !PT ;  /* 0x0000007f02097812 */ /* 0x002fe400078ec0ff */
[----:B------:R-:W-:Y:S02]  /*10e40*/  SHF.L.U32 R2, R11, 0x1f, RZ ;  /* 0x0000001f0b027819 */ /* 0x000fe400000006ff */
[----:B------:R-:W-:Y:S02]  /*10e50*/  ISETP.NE.AND P2, PT, R9, RZ, PT ;  /* 0x000000ff0900720c */ /* 0x000fe40003f45270 */
[----:B------:R-:W1:Y:S02]  /*10e60*/  SYNCS.PHASECHK.TRANS64.TRYWAIT P3, [R3+URZ+0x30840], R2 ;  /* 0x03084002030075a7 */ /* 0x000e64000806017f */
[----:B-1----:R-:W-:Y:S09]  /*10e70*/  @!P3 BRA `(.L_x_3845) ;  /* 0x000000180098b947 */ /* 0x002ff20003800000 */
.L_x_3884:
        /* <DEDUP_REMOVED lines=8> */
.L_x_3846:
        /* <DEDUP_REMOVED lines=14> */
[----:B------:R-:W-:Y:S01]  /*10fe0*/  SHF.L.U32 R17, R17, 0x1f, RZ ;  /* 0x0000001f11117819 */ /* 0x000fe200000006ff */
[----:B------:R-:W-:Y:S01]  /*10ff0*/  UIADD3 UR9, UR9, 0x30830, URZ ;  /* 0x0003083009097890 */ /* 0x000fe2000fffe03f */
[----:B-1----:R-:W-:Y:S01]  /*11000*/  LEA R2, R16, UR19, 0x3 ;  /* 0x0000001310027c11 */ /* 0x002fe2000f8e18ff */
        /* <DEDUP_REMOVED lines=14> */
.L_x_3885:
        /* <DEDUP_REMOVED lines=8> */
.L_x_3848:
        /* <DEDUP_REMOVED lines=29> */
.L_x_3843:
[----:B------:R-:W-:Y:S05]  /*11340*/  BSYNC B1 ;  /* 0x0000000000017941 */ /* 0x000fea0003800000 */
.L_x_3842:
        /* <DEDUP_REMOVED lines=8> */
[----:B------:R-:W-:Y:S01]  /*113d0*/  IMAD.MOV.U32 R13, RZ, RZ, R12 ;  /* 0x000000ffff0d7224 */ /* 0x000fe200078e000c */
[----:B------:R-:W-:Y:S06]  /*113e0*/  @!P0 BRA `(.L_x_3851) ;  /* 0x0000000000448947 */ /* 0x000fec0003800000 */
[----:B------:R-:W1:Y:S02]  /*113f0*/  LDC R8, c[0x0][0x41c] ;  /* 0x00010700ff087b82 */ /* 0x000e640000000800 */
        /* <DEDUP_REMOVED lines=16> */
.L_x_3851:
[----:B------:R-:W-:Y:S02]  /*11500*/  LEA R2, R16, UR38, 0x3 ;  /* 0x0000002610027c11 */ /* 0x000fe4000f8e18ff */
[----:B------:R-:W-:-:S04]  /*11510*/  SHF.L.U32 R3, R17, 0x1f, RZ ;  /* 0x0000001f11037819 */ /* 0x000fc800000006ff */
[----:B------:R-:W2:Y:S02]  /*11520*/  SYNCS.PHASECHK.TRANS64.TRYWAIT P2, [R2+URZ+0x30840], R3 ;  /* 0x03084003020075a7 */ /* 0x000ea4000804017f */
[----:B--2---:R-:W-:Y:S05]  /*11530*/  @!P2 BRA `(.L_x_3852) ;  /* 0x000000140010a947 */ /* 0x004fea0003800000 */
.L_x_3886:
        /* <DEDUP_REMOVED lines=11> */
.L_x_3853:
        /* <DEDUP_REMOVED lines=14> */
[----:B--2---:R-:W-:Y:S01]  /*116d0*/  LEA R2, R10, UR19, 0x3 ;  /* 0x000000130a027c11 */ /* 0x004fe2000f8e18ff */
[----:B------:R-:W-:-:S02]  /*116e0*/  ULEA UR9, UR9, UR19, 0x3 ;  /* 0x0000001309097291 */ /* 0x000fc4000f8e183f */
[----:B------:R-:W-:Y:S02]  /*116f0*/  UIMAD UR11, UR11, 0x60, URZ ;  /* 0x000000600b0b78a4 */ /* 0x000fe4000f8e023f */
[----:B------:R-:W-:Y:S02]  /*11700*/  UIADD3 UR14, UR8, 0x1e400, URZ ;  /* 0x0001e400080e7890 */ /* 0x000fe4000fffe03f */
        /* <DEDUP_REMOVED lines=13> */
.L_x_3887:
        /* <DEDUP_REMOVED lines=8> */
.L_x_3855:
        /* <DEDUP_REMOVED lines=28> */
.L_x_3850:
[----:B------:R-:W-:Y:S05]  /*11a20*/  BSYNC B1 ;  /* 0x0000000000017941 */ /* 0x000fea0003800000 */
.L_x_3849:
[----:B------:R-:W-:Y:S01]  /*11a30*/  ISETP.GT.AND P2, PT, R12, UR39, PT ;  /* 0x000000270c007c0c */ /* 0x000fe2000bf44270 */
[----:B------:R-:W-:-:S12]  /*11a40*/  VIADD R7, R7, 0xfffffffe ;  /* 0xfffffffe07077836 */ /* 0x000fd80000000000 */
[----:B------:R-:W-:Y:S05]  /*11a50*/  @P2 BRA `(.L_x_3856) ;  /* 0xfffffff000802947 */ /* 0x000fea000383ffff */
.L_x_3841:
[----:B------:R-:W-:Y:S05]  /*11a60*/  BSYNC B0 ;  /* 0x0000000000007941 */ /* 0x000fea0003800000 */
.L_x_3832:
[----:B------:R-:W-:Y:S04]  /*11a70*/  BSSY B0, `(.L_x_3857) ;  /* 0x000000e000007945 */ /* 0x000fe80003800000 */
[----:B------:R-:W-:Y:S05]  /*11a80*/  @P1 BRA `(.L_x_3858) ;  /* 0x0000000000301947 */ /* 0x000fea0003800000 */
[----:B-1----:R-:W1:Y:S01]  /*11a90*/  S2R R7, SR_LANEID ;  /* 0x0000000000077919 */ /* 0x002e620000000000 */
        /* <DEDUP_REMOVED lines=11> */
.L_x_3858:
[----:B------:R-:W-:Y:S05]  /*11b50*/  BSYNC B0 ;  /* 0x0000000000007941 */ /* 0x000fea0003800000 */
.L_x_3857:
        /* <DEDUP_REMOVED lines=9> */
.L_x_3888:
        /* <DEDUP_REMOVED lines=8> */
.L_x_3862:
        /* <DEDUP_REMOVED lines=27> */
.L_x_3860:
[----:B------:R-:W-:Y:S05]  /*11e20*/  BSYNC B0 ;  /* 0x0000000000007941 */ /* 0x000fea0003800000 */
.L_x_3859:
[----:B------:R-:W-:Y:S02]  /*11e30*/  VIADD R16, R16, 0x1 ;  /* 0x0000000110107836 */ /* 0x000fe40000000000 */
[----:B------:R-:W-:-:S03]  /*11e40*/  IMAD.MOV.U32 R13, RZ, RZ, R19 ;  /* 0x000000ffff0d7224 */ /* 0x000fc600078e0013 */
[----:B------:R-:W-:-:S04]  /*11e50*/  ISETP.NE.AND P0, PT, R16, 0x2, PT ;  /* 0x000000021000780c */ /* 0x000fc80003f05270 */
[----:B-1----:R-:W-:Y:S02]  /*11e60*/  SEL R0, RZ, 0x1, P0 ;  /* 0x00000001ff007807 */ /* 0x002fe40000000000 */
[----:B------:R-:W-:Y:S02]  /*11e70*/  SEL R16, R16, RZ, P0 ;  /* 0x000000ff10107207 */ /* 0x000fe40000000000 */
[----:B------:R-:W-:-:S07]  /*11e80*/  LOP3.LUT R17, R17, R0, RZ, 0x3c, !PT ;  /* 0x0000000011117212 */ /* 0x000fce00078e3cff */
.L_x_3821:
[----:B------:R-:W-:Y:S05]  /*11e90*/  BSYNC B6 ;  /* 0x0000000000067941 */ /* 0x000fea0003800000 */
.L_x_3819:
[----:B------:R-:W-:-:S03]  /*11ea0*/  UMOV UR4, 0xffffffff ;  /* 0xffffffff00047882 */ /* 0x000fc60000000000 */
[----:B------:R-:W-:Y:S05]  /*11eb0*/  BRA.DIV UR4, `(.L_x_3863) ;  /* 0x0000000a04ec7947 */ /* 0x000fea000b800000 */
[----:B------:R1:W2:Y:S02]  /*11ec0*/  SHFL.IDX PT, R14, R13, RZ, 0x1f ;  /* 0x00001fff0d0e7589 */ /* 0x0002a400000e0000 */
.L_x_3891:
        /* <DEDUP_REMOVED lines=14> */
.L_x_3810:
        /* <DEDUP_REMOVED lines=11> */
.L_x_3892:
        /* <DEDUP_REMOVED lines=16> */
.L_x_3868:
[----:B------:R-:W-:Y:S01]  /*12160*/  VIADD R3, R7, 0x30840 ;  /* 0x0003084007037836 */ /* 0x000fe20000000000 */
[----:B------:R-:W-:Y:S01]  /*12170*/  SHF.L.U32 R4, R17, 0x1f, RZ ;  /* 0x0000001f11047819 */ /* 0x000fe200000006ff */
[C---:B------:R-:W-:Y:S02]  /*12180*/  VIADD R0, R16.reuse, 0x1 ;  /* 0x0000000110007836 */ /* 0x040fe40000000000 */
        /* <DEDUP_REMOVED lines=9> */
.L_x_3893:
[----:B------:R-:W3:Y:S02]  /*12220*/  SYNCS.PHASECHK.TRANS64.TRYWAIT P0, [R3+URZ], R0 ;  /* 0x00000000030075a7 */ /* 0x000ee4000800017f */
[----:B---3--:R-:W-:Y:S05]  /*12230*/  @!P0 BRA `(.L_x_3870) ;  /* 0x0000000800588947 */ /* 0x008fea0003800000 */
.L_x_3894:
[----:B------:R-:W-:Y:S05]  /*12240*/  @!P2 BRA `(.L_x_3871) ;  /* 0x000000000004a947 */ /* 0x000fea0003800000 */
[----:B------:R-:W-:Y:S01]  /*12250*/  BPT.TRAP 0x1 ;  /* 0x000000040000795c */ /* 0x000fe20000300000 */
.L_x_3871:
[----:B---3--:R-:W-:-:S04]  /*12260*/  VIADD R3, R7, 0x30860 ;  /* 0x0003086007037836 */ /* 0x008fc80000000000 */
[----:B--2---:R-:W-:-:S04]  /*12270*/  IMAD R5, R16, 0x8, R3 ;  /* 0x0000000810057824 */ /* 0x004fc800078e0203 */
[----:B------:R-:W2:Y:S02]  /*12280*/  SYNCS.PHASECHK.TRANS64.TRYWAIT P0, [R5+URZ], R4 ;  /* 0x00000004050075a7 */ /* 0x000ea4000800017f */
[----:B--2---:R-:W-:Y:S05]  /*12290*/  @!P0 BRA `(.L_x_3872) ;  /* 0x0000000800548947 */ /* 0x004fea0003800000 */
.L_x_3895:
[----:B------:R-:W-:-:S07]  /*122a0*/  IMAD R3, R2, 0x8, R3 ;  /* 0x0000000802037824 */ /* 0x000fce00078e0203 */
.L_x_3873:
[----:B---3--:R3:W4:Y:S02]  /*122b0*/  SYNCS.PHASECHK.TRANS64.TRYWAIT P0, [R3+URZ], R0 ;  /* 0x00000000030075a7 */ /* 0x008724000800017f */
[----:B----4-:R-:W-:Y:S05]  /*122c0*/  @!P0 NANOSLEEP.SYNCS 0x989680 ;  /* 0x009896800000895d */ /* 0x010fea0003900000 */
[----:B------:R-:W4:Y:S02]  /*122d0*/  @!P0 SYNCS.PHASECHK.TRANS64 P0, [R3+URZ], R0 ;  /* 0x00000000030085a7 */ /* 0x000f24000800007f */
[----:B----4-:R-:W-:Y:S05]  /*122e0*/  @!P0 BRA `(.L_x_3873) ;  /* 0xfffffffc00f08947 */ /* 0x010fea000383ffff */
.L_x_3867:
[----:B------:R-:W-:Y:S05]  /*122f0*/  BSYNC B0 ;  /* 0x0000000000007941 */ /* 0x000fea0003800000 */
.L_x_3866:
[----:B------:R-:W-:Y:S05]  /*12300*/  EXIT ;  /* 0x000000000000794d */ /* 0x000fea0003800000 */
.L_x_3727:
[----:B-1----:R-:W-:-:S04]  /*12310*/  IMAD.U32 R3, RZ, RZ, UR37 ;  /* 0x00000025ff037e24 */ /* 0x002fc8000f8e00ff */
[----:B------:R1:W2:Y:S03]  /*12320*/  SYNCS.PHASECHK.TRANS64.TRYWAIT P1, [R3+URZ+0x30800], R0 ;  /* 0x03080000030075a7 */ /* 0x0002a6000802017f */
[----:B--2---:R-:W-:Y:S05]  /*12330*/  @!P1 NANOSLEEP.SYNCS 0x989680 ;  /* 0x009896800000995d */ /* 0x004fea0003900000 */
[----:B------:R-:W2:Y:S02]  /*12340*/  @!P1 SYNCS.PHASECHK.TRANS64 P1, [R3+URZ+0x30800], R0 ;  /* 0x03080000030095a7 */ /* 0x000ea4000802007f */
[----:B--2---:R-:W-:Y:S05]  /*12350*/  @!P1 BRA `(.L_x_3727) ;  /* 0xfffffffc00ec9947 */ /* 0x004fea000383ffff */
[----:B------:R-:W-:Y:S05]  /*12360*/  BRA `(.L_x_3874) ;  /* 0xfffffef400dc7947 */ /* 0x000fea000383ffff */
.L_x_3731:
[----:B--2---:R2:W3:Y:S02]  /*12370*/  SYNCS.PHASECHK.TRANS64.TRYWAIT P1, [R3+URZ+0x30830], R0 ;  /* 0x03083000030075a7 */ /* 0x0044e4000802017f */
[----:B---3--:R-:W-:Y:S05]  /*12380*/  @!P1 NANOSLEEP.SYNCS 0x989680 ;  /* 0x009896800000995d */ /* 0x008fea0003900000 */
[----:B------:R-:W3:Y:S02]  /*12390*/  @!P1 SYNCS.PHASECHK.TRANS64 P1, [R3+URZ+0x30830], R0 ;  /* 0x03083000030095a7 */ /* 0x000ee4000802007f */
[----:B---3--:R-:W-:Y:S05]  /*123a0*/  @!P1 BRA `(.L_x_3731) ;  /* 0xfffffffc00f09947 */ /* 0x008fea000383ffff */
[----:B------:R-:W-:Y:S05]  /*123b0*/  BRA `(.L_x_3730) ;  /* 0xfffffef800087947 */ /* 0x000fea000383ffff */
.L_x_3747:
[----:B--2---:R-:W-:-:S04]  /*123c0*/  IMAD.U32 R21, RZ, RZ, UR38 ;  /* 0x00000026ff157e24 */ /* 0x004fc8000f8e00ff */
[----:B------:R2:W3:Y:S03]  /*123d0*/  SYNCS.PHASECHK.TRANS64.TRYWAIT P1, [R21+URZ+0x30830], R0 ;  /* 0x03083000150075a7 */ /* 0x0004e6000802017f */
[----:B---3--:R-:W-:Y:S05]  /*123e0*/  @!P1 NANOSLEEP.SYNCS 0x989680 ;  /* 0x009896800000995d */ /* 0x008fea0003900000 */
[----:B------:R-:W3:Y:S02]  /*123f0*/  @!P1 SYNCS.PHASECHK.TRANS64 P1, [R21+URZ+0x30830], R0 ;  /* 0x03083000150095a7 */ /* 0x000ee4000802007f */
[----:B---3--:R-:W-:Y:S05]  /*12400*/  @!P1 BRA `(.L_x_3747) ;  /* 0xfffffffc00ec9947 */ /* 0x008fea000383ffff */
[----:B------:R-:W-:Y:S05]  /*12410*/  BRA `(.L_x_3746) ;  /* 0xffffff2400087947 */ /* 0x000fea000383ffff */
.L_x_3751:
[----:B--2---:R-:W-:-:S04]  /*12420*/  IMAD.U32 R3, RZ, RZ, UR6 ;  /* 0x00000006ff037e24 */ /* 0x004fc8000f8e00ff */
[----:B------:R2:W3:Y:S03]  /*12430*/  SYNCS.PHASECHK.TRANS64.TRYWAIT P1, [R3+URZ+0x30850], R0 ;  /* 0x03085000030075a7 */ /* 0x0004e6000802017f */
[----:B---3--:R-:W-:Y:S05]  /*12440*/  @!P1 NANOSLEEP.SYNCS 0x989680 ;  /* 0x009896800000995d */ /* 0x008fea0003900000 */
[----:B------:R-:W3:Y:S02]  /*12450*/  @!P1 SYNCS.PHASECHK.TRANS64 P1, [R3+URZ+0x30850], R0 ;  /* 0x03085000030095a7 */ /* 0x000ee4000802007f */
[----:B---3--:R-:W-:Y:S05]  /*12460*/  @!P1 BRA `(.L_x_3751) ;  /* 0xfffffffc00ec9947 */ /* 0x008fea000383ffff */
[----:B------:R-:W-:Y:S05]  /*12470*/  BRA `(.L_x_3750) ;  /* 0xffffff2c00a87947 */ /* 0x000fea000383ffff */
.L_x_3768:
[----:B--2---:R-:W-:-:S04]  /*12480*/  IMAD.U32 R5, RZ, RZ, UR6 ;  /* 0x00000006ff057e24 */ /* 0x004fc8000f8e00ff */
[----:B------:R2:W3:Y:S03]  /*12490*/  SYNCS.PHASECHK.TRANS64.TRYWAIT P1, [R5+URZ+0x30830], R0 ;  /* 0x03083000050075a7 */ /* 0x0004e6000802017f */
[----:B---3--:R-:W-:Y:S05]  /*124a0*/  @!P1 NANOSLEEP.SYNCS 0x989680 ;  /* 0x009896800000995d */ /* 0x008fea0003900000 */
[----:B------:R-:W3:Y:S02]  /*124b0*/  @!P1 SYNCS.PHASECHK.TRANS64 P1, [R5+URZ+0x30830], R0 ;  /* 0x03083000050095a7 */ /* 0x000ee4000802007f */
[----:B---3--:R-:W-:Y:S05]  /*124c0*/  @!P1 BRA `(.L_x_3768) ;  /* 0xfffffffc00ec9947 */ /* 0x008fea000383ffff */
[----:B------:R-:W-:Y:S05]  /*124d0*/  BRA `(.L_x_3767) ;  /* 0xffffff5400387947 */ /* 0x000fea000383ffff */
.L_x_3772:
[----:B--2---:R-:W-:-:S04]  /*124e0*/  IMAD.U32 R3, RZ, RZ, UR11 ;  /* 0x0000000bff037e24 */ /* 0x004fc8000f8e00ff */
[----:B------:R2:W3:Y:S03]  /*124f0*/  SYNCS.PHASECHK.TRANS64.TRYWAIT P1, [R3+URZ+0x30850], R0 ;  /* 0x03085000030075a7 */ /* 0x0004e6000802017f */
[----:B---3--:R-:W-:Y:S05]  /*12500*/  @!P1 NANOSLEEP.SYNCS 0x989680 ;  /* 0x009896800000995d */ /* 0x008fea0003900000 */
[----:B------:R-:W3:Y:S02]  /*12510*/  @!P1 SYNCS.PHASECHK.TRANS64 P1, [R3+URZ+0x30850], R0 ;  /* 0x03085000030095a7 */ /* 0x000ee4000802007f */
[----:B---3--:R-:W-:Y:S05]  /*12520*/  @!P1 BRA `(.L_x_3772) ;  /* 0xfffffffc00ec9947 */ /* 0x008fea000383ffff */
[----:B------:R-:W-:Y:S05]  /*12530*/  BRA `(.L_x_3771) ;  /* 0xffffff5c00d87947 */ /* 0x000fea000383ffff */
.L_x_3778:
[----:B--2---:R-:W-:-:S04]  /*12540*/  IMAD.U32 R5, RZ, RZ, UR6 ;  /* 0x00000006ff057e24 */ /* 0x004fc8000f8e00ff */
[----:B------:R2:W3:Y:S03]  /*12550*/  SYNCS.PHASECHK.TRANS64.TRYWAIT P1, [R5+URZ+0x30830], R0 ;  /* 0x03083000050075a7 */ /* 0x0004e6000802017f */
[----:B---3--:R-:W-:Y:S05]  /*12560*/  @!P1 NANOSLEEP.SYNCS 0x989680 ;  /* 0x009896800000995d */ /* 0x008fea0003900000 */
[----:B------:R-:W3:Y:S02]  /*12570*/  @!P1 SYNCS.PHASECHK.TRANS64 P1, [R5+URZ+0x30830], R0 ;  /* 0x03083000050095a7 */ /* 0x000ee4000802007f */
[----:B---3--:R-:W-:Y:S05]  /*12580*/  @!P1 BRA `(.L_x_3778) ;  /* 0xfffffffc00ec9947 */ /* 0x008fea000383ffff */
[----:B------:R-:W-:Y:S05]  /*12590*/  BRA `(.L_x_3777) ;  /* 0xffffff7000a07947 */ /* 0x000fea000383ffff */
.L_x_3782:
[----:B--2---:R-:W-:-:S04]  /*125a0*/  IMAD.U32 R3, RZ, RZ, UR10 ;  /* 0x0000000aff037e24 */ /* 0x004fc8000f8e00ff */
[----:B------:R2:W3:Y:S03]  /*125b0*/  SYNCS.PHASECHK.TRANS64.TRYWAIT P1, [R3+URZ+0x30850], R0 ;  /* 0x03085000030075a7 */ /* 0x0004e6000802017f */
[----:B---3--:R-:W-:Y:S05]  /*125c0*/  @!P1 NANOSLEEP.SYNCS 0x989680 ;  /* 0x009896800000995d */ /* 0x008fea0003900000 */
[----:B------:R-:W3:Y:S02]  /*125d0*/  @!P1 SYNCS.PHASECHK.TRANS64 P1, [R3+URZ+0x30850], R0 ;  /* 0x03085000030095a7 */ /* 0x000ee4000802007f */
[----:B---3--:R-:W-:Y:S05]  /*125e0*/  @!P1 BRA `(.L_x_3782) ;  /* 0xfffffffc00ec9947 */ /* 0x008fea000383ffff */
[----:B------:R-:W-:Y:S05]  /*125f0*/  BRA `(.L_x_3781) ;  /* 0xffffff7c00407947 */ /* 0x000fea000383ffff */
.L_x_3795:
[----:B--2---:R-:W-:-:S04]  /*12600*/  IMAD.U32 R3, RZ, RZ, UR5 ;  /* 0x00000005ff037e24 */ /* 0x004fc8000f8e00ff */
[----:B------:R2:W3:Y:S03]  /*12610*/  SYNCS.PHASECHK.TRANS64.TRYWAIT P0, [R3+URZ+0x30850], R2 ;  /* 0x03085002030075a7 */ /* 0x0004e6000800017f */
[----:B---3--:R-:W-:Y:S05]  /*12620*/  @!P0 NANOSLEEP.SYNCS 0x989680 ;  /* 0x009896800000895d */ /* 0x008fea0003900000 */
[----:B------:R-:W3:Y:S02]  /*12630*/  @!P0 SYNCS.PHASECHK.TRANS64 P0, [R3+URZ+0x30850], R2 ;  /* 0x03085002030085a7 */ /* 0x000ee4000800007f */
[----:B---3--:R-:W-:Y:S05]  /*12640*/  @!P0 BRA `(.L_x_3795) ;  /* 0xfffffffc00ec8947 */ /* 0x008fea000383ffff */
[----:B------:R-:W-:Y:S05]  /*12650*/  BRA `(.L_x_3794) ;  /* 0xffffffa400987947 */ /* 0x000fea000383ffff */
.L_x_3825:
[----:B------:R-:W1:Y:S01]  /*12660*/  S2R R18, SR_TID.X ;  /* 0x0000000000127919 */ /* 0x000e620000002100 */
        /* <DEDUP_REMOVED lines=9> */
.L_x_3875:
[----:B------:R-:W-:Y:S05]  /*12700*/  BRA `(.L_x_3876) ;  /* 0xffffffd4009c7947 */ /* 0x000fea000383ffff */
.L_x_3826:
[----:B------:R-:W-:Y:S01]  /*12710*/  BSSY B0, `(.L_x_3877) ;  /* 0x0000006000007945 */ /* 0x000fe20003800000 */
[----:B------:R-:W-:-:S07]  /*12720*/  IMAD.MOV.U32 R15, RZ, RZ, -0x1 ;  /* 0xffffffffff0f7424 */ /* 0x000fce00078e00ff */
[----:B------:R-:W-:Y:S05]  /*12730*/  WARPSYNC.COLLECTIVE R15, `(.L_x_3878) ;  /* 0x000000000f0c7348 */ /* 0x000fea0003c00000 */
[----:B------:R-:W-:Y:S02]  /*12740*/  ELECT P6, UR62, PT ;  /* 0x00000000003e782f */ /* 0x000fe400038c0000 */
[----:B------:R-:W-:Y:S01]  /*12750*/  MOV R14, UR62 ;  /* 0x0000003e000e7c02 */ /* 0x000fe20008000f00 */
[----:B------:R-:W-:Y:S10]  /*12760*/  ENDCOLLECTIVE ;  /* 0x000000000000791b */ /* 0x000ff40003800000 */
.L_x_3878:
[----:B------:R-:W-:Y:S05]  /*12770*/  BSYNC B0 ;  /* 0x0000000000007941 */ /* 0x000fea0003800000 */
.L_x_3877:
[----:B------:R-:W-:Y:S05]  /*12780*/  BRA `(.L_x_3879) ;  /* 0xffffffd4008c7947 */ /* 0x000fea000383ffff */
.L_x_3829:
[----:B-1----:R1:W2:Y:S02]  /*12790*/  SYNCS.PHASECHK.TRANS64.TRYWAIT P2, [R8+URZ+0x30840], R7 ;  /* 0x03084007080075a7 */ /* 0x0022a4000804017f */
[----:B--2---:R-:W-:Y:S05]  /*127a0*/  @!P2 NANOSLEEP.SYNCS 0x989680 ;  /* 0x009896800000a95d */ /* 0x004fea0003900000 */
[----:B------:R-:W2:Y:S02]  /*127b0*/  @!P2 SYNCS.PHASECHK.TRANS64 P2, [R8+URZ+0x30840], R7 ;  /* 0x030840070800a5a7 */ /* 0x000ea4000804007f */
[----:B--2---:R-:W-:Y:S05]  /*127c0*/  @!P2 BRA `(.L_x_3829) ;  /* 0xfffffffc00f0a947 */ /* 0x004fea000383ffff */
[----:B------:R-:W-:Y:S05]  /*127d0*/  BRA `(.L_x_3880) ;  /* 0xffffffd400e87947 */ /* 0x000fea000383ffff */
.L_x_3831:
[----:B-1----:R-:W-:-:S04]  /*127e0*/  IMAD.U32 R8, RZ, RZ, UR38 ;  /* 0x00000026ff087e24 */ /* 0x002fc8000f8e00ff */
[----:B------:R1:W2:Y:S03]  /*127f0*/  SYNCS.PHASECHK.TRANS64.TRYWAIT P2, [R8+URZ+0x30820], R7 ;  /* 0x03082007080075a7 */ /* 0x0002a6000804017f */
[----:B--2---:R-:W-:Y:S05]  /*12800*/  @!P2 NANOSLEEP.SYNCS 0x989680 ;  /* 0x009896800000a95d */ /* 0x004fea0003900000 */
[----:B------:R-:W2:Y:S02]  /*12810*/  @!P2 SYNCS.PHASECHK.TRANS64 P2, [R8+URZ+0x30820], R7 ;  /* 0x030820070800a5a7 */ /* 0x000ea4000804007f */
[----:B--2---:R-:W-:Y:S05]  /*12820*/  @!P2 BRA `(.L_x_3831) ;  /* 0xfffffffc00eca947 */ /* 0x004fea000383ffff */
[----:B------:R-:W-:Y:S05]  /*12830*/  BRA `(.L_x_3881) ;  /* 0xffffffd800f47947 */ /* 0x000fea000383ffff */
.L_x_3837:
[----:B-1----:R1:W2:Y:S02]  /*12840*/  SYNCS.PHASECHK.TRANS64.TRYWAIT P3, [R3+URZ+0x30840], R2 ;  /* 0x03084002030075a7 */ /* 0x0022a4000806017f */
[----:B--2---:R-:W-:Y:S05]  /*12850*/  @!P3 NANOSLEEP.SYNCS 0x989680 ;  /* 0x009896800000b95d */ /* 0x004fea0003900000 */
[----:B------:R-:W2:Y:S02]  /*12860*/  @!P3 SYNCS.PHASECHK.TRANS64 P3, [R3+URZ+0x30840], R2 ;  /* 0x030840020300b5a7 */ /* 0x000ea4000806007f */
[----:B--2---:R-:W-:Y:S05]  /*12870*/  @!P3 BRA `(.L_x_3837) ;  /* 0xfffffffc00f0b947 */ /* 0x004fea000383ffff */
[----:B------:R-:W-:Y:S05]  /*12880*/  BRA `(.L_x_3882) ;  /* 0xffffffdc00987947 */ /* 0x000fea000383ffff */
.L_x_3839:
[----:B-1----:R1:W2:Y:S02]  /*12890*/  SYNCS.PHASECHK.TRANS64.TRYWAIT P3, [R2+URZ+0x60], R3 ;  /* 0x00006003020075a7 */ /* 0x0022a4000806017f */
[----:B--2---:R-:W-:Y:S05]  /*128a0*/  @!P3 NANOSLEEP.SYNCS 0x989680 ;  /* 0x009896800000b95d */ /* 0x004fea0003900000 */
[----:B------:R-:W2:Y:S02]  /*128b0*/  @!P3 SYNCS.PHASECHK.TRANS64 P3, [R2+URZ+0x60], R3 ;  /* 0x000060030200b5a7 */ /* 0x000ea4000806007f */
[----:B--2---:R-:W-:Y:S05]  /*128c0*/  @!P3 BRA `(.L_x_3839) ;  /* 0xfffffffc00f0b947 */ /* 0x004fea000383ffff */
[----:B------:R-:W-:Y:S05]  /*128d0*/  BRA `(.L_x_3883) ;  /* 0xffffffe000207947 */ /* 0x000fea000383ffff */
.L_x_3845:
[----:B-1----:R1:W2:Y:S02]  /*128e0*/  SYNCS.PHASECHK.TRANS64.TRYWAIT P3, [R3+URZ+0x30840], R2 ;  /* 0x03084002030075a7 */ /* 0x0022a4000806017f */
[----:B--2---:R-:W-:Y:S05]  /*128f0*/  @!P3 NANOSLEEP.SYNCS 0x989680 ;  /* 0x009896800000b95d */ /* 0x004fea0003900000 */
[----:B------:R-:W2:Y:S02]  /*12900*/  @!P3 SYNCS.PHASECHK.TRANS64 P3, [R3+URZ+0x30840], R2 ;  /* 0x030840020300b5a7 */ /* 0x000ea4000806007f */
[----:B--2---:R-:W-:Y:S05]  /*12910*/  @!P3 BRA `(.L_x_3845) ;  /* 0xfffffffc00f0b947 */ /* 0x004fea000383ffff */
[----:B------:R-:W-:Y:S05]  /*12920*/  BRA `(.L_x_3884) ;  /* 0xffffffe400547947 */ /* 0x000fea000383ffff */
.L_x_3847:
[----:B-1----:R1:W2:Y:S02]  /*12930*/  SYNCS.PHASECHK.TRANS64.TRYWAIT P3, [R2+URZ+0x60], R17 ;  /* 0x00006011020075a7 */ /* 0x0022a4000806017f */
[----:B--2---:R-:W-:Y:S05]  /*12940*/  @!P3 NANOSLEEP.SYNCS 0x989680 ;  /* 0x009896800000b95d */ /* 0x004fea0003900000 */
[----:B------:R-:W2:Y:S02]  /*12950*/  @!P3 SYNCS.PHASECHK.TRANS64 P3, [R2+URZ+0x60], R17 ;  /* 0x000060110200b5a7 */ /* 0x000ea4000806007f */
[----:B--2---:R-:W-:Y:S05]  /*12960*/  @!P3 BRA `(.L_x_3847) ;  /* 0xfffffffc00f0b947 */ /* 0x004fea000383ffff */
[----:B------:R-:W-:Y:S05]  /*12970*/  BRA `(.L_x_3885) ;  /* 0xffffffe400dc7947 */ /* 0x000fea000383ffff */
.L_x_3852:
[----:B--2---:R2:W3:Y:S02]  /*12980*/  SYNCS.PHASECHK.TRANS64.TRYWAIT P2, [R2+URZ+0x30840], R3 ;  /* 0x03084003020075a7 */ /* 0x0044e4000804017f */
[----:B---3--:R-:W-:Y:S05]  /*12990*/  @!P2 NANOSLEEP.SYNCS 0x989680 ;  /* 0x009896800000a95d */ /* 0x008fea0003900000 */
[----:B------:R-:W3:Y:S02]  /*129a0*/  @!P2 SYNCS.PHASECHK.TRANS64 P2, [R2+URZ+0x30840], R3 ;  /* 0x030840030200a5a7 */ /* 0x000ee4000804007f */
[----:B---3--:R-:W-:Y:S05]  /*129b0*/  @!P2 BRA `(.L_x_3852) ;  /* 0xfffffffc00f0a947 */ /* 0x008fea000383ffff */
[----:B------:R-:W-:Y:S05]  /*129c0*/  BRA `(.L_x_3886) ;  /* 0xffffffe800dc7947 */ /* 0x000fea000383ffff */
.L_x_3854:
[----:B-1----:R1:W2:Y:S02]  /*129d0*/  SYNCS.PHASECHK.TRANS64.TRYWAIT P2, [R2+URZ+0x60], R11 ;  /* 0x0000600b020075a7 */ /* 0x0022a4000804017f */
[----:B--2---:R-:W-:Y:S05]  /*129e0*/  @!P2 NANOSLEEP.SYNCS 0x989680 ;  /* 0x009896800000a95d */ /* 0x004fea0003900000 */
[----:B------:R-:W2:Y:S02]  /*129f0*/  @!P2 SYNCS.PHASECHK.TRANS64 P2, [R2+URZ+0x60], R11 ;  /* 0x0000600b0200a5a7 */ /* 0x000ea4000804007f */
[----:B--2---:R-:W-:Y:S05]  /*12a00*/  @!P2 BRA `(.L_x_3854) ;  /* 0xfffffffc00f0a947 */ /* 0x004fea000383ffff */
[----:B------:R-:W-:Y:S05]  /*12a10*/  BRA `(.L_x_3887) ;  /* 0xffffffec00707947 */ /* 0x000fea000383ffff */
.L_x_3861:
[----:B-1----:R1:W2:Y:S02]  /*12a20*/  SYNCS.PHASECHK.TRANS64.TRYWAIT P0, [R3+URZ+0x30860], R0 ;  /* 0x03086000030075a7 */ /* 0x0022a4000800017f */
[----:B--2---:R-:W-:Y:S05]  /*12a30*/  @!P0 NANOSLEEP.SYNCS 0x989680 ;  /* 0x009896800000895d */ /* 0x004fea0003900000 */
[----:B------:R-:W2:Y:S02]  /*12a40*/  @!P0 SYNCS.PHASECHK.TRANS64 P0, [R3+URZ+0x30860], R0 ;  /* 0x03086000030085a7 */ /* 0x000ea4000800007f */
[----:B--2---:R-:W-:Y:S05]  /*12a50*/  @!P0 BRA `(.L_x_3861) ;  /* 0xfffffffc00f08947 */ /* 0x004fea000383ffff */
[----:B------:R-:W-:Y:S05]  /*12a60*/  BRA `(.L_x_3888) ;  /* 0xfffffff000607947 */ /* 0x000fea000383ffff */
.L_x_3863:
[----:B------:R-:W-:Y:S01]  /*12a70*/  BSSY B0, `(.L_x_3889) ;  /* 0x0000007000007945 */ /* 0x000fe20003800000 */
[----:B------:R-:W-:Y:S02]  /*12a80*/  IMAD.MOV.U32 R12, RZ, RZ, RZ ;  /* 0x000000ffff0c7224 */ /* 0x000fe400078e00ff */
[----:B------:R-:W-:Y:S02]  /*12a90*/  IMAD.MOV.U32 R11, RZ, RZ, 0x1f ;  /* 0x0000001fff0b7424 */ /* 0x000fe400078e00ff */
[----:B------:R-:W-:-:S07]  /*12aa0*/  IMAD.MOV.U32 R15, RZ, RZ, -0x1 ;  /* 0xffffffffff0f7424 */ /* 0x000fce00078e00ff */
[----:B------:R-:W-:Y:S05]  /*12ab0*/  WARPSYNC.COLLECTIVE R15, `(.L_x_3890) ;  /* 0x000000000f087348 */ /* 0x000fea0003c00000 */
[----:B------:R1:W2:Y:S02]  /*12ac0*/  SHFL.IDX P6, R14, R13, R12, R11 ;  /* 0x0000000c0d0e7389 */ /* 0x0002a400000c000b */
[----:B-12---:R-:W-:Y:S01]  /*12ad0*/  ENDCOLLECTIVE ;  /* 0x000000000000791b */ /* 0x006fe20003800000 */
.L_x_3890:
[----:B------:R-:W-:Y:S05]  /*12ae0*/  BSYNC B0 ;  /* 0x0000000000007941 */ /* 0x000fea0003800000 */
.L_x_3889:
[----:B------:R-:W-:Y:S05]  /*12af0*/  BRA `(.L_x_3891) ;  /* 0xfffffff000f47947 */ /* 0x000fea000383ffff */
.L_x_3865:
[----:B--2---:R2:W3:Y:S02]  /*12b00*/  SYNCS.PHASECHK.TRANS64.TRYWAIT P0, [R7+URZ+0x30820], R0 ;  /* 0x03082000070075a7 */ /* 0x0044e4000800017f */
[----:B---3--:R-:W-:Y:S05]  /*12b10*/  @!P0 NANOSLEEP.SYNCS 0x989680 ;  /* 0x009896800000895d */ /* 0x008fea0003900000 */
[----:B------:R-:W3:Y:S02]  /*12b20*/  @!P0 SYNCS.PHASECHK.TRANS64 P0, [R7+URZ+0x30820], R0 ;  /* 0x03082000070085a7 */ /* 0x000ee4000800007f */
[----:B---3--:R-:W-:Y:S05]  /*12b30*/  @!P0 BRA `(.L_x_3865) ;  /* 0xfffffffc00f08947 */ /* 0x008fea000383ffff */
[----:B------:R-:W-:Y:S05]  /*12b40*/  BRA `(.L_x_3892) ;  /* 0xfffffff400447947 */ /* 0x000fea000383ffff */
.L_x_3869:
[----:B--2---:R2:W3:Y:S02]  /*12b50*/  SYNCS.PHASECHK.TRANS64.TRYWAIT P0, [R5+URZ], R4 ;  /* 0x00000004050075a7 */ /* 0x0044e4000800017f */
[----:B---3--:R-:W-:Y:S05]  /*12b60*/  @!P0 NANOSLEEP.SYNCS 0x989680 ;  /* 0x009896800000895d */ /* 0x008fea0003900000 */
[----:B------:R-:W3:Y:S02]  /*12b70*/  @!P0 SYNCS.PHASECHK.TRANS64 P0, [R5+URZ], R4 ;  /* 0x00000004050085a7 */ /* 0x000ee4000800007f */
[----:B---3--:R-:W-:Y:S05]  /*12b80*/  @!P0 BRA `(.L_x_3869) ;  /* 0xfffffffc00f08947 */ /* 0x008fea000383ffff */
[----:B------:R-:W-:Y:S05]  /*12b90*/  BRA `(.L_x_3893) ;  /* 0xfffffff400a07947 */ /* 0x000fea000383ffff */
.L_x_3870:
[----:B---3--:R3:W4:Y:S02]  /*12ba0*/  SYNCS.PHASECHK.TRANS64.TRYWAIT P0, [R3+URZ], R0 ;  /* 0x00000000030075a7 */ /* 0x008724000800017f */
[----:B----4-:R-:W-:Y:S05]  /*12bb0*/  @!P0 NANOSLEEP.SYNCS 0x989680 ;  /* 0x009896800000895d */ /* 0x010fea0003900000 */
[----:B------:R-:W4:Y:S02]  /*12bc0*/  @!P0 SYNCS.PHASECHK.TRANS64 P0, [R3+URZ], R0 ;  /* 0x00000000030085a7 */ /* 0x000f24000800007f */
[----:B----4-:R-:W-:Y:S05]  /*12bd0*/  @!P0 BRA `(.L_x_3870) ;  /* 0xfffffffc00f08947 */ /* 0x010fea000383ffff */
[----:B------:R-:W-:Y:S05]  /*12be0*/  BRA `(.L_x_3894) ;  /* 0xfffffff400947947 */ /* 0x000fea000383ffff */
.L_x_3872:
[----:B--2---:R2:W3:Y:S02]  /*12bf0*/  SYNCS.PHASECHK.TRANS64.TRYWAIT P0, [R5+URZ], R4 ;  /* 0x00000004050075a7 */ /* 0x0044e4000800017f */
[----:B---3--:R-:W-:Y:S05]  /*12c00*/  @!P0 NANOSLEEP.SYNCS 0x989680 ;  /* 0x009896800000895d */ /* 0x008fea0003900000 */
[----:B------:R-:W3:Y:S02]  /*12c10*/  @!P0 SYNCS.PHASECHK.TRANS64 P0, [R5+URZ], R4 ;  /* 0x00000004050085a7 */ /* 0x000ee4000800007f */
[----:B---3--:R-:W-:Y:S05]  /*12c20*/  @!P0 BRA `(.L_x_3872) ;  /* 0xfffffffc00f08947 */ /* 0x008fea000383ffff */
[----:B------:R-:W-:Y:S05]  /*12c30*/  BRA `(.L_x_3895) ;  /* 0xfffffff400987947 */ /* 0x000fea000383ffff */
.L_x_3896:
        /* <DEDUP_REMOVED lines=12> */
.L_x_12763:


//--------------------- .text._ZN7cutlass13device_kernelIN5flash11enable_sm90INS1_16FlashAttnFwdSm90INS1_25CollectiveMainloopFwdSm90ILi2EN4cute5tupleIJNS5_1CILi1EEES8_S8_EEENS6_IJNS7_ILi128EEENS7_ILi96EEENS7_ILi192EEEEEELi192ENS_6half_tEfNS_4arch4Sm90ELb0ELb1ELb0ELb1ELb0ELb0ELb0ELb1ELb1ELb0ELb0ELb0EEENS1_21CollectiveEpilogueFwdINS6_IJSA_SC_SB_EEES9_SE_SG_Li256ELb1ELb0ELb0ELb0EEENS1_36VarlenDynamicPersistentTileSchedulerILi128ELi96ELi256ELi32ELb0ELb0ELb1ELb1ELb0ELb1EEEEEEEEEvNT_6ParamsE --------------------------
	.section	.text._ZN7cutlass13device_kernelIN5flash11enable_sm90INS1_16FlashAttnFwdSm90INS1_25CollectiveMainloopFwdSm90ILi2EN4cute5tupleIJNS5_1CILi1EEES8_S8_EEENS6_IJNS7_ILi128EEENS7_ILi96EEENS7_ILi192EEEEEELi192ENS_6half_tEfNS_4arch4Sm90ELb0ELb1ELb0ELb1ELb0ELb0ELb0ELb1ELb1ELb0ELb0ELb0EEENS1_21CollectiveEpilogueFwdINS6_IJSA_SC_SB_EEES9_SE_SG_Li256ELb1ELb0ELb0ELb0EEENS1_36VarlenDynamicPersistentTileSchedulerILi128ELi96ELi256ELi32ELb0ELb0ELb1ELb1ELb0ELb1EEEEEEEEEvNT_6ParamsE,"ax",@progbits
	.align	128
.text._ZN7cutlass13device_kernelIN5flash11enable_sm90INS1_16FlashAttnFwdSm90INS1_25CollectiveMainloopFwdSm90ILi2EN4cute5tupleIJNS5_1CILi1EEES8_S8_EEENS6_IJNS7_ILi128EEENS7_ILi96EEENS7_ILi192EEEEEELi192ENS_6half_tEfNS_4arch4Sm90ELb0ELb1ELb0ELb1ELb0ELb0ELb0ELb1ELb1ELb0ELb0ELb0EEENS1_21CollectiveEpilogueFwdINS6_IJSA_SC_SB_EEES9_SE_SG_Li256ELb1ELb0ELb0ELb0EEENS1_36VarlenDynamicPersistentTileSchedulerILi128ELi96ELi256ELi32ELb0ELb0ELb1ELb1ELb0ELb1EEEEEEEEEvNT_6ParamsE:
        .type           _ZN7cutlass13device_kernelIN5flash11enable_sm90INS1_16FlashAttnFwdSm90INS1_25CollectiveMainloopFwdSm90ILi2EN4cute5tupleIJNS5_1CILi1EEES8_S8_EEENS6_IJNS7_ILi128EEENS7_ILi96EEENS7_ILi192EEEEEELi192ENS_6half_tEfNS_4arch4Sm90ELb0ELb1ELb0ELb1ELb0ELb0ELb0ELb1ELb1ELb0ELb0ELb0EEENS1_21CollectiveEpilogueFwdINS6_IJSA_SC_SB_EEES9_SE_SG_Li256ELb1ELb0ELb0ELb0EEENS1_36VarlenDynamicPersistentTileSchedulerILi128ELi96ELi256ELi32ELb0ELb0ELb1ELb1ELb0ELb1EEEEEEEEEvNT_6ParamsE,@function
        .size           _ZN7cutlass13device_kernelIN5flash11enable_sm90INS1_16FlashAttnFwdSm90INS1_25CollectiveMainloopFwdSm90ILi2EN4cute5tupleIJNS5_1CILi1EEES8_S8_EEENS6_IJNS7_ILi128EEENS7_ILi96EEENS7_ILi192EEEEEELi192ENS_6half_tEfNS_4arch4Sm90ELb0ELb1ELb0ELb1ELb0ELb0ELb0ELb1ELb1ELb0ELb0ELb0EEENS1_21CollectiveEpilogueFwdINS6_IJSA_SC_SB_EEES9_SE_SG_Li256ELb1ELb0ELb0ELb0EEENS1_36VarlenDynamicPersistentTileSchedulerILi128ELi96ELi256ELi32ELb0ELb0ELb1ELb1ELb0ELb1EEEEEEEEEvNT_6ParamsE,(.L_x_12764 - _ZN7cutlass13device_kernelIN5flash11enable_sm90INS1_16FlashAttnFwdSm90INS1_25CollectiveMainloopFwdSm90ILi2EN4cute5tupleIJNS5_1CILi1EEES8_S8_EEENS6_IJNS7_ILi128EEENS7_ILi96EEENS7_ILi192EEEEEELi192ENS_6half_tEfNS_4arch4Sm90ELb0ELb1ELb0ELb1ELb0ELb0ELb0ELb1ELb1ELb0ELb0ELb0EEENS1_21CollectiveEpilogueFwdINS6_IJSA_SC_SB_EEES9_SE_SG_Li256ELb1ELb0ELb0ELb0EEENS1_36VarlenDynamicPersistentTileSchedulerILi128ELi96ELi256ELi32ELb0ELb0ELb1ELb1ELb0ELb1EEEEEEEEEvNT_6ParamsE)
        .other          _ZN7cutlass13device_kernelIN5flash11enable_sm90INS1_16FlashAttnFwdSm90INS1_25CollectiveMainloopFwdSm90ILi2EN4cute5tupleIJNS5_1CILi1EEES8_S8_EEENS6_IJNS7_ILi128EEENS7_ILi96EEENS7_ILi192EEEEEELi192ENS_6half_tEfNS_4arch4Sm90ELb0ELb1ELb0ELb1ELb0ELb0ELb0ELb1ELb1ELb0ELb0ELb0EEENS1_21CollectiveEpilogueFwdINS6_IJSA_SC_SB_EEES9_SE_SG_Li256ELb1ELb0ELb0ELb0EEENS1_36VarlenDynamicPersistentTileSchedulerILi128ELi96ELi256ELi32ELb0ELb0ELb1ELb1ELb0ELb1EEEEEEEEEvNT_6ParamsE,@"STO_CUDA_ENTRY STV_DEFAULT"
_ZN7cutlass13device_kernelIN5flash11enable_sm90INS1_16FlashAttnFwdSm90INS1_25CollectiveMainloopFwdSm90ILi2EN4cute5tupleIJNS5_1CILi1EEES8_S8_EEENS6_IJNS7_ILi128EEENS7_ILi96EEENS7_ILi192EEEEEELi192ENS_6half_tEfNS_4arch4Sm90ELb0ELb1ELb0ELb1ELb0ELb0ELb0ELb1ELb1ELb0ELb0ELb0EEENS1_21CollectiveEpilogueFwdINS6_IJSA_SC_SB_EEES9_SE_SG_Li256ELb1ELb0ELb0ELb0EEENS1_36VarlenDynamicPersistentTileSchedulerILi128ELi96ELi256ELi32ELb0ELb0ELb1ELb1ELb0ELb1EEEEEEEEEvNT_6ParamsE:
        /* <DEDUP_REMOVED lines=21> */
.L_x_3898:
[----:B------:R-:W-:Y:S05]  /*0150*/  BSYNC B0 ;  /* 0x0000000000007941 */ /* 0x000fea0003800000 */
.L_x_3897:
        /* <DEDUP_REMOVED lines=41> */
.L_x_3899:
        /* <DEDUP_REMOVED lines=22> */
.L_x_3900:
        /* <DEDUP_REMOVED lines=18> */
.L_x_3901:
        /* <DEDUP_REMOVED lines=22> */
.L_x_3902:
        /* <DEDUP_REMOVED lines=22> */
.L_x_3903:
        /* <DEDUP_REMOVED lines=9> */
.L_x_3905:
        /* <DEDUP_REMOVED lines=64> */
.L_x_4005:
[----:B------:R-:W-:Y:S01]  /*0dc0*/  ULDC.64 UR8, c[0x0][0xa28] ;  /* 0x00028a0000087ab9 */ /* 0x000fe20000000a00 */
[----:B0-----:R-:W0:Y:S01]  /*0dd0*/  LDC R17, c[0x0][0x288] ;  /* 0x0000a200ff117b82 */ /* 0x001e220000000800 */
[----:B------:R-:W-:Y:S01]  /*0de0*/  UISETP.NE.U32.AND UP0, UPT, UR8, URZ, UPT ;  /* 0x0000003f0800728c */ /* 0x000fe2000bf05070 */
[----:B---3-5:R-:W-:-:S03]  /*0df0*/  IMAD.MOV.U32 R7, RZ, RZ, RZ ;  /* 0x000000ffff077224 */ /* 0x028fc600078e00ff */
[----:B------:R-:W-:-:S03]  /*0e00*/  UISETP.NE.AND.EX UP0, UPT, UR9, URZ, UPT, UP0 ;  /* 0x0000003f0900728c */ /* 0x000fc6000bf05300 */
[----:B------:R-:W-:Y:S01]  /*0e10*/  ULDC.64 UR8, c[0x0][0xa18] ;  /* 0x0002860000087ab9 */ /* 0x000fe20000000a00 */
[----:B-12-4-:R-:W1:Y:S01]  /*0e20*/  LDC.64 R8, c[0x0][0x3f8] ;  /* 0x0000fe00ff087b82 */ /* 0x016e620000000a00 */
        /* <DEDUP_REMOVED lines=35> */
.L_x_3906:
        /* <DEDUP_REMOVED lines=10> */
.L_x_3907:
        /* <DEDUP_REMOVED lines=11> */
.L_x_3908:
        /* <DEDUP_REMOVED lines=17> */
.L_x_3910:
[----:B------:R-:W-:-:S13]  /*12c0*/  ISETP.NE.AND P0, PT, R9, 0x1, PT ;  /* 0x000000010900780c */ /* 0x000fda0003f05270 */
[----:B------:R-:W0:Y:S02]  /*12d0*/  @P0 LDC.64 R4, c[0x0][0x9e8] ;  /* 0x00027a00ff040b82 */ /* 0x000e240000000a00 */
[----:B0-----:R-:W-:-:S05]  /*12e0*/  @P0 IMAD.HI.U32 R4, R2, R4, RZ ;  /* 0x0000000402040227 */ /* 0x001fca00078e00ff */
[----:B------:R-:W-:-:S07]  /*12f0*/  @P0 SHF.R.U32.HI R2, RZ, R5, R4 ;  /* 0x00000005ff020219 */ /* 0x000fce0000011604 */
.L_x_3911:
[----:B------:R-:W-:-:S05]  /*1300*/  IMAD R3, R2, R9, R9 ;  /* 0x0000000902037224 */ /* 0x000fca00078e0209 */
[----:B------:R-:W-:-:S07]  /*1310*/  VIMNMX R0, R0, R3, PT ;  /* 0x0000000300007248 */ /* 0x000fce0003fe0100 */
.L_x_3909:
[----:B------:R-:W-:Y:S01]  /*1320*/  VIADD R2, R0, 0x5f ;  /* 0x0000005f00027836 */ /* 0x000fe20000000000 */
[----:B------:R-:W-:Y:S01]  /*1330*/  ULDC UR4, c[0x0][0x9dc] ;  /* 0x0002770000047ab9 */ /* 0x000fe20000000800 */
[----:B------:R-:W-:Y:S02]  /*1340*/  VIADD R0, R16, 0x5f ;  /* 0x0000005f10007836 */ /* 0x000fe40000000000 */
[----:B------:R-:W-:Y:S02]  /*1350*/  IMAD R3, R193, 0x80, -R17 ;  /* 0x00000080c1037824 */ /* 0x000fe400078e0a11 */
[----:B------:R-:W-:-:S04]  /*1360*/  IMAD.HI R2, R2, 0x2aaaaaab, RZ ;  /* 0x2aaaaaab02027827 */ /* 0x000fc800078e02ff */
[----:B------:R-:W-:Y:S01]  /*1370*/  IMAD.HI R0, R0, 0x2aaaaaab, RZ ;  /* 0x2aaaaaab00007827 */ /* 0x000fe200078e02ff */
[----:B------:R-:W-:-:S03]  /*1380*/  SHF.R.U32.HI R5, RZ, 0x1f, R2 ;  /* 0x0000001fff057819 */ /* 0x000fc60000011602 */
[----:B------:R-:W-:Y:S01]  /*1390*/  IMAD.IADD R4, R16, 0x1, R3 ;  /* 0x0000000110047824 */ /* 0x000fe200078e0203 */
        /* <DEDUP_REMOVED lines=16> */
.L_x_3913:
[----:B------:R-:W-:-:S13]  /*14a0*/  ISETP.NE.AND P0, PT, R9, 0x1, PT ;  /* 0x000000010900780c */ /* 0x000fda0003f05270 */
[----:B------:R-:W0:Y:S02]  /*14b0*/  @P0 LDC.64 R2, c[0x0][0x9e8] ;  /* 0x00027a00ff020b82 */ /* 0x000e240000000a00 */
[----:B0-----:R-:W-:-:S05]  /*14c0*/  @P0 IMAD.HI.U32 R0, R4, R2, RZ ;  /* 0x0000000204000227 */ /* 0x001fca00078e00ff */
[----:B------:R-:W-:-:S07]  /*14d0*/  @P0 SHF.R.U32.HI R4, RZ, R3, R0 ;  /* 0x00000003ff040219 */ /* 0x000fce0000011600 */
.L_x_3914:
[----:B------:R-:W-:-:S05]  /*14e0*/  IMAD R4, R4, R9, RZ ;  /* 0x0000000904047224 */ /* 0x000fca00078e02ff */
[----:B------:R-:W-:-:S13]  /*14f0*/  R2UR UR5, R4 ;  /* 0x00000000040572ca */ /* 0x000fda00000e0000 */
[----:B------:R-:W-:-:S04]  /*1500*/  UISETP.LT.AND UP0, UPT, UR4, UR5, UPT ;  /* 0x000000050400728c */ /* 0x000fc8000bf01270 */
[----:B------:R-:W-:-:S12]  /*1510*/  USEL UR4, UR4, UR5, !UP0 ;  /* 0x0000000504047287 */ /* 0x000fd8000c000000 */
.L_x_3912:
        /* <DEDUP_REMOVED lines=56> */
[----:B------:R-:W-:Y:S02]  /*18a0*/  IMAD.MOV.U32 R131, RZ, RZ, RZ ;  /* 0x000000ffff837224 */ /* 0x000fe400078e00ff */
        /* <DEDUP_REMOVED lines=35> */
.L_x_3916:
        /* <DEDUP_REMOVED lines=11> */
.L_x_4101:
[----:B------:R-:W-:Y:S05]  /*1b90*/  @!P0 BRA `(.L_x_3918) ;  /* 0x0000000000048947 */ /* 0x000fea0003800000 */
[----:B------:R-:W-:Y:S01]  /*1ba0*/  BPT.TRAP 0x1 ;  /* 0x000000040000795c */ /* 0x000fe20000300000 */
.L_x_3918:
[----:B0-----:R-:W-:Y:S02]  /*1bb0*/  IMAD.U32 R3, RZ, RZ, UR36 ;  /* 0x00000024ff037e24 */ /* 0x001fe4000f8e00ff */
[----:B------:R-:W-:-:S03]  /*1bc0*/  IMAD.U32 R0, RZ, RZ, UR37 ;  /* 0x00000025ff007e24 */ /* 0x000fc6000f8e00ff */
[----:B------:R-:W-:Y:S02]  /*1bd0*/  LEA R3, R3, UR38, 0x3 ;  /* 0x0000002603037c11 */ /* 0x000fe4000f8e18ff */
[----:B------:R-:W-:-:S04]  /*1be0*/  SHF.L.U32 R0, R0, 0x1f, RZ ;  /* 0x0000001f00007819 */ /* 0x000fc800000006ff */
[----:B------:R0:W1:Y:S01]  /*1bf0*/  SYNCS.PHASECHK.TRANS64.TRYWAIT P1, [R3+URZ+0x30830], R0 ;  /* 0x03083000030075a7 */ /* 0x000062000802017f */
[----:B------:R-:W-:Y:S05]  /*1c00*/  @!P0 BRA `(.L_x_3919) ;  /* 0x0000000000048947 */ /* 0x000fea0003800000 */
[----:B------:R-:W-:Y:S01]  /*1c10*/  BPT.TRAP 0x1 ;  /* 0x000000040000795c */ /* 0x000fe20000300000 */
.L_x_3919:
[----:B------:R-:W2:Y:S01]  /*1c20*/  LDL.LU R2, [R1] ;  /* 0x0000000001027983 */ /* 0x000ea20000300800 */
[----:B------:R-:W3:Y:S02]  /*1c30*/  S2R R4, SR_TID.X ;  /* 0x0000000000047919 */ /* 0x000ee40000002100 */
[----:B---3--:R-:W-:Y:S02]  /*1c40*/  LOP3.LUT P2, RZ, R4, 0x7f, RZ, 0xc0, !PT ;  /* 0x0000007f04ff7812 */ /* 0x008fe4000784c0ff */
[----:B--2---:R-:W-:-:S11]  /*1c50*/  LOP3.LUT R2, R2, 0xfff7ffff, RZ, 0xc0, !PT ;  /* 0xfff7ffff02027812 */ /* 0x004fd600078ec0ff */
[----:B------:R-:W-:-:S05]  /*1c60*/  @P2 LOP3.LUT R2, R2, 0x80000, RZ, 0xfc, !PT ;  /* 0x0008000002022812 */ /* 0x000fca00078efcff */
[----:B------:R2:W-:Y:S01]  /*1c70*/  STL [R1], R2 ;  /* 0x0000000201007387 */ /* 0x0005e20000100800 */
[----:B-1----:R-:W-:Y:S05]  /*1c80*/  @P1 BRA `(.L_x_3920) ;  /* 0x0000000000081947 */ /* 0x002fea0003800000 */
[----:B------:R-:W1:Y:S02]  /*1c90*/  SYNCS.PHASECHK.TRANS64.TRYWAIT P1, [R3+URZ+0x30830], R0 ;  /* 0x03083000030075a7 */ /* 0x000e64000802017f */
[----:B-1----:R-:W-:Y:S05]  /*1ca0*/  @!P1 BRA `(.L_x_3921) ;  /* 0x0000013400ac9947 */ /* 0x002fea0003800000 */
.L_x_3920:
        /* <DEDUP_REMOVED lines=10> */
[----:B--2---:R-:W2:Y:S01]  /*1d50*/  S2R R2, SR_TID.X ;  /* 0x0000000000027919 */ /* 0x004ea20000002100 */
[----:B------:R-:W-:Y:S01]  /*1d60*/  UMOV UR17, 0x40000040 ;  /* 0x4000004000117882 */ /* 0x000fe20000000000 */
[----:B------:R-:W-:Y:S01]  /*1d70*/  UMOV UR19, 0x40000040 ;  /* 0x4000004000137882 */ /* 0x000fe20000000000 */
[----:B------:R-:W-:Y:S01]  /*1d80*/  ULOP3.LUT UR39, UR4, 0x10000, URZ, 0xfc, !UPT ;  /* 0x0001000004277892 */ /* 0x000fe2000f8efc3f */
[----:B------:R-:W-:Y:S01]  /*1d90*/  IMAD.MOV.U32 R5, RZ, RZ, -0x60 ;  /* 0xffffffa0ff057424 */ /* 0x000fe200078e00ff */
[----:B------:R-:W-:Y:S01]  /*1da0*/  ULOP3.LUT UR4, UR40, 0x10000, URZ, 0xfc, !UPT ;  /* 0x0001000028047892 */ /* 0x000fe2000f8efc3f */
[----:B------:R-:W-:Y:S01]  /*1db0*/  IMAD R6, R193, 0x80, R201 ;  /* 0x00000080c1067824 */ /* 0x000fe200078e02c9 */
[----:B------:R-:W-:Y:S01]  /*1dc0*/  UIMAD UR5, UR36, 0x900, UR39 ;  /* 0x00000900240578a4 */ /* 0x000fe2000f8e0227 */
[----:B------:R-:W-:Y:S01]  /*1dd0*/  IMAD R5, R74, R5, 0x60 ;  /* 0x000000604a057424 */ /* 0x000fe200078e0205 */
[----:B------:R-:W-:-:S02]  /*1de0*/  UIADD3 UR12, UR4, 0x4, URZ ;  /* 0x00000004040c7890 */ /* 0x000fc4000fffe03f */
[----:B------:R-:W-:Y:S01]  /*1df0*/  UIADD3 UR14, UR5, 0x4, URZ ;  /* 0x00000004050e7890 */ /* 0x000fe2000fffe03f */
[----:B------:R-:W-:Y:S01]  /*1e00*/  IMAD R10, R18, -0x2, R5 ;  /* 0xfffffffe120a7824 */ /* 0x000fe200078e0205 */
[----:B------:R-:W-:Y:S01]  /*1e10*/  UMOV UR8, UR4 ;  /* 0x0000000400087c82 */ /* 0x000fe20008000000 */
[----:B------:R-:W-:Y:S01]  /*1e20*/  UMOV UR10, UR5 ;  /* 0x00000005000a7c82 */ /* 0x000fe20008000000 */
[----:B------:R-:W-:Y:S01]  /*1e30*/  IMAD.U32 R8, RZ, RZ, UR8 ;  /* 0x00000008ff087e24 */ /* 0x000fe2000f8e00ff */
[----:B------:R-:W-:Y:S01]  /*1e40*/  HGMMA.64x96x16.F32 R24, gdesc[UR8], RZ, !UPT, gsb0 ;  /* 0x01600000081879f0 */ /* 0x000fe2000c0008ff */
[----:B------:R-:W-:Y:S02]  /*1e50*/  UIADD3 UR8, UR4, 0x2, URZ ;  /* 0x0000000204087890 */ /* 0x000fe4000fffe03f */
[----:B------:R-:W-:Y:S01]  /*1e60*/  UIADD3 UR10, UR5, 0x2, URZ ;  /* 0x00000002050a7890 */ /* 0x000fe2000fffe03f */
[----:B------:R-:W-:Y:S01]  /*1e70*/  UMOV UR9, 0x40000040 ;  /* 0x4000004000097882 */ /* 0x000fe20000000000 */
[----:B------:R-:W-:Y:S01]  /*1e80*/  UMOV UR11, 0x40000040 ;  /* 0x40000040000b7882 */ /* 0x000fe20000000000 */
[----:B------:R-:W-:-:S02]  /*1e90*/  UIADD3 UR16, UR4, 0x6, URZ ;  /* 0x0000000604107890 */ /* 0x000fc4000fffe03f */
[----:B------:R-:W-:Y:S02]  /*1ea0*/  UIADD3 UR18, UR5, 0x6, URZ ;  /* 0x0000000605127890 */ /* 0x000fe4000fffe03f */
[----:B------:R-:W-:Y:S02]  /*1eb0*/  UIADD3 UR20, UR4, 0x400, URZ ;  /* 0x0000040004147890 */ /* 0x000fe4000fffe03f */
[----:B------:R-:W-:Y:S01]  /*1ec0*/  UIADD3 UR22, UR5, 0x300, URZ ;  /* 0x0000030005167890 */ /* 0x000fe2000fffe03f */
[----:B------:R-:W-:Y:S01]  /*1ed0*/  UMOV UR21, 0x40000040 ;  /* 0x4000004000157882 */ /* 0x000fe20000000000 */
[----:B------:R-:W-:Y:S01]  /*1ee0*/  UMOV UR23, 0x40000040 ;  /* 0x4000004000177882 */ /* 0x000fe20000000000 */
[----:B------:R-:W-:Y:S01]  /*1ef0*/  UIADD3 UR24, UR4, 0x402, URZ ;  /* 0x0000040204187890 */ /* 0x000fe2000fffe03f */
[----:B--2---:R-:W-:Y:S01]  /*1f00*/  LOP3.LUT P1, RZ, R2, 0x7f, RZ, 0xc0, !PT ;  /* 0x0000007f02ff7812 */ /* 0x004fe2000782c0ff */
[----:B------:R-:W-:Y:S01]  /*1f10*/  UIADD3 UR26, UR5, 0x302, URZ ;  /* 0x00000302051a7890 */ /* 0x000fe2000fffe03f */
[----:B------:R-:W-:Y:S01]  /*1f20*/  IMAD.IADD R2, R16, 0x1, R5 ;  /* 0x0000000110027824 */ /* 0x000fe200078e0205 */
        /* <DEDUP_REMOVED lines=9> */
[----:B01----:R-:W-:Y:S01]  /*1fc0*/  @!P1 VIADD R0, R3, 0x30840 ;  /* 0x0003084003009836 */ /* 0x003fe20000000000 */
[----:B------:R-:W-:Y:S01]  /*1fd0*/  UMOV UR33, 0x40000040 ;  /* 0x4000004000217882 */ /* 0x000fe20000000000 */
[----:B------:R-:W-:Y:S01]  /*1fe0*/  UMOV UR35, 0x40000040 ;  /* 0x4000004000237882 */ /* 0x000fe20000000000 */
[----:B------:R-:W-:Y:S01]  /*1ff0*/  UIADD3 UR40, UR4, 0x800, URZ ;  /* 0x0000080004287890 */ /* 0x000fe2000fffe03f */
[----:B------:R-:W-:Y:S01]  /*2000*/  IADD3 R3, -R17, 0x1, R2 ;  /* 0x0000000111037810 */ /* 0x000fe20007ffe102 */
[----:B------:R-:W-:Y:S01]  /*2010*/  UIADD3 UR42, UR5, 0x600, URZ ;  /* 0x00000600052a7890 */ /* 0x000fe2000fffe03f */
[----:B------:R-:W-:Y:S01]  /*2020*/  @!P1 PRMT R0, RZ, 0x654, R0 ;  /* 0x00000654ff009816 */ /* 0x000fe20000000000 */
        /* <DEDUP_REMOVED lines=15> */
[----:B------:R-:W-:Y:S02]  /*2120*/  ULDC.64 UR4, c[0x0][0x9e0] ;  /* 0x0002780000047ab9 */ /* 0x000fe40000000a00 */
[----:B------:R-:W-:Y:S01]  /*2130*/  UISETP.GE.AND UP0, UPT, UR5, 0x1, UPT ;  /* 0x000000010500788c */ /* 0x000fe2000bf06270 */
[----:B------:R-:W-:Y:S01]  /*2140*/  VIADD R4, R3, UR4 ;  /* 0x0000000403047c36 */ /* 0x000fe20008000000 */
[----:B------:R-:W-:-:S02]  /*2150*/  WARPGROUP.DEPBAR.LE gsb0, 0x0 ;  /* 0x00008000000079c5 */ /* 0x000fc40000010000 */
[----:B------:R-:W-:-:S06]  /*2160*/  WARPGROUP.ARRIVE ;  /* 0x00000000000079c5 */ /* 0x000fcc0000000000 */
[----:B------:R-:W-:Y:S01]  /*2170*/  HGMMA.64x96x16.F32 R24, gdesc[UR8], R24, gsb0 ;  /* 0x01600000081879f0 */ /* 0x000fe20008000818 */
[----:B------:R-:W-:Y:S02]  /*2180*/  ULDC UR10, c[0x0][0x9dc] ;  /* 0x00027700000a7ab9 */ /* 0x000fe40000000800 */
[----:B------:R-:W-:-:S06]  /*2190*/  ULOP3.LUT UR6, URZ, UR10, URZ, 0x33, !UPT ;  /* 0x0000000a3f067292 */ /* 0x000fcc000f8e333f */
[----:B------:R-:W-:-:S04]  /*21a0*/  VIADD R11, R3, UR6 ;  /* 0x00000006030b7c36 */ /* 0x000fc80008000000 */
[----:B------:R-:W-:Y:S01]  /*21b0*/  IMAD.IADD R2, R11, 0x1, R6 ;  /* 0x000000010b027824 */ /* 0x000fe200078e0206 */
        /* <DEDUP_REMOVED lines=32> */
[----:B------:R-:W-:Y:S02]  /*23c0*/  PLOP3.LUT P1, PT, PT, PT, UP0, 0x40, 0x0 ;  /* 0x000000000000781c */ /* 0x000fe40003f2e808 */
[----:B0-----:R-:W-:-:S11]  /*23d0*/  VIADDMNMX R0, R6, R4, R7, PT ;  /* 0x0000000406007246 */ /* 0x001fd60003800107 */
[----:B------:R-:W-:Y:S05]  /*23e0*/  @P1 BRA `(.L_x_3922) ;  /* 0x0000000000541947 */ /* 0x000fea0003800000 */
        /* <DEDUP_REMOVED lines=12> */
.L_x_3924:
[----:B------:R-:W-:-:S06]  /*24b0*/  UISETP.NE.AND UP1, UPT, UR5, 0x1, UPT ;  /* 0x000000010500788c */ /* 0x000fcc000bf25270 */
[----:B------:R-:W-:-:S05]  /*24c0*/  PLOP3.LUT P1, PT, PT, PT, UP1, 0x80, 0x0 ;  /* 0x000000000000781c */ /* 0x000fca0003f2f018 */
[----:B------:R-:W-:-:S08]  /*24d0*/  @UP1 ULDC.64 UR6, c[0x0][0x9e8] ;  /* 0x00027a0000061ab9 */ /* 0x000fd00000000a00 */
[----:B------:R-:W-:-:S05]  /*24e0*/  @P1 IMAD.HI.U32 R12, R3, UR6, RZ ;  /* 0x00000006030c1c27 */ /* 0x000fca000f8e00ff */
[----:B------:R-:W-:-:S07]  /*24f0*/  @P1 SHF.R.U32.HI R3, RZ, UR7, R12 ;  /* 0x00000007ff031c19 */ /* 0x000fce000801160c */
.L_x_3925:
[----:B------:R-:W-:Y:S05]  /*2500*/  BSYNC B0 ;  /* 0x0000000000007941 */ /* 0x000fea0003800000 */
.L_x_3923:
[----:B------:R-:W-:-:S05]  /*2510*/  IMAD R3, R3, UR5, R10 ;  /* 0x0000000503037c24 */ /* 0x000fca000f8e020a */
[----:B------:R-:W-:Y:S02]  /*2520*/  VIMNMX R2, R2, R3, !PT ;  /* 0x0000000302027248 */ /* 0x000fe40007fe0100 */
[----:B------:R-:W-:-:S07]  /*2530*/  VIADDMNMX R0, R3, UR5, R0, PT ;  /* 0x0000000503007c46 */ /* 0x000fce000b800100 */
.L_x_3922:
[C---:B------:R-:W-:Y:S02]  /*2540*/  ISETP.GE.AND P1, PT, R5.reuse, 0x2, PT ;  /* 0x000000020500780c */ /* 0x040fe40003f26270 */
[C---:B------:R-:W-:Y:S02]  /*2550*/  ISETP.GE.AND P5, PT, R5.reuse, 0xa, PT ;  /* 0x0000000a0500780c */ /* 0x040fe40003fa6270 */
        /* <DEDUP_REMOVED lines=34> */
[C---:B------:R-:W-:Y:S02]  /*2780*/  ISETP.GE.AND P4, PT, R5.reuse, 0x22, PT ;  /* 0x000000220500780c */ /* 0x040fe40003f86270 */
        /* <DEDUP_REMOVED lines=73> */
[----:B------:R-:W-:-:S04]  /*2c20*/  ISETP.GE.AND P5, PT, R5, 0x5a, PT ;  /* 0x0000005a0500780c */ /* 0x000fc80003fa6270 */
[----:B------:R-:W-:Y:S02]  /*2c30*/  P2R R65, PR, RZ, 0x20 ;  /* 0x00000020ff417803 */ /* 0x000fe40000000000 */
[----:B------:R-:W-:-:S04]  /*2c40*/  ISETP.GT.AND P5, PT, R2, 0x59, !P5 ;  /* 0x000000590200780c */ /* 0x000fc80006fa4270 */
[----:B------:R-:W-:Y:S01]  /*2c50*/  ISETP.LT.OR P5, PT, R0, 0x5a, P5 ;  /* 0x0000005a0000780c */ /* 0x000fe20002fa1670 */
[----:B------:R-:W-:-:S03]  /*2c60*/  VIADD R0, R6, 0x8 ;  /* 0x0000000806007836 */ /* 0x000fc60000000000 */
[----:B------:R-:W-:Y:S02]  /*2c70*/  FSEL R94, R69, -INF , !P5 ;  /* 0xff800000455e7808 */ /* 0x000fe40006800000 */
[----:B------:R-:W-:Y:S02]  /*2c80*/  PLOP3.LUT P5, PT, PT, PT, UP0, 0x40, 0x0 ;  /* 0x000000000000781c */ /* 0x000fe40003fae808 */
[----:B------:R-:W-:Y:S02]  /*2c90*/  VIADDMNMX R2, R0, R4, R7, PT ;  /* 0x0000000400027246 */ /* 0x000fe40003800107 */
[----:B------:R-:W-:-:S09]  /*2ca0*/  IADD3 R4, R11, 0x8, R6 ;  /* 0x000000080b047810 */ /* 0x000fd20007ffe006 */
        /* <DEDUP_REMOVED lines=15> */
.L_x_3928:
[----:B------:R-:W-:-:S06]  /*2da0*/  UISETP.NE.AND UP1, UPT, UR5, 0x1, UPT ;  /* 0x000000010500788c */ /* 0x000fcc000bf25270 */
[----:B------:R-:W-:-:S05]  /*2db0*/  PLOP3.LUT P5, PT, PT, PT, UP1, 0x80, 0x0 ;  /* 0x000000000000781c */ /* 0x000fca0003faf018 */
[----:B------:R-:W-:-:S08]  /*2dc0*/  @UP1 ULDC.64 UR6, c[0x0][0x9e8] ;  /* 0x00027a0000061ab9 */ /* 0x000fd00000000a00 */
[----:B------:R-:W-:Y:S01]  /*2dd0*/  @P5 IMAD.HI.U32 R3, R0, UR6, RZ ;  /* 0x0000000600035c27 */ /* 0x000fe2000f8e00ff */
[----:B------:R-:W-:-:S13]  /*2de0*/  PLOP3.LUT P5, PT, PT, PT, UP1, 0x80, 0x0 ;  /* 0x000000000000781c */ /* 0x000fda0003faf018 */
[----:B------:R-:W-:-:S07]  /*2df0*/  @P5 SHF.R.U32.HI R0, RZ, UR7, R3 ;  /* 0x00000007ff005c19 */ /* 0x000fce0008011603 */
.L_x_3929:
[----:B------:R-:W-:Y:S05]  /*2e00*/  BSYNC B0 ;  /* 0x0000000000007941 */ /* 0x000fea0003800000 */
.L_x_3927:
[----:B------:R-:W-:-:S05]  /*2e10*/  IMAD R3, R0, UR5, R10 ;  /* 0x0000000500037c24 */ /* 0x000fca000f8e020a */
[----:B------:R-:W-:Y:S02]  /*2e20*/  VIMNMX R4, R4, R3, !PT ;  /* 0x0000000304047248 */ /* 0x000fe40007fe0100 */
[----:B------:R-:W-:-:S07]  /*2e30*/  VIADDMNMX R2, R3, UR5, R2, PT ;  /* 0x0000000503027c46 */ /* 0x000fce000b800102 */
.L_x_3926:
[C---:B------:R-:W-:Y:S01]  /*2e40*/  ISETP.GT.AND P1, PT, R4.reuse, 0x1, !P1 ;  /* 0x000000010400780c */ /* 0x040fe20004f24270 */
[----:B------:R-:W-:Y:S01]  /*2e50*/  ULDC UR6, c[0x0][0x988] ;  /* 0x0002620000067ab9 */ /* 0x000fe20000000800 */
[----:B------:R-:W-:Y:S02]  /*2e60*/  ISETP.GT.AND P2, PT, R4, 0x8, !P2 ;  /* 0x000000080400780c */ /* 0x000fe40005744270 */
        /* <DEDUP_REMOVED lines=64> */
[----:B------:R-:W0:Y:S01]  /*3270*/  SHFL.BFLY PT, R5, R10, 0x2, 0x1f ;  /* 0x0c401f000a057f89 */ /* 0x000e2200000e0000 */
        /* <DEDUP_REMOVED lines=13> */
[----:B0-----:R-:W-:Y:S02]  /*3350*/  FMNMX.FTZ R12, R10, R5, !PT ;  /* 0x000000050a0c7209 */ /* 0x001fe40007810000 */
[----:B------:R-:W-:Y:S02]  /*3360*/  FMNMX.FTZ R10, R7, R27, !PT ;  /* 0x0000001b070a7209 */ /* 0x000fe40007810000 */
[----:B------:R-:W-:Y:S01]  /*3370*/  FSEL R51, R51, -INF , !P1 ;  /* 0xff80000033337808 */ /* 0x000fe20004800000 */
[----:B------:R-:W0:Y:S01]  /*3380*/  SHFL.BFLY PT, R5, R12, 0x1, 0x1f ;  /* 0x0c201f000c057f89 */ /* 0x000e2200000e0000 */
        /* <DEDUP_REMOVED lines=21> */
[----:B0-----:R-:W-:Y:S02]  /*34e0*/  FMNMX.FTZ R5, R12, R5, !PT ;  /* 0x000000050c057209 */ /* 0x001fe40007810000 */
        /* <DEDUP_REMOVED lines=25> */
[----:B------:R0:W-:Y:S01]  /*3680*/  MUFU.EX2 R57, R14 ;  /* 0x0000000e00397308 */ /* 0x0001e20000000800 */
        /* <DEDUP_REMOVED lines=9> */
[--C-:B0-----:R-:W-:Y:S01]  /*3720*/  FFMA.FTZ R14, R76, R0, -R53.reuse ;  /* 0x000000004c0e7223 */ /* 0x101fe20000010835 */
[----:B------:R-:W-:Y:S01]  /*3730*/  FMNMX.FTZ R10, R37, R10, !PT ;  /* 0x0000000a250a7209 */ /* 0x000fe20007810000 */
[-CC-:B------:R-:W-:Y:S01]  /*3740*/  FFMA.FTZ R34, R56, R0.reuse, -R53.reuse ;  /* 0x0000000038227223 */ /* 0x180fe20000010835 */
[----:B------:R-:W-:Y:S01]  /*3750*/  ISETP.NE.AND P5, PT, R65, RZ, PT ;  /* 0x000000ff4100720c */ /* 0x000fe20003fa5270 */
[----:B------:R-:W-:Y:S01]  /*3760*/  FFMA.FTZ R32, R86, R0, -R53 ;  /* 0x0000000056207223 */ /* 0x000fe20000010835 */
[----:B------:R-:W-:Y:S01]  /*3770*/  ISETP.GT.AND P4, PT, R4, 0x58, !P4 ;  /* 0x000000580400780c */ /* 0x000fe20006784270 */
[----:B------:R0:W1:Y:S01]  /*3780*/  MUFU.EX2 R61, R24 ;  /* 0x00000018003d7308 */ /* 0x0000620000000800 */
[----:B------:R-:W-:-:S02]  /*3790*/  ISETP.LT.OR P3, PT, R2, 0x52, P3 ;  /* 0x000000520200780c */ /* 0x000fc40001f61670 */
[----:B------:R-:W-:Y:S02]  /*37a0*/  FSEL R41, R66, -INF , !P2 ;  /* 0xff80000042297808 */ /* 0x000fe40005000000 */
[----:B------:R-:W-:Y:S02]  /*37b0*/  FMNMX.FTZ R10, R63, R10, !PT ;  /* 0x0000000a3f0a7209 */ /* 0x000fe40007810000 */
        /* <DEDUP_REMOVED lines=8> */
[----:B------:R-:W-:Y:S01]  /*3840*/  ISETP.LT.OR P5, PT, R2, 0x5a, P5 ;  /* 0x0000005a0200780c */ /* 0x000fe20002fa1670 */
[----:B------:R-:W-:Y:S01]  /*3850*/  FFMA.FTZ R2, R44, R0, -R53 ;  /* 0x000000002c027223 */ /* 0x000fe20000010835 */
[----:B------:R-:W-:Y:S01]  /*3860*/  FSEL R45, R70, -INF , !P4 ;  /* 0xff800000462d7808 */ /* 0x000fe20006000000 */
[----:B------:R0:W-:Y:S01]  /*3870*/  MUFU.EX2 R180, R4 ;  /* 0x0000000400b47308 */ /* 0x0001e20000000800 */
[----:B------:R-:W-:-:S02]  /*3880*/  FMNMX.FTZ R10, R67, R10, !PT ;  /* 0x0000000a430a7209 */ /* 0x000fc40007810000 */
[----:B------:R-:W-:Y:S02]  /*3890*/  FSEL R71, R71, -INF , !P5 ;  /* 0xff80000047477808 */ /* 0x000fe40006800000 */
[----:B------:R-:W-:Y:S02]  /*38a0*/  FMNMX.FTZ R10, R45, R10, !PT ;  /* 0x0000000a2d0a7209 */ /* 0x000fe40007810000 */
[----:B-1----:R-:W-:Y:S01]  /*38b0*/  F2FP.F16.F32.PACK_AB R190, R61, R20 ;  /* 0x000000143dbe723e */ /* 0x002fe200000000ff */
[----:B------:R1:W2:Y:S01]  /*38c0*/  MUFU.EX2 R65, R14 ;  /* 0x0000000e00417308 */ /* 0x0002a20000000800 */
[----:B------:R-:W-:Y:S01]  /*38d0*/  FMNMX.FTZ R10, R71, R10, !PT ;  /* 0x0000000a470a7209 */ /* 0x000fe20007810000 */
[----:B0-----:R-:W-:Y:S01]  /*38e0*/  FFMA.FTZ R4, R82, R0, -R53 ;  /* 0x0000000052047223 */ /* 0x001fe20000010835 */
[----:B------:R-:W-:-:S03]  /*38f0*/  F2FP.F16.F32.PACK_AB R188, R57, R12 ;  /* 0x0000000c39bc723e */ /* 0x000fc600000000ff */
[----:B------:R-:W0:Y:S02]  /*3900*/  SHFL.BFLY PT, R49, R10, 0x2, 0x1f ;  /* 0x0c401f000a317f89 */ /* 0x000e2400000e0000 */
[----:B------:R3:W-:Y:S01]  /*3910*/  MUFU.EX2 R75, R4 ;  /* 0x00000004004b7308 */ /* 0x0007e20000000800 */
[----:B-1----:R-:W-:-:S07]  /*3920*/  FFMA.FTZ R14, R80, R0, -R53 ;  /* 0x00000000500e7223 */ /* 0x002fce0000010835 */
[----:B------:R-:W-:Y:S01]  /*3930*/  MUFU.EX2 R83, R36 ;  /* 0x0000002400537308 */ /* 0x000fe20000000800 */
[----:B--2---:R-:W-:-:S07]  /*3940*/  F2FP.F16.F32.PACK_AB R184, R65, R26 ;  /* 0x0000001a41b8723e */ /* 0x004fce00000000ff */
[----:B------:R-:W-:Y:S01]  /*3950*/  MUFU.EX2 R28, R28 ;  /* 0x0000001c001c7308 */ /* 0x000fe20000000800 */
[----:B0-----:R-:W-:Y:S01]  /*3960*/  FMNMX.FTZ R49, R10, R49, !PT ;  /* 0x000000310a317209 */ /* 0x001fe20007810000 */
[----:B------:R-:W-:-:S06]  /*3970*/  FFMA.FTZ R10, R88, R0, -R53 ;  /* 0x00000000580a7223 */ /* 0x000fcc0000010835 */
[----:B------:R0:W1:Y:S01]  /*3980*/  MUFU.EX2 R69, R24 ;  /* 0x0000001800457308 */ /* 0x0000620000000800 */
[----:B---3--:R-:W2:Y:S07]  /*3990*/  SHFL.BFLY PT, R4, R49, 0x1, 0x1f ;  /* 0x0c201f0031047f89 */ /* 0x008eae00000e0000 */
[----:B------:R3:W-:Y:S01]  /*39a0*/  MUFU.EX2 R81, R10 ;  /* 0x0000000a00517308 */ /* 0x0007e20000000800 */
[----:B0-----:R-:W-:-:S07]  /*39b0*/  FFMA.FTZ R24, R48, R0, -R53 ;  /* 0x0000000030187223 */ /* 0x001fce0000010835 */
[----:B------:R-:W-:Y:S01]  /*39c0*/  MUFU.EX2 R85, R38 ;  /* 0x0000002600557308 */ /* 0x000fe20000000800 */
[----:B-1----:R-:W-:-:S07]  /*39d0*/  F2FP.F16.F32.PACK_AB R186, R69, R28 ;  /* 0x0000001c45ba723e */ /* 0x002fce00000000ff */
[----:B------:R0:W-:Y:S01]  /*39e0*/  MUFU.EX2 R73, R14 ;  /* 0x0000000e00497308 */ /* 0x0001e20000000800 */
[----:B--2---:R-:W-:-:S04]  /*39f0*/  FMNMX.FTZ R4, R49, R4, !PT ;  /* 0x0000000431047209 */ /* 0x004fc80007810000 */
[C---:B------:R-:W-:Y:S01]  /*3a00*/  FSETP.NEU.FTZ.AND P1, PT, R4.reuse, -INF , PT ;  /* 0xff8000000400780b */ /* 0x040fe20003f3d000 */
[-C--:B---3--:R-:W-:Y:S02]  /*3a10*/  FMUL.FTZ R10, R4, R0.reuse ;  /* 0x00000000040a7220 */ /* 0x088fe40000410000 */
[----:B------:R-:W1:Y:S01]  /*3a20*/  MUFU.EX2 R2, R2 ;  /* 0x0000000200027308 */ /* 0x000e620000000800 */
[----:B0-----:R-:W-:Y:S02]  /*3a30*/  FFMA.FTZ R14, R84, R0, -R53 ;  /* 0x00000000540e7223 */ /* 0x001fe40000010835 */
[----:B------:R-:W-:Y:S02]  /*3a40*/  FSEL R10, R10, RZ, P1 ;  /* 0x000000ff0a0a7208 */ /* 0x000fe40000800000 */
[----:B------:R-:W-:-:S03]  /*3a50*/  PLOP3.LUT P1, PT, PT, PT, UP0, 0x40, 0x0 ;  /* 0x000000000000781c */ /* 0x000fc60003f2e808 */
        /* <DEDUP_REMOVED lines=26> */
[-CC-:B------:R-:W-:Y:S01]  /*3c00*/  FFMA.FTZ R63, R63, R0.reuse, -R10.reuse ;  /* 0x000000003f3f7223 */ /* 0x180fe2000001080a */
[-CC-:B------:R-:W-:Y:S01]  /*3c10*/  FFMA.FTZ R41, R41, R0.reuse, -R10.reuse ;  /* 0x0000000029297223 */ /* 0x180fe2000001080a */
[-CC-:B------:R-:W-:Y:S01]  /*3c20*/  FFMA.FTZ R67, R67, R0.reuse, -R10.reuse ;  /* 0x0000000043437223 */ /* 0x180fe2000001080a */
[----:B------:R-:W-:Y:S01]  /*3c30*/  FADD.FTZ R52, R26, R13 ;  /* 0x0000000d1a347221 */ /* 0x000fe20000010000 */
[-CC-:B------:R-:W-:Y:S01]  /*3c40*/  FFMA.FTZ R45, R45, R0.reuse, -R10.reuse ;  /* 0x000000002d2d7223 */ /* 0x180fe2000001080a */
[----:B------:R-:W-:Y:S01]  /*3c50*/  FFMA.FTZ R71, R71, R0, -R10 ;  /* 0x0000000047477223 */ /* 0x000fe2000001080a */
[----:B------:R-:W2:Y:S01]  /*3c60*/  MUFU.EX2 R11, R11 ;  /* 0x0000000b000b7308 */ /* 0x000ea20000000800 */
[----:B------:R-:W-:Y:S01]  /*3c70*/  FADD.FTZ R13, R65, R52 ;  /* 0x00000034410d7221 */ /* 0x000fe20000010000 */
[----:B-1----:R-:W-:-:S03]  /*3c80*/  F2FP.F16.F32.PACK_AB R182, R75, R2 ;  /* 0x000000024bb6723e */ /* 0x002fc600000000ff */
[----:B------:R-:W-:-:S03]  /*3c90*/  FADD.FTZ R54, R28, R13 ;  /* 0x0000000d1c367221 */ /* 0x000fc60000010000 */
[----:B------:R-:W1:Y:S01]  /*3ca0*/  MUFU.EX2 R38, R31 ;  /* 0x0000001f00267308 */ /* 0x000e620000000800 */
[----:B0-----:R-:W-:Y:S01]  /*3cb0*/  FADD.FTZ R52, R7, R36 ;  /* 0x0000002407347221 */ /* 0x001fe20000010000 */
[----:B------:R-:W-:Y:S01]  /*3cc0*/  FADD.FTZ R27, R69, R54 ;  /* 0x00000036451b7221 */ /* 0x000fe20000010000 */
[----:B------:R-:W-:-:S03]  /*3cd0*/  F2FP.F16.F32.PACK_AB R189, R36, R7 ;  /* 0x0000000724bd723e */ /* 0x000fc600000000ff */
[----:B------:R-:W-:Y:S01]  /*3ce0*/  FADD.FTZ R56, R180, R27 ;  /* 0x0000001bb4387221 */ /* 0x000fe20000010000 */
[----:B------:R-:W-:Y:S01]  /*3cf0*/  F2FP.F16.F32.PACK_AB R180, R73, R180 ;  /* 0x000000b449b4723e */ /* 0x000fe200000000ff */
[----:B------:R-:W0:Y:S01]  /*3d00*/  MUFU.EX2 R42, R35 ;  /* 0x00000023002a7308 */ /* 0x000e220000000800 */
[----:B--2---:R-:W-:Y:S01]  /*3d10*/  FADD.FTZ R13, R11, R52 ;  /* 0x000000340b0d7221 */ /* 0x004fe20000010000 */
[----:B------:R-:W-:-:S04]  /*3d20*/  FADD.FTZ R27, R73, R56 ;  /* 0x00000038491b7221 */ /* 0x000fc80000010000 */
[----:B------:R-:W-:Y:S02]  /*3d30*/  FADD.FTZ R56, R2, R27 ;  /* 0x0000001b02387221 */ /* 0x000fe40000010000 */
[----:B------:R-:W2:Y:S01]  /*3d40*/  MUFU.EX2 R15, R15 ;  /* 0x0000000f000f7308 */ /* 0x000ea20000000800 */
[C---:B-1----:R-:W-:Y:S01]  /*3d50*/  FADD.FTZ R54, R38.reuse, R13 ;  /* 0x0000000d26367221 */ /* 0x042fe20000010000 */
[----:B------:R-:W-:Y:S01]  /*3d60*/  FADD.FTZ R27, R75, R56 ;  /* 0x000000384b1b7221 */ /* 0x000fe20000010000 */
[----:B------:R-:W-:Y:S01]  /*3d70*/  F2FP.F16.F32.PACK_AB R191, R38, R11 ;  /* 0x0000000b26bf723e */ /* 0x000fe200000000ff */
[----:B------:R-:W-:Y:S02]  /*3d80*/  VIADD R11, R74, 0xfffffffe ;  /* 0xfffffffe4a0b7836 */ /* 0x000fe40000000000 */
[----:B------:R-:W-:Y:S01]  /*3d90*/  FADD.FTZ R13, R185, R54 ;  /* 0x00000036b90d7221 */ /* 0x000fe20000010000 */
[----:B------:R-:W-:Y:S01]  /*3da0*/  FADD.FTZ R58, R24, R27 ;  /* 0x0000001b183a7221 */ /* 0x000fe20000010000 */
[----:B------:R-:W1:Y:S02]  /*3db0*/  MUFU.EX2 R44, R39 ;  /* 0x00000027002c7308 */ /* 0x000e640000000800 */
[C---:B0-----:R-:W-:Y:S01]  /*3dc0*/  FADD.FTZ R54, R42.reuse, R13 ;  /* 0x0000000d2a367221 */ /* 0x041fe20000010000 */
[----:B------:R-:W-:-:S05]  /*3dd0*/  F2FP.F16.F32.PACK_AB R185, R42, R185 ;  /* 0x000000b92ab9723e */ /* 0x000fca00000000ff */
[----:B------:R-:W0:Y:S01]  /*3de0*/  MUFU.EX2 R21, R21 ;  /* 0x0000001500157308 */ /* 0x000e220000000800 */
[----:B--2---:R-:W-:-:S07]  /*3df0*/  FADD.FTZ R13, R15, R54 ;  /* 0x000000360f0d7221 */ /* 0x004fce0000010000 */
[----:B------:R2:W3:Y:S01]  /*3e00*/  MUFU.EX2 R77, R14 ;  /* 0x0000000e004d7308 */ /* 0x0004e20000000800 */
[C---:B-1----:R-:W-:Y:S01]  /*3e10*/  FADD.FTZ R56, R44.reuse, R13 ;  /* 0x0000000d2c387221 */ /* 0x042fe20000010000 */
[----:B------:R-:W-:-:S06]  /*3e20*/  F2FP.F16.F32.PACK_AB R187, R44, R15 ;  /* 0x0000000f2cbb723e */ /* 0x000fcc00000000ff */
[----:B------:R-:W1:Y:S01]  /*3e30*/  MUFU.EX2 R46, R43 ;  /* 0x0000002b002e7308 */ /* 0x000e620000000800 */
[----:B--2---:R-:W-:Y:S01]  /*3e40*/  FFMA.FTZ R14, R60, R0, -R53 ;  /* 0x000000003c0e7223 */ /* 0x004fe20000010835 */
[----:B0-----:R-:W-:-:S06]  /*3e50*/  FADD.FTZ R13, R21, R56 ;  /* 0x00000038150d7221 */ /* 0x001fcc0000010000 */
[----:B------:R-:W0:Y:S01]  /*3e60*/  MUFU.EX2 R30, R30 ;  /* 0x0000001e001e7308 */ /* 0x000e220000000800 */
[C---:B---3--:R-:W-:Y:S01]  /*3e70*/  FADD.FTZ R27, R77.reuse, R58 ;  /* 0x0000003a4d1b7221 */ /* 0x048fe20000010000 */
[----:B------:R-:W-:-:S06]  /*3e80*/  F2FP.F16.F32.PACK_AB R176, R77, R24 ;  /* 0x000000184db0723e */ /* 0x000fcc00000000ff */
[----:B------:R-:W2:Y:S01]  /*3e90*/  MUFU.EX2 R25, R25 ;  /* 0x0000001900197308 */ /* 0x000ea20000000800 */
[C---:B-1----:R-:W-:Y:S01]  /*3ea0*/  FADD.FTZ R10, R46.reuse, R13 ;  /* 0x0000000d2e0a7221 */ /* 0x042fe20000010000 */
[----:B------:R-:W-:-:S06]  /*3eb0*/  F2FP.F16.F32.PACK_AB R181, R46, R21 ;  /* 0x000000152eb5723e */ /* 0x000fcc00000000ff */
[----:B------:R1:W3:Y:S01]  /*3ec0*/  MUFU.EX2 R79, R32 ;  /* 0x00000020004f7308 */ /* 0x0002e20000000800 */
[----:B0-----:R-:W-:-:S07]  /*3ed0*/  FADD.FTZ R56, R30, R27 ;  /* 0x0000001b1e387221 */ /* 0x001fce0000010000 */
[----:B------:R-:W0:Y:S01]  /*3ee0*/  MUFU.EX2 R48, R47 ;  /* 0x0000002f00307308 */ /* 0x000e220000000800 */
[-CC-:B-1----:R-:W-:Y:S01]  /*3ef0*/  FFMA.FTZ R32, R64, R0.reuse, -R53.reuse ;  /* 0x0000000040207223 */ /* 0x182fe20000010835 */
[----:B--2---:R-:W-:Y:S01]  /*3f00*/  FADD.FTZ R13, R25, R10 ;  /* 0x0000000a190d7221 */ /* 0x004fe20000010000 */
[----:B------:R-:W-:-:S05]  /*3f10*/  FFMA.FTZ R53, R94, R0, -R53 ;  /* 0x000000005e357223 */ /* 0x000fca0000010835 */
[----:B------:R-:W1:Y:S01]  /*3f20*/  MUFU.EX2 R34, R34 ;  /* 0x0000002200227308 */ /* 0x000e620000000800 */
[C---:B---3--:R-:W-:Y:S01]  /*3f30*/  FADD.FTZ R27, R79.reuse, R56 ;  /* 0x000000384f1b7221 */ /* 0x048fe20000010000 */
[----:B------:R-:W-:-:S06]  /*3f40*/  F2FP.F16.F32.PACK_AB R178, R79, R30 ;  /* 0x0000001e4fb2723e */ /* 0x000fcc00000000ff */
[----:B------:R-:W2:Y:S01]  /*3f50*/  MUFU.EX2 R29, R29 ;  /* 0x0000001d001d7308 */ /* 0x000ea20000000800 */
[C---:B0-----:R-:W-:Y:S01]  /*3f60*/  FADD.FTZ R10, R48.reuse, R13 ;  /* 0x0000000d300a7221 */ /* 0x041fe20000010000 */
[----:B------:R-:W-:-:S06]  /*3f70*/  F2FP.F16.F32.PACK_AB R183, R48, R25 ;  /* 0x0000001930b7723e */ /* 0x000fcc00000000ff */
[----:B------:R-:W0:Y:S01]  /*3f80*/  MUFU.EX2 R50, R51 ;  /* 0x0000003300327308 */ /* 0x000e220000000800 */
[----:B-1----:R-:W-:Y:S01]  /*3f90*/  FADD.FTZ R20, R34, R27 ;  /* 0x0000001b22147221 */ /* 0x002fe20000010000 */
[----:B------:R-:W-:-:S03]  /*3fa0*/  F2FP.F16.F32.PACK_AB R172, R81, R34 ;  /* 0x0000002251ac723e */ /* 0x000fc600000000ff */
[----:B------:R-:W-:-:S03]  /*3fb0*/  FADD.FTZ R27, R81, R20 ;  /* 0x00000014511b7221 */ /* 0x000fc60000010000 */
[----:B------:R-:W1:Y:S01]  /*3fc0*/  MUFU.EX2 R14, R14 ;  /* 0x0000000e000e7308 */ /* 0x000e620000000800 */
[----:B--2---:R-:W-:-:S07]  /*3fd0*/  FADD.FTZ R13, R29, R10 ;  /* 0x0000000a1d0d7221 */ /* 0x004fce0000010000 */
        /* <DEDUP_REMOVED lines=10> */
[----:B0-----:R-:W-:Y:S01]  /*4080*/  FADD.FTZ R10, R52, R13 ;  /* 0x0000000d340a7221 */ /* 0x001fe20000010000 */
[----:B------:R-:W-:Y:S01]  /*4090*/  IMAD.IADD R13, R16, 0x1, -R17 ;  /* 0x00000001100d7824 */ /* 0x000fe200078e0a11 */
[----:B------:R-:W-:-:S03]  /*40a0*/  F2FP.F16.F32.PACK_AB R179, R52, R33 ;  /* 0x0000002134b3723e */ /* 0x000fc600000000ff */
[----:B------:R-:W-:Y:S02]  /*40b0*/  IMAD R24, R193, 0x80, R13 ;  /* 0x00000080c1187824 */ /* 0x000fe400078e020d */
[----:B------:R-:W0:Y:S01]  /*40c0*/  MUFU.EX2 R54, R59 ;  /* 0x0000003b00367308 */ /* 0x000e220000000800 */
[----:B-1----:R-:W-:Y:S01]  /*40d0*/  FADD.FTZ R20, R32, R27 ;  /* 0x0000001b20147221 */ /* 0x002fe20000010000 */
[C---:B------:R-:W-:Y:S02]  /*40e0*/  F2FP.F16.F32.PACK_AB R168, R85.reuse, R32 ;  /* 0x0000002055a8723e */ /* 0x040fe400000000ff */
[----:B------:R-:W-:Y:S01]  /*40f0*/  R2UR UR6, R24 ;  /* 0x00000000180672ca */ /* 0x000fe200000e0000 */
[----:B------:R-:W-:-:S03]  /*4100*/  FADD.FTZ R31, R85, R20 ;  /* 0x00000014551f7221 */ /* 0x000fc60000010000 */
[----:B------:R-:W1:Y:S01]  /*4110*/  MUFU.EX2 R37, R37 ;  /* 0x0000002500257308 */ /* 0x000e620000000800 */
[----:B--2---:R-:W-:-:S07]  /*4120*/  FADD.FTZ R27, R3, R10 ;  /* 0x0000000a031b7221 */ /* 0x004fce0000010000 */
[----:B------:R-:W2:Y:S01]  /*4130*/  MUFU.EX2 R12, R63 ;  /* 0x0000003f000c7308 */ /* 0x000ea20000000800 */
[C---:B0-----:R-:W-:Y:S01]  /*4140*/  FADD.FTZ R14, R54.reuse, R27 ;  /* 0x0000001b360e7221 */ /* 0x041fe20000010000 */
[----:B------:R-:W-:Y:S01]  /*4150*/  UIADD3 UR4, UR6, UR4, URZ ;  /* 0x0000000406047290 */ /* 0x000fe2000fffe03f */
[----:B------:R-:W-:-:S05]  /*4160*/  F2FP.F16.F32.PACK_AB R173, R54, R3 ;  /* 0x0000000336ad723e */ /* 0x000fca00000000ff */
        /* <DEDUP_REMOVED lines=30> */
.L_x_3931:
[----:B------:R-:W-:-:S11]  /*4350*/  UISETP.NE.AND UP1, UPT, UR5, 0x1, UPT ;  /* 0x000000010500788c */ /* 0x000fd6000bf25270 */
[----:B------:R-:W-:Y:S02]  /*4360*/  @UP1 ULDC.64 UR6, c[0x0][0x9e8] ;  /* 0x00027a0000061ab9 */ /* 0x000fe40000000a00 */
[----:B------:R-:W-:-:S04]  /*4370*/  UIMAD.WIDE.U32 UR14, UR11, UR6, URZ ;  /* 0x000000060b0e72a5 */ /* 0x000fc8000f8e003f */
[----:B------:R-:W-:-:S12]  /*4380*/  @UP1 USHF.R.U32.HI UR11, URZ, UR7, UR15 ;  /* 0x000000073f0b1299 */ /* 0x000fd8000801160f */
.L_x_3932:
[----:B------:R-:W-:-:S04]  /*4390*/  UIMAD UR5, UR11, UR5, UR5 ;  /* 0x000000050b0572a4 */ /* 0x000fc8000f8e0205 */
[----:B------:R-:W-:-:S04]  /*43a0*/  UISETP.LT.AND UP1, UPT, UR4, UR5, UPT ;  /* 0x000000050400728c */ /* 0x000fc8000bf21270 */
[----:B------:R-:W-:-:S12]  /*43b0*/  USEL UR4, UR4, UR5, UP1 ;  /* 0x0000000504047287 */ /* 0x000fd80008800000 */
.L_x_3930:
[----:B------:R-:W-:Y:S01]  /*43c0*/  R2UR UR6, R192 ;  /* 0x00000000c00672ca */ /* 0x000fe200000e0000 */
        /* <DEDUP_REMOVED lines=63> */
.L_x_3950:
[----:B------:R-:W-:-:S04]  /*47c0*/  UIADD3 UR4, UR36, 0x1, URZ ;  /* 0x0000000124047890 */ /* 0x000fc8000fffe03f */
[----:B------:R-:W-:-:S04]  /*47d0*/  UISETP.NE.AND UP1, UPT, UR4, 0x2, UPT ;  /* 0x000000020400788c */ /* 0x000fc8000bf25270 */
[----:B------:R-:W-:Y:S02]  /*47e0*/  USEL UR7, URZ, 0x1, UP1 ;  /* 0x000000013f077887 */ /* 0x000fe40008800000 */
[----:B------:R-:W-:Y:S02]  /*47f0*/  USEL UR4, UR4, URZ, UP1 ;  /* 0x0000003f04047287 */ /* 0x000fe40008800000 */
[----:B------:R-:W-:Y:S01]  /*4800*/  ULOP3.LUT UR7, UR37, UR7, URZ, 0x3c, !UPT ;  /* 0x0000000725077292 */ /* 0x000fe2000f8e3c3f */
[----:B------:R-:W-:Y:S11]  /*4810*/  @!P0 BRA `(.L_x_3934) ;  /* 0x0000000000048947 */ /* 0x000ff60003800000 */
[----:B------:R-:W-:Y:S01]  /*4820*/  BPT.TRAP 0x1 ;  /* 0x000000040000795c */ /* 0x000fe20000300000 */
.L_x_3934:
[----:B------:R-:W-:Y:S01]  /*4830*/  ULEA UR5, UR4, UR38, 0x3 ;  /* 0x0000002604057291 */ /* 0x000fe2000f8e183f */
[----:B------:R-:W-:-:S05]  /*4840*/  IMAD.U32 R0, RZ, RZ, UR7 ;  /* 0x00000007ff007e24 */ /* 0x000fca000f8e00ff */
[----:B------:R-:W-:-:S04]  /*4850*/  SHF.L.U32 R0, R0, 0x1f, RZ ;  /* 0x0000001f00007819 */ /* 0x000fc800000006ff */
[----:B------:R0:W1:Y:S01]  /*4860*/  SYNCS.PHASECHK.TRANS64.TRYWAIT P1, [UR5+0x30830], R0 ;  /* 0x03083000ff0075a7 */ /* 0x0000620008020145 */
[----:B------:R-:W-:Y:S05]  /*4870*/  @!P0 BRA `(.L_x_3935) ;  /* 0x0000000000048947 */ /* 0x000fea0003800000 */
[----:B------:R-:W-:Y:S01]  /*4880*/  BPT.TRAP 0x1 ;  /* 0x000000040000795c */ /* 0x000fe20000300000 */
.L_x_3935:
[----:B-1----:R-:W-:Y:S05]  /*4890*/  @P1 BRA `(.L_x_3936) ;  /* 0x0000000000081947 */ /* 0x002fea0003800000 */
[----:B------:R-:W1:Y:S02]  /*48a0*/  SYNCS.PHASECHK.TRANS64.TRYWAIT P1, [UR5+0x30830], R0 ;  /* 0x03083000ff0075a7 */ /* 0x000e640008020145 */
[----:B-1----:R-:W-:Y:S05]  /*48b0*/  @!P1 BRA `(.L_x_3937) ;  /* 0x0000010800bc9947 */ /* 0x002fea0003800000 */
.L_x_3936:
[----:B------:R-:W-:Y:S01]  /*48c0*/  R2UR UR52, R8 ;  /* 0x00000000083472ca */ /* 0x000fe200000e0000 */
[----:B------:R-:W-:Y:S01]  /*48d0*/  UIMAD UR6, UR4, 0x900, UR39 ;  /* 0x00000900040678a4 */ /* 0x000fe2000f8e0227 */
        /* <DEDUP_REMOVED lines=123> */
[-C--:B------:R-:W-:Y:S01]  /*5090*/  FMUL.FTZ R111, R111, R3.reuse ;  /* 0x000000036f6f7220 */ /* 0x080fe20000410000 */
[-C--:B------:R-:W-:Y:S01]  /*50a0*/  FMUL.FTZ R114, R114, R3.reuse ;  /* 0x0000000372727220 */ /* 0x080fe20000410000 */
        /* <DEDUP_REMOVED lines=36> */
.L_x_3938:
[----:B------:R-:W-:Y:S01]  /*52f0*/  ULEA UR14, UR36, UR38, 0x3 ;  /* 0x00000026240e7291 */ /* 0x000fe2000f8e183f */
[----:B0-----:R-:W-:-:S05]  /*5300*/  IMAD.U32 R0, RZ, RZ, UR37 ;  /* 0x00000025ff007e24 */ /* 0x001fca000f8e00ff */
[----:B------:R-:W-:-:S04]  /*5310*/  SHF.L.U32 R0, R0, 0x1f, RZ ;  /* 0x0000001f00007819 */ /* 0x000fc800000006ff */
[----:B------:R0:W1:Y:S01]  /*5320*/  SYNCS.PHASECHK.TRANS64.TRYWAIT P1, [UR14+0x30850], R0 ;  /* 0x03085000ff0075a7 */ /* 0x000062000802014e */
[----:B------:R-:W-:Y:S05]  /*5330*/  @!P0 BRA `(.L_x_3939) ;  /* 0x0000000000048947 */ /* 0x000fea0003800000 */
[----:B------:R-:W-:Y:S01]  /*5340*/  BPT.TRAP 0x1 ;  /* 0x000000040000795c */ /* 0x000fe20000300000 */
.L_x_3939:
[----:B-1----:R-:W-:Y:S05]  /*5350*/  @P1 BRA `(.L_x_3940) ;  /* 0x0000000000081947 */ /* 0x002fea0003800000 */
[----:B------:R-:W1:Y:S02]  /*5360*/  SYNCS.PHASECHK.TRANS64.TRYWAIT P1, [UR14+0x30850], R0 ;  /* 0x03085000ff0075a7 */ /* 0x000e64000802014e */
[----:B-1----:R-:W-:Y:S05]  /*5370*/  @!P1 BRA `(.L_x_3941) ;  /* 0x0000010000249947 */ /* 0x002fea0003800000 */
.L_x_3940:
[----:B------:R-:W-:Y:S01]  /*5380*/  UIADD3 UR6, UR38, 0x400, URZ ;  /* 0x0000040026067890 */ /* 0x000fe2000fffe03f */
[----:B------:R-:W-:Y:S01]  /*5390*/  WARPGROUP.ARRIVE ;  /* 0x00000000000079c5 */ /* 0x000fe20000000000 */
[----:B------:R-:W-:-:S05]  /*53a0*/  UMOV UR11, 0x40000040 ;  /* 0x40000040000b7882 */ /* 0x000fca0000000000 */
[----:B------:R-:W2:Y:S01]  /*53b0*/  S2R R194, SR_TID.X ;  /* 0x0000000000c27919 */ /* 0x000ea20000002100 */
[----:B------:R-:W-:Y:S01]  /*53c0*/  USHF.R.U32.HI UR6, URZ, 0x4, UR6 ;  /* 0x000000043f067899 */ /* 0x000fe20008011606 */
[----:B01----:R-:W-:Y:S01]  /*53d0*/  IMAD.U32 R0, RZ, RZ, UR5 ;  /* 0x00000005ff007e24 */ /* 0x003fe2000f8e00ff */
[----:B------:R-:W-:Y:S01]  /*53e0*/  ULDC UR15, c[0x0][0x9dc] ;  /* 0x00027700000f7ab9 */ /* 0x000fe20000000800 */
[----:B------:R-:W-:Y:S01]  /*53f0*/  IMAD R3, R11, -0x60, RZ ;  /* 0xffffffa00b037824 */ /* 0x000fe200078e02ff */
[----:B------:R-:W-:-:S04]  /*5400*/  ULOP3.LUT UR6, UR6, 0x3fff, URZ, 0xc0, !UPT ;  /* 0x00003fff06067892 */ /* 0x000fc8000f8ec03f */
[----:B------:R-:W-:Y:S01]  /*5410*/  ULOP3.LUT UR6, UR6, 0x3000000, URZ, 0xfc, !UPT ;  /* 0x0300000006067892 */ /* 0x000fe2000f8efc3f */
[----:B------:R-:W-:-:S03]  /*5420*/  IADD3 R2, R3, 0x1, R16 ;  /* 0x0000000103027810 */ /* 0x000fc60007ffe010 */
[----:B------:R-:W-:-:S07]  /*5430*/  UIMAD UR6, UR36, 0x900, UR6 ;  /* 0x00000900240678a4 */ /* 0x000fce000f8e0206 */
[----:B------:R-:W-:Y:S02]  /*5440*/  UMOV UR10, UR6 ;  /* 0x00000006000a7c82 */ /* 0x000fe40008000000 */
[----:B------:R-:W-:Y:S01]  /*5450*/  HGMMA.64x192x16.F32 R24, R188, gdesc[UR8].tnspB, R24, gsb0 ;  /* 0x42e00008bc187df0 */ /* 0x000fe20008000818 */
[----:B------:R-:W-:Y:S01]  /*5460*/  UIADD3 UR10, UR6, 0x80, URZ ;  /* 0x00000080060a7890 */ /* 0x000fe2000fffe03f */
[----:B------:R-:W-:Y:S01]  /*5470*/  UMOV UR11, 0x40000040 ;  /* 0x40000040000b7882 */ /* 0x000fe20000000000 */
[----:B--2---:R-:W-:-:S13]  /*5480*/  LOP3.LUT P1, RZ, R194, 0x7f, RZ, 0xc0, !PT ;  /* 0x0000007fc2ff7812 */ /* 0x004fda000782c0ff */
        /* <DEDUP_REMOVED lines=29> */
[----:B------:R0:W-:Y:S01]  /*5660*/  @!P1 SYNCS.ARRIVE.TRANS64.RED.A1T0 RZ, [R0+URZ], RZ ;  /* 0x000000ff00ff99a7 */ /* 0x0001e2000810043f */
[----:B------:R-:W-:Y:S01]  /*5670*/  PLOP3.LUT P1, PT, PT, PT, UP0, 0x40, 0x0 ;  /* 0x000000000000781c */ /* 0x000fe20003f2e808 */
[----:B------:R-:W-:-:S04]  /*5680*/  IMAD.IADD R169, R2, 0x1, -R17 ;  /* 0x0000000102a97824 */ /* 0x000fc800078e0a11 */
[C---:B------:R-:W-:Y:S02]  /*5690*/  IMAD R169, R18.reuse, -0x2, R169 ;  /* 0xfffffffe12a97824 */ /* 0x040fe400078e02a9 */
[----:B0-----:R-:W-:Y:S02]  /*56a0*/  IMAD R0, R18, -0x2, R3 ;  /* 0xfffffffe12007824 */ /* 0x001fe400078e0203 */
        /* <DEDUP_REMOVED lines=17> */
.L_x_3944:
[----:B------:R-:W-:Y:S02]  /*57c0*/  IMAD.U32 R20, RZ, RZ, UR59 ;  /* 0x0000003bff147e24 */ /* 0x000fe4000f8e00ff */
[----:B------:R-:W-:-:S03]  /*57d0*/  IMAD.MOV.U32 R169, RZ, RZ, R15 ;  /* 0x000000ffffa97224 */ /* 0x000fc600078e000f */
[----:B------:R-:W-:-:S13]  /*57e0*/  ISETP.NE.AND P1, PT, R20, 0x1, PT ;  /* 0x000000011400780c */ /* 0x000fda0003f25270 */
[----:B------:R-:W0:Y:S02]  /*57f0*/  @P1 LDC.64 R170, c[0x0][0x9e8] ;  /* 0x00027a00ffaa1b82 */ /* 0x000e240000000a00 */
[----:B0-----:R-:W-:-:S05]  /*5800*/  @P1 IMAD.HI.U32 R14, R15, R170, RZ ;  /* 0x000000aa0f0e1227 */ /* 0x001fca00078e00ff */
[----:B------:R-:W-:-:S07]  /*5810*/  @P1 SHF.R.U32.HI R169, RZ, R171, R14 ;  /* 0x000000abffa91219 */ /* 0x000fce000001160e */
.L_x_3945:
[----:B------:R-:W-:Y:S05]  /*5820*/  BSYNC B0 ;  /* 0x0000000000007941 */ /* 0x000fea0003800000 */
.L_x_3943:
[----:B------:R-:W-:-:S05]  /*5830*/  IMAD R169, R169, R20, R0 ;  /* 0x00000014a9a97224 */ /* 0x000fca00078e0200 */
[----:B------:R-:W-:Y:S02]  /*5840*/  VIADDMNMX R2, R169, R20, R2, PT ;  /* 0x00000014a9027246 */ /* 0x000fe40003800102 */
[----:B------:R-:W-:-:S07]  /*5850*/  VIMNMX R12, R12, R169, !PT ;  /* 0x000000a90c0c7248 */ /* 0x000fce0007fe0100 */
.L_x_3942:
        /* <DEDUP_REMOVED lines=93> */
[----:B------:R-:W-:Y:S02]  /*5e30*/  ISETP.GE.AND P3, PT, R3, 0x51, PT ;  /* 0x000000510300780c */ /* 0x000fe40003f66270 */
[----:B------:R-:W-:Y:S02]  /*5e40*/  IADD3 R14, R207, 0x8, R6 ;  /* 0x00000008cf0e7810 */ /* 0x000fe40007ffe006 */
        /* <DEDUP_REMOVED lines=20> */
[----:B------:R-:W-:-:S04]  /*5f90*/  ISETP.LT.OR P6, PT, R2, 0x5a, P6 ;  /* 0x0000005a0200780c */ /* 0x000fc800037c1670 */
[----:B------:R-:W-:Y:S02]  /*5fa0*/  FSEL R165, R165, -INF , !P6 ;  /* 0xff800000a5a57808 */ /* 0x000fe40007000000 */
[----:B------:R-:W-:-:S13]  /*5fb0*/  PLOP3.LUT P6, PT, PT, PT, UP0, 0x40, 0x0 ;  /* 0x000000000000781c */ /* 0x000fda0003fce808 */
[----:B------:R-:W-:Y:S05]  /*5fc0*/  @P6 BRA `(.L_x_3946) ;  /* 0x0000000000546947 */ /* 0x000fea0003800000 */
        /* <DEDUP_REMOVED lines=11> */
.L_x_3948:
[----:B------:R-:W-:Y:S02]  /*6080*/  IMAD.U32 R128, RZ, RZ, UR59 ;  /* 0x0000003bff807e24 */ /* 0x000fe4000f8e00ff */
[----:B------:R-:W-:-:S03]  /*6090*/  IMAD.MOV.U32 R121, RZ, RZ, R21 ;  /* 0x000000ffff797224 */ /* 0x000fc600078e0015 */
[----:B------:R-:W-:-:S13]  /*60a0*/  ISETP.NE.AND P6, PT, R128, 0x1, PT ;  /* 0x000000018000780c */ /* 0x000fda0003fc5270 */
[----:B------:R-:W0:Y:S02]  /*60b0*/  @P6 LDC.64 R2, c[0x0][0x9e8] ;  /* 0x00027a00ff026b82 */ /* 0x000e240000000a00 */
[----:B0-----:R-:W-:-:S05]  /*60c0*/  @P6 IMAD.HI.U32 R2, R21, R2, RZ ;  /* 0x0000000215026227 */ /* 0x001fca00078e00ff */
[----:B------:R-:W-:-:S07]  /*60d0*/  @P6 SHF.R.U32.HI R121, RZ, R3, R2 ;  /* 0x00000003ff796219 */ /* 0x000fce0000011602 */
.L_x_3949:
[----:B------:R-:W-:Y:S05]  /*60e0*/  BSYNC B0 ;  /* 0x0000000000007941 */ /* 0x000fea0003800000 */
.L_x_3947:
[----:B------:R-:W-:-:S05]  /*60f0*/  IMAD R3, R121, R128, R0 ;  /* 0x0000008079037224 */ /* 0x000fca00078e0200 */
[----:B------:R-:W-:Y:S02]  /*6100*/  VIADDMNMX R12, R3, R128, R12, PT ;  /* 0x00000080030c7246 */ /* 0x000fe4000380010c */
[----:B------:R-:W-:-:S07]  /*6110*/  VIMNMX R14, R14, R3, !PT ;  /* 0x000000030e0e7248 */ /* 0x000fce0007fe0100 */
.L_x_3946:
        /* <DEDUP_REMOVED lines=44> */
[----:B------:R-:W-:Y:S02]  /*63e0*/  FSEL R209, R138, -INF , !P1 ;  /* 0xff8000008ad17808 */ /* 0x000fe40004800000 */
[----:B------:R-:W-:Y:S01]  /*63f0*/  ISETP.NE.AND P1, PT, R132, RZ, PT ;  /* 0x000000ff8400720c */ /* 0x000fe20003f25270 */
[----:B------:R-:W-:Y:S01]  /*6400*/  IMAD.U32 R132, RZ, RZ, UR14 ;  /* 0x0000000eff847e24 */ /* 0x000fe2000f8e00ff */
        /* <DEDUP_REMOVED lines=27> */
[----:B------:R-:W0:Y:S01]  /*65c0*/  LDC R0, c[0x0][0x988] ;  /* 0x00026200ff007b82 */ /* 0x000e220000000800 */
[----:B------:R-:W-:Y:S01]  /*65d0*/  ISETP.NE.AND P1, PT, R144, RZ, PT ;  /* 0x000000ff9000720c */ /* 0x000fe20003f25270 */
[----:B------:R-:W1:Y:S01]  /*65e0*/  SHFL.BFLY PT, R121, R20, 0x2, 0x1f ;  /* 0x0c401f0014797f89 */ /* 0x000e6200000e0000 */
        /* <DEDUP_REMOVED lines=14> */
[----:B-1----:R-:W-:Y:S02]  /*66d0*/  FMNMX.FTZ R126, R20, R121, !PT ;  /* 0x00000079147e7209 */ /* 0x002fe40007810000 */
[----:B------:R-:W-:Y:S02]  /*66e0*/  ISETP.GT.AND P1, PT, R14, 0x39, !P1 ;  /* 0x000000390e00780c */ /* 0x000fe40004f24270 */
[C---:B------:R-:W-:Y:S01]  /*66f0*/  ISETP.LT.OR P5, PT, R12.reuse, 0x59, P5 ;  /* 0x000000590c00780c */ /* 0x040fe20002fa1670 */
[----:B------:R-:W1:Y:S01]  /*6700*/  SHFL.BFLY PT, R121, R126, 0x1, 0x1f ;  /* 0x0c201f007e797f89 */ /* 0x000e6200000e0000 */
[----:B------:R-:W-:-:S04]  /*6710*/  ISETP.LT.OR P1, PT, R12, 0x3a, P1 ;  /* 0x0000003a0c00780c */ /* 0x000fc80000f21670 */
[----:B------:R-:W-:Y:S02]  /*6720*/  FSEL R151, R151, -INF , !P1 ;  /* 0xff80000097977808 */ /* 0x000fe40004800000 */
[----:B------:R-:W-:-:S04]  /*6730*/  ISETP.NE.AND P1, PT, R180, RZ, PT ;  /* 0x000000ffb400720c */ /* 0x000fc80003f25270 */
[----:B------:R-:W-:-:S04]  /*6740*/  ISETP.GT.AND P1, PT, R14, 0x40, !P1 ;  /* 0x000000400e00780c */ /* 0x000fc80004f24270 */
[----:B------:R-:W-:-:S04]  /*6750*/  ISETP.LT.OR P1, PT, R12, 0x41, P1 ;  /* 0x000000410c00780c */ /* 0x000fc80000f21670 */
[----:B------:R-:W-:Y:S02]  /*6760*/  FSEL R127, R154, -INF , !P1 ;  /* 0xff8000009a7f7808 */ /* 0x000fe40004800000 */
[----:B------:R-:W-:Y:S02]  /*6770*/  ISETP.NE.AND P1, PT, R152, RZ, PT ;  /* 0x000000ff9800720c */ /* 0x000fe40003f25270 */
[----:B-1----:R-:W-:Y:S02]  /*6780*/  FMNMX.FTZ R121, R126, R121, !PT ;  /* 0x000000797e797209 */ /* 0x002fe40007810000 */
[----:B------:R-:W-:-:S03]  /*6790*/  ISETP.GT.AND P1, PT, R14, 0x41, !P1 ;  /* 0x000000410e00780c */ /* 0x000fc60004f24270 */
[----:B0-----:R-:W-:Y:S01]  /*67a0*/  FMUL.FTZ R2, R121, R0 ;  /* 0x0000000079027220 */ /* 0x001fe20000410000 */
        /* <DEDUP_REMOVED lines=29> */
[--C-:B------:R-:W-:Y:S01]  /*6980*/  FFMA.FTZ R172, R133, R0, -R2.reuse ;  /* 0x0000000085ac7223 */ /* 0x100fe20000010802 */
[----:B------:R-:W-:Y:S01]  /*6990*/  FSEL R185, R166, -INF , !P5 ;  /* 0xff800000a6b97808 */ /* 0x000fe20006800000 */
[----:B------:R0:W-:Y:S01]  /*69a0*/  MUFU.EX2 R163, R14 ;  /* 0x0000000e00a37308 */ /* 0x0001e20000000800 */
[----:B------:R-:W-:Y:S01]  /*69b0*/  FMNMX.FTZ R20, R217, R20, !PT ;  /* 0x00000014d9147209 */ /* 0x000fe20007810000 */
[-CC-:B------:R-:W-:Y:S01]  /*69c0*/  FFMA.FTZ R176, R125, R0.reuse, -R2.reuse ;  /* 0x000000007db07223 */ /* 0x180fe20000010802 */
[----:B------:R-:W-:Y:S01]  /*69d0*/  FSEL R167, R167, -INF , !P2 ;  /* 0xff800000a7a77808 */ /* 0x000fe20005000000 */
[--C-:B------:R-:W-:Y:S01]  /*69e0*/  FFMA.FTZ R223, R120, R0, -R2.reuse ;  /* 0x0000000078df7223 */ /* 0x100fe20000010802 */
[----:B------:R-:W-:Y:S01]  /*69f0*/  FMNMX.FTZ R20, R207, R20, !PT ;  /* 0x00000014cf147209 */ /* 0x000fe20007810000 */
[-CC-:B------:R-:W-:Y:S01]  /*6a00*/  FFMA.FTZ R125, R145, R0.reuse, -R2.reuse ;  /* 0x00000000917d7223 */ /* 0x180fe20000010802 */
[-CC-:B------:R-:W-:Y:S01]  /*6a10*/  FFMA.FTZ R145, R153, R0.reuse, -R2.reuse ;  /* 0x0000000099917223 */ /* 0x180fe20000010802 */
[--C-:B------:R-:W-:Y:S01]  /*6a20*/  FFMA.FTZ R188, R177, R0, -R2.reuse ;  /* 0x00000000b1bc7223 */ /* 0x100fe20000010802 */
[----:B------:R-:W-:Y:S01]  /*6a30*/  FMNMX.FTZ R20, R215, R20, !PT ;  /* 0x00000014d7147209 */ /* 0x000fe20007810000 */
[-CC-:B------:R-:W-:Y:S01]  /*6a40*/  FFMA.FTZ R178, R129, R0.reuse, -R2.reuse ;  /* 0x0000000081b27223 */ /* 0x180fe20000010802 */
[----:B0-----:R-:W-:Y:S01]  /*6a50*/  FSEL R14, R121, RZ, P1 ;  /* 0x000000ff790e7208 */ /* 0x001fe20000800000 */
[--C-:B------:R-:W-:Y:S01]  /*6a60*/  FFMA.FTZ R177, R181, R0, -R2.reuse ;  /* 0x00000000b5b17223 */ /* 0x100fe20000010802 */
[----:B------:R-:W-:Y:S01]  /*6a70*/  FMNMX.FTZ R20, R209, R20, !PT ;  /* 0x00000014d1147209 */ /* 0x000fe20007810000 */
[-CC-:B------:R-:W-:Y:S01]  /*6a80*/  FFMA.FTZ R129, R149, R0.reuse, -R2.reuse ;  /* 0x0000000095817223 */ /* 0x180fe20000010802 */
[--C-:B------:R-:W-:Y:S01]  /*6a90*/  FFMA.FTZ R174, R137, R0, -R2.reuse ;  /* 0x0000000089ae7223 */ /* 0x100fe20000010802 */
[----:B------:R-:W-:Y:S01]  /*6aa0*/  FADD.FTZ R153, -R14, R5 ;  /* 0x000000050e997221 */ /* 0x000fe20000010100 */
[----:B------:R-:W-:Y:S01]  /*6ab0*/  FMNMX.FTZ R20, R213, R20, !PT ;  /* 0x00000014d5147209 */ /* 0x000fe20007810000 */
[-CC-:B------:R-:W-:Y:S01]  /*6ac0*/  FFMA.FTZ R186, R187, R0.reuse, -R2.reuse ;  /* 0x00000000bbba7223 */ /* 0x180fe20000010802 */
[-CC-:B------:R-:W-:Y:S01]  /*6ad0*/  FFMA.FTZ R181, R189, R0.reuse, -R2.reuse ;  /* 0x00000000bdb57223 */ /* 0x180fe20000010802 */
[----:B------:R-:W-:Y:S01]  /*6ae0*/  FMUL.FTZ R153, R153, R0 ;  /* 0x0000000099997220 */ /* 0x000fe20000410000 */
        /* <DEDUP_REMOVED lines=14> */
[----:B------:R-:W0:Y:S03]  /*6bd0*/  MUFU.EX2 R2, R153 ;  /* 0x0000009900027308 */ /* 0x000e260000000800 */
[----:B------:R-:W-:-:S04]  /*6be0*/  FMNMX.FTZ R20, R151, R20, !PT ;  /* 0x0000001497147209 */ /* 0x000fc80007810000 */
[----:B------:R-:W-:Y:S01]  /*6bf0*/  FMNMX.FTZ R20, R127, R20, !PT ;  /* 0x000000147f147209 */ /* 0x000fe20007810000 */
[----:B------:R-:W1:Y:S03]  /*6c00*/  MUFU.EX2 R188, R188 ;  /* 0x000000bc00bc7308 */ /* 0x000e660000000800 */
[----:B------:R-:W-:-:S04]  /*6c10*/  FMNMX.FTZ R20, R155, R20, !PT ;  /* 0x000000149b147209 */ /* 0x000fc80007810000 */
[----:B------:R-:W-:Y:S01]  /*6c20*/  FMNMX.FTZ R20, R123, R20, !PT ;  /* 0x000000147b147209 */ /* 0x000fe20007810000 */
[----:B------:R-:W2:Y:S03]  /*6c30*/  MUFU.EX2 R190, R190 ;  /* 0x000000be00be7308 */ /* 0x000ea60000000800 */
[----:B------:R-:W-:-:S04]  /*6c40*/  FMNMX.FTZ R20, R159, R20, !PT ;  /* 0x000000149f147209 */ /* 0x000fc80007810000 */
[----:B------:R-:W-:Y:S01]  /*6c50*/  FMNMX.FTZ R20, R183, R20, !PT ;  /* 0x00000014b7147209 */ /* 0x000fe20007810000 */
[----:B------:R-:W3:Y:S03]  /*6c60*/  MUFU.EX2 R177, R177 ;  /* 0x000000b100b17308 */ /* 0x000ee60000000800 */
[----:B------:R-:W-:-:S04]  /*6c70*/  FMNMX.FTZ R20, R175, R20, !PT ;  /* 0x00000014af147209 */ /* 0x000fc80007810000 */
[----:B------:R-:W-:Y:S01]  /*6c80*/  FMNMX.FTZ R20, R185, R20, !PT ;  /* 0x00000014b9147209 */ /* 0x000fe20007810000 */
[----:B------:R-:W4:Y:S03]  /*6c90*/  MUFU.EX2 R184, R184 ;  /* 0x000000b800b87308 */ /* 0x000f260000000800 */
[----:B------:R-:W-:-:S05]  /*6ca0*/  FMNMX.FTZ R20, R167, R20, !PT ;  /* 0x00000014a7147209 */ /* 0x000fca0007810000 */
[----:B------:R-:W5:Y:S01]  /*6cb0*/  SHFL.BFLY PT, R173, R20, 0x2, 0x1f ;  /* 0x0c401f0014ad7f89 */ /* 0x000f6200000e0000 */
[----:B------:R-:W4:Y:S08]  /*6cc0*/  MUFU.EX2 R179, R179 ;  /* 0x000000b300b37308 */ /* 0x000f300000000800 */
[----:B------:R-:W4:Y:S08]  /*6cd0*/  MUFU.EX2 R186, R186 ;  /* 0x000000ba00ba7308 */ /* 0x000f300000000800 */
[----:B------:R-:W-:Y:S01]  /*6ce0*/  MUFU.EX2 R181, R181 ;  /* 0x000000b500b57308 */ /* 0x000fe20000000800 */
[----:B-----5:R-:W-:-:S07]  /*6cf0*/  FMNMX.FTZ R173, R20, R173, !PT ;  /* 0x000000ad14ad7209 */ /* 0x020fce0007810000 */
[----:B------:R-:W-:Y:S01]  /*6d00*/  MUFU.EX2 R180, R180 ;  /* 0x000000b400b47308 */ /* 0x000fe20000000800 */
[----:B------:R-:W5:Y:S07]  /*6d10*/  SHFL.BFLY PT, R12, R173, 0x1, 0x1f ;  /* 0x0c201f00ad0c7f89 */ /* 0x000f6e00000e0000 */
[----:B------:R-:W-:Y:S08]  /*6d20*/  MUFU.EX2 R182, R182 ;  /* 0x000000b600b67308 */ /* 0x000ff00000000800 */
[----:B------:R-:W-:Y:S08]  /*6d30*/  MUFU.EX2 R141, R141 ;  /* 0x0000008d008d7308 */ /* 0x000ff00000000800 */
[----:B------:R-:W-:Y:S01]  /*6d40*/  MUFU.EX2 R176, R176 ;  /* 0x000000b000b07308 */ /* 0x000fe20000000800 */
[----:B-----5:R-:W-:-:S04]  /*6d50*/  FMNMX.FTZ R133, R173, R12, !PT ;  /* 0x0000000cad857209 */ /* 0x020fc80007810000 */
[C---:B------:R-:W-:Y:S01]  /*6d60*/  FSETP.NEU.FTZ.AND P1, PT, R133.reuse, -INF , PT ;  /* 0xff8000008500780b */ /* 0x040fe20003f3d000 */
[----:B------:R-:W-:Y:S02]  /*6d70*/  FMUL.FTZ R120, R133, R0 ;  /* 0x0000000085787220 */ /* 0x000fe40000410000 */
[----:B------:R-:W-:Y:S03]  /*6d80*/  MUFU.EX2 R125, R125 ;  /* 0x0000007d007d7308 */ /* 0x000fe60000000800 */
[----:B------:R-:W-:-:S05]  /*6d90*/  FSEL R120, R120, RZ, P1 ;  /* 0x000000ff78787208 */ /* 0x000fca0000800000 */
[----:B------:R-:W-:Y:S01]  /*6da0*/  MUFU.EX2 R178, R178 ;  /* 0x000000b200b27308 */ /* 0x000fe20000000800 */
[-CC-:B------:R-:W-:Y:S01]  /*6db0*/  FFMA.FTZ R191, R3, R0.reuse, -R120.reuse ;  /* 0x0000000003bf7223 */ /* 0x180fe20000010878 */
[----:B------:R-:W-:Y:S01]  /*6dc0*/  FSEL R3, R133, RZ, P1 ;  /* 0x000000ff85037208 */ /* 0x000fe20000800000 */
[-CC-:B------:R-:W-:Y:S01]  /*6dd0*/  FFMA.FTZ R12, R225, R0.reuse, -R120.reuse ;  /* 0x00000000e10c7223 */ /* 0x180fe20000010878 */
[-CC-:B------:R-:W-:Y:S01]  /*6de0*/  FFMA.FTZ R189, R221, R0.reuse, -R120.reuse ;  /* 0x00000000ddbd7223 */ /* 0x180fe20000010878 */
[-CC-:B------:R-:W-:Y:S01]  /*6df0*/  FFMA.FTZ R126, R139, R0.reuse, -R120.reuse ;  /* 0x000000008b7e7223 */ /* 0x180fe20000010878 */
[----:B------:R-:W-:Y:S01]  /*6e00*/  FFMA.FTZ R139, R143, R0, -R120 ;  /* 0x000000008f8b7223 */ /* 0x000fe20000010878 */
[----:B------:R-:W-:Y:S01]  /*6e10*/  FADD.FTZ R3, -R3, R4 ;  /* 0x0000000403037221 */ /* 0x000fe20000010100 */
[----:B0-----:R-:W-:Y:S01]  /*6e20*/  FFMA.FTZ R143, R2, R10, R223 ;  /* 0x0000000a028f7223 */ /* 0x001fe200000100df */
[----:B------:R-:W-:Y:S01]  /*6e30*/  MUFU.EX2 R12, R12 ;  /* 0x0000000c000c7308 */ /* 0x000fe20000000800 */
[-CC-:B------:R-:W-:Y:S01]  /*6e40*/  FFMA.FTZ R14, R219, R0.reuse, -R120.reuse ;  /* 0x00000000db0e7223 */ /* 0x180fe20000010878 */
[-C--:B------:R-:W-:Y:S01]  /*6e50*/  FMUL.FTZ R3, R3, R0.reuse ;  /* 0x0000000003037220 */ /* 0x080fe20000410000 */
[----:B-1----:R-:W-:Y:S01]  /*6e60*/  FADD.FTZ R143, R188, R143 ;  /* 0x0000008fbc8f7221 */ /* 0x002fe20000010000 */
[-CC-:B------:R-:W-:Y:S01]  /*6e70*/  FFMA.FTZ R20, R211, R0.reuse, -R120.reuse ;  /* 0x00000000d3147223 */ /* 0x180fe20000010878 */
[-CC-:B------:R-:W-:Y:S01]  /*6e80*/  FFMA.FTZ R153, R217, R0.reuse, -R120.reuse ;  /* 0x00000000d9997223 */ /* 0x180fe20000010878 */
[-CC-:B------:R-:W-:Y:S01]  /*6e90*/  FFMA.FTZ R187, R207, R0.reuse, -R120.reuse ;  /* 0x00000000cfbb7223 */ /* 0x180fe20000010878 */
[----:B--2---:R-:W-:Y:S01]  /*6ea0*/  FADD.FTZ R10, R190, R143 ;  /* 0x0000008fbe0a7221 */ /* 0x004fe20000010000 */
[----:B------:R-:W0:Y:S01]  /*6eb0*/  MUFU.EX2 R3, R3 ;  /* 0x0000000300037308 */ /* 0x000e220000000800 */
[-CC-:B------:R-:W-:Y:S01]  /*6ec0*/  FFMA.FTZ R122, R215, R0.reuse, -R120.reuse ;  /* 0x00000000d77a7223 */ /* 0x180fe20000010878 */
[-C--:B------:R-:W-:Y:S01]  /*6ed0*/  FFMA.FTZ R124, R209, R0.reuse, -R120 ;  /* 0x00000000d17c7223 */ /* 0x080fe20000010878 */
[----:B---3--:R-:W-:Y:S01]  /*6ee0*/  FADD.FTZ R143, R177, R10 ;  /* 0x0000000ab18f7221 */ /* 0x008fe20000010000 */
[-CC-:B------:R-:W-:Y:S01]  /*6ef0*/  FFMA.FTZ R4, R135, R0.reuse, -R120.reuse ;  /* 0x0000000087047223 */ /* 0x180fe20000010878 */
[-CC-:B------:R-:W-:Y:S01]  /*6f00*/  FFMA.FTZ R135, R147, R0.reuse, -R120.reuse ;  /* 0x0000000093877223 */ /* 0x180fe20000010878 */
[-CC-:B------:R-:W-:Y:S01]  /*6f10*/  FFMA.FTZ R157, R213, R0.reuse, -R120.reuse ;  /* 0x00000000d59d7223 */ /* 0x180fe20000010878 */
[----:B----4-:R-:W-:Y:S01]  /*6f20*/  FADD.FTZ R128, R184, R143 ;  /* 0x0000008fb8807221 */ /* 0x010fe20000010000 */
[----:B------:R-:W1:Y:S01]  /*6f30*/  MUFU.EX2 R189, R189 ;  /* 0x000000bd00bd7308 */ /* 0x000e620000000800 */
[-CC-:B------:R-:W-:Y:S01]  /*6f40*/  FFMA.FTZ R173, R127, R0.reuse, -R120.reuse ;  /* 0x000000007fad7223 */ /* 0x180fe20000010878 */
[-C--:B------:R-:W-:Y:S01]  /*6f50*/  FFMA.FTZ R131, R131, R0.reuse, -R120 ;  /* 0x0000000083837223 */ /* 0x080fe20000010878 */
[----:B------:R-:W-:Y:S01]  /*6f60*/  FADD.FTZ R143, R179, R128 ;  /* 0x00000080b38f7221 */ /* 0x000fe20000010000 */
[-CC-:B------:R-:W-:Y:S01]  /*6f70*/  FFMA.FTZ R128, R151, R0.reuse, -R120.reuse ;  /* 0x0000000097807223 */ /* 0x180fe20000010878 */
[-CC-:B------:R-:W-:Y:S01]  /*6f80*/  FFMA.FTZ R123, R123, R0.reuse, -R120.reuse ;  /* 0x000000007b7b7223 */ /* 0x180fe20000010878 */
[-C--:B------:R-:W-:Y:S01]  /*6f90*/  FFMA.FTZ R159, R159, R0.reuse, -R120 ;  /* 0x000000009f9f7223 */ /* 0x080fe20000010878 */
[----:B------:R-:W-:Y:S01]  /*6fa0*/  FADD.FTZ R130, R186, R143 ;  /* 0x0000008fba827221 */ /* 0x000fe20000010000 */
[----:B------:R-:W2:Y:S01]  /*6fb0*/  MUFU.EX2 R191, R191 ;  /* 0x000000bf00bf7308 */ /* 0x000ea20000000800 */
[----:B0-----:R-:W-:Y:S01]  /*6fc0*/  FFMA.FTZ R10, R3, R7, R12 ;  /* 0x00000007030a7223 */ /* 0x001fe2000001000c */
[-C--:B------:R-:W-:Y:S01]  /*6fd0*/  FFMA.FTZ R183, R183, R0.reuse, -R120 ;  /* 0x00000000b7b77223 */ /* 0x080fe20000010878 */
[----:B------:R-:W-:Y:S01]  /*6fe0*/  FADD.FTZ R147, R181, R130 ;  /* 0x00000082b5937221 */ /* 0x000fe20000010000 */
[-CC-:B------:R-:W-:Y:S01]  /*6ff0*/  FFMA.FTZ R175, R175, R0.reuse, -R120.reuse ;  /* 0x00000000afaf7223 */ /* 0x180fe20000010878 */
[----:B------:R-:W-:Y:S01]  /*7000*/  FFMA.FTZ R185, R185, R0, -R120 ;  /* 0x00000000b9b97223 */ /* 0x000fe20000010878 */
[----:B------:R-:W-:Y:S01]  /*7010*/  ISETP.GT.AND P1, PT, R11, UR58, PT ;  /* 0x0000003a0b007c0c */ /* 0x000fe2000bf24270 */
[----:B------:R-:W-:Y:S01]  /*7020*/  FADD.FTZ R130, R180, R147 ;  /* 0x00000093b4827221 */ /* 0x000fe20000010000 */
[----:B------:R-:W0:Y:S01]  /*7030*/  MUFU.EX2 R14, R14 ;  /* 0x0000000e000e7308 */ /* 0x000e220000000800 */
[----:B-1----:R-:W-:Y:S01]  /*7040*/  FADD.FTZ R10, R189, R10 ;  /* 0x0000000abd0a7221 */ /* 0x002fe20000010000 */
[----:B------:R-:W-:Y:S01]  /*7050*/  F2FP.F16.F32.PACK_AB R190, R177, R190 ;  /* 0x000000beb1be723e */ /* 0x000fe200000000ff */
[----:B------:R-:W-:Y:S01]  /*7060*/  FADD.FTZ R127, R163, R130 ;  /* 0x00000082a37f7221 */ /* 0x000fe20000010000 */
[----:B------:R-:W-:Y:S01]  /*7070*/  @!P6 VIADD R130, R132, 0x30860 ;  /* 0x000308608482e836 */ /* 0x000fe20000000000 */
[----:B------:R-:W-:Y:S01]  /*7080*/  F2FP.F16.F32.PACK_AB R184, R179, R184 ;  /* 0x000000b8b3b8723e */ /* 0x000fe200000000ff */
[----:B------:R-:W-:-:S02]  /*7090*/  VIADD R11, R11, 0xffffffff ;  /* 0xffffffff0b0b7836 */ /* 0x000fc40000000000 */
[----:B------:R-:W-:Y:S01]  /*70a0*/  FADD.FTZ R132, R182, R127 ;  /* 0x0000007fb6847221 */ /* 0x000fe20000010000 */
[----:B------:R-:W1:Y:S01]  /*70b0*/  MUFU.EX2 R20, R20 ;  /* 0x0000001400147308 */ /* 0x000e620000000800 */
[----:B--2---:R-:W-:Y:S01]  /*70c0*/  FADD.FTZ R143, R191, R10 ;  /* 0x0000000abf8f7221 */ /* 0x004fe20000010000 */
[----:B------:R-:W-:Y:S01]  /*70d0*/  @!P6 PRMT R134, RZ, 0x654, R130 ;  /* 0x00000654ff86e816 */ /* 0x000fe20000000082 */
[-CC-:B------:R-:W-:Y:S01]  /*70e0*/  FFMA.FTZ R130, R155, R0.reuse, -R120.reuse ;  /* 0x000000009b827223 */ /* 0x180fe20000010878 */
[----:B------:R-:W-:Y:S01]  /*70f0*/  FFMA.FTZ R120, R167, R0, -R120 ;  /* 0x00000000a7787223 */ /* 0x000fe20000010878 */
[----:B------:R-:W-:Y:S01]  /*7100*/  F2FP.F16.F32.PACK_AB R186, R181, R186 ;  /* 0x000000bab5ba723e */ /* 0x000fe200000000ff */
[----:B------:R2:W-:Y:S01]  /*7110*/  @!P6 SYNCS.ARRIVE.TRANS64.RED.A1T0 RZ, [R134+URZ], RZ ;  /* 0x000000ff86ffe9a7 */ /* 0x0005e2000810043f */
[----:B------:R-:W-:Y:S01]  /*7120*/  F2FP.F16.F32.PACK_AB R188, R188, R223 ;  /* 0x000000dfbcbc723e */ /* 0x000fe200000000ff */
[----:B------:R-:W3:Y:S01]  /*7130*/  MUFU.EX2 R153, R153 ;  /* 0x0000009900997308 */ /* 0x000ee20000000800 */
[----:B0-----:R-:W-:Y:S01]  /*7140*/  FADD.FTZ R143, R14, R143 ;  /* 0x0000008f0e8f7221 */ /* 0x001fe20000010000 */
[----:B------:R-:W-:-:S02]  /*7150*/  F2FP.F16.F32.PACK_AB R180, R163, R180 ;  /* 0x000000b4a3b4723e */ /* 0x000fc400000000ff */
[----:B------:R-:W-:Y:S02]  /*7160*/  F2FP.F16.F32.PACK_AB R182, R141, R182 ;  /* 0x000000b68db6723e */ /* 0x000fe400000000ff */
[----:B------:R-:W-:Y:S02]  /*7170*/  F2FP.F16.F32.PACK_AB R189, R189, R12 ;  /* 0x0000000cbdbd723e */ /* 0x000fe400000000ff */
[----:B------:R-:W0:Y:S01]  /*7180*/  MUFU.EX2 R187, R187 ;  /* 0x000000bb00bb7308 */ /* 0x000e220000000800 */
[----:B-1----:R-:W-:Y:S01]  /*7190*/  FADD.FTZ R10, R20, R143 ;  /* 0x0000008f140a7221 */ /* 0x002fe20000010000 */
        /* <DEDUP_REMOVED lines=13> */
[----:B------:R0:W-:Y:S01]  /*7270*/  MUFU.EX2 R7, R131 ;  /* 0x0000008300077308 */ /* 0x0001e20000000800 */
[----:B-1----:R-:W-:-:S07]  /*7280*/  FADD.FTZ R10, R126, R127 ;  /* 0x0000007f7e0a7221 */ /* 0x002fce0000010000 */
[----:B------:R-:W1:Y:S01]  /*7290*/  MUFU.EX2 R139, R139 ;  /* 0x0000008b008b7308 */ /* 0x000e620000000800 */
[----:B0-----:R-:W-:-:S04]  /*72a0*/  FADD.FTZ R131, R141, R132 ;  /* 0x000000848d837221 */ /* 0x001fc80000010000 */
[----:B------:R-:W-:Y:S01]  /*72b0*/  FADD.FTZ R132, R176, R131 ;  /* 0x00000083b0847221 */ /* 0x000fe20000010000 */
[C---:B------:R-:W-:Y:S02]  /*72c0*/  F2FP.F16.F32.PACK_AB R176, R125.reuse, R176 ;  /* 0x000000b07db0723e */ /* 0x040fe400000000ff */
[----:B------:R-:W0:Y:S01]  /*72d0*/  MUFU.EX2 R172, R172 ;  /* 0x000000ac00ac7308 */ /* 0x000e220000000800 */
[----:B------:R-:W-:-:S04]  /*72e0*/  FADD.FTZ R131, R125, R132 ;  /* 0x000000847d837221 */ /* 0x000fc80000010000 */
[----:B------:R-:W-:Y:S01]  /*72f0*/  FADD.FTZ R132, R178, R131 ;  /* 0x00000083b2847221 */ /* 0x000fe20000010000 */
[C---:B---3--:R-:W-:Y:S02]  /*7300*/  F2FP.F16.F32.PACK_AB R178, R129.reuse, R178 ;  /* 0x000000b281b2723e */ /* 0x048fe400000000ff */
[----:B------:R-:W3:Y:S01]  /*7310*/  MUFU.EX2 R4, R4 ;  /* 0x0000000400047308 */ /* 0x000ee20000000800 */
[----:B------:R-:W-:Y:S01]  /*7320*/  FADD.FTZ R131, R129, R132 ;  /* 0x0000008481837221 */ /* 0x000fe20000010000 */
[----:B-1----:R-:W-:-:S06]  /*7330*/  FADD.FTZ R127, R139, R10 ;  /* 0x0000000a8b7f7221 */ /* 0x002fcc0000010000 */
[----:B------:R-:W1:Y:S01]  /*7340*/  MUFU.EX2 R145, R145 ;  /* 0x0000009100917308 */ /* 0x000e620000000800 */
[----:B0-----:R-:W-:-:S07]  /*7350*/  FADD.FTZ R132, R172, R131 ;  /* 0x00000083ac847221 */ /* 0x001fce0000010000 */
[----:B------:R-:W0:Y:S01]  /*7360*/  MUFU.EX2 R135, R135 ;  /* 0x0000008700877308 */ /* 0x000e220000000800 */
[----:B---3--:R-:W-:-:S07]  /*7370*/  FADD.FTZ R10, R4, R127 ;  /* 0x0000007f040a7221 */ /* 0x008fce0000010000 */
[----:B------:R-:W-:Y:S01]  /*7380*/  MUFU.EX2 R174, R174 ;  /* 0x000000ae00ae7308 */ /* 0x000fe20000000800 */
[----:B-1----:R-:W-:-:S07]  /*7390*/  F2FP.F16.F32.PACK_AB R172, R145, R172 ;  /* 0x000000ac91ac723e */ /* 0x002fce00000000ff */
[----:B------:R-:W1:Y:S01]  /*73a0*/  MUFU.EX2 R128, R128 ;  /* 0x0000008000807308 */ /* 0x000e620000000800 */
[C---:B0-----:R-:W-:Y:S01]  /*73b0*/  FADD.FTZ R10, R135.reuse, R10 ;  /* 0x0000000a870a7221 */ /* 0x041fe20000010000 */
[----:B------:R-:W-:Y:S01]  /*73c0*/  F2FP.F16.F32.PACK_AB R177, R135, R4 ;  /* 0x0000000487b1723e */ /* 0x000fe200000000ff */
[----:B------:R-:W-:-:S05]  /*73d0*/  IMAD.MOV.U32 R4, RZ, RZ, R133 ;  /* 0x000000ffff047224 */ /* 0x000fca00078e0085 */
[----:B------:R-:W0:Y:S08]  /*73e0*/  MUFU.EX2 R137, R137 ;  /* 0x0000008900897308 */ /* 0x000e300000000800 */
[----:B------:R-:W-:Y:S01]  /*73f0*/  MUFU.EX2 R173, R173 ;  /* 0x000000ad00ad7308 */ /* 0x000fe20000000800 */
[----:B-1----:R-:W-:-:S07]  /*7400*/  F2FP.F16.F32.PACK_AB R179, R128, R7 ;  /* 0x0000000780b3723e */ /* 0x002fce00000000ff */
[----:B------:R-:W1:Y:S08]  /*7410*/  MUFU.EX2 R168, R168 ;  /* 0x000000a800a87308 */ /* 0x000e700000000800 */
[----:B--2---:R2:W-:Y:S08]  /*7420*/  MUFU.EX2 R134, R123 ;  /* 0x0000007b00867308 */ /* 0x0045f00000000800 */
[----:B------:R-:W3:Y:S01]  /*7430*/  MUFU.EX2 R130, R130 ;  /* 0x0000008200827308 */ /* 0x000ee20000000800 */
[----:B--2---:R-:W-:-:S04]  /*7440*/  FADD.FTZ R123, R145, R132 ;  /* 0x00000084917b7221 */ /* 0x004fc80000010000 */
[----:B------:R-:W-:Y:S01]  /*7450*/  FADD.FTZ R132, R174, R123 ;  /* 0x0000007bae847221 */ /* 0x000fe20000010000 */
[----:B------:R-:W-:Y:S01]  /*7460*/  FADD.FTZ R123, R7, R10 ;  /* 0x0000000a077b7221 */ /* 0x000fe20000010000 */
[C---:B0-----:R-:W-:Y:S01]  /*7470*/  F2FP.F16.F32.PACK_AB R174, R137.reuse, R174 ;  /* 0x000000ae89ae723e */ /* 0x041fe200000000ff */
[----:B------:R-:W0:Y:S01]  /*7480*/  MUFU.EX2 R149, R149 ;  /* 0x0000009500957308 */ /* 0x000e220000000800 */
[----:B------:R-:W-:Y:S01]  /*7490*/  FADD.FTZ R127, R137, R132 ;  /* 0x00000084897f7221 */ /* 0x000fe20000010000 */
[----:B------:R-:W-:-:S03]  /*74a0*/  FADD.FTZ R10, R128, R123 ;  /* 0x0000007b800a7221 */ /* 0x000fc60000010000 */
[----:B-1----:R-:W-:Y:S01]  /*74b0*/  FADD.FTZ R132, R168, R127 ;  /* 0x0000007fa8847221 */ /* 0x002fe20000010000 */
[----:B------:R-:W-:Y:S02]  /*74c0*/  FADD.FTZ R123, R173, R10 ;  /* 0x0000000aad7b7221 */ /* 0x000fe40000010000 */
[----:B------:R-:W1:Y:S01]  /*74d0*/  MUFU.EX2 R159, R159 ;  /* 0x0000009f009f7308 */ /* 0x000e620000000800 */
[C---:B---3--:R-:W-:Y:S01]  /*74e0*/  F2FP.F16.F32.PACK_AB R173, R130.reuse, R173 ;  /* 0x000000ad82ad723e */ /* 0x048fe200000000ff */
[----:B------:R-:W-:-:S04]  /*74f0*/  FADD.FTZ R123, R130, R123 ;  /* 0x0000007b827b7221 */ /* 0x000fc80000010000 */
[----:B------:R-:W-:Y:S02]  /*7500*/  FADD.FTZ R123, R134, R123 ;  /* 0x0000007b867b7221 */ /* 0x000fe40000010000 */
[----:B------:R2:W3:Y:S01]  /*7510*/  MUFU.EX2 R136, R183 ;  /* 0x000000b700887308 */ /* 0x0004e20000000800 */
[C---:B0-----:R-:W-:Y:S01]  /*7520*/  FADD.FTZ R125, R149.reuse, R132 ;  /* 0x00000084957d7221 */ /* 0x041fe20000010000 */
[----:B------:R-:W-:-:S06]  /*7530*/  F2FP.F16.F32.PACK_AB R168, R149, R168 ;  /* 0x000000a895a8723e */ /* 0x000fcc00000000ff */
[----:B------:R0:W4:Y:S01]  /*7540*/  MUFU.EX2 R169, R175 ;  /* 0x000000af00a97308 */ /* 0x0001220000000800 */
[----:B-1----:R-:W-:Y:S01]  /*7550*/  FADD.FTZ R123, R159, R123 ;  /* 0x0000007b9f7b7221 */ /* 0x002fe20000010000 */
[----:B--2---:R-:W-:-:S06]  /*7560*/  F2FP.F16.F32.PACK_AB R183, R139, R126 ;  /* 0x0000007e8bb7723e */ /* 0x004fcc00000000ff */
[----:B------:R-:W1:Y:S01]  /*7570*/  MUFU.EX2 R170, R170 ;  /* 0x000000aa00aa7308 */ /* 0x000e620000000800 */
[----:B---3--:R-:W-:Y:S01]  /*7580*/  FADD.FTZ R123, R136, R123 ;  /* 0x0000007b887b7221 */ /* 0x008fe20000010000 */
[----:B0-----:R-:W-:-:S06]  /*7590*/  F2FP.F16.F32.PACK_AB R175, R159, R134 ;  /* 0x000000869faf723e */ /* 0x001fcc00000000ff */
[----:B------:R0:W2:Y:S01]  /*75a0*/  MUFU.EX2 R132, R185 ;  /* 0x000000b900847308 */ /* 0x0000a20000000800 */
[C---:B----4-:R-:W-:Y:S01]  /*75b0*/  FADD.FTZ R123, R169.reuse, R123 ;  /* 0x0000007ba97b7221 */ /* 0x050fe20000010000 */
[----:B------:R-:W-:-:S06]  /*75c0*/  F2FP.F16.F32.PACK_AB R169, R169, R136 ;  /* 0x00000088a9a9723e */ /* 0x000fcc00000000ff */
[----:B------:R-:W3:Y:S01]  /*75d0*/  MUFU.EX2 R5, R5 ;  /* 0x0000000500057308 */ /* 0x000ee20000000800 */
[----:B-1----:R-:W-:Y:S01]  /*75e0*/  FADD.FTZ R10, R170, R125 ;  /* 0x0000007daa0a7221 */ /* 0x002fe20000010000 */
[----:B0-----:R-:W-:-:S06]  /*75f0*/  F2FP.F16.F32.PACK_AB R185, R153, R20 ;  /* 0x0000001499b9723e */ /* 0x001fcc00000000ff */
[----:B------:R-:W0:Y:S01]  /*7600*/  MUFU.EX2 R120, R120 ;  /* 0x0000007800787308 */ /* 0x000e220000000800 */
[----:B--2---:R-:W-:Y:S01]  /*7610*/  FADD.FTZ R123, R132, R123 ;  /* 0x0000007b847b7221 */ /* 0x004fe20000010000 */
[C---:B---3--:R-:W-:Y:S01]  /*7620*/  FADD.FTZ R10, R5.reuse, R10 ;  /* 0x0000000a050a7221 */ /* 0x048fe20000010000 */
[----:B------:R-:W-:Y:S01]  /*7630*/  F2FP.F16.F32.PACK_AB R170, R5, R170 ;  /* 0x000000aa05aa723e */ /* 0x000fe200000000ff */
[----:B------:R-:W-:Y:S02]  /*7640*/  IMAD.MOV.U32 R5, RZ, RZ, R121 ;  /* 0x000000ffff057224 */ /* 0x000fe400078e0079 */
[C---:B0-----:R-:W-:Y:S01]  /*7650*/  FADD.FTZ R7, R120.reuse, R123 ;  /* 0x0000007b78077221 */ /* 0x041fe20000010000 */
[----:B------:R-:W-:Y:S01]  /*7660*/  F2FP.F16.F32.PACK_AB R171, R120, R132 ;  /* 0x0000008478ab723e */ /* 0x000fe200000000ff */
[----:B------:R-:W-:Y:S06]  /*7670*/  @P1 BRA `(.L_x_3950) ;  /* 0xffffffd000501947 */ /* 0x000fec000383ffff */
[----:B------:R-:W-:Y:S01]  /*7680*/  IMAD.MOV.U32 R4, RZ, RZ, R133 ;  /* 0x000000ffff047224 */ /* 0x000fe200078e0085 */
[----:B------:R-:W-:Y:S01]  /*7690*/  UMOV UR36, UR4 ;  /* 0x0000000400247c82 */ /* 0x000fe20008000000 */
[----:B------:R-:W-:Y:S01]  /*76a0*/  IMAD.MOV.U32 R5, RZ, RZ, R121 ;  /* 0x000000ffff057224 */ /* 0x000fe200078e0079 */
[----:B------:R-:W-:-:S06]  /*76b0*/  UMOV UR37, UR7 ;  /* 0x0000000700257c82 */ /* 0x000fcc0008000000 */
.L_x_3933:
[----:B------:R-:W-:Y:S01]  /*76c0*/  IADD3 R12, R16, 0x80, -R17 ;  /* 0x00000080100c7810 */ /* 0x000fe20007ffe811 */
[----:B------:R-:W-:Y:S02]  /*76d0*/  ULDC UR7, c[0x0][0x9e4] ;  /* 0x0002790000077ab9 */ /* 0x000fe40000000800 */
[----:B------:R-:W-:Y:S02]  /*76e0*/  UISETP.GE.AND UP0, UPT, UR7, 0x1, UPT ;  /* 0x000000010700788c */ /* 0x000fe4000bf06270 */
[----:B------:R-:W-:-:S04]  /*76f0*/  IMAD R12, R193, 0x80, R12 ;  /* 0x00000080c10c7824 */ /* 0x000fc800078e020c */
[----:B------:R-:W-:Y:S02]  /*7700*/  PLOP3.LUT P1, PT, PT, PT, UP0, 0x40, 0x0 ;  /* 0x000000000000781c */ /* 0x000fe40003f2e808 */
[----:B------:R-:W-:-:S13]  /*7710*/  R2UR UR6, R12 ;  /* 0x000000000c0672ca */ /* 0x000fda00000e0000 */
[----:B------:R-:W-:Y:S01]  /*7720*/  UIADD3 UR10, UR6, -UR10, URZ ;  /* 0x8000000a060a7290 */ /* 0x000fe2000fffe03f */
[----:B------:R-:W-:Y:S11]  /*7730*/  @P1 BRA `(.L_x_3951) ;  /* 0x0000000000441947 */ /* 0x000ff60003800000 */
        /* <DEDUP_REMOVED lines=10> */
.L_x_3952:
[----:B------:R-:W-:-:S11]  /*77e0*/  UISETP.NE.AND UP1, UPT, UR7, 0x1, UPT ;  /* 0x000000010700788c */ /* 0x000fd6000bf25270 */
[----:B------:R-:W-:Y:S02]  /*77f0*/  @UP1 ULDC.64 UR14, c[0x0][0x9e8] ;  /* 0x00027a00000e1ab9 */ /* 0x000fe40000000a00 */
[----:B------:R-:W-:-:S04]  /*7800*/  UIMAD.WIDE.U32 UR4, UR6, UR14, URZ ;  /* 0x0000000e060472a5 */ /* 0x000fc8000f8e003f */
[----:B------:R-:W-:-:S12]  /*7810*/  @UP1 USHF.R.U32.HI UR6, URZ, UR15, UR5 ;  /* 0x0000000f3f061299 */ /* 0x000fd80008011605 */
.L_x_3953:
[----:B------:R-:W-:-:S04]  /*7820*/  UIMAD UR6, UR6, UR7, URZ ;  /* 0x00000007060672a4 */ /* 0x000fc8000f8e023f */
[----:B------:R-:W-:-:S04]  /*7830*/  UISETP.LT.AND UP1, UPT, UR10, UR6, UPT ;  /* 0x000000060a00728c */ /* 0x000fc8000bf21270 */
[----:B------:R-:W-:-:S12]  /*7840*/  USEL UR10, UR10, UR6, !UP1 ;  /* 0x000000060a0a7287 */ /* 0x000fd8000c800000 */
.L_x_3951:
[----:B------:R-:W-:Y:S01]  /*7850*/  UIADD3 UR4, UR10, 0x5f, URZ ;  /* 0x0000005f0a047890 */ /* 0x000fe2000fffe03f */
[----:B------:R-:W-:-:S03]  /*7860*/  R2UR UR6, R192 ;  /* 0x00000000c00672ca */ /* 0x000fc600000e0000 */
        /* <DEDUP_REMOVED lines=11> */
.L_x_3963:
[----:B------:R-:W-:-:S04]  /*7920*/  UIADD3 UR5, UR4, 0x1, URZ ;  /* 0x0000000104057890 */ /* 0x000fc8000fffe03f */
[----:B------:R-:W-:-:S04]  /*7930*/  UISETP.NE.AND UP1, UPT, UR5, 0x2, UPT ;  /* 0x000000020500788c */ /* 0x000fc8000bf25270 */
[----:B------:R-:W-:Y:S02]  /*7940*/  USEL UR37, URZ, 0x1, UP1 ;  /* 0x000000013f257887 */ /* 0x000fe40008800000 */
[----:B------:R-:W-:Y:S02]  /*7950*/  USEL UR36, UR5, URZ, UP1 ;  /* 0x0000003f05247287 */ /* 0x000fe40008800000 */
[----:B------:R-:W-:Y:S01]  /*7960*/  ULOP3.LUT UR37, UR7, UR37, URZ, 0x3c, !UPT ;  /* 0x0000002507257292 */ /* 0x000fe2000f8e3c3f */
[----:B------:R-:W-:Y:S11]  /*7970*/  @!P0 BRA `(.L_x_3955) ;  /* 0x0000000000048947 */ /* 0x000ff60003800000 */
[----:B------:R-:W-:Y:S01]  /*7980*/  BPT.TRAP 0x1 ;  /* 0x000000040000795c */ /* 0x000fe20000300000 */
.L_x_3955:
[----:B------:R-:W-:Y:S01]  /*7990*/  ULEA UR5, UR36, UR38, 0x3 ;  /* 0x0000002624057291 */ /* 0x000fe2000f8e183f */
[----:B------:R-:W-:-:S05]  /*79a0*/  IMAD.U32 R0, RZ, RZ, UR37 ;  /* 0x00000025ff007e24 */ /* 0x000fca000f8e00ff */
[----:B------:R-:W-:-:S04]  /*79b0*/  SHF.L.U32 R0, R0, 0x1f, RZ ;  /* 0x0000001f00007819 */ /* 0x000fc800000006ff */
[----:B------:R0:W1:Y:S01]  /*79c0*/  SYNCS.PHASECHK.TRANS64.TRYWAIT P1, [UR5+0x30830], R0 ;  /* 0x03083000ff0075a7 */ /* 0x0000620008020145 */
[----:B------:R-:W-:Y:S05]  /*79d0*/  @!P0 BRA `(.L_x_3956) ;  /* 0x0000000000048947 */ /* 0x000fea0003800000 */
[----:B------:R-:W-:Y:S01]  /*79e0*/  BPT.TRAP 0x1 ;  /* 0x000000040000795c */ /* 0x000fe20000300000 */
.L_x_3956:
[----:B-1----:R-:W-:Y:S05]  /*79f0*/  @P1 BRA `(.L_x_3957) ;  /* 0x0000000000081947 */ /* 0x002fea0003800000 */
[----:B------:R-:W1:Y:S02]  /*7a00*/  SYNCS.PHASECHK.TRANS64.TRYWAIT P1, [UR5+0x30830], R0 ;  /* 0x03083000ff0075a7 */ /* 0x000e640008020145 */
[----:B-1----:R-:W-:Y:S05]  /*7a10*/  @!P1 BRA `(.L_x_3958) ;  /* 0x000000d800949947 */ /* 0x002fea0003800000 */
.L_x_3957:
        /* <DEDUP_REMOVED lines=163> */
.L_x_3959:
[----:B------:R-:W-:Y:S01]  /*8450*/  ULEA UR10, UR4, UR38, 0x3 ;  /* 0x00000026040a7291 */ /* 0x000fe2000f8e183f */
[----:B01----:R-:W-:-:S05]  /*8460*/  IMAD.U32 R0, RZ, RZ, UR7 ;  /* 0x00000007ff007e24 */ /* 0x003fca000f8e00ff */
[----:B------:R-:W-:-:S04]  /*8470*/  SHF.L.U32 R0, R0, 0x1f, RZ ;  /* 0x0000001f00007819 */ /* 0x000fc800000006ff */
[----:B------:R0:W1:Y:S01]  /*8480*/  SYNCS.PHASECHK.TRANS64.TRYWAIT P1, [UR10+0x30850], R0 ;  /* 0x03085000ff0075a7 */ /* 0x000062000802014a */
[----:B------:R-:W-:Y:S05]  /*8490*/  @!P0 BRA `(.L_x_3960) ;  /* 0x0000000000048947 */ /* 0x000fea0003800000 */
[----:B------:R-:W-:Y:S01]  /*84a0*/  BPT.TRAP 0x1 ;  /* 0x000000040000795c */ /* 0x000fe20000300000 */
.L_x_3960:
[----:B-1----:R-:W-:Y:S05]  /*84b0*/  @P1 BRA `(.L_x_3961) ;  /* 0x0000000000081947 */ /* 0x002fea0003800000 */
[----:B------:R-:W1:Y:S02]  /*84c0*/  SYNCS.PHASECHK.TRANS64.TRYWAIT P1, [UR10+0x30850], R0 ;  /* 0x03085000ff0075a7 */ /* 0x000e64000802014a */
[----:B-1----:R-:W-:Y:S05]  /*84d0*/  @!P1 BRA `(.L_x_3962) ;  /* 0x000000cc00fc9947 */ /* 0x002fea0003800000 */
.L_x_3961:
[----:B------:R-:W-:Y:S01]  /*84e0*/  UIADD3 UR6, UR38, 0x400, URZ ;  /* 0x0000040026067890 */ /* 0x000fe2000fffe03f */
[----:B------:R-:W-:Y:S01]  /*84f0*/  WARPGROUP.ARRIVE ;  /* 0x00000000000079c5 */ /* 0x000fe20000000000 */
[----:B------:R-:W-:Y:S01]  /*8500*/  UMOV UR7, 0x40000040 ;  /* 0x4000004000077882 */ /* 0x000fe20000000000 */
[----:B01----:R-:W-:Y:S01]  /*8510*/  FMNMX.FTZ R0, R120, R12, !PT ;  /* 0x0000000c78007209 */ /* 0x003fe20007810000 */
[----:B------:R-:W-:Y:S01]  /*8520*/  USHF.R.U32.HI UR6, URZ, 0x4, UR6 ;  /* 0x000000043f067899 */ /* 0x000fe20008011606 */
[----:B------:R-:W-:Y:S02]  /*8530*/  FMNMX.FTZ R4, R122, R13, !PT ;  /* 0x0000000d7a047209 */ /* 0x000fe40007810000 */
[----:B------:R-:W0:Y:S01]  /*8540*/  S2R R193, SR_TID.X ;  /* 0x0000000000c17919 */ /* 0x000e220000002100 */
[----:B------:R-:W-:Y:S01]  /*8550*/  FMNMX.FTZ R3, R121, R0, !PT ;  /* 0x0000000079037209 */ /* 0x000fe20007810000 */
[----:B------:R-:W-:Y:S01]  /*8560*/  ULOP3.LUT UR6, UR6, 0x3fff, URZ, 0xc0, !UPT ;  /* 0x00003fff06067892 */ /* 0x000fe2000f8ec03f */
[----:B------:R-:W-:-:S02]  /*8570*/  FMNMX.FTZ R21, R123, R4, !PT ;  /* 0x000000047b157209 */ /* 0x000fc40007810000 */
[----:B------:R-:W-:Y:S01]  /*8580*/  FMNMX.FTZ R0, R124, R3, !PT ;  /* 0x000000037c007209 */ /* 0x000fe20007810000 */
[----:B------:R-:W-:Y:S01]  /*8590*/  ULOP3.LUT UR6, UR6, 0x3000000, URZ, 0xfc, !UPT ;  /* 0x0300000006067892 */ /* 0x000fe2000f8efc3f */
[----:B------:R-:W-:Y:S02]  /*85a0*/  FMNMX.FTZ R4, R126, R21, !PT ;  /* 0x000000157e047209 */ /* 0x000fe40007810000 */
[----:B------:R-:W-:Y:S01]  /*85b0*/  FMNMX.FTZ R3, R125, R0, !PT ;  /* 0x000000007d037209 */ /* 0x000fe20007810000 */
[----:B------:R-:W-:Y:S01]  /*85c0*/  UIMAD UR4, UR4, 0x900, UR6 ;  /* 0x00000900040478a4 */ /* 0x000fe2000f8e0206 */
[----:B------:R-:W-:Y:S02]  /*85d0*/  FMNMX.FTZ R21, R127, R4, !PT ;  /* 0x000000047f157209 */ /* 0x000fe40007810000 */
[----:B------:R-:W-:Y:S02]  /*85e0*/  FMNMX.FTZ R0, R128, R3, !PT ;  /* 0x0000000380007209 */ /* 0x000fe40007810000 */
[----:B------:R-:W-:-:S02]  /*85f0*/  FMNMX.FTZ R4, R130, R21, !PT ;  /* 0x0000001582047209 */ /* 0x000fc40007810000 */
[----:B------:R-:W-:Y:S01]  /*8600*/  UMOV UR6, UR4 ;  /* 0x0000000400067c82 */ /* 0x000fe20008000000 */
[----:B------:R-:W-:Y:S01]  /*8610*/  FMNMX.FTZ R3, R129, R0, !PT ;  /* 0x0000000081037209 */ /* 0x000fe20007810000 */
[----:B------:R-:W-:Y:S01]  /*8620*/  HGMMA.64x192x16.F32 R24, R188, gdesc[UR4].tnspB, R24, gsb0 ;  /* 0x42e00004bc187df0 */ /* 0x000fe20008000818 */
[----:B------:R-:W-:Y:S01]  /*8630*/  UIADD3 UR6, UR4, 0x80, URZ ;  /* 0x0000008004067890 */ /* 0x000fe2000fffe03f */
[----:B------:R-:W-:Y:S01]  /*8640*/  FMNMX.FTZ R21, R131, R4, !PT ;  /* 0x0000000483157209 */ /* 0x000fe20007810000 */
[----:B------:R-:W-:Y:S01]  /*8650*/  UMOV UR7, 0x40000040 ;  /* 0x4000004000077882 */ /* 0x000fe20000000000 */
[----:B------:R-:W-:Y:S02]  /*8660*/  FMNMX.FTZ R0, R132, R3, !PT ;  /* 0x0000000384007209 */ /* 0x000fe40007810000 */
[----:B------:R-:W-:Y:S02]  /*8670*/  FMNMX.FTZ R4, R134, R21, !PT ;  /* 0x0000001586047209 */ /* 0x000fe40007810000 */
[----:B------:R-:W-:-:S04]  /*8680*/  FMNMX.FTZ R3, R133, R0, !PT ;  /* 0x0000000085037209 */ /* 0x000fc80007810000 */
[----:B------:R-:W-:Y:S02]  /*8690*/  FMNMX.FTZ R0, R136, R3, !PT ;  /* 0x0000000388007209 */ /* 0x000fe40007810000 */
[----:B0-----:R-:W-:Y:S02]  /*86a0*/  LOP3.LUT P1, RZ, R193, 0x7f, RZ, 0xc0, !PT ;  /* 0x0000007fc1ff7812 */ /* 0x001fe4000782c0ff */
        /* <DEDUP_REMOVED lines=17> */
[----:B-1----:R-:W-:-:S05]  /*87c0*/  FMNMX.FTZ R14, R2, R3, !PT ;  /* 0x00000003020e7209 */ /* 0x002fca0007810000 */
[----:B------:R-:W1:Y:S02]  /*87d0*/  SHFL.BFLY PT, R5, R14, 0x1, 0x1f ;  /* 0x0c201f000e057f89 */ /* 0x000e6400000e0000 */
[----:B-1----:R-:W-:-:S05]  /*87e0*/  FMNMX.FTZ R5, R14, R5, !PT ;  /* 0x000000050e057209 */ /* 0x002fca0007810000 */
[----:B------:R-:W-:-:S04]  /*87f0*/  FADD.FTZ R3, -R5, R12 ;  /* 0x0000000c05037221 */ /* 0x000fc80000010100 */
[-C--:B0-----:R-:W-:Y:S01]  /*8800*/  FMUL.FTZ R12, R3, R0.reuse ;  /* 0x00000000030c7220 */ /* 0x081fe20000410000 */
[----:B------:R-:W-:-:S03]  /*8810*/  FMUL.FTZ R3, R5, R0 ;  /* 0x0000000005037220 */ /* 0x000fc60000410000 */
[----:B------:R0:W-:Y:S01]  /*8820*/  MUFU.EX2 R2, R12 ;  /* 0x0000000c00027308 */ /* 0x0001e20000000800 */
[-CC-:B------:R-:W-:Y:S01]  /*8830*/  FFMA.FTZ R21, R125, R0.reuse, -R3.reuse ;  /* 0x000000007d157223 */ /* 0x180fe20000010803 */
[-CC-:B------:R-:W-:Y:S01]  /*8840*/  FFMA.FTZ R15, R120, R0.reuse, -R3.reuse ;  /* 0x00000000780f7223 */ /* 0x180fe20000010803 */
[-CC-:B------:R-:W-:Y:S01]  /*8850*/  FFMA.FTZ R14, R164, R0.reuse, -R3.reuse ;  /* 0x00000000a40e7223 */ /* 0x180fe20000010803 */
[----:B------:R-:W-:-:S04]  /*8860*/  FFMA.FTZ R165, R165, R0, -R3 ;  /* 0x00000000a5a57223 */ /* 0x000fc80000010803 */
[----:B------:R-:W-:Y:S01]  /*8870*/  MUFU.EX2 R15, R15 ;  /* 0x0000000f000f7308 */ /* 0x000fe20000000800 */
[----:B0-----:R-:W-:-:S07]  /*8880*/  FFMA.FTZ R12, R160, R0, -R3 ;  /* 0x00000000a00c7223 */ /* 0x001fce0000010803 */
[----:B------:R-:W-:Y:S08]  /*8890*/  MUFU.EX2 R21, R21 ;  /* 0x0000001500157308 */ /* 0x000ff00000000800 */
[----:B------:R-:W-:Y:S08]  /*88a0*/  MUFU.EX2 R12, R12 ;  /* 0x0000000c000c7308 */ /* 0x000ff00000000800 */
[----:B------:R-:W-:Y:S01]  /*88b0*/  MUFU.EX2 R14, R14 ;  /* 0x0000000e000e7308 */ /* 0x000fe20000000800 */
[----:B------:R-:W-:-:S02]  /*88c0*/  WARPGROUP.DEPBAR.LE gsb0, 0x0 ;  /* 0x00008000000079c5 */ /* 0x000fc40000010000 */
[----:B------:R-:W-:Y:S01]  /*88d0*/  WARPGROUP.ARRIVE ;  /* 0x00000000000079c5 */ /* 0x000fe20000000000 */
[--C-:B------:R-:W-:Y:S01]  /*88e0*/  FFMA.FTZ R188, R121, R0, -R3.reuse ;  /* 0x0000000079bc7223 */ /* 0x100fe20000010803 */
[----:B------:R-:W-:Y:S01]  /*88f0*/  FMNMX.FTZ R121, R135, R4, !PT ;  /* 0x0000000487797209 */ /* 0x000fe20007810000 */
[----:B------:R-:W-:-:S03]  /*8900*/  FFMA.FTZ R190, R124, R0, -R3 ;  /* 0x000000007cbe7223 */ /* 0x000fc60000010803 */
[----:B------:R-:W-:Y:S01]  /*8910*/  HGMMA.64x192x16.F32 R24, R184, gdesc[UR4].tnspB, R24, gsb0 ;  /* 0x42e00004b8187df0 */ /* 0x000fe20008000818 */
[----:B------:R-:W-:Y:S01]  /*8920*/  UIADD3 UR6, UR4, 0x100, URZ ;  /* 0x0000010004067890 */ /* 0x000fe2000fffe03f */
[----:B------:R-:W-:Y:S01]  /*8930*/  FMNMX.FTZ R4, R138, R121, !PT ;  /* 0x000000798a047209 */ /* 0x000fe20007810000 */
[----:B------:R-:W-:Y:S01]  /*8940*/  UMOV UR7, 0x40000040 ;  /* 0x4000004000077882 */ /* 0x000fe20000000000 */
[----:B------:R-:W-:Y:S02]  /*8950*/  MUFU.EX2 R188, R188 ;  /* 0x000000bc00bc7308 */ /* 0x000fe40000000800 */
[----:B------:R-:W-:-:S04]  /*8960*/  FMNMX.FTZ R121, R139, R4, !PT ;  /* 0x000000048b797209 */ /* 0x000fc80007810000 */
[----:B------:R-:W-:Y:S01]  /*8970*/  FMNMX.FTZ R4, R142, R121, !PT ;  /* 0x000000798e047209 */ /* 0x000fe20007810000 */
[----:B------:R-:W-:Y:S01]  /*8980*/  FFMA.FTZ R121, R129, R0, -R3 ;  /* 0x0000000081797223 */ /* 0x000fe20000010803 */
[----:B------:R-:W-:Y:S02]  /*8990*/  MUFU.EX2 R190, R190 ;  /* 0x000000be00be7308 */ /* 0x000fe40000000800 */
[----:B------:R-:W-:-:S04]  /*89a0*/  FMNMX.FTZ R125, R143, R4, !PT ;  /* 0x000000048f7d7209 */ /* 0x000fc80007810000 */
[----:B------:R-:W-:Y:S02]  /*89b0*/  FMNMX.FTZ R4, R146, R125, !PT ;  /* 0x0000007d92047209 */ /* 0x000fe40007810000 */
[----:B------:R-:W-:Y:S02]  /*89c0*/  MUFU.EX2 R121, R121 ;  /* 0x0000007900797308 */ /* 0x000fe40000000800 */
[----:B------:R-:W-:-:S04]  /*89d0*/  FMNMX.FTZ R125, R147, R4, !PT ;  /* 0x00000004937d7209 */ /* 0x000fc80007810000 */
[----:B------:R-:W-:Y:S01]  /*89e0*/  FMNMX.FTZ R4, R150, R125, !PT ;  /* 0x0000007d96047209 */ /* 0x000fe20007810000 */
[----:B------:R-:W-:-:S03]  /*89f0*/  FFMA.FTZ R125, R133, R0, -R3 ;  /* 0x00000000857d7223 */ /* 0x000fc60000010803 */
[----:B------:R-:W-:-:S03]  /*8a00*/  FMNMX.FTZ R129, R151, R4, !PT ;  /* 0x0000000497817209 */ /* 0x000fc60007810000 */
[----:B------:R-:W-:Y:S01]  /*8a10*/  MUFU.EX2 R125, R125 ;  /* 0x0000007d007d7308 */ /* 0x000fe20000000800 */
[----:B------:R-:W-:-:S04]  /*8a20*/  FMNMX.FTZ R4, R154, R129, !PT ;  /* 0x000000819a047209 */ /* 0x000fc80007810000 */
[----:B------:R-:W-:-:S04]  /*8a30*/  FMNMX.FTZ R129, R155, R4, !PT ;  /* 0x000000049b817209 */ /* 0x000fc80007810000 */
[----:B------:R-:W-:Y:S01]  /*8a40*/  FMNMX.FTZ R4, R158, R129, !PT ;  /* 0x000000819e047209 */ /* 0x000fe20007810000 */
[-CC-:B------:R-:W-:Y:S01]  /*8a50*/  FFMA.FTZ R129, R137, R0.reuse, -R3.reuse ;  /* 0x0000000089817223 */ /* 0x180fe20000010803 */
[-CC-:B------:R-:W-:Y:S01]  /*8a60*/  FFMA.FTZ R137, R145, R0.reuse, -R3.reuse ;  /* 0x0000000091897223 */ /* 0x180fe20000010803 */
[--C-:B------:R-:W-:Y:S01]  /*8a70*/  FFMA.FTZ R145, R153, R0, -R3.reuse ;  /* 0x0000000099917223 */ /* 0x100fe20000010803 */
[----:B------:R-:W-:Y:S01]  /*8a80*/  FMNMX.FTZ R133, R159, R4, !PT ;  /* 0x000000049f857209 */ /* 0x000fe20007810000 */
[----:B------:R-:W-:Y:S02]  /*8a90*/  FFMA.FTZ R153, R161, R0, -R3 ;  /* 0x00000000a1997223 */ /* 0x000fe40000010803 */
[----:B------:R-:W-:Y:S01]  /*8aa0*/  MUFU.EX2 R129, R129 ;  /* 0x0000008100817308 */ /* 0x000fe20000000800 */
[----:B------:R-:W-:-:S04]  /*8ab0*/  FMNMX.FTZ R4, R162, R133, !PT ;  /* 0x00000085a2047209 */ /* 0x000fc80007810000 */
[----:B------:R-:W-:-:S03]  /*8ac0*/  FMNMX.FTZ R133, R163, R4, !PT ;  /* 0x00000004a3857209 */ /* 0x000fc60007810000 */
[----:B------:R-:W-:Y:S01]  /*8ad0*/  MUFU.EX2 R137, R137 ;  /* 0x0000008900897308 */ /* 0x000fe20000000800 */
[----:B------:R-:W-:Y:S01]  /*8ae0*/  FMNMX.FTZ R4, R166, R133, !PT ;  /* 0x00000085a6047209 */ /* 0x000fe20007810000 */
[-CC-:B------:R-:W-:Y:S01]  /*8af0*/  FFMA.FTZ R133, R141, R0.reuse, -R3.reuse ;  /* 0x000000008d857223 */ /* 0x180fe20000010803 */
[-CC-:B------:R-:W-:Y:S01]  /*8b00*/  FFMA.FTZ R141, R149, R0.reuse, -R3.reuse ;  /* 0x00000000958d7223 */ /* 0x180fe20000010803 */
[----:B------:R-:W-:Y:S01]  /*8b10*/  FFMA.FTZ R149, R157, R0, -R3 ;  /* 0x000000009d957223 */ /* 0x000fe20000010803 */
[----:B------:R-:W-:-:S03]  /*8b20*/  FMNMX.FTZ R4, R167, R4, !PT ;  /* 0x00000004a7047209 */ /* 0x000fc60007810000 */
[----:B------:R-:W-:Y:S08]  /*8b30*/  MUFU.EX2 R133, R133 ;  /* 0x0000008500857308 */ /* 0x000ff00000000800 */
[----:B------:R-:W-:Y:S08]  /*8b40*/  MUFU.EX2 R141, R141 ;  /* 0x0000008d008d7308 */ /* 0x000ff00000000800 */
[----:B------:R-:W-:Y:S08]  /*8b50*/  MUFU.EX2 R145, R145 ;  /* 0x0000009100917308 */ /* 0x000ff00000000800 */
[----:B------:R-:W-:Y:S08]  /*8b60*/  MUFU.EX2 R149, R149 ;  /* 0x0000009500957308 */ /* 0x000ff00000000800 */
[----:B------:R-:W0:Y:S01]  /*8b70*/  MUFU.EX2 R153, R153 ;  /* 0x0000009900997308 */ /* 0x000e220000000800 */
[----:B------:R-:W-:-:S02]  /*8b80*/  WARPGROUP.DEPBAR.LE gsb0, 0x0 ;  /* 0x00008000000079c5 */ /* 0x000fc40000010000 */
[----:B------:R-:W-:Y:S01]  /*8b90*/  WARPGROUP.ARRIVE ;  /* 0x00000000000079c5 */ /* 0x000fe20000000000 */
[-CC-:B------:R-:W-:Y:S01]  /*8ba0*/  FFMA.FTZ R184, R128, R0.reuse, -R3.reuse ;  /* 0x0000000080b87223 */ /* 0x180fe20000010803 */
[----:B------:R-:W-:-:S04]  /*8bb0*/  FFMA.FTZ R186, R132, R0, -R3 ;  /* 0x0000000084ba7223 */ /* 0x000fc80000010803 */
[----:B------:R-:W-:Y:S01]  /*8bc0*/  HGMMA.64x192x16.F32 R24, R180, gdesc[UR4].tnspB, R24, gsb0 ;  /* 0x42e00004b4187df0 */ /* 0x000fe20008000818 */
[----:B------:R-:W-:Y:S01]  /*8bd0*/  UIADD3 UR6, UR4, 0x180, URZ ;  /* 0x0000018004067890 */ /* 0x000fe2000fffe03f */
[----:B------:R-:W-:Y:S01]  /*8be0*/  MUFU.EX2 R184, R184 ;  /* 0x000000b800b87308 */ /* 0x000fe20000000800 */
[----:B------:R-:W-:-:S07]  /*8bf0*/  UMOV UR7, 0x40000040 ;  /* 0x4000004000077882 */ /* 0x000fce0000000000 */
[----:B------:R-:W-:Y:S01]  /*8c00*/  MUFU.EX2 R186, R186 ;  /* 0x000000ba00ba7308 */ /* 0x000fe20000000800 */
[----:B------:R-:W-:Y:S02]  /*8c10*/  WARPGROUP.DEPBAR.LE gsb0, 0x0 ;  /* 0x00008000000079c5 */ /* 0x000fe40000010000 */
[----:B------:R-:W-:Y:S01]  /*8c20*/  WARPGROUP.ARRIVE ;  /* 0x00000000000079c5 */ /* 0x000fe20000000000 */
[-CC-:B------:R-:W-:Y:S01]  /*8c30*/  FFMA.FTZ R180, R136, R0.reuse, -R3.reuse ;  /* 0x0000000088b47223 */ /* 0x180fe20000010803 */
[----:B------:R-:W-:-:S05]  /*8c40*/  FFMA.FTZ R182, R140, R0, -R3 ;  /* 0x000000008cb67223 */ /* 0x000fca0000010803 */
        /* <DEDUP_REMOVED lines=12> */
[----:B------:R-:W-:Y:S01]  /*8d10*/  UMOV UR7, 0x40000040 ;  /* 0x4000004000077882 */ /* 0x000fe20000000000 */
[----:B------:R-:W-:-:S06]  /*8d20*/  UMOV UR4, UR36 ;  /* 0x0000002400047c82 */ /* 0x000fcc0008000000 */
[----:B------:R-:W-:Y:S01]  /*8d30*/  MUFU.EX2 R178, R178 ;  /* 0x000000b200b27308 */ /* 0x000fe20000000800 */
[----:B------:R-:W-:Y:S02]  /*8d40*/  WARPGROUP.DEPBAR.LE gsb0, 0x0 ;  /* 0x00008000000079c5 */ /* 0x000fe40000010000 */
[----:B------:R-:W-:Y:S01]  /*8d50*/  WARPGROUP.ARRIVE ;  /* 0x00000000000079c5 */ /* 0x000fe20000000000 */
[----:B------:R-:W1:Y:S01]  /*8d60*/  SHFL.BFLY PT, R173, R4, 0x2, 0x1f ;  /* 0x0c401f0004ad7f89 */ /* 0x000e6200000e0000 */
[-CC-:B------:R-:W-:Y:S01]  /*8d70*/  FFMA.FTZ R172, R152, R0.reuse, -R3.reuse ;  /* 0x0000000098ac7223 */ /* 0x180fe20000010803 */
[----:B------:R-:W-:-:S04]  /*8d80*/  FFMA.FTZ R174, R156, R0, -R3 ;  /* 0x000000009cae7223 */ /* 0x000fc80000010803 */
        /* <DEDUP_REMOVED lines=9> */
[----:B------:R-:W1:Y:S02]  /*8e20*/  MUFU.EX2 R13, R165 ;  /* 0x000000a5000d7308 */ /* 0x000e640000000800 */
[-C--:B------:R-:W-:Y:S01]  /*8e30*/  FMUL.FTZ R3, R3, R0.reuse ;  /* 0x0000000003037220 */ /* 0x080fe20000410000 */
[-CC-:B------:R-:W-:Y:S01]  /*8e40*/  FFMA.FTZ R20, R122, R0.reuse, -R157.reuse ;  /* 0x000000007a147223 */ /* 0x180fe2000001089d */
[-CC-:B------:R-:W-:Y:S01]  /*8e50*/  FFMA.FTZ R189, R123, R0.reuse, -R157.reuse ;  /* 0x000000007bbd7223 */ /* 0x180fe2000001089d */
[-CC-:B------:R-:W-:Y:S01]  /*8e60*/  FFMA.FTZ R191, R126, R0.reuse, -R157.reuse ;  /* 0x000000007ebf7223 */ /* 0x180fe2000001089d */
[----:B------:R-:W-:Y:S02]  /*8e70*/  IMAD.U32 R123, RZ, RZ, UR5 ;  /* 0x00000005ff7b7e24 */ /* 0x000fe4000f8e00ff */
[-CC-:B------:R-:W-:Y:S01]  /*8e80*/  FFMA.FTZ R120, R127, R0.reuse, -R157.reuse ;  /* 0x000000007f787223 */ /* 0x180fe2000001089d */
[----:B------:R-:W-:Y:S01]  /*8e90*/  MUFU.EX2 R3, R3 ;  /* 0x0000000300037308 */ /* 0x000fe20000000800 */
[----:B------:R-:W-:Y:S01]  /*8ea0*/  FFMA.FTZ R185, R130, R0, -R157 ;  /* 0x0000000082b97223 */ /* 0x000fe2000001089d */
[----:B------:R-:W-:-:S02]  /*8eb0*/  @!P1 VIADD R123, R123, 0x30840 ;  /* 0x000308407b7b9836 */ /* 0x000fc40000000000 */
[-CC-:B------:R-:W-:Y:S01]  /*8ec0*/  FFMA.FTZ R122, R131, R0.reuse, -R157.reuse ;  /* 0x00000000837a7223 */ /* 0x180fe2000001089d */
[-CC-:B------:R-:W-:Y:S01]  /*8ed0*/  FFMA.FTZ R187, R134, R0.reuse, -R157.reuse ;  /* 0x0000000086bb7223 */ /* 0x180fe2000001089d */
[-CC-:B------:R-:W-:Y:S01]  /*8ee0*/  FFMA.FTZ R124, R135, R0.reuse, -R157.reuse ;  /* 0x00000000877c7223 */ /* 0x180fe2000001089d */
[-C--:B------:R-:W-:Y:S01]  /*8ef0*/  FFMA.FTZ R181, R138, R0.reuse, -R157 ;  /* 0x000000008ab57223 */ /* 0x080fe2000001089d */
[----:B------:R-:W-:Y:S01]  /*8f00*/  @!P1 PRMT R123, RZ, 0x654, R123 ;  /* 0x00000654ff7b9816 */ /* 0x000fe2000000007b */
        /* <DEDUP_REMOVED lines=15> */
[----:B------:R-:W-:Y:S01]  /*9000*/  IMAD.U32 R127, RZ, RZ, UR10 ;  /* 0x0000000aff7f7e24 */ /* 0x000fe2000f8e00ff */
[----:B------:R-:W4:Y:S01]  /*9010*/  MUFU.EX2 R191, R191 ;  /* 0x000000bf00bf7308 */ /* 0x000f220000000800 */
[-CC-:B------:R-:W-:Y:S01]  /*9020*/  FFMA.FTZ R166, R166, R0.reuse, -R157.reuse ;  /* 0x00000000a6a67223 */ /* 0x180fe2000001089d */
[----:B------:R-:W-:Y:S01]  /*9030*/  FFMA.FTZ R157, R167, R0, -R157 ;  /* 0x00000000a79d7223 */ /* 0x000fe2000001089d */
[----:B------:R-:W-:-:S05]  /*9040*/  @!P1 VIADD R127, R127, 0x30860 ;  /* 0x000308607f7f9836 */ /* 0x000fca0000000000 */
[----:B------:R-:W5:Y:S01]  /*9050*/  MUFU.EX2 R120, R120 ;  /* 0x0000007800787308 */ /* 0x000f620000000800 */
[----:B------:R-:W-:-:S07]  /*9060*/  @!P1 PRMT R127, RZ, 0x654, R127 ;  /* 0x00000654ff7f9816 */ /* 0x000fce000000007f */
[----:B------:R-:W5:Y:S08]  /*9070*/  MUFU.EX2 R185, R185 ;  /* 0x000000b900b97308 */ /* 0x000f700000000800 */
        /* <DEDUP_REMOVED lines=11> */
[----:B------:R-:W5:Y:S01]  /*9130*/  MUFU.EX2 R173, R154 ;  /* 0x0000009a00ad7308 */ /* 0x000f620000000800 */
[----:B------:R-:W-:-:S02]  /*9140*/  WARPGROUP.DEPBAR.LE gsb0, 0x0 ;  /* 0x00008000000079c5 */ /* 0x000fc40000010000 */
[----:B------:R2:W-:Y:S05]  /*9150*/  @!P1 SYNCS.ARRIVE.TRANS64.RED.A1T0 RZ, [R123+URZ], RZ ;  /* 0x000000ff7bff99a7 */ /* 0x0005ea000810043f */
[----:B------:R-:W5:Y:S01]  /*9160*/  MUFU.EX2 R155, R155 ;  /* 0x0000009b009b7308 */ /* 0x000f620000000800 */
[----:B0-----:R-:W-:Y:S02]  /*9170*/  F2FP.F16.F32.PACK_AB R168, R153, R12 ;  /* 0x0000000c99a8723e */ /* 0x001fe400000000ff */
[----:B-1----:R-:W-:Y:S01]  /*9180*/  F2FP.F16.F32.PACK_AB R170, R13, R14 ;  /* 0x0000000e0daa723e */ /* 0x002fe200000000ff */
[----:B--2---:R-:W-:Y:S01]  /*9190*/  FFMA.FTZ R123, R2, R10, R15 ;  /* 0x0000000a027b7223 */ /* 0x004fe2000001000f */
[----:B------:R-:W-:-:S03]  /*91a0*/  FFMA.FTZ R10, R3, R7, R20 ;  /* 0x00000007030a7223 */ /* 0x000fc60000010014 */
[----:B------:R-:W0:Y:S01]  /*91b0*/  MUFU.EX2 R175, R158 ;  /* 0x0000009e00af7308 */ /* 0x000e220000000800 */
[----:B------:R1:W-:Y:S01]  /*91c0*/  @!P1 SYNCS.ARRIVE.TRANS64.RED.A1T0 RZ, [R127+URZ], RZ ;  /* 0x000000ff7fff99a7 */ /* 0x0003e2000810043f */
[C---:B------:R-:W-:Y:S01]  /*91d0*/  FADD.FTZ R123, R188.reuse, R123 ;  /* 0x0000007bbc7b7221 */ /* 0x040fe20000010000 */
[----:B---3--:R-:W-:Y:S01]  /*91e0*/  FADD.FTZ R10, R189, R10 ;  /* 0x0000000abd0a7221 */ /* 0x008fe20000010000 */
[----:B------:R-:W-:Y:S02]  /*91f0*/  F2FP.F16.F32.PACK_AB R188, R188, R15 ;  /* 0x0000000fbcbc723e */ /* 0x000fe400000000ff */
[----:B------:R-:W-:Y:S01]  /*9200*/  FADD.FTZ R132, R190, R123 ;  /* 0x0000007bbe847221 */ /* 0x000fe20000010000 */
[----:B----4-:R-:W-:Y:S01]  /*9210*/  FADD.FTZ R7, R191, R10 ;  /* 0x0000000abf077221 */ /* 0x010fe20000010000 */
[----:B------:R-:W-:Y:S01]  /*9220*/  F2FP.F16.F32.PACK_AB R189, R189, R20 ;  /* 0x00000014bdbd723e */ /* 0x000fe200000000ff */
[----:B------:R-:W2:Y:S01]  /*9230*/  MUFU.EX2 R159, R159 ;  /* 0x0000009f009f7308 */ /* 0x000ea20000000800 */
[----:B------:R-:W-:Y:S01]  /*9240*/  FADD.FTZ R123, R21, R132 ;  /* 0x00000084157b7221 */ /* 0x000fe20000010000 */
[C---:B-----5:R-:W-:Y:S01]  /*9250*/  FADD.FTZ R10, R120.reuse, R7 ;  /* 0x00000007780a7221 */ /* 0x060fe20000010000 */
[----:B------:R-:W-:-:S02]  /*9260*/  F2FP.F16.F32.PACK_AB R191, R120, R191 ;  /* 0x000000bf78bf723e */ /* 0x000fc400000000ff */
[----:B------:R-:W-:Y:S01]  /*9270*/  FADD.FTZ R132, R184, R123 ;  /* 0x0000007bb8847221 */ /* 0x000fe20000010000 */
[----:B------:R-:W-:Y:S01]  /*9280*/  FADD.FTZ R7, R185, R10 ;  /* 0x0000000ab9077221 */ /* 0x000fe20000010000 */
[----:B------:R-:W-:Y:S01]  /*9290*/  ISETP.GT.AND P1, PT, R11, UR58, PT ;  /* 0x0000003a0b007c0c */ /* 0x000fe2000bf24270 */
[----:B------:R-:W3:Y:S01]  /*92a0*/  MUFU.EX2 R169, R162 ;  /* 0x000000a200a97308 */ /* 0x000ee20000000800 */
[----:B------:R-:W-:Y:S01]  /*92b0*/  FADD.FTZ R123, R121, R132 ;  /* 0x00000084797b7221 */ /* 0x000fe20000010000 */
[----:B------:R-:W-:Y:S01]  /*92c0*/  FADD.FTZ R10, R122, R7 ;  /* 0x000000077a0a7221 */ /* 0x000fe20000010000 */
[----:B------:R-:W-:Y:S01]  /*92d0*/  F2FP.F16.F32.PACK_AB R190, R21, R190 ;  /* 0x000000be15be723e */ /* 0x000fe200000000ff */
[----:B------:R-:W-:Y:S02]  /*92e0*/  VIADD R11, R11, 0xffffffff ;  /* 0xffffffff0b0b7836 */ /* 0x000fe40000000000 */
[----:B------:R-:W-:Y:S01]  /*92f0*/  FADD.FTZ R132, R186, R123 ;  /* 0x0000007bba847221 */ /* 0x000fe20000010000 */
[----:B------:R-:W-:Y:S01]  /*9300*/  FADD.FTZ R7, R187, R10 ;  /* 0x0000000abb077221 */ /* 0x000fe20000010000 */
[----:B------:R-:W-:Y:S01]  /*9310*/  F2FP.F16.F32.PACK_AB R184, R121, R184 ;  /* 0x000000b879b8723e */ /* 0x000fe200000000ff */
[----:B------:R-:W4:Y:S01]  /*9320*/  MUFU.EX2 R163, R163 ;  /* 0x000000a300a37308 */ /* 0x000f220000000800 */
[----:B------:R-:W-:Y:S01]  /*9330*/  FADD.FTZ R123, R125, R132 ;  /* 0x000000847d7b7221 */ /* 0x000fe20000010000 */
[----:B------:R-:W-:Y:S01]  /*9340*/  FADD.FTZ R10, R124, R7 ;  /* 0x000000077c0a7221 */ /* 0x000fe20000010000 */
[----:B------:R-:W-:-:S02]  /*9350*/  F2FP.F16.F32.PACK_AB R185, R122, R185 ;  /* 0x000000b97ab9723e */ /* 0x000fc400000000ff */
[----:B------:R-:W-:Y:S01]  /*9360*/  FADD.FTZ R132, R180, R123 ;  /* 0x0000007bb4847221 */ /* 0x000fe20000010000 */
[----:B------:R-:W-:Y:S01]  /*9370*/  FADD.FTZ R7, R181, R10 ;  /* 0x0000000ab5077221 */ /* 0x000fe20000010000 */
[----:B------:R-:W-:Y:S01]  /*9380*/  F2FP.F16.F32.PACK_AB R186, R125, R186 ;  /* 0x000000ba7dba723e */ /* 0x000fe200000000ff */
[----:B------:R-:W5:Y:S01]  /*9390*/  MUFU.EX2 R171, R166 ;  /* 0x000000a600ab7308 */ /* 0x000f620000000800 */
[----:B------:R-:W-:Y:S01]  /*93a0*/  FADD.FTZ R15, R129, R132 ;  /* 0x00000084810f7221 */ /* 0x000fe20000010000 */
[----:B------:R-:W-:Y:S01]  /*93b0*/  FADD.FTZ R10, R126, R7 ;  /* 0x000000077e0a7221 */ /* 0x000fe20000010000 */
[----:B------:R-:W-:Y:S02]  /*93c0*/  F2FP.F16.F32.PACK_AB R187, R124, R187 ;  /* 0x000000bb7cbb723e */ /* 0x000fe400000000ff */
[----:B------:R-:W-:Y:S01]  /*93d0*/  FADD.FTZ R132, R182, R15 ;  /* 0x0000000fb6847221 */ /* 0x000fe20000010000 */
[----:B------:R-:W-:Y:S01]  /*93e0*/  FADD.FTZ R7, R183, R10 ;  /* 0x0000000ab7077221 */ /* 0x000fe20000010000 */
[----:B------:R-:W-:Y:S01]  /*93f0*/  F2FP.F16.F32.PACK_AB R180, R129, R180 ;  /* 0x000000b481b4723e */ /* 0x000fe200000000ff */
[----:B------:R-:W1:Y:S01]  /*9400*/  MUFU.EX2 R120, R157 ;  /* 0x0000009d00787308 */ /* 0x000e620000000800 */
        /* <DEDUP_REMOVED lines=22> */
[----:B0-----:R-:W-:Y:S01]  /*9570*/  FADD.FTZ R10, R175, R10 ;  /* 0x0000000aaf0a7221 */ /* 0x001fe20000010000 */
[----:B------:R-:W-:Y:S02]  /*9580*/  F2FP.F16.F32.PACK_AB R172, R145, R172 ;  /* 0x000000ac91ac723e */ /* 0x000fe400000000ff */
[----:B------:R-:W-:Y:S01]  /*9590*/  FADD.FTZ R7, R149, R20 ;  /* 0x0000001495077221 */ /* 0x000fe20000010000 */
[----:B--2---:R-:W-:Y:S01]  /*95a0*/  FADD.FTZ R10, R159, R10 ;  /* 0x0000000a9f0a7221 */ /* 0x004fe20000010000 */
[----:B------:R-:W-:Y:S02]  /*95b0*/  F2FP.F16.F32.PACK_AB R173, R155, R173 ;  /* 0x000000ad9bad723e */ /* 0x000fe400000000ff */
[----:B------:R-:W-:Y:S01]  /*95c0*/  FADD.FTZ R20, R12, R7 ;  /* 0x000000070c147221 */ /* 0x000fe20000010000 */
[----:B---3--:R-:W-:Y:S01]  /*95d0*/  FADD.FTZ R10, R169, R10 ;  /* 0x0000000aa90a7221 */ /* 0x008fe20000010000 */
[----:B------:R-:W-:-:S02]  /*95e0*/  F2FP.F16.F32.PACK_AB R174, R149, R174 ;  /* 0x000000ae95ae723e */ /* 0x000fc400000000ff */
[----:B------:R-:W-:Y:S01]  /*95f0*/  FADD.FTZ R7, R153, R20 ;  /* 0x0000001499077221 */ /* 0x000fe20000010000 */
[----:B----4-:R-:W-:Y:S01]  /*9600*/  FADD.FTZ R10, R163, R10 ;  /* 0x0000000aa30a7221 */ /* 0x010fe20000010000 */
[----:B------:R-:W-:Y:S02]  /*9610*/  F2FP.F16.F32.PACK_AB R175, R159, R175 ;  /* 0x000000af9faf723e */ /* 0x000fe400000000ff */
[----:B------:R-:W-:Y:S01]  /*9620*/  FADD.FTZ R12, R14, R7 ;  /* 0x000000070e0c7221 */ /* 0x000fe20000010000 */
[----:B-----5:R-:W-:Y:S01]  /*9630*/  FADD.FTZ R7, R171, R10 ;  /* 0x0000000aab077221 */ /* 0x020fe20000010000 */
[----:B------:R-:W-:Y:S02]  /*9640*/  F2FP.F16.F32.PACK_AB R169, R163, R169 ;  /* 0x000000a9a3a9723e */ /* 0x000fe400000000ff */
[----:B------:R-:W-:Y:S01]  /*9650*/  FADD.FTZ R10, R13, R12 ;  /* 0x0000000c0d0a7221 */ /* 0x000fe20000010000 */
[C---:B-1----:R-:W-:Y:S01]  /*9660*/  FADD.FTZ R7, R120.reuse, R7 ;  /* 0x0000000778077221 */ /* 0x042fe20000010000 */
[----:B------:R-:W-:Y:S01]  /*9670*/  F2FP.F16.F32.PACK_AB R171, R120, R171 ;  /* 0x000000ab78ab723e */ /* 0x000fe200000000ff */
[----:B------:R-:W-:-:S02]  /*9680*/  IMAD.MOV.U32 R13, RZ, RZ, R4 ;  /* 0x000000ffff0d7224 */ /* 0x000fc400078e0004 */
[----:B------:R-:W-:Y:S01]  /*9690*/  IMAD.MOV.U32 R12, RZ, RZ, R5 ;  /* 0x000000ffff0c7224 */ /* 0x000fe200078e0005 */
[----:B------:R-:W-:Y:S06]  /*96a0*/  @P1 BRA `(.L_x_3963) ;  /* 0xffffffe0009c1947 */ /* 0x000fec000383ffff */
.L_x_3954:
        /* <DEDUP_REMOVED lines=13> */
.L_x_3981:
[----:B------:R-:W-:-:S04]  /*9780*/  UIADD3 UR5, UR4, 0x1, URZ ;  /* 0x0000000104057890 */ /* 0x000fc8000fffe03f */
[----:B------:R-:W-:-:S04]  /*9790*/  UISETP.NE.AND UP1, UPT, UR5, 0x2, UPT ;  /* 0x000000020500788c */ /* 0x000fc8000bf25270 */
[----:B------:R-:W-:Y:S02]  /*97a0*/  USEL UR37, URZ, 0x1, UP1 ;  /* 0x000000013f257887 */ /* 0x000fe40008800000 */
[----:B------:R-:W-:Y:S02]  /*97b0*/  USEL UR36, UR5, URZ, UP1 ;  /* 0x0000003f05247287 */ /* 0x000fe40008800000 */
[----:B------:R-:W-:Y:S01]  /*97c0*/  ULOP3.LUT UR37, UR7, UR37, URZ, 0x3c, !UPT ;  /* 0x0000002507257292 */ /* 0x000fe2000f8e3c3f */
[----:B------:R-:W-:Y:S11]  /*97d0*/  @!P0 BRA `(.L_x_3965) ;  /* 0x0000000000048947 */ /* 0x000ff60003800000 */
[----:B------:R-:W-:Y:S01]  /*97e0*/  BPT.TRAP 0x1 ;  /* 0x000000040000795c */ /* 0x000fe20000300000 */
.L_x_3965:
[----:B------:R-:W-:Y:S01]  /*97f0*/  ULEA UR5, UR36, UR38, 0x3 ;  /* 0x0000002624057291 */ /* 0x000fe2000f8e183f */
[----:B------:R-:W-:-:S05]  /*9800*/  IMAD.U32 R0, RZ, RZ, UR37 ;  /* 0x00000025ff007e24 */ /* 0x000fca000f8e00ff */
[----:B------:R-:W-:-:S04]  /*9810*/  SHF.L.U32 R0, R0, 0x1f, RZ ;  /* 0x0000001f00007819 */ /* 0x000fc800000006ff */
[----:B------:R0:W1:Y:S01]  /*9820*/  SYNCS.PHASECHK.TRANS64.TRYWAIT P1, [UR5+0x30830], R0 ;  /* 0x03083000ff0075a7 */ /* 0x0000620008020145 */
[----:B------:R-:W-:Y:S05]  /*9830*/  @!P0 BRA `(.L_x_3966) ;  /* 0x0000000000048947 */ /* 0x000fea0003800000 */
[----:B------:R-:W-:Y:S01]  /*9840*/  BPT.TRAP 0x1 ;  /* 0x000000040000795c */ /* 0x000fe20000300000 */
.L_x_3966:
[----:B-1----:R-:W-:Y:S05]  /*9850*/  @P1 BRA `(.L_x_3967) ;  /* 0x0000000000081947 */ /* 0x002fea0003800000 */
[----:B------:R-:W1:Y:S02]  /*9860*/  SYNCS.PHASECHK.TRANS64.TRYWAIT P1, [UR5+0x30830], R0 ;  /* 0x03083000ff0075a7 */ /* 0x000e640008020145 */
[----:B-1----:R-:W-:Y:S05]  /*9870*/  @!P1 BRA `(.L_x_3968) ;  /* 0x000000bc002c9947 */ /* 0x002fea0003800000 */
.L_x_3967:
        /* <DEDUP_REMOVED lines=163> */
.L_x_3969:
[----:B------:R-:W-:Y:S01]  /*a2b0*/  ULEA UR10, UR4, UR38, 0x3 ;  /* 0x00000026040a7291 */ /* 0x000fe2000f8e183f */
[----:B01----:R-:W-:-:S05]  /*a2c0*/  IMAD.U32 R0, RZ, RZ, UR7 ;  /* 0x00000007ff007e24 */ /* 0x003fca000f8e00ff */
[----:B------:R-:W-:-:S04]  /*a2d0*/  SHF.L.U32 R0, R0, 0x1f, RZ ;  /* 0x0000001f00007819 */ /* 0x000fc800000006ff */
[----:B------:R0:W1:Y:S01]  /*a2e0*/  SYNCS.PHASECHK.TRANS64.TRYWAIT P1, [UR10+0x30850], R0 ;  /* 0x03085000ff0075a7 */ /* 0x000062000802014a */
[----:B------:R-:W-:Y:S05]  /*a2f0*/  @!P0 BRA `(.L_x_3970) ;  /* 0x0000000000048947 */ /* 0x000fea0003800000 */
[----:B------:R-:W-:Y:S01]  /*a300*/  BPT.TRAP 0x1 ;  /* 0x000000040000795c */ /* 0x000fe20000300000 */
.L_x_3970:
[----:B-1----:R-:W-:Y:S05]  /*a310*/  @P1 BRA `(.L_x_3971) ;  /* 0x0000000000081947 */ /* 0x002fea0003800000 */
[----:B------:R-:W1:Y:S02]  /*a320*/  SYNCS.PHASECHK.TRANS64.TRYWAIT P1, [UR10+0x30850], R0 ;  /* 0x03085000ff0075a7 */ /* 0x000e64000802014a */
[----:B-1----:R-:W-:Y:S05]  /*a330*/  @!P1 BRA `(.L_x_3972) ;  /* 0x000000b000949947 */ /* 0x002fea0003800000 */
.L_x_3971:
        /* <DEDUP_REMOVED lines=11> */
[----:B------:R-:W-:Y:S02]  /*a3f0*/  UIMAD UR4, UR4, 0x900, UR6 ;  /* 0x00000900040478a4 */ /* 0x000fe4000f8e0206 */
[----:B------:R-:W-:-:S04]  /*a400*/  IMAD.IADD R3, R2, 0x1, -R17 ;  /* 0x0000000102037824 */ /* 0x000fc800078e0a11 */
[----:B------:R-:W-:Y:S01]  /*a410*/  IMAD R3, R18, -0x2, R3 ;  /* 0xfffffffe12037824 */ /* 0x000fe200078e0203 */
        /* <DEDUP_REMOVED lines=8> */
[----:B------:R-:W-:Y:S01]  /*a4a0*/  WARPGROUP.ARRIVE ;  /* 0x00000000000079c5 */ /* 0x000fe20000000000 */
[----:B------:R-:W-:-:S04]  /*a4b0*/  VIADD R189, R3, UR11 ;  /* 0x0000000b03bd7c36 */ /* 0x000fc80008000000 */
[----:B------:R-:W-:Y:S01]  /*a4c0*/  IMAD.IADD R2, R6, 0x1, R189 ;  /* 0x0000000106027824 */ /* 0x000fe200078e02bd */
        /* <DEDUP_REMOVED lines=18> */
[----:B------:R-:W-:-:S06]  /*a5f0*/  ULOP3.LUT UR4, URZ, UR59, URZ, 0x33, !UPT ;  /* 0x0000003b3f047292 */ /* 0x000fcc000f8e333f */
[----:B------:R-:W-:-:S04]  /*a600*/  VIADD R191, R3, UR4 ;  /* 0x0000000403bf7c36 */ /* 0x000fc80008000000 */
[----:B------:R-:W-:Y:S01]  /*a610*/  IMAD.IADD R4, R6, 0x1, R191 ;  /* 0x0000000106047824 */ /* 0x000fe200078e02bf */
[----:B------:R-:W-:Y:S02]  /*a620*/  WARPGROUP.DEPBAR.LE gsb0, 0x0 ;  /* 0x00008000000079c5 */ /* 0x000fe40000010000 */
[----:B------:R-:W-:-:S06]  /*a630*/  WARPGROUP.ARRIVE ;  /* 0x00000000000079c5 */ /* 0x000fcc0000000000 */
[----:B------:R-:W-:Y:S03]  /*a640*/  HGMMA.64x192x16.F32 R24, R168, gdesc[UR4].tnspB, R24, gsb0 ;  /* 0x42e00004a8187df0 */ /* 0x000fe60008000818 */
[----:B------:R-:W-:Y:S02]  /*a650*/  WARPGROUP.DEPBAR.LE gsb0, 0x0 ;  /* 0x00008000000079c5 */ /* 0x000fe40000010000 */
[----:B------:R0:W-:Y:S01]  /*a660*/  @!P1 SYNCS.ARRIVE.TRANS64.RED.A1T0 RZ, [R0+URZ], RZ ;  /* 0x000000ff00ff99a7 */ /* 0x0001e2000810043f */
[----:B------:R-:W-:Y:S01]  /*a670*/  PLOP3.LUT P1, PT, PT, PT, UP0, 0x40, 0x0 ;  /* 0x000000000000781c */ /* 0x000fe20003f2e808 */
[----:B0-----:R-:W-:-:S12]  /*a680*/  IMAD R0, R18, -0x2, R5 ;  /* 0xfffffffe12007824 */ /* 0x001fd800078e0205 */
[----:B------:R-:W-:Y:S05]  /*a690*/  @P1 BRA `(.L_x_3973) ;  /* 0x0000000000581947 */ /* 0x000fea0003800000 */
[----:B------:R-:W-:Y:S01]  /*a6a0*/  ISETP.GT.AND P1, PT, R13, -0x1, PT ;  /* 0xffffffff0d00780c */ /* 0x000fe20003f24270 */
[----:B------:R-:W-:-:S12]  /*a6b0*/  BSSY B0, `(.L_x_3974) ;  /* 0x0000011000007945 */ /* 0x000fd80003800000 */
[----:B------:R-:W-:Y:S05]  /*a6c0*/  @P1 BRA `(.L_x_3975) ;  /* 0x0000000000241947 */ /* 0x000fea0003800000 */
[----:B------:R-:W-:Y:S01]  /*a6d0*/  IMAD.U32 R168, RZ, RZ, UR58 ;  /* 0x0000003affa87e24 */ /* 0x000fe2000f8e00ff */
[----:B------:R-:W-:-:S04]  /*a6e0*/  IADD3 R3, R6, R16, -R17 ;  /* 0x0000001006037210 */ /* 0x000fc80007ffe811 */
[----:B------:R-:W-:Y:S02]  /*a6f0*/  ISETP.NE.AND P1, PT, R168, 0x1, PT ;  /* 0x00000001a800780c */ /* 0x000fe40003f25270 */
[----:B------:R-:W-:-:S11]  /*a700*/  LOP3.LUT R3, RZ, R3, RZ, 0x33, !PT ;  /* 0x00000003ff037212 */ /* 0x000fd600078e33ff */
[----:B------:R-:W0:Y:S02]  /*a710*/  @P1 LDC.64 R170, c[0x0][0x9e8] ;  /* 0x00027a00ffaa1b82 */ /* 0x000e240000000a00 */
[----:B0-----:R-:W-:-:S05]  /*a720*/  @P1 IMAD.HI.U32 R20, R3, R170, RZ ;  /* 0x000000aa03141227 */ /* 0x001fca00078e00ff */
[----:B------:R-:W-:-:S04]  /*a730*/  @P1 SHF.R.U32.HI R3, RZ, R171, R20 ;  /* 0x000000abff031219 */ /* 0x000fc80000011614 */
[----:B------:R-:W-:Y:S01]  /*a740*/  LOP3.LUT R3, RZ, R3, RZ, 0x33, !PT ;  /* 0x00000003ff037212 */ /* 0x000fe200078e33ff */
[----:B------:R-:W-:Y:S06]  /*a750*/  BRA `(.L_x_3976) ;  /* 0x0000000000187947 */ /* 0x000fec0003800000 */
.L_x_3975:
[----:B------:R-:W-:Y:S02]  /*a760*/  IMAD.U32 R168, RZ, RZ, UR58 ;  /* 0x0000003affa87e24 */ /* 0x000fe4000f8e00ff */
[----:B------:R-:W-:-:S03]  /*a770*/  IMAD.MOV.U32 R3, RZ, RZ, R13 ;  /* 0x000000ffff037224 */ /* 0x000fc600078e000d */
[----:B------:R-:W-:-:S13]  /*a780*/  ISETP.NE.AND P1, PT, R168, 0x1, PT ;  /* 0x00000001a800780c */ /* 0x000fda0003f25270 */
[----:B------:R-:W0:Y:S02]  /*a790*/  @P1 LDC.64 R170, c[0x0][0x9e8] ;  /* 0x00027a00ffaa1b82 */ /* 0x000e240000000a00 */
[----:B0-----:R-:W-:-:S05]  /*a7a0*/  @P1 IMAD.HI.U32 R20, R13, R170, RZ ;  /* 0x000000aa0d141227 */ /* 0x001fca00078e00ff */
[----:B------:R-:W-:-:S07]  /*a7b0*/  @P1 SHF.R.U32.HI R3, RZ, R171, R20 ;  /* 0x000000abff031219 */ /* 0x000fce0000011614 */
.L_x_3976:
[----:B------:R-:W-:Y:S05]  /*a7c0*/  BSYNC B0 ;  /* 0x0000000000007941 */ /* 0x000fea0003800000 */
.L_x_3974:
[----:B------:R-:W-:-:S05]  /*a7d0*/  IMAD R3, R3, R168, R0 ;  /* 0x000000a803037224 */ /* 0x000fca00078e0200 */
[----:B------:R-:W-:Y:S02]  /*a7e0*/  VIADDMNMX R2, R3, R168, R2, PT ;  /* 0x000000a803027246 */ /* 0x000fe40003800102 */
[----:B------:R-:W-:-:S07]  /*a7f0*/  VIMNMX R4, R4, R3, !PT ;  /* 0x0000000304047248 */ /* 0x000fce0007fe0100 */
.L_x_3973:
        /* <DEDUP_REMOVED lines=113> */
[----:B------:R-:W-:-:S04]  /*af10*/  ISETP.GT.AND P6, PT, R4, 0x59, !P6 ;  /* 0x000000590400780c */ /* 0x000fc800077c4270 */
[----:B------:R-:W-:Y:S02]  /*af20*/  ISETP.LT.OR P6, PT, R2, 0x5a, P6 ;  /* 0x0000005a0200780c */ /* 0x000fe400037c1670 */
[----:B------:R-:W-:Y:S02]  /*af30*/  IADD3 R2, R189, 0x8, R6 ;  /* 0x00000008bd027810 */ /* 0x000fe40007ffe006 */
        /* <DEDUP_REMOVED lines=14> */
.L_x_3979:
[----:B------:R-:W-:Y:S02]  /*b020*/  IMAD.U32 R124, RZ, RZ, UR58 ;  /* 0x0000003aff7c7e24 */ /* 0x000fe4000f8e00ff */
[----:B------:R-:W-:-:S03]  /*b030*/  IMAD.MOV.U32 R189, RZ, RZ, R21 ;  /* 0x000000ffffbd7224 */ /* 0x000fc600078e0015 */
[----:B------:R-:W-:-:S13]  /*b040*/  ISETP.NE.AND P6, PT, R124, 0x1, PT ;  /* 0x000000017c00780c */ /* 0x000fda0003fc5270 */
[----:B------:R-:W0:Y:S02]  /*b050*/  @P6 LDC.64 R4, c[0x0][0x9e8] ;  /* 0x00027a00ff046b82 */ /* 0x000e240000000a00 */
[----:B0-----:R-:W-:-:S05]  /*b060*/  @P6 IMAD.HI.U32 R4, R21, R4, RZ ;  /* 0x0000000415046227 */ /* 0x001fca00078e00ff */
[----:B------:R-:W-:-:S07]  /*b070*/  @P6 SHF.R.U32.HI R189, RZ, R5, R4 ;  /* 0x00000005ffbd6219 */ /* 0x000fce0000011604 */
.L_x_3980:
[----:B------:R-:W-:Y:S05]  /*b080*/  BSYNC B0 ;  /* 0x0000000000007941 */ /* 0x000fea0003800000 */
.L_x_3978:
[----:B------:R-:W-:-:S05]  /*b090*/  IMAD R5, R189, R124, R0 ;  /* 0x0000007cbd057224 */ /* 0x000fca00078e0200 */
[----:B------:R-:W-:Y:S02]  /*b0a0*/  VIADDMNMX R2, R5, R124, R2, PT ;  /* 0x0000007c05027246 */ /* 0x000fe40003800102 */
[----:B------:R-:W-:-:S07]  /*b0b0*/  VIMNMX R20, R20, R5, !PT ;  /* 0x0000000514147248 */ /* 0x000fce0007fe0100 */
.L_x_3977:
[C---:B------:R-:W-:Y:S01]  /*b0c0*/  ISETP.GT.AND P1, PT, R20.reuse, 0x1, !P1 ;  /* 0x000000011400780c */ /* 0x040fe20004f24270 */
[----:B------:R-:W-:Y:S01]  /*b0d0*/  UMOV UR7, UR37 ;  /* 0x0000002500077c82 */ /* 0x000fe20008000000 */
[----:B------:R-:W-:Y:S02]  /*b0e0*/  ISETP.GT.AND P2, PT, R20, 0x8, !P2 ;  /* 0x000000081400780c */ /* 0x000fe40005744270 */
        /* <DEDUP_REMOVED lines=30> */
[----:B------:R-:W-:Y:S01]  /*b2d0*/  FSEL R191, R134, -INF , !P1 ;  /* 0xff80000086bf7808 */ /* 0x000fe20004800000 */
[----:B------:R-:W-:Y:S01]  /*b2e0*/  IMAD.U32 R134, RZ, RZ, UR10 ;  /* 0x0000000aff867e24 */ /* 0x000fe2000f8e00ff */
        /* <DEDUP_REMOVED lines=59> */
[----:B------:R-:W-:Y:S02]  /*b6a0*/  ISETP.LT.OR P1, PT, R2, 0x3a, P1 ;  /* 0x0000003a0200780c */ /* 0x000fe40000f21670 */
[----:B------:R-:W-:-:S02]  /*b6b0*/  R2UR UR4, R192 ;  /* 0x00000000c00472ca */ /* 0x000fc400000e0000 */
        /* <DEDUP_REMOVED lines=44> */
[----:B------:R-:W-:Y:S01]  /*b980*/  MUFU.EX2 R188, R188 ;  /* 0x000000bc00bc7308 */ /* 0x000fe20000000800 */
[----:B------:R-:W-:Y:S01]  /*b990*/  FMNMX.FTZ R4, R191, R4, !PT ;  /* 0x00000004bf047209 */ /* 0x000fe20007810000 */
[-CC-:B------:R-:W-:Y:S01]  /*b9a0*/  FFMA.FTZ R173, R173, R0.reuse, -R120.reuse ;  /* 0x00000000adad7223 */ /* 0x180fe20000010878 */
[----:B------:R-:W-:Y:S01]  /*b9b0*/  FSEL R149, R5, RZ, P1 ;  /* 0x000000ff05957208 */ /* 0x000fe20000800000 */
[--C-:B------:R-:W-:Y:S01]  /*b9c0*/  FFMA.FTZ R184, R183, R0, -R120.reuse ;  /* 0x00000000b7b87223 */ /* 0x100fe20000010878 */
[----:B------:R-:W-:Y:S01]  /*b9d0*/  FMNMX.FTZ R4, R209, R4, !PT ;  /* 0x00000004d1047209 */ /* 0x000fe20007810000 */
[-CC-:B------:R-:W-:Y:S01]  /*b9e0*/  FFMA.FTZ R175, R175, R0.reuse, -R120.reuse ;  /* 0x00000000afaf7223 */ /* 0x180fe20000010878 */
[----:B------:R-:W-:Y:S01]  /*b9f0*/  FFMA.FTZ R172, R125, R0, -R120 ;  /* 0x000000007dac7223 */ /* 0x000fe20000010878 */
[----:B------:R-:W-:Y:S01]  /*ba00*/  FADD.FTZ R149, -R149, R14 ;  /* 0x0000000e95957221 */ /* 0x000fe20000010100 */
[----:B------:R-:W-:Y:S01]  /*ba10*/  FMNMX.FTZ R4, R193, R4, !PT ;  /* 0x00000004c1047209 */ /* 0x000fe20007810000 */
[----:B------:R-:W-:Y:S01]  /*ba20*/  MUFU.EX2 R217, R217 ;  /* 0x000000d900d97308 */ /* 0x000fe20000000800 */
[-CC-:B------:R-:W-:Y:S01]  /*ba30*/  FFMA.FTZ R177, R177, R0.reuse, -R120.reuse ;  /* 0x00000000b1b17223 */ /* 0x180fe20000010878 */
[----:B------:R-:W-:Y:S01]  /*ba40*/  FMUL.FTZ R2, R149, R0 ;  /* 0x0000000095027220 */ /* 0x000fe20000410000 */
        /* <DEDUP_REMOVED lines=13> */
[----:B------:R-:W1:Y:S01]  /*bb20*/  MUFU.EX2 R190, R190 ;  /* 0x000000be00be7308 */ /* 0x000e620000000800 */
[-CC-:B------:R-:W-:Y:S01]  /*bb30*/  FFMA.FTZ R129, R157, R0.reuse, -R120.reuse ;  /* 0x000000009d817223 */ /* 0x180fe20000010878 */
[--C-:B------:R-:W-:Y:S01]  /*bb40*/  FFMA.FTZ R133, R161, R0, -R120.reuse ;  /* 0x00000000a1857223 */ /* 0x100fe20000010878 */
[----:B------:R-:W-:Y:S01]  /*bb50*/  FMNMX.FTZ R4, R147, R4, !PT ;  /* 0x0000000493047209 */ /* 0x000fe20007810000 */
[----:B------:R-:W-:Y:S01]  /*bb60*/  FFMA.FTZ R137, R165, R0, -R120 ;  /* 0x00000000a5897223 */ /* 0x000fe20000010878 */
[----:B------:R-:W-:-:S02]  /*bb70*/  LOP3.LUT P6, RZ, R194, 0x7f, RZ, 0xc0, !PT ;  /* 0x0000007fc2ff7812 */ /* 0x000fc400078cc0ff */
[----:B------:R-:W-:Y:S01]  /*bb80*/  FMNMX.FTZ R4, R131, R4, !PT ;  /* 0x0000000483047209 */ /* 0x000fe20007810000 */
[----:B------:R-:W2:Y:S03]  /*bb90*/  MUFU.EX2 R173, R173 ;  /* 0x000000ad00ad7308 */ /* 0x000ea60000000800 */
[----:B------:R-:W-:-:S04]  /*bba0*/  FMNMX.FTZ R4, R151, R4, !PT ;  /* 0x0000000497047209 */ /* 0x000fc80007810000 */
[----:B------:R-:W-:Y:S01]  /*bbb0*/  FMNMX.FTZ R4, R127, R4, !PT ;  /* 0x000000047f047209 */ /* 0x000fe20007810000 */
[----:B------:R-:W3:Y:S03]  /*bbc0*/  MUFU.EX2 R184, R184 ;  /* 0x000000b800b87308 */ /* 0x000ee60000000800 */
[----:B------:R-:W-:-:S04]  /*bbd0*/  FMNMX.FTZ R4, R155, R4, !PT ;  /* 0x000000049b047209 */ /* 0x000fc80007810000 */
[----:B------:R-:W-:Y:S01]  /*bbe0*/  FMNMX.FTZ R4, R123, R4, !PT ;  /* 0x000000047b047209 */ /* 0x000fe20007810000 */
[----:B------:R4:W-:Y:S03]  /*bbf0*/  MUFU.EX2 R163, R20 ;  /* 0x0000001400a37308 */ /* 0x0009e60000000800 */
[----:B------:R-:W-:-:S04]  /*bc00*/  FMNMX.FTZ R4, R159, R4, !PT ;  /* 0x000000049f047209 */ /* 0x000fc80007810000 */
[----:B------:R-:W-:Y:S01]  /*bc10*/  FMNMX.FTZ R4, R179, R4, !PT ;  /* 0x00000004b3047209 */ /* 0x000fe20007810000 */
[----:B------:R-:W-:Y:S03]  /*bc20*/  MUFU.EX2 R175, R175 ;  /* 0x000000af00af7308 */ /* 0x000fe60000000800 */
[----:B------:R-:W-:-:S04]  /*bc30*/  FMNMX.FTZ R4, R171, R4, !PT ;  /* 0x00000004ab047209 */ /* 0x000fc80007810000 */
[----:B------:R-:W-:Y:S01]  /*bc40*/  FMNMX.FTZ R4, R181, R4, !PT ;  /* 0x00000004b5047209 */ /* 0x000fe20007810000 */
[----:B------:R-:W-:Y:S03]  /*bc50*/  MUFU.EX2 R186, R186 ;  /* 0x000000ba00ba7308 */ /* 0x000fe60000000800 */
[----:B------:R-:W-:-:S05]  /*bc60*/  FMNMX.FTZ R4, R167, R4, !PT ;  /* 0x00000004a7047209 */ /* 0x000fca0007810000 */
[----:B------:R-:W5:Y:S01]  /*bc70*/  SHFL.BFLY PT, R3, R4, 0x2, 0x1f ;  /* 0x0c401f0004037f89 */ /* 0x000f6200000e0000 */
[----:B------:R-:W-:Y:S08]  /*bc80*/  MUFU.EX2 R177, R177 ;  /* 0x000000b100b17308 */ /* 0x000ff00000000800 */
[----:B------:R-:W-:Y:S08]  /*bc90*/  MUFU.EX2 R180, R180 ;  /* 0x000000b400b47308 */ /* 0x000ff00000000800 */
        /* <DEDUP_REMOVED lines=9> */
[CC--:B------:R-:W-:Y:S02]  /*bd30*/  FMUL.FTZ R122, R4.reuse, R0.reuse ;  /* 0x00000000047a7220 */ /* 0x0c0fe40000410000 */
[----:B------:R-:W-:Y:S01]  /*bd40*/  MUFU.EX2 R121, R121 ;  /* 0x0000007900797308 */ /* 0x000fe20000000800 */
[----:B------:R-:W-:Y:S02]  /*bd50*/  FSEL R3, R4, RZ, P1 ;  /* 0x000000ff04037208 */ /* 0x000fe40000800000 */
[----:B------:R-:W-:Y:S02]  /*bd60*/  FSEL R122, R122, RZ, P1 ;  /* 0x000000ff7a7a7208 */ /* 0x000fe40000800000 */
[----:B------:R-:W-:Y:S01]  /*bd70*/  ISETP.GT.AND P1, PT, R11, UR4, PT ;  /* 0x000000040b007c0c */ /* 0x000fe2000bf24270 */
[----:B------:R-:W-:Y:S02]  /*bd80*/  FADD.FTZ R3, -R3, R12 ;  /* 0x0000000c03037221 */ /* 0x000fe40000010100 */
[----:B------:R-:W-:Y:S01]  /*bd90*/  MUFU.EX2 R172, R172 ;  /* 0x000000ac00ac7308 */ /* 0x000fe20000000800 */
[-CC-:B------:R-:W-:Y:S01]  /*bda0*/  FFMA.FTZ R14, R219, R0.reuse, -R122.reuse ;  /* 0x00000000db0e7223 */ /* 0x180fe2000001087a */
[-CC-:B------:R-:W-:Y:S01]  /*bdb0*/  FFMA.FTZ R149, R215, R0.reuse, -R122.reuse ;  /* 0x00000000d7957223 */ /* 0x180fe2000001087a */
[-C--:B------:R-:W-:Y:S01]  /*bdc0*/  FMUL.FTZ R3, R3, R0.reuse ;  /* 0x0000000003037220 */ /* 0x080fe20000410000 */
[--C-:B------:R-:W-:Y:S01]  /*bdd0*/  FFMA.FTZ R183, R139, R0, -R122.reuse ;  /* 0x000000008bb77223 */ /* 0x100fe2000001087a */
[----:B0-----:R-:W-:Y:S01]  /*bde0*/  FFMA.FTZ R139, R2, R10, R217 ;  /* 0x0000000a028b7223 */ /* 0x001fe200000100d9 */
[-CC-:B----4-:R-:W-:Y:S01]  /*bdf0*/  FFMA.FTZ R20, R189, R0.reuse, -R122.reuse ;  /* 0x00000000bd147223 */ /* 0x190fe2000001087a */
[-CC-:B------:R-:W-:Y:S01]  /*be00*/  FFMA.FTZ R153, R213, R0.reuse, -R122.reuse ;  /* 0x00000000d5997223 */ /* 0x180fe2000001087a */
[----:B------:R-:W-:Y:S01]  /*be10*/  MUFU.EX2 R14, R14 ;  /* 0x0000000e000e7308 */ /* 0x000fe20000000800 */
[----:B------:R-:W-:Y:S01]  /*be20*/  FADD.FTZ R139, R188, R139 ;  /* 0x0000008bbc8b7221 */ /* 0x000fe20000010000 */
[-CC-:B------:R-:W-:Y:S01]  /*be30*/  FFMA.FTZ R185, R195, R0.reuse, -R122.reuse ;  /* 0x00000000c3b97223 */ /* 0x180fe2000001087a */
[-CC-:B------:R-:W-:Y:S01]  /*be40*/  FFMA.FTZ R120, R211, R0.reuse, -R122.reuse ;  /* 0x00000000d3787223 */ /* 0x180fe2000001087a */
[-CC-:B------:R-:W-:Y:S01]  /*be50*/  FFMA.FTZ R143, R143, R0.reuse, -R122.reuse ;  /* 0x000000008f8f7223 */ /* 0x180fe2000001087a */
[----:B-1----:R-:W-:Y:S01]  /*be60*/  FADD.FTZ R10, R190, R139 ;  /* 0x0000008bbe0a7221 */ /* 0x002fe20000010000 */
[-CC-:B------:R-:W-:Y:S01]  /*be70*/  FFMA.FTZ R187, R191, R0.reuse, -R122.reuse ;  /* 0x00000000bfbb7223 */ /* 0x180fe2000001087a */
[-C--:B------:R-:W-:Y:S01]  /*be80*/  FFMA.FTZ R124, R209, R0.reuse, -R122 ;  /* 0x00000000d17c7223 */ /* 0x080fe2000001087a */
[----:B------:R-:W0:Y:S01]  /*be90*/  MUFU.EX2 R3, R3 ;  /* 0x0000000300037308 */ /* 0x000e220000000800 */
[----:B--2---:R-:W-:Y:S01]  /*bea0*/  FADD.FTZ R139, R173, R10 ;  /* 0x0000000aad8b7221 */ /* 0x004fe20000010000 */
[-CC-:B------:R-:W-:Y:S01]  /*beb0*/  FFMA.FTZ R126, R193, R0.reuse, -R122.reuse ;  /* 0x00000000c17e7223 */ /* 0x180fe2000001087a */
[-CC-:B------:R-:W-:Y:S01]  /*bec0*/  FFMA.FTZ R131, R131, R0.reuse, -R122.reuse ;  /* 0x0000000083837223 */ /* 0x180fe2000001087a */
[-CC-:B------:R-:W-:Y:S01]  /*bed0*/  FFMA.FTZ R157, R207, R0.reuse, -R122.reuse ;  /* 0x00000000cf9d7223 */ /* 0x180fe2000001087a */
[----:B---3--:R-:W-:Y:S01]  /*bee0*/  FADD.FTZ R130, R184, R139 ;  /* 0x0000008bb8827221 */ /* 0x008fe20000010000 */
[-CC-:B------:R-:W-:Y:S01]  /*bef0*/  FFMA.FTZ R128, R135, R0.reuse, -R122.reuse ;  /* 0x0000000087807223 */ /* 0x180fe2000001087a */
[-CC-:B------:R-:W-:Y:S01]  /*bf00*/  FFMA.FTZ R135, R147, R0.reuse, -R122.reuse ;  /* 0x0000000093877223 */ /* 0x180fe2000001087a */
[----:B------:R-:W1:Y:S01]  /*bf10*/  MUFU.EX2 R149, R149 ;  /* 0x0000009500957308 */ /* 0x000e620000000800 */
[-CC-:B------:R-:W-:Y:S01]  /*bf20*/  FFMA.FTZ R127, R127, R0.reuse, -R122.reuse ;  /* 0x000000007f7f7223 */ /* 0x180fe2000001087a */
[-CC-:B------:R-:W-:Y:S01]  /*bf30*/  FFMA.FTZ R123, R123, R0.reuse, -R122.reuse ;  /* 0x000000007b7b7223 */ /* 0x180fe2000001087a */
[-CC-:B------:R-:W-:Y:S01]  /*bf40*/  FFMA.FTZ R159, R159, R0.reuse, -R122.reuse ;  /* 0x000000009f9f7223 */ /* 0x180fe2000001087a */
[-CC-:B------:R-:W-:Y:S01]  /*bf50*/  FFMA.FTZ R179, R179, R0.reuse, -R122.reuse ;  /* 0x00000000b3b37223 */ /* 0x180fe2000001087a */
[-CC-:B------:R-:W-:Y:S01]  /*bf60*/  FFMA.FTZ R171, R171, R0.reuse, -R122.reuse ;  /* 0x00000000abab7223 */ /* 0x180fe2000001087a */
[----:B------:R-:W-:Y:S01]  /*bf70*/  FFMA.FTZ R181, R181, R0, -R122 ;  /* 0x00000000b5b57223 */ /* 0x000fe2000001087a */
[----:B------:R-:W-:Y:S01]  /*bf80*/  UMOV UR4, UR36 ;  /* 0x0000002400047c82 */ /* 0x000fe20008000000 */
[----:B------:R-:W2:Y:S01]  /*bf90*/  MUFU.EX2 R20, R20 ;  /* 0x0000001400147308 */ /* 0x000ea20000000800 */
[----:B0-----:R-:W-:Y:S01]  /*bfa0*/  FFMA.FTZ R10, R3, R7, R14 ;  /* 0x00000007030a7223 */ /* 0x001fe2000001000e */
[----:B------:R-:W-:Y:S01]  /*bfb0*/  F2FP.F16.F32.PACK_AB R190, R173, R190 ;  /* 0x000000beadbe723e */ /* 0x000fe200000000ff */
[----:B------:R-:W-:Y:S01]  /*bfc0*/  VIADD R11, R11, 0xffffffff ;  /* 0xffffffff0b0b7836 */ /* 0x000fe20000000000 */
[----:B------:R-:W-:-:S02]  /*bfd0*/  F2FP.F16.F32.PACK_AB R184, R175, R184 ;  /* 0x000000b8afb8723e */ /* 0x000fc400000000ff */
[----:B------:R-:W-:Y:S02]  /*bfe0*/  F2FP.F16.F32.PACK_AB R188, R188, R217 ;  /* 0x000000d9bcbc723e */ /* 0x000fe400000000ff */
[----:B------:R-:W0:Y:S01]  /*bff0*/  MUFU.EX2 R153, R153 ;  /* 0x0000009900997308 */ /* 0x000e220000000800 */
[C---:B-1----:R-:W-:Y:S01]  /*c000*/  FADD.FTZ R139, R149.reuse, R10 ;  /* 0x0000000a958b7221 */ /* 0x042fe20000010000 */
[----:B------:R-:W-:Y:S01]  /*c010*/  F2FP.F16.F32.PACK_AB R189, R149, R14 ;  /* 0x0000000e95bd723e */ /* 0x000fe200000000ff */
[----:B------:R-:W-:-:S05]  /*c020*/  IMAD.MOV.U32 R14, RZ, RZ, R5 ;  /* 0x000000ffff0e7224 */ /* 0x000fca00078e0005 */
[----:B------:R-:W1:Y:S01]  /*c030*/  MUFU.EX2 R185, R185 ;  /* 0x000000b900b97308 */ /* 0x000e620000000800 */
[----:B--2---:R-:W-:-:S07]  /*c040*/  FADD.FTZ R10, R20, R139 ;  /* 0x0000008b140a7221 */ /* 0x004fce0000010000 */
[----:B------:R2:W-:Y:S01]  /*c050*/  MUFU.EX2 R12, R143 ;  /* 0x0000008f000c7308 */ /* 0x0005e20000000800 */
[C---:B0-----:R-:W-:Y:S01]  /*c060*/  FADD.FTZ R10, R153.reuse, R10 ;  /* 0x0000000a990a7221 */ /* 0x041fe20000010000 */
[----:B------:R-:W-:-:S06]  /*c070*/  F2FP.F16.F32.PACK_AB R191, R153, R20 ;  /* 0x0000001499bf723e */ /* 0x000fcc00000000ff */
[----:B------:R-:W0:Y:S01]  /*c080*/  MUFU.EX2 R120, R120 ;  /* 0x0000007800787308 */ /* 0x000e220000000800 */
[----:B--2---:R-:W-:Y:S01]  /*c090*/  FADD.FTZ R143, R175, R130 ;  /* 0x00000082af8f7221 */ /* 0x004fe20000010000 */
[----:B------:R-:W-:-:S03]  /*c0a0*/  FFMA.FTZ R130, R151, R0, -R122 ;  /* 0x0000000097827223 */ /* 0x000fc6000001087a */
[----:B------:R-:W-:Y:S01]  /*c0b0*/  FADD.FTZ R132, R186, R143 ;  /* 0x0000008fba847221 */ /* 0x000fe20000010000 */
[C---:B------:R-:W-:Y:S02]  /*c0c0*/  F2FP.F16.F32.PACK_AB R186, R177.reuse, R186 ;  /* 0x000000bab1ba723e */ /* 0x040fe400000000ff */
[----:B------:R-:W2:Y:S01]  /*c0d0*/  MUFU.EX2 R187, R187 ;  /* 0x000000bb00bb7308 */ /* 0x000ea20000000800 */
[----:B------:R-:W-:-:S04]  /*c0e0*/  FADD.FTZ R139, R177, R132 ;  /* 0x00000084b18b7221 */ /* 0x000fc80000010000 */
[----:B------:R-:W-:Y:S01]  /*c0f0*/  FADD.FTZ R132, R180, R139 ;  /* 0x0000008bb4847221 */ /* 0x000fe20000010000 */
[C---:B------:R-:W-:Y:S02]  /*c100*/  F2FP.F16.F32.PACK_AB R180, R163.reuse, R180 ;  /* 0x000000b4a3b4723e */ /* 0x040fe400000000ff */
[----:B------:R-:W3:Y:S01]  /*c110*/  MUFU.EX2 R124, R124 ;  /* 0x0000007c007c7308 */ /* 0x000ee20000000800 */
[----:B------:R-:W-:Y:S01]  /*c120*/  FADD.FTZ R139, R163, R132 ;  /* 0x00000084a38b7221 */ /* 0x000fe20000010000 */
[----:B------:R-:W-:-:S03]  /*c130*/  @!P6 VIADD R132, R134, 0x30860 ;  /* 0x000308608684e836 */ /* 0x000fc60000000000 */
[----:B------:R-:W-:Y:S01]  /*c140*/  FADD.FTZ R134, R182, R139 ;  /* 0x0000008bb6867221 */ /* 0x000fe20000010000 */
[C---:B------:R-:W-:Y:S02]  /*c150*/  F2FP.F16.F32.PACK_AB R182, R141.reuse, R182 ;  /* 0x000000b68db6723e */ /* 0x040fe400000000ff */
[----:B------:R-:W4:Y:S01]  /*c160*/  MUFU.EX2 R126, R126 ;  /* 0x0000007e007e7308 */ /* 0x000f220000000800 */
[----:B------:R-:W-:Y:S01]  /*c170*/  FADD.FTZ R139, R141, R134 ;  /* 0x000000868d8b7221 */ /* 0x000fe20000010000 */
[----:B------:R-:W-:Y:S01]  /*c180*/  @!P6 PRMT R136, RZ, 0x654, R132 ;  /* 0x00000654ff88e816 */ /* 0x000fe20000000084 */
[-CC-:B------:R-:W-:Y:S01]  /*c190*/  FFMA.FTZ R132, R155, R0.reuse, -R122.reuse ;  /* 0x000000009b847223 */ /* 0x180fe2000001087a */
[----:B------:R-:W-:Y:S01]  /*c1a0*/  FFMA.FTZ R122, R167, R0, -R122 ;  /* 0x00000000a77a7223 */ /* 0x000fe2000001087a */
[----:B------:R-:W-:Y:S01]  /*c1b0*/  FADD.FTZ R134, R176, R139 ;  /* 0x0000008bb0867221 */ /* 0x000fe20000010000 */
[----:B------:R5:W-:Y:S01]  /*c1c0*/  @!P6 SYNCS.ARRIVE.TRANS64.RED.A1T0 RZ, [R136+URZ], RZ ;  /* 0x000000ff88ffe9a7 */ /* 0x000be2000810043f */
[----:B------:R-:W-:Y:S01]  /*c1d0*/  F2FP.F16.F32.PACK_AB R176, R145, R176 ;  /* 0x000000b091b0723e */ /* 0x000fe200000000ff */
[----:B------:R1:W-:Y:S08]  /*c1e0*/  MUFU.EX2 R7, R131 ;  /* 0x0000008300077308 */ /* 0x0003f00000000800 */
[----:B------:R-:W5:Y:S01]  /*c1f0*/  MUFU.EX2 R157, R157 ;  /* 0x0000009d009d7308 */ /* 0x000f620000000800 */
[----:B-1----:R-:W-:Y:S01]  /*c200*/  FADD.FTZ R131, R185, R10 ;  /* 0x0000000ab9837221 */ /* 0x002fe20000010000 */
[----:B0-----:R-:W-:-:S03]  /*c210*/  F2FP.F16.F32.PACK_AB R185, R120, R185 ;  /* 0x000000b978b9723e */ /* 0x001fc600000000ff */
[----:B------:R-:W-:-:S03]  /*c220*/  FADD.FTZ R10, R120, R131 ;  /* 0x00000083780a7221 */ /* 0x000fc60000010000 */
[----:B------:R-:W0:Y:S01]  /*c230*/  MUFU.EX2 R183, R183 ;  /* 0x000000b700b77308 */ /* 0x000e220000000800 */
[----:B--2---:R-:W-:Y:S01]  /*c240*/  FADD.FTZ R131, R187, R10 ;  /* 0x0000000abb837221 */ /* 0x004fe20000010000 */
[----:B---3--:R-:W-:-:S03]  /*c250*/  F2FP.F16.F32.PACK_AB R187, R124, R187 ;  /* 0x000000bb7cbb723e */ /* 0x008fc600000000ff */
[----:B------:R-:W-:-:S03]  /*c260*/  FADD.FTZ R131, R124, R131 ;  /* 0x000000837c837221 */ /* 0x000fc60000010000 */
[----:B------:R-:W1:Y:S01]  /*c270*/  MUFU.EX2 R128, R128 ;  /* 0x0000008000807308 */ /* 0x000e620000000800 */
[----:B----4-:R-:W-:Y:S01]  /*c280*/  FADD.FTZ R10, R126, R131 ;  /* 0x000000837e0a7221 */ /* 0x010fe20000010000 */
[----:B------:R-:W-:-:S03]  /*c290*/  FADD.FTZ R131, R145, R134 ;  /* 0x0000008691837221 */ /* 0x000fc60000010000 */
[----:B-----5:R-:W-:Y:S01]  /*c2a0*/  FADD.FTZ R10, R157, R10 ;  /* 0x0000000a9d0a7221 */ /* 0x020fe20000010000 */
[----:B------:R-:W-:Y:S01]  /*c2b0*/  FADD.FTZ R134, R178, R131 ;  /* 0x00000083b2867221 */ /* 0x000fe20000010000 */
[----:B------:R-:W-:Y:S01]  /*c2c0*/  F2FP.F16.F32.PACK_AB R178, R121, R178 ;  /* 0x000000b279b2723e */ /* 0x000fe200000000ff */
[----:B------:R-:W2:Y:S01]  /*c2d0*/  MUFU.EX2 R125, R125 ;  /* 0x0000007d007d7308 */ /* 0x000ea20000000800 */
[----:B0-----:R-:W-:Y:S01]  /*c2e0*/  FADD.FTZ R131, R183, R10 ;  /* 0x0000000ab7837221 */ /* 0x001fe20000010000 */
[----:B------:R-:W-:Y:S01]  /*c2f0*/  FADD.FTZ R139, R121, R134 ;  /* 0x00000086798b7221 */ /* 0x000fe20000010000 */
[C---:B------:R-:W-:Y:S02]  /*c300*/  F2FP.F16.F32.PACK_AB R183, R12.reuse, R183 ;  /* 0x000000b70cb7723e */ /* 0x040fe400000000ff */
[----:B------:R-:W-:Y:S01]  /*c310*/  FADD.FTZ R131, R12, R131 ;  /* 0x000000830c837221 */ /* 0x000fe20000010000 */
[----:B------:R-:W-:Y:S01]  /*c320*/  FADD.FTZ R134, R172, R139 ;  /* 0x0000008bac867221 */ /* 0x000fe20000010000 */
[----:B------:R-:W-:Y:S01]  /*c330*/  IMAD.MOV.U32 R12, RZ, RZ, R4 ;  /* 0x000000ffff0c7224 */ /* 0x000fe200078e0004 */
[----:B------:R-:W0:Y:S01]  /*c340*/  MUFU.EX2 R135, R135 ;  /* 0x0000008700877308 */ /* 0x000e220000000800 */
[----:B-1----:R-:W-:-:S07]  /*c350*/  FADD.FTZ R10, R128, R131 ;  /* 0x00000083800a7221 */ /* 0x002fce0000010000 */
[----:B------:R-:W1:Y:S01]  /*c360*/  MUFU.EX2 R174, R174 ;  /* 0x000000ae00ae7308 */ /* 0x000e620000000800 */
[----:B--2---:R-:W-:-:S07]  /*c370*/  F2FP.F16.F32.PACK_AB R172, R125, R172 ;  /* 0x000000ac7dac723e */ /* 0x004fce00000000ff */
[----:B------:R-:W-:Y:S01]  /*c380*/  MUFU.EX2 R130, R130 ;  /* 0x0000008200827308 */ /* 0x000fe20000000800 */
[C---:B0-----:R-:W-:Y:S01]  /*c390*/  FADD.FTZ R10, R135.reuse, R10 ;  /* 0x0000000a870a7221 */ /* 0x041fe20000010000 */
[----:B------:R-:W-:-:S06]  /*c3a0*/  F2FP.F16.F32.PACK_AB R177, R135, R128 ;  /* 0x0000008087b1723e */ /* 0x000fcc00000000ff */
[----:B------:R-:W0:Y:S08]  /*c3b0*/  MUFU.EX2 R129, R129 ;  /* 0x0000008100817308 */ /* 0x000e300000000800 */
[----:B------:R-:W-:Y:S08]  /*c3c0*/  MUFU.EX2 R127, R127 ;  /* 0x0000007f007f7308 */ /* 0x000ff00000000800 */
[----:B------:R-:W2:Y:S08]  /*c3d0*/  MUFU.EX2 R168, R168 ;  /* 0x000000a800a87308 */ /* 0x000eb00000000800 */
[----:B------:R3:W-:Y:S08]  /*c3e0*/  MUFU.EX2 R136, R123 ;  /* 0x0000007b00887308 */ /* 0x0007f00000000800 */
[----:B------:R-:W4:Y:S01]  /*c3f0*/  MUFU.EX2 R132, R132 ;  /* 0x0000008400847308 */ /* 0x000f220000000800 */
[----:B---3--:R-:W-:-:S04]  /*c400*/  FADD.FTZ R123, R125, R134 ;  /* 0x000000867d7b7221 */ /* 0x008fc80000010000 */
[----:B-1----:R-:W-:Y:S01]  /*c410*/  FADD.FTZ R134, R174, R123 ;  /* 0x0000007bae867221 */ /* 0x002fe20000010000 */
[----:B------:R-:W-:Y:S01]  /*c420*/  FADD.FTZ R123, R7, R10 ;  /* 0x0000000a077b7221 */ /* 0x000fe20000010000 */
[C---:B0-----:R-:W-:Y:S01]  /*c430*/  F2FP.F16.F32.PACK_AB R174, R129.reuse, R174 ;  /* 0x000000ae81ae723e */ /* 0x041fe200000000ff */
[----:B------:R-:W0:Y:S01]  /*c440*/  MUFU.EX2 R133, R133 ;  /* 0x0000008500857308 */ /* 0x000e220000000800 */
[----:B------:R-:W-:Y:S01]  /*c450*/  FADD.FTZ R131, R129, R134 ;  /* 0x0000008681837221 */ /* 0x000fe20000010000 */
[----:B------:R-:W-:-:S03]  /*c460*/  FADD.FTZ R10, R130, R123 ;  /* 0x0000007b820a7221 */ /* 0x000fc60000010000 */
[----:B--2---:R-:W-:Y:S01]  /*c470*/  FADD.FTZ R134, R168, R131 ;  /* 0x00000083a8867221 */ /* 0x004fe20000010000 */
[----:B------:R-:W-:Y:S02]  /*c480*/  FADD.FTZ R121, R127, R10 ;  /* 0x0000000a7f797221 */ /* 0x000fe40000010000 */
[----:B------:R-:W1:Y:S01]  /*c490*/  MUFU.EX2 R159, R159 ;  /* 0x0000009f009f7308 */ /* 0x000e620000000800 */
[C---:B----4-:R-:W-:Y:S01]  /*c4a0*/  F2FP.F16.F32.PACK_AB R173, R132.reuse, R127 ;  /* 0x0000007f84ad723e */ /* 0x050fe200000000ff */
[----:B------:R-:W-:-:S04]  /*c4b0*/  FADD.FTZ R121, R132, R121 ;  /* 0x0000007984797221 */ /* 0x000fc80000010000 */
[----:B------:R-:W-:Y:S02]  /*c4c0*/  FADD.FTZ R121, R136, R121 ;  /* 0x0000007988797221 */ /* 0x000fe40000010000 */
[----:B------:R2:W3:Y:S01]  /*c4d0*/  MUFU.EX2 R138, R179 ;  /* 0x000000b3008a7308 */ /* 0x0004e20000000800 */
[C---:B0-----:R-:W-:Y:S01]  /*c4e0*/  FADD.FTZ R123, R133.reuse, R134 ;  /* 0x00000086857b7221 */ /* 0x041fe20000010000 */
[----:B------:R-:W-:-:S06]  /*c4f0*/  F2FP.F16.F32.PACK_AB R168, R133, R168 ;  /* 0x000000a885a8723e */ /* 0x000fcc00000000ff */
[----:B------:R-:W0:Y:S01]  /*c500*/  MUFU.EX2 R169, R171 ;  /* 0x000000ab00a97308 */ /* 0x000e220000000800 */
[C---:B-1----:R-:W-:Y:S01]  /*c510*/  FADD.FTZ R121, R159.reuse, R121 ;  /* 0x000000799f797221 */ /* 0x042fe20000010000 */
[----:B--2---:R-:W-:Y:S02]  /*c520*/  F2FP.F16.F32.PACK_AB R179, R130, R7 ;  /* 0x0000000782b3723e */ /* 0x004fe400000000ff */
[----:B------:R-:W-:-:S04]  /*c530*/  F2FP.F16.F32.PACK_AB R175, R159, R136 ;  /* 0x000000889faf723e */ /* 0x000fc800000000ff */
[----:B------:R-:W1:Y:S01]  /*c540*/  MUFU.EX2 R170, R170 ;  /* 0x000000aa00aa7308 */ /* 0x000e620000000800 */
[----:B---3--:R-:W-:-:S07]  /*c550*/  FADD.FTZ R121, R138, R121 ;  /* 0x000000798a797221 */ /* 0x008fce0000010000 */
[----:B------:R2:W3:Y:S01]  /*c560*/  MUFU.EX2 R134, R181 ;  /* 0x000000b500867308 */ /* 0x0004e20000000800 */
[C---:B0-----:R-:W-:Y:S01]  /*c570*/  FADD.FTZ R121, R169.reuse, R121 ;  /* 0x00000079a9797221 */ /* 0x041fe20000010000 */
[----:B------:R-:W-:-:S06]  /*c580*/  F2FP.F16.F32.PACK_AB R169, R169, R138 ;  /* 0x0000008aa9a9723e */ /* 0x000fcc00000000ff */
[----:B------:R-:W0:Y:S01]  /*c590*/  MUFU.EX2 R137, R137 ;  /* 0x0000008900897308 */ /* 0x000e220000000800 */
[----:B-1----:R-:W-:Y:S01]  /*c5a0*/  FADD.FTZ R10, R170, R123 ;  /* 0x0000007baa0a7221 */ /* 0x002fe20000010000 */
[----:B--2---:R-:W-:-:S06]  /*c5b0*/  F2FP.F16.F32.PACK_AB R181, R157, R126 ;  /* 0x0000007e9db5723e */ /* 0x004fcc00000000ff */
[----:B------:R-:W1:Y:S01]  /*c5c0*/  MUFU.EX2 R122, R122 ;  /* 0x0000007a007a7308 */ /* 0x000e620000000800 */
[----:B---3--:R-:W-:Y:S01]  /*c5d0*/  FADD.FTZ R121, R134, R121 ;  /* 0x0000007986797221 */ /* 0x008fe20000010000 */
[C---:B0-----:R-:W-:Y:S01]  /*c5e0*/  FADD.FTZ R10, R137.reuse, R10 ;  /* 0x0000000a890a7221 */ /* 0x041fe20000010000 */
[----:B------:R-:W-:Y:S02]  /*c5f0*/  F2FP.F16.F32.PACK_AB R170, R137, R170 ;  /* 0x000000aa89aa723e */ /* 0x000fe400000000ff */
[C---:B-1----:R-:W-:Y:S01]  /*c600*/  FADD.FTZ R7, R122.reuse, R121 ;  /* 0x000000797a077221 */ /* 0x042fe20000010000 */
[----:B------:R-:W-:Y:S01]  /*c610*/  F2FP.F16.F32.PACK_AB R171, R122, R134 ;  /* 0x000000867aab723e */ /* 0x000fe200000000ff */
[----:B------:R-:W-:Y:S06]  /*c620*/  @P1 BRA `(.L_x_3981) ;  /* 0xffffffd000541947 */ /* 0x000fec000383ffff */
.L_x_3964:
        /* <DEDUP_REMOVED lines=99> */
.L_x_3982:
[----:B------:R-:W-:Y:S01]  /*cc60*/  ULEA UR5, UR36, UR38, 0x3 ;  /* 0x0000002624057291 */ /* 0x000fe2000f8e183f */
[----:B------:R-:W-:-:S05]  /*cc70*/  IMAD.U32 R2, RZ, RZ, UR37 ;  /* 0x00000025ff027e24 */ /* 0x000fca000f8e00ff */
[----:B------:R-:W-:-:S04]  /*cc80*/  SHF.L.U32 R2, R2, 0x1f, RZ ;  /* 0x0000001f02027819 */ /* 0x000fc800000006ff */
[----:B------:R0:W1:Y:S01]  /*cc90*/  SYNCS.PHASECHK.TRANS64.TRYWAIT P1, [UR5+0x30850], R2 ;  /* 0x03085002ff0075a7 */ /* 0x0000620008020145 */
[----:B------:R-:W-:Y:S05]  /*cca0*/  @!P0 BRA `(.L_x_3983) ;  /* 0x0000000000048947 */ /* 0x000fea0003800000 */
[----:B------:R-:W-:Y:S01]  /*ccb0*/  BPT.TRAP 0x1 ;  /* 0x000000040000795c */ /* 0x000fe20000300000 */
.L_x_3983:
[----:B-1----:R-:W-:Y:S05]  /*ccc0*/  @P1 BRA `(.L_x_3984) ;  /* 0x0000000000081947 */ /* 0x002fea0003800000 */
[----:B------:R-:W1:Y:S02]  /*ccd0*/  SYNCS.PHASECHK.TRANS64.TRYWAIT P0, [UR5+0x30850], R2 ;  /* 0x03085002ff0075a7 */ /* 0x000e640008000145 */
[----:B-1----:R-:W-:Y:S05]  /*cce0*/  @!P0 BRA `(.L_x_3985) ;  /* 0x0000008800408947 */ /* 0x002fea0003800000 */
.L_x_3984:
[----:B------:R-:W-:Y:S01]  /*ccf0*/  UIADD3 UR38, UR38, 0x400, URZ ;  /* 0x0000040026267890 */ /* 0x000fe2000fffe03f */
[----:B------:R-:W-:Y:S01]  /*cd00*/  WARPGROUP.ARRIVE ;  /* 0x00000000000079c5 */ /* 0x000fe20000000000 */
[----:B------:R-:W-:Y:S01]  /*cd10*/  UMOV UR7, 0x40000040 ;  /* 0x4000004000077882 */ /* 0x000fe20000000000 */
[----:B01----:R-:W0:Y:S01]  /*cd20*/  SHFL.BFLY PT, R2, R7, 0x2, 0x1f ;  /* 0x0c401f0007027f89 */ /* 0x003e2200000e0000 */
[----:B------:R-:W-:Y:S01]  /*cd30*/  USHF.R.U32.HI UR38, URZ, 0x4, UR38 ;  /* 0x000000043f267899 */ /* 0x000fe20008011626 */
[----:B------:R-:W-:Y:S01]  /*cd40*/  IMAD.MOV.U32 R8, RZ, RZ, RZ ;  /* 0x000000ffff087224 */ /* 0x000fe200078e00ff */
[----:B------:R-:W-:Y:S01]  /*cd50*/  R2UR UR8, R199 ;  /* 0x00000000c70872ca */ /* 0x000fe200000e0000 */
[----:B------:R-:W1:Y:S01]  /*cd60*/  SHFL.BFLY PT, R3, R10, 0x2, 0x1f ;  /* 0x0c401f000a037f89 */ /* 0x000e6200000e0000 */
[----:B------:R-:W-:Y:S01]  /*cd70*/  ULOP3.LUT UR38, UR38, 0x3fff, URZ, 0xc0, !UPT ;  /* 0x00003fff26267892 */ /* 0x000fe2000f8ec03f */
[----:B------:R-:W2:Y:S03]  /*cd80*/  S2R R14, SR_TID.X ;  /* 0x00000000000e7919 */ /* 0x000ea60000002100 */
        /* <DEDUP_REMOVED lines=8> */
[----:B0-----:R-:W-:Y:S01]  /*ce10*/  FADD.FTZ R6, R2, R7 ;  /* 0x0000000702067221 */ /* 0x001fe20000010000 */
[----:B------:R-:W-:Y:S01]  /*ce20*/  UMOV UR7, 0x40000040 ;  /* 0x4000004000077882 */ /* 0x000fe20000000000 */
[----:B------:R-:W-:-:S02]  /*ce30*/  IMAD.U32 R7, RZ, RZ, UR5 ;  /* 0x00000005ff077e24 */ /* 0x000fc4000f8e00ff */
[----:B-1----:R-:W-:Y:S01]  /*ce40*/  FADD.FTZ R3, R3, R10 ;  /* 0x0000000a03037221 */ /* 0x002fe20000010000 */
[----:B------:R-:W-:Y:S01]  /*ce50*/  IMAD.MOV.U32 R10, RZ, RZ, RZ ;  /* 0x000000ffff0a7224 */ /* 0x000fe200078e00ff */
[----:B------:R-:W0:Y:S01]  /*ce60*/  SHFL.BFLY PT, R9, R6, 0x1, 0x1f ;  /* 0x0c201f0006097f89 */ /* 0x000e2200000e0000 */
[----:B------:R-:W-:Y:S01]  /*ce70*/  IMAD.U32 R199, RZ, RZ, UR8 ;  /* 0x00000008ffc77e24 */ /* 0x000fe2000f8e00ff */
[----:B------:R-:W-:Y:S02]  /*ce80*/  USEL UR36, UR36, URZ, UP0 ;  /* 0x0000003f24247287 */ /* 0x000fe40008000000 */
[----:B------:R-:W1:Y:S01]  /*ce90*/  SHFL.BFLY PT, R2, R3, 0x1, 0x1f ;  /* 0x0c201f0003027f89 */ /* 0x000e6200000e0000 */
[----:B--2---:R-:W-:Y:S01]  /*cea0*/  LOP3.LUT P2, RZ, R14, 0x7f, RZ, 0xc0, !PT ;  /* 0x0000007f0eff7812 */ /* 0x004fe2000784c0ff */
[----:B0-----:R-:W-:Y:S01]  /*ceb0*/  FADD.FTZ R13, R6, R9 ;  /* 0x00000009060d7221 */ /* 0x001fe20000010000 */
[----:B-1----:R-:W-:-:S04]  /*cec0*/  FADD.FTZ R12, R3, R2 ;  /* 0x00000002030c7221 */ /* 0x002fc80000010000 */
[----:B------:R-:W-:Y:S01]  /*ced0*/  FSETP.NE.FTZ.AND P1, PT, R13, RZ, PT ;  /* 0x000000ff0d00720b */ /* 0x000fe20003f35000 */
[----:B------:R-:W-:Y:S02]  /*cee0*/  IMAD.MOV.U32 R2, RZ, RZ, -0x800000 ;  /* 0xff800000ff027424 */ /* 0x000fe400078e00ff */
[----:B------:R-:W-:Y:S01]  /*cef0*/  IMAD.MOV.U32 R3, RZ, RZ, -0x800000 ;  /* 0xff800000ff037424 */ /* 0x000fe200078e00ff */
[----:B------:R-:W-:-:S09]  /*cf00*/  FSETP.NE.FTZ.AND P0, PT, R12, RZ, PT ;  /* 0x000000ff0c00720b */ /* 0x000fd20003f15000 */
[----:B------:R-:W0:Y:S01]  /*cf10*/  @P1 MUFU.LG2 R11, R13 ;  /* 0x0000000d000b1308 */ /* 0x000e220000000c00 */
[----:B------:R-:W-:-:S03]  /*cf20*/  @P1 FMUL.FTZ R14, R0, 0.69314718246459960938 ;  /* 0x3f317218000e1820 */ /* 0x000fc60000410000 */
[----:B------:R-:W-:Y:S01]  /*cf30*/  @P0 FMUL.FTZ R6, R0, 0.69314718246459960938 ;  /* 0x3f31721800060820 */ /* 0x000fe20000410000 */
[----:B------:R-:W-:-:S03]  /*cf40*/  @!P2 VIADD R0, R7, 0x30860 ;  /* 0x000308600700a836 */ /* 0x000fc60000000000 */
[----:B------:R-:W1:Y:S08]  /*cf50*/  @P0 MUFU.LG2 R9, R12 ;  /* 0x0000000c00090308 */ /* 0x000e700000000c00 */
[----:B------:R-:W2:Y:S01]  /*cf60*/  @P1 MUFU.RCP R10, R13 ;  /* 0x0000000d000a1308 */ /* 0x000ea20000001000 */
[----:B0-----:R-:W-:-:S04]  /*cf70*/  @P1 FMUL.FTZ R11, R11, 0.69314718246459960938 ;  /* 0x3f3172180b0b1820 */ /* 0x001fc80000410000 */
[----:B------:R-:W-:Y:S01]  /*cf80*/  @P1 FFMA.FTZ R2, R14, R4, R11 ;  /* 0x000000040e021223 */ /* 0x000fe2000001000b */
[----:B------:R-:W-:Y:S02]  /*cf90*/  @!P2 PRMT R4, RZ, 0x654, R0 ;  /* 0x00000654ff04a816 */ /* 0x000fe40000000000 */
[----:B------:R-:W0:Y:S01]  /*cfa0*/  @P0 MUFU.RCP R8, R12 ;  /* 0x0000000c00080308 */ /* 0x000e220000001000 */
[----:B-1----:R-:W-:-:S04]  /*cfb0*/  @P0 FMUL.FTZ R9, R9, 0.69314718246459960938 ;  /* 0x3f31721809090820 */ /* 0x002fc80000410000 */
        /* <DEDUP_REMOVED lines=30> */
[----:B--2---:R-:W-:Y:S01]  /*d1a0*/  FMUL.FTZ R127, R43, R10 ;  /* 0x0000000a2b7f7220 */ /* 0x004fe20000410000 */
[----:B0-----:R-:W-:Y:S01]  /*d1b0*/  FMUL.FTZ R0, R32, R8 ;  /* 0x0000000820007220 */ /* 0x001fe20000410000 */
        /* <DEDUP_REMOVED lines=94> */
.L_x_3915:
        /* <DEDUP_REMOVED lines=13> */
[----:B------:R-:W-:Y:S01]  /*d870*/  R2UR UR4, R198 ;  /* 0x00000000c60472ca */ /* 0x000fe200000e0000 */
        /* <DEDUP_REMOVED lines=8> */
[----:B------:R-:W-:Y:S01]  /*d900*/  F2FP.F16.F32.PACK_AB R97, R99, R98 ;  /* 0x000000626361723e */ /* 0x000fe200000000ff */
[----:B------:R-:W-:Y:S01]  /*d910*/  UIMAD.WIDE UR8, UR4, 0x4, UR8 ;  /* 0x00000004040878a5 */ /* 0x000fe2000f8e0208 */
        /* <DEDUP_REMOVED lines=8> */
[----:B------:R-:W-:Y:S02]  /*d9a0*/  MOV R16, R38 ;  /* 0x0000002600107202 */ /* 0x000fe40000000f00 */
[----:B0-----:R-:W-:Y:S02]  /*d9b0*/  MOV R17, R5 ;  /* 0x0000000500117202 */ /* 0x001fe40000000f00 */
[----:B------:R-:W-:-:S02]  /*d9c0*/  F2FP.F16.F32.PACK_AB R114, R117, R116 ;  /* 0x000000747572723e */ /* 0x000fc400000000ff */
[----:B------:R-:W-:Y:S01]  /*d9d0*/  F2FP.F16.F32.PACK_AB R115, R119, R118 ;  /* 0x000000767773723e */ /* 0x000fe200000000ff */
[----:B------:R-:W-:-:S03]  /*d9e0*/  IMAD.WIDE R4, R203, 0x2, R16 ;  /* 0x00000002cb047825 */ /* 0x000fc600078e0210 */
[C---:B------:R-:W-:Y:S02]  /*d9f0*/  LOP3.LUT R21, R4.reuse, 0x380, RZ, 0xc0, !PT ;  /* 0x0000038004157812 */ /* 0x040fe400078ec0ff */
[C---:B------:R-:W-:Y:S02]  /*da00*/  IADD3 R75, P2, R4.reuse, 0x20, RZ ;  /* 0x00000020044b7810 */ /* 0x040fe40007f5e0ff */
[C---:B------:R-:W-:Y:S02]  /*da10*/  IADD3 R95, P1, R4.reuse, 0x40, RZ ;  /* 0x00000040045f7810 */ /* 0x040fe40007f3e0ff */
[C---:B------:R-:W-:Y:S01]  /*da20*/  IADD3 R135, P6, R4.reuse, 0x60, RZ ;  /* 0x0000006004877810 */ /* 0x040fe20007fde0ff */
[--C-:B------:R-:W-:Y:S01]  /*da30*/  IMAD.X R9, RZ, RZ, R5.reuse, P2 ;  /* 0x000000ffff097224 */ /* 0x100fe200010e0605 */
[C---:B------:R-:W-:Y:S01]  /*da40*/  IADD3 R137, P5, R4.reuse, 0x4000, RZ ;  /* 0x0000400004897810 */ /* 0x040fe20007fbe0ff */
[--C-:B------:R-:W-:Y:S01]  /*da50*/  IMAD.X R11, RZ, RZ, R5.reuse, P1 ;  /* 0x000000ffff0b7224 */ /* 0x100fe200008e0605 */
[----:B------:R-:W-:Y:S01]  /*da60*/  SHF.R.U64 R21, R21, 0x3, RZ ;  /* 0x0000000315157819 */ /* 0x000fe200000012ff */
[--C-:B------:R-:W-:Y:S01]  /*da70*/  IMAD.X R13, RZ, RZ, R5.reuse, P6 ;  /* 0x000000ffff0d7224 */ /* 0x100fe200030e0605 */
[C---:B------:R-:W-:Y:S01]  /*da80*/  IADD3 R139, P0, R4.reuse, 0x4020, RZ ;  /* 0x00004020048b7810 */ /* 0x040fe20007f1e0ff */
[----:B------:R-:W-:Y:S01]  /*da90*/  IMAD.X R15, RZ, RZ, R5, P5 ;  /* 0x000000ffff0f7224 */ /* 0x000fe200028e0605 */
[----:B------:R-:W-:-:S02]  /*daa0*/  IADD3 R141, P4, R4, 0x4040, RZ ;  /* 0x00004040048d7810 */ /* 0x000fc40007f9e0ff */
[C---:B------:R-:W-:Y:S01]  /*dab0*/  IADD3 R143, P3, R4.reuse, 0x4060, RZ ;  /* 0x00004060048f7810 */ /* 0x040fe20007f7e0ff */
[--C-:B------:R-:W-:Y:S01]  /*dac0*/  IMAD.X R25, RZ, RZ, R5.reuse, P0 ;  /* 0x000000ffff197224 */ /* 0x100fe200000e0605 */
[C---:B------:R-:W-:Y:S01]  /*dad0*/  IADD3 R145, P2, R4.reuse, 0x8000, RZ ;  /* 0x0000800004917810 */ /* 0x040fe20007f5e0ff */
[--C-:B------:R-:W-:Y:S01]  /*dae0*/  IMAD.X R27, RZ, RZ, R5.reuse, P4 ;  /* 0x000000ffff1b7224 */ /* 0x100fe200020e0605 */
[C---:B------:R-:W-:Y:S01]  /*daf0*/  IADD3 R147, P1, R4.reuse, 0x8020, RZ ;  /* 0x0000802004937810 */ /* 0x040fe20007f3e0ff */
[--C-:B------:R-:W-:Y:S01]  /*db00*/  IMAD.X R29, RZ, RZ, R5.reuse, P3 ;  /* 0x000000ffff1d7224 */ /* 0x100fe200018e0605 */
[C---:B------:R-:W-:Y:S01]  /*db10*/  IADD3 R149, P6, R4.reuse, 0x8040, RZ ;  /* 0x0000804004957810 */ /* 0x040fe20007fde0ff */
[--C-:B------:R-:W-:Y:S01]  /*db20*/  IMAD.X R31, RZ, RZ, R5.reuse, P2 ;  /* 0x000000ffff1f7224 */ /* 0x100fe200010e0605 */
[----:B------:R-:W-:Y:S01]  /*db30*/  IADD3 R151, P5, R4, 0x8060, RZ ;  /* 0x0000806004977810 */ /* 0x000fe20007fbe0ff */
[--C-:B------:R-:W-:Y:S01]  /*db40*/  IMAD.X R33, RZ, RZ, R5.reuse, P1 ;  /* 0x000000ffff217224 */ /* 0x100fe200008e0605 */
[----:B------:R-:W-:Y:S01]  /*db50*/  LOP3.LUT R4, R21, R4, RZ, 0x3c, !PT ;  /* 0x0000000415047212 */ /* 0x000fe200078e3cff */
[--C-:B------:R-:W-:Y:S01]  /*db60*/  IMAD.X R35, RZ, RZ, R5.reuse, P6 ;  /* 0x000000ffff237224 */ /* 0x100fe200030e0605 */
[----:B------:R-:W-:Y:S01]  /*db70*/  LOP3.LUT R8, R75, 0x380, RZ, 0xc0, !PT ;  /* 0x000003804b087812 */ /* 0x000fe200078ec0ff */
[----:B------:R-:W-:Y:S01]  /*db80*/  IMAD.X R21, RZ, RZ, R5, P5 ;  /* 0x000000ffff157224 */ /* 0x000fe200028e0605 */
[----:B------:R-:W-:-:S02]  /*db90*/  LOP3.LUT R10, R95, 0x380, RZ, 0xc0, !PT ;  /* 0x000003805f0a7812 */ /* 0x000fc400078ec0ff */
[----:B------:R-:W-:Y:S02]  /*dba0*/  LOP3.LUT R12, R135, 0x380, RZ, 0xc0, !PT ;  /* 0x00000380870c7812 */ /* 0x000fe400078ec0ff */
[----:B------:R-:W-:Y:S02]  /*dbb0*/  LOP3.LUT R14, R137, 0x380, RZ, 0xc0, !PT ;  /* 0x00000380890e7812 */ /* 0x000fe400078ec0ff */
[----:B------:R-:W-:Y:S02]  /*dbc0*/  LOP3.LUT R24, R139, 0x380, RZ, 0xc0, !PT ;  /* 0x000003808b187812 */ /* 0x000fe400078ec0ff */
[----:B------:R-:W-:Y:S02]  /*dbd0*/  LOP3.LUT R26, R141, 0x380, RZ, 0xc0, !PT ;  /* 0x000003808d1a7812 */ /* 0x000fe400078ec0ff */
[----:B------:R-:W-:Y:S02]  /*dbe0*/  SHF.R.U64 R8, R8, 0x3, RZ ;  /* 0x0000000308087819 */ /* 0x000fe400000012ff */
[----:B------:R-:W-:-:S02]  /*dbf0*/  SHF.R.U64 R10, R10, 0x3, RZ ;  /* 0x000000030a0a7819 */ /* 0x000fc400000012ff */
[----:B------:R-:W-:Y:S02]  /*dc00*/  LOP3.LUT R28, R143, 0x380, RZ, 0xc0, !PT ;  /* 0x000003808f1c7812 */ /* 0x000fe400078ec0ff */
[----:B------:R-:W-:Y:S02]  /*dc10*/  LOP3.LUT R30, R145, 0x380, RZ, 0xc0, !PT ;  /* 0x00000380911e7812 */ /* 0x000fe400078ec0ff */
[----:B------:R-:W-:Y:S02]  /*dc20*/  MOV R132, R4 ;  /* 0x0000000400847202 */ /* 0x000fe40000000f00 */
[----:B------:R-:W-:Y:S02]  /*dc30*/  F2FP.F16.F32.PACK_AB R4, R20, R7 ;  /* 0x000000071404723e */ /* 0x000fe400000000ff */
[----:B------:R-:W-:Y:S02]  /*dc40*/  SHF.R.U64 R12, R12, 0x3, RZ ;  /* 0x000000030c0c7819 */ /* 0x000fe400000012ff */
[----:B------:R-:W-:-:S02]  /*dc50*/  SHF.R.U64 R14, R14, 0x3, RZ ;  /* 0x000000030e0e7819 */ /* 0x000fc400000012ff */
[----:B------:R-:W-:Y:S02]  /*dc60*/  F2FP.F16.F32.PACK_AB R5, R128, R133 ;  /* 0x000000858005723e */ /* 0x000fe400000000ff */
[----:B------:R-:W-:Y:S02]  /*dc70*/  LOP3.LUT R20, R147, 0x380, RZ, 0xc0, !PT ;  /* 0x0000038093147812 */ /* 0x000fe400078ec0ff */
[----:B------:R-:W-:Y:S01]  /*dc80*/  F2FP.F16.F32.PACK_AB R7, R131, R32 ;  /* 0x000000208307723e */ /* 0x000fe200000000ff */
[----:B------:R-:W-:Y:S01]  /*dc90*/  BAR.SYNC.DEFER_BLOCKING 0x1, 0x100 ;  /* 0x0044000000007b1d */ /* 0x000fe20000010000 */
[----:B------:R-:W-:Y:S02]  /*dca0*/  SHF.R.U64 R24, R24, 0x3, RZ ;  /* 0x0000000318187819 */ /* 0x000fe400000012ff */
[----:B------:R-:W-:Y:S02]  /*dcb0*/  SHF.R.U64 R26, R26, 0x3, RZ ;  /* 0x000000031a1a7819 */ /* 0x000fe400000012ff */
[----:B------:R-:W-:-:S02]  /*dcc0*/  LOP3.LUT R74, R151, 0x380, RZ, 0xc0, !PT ;  /* 0x00000380974a7812 */ /* 0x000fc400078ec0ff */
[----:B------:R-:W-:Y:S02]  /*dcd0*/  LOP3.LUT R8, R8, R75, RZ, 0x3c, !PT ;  /* 0x0000004b08087212 */ /* 0x000fe400078e3cff */
[----:B------:R-:W-:Y:S02]  /*dce0*/  LOP3.LUT R10, R10, R95, RZ, 0x3c, !PT ;  /* 0x0000005f0a0a7212 */ /* 0x000fe400078e3cff */
[----:B------:R-:W-:Y:S02]  /*dcf0*/  SHF.R.U64 R28, R28, 0x3, RZ ;  /* 0x000000031c1c7819 */ /* 0x000fe400000012ff */
[----:B------:R-:W-:Y:S02]  /*dd00*/  SHF.R.U64 R30, R30, 0x3, RZ ;  /* 0x000000031e1e7819 */ /* 0x000fe400000012ff */
[----:B------:R-:W-:Y:S02]  /*dd10*/  LOP3.LUT R12, R12, R135, RZ, 0x3c, !PT ;  /* 0x000000870c0c7212 */ /* 0x000fe400078e3cff */
[----:B------:R-:W-:-:S02]  /*dd20*/  LOP3.LUT R14, R14, R137, RZ, 0x3c, !PT ;  /* 0x000000890e0e7212 */ /* 0x000fc400078e3cff */
[----:B------:R-:W-:Y:S02]  /*dd30*/  LOP3.LUT R34, R149, 0x380, RZ, 0xc0, !PT ;  /* 0x0000038095227812 */ /* 0x000fe400078ec0ff */
[----:B------:R-:W-:Y:S02]  /*dd40*/  SHF.R.U64 R20, R20, 0x3, RZ ;  /* 0x0000000314147819 */ /* 0x000fe400000012ff */
[----:B------:R-:W-:Y:S01]  /*dd50*/  LOP3.LUT R24, R24, R139, RZ, 0x3c, !PT ;  /* 0x0000008b18187212 */ /* 0x000fe200078e3cff */
[----:B------:R0:W-:Y:S01]  /*dd60*/  STSM.16.M88.4 [R132], R4 ;  /* 0x0000000484007844 */ /* 0x0001e20000000200 */
[----:B------:R-:W-:Y:S02]  /*dd70*/  LOP3.LUT R26, R26, R141, RZ, 0x3c, !PT ;  /* 0x0000008d1a1a7212 */ /* 0x000fe400078e3cff */
[----:B------:R-:W-:Y:S02]  /*dd80*/  SHF.R.U64 R74, R74, 0x3, RZ ;  /* 0x000000034a4a7819 */ /* 0x000fe400000012ff */
[----:B------:R-:W-:-:S02]  /*dd90*/  LOP3.LUT R28, R28, R143, RZ, 0x3c, !PT ;  /* 0x0000008f1c1c7212 */ /* 0x000fc400078e3cff */
[----:B------:R-:W-:Y:S02]  /*dda0*/  LOP3.LUT R30, R30, R145, RZ, 0x3c, !PT ;  /* 0x000000911e1e7212 */ /* 0x000fe400078e3cff */
[----:B------:R-:W-:Y:S02]  /*ddb0*/  MOV R131, R8 ;  /* 0x0000000800837202 */ /* 0x000fe40000000f00 */
[----:B------:R-:W-:Y:S02]  /*ddc0*/  MOV R130, R10 ;  /* 0x0000000a00827202 */ /* 0x000fe40000000f00 */
[----:B------:R-:W-:Y:S02]  /*ddd0*/  F2FP.F16.F32.PACK_AB R8, R41, R40 ;  /* 0x000000282908723e */ /* 0x000fe400000000ff */
[----:B------:R-:W-:Y:S02]  /*dde0*/  F2FP.F16.F32.PACK_AB R9, R127, R122 ;  /* 0x0000007a7f09723e */ /* 0x000fe400000000ff */
[----:B0-----:R-:W-:-:S02]  /*ddf0*/  F2FP.F16.F32.PACK_AB R4, R121, R0 ;  /* 0x000000007904723e */ /* 0x001fc400000000ff */
[----:B------:R-:W-:Y:S02]  /*de00*/  F2FP.F16.F32.PACK_AB R5, R126, R125 ;  /* 0x0000007d7e05723e */ /* 0x000fe400000000ff */
[----:B------:R-:W-:Y:S02]  /*de10*/  F2FP.F16.F32.PACK_AB R6, R37, R36 ;  /* 0x000000242506723e */ /* 0x000fe400000000ff */
[----:B------:R-:W-:Y:S02]  /*de20*/  F2FP.F16.F32.PACK_AB R7, R129, R124 ;  /* 0x0000007c8107723e */ /* 0x000fe400000000ff */
[----:B------:R-:W-:Y:S02]  /*de30*/  F2FP.F16.F32.PACK_AB R10, R45, R44 ;  /* 0x0000002c2d0a723e */ /* 0x000fe400000000ff */
[----:B------:R-:W-:Y:S01]  /*de40*/  F2FP.F16.F32.PACK_AB R11, R47, R120 ;  /* 0x000000782f0b723e */ /* 0x000fe200000000ff */
[----:B------:R0:W-:Y:S01]  /*de50*/  STSM.16.M88.4 [R131], R4 ;  /* 0x0000000483007844 */ /* 0x0001e20000000200 */
[----:B------:R-:W-:-:S02]  /*de60*/  SHF.R.U64 R34, R34, 0x3, RZ ;  /* 0x0000000322227819 */ /* 0x000fc400000012ff */
[----:B------:R-:W-:Y:S01]  /*de70*/  LOP3.LUT R32, R20, R147, RZ, 0x3c, !PT ;  /* 0x0000009314207212 */ /* 0x000fe200078e3cff */
[----:B------:R1:W-:Y:S01]  /*de80*/  STSM.16.M88.4 [R130], R8 ;  /* 0x0000000882007844 */ /* 0x0003e20000000200 */
[----:B------:R-:W-:Y:S02]  /*de90*/  MOV R128, R12 ;  /* 0x0000000c00807202 */ /* 0x000fe40000000f00 */
[----:B------:R-:W-:Y:S02]  /*dea0*/  MOV R123, R14 ;  /* 0x0000000e007b7202 */ /* 0x000fe40000000f00 */
[----:B------:R-:W-:Y:S02]  /*deb0*/  LOP3.LUT R20, R74, R151, RZ, 0x3c, !PT ;  /* 0x000000974a147212 */ /* 0x000fe400078e3cff */
[----:B------:R-:W-:Y:S02]  /*dec0*/  MOV R95, R24 ;  /* 0x00000018005f7202 */ /* 0x000fe40000000f00 */
[----:B------:R-:W-:-:S02]  /*ded0*/  MOV R94, R26 ;  /* 0x0000001a005e7202 */ /* 0x000fc40000000f00 */
[----:B------:R-:W-:Y:S02]  /*dee0*/  F2FP.F16.F32.PACK_AB R12, R49, R48 ;  /* 0x00000030310c723e */ /* 0x000fe400000000ff */
[----:B------:R-:W-:Y:S02]  /*def0*/  F2FP.F16.F32.PACK_AB R13, R51, R50 ;  /* 0x00000032330d723e */ /* 0x000fe400000000ff */
[----:B------:R-:W-:Y:S02]  /*df00*/  F2FP.F16.F32.PACK_AB R14, R53, R52 ;  /* 0x00000034350e723e */ /* 0x000fe400000000ff */
[----:B------:R-:W-:Y:S02]  /*df10*/  F2FP.F16.F32.PACK_AB R15, R55, R54 ;  /* 0x00000036370f723e */ /* 0x000fe400000000ff */
[----:B------:R-:W-:Y:S02]  /*df20*/  MOV R75, R28 ;  /* 0x0000001c004b7202 */ /* 0x000fe40000000f00 */
[----:B------:R-:W-:Y:S01]  /*df30*/  MOV R74, R30 ;  /* 0x0000001e004a7202 */ /* 0x000fe20000000f00 */
[----:B------:R-:W-:Y:S01]  /*df40*/  STSM.16.M88.4 [R128], R12 ;  /* 0x0000000c80007844 */ /* 0x000fe20000000200 */
[----:B------:R-:W-:-:S02]  /*df50*/  F2FP.F16.F32.PACK_AB R24, R57, R56 ;  /* 0x000000383918723e */ /* 0x000fc400000000ff */
        /* <DEDUP_REMOVED lines=8> */
[----:B------:R-:W-:Y:S02]  /*dfe0*/  LOP3.LUT R34, R34, R149, RZ, 0x3c, !PT ;  /* 0x0000009522227212 */ /* 0x000fe400078e3cff */
[----:B0-----:R-:W-:Y:S01]  /*dff0*/  F2FP.F16.F32.PACK_AB R4, R73, R72 ;  /* 0x000000484904723e */ /* 0x001fe200000000ff */
[----:B------:R-:W-:Y:S01]  /*e000*/  STSM.16.M88.4 [R95], R28 ;  /* 0x0000001c5f007844 */ /* 0x000fe20000000200 */
[----:B------:R-:W-:Y:S02]  /*e010*/  F2FP.F16.F32.PACK_AB R5, R46, R39 ;  /* 0x000000272e05723e */ /* 0x000fe400000000ff */
[----:B------:R-:W-:Y:S02]  /*e020*/  F2FP.F16.F32.PACK_AB R6, R77, R76 ;  /* 0x0000004c4d06723e */ /* 0x000fe400000000ff */
[----:B------:R-:W-:-:S02]  /*e030*/  F2FP.F16.F32.PACK_AB R7, R79, R78 ;  /* 0x0000004e4f07723e */ /* 0x000fc400000000ff */
[----:B-1----:R-:W-:Y:S02]  /*e040*/  F2FP.F16.F32.PACK_AB R8, R81, R80 ;  /* 0x000000505108723e */ /* 0x002fe400000000ff */
[----:B------:R-:W-:Y:S01]  /*e050*/  F2FP.F16.F32.PACK_AB R9, R83, R82 ;  /* 0x000000525309723e */ /* 0x000fe200000000ff */
[----:B------:R0:W-:Y:S01]  /*e060*/  STSM.16.M88.4 [R94], R4 ;  /* 0x000000045e007844 */ /* 0x0001e20000000200 */
[----:B------:R-:W-:Y:S02]  /*e070*/  F2FP.F16.F32.PACK_AB R10, R85, R84 ;  /* 0x00000054550a723e */ /* 0x000fe400000000ff */
[----:B------:R-:W-:Y:S02]  /*e080*/  F2FP.F16.F32.PACK_AB R11, R87, R86 ;  /* 0x00000056570b723e */ /* 0x000fe400000000ff */
[----:B------:R-:W-:Y:S02]  /*e090*/  MOV R32, R32 ;  /* 0x0000002000207202 */ /* 0x000fe40000000f00 */
[----:B------:R-:W-:Y:S01]  /*e0a0*/  MOV R34, R34 ;  /* 0x0000002200227202 */ /* 0x000fe20000000f00 */
[----:B------:R1:W-:Y:S01]  /*e0b0*/  STSM.16.M88.4 [R75], R8 ;  /* 0x000000084b007844 */ /* 0x0003e20000000200 */
[----:B------:R-:W-:-:S02]  /*e0c0*/  MOV R20, R20 ;  /* 0x0000001400147202 */ /* 0x000fc40000000f00 */
[----:B------:R-:W-:Y:S01]  /*e0d0*/  PLOP3.LUT P0, PT, PT, PT, UP0, 0x80, 0x0 ;  /* 0x000000000000781c */ /* 0x000fe20003f0f008 */
[----:B------:R1:W-:Y:S04]  /*e0e0*/  STSM.16.M88.4 [R74], R88 ;  /* 0x000000584a007844 */ /* 0x0003e80000000200 */
[----:B------:R1:W-:Y:S01]  /*e0f0*/  STSM.16.M88.4 [R32], R96 ;  /* 0x0000006020007844 */ /* 0x0003e20000000200 */
[----:B0-----:R-:W-:Y:S02]  /*e100*/  IMAD.U32 R4, RZ, RZ, UR8 ;  /* 0x00000008ff047e24 */ /* 0x001fe4000f8e00ff */
[----:B------:R-:W-:Y:S01]  /*e110*/  IMAD.U32 R5, RZ, RZ, UR9 ;  /* 0x00000009ff057e24 */ /* 0x000fe2000f8e00ff */
[----:B------:R1:W-:Y:S01]  /*e120*/  STSM.16.M88.4 [R34], R104 ;  /* 0x0000006822007844 */ /* 0x0003e20000000200 */
[----:B------:R-:W-:-:S03]  /*e130*/  ULDC.64 UR8, c[0x0][0xbe0] ;  /* 0x0002f80000087ab9 */ /* 0x000fc60000000a00 */
[----:B------:R1:W-:Y:S01]  /*e140*/  STSM.16.M88.4 [R20], R112 ;  /* 0x0000007014007844 */ /* 0x0003e20000000200 */
[----:B------:R-:W-:Y:S01]  /*e150*/  UISETP.NE.U32.AND UP1, UPT, UR8, URZ, UPT ;  /* 0x0000003f0800728c */ /* 0x000fe2000bf25070 */
[----:B------:R-:W-:Y:S03]  /*e160*/  BAR.SYNC.DEFER_BLOCKING 0x1, 0x100 ;  /* 0x0044000000007b1d */ /* 0x000fe60000010000 */
[----:B------:R-:W-:-:S05]  /*e170*/  UISETP.NE.AND.EX UP1, UPT, UR9, URZ, UPT, UP1 ;  /* 0x0000003f0900728c */ /* 0x000fca000bf25310 */
[----:B------:R-:W0:Y:S01]  /*e180*/  LDC R37, c[0x0][0xa88] ;  /* 0x0002a200ff257b82 */ /* 0x000e220000000800 */
[----:B------:R-:W-:Y:S01]  /*e190*/  PLOP3.LUT P1, PT, PT, PT, UP1, 0x80, 0x0 ;  /* 0x000000000000781c */ /* 0x000fe20003f2f018 */
[----:B------:R-:W-:-:S04]  /*e1a0*/  IMAD R7, R22, 0x40, R19 ;  /* 0x0000004016077824 */ /* 0x000fc800078e0213 */
[----:B------:R-:W-:Y:S02]  /*e1b0*/  @UP1 ULDC.64 UR8, c[0x0][0xbe0] ;  /* 0x0002f80000081ab9 */ /* 0x000fe40000000a00 */
[----:B------:R-:W-:Y:S01]  /*e1c0*/  @UP1 UIMAD.WIDE UR8, UR4, 0x4, UR8 ;  /* 0x00000004040818a5 */ /* 0x000fe2000f8e0208 */
[----:B------:R-:W-:-:S05]  /*e1d0*/  IMAD.WIDE R16, R7, 0x2, R16 ;  /* 0x0000000207107825 */ /* 0x000fca00078e0210 */
[----:B------:R-:W-:Y:S02]  /*e1e0*/  IMAD.U32 R6, RZ, RZ, UR8 ;  /* 0x00000008ff067e24 */ /* 0x000fe4000f8e00ff */
[----:B------:R-:W-:Y:S01]  /*e1f0*/  IMAD.U32 R7, RZ, RZ, UR9 ;  /* 0x00000009ff077e24 */ /* 0x000fe2000f8e00ff */
[----:B------:R-:W2:Y:S01]  /*e200*/  @P0 LDG.E R0, desc[UR60][R4.64] ;  /* 0x0000003c04000981 */ /* 0x000ea2000c1e1900 */
[----:B------:R-:W-:Y:S01]  /*e210*/  UMOV UR4, URZ ;  /* 0x0000003f00047c82 */ /* 0x000fe20008000000 */
[----:B------:R-:W-:Y:S02]  /*e220*/  IADD3 R33, P5, R16, 0x1000, RZ ;  /* 0x0000100010217810 */ /* 0x000fe40007fbe0ff */
[----:B0-----:R1:W5:Y:S01]  /*e230*/  @P1 LDG.E R37, desc[UR60][R6.64] ;  /* 0x0000003c06251981 */ /* 0x001362000c1e1900 */
[----:B--2---:R-:W-:Y:S01]  /*e240*/  @P0 R2UR UR4, R0 ;  /* 0x00000000000402ca */ /* 0x004fe200000e0000 */
[----:B-1----:R-:W-:-:S14]  /*e250*/  @P1 BRA `(.L_x_3988) ;  /* 0x0000000000101947 */ /* 0x002fdc0003800000 */
[----:B------:R-:W-:Y:S05]  /*e260*/  @!P0 BRA `(.L_x_3988) ;  /* 0x00000000000c8947 */ /* 0x000fea0003800000 */
[----:B------:R-:W2:Y:S04]  /*e270*/  LDG.E R0, desc[UR60][R4.64] ;  /* 0x0000003c04007981 */ /* 0x000ea8000c1e1900 */
[----:B-----5:R-:W2:Y:S02]  /*e280*/  LDG.E R37, desc[UR60][R4.64+0x4] ;  /* 0x0000043c04257981 */ /* 0x020ea4000c1e1900 */
[----:B--2---:R-:W-:-:S07]  /*e290*/  IMAD.IADD R37, R37, 0x1, -R0 ;  /* 0x0000000125257824 */ /* 0x004fce00078e0a00 */
.L_x_3988:
[----:B------:R-:W-:Y:S01]  /*e2a0*/  R2UR UR17, R197 ;  /* 0x00000000c51172ca */ /* 0x000fe200000e0000 */
[----:B------:R-:W-:Y:S01]  /*e2b0*/  ULDC.64 UR12, c[0x0][0xb70] ;  /* 0x0002dc00000c7ab9 */ /* 0x000fe20000000a00 */
[----:B------:R-:W-:Y:S01]  /*e2c0*/  R2UR UR15, R198 ;  /* 0x00000000c60f72ca */ /* 0x000fe200000e0000 */
[----:B------:R-:W-:Y:S01]  /*e2d0*/  USHF.R.S32.HI UR11, URZ, 0x1f, UR4 ;  /* 0x0000001f3f0b7899 */ /* 0x000fe20008011404 */
[----:B------:R-:W-:Y:S01]  /*e2e0*/  IADD3 R5, P3, R16, 0x3000, RZ ;  /* 0x0000300010057810 */ /* 0x000fe20007f7e0ff */
[----:B------:R-:W-:Y:S01]  /*e2f0*/  UMOV UR10, UR4 ;  /* 0x00000004000a7c82 */ /* 0x000fe20008000000 */
[----:B------:R-:W-:Y:S01]  /*e300*/  IMAD R6, R196, 0x80, R201 ;  /* 0x00000080c4067824 */ /* 0x000fe200078e02c9 */
[----:B------:R-:W-:Y:S02]  /*e310*/  IADD3 R57, P0, R16, 0x4000, RZ ;  /* 0x0000400010397810 */ /* 0x000fe40007f1e0ff */
[----:B------:R-:W-:Y:S02]  /*e320*/  LOP3.LUT R4, R5, 0x380, RZ, 0xc0, !PT ;  /* 0x0000038005047812 */ /* 0x000fe400078ec0ff */
[----:B------:R-:W-:-:S02]  /*e330*/  SHF.R.S32.HI R0, RZ, 0x1f, R6 ;  /* 0x0000001fff007819 */ /* 0x000fc40000011406 */
[----:B------:R-:W-:Y:S01]  /*e340*/  USHF.R.S32.HI UR14, URZ, 0x1f, UR17 ;  /* 0x0000001f3f0e7899 */ /* 0x000fe20008011411 */
[----:B------:R-:W-:Y:S01]  /*e350*/  SHF.R.U64 R4, R4, 0x3, RZ ;  /* 0x0000000304047819 */ /* 0x000fe200000012ff */
[----:B------:R-:W-:Y:S01]  /*e360*/  UIMAD.WIDE.U32 UR8, UR17, UR12, UR10 ;  /* 0x0000000c110872a5 */ /* 0x000fe2000f8e000a */
[----:B------:R-:W-:Y:S01]  /*e370*/  IADD3 R9, P4, R16, 0x2000, RZ ;  /* 0x0000200010097810 */ /* 0x000fe20007f9e0ff */
[----:B------:R-:W-:Y:S01]  /*e380*/  UIMAD UR7, UR14, UR12, URZ ;  /* 0x0000000c0e0772a4 */ /* 0x000fe2000f8e023f */
[----:B------:R-:W-:Y:S02]  /*e390*/  LOP3.LUT R4, R4, R5, RZ, 0x3c, !PT ;  /* 0x0000000504047212 */ /* 0x000fe400078e3cff */
[C---:B------:R-:W-:Y:S01]  /*e3a0*/  IADD3 R45, P1, R16.reuse, 0x5000, RZ ;  /* 0x00005000102d7810 */ /* 0x040fe20007f3e0ff */
[----:B------:R-:W-:Y:S01]  /*e3b0*/  UIMAD UR10, UR17, UR13, UR7 ;  /* 0x0000000d110a72a4 */ /* 0x000fe2000f8e0207 */
[----:B------:R-:W-:Y:S01]  /*e3c0*/  IADD3 R29, P2, R16, 0x6000, RZ ;  /* 0x00006000101d7810 */ /* 0x000fe20007f5e0ff */
[----:B------:R-:W-:Y:S01]  /*e3d0*/  USHF.R.S32.HI UR7, URZ, 0x1f, UR15 ;  /* 0x0000001f3f077899 */ /* 0x000fe2000801140f */
[----:B------:R-:W-:Y:S01]  /*e3e0*/  LOP3.LUT R56, R57, 0x380, RZ, 0xc0, !PT ;  /* 0x0000038039387812 */ /* 0x000fe200078ec0ff */
[----:B------:R-:W-:Y:S01]  /*e3f0*/  ULDC.64 UR12, c[0x0][0xb78] ;  /* 0x0002de00000c7ab9 */ /* 0x000fe20000000a00 */
[----:B------:R-:W-:Y:S01]  /*e400*/  USEL UR15, UR15, URZ, !UP0 ;  /* 0x0000003f0f0f7287 */ /* 0x000fe2000c000000 */
[----:B------:R-:W-:Y:S01]  /*e410*/  LOP3.LUT R32, R33, 0x380, RZ, 0xc0, !PT ;  /* 0x0000038021207812 */ /* 0x000fe200078ec0ff */
[----:B------:R-:W-:Y:S01]  /*e420*/  USEL UR16, UR7, URZ, !UP0 ;  /* 0x0000003f07107287 */ /* 0x000fe2000c000000 */
[----:B------:R-:W-:Y:S01]  /*e430*/  LOP3.LUT R8, R9, 0x380, RZ, 0xc0, !PT ;  /* 0x0000038009087812 */ /* 0x000fe200078ec0ff */
[----:B------:R-:W-:Y:S01]  /*e440*/  UIADD3 UR9, UR9, UR10, URZ ;  /* 0x0000000a09097290 */ /* 0x000fe2000fffe03f */
[----:B------:R-:W-:Y:S01]  /*e450*/  LOP3.LUT R44, R45, 0x380, RZ, 0xc0, !PT ;  /* 0x000003802d2c7812 */ /* 0x000fe200078ec0ff */
[----:B------:R-:W-:Y:S01]  /*e460*/  UIMAD UR7, UR16, UR12, URZ ;  /* 0x0000000c100772a4 */ /* 0x000fe2000f8e023f */
[----:B------:R-:W-:Y:S01]  /*e470*/  LOP3.LUT R28, R29, 0x380, RZ, 0xc0, !PT ;  /* 0x000003801d1c7812 */ /* 0x000fe200078ec0ff */
[----:B------:R-:W-:Y:S01]  /*e480*/  UIMAD.WIDE.U32 UR8, UR15, UR12, UR8 ;  /* 0x0000000c0f0872a5 */ /* 0x000fe2000f8e0008 */
[----:B------:R-:W-:Y:S01]  /*e490*/  SHF.R.U64 R56, R56, 0x3, RZ ;  /* 0x0000000338387819 */ /* 0x000fe200000012ff */
[----:B------:R-:W-:Y:S01]  /*e4a0*/  UIMAD UR7, UR15, UR13, UR7 ;  /* 0x0000000d0f0772a4 */ /* 0x000fe2000f8e0207 */
[----:B------:R-:W-:-:S02]  /*e4b0*/  SHF.R.U64 R32, R32, 0x3, RZ ;  /* 0x0000000320207819 */ /* 0x000fc400000012ff */
[----:B------:R-:W-:Y:S02]  /*e4c0*/  SHF.R.U64 R8, R8, 0x3, RZ ;  /* 0x0000000308087819 */ /* 0x000fe400000012ff */
[----:B------:R-:W-:Y:S01]  /*e4d0*/  IADD3 R5, P6, R6, UR8, RZ ;  /* 0x0000000806057c10 */ /* 0x000fe2000ffde0ff */
[----:B------:R-:W-:Y:S01]  /*e4e0*/  IMAD.U32 R7, RZ, RZ, UR7 ;  /* 0x00000007ff077e24 */ /* 0x000fe2000f8e00ff */
[----:B------:R-:W-:Y:S02]  /*e4f0*/  SHF.R.U64 R44, R44, 0x3, RZ ;  /* 0x000000032c2c7819 */ /* 0x000fe400000012ff */
[----:B------:R-:W-:Y:S02]  /*e500*/  SHF.R.U64 R28, R28, 0x3, RZ ;  /* 0x000000031c1c7819 */ /* 0x000fe400000012ff */
[----:B------:R-:W-:Y:S01]  /*e510*/  IADD3.X R0, R0, UR9, R7, P6, !PT ;  /* 0x0000000900007c10 */ /* 0x000fe2000b7fe407 */
[----:B------:R-:W-:Y:S01]  /*e520*/  ULDC.64 UR8, c[0x0][0xb40] ;  /* 0x0002d00000087ab9 */ /* 0x000fe20000000a00 */
[----:B------:R-:W-:Y:S01]  /*e530*/  LOP3.LUT R56, R56, R57, RZ, 0x3c, !PT ;  /* 0x0000003938387212 */ /* 0x000fe200078e3cff */
[----:B------:R-:W-:Y:S01]  /*e540*/  IMAD.X R57, RZ, RZ, R17, P0 ;  /* 0x000000ffff397224 */ /* 0x000fe200000e0611 */
[----:B------:R-:W-:-:S02]  /*e550*/  LEA R20, P6, R5, UR8, 0x2 ;  /* 0x0000000805147c11 */ /* 0x000fc4000f8c10ff */
[----:B------:R-:W-:Y:S02]  /*e560*/  LOP3.LUT P0, RZ, R200, 0x3, RZ, 0xc0, !PT ;  /* 0x00000003c8ff7812 */ /* 0x000fe4000780c0ff */
[----:B------:R-:W-:Y:S01]  /*e570*/  LEA.HI.X R21, R5, UR9, R0, 0x2, P6 ;  /* 0x0000000905157c11 */ /* 0x000fe2000b0f1400 */
[----:B------:R-:W-:Y:S01]  /*e580*/  VIADD R0, R6, 0x8 ;  /* 0x0000000806007836 */ /* 0x000fe20000000000 */
        /* <DEDUP_REMOVED lines=8> */
[C---:B------:R-:W-:Y:S01]  /*e610*/  IADD3 R13, P6, R16.reuse, 0x7000, RZ ;  /* 0x00007000100d7810 */ /* 0x040fe20007fde0ff */
[----:B------:R-:W-:Y:S01]  /*e620*/  IMAD.X R29, RZ, RZ, R17, P2 ;  /* 0x000000ffff1d7224 */ /* 0x000fe200010e0611 */
[C---:B------:R-:W-:Y:S01]  /*e630*/  IADD3 R61, P5, R16.reuse, 0x8000, RZ ;  /* 0x00008000103d7810 */ /* 0x040fe20007fbe0ff */
[----:B------:R-:W-:Y:S01]  /*e640*/  ULDC.64 UR8, c[0x0][0xaa0] ;  /* 0x0002a80000087ab9 */ /* 0x000fe20000000a00 */
[----:B------:R-:W-:-:S02]  /*e650*/  IADD3 R53, P4, R16, 0x9000, RZ ;  /* 0x0000900010357810 */ /* 0x000fc40007f9e0ff */
[----:B------:R-:W-:Y:S02]  /*e660*/  IADD3 R41, P3, R16, 0xa000, RZ ;  /* 0x0000a00010297810 */ /* 0x000fe40007f7e0ff */
[-C--:B-----5:R-:W-:Y:S02]  /*e670*/  ISETP.GE.OR P1, PT, R6, R37.reuse, P0 ;  /* 0x000000250600720c */ /* 0x0a0fe40000726670 */
[----:B------:R-:W-:Y:S02]  /*e680*/  IADD3 R7, P2, R16, 0xb000, RZ ;  /* 0x0000b00010077810 */ /* 0x000fe40007f5e0ff */
[----:B------:R-:W-:Y:S02]  /*e690*/  ISETP.GE.OR P0, PT, R0, R37, P0 ;  /* 0x000000250000720c */ /* 0x000fe40000706670 */
[----:B------:R-:W-:Y:S01]  /*e6a0*/  LOP3.LUT R11, R16, 0x380, RZ, 0xc0, !PT ;  /* 0x00000380100b7812 */ /* 0x000fe200078ec0ff */
[----:B------:R-:W-:Y:S01]  /*e6b0*/  IMAD.X R25, RZ, RZ, R17, P2 ;  /* 0x000000ffff197224 */ /* 0x000fe200010e0611 */
[----:B------:R-:W-:-:S02]  /*e6c0*/  LOP3.LUT R12, R13, 0x380, RZ, 0xc0, !PT ;  /* 0x000003800d0c7812 */ /* 0x000fc400078ec0ff */
[----:B------:R-:W-:Y:S02]  /*e6d0*/  LOP3.LUT R60, R61, 0x380, RZ, 0xc0, !PT ;  /* 0x000003803d3c7812 */ /* 0x000fe400078ec0ff */
[----:B------:R-:W-:Y:S01]  /*e6e0*/  LOP3.LUT R52, R53, 0x380, RZ, 0xc0, !PT ;  /* 0x0000038035347812 */ /* 0x000fe200078ec0ff */
[----:B------:R-:W-:Y:S01]  /*e6f0*/  @!P1 STG.E desc[UR60][R20.64], R3 ;  /* 0x0000000314009986 */ /* 0x000fe2000c10193c */
        /* <DEDUP_REMOVED lines=9> */
[----:B------:R-:W-:Y:S01]  /*e790*/  SHF.R.U64 R40, R40, 0x3, RZ ;  /* 0x0000000328287819 */ /* 0x000fe200000012ff */
[----:B------:R-:W5:Y:S01]  /*e7a0*/  LD.E.128 R56, desc[UR60][R56.64] ;  /* 0x0000003c38387980 */ /* 0x000f62000c101d00 */
[----:B------:R-:W-:Y:S02]  /*e7b0*/  SHF.R.U64 R0, R0, 0x3, RZ ;  /* 0x0000000300007819 */ /* 0x000fe400000012ff */
[----:B------:R-:W-:Y:S01]  /*e7c0*/  LOP3.LUT R16, R11, R16, RZ, 0x3c, !PT ;  /* 0x000000100b107212 */ /* 0x000fe200078e3cff */
        /* <DEDUP_REMOVED lines=15> */
[----:B0-----:R-:W-:Y:S01]  /*e8c0*/  IMAD.U32 R17, RZ, RZ, UR8 ;  /* 0x00000008ff117e24 */ /* 0x001fe2000f8e00ff */
[----:B------:R-:W-:Y:S02]  /*e8d0*/  ULDC.64 UR8, c[0x0][0xae0] ;  /* 0x0002b80000087ab9 */ /* 0x000fe40000000a00 */
[----:B------:R-:W5:Y:S01]  /*e8e0*/  LD.E.128 R44, desc[UR60][R44.64] ;  /* 0x0000003c2c2c7980 */ /* 0x000f62000c101d00 */
[----:B------:R-:W-:-:S03]  /*e8f0*/  IMAD.WIDE.U32 R2, R17, UR4, R2 ;  /* 0x0000000411027c25 */ /* 0x000fc6000f8e0002 */
        /* <DEDUP_REMOVED lines=13> */
[----:B------:R-:W-:-:S02]  /*e9d0*/  VIADD R3, R3, UR7 ;  /* 0x0000000703037c36 */ /* 0x000fc40008000000 */
[----:B------:R-:W-:Y:S01]  /*e9e0*/  IMAD.U32 R17, RZ, RZ, UR8 ;  /* 0x00000008ff117e24 */ /* 0x000fe2000f8e00ff */
[----:B------:R-:W-:Y:S01]  /*e9f0*/  UIMAD UR4, UR17, UR9, UR4 ;  /* 0x00000009110472a4 */ /* 0x000fe2000f8e0204 */
[----:B------:R-:W-:Y:S02]  /*ea00*/  IMAD R37, R196, -0x80, R37 ;  /* 0xffffff80c4257824 */ /* 0x000fe400078e0225 */
[----:B------:R-:W-:Y:S01]  /*ea10*/  IMAD.WIDE.U32 R2, R17, UR17, R2 ;  /* 0x0000001111027c25 */ /* 0x000fe2000f8e0002 */
[----:B------:R-:W-:Y:S02]  /*ea20*/  ULDC.64 UR8, c[0x0][0xae8] ;  /* 0x0002ba0000087ab9 */ /* 0x000fe40000000a00 */
[----:B------:R-:W-:Y:S01]  /*ea30*/  ISETP.GE.AND P3, PT, R22, R37, PT ;  /* 0x000000251600720c */ /* 0x000fe20003f66270 */
[----:B------:R-:W-:Y:S01]  /*ea40*/  VIADD R3, R3, UR4 ;  /* 0x0000000403037c36 */ /* 0x000fe20008000000 */
[----:B------:R-:W-:Y:S01]  /*ea50*/  UIMAD UR4, UR16, UR8, URZ ;  /* 0x00000008100472a4 */ /* 0x000fe2000f8e023f */
[----:B------:R-:W-:-:S02]  /*ea60*/  VIADD R38, R38, 0x30820 ;  /* 0x0003082026267836 */ /* 0x000fc40000000000 */
[C---:B------:R-:W-:Y:S02]  /*ea70*/  VIADD R0, R22.reuse, 0x20 ;  /* 0x0000002016007836 */ /* 0x040fe40000000000 */
[----:B------:R-:W-:Y:S01]  /*ea80*/  IMAD.U32 R21, RZ, RZ, UR8 ;  /* 0x00000008ff157e24 */ /* 0x000fe2000f8e00ff */
[----:B------:R-:W-:Y:S01]  /*ea90*/  UIMAD UR4, UR15, UR9, UR4 ;  /* 0x000000090f0472a4 */ /* 0x000fe2000f8e0204 */
[----:B------:R-:W-:Y:S01]  /*eaa0*/  PRMT R38, RZ, 0x654, R38 ;  /* 0x00000654ff267816 */ /* 0x000fe20000000026 */
[----:B------:R-:W-:Y:S01]  /*eab0*/  VIADD R16, R22, 0x60 ;  /* 0x0000006016107836 */ /* 0x000fe20000000000 */
[-C--:B------:R-:W-:Y:S01]  /*eac0*/  ISETP.GE.AND P0, PT, R0, R37.reuse, PT ;  /* 0x000000250000720c */ /* 0x080fe20003f06270 */
[----:B------:R-:W-:Y:S01]  /*ead0*/  IMAD.WIDE.U32 R20, R21, UR15, R2 ;  /* 0x0000000f15147c25 */ /* 0x000fe2000f8e0002 */
[--C-:B------:R-:W-:Y:S01]  /*eae0*/  SHF.R.S32.HI R23, RZ, 0x1f, R22.reuse ;  /* 0x0000001fff177819 */ /* 0x100fe20000011416 */
[----:B0-----:R0:W-:Y:S02]  /*eaf0*/  SYNCS.ARRIVE.TRANS64.RED.A1T0 RZ, [R38+URZ], RZ ;  /* 0x000000ff26ff79a7 */ /* 0x0011e4000810043f */
[----:B------:R-:W-:Y:S01]  /*eb00*/  VIADD R0, R22, 0x40 ;  /* 0x0000004016007836 */ /* 0x000fe20000000000 */
[----:B------:R-:W-:Y:S01]  /*eb10*/  BSSY B1, `(.L_x_3989) ;  /* 0x0000019000017945 */ /* 0x000fe20003800000 */
[----:B------:R-:W-:Y:S01]  /*eb20*/  VIADD R39, R21, UR4 ;  /* 0x0000000415277c36 */ /* 0x000fe20008000000 */
[-C--:B------:R-:W-:Y:S01]  /*eb30*/  ISETP.GE.AND P2, PT, R16, R37.reuse, PT ;  /* 0x000000251000720c */ /* 0x080fe20003f46270 */
[----:B------:R-:W-:Y:S01]  /*eb40*/  IMAD.WIDE R16, R196, 0x80, R22 ;  /* 0x00000080c4107825 */ /* 0x000fe200078e0216 */
[----:B------:R-:W-:Y:S01]  /*eb50*/  ISETP.GE.AND P1, PT, R0, R37, PT ;  /* 0x000000250000720c */ /* 0x000fe20003f26270 */
[----:B0-----:R-:W-:-:S12]  /*eb60*/  @P3 BRA `(.L_x_3990) ;  /* 0x00000000004c3947 */ /* 0x001fd80003800000 */
        /* <DEDUP_REMOVED lines=19> */
.L_x_3990:
[----:B------:R-:W-:Y:S05]  /*eca0*/  BSYNC B1 ;  /* 0x0000000000017941 */ /* 0x000fea0003800000 */
.L_x_3989:
[----:B------:R-:W-:Y:S04]  /*ecb0*/  BSSY B1, `(.L_x_3991) ;  /* 0x0000017000017945 */ /* 0x000fe80003800000 */
[----:B------:R-:W-:Y:S05]  /*ecc0*/  @P0 BRA `(.L_x_3992) ;  /* 0x0000000000540947 */ /* 0x000fea0003800000 */
[----:B0-----:R-:W-:Y:S01]  /*ecd0*/  IADD3 R37, P0, R16, 0x20, RZ ;  /* 0x0000002010257810 */ /* 0x001fe20007f1e0ff */
        /* <DEDUP_REMOVED lines=20> */
.L_x_3992:
[----:B------:R-:W-:Y:S05]  /*ee20*/  BSYNC B1 ;  /* 0x0000000000017941 */ /* 0x000fea0003800000 */
.L_x_3991:
[----:B------:R-:W-:Y:S04]  /*ee30*/  BSSY B1, `(.L_x_3993) ;  /* 0x0000017000017945 */ /* 0x000fe80003800000 */
[----:B------:R-:W-:Y:S05]  /*ee40*/  @P1 BRA `(.L_x_3994) ;  /* 0x0000000000541947 */ /* 0x000fea0003800000 */
[----:B-1---5:R-:W-:Y:S01]  /*ee50*/  IADD3 R33, P0, R16, 0x40, RZ ;  /* 0x0000004010217810 */ /* 0x022fe20007f1e0ff */
        /* <DEDUP_REMOVED lines=20> */
.L_x_3994:
[----:B------:R-:W-:Y:S05]  /*efa0*/  BSYNC B1 ;  /* 0x0000000000017941 */ /* 0x000fea0003800000 */
.L_x_3993:
[----:B------:R-:W-:Y:S05]  /*efb0*/  @P2 BRA `(.L_x_3995) ;  /* 0x0000000c00442947 */ /* 0x000fea0003800000 */
[----:B--2--5:R-:W-:Y:S01]  /*efc0*/  IADD3 R9, P0, R16, 0x60, RZ ;  /* 0x0000006010097810 */ /* 0x024fe20007f1e0ff */
[----:B------:R-:W-:Y:S01]  /*efd0*/  ULDC.64 UR8, c[0x0][0xad8] ;  /* 0x0002b60000087ab9 */ /* 0x000fe20000000a00 */
[----:B------:R-:W-:Y:S01]  /*efe0*/  IMAD.MOV.U32 R2, RZ, RZ, R20 ;  /* 0x000000ffff027224 */ /* 0x000fe200078e0014 */
[----:B------:R-:W-:Y:S01]  /*eff0*/  ULDC UR4, c[0x0][0xa8c] ;  /* 0x0002a30000047ab9 */ /* 0x000fe20000000800 */
[----:B------:R-:W-:Y:S01]  /*f000*/  IMAD.MOV.U32 R3, RZ, RZ, R39 ;  /* 0x000000ffff037224 */ /* 0x000fe200078e0027 */
[C---:B------:R-:W-:Y:S01]  /*f010*/  ISETP.GE.AND P1, PT, R19.reuse, UR4, PT ;  /* 0x0000000413007c0c */ /* 0x040fe2000bf26270 */
[----:B------:R-:W-:Y:S02]  /*f020*/  IMAD.X R16, RZ, RZ, R17, P0 ;  /* 0x000000ffff107224 */ /* 0x000fe400000e0611 */
[----:B------:R-:W-:Y:S02]  /*f030*/  VIADD R0, R19, 0x40 ;  /* 0x0000004013007836 */ /* 0x000fe40000000000 */
[----:B------:R-:W-:-:S02]  /*f040*/  IMAD R16, R16, UR8, RZ ;  /* 0x0000000810107c24 */ /* 0x000fc4000f8e02ff */
[----:B------:R-:W-:Y:S01]  /*f050*/  IMAD.WIDE.U32 R2, R9, UR8, R2 ;  /* 0x0000000809027c25 */ /* 0x000fe2000f8e0002 */
[----:B------:R-:W-:-:S03]  /*f060*/  ISETP.GE.AND P2, PT, R0, UR4, PT ;  /* 0x0000000400007c0c */ /* 0x000fc6000bf46270 */
        /* <DEDUP_REMOVED lines=12> */
.L_x_3987:
        /* <DEDUP_REMOVED lines=29> */
.L_x_3996:
        /* <DEDUP_REMOVED lines=33> */
.L_x_3998:
[----:B------:R-:W-:Y:S05]  /*f510*/  BSYNC B1 ;  /* 0x0000000000017941 */ /* 0x000fea0003800000 */
.L_x_3997:
        /* <DEDUP_REMOVED lines=11> */
[----:B------:R-:W-:Y:S02]  /*f5d0*/  IMAD.IADD R3, R3, 0x1, R9 ;  /* 0x0000000103037824 */ /* 0x000fe400078e0209 */
[----:B------:R-:W-:Y:S01]  /*f5e0*/  IMAD.U32 R5, RZ, RZ, UR12 ;  /* 0x0000000cff057e24 */ /* 0x000fe2000f8e00ff */
[----:B------:R-:W-:Y:S01]  /*f5f0*/  UIMAD UR4, UR7, UR13, UR4 ;  /* 0x0000000d070472a4 */ /* 0x000fe2000f8e0204 */
[C---:B------:R-:W-:Y:S01]  /*f600*/  VIADD R0, R22.reuse, 0x20 ;  /* 0x0000002016007836 */ /* 0x040fe20000000000 */
[----:B------:R-:W-:Y:S01]  /*f610*/  ISETP.GE.AND P3, PT, R22, R7, PT ;  /* 0x000000071600720c */ /* 0x000fe20003f66270 */
[----:B------:R-:W-:Y:S01]  /*f620*/  IMAD.WIDE.U32 R2, R5, UR7, R2 ;  /* 0x0000000705027c25 */ /* 0x000fe2000f8e0002 */
[----:B------:R-:W-:-:S02]  /*f630*/  ULDC.64 UR12, c[0x0][0xae8] ;  /* 0x0002ba00000c7ab9 */ /* 0x000fc40000000a00 */
[-C--:B------:R-:W-:Y:S01]  /*f640*/  ISETP.GE.AND P2, PT, R0, R7.reuse, PT ;  /* 0x000000070000720c */ /* 0x080fe20003f46270 */
[----:B------:R-:W-:Y:S01]  /*f650*/  VIADD R3, R3, UR4 ;  /* 0x0000000403037c36 */ /* 0x000fe20008000000 */
[----:B------:R-:W-:Y:S01]  /*f660*/  UIMAD UR4, UR9, UR12, URZ ;  /* 0x0000000c090472a4 */ /* 0x000fe2000f8e023f */
[C---:B------:R-:W-:Y:S02]  /*f670*/  VIADD R4, R22.reuse, 0x40 ;  /* 0x0000004016047836 */ /* 0x040fe40000000000 */
[----:B------:R-:W-:Y:S01]  /*f680*/  VIADD R0, R22, 0x60 ;  /* 0x0000006016007836 */ /* 0x000fe20000000000 */
[----:B------:R-:W-:Y:S01]  /*f690*/  UIMAD UR4, UR10, UR13, UR4 ;  /* 0x0000000d0a0472a4 */ /* 0x000fe2000f8e0204 */
[----:B------:R-:W-:Y:S01]  /*f6a0*/  IMAD.U32 R5, RZ, RZ, UR12 ;  /* 0x0000000cff057e24 */ /* 0x000fe2000f8e00ff */
[-C--:B------:R-:W-:Y:S01]  /*f6b0*/  ISETP.GE.AND P1, PT, R4, R7.reuse, PT ;  /* 0x000000070400720c */ /* 0x080fe20003f26270 */
[----:B------:R-:W-:Y:S01]  /*f6c0*/  IMAD.MOV.U32 R6, RZ, RZ, R22 ;  /* 0x000000ffff067224 */ /* 0x000fe200078e0016 */
[----:B------:R-:W-:Y:S01]  /*f6d0*/  ISETP.GE.AND P0, PT, R0, R7, PT ;  /* 0x000000070000720c */ /* 0x000fe20003f06270 */
[----:B------:R-:W-:Y:S01]  /*f6e0*/  IMAD.WIDE.U32 R4, R5, UR10, R2 ;  /* 0x0000000a05047c25 */ /* 0x000fe2000f8e0002 */
[----:B------:R-:W-:-:S03]  /*f6f0*/  SHF.R.S32.HI R7, RZ, 0x1f, R22 ;  /* 0x0000001fff077819 */ /* 0x000fc60000011416 */
[----:B------:R-:W-:Y:S02]  /*f700*/  VIADD R11, R5, UR4 ;  /* 0x00000004050b7c36 */ /* 0x000fe40008000000 */
        /* <DEDUP_REMOVED lines=21> */
.L_x_4000:
[----:B------:R-:W-:Y:S05]  /*f860*/  BSYNC B1 ;  /* 0x0000000000017941 */ /* 0x000fea0003800000 */
.L_x_3999:
        /* <DEDUP_REMOVED lines=23> */
.L_x_4002:
[----:B------:R-:W-:Y:S05]  /*f9e0*/  BSYNC B1 ;  /* 0x0000000000017941 */ /* 0x000fea0003800000 */
.L_x_4001:
[----:B------:R-:W-:Y:S04]  /*f9f0*/  BSSY B1, `(.L_x_4003) ;  /* 0x0000017000017945 */ /* 0x000fe80003800000 */
[----:B------:R-:W-:Y:S05]  /*fa00*/  @P1 BRA `(.L_x_4004) ;  /* 0x0000000000541947 */ /* 0x000fea0003800000 */
[----:B01----:R-:W-:Y:S01]  /*fa10*/  IADD3 R9, P1, R6, 0x40, RZ ;  /* 0x0000004006097810 */ /* 0x003fe20007f3e0ff */
        /* <DEDUP_REMOVED lines=20> */
.L_x_4004:
[----:B------:R-:W-:Y:S05]  /*fb60*/  BSYNC B1 ;  /* 0x0000000000017941 */ /* 0x000fea0003800000 */
.L_x_4003:
        /* <DEDUP_REMOVED lines=22> */
.L_x_3995:
[----:B------:R-:W-:Y:S05]  /*fcd0*/  BSYNC B0 ;  /* 0x0000000000007941 */ /* 0x000fea0003800000 */
.L_x_3986:
[----:B------:R-:W-:Y:S02]  /*fce0*/  ULDC UR4, c[0x0][0xc14] ;  /* 0x0003050000047ab9 */ /* 0x000fe40000000800 */
[----:B------:R-:W-:-:S06]  /*fcf0*/  UISETP.GE.AND UP0, UPT, UR5, UR4, UPT ;  /* 0x000000040500728c */ /* 0x000fcc000bf06270 */
[----:B------:R-:W-:-:S13]  /*fd00*/  PLOP3.LUT P0, PT, PT, PT, UP0, 0x80, 0x0 ;  /* 0x000000000000781c */ /* 0x000fda0003f0f008 */
[----:B------:R-:W-:Y:S05]  /*fd10*/  @!P0 BRA `(.L_x_4005) ;  /* 0xffffff1000288947 */ /* 0x000fea000383ffff */
[----:B------:R-:W-:Y:S05]  /*fd20*/  EXIT ;  /* 0x000000000000794d */ /* 0x000fea0003800000 */
.L_x_3904:
[----:B------:R-:W-:-:S08]  /*fd30*/  NOP ;  /* 0x0000000000007918 */ /* 0x000fd00000000000 */
[----:B0-----:R-:W0:-:S00]  /*fd40*/  USETMAXREG.DEALLOC.CTAPOOL 0x18 ;  /* 0x00000018000079c8 */ /* 0x001e0000080e0500 */
[----:B0-----:R-:W-:-:S06]  /*fd50*/  LOP3.LUT R0, R0, 0x3, RZ, 0xc0, !PT ;  /* 0x0000000300007812 */ /* 0x001fcc00078ec0ff */
[----:B------:R-:W0:Y:S02]  /*fd60*/  SHFL.IDX PT, R0, R0, RZ, 0x1f ;  /* 0x00001fff00007589 */ /* 0x000e2400000e0000 */
[----:B0-----:R-:W-:-:S13]  /*fd70*/  ISETP.NE.AND P0, PT, R0, RZ, PT ;  /* 0x000000ff0000720c */ /* 0x001fda0003f05270 */
[----:B------:R-:W-:Y:S05]  /*fd80*/  @P0 EXIT ;  /* 0x000000000000094d */ /* 0x000fea0003800000 */
[----:B------:R-:W2:Y:S01]  /*fd90*/  LDL.LU R6, [R1] ;  /* 0x0000000001067983 */ /* 0x000ea20000300800 */
        /* <DEDUP_REMOVED lines=20> */
[----:B------:R-:W-:Y:S01]  /*fee0*/  IMAD.MOV.U32 R19, RZ, RZ, RZ ;  /* 0x000000ffff137224 */ /* 0x000fe200078e00ff */
        /* <DEDUP_REMOVED lines=8> */
[----:B0-----:R-:W-:-:S05]  /*ff70*/  SEL R4, R4, RZ, P0 ;  /* 0x000000ff04047207 */ /* 0x001fca0000000000 */
[----:B------:R-:W-:-:S05]  /*ff80*/  IMAD.IADD R4, R5, 0x1, R4 ;  /* 0x0000000105047824 */ /* 0x000fca00078e0204 */
        /* <DEDUP_REMOVED lines=14> */
[----:B------:R2:W-:Y:S01]  /*10070*/  STL [R1], R6 ;  /* 0x0000000601007387 */ /* 0x0005e20000100800 */
[----:B0-----:R-:W-:-:S05]  /*10080*/  IMAD R4, R2, UR4, RZ ;  /* 0x0000000402047c24 */ /* 0x001fca000f8e02ff */
[----:B-1----:R-:W-:Y:S01]  /*10090*/  ISETP.GT.AND P0, PT, R4, UR6, PT ;  /* 0x0000000604007c0c */ /* 0x002fe2000bf04270 */
[----:B------:R-:W-:-:S12]  /*100a0*/  IMAD.MOV.U32 R5, RZ, RZ, R4 ;  /* 0x000000ffff057224 */ /* 0x000fd800078e0004 */
[----:B--2---:R-:W-:Y:S05]  /*100b0*/  @P0 BRA `(.L_x_4006) ;  /* 0x0000000000bc0947 */ /* 0x004fea0003800000 */
[----:B------:R-:W-:Y:S01]  /*100c0*/  IMAD.MOV.U32 R4, RZ, RZ, R5 ;  /* 0x000000ffff047224 */ /* 0x000fe200078e0005 */
[----:B------:R-:W-:Y:S01]  /*100d0*/  ULDC UR5, c[0x0][0xc14] ;  /* 0x0003050000057ab9 */ /* 0x000fe20000000800 */
[----:B------:R-:W-:Y:S01]  /*100e0*/  IMAD.MOV.U32 R19, RZ, RZ, RZ ;  /* 0x000000ffff137224 */ /* 0x000fe200078e00ff */
[----:B------:R-:W-:Y:S01]  /*100f0*/  ULDC UR7, c[0x0][0xc14] ;  /* 0x0003050000077ab9 */ /* 0x000fe20000000800 */
[----:B------:R-:W-:-:S05]  /*10100*/  ULDC UR4, c[0x0][0xc10] ;  /* 0x0003040000047ab9 */ /* 0x000fca0000000800 */
.L_x_4010:
        /* <DEDUP_REMOVED lines=16> */
.L_x_4009:
[----:B------:R-:W-:Y:S05]  /*10210*/  BSYNC B0 ;  /* 0x0000000000007941 */ /* 0x000fea0003800000 */
.L_x_4008:
        /* <DEDUP_REMOVED lines=25> */
.L_x_4006:
        /* <DEDUP_REMOVED lines=20> */
.L_x_4011:
        /* <DEDUP_REMOVED lines=33> */
[----:B-1----:R-:W-:Y:S02]  /*10700*/  IMAD.MOV.U32 R2, RZ, RZ, RZ ;  /* 0x000000ffff027224 */ /* 0x002fe400078e00ff */
        /* <DEDUP_REMOVED lines=22> */
.L_x_4007:
[----:B------:R-:W-:Y:S02]  /*10870*/  IMAD.MOV.U32 R17, RZ, RZ, RZ ;  /* 0x000000ffff117224 */ /* 0x000fe400078e00ff */
[----:B------:R-:W-:Y:S02]  /*10880*/  IMAD.U32 R16, RZ, RZ, UR6 ;  /* 0x00000006ff107e24 */ /* 0x000fe4000f8e00ff */
[----:B------:R-:W-:-:S07]  /*10890*/  IMAD.MOV.U32 R18, RZ, RZ, RZ ;  /* 0x000000ffff127224 */ /* 0x000fce00078e00ff */
.L_x_4012:
        /* <DEDUP_REMOVED lines=20> */
.L_x_4088:
        /* <DEDUP_REMOVED lines=40> */
.L_x_4014:
        /* <DEDUP_REMOVED lines=14> */
.L_x_4015:
[----:B------:R-:W-:Y:S05]  /*10d40*/  @!P0 BRA `(.L_x_4016) ;  /* 0x00000000000c8947 */ /* 0x000fea0003800000 */
[----:B-1----:R-:W2:Y:S04]  /*10d50*/  LDG.E R6, desc[UR60][R2.64] ;  /* 0x0000003c02067981 */ /* 0x002ea8000c1e1900 */
[----:B------:R-:W2:Y:S02]  /*10d60*/  LDG.E R5, desc[UR60][R2.64+0x4] ;  /* 0x0000043c02057981 */ /* 0x000ea4000c1e1900 */
[----:B--2---:R-:W-:-:S07]  /*10d70*/  IMAD.IADD R5, R5, 0x1, -R6 ;  /* 0x0000000105057824 */ /* 0x004fce00078e0a06 */
.L_x_4016:
        /* <DEDUP_REMOVED lines=18> */
.L_x_4019:
[----:B------:R-:W-:-:S13]  /*10ea0*/  ISETP.NE.AND P1, PT, R3, 0x1, PT ;  /* 0x000000010300780c */ /* 0x000fda0003f25270 */
[----:B------:R-:W1:Y:S02]  /*10eb0*/  @P1 LDC.64 R4, c[0x0][0x9e8] ;  /* 0x00027a00ff041b82 */ /* 0x000e640000000a00 */
[----:B-1----:R-:W-:-:S05]  /*10ec0*/  @P1 IMAD.HI.U32 R4, R6, R4, RZ ;  /* 0x0000000406041227 */ /* 0x002fca00078e00ff */
[----:B------:R-:W-:-:S07]  /*10ed0*/  @P1 SHF.R.U32.HI R6, RZ, R5, R4 ;  /* 0x00000005ff061219 */ /* 0x000fce0000011604 */
.L_x_4020:
[----:B------:R-:W-:Y:S05]  /*10ee0*/  BSYNC B0 ;  /* 0x0000000000007941 */ /* 0x000fea0003800000 */
.L_x_4018:
[----:B------:R-:W-:-:S05]  /*10ef0*/  IMAD R5, R6, R3, R3 ;  /* 0x0000000306057224 */ /* 0x000fca00078e0203 */
[----:B------:R-:W-:-:S07]  /*10f00*/  VIMNMX R2, R2, R5, PT ;  /* 0x0000000502027248 */ /* 0x000fce0003fe0100 */
.L_x_4017:
[----:B------:R-:W-:Y:S01]  /*10f10*/  VIADD R2, R2, 0x5f ;  /* 0x0000005f02027836 */ /* 0x000fe20000000000 */
[----:B------:R-:W-:Y:S01]  /*10f20*/  ULDC UR4, c[0x0][0x9dc] ;  /* 0x0002770000047ab9 */ /* 0x000fe20000000800 */
[----:B------:R-:W-:Y:S02]  /*10f30*/  IMAD R0, R17, 0x80, -R0 ;  /* 0x0000008011007824 */ /* 0x000fe400078e0a00 */
[----:B------:R-:W-:-:S04]  /*10f40*/  IMAD.HI R5, R2, 0x2aaaaaab, RZ ;  /* 0x2aaaaaab02057827 */ /* 0x000fc800078e02ff */
[C---:B------:R-:W-:Y:S02]  /*10f50*/  VIADD R2, R7.reuse, 0x5f ;  /* 0x0000005f07027836 */ /* 0x040fe40000000000 */
[----:B------:R-:W-:Y:S02]  /*10f60*/  IMAD.IADD R7, R7, 0x1, R0 ;  /* 0x0000000107077824 */ /* 0x000fe400078e0200 */
[----:B------:R-:W-:Y:S01]  /*10f70*/  IMAD.HI R4, R2, 0x2aaaaaab, RZ ;  /* 0x2aaaaaab02047827 */ /* 0x000fe200078e02ff */
[----:B------:R-:W-:-:S03]  /*10f80*/  SHF.R.U32.HI R2, RZ, 0x1f, R5 ;  /* 0x0000001fff027819 */ /* 0x000fc60000011605 */
[----:B------:R-:W-:Y:S01]  /*10f90*/  VIADD R0, R7, -UR4 ;  /* 0x8000000407007c36 */ /* 0x000fe20008000000 */
[----:B------:R-:W-:Y:S02]  /*10fa0*/  LEA.HI.SX32 R2, R5, R2, 0x1c ;  /* 0x0000000205027211 */ /* 0x000fe400078fe2ff */
[----:B------:R-:W-:-:S04]  /*10fb0*/  SHF.R.U32.HI R5, RZ, 0x1f, R4 ;  /* 0x0000001fff057819 */ /* 0x000fc80000011604 */
[----:B------:R-:W-:-:S04]  /*10fc0*/  LEA.HI.SX32 R5, R4, R5, 0x1c ;  /* 0x0000000504057211 */ /* 0x000fc800078fe2ff */
[----:B-1----:R-:W-:-:S05]  /*10fd0*/  VIMNMX R6, R5, R2, PT ;  /* 0x0000000205067248 */ /* 0x002fca0003fe0100 */
[----:B------:R1:W-:Y:S01]  /*10fe0*/  STL [R1+0x14], R6 ;  /* 0x0000140601007387 */ /* 0x0003e20000100800 */
[----:B------:R-:W-:Y:S05]  /*10ff0*/  @!P0 BRA `(.L_x_4021) ;  /* 0x0000000000488947 */ /* 0x000fea0003800000 */
[----:B------:R-:W-:Y:S01]  /*11000*/  IMAD.MOV.U32 R2, RZ, RZ, R7 ;  /* 0x000000ffff027224 */ /* 0x000fe200078e0007 */
[----:B------:R-:W-:Y:S04]  /*11010*/  BSSY B0, `(.L_x_4022) ;  /* 0x000000e000007945 */ /* 0x000fe80003800000 */
[----:B------:R-:W-:-:S13]  /*11020*/  ISETP.GT.AND P0, PT, R2, -0x1, PT ;  /* 0xffffffff0200780c */ /* 0x000fda0003f04270 */
        /* <DEDUP_REMOVED lines=8> */
.L_x_4023:
[----:B------:R-:W-:-:S13]  /*110b0*/  ISETP.NE.AND P0, PT, R3, 0x1, PT ;  /* 0x000000010300780c */ /* 0x000fda0003f05270 */
[----:B------:R-:W2:Y:S02]  /*110c0*/  @P0 LDC.64 R4, c[0x0][0x9e8] ;  /* 0x00027a00ff040b82 */ /* 0x000ea40000000a00 */
[----:B--2---:R-:W-:-:S05]  /*110d0*/  @P0 IMAD.HI.U32 R4, R2, R4, RZ ;  /* 0x0000000402040227 */ /* 0x004fca00078e00ff */
[----:B------:R-:W-:-:S07]  /*110e0*/  @P0 SHF.R.U32.HI R2, RZ, R5, R4 ;  /* 0x00000005ff020219 */ /* 0x000fce0000011604 */
.L_x_4024:
[----:B------:R-:W-:Y:S05]  /*110f0*/  BSYNC B0 ;  /* 0x0000000000007941 */ /* 0x000fea0003800000 */
.L_x_4022:
[----:B------:R-:W-:-:S05]  /*11100*/  IMAD R3, R2, R3, RZ ;  /* 0x0000000302037224 */ /* 0x000fca00078e02ff */
[----:B------:R-:W-:-:S07]  /*11110*/  VIMNMX R0, R0, R3, !PT ;  /* 0x0000000300007248 */ /* 0x000fce0007fe0100 */
.L_x_4021:
[----:B------:R-:W-:Y:S01]  /*11120*/  IMAD.HI R0, R0, 0x2aaaaaab, RZ ;  /* 0x2aaaaaab00007827 */ /* 0x000fe200078e02ff */
[----:B------:R-:W-:Y:S04]  /*11130*/  BSSY B6, `(.L_x_4025) ;  /* 0x000031c000067945 */ /* 0x000fe80003800000 */
[----:B------:R-:W-:-:S04]  /*11140*/  SHF.R.U32.HI R3, RZ, 0x1f, R0 ;  /* 0x0000001fff037819 */ /* 0x000fc80000011600 */
[----:B------:R-:W-:-:S04]  /*11150*/  LEA.HI.SX32 R3, R0, R3, 0x1c ;  /* 0x0000000300037211 */ /* 0x000fc800078fe2ff */
        /* <DEDUP_REMOVED lines=21> */
.L_x_4026:
        /* <DEDUP_REMOVED lines=17> */
[----:B0-----:R-:W-:Y:S02]  /*113c0*/  IMAD.U32 R11, RZ, RZ, UR5 ;  /* 0x00000005ff0b7e24 */ /* 0x001fe4000f8e00ff */
[----:B------:R-:W-:Y:S02]  /*113d0*/  IMAD.MOV.U32 R8, RZ, RZ, 0x70 ;  /* 0x00000070ff087424 */ /* 0x000fe400078e00ff */
[----:B------:R-:W-:Y:S02]  /*113e0*/  IMAD.MOV.U32 R12, RZ, RZ, 0x1 ;  /* 0x00000001ff0c7424 */ /* 0x000fe400078e00ff */
[----:B------:R-:W-:-:S07]  /*113f0*/  IMAD.MOV.U32 R13, RZ, RZ, RZ ;  /* 0x000000ffff0d7224 */ /* 0x000fce00078e00ff */
[----:B------:R-:W-:-:S07]  /*11400*/  LEPC R20, `(.L_x_4028) ;  /* 0x000000001014794e */ /* 0x000fce0000000000 */
[----:B--2---:R-:W-:Y:S05]  /*11410*/  CALL.ABS.NOINC R2 ;  /* 0x0000000002007343 */ /* 0x004fea0003c00000 */
.L_x_4028:
        /* <DEDUP_REMOVED lines=14> */
[----:B0-----:R-:W-:Y:S02]  /*11500*/  IMAD.U32 R11, RZ, RZ, UR5 ;  /* 0x00000005ff0b7e24 */ /* 0x001fe4000f8e00ff */
[----:B------:R-:W-:Y:S02]  /*11510*/  IMAD.MOV.U32 R8, RZ, RZ, 0x70 ;  /* 0x00000070ff087424 */ /* 0x000fe400078e00ff */
[----:B------:R-:W-:Y:S02]  /*11520*/  IMAD.MOV.U32 R12, RZ, RZ, 0x1 ;  /* 0x00000001ff0c7424 */ /* 0x000fe400078e00ff */
[----:B--2---:R-:W-:-:S07]  /*11530*/  IMAD.MOV.U32 R13, RZ, RZ, RZ ;  /* 0x000000ffff0d7224 */ /* 0x004fce00078e00ff */
[----:B------:R-:W-:-:S07]  /*11540*/  LEPC R20, `(.L_x_4030) ;  /* 0x000000001014794e */ /* 0x000fce0000000000 */
[----:B---3--:R-:W-:Y:S05]  /*11550*/  CALL.ABS.NOINC R2 ;  /* 0x0000000002007343 */ /* 0x008fea0003c00000 */
.L_x_4030:
        /* <DEDUP_REMOVED lines=16> */
.L_x_4029:
        /* <DEDUP_REMOVED lines=28> */
.L_x_4031:
        /* <DEDUP_REMOVED lines=16> */
.L_x_4032:
        /* <DEDUP_REMOVED lines=15> */
.L_x_4033:
        /* <DEDUP_REMOVED lines=18> */
.L_x_4104:
[----:B------:R-:W-:Y:S01]  /*11b30*/  UMOV UR4, 0xffffffff ;  /* 0xffffffff00047882 */ /* 0x000fe20000000000 */
[----:B------:R-:W-:Y:S02]  /*11b40*/  SHF.R.S32.HI R17, RZ, 0x1f, R0 ;  /* 0x0000001fff117819 */ /* 0x000fe40000011400 */
[----:B------:R-:W-:Y:S05]  /*11b50*/  BRA.DIV UR4, `(.L_x_4035) ;  /* 0x0000003a04f07947 */ /* 0x000fea000b800000 */
[----:B------:R-:W-:-:S13]  /*11b60*/  ELECT P6, URZ, PT ;  /* 0x00000000003f782f */ /* 0x000fda00038c0000 */
.L_x_4107:
        /* <DEDUP_REMOVED lines=8> */
[----:B0-----:R-:W0:Y:S02]  /*11bf0*/  @P0 LDC.64 R10, c[0x0][0x420] ;  /* 0x00010800ff0a0b82 */ /* 0x001e240000000a00 */
[----:B0-----:R-:W-:-:S05]  /*11c00*/  @P0 IMAD.HI.U32 R10, R5, R10, RZ ;  /* 0x0000000a050a0227 */ /* 0x001fca00078e00ff */
        /* <DEDUP_REMOVED lines=12> */
.L_x_4037:
[----:B------:R-:W2:Y:S01]  /*11cd0*/  LDL R9, [R1] ;  /* 0x0000000001097983 */ /* 0x000ea20000100800 */
[----:B0-----:R-:W-:-:S03]  /*11ce0*/  MOV R11, 0x400 ;  /* 0x00000400000b7802 */ /* 0x001fc60000000f00 */
[----:B------:R-:W3:Y:S01]  /*11cf0*/  LDL R10, [R1+0x8] ;  /* 0x00000800010a7983 */ /* 0x000ee20000100800 */
[----:B-1----:R-:W0:Y:S02]  /*11d00*/  S2R R12, SR_CgaCtaId ;  /* 0x00000000000c7919 */ /* 0x002e240000008800 */
[----:B0-----:R-:W-:-:S05]  /*11d10*/  LEA R11, R12, R11, 0x18 ;  /* 0x0000000b0c0b7211 */ /* 0x001fca00078ec0ff */
[----:B--2---:R-:W-:Y:S01]  /*11d20*/  IMAD R9, R9, 0x8, R11 ;  /* 0x0000000809097824 */ /* 0x004fe200078e020b */
[----:B---3--:R-:W-:-:S04]  /*11d30*/  SHF.L.U32 R10, R10, 0x1f, RZ ;  /* 0x0000001f0a0a7819 */ /* 0x008fc800000006ff */
[----:B------:R-:W0:Y:S02]  /*11d40*/  SYNCS.PHASECHK.TRANS64.TRYWAIT P0, [R9+URZ+0x30840], R10 ;  /* 0x0308400a090075a7 */ /* 0x000e24000800017f */
[----:B0-----:R-:W-:Y:S05]  /*11d50*/  @!P0 BRA `(.L_x_4038) ;  /* 0x0000003800908947 */ /* 0x001fea0003800000 */
.L_x_4108:
        /* <DEDUP_REMOVED lines=11> */
.L_x_4039:
        /* <DEDUP_REMOVED lines=32> */
[----:B-1----:R-:W-:Y:S01]  /*12010*/  NOP ;  /* 0x0000000000007918 */ /* 0x002fe20000000000 */
.L_x_4036:
[----:B------:R-:W2:Y:S01]  /*12020*/  LDL.LU R12, [R1+0x18] ;  /* 0x00001800010c7983 */ /* 0x000ea20000300800 */
[----:B------:R-:W-:Y:S01]  /*12030*/  MOV R10, 0x400 ;  /* 0x00000400000a7802 */ /* 0x000fe20000000f00 */
[----:B------:R-:W-:Y:S05]  /*12040*/  WARPSYNC.ALL ;  /* 0x0000000000007948 */ /* 0x000fea0003800000 */
[----:B0-----:R-:W0:Y:S01]  /*12050*/  S2R R11, SR_CgaCtaId ;  /* 0x00000000000b7919 */ /* 0x001e220000008800 */
        /* <DEDUP_REMOVED lines=43> */
.L_x_4109:
[----:B------:R-:W-:Y:S05]  /*12310*/  BSYNC B0 ;  /* 0x0000000000007941 */ /* 0x000fea0003800000 */
.L_x_4040:
[----:B------:R-:W2:Y:S04]  /*12320*/  LDL R9, [R1+0x14] ;  /* 0x0000140001097983 */ /* 0x000ea80000100800 */
[----:B0-----:R-:W3:Y:S01]  /*12330*/  LDL R8, [R1+0x10] ;  /* 0x0000100001087983 */ /* 0x001ee20000100800 */
[----:B------:R-:W-:Y:S01]  /*12340*/  BSSY B0, `(.L_x_4042) ;  /* 0x00001a7000007945 */ /* 0x000fe20003800000 */
[----:B--2---:R-:W-:-:S05]  /*12350*/  VIADD R7, R9, 0xfffffffe ;  /* 0xfffffffe09077836 */ /* 0x004fca0000000000 */
[----:B---3--:R-:W-:-:S13]  /*12360*/  ISETP.GE.AND P0, PT, R7, R8, PT ;  /* 0x000000080700720c */ /* 0x008fda0003f06270 */
[----:B------:R-:W-:Y:S05]  /*12370*/  @!P0 BRA `(.L_x_4043) ;  /* 0x00000018008c8947 */ /* 0x000fea0003800000 */
[----:B------:R-:W-:Y:S01]  /*12380*/  LOP3.LUT R13, RZ, R8, RZ, 0x33, !PT ;  /* 0x00000008ff0d7212 */ /* 0x000fe200078e33ff */
        /* <DEDUP_REMOVED lines=37> */
.L_x_4048:
[----:B0-----:R-:W0:Y:S01]  /*125e0*/  S2R R3, SR_CgaCtaId ;  /* 0x0000000000037919 */ /* 0x001e220000008800 */
[----:B------:R-:W-:-:S04]  /*125f0*/  MOV R2, 0x400 ;  /* 0x0000040000027802 */ /* 0x000fc80000000f00 */
[----:B0-----:R-:W-:Y:S02]  /*12600*/  LEA R2, R3, R2, 0x18 ;  /* 0x0000000203027211 */ /* 0x001fe400078ec0ff */
[----:B------:R-:W-:-:S03]  /*12610*/  SHF.L.U32 R3, R14, 0x1f, RZ ;  /* 0x0000001f0e037819 */ /* 0x000fc600000006ff */
[----:B------:R-:W-:-:S04]  /*12620*/  IMAD R2, R12, 0x8, R2 ;  /* 0x000000080c027824 */ /* 0x000fc800078e0202 */
[----:B------:R-:W0:Y:S02]  /*12630*/  SYNCS.PHASECHK.TRANS64.TRYWAIT P0, [R2+URZ+0x30840], R3 ;  /* 0x03084003020075a7 */ /* 0x000e24000800017f */
[----:B0-----:R-:W-:Y:S05]  /*12640*/  @!P0 BRA `(.L_x_4049) ;  /* 0x0000003000888947 */ /* 0x001fea0003800000 */
.L_x_4110:
        /* <DEDUP_REMOVED lines=11> */
.L_x_4050:
        /* <DEDUP_REMOVED lines=37> */
.L_x_4111:
        /* <DEDUP_REMOVED lines=13> */
.L_x_4052:
        /* <DEDUP_REMOVED lines=35> */
[----:B0-----:R-:W-:Y:S01]  /*12c50*/  NOP ;  /* 0x0000000000007918 */ /* 0x001fe20000000000 */
.L_x_4047:
[----:B------:R-:W-:Y:S05]  /*12c60*/  BSYNC B2 ;  /* 0x0000000000027941 */ /* 0x000fea0003800000 */
.L_x_4046:
[----:B------:R-:W2:Y:S04]  /*12c70*/  LDL R2, [R1+0x14] ;  /* 0x0000140001027983 */ /* 0x000ea80000100800 */
[----:B------:R0:W-:Y:S04]  /*12c80*/  STL [R1], R12 ;  /* 0x0000000c01007387 */ /* 0x0001e80000100800 */
[----:B------:R0:W-:Y:S02]  /*12c90*/  STL [R1+0x8], R14 ;  /* 0x0000080e01007387 */ /* 0x0001e40000100800 */
[----:B0-2---:R-:W-:-:S07]  /*12ca0*/  VIADD R7, R2, 0xfffffffd ;  /* 0xfffffffd02077836 */ /* 0x005fce0000000000 */
.L_x_4045:
[----:B------:R-:W-:Y:S05]  /*12cb0*/  BSYNC B1 ;  /* 0x0000000000017941 */ /* 0x000fea0003800000 */
.L_x_4044:
[----:B------:R-:W2:Y:S01]  /*12cc0*/  LDL.LU R2, [R1+0x14] ;  /* 0x0000140001027983 */ /* 0x000ea20000300800 */
[----:B------:R-:W-:Y:S01]  /*12cd0*/  VIADD R13, R13, 0xfffffffe ;  /* 0xfffffffe0d0d7836 */ /* 0x000fe20000000000 */
[----:B--2---:R-:W-:-:S04]  /*12ce0*/  LOP3.LUT R2, RZ, R2, RZ, 0x33, !PT ;  /* 0x00000002ff027212 */ /* 0x004fc800078e33ff */
[----:B------:R-:W-:-:S13]  /*12cf0*/  ISETP.NE.AND P0, PT, R13, R2, PT ;  /* 0x000000020d00720c */ /* 0x000fda0003f05270 */
[----:B------:R-:W-:Y:S05]  /*12d00*/  @!P0 BRA `(.L_x_4043) ;  /* 0x0000001000288947 */ /* 0x000fea0003800000 */
[----:B------:R-:W-:-:S07]  /*12d10*/  IMAD.MOV.U32 R10, RZ, RZ, R6 ;  /* 0x000000ffff0a7224 */ /* 0x000fce00078e0006 */
.L_x_4067:
        /* <DEDUP_REMOVED lines=32> */
.L_x_4055:
[----:B------:R-:W1:Y:S01]  /*12f20*/  S2R R3, SR_CgaCtaId ;  /* 0x0000000000037919 */ /* 0x000e620000008800 */
[----:B------:R-:W-:-:S04]  /*12f30*/  MOV R2, 0x400 ;  /* 0x0000040000027802 */ /* 0x000fc80000000f00 */
[----:B-1----:R-:W-:Y:S02]  /*12f40*/  LEA R2, R3, R2, 0x18 ;  /* 0x0000000203027211 */ /* 0x002fe400078ec0ff */
[----:B------:R-:W-:-:S03]  /*12f50*/  SHF.L.U32 R3, R9, 0x1f, RZ ;  /* 0x0000001f09037819 */ /* 0x000fc600000006ff */
[----:B------:R-:W-:-:S04]  /*12f60*/  IMAD R2, R8, 0x8, R2 ;  /* 0x0000000808027824 */ /* 0x000fc800078e0202 */
[----:B------:R-:W1:Y:S02]  /*12f70*/  SYNCS.PHASECHK.TRANS64.TRYWAIT P0, [R2+URZ+0x30840], R3 ;  /* 0x03084003020075a7 */ /* 0x000e64000800017f */
[----:B-1----:R-:W-:Y:S05]  /*12f80*/  @!P0 BRA `(.L_x_4056) ;  /* 0x0000002800608947 */ /* 0x002fea0003800000 */
.L_x_4112:
        /* <DEDUP_REMOVED lines=11> */
.L_x_4057:
        /* <DEDUP_REMOVED lines=37> */
.L_x_4113:
        /* <DEDUP_REMOVED lines=8> */
.L_x_4059:
        /* <DEDUP_REMOVED lines=35> */
.L_x_4054:
[----:B------:R-:W-:Y:S05]  /*13540*/  BSYNC B1 ;  /* 0x0000000000017941 */ /* 0x000fea0003800000 */
.L_x_4053:
        /* <DEDUP_REMOVED lines=32> */
.L_x_4062:
[----:B------:R-:W2:Y:S01]  /*13750*/  S2R R3, SR_CgaCtaId ;  /* 0x0000000000037919 */ /* 0x000ea20000008800 */
[----:B------:R-:W-:-:S04]  /*13760*/  MOV R2, 0x400 ;  /* 0x0000040000027802 */ /* 0x000fc80000000f00 */
[----:B--2---:R-:W-:Y:S02]  /*13770*/  LEA R2, R3, R2, 0x18 ;  /* 0x0000000203027211 */ /* 0x004fe400078ec0ff */
[----:B------:R-:W-:-:S03]  /*13780*/  SHF.L.U32 R3, R14, 0x1f, RZ ;  /* 0x0000001f0e037819 */ /* 0x000fc600000006ff */
[----:B------:R-:W-:-:S04]  /*13790*/  IMAD R2, R15, 0x8, R2 ;  /* 0x000000080f027824 */ /* 0x000fc800078e0202 */
[----:B------:R-:W2:Y:S02]  /*137a0*/  SYNCS.PHASECHK.TRANS64.TRYWAIT P0, [R2+URZ+0x30840], R3 ;  /* 0x03084003020075a7 */ /* 0x000ea4000800017f */
[----:B--2---:R-:W-:Y:S05]  /*137b0*/  @!P0 BRA `(.L_x_4063) ;  /* 0x00000020007c8947 */ /* 0x004fea0003800000 */
.L_x_4114:
        /* <DEDUP_REMOVED lines=11> */
.L_x_4064:
        /* <DEDUP_REMOVED lines=38> */
.L_x_4115:
        /* <DEDUP_REMOVED lines=8> */
.L_x_4066:
        /* <DEDUP_REMOVED lines=33> */
.L_x_4061:
[----:B------:R-:W-:Y:S05]  /*13d60*/  BSYNC B1 ;  /* 0x0000000000017941 */ /* 0x000fea0003800000 */
.L_x_4060:
[----:B------:R-:W2:Y:S01]  /*13d70*/  LDL R2, [R1+0x10] ;  /* 0x0000100001027983 */ /* 0x000ea20000100800 */
[----:B------:R-:W-:Y:S01]  /*13d80*/  VIADD R7, R7, 0xfffffffe ;  /* 0xfffffffe07077836 */ /* 0x000fe20000000000 */
[----:B--2---:R-:W-:-:S13]  /*13d90*/  ISETP.GT.AND P0, PT, R13, R2, PT ;  /* 0x000000020d00720c */ /* 0x004fda0003f04270 */
[----:B------:R-:W-:Y:S05]  /*13da0*/  @P0 BRA `(.L_x_4067) ;  /* 0xffffffec00dc0947 */ /* 0x000fea000383ffff */
.L_x_4043:
[----:B------:R-:W-:Y:S05]  /*13db0*/  BSYNC B0 ;  /* 0x0000000000007941 */ /* 0x000fea0003800000 */
.L_x_4042:
        /* <DEDUP_REMOVED lines=17> */
.L_x_4069:
[----:B------:R-:W-:Y:S05]  /*13ed0*/  BSYNC B0 ;  /* 0x0000000000007941 */ /* 0x000fea0003800000 */
.L_x_4068:
        /* <DEDUP_REMOVED lines=11> */
.L_x_4116:
        /* <DEDUP_REMOVED lines=11> */
.L_x_4073:
        /* <DEDUP_REMOVED lines=33> */
.L_x_4071:
[----:B------:R-:W-:Y:S05]  /*14250*/  BSYNC B0 ;  /* 0x0000000000007941 */ /* 0x000fea0003800000 */
.L_x_4070:
        /* <DEDUP_REMOVED lines=9> */
.L_x_4027:
[----:B------:R-:W-:Y:S05]  /*142f0*/  BSYNC B6 ;  /* 0x0000000000067941 */ /* 0x000fea0003800000 */
.L_x_4025:
[----:B------:R-:W-:-:S03]  /*14300*/  UMOV UR4, 0xffffffff ;  /* 0xffffffff00047882 */ /* 0x000fc60000000000 */
[----:B------:R-:W-:Y:S05]  /*14310*/  BRA.DIV UR4, `(.L_x_4074) ;  /* 0x0000001604e07947 */ /* 0x000fea000b800000 */
[----:B------:R2:W3:Y:S04]  /*14320*/  SHFL.IDX PT, R4, R16, RZ, 0x1f ;  /* 0x00001fff10047589 */ /* 0x0004e800000e0000 */
[----:B------:R-:W4:Y:S02]  /*14330*/  SHFL.IDX PT, R16, R16, 0x1, 0x1f ;  /* 0x00201f0010107f89 */ /* 0x000f2400000e0000 */
.L_x_4120:
        /* <DEDUP_REMOVED lines=13> */
.L_x_4076:
[----:B------:R-:W-:Y:S05]  /*14410*/  BSYNC B0 ;  /* 0x0000000000007941 */ /* 0x000fea0003800000 */
.L_x_4075:
        /* <DEDUP_REMOVED lines=23> */
.L_x_4128:
[----:B------:R-:W-:Y:S02]  /*14590*/  ULDC UR4, c[0x0][0xc10] ;  /* 0x0003040000047ab9 */ /* 0x000fe40000000800 */
[----:B------:R-:W-:-:S04]  /*145a0*/  IMAD.U32 R5, RZ, RZ, UR4 ;  /* 0x00000004ff057e24 */ /* 0x000fc8000f8e00ff */
[----:B-1----:R-:W-:-:S04]  /*145b0*/  IMAD R3, R14, R5, RZ ;  /* 0x000000050e037224 */ /* 0x002fc800078e02ff */
[----:B--2-4-:R-:W-:-:S05]  /*145c0*/  IMAD.IADD R16, R16, 0x1, R3 ;  /* 0x0000000110107824 */ /* 0x014fca00078e0203 */
[----:B---3--:R-:W-:-:S13]  /*145d0*/  ISETP.GT.AND P0, PT, R16, R4, PT ;  /* 0x000000041000720c */ /* 0x008fda0003f04270 */
[----:B------:R-:W-:Y:S05]  /*145e0*/  @P0 BRA `(.L_x_4078) ;  /* 0x0000000000b40947 */ /* 0x000fea0003800000 */
[----:B------:R-:W1:Y:S02]  /*145f0*/  LDC R0, c[0x0][0xc14] ;  /* 0x00030500ff007b82 */ /* 0x000e640000000800 */
.L_x_4083:
        /* <DEDUP_REMOVED lines=14> */
.L_x_4081:
[----:B------:R-:W-:Y:S05]  /*146e0*/  BSYNC B0 ;  /* 0x0000000000007941 */ /* 0x000fea0003800000 */
.L_x_4080:
        /* <DEDUP_REMOVED lines=23> */
.L_x_4136:
[----:B------:R-:W-:Y:S02]  /*14860*/  ULDC UR4, c[0x0][0xc10] ;  /* 0x0003040000047ab9 */ /* 0x000fe40000000800 */
[----:B------:R-:W-:-:S04]  /*14870*/  IMAD.U32 R5, RZ, RZ, UR4 ;  /* 0x00000004ff057e24 */ /* 0x000fc8000f8e00ff */
[----:B-1----:R-:W-:-:S04]  /*14880*/  IMAD R3, R14, R5, RZ ;  /* 0x000000050e037224 */ /* 0x002fc800078e02ff */
[----:B------:R-:W-:-:S05]  /*14890*/  IMAD.IADD R16, R3, 0x1, R16 ;  /* 0x0000000103107824 */ /* 0x000fca00078e0210 */
[----:B------:R-:W-:-:S13]  /*148a0*/  ISETP.GT.AND P0, PT, R16, R4, PT ;  /* 0x000000041000720c */ /* 0x000fda0003f04270 */
[----:B------:R-:W-:Y:S05]  /*148b0*/  @!P0 BRA `(.L_x_4083) ;  /* 0xfffffffc00508947 */ /* 0x000fea000383ffff */
.L_x_4078:
        /* <DEDUP_REMOVED lines=8> */
.L_x_4140:
[----:B------:R-:W-:Y:S01]  /*14940*/  ISETP.NE.AND P0, PT, R3, RZ, PT ;  /* 0x000000ff0300720c */ /* 0x000fe20003f05270 */
[----:B------:R-:W-:-:S12]  /*14950*/  IMAD.MOV.U32 R7, RZ, RZ, RZ ;  /* 0x000000ffff077224 */ /* 0x000fd800078e00ff */
[----:B------:R-:W-:Y:S05]  /*14960*/  @!P0 BRA `(.L_x_4085) ;  /* 0x0000000000108947 */ /* 0x000fea0003800000 */
[----:B------:R-:W-:Y:S01]  /*14970*/  UMOV UR4, 0xffffffff ;  /* 0xffffffff00047882 */ /* 0x000fe20000000000 */
[----:B------:R-:W-:Y:S02]  /*14980*/  VIADD R12, R6, 0xffffffff ;  /* 0xffffffff060c7836 */ /* 0x000fe40000000000 */
[----:B------:R-:W-:Y:S05]  /*14990*/  BRA.DIV UR4, `(.L_x_4086) ;  /* 0x0000001a04747947 */ /* 0x000fea000b800000 */
[----:B------:R3:W4:Y:S02]  /*149a0*/  SHFL.IDX PT, R7, R2, R12, 0x1f ;  /* 0x00001f0c02077589 */ /* 0x00072400000e0000 */
.L_x_4085:
        /* <DEDUP_REMOVED lines=67> */
.L_x_4079:
[----:B------:R-:W-:Y:S01]  /*14de0*/  UMOV UR4, URZ ;  /* 0x0000003f00047c82 */ /* 0x000fe20008000000 */
[----:B------:R-:W-:Y:S01]  /*14df0*/  UMOV UR5, URZ ;  /* 0x0000003f00057c82 */ /* 0x000fe20008000000 */
[----:B------:R-:W-:Y:S01]  /*14e00*/  ULDC UR6, c[0x0][0xc14] ;  /* 0x0003050000067ab9 */ /* 0x000fe20000000800 */
[----:B------:R-:W-:Y:S02]  /*14e10*/  IMAD.MOV.U32 R16, RZ, RZ, R4 ;  /* 0x000000ffff107224 */ /* 0x000fe400078e0004 */
[----:B------:R-:W-:Y:S02]  /*14e20*/  IMAD.U32 R17, RZ, RZ, UR4 ;  /* 0x00000004ff117e24 */ /* 0x000fe4000f8e00ff */
[----:B------:R-:W-:Y:S02]  /*14e30*/  IMAD.U32 R18, RZ, RZ, UR5 ;  /* 0x00000005ff127e24 */ /* 0x000fe4000f8e00ff */
[----:B------:R-:W-:-:S07]  /*14e40*/  IMAD.U32 R19, RZ, RZ, UR6 ;  /* 0x00000006ff137e24 */ /* 0x000fce000f8e00ff */
.L_x_4087:
        /* <DEDUP_REMOVED lines=12> */
.L_x_4013:
        /* <DEDUP_REMOVED lines=12> */
.L_x_4143:
[----:B------:R-:W-:Y:S05]  /*14fd0*/  BSYNC B0 ;  /* 0x0000000000007941 */ /* 0x000fea0003800000 */
.L_x_4089:
[----:B------:R-:W-:-:S03]  /*14fe0*/  UMOV UR4, 0xffffffff ;  /* 0xffffffff00047882 */ /* 0x000fc60000000000 */
[----:B------:R-:W-:Y:S05]  /*14ff0*/  BRA.DIV UR4, `(.L_x_4091) ;  /* 0x0000001604187947 */ /* 0x000fea000b800000 */
[----:B------:R-:W2:Y:S02]  /*15000*/  S2R R2, SR_TID.X ;  /* 0x0000000000027919 */ /* 0x000ea40000002100 */
[----:B--2---:R-:W-:-:S04]  /*15010*/  SHF.R.U32.HI R2, RZ, 0x5, R2 ;  /* 0x00000005ff027819 */ /* 0x004fc80000011602 */
[----:B------:R-:W-:-:S05]  /*15020*/  LOP3.LUT R2, R2, 0x3, RZ, 0xc0, !PT ;  /* 0x0000000302027812 */ /* 0x000fca00078ec0ff */
[----:B------:R2:W3:Y:S02]  /*15030*/  SHFL.IDX PT, R14, R2, RZ, 0x1f ;  /* 0x00001fff020e7589 */ /* 0x0004e400000e0000 */
.L_x_4146:
[----:B---3--:R-:W-:Y:S01]  /*15040*/  ISETP.NE.AND P0, PT, R14, RZ, PT ;  /* 0x000000ff0e00720c */ /* 0x008fe20003f05270 */
[----:B------:R-:W-:-:S12]  /*15050*/  BSSY B0, `(.L_x_4092) ;  /* 0x0000029000007945 */ /* 0x000fd80003800000 */
[----:B------:R-:W-:Y:S05]  /*15060*/  @P0 BRA `(.L_x_4093) ;  /* 0x00000000009c0947 */ /* 0x000fea0003800000 */
[----:B------:R-:W-:-:S03]  /*15070*/  UMOV UR4, 0xffffffff ;  /* 0xffffffff00047882 */ /* 0x000fc60000000000 */
[----:B------:R-:W-:Y:S05]  /*15080*/  BRA.DIV UR4, `(.L_x_4094) ;  /* 0x0000001604287947 */ /* 0x000fea000b800000 */
[----:B------:R-:W-:-:S13]  /*15090*/  ELECT P6, URZ, PT ;  /* 0x00000000003f782f */ /* 0x000fda00038c0000 */
.L_x_4149:
        /* <DEDUP_REMOVED lines=8> */
.L_x_4095:
        /* <DEDUP_REMOVED lines=14> */
.L_x_4150:
[----:B------:R-:W2:Y:S02]  /*15200*/  SYNCS.PHASECHK.TRANS64.TRYWAIT P0, [R7+URZ], R2 ;  /* 0x00000002070075a7 */ /* 0x000ea4000800017f */
[----:B--2---:R-:W-:Y:S05]  /*15210*/  @!P0 BRA `(.L_x_4097) ;  /* 0x0000001000f88947 */ /* 0x004fea0003800000 */
.L_x_4151:
[----:B------:R-:W-:Y:S05]  /*15220*/  @!P2 BRA `(.L_x_4098) ;  /* 0x000000000004a947 */ /* 0x000fea0003800000 */
[----:B------:R-:W-:Y:S01]  /*15230*/  BPT.TRAP 0x1 ;  /* 0x000000040000795c */ /* 0x000fe20000300000 */
.L_x_4098:
[----:B------:R-:W3:Y:S01]  /*15240*/  LDL.LU R4, [R1] ;  /* 0x0000000001047983 */ /* 0x000ee20000300800 */
[----:B------:R-:W-:-:S04]  /*15250*/  VIADD R0, R0, 0x30860 ;  /* 0x0003086000007836 */ /* 0x000fc80000000000 */
[----:B---3--:R-:W-:-:S04]  /*15260*/  IMAD R4, R4, 0x8, R0 ;  /* 0x0000000804047824 */ /* 0x008fc800078e0200 */
[----:B------:R-:W3:Y:S02]  /*15270*/  SYNCS.PHASECHK.TRANS64.TRYWAIT P0, [R4+URZ], R5 ;  /* 0x00000005040075a7 */ /* 0x000ee4000800017f */
[----:B---3--:R-:W-:Y:S05]  /*15280*/  @!P0 BRA `(.L_x_4099) ;  /* 0x0000001000f08947 */ /* 0x008fea0003800000 */
.L_x_4152:
[----:B------:R-:W-:-:S07]  /*15290*/  IMAD R3, R3, 0x8, R0 ;  /* 0x0000000803037824 */ /* 0x000fce00078e0200 */
.L_x_4100:
[----:B----4-:R4:W0:Y:S02]  /*152a0*/  SYNCS.PHASECHK.TRANS64.TRYWAIT P0, [R3+URZ], R2 ;  /* 0x00000002030075a7 */ /* 0x010824000800017f */
[----:B0-----:R-:W-:Y:S05]  /*152b0*/  @!P0 NANOSLEEP.SYNCS 0x989680 ;  /* 0x009896800000895d */ /* 0x001fea0003900000 */
[----:B------:R-:W0:Y:S02]  /*152c0*/  @!P0 SYNCS.PHASECHK.TRANS64 P0, [R3+URZ], R2 ;  /* 0x00000002030085a7 */ /* 0x000e24000800007f */
[----:B0-----:R-:W-:Y:S05]  /*152d0*/  @!P0 BRA `(.L_x_4100) ;  /* 0xfffffffc00f08947 */ /* 0x001fea000383ffff */
.L_x_4093:
[----:B------:R-:W-:Y:S05]  /*152e0*/  BSYNC B0 ;  /* 0x0000000000007941 */ /* 0x000fea0003800000 */
.L_x_4092:
[----:B------:R-:W-:Y:S05]  /*152f0*/  EXIT ;  /* 0x000000000000794d */ /* 0x000fea0003800000 */
.L_x_3917:
[----:B0-----:R-:W-:-:S04]  /*15300*/  IMAD.U32 R3, RZ, RZ, UR38 ;  /* 0x00000026ff037e24 */ /* 0x001fc8000f8e00ff */
[----:B------:R0:W1:Y:S03]  /*15310*/  SYNCS.PHASECHK.TRANS64.TRYWAIT P1, [R3+URZ+0x30800], R0 ;  /* 0x03080000030075a7 */ /* 0x000066000802017f */
[----:B-1----:R-:W-:Y:S05]  /*15320*/  @!P1 NANOSLEEP.SYNCS 0x989680 ;  /* 0x009896800000995d */ /* 0x002fea0003900000 */
[----:B------:R-:W1:Y:S02]  /*15330*/  @!P1 SYNCS.PHASECHK.TRANS64 P1, [R3+URZ+0x30800], R0 ;  /* 0x03080000030095a7 */ /* 0x000e64000802007f */
[----:B-1----:R-:W-:Y:S05]  /*15340*/  @!P1 BRA `(.L_x_3917) ;  /* 0xfffffffc00ec9947 */ /* 0x002fea000383ffff */
[----:B------:R-:W-:Y:S05]  /*15350*/  BRA `(.L_x_4101) ;  /* 0xfffffec8000c7947 */ /* 0x000fea000383ffff */
.L_x_3921:
[----:B-1----:R1:W3:Y:S02]  /*15360*/  SYNCS.PHASECHK.TRANS64.TRYWAIT P1, [R3+URZ+0x30830], R0 ;  /* 0x03083000030075a7 */ /* 0x0022e4000802017f */
[----:B---3--:R-:W-:Y:S05]  /*15370*/  @!P1 NANOSLEEP.SYNCS 0x989680 ;  /* 0x009896800000995d */ /* 0x008fea0003900000 */
[----:B------:R-:W3:Y:S02]  /*15380*/  @!P1 SYNCS.PHASECHK.TRANS64 P1, [R3+URZ+0x30830], R0 ;  /* 0x03083000030095a7 */ /* 0x000ee4000802007f */
[----:B---3--:R-:W-:Y:S05]  /*15390*/  @!P1 BRA `(.L_x_3921) ;  /* 0xfffffffc00f09947 */ /* 0x008fea000383ffff */
[----:B------:R-:W-:Y:S05]  /*153a0*/  BRA `(.L_x_3920) ;  /* 0xfffffec800407947 */ /* 0x000fea000383ffff */
.L_x_3937:
[----:B-1----:R-:W-:-:S04]  /*153b0*/  IMAD.U32 R121, RZ, RZ, UR5 ;  /* 0x00000005ff797e24 */ /* 0x002fc8000f8e00ff */
[----:B------:R1:W2:Y:S03]  /*153c0*/  SYNCS.PHASECHK.TRANS64.TRYWAIT P1, [R121+URZ+0x30830], R0 ;  /* 0x03083000790075a7 */ /* 0x0002a6000802017f */
[----:B--2---:R-:W-:Y:S05]  /*153d0*/  @!P1 NANOSLEEP.SYNCS 0x989680 ;  /* 0x009896800000995d */ /* 0x004fea0003900000 */
[----:B------:R-:W2:Y:S02]  /*153e0*/  @!P1 SYNCS.PHASECHK.TRANS64 P1, [R121+URZ+0x30830], R0 ;  /* 0x03083000790095a7 */ /* 0x000ea4000802007f */
[----:B--2---:R-:W-:Y:S05]  /*153f0*/  @!P1 BRA `(.L_x_3937) ;  /* 0xfffffffc00ec9947 */ /* 0x004fea000383ffff */
[----:B------:R-:W-:Y:S05]  /*15400*/  BRA `(.L_x_3936) ;  /* 0xfffffef4002c7947 */ /* 0x000fea000383ffff */
.L_x_3941:
[----:B-1----:R-:W-:-:S04]  /*15410*/  IMAD.U32 R3, RZ, RZ, UR14 ;  /* 0x0000000eff037e24 */ /* 0x002fc8000f8e00ff */
[----:B------:R1:W2:Y:S03]  /*15420*/  SYNCS.PHASECHK.TRANS64.TRYWAIT P1, [R3+URZ+0x30850], R0 ;  /* 0x03085000030075a7 */ /* 0x0002a6000802017f */
[----:B--2---:R-:W-:Y:S05]  /*15430*/  @!P1 NANOSLEEP.SYNCS 0x989680 ;  /* 0x009896800000995d */ /* 0x004fea0003900000 */
[----:B------:R-:W2:Y:S02]  /*15440*/  @!P1 SYNCS.PHASECHK.TRANS64 P1, [R3+URZ+0x30850], R0 ;  /* 0x03085000030095a7 */ /* 0x000ea4000802007f */
[----:B--2---:R-:W-:Y:S05]  /*15450*/  @!P1 BRA `(.L_x_3941) ;  /* 0xfffffffc00ec9947 */ /* 0x004fea000383ffff */
[----:B------:R-:W-:Y:S05]  /*15460*/  BRA `(.L_x_3940) ;  /* 0xfffffefc00c47947 */ /* 0x000fea000383ffff */
.L_x_3958:
[----:B-1----:R-:W-:-:S04]  /*15470*/  IMAD.U32 R5, RZ, RZ, UR5 ;  /* 0x00000005ff057e24 */ /* 0x002fc8000f8e00ff */
[----:B------:R1:W2:Y:S03]  /*15480*/  SYNCS.PHASECHK.TRANS64.TRYWAIT P1, [R5+URZ+0x30830], R0 ;  /* 0x03083000050075a7 */ /* 0x0002a6000802017f */
[----:B--2---:R-:W-:Y:S05]  /*15490*/  @!P1 NANOSLEEP.SYNCS 0x989680 ;  /* 0x009896800000995d */ /* 0x004fea0003900000 */
[----:B------:R-:W2:Y:S02]  /*154a0*/  @!P1 SYNCS.PHASECHK.TRANS64 P1, [R5+URZ+0x30830], R0 ;  /* 0x03083000050095a7 */ /* 0x000ea4000802007f */
[----:B--2---:R-:W-:Y:S05]  /*154b0*/  @!P1 BRA `(.L_x_3958) ;  /* 0xfffffffc00ec9947 */ /* 0x004fea000383ffff */
[----:B------:R-:W-:Y:S05]  /*154c0*/  BRA `(.L_x_3957) ;  /* 0xffffff2400547947 */ /* 0x000fea000383ffff */
.L_x_3962:
[----:B-1----:R-:W-:-:S04]  /*154d0*/  IMAD.U32 R3, RZ, RZ, UR10 ;  /* 0x0000000aff037e24 */ /* 0x002fc8000f8e00ff */
[----:B------:R1:W2:Y:S03]  /*154e0*/  SYNCS.PHASECHK.TRANS64.TRYWAIT P1, [R3+URZ+0x30850], R0 ;  /* 0x03085000030075a7 */ /* 0x0002a6000802017f */
[----:B--2---:R-:W-:Y:S05]  /*154f0*/  @!P1 NANOSLEEP.SYNCS 0x989680 ;  /* 0x009896800000995d */ /* 0x004fea0003900000 */
[----:B------:R-:W2:Y:S02]  /*15500*/  @!P1 SYNCS.PHASECHK.TRANS64 P1, [R3+URZ+0x30850], R0 ;  /* 0x03085000030095a7 */ /* 0x000ea4000802007f */
[----:B--2---:R-:W-:Y:S05]  /*15510*/  @!P1 BRA `(.L_x_3962) ;  /* 0xfffffffc00ec9947 */ /* 0x004fea000383ffff */
[----:B------:R-:W-:Y:S05]  /*15520*/  BRA `(.L_x_3961) ;  /* 0xffffff2c00ec7947 */ /* 0x000fea000383ffff */
.L_x_3968:
[----:B-1----:R-:W-:-:S04]  /*15530*/  IMAD.U32 R5, RZ, RZ, UR5 ;  /* 0x00000005ff057e24 */ /* 0x002fc8000f8e00ff */
[----:B------:R1:W2:Y:S03]  /*15540*/  SYNCS.PHASECHK.TRANS64.TRYWAIT P1, [R5+URZ+0x30830], R0 ;  /* 0x03083000050075a7 */ /* 0x0002a6000802017f */
[----:B--2---:R-:W-:Y:S05]  /*15550*/  @!P1 NANOSLEEP.SYNCS 0x989680 ;  /* 0x009896800000995d */ /* 0x004fea0003900000 */
[----:B------:R-:W2:Y:S02]  /*15560*/  @!P1 SYNCS.PHASECHK.TRANS64 P1, [R5+URZ+0x30830], R0 ;  /* 0x03083000050095a7 */ /* 0x000ea4000802007f */
[----:B--2---:R-:W-:Y:S05]  /*15570*/  @!P1 BRA `(.L_x_3968) ;  /* 0xfffffffc00ec9947 */ /* 0x004fea000383ffff */
[----:B------:R-:W-:Y:S05]  /*15580*/  BRA `(.L_x_3967) ;  /* 0xffffff4000bc7947 */ /* 0x000fea000383ffff */
.L_x_3972:
[----:B-1----:R-:W-:-:S04]  /*15590*/  IMAD.U32 R3, RZ, RZ, UR10 ;  /* 0x0000000aff037e24 */ /* 0x002fc8000f8e00ff */
[----:B------:R1:W2:Y:S03]  /*155a0*/  SYNCS.PHASECHK.TRANS64.TRYWAIT P1, [R3+URZ+0x30850], R0 ;  /* 0x03085000030075a7 */ /* 0x0002a6000802017f */
[----:B--2---:R-:W-:Y:S05]  /*155b0*/  @!P1 NANOSLEEP.SYNCS 0x989680 ;  /* 0x009896800000995d */ /* 0x004fea0003900000 */
[----:B------:R-:W2:Y:S02]  /*155c0*/  @!P1 SYNCS.PHASECHK.TRANS64 P1, [R3+URZ+0x30850], R0 ;  /* 0x03085000030095a7 */ /* 0x000ea4000802007f */
[----:B--2---:R-:W-:Y:S05]  /*155d0*/  @!P1 BRA `(.L_x_3972) ;  /* 0xfffffffc00ec9947 */ /* 0x004fea000383ffff */
[----:B------:R-:W-:Y:S05]  /*155e0*/  BRA `(.L_x_3971) ;  /* 0xffffff4c00547947 */ /* 0x000fea000383ffff */
.L_x_3985:
[----:B-1----:R-:W-:-:S04]  /*155f0*/  IMAD.U32 R3, RZ, RZ, UR5 ;  /* 0x00000005ff037e24 */ /* 0x002fc8000f8e00ff */
[----:B------:R1:W2:Y:S03]  /*15600*/  SYNCS.PHASECHK.TRANS64.TRYWAIT P0, [R3+URZ+0x30850], R2 ;  /* 0x03085002030075a7 */ /* 0x0002a6000800017f */
[----:B--2---:R-:W-:Y:S05]  /*15610*/  @!P0 NANOSLEEP.SYNCS 0x989680 ;  /* 0x009896800000895d */ /* 0x004fea0003900000 */
[----:B------:R-:W2:Y:S02]  /*15620*/  @!P0 SYNCS.PHASECHK.TRANS64 P0, [R3+URZ+0x30850], R2 ;  /* 0x03085002030085a7 */ /* 0x000ea4000800007f */
[----:B--2---:R-:W-:Y:S05]  /*15630*/  @!P0 BRA `(.L_x_3985) ;  /* 0xfffffffc00ec8947 */ /* 0x004fea000383ffff */
[----:B------:R-:W-:Y:S05]  /*15640*/  BRA `(.L_x_3984) ;  /* 0xffffff7400a87947 */ /* 0x000fea000383ffff */
.L_x_4034:
[----:B------:R-:W1:Y:S01]  /*15650*/  S2R R9, SR_TID.X ;  /* 0x0000000000097919 */ /* 0x000e620000002100 */
[----:B------:R-:W-:Y:S01]  /*15660*/  BSSY B0, `(.L_x_4102) ;  /* 0x000000a000007945 */ /* 0x000fe20003800000 */
[----:B------:R-:W-:Y:S02]  /*15670*/  IMAD.MOV.U32 R12, RZ, RZ, RZ ;  /* 0x000000ffff0c7224 */ /* 0x000fe400078e00ff */
        /* <DEDUP_REMOVED lines=8> */
.L_x_4103:
[----:B------:R-:W-:Y:S05]  /*15700*/  BSYNC B0 ;  /* 0x0000000000007941 */ /* 0x000fea0003800000 */
.L_x_4102:
[----:B------:R-:W-:Y:S05]  /*15710*/  BRA `(.L_x_4104) ;  /* 0xffffffc400047947 */ /* 0x000fea000383ffff */
.L_x_4035:
[----:B------:R-:W-:Y:S01]  /*15720*/  BSSY B0, `(.L_x_4105) ;  /* 0x0000006000007945 */ /* 0x000fe20003800000 */
[----:B------:R-:W-:-:S07]  /*15730*/  IMAD.MOV.U32 R15, RZ, RZ, -0x1 ;  /* 0xffffffffff0f7424 */ /* 0x000fce00078e00ff */
[----:B0-----:R-:W-:Y:S05]  /*15740*/  WARPSYNC.COLLECTIVE R15, `(.L_x_4106) ;  /* 0x000000000f0c7348 */ /* 0x001fea0003c00000 */
[----:B------:R-:W-:Y:S02]  /*15750*/  ELECT P6, UR62, PT ;  /* 0x00000000003e782f */ /* 0x000fe400038c0000 */
[----:B------:R-:W-:Y:S01]  /*15760*/  MOV R14, UR62 ;  /* 0x0000003e000e7c02 */ /* 0x000fe20008000f00 */
[----:B0-----:R-:W-:Y:S10]  /*15770*/  ENDCOLLECTIVE ;  /* 0x000000000000791b */ /* 0x001ff40003800000 */
.L_x_4106:
[----:B------:R-:W-:Y:S05]  /*15780*/  BSYNC B0 ;  /* 0x0000000000007941 */ /* 0x000fea0003800000 */
.L_x_4105:
[----:B------:R-:W-:Y:S05]  /*15790*/  BRA `(.L_x_4107) ;  /* 0xffffffc000f47947 */ /* 0x000fea000383ffff */
.L_x_4038:
[----:B0-----:R0:W1:Y:S02]  /*157a0*/  SYNCS.PHASECHK.TRANS64.TRYWAIT P0, [R9+URZ+0x30840], R10 ;  /* 0x0308400a090075a7 */ /* 0x001064000800017f */
[----:B-1----:R-:W-:Y:S05]  /*157b0*/  @!P0 NANOSLEEP.SYNCS 0x989680 ;  /* 0x009896800000895d */ /* 0x002fea0003900000 */
[----:B------:R-:W1:Y:S02]  /*157c0*/  @!P0 SYNCS.PHASECHK.TRANS64 P0, [R9+URZ+0x30840], R10 ;  /* 0x0308400a090085a7 */ /* 0x000e64000800007f */
[----:B-1----:R-:W-:Y:S05]  /*157d0*/  @!P0 BRA `(.L_x_4038) ;  /* 0xfffffffc00f08947 */ /* 0x002fea000383ffff */
[----:B------:R-:W-:Y:S05]  /*157e0*/  BRA `(.L_x_4108) ;  /* 0xffffffc4005c7947 */ /* 0x000fea000383ffff */
.L_x_4041:
        /* <DEDUP_REMOVED lines=8> */
.L_x_4049:
[----:B0-----:R0:W1:Y:S02]  /*15870*/  SYNCS.PHASECHK.TRANS64.TRYWAIT P0, [R2+URZ+0x30840], R3 ;  /* 0x03084003020075a7 */ /* 0x001064000800017f */
[----:B-1----:R-:W-:Y:S05]  /*15880*/  @!P0 NANOSLEEP.SYNCS 0x989680 ;  /* 0x009896800000895d */ /* 0x002fea0003900000 */
[----:B------:R-:W1:Y:S02]  /*15890*/  @!P0 SYNCS.PHASECHK.TRANS64 P0, [R2+URZ+0x30840], R3 ;  /* 0x03084003020085a7 */ /* 0x000e64000800007f */
[----:B-1----:R-:W-:Y:S05]  /*158a0*/  @!P0 BRA `(.L_x_4049) ;  /* 0xfffffffc00f08947 */ /* 0x002fea000383ffff */
[----:B------:R-:W-:Y:S05]  /*158b0*/  BRA `(.L_x_4110) ;  /* 0xffffffcc00647947 */ /* 0x000fea000383ffff */
.L_x_4051:
[----:B0-----:R0:W1:Y:S02]  /*158c0*/  SYNCS.PHASECHK.TRANS64.TRYWAIT P0, [R3+URZ+0x60], R2 ;  /* 0x00006002030075a7 */ /* 0x001064000800017f */
[----:B-1----:R-:W-:Y:S05]  /*158d0*/  @!P0 NANOSLEEP.SYNCS 0x989680 ;  /* 0x009896800000895d */ /* 0x002fea0003900000 */
[----:B------:R-:W1:Y:S02]  /*158e0*/  @!P0 SYNCS.PHASECHK.TRANS64 P0, [R3+URZ+0x60], R2 ;  /* 0x00006002030085a7 */ /* 0x000e64000800007f */
[----:B-1----:R-:W-:Y:S05]  /*158f0*/  @!P0 BRA `(.L_x_4051) ;  /* 0xfffffffc00f08947 */ /* 0x002fea000383ffff */
[----:B------:R-:W-:Y:S05]  /*15900*/  BRA `(.L_x_4111) ;  /* 0xffffffd000107947 */ /* 0x000fea000383ffff */
.L_x_4056:
[----:B-1----:R1:W2:Y:S02]  /*15910*/  SYNCS.PHASECHK.TRANS64.TRYWAIT P0, [R2+URZ+0x30840], R3 ;  /* 0x03084003020075a7 */ /* 0x0022a4000800017f */
[----:B--2---:R-:W-:Y:S05]  /*15920*/  @!P0 NANOSLEEP.SYNCS 0x989680 ;  /* 0x009896800000895d */ /* 0x004fea0003900000 */
[----:B------:R-:W2:Y:S02]  /*15930*/  @!P0 SYNCS.PHASECHK.TRANS64 P0, [R2+URZ+0x30840], R3 ;  /* 0x03084003020085a7 */ /* 0x000ea4000800007f */
[----:B--2---:R-:W-:Y:S05]  /*15940*/  @!P0 BRA `(.L_x_4056) ;  /* 0xfffffffc00f08947 */ /* 0x004fea000383ffff */
[----:B------:R-:W-:Y:S05]  /*15950*/  BRA `(.L_x_4112) ;  /* 0xffffffd4008c7947 */ /* 0x000fea000383ffff */
.L_x_4058:
[----:B0-----:R0:W1:Y:S02]  /*15960*/  SYNCS.PHASECHK.TRANS64.TRYWAIT P1, [R3+URZ+0x60], R2 ;  /* 0x00006002030075a7 */ /* 0x001064000802017f */
[----:B-1----:R-:W-:Y:S05]  /*15970*/  @!P1 NANOSLEEP.SYNCS 0x989680 ;  /* 0x009896800000995d */ /* 0x002fea0003900000 */
[----:B------:R-:W1:Y:S02]  /*15980*/  @!P1 SYNCS.PHASECHK.TRANS64 P1, [R3+URZ+0x60], R2 ;  /* 0x00006002030095a7 */ /* 0x000e64000802007f */
[----:B-1----:R-:W-:Y:S05]  /*15990*/  @!P1 BRA `(.L_x_4058) ;  /* 0xfffffffc00f09947 */ /* 0x002fea000383ffff */
[----:B------:R-:W-:Y:S05]  /*159a0*/  BRA `(.L_x_4113) ;  /* 0xffffffd800387947 */ /* 0x000fea000383ffff */
.L_x_4063:
[----:B--2---:R2:W3:Y:S02]  /*159b0*/  SYNCS.PHASECHK.TRANS64.TRYWAIT P0, [R2+URZ+0x30840], R3 ;  /* 0x03084003020075a7 */ /* 0x0044e4000800017f */
[----:B---3--:R-:W-:Y:S05]  /*159c0*/  @!P0 NANOSLEEP.SYNCS 0x989680 ;  /* 0x009896800000895d */ /* 0x008fea0003900000 */
[----:B------:R-:W3:Y:S02]  /*159d0*/  @!P0 SYNCS.PHASECHK.TRANS64 P0, [R2+URZ+0x30840], R3 ;  /* 0x03084003020085a7 */ /* 0x000ee4000800007f */
[----:B---3--:R-:W-:Y:S05]  /*159e0*/  @!P0 BRA `(.L_x_4063) ;  /* 0xfffffffc00f08947 */ /* 0x008fea000383ffff */
[----:B------:R-:W-:Y:S05]  /*159f0*/  BRA `(.L_x_4114) ;  /* 0xffffffdc00707947 */ /* 0x000fea000383ffff */
.L_x_4065:
[----:B0-----:R0:W1:Y:S02]  /*15a00*/  SYNCS.PHASECHK.TRANS64.TRYWAIT P1, [R2+URZ+0x60], R9 ;  /* 0x00006009020075a7 */ /* 0x001064000802017f */
[----:B-1----:R-:W-:Y:S05]  /*15a10*/  @!P1 NANOSLEEP.SYNCS 0x989680 ;  /* 0x009896800000995d */ /* 0x002fea0003900000 */
[----:B------:R-:W1:Y:S02]  /*15a20*/  @!P1 SYNCS.PHASECHK.TRANS64 P1, [R2+URZ+0x60], R9 ;  /* 0x00006009020095a7 */ /* 0x000e64000802007f */
[----:B-1----:R-:W-:Y:S05]  /*15a30*/  @!P1 BRA `(.L_x_4065) ;  /* 0xfffffffc00f09947 */ /* 0x002fea000383ffff */
[----:B------:R-:W-:Y:S05]  /*15a40*/  BRA `(.L_x_4115) ;  /* 0xffffffe000207947 */ /* 0x000fea000383ffff */
.L_x_4072:
[----:B-1----:R1:W2:Y:S02]  /*15a50*/  SYNCS.PHASECHK.TRANS64.TRYWAIT P0, [R3+URZ+0x30860], R0 ;  /* 0x03086000030075a7 */ /* 0x0022a4000800017f */
[----:B--2---:R-:W-:Y:S05]  /*15a60*/  @!P0 NANOSLEEP.SYNCS 0x989680 ;  /* 0x009896800000895d */ /* 0x004fea0003900000 */
[----:B------:R-:W2:Y:S02]  /*15a70*/  @!P0 SYNCS.PHASECHK.TRANS64 P0, [R3+URZ+0x30860], R0 ;  /* 0x03086000030085a7 */ /* 0x000ea4000800007f */
[----:B--2---:R-:W-:Y:S05]  /*15a80*/  @!P0 BRA `(.L_x_4072) ;  /* 0xfffffffc00f08947 */ /* 0x004fea000383ffff */
[----:B------:R-:W-:Y:S05]  /*15a90*/  BRA `(.L_x_4116) ;  /* 0xffffffe4003c7947 */ /* 0x000fea000383ffff */
.L_x_4074:
[----:B------:R-:W-:Y:S01]  /*15aa0*/  BSSY B0, `(.L_x_4117) ;  /* 0x0000008000007945 */ /* 0x000fe20003800000 */
[----:B------:R-:W-:Y:S02]  /*15ab0*/  IMAD.MOV.U32 R13, RZ, RZ, R16 ;  /* 0x000000ffff0d7224 */ /* 0x000fe400078e0010 */
[----:B------:R-:W-:Y:S02]  /*15ac0*/  IMAD.MOV.U32 R12, RZ, RZ, RZ ;  /* 0x000000ffff0c7224 */ /* 0x000fe400078e00ff */
[----:B0-----:R-:W-:Y:S02]  /*15ad0*/  IMAD.MOV.U32 R11, RZ, RZ, 0x1f ;  /* 0x0000001fff0b7424 */ /* 0x001fe400078e00ff */
[----:B------:R-:W-:-:S07]  /*15ae0*/  IMAD.MOV.U32 R15, RZ, RZ, -0x1 ;  /* 0xffffffffff0f7424 */ /* 0x000fce00078e00ff */
[----:B-1----:R-:W-:Y:S05]  /*15af0*/  WARPSYNC.COLLECTIVE R15, `(.L_x_4118) ;  /* 0x000000000f087348 */ /* 0x002fea0003c00000 */
[----:B------:R0:W2:Y:S02]  /*15b00*/  SHFL.IDX P6, R14, R13, R12, R11 ;  /* 0x0000000c0d0e7389 */ /* 0x0000a400000c000b */
[----:B012---:R-:W-:Y:S01]  /*15b10*/  ENDCOLLECTIVE ;  /* 0x000000000000791b */ /* 0x007fe20003800000 */
.L_x_4118:
[----:B------:R-:W-:Y:S05]  /*15b20*/  BSYNC B0 ;  /* 0x0000000000007941 */ /* 0x000fea0003800000 */
.L_x_4117:
        /* <DEDUP_REMOVED lines=8> */
.L_x_4119:
[----:B------:R-:W-:Y:S01]  /*15bb0*/  IMAD.MOV.U32 R16, RZ, RZ, R14 ;  /* 0x000000ffff107224 */ /* 0x000fe200078e000e */
[----:B------:R-:W-:Y:S06]  /*15bc0*/  BRA `(.L_x_4120) ;  /* 0xffffffe400dc7947 */ /* 0x000fec000383ffff */
.L_x_4077:
[----:B------:R-:W-:Y:S01]  /*15bd0*/  BSSY B0, `(.L_x_4121) ;  /* 0x0000008000007945 */ /* 0x000fe20003800000 */
[----:B-----5:R-:W-:Y:S02]  /*15be0*/  IMAD.MOV.U32 R13, RZ, RZ, R17 ;  /* 0x000000ffff0d7224 */ /* 0x020fe400078e0011 */
[----:B------:R-:W-:Y:S02]  /*15bf0*/  IMAD.MOV.U32 R12, RZ, RZ, 0x1 ;  /* 0x00000001ff0c7424 */ /* 0x000fe400078e00ff */
[----:B0-----:R-:W-:Y:S02]  /*15c00*/  IMAD.MOV.U32 R11, RZ, RZ, RZ ;  /* 0x000000ffff0b7224 */ /* 0x001fe400078e00ff */
[----:B------:R-:W-:-:S07]  /*15c10*/  IMAD.MOV.U32 R15, RZ, RZ, -0x1 ;  /* 0xffffffffff0f7424 */ /* 0x000fce00078e00ff */
[----:B-1234-:R-:W-:Y:S05]  /*15c20*/  WARPSYNC.COLLECTIVE R15, `(.L_x_4122) ;  /* 0x000000000f087348 */ /* 0x01efea0003c00000 */
[----:B------:R0:W0:Y:S02]  /*15c30*/  SHFL.UP P6, R14, R13, R12, R11 ;  /* 0x0400000c0d0e7389 */ /* 0x00002400000c000b */
[----:B01234-:R-:W-:Y:S01]  /*15c40*/  ENDCOLLECTIVE ;  /* 0x000000000000791b */ /* 0x01ffe20003800000 */
.L_x_4122:
[----:B------:R-:W-:Y:S05]  /*15c50*/  BSYNC B0 ;  /* 0x0000000000007941 */ /* 0x000fea0003800000 */
.L_x_4121:
        /* <DEDUP_REMOVED lines=10> */
.L_x_4123:
        /* <DEDUP_REMOVED lines=8> */
.L_x_4124:
        /* <DEDUP_REMOVED lines=8> */
.L_x_4125:
        /* <DEDUP_REMOVED lines=8> */
.L_x_4126:
        /* <DEDUP_REMOVED lines=8> */
.L_x_4127:
[----:B------:R-:W-:Y:S05]  /*15f00*/  BRA `(.L_x_4128) ;  /* 0xffffffe400a07947 */ /* 0x000fea000383ffff */
.L_x_4082:
        /* <DEDUP_REMOVED lines=8> */
.L_x_4130:
[----:B------:R-:W-:Y:S05]  /*15f90*/  BSYNC B0 ;  /* 0x0000000000007941 */ /* 0x000fea0003800000 */
.L_x_4129:
        /* <DEDUP_REMOVED lines=10> */
.L_x_4131:
        /* <DEDUP_REMOVED lines=8> */
.L_x_4132:
        /* <DEDUP_REMOVED lines=8> */
.L_x_4133:
        /* <DEDUP_REMOVED lines=8> */
.L_x_4134:
        /* <DEDUP_REMOVED lines=8> */
.L_x_4135:
[----:B------:R-:W-:Y:S05]  /*16240*/  BRA `(.L_x_4136) ;  /* 0xffffffe400847947 */ /* 0x000fea000383ffff */
.L_x_4084:
[----:B------:R-:W-:Y:S01]  /*16250*/  BSSY B0, `(.L_x_4137) ;  /* 0x0000006000007945 */ /* 0x000fe20003800000 */
[----:B------:R-:W-:Y:S01]  /*16260*/  PLOP3.LUT P6, PT, P6, PT, PT, 0x8, 0x0 ;  /* 0x000000000000781c */ /* 0x000fe200037ce170 */
[----:B------:R-:W-:-:S12]  /*16270*/  IMAD.MOV.U32 R15, RZ, RZ, -0x1 ;  /* 0xffffffffff0f7424 */ /* 0x000fd800078e00ff */
[----:B0-----:R-:W-:Y:S05]  /*16280*/  WARPSYNC.COLLECTIVE R15, `(.L_x_4138) ;  /* 0x000000000f087348 */ /* 0x001fea0003c00000 */
[----:B------:R-:W-:Y:S01]  /*16290*/  VOTE.ANY R14, PT, P6 ;  /* 0x00000000000e7806 */ /* 0x000fe200030e0100 */
[----:B0-----:R-:W-:Y:S06]  /*162a0*/  ENDCOLLECTIVE ;  /* 0x000000000000791b */ /* 0x001fec0003800000 */
.L_x_4138:
[----:B------:R-:W-:Y:S05]  /*162b0*/  BSYNC B0 ;  /* 0x0000000000007941 */ /* 0x000fea0003800000 */
.L_x_4137:
        /* <DEDUP_REMOVED lines=9> */
.L_x_4139:
[----:B------:R-:W-:Y:S01]  /*16350*/  IMAD.MOV.U32 R17, RZ, RZ, R14 ;  /* 0x000000ffff117224 */ /* 0x000fe200078e000e */
[----:B------:R-:W-:Y:S06]  /*16360*/  BRA `(.L_x_4140) ;  /* 0xffffffe400747947 */ /* 0x000fec000383ffff */
.L_x_4086:
[----:B------:R-:W-:Y:S01]  /*16370*/  BSSY B0, `(.L_x_4141) ;  /* 0x0000007000007945 */ /* 0x000fe20003800000 */
[----:B------:R-:W-:Y:S02]  /*16380*/  IMAD.MOV.U32 R13, RZ, RZ, R2 ;  /* 0x000000ffff0d7224 */ /* 0x000fe400078e0002 */
[----:B------:R-:W-:Y:S02]  /*16390*/  IMAD.MOV.U32 R11, RZ, RZ, 0x1f ;  /* 0x0000001fff0b7424 */ /* 0x000fe400078e00ff */
[----:B------:R-:W-:-:S07]  /*163a0*/  IMAD.MOV.U32 R15, RZ, RZ, -0x1 ;  /* 0xffffffffff0f7424 */ /* 0x000fce00078e00ff */
[----:B012---:R-:W-:Y:S05]  /*163b0*/  WARPSYNC.COLLECTIVE R15, `(.L_x_4142) ;  /* 0x000000000f087348 */ /* 0x007fea0003c00000 */
[----:B------:R3:W4:Y:S02]  /*163c0*/  SHFL.IDX P6, R14, R13, R12, R11 ;  /* 0x0000000c0d0e7389 */ /* 0x00072400000c000b */
[----:B01234-:R-:W-:Y:S01]  /*163d0*/  ENDCOLLECTIVE ;  /* 0x000000000000791b */ /* 0x01ffe20003800000 */
.L_x_4142:
[----:B------:R-:W-:Y:S05]  /*163e0*/  BSYNC B0 ;  /* 0x0000000000007941 */ /* 0x000fea0003800000 */
.L_x_4141:
[----:B------:R-:W-:Y:S01]  /*163f0*/  IMAD.MOV.U32 R7, RZ, RZ, R14 ;  /* 0x000000ffff077224 */ /* 0x000fe200078e000e */
[----:B------:R-:W-:Y:S06]  /*16400*/  BRA `(.L_x_4085) ;  /* 0xffffffe400687947 */ /* 0x000fec000383ffff */
.L_x_4090:
[----:B-1----:R1:W2:Y:S02]  /*16410*/  SYNCS.PHASECHK.TRANS64.TRYWAIT P0, [R0+URZ+0x30820], R3 ;  /* 0x03082003000075a7 */ /* 0x0022a4000800017f */
[----:B--2---:R-:W-:Y:S05]  /*16420*/  @!P0 NANOSLEEP.SYNCS 0x989680 ;  /* 0x009896800000895d */ /* 0x004fea0003900000 */
[----:B------:R-:W2:Y:S02]  /*16430*/  @!P0 SYNCS.PHASECHK.TRANS64 P0, [R0+URZ+0x30820], R3 ;  /* 0x03082003000085a7 */ /* 0x000ea4000800007f */
[----:B--2---:R-:W-:Y:S05]  /*16440*/  @!P0 BRA `(.L_x_4090) ;  /* 0xfffffffc00f08947 */ /* 0x004fea000383ffff */
[----:B------:R-:W-:Y:S05]  /*16450*/  BRA `(.L_x_4143) ;  /* 0xffffffe800dc7947 */ /* 0x000fea000383ffff */
.L_x_4091:
[----:B------:R-:W2:Y:S01]  /*16460*/  S2R R2, SR_TID.X ;  /* 0x0000000000027919 */ /* 0x000ea20000002100 */
[----:B------:R-:W-:Y:S01]  /*16470*/  BSSY B0, `(.L_x_4144) ;  /* 0x000000a000007945 */ /* 0x000fe20003800000 */
[----:B------:R-:W-:Y:S02]  /*16480*/  IMAD.MOV.U32 R12, RZ, RZ, RZ ;  /* 0x000000ffff0c7224 */ /* 0x000fe400078e00ff */
[----:B0-----:R-:W-:Y:S02]  /*16490*/  IMAD.MOV.U32 R11, RZ, RZ, 0x1f ;  /* 0x0000001fff0b7424 */ /* 0x001fe400078e00ff */
[----:B------:R-:W-:Y:S01]  /*164a0*/  IMAD.MOV.U32 R15, RZ, RZ, -0x1 ;  /* 0xffffffffff0f7424 */ /* 0x000fe200078e00ff */
[----:B--2---:R-:W-:-:S04]  /*164b0*/  SHF.R.U32.HI R2, RZ, 0x5, R2 ;  /* 0x00000005ff027819 */ /* 0x004fc80000011602 */
[----:B------:R-:W-:-:S05]  /*164c0*/  LOP3.LUT R2, R2, 0x3, RZ, 0xc0, !PT ;  /* 0x0000000302027812 */ /* 0x000fca00078ec0ff */
[----:B------:R-:W-:-:S07]  /*164d0*/  IMAD.MOV.U32 R13, RZ, RZ, R2 ;  /* 0x000000ffff0d7224 */ /* 0x000fce00078e0002 */
[----:B-1----:R-:W-:Y:S05]  /*164e0*/  WARPSYNC.COLLECTIVE R15, `(.L_x_4145) ;  /* 0x000000000f087348 */ /* 0x002fea0003c00000 */
[----:B------:R0:W2:Y:S02]  /*164f0*/  SHFL.IDX P6, R14, R13, R12, R11 ;  /* 0x0000000c0d0e7389 */ /* 0x0000a400000c000b */
[----:B012---:R-:W-:Y:S01]  /*16500*/  ENDCOLLECTIVE ;  /* 0x000000000000791b */ /* 0x007fe20003800000 */
.L_x_4145:
[----:B------:R-:W-:Y:S05]  /*16510*/  BSYNC B0 ;  /* 0x0000000000007941 */ /* 0x000fea0003800000 */
.L_x_4144:
[----:B------:R-:W-:Y:S05]  /*16520*/  BRA `(.L_x_4146) ;  /* 0xffffffe800c47947 */ /* 0x000fea000383ffff */
.L_x_4094:
[----:B------:R-:W-:Y:S01]  /*16530*/  BSSY B1, `(.L_x_4147) ;  /* 0x0000006000017945 */ /* 0x000fe20003800000 */
[----:B------:R-:W-:-:S07]  /*16540*/  IMAD.MOV.U32 R15, RZ, RZ, -0x1 ;  /* 0xffffffffff0f7424 */ /* 0x000fce00078e00ff */
[----:B012---:R-:W-:Y:S05]  /*16550*/  WARPSYNC.COLLECTIVE R15, `(.L_x_4148) ;  /* 0x000000000f0c7348 */ /* 0x007fea0003c00000 */
[----:B------:R-:W-:Y:S02]  /*16560*/  ELECT P6, UR62, PT ;  /* 0x00000000003e782f */ /* 0x000fe400038c0000 */
[----:B------:R-:W-:Y:S01]  /*16570*/  MOV R14, UR62 ;  /* 0x0000003e000e7c02 */ /* 0x000fe20008000f00 */
[----:B012---:R-:W-:Y:S10]  /*16580*/  ENDCOLLECTIVE ;  /* 0x000000000000791b */ /* 0x007ff40003800000 */
.L_x_4148:
[----:B------:R-:W-:Y:S05]  /*16590*/  BSYNC B1 ;  /* 0x0000000000017941 */ /* 0x000fea0003800000 */
.L_x_4147:
[----:B------:R-:W-:Y:S05]  /*165a0*/  BRA `(.L_x_4149) ;  /* 0xffffffe800bc7947 */ /* 0x000fea000383ffff */
.L_x_4096:
[----:B-1----:R1:W2:Y:S02]  /*165b0*/  SYNCS.PHASECHK.TRANS64.TRYWAIT P0, [R6+URZ], R5 ;  /* 0x00000005060075a7 */ /* 0x0022a4000800017f */
[----:B--2---:R-:W-:Y:S05]  /*165c0*/  @!P0 NANOSLEEP.SYNCS 0x989680 ;  /* 0x009896800000895d */ /* 0x004fea0003900000 */
[----:B------:R-:W2:Y:S02]  /*165d0*/  @!P0 SYNCS.PHASECHK.TRANS64 P0, [R6+URZ], R5 ;  /* 0x00000005060085a7 */ /* 0x000ea4000800007f */
[----:B--2---:R-:W-:Y:S05]  /*165e0*/  @!P0 BRA `(.L_x_4096) ;  /* 0xfffffffc00f08947 */ /* 0x004fea000383ffff */
[----:B------:R-:W-:Y:S05]  /*165f0*/  BRA `(.L_x_4150) ;  /* 0xffffffec00007947 */ /* 0x000fea000383ffff */
.L_x_4097:
[----:B--2---:R2:W3:Y:S02]  /*16600*/  SYNCS.PHASECHK.TRANS64.TRYWAIT P0, [R7+URZ], R2 ;  /* 0x00000002070075a7 */ /* 0x0044e4000800017f */
[----:B---3--:R-:W-:Y:S05]  /*16610*/  @!P0 NANOSLEEP.SYNCS 0x989680 ;  /* 0x009896800000895d */ /* 0x008fea0003900000 */
[----:B------:R-:W3:Y:S02]  /*16620*/  @!P0 SYNCS.PHASECHK.TRANS64 P0, [R7+URZ], R2 ;  /* 0x00000002070085a7 */ /* 0x000ee4000800007f */
[----:B---3--:R-:W-:Y:S05]  /*16630*/  @!P0 BRA `(.L_x_4097) ;  /* 0xfffffffc00f08947 */ /* 0x008fea000383ffff */
[----:B------:R-:W-:Y:S05]  /*16640*/  BRA `(.L_x_4151) ;  /* 0xffffffe800f47947 */ /* 0x000fea000383ffff */
.L_x_4099:
[----:B---3--:R3:W4:Y:S02]  /*16650*/  SYNCS.PHASECHK.TRANS64.TRYWAIT P0, [R4+URZ], R5 ;  /* 0x00000005040075a7 */ /* 0x008724000800017f */
[----:B----4-:R-:W-:Y:S05]  /*16660*/  @!P0 NANOSLEEP.SYNCS 0x989680 ;  /* 0x009896800000895d */ /* 0x010fea0003900000 */
[----:B------:R-:W4:Y:S02]  /*16670*/  @!P0 SYNCS.PHASECHK.TRANS64 P0, [R4+URZ], R5 ;  /* 0x00000005040085a7 */ /* 0x000f24000800007f */
[----:B----4-:R-:W-:Y:S05]  /*16680*/  @!P0 BRA `(.L_x_4099) ;  /* 0xfffffffc00f08947 */ /* 0x010fea000383ffff */
[----:B------:R-:W-:Y:S05]  /*16690*/  BRA `(.L_x_4152) ;  /* 0xffffffe800fc7947 */ /* 0x000fea000383ffff */
.L_x_4153:
        /* <DEDUP_REMOVED lines=14> */
.L_x_12764:


//--------------------- .text._ZN7cutlass13device_kernelIN5flash11enable_sm90INS1_16FlashAttnFwdSm90INS1_25CollectiveMainloopFwdSm90ILi2EN4cute5tupleIJNS5_1CILi1EEES8_S8_EEENS6_IJNS7_ILi128EEENS7_ILi96EEENS7_ILi192EEEEEELi192ENS_6half_tEfNS_4arch4Sm90ELb0ELb1ELb0ELb1ELb0ELb1ELb0ELb1ELb1ELb0ELb0ELb0EEENS1_21CollectiveEpilogueFwdINS6_IJSA_SC_SB_EEES9_SE_SG_Li256ELb1ELb0ELb0ELb0EEENS1_36VarlenDynamicPersistentTileSchedulerILi128ELi96ELi256ELi32ELb0ELb0ELb1ELb1ELb0ELb1EEEEEEEEEvNT_6ParamsE --------------------------
	.section	.text._ZN7cutlass13device_kernelIN5flash11enable_sm90INS1_16FlashAttnFwdSm90INS1_25CollectiveMainloopFwdSm90ILi2EN4cute5tupleIJNS5_1CILi1EEES8_S8_EEENS6_IJNS7_ILi128EEENS7_ILi96EEENS7_ILi192EEEEEELi192ENS_6half_tEfNS_4arch4Sm90ELb0ELb1ELb0ELb1ELb0ELb1ELb0ELb1ELb1ELb0ELb0ELb0EEENS1_21CollectiveEpilogueFwdINS6_IJSA_SC_SB_EEES9_SE_SG_Li256ELb1ELb0ELb0ELb0EEENS1_36VarlenDynamicPersistentTileSchedulerILi128ELi96ELi256ELi32ELb0ELb0ELb1ELb1ELb0ELb1EEEEEEEEEvNT_6ParamsE,"ax",@progbits
	.align	128
.text._ZN7cutlass13device_kernelIN5flash11enable_sm90INS1_16FlashAttnFwdSm90INS1_25CollectiveMainloopFwdSm90ILi2EN4cute5tupleIJNS5_1CILi1EEES8_S8_EEENS6_IJNS7_ILi128EEENS7_ILi96EEENS7_ILi192EEEEEELi192ENS_6half_tEfNS_4arch4Sm90ELb0ELb1ELb0ELb1ELb0ELb1ELb0ELb1ELb1ELb0ELb0ELb0EEENS1_21CollectiveEpilogueFwdINS6_IJSA_SC_SB_EEES9_SE_SG_Li256ELb1ELb0ELb0ELb0EEENS1_36VarlenDynamicPersistentTileSchedulerILi128ELi96ELi256ELi32ELb0ELb0ELb1ELb1ELb0ELb1EEEEEEEEEvNT_6ParamsE:
        .type           _ZN7cutlass13device_kernelIN5flash11enable_sm90INS1_16FlashAttnFwdSm90INS1_25CollectiveMainloopFwdSm90ILi2EN4cute5tupleIJNS5_1CILi1EEES8_S8_EEENS6_IJNS7_ILi128EEENS7_ILi96EEENS7_ILi192EEEEEELi192ENS_6half_tEfNS_4arch4Sm90ELb0ELb1ELb0ELb1ELb0ELb1ELb0ELb1ELb1ELb0ELb0ELb0EEENS1_21CollectiveEpilogueFwdINS6_IJSA_SC_SB_EEES9_SE_SG_Li256ELb1ELb0ELb0ELb0EEENS1_36VarlenDynamicPersistentTileSchedulerILi128ELi96ELi256ELi32ELb0ELb0ELb1ELb1ELb0ELb1EEEEEEEEEvNT_6ParamsE,@function
        .size           _ZN7cutlass13device_kernelIN5flash11enable_sm90INS1_16FlashAttnFwdSm90INS1_25CollectiveMainloopFwdSm90ILi2EN4cute5tupleIJNS5_1CILi1EEES8_S8_EEENS6_IJNS7_ILi128EEENS7_ILi96EEENS7_ILi192EEEEEELi192ENS_6half_tEfNS_4arch4Sm90ELb0ELb1ELb0ELb1ELb0ELb1ELb0ELb1ELb1ELb0ELb0ELb0EEENS1_21CollectiveEpilogueFwdINS6_IJSA_SC_SB_EEES9_SE_SG_Li256ELb1ELb0ELb0ELb0EEENS1_36VarlenDynamicPersistentTileSchedulerILi128ELi96ELi256ELi32ELb0ELb0ELb1ELb1ELb0ELb1EEEEEEEEEvNT_6ParamsE,(.L_x_12765 - _ZN7cutlass13device_kernelIN5flash11enable_sm90INS1_16FlashAttnFwdSm90INS1_25CollectiveMainloopFwdSm90ILi2EN4cute5tupleIJNS5_1CILi1EEES8_S8_EEENS6_IJNS7_ILi128EEENS7_ILi96EEENS7_ILi192EEEEEELi192ENS_6half_tEfNS_4arch4Sm90ELb0ELb1ELb0ELb1ELb0ELb1ELb0ELb1ELb1ELb0ELb0ELb0EEENS1_21CollectiveEpilogueFwdINS6_IJSA_SC_SB_EEES9_SE_SG_Li256ELb1ELb0ELb0ELb0EEENS1_36VarlenDynamicPersistentTileSchedulerILi128ELi96ELi256ELi32ELb0ELb0ELb1ELb1ELb0ELb1EEEEEEEEEvNT_6ParamsE)
        .other          _ZN7cutlass13device_kernelIN5flash11enable_sm90INS1_16FlashAttnFwdSm90INS1_25CollectiveMainloopFwdSm90ILi2EN4cute5tupleIJNS5_1CILi1EEES8_S8_EEENS6_IJNS7_ILi128EEENS7_ILi96EEENS7_ILi192EEEEEELi192ENS_6half_tEfNS_4arch4Sm90ELb0ELb1ELb0ELb1ELb0ELb1ELb0ELb1ELb1ELb0ELb0ELb0EEENS1_21CollectiveEpilogueFwdINS6_IJSA_SC_SB_EEES9_SE_SG_Li256ELb1ELb0ELb0ELb0EEENS1_36VarlenDynamicPersistentTileSchedulerILi128ELi96ELi256ELi32ELb0ELb0ELb1ELb1ELb0ELb1EEEEEEEEEvNT_6ParamsE,@"STO_CUDA_ENTRY STV_DEFAULT"
_ZN7cutlass13device_kernelIN5flash11enable_sm90INS1_16FlashAttnFwdSm90INS1_25CollectiveMainloopFwdSm90ILi2EN4cute5tupleIJNS5_1CILi1EEES8_S8_EEENS6_IJNS7_ILi128EEENS7_ILi96EEENS7_ILi192EEEEEELi192ENS_6half_tEfNS_4arch4Sm90ELb0ELb1ELb0ELb1ELb0ELb1ELb0ELb1ELb1ELb0ELb0ELb0EEENS1_21CollectiveEpilogueFwdINS6_IJSA_SC_SB_EEES9_SE_SG_Li256ELb1ELb0ELb0ELb0EEENS1_36VarlenDynamicPersistentTileSchedulerILi128ELi96ELi256ELi32ELb0ELb0ELb1ELb1ELb0ELb1EEEEEEEEEvNT_6ParamsE:
        /* <DEDUP_REMOVED lines=27> */
.L_x_4155:
[----:B------:R-:W-:Y:S05]  /*01b0*/  BSYNC B0 ;  /* 0x0000000000007941 */ /* 0x000fea0003800000 */
.L_x_4154:
        /* <DEDUP_REMOVED lines=41> */
.L_x_4156:
        /* <DEDUP_REMOVED lines=22> */
.L_x_4157:
        /* <DEDUP_REMOVED lines=18> */
.L_x_4158:
        /* <DEDUP_REMOVED lines=22> */
.L_x_4159:
        /* <DEDUP_REMOVED lines=22> */
.L_x_4160:
[----:B------:R-:W-:Y:S01]  /*0990*/  PLOP3.LUT P0, PT, PT, PT, UP0, 0x80, 0x0 ;  /* 0x000000000000781c */ /* 0x000fe20003f0f008 */
[----:B------:R-:W-:Y:S01]  /*09a0*/  UMOV UR60, 0x1 ;  /* 0x00000001003c7882 */ /* 0x000fe20000000000 */
[----:B------:R-:W-:Y:S01]  /*09b0*/  NOP ;  /* 0x0000000000007918 */ /* 0x000fe20000000000 */
[----:B------:R-:W-:Y:S01]  /*09c0*/  USEL UR60, UR60, 0x2, !UP0 ;  /* 0x000000023c3c7887 */ /* 0x000fe2000c000000 */
[----:B------:R-:W-:Y:S01]  /*09d0*/  BSSY B7, `(.L_x_4161) ;  /* 0x000270c000077945 */ /* 0x000fe20003800000 */
[----:B012-4-:R-:W-:Y:S08]  /*09e0*/  BAR.SYNC.DEFER_BLOCKING 0x0 ;  /* 0x0000000000007b1d */ /* 0x017ff00000010000 */
[----:B------:R-:W-:Y:S05]  /*09f0*/  @!P0 BRA `(.L_x_4162) ;  /* 0x00000204008c8947 */ /* 0x000fea0003800000 */
.L_x_4163:
        /* <DEDUP_REMOVED lines=15> */
[----:B------:R-:W-:Y:S01]  /*0af0*/  VIADD R224, R4, 0xffffff80 ;  /* 0xffffff8004e07836 */ /* 0x000fe20000000000 */
[----:B------:R-:W-:Y:S01]  /*0b00*/  R2UR UR4, R17 ;  /* 0x00000000110472ca */ /* 0x000fe200000e0000 */
[----:B------:R-:W-:Y:S01]  /*0b10*/  ULOP3.LUT UR5, UR60, 0x1, URZ, 0xfc, !UPT ;  /* 0x000000013c057892 */ /* 0x000fe2000f8efc3f */
[----:B------:R-:W-:Y:S01]  /*0b20*/  IMAD.MOV.U32 R220, RZ, RZ, RZ ;  /* 0x000000ffffdc7224 */ /* 0x000fe200078e00ff */
[----:B------:R-:W-:Y:S02]  /*0b30*/  CS2R R22, SRZ ;  /* 0x0000000000167805 */ /* 0x000fe4000001ff00 */
[----:B------:R-:W-:Y:S01]  /*0b40*/  SHF.R.S32.HI R3, RZ, 0x1f, R224 ;  /* 0x0000001fff037819 */ /* 0x000fe200000114e0 */
[----:B------:R-:W-:Y:S02]  /*0b50*/  IMAD.MOV.U32 R204, RZ, RZ, RZ ;  /* 0x000000ffffcc7224 */ /* 0x000fe400078e00ff */
[----:B------:R-:W-:Y:S01]  /*0b60*/  IMAD.MOV.U32 R194, RZ, RZ, RZ ;  /* 0x000000ffffc27224 */ /* 0x000fe200078e00ff */
[----:B------:R-:W-:-:S02]  /*0b70*/  LEA.HI R5, R3, R224, RZ, 0x7 ;  /* 0x000000e003057211 */ /* 0x000fc400078f38ff */
[-C--:B------:R-:W-:Y:S02]  /*0b80*/  LEA.HI R0, R3, R224.reuse, RZ, 0x4 ;  /* 0x000000e003007211 */ /* 0x080fe400078f20ff */
[----:B------:R-:W-:Y:S01]  /*0b90*/  LOP3.LUT R7, R5, 0xffffff80, RZ, 0xc0, !PT ;  /* 0xffffff8005077812 */ /* 0x000fe200078ec0ff */
[----:B------:R-:W-:Y:S01]  /*0ba0*/  UIADD3 UR4, UR4, 0x12400, URZ ;  /* 0x0001240004047890 */ /* 0x000fe2000fffe03f */
[CC--:B------:R-:W-:Y:S02]  /*0bb0*/  LEA.HI R214, R3.reuse, R224.reuse, RZ, 0x3 ;  /* 0x000000e003d67211 */ /* 0x0c0fe400078f18ff */
[----:B------:R-:W-:Y:S01]  /*0bc0*/  LEA.HI R10, R3, R224, RZ, 0x2 ;  /* 0x000000e0030a7211 */ /* 0x000fe200078f10ff */
[----:B------:R-:W-:Y:S01]  /*0bd0*/  IMAD.IADD R226, R224, 0x1, -R7 ;  /* 0x00000001e0e27824 */ /* 0x000fe200078e0a07 */
[----:B------:R-:W-:Y:S02]  /*0be0*/  SHF.R.S32.HI R7, RZ, 0x4, R0 ;  /* 0x00000004ff077819 */ /* 0x000fe40000011400 */
[----:B------:R-:W-:-:S02]  /*0bf0*/  SHF.R.S32.HI R195, RZ, 0x2, R10 ;  /* 0x00000002ffc37819 */ /* 0x000fc4000001140a */
[----:B------:R-:W-:Y:S02]  /*0c00*/  SHF.R.S32.HI R9, RZ, 0x1f, R226 ;  /* 0x0000001fff097819 */ /* 0x000fe400000114e2 */
[----:B------:R-:W-:Y:S01]  /*0c10*/  LEA.HI R2, R0, R7, RZ, 0x1 ;  /* 0x0000000700027211 */ /* 0x000fe200078f08ff */
[----:B------:R-:W-:Y:S01]  /*0c20*/  VIADD R221, R195, 0x40 ;  /* 0x00000040c3dd7836 */ /* 0x000fe20000000000 */
[----:B------:R-:W-:Y:S02]  /*0c30*/  LEA.HI R6, R9, R226, RZ, 0x2 ;  /* 0x000000e209067211 */ /* 0x000fe400078f10ff */
[----:B------:R-:W-:Y:S01]  /*0c40*/  LOP3.LUT R4, R2, 0x1ffffffe, RZ, 0xc0, !PT ;  /* 0x1ffffffe02047812 */ /* 0x000fe200078ec0ff */
[----:B------:R-:W-:Y:S01]  /*0c50*/  IMAD.SHL.U32 R205, R221, 0x40, RZ ;  /* 0x00000040ddcd7824 */ /* 0x000fe200078e00ff */
[--C-:B------:R-:W-:Y:S02]  /*0c60*/  SHF.R.S32.HI R8, RZ, 0x2, R6.reuse ;  /* 0x00000002ff087819 */ /* 0x100fe40000011406 */
[----:B------:R-:W-:Y:S01]  /*0c70*/  SHF.R.S32.HI R11, RZ, 0x1f, R6 ;  /* 0x0000001fff0b7819 */ /* 0x000fe20000011406 */
[----:B------:R-:W-:Y:S01]  /*0c80*/  IMAD.IADD R4, R7, 0x1, -R4 ;  /* 0x0000000107047824 */ /* 0x000fe200078e0a04 */
[----:B------:R-:W-:-:S02]  /*0c90*/  LEA.HI R2, R3, R224, RZ, 0x5 ;  /* 0x000000e003027211 */ /* 0x000fc400078f28ff */
[----:B------:R-:W-:Y:S02]  /*0ca0*/  LEA.HI R11, R11, R8, RZ, 0x3 ;  /* 0x000000080b0b7211 */ /* 0x000fe400078f18ff */
[----:B------:R-:W-:Y:S02]  /*0cb0*/  LOP3.LUT R3, R0, 0x3fffff0, RZ, 0xc0, !PT ;  /* 0x03fffff000037812 */ /* 0x000fe400078ec0ff */
[----:B------:R-:W-:Y:S02]  /*0cc0*/  LOP3.LUT R11, R11, 0xfffffff8, RZ, 0xc0, !PT ;  /* 0xfffffff80b0b7812 */ /* 0x000fe400078ec0ff */
[----:B------:R-:W-:Y:S01]  /*0cd0*/  LOP3.LUT R7, R214, 0x1ffffff8, RZ, 0xc0, !PT ;  /* 0x1ffffff8d6077812 */ /* 0x000fe200078ec0ff */
[----:B------:R-:W-:Y:S01]  /*0ce0*/  IMAD.IADD R3, R224, 0x1, -R3 ;  /* 0x00000001e0037824 */ /* 0x000fe200078e0a03 */
[----:B------:R-:W-:Y:S02]  /*0cf0*/  IADD3 R8, R8, -R11, RZ ;  /* 0x8000000b08087210 */ /* 0x000fe40007ffe0ff */
[----:B------:R-:W-:Y:S01]  /*0d00*/  LOP3.LUT R11, R10, 0xfffffffc, RZ, 0xc0, !PT ;  /* 0xfffffffc0a0b7812 */ /* 0x000fe200078ec0ff */
[----:B------:R-:W-:Y:S01]  /*0d10*/  IMAD.IADD R7, R224, 0x1, -R7 ;  /* 0x00000001e0077824 */ /* 0x000fe200078e0a07 */
[----:B------:R-:W-:-:S02]  /*0d20*/  SHF.R.S32.HI R10, RZ, 0x1f, R10 ;  /* 0x0000001fff0a7819 */ /* 0x000fc4000001140a */
[----:B------:R-:W-:Y:S01]  /*0d30*/  SHF.R.S32.HI R2, RZ, 0x5, R2 ;  /* 0x00000005ff027819 */ /* 0x000fe20000011402 */
[----:B------:R-:W-:Y:S01]  /*0d40*/  IMAD.IADD R224, R224, 0x1, -R11 ;  /* 0x00000001e0e07824 */ /* 0x000fe200078e0a0b */
[----:B------:R-:W-:Y:S01]  /*0d50*/  LEA.HI R10, R10, R195, RZ, 0x3 ;  /* 0x000000c30a0a7211 */ /* 0x000fe200078f18ff */
[----:B------:R-:W-:Y:S01]  /*0d60*/  IMAD.SHL.U32 R213, R7, 0x8, RZ ;  /* 0x0000000807d57824 */ /* 0x000fe200078e00ff */
[----:B------:R-:W-:Y:S01]  /*0d70*/  SHF.R.S32.HI R0, RZ, 0x1f, R221 ;  /* 0x0000001fff007819 */ /* 0x000fe200000114dd */
[----:B------:R-:W-:Y:S01]  /*0d80*/  IMAD.SHL.U32 R192, R224, 0x8, RZ ;  /* 0x00000008e0c07824 */ /* 0x000fe200078e00ff */
[----:B------:R-:W-:Y:S01]  /*0d90*/  LOP3.LUT R10, R10, 0xfffffff8, RZ, 0xc0, !PT ;  /* 0xfffffff80a0a7812 */ /* 0x000fe200078ec0ff */
[----:B------:R-:W-:Y:S01]  /*0da0*/  IMAD R3, R2, 0x10, R3 ;  /* 0x0000001002037824 */ /* 0x000fe200078e0203 */
[----:B------:R-:W-:Y:S01]  /*0db0*/  LEA.HI R0, R0, R221, RZ, 0x3 ;  /* 0x000000dd00007211 */ /* 0x000fe200078f18ff */
[C---:B------:R-:W-:Y:S01]  /*0dc0*/  VIADD R199, R192.reuse, 0x40 ;  /* 0x00000040c0c77836 */ /* 0x040fe20000000000 */
[----:B------:R-:W-:Y:S01]  /*0dd0*/  IADD3 R198, R192, 0x20, RZ ;  /* 0x00000020c0c67810 */ /* 0x000fe20007ffe0ff */
[----:B------:R-:W-:Y:S01]  /*0de0*/  IMAD.IADD R217, R195, 0x1, -R10 ;  /* 0x00000001c3d97824 */ /* 0x000fe200078e0a0a */
[----:B------:R-:W-:Y:S01]  /*0df0*/  LOP3.LUT R205, R205, 0x1c0, RZ, 0xc0, !PT ;  /* 0x000001c0cdcd7812 */ /* 0x000fe200078ec0ff */
[----:B------:R-:W-:Y:S01]  /*0e00*/  IMAD R235, R3, 0x8, R4 ;  /* 0x0000000803eb7824 */ /* 0x000fe200078e0204 */
[----:B------:R-:W-:Y:S01]  /*0e10*/  SHF.R.S32.HI R3, RZ, 0x1f, R198 ;  /* 0x0000001fff037819 */ /* 0x000fe200000114c6 */
[----:B------:R-:W-:Y:S01]  /*0e20*/  IMAD.SHL.U32 R208, R217, 0x40, RZ ;  /* 0x00000040d9d07824 */ /* 0x000fe200078e00ff */
[----:B------:R-:W-:Y:S01]  /*0e30*/  SHF.R.S32.HI R4, RZ, 0x1f, R199 ;  /* 0x0000001fff047819 */ /* 0x000fe200000114c7 */
[----:B------:R-:W-:Y:S01]  /*0e40*/  IMAD.SHL.U32 R210, R2, 0x200, RZ ;  /* 0x0000020002d27824 */ /* 0x000fe200078e00ff */
[CC--:B------:R-:W-:Y:S01]  /*0e50*/  LEA.HI R2, R3.reuse, R198.reuse, RZ, 0x6 ;  /* 0x000000c603027211 */ /* 0x0c0fe200078f30ff */
[----:B------:R-:W-:Y:S01]  /*0e60*/  IMAD.SHL.U32 R0, R0, 0x40, RZ ;  /* 0x0000004000007824 */ /* 0x000fe200078e00ff */
[----:B------:R-:W-:Y:S01]  /*0e70*/  LOP3.LUT R208, R208, 0x1c0, RZ, 0xc0, !PT ;  /* 0x000001c0d0d07812 */ /* 0x000fe200078ec0ff */
[----:B------:R-:W-:Y:S01]  /*0e80*/  IMAD.SHL.U32 R18, R224, 0x4, RZ ;  /* 0x00000004e0127824 */ /* 0x000fe200078e00ff */
[----:B------:R-:W-:Y:S01]  /*0e90*/  LEA.HI R225, R3, R198, RZ, 0x3 ;  /* 0x000000c603e17211 */ /* 0x000fe200078f18ff */
[----:B------:R-:W-:Y:S01]  /*0ea0*/  IMAD.SHL.U32 R3, R2, 0x80, RZ ;  /* 0x0000008002037824 */ /* 0x000fe200078e00ff */
[CC--:B------:R-:W-:Y:S01]  /*0eb0*/  LEA.HI R230, R4.reuse, R199.reuse, RZ, 0x3 ;  /* 0x000000c704e67211 */ /* 0x0c0fe200078f18ff */
[----:B------:R-:W-:Y:S01]  /*0ec0*/  IMAD.SHL.U32 R235, R235, 0x8, RZ ;  /* 0x00000008ebeb7824 */ /* 0x000fe200078e00ff */
[----:B------:R-:W-:-:S02]  /*0ed0*/  LEA.HI R4, R4, R199, RZ, 0x6 ;  /* 0x000000c704047211 */ /* 0x000fc400078f30ff */
[----:B------:R-:W-:Y:S02]  /*0ee0*/  SHF.R.U32.HI R233, RZ, 0x3, R205 ;  /* 0x00000003ffe97819 */ /* 0x000fe400000116cd */
[----:B------:R-:W-:Y:S01]  /*0ef0*/  SHF.R.U32.HI R209, RZ, 0x3, R208 ;  /* 0x00000003ffd17819 */ /* 0x000fe200000116d0 */
[----:B------:R-:W-:Y:S01]  /*0f00*/  IMAD.SHL.U32 R4, R4, 0x80, RZ ;  /* 0x0000008004047824 */ /* 0x000fe200078e00ff */
[--C-:B------:R-:W-:Y:S02]  /*0f10*/  LOP3.LUT R2, R208, 0x38, R225.reuse, 0xf8, !PT ;  /* 0x00000038d0027812 */ /* 0x100fe400078ef8e1 */
[----:B------:R-:W-:Y:S02]  /*0f20*/  LOP3.LUT R10, R205, 0x38, R225, 0xf8, !PT ;  /* 0x00000038cd0a7812 */ /* 0x000fe400078ef8e1 */
[----:B------:R-:W-:Y:S02]  /*0f30*/  LOP3.LUT R211, R0, 0xfffffe00, RZ, 0xc0, !PT ;  /* 0xfffffe0000d37812 */ /* 0x000fe400078ec0ff */
[----:B------:R-:W-:-:S02]  /*0f40*/  LOP3.LUT R3, R3, 0xffffe000, RZ, 0xc0, !PT ;  /* 0xffffe00003037812 */ /* 0x000fc400078ec0ff */
[----:B------:R-:W-:Y:S02]  /*0f50*/  LOP3.LUT R2, R2, R209, RZ, 0x3c, !PT ;  /* 0x000000d102027212 */ /* 0x000fe400078e3cff */
[----:B------:R-:W-:Y:S02]  /*0f60*/  LOP3.LUT R10, R10, R233, RZ, 0x3c, !PT ;  /* 0x000000e90a0a7212 */ /* 0x000fe400078e3cff */
[--C-:B------:R-:W-:Y:S02]  /*0f70*/  LOP3.LUT R0, R208, 0x38, R230.reuse, 0xf8, !PT ;  /* 0x00000038d0007812 */ /* 0x100fe400078ef8e6 */
[----:B------:R-:W-:Y:S02]  /*0f80*/  LOP3.LUT R12, R205, 0x38, R230, 0xf8, !PT ;  /* 0x00000038cd0c7812 */ /* 0x000fe400078ef8e6 */
[-C--:B------:R-:W-:Y:S02]  /*0f90*/  IADD3 R2, R2, R3.reuse, R210 ;  /* 0x0000000302027210 */ /* 0x080fe40007ffe0d2 */
[----:B------:R-:W-:-:S02]  /*0fa0*/  IADD3 R10, R10, R3, R211 ;  /* 0x000000030a0a7210 */ /* 0x000fc40007ffe0d3 */
[----:B------:R-:W-:Y:S02]  /*0fb0*/  LOP3.LUT R4, R4, 0xffffe000, RZ, 0xc0, !PT ;  /* 0xffffe00004047812 */ /* 0x000fe400078ec0ff */
[----:B------:R-:W-:Y:S01]  /*0fc0*/  LOP3.LUT R3, R0, R209, RZ, 0x3c, !PT ;  /* 0x000000d100037212 */ /* 0x000fe200078e3cff */
[----:B------:R-:W-:Y:S01]  /*0fd0*/  IMAD.U32 R0, RZ, RZ, UR5 ;  /* 0x00000005ff007e24 */ /* 0x000fe2000f8e00ff */
[----:B------:R-:W-:Y:S02]  /*0fe0*/  LOP3.LUT R12, R12, R233, RZ, 0x3c, !PT ;  /* 0x000000e90c0c7212 */ /* 0x000fe400078e3cff */
[-C--:B------:R-:W-:Y:S02]  /*0ff0*/  IADD3 R229, R3, R4.reuse, R210 ;  /* 0x0000000403e57210 */ /* 0x080fe40007ffe0d2 */
[----:B------:R-:W-:Y:S02]  /*1000*/  IADD3 R12, R12, R4, R211 ;  /* 0x000000040c0c7210 */ /* 0x000fe40007ffe0d3 */
[----:B------:R-:W-:-:S02]  /*1010*/  MOV R4, UR4 ;  /* 0x0000000400047c02 */ /* 0x000fc40008000f00 */
[----:B------:R-:W-:Y:S02]  /*1020*/  SHF.R.S32.HI R234, RZ, 0x7, R5 ;  /* 0x00000007ffea7819 */ /* 0x000fe40000011405 */
[----:B------:R-:W-:Y:S01]  /*1030*/  LEA.HI R9, R9, R226, RZ, 0x5 ;  /* 0x000000e209097211 */ /* 0x000fe200078f28ff */
[----:B------:R0:W-:Y:S01]  /*1040*/  STL [R1+0x38], R4 ;  /* 0x0000380401007387 */ /* 0x0001e20000100800 */
[----:B------:R-:W-:Y:S02]  /*1050*/  LEA.HI R5, R5, R234, RZ, 0x1 ;  /* 0x000000ea05057211 */ /* 0x000fe400078f08ff */
[----:B------:R-:W-:Y:S02]  /*1060*/  SHF.R.S32.HI R9, RZ, 0x5, R9 ;  /* 0x00000005ff097819 */ /* 0x000fe40000011409 */
[----:B------:R-:W-:Y:S02]  /*1070*/  LOP3.LUT R5, R5, 0x3fffffe, RZ, 0xc0, !PT ;  /* 0x03fffffe05057812 */ /* 0x000fe400078ec0ff */
[----:B------:R-:W-:-:S02]  /*1080*/  LOP3.LUT R0, R205, 0x38, R192, 0xf8, !PT ;  /* 0x00000038cd007812 */ /* 0x000fc400078ef8c0 */
[----:B------:R-:W-:Y:S02]  /*1090*/  LEA R8, R9, R8, 0x4 ;  /* 0x0000000809087211 */ /* 0x000fe400078e20ff */
[----:B------:R-:W-:Y:S02]  /*10a0*/  IADD3 R5, R234, -R5, RZ ;  /* 0x80000005ea057210 */ /* 0x000fe40007ffe0ff */
[----:B------:R-:W-:Y:S02]  /*10b0*/  LOP3.LUT R3, R6, 0x7ffffffc, RZ, 0xc0, !PT ;  /* 0x7ffffffc06037812 */ /* 0x000fe400078ec0ff */
[----:B------:R-:W-:Y:S01]  /*10c0*/  LOP3.LUT R0, R211, R0, R233, 0xf6, !PT ;  /* 0x00000000d3007212 */ /* 0x000fe200078ef6e9 */
[----:B------:R-:W-:Y:S01]  /*10d0*/  IMAD R216, R5, 0x40, R8 ;  /* 0x0000004005d87824 */ /* 0x000fe200078e0208 */
[----:B------:R-:W-:Y:S01]  /*10e0*/  SHF.R.S32.HI R214, RZ, 0x3, R214 ;  /* 0x00000003ffd67819 */ /* 0x000fe200000114d6 */
[----:B------:R-:W-:Y:S01]  /*10f0*/  IMAD.IADD R206, R226, 0x1, -R3 ;  /* 0x00000001e2ce7824 */ /* 0x000fe200078e0a03 */
[----:B------:R-:W-:-:S02]  /*1100*/  SHF.R.S32.HI R222, RZ, 0x1f, R195 ;  /* 0x0000001fffde7819 */ /* 0x000fc400000114c3 */
[----:B------:R-:W-:Y:S02]  /*1110*/  SHF.R.S32.HI R225, RZ, 0x3, R225 ;  /* 0x00000003ffe17819 */ /* 0x000fe400000114e1 */
[----:B------:R-:W-:Y:S02]  /*1120*/  SHF.R.S32.HI R230, RZ, 0x3, R230 ;  /* 0x00000003ffe67819 */ /* 0x000fe400000114e6 */
[----:B------:R-:W-:Y:S02]  /*1130*/  LEA R231, R0, UR4, 0x1 ;  /* 0x0000000400e77c11 */ /* 0x000fe4000f8e08ff */
[----:B------:R-:W-:Y:S02]  /*1140*/  LEA R232, R2, UR4, 0x1 ;  /* 0x0000000402e87c11 */ /* 0x000fe4000f8e08ff */
[----:B------:R-:W-:Y:S02]  /*1150*/  LEA R228, R10, UR4, 0x1 ;  /* 0x000000040ae47c11 */ /* 0x000fe4000f8e08ff */
[----:B------:R-:W-:-:S02]  /*1160*/  LEA R229, R229, UR4, 0x1 ;  /* 0x00000004e5e57c11 */ /* 0x000fc4000f8e08ff */
[----:B0-----:R-:W-:-:S07]  /*1170*/  LEA R227, R12, UR4, 0x1 ;  /* 0x000000040ce37c11 */ /* 0x001fce000f8e08ff */
.L_x_4462:
[----:B------:R-:W-:Y:S01]  /*1180*/  ULDC.64 UR4, c[0x0][0xa28] ;  /* 0x00028a0000047ab9 */ /* 0x000fe20000000a00 */
[----:B0-2345:R-:W0:Y:S01]  /*1190*/  LDC.64 R4, c[0x0][0xa08] ;  /* 0x00028200ff047b82 */ /* 0x03de220000000a00 */
[----:B------:R-:W-:Y:S01]  /*11a0*/  ISETP.NE.U32.AND P0, PT, RZ, UR4, PT ;  /* 0x00000004ff007c0c */ /* 0x000fe2000bf05070 */
[----:B------:R-:W-:Y:S01]  /*11b0*/  IMAD.MOV.U32 R0, RZ, RZ, RZ ;  /* 0x000000ffff007224 */ /* 0x000fe200078e00ff */
[----:B------:R-:W-:Y:S01]  /*11c0*/  MOV R26, RZ ;  /* 0x000000ff001a7202 */ /* 0x000fe20000000f00 */
[----:B------:R-:W-:Y:S01]  /*11d0*/  ULDC.64 UR6, c[0x0][0x208] ;  /* 0x0000820000067ab9 */ /* 0x000fe20000000a00 */
[----:B------:R-:W-:Y:S01]  /*11e0*/  ISETP.NE.AND.EX P0, PT, RZ, UR5, PT, P0 ;  /* 0x00000005ff007c0c */ /* 0x000fe2000bf05300 */
[----:B------:R-:W-:Y:S02]  /*11f0*/  ULDC.64 UR4, c[0x0][0xa18] ;  /* 0x0002860000047ab9 */ /* 0x000fe40000000a00 */
[----:B------:R-:W-:-:S04]  /*1200*/  ISETP.NE.U32.AND P1, PT, RZ, UR4, PT ;  /* 0x00000004ff007c0c */ /* 0x000fc8000bf25070 */
[----:B------:R-:W-:Y:S01]  /*1210*/  ISETP.NE.AND.EX P1, PT, RZ, UR5, PT, P1 ;  /* 0x00000005ff007c0c */ /* 0x000fe2000bf25310 */
[----:B------:R-:W-:Y:S02]  /*1220*/  ULDC.64 UR4, c[0x0][0xa08] ;  /* 0x0002820000047ab9 */ /* 0x000fe40000000a00 */
[----:B------:R-:W-:-:S03]  /*1230*/  ISETP.NE.U32.AND P3, PT, RZ, UR4, PT ;  /* 0x00000004ff007c0c */ /* 0x000fc6000bf65070 */
[----:B------:R-:W1:Y:S01]  /*1240*/  @P0 LDC.64 R2, c[0x0][0xa28] ;  /* 0x00028a00ff020b82 */ /* 0x000e620000000a00 */
[----:B------:R-:W-:Y:S01]  /*1250*/  ISETP.NE.AND.EX P3, PT, RZ, UR5, PT, P3 ;  /* 0x00000005ff007c0c */ /* 0x000fe2000bf65330 */
[----:B0-----:R-:W-:-:S06]  /*1260*/  IMAD.WIDE R8, R203, 0x4, R4 ;  /* 0x00000004cb087825 */ /* 0x001fcc00078e0204 */
[----:B------:R-:W0:Y:S01]  /*1270*/  @P1 LDC.64 R6, c[0x0][0xa18] ;  /* 0x00028600ff061b82 */ /* 0x000e220000000a00 */
[----:B------:R-:W-:Y:S02]  /*1280*/  ULDC UR4, c[0x0][0x288] ;  /* 0x0000a20000047ab9 */ /* 0x000fe40000000800 */
[----:B------:R-:W-:Y:S01]  /*1290*/  IMAD.U32 R197, RZ, RZ, UR4 ;  /* 0x00000004ffc57e24 */ /* 0x000fe2000f8e00ff */
[----:B------:R-:W-:Y:S02]  /*12a0*/  ULDC.64 UR4, c[0x0][0x3f8] ;  /* 0x0000fe0000047ab9 */ /* 0x000fe40000000a00 */
[----:B------:R-:W-:Y:S01]  /*12b0*/  UISETP.NE.U32.AND UP0, UPT, UR4, URZ, UPT ;  /* 0x0000003f0400728c */ /* 0x000fe2000bf05070 */
[----:B------:R2:W5:Y:S03]  /*12c0*/  @P3 LDG.E R26, desc[UR6][R8.64] ;  /* 0x00000006081a3981 */ /* 0x000566000c1e1900 */
[----:B------:R-:W-:-:S03]  /*12d0*/  UISETP.NE.AND.EX UP0, UPT, UR5, URZ, UPT, UP0 ;  /* 0x0000003f0500728c */ /* 0x000fc6000bf05300 */
[----:B------:R-:W-:Y:S01]  /*12e0*/  ULDC.64 UR4, c[0x0][0xa20] ;  /* 0x0002880000047ab9 */ /* 0x000fe20000000a00 */
[----:B-1----:R-:W-:Y:S01]  /*12f0*/  @P0 IMAD.WIDE R2, R203, 0x4, R2 ;  /* 0x00000004cb020825 */ /* 0x002fe200078e0202 */
[----:B------:R-:W-:-:S04]  /*1300*/  ISETP.NE.U32.AND P2, PT, RZ, UR4, PT ;  /* 0x00000004ff007c0c */ /* 0x000fc8000bf45070 */
[----:B------:R2:W5:Y:S01]  /*1310*/  @P0 LDG.E R0, desc[UR6][R2.64] ;  /* 0x0000000602000981 */ /* 0x000562000c1e1900 */
[----:B0-----:R-:W-:-:S05]  /*1320*/  @P1 IMAD.WIDE R4, R203, 0x4, R6 ;  /* 0x00000004cb041825 */ /* 0x001fca00078e0206 */
[----:B------:R2:W5:Y:S01]  /*1330*/  @P1 LDG.E R197, desc[UR6][R4.64] ;  /* 0x0000000604c51981 */ /* 0x000562000c1e1900 */
[----:B------:R-:W-:Y:S02]  /*1340*/  ULDC UR6, c[0x0][0x404] ;  /* 0x0001010000067ab9 */ /* 0x000fe40000000800 */
[----:B------:R-:W-:Y:S01]  /*1350*/  USEL UR4, UR6, 0x1, UP0 ;  /* 0x0000000106047887 */ /* 0x000fe20008000000 */
[----:B------:R-:W-:Y:S02]  /*1360*/  ISETP.NE.AND.EX P2, PT, RZ, UR5, PT, P2 ;  /* 0x00000005ff007c0c */ /* 0x000fe4000bf45320 */
[----:B------:R-:W-:Y:S01]  /*1370*/  ULDC UR6, c[0x0][0x2e0] ;  /* 0x0000b80000067ab9 */ /* 0x000fe20000000800 */
[----:B------:R-:W-:Y:S01]  /*1380*/  ULDC UR7, c[0x0][0x338] ;  /* 0x0000ce0000077ab9 */ /* 0x000fe20000000800 */
[----:B------:R-:W-:Y:S01]  /*1390*/  UIMAD UR6, UR4, UR6, URZ ;  /* 0x00000006040672a4 */ /* 0x000fe2000f8e023f */
[----:B------:R-:W-:Y:S02]  /*13a0*/  IMAD.MOV.U32 R223, RZ, RZ, R201 ;  /* 0x000000ffffdf7224 */ /* 0x000fe400078e00c9 */
[----:B------:R-:W-:-:S02]  /*13b0*/  IMAD.MOV.U32 R218, RZ, RZ, R202 ;  /* 0x000000ffffda7224 */ /* 0x000fc400078e00ca */
[----:B------:R-:W-:Y:S01]  /*13c0*/  IMAD.MOV.U32 R219, RZ, RZ, R203 ;  /* 0x000000ffffdb7224 */ /* 0x000fe200078e00cb */
[----:B--2---:R-:W-:Y:S06]  /*13d0*/  @P1 BRA `(.L_x_4165) ;  /* 0x0000000000281947 */ /* 0x004fec0003800000 */
[----:B------:R-:W-:Y:S02]  /*13e0*/  ULDC.64 UR4, c[0x0][0xa00] ;  /* 0x0002800000047ab9 */ /* 0x000fe40000000a00 */
[----:B------:R-:W-:-:S04]  /*13f0*/  ISETP.NE.U32.AND P0, PT, RZ, UR4, PT ;  /* 0x00000004ff007c0c */ /* 0x000fc8000bf05070 */
[----:B------:R-:W-:-:S13]  /*1400*/  ISETP.NE.AND.EX P0, PT, RZ, UR5, PT, P0 ;  /* 0x00000005ff007c0c */ /* 0x000fda000bf05300 */
[----:B------:R-:W-:Y:S05]  /*1410*/  @!P0 BRA `(.L_x_4165) ;  /* 0x0000000000188947 */ /* 0x000fea0003800000 */
[----:B------:R-:W0:Y:S01]  /*1420*/  LDC.64 R2, c[0x0][0xa00] ;  /* 0x00028000ff027b82 */ /* 0x000e220000000a00 */
[----:B------:R-:W-:Y:S01]  /*1430*/  ULDC.64 UR4, c[0x0][0x208] ;  /* 0x0000820000047ab9 */ /* 0x000fe20000000a00 */
[----:B0-----:R-:W-:-:S05]  /*1440*/  IMAD.WIDE R2, R203, 0x4, R2 ;  /* 0x00000004cb027825 */ /* 0x001fca00078e0202 */
[----:B-----5:R-:W2:Y:S04]  /*1450*/  LDG.E R197, desc[UR4][R2.64] ;  /* 0x0000000402c57981 */ /* 0x020ea8000c1e1900 */
[----:B------:R-:W2:Y:S02]  /*1460*/  LDG.E R4, desc[UR4][R2.64+0x4] ;  /* 0x0000040402047981 */ /* 0x000ea4000c1e1900 */
[----:B--2---:R-:W-:-:S07]  /*1470*/  IMAD.IADD R197, R4, 0x1, -R197 ;  /* 0x0000000104c57824 */ /* 0x004fce00078e0ac5 */
.L_x_4165:
[----:B------:R-:W-:Y:S01]  /*1480*/  MOV R24, UR7 ;  /* 0x0000000700187c02 */ /* 0x000fe20008000f00 */
[----:B------:R-:W-:Y:S01]  /*1490*/  IMAD.U32 R25, RZ, RZ, UR6 ;  /* 0x00000006ff197e24 */ /* 0x000fe2000f8e00ff */
[----:B------:R-:W-:Y:S06]  /*14a0*/  @!P2 BRA `(.L_x_4166) ;  /* 0x000000000014a947 */ /* 0x000fec0003800000 */
[----:B------:R-:W0:Y:S01]  /*14b0*/  LDC.64 R2, c[0x0][0xa20] ;  /* 0x00028800ff027b82 */ /* 0x000e220000000a00 */
[----:B------:R-:W-:Y:S01]  /*14c0*/  ULDC.64 UR4, c[0x0][0x208] ;  /* 0x0000820000047ab9 */ /* 0x000fe20000000a00 */
[----:B0-----:R-:W-:-:S05]  /*14d0*/  IMAD.WIDE R2, R203, 0x4, R2 ;  /* 0x00000004cb027825 */ /* 0x001fca00078e0202 */
[----:B------:R0:W5:Y:S01]  /*14e0*/  LDG.E R25, desc[UR4][R2.64] ;  /* 0x0000000402197981 */ /* 0x000162000c1e1900 */
[----:B------:R-:W-:Y:S05]  /*14f0*/  BRA `(.L_x_4167) ;  /* 0x0000000000147947 */ /* 0x000fea0003800000 */
.L_x_4166:
[----:B------:R-:W-:Y:S05]  /*1500*/  @!P3 BRA `(.L_x_4167) ;  /* 0x000000000010b947 */ /* 0x000fea0003800000 */
[----:B------:R-:W-:Y:S02]  /*1510*/  ULDC.64 UR4, c[0x0][0x208] ;  /* 0x0000820000047ab9 */ /* 0x000fe40000000a00 */
[----:B------:R-:W2:Y:S04]  /*1520*/  LDG.E R2, desc[UR4][R8.64] ;  /* 0x0000000408027981 */ /* 0x000ea8000c1e1900 */
[----:B------:R-:W2:Y:S02]  /*1530*/  LDG.E R25, desc[UR4][R8.64+0x4] ;  /* 0x0000040408197981 */ /* 0x000ea4000c1e1900 */
[----:B--2---:R-:W-:-:S07]  /*1540*/  IMAD.IADD R25, R25, 0x1, -R2 ;  /* 0x0000000119197824 */ /* 0x004fce00078e0a02 */
.L_x_4167:
        /* <DEDUP_REMOVED lines=22> */
[----:B------:R-:W-:-:S04]  /*16b0*/  VIADD R0, R196, 0x5f ;  /* 0x0000005fc4007836 */ /* 0x000fc80000000000 */
[----:B------:R-:W-:-:S05]  /*16c0*/  IMAD.HI R0, R0, 0x2aaaaaab, RZ ;  /* 0x2aaaaaab00007827 */ /* 0x000fca00078e02ff */
[----:B------:R-:W-:-:S04]  /*16d0*/  SHF.R.U32.HI R3, RZ, 0x1f, R0 ;  /* 0x0000001fff037819 */ /* 0x000fc80000011600 */
[----:B------:R-:W-:Y:S01]  /*16e0*/  LEA.HI.SX32 R150, R0, R3, 0x1c ;  /* 0x0000000300967211 */ /* 0x000fe200078fe2ff */
[----:B------:R-:W-:Y:S01]  /*16f0*/  IMAD.IADD R0, R146, 0x1, R8 ;  /* 0x0000000192007824 */ /* 0x000fe200078e0208 */
[----:B0-----:R-:W-:Y:S06]  /*1700*/  @!P1 BRA `(.L_x_4168) ;  /* 0x0000000000489947 */ /* 0x001fec0003800000 */
        /* <DEDUP_REMOVED lines=11> */
.L_x_4170:
[----:B------:R-:W-:-:S13]  /*17c0*/  ISETP.NE.AND P0, PT, R9, 0x1, PT ;  /* 0x000000010900780c */ /* 0x000fda0003f05270 */
[----:B------:R-:W0:Y:S02]  /*17d0*/  @P0 LDC.64 R4, c[0x0][0x9e8] ;  /* 0x00027a00ff040b82 */ /* 0x000e240000000a00 */
[----:B0-----:R-:W-:-:S05]  /*17e0*/  @P0 IMAD.HI.U32 R4, R2, R4, RZ ;  /* 0x0000000402040227 */ /* 0x001fca00078e00ff */
[----:B------:R-:W-:-:S07]  /*17f0*/  @P0 SHF.R.U32.HI R2, RZ, R5, R4 ;  /* 0x00000005ff020219 */ /* 0x000fce0000011604 */
.L_x_4171:
[----:B------:R-:W-:Y:S05]  /*1800*/  BSYNC B0 ;  /* 0x0000000000007941 */ /* 0x000fea0003800000 */
.L_x_4169:
[----:B------:R-:W-:-:S05]  /*1810*/  IMAD R3, R2, R9, R9 ;  /* 0x0000000902037224 */ /* 0x000fca00078e0209 */
[----:B------:R-:W-:-:S07]  /*1820*/  VIMNMX R0, R0, R3, PT ;  /* 0x0000000300007248 */ /* 0x000fce0003fe0100 */
.L_x_4168:
        /* <DEDUP_REMOVED lines=15> */
.L_x_4174:
[----:B------:R-:W-:Y:S01]  /*1920*/  ISETP.NE.AND P0, PT, R9, 0x1, PT ;  /* 0x000000010900780c */ /* 0x000fe20003f05270 */
[----:B------:R-:W-:-:S12]  /*1930*/  IMAD.MOV.U32 R4, RZ, RZ, R145 ;  /* 0x000000ffff047224 */ /* 0x000fd800078e0091 */
[----:B------:R-:W0:Y:S02]  /*1940*/  @P0 LDC.64 R6, c[0x0][0x9e8] ;  /* 0x00027a00ff060b82 */ /* 0x000e240000000a00 */
[----:B0-----:R-:W-:-:S05]  /*1950*/  @P0 IMAD.HI.U32 R6, R145, R6, RZ ;  /* 0x0000000691060227 */ /* 0x001fca00078e00ff */
[----:B------:R-:W-:-:S07]  /*1960*/  @P0 SHF.R.U32.HI R4, RZ, R7, R6 ;  /* 0x00000007ff040219 */ /* 0x000fce0000011606 */
.L_x_4175:
[----:B------:R-:W-:Y:S05]  /*1970*/  BSYNC B0 ;  /* 0x0000000000007941 */ /* 0x000fea0003800000 */
.L_x_4173:
[----:B------:R-:W-:-:S05]  /*1980*/  IMAD R3, R4, R9, RZ ;  /* 0x0000000904037224 */ /* 0x000fca00078e02ff */
[----:B------:R-:W-:-:S07]  /*1990*/  VIMNMX R2, R2, R3, !PT ;  /* 0x0000000302027248 */ /* 0x000fce0007fe0100 */
.L_x_4172:
[----:B------:R-:W-:Y:S01]  /*19a0*/  VIADD R0, R0, 0x5f ;  /* 0x0000005f00007836 */ /* 0x000fe20000000000 */
[----:B------:R-:W-:Y:S01]  /*19b0*/  PLOP3.LUT P2, PT, PT, PT, PT, 0x80, 0x0 ;  /* 0x000000000000781c */ /* 0x000fe20003f4f070 */
[----:B------:R-:W-:-:S04]  /*19c0*/  IMAD.HI R2, R2, 0x2aaaaaab, RZ ;  /* 0x2aaaaaab02027827 */ /* 0x000fc800078e02ff */
[----:B------:R-:W-:Y:S01]  /*19d0*/  IMAD.HI R0, R0, 0x2aaaaaab, RZ ;  /* 0x2aaaaaab00007827 */ /* 0x000fe200078e02ff */
[----:B------:R-:W-:-:S04]  /*19e0*/  SHF.R.U32.HI R5, RZ, 0x1f, R2 ;  /* 0x0000001fff057819 */ /* 0x000fc80000011602 */
[----:B------:R-:W-:Y:S02]  /*19f0*/  SHF.R.U32.HI R3, RZ, 0x1f, R0 ;  /* 0x0000001fff037819 */ /* 0x000fe40000011600 */
[----:B------:R-:W-:Y:S02]  /*1a00*/  LEA.HI.SX32 R5, R2, R5, 0x1c ;  /* 0x0000000502057211 */ /* 0x000fe400078fe2ff */
[----:B------:R-:W-:Y:S02]  /*1a10*/  LEA.HI.SX32 R3, R0, R3, 0x1c ;  /* 0x0000000300037211 */ /* 0x000fe400078fe2ff */
[----:B------:R-:W-:Y:S02]  /*1a20*/  VIMNMX R5, RZ, R5, !PT ;  /* 0x00000005ff057248 */ /* 0x000fe40007fe0100 */
[----:B------:R-:W-:-:S03]  /*1a30*/  VIMNMX R3, R150, R3, PT ;  /* 0x0000000396037248 */ /* 0x000fc60003fe0100 */
[--C-:B------:R-:W-:Y:S02]  /*1a40*/  IMAD R5, R5, 0x60, -R10.reuse ;  /* 0x0000006005057824 */ /* 0x100fe400078e0a0a */
[----:B------:R-:W-:-:S03]  /*1a50*/  IMAD R3, R3, 0x60, -R10 ;  /* 0x0000006003037824 */ /* 0x000fc600078e0a0a */
[----:B------:R-:W-:Y:S02]  /*1a60*/  VIMNMX R5, RZ, R5, !PT ;  /* 0x00000005ff057248 */ /* 0x000fe40007fe0100 */
[----:B------:R-:W-:-:S03]  /*1a70*/  VIMNMX R0, R3, R24, PT ;  /* 0x0000001803007248 */ /* 0x000fc60003fe0100 */
[----:B------:R-:W-:Y:S01]  /*1a80*/  IMAD.WIDE.U32 R2, R5, -0x55555555, RZ ;  /* 0xaaaaaaab05027825 */ /* 0x000fe200078e00ff */
[----:B------:R-:W-:-:S04]  /*1a90*/  ISETP.GT.AND P0, PT, R0, R5, PT ;  /* 0x000000050000720c */ /* 0x000fc80003f04270 */
[----:B------:R-:W-:-:S05]  /*1aa0*/  SHF.R.U32.HI R125, RZ, 0x6, R3 ;  /* 0x00000006ff7d7819 */ /* 0x000fca0000011603 */
[----:B------:R-:W-:-:S04]  /*1ab0*/  IMAD.MOV.U32 R2, RZ, RZ, R125 ;  /* 0x000000ffff027224 */ /* 0x000fc800078e007d */
[----:B------:R-:W-:-:S04]  /*1ac0*/  @P0 VIADD R0, R0, 0x5f ;  /* 0x0000005f00000836 */ /* 0x000fc80000000000 */
[----:B------:R-:W-:-:S05]  /*1ad0*/  @P0 IMAD.HI R0, R0, 0x2aaaaaab, RZ ;  /* 0x2aaaaaab00000827 */ /* 0x000fca00078e02ff */
[----:B------:R-:W-:-:S04]  /*1ae0*/  @P0 SHF.R.U32.HI R3, RZ, 0x1f, R0 ;  /* 0x0000001fff030819 */ /* 0x000fc80000011600 */
[----:B------:R-:W-:-:S04]  /*1af0*/  @P0 LEA.HI.SX32 R2, R0, R3, 0x1c ;  /* 0x0000000300020211 */ /* 0x000fc800078fe2ff */
[----:B------:R-:W-:-:S13]  /*1b00*/  ISETP.GT.AND P0, PT, R2, R125, PT ;  /* 0x0000007d0200720c */ /* 0x000fda0003f04270 */
[----:B------:R-:W-:Y:S05]  /*1b10*/  @!P0 BRA `(.L_x_4176) ;  /* 0x0000008800d88947 */ /* 0x000fea0003800000 */
        /* <DEDUP_REMOVED lines=20> */
.L_x_4178:
[----:B------:R-:W-:Y:S05]  /*1c60*/  BSYNC B6 ;  /* 0x0000000000067941 */ /* 0x000fea0003800000 */
.L_x_4177:
        /* <DEDUP_REMOVED lines=19> */
[----:B-1---5:R-:W-:Y:S05]  /*1da0*/  CALL.ABS.NOINC R14 ;  /* 0x000000000e007343 */ /* 0x022fea0003c00000 */
.L_x_4180:
[----:B------:R-:W-:Y:S05]  /*1db0*/  BSYNC B6 ;  /* 0x0000000000067941 */ /* 0x000fea0003800000 */
.L_x_4179:
[----:B------:R-:W-:Y:S01]  /*1dc0*/  ULDC.64 UR4, c[0x0][0x9f8] ;  /* 0x00027e0000047ab9 */ /* 0x000fe20000000a00 */
[----:B------:R-:W-:Y:S01]  /*1dd0*/  ULDC.64 UR6, c[0x0][0x208] ;  /* 0x0000820000067ab9 */ /* 0x000fe20000000a00 */
[----:B------:R-:W-:Y:S01]  /*1de0*/  ISETP.NE.U32.AND P0, PT, RZ, UR4, PT ;  /* 0x00000004ff007c0c */ /* 0x000fe2000bf05070 */
[----:B------:R-:W0:Y:S01]  /*1df0*/  LDC R0, c[0x0][0x428] ;  /* 0x00010a00ff007b82 */ /* 0x000e220000000800 */
[----:B------:R-:W-:Y:S02]  /*1e00*/  ULDC UR8, c[0x0][0x2e4] ;  /* 0x0000b90000087ab9 */ /* 0x000fe40000000800 */
[----:B------:R-:W-:-:S05]  /*1e10*/  ISETP.NE.AND.EX P0, PT, RZ, UR5, PT, P0 ;  /* 0x00000005ff007c0c */ /* 0x000fca000bf05300 */
[----:B------:R-:W1:Y:S01]  /*1e20*/  LDC.64 R104, c[0x0][0x2f0] ;  /* 0x0000bc00ff687b82 */ /* 0x000e620000000a00 */
[----:B------:R-:W-:Y:S01]  /*1e30*/  ISETP.GE.AND P2, PT, R198, UR8, PT ;  /* 0x00000008c6007c0c */ /* 0x000fe2000bf46270 */
[----:B------:R-:W-:Y:S01]  /*1e40*/  IMAD.IADD R26, R26, 0x1, R25 ;  /* 0x000000011a1a7824 */ /* 0x000fe200078e0219 */
[----:B------:R-:W-:Y:S01]  /*1e50*/  ISETP.GE.AND P1, PT, R192, UR8, PT ;  /* 0x00000008c0007c0c */ /* 0x000fe2000bf26270 */
[----:B------:R-:W-:-:S04]  /*1e60*/  ULDC.64 UR4, c[0x0][0x320] ;  /* 0x0000c80000047ab9 */ /* 0x000fc80000000a00 */
[----:B------:R-:W2:Y:S01]  /*1e70*/  @P0 LDC.64 R4, c[0x0][0x9f8] ;  /* 0x00027e00ff040b82 */ /* 0x000ea20000000a00 */
[----:B------:R-:W-:-:S07]  /*1e80*/  SHF.R.S32.HI R193, RZ, 0x1f, R192 ;  /* 0x0000001fffc17819 */ /* 0x000fce00000114c0 */
[----:B------:R-:W3:Y:S08]  /*1e90*/  LDC.64 R98, c[0x0][0x3e8] ;  /* 0x0000fa00ff627b82 */ /* 0x000ef00000000a00 */
[----:B------:R-:W4:Y:S01]  /*1ea0*/  LDC R35, c[0x0][0x3d4] ;  /* 0x0000f500ff237b82 */ /* 0x000f220000000800 */
[----:B--2---:R-:W-:-:S07]  /*1eb0*/  @P0 IMAD.WIDE R4, R203, 0x4, R4 ;  /* 0x00000004cb040825 */ /* 0x004fce00078e0204 */
[----:B------:R-:W2:Y:S01]  /*1ec0*/  LDC.64 R92, c[0x0][0x3d8] ;  /* 0x0000f600ff5c7b82 */ /* 0x000ea20000000a00 */
[----:B------:R1:W4:Y:S01]  /*1ed0*/  @P0 LDG.E R203, desc[UR6][R4.64] ;  /* 0x0000000604cb0981 */ /* 0x000322000c1e1900 */
[----:B0-----:R-:W-:Y:S01]  /*1ee0*/  ISETP.NE.AND P0, PT, R0, 0x1, PT ;  /* 0x000000010000780c */ /* 0x001fe20003f05270 */
[----:B------:R-:W-:Y:S01]  /*1ef0*/  VIADD R0, R192, 0x60 ;  /* 0x00000060c0007836 */ /* 0x000fe20000000000 */
[----:B------:R-:W-:Y:S01]  /*1f00*/  SEL R6, RZ, 0xffffffff, P2 ;  /* 0xffffffffff067807 */ /* 0x000fe20001000000 */
[----:B------:R-:W-:Y:S01]  /*1f10*/  ULDC.64 UR6, c[0x0][0x2f8] ;  /* 0x0000be0000067ab9 */ /* 0x000fe20000000a00 */
[----:B------:R-:W-:Y:S01]  /*1f20*/  SEL R3, RZ, 0x1, P1 ;  /* 0x00000001ff037807 */ /* 0x000fe20000800000 */
[----:B---3--:R-:W-:Y:S01]  /*1f30*/  IMAD.WIDE.U32 R100, R195, R98, R192 ;  /* 0x00000062c3647225 */ /* 0x008fe200078e00c0 */
[----:B------:R-:W-:Y:S01]  /*1f40*/  ISETP.GE.AND P1, PT, R199, UR8, PT ;  /* 0x00000008c7007c0c */ /* 0x000fe2000bf26270 */
[----:B------:R-:W0:Y:S01]  /*1f50*/  S2R R151, SR_TID.X ;  /* 0x0000000000977919 */ /* 0x000e220000002100 */
[----:B------:R-:W-:Y:S01]  /*1f60*/  ISETP.GE.AND P2, PT, R0, UR8, PT ;  /* 0x0000000800007c0c */ /* 0x000fe2000bf46270 */
[----:B-1----:R-:W-:Y:S01]  /*1f70*/  IMAD.SHL.U32 R4, R6, 0x2, RZ ;  /* 0x0000000206047824 */ /* 0x002fe200078e00ff */
[----:B------:R-:W-:Y:S01]  /*1f80*/  SEL R5, RZ, 0x4, P1 ;  /* 0x00000004ff057807 */ /* 0x000fe20000800000 */
[----:B------:R-:W-:Y:S01]  /*1f90*/  IMAD R27, R99, 0x60, RZ ;  /* 0x00000060631b7824 */ /* 0x000fe200078e02ff */
[----:B------:R-:W-:Y:S01]  /*1fa0*/  SEL R6, RZ, 0x8, P2 ;  /* 0x00000008ff067807 */ /* 0x000fe20001000000 */
[----:B------:R-:W1:Y:S01]  /*1fb0*/  @P0 LDC R7, c[0x0][0x42c] ;  /* 0x00010b00ff070b82 */ /* 0x000e620000000800 */
[----:B------:R-:W-:Y:S01]  /*1fc0*/  LOP3.LUT R4, R4, 0x2, R3, 0xe2, !PT ;  /* 0x0000000204047812 */ /* 0x000fe200078ee203 */
[----:B------:R-:W-:Y:S01]  /*1fd0*/  VIADD R3, R192, 0x80 ;  /* 0x00000080c0037836 */ /* 0x000fe20000000000 */
[----:B------:R-:W-:Y:S01]  /*1fe0*/  SHF.R.S32.HI R25, RZ, 0x1f, R26 ;  /* 0x0000001fff197819 */ /* 0x000fe2000001141a */
[----:B------:R-:W-:Y:S01]  /*1ff0*/  IMAD.SHL.U32 R91, R98, 0x40, RZ ;  /* 0x00000040625b7824 */ /* 0x000fe200078e00ff */
[----:B------:R-:W-:Y:S01]  /*2000*/  LOP3.LUT R5, R6, R4, R5, 0xfe, !PT ;  /* 0x0000000406057212 */ /* 0x000fe200078efe05 */
[----:B--2---:R-:W-:Y:S01]  /*2010*/  IMAD.WIDE.U32 R94, R195, R92, R192 ;  /* 0x0000005cc35e7225 */ /* 0x004fe200078e00c0 */
[----:B------:R-:W-:Y:S01]  /*2020*/  ISETP.GE.AND P1, PT, R3, UR8, PT ;  /* 0x0000000803007c0c */ /* 0x000fe2000bf26270 */
[----:B------:R-:W2:Y:S01]  /*2030*/  @P0 LDC R9, c[0x0][0x430] ;  /* 0x00010c00ff090b82 */ /* 0x000ea20000000800 */
[--C-:B------:R-:W-:Y:S01]  /*2040*/  SHF.R.S32.HI R19, RZ, 0x1f, R18.reuse ;  /* 0x0000001fff137819 */ /* 0x100fe20000011412 */
[----:B------:R-:W-:Y:S01]  /*2050*/  IMAD R133, R93, 0x60, RZ ;  /* 0x000000605d857824 */ /* 0x000fe200078e02ff */
[----:B------:R-:W-:Y:S01]  /*2060*/  SEL R6, RZ, 0x10, P1 ;  /* 0x00000010ff067807 */ /* 0x000fe20000800000 */
[----:B------:R-:W-:Y:S01]  /*2070*/  IMAD.SHL.U32 R111, R92, 0x40, RZ ;  /* 0x000000405c6f7824 */ /* 0x000fe200078e00ff */
[----:B----4-:R-:W-:Y:S01]  /*2080*/  ISETP.GE.AND P1, PT, R198, R35, PT ;  /* 0x00000023c600720c */ /* 0x010fe20003f26270 */
[----:B------:R-:W-:Y:S01]  /*2090*/  IMAD.WIDE.U32 R102, R195, R98, R18 ;  /* 0x00000062c3667225 */ /* 0x000fe200078e0012 */
[----:B------:R-:W-:-:S02]  /*20a0*/  LOP3.LUT R21, R5, R6, RZ, 0xfc, !PT ;  /* 0x0000000605157212 */ /* 0x000fc400078efcff */
[----:B------:R-:W-:Y:S01]  /*20b0*/  ISETP.GE.AND P3, PT, R199, R35, PT ;  /* 0x00000023c700720c */ /* 0x000fe20003f66270 */
[----:B------:R-:W-:Y:S01]  /*20c0*/  IMAD R6, R25, R104, RZ ;  /* 0x0000006819067224 */ /* 0x000fe200078e02ff */
[----:B------:R-:W-:Y:S01]  /*20d0*/  LOP3.LUT P2, RZ, R217, 0x4, RZ, 0xc0, !PT ;  /* 0x00000004d9ff7812 */ /* 0x000fe2000784c0ff */
[----:B------:R-:W-:Y:S01]  /*20e0*/  IMAD.WIDE.U32 R96, R195, R92, R18 ;  /* 0x0000005cc3607225 */ /* 0x000fe200078e0012 */
[----:B------:R-:W-:Y:S02]  /*20f0*/  LOP3.LUT R16, R16, 0xfffffffe, RZ, 0xc0, !PT ;  /* 0xfffffffe10107812 */ /* 0x000fe400078ec0ff */
[----:B------:R-:W-:Y:S01]  /*2100*/  SHF.L.U64.HI R135, R104, 0x6, R105 ;  /* 0x0000000668877819 */ /* 0x000fe20000010269 */
[----:B-1----:R-:W-:Y:S01]  /*2110*/  @P0 IMAD.HI.U32 R4, R202, R7, RZ ;  /* 0x00000007ca040227 */ /* 0x002fe200078e00ff */
[----:B------:R-:W-:Y:S02]  /*2120*/  SHF.L.U32 R136, R104, 0x6, RZ ;  /* 0x0000000668887819 */ /* 0x000fe400000006ff */
[----:B------:R-:W-:Y:S01]  /*2130*/  SHF.L.U64.HI R110, R92, 0x6, R93 ;  /* 0x000000065c6e7819 */ /* 0x000fe2000001025d */
[----:B------:R-:W-:Y:S01]  /*2140*/  IMAD R7, R26, R105, R6 ;  /* 0x000000691a077224 */ /* 0x000fe200078e0206 */
[----:B------:R-:W-:Y:S01]  /*2150*/  SHF.R.S32.HI R148, RZ, 0x1f, R221 ;  /* 0x0000001fff947819 */ /* 0x000fe200000114dd */
[----:B------:R-:W-:Y:S01]  /*2160*/  IMAD.SHL.U32 R124, R35, 0x2, RZ ;  /* 0x00000002237c7824 */ /* 0x000fe200078e00ff */
[----:B------:R-:W-:-:S02]  /*2170*/  @P3 LOP3.LUT R16, R16, 0x1, RZ, 0xfc, !PT ;  /* 0x0000000110103812 */ /* 0x000fc400078efcff */
[----:B--2---:R-:W-:Y:S01]  /*2180*/  @P0 SHF.R.U32.HI R202, RZ, R9, R4 ;  /* 0x00000009ffca0219 */ /* 0x004fe20000011604 */
[----:B------:R-:W-:Y:S01]  /*2190*/  IMAD.WIDE.U32 R4, R26, R104, RZ ;  /* 0x000000681a047225 */ /* 0x000fe200078e00ff */
[----:B------:R-:W-:Y:S02]  /*21a0*/  LOP3.LUT R16, R16, 0xfffffffb, RZ, 0xc0, !PT ;  /* 0xfffffffb10107812 */ /* 0x000fe400078ec0ff */
[----:B------:R-:W-:Y:S02]  /*21b0*/  SHF.R.S32.HI R8, RZ, 0x1f, R202 ;  /* 0x0000001fff087819 */ /* 0x000fe400000114ca */
[----:B------:R-:W-:Y:S01]  /*21c0*/  IADD3 R5, R5, R7, RZ ;  /* 0x0000000705057210 */ /* 0x000fe20007ffe0ff */
[----:B------:R-:W-:Y:S01]  /*21d0*/  IMAD.WIDE.U32 R6, R202, UR4, R192 ;  /* 0x00000004ca067c25 */ /* 0x000fe2000f8e00c0 */
[----:B------:R-:W-:Y:S02]  /*21e0*/  @P2 LOP3.LUT R16, R16, 0x4, RZ, 0xfc, !PT ;  /* 0x0000000410102812 */ /* 0x000fe400078efcff */
[----:B0-----:R-:W-:Y:S01]  /*21f0*/  LEA.HI R151, R151, 0x8, RZ, 0x19 ;  /* 0x0000000897977811 */ /* 0x001fe200078fc8ff */
[----:B------:R-:W-:-:S02]  /*2200*/  IMAD R9, R8, UR4, RZ ;  /* 0x0000000408097c24 */ /* 0x000fc4000f8e02ff */
[----:B------:R-:W-:-:S04]  /*2210*/  IMAD.WIDE.U32 R4, R202, UR6, R4 ;  /* 0x00000006ca047c25 */ /* 0x000fc8000f8e0004 */
[----:B------:R-:W-:Y:S01]  /*2220*/  IMAD R107, R202, UR5, R9 ;  /* 0x00000005ca6b7c24 */ /* 0x000fe2000f8e0209 */
[----:B------:R-:W-:Y:S01]  /*2230*/  ULDC.64 UR4, c[0x0][0xa08] ;  /* 0x0002820000047ab9 */ /* 0x000fe20000000a00 */
[----:B------:R-:W-:Y:S01]  /*2240*/  IMAD R9, R8, UR6, RZ ;  /* 0x0000000608097c24 */ /* 0x000fe2000f8e02ff */
[----:B------:R-:W-:Y:S01]  /*2250*/  ISETP.NE.U32.AND P0, PT, RZ, UR4, PT ;  /* 0x00000004ff007c0c */ /* 0x000fe2000bf05070 */
[----:B------:R-:W-:Y:S02]  /*2260*/  IMAD.IADD R107, R7, 0x1, R107 ;  /* 0x00000001076b7824 */ /* 0x000fe400078e026b */
[----:B------:R-:W-:Y:S01]  /*2270*/  IMAD R9, R202, UR7, R9 ;  /* 0x00000007ca097c24 */ /* 0x000fe2000f8e0209 */
[----:B------:R-:W-:Y:S01]  /*2280*/  ISETP.NE.AND.EX P0, PT, RZ, UR5, PT, P0 ;  /* 0x00000005ff007c0c */ /* 0x000fe2000bf05300 */
[----:B------:R-:W-:Y:S01]  /*2290*/  IMAD.MOV.U32 R106, RZ, RZ, R6 ;  /* 0x000000ffff6a7224 */ /* 0x000fe200078e0006 */
[----:B------:R-:W-:Y:S01]  /*22a0*/  ULDC.64 UR4, c[0x0][0x300] ;  /* 0x0000c00000047ab9 */ /* 0x000fe20000000a00 */
[----:B------:R-:W-:-:S02]  /*22b0*/  IMAD.IADD R5, R5, 0x1, R9 ;  /* 0x0000000105057824 */ /* 0x000fc400078e0209 */
[----:B------:R-:W-:-:S04]  /*22c0*/  IMAD R6, R222, R98, RZ ;  /* 0x00000062de067224 */ /* 0x000fc800078e02ff */
[----:B------:R-:W-:-:S04]  /*22d0*/  IMAD R9, R195, R99, R6 ;  /* 0x00000063c3097224 */ /* 0x000fc800078e0206 */
[----:B------:R-:W-:Y:S01]  /*22e0*/  IMAD.IADD R103, R103, 0x1, R9 ;  /* 0x0000000167677824 */ /* 0x000fe200078e0209 */
[----:B------:R-:W-:Y:S02]  /*22f0*/  IADD3 R101, R9, R101, RZ ;  /* 0x0000006509657210 */ /* 0x000fe40007ffe0ff */
[----:B------:R-:W-:Y:S01]  /*2300*/  SEL R9, R35, RZ, P1 ;  /* 0x000000ff23097207 */ /* 0x000fe20000800000 */
[----:B-----5:R-:W-:-:S04]  /*2310*/  IMAD.WIDE.U32 R102, R144, R98, R102 ;  /* 0x0000006290667225 */ /* 0x020fc800078e0066 */
[----:B------:R-:W-:Y:S02]  /*2320*/  IMAD.IADD R9, R198, 0x1, R9 ;  /* 0x00000001c6097824 */ /* 0x000fe400078e0209 */
[----:B------:R-:W-:Y:S01]  /*2330*/  IMAD.WIDE.U32 R100, R144, R98, R100 ;  /* 0x0000006290647225 */ /* 0x000fe200078e0064 */
[----:B------:R-:W-:Y:S02]  /*2340*/  SHF.R.S32.HI R7, RZ, 0x1f, R203 ;  /* 0x0000001fff077819 */ /* 0x000fe400000114cb */
[----:B------:R-:W-:Y:S02]  /*2350*/  SEL R203, R203, RZ, !P0 ;  /* 0x000000ffcbcb7207 */ /* 0x000fe40004000000 */
[----:B------:R-:W-:Y:S01]  /*2360*/  SEL R8, R7, RZ, !P0 ;  /* 0x000000ff07087207 */ /* 0x000fe20004000000 */
[----:B------:R-:W-:-:S04]  /*2370*/  IMAD.WIDE.U32 R6, R195, R104, R192 ;  /* 0x00000068c3067225 */ /* 0x000fc800078e00c0 */
[----:B------:R-:W-:Y:S02]  /*2380*/  IMAD R10, R8, UR4, RZ ;  /* 0x00000004080a7c24 */ /* 0x000fe4000f8e02ff */
[----:B------:R-:W-:-:S04]  /*2390*/  IMAD.WIDE.U32 R108, R203, UR4, R4 ;  /* 0x00000004cb6c7c25 */ /* 0x000fc8000f8e0004 */
[----:B------:R-:W-:Y:S01]  /*23a0*/  IMAD R4, R222, R104, RZ ;  /* 0x00000068de047224 */ /* 0x000fe200078e02ff */
[----:B------:R-:W-:Y:S01]  /*23b0*/  IADD3 R5, P0, R108, R6, RZ ;  /* 0x000000066c057210 */ /* 0x000fe20007f1e0ff */
[----:B------:R-:W-:Y:S01]  /*23c0*/  IMAD R11, R203, UR5, R10 ;  /* 0x00000005cb0b7c24 */ /* 0x000fe2000f8e020a */
[----:B------:R-:W-:Y:S01]  /*23d0*/  ULDC.64 UR4, c[0x0][0x328] ;  /* 0x0000ca0000047ab9 */ /* 0x000fe20000000a00 */
[----:B------:R-:W-:Y:S01]  /*23e0*/  IMAD R13, R195, R105, R4 ;  /* 0x00000069c30d7224 */ /* 0x000fe200078e0204 */
[----:B------:R-:W-:Y:S01]  /*23f0*/  SHF.R.S32.HI R10, RZ, 0x1f, R9 ;  /* 0x0000001fff0a7819 */ /* 0x000fe20000011409 */
[----:B------:R-:W-:Y:S02]  /*2400*/  IMAD.IADD R4, R109, 0x1, R11 ;  /* 0x000000016d047824 */ /* 0x000fe400078e020b */
[----:B------:R-:W-:Y:S01]  /*2410*/  IMAD R8, R8, UR4, RZ ;  /* 0x0000000408087c24 */ /* 0x000fe2000f8e02ff */
[----:B------:R-:W-:Y:S01]  /*2420*/  LEA.HI R14, R10, R9, RZ, 0x3 ;  /* 0x000000090a0e7211 */ /* 0x000fe200078f18ff */
[----:B------:R-:W-:Y:S01]  /*2430*/  IMAD.WIDE.U32 R106, R203, UR4, R106 ;  /* 0x00000004cb6a7c25 */ /* 0x000fe2000f8e006a */
[----:B------:R-:W-:-:S02]  /*2440*/  IADD3.X R6, R4, R7, R13, P0, !PT ;  /* 0x0000000704067210 */ /* 0x000fc400007fe40d */
[----:B------:R-:W-:Y:S01]  /*2450*/  ISETP.GE.AND P0, PT, R192, R35, PT ;  /* 0x00000023c000720c */ /* 0x000fe20003f06270 */
[----:B------:R-:W-:Y:S01]  /*2460*/  IMAD R33, R203, UR5, R8 ;  /* 0x00000005cb217c24 */ /* 0x000fe2000f8e0208 */
[----:B------:R-:W-:Y:S01]  /*2470*/  SHF.R.S32.HI R116, RZ, 0x3, R14 ;  /* 0x00000003ff747819 */ /* 0x000fe2000001140e */
[----:B------:R-:W-:Y:S01]  /*2480*/  IMAD R8, R222, R92, RZ ;  /* 0x0000005cde087224 */ /* 0x000fe200078e02ff */
[----:B------:R-:W-:-:S03]  /*2490*/  SEL R7, R35, RZ, P0 ;  /* 0x000000ff23077207 */ /* 0x000fc60000000000 */
[----:B------:R-:W-:Y:S01]  /*24a0*/  IMAD R11, R195, R93, R8 ;  /* 0x0000005dc30b7224 */ /* 0x000fe200078e0208 */
[----:B------:R-:W-:Y:S01]  /*24b0*/  SEL R8, R35, RZ, P3 ;  /* 0x000000ff23087207 */ /* 0x000fe20001800000 */
[----:B------:R-:W-:Y:S01]  /*24c0*/  IMAD.IADD R7, R192, 0x1, R7 ;  /* 0x00000001c0077824 */ /* 0x000fe200078e0207 */
[----:B------:R-:W-:Y:S01]  /*24d0*/  IADD3 R122, P3, R195, R26, RZ ;  /* 0x0000001ac37a7210 */ /* 0x000fe20007f7e0ff */
[----:B------:R-:W-:Y:S02]  /*24e0*/  IMAD.IADD R97, R97, 0x1, R11 ;  /* 0x0000000161617824 */ /* 0x000fe400078e020b */
[----:B------:R-:W-:Y:S02]  /*24f0*/  IMAD.IADD R95, R11, 0x1, R95 ;  /* 0x000000010b5f7824 */ /* 0x000fe400078e025f */
[----:B------:R-:W-:Y:S01]  /*2500*/  IMAD.IADD R11, R199, 0x1, R8 ;  /* 0x00000001c70b7824 */ /* 0x000fe200078e0208 */
[----:B------:R-:W-:Y:S01]  /*2510*/  SHF.R.S32.HI R8, RZ, 0x1f, R7 ;  /* 0x0000001fff087819 */ /* 0x000fe20000011407 */
[----:B------:R-:W-:-:S03]  /*2520*/  IMAD.WIDE.U32 R96, R144, R92, R96 ;  /* 0x0000005c90607225 */ /* 0x000fc600078e0060 */
[-C--:B------:R-:W-:Y:S01]  /*2530*/  LEA.HI R13, R8, R7.reuse, RZ, 0x3 ;  /* 0x00000007080d7211 */ /* 0x080fe200078f18ff */
[----:B------:R-:W-:Y:S01]  /*2540*/  IMAD.WIDE.U32 R94, R144, R92, R94 ;  /* 0x0000005c905e7225 */ /* 0x000fe200078e005e */
[----:B------:R-:W-:Y:S02]  /*2550*/  LEA.HI R7, R8, R7, RZ, 0x6 ;  /* 0x0000000708077211 */ /* 0x000fe400078f30ff */
[----:B------:R-:W-:Y:S01]  /*2560*/  LEA.HI R8, R10, R9, RZ, 0x6 ;  /* 0x000000090a087211 */ /* 0x000fe200078f30ff */
[----:B------:R-:W-:Y:S01]  /*2570*/  IMAD.X R123, R222, 0x1, R25, P3 ;  /* 0x00000001de7b7824 */ /* 0x000fe200018e0619 */
[----:B------:R-:W-:Y:S02]  /*2580*/  SHF.R.S32.HI R7, RZ, 0x6, R7 ;  /* 0x00000006ff077819 */ /* 0x000fe40000011407 */
[----:B------:R-:W-:Y:S02]  /*2590*/  SHF.R.S32.HI R9, RZ, 0x6, R8 ;  /* 0x00000006ff097819 */ /* 0x000fe40000011408 */
[----:B------:R-:W-:Y:S01]  /*25a0*/  SHF.R.S32.HI R20, RZ, 0x1f, R11 ;  /* 0x0000001fff147819 */ /* 0x000fe2000001140b */
[C---:B------:R-:W-:Y:S01]  /*25b0*/  IMAD R143, R7.reuse, 0x1800, R210 ;  /* 0x00001800078f7824 */ /* 0x040fe200078e02d2 */
[C---:B------:R-:W-:Y:S01]  /*25c0*/  LOP3.LUT R8, R208.reuse, 0x38, R13, 0xf8, !PT ;  /* 0x00000038d0087812 */ /* 0x040fe200078ef80d */
[--C-:B------:R-:W-:Y:S01]  /*25d0*/  IMAD R141, R7, 0x1800, R211.reuse ;  /* 0x00001800078d7824 */ /* 0x100fe200078e02d3 */
[----:B------:R-:W-:Y:S01]  /*25e0*/  LOP3.LUT R10, R208, 0x38, R14, 0xf8, !PT ;  /* 0x00000038d00a7812 */ /* 0x000fe200078ef80e */
[C---:B------:R-:W-:Y:S01]  /*25f0*/  IMAD R142, R9.reuse, 0x1800, R210 ;  /* 0x00001800098e7824 */ /* 0x040fe200078e02d2 */
[----:B------:R-:W-:Y:S01]  /*2600*/  LEA.HI R15, R20, R11, RZ, 0x3 ;  /* 0x0000000b140f7211 */ /* 0x000fe200078f18ff */
[----:B------:R-:W-:Y:S01]  /*2610*/  IMAD R139, R9, 0x1800, R211 ;  /* 0x00001800098b7824 */ /* 0x000fe200078e02d3 */
[----:B------:R-:W-:-:S02]  /*2620*/  LOP3.LUT R8, R8, R209, RZ, 0x3c, !PT ;  /* 0x000000d108087212 */ /* 0x000fc400078e3cff */
[----:B------:R-:W-:Y:S02]  /*2630*/  LEA.HI R11, R20, R11, RZ, 0x6 ;  /* 0x0000000b140b7211 */ /* 0x000fe400078f30ff */
[----:B------:R-:W-:Y:S02]  /*2640*/  LOP3.LUT R12, R205, 0x38, R13, 0xf8, !PT ;  /* 0x00000038cd0c7812 */ /* 0x000fe400078ef80d */
[----:B------:R-:W-:Y:S02]  /*2650*/  LOP3.LUT R7, R10, R209, RZ, 0x3c, !PT ;  /* 0x000000d10a077212 */ /* 0x000fe400078e3cff */
[----:B------:R-:W-:Y:S02]  /*2660*/  IADD3 R143, R143, R8, RZ ;  /* 0x000000088f8f7210 */ /* 0x000fe40007ffe0ff */
[----:B------:R-:W-:Y:S01]  /*2670*/  SHF.R.S32.HI R11, RZ, 0x6, R11 ;  /* 0x00000006ff0b7819 */ /* 0x000fe2000001140b */
[----:B------:R-:W-:Y:S01]  /*2680*/  IMAD.IADD R142, R142, 0x1, R7 ;  /* 0x000000018e8e7824 */ /* 0x000fe200078e0207 */
[----:B------:R-:W-:-:S02]  /*2690*/  LOP3.LUT R8, R208, 0x38, R15, 0xf8, !PT ;  /* 0x00000038d0087812 */ /* 0x000fc400078ef80f */
[----:B------:R-:W-:Y:S01]  /*26a0*/  LOP3.LUT R12, R12, R233, RZ, 0x3c, !PT ;  /* 0x000000e90c0c7212 */ /* 0x000fe200078e3cff */
[C---:B------:R-:W-:Y:S01]  /*26b0*/  IMAD R140, R11.reuse, 0x1800, R210 ;  /* 0x000018000b8c7824 */ /* 0x040fe200078e02d2 */
[----:B------:R-:W-:Y:S01]  /*26c0*/  LOP3.LUT R7, R8, R209, RZ, 0x3c, !PT ;  /* 0x000000d108077212 */ /* 0x000fe200078e3cff */
[----:B------:R-:W-:Y:S01]  /*26d0*/  IMAD R138, R11, 0x1800, R211 ;  /* 0x000018000b8a7824 */ /* 0x000fe200078e02d3 */
[----:B------:R-:W-:Y:S01]  /*26e0*/  LOP3.LUT R10, R205, 0x38, R14, 0xf8, !PT ;  /* 0x00000038cd0a7812 */ /* 0x000fe200078ef80e */
[----:B------:R-:W-:Y:S01]  /*26f0*/  VIADD R8, R192, 0xa0 ;  /* 0x000000a0c0087836 */ /* 0x000fe20000000000 */
[----:B------:R-:W-:Y:S01]  /*2700*/  SHF.R.S32.HI R11, RZ, 0x1f, R144 ;  /* 0x0000001fff0b7819 */ /* 0x000fe20000011490 */
[----:B------:R-:W-:Y:S01]  /*2710*/  IMAD.IADD R141, R141, 0x1, R12 ;  /* 0x000000018d8d7824 */ /* 0x000fe200078e020c */
[----:B------:R-:W-:Y:S01]  /*2720*/  LOP3.LUT R12, R205, 0x38, R15, 0xf8, !PT ;  /* 0x00000038cd0c7812 */ /* 0x000fe200078ef80f */
[----:B------:R-:W-:Y:S01]  /*2730*/  IMAD.IADD R140, R140, 0x1, R7 ;  /* 0x000000018c8c7824 */ /* 0x000fe200078e0207 */
[-C--:B------:R-:W-:Y:S01]  /*2740*/  LOP3.LUT R10, R10, R233.reuse, RZ, 0x3c, !PT ;  /* 0x000000e90a0a7212 */ /* 0x080fe200078e3cff */
[C---:B------:R-:W-:Y:S01]  /*2750*/  IMAD R7, R11.reuse, R98, RZ ;  /* 0x000000620b077224 */ /* 0x040fe200078e02ff */
[----:B------:R-:W-:Y:S01]  /*2760*/  ISETP.GE.AND P2, PT, R8, UR8, PT ;  /* 0x0000000808007c0c */ /* 0x000fe2000bf46270 */
[----:B------:R-:W-:Y:S01]  /*2770*/  IMAD R11, R11, R92, RZ ;  /* 0x0000005c0b0b7224 */ /* 0x000fe200078e02ff */
[----:B------:R-:W-:Y:S01]  /*2780*/  LOP3.LUT R9, R12, R233, RZ, 0x3c, !PT ;  /* 0x000000e90c097212 */ /* 0x000fe200078e3cff */
[----:B------:R-:W-:Y:S01]  /*2790*/  IMAD.IADD R139, R139, 0x1, R10 ;  /* 0x000000018b8b7824 */ /* 0x000fe200078e020a */
[----:B------:R-:W-:Y:S01]  /*27a0*/  SEL R20, RZ, 0x20, P2 ;  /* 0x00000020ff147807 */ /* 0x000fe20001000000 */
[----:B------:R-:W-:Y:S01]  /*27b0*/  IMAD R31, R144, R99, R7 ;  /* 0x00000063901f7224 */ /* 0x000fe200078e0207 */
[----:B------:R-:W-:Y:S01]  /*27c0*/  LOP3.LUT R10, R208, 0x18, R192, 0xf8, !PT ;  /* 0x00000018d00a7812 */ /* 0x000fe200078ef8c0 */
[----:B------:R-:W-:Y:S01]  /*27d0*/  IMAD.IADD R138, R138, 0x1, R9 ;  /* 0x000000018a8a7824 */ /* 0x000fe200078e0209 */
[C---:B------:R-:W-:Y:S01]  /*27e0*/  SHF.L.U64.HI R7, R98.reuse, 0x6, R99 ;  /* 0x0000000662077819 */ /* 0x040fe20000010263 */
[----:B------:R-:W-:Y:S01]  /*27f0*/  IMAD R9, R105, 0x60, RZ ;  /* 0x0000006069097824 */ /* 0x000fe200078e02ff */
[----:B------:R-:W-:Y:S01]  /*2800*/  SHF.R.S32.HI R117, RZ, 0x3, R13 ;  /* 0x00000003ff757819 */ /* 0x000fe2000001140d */
[----:B------:R-:W-:Y:S01]  /*2810*/  IMAD.WIDE.U32 R98, R98, 0x60, RZ ;  /* 0x0000006062627825 */ /* 0x000fe200078e00ff */
[----:B------:R-:W-:-:S02]  /*2820*/  SHF.R.S32.HI R115, RZ, 0x3, R15 ;  /* 0x00000003ff737819 */ /* 0x000fc4000001140f */
[----:B------:R-:W-:Y:S01]  /*2830*/  LOP3.LUT R28, R21, R20, RZ, 0xfc, !PT ;  /* 0x00000014151c7212 */ /* 0x000fe200078efcff */
[----:B------:R-:W-:Y:S01]  /*2840*/  IMAD R29, R144, R93, R11 ;  /* 0x0000005d901d7224 */ /* 0x000fe200078e020b */
[----:B------:R-:W-:Y:S01]  /*2850*/  LOP3.LUT R137, R10, R209, RZ, 0x3c, !PT ;  /* 0x000000d10a897212 */ /* 0x000fe200078e3cff */
[----:B------:R-:W-:Y:S01]  /*2860*/  IMAD.WIDE.U32 R104, R104, 0x60, RZ ;  /* 0x0000006068687825 */ /* 0x000fe200078e00ff */
[----:B------:R-:W-:Y:S02]  /*2870*/  LOP3.LUT R13, R13, 0xfffffff8, RZ, 0xc0, !PT ;  /* 0xfffffff80d0d7812 */ /* 0x000fe400078ec0ff */
[----:B------:R-:W-:Y:S01]  /*2880*/  LOP3.LUT R14, R14, 0xfffffff8, RZ, 0xc0, !PT ;  /* 0xfffffff80e0e7812 */ /* 0x000fe200078ec0ff */
[----:B------:R-:W-:Y:S01]  /*2890*/  IMAD.WIDE.U32 R92, R92, 0x60, RZ ;  /* 0x000000605c5c7825 */ /* 0x000fe200078e00ff */
[----:B------:R-:W-:Y:S02]  /*28a0*/  LOP3.LUT R15, R15, 0xfffffff8, RZ, 0xc0, !PT ;  /* 0xfffffff80f0f7812 */ /* 0x000fe400078ec0ff */
[----:B------:R-:W-:Y:S01]  /*28b0*/  LOP3.LUT R20, R21, 0x1, RZ, 0xc0, !PT ;  /* 0x0000000115147812 */ /* 0x000fe200078ec0ff */
[----:B------:R-:W-:Y:S01]  /*28c0*/  IMAD.IADD R134, R99, 0x1, R27 ;  /* 0x0000000163867824 */ /* 0x000fe200078e021b */
[----:B------:R-:W-:Y:S01]  /*28d0*/  IADD3 R11, R97, R29, RZ ;  /* 0x0000001d610b7210 */ /* 0x000fe20007ffe0ff */
[----:B------:R-:W-:Y:S01]  /*28e0*/  IMAD.IADD R132, R105, 0x1, R9 ;  /* 0x0000000169847824 */ /* 0x000fe200078e0209 */
[C---:B------:R-:W-:Y:S01]  /*28f0*/  LOP3.LUT R21, R28.reuse, 0x2, RZ, 0xc0, !PT ;  /* 0x000000021c157812 */ /* 0x040fe200078ec0ff */
[----:B------:R-:W-:Y:S01]  /*2900*/  IMAD.IADD R12, R29, 0x1, R95 ;  /* 0x000000011d0c7824 */ /* 0x000fe200078e025f */
[C---:B------:R-:W-:Y:S01]  /*2910*/  LOP3.LUT R25, R28.reuse, 0x4, RZ, 0xc0, !PT ;  /* 0x000000041c197812 */ /* 0x040fe200078ec0ff */
[----:B------:R-:W-:Y:S01]  /*2920*/  IMAD.IADD R133, R93, 0x1, R133 ;  /* 0x000000015d857824 */ /* 0x000fe200078e0285 */
[C---:B------:R-:W-:Y:S01]  /*2930*/  LOP3.LUT R26, R28.reuse, 0x8, RZ, 0xc0, !PT ;  /* 0x000000081c1a7812 */ /* 0x040fe200078ec0ff */
[----:B------:R-:W-:Y:S01]  /*2940*/  IMAD.IADD R9, R103, 0x1, R31 ;  /* 0x0000000167097824 */ /* 0x000fe200078e021f */
[----:B------:R-:W-:Y:S01]  /*2950*/  LOP3.LUT R27, R28, 0x10, RZ, 0xc0, !PT ;  /* 0x000000101c1b7812 */ /* 0x000fe200078ec0ff */
[----:B------:R-:W-:Y:S01]  /*2960*/  IMAD.IADD R10, R31, 0x1, R101 ;  /* 0x000000011f0a7824 */ /* 0x000fe200078e0265 */
[----:B------:R-:W-:Y:S01]  /*2970*/  IADD3 R137, R210, R137, RZ ;  /* 0x00000089d2897210 */ /* 0x000fe20007ffe0ff */
[----:B------:R-:W-:Y:S01]  /*2980*/  IMAD.IADD R29, R107, 0x1, R33 ;  /* 0x000000016b1d7824 */ /* 0x000fe200078e0221 */
[----:B------:R-:W-:-:S02]  /*2990*/  SHF.R.S32.HI R114, RZ, 0x1f, R13 ;  /* 0x0000001fff727819 */ /* 0x000fc4000001140d */
[----:B------:R-:W-:Y:S02]  /*29a0*/  SHF.R.S32.HI R113, RZ, 0x1f, R14 ;  /* 0x0000001fff717819 */ /* 0x000fe4000001140e */
[----:B------:R-:W-:Y:S02]  /*29b0*/  SHF.R.S32.HI R112, RZ, 0x1f, R15 ;  /* 0x0000001fff707819 */ /* 0x000fe4000001140f */
[----:B------:R-:W-:-:S07]  /*29c0*/  LOP3.LUT R28, R28, 0x20, RZ, 0xc0, !PT ;  /* 0x000000201c1c7812 */ /* 0x000fce00078ec0ff */
.L_x_4280:
[----:B0-----:R-:W0:Y:S01]  /*29d0*/  LDC.64 R120, c[0x0][0x2d8] ;  /* 0x0000b600ff787b82 */ /* 0x001e220000000a00 */
[----:B------:R-:W-:Y:S01]  /*29e0*/  VIADD R41, R2, 0xffffffff ;  /* 0xffffffff02297836 */ /* 0x000fe20000000000 */
[----:B------:R-:W-:Y:S01]  /*29f0*/  LOP3.LUT P5, RZ, R217, 0x4, RZ, 0xc0, !PT ;  /* 0x00000004d9ff7812 */ /* 0x000fe200078ac0ff */
[----:B------:R-:W-:Y:S05]  /*2a00*/  YIELD ;  /* 0x0000000000007946 */ /* 0x000fea0003800000 */
[----:B------:R-:W1:Y:S01]  /*2a10*/  LDC R119, c[0x0][0x3d4] ;  /* 0x0000f500ff777b82 */ /* 0x000e620000000800 */
[----:B--23--:R-:W-:Y:S01]  /*2a20*/  SHF.R.S32.HI R34, RZ, 0x1f, R41 ;  /* 0x0000001fff227819 */ /* 0x00cfe20000011429 */
[-C--:B------:R-:W-:Y:S01]  /*2a30*/  IMAD R31, R132, R41.reuse, RZ ;  /* 0x00000029841f7224 */ /* 0x080fe200078e02ff */
[----:B------:R-:W-:Y:S01]  /*2a40*/  LOP3.LUT R16, R16, 0xfffffffd, RZ, 0xc0, !PT ;  /* 0xfffffffd10107812 */ /* 0x000fe200078ec0ff */
[----:B------:R-:W-:Y:S01]  /*2a50*/  IMAD.WIDE.U32 R128, R104, R41, RZ ;  /* 0x0000002968807225 */ /* 0x000fe200078e00ff */
[----:B------:R-:W-:Y:S03]  /*2a60*/  BSSY B0, `(.L_x_4181) ;  /* 0x0000755000007945 */ /* 0x000fe60003800000 */
[----:B------:R-:W-:Y:S01]  /*2a70*/  IMAD R31, R34, R104, R31 ;  /* 0x00000068221f7224 */ /* 0x000fe200078e021f */
[----:B------:R-:W-:-:S02]  /*2a80*/  IADD3 R2, P2, P3, R5, R128, R136 ;  /* 0x0000008005027210 */ /* 0x000fc40007b5e088 */
[----:B------:R-:W-:Y:S01]  /*2a90*/  IADD3 R32, P4, R5, R128, RZ ;  /* 0x0000008005207210 */ /* 0x000fe20007f9e0ff */
[----:B------:R-:W-:Y:S02]  /*2aa0*/  IMAD.IADD R85, R129, 0x1, R31 ;  /* 0x0000000181557824 */ /* 0x000fe400078e021f */
[----:B------:R-:W-:Y:S02]  /*2ab0*/  IMAD R31, R22, 0x4800, R137 ;  /* 0x00004800161f7824 */ /* 0x000fe400078e0289 */
[----:B------:R-:W-:Y:S01]  /*2ac0*/  IMAD.X R33, R85, 0x1, R6, P4 ;  /* 0x0000000155217824 */ /* 0x000fe200020e0606 */
[----:B------:R-:W-:Y:S02]  /*2ad0*/  IADD3.X R30, R6, R85, R135, P2, P3 ;  /* 0x00000055061e7210 */ /* 0x000fe400017e6487 */
[----:B0-----:R-:W-:Y:S02]  /*2ae0*/  LEA R36, P2, R2, R120, 0x1 ;  /* 0x0000007802247211 */ /* 0x001fe400078408ff */
[----:B------:R-:W-:-:S02]  /*2af0*/  ISETP.GT.AND P3, PT, R41, R125, PT ;  /* 0x0000007d2900720c */ /* 0x000fc40003f64270 */
[----:B------:R-:W-:Y:S01]  /*2b00*/  LEA.HI.X R37, R2, R121, R30, 0x1, P2 ;  /* 0x0000007902257211 */ /* 0x000fe200010f0c1e */
[----:B------:R-:W-:Y:S01]  /*2b10*/  IMAD R30, R31, 0x2, R118 ;  /* 0x000000021f1e7824 */ /* 0x000fe200078e0276 */
[----:B-1----:R-:W-:Y:S01]  /*2b20*/  ISETP.GE.AND P2, PT, R119, 0x1, PT ;  /* 0x000000017700780c */ /* 0x002fe20003f46270 */
[----:B------:R-:W-:Y:S01]  /*2b30*/  IMAD.MOV.U32 R2, RZ, RZ, R41 ;  /* 0x000000ffff027224 */ /* 0x000fe200078e0029 */
[----:B------:R-:W-:-:S04]  /*2b40*/  LEA R38, P4, R32, R120, 0x1 ;  /* 0x0000007820267211 */ /* 0x000fc800078808ff */
[----:B------:R-:W-:Y:S02]  /*2b50*/  LEA.HI.X R39, R32, R121, R33, 0x1, P4 ;  /* 0x0000007920277211 */ /* 0x000fe400020f0c21 */
[C---:B------:R-:W-:Y:S01]  /*2b60*/  IADD3 R33, R31.reuse, 0x20, RZ ;  /* 0x000000201f217810 */ /* 0x040fe20007ffe0ff */
[----:B------:R-:W-:Y:S01]  /*2b70*/  @P5 VIADD R33, R31, 0xffffffe0 ;  /* 0xffffffe01f215836 */ /* 0x000fe20000000000 */
[----:B------:R-:W-:-:S03]  /*2b80*/  @P3 LOP3.LUT R16, R16, 0x2, RZ, 0xfc, !PT ;  /* 0x0000000210103812 */ /* 0x000fc600078efcff */
[----:B------:R-:W-:Y:S01]  /*2b90*/  IMAD R31, R33, 0x2, R118 ;  /* 0x00000002211f7824 */ /* 0x000fe200078e0276 */
[----:B------:R-:W-:Y:S06]  /*2ba0*/  @!P2 BRA `(.L_x_4182) ;  /* 0x00000070001ca947 */ /* 0x000fec0003800000 */
[----:B------:R-:W-:Y:S01]  /*2bb0*/  ULDC.U8 UR4, c[0x0][0x3f0] ;  /* 0x0000fc0000047ab9 */ /* 0x000fe20000000000 */
[-C--:B------:R-:W-:Y:S01]  /*2bc0*/  IMAD R35, R134, R41.reuse, RZ ;  /* 0x0000002986237224 */ /* 0x080fe200078e02ff */
        /* <DEDUP_REMOVED lines=31> */
[----:B------:R-:W-:Y:S01]  /*2dc0*/  ULDC.64 UR6, c[0x0][0x208] ;  /* 0x0000820000067ab9 */ /* 0x000fe20000000a00 */
[----:B------:R-:W-:Y:S01]  /*2dd0*/  IMAD.X R34, R89, 0x1, R11, P2 ;  /* 0x0000000159227824 */ /* 0x000fe200010e060b */
[----:B------:R-:W-:-:S04]  /*2de0*/  LEA R32, P2, R33, UR4, 0x1 ;  /* 0x0000000421207c11 */ /* 0x000fc8000f8408ff */
[----:B------:R-:W-:Y:S01]  /*2df0*/  LEA.HI.X R33, R33, UR5, R34, 0x1, P2 ;  /* 0x0000000521217c11 */ /* 0x000fe200090f0c22 */
[----:B------:R-:W-:Y:S01]  /*2e00*/  ULDC.64 UR4, c[0x0][0x3e0] ;  /* 0x0000f80000047ab9 */ /* 0x000fe20000000a00 */
[----:B------:R-:W-:-:S05]  /*2e10*/  IADD3 R35, P2, R102, R80, RZ ;  /* 0x0000005066237210 */ /* 0x000fca0007f5e0ff */
[----:B------:R-:W-:Y:S01]  /*2e20*/  IMAD.X R42, R90, 0x1, R9, P2 ;  /* 0x000000015a2a7824 */ /* 0x000fe200010e0609 */
[----:B------:R-:W-:-:S04]  /*2e30*/  LEA R34, P2, R35, UR4, 0x1 ;  /* 0x0000000423227c11 */ /* 0x000fc8000f8408ff */
[----:B------:R-:W-:Y:S01]  /*2e40*/  LEA.HI.X R35, R35, UR5, R42, 0x1, P2 ;  /* 0x0000000523237c11 */ /* 0x000fe200090f0c2a */
[C---:B------:R-:W-:Y:S01]  /*2e50*/  VIADD R42, R18.reuse, 0x10 ;  /* 0x00000010122a7836 */ /* 0x040fe20000000000 */
[----:B------:R-:W-:Y:S02]  /*2e60*/  ISETP.GE.AND P2, PT, R18, R119, PT ;  /* 0x000000771200720c */ /* 0x000fe40003f46270 */
        /* <DEDUP_REMOVED lines=31> */
.L_x_4185:
[----:B------:R-:W-:Y:S05]  /*3060*/  BSYNC B1 ;  /* 0x0000000000017941 */ /* 0x000fea0003800000 */
.L_x_4184:
        /* <DEDUP_REMOVED lines=13> */
[----:B------:R-:W-:Y:S01]  /*3140*/  CS2R R62, SRZ ;  /* 0x00000000003e7805 */ /* 0x000fe2000001ff00 */
[----:B------:R-:W-:Y:S01]  /*3150*/  IMAD.MOV.U32 R129, RZ, RZ, R65 ;  /* 0x000000ffff817224 */ /* 0x000fe200078e0041 */
[----:B------:R-:W-:Y:S06]  /*3160*/  @P4 BRA `(.L_x_4187) ;  /* 0x0000000000b84947 */ /* 0x000fec0003800000 */
[----:B------:R-:W-:Y:S01]  /*3170*/  IADD3 R82, P2, P5, R96, R82, R111 ;  /* 0x0000005260527210 */ /* 0x000fe20007d5e06f */
[----:B------:R-:W-:Y:S01]  /*3180*/  ULDC.64 UR4, c[0x0][0x3c8] ;  /* 0x0000f20000047ab9 */ /* 0x000fe20000000a00 */
[----:B------:R-:W-:Y:S02]  /*3190*/  CS2R R60, SRZ ;  /* 0x00000000003c7805 */ /* 0x000fe4000001ff00 */
[----:B------:R-:W-:Y:S02]  /*31a0*/  CS2R R62, SRZ ;  /* 0x00000000003e7805 */ /* 0x000fe4000001ff00 */
[----:B------:R-:W-:Y:S01]  /*31b0*/  IADD3.X R89, R11, R89, R110, P2, P5 ;  /* 0x000000590b597210 */ /* 0x000fe200017ea46e */
[----:B------:R-:W-:Y:S01]  /*31c0*/  ULDC.64 UR6, c[0x0][0x208] ;  /* 0x0000820000067ab9 */ /* 0x000fe20000000a00 */
[----:B------:R-:W-:-:S04]  /*31d0*/  IADD3 R80, P2, P5, R102, R80, R91 ;  /* 0x0000005066507210 */ /* 0x000fc80007d5e05b */
[----:B0-----:R-:W-:Y:S02]  /*31e0*/  IADD3.X R35, R9, R90, R7, P2, P5 ;  /* 0x0000005a09237210 */ /* 0x001fe400017ea407 */
        /* <DEDUP_REMOVED lines=38> */
.L_x_4187:
[----:B------:R-:W-:Y:S05]  /*3450*/  BSYNC B1 ;  /* 0x0000000000017941 */ /* 0x000fea0003800000 */
.L_x_4186:
[----:B01----:R-:W-:Y:S01]  /*3460*/  IMAD.MOV.U32 R32, RZ, RZ, R68 ;  /* 0x000000ffff207224 */ /* 0x003fe200078e0044 */
[----:B------:R-:W-:Y:S01]  /*3470*/  PRMT R154, R128, 0x5410, R129 ;  /* 0x00005410809a7816 */ /* 0x000fe20000000081 */
[----:B------:R-:W-:Y:S01]  /*3480*/  IMAD.MOV.U32 R33, RZ, RZ, R69 ;  /* 0x000000ffff217224 */ /* 0x000fe200078e0045 */
[----:B------:R-:W-:Y:S01]  /*3490*/  ULOP3.LUT UR4, UR60, 0x1, URZ, 0xfc, !UPT ;  /* 0x000000013c047892 */ /* 0x000fe2000f8efc3f */
[----:B------:R-:W-:Y:S02]  /*34a0*/  IMAD.MOV.U32 R34, RZ, RZ, R76 ;  /* 0x000000ffff227224 */ /* 0x000fe400078e004c */
        /* <DEDUP_REMOVED lines=11> */
[----:B------:R-:W-:-:S02]  /*3560*/  PLOP3.LUT P2, PT, PT, PT, UP0, 0x80, 0x0 ;  /* 0x000000000000781c */ /* 0x000fc40003f4f008 */
[----:B------:R-:W-:Y:S01]  /*3570*/  PRMT R163, R34, 0x5410, R35 ;  /* 0x0000541022a37816 */ /* 0x000fe20000000023 */
[----:B------:R-:W-:Y:S01]  /*3580*/  IMAD.MOV.U32 R34, RZ, RZ, R70 ;  /* 0x000000ffff227224 */ /* 0x000fe200078e0046 */
[----:B------:R-:W-:Y:S01]  /*3590*/  PRMT R167, R32, 0x5410, R33 ;  /* 0x0000541020a77816 */ /* 0x000fe20000000021 */
[----:B------:R-:W-:Y:S02]  /*35a0*/  IMAD.MOV.U32 R32, RZ, RZ, R66 ;  /* 0x000000ffff207224 */ /* 0x000fe400078e0042 */
[----:B------:R-:W-:Y:S02]  /*35b0*/  IMAD.MOV.U32 R33, RZ, RZ, R67 ;  /* 0x000000ffff217224 */ /* 0x000fe400078e0043 */
        /* <DEDUP_REMOVED lines=14> */
[----:B-----5:R-:W-:Y:S01]  /*36a0*/  IMAD.MOV.U32 R32, RZ, RZ, R40 ;  /* 0x000000ffff207224 */ /* 0x020fe200078e0028 */
[----:B------:R-:W-:Y:S01]  /*36b0*/  PRMT R165, R34, 0x5410, R35 ;  /* 0x0000541022a57816 */ /* 0x000fe20000000023 */
[----:B------:R-:W-:Y:S02]  /*36c0*/  IMAD.MOV.U32 R33, RZ, RZ, R41 ;  /* 0x000000ffff217224 */ /* 0x000fe400078e0029 */
[----:B------:R-:W-:Y:S02]  /*36d0*/  IMAD.MOV.U32 R34, RZ, RZ, R44 ;  /* 0x000000ffff227224 */ /* 0x000fe400078e002c */
[----:B------:R-:W-:Y:S01]  /*36e0*/  IMAD.MOV.U32 R35, RZ, RZ, R45 ;  /* 0x000000ffff237224 */ /* 0x000fe200078e002d */
[----:B------:R-:W-:Y:S01]  /*36f0*/  PRMT R80, R33, 0x5410, R32 ;  /* 0x0000541021507816 */ /* 0x000fe20000000020 */
[----:B------:R-:W-:Y:S01]  /*3700*/  IMAD.MOV.U32 R32, RZ, RZ, R48 ;  /* 0x000000ffff207224 */ /* 0x000fe200078e0030 */
[----:B------:R-:W-:-:S02]  /*3710*/  MOV R33, R49 ;  /* 0x0000003100217202 */ /* 0x000fc40000000f00 */
[----:B------:R-:W-:Y:S01]  /*3720*/  PRMT R82, R35, 0x5410, R34 ;  /* 0x0000541023527816 */ /* 0x000fe20000000022 */
[----:B------:R-:W-:Y:S01]  /*3730*/  IMAD.MOV.U32 R34, RZ, RZ, R52 ;  /* 0x000000ffff227224 */ /* 0x000fe200078e0034 */
        /* <DEDUP_REMOVED lines=14> */
[----:B------:R-:W-:Y:S02]  /*3820*/  IMAD.MOV.U32 R33, RZ, RZ, R50 ;  /* 0x000000ffff217224 */ /* 0x000fe400078e0032 */
        /* <DEDUP_REMOVED lines=14> */
.L_x_4188:
[----:B------:R-:W-:Y:S01]  /*3910*/  IMAD R89, R22, 0x8, R17 ;  /* 0x0000000816597824 */ /* 0x000fe200078e0211 */
[----:B------:R-:W-:Y:S01]  /*3920*/  SHF.L.U32 R90, R204, 0x1f, RZ ;  /* 0x0000001fcc5a7819 */ /* 0x000fe200000006ff */
[----:B------:R-:W-:Y:S03]  /*3930*/  BSSY B1, `(.L_x_4189) ;  /* 0x0000003000017945 */ /* 0x000fe60003800000 */
[----:B------:R-:W0:Y:S02]  /*3940*/  SYNCS.PHASECHK.TRANS64.TRYWAIT P5, [R89+URZ+0x30890], R90 ;  /* 0x0308905a590075a7 */ /* 0x000e2400080a017f */
[----:B0-----:R-:W-:Y:S05]  /*3950*/  @!P5 BRA `(.L_x_4190) ;  /* 0x000002400054d947 */ /* 0x001fea0003800000 */
.L_x_4587:
[----:B------:R-:W-:Y:S05]  /*3960*/  BSYNC B1 ;  /* 0x0000000000017941 */ /* 0x000fea0003800000 */
.L_x_4189:
        /* <DEDUP_REMOVED lines=50> */
.L_x_4196:
[----:B------:R-:W-:Y:S05]  /*3c90*/  BSYNC B3 ;  /* 0x0000000000037941 */ /* 0x000fea0003800000 */
.L_x_4195:
[----:B------:R-:W-:Y:S02]  /*3ca0*/  ULDC.64 UR4, c[0x0][0x208] ;  /* 0x0000820000047ab9 */ /* 0x000fe40000000a00 */
[----:B--2---:R1:W-:Y:S03]  /*3cb0*/  STG.E.128 desc[UR4][R38.64], R32 ;  /* 0x0000002026007986 */ /* 0x0043e6000c101d04 */
.L_x_4194:
[----:B------:R-:W-:Y:S05]  /*3cc0*/  BSYNC B2 ;  /* 0x0000000000027941 */ /* 0x000fea0003800000 */
.L_x_4193:
[----:B------:R-:W-:Y:S01]  /*3cd0*/  ISETP.NE.AND P3, PT, R21, RZ, PT ;  /* 0x000000ff1500720c */ /* 0x000fe20003f65270 */
[----:B------:R-:W-:-:S12]  /*3ce0*/  BSSY B2, `(.L_x_4197) ;  /* 0x0000032000027945 */ /* 0x000fd80003800000 */
[----:B------:R-:W-:Y:S05]  /*3cf0*/  @!P3 BRA `(.L_x_4198) ;  /* 0x0000000000c0b947 */ /* 0x000fea0003800000 */
[----:B-1----:R1:W2:Y:S01]  /*3d00*/  LDS.128 R32, [R31+0x1e000] ;  /* 0x01e000001f207984 */ /* 0x0022a20000000c00 */
        /* <DEDUP_REMOVED lines=44> */
.L_x_4200:
[----:B------:R-:W-:Y:S05]  /*3fd0*/  BSYNC B3 ;  /* 0x0000000000037941 */ /* 0x000fea0003800000 */
.L_x_4199:
[----:B------:R-:W-:Y:S02]  /*3fe0*/  ULDC.64 UR4, c[0x0][0x208] ;  /* 0x0000820000047ab9 */ /* 0x000fe40000000a00 */
[----:B--2---:R2:W-:Y:S03]  /*3ff0*/  STG.E.128 desc[UR4][R38.64+0x40], R32 ;  /* 0x0000402026007986 */ /* 0x0045e6000c101d04 */
.L_x_4198:
[----:B------:R-:W-:Y:S05]  /*4000*/  BSYNC B2 ;  /* 0x0000000000027941 */ /* 0x000fea0003800000 */
.L_x_4197:
        /* <DEDUP_REMOVED lines=8> */
[----:B------:R-:W-:Y:S01]  /*4090*/  SHF.R.U64 R120, R78, 0x10, R79 ;  /* 0x000000104e787819 */ /* 0x000fe2000000124f */
        /* <DEDUP_REMOVED lines=8> */
[----:B------:R-:W-:-:S02]  /*4120*/  HADD2.F32 R78, -RZ, R86.H1_H1 ;  /* 0x30000056ff4e7230 */ /* 0x000fc40000004100 */
[----:B------:R-:W-:Y:S02]  /*4130*/  HADD2.F32 R84, -RZ, R84.H0_H0 ;  /* 0x20000054ff547230 */ /* 0x000fe40000004100 */
[----:B------:R-:W-:Y:S02]  /*4140*/  HADD2.F32 R77, -RZ, R76.H0_H0 ;  /* 0x2000004cff4d7230 */ /* 0x000fe40000004100 */
[-C--:B------:R-:W-:Y:S01]  /*4150*/  FMUL.FTZ R76, R35, R120.reuse ;  /* 0x00000078234c7220 */ /* 0x080fe20000410000 */
[----:B------:R-:W-:Y:S02]  /*4160*/  HADD2.F32 R86, -RZ, R86.H0_H0 ;  /* 0x20000056ff567230 */ /* 0x000fe40000004100 */
[C---:B------:R-:W-:Y:S01]  /*4170*/  FMUL.FTZ R120, R33.reuse, R120 ;  /* 0x0000007821787220 */ /* 0x040fe20000410000 */
[-C--:B------:R-:W-:Y:S01]  /*4180*/  FMUL.FTZ R85, R78, R79.reuse ;  /* 0x0000004f4e557220 */ /* 0x080fe20000410000 */
[-C--:B------:R-:W-:Y:S02]  /*4190*/  FFMA.FTZ R33, R33, R84.reuse, -R76 ;  /* 0x0000005421217223 */ /* 0x080fe4000001084c */
[----:B------:R-:W-:Y:S01]  /*41a0*/  FFMA.FTZ R76, R35, R84, R120 ;  /* 0x00000054234c7223 */ /* 0x000fe20000010078 */
[C---:B------:R-:W-:Y:S01]  /*41b0*/  FMUL.FTZ R79, R86.reuse, R79 ;  /* 0x0000004f564f7220 */ /* 0x040fe20000410000 */
[----:B------:R-:W-:Y:S01]  /*41c0*/  FFMA.FTZ R35, R86, R77, -R85 ;  /* 0x0000004d56237223 */ /* 0x000fe20000010855 */
[----:B------:R-:W-:-:S02]  /*41d0*/  HADD2.F32 R85, -RZ, R169.H0_H0 ;  /* 0x200000a9ff557230 */ /* 0x000fc40000004100 */
[--C-:B------:R-:W-:Y:S02]  /*41e0*/  HADD2.F32 R86, -RZ, R32.reuse.H1_H1 ;  /* 0x30000020ff567230 */ /* 0x100fe40000004100 */
[----:B------:R-:W-:Y:S01]  /*41f0*/  FFMA.FTZ R78, R78, R77, R79 ;  /* 0x0000004d4e4e7223 */ /* 0x000fe2000001004f */
[----:B------:R-:W-:Y:S01]  /*4200*/  HADD2.F32 R84, -RZ, R32.H0_H0 ;  /* 0x20000020ff547230 */ /* 0x000fe20000004100 */
[----:B------:R-:W-:Y:S01]  /*4210*/  F2FP.F16.F32.PACK_AB R33, R76, R33 ;  /* 0x000000214c21723e */ /* 0x000fe200000000ff */
        /* <DEDUP_REMOVED lines=15> */
[----:B------:R-:W-:Y:S02]  /*4310*/  F2FP.F16.F32.PACK_AB R34, R32, R121 ;  /* 0x000000792022723e */ /* 0x000fe400000000ff */
[----:B------:R-:W-:-:S07]  /*4320*/  MOV R32, R86 ;  /* 0x0000005600207202 */ /* 0x000fce0000000f00 */
.L_x_4204:
[----:B------:R-:W-:Y:S05]  /*4330*/  BSYNC B3 ;  /* 0x0000000000037941 */ /* 0x000fea0003800000 */
.L_x_4203:
[----:B------:R-:W-:Y:S02]  /*4340*/  ULDC.64 UR4, c[0x0][0x208] ;  /* 0x0000820000047ab9 */ /* 0x000fe40000000a00 */
[----:B--2---:R3:W-:Y:S03]  /*4350*/  STG.E.128 desc[UR4][R38.64+0x80], R32 ;  /* 0x0000802026007986 */ /* 0x0047e6000c101d04 */
.L_x_4202:
[----:B------:R-:W-:Y:S05]  /*4360*/  BSYNC B2 ;  /* 0x0000000000027941 */ /* 0x000fea0003800000 */
.L_x_4201:
[----:B------:R-:W-:Y:S01]  /*4370*/  ISETP.NE.AND P3, PT, R26, RZ, PT ;  /* 0x000000ff1a00720c */ /* 0x000fe20003f65270 */
[----:B------:R-:W-:-:S12]  /*4380*/  BSSY B2, `(.L_x_4205) ;  /* 0x0000034000027945 */ /* 0x000fd80003800000 */
[----:B------:R-:W-:Y:S05]  /*4390*/  @!P3 BRA `(.L_x_4206) ;  /* 0x0000000000c8b947 */ /* 0x000fea0003800000 */
[----:B-123--:R1:W2:Y:S01]  /*43a0*/  LDS.128 R32, [R31+0x21000] ;  /* 0x021000001f207984 */ /* 0x00e2a20000000c00 */
[----:B------:R-:W-:Y:S01]  /*43b0*/  VIADD R76, R18, 0x30 ;  /* 0x00000030124c7836 */ /* 0x000fe20000000000 */
[----:B------:R-:W-:Y:S04]  /*43c0*/  BSSY B3, `(.L_x_4207) ;  /* 0x000002d000037945 */ /* 0x000fe80003800000 */
[----:B------:R-:W-:-:S13]  /*43d0*/  ISETP.GE.AND P3, PT, R76, R119, PT ;  /* 0x000000774c00720c */ /* 0x000fda0003f66270 */
[----:B-1----:R-:W-:Y:S05]  /*43e0*/  @P3 BRA `(.L_x_4208) ;  /* 0x0000000000a83947 */ /* 0x002fea0003800000 */
[--C-:B------:R-:W-:Y:S01]  /*43f0*/  SHF.R.U64 R79, R72, 0x10, R73.reuse ;  /* 0x00000010484f7819 */ /* 0x100fe20000001249 */
        /* <DEDUP_REMOVED lines=8> */
[----:B------:R-:W-:-:S02]  /*4480*/  HADD2.F32 R74, -RZ, R73.H1_H1 ;  /* 0x30000049ff4a7230 */ /* 0x000fc40000004100 */
[----:B------:R-:W-:Y:S02]  /*4490*/  HADD2.F32 R78, -RZ, R78.H0_H0 ;  /* 0x2000004eff4e7230 */ /* 0x000fe40000004100 */
[-C--:B------:R-:W-:Y:S01]  /*44a0*/  FMUL.FTZ R33, R35, R77.reuse ;  /* 0x0000004d23217220 */ /* 0x080fe20000410000 */
[----:B------:R-:W-:Y:S02]  /*44b0*/  HADD2.F32 R73, -RZ, R73.H0_H0 ;  /* 0x20000049ff497230 */ /* 0x000fe40000004100 */
[----:B------:R-:W-:Y:S01]  /*44c0*/  FMUL.FTZ R84, R32, R77 ;  /* 0x0000004d20547220 */ /* 0x000fe20000410000 */
[----:B------:R-:W-:Y:S02]  /*44d0*/  HADD2.F32 R75, -RZ, R79.H0_H0 ;  /* 0x2000004fff4b7230 */ /* 0x000fe40000004100 */
[-C--:B------:R-:W-:Y:S01]  /*44e0*/  FMUL.FTZ R86, R74, R78.reuse ;  /* 0x0000004e4a567220 */ /* 0x080fe20000410000 */
[----:B------:R-:W-:Y:S02]  /*44f0*/  HADD2.F32 R76, -RZ, R76.H0_H0 ;  /* 0x2000004cff4c7230 */ /* 0x000fe40000004100 */
[----:B------:R-:W-:Y:S01]  /*4500*/  FMUL.FTZ R77, R73, R78 ;  /* 0x0000004e494d7220 */ /* 0x000fe20000410000 */
[----:B------:R-:W-:-:S02]  /*4510*/  HADD2.F32 R79, -RZ, R168.H1_H1 ;  /* 0x300000a8ff4f7230 */ /* 0x000fc40000004100 */
[-C--:B------:R-:W-:Y:S01]  /*4520*/  FFMA.FTZ R32, R32, R75.reuse, -R33 ;  /* 0x0000004b20207223 */ /* 0x080fe20000010821 */
[----:B------:R-:W-:Y:S01]  /*4530*/  FFMA.FTZ R33, R35, R75, R84 ;  /* 0x0000004b23217223 */ /* 0x000fe20000010054 */
[-C--:B------:R-:W-:Y:S01]  /*4540*/  FFMA.FTZ R35, R73, R76.reuse, -R86 ;  /* 0x0000004c49237223 */ /* 0x080fe20000010856 */
[----:B------:R-:W-:Y:S01]  /*4550*/  FFMA.FTZ R78, R74, R76, R77 ;  /* 0x0000004c4a4e7223 */ /* 0x000fe2000001004d */
[----:B------:R-:W-:Y:S02]  /*4560*/  HADD2.F32 R76, -RZ, R168.H0_H0 ;  /* 0x200000a8ff4c7230 */ /* 0x000fe40000004100 */
[----:B------:R-:W-:Y:S01]  /*4570*/  HADD2.F32 R73, -RZ, R72.H1_H1 ;  /* 0x30000048ff497230 */ /* 0x000fe20000004100 */
[----:B------:R-:W-:Y:S01]  /*4580*/  F2FP.F16.F32.PACK_AB R33, R33, R32 ;  /* 0x000000202121723e */ /* 0x000fe200000000ff */
[----:B------:R-:W-:Y:S01]  /*4590*/  HADD2.F32 R74, -RZ, R34.H1_H1 ;  /* 0x30000022ff4a7230 */ /* 0x000fe20000004100 */
[----:B------:R-:W-:Y:S01]  /*45a0*/  F2FP.F16.F32.PACK_AB R35, R78, R35 ;  /* 0x000000234e23723e */ /* 0x000fe200000000ff */
        /* <DEDUP_REMOVED lines=14> */
.L_x_4208:
[----:B------:R-:W-:Y:S05]  /*4690*/  BSYNC B3 ;  /* 0x0000000000037941 */ /* 0x000fea0003800000 */
.L_x_4207:
[----:B------:R-:W-:Y:S02]  /*46a0*/  ULDC.64 UR4, c[0x0][0x208] ;  /* 0x0000820000047ab9 */ /* 0x000fe40000000a00 */
[----:B--2---:R4:W-:Y:S03]  /*46b0*/  STG.E.128 desc[UR4][R38.64+0xc0], R32 ;  /* 0x0000c02026007986 */ /* 0x0049e6000c101d04 */
.L_x_4206:
[----:B------:R-:W-:Y:S05]  /*46c0*/  BSYNC B2 ;  /* 0x0000000000027941 */ /* 0x000fea0003800000 */
.L_x_4205:
        /* <DEDUP_REMOVED lines=49> */
.L_x_4212:
[----:B------:R-:W-:Y:S05]  /*49e0*/  BSYNC B3 ;  /* 0x0000000000037941 */ /* 0x000fea0003800000 */
.L_x_4211:
[----:B------:R-:W-:Y:S02]  /*49f0*/  ULDC.64 UR4, c[0x0][0x208] ;  /* 0x0000820000047ab9 */ /* 0x000fe40000000a00 */
[----:B--2---:R1:W-:Y:S03]  /*4a00*/  STG.E.128 desc[UR4][R38.64+0x100], R32 ;  /* 0x0001002026007986 */ /* 0x0043e6000c101d04 */
.L_x_4210:
[----:B------:R-:W-:Y:S05]  /*4a10*/  BSYNC B2 ;  /* 0x0000000000027941 */ /* 0x000fea0003800000 */
.L_x_4209:
[----:B------:R-:W-:-:S13]  /*4a20*/  ISETP.NE.AND P3, PT, R28, RZ, PT ;  /* 0x000000ff1c00720c */ /* 0x000fda0003f65270 */
        /* <DEDUP_REMOVED lines=47> */
.L_x_4214:
[----:B------:R-:W-:Y:S05]  /*4d20*/  BSYNC B2 ;  /* 0x0000000000027941 */ /* 0x000fea0003800000 */
.L_x_4213:
[----:B------:R-:W-:Y:S02]  /*4d30*/  ULDC.64 UR4, c[0x0][0x208] ;  /* 0x0000820000047ab9 */ /* 0x000fe40000000a00 */
[----:B--2---:R1:W-:Y:S03]  /*4d40*/  STG.E.128 desc[UR4][R38.64+0x140], R32 ;  /* 0x0001402026007986 */ /* 0x0043e6000c101d04 */
.L_x_4192:
[----:B------:R-:W-:Y:S05]  /*4d50*/  BSYNC B1 ;  /* 0x0000000000017941 */ /* 0x000fea0003800000 */
.L_x_4191:
        /* <DEDUP_REMOVED lines=49> */
.L_x_4219:
[----:B------:R-:W-:Y:S05]  /*5070*/  BSYNC B2 ;  /* 0x0000000000027941 */ /* 0x000fea0003800000 */
.L_x_4218:
[----:B------:R-:W-:Y:S02]  /*5080*/  ULDC.64 UR4, c[0x0][0x208] ;  /* 0x0000820000047ab9 */ /* 0x000fe40000000a00 */
[----:B--2---:R1:W-:Y:S03]  /*5090*/  STG.E.128 desc[UR4][R36.64], R32 ;  /* 0x0000002024007986 */ /* 0x0043e6000c101d04 */
.L_x_4217:
[----:B------:R-:W-:Y:S05]  /*50a0*/  BSYNC B1 ;  /* 0x0000000000017941 */ /* 0x000fea0003800000 */
.L_x_4216:
        /* <DEDUP_REMOVED lines=49> */
.L_x_4223:
[----:B------:R-:W-:Y:S05]  /*53c0*/  BSYNC B2 ;  /* 0x0000000000027941 */ /* 0x000fea0003800000 */
.L_x_4222:
[----:B------:R-:W-:Y:S02]  /*53d0*/  ULDC.64 UR4, c[0x0][0x208] ;  /* 0x0000820000047ab9 */ /* 0x000fe40000000a00 */
[----:B--2---:R1:W-:Y:S03]  /*53e0*/  STG.E.128 desc[UR4][R36.64+0x40], R32 ;  /* 0x0000402024007986 */ /* 0x0043e6000c101d04 */
.L_x_4221:
[----:B------:R-:W-:Y:S05]  /*53f0*/  BSYNC B1 ;  /* 0x0000000000017941 */ /* 0x000fea0003800000 */
.L_x_4220:
        /* <DEDUP_REMOVED lines=29> */
[----:B------:R-:W-:Y:S02]  /*55d0*/  HADD2.F32 R39, -RZ, R130.H1_H1 ;  /* 0x30000082ff277230 */ /* 0x000fe40000004100 */
[----:B------:R-:W-:Y:S01]  /*55e0*/  FFMA.FTZ R60, R35, R54, -R60 ;  /* 0x00000036233c7223 */ /* 0x000fe2000001083c */
[----:B------:R-:W-:Y:S02]  /*55f0*/  HADD2.F32 R32, -RZ, R32.H0_H0 ;  /* 0x20000020ff207230 */ /* 0x000fe40000004100 */
[----:B------:R-:W-:Y:S02]  /*5600*/  HADD2.F32 R53, -RZ, R130.H0_H0 ;  /* 0x20000082ff357230 */ /* 0x000fe40000004100 */
[-C--:B------:R-:W-:Y:S01]  /*5610*/  FMUL.FTZ R55, R33, R39.reuse ;  /* 0x0000002721377220 */ /* 0x080fe20000410000 */
[--C-:B------:R-:W-:Y:S02]  /*5620*/  HADD2.F32 R34, -RZ, R38.reuse.H1_H1 ;  /* 0x30000026ff227230 */ /* 0x100fe40000004100 */
[----:B------:R-:W-:Y:S01]  /*5630*/  FMUL.FTZ R52, R32, R39 ;  /* 0x0000002720347220 */ /* 0x000fe20000410000 */
[----:B------:R-:W-:-:S02]  /*5640*/  HADD2.F32 R38, -RZ, R38.H0_H0 ;  /* 0x20000026ff267230 */ /* 0x000fc40000004100 */
[--C-:B------:R-:W-:Y:S02]  /*5650*/  HADD2.F32 R35, -RZ, R131.reuse.H1_H1 ;  /* 0x30000083ff237230 */ /* 0x100fe40000004100 */
[-C--:B------:R-:W-:Y:S01]  /*5660*/  FMUL.FTZ R39, R34, R53.reuse ;  /* 0x0000003522277220 */ /* 0x080fe20000410000 */
        /* <DEDUP_REMOVED lines=10> */
.L_x_4227:
[----:B------:R-:W-:Y:S05]  /*5710*/  BSYNC B2 ;  /* 0x0000000000027941 */ /* 0x000fea0003800000 */
.L_x_4226:
[----:B------:R-:W-:Y:S02]  /*5720*/  ULDC.64 UR4, c[0x0][0x208] ;  /* 0x0000820000047ab9 */ /* 0x000fe40000000a00 */
[----:B--2---:R1:W-:Y:S03]  /*5730*/  STG.E.128 desc[UR4][R36.64+0x80], R32 ;  /* 0x0000802024007986 */ /* 0x0043e6000c101d04 */
.L_x_4225:
[----:B------:R-:W-:Y:S05]  /*5740*/  BSYNC B1 ;  /* 0x0000000000017941 */ /* 0x000fea0003800000 */
.L_x_4224:
        /* <DEDUP_REMOVED lines=29> */
[----:B------:R-:W-:Y:S02]  /*5920*/  HADD2.F32 R39, -RZ, R128.H1_H1 ;  /* 0x30000080ff277230 */ /* 0x000fe40000004100 */
[----:B------:R-:W-:Y:S01]  /*5930*/  FFMA.FTZ R56, R35, R50, -R56 ;  /* 0x0000003223387223 */ /* 0x000fe20000010838 */
[----:B------:R-:W-:Y:S02]  /*5940*/  HADD2.F32 R32, -RZ, R32.H0_H0 ;  /* 0x20000020ff207230 */ /* 0x000fe40000004100 */
[----:B------:R-:W-:Y:S02]  /*5950*/  HADD2.F32 R49, -RZ, R128.H0_H0 ;  /* 0x20000080ff317230 */ /* 0x000fe40000004100 */
[----:B------:R-:W-:Y:S01]  /*5960*/  FMUL.FTZ R51, R33, R39 ;  /* 0x0000002721337220 */ /* 0x000fe20000410000 */
[----:B------:R-:W-:-:S02]  /*5970*/  HADD2.F32 R34, -RZ, R38.H1_H1 ;  /* 0x30000026ff227230 */ /* 0x000fc40000004100 */
[----:B------:R-:W-:Y:S01]  /*5980*/  FMUL.FTZ R48, R32, R39 ;  /* 0x0000002720307220 */ /* 0x000fe20000410000 */
[----:B------:R-:W-:Y:S02]  /*5990*/  HADD2.F32 R38, -RZ, R38.H0_H0 ;  /* 0x20000026ff267230 */ /* 0x000fe40000004100 */
        /* <DEDUP_REMOVED lines=12> */
.L_x_4231:
[----:B------:R-:W-:Y:S05]  /*5a60*/  BSYNC B2 ;  /* 0x0000000000027941 */ /* 0x000fea0003800000 */
.L_x_4230:
[----:B------:R-:W-:Y:S02]  /*5a70*/  ULDC.64 UR4, c[0x0][0x208] ;  /* 0x0000820000047ab9 */ /* 0x000fe40000000a00 */
[----:B--2---:R1:W-:Y:S03]  /*5a80*/  STG.E.128 desc[UR4][R36.64+0xc0], R32 ;  /* 0x0000c02024007986 */ /* 0x0043e6000c101d04 */
.L_x_4229:
[----:B------:R-:W-:Y:S05]  /*5a90*/  BSYNC B1 ;  /* 0x0000000000017941 */ /* 0x000fea0003800000 */
.L_x_4228:
        /* <DEDUP_REMOVED lines=49> */
.L_x_4235:
[----:B------:R-:W-:Y:S05]  /*5db0*/  BSYNC B2 ;  /* 0x0000000000027941 */ /* 0x000fea0003800000 */
.L_x_4234:
[----:B------:R-:W-:Y:S02]  /*5dc0*/  ULDC.64 UR4, c[0x0][0x208] ;  /* 0x0000820000047ab9 */ /* 0x000fe40000000a00 */
[----:B--2---:R1:W-:Y:S03]  /*5dd0*/  STG.E.128 desc[UR4][R36.64+0x100], R32 ;  /* 0x0001002024007986 */ /* 0x0043e6000c101d04 */
.L_x_4233:
[----:B------:R-:W-:Y:S05]  /*5de0*/  BSYNC B1 ;  /* 0x0000000000017941 */ /* 0x000fea0003800000 */
.L_x_4232:
        /* <DEDUP_REMOVED lines=48> */
.L_x_4237:
[----:B------:R-:W-:Y:S05]  /*60f0*/  BSYNC B1 ;  /* 0x0000000000017941 */ /* 0x000fea0003800000 */
.L_x_4236:
[----:B------:R-:W-:Y:S02]  /*6100*/  ULDC.64 UR4, c[0x0][0x208] ;  /* 0x0000820000047ab9 */ /* 0x000fe40000000a00 */
[----:B--2---:R1:W-:Y:S01]  /*6110*/  STG.E.128 desc[UR4][R36.64+0x140], R32 ;  /* 0x0001402024007986 */ /* 0x0043e2000c101d04 */
[----:B------:R-:W-:Y:S05]  /*6120*/  BRA `(.L_x_4215) ;  /* 0x0000003c00a07947 */ /* 0x000fea0003800000 */
.L_x_4183:
        /* <DEDUP_REMOVED lines=20> */
[----:B------:R-:W-:Y:S01]  /*6270*/  CS2R R54, SRZ ;  /* 0x0000000000367805 */ /* 0x000fe2000001ff00 */
[----:B------:R-:W-:Y:S01]  /*6280*/  IMAD.X R33, R89, 0x1, R12, P2 ;  /* 0x0000000159217824 */ /* 0x000fe200010e060c */
[C---:B------:R-:W-:Y:S02]  /*6290*/  LEA R56, P2, R32.reuse, UR4, 0x1 ;  /* 0x0000000420387c11 */ /* 0x040fe4000f8408ff */
[----:B------:R-:W-:Y:S01]  /*62a0*/  CS2R R52, SRZ ;  /* 0x0000000000347805 */ /* 0x000fe2000001ff00 */
[----:B------:R-:W-:Y:S01]  /*62b0*/  ULDC.64 UR6, c[0x0][0x208] ;  /* 0x0000820000067ab9 */ /* 0x000fe20000000a00 */
        /* <DEDUP_REMOVED lines=23> */
.L_x_4239:
[----:B------:R-:W-:Y:S05]  /*6430*/  BSYNC B1 ;  /* 0x0000000000017941 */ /* 0x000fea0003800000 */
.L_x_4238:
        /* <DEDUP_REMOVED lines=23> */
[----:B------:R-:W-:Y:S01]  /*65b0*/  CS2R R76, SRZ ;  /* 0x00000000004c7805 */ /* 0x000fe2000001ff00 */
[----:B------:R-:W-:Y:S01]  /*65c0*/  ULDC.64 UR6, c[0x0][0x208] ;  /* 0x0000820000067ab9 */ /* 0x000fe20000000a00 */
        /* <DEDUP_REMOVED lines=23> */
.L_x_4241:
[----:B------:R-:W-:Y:S05]  /*6740*/  BSYNC B1 ;  /* 0x0000000000017941 */ /* 0x000fea0003800000 */
.L_x_4240:
[----:B0-----:R-:W-:Y:S01]  /*6750*/  IMAD.MOV.U32 R80, RZ, RZ, R32 ;  /* 0x000000ffff507224 */ /* 0x001fe200078e0020 */
[----:B------:R-:W-:Y:S01]  /*6760*/  MOV R81, R33 ;  /* 0x0000002100517202 */ /* 0x000fe20000000f00 */
[----:B------:R-:W-:Y:S01]  /*6770*/  IMAD.MOV.U32 R82, RZ, RZ, R36 ;  /* 0x000000ffff527224 */ /* 0x000fe200078e0024 */
[----:B------:R-:W-:Y:S01]  /*6780*/  ULOP3.LUT UR4, UR60, 0x1, URZ, 0xfc, !UPT ;  /* 0x000000013c047892 */ /* 0x000fe2000f8efc3f */
[----:B------:R-:W-:Y:S01]  /*6790*/  IMAD.MOV.U32 R83, RZ, RZ, R37 ;  /* 0x000000ffff537224 */ /* 0x000fe200078e0025 */
        /* <DEDUP_REMOVED lines=16> */
[----:B------:R-:W-:Y:S01]  /*68a0*/  IMAD.MOV.U32 R81, RZ, RZ, R47 ;  /* 0x000000ffff517224 */ /* 0x000fe200078e002f */
[----:B------:R-:W-:Y:S02]  /*68b0*/  MOV R83, R45 ;  /* 0x0000002d00537202 */ /* 0x000fe40000000f00 */
[----:B------:R-:W-:Y:S02]  /*68c0*/  PLOP3.LUT P2, PT, PT, PT, UP0, 0x80, 0x0 ;  /* 0x000000000000781c */ /* 0x000fe40003f4f008 */
        /* <DEDUP_REMOVED lines=21> */
[----:B------:R-:W-:Y:S02]  /*6a20*/  PRMT R167, R167, 0x5410, R83 ;  /* 0x00005410a7a77816 */ /* 0x000fe40000000053 */
[----:B------:R-:W-:Y:S02]  /*6a30*/  MOV R83, R57 ;  /* 0x0000003900537202 */ /* 0x000fe40000000f00 */
[----:B------:R-:W-:Y:S01]  /*6a40*/  PRMT R152, R80, 0x5410, R81 ;  /* 0x0000541050987816 */ /* 0x000fe20000000051 */
[----:B------:R-:W-:Y:S01]  /*6a50*/  IMAD.MOV.U32 R80, RZ, RZ, R62 ;  /* 0x000000ffff507224 */ /* 0x000fe200078e003e */
[----:B------:R-:W-:Y:S01]  /*6a60*/  PRMT R153, R82, 0x5410, R83 ;  /* 0x0000541052997816 */ /* 0x000fe20000000053 */
[----:B------:R-:W-:-:S02]  /*6a70*/  IMAD.MOV.U32 R81, RZ, RZ, R63 ;  /* 0x000000ffff517224 */ /* 0x000fc400078e003f */
[----:B------:R-:W-:Y:S02]  /*6a80*/  IMAD.MOV.U32 R82, RZ, RZ, R60 ;  /* 0x000000ffff527224 */ /* 0x000fe400078e003c */
        /* <DEDUP_REMOVED lines=29> */
.L_x_4242:
[----:B------:R-:W-:Y:S01]  /*6c60*/  IMAD R89, R22, 0x8, R17 ;  /* 0x0000000816597824 */ /* 0x000fe200078e0211 */
[----:B------:R-:W-:Y:S01]  /*6c70*/  SHF.L.U32 R90, R204, 0x1f, RZ ;  /* 0x0000001fcc5a7819 */ /* 0x000fe200000006ff */
[----:B------:R-:W0:Y:S01]  /*6c80*/  LDC R147, c[0x0][0x2e4] ;  /* 0x0000b900ff937b82 */ /* 0x000e220000000800 */
[----:B------:R-:W-:Y:S02]  /*6c90*/  BSSY B1, `(.L_x_4243) ;  /* 0x0000004000017945 */ /* 0x000fe40003800000 */
[----:B------:R-:W1:Y:S05]  /*6ca0*/  SYNCS.PHASECHK.TRANS64.TRYWAIT P5, [R89+URZ+0x30890], R90 ;  /* 0x0308905a590075a7 */ /* 0x000e6a00080a017f */
[----:B------:R-:W2:Y:S01]  /*6cb0*/  LDC.64 R126, c[0x0][0x2f0] ;  /* 0x0000bc00ff7e7b82 */ /* 0x000ea20000000a00 */
[----:B-1----:R-:W-:Y:S05]  /*6cc0*/  @!P5 BRA `(.L_x_4244) ;  /* 0x0000020c008cd947 */ /* 0x002fea0003800000 */
.L_x_4588:
[----:B------:R-:W-:Y:S05]  /*6cd0*/  BSYNC B1 ;  /* 0x0000000000017941 */ /* 0x000fea0003800000 */
.L_x_4243:
        /* <DEDUP_REMOVED lines=26> */
[----:B------:R-:W-:Y:S02]  /*6e80*/  IMAD.IADD R81, R81, 0x1, R80 ;  /* 0x0000000151517824 */ /* 0x000fe400078e0250 */
[C---:B------:R-:W-:Y:S02]  /*6e90*/  IMAD R80, R22.reuse, 0x4800, R143 ;  /* 0x0000480016507824 */ /* 0x040fe400078e028f */
[----:B------:R-:W-:Y:S02]  /*6ea0*/  IMAD R84, R22, 0x4800, R81 ;  /* 0x0000480016547824 */ /* 0x000fe400078e0251 */
[--C-:B------:R-:W-:Y:S02]  /*6eb0*/  IMAD R80, R80, 0x2, R17.reuse ;  /* 0x0000000250507824 */ /* 0x100fe400078e0211 */
[----:B------:R-:W-:-:S04]  /*6ec0*/  IMAD R84, R84, 0x2, R17 ;  /* 0x0000000254547824 */ /* 0x000fc800078e0211 */
[----:B------:R-:W0:Y:S04]  /*6ed0*/  LDS.128 R80, [R80+0x1e400] ;  /* 0x01e4000050507984 */ /* 0x000e280000000c00 */
[----:B------:R-:W2:Y:S01]  /*6ee0*/  LDS.128 R84, [R84+0x1e400] ;  /* 0x01e4000054547984 */ /* 0x000ea20000000c00 */
[----:B------:R-:W-:Y:S05]  /*6ef0*/  @P4 BRA `(.L_x_4250) ;  /* 0x00000004004c4947 */ /* 0x000fea0003800000 */
[--C-:B------:R-:W-:Y:S01]  /*6f00*/  SHF.R.U64 R40, R40, 0x10, R41.reuse ;  /* 0x0000001028287819 */ /* 0x100fe20000001229 */
[----:B--2---:R-:W-:Y:S01]  /*6f10*/  HADD2.F32 R168, -RZ, R85.H0_H0 ;  /* 0x20000055ffa87230 */ /* 0x004fe20000004100 */
[----:B------:R-:W-:Y:S01]  /*6f20*/  SHF.R.U32.HI R166, RZ, 0x10, R41 ;  /* 0x00000010ffa67819 */ /* 0x000fe20000011629 */
[----:B0-----:R-:W-:Y:S01]  /*6f30*/  HADD2.F32 R170, -RZ, R81.H0_H0 ;  /* 0x20000051ffaa7230 */ /* 0x001fe20000004100 */
[--C-:B------:R-:W-:Y:S01]  /*6f40*/  SHF.R.U64 R41, R52, 0x10, R53.reuse ;  /* 0x0000001034297819 */ /* 0x100fe20000001235 */
[----:B------:R-:W-:Y:S01]  /*6f50*/  HADD2.F32 R169, -RZ, R85.H1_H1 ;  /* 0x30000055ffa97230 */ /* 0x000fe20000004100 */
[----:B------:R-:W-:Y:S01]  /*6f60*/  SHF.R.U32.HI R52, RZ, 0x10, R53 ;  /* 0x00000010ff347819 */ /* 0x000fe20000011635 */
[----:B------:R-:W-:Y:S01]  /*6f70*/  HADD2.F32 R81, -RZ, R81.H1_H1 ;  /* 0x30000051ff517230 */ /* 0x000fe20000004100 */
[--C-:B------:R-:W-:Y:S01]  /*6f80*/  SHF.R.U64 R53, R54, 0x10, R55.reuse ;  /* 0x0000001036357819 */ /* 0x100fe20000001237 */
[----:B------:R-:W-:Y:S01]  /*6f90*/  HADD2.F32 R166, -RZ, R166.H0_H0 ;  /* 0x200000a6ffa67230 */ /* 0x000fe20000004100 */
[----:B------:R-:W-:Y:S01]  /*6fa0*/  SHF.R.U32.HI R54, RZ, 0x10, R55 ;  /* 0x00000010ff367819 */ /* 0x000fe20000011637 */
[--C-:B------:R-:W-:Y:S01]  /*6fb0*/  HADD2.F32 R55, -RZ, R167.reuse.H1_H1 ;  /* 0x300000a7ff377230 */ /* 0x100fe20000004100 */
[--C-:B------:R-:W-:Y:S01]  /*6fc0*/  SHF.R.U64 R42, R42, 0x10, R43.reuse ;  /* 0x000000102a2a7819 */ /* 0x100fe2000000122b */
[----:B------:R-:W-:Y:S01]  /*6fd0*/  HADD2.F32 R167, -RZ, R167.H0_H0 ;  /* 0x200000a7ffa77230 */ /* 0x000fe20000004100 */
[----:B------:R-:W-:Y:S01]  /*6fe0*/  SHF.R.U32.HI R43, RZ, 0x10, R43 ;  /* 0x00000010ff2b7819 */ /* 0x000fe2000001162b */
[----:B------:R-:W-:-:S02]  /*6ff0*/  HADD2.F32 R52, -RZ, R52.H0_H0 ;  /* 0x20000034ff347230 */ /* 0x000fc40000004100 */
[-C--:B------:R-:W-:Y:S01]  /*7000*/  FMUL.FTZ R85, R168, R55.reuse ;  /* 0x00000037a8557220 */ /* 0x080fe20000410000 */
[C---:B------:R-:W-:Y:S01]  /*7010*/  FMUL.FTZ R55, R170.reuse, R55 ;  /* 0x00000037aa377220 */ /* 0x040fe20000410000 */
[----:B------:R-:W-:Y:S02]  /*7020*/  HADD2.F32 R41, -RZ, R41.H0_H0 ;  /* 0x20000029ff297230 */ /* 0x000fe40000004100 */
[-C--:B------:R-:W-:Y:S01]  /*7030*/  FFMA.FTZ R85, R170, R167.reuse, -R85 ;  /* 0x000000a7aa557223 */ /* 0x080fe20000010855 */
[-C--:B------:R-:W-:Y:S01]  /*7040*/  FMUL.FTZ R170, R169, R52.reuse ;  /* 0x00000034a9aa7220 */ /* 0x080fe20000410000 */
[C---:B------:R-:W-:Y:S01]  /*7050*/  FMUL.FTZ R52, R81.reuse, R52 ;  /* 0x0000003451347220 */ /* 0x040fe20000410000 */
[----:B------:R-:W-:Y:S01]  /*7060*/  FFMA.FTZ R55, R168, R167, R55 ;  /* 0x000000a7a8377223 */ /* 0x000fe20000010037 */
[--C-:B------:R-:W-:Y:S02]  /*7070*/  HADD2.F32 R167, -RZ, R87.reuse.H0_H0 ;  /* 0x20000057ffa77230 */ /* 0x100fe40000004100 */
[----:B------:R-:W-:Y:S01]  /*7080*/  FFMA.FTZ R170, R81, R166, -R170 ;  /* 0x000000a651aa7223 */ /* 0x000fe200000108aa */
[----:B------:R-:W-:-:S02]  /*7090*/  HADD2.F32 R168, -RZ, R87.H1_H1 ;  /* 0x30000057ffa87230 */ /* 0x000fc40000004100 */
[----:B------:R-:W-:Y:S01]  /*70a0*/  FFMA.FTZ R52, R169, R166, R52 ;  /* 0x000000a6a9347223 */ /* 0x000fe20000010034 */
[----:B------:R-:W-:Y:S02]  /*70b0*/  HADD2.F32 R81, -RZ, R172.H0_H0 ;  /* 0x200000acff517230 */ /* 0x000fe40000004100 */
[--C-:B------:R-:W-:Y:S01]  /*70c0*/  HADD2.F32 R87, -RZ, R83.reuse.H0_H0 ;  /* 0x20000053ff577230 */ /* 0x100fe20000004100 */
        /* <DEDUP_REMOVED lines=16> */
[----:B------:R-:W-:Y:S01]  /*71d0*/  HADD2.F32 R84, -RZ, R84.H1_H1 ;  /* 0x30000054ff547230 */ /* 0x000fe20000004100 */
[----:B------:R-:W-:Y:S01]  /*71e0*/  F2FP.F16.F32.PACK_AB R52, R52, R55 ;  /* 0x000000373434723e */ /* 0x000fe200000000ff */
[----:B------:R-:W-:Y:S02]  /*71f0*/  HADD2.F32 R80, -RZ, R80.H1_H1 ;  /* 0x30000050ff507230 */ /* 0x000fe40000004100 */
[-C--:B------:R-:W-:Y:S01]  /*7200*/  FMUL.FTZ R166, R83, R43.reuse ;  /* 0x0000002b53a67220 */ /* 0x080fe20000410000 */
[----:B------:R-:W-:Y:S02]  /*7210*/  HADD2.F32 R167, -RZ, R40.H0_H0 ;  /* 0x20000028ffa77230 */ /* 0x000fe40000004100 */
[----:B------:R-:W-:Y:S01]  /*7220*/  FMUL.FTZ R40, R87, R43 ;  /* 0x0000002b57287220 */ /* 0x000fe20000410000 */
[----:B------:R-:W-:Y:S02]  /*7230*/  HADD2.F32 R54, -RZ, R183.H0_H0 ;  /* 0x200000b7ff367230 */ /* 0x000fe40000004100 */
[-C--:B------:R-:W-:Y:S01]  /*7240*/  FMUL.FTZ R43, R84, R41.reuse ;  /* 0x00000029542b7220 */ /* 0x080fe20000410000 */
[C---:B------:R-:W-:Y:S01]  /*7250*/  FMUL.FTZ R41, R80.reuse, R41 ;  /* 0x0000002950297220 */ /* 0x040fe20000410000 */
[----:B------:R-:W-:Y:S01]  /*7260*/  HADD2.F32 R53, -RZ, R53.H0_H0 ;  /* 0x20000035ff357230 */ /* 0x000fe20000004100 */
[----:B------:R-:W-:Y:S01]  /*7270*/  F2FP.F16.F32.PACK_AB R169, R169, R174 ;  /* 0x000000aea9a9723e */ /* 0x000fe200000000ff */
[-C--:B------:R-:W-:Y:S01]  /*7280*/  FFMA.FTZ R43, R80, R167.reuse, -R43 ;  /* 0x000000a7502b7223 */ /* 0x080fe2000001082b */
[----:B------:R-:W-:Y:S01]  /*7290*/  FFMA.FTZ R40, R83, R54, -R40 ;  /* 0x0000003653287223 */ /* 0x000fe20000010828 */
[----:B------:R-:W-:Y:S01]  /*72a0*/  FFMA.FTZ R167, R84, R167, R41 ;  /* 0x000000a754a77223 */ /* 0x000fe20000010029 */
[----:B------:R-:W-:-:S02]  /*72b0*/  HADD2.F32 R41, -RZ, R184.H1_H1 ;  /* 0x300000b8ff297230 */ /* 0x000fc40000004100 */
[----:B------:R-:W-:Y:S01]  /*72c0*/  FFMA.FTZ R166, R87, R54, R166 ;  /* 0x0000003657a67223 */ /* 0x000fe200000100a6 */
[----:B------:R-:W-:Y:S02]  /*72d0*/  HADD2.F32 R83, -RZ, R86.H0_H0 ;  /* 0x20000056ff537230 */ /* 0x000fe40000004100 */
[----:B------:R-:W-:Y:S02]  /*72e0*/  HADD2.F32 R80, -RZ, R82.H0_H0 ;  /* 0x20000052ff507230 */ /* 0x000fe40000004100 */
[----:B------:R-:W-:Y:S02]  /*72f0*/  HADD2.F32 R86, -RZ, R86.H1_H1 ;  /* 0x30000056ff567230 */ /* 0x000fe40000004100 */
[----:B------:R-:W-:Y:S01]  /*7300*/  FMUL.FTZ R87, R83, R41 ;  /* 0x0000002953577220 */ /* 0x000fe20000410000 */
[----:B------:R-:W-:Y:S01]  /*7310*/  HADD2.F32 R82, -RZ, R82.H1_H1 ;  /* 0x30000052ff527230 */ /* 0x000fe20000004100 */
[----:B------:R-:W-:Y:S01]  /*7320*/  F2FP.F16.F32.PACK_AB R84, R167, R166 ;  /* 0x000000a6a754723e */ /* 0x000fe200000000ff */
[----:B------:R-:W-:-:S02]  /*7330*/  HADD2.F32 R54, -RZ, R171.H0_H0 ;  /* 0x200000abff367230 */ /* 0x000fc40000004100 */
[----:B------:R-:W-:Y:S02]  /*7340*/  HADD2.F32 R171, -RZ, R42.H0_H0 ;  /* 0x2000002affab7230 */ /* 0x000fe40000004100 */
[----:B------:R-:W-:Y:S01]  /*7350*/  FMUL.FTZ R42, R80, R41 ;  /* 0x00000029502a7220 */ /* 0x000fe20000410000 */
[-C--:B------:R-:W-:Y:S01]  /*7360*/  FMUL.FTZ R41, R86, R53.reuse ;  /* 0x0000003556297220 */ /* 0x080fe20000410000 */
[----:B------:R-:W-:Y:S01]  /*7370*/  FMUL.FTZ R53, R82, R53 ;  /* 0x0000003552357220 */ /* 0x000fe20000410000 */
        /* <DEDUP_REMOVED lines=10> */
[----:B------:R-:W-:-:S07]  /*7420*/  MOV R85, R52 ;  /* 0x0000003400557202 */ /* 0x000fce0000000f00 */
.L_x_4250:
[----:B------:R-:W-:Y:S05]  /*7430*/  BSYNC B3 ;  /* 0x0000000000037941 */ /* 0x000fea0003800000 */
.L_x_4249:
[----:B------:R-:W-:Y:S01]  /*7440*/  ISETP.GE.AND P4, PT, R165, R147, PT ;  /* 0x00000093a500720c */ /* 0x000fe20003f86270 */
[----:B------:R-:W-:-:S12]  /*7450*/  ULDC.64 UR4, c[0x0][0x208] ;  /* 0x0000820000047ab9 */ /* 0x000fd80000000a00 */
        /* <DEDUP_REMOVED lines=9> */
.L_x_4248:
[----:B------:R-:W-:Y:S05]  /*74f0*/  BSYNC B2 ;  /* 0x0000000000027941 */ /* 0x000fea0003800000 */
.L_x_4247:
[----:B------:R-:W-:Y:S01]  /*7500*/  ISETP.NE.AND P4, PT, R21, RZ, PT ;  /* 0x000000ff1500720c */ /* 0x000fe20003f85270 */
[----:B------:R-:W-:-:S12]  /*7510*/  BSSY B2, `(.L_x_4251) ;  /* 0x0000077000027945 */ /* 0x000fd80003800000 */
[----:B------:R-:W-:Y:S05]  /*7520*/  @!P4 BRA `(.L_x_4252) ;  /* 0x0000000400d4c947 */ /* 0x000fea0003800000 */
[----:B0-----:R-:W-:Y:S01]  /*7530*/  SEL R40, R124, R149, !P1 ;  /* 0x000000957c287207 */ /* 0x001fe20004800000 */
[----:B------:R-:W-:Y:S01]  /*7540*/  BSSY B3, `(.L_x_4253) ;  /* 0x0000068000037945 */ /* 0x000fe20003800000 */
[----:B------:R-:W-:Y:S02]  /*7550*/  IADD3 R80, P4, P5, R108, R130, R14 ;  /* 0x000000826c507210 */ /* 0x000fe40007d9e00e */
[----:B------:R-:W-:Y:S02]  /*7560*/  SHF.R.S32.HI R41, RZ, 0x1f, R40 ;  /* 0x0000001fff297819 */ /* 0x000fe40000011428 */
[----:B------:R-:W-:Y:S02]  /*7570*/  IADD3.X R81, R4, R155, R113, P4, P5 ;  /* 0x0000009b04517210 */ /* 0x000fe400027ea471 */
[----:B------:R-:W-:Y:S02]  /*7580*/  LEA.HI R41, R41, R40, RZ, 0x4 ;  /* 0x0000002829297211 */ /* 0x000fe400078f20ff */
[----:B------:R-:W-:-:S02]  /*7590*/  ISETP.GE.AND P4, PT, R198, R119, PT ;  /* 0x00000077c600720c */ /* 0x000fc40003f86270 */
        /* <DEDUP_REMOVED lines=21> */
[----:B0-----:R-:W-:Y:S01]  /*76f0*/  HADD2.F32 R53, -RZ, R41.H0_H0 ;  /* 0x20000029ff357230 */ /* 0x001fe20000004100 */
[----:B------:R-:W-:Y:S01]  /*7700*/  SHF.R.U32.HI R48, RZ, 0x10, R49 ;  /* 0x00000010ff307819 */ /* 0x000fe20000011631 */
[----:B------:R-:W-:Y:S01]  /*7710*/  HADD2.F32 R84, -RZ, R182.H1_H1 ;  /* 0x300000b6ff547230 */ /* 0x000fe20000004100 */
[--C-:B------:R-:W-:Y:S01]  /*7720*/  SHF.R.U64 R49, R50, 0x10, R51.reuse ;  /* 0x0000001032317819 */ /* 0x100fe20000001233 */
[----:B------:R-:W-:Y:S01]  /*7730*/  HADD2.F32 R37, -RZ, R37.H0_H0 ;  /* 0x20000025ff257230 */ /* 0x000fe20000004100 */
[----:B------:R-:W-:Y:S01]  /*7740*/  SHF.R.U32.HI R50, RZ, 0x10, R51 ;  /* 0x00000010ff327819 */ /* 0x000fe20000011633 */
[----:B------:R-:W-:Y:S01]  /*7750*/  HADD2.F32 R51, -RZ, R184.H0_H0 ;  /* 0x200000b8ff337230 */ /* 0x000fe20000004100 */
[--C-:B------:R-:W-:Y:S01]  /*7760*/  SHF.R.U64 R38, R38, 0x10, R39.reuse ;  /* 0x0000001026267819 */ /* 0x100fe20000001227 */
[----:B------:R-:W-:Y:S01]  /*7770*/  HADD2.F32 R87, -RZ, R48.H0_H0 ;  /* 0x20000030ff577230 */ /* 0x000fe20000004100 */
[----:B------:R-:W-:Y:S01]  /*7780*/  SHF.R.U32.HI R39, RZ, 0x10, R39 ;  /* 0x00000010ff277819 */ /* 0x000fe20000011627 */
[----:B------:R-:W-:-:S02]  /*7790*/  HADD2.F32 R48, -RZ, R41.H1_H1 ;  /* 0x30000029ff307230 */ /* 0x000fc40000004100 */
[-C--:B------:R-:W-:Y:S01]  /*77a0*/  FMUL.FTZ R164, R53, R51.reuse ;  /* 0x0000003335a47220 */ /* 0x080fe20000410000 */
[----:B------:R-:W-:Y:S02]  /*77b0*/  HADD2.F32 R41, -RZ, R82.H0_H0 ;  /* 0x20000052ff297230 */ /* 0x000fe40000004100 */
[C---:B------:R-:W-:Y:S01]  /*77c0*/  FMUL.FTZ R82, R85.reuse, R51 ;  /* 0x0000003355527220 */ /* 0x040fe20000410000 */
[-C--:B------:R-:W-:Y:S01]  /*77d0*/  FMUL.FTZ R51, R86, R87.reuse ;  /* 0x0000005756337220 */ /* 0x080fe20000410000 */
[C---:B------:R-:W-:Y:S01]  /*77e0*/  FMUL.FTZ R87, R48.reuse, R87 ;  /* 0x0000005730577220 */ /* 0x040fe20000410000 */
[-C--:B------:R-:W-:Y:S01]  /*77f0*/  FFMA.FTZ R164, R85, R84.reuse, R164 ;  /* 0x0000005455a47223 */ /* 0x080fe200000100a4 */
[----:B------:R-:W-:Y:S01]  /*7800*/  FFMA.FTZ R82, R53, R84, -R82 ;  /* 0x0000005435527223 */ /* 0x000fe20000010852 */
[-C--:B------:R-:W-:Y:S01]  /*7810*/  FFMA.FTZ R51, R48, R41.reuse, -R51 ;  /* 0x0000002930337223 */ /* 0x080fe20000010833 */
[----:B------:R-:W-:Y:S01]  /*7820*/  FFMA.FTZ R87, R86, R41, R87 ;  /* 0x0000002956577223 */ /* 0x000fe20000010057 */
[----:B------:R-:W-:-:S02]  /*7830*/  HADD2.F32 R53, -RZ, R55.H0_H0 ;  /* 0x20000037ff357230 */ /* 0x000fc40000004100 */
[----:B------:R-:W-:Y:S01]  /*7840*/  HADD2.F32 R84, -RZ, R55.H1_H1 ;  /* 0x30000037ff547230 */ /* 0x000fe20000004100 */
[----:B------:R-:W-:Y:S01]  /*7850*/  F2FP.F16.F32.PACK_AB R51, R51, R82 ;  /* 0x000000523333723e */ /* 0x000fe200000000ff */
[----:B------:R-:W-:Y:S01]  /*7860*/  HADD2.F32 R41, -RZ, R183.H1_H1 ;  /* 0x300000b7ff297230 */ /* 0x000fe20000004100 */
[----:B------:R-:W-:Y:S01]  /*7870*/  F2FP.F16.F32.PACK_AB R87, R87, R164 ;  /* 0x000000a45757723e */ /* 0x000fe200000000ff */
[--C-:B------:R-:W-:Y:S02]  /*7880*/  HADD2.F32 R55, -RZ, R43.reuse.H0_H0 ;  /* 0x2000002bff377230 */ /* 0x100fe40000004100 */
[----:B------:R-:W-:Y:S02]  /*7890*/  HADD2.F32 R85, -RZ, R50.H0_H0 ;  /* 0x20000032ff557230 */ /* 0x000fe40000004100 */
[-C--:B------:R-:W-:Y:S01]  /*78a0*/  FMUL.FTZ R86, R53, R41.reuse ;  /* 0x0000002935567220 */ /* 0x080fe20000410000 */
[----:B------:R-:W-:Y:S02]  /*78b0*/  HADD2.F32 R50, -RZ, R43.H1_H1 ;  /* 0x3000002bff327230 */ /* 0x000fe40000004100 */
[----:B------:R-:W-:Y:S01]  /*78c0*/  FMUL.FTZ R166, R55, R41 ;  /* 0x0000002937a67220 */ /* 0x000fe20000410000 */
[----:B------:R-:W-:-:S02]  /*78d0*/  HADD2.F32 R48, -RZ, R182.H0_H0 ;  /* 0x200000b6ff307230 */ /* 0x000fc40000004100 */
[-C--:B------:R-:W-:Y:S01]  /*78e0*/  FMUL.FTZ R41, R84, R85.reuse ;  /* 0x0000005554297220 */ /* 0x080fe20000410000 */
[----:B------:R-:W-:Y:S02]  /*78f0*/  HADD2.F32 R39, -RZ, R39.H0_H0 ;  /* 0x20000027ff277230 */ /* 0x000fe40000004100 */
[C---:B------:R-:W-:Y:S01]  /*7900*/  FMUL.FTZ R85, R50.reuse, R85 ;  /* 0x0000005532557220 */ /* 0x040fe20000410000 */
[--C-:B------:R-:W-:Y:S02]  /*7910*/  HADD2.F32 R43, -RZ, R181.reuse.H0_H0 ;  /* 0x200000b5ff2b7230 */ /* 0x100fe40000004100 */
[-C--:B------:R-:W-:Y:S01]  /*7920*/  FFMA.FTZ R86, R55, R48.reuse, -R86 ;  /* 0x0000003037567223 */ /* 0x080fe20000010856 */
[----:B------:R-:W-:Y:S01]  /*7930*/  FFMA.FTZ R166, R53, R48, R166 ;  /* 0x0000003035a67223 */ /* 0x000fe200000100a6 */
[-C--:B------:R-:W-:Y:S01]  /*7940*/  FFMA.FTZ R41, R50, R39.reuse, -R41 ;  /* 0x0000002732297223 */ /* 0x080fe20000010829 */
[----:B------:R-:W-:Y:S01]  /*7950*/  FFMA.FTZ R85, R84, R39, R85 ;  /* 0x0000002754557223 */ /* 0x000fe20000010055 */
[----:B------:R-:W-:-:S02]  /*7960*/  HADD2.F32 R39, -RZ, R181.H1_H1 ;  /* 0x300000b5ff277230 */ /* 0x000fc40000004100 */
[----:B------:R-:W-:Y:S02]  /*7970*/  HADD2.F32 R50, -RZ, R52.H0_H0 ;  /* 0x20000034ff327230 */ /* 0x000fe40000004100 */
[----:B------:R-:W-:Y:S02]  /*7980*/  HADD2.F32 R48, -RZ, R40.H0_H0 ;  /* 0x20000028ff307230 */ /* 0x000fe40000004100 */
[----:B------:R-:W-:Y:S02]  /*7990*/  HADD2.F32 R52, -RZ, R52.H1_H1 ;  /* 0x30000034ff347230 */ /* 0x000fe40000004100 */
[-C--:B------:R-:W-:Y:S01]  /*79a0*/  FMUL.FTZ R53, R50, R39.reuse ;  /* 0x0000002732357220 */ /* 0x080fe20000410000 */
[----:B------:R-:W-:Y:S02]  /*79b0*/  HADD2.F32 R40, -RZ, R40.H1_H1 ;  /* 0x30000028ff287230 */ /* 0x000fe40000004100 */
[----:B------:R-:W-:Y:S01]  /*79c0*/  FMUL.FTZ R163, R48, R39 ;  /* 0x0000002730a37220 */ /* 0x000fe20000410000 */
[----:B------:R-:W-:-:S02]  /*79d0*/  HADD2.F32 R55, -RZ, R36.H0_H0 ;  /* 0x20000024ff377230 */ /* 0x000fc40000004100 */
[----:B------:R-:W-:Y:S01]  /*79e0*/  FMUL.FTZ R39, R52, R37 ;  /* 0x0000002534277220 */ /* 0x000fe20000410000 */
[----:B------:R-:W-:Y:S01]  /*79f0*/  FFMA.FTZ R53, R48, R43, -R53 ;  /* 0x0000002b30357223 */ /* 0x000fe20000010835 */
[----:B------:R-:W-:Y:S01]  /*7a00*/  FMUL.FTZ R37, R40, R37 ;  /* 0x0000002528257220 */ /* 0x000fe20000410000 */
[----:B------:R-:W-:Y:S01]  /*7a10*/  FFMA.FTZ R163, R50, R43, R163 ;  /* 0x0000002b32a37223 */ /* 0x000fe200000100a3 */
[-C--:B------:R-:W-:Y:S01]  /*7a20*/  FFMA.FTZ R40, R40, R55.reuse, -R39 ;  /* 0x0000003728287223 */ /* 0x080fe20000010827 */
[----:B------:R-:W-:Y:S02]  /*7a30*/  HADD2.F32 R43, -RZ, R54.H0_H0 ;  /* 0x20000036ff2b7230 */ /* 0x000fe40000004100 */
[----:B------:R-:W-:Y:S01]  /*7a40*/  FFMA.FTZ R52, R52, R55, R37 ;  /* 0x0000003734347223 */ /* 0x000fe20000010025 */
[----:B------:R-:W-:Y:S02]  /*7a50*/  HADD2.F32 R36, -RZ, R180.H1_H1 ;  /* 0x300000b4ff247230 */ /* 0x000fe40000004100 */
        /* <DEDUP_REMOVED lines=20> */
[----:B------:R-:W-:-:S02]  /*7ba0*/  F2FP.F16.F32.PACK_AB R54, R49, R36 ;  /* 0x000000243136723e */ /* 0x000fc400000000ff */
[----:B------:R-:W-:-:S07]  /*7bb0*/  MOV R41, R51 ;  /* 0x0000003300297202 */ /* 0x000fce0000000f00 */
.L_x_4254:
[----:B------:R-:W-:Y:S05]  /*7bc0*/  BSYNC B3 ;  /* 0x0000000000037941 */ /* 0x000fea0003800000 */
.L_x_4253:
        /* <DEDUP_REMOVED lines=11> */
.L_x_4252:
[----:B------:R-:W-:Y:S05]  /*7c80*/  BSYNC B2 ;  /* 0x0000000000027941 */ /* 0x000fea0003800000 */
.L_x_4251:
[----:B------:R-:W-:-:S13]  /*7c90*/  ISETP.NE.AND P4, PT, R25, RZ, PT ;  /* 0x000000ff1900720c */ /* 0x000fda0003f85270 */
[----:B------:R-:W-:Y:S05]  /*7ca0*/  @!P4 BRA `(.L_x_4246) ;  /* 0x0000000400e0c947 */ /* 0x000fea0003800000 */
[----:B------:R-:W-:Y:S01]  /*7cb0*/  LOP3.LUT P6, RZ, R16, 0x1, RZ, 0xc0, !PT ;  /* 0x0000000110ff7812 */ /* 0x000fe200078cc0ff */
[----:B------:R-:W-:Y:S01]  /*7cc0*/  BSSY B2, `(.L_x_4255) ;  /* 0x000006b000027945 */ /* 0x000fe20003800000 */
[----:B------:R-:W-:Y:S02]  /*7cd0*/  IADD3 R48, P4, P5, R108, R130, R15 ;  /* 0x000000826c307210 */ /* 0x000fe40007d9e00f */
[----:B---3--:R-:W-:Y:S02]  /*7ce0*/  SEL R36, R124, R149, !P6 ;  /* 0x000000957c247207 */ /* 0x008fe40007000000 */
[----:B------:R-:W-:Y:S02]  /*7cf0*/  IADD3.X R49, R4, R155, R112, P4, P5 ;  /* 0x0000009b04317210 */ /* 0x000fe400027ea470 */
[----:B------:R-:W-:Y:S02]  /*7d00*/  SHF.R.S32.HI R37, RZ, 0x1f, R36 ;  /* 0x0000001fff257819 */ /* 0x000fe40000011424 */
[----:B------:R-:W-:-:S02]  /*7d10*/  ISETP.GE.AND P4, PT, R199, R119, PT ;  /* 0x00000077c700720c */ /* 0x000fc40003f86270 */
[----:B------:R-:W-:-:S04]  /*7d20*/  LEA.HI R36, R37, R36, RZ, 0x4 ;  /* 0x0000002425247211 */ /* 0x000fc800078f20ff */
[----:B------:R-:W-:-:S04]  /*7d30*/  LEA.HI.SX32 R36, R36, R115, 0x1c ;  /* 0x0000007324247211 */ /* 0x000fc800078fe2ff */
[----:B------:R-:W-:Y:S01]  /*7d40*/  SHF.R.S32.HI R37, RZ, 0x1f, R36 ;  /* 0x0000001fff257819 */ /* 0x000fe20000011424 */
[----:B------:R-:W-:-:S03]  /*7d50*/  IMAD.SHL.U32 R51, R36, 0x8, RZ ;  /* 0x0000000824337824 */ /* 0x000fc600078e00ff */
        /* <DEDUP_REMOVED lines=8> */
[--C-:B------:R-:W-:Y:S02]  /*7de0*/  IMAD R36, R36, 0x2, R17.reuse ;  /* 0x0000000224247824 */ /* 0x100fe400078e0211 */
[----:B0-----:R-:W-:-:S04]  /*7df0*/  IMAD R40, R38, 0x2, R17 ;  /* 0x0000000226287824 */ /* 0x001fc800078e0211 */
[----:B------:R-:W0:Y:S04]  /*7e00*/  LDS.128 R36, [R36+0x1e400] ;  /* 0x01e4000024247984 */ /* 0x000e280000000c00 */
[----:B------:R-:W2:Y:S01]  /*7e10*/  LDS.128 R40, [R40+0x1e400] ;  /* 0x01e4000028287984 */ /* 0x000ea20000000c00 */
[----:B------:R-:W-:Y:S05]  /*7e20*/  @P4 BRA `(.L_x_4256) ;  /* 0x0000000400504947 */ /* 0x000fea0003800000 */
[--C-:B------:R-:W-:Y:S01]  /*7e30*/  SHF.R.U64 R32, R32, 0x10, R33.reuse ;  /* 0x0000001020207819 */ /* 0x100fe20000001221 */
[----:B------:R-:W-:Y:S01]  /*7e40*/  HADD2.F32 R53, -RZ, R179.H1_H1 ;  /* 0x300000b3ff357230 */ /* 0x000fe20000004100 */
[----:B------:R-:W-:Y:S01]  /*7e50*/  SHF.R.U32.HI R50, RZ, 0x10, R33 ;  /* 0x00000010ff327819 */ /* 0x000fe20000011621 */
[----:B0-----:R-:W-:Y:S01]  /*7e60*/  HADD2.F32 R80, -RZ, R37.H0_H0 ;  /* 0x20000025ff507230 */ /* 0x001fe20000004100 */
[--C-:B------:R-:W-:Y:S01]  /*7e70*/  SHF.R.U64 R33, R44, 0x10, R45.reuse ;  /* 0x000000102c217819 */ /* 0x100fe2000000122d */
[----:B------:R-:W-:Y:S01]  /*7e80*/  HADD2.F32 R82, -RZ, R178.H1_H1 ;  /* 0x300000b2ff527230 */ /* 0x000fe20000004100 */
[----:B--2---:R-:W-:Y:S01]  /*7e90*/  MOV R52, R41 ;  /* 0x0000002900347202 */ /* 0x004fe20000000f00 */
[----:B------:R-:W-:Y:S01]  /*7ea0*/  HADD2.F32 R41, -RZ, R177.H1_H1 ;  /* 0x300000b1ff297230 */ /* 0x000fe20000004100 */
[----:B------:R-:W-:Y:S02]  /*7eb0*/  SHF.R.U32.HI R45, RZ, 0x10, R45 ;  /* 0x00000010ff2d7819 */ /* 0x000fe4000001162d */
[--C-:B------:R-:W-:Y:S01]  /*7ec0*/  SHF.R.U64 R44, R46, 0x10, R47.reuse ;  /* 0x000000102e2c7819 */ /* 0x100fe2000000122f */
[--C-:B------:R-:W-:Y:S01]  /*7ed0*/  HADD2.F32 R54, -RZ, R52.reuse.H0_H0 ;  /* 0x20000034ff367230 */ /* 0x100fe20000004100 */
[----:B------:R-:W-:Y:S01]  /*7ee0*/  SHF.R.U32.HI R46, RZ, 0x10, R47 ;  /* 0x00000010ff2e7819 */ /* 0x000fe2000001162f */
[----:B------:R-:W-:Y:S01]  /*7ef0*/  HADD2.F32 R52, -RZ, R52.H1_H1 ;  /* 0x30000034ff347230 */ /* 0x000fe20000004100 */
[--C-:B------:R-:W-:Y:S01]  /*7f00*/  SHF.R.U64 R34, R34, 0x10, R35.reuse ;  /* 0x0000001022227819 */ /* 0x100fe20000001223 */
[----:B------:R-:W-:Y:S01]  /*7f10*/  HADD2.F32 R55, -RZ, R45.H0_H0 ;  /* 0x2000002dff377230 */ /* 0x000fe20000004100 */
[----:B------:R-:W-:Y:S01]  /*7f20*/  SHF.R.U32.HI R35, RZ, 0x10, R35 ;  /* 0x00000010ff237819 */ /* 0x000fe20000011623 */
[----:B------:R-:W-:-:S02]  /*7f30*/  HADD2.F32 R45, -RZ, R37.H1_H1 ;  /* 0x30000025ff2d7230 */ /* 0x000fc40000004100 */
[-C--:B------:R-:W-:Y:S01]  /*7f40*/  FMUL.FTZ R37, R54, R53.reuse ;  /* 0x0000003536257220 */ /* 0x080fe20000410000 */
[----:B------:R-:W-:Y:S02]  /*7f50*/  HADD2.F32 R47, -RZ, R50.H0_H0 ;  /* 0x20000032ff2f7230 */ /* 0x000fe40000004100 */
[----:B------:R-:W-:Y:S01]  /*7f60*/  FMUL.FTZ R53, R80, R53 ;  /* 0x0000003550357220 */ /* 0x000fe20000410000 */
[----:B------:R-:W-:Y:S01]  /*7f70*/  FMUL.FTZ R50, R52, R55 ;  /* 0x0000003734327220 */ /* 0x000fe20000410000 */
[----:B------:R-:W-:Y:S01]  /*7f80*/  FFMA.FTZ R37, R80, R41, -R37 ;  /* 0x0000002950257223 */ /* 0x000fe20000010825 */
[C---:B------:R-:W-:Y:S01]  /*7f90*/  FMUL.FTZ R55, R45.reuse, R55 ;  /* 0x000000372d377220 */ /* 0x040fe20000410000 */
[----:B------:R-:W-:Y:S01]  /*7fa0*/  FFMA.FTZ R41, R54, R41, R53 ;  /* 0x0000002936297223 */ /* 0x000fe20000010035 */
[-C--:B------:R-:W-:Y:S01]  /*7fb0*/  FFMA.FTZ R50, R45, R47.reuse, -R50 ;  /* 0x0000002f2d327223 */ /* 0x080fe20000010832 */
[--C-:B------:R-:W-:Y:S02]  /*7fc0*/  HADD2.F32 R45, -RZ, R43.reuse.H0_H0 ;  /* 0x2000002bff2d7230 */ /* 0x100fe40000004100 */
[----:B------:R-:W-:Y:S01]  /*7fd0*/  FFMA.FTZ R52, R52, R47, R55 ;  /* 0x0000002f34347223 */ /* 0x000fe20000010037 */
[----:B------:R-:W-:-:S02]  /*7fe0*/  HADD2.F32 R54, -RZ, R43.H1_H1 ;  /* 0x3000002bff367230 */ /* 0x000fc40000004100 */
[----:B------:R-:W-:Y:S02]  /*7ff0*/  HADD2.F32 R53, -RZ, R46.H0_H0 ;  /* 0x2000002eff357230 */ /* 0x000fe40000004100 */
[-C--:B------:R-:W-:Y:S01]  /*8000*/  FMUL.FTZ R84, R45, R82.reuse ;  /* 0x000000522d547220 */ /* 0x080fe20000410000 */
[--C-:B------:R-:W-:Y:S01]  /*8010*/  HADD2.F32 R43, -RZ, R39.reuse.H0_H0 ;  /* 0x20000027ff2b7230 */ /* 0x100fe20000004100 */
[----:B------:R-:W-:Y:S01]  /*8020*/  F2FP.F16.F32.PACK_AB R37, R50, R37 ;  /* 0x000000253225723e */ /* 0x000fe200000000ff */
[----:B------:R-:W-:Y:S02]  /*8030*/  HADD2.F32 R46, -RZ, R39.H1_H1 ;  /* 0x30000027ff2e7230 */ /* 0x000fe40000004100 */
[----:B------:R-:W-:Y:S01]  /*8040*/  FMUL.FTZ R55, R54, R53 ;  /* 0x0000003536377220 */ /* 0x000fe20000410000 */
[----:B------:R-:W-:Y:S02]  /*8050*/  HADD2.F32 R80, -RZ, R176.H1_H1 ;  /* 0x300000b0ff507230 */ /* 0x000fe40000004100 */
        /* <DEDUP_REMOVED lines=8> */
[----:B------:R-:W-:Y:S02]  /*80e0*/  HADD2.F32 R82, -RZ, R179.H0_H0 ;  /* 0x200000b3ff527230 */ /* 0x000fe40000004100 */
[----:B------:R-:W-:Y:S01]  /*80f0*/  HADD2.F32 R47, -RZ, R33.H0_H0 ;  /* 0x20000021ff2f7230 */ /* 0x000fe20000004100 */
[----:B------:R-:W-:Y:S01]  /*8100*/  F2FP.F16.F32.PACK_AB R35, R46, R35 ;  /* 0x000000232e23723e */ /* 0x000fe200000000ff */
        /* <DEDUP_REMOVED lines=13> */
[----:B------:R-:W-:Y:S01]  /*81e0*/  FFMA.FTZ R33, R43, R80, R82 ;  /* 0x000000502b217223 */ /* 0x000fe20000010052 */
[-C--:B------:R-:W-:Y:S01]  /*81f0*/  FFMA.FTZ R43, R36, R45.reuse, -R53 ;  /* 0x0000002d242b7223 */ /* 0x080fe20000010835 */
[----:B------:R-:W-:Y:S01]  /*8200*/  FFMA.FTZ R36, R40, R45, R47 ;  /* 0x0000002d28247223 */ /* 0x000fe2000001002f */
[----:B------:R-:W-:Y:S02]  /*8210*/  HADD2.F32 R44, -RZ, R42.H0_H0 ;  /* 0x2000002aff2c7230 */ /* 0x000fe40000004100 */
[----:B------:R-:W-:Y:S01]  /*8220*/  HADD2.F32 R53, -RZ, R178.H0_H0 ;  /* 0x200000b2ff357230 */ /* 0x000fe20000004100 */
[----:B------:R-:W-:Y:S01]  /*8230*/  F2FP.F16.F32.PACK_AB R32, R43, R32 ;  /* 0x000000202b20723e */ /* 0x000fe200000000ff */
[----:B------:R-:W-:Y:S02]  /*8240*/  HADD2.F32 R40, -RZ, R38.H0_H0 ;  /* 0x20000026ff287230 */ /* 0x000fe40000004100 */
[----:B------:R-:W-:-:S02]  /*8250*/  HADD2.F32 R42, -RZ, R42.H1_H1 ;  /* 0x3000002aff2a7230 */ /* 0x000fc40000004100 */
[-C--:B------:R-:W-:Y:S01]  /*8260*/  FMUL.FTZ R81, R44, R53.reuse ;  /* 0x000000352c517220 */ /* 0x080fe20000410000 */
        /* <DEDUP_REMOVED lines=11> */
[----:B------:R-:W-:Y:S01]  /*8320*/  F2FP.F16.F32.PACK_AB R40, R36, R33 ;  /* 0x000000212428723e */ /* 0x000fe200000000ff */
[----:B------:R-:W-:Y:S02]  /*8330*/  IMAD.MOV.U32 R36, RZ, RZ, R32 ;  /* 0x000000ffff247224 */ /* 0x000fe400078e0020 */
[----:B------:R-:W-:Y:S01]  /*8340*/  F2FP.F16.F32.PACK_AB R38, R38, R81 ;  /* 0x000000512626723e */ /* 0x000fe200000000ff */
[----:B------:R-:W-:Y:S01]  /*8350*/  IMAD.MOV.U32 R43, RZ, RZ, R54 ;  /* 0x000000ffff2b7224 */ /* 0x000fe200078e0036 */
[----:B------:R-:W-:-:S07]  /*8360*/  F2FP.F16.F32.PACK_AB R42, R42, R53 ;  /* 0x000000352a2a723e */ /* 0x000fce00000000ff */
.L_x_4256:
[----:B------:R-:W-:Y:S05]  /*8370*/  BSYNC B2 ;  /* 0x0000000000027941 */ /* 0x000fea0003800000 */
.L_x_4255:
        /* <DEDUP_REMOVED lines=11> */
.L_x_4246:
[----:B------:R-:W-:Y:S05]  /*8430*/  BSYNC B1 ;  /* 0x0000000000017941 */ /* 0x000fea0003800000 */
.L_x_4245:
        /* <DEDUP_REMOVED lines=39> */
[----:B--2---:R-:W-:Y:S01]  /*86b0*/  IMAD.MOV.U32 R49, RZ, RZ, R37 ;  /* 0x000000ffff317224 */ /* 0x004fe200078e0025 */
[----:B------:R-:W-:Y:S01]  /*86c0*/  SHF.R.U32.HI R55, RZ, 0x10, R77 ;  /* 0x00000010ff377819 */ /* 0x000fe2000001164d */
[----:B------:R-:W-:Y:S01]  /*86d0*/  IMAD.MOV.U32 R51, RZ, RZ, R39 ;  /* 0x000000ffff337224 */ /* 0x000fe200078e0027 */
[----:B------:R-:W-:Y:S01]  /*86e0*/  SHF.R.U32.HI R53, RZ, 0x10, R65 ;  /* 0x00000010ff357819 */ /* 0x000fe20000011641 */
[----:B0-----:R-:W-:Y:S01]  /*86f0*/  IMAD.MOV.U32 R37, RZ, RZ, R35 ;  /* 0x000000ffff257224 */ /* 0x001fe200078e0023 */
[----:B------:R-:W-:Y:S01]  /*8700*/  SHF.R.U64 R44, R64, 0x10, R65 ;  /* 0x00000010402c7819 */ /* 0x000fe20000001241 */
[----:B------:R-:W-:Y:S01]  /*8710*/  HADD2.F32 R54, -RZ, R175.H1_H1 ;  /* 0x300000afff367230 */ /* 0x000fe20000004100 */
[----:B------:R-:W-:Y:S01]  /*8720*/  SHF.R.U64 R48, R76, 0x10, R77 ;  /* 0x000000104c307819 */ /* 0x000fe2000000124d */
[----:B------:R-:W-:Y:S01]  /*8730*/  HADD2.F32 R39, -RZ, R49.H0_H0 ;  /* 0x20000031ff277230 */ /* 0x000fe20000004100 */
[--C-:B------:R-:W-:Y:S01]  /*8740*/  SHF.R.U64 R47, R78, 0x10, R79.reuse ;  /* 0x000000104e2f7819 */ /* 0x100fe2000000124f */
[----:B------:R-:W-:Y:S01]  /*8750*/  HADD2.F32 R35, -RZ, R33.H0_H0 ;  /* 0x20000021ff237230 */ /* 0x000fe20000004100 */
[----:B------:R-:W-:Y:S01]  /*8760*/  SHF.R.U32.HI R78, RZ, 0x10, R79 ;  /* 0x00000010ff4e7819 */ /* 0x000fe2000001164f */
[----:B------:R-:W-:-:S02]  /*8770*/  HADD2.F32 R55, -RZ, R55.H0_H0 ;  /* 0x20000037ff377230 */ /* 0x000fc40000004100 */
[-C--:B------:R-:W-:Y:S01]  /*8780*/  FMUL.FTZ R64, R39, R54.reuse ;  /* 0x0000003627407220 */ /* 0x080fe20000410000 */
[----:B------:R-:W-:Y:S02]  /*8790*/  HADD2.F32 R50, -RZ, R33.H1_H1 ;  /* 0x30000021ff327230 */ /* 0x000fe40000004100 */
[C---:B------:R-:W-:Y:S01]  /*87a0*/  FMUL.FTZ R54, R35.reuse, R54 ;  /* 0x0000003623367220 */ /* 0x040fe20000410000 */
[----:B------:R-:W-:Y:S01]  /*87b0*/  HADD2.F32 R52, -RZ, R162.H1_H1 ;  /* 0x300000a2ff347230 */ /* 0x000fe20000004100 */
[----:B------:R-:W-:Y:S01]  /*87c0*/  SHF.R.U64 R46, R66, 0x10, R67 ;  /* 0x00000010422e7819 */ /* 0x000fe20000001243 */
[----:B------:R-:W-:Y:S02]  /*87d0*/  HADD2.F32 R49, -RZ, R49.H1_H1 ;  /* 0x30000031ff317230 */ /* 0x000fe40000004100 */
[-C--:B------:R-:W-:Y:S01]  /*87e0*/  FMUL.FTZ R76, R50, R55.reuse ;  /* 0x00000037324c7220 */ /* 0x080fe20000410000 */
[----:B------:R-:W-:Y:S02]  /*87f0*/  HADD2.F32 R53, -RZ, R53.H0_H0 ;  /* 0x20000035ff357230 */ /* 0x000fe40000004100 */
[-C--:B------:R-:W-:Y:S01]  /*8800*/  FFMA.FTZ R33, R35, R52.reuse, -R64 ;  /* 0x0000003423217223 */ /* 0x080fe20000010840 */
[----:B------:R-:W-:Y:S01]  /*8810*/  FFMA.FTZ R35, R39, R52, R54 ;  /* 0x0000003427237223 */ /* 0x000fe20000010036 */
[----:B------:R-:W-:Y:S01]  /*8820*/  FMUL.FTZ R65, R49, R55 ;  /* 0x0000003731417220 */ /* 0x000fe20000410000 */
[----:B------:R-:W-:-:S02]  /*8830*/  HADD2.F32 R39, -RZ, R37.H0_H0 ;  /* 0x20000025ff277230 */ /* 0x000fc40000004100 */
[-C--:B------:R-:W-:Y:S01]  /*8840*/  FFMA.FTZ R52, R49, R53.reuse, R76 ;  /* 0x0000003531347223 */ /* 0x080fe2000001004c */
[----:B------:R-:W-:Y:S02]  /*8850*/  HADD2.F32 R76, -RZ, R173.H1_H1 ;  /* 0x300000adff4c7230 */ /* 0x000fe40000004100 */
[----:B------:R-:W-:Y:S01]  /*8860*/  FFMA.FTZ R50, R50, R53, -R65 ;  /* 0x0000003532327223 */ /* 0x000fe20000010841 */
[----:B------:R-:W-:Y:S01]  /*8870*/  HADD2.F32 R49, -RZ, R51.H0_H0 ;  /* 0x20000033ff317230 */ /* 0x000fe20000004100 */
[----:B------:R-:W-:Y:S01]  /*8880*/  SHF.R.U32.HI R66, RZ, 0x10, R67 ;  /* 0x00000010ff427819 */ /* 0x000fe20000011643 */
[----:B------:R-:W-:Y:S02]  /*8890*/  HADD2.F32 R64, -RZ, R161.H1_H1 ;  /* 0x300000a1ff407230 */ /* 0x000fe40000004100 */
[----:B------:R-:W-:Y:S02]  /*88a0*/  HADD2.F32 R53, -RZ, R78.H0_H0 ;  /* 0x2000004eff357230 */ /* 0x000fe40000004100 */
[----:B------:R-:W-:Y:S01]  /*88b0*/  FMUL.FTZ R78, R49, R76 ;  /* 0x0000004c314e7220 */ /* 0x000fe20000410000 */
[----:B------:R-:W-:-:S02]  /*88c0*/  HADD2.F32 R51, -RZ, R51.H1_H1 ;  /* 0x30000033ff337230 */ /* 0x000fc40000004100 */
[C---:B------:R-:W-:Y:S01]  /*88d0*/  FMUL.FTZ R76, R39.reuse, R76 ;  /* 0x0000004c274c7220 */ /* 0x040fe20000410000 */
[----:B------:R-:W-:Y:S02]  /*88e0*/  HADD2.F32 R54, -RZ, R37.H1_H1 ;  /* 0x30000025ff367230 */ /* 0x000fe40000004100 */
[-C--:B------:R-:W-:Y:S01]  /*88f0*/  FFMA.FTZ R37, R39, R64.reuse, -R78 ;  /* 0x0000004027257223 */ /* 0x080fe2000001084e */
[----:B------:R-:W-:Y:S02]  /*8900*/  HADD2.F32 R66, -RZ, R66.H0_H0 ;  /* 0x20000042ff427230 */ /* 0x000fe40000004100 */
[-C--:B------:R-:W-:Y:S01]  /*8910*/  FMUL.FTZ R55, R51, R53.reuse ;  /* 0x0000003533377220 */ /* 0x080fe20000410000 */
[----:B------:R-:W-:Y:S01]  /*8920*/  FFMA.FTZ R39, R49, R64, R76 ;  /* 0x0000004031277223 */ /* 0x000fe2000001004c */
[C---:B------:R-:W-:Y:S01]  /*8930*/  FMUL.FTZ R80, R54.reuse, R53 ;  /* 0x0000003536507220 */ /* 0x040fe20000410000 */
[----:B------:R-:W-:Y:S02]  /*8940*/  HADD2.F32 R53, -RZ, R48.H0_H0 ;  /* 0x20000030ff357230 */ /* 0x000fe40000004100 */
[----:B------:R-:W-:Y:S01]  /*8950*/  FFMA.FTZ R54, R54, R66, -R55 ;  /* 0x0000004236367223 */ /* 0x000fe20000010837 */
[----:B------:R-:W-:-:S02]  /*8960*/  HADD2.F32 R49, -RZ, R36.H0_H0 ;  /* 0x20000024ff317230 */ /* 0x000fc40000004100 */
[----:B------:R-:W-:Y:S01]  /*8970*/  FFMA.FTZ R64, R51, R66, R80 ;  /* 0x0000004233407223 */ /* 0x000fe20000010050 */
[----:B------:R-:W-:Y:S01]  /*8980*/  HADD2.F32 R48, -RZ, R32.H0_H0 ;  /* 0x20000020ff307230 */ /* 0x000fe20000004100 */
[----:B------:R-:W-:Y:S01]  /*8990*/  F2FP.F16.F32.PACK_AB R33, R50, R33 ;  /* 0x000000213221723e */ /* 0x000fe200000000ff */
[----:B------:R-:W-:Y:S01]  /*89a0*/  HADD2.F32 R36, -RZ, R36.H1_H1 ;  /* 0x30000024ff247230 */ /* 0x000fe20000004100 */
[----:B------:R-:W-:Y:S01]  /*89b0*/  F2FP.F16.F32.PACK_AB R54, R54, R37 ;  /* 0x000000253636723e */ /* 0x000fe200000000ff */
[----:B------:R-:W-:Y:S01]  /*89c0*/  HADD2.F32 R175, -RZ, R175.H0_H0 ;  /* 0x200000afffaf7230 */ /* 0x000fe20000004100 */
[----:B------:R-:W-:Y:S01]  /*89d0*/  F2FP.F16.F32.PACK_AB R37, R52, R35 ;  /* 0x000000233425723e */ /* 0x000fe200000000ff */
[----:B------:R-:W-:Y:S02]  /*89e0*/  HADD2.F32 R32, -RZ, R32.H1_H1 ;  /* 0x30000020ff207230 */ /* 0x000fe40000004100 */
[----:B------:R-:W-:Y:S01]  /*89f0*/  FMUL.FTZ R65, R36, R53 ;  /* 0x0000003524417220 */ /* 0x000fe20000410000 */
[----:B------:R-:W-:-:S02]  /*8a00*/  HADD2.F32 R162, -RZ, R162.H0_H0 ;  /* 0x200000a2ffa27230 */ /* 0x000fc40000004100 */
[C---:B------:R-:W-:Y:S01]  /*8a10*/  FMUL.FTZ R55, R49.reuse, R175 ;  /* 0x000000af31377220 */ /* 0x040fe20000410000 */
[----:B------:R-:W-:Y:S02]  /*8a20*/  HADD2.F32 R51, -RZ, R44.H0_H0 ;  /* 0x2000002cff337230 */ /* 0x000fe40000004100 */
[----:B------:R-:W-:Y:S01]  /*8a30*/  FMUL.FTZ R53, R32, R53 ;  /* 0x0000003520357220 */ /* 0x000fe20000410000 */
[C---:B------:R-:W-:Y:S01]  /*8a40*/  FMUL.FTZ R44, R48.reuse, R175 ;  /* 0x000000af302c7220 */ /* 0x040fe20000410000 */
[-C--:B------:R-:W-:Y:S01]  /*8a50*/  FFMA.FTZ R55, R48, R162.reuse, -R55 ;  /* 0x000000a230377223 */ /* 0x080fe20000010837 */
[----:B------:R-:W-:Y:S02]  /*8a60*/  HADD2.F32 R173, -RZ, R173.H0_H0 ;  /* 0x200000adffad7230 */ /* 0x000fe40000004100 */
[-C--:B------:R-:W-:Y:S01]  /*8a70*/  FFMA.FTZ R53, R36, R51.reuse, R53 ;  /* 0x0000003324357223 */ /* 0x080fe20000010035 */
[----:B------:R-:W-:Y:S01]  /*8a80*/  FFMA.FTZ R44, R49, R162, R44 ;  /* 0x000000a2312c7223 */ /* 0x000fe2000001002c */
[----:B------:R-:W-:Y:S01]  /*8a90*/  FFMA.FTZ R48, R32, R51, -R65 ;  /* 0x0000003320307223 */ /* 0x000fe20000010841 */
[----:B------:R-:W-:Y:S01]  /*8aa0*/  HADD2.F32 R36, -RZ, R38.H0_H0 ;  /* 0x20000026ff247230 */ /* 0x000fe20000004100 */
[----:B------:R-:W-:Y:S01]  /*8ab0*/  F2FP.F16.F32.PACK_AB R39, R64, R39 ;  /* 0x000000274027723e */ /* 0x000fe200000000ff */
[----:B------:R-:W-:Y:S01]  /*8ac0*/  HADD2.F32 R49, -RZ, R47.H0_H0 ;  /* 0x2000002fff317230 */ /* 0x000fe20000004100 */
[----:B------:R-:W-:Y:S01]  /*8ad0*/  MOV R35, R54 ;  /* 0x0000003600237202 */ /* 0x000fe20000000f00 */
        /* <DEDUP_REMOVED lines=17> */
.L_x_4260:
[----:B------:R-:W-:Y:S05]  /*8bf0*/  BSYNC B2 ;  /* 0x0000000000027941 */ /* 0x000fea0003800000 */
.L_x_4259:
[----:B------:R-:W-:Y:S02]  /*8c00*/  ULDC.64 UR4, c[0x0][0x208] ;  /* 0x0000820000047ab9 */ /* 0x000fe40000000a00 */
[----:B0-----:R4:W-:Y:S04]  /*8c10*/  STG.E.128 desc[UR4][R40.64], R32 ;  /* 0x0000002028007986 */ /* 0x0019e8000c101d04 */
[----:B--2---:R4:W-:Y:S02]  /*8c20*/  @!P3 STG.E.128 desc[UR4][R42.64], R36 ;  /* 0x000000242a00b986 */ /* 0x0049e4000c101d04 */
.L_x_4258:
[----:B------:R-:W-:Y:S05]  /*8c30*/  BSYNC B1 ;  /* 0x0000000000017941 */ /* 0x000fea0003800000 */
.L_x_4257:
        /* <DEDUP_REMOVED lines=34> */
[----:B0-----:R-:W-:Y:S01]  /*8e60*/  IMAD.MOV.U32 R49, RZ, RZ, R32 ;  /* 0x000000ffff317224 */ /* 0x001fe200078e0020 */
[----:B--2---:R-:W-:Y:S01]  /*8e70*/  MOV R32, R37 ;  /* 0x0000002500207202 */ /* 0x004fe20000000f00 */
[----:B------:R-:W-:Y:S01]  /*8e80*/  IMAD.MOV.U32 R50, RZ, RZ, R36 ;  /* 0x000000ffff327224 */ /* 0x000fe200078e0024 */
[----:B------:R-:W-:Y:S01]  /*8e90*/  SHF.R.U32.HI R54, RZ, 0x10, R73 ;  /* 0x00000010ff367819 */ /* 0x000fe20000011649 */
[----:B------:R-:W-:Y:S01]  /*8ea0*/  IMAD.MOV.U32 R51, RZ, RZ, R39 ;  /* 0x000000ffff337224 */ /* 0x000fe200078e0027 */
[--C-:B------:R-:W-:Y:S01]  /*8eb0*/  SHF.R.U32.HI R52, RZ, 0x10, R61.reuse ;  /* 0x00000010ff347819 */ /* 0x100fe2000001163d */
[----:B------:R-:W-:Y:S01]  /*8ec0*/  HADD2.F32 R55, -RZ, R160.H1_H1 ;  /* 0x300000a0ff377230 */ /* 0x000fe20000004100 */
[----:B------:R-:W-:Y:S01]  /*8ed0*/  SHF.R.U64 R47, R60, 0x10, R61 ;  /* 0x000000103c2f7819 */ /* 0x000fe2000000123d */
[--C-:B------:R-:W-:Y:S01]  /*8ee0*/  HADD2.F32 R36, -RZ, R32.reuse.H0_H0 ;  /* 0x20000020ff247230 */ /* 0x100fe20000004100 */
[--C-:B------:R-:W-:Y:S01]  /*8ef0*/  SHF.R.U64 R46, R74, 0x10, R75.reuse ;  /* 0x000000104a2e7819 */ /* 0x100fe2000000124b */
[----:B------:R-:W-:Y:S01]  /*8f00*/  HADD2.F32 R39, -RZ, R32.H1_H1 ;  /* 0x30000020ff277230 */ /* 0x000fe20000004100 */
[----:B------:R-:W-:Y:S01]  /*8f10*/  SHF.R.U32.HI R74, RZ, 0x10, R75 ;  /* 0x00000010ff4a7819 */ /* 0x000fe2000001164b */
[----:B------:R-:W-:Y:S01]  /*8f20*/  IMAD.MOV.U32 R37, RZ, RZ, R35 ;  /* 0x000000ffff257224 */ /* 0x000fe200078e0023 */
[--C-:B------:R-:W-:Y:S01]  /*8f30*/  SHF.R.U64 R44, R62, 0x10, R63.reuse ;  /* 0x000000103e2c7819 */ /* 0x100fe2000000123f */
[--C-:B------:R-:W-:Y:S01]  /*8f40*/  HADD2.F32 R32, -RZ, R33.reuse.H0_H0 ;  /* 0x20000021ff207230 */ /* 0x100fe20000004100 */
[----:B------:R-:W-:Y:S01]  /*8f50*/  SHF.R.U32.HI R62, RZ, 0x10, R63 ;  /* 0x00000010ff3e7819 */ /* 0x000fe2000001163f */
        /* <DEDUP_REMOVED lines=18> */
[----:B------:R-:W-:Y:S02]  /*9080*/  HADD2.F32 R53, -RZ, R157.H1_H1 ;  /* 0x3000009dff357230 */ /* 0x000fe40000004100 */
[----:B------:R-:W-:Y:S02]  /*9090*/  HADD2.F32 R39, -RZ, R37.H0_H0 ;  /* 0x20000025ff277230 */ /* 0x000fe40000004100 */
[----:B------:R-:W-:Y:S01]  /*90a0*/  FMUL.FTZ R64, R51, R60 ;  /* 0x0000003c33407220 */ /* 0x000fe20000410000 */
[----:B------:R-:W-:-:S02]  /*90b0*/  HADD2.F32 R54, -RZ, R62.H0_H0 ;  /* 0x2000003eff367230 */ /* 0x000fc40000004100 */
[-C--:B------:R-:W-:Y:S01]  /*90c0*/  FMUL.FTZ R62, R52, R55.reuse ;  /* 0x00000037343e7220 */ /* 0x080fe20000410000 */
[----:B------:R-:W-:Y:S02]  /*90d0*/  HADD2.F32 R37, -RZ, R37.H1_H1 ;  /* 0x30000025ff257230 */ /* 0x000fe40000004100 */
[C---:B------:R-:W-:Y:S01]  /*90e0*/  FMUL.FTZ R55, R39.reuse, R55 ;  /* 0x0000003727377220 */ /* 0x040fe20000410000 */
[----:B------:R-:W-:Y:S02]  /*90f0*/  HADD2.F32 R160, -RZ, R160.H0_H0 ;  /* 0x200000a0ffa07230 */ /* 0x000fe40000004100 */
[----:B------:R-:W-:Y:S01]  /*9100*/  FFMA.FTZ R62, R39, R53, -R62 ;  /* 0x00000035273e7223 */ /* 0x000fe2000001083e */
[----:B------:R-:W-:Y:S02]  /*9110*/  HADD2.F32 R39, -RZ, R50.H0_H0 ;  /* 0x20000032ff277230 */ /* 0x000fe40000004100 */
[C---:B------:R-:W-:Y:S01]  /*9120*/  FMUL.FTZ R66, R37.reuse, R60 ;  /* 0x0000003c25427220 */ /* 0x040fe20000410000 */
[----:B------:R-:W-:Y:S01]  /*9130*/  FFMA.FTZ R61, R37, R54, -R64 ;  /* 0x00000036253d7223 */ /* 0x000fe20000010840 */
[----:B------:R-:W-:-:S02]  /*9140*/  HADD2.F32 R37, -RZ, R49.H0_H0 ;  /* 0x20000031ff257230 */ /* 0x000fc40000004100 */
[----:B------:R-:W-:Y:S01]  /*9150*/  FFMA.FTZ R60, R52, R53, R55 ;  /* 0x00000035343c7223 */ /* 0x000fe20000010037 */
[----:B------:R-:W-:Y:S02]  /*9160*/  HADD2.F32 R48, -RZ, R48.H0_H0 ;  /* 0x20000030ff307230 */ /* 0x000fe40000004100 */
[----:B------:R-:W-:Y:S01]  /*9170*/  FMUL.FTZ R52, R39, R160 ;  /* 0x000000a027347220 */ /* 0x000fe20000410000 */
[----:B------:R-:W-:Y:S02]  /*9180*/  HADD2.F32 R50, -RZ, R50.H1_H1 ;  /* 0x30000032ff327230 */ /* 0x000fe40000004100 */
[----:B------:R-:W-:Y:S01]  /*9190*/  FFMA.FTZ R63, R51, R54, R66 ;  /* 0x00000036333f7223 */ /* 0x000fe20000010042 */
[----:B------:R-:W-:Y:S02]  /*91a0*/  HADD2.F32 R49, -RZ, R49.H1_H1 ;  /* 0x30000031ff317230 */ /* 0x000fe40000004100 */
[----:B------:R-:W-:Y:S01]  /*91b0*/  FMUL.FTZ R160, R37, R160 ;  /* 0x000000a025a07220 */ /* 0x000fe20000410000 */
[----:B------:R-:W-:-:S02]  /*91c0*/  HADD2.F32 R158, -RZ, R158.H0_H0 ;  /* 0x2000009eff9e7230 */ /* 0x000fc40000004100 */
[CC--:B------:R-:W-:Y:S01]  /*91d0*/  FMUL.FTZ R54, R50.reuse, R48.reuse ;  /* 0x0000003032367220 */ /* 0x0c0fe20000410000 */
[----:B------:R-:W-:Y:S02]  /*91e0*/  HADD2.F32 R47, -RZ, R47.H0_H0 ;  /* 0x2000002fff2f7230 */ /* 0x000fe40000004100 */
[----:B------:R-:W-:Y:S01]  /*91f0*/  FMUL.FTZ R53, R49, R48 ;  /* 0x0000003031357220 */ /* 0x000fe20000410000 */
[----:B------:R-:W-:Y:S02]  /*9200*/  HADD2.F32 R48, -RZ, R157.H0_H0 ;  /* 0x2000009dff307230 */ /* 0x000fe40000004100 */
[-C--:B------:R-:W-:Y:S01]  /*9210*/  FFMA.FTZ R160, R39, R158.reuse, R160 ;  /* 0x0000009e27a07223 */ /* 0x080fe200000100a0 */
[----:B------:R-:W-:Y:S01]  /*9220*/  FFMA.FTZ R52, R37, R158, -R52 ;  /* 0x0000009e25347223 */ /* 0x000fe20000010834 */
[-C--:B------:R-:W-:Y:S01]  /*9230*/  FFMA.FTZ R51, R49, R47.reuse, -R54 ;  /* 0x0000002f31337223 */ /* 0x080fe20000010836 */
[----:B------:R-:W-:Y:S01]  /*9240*/  FFMA.FTZ R53, R50, R47, R53 ;  /* 0x0000002f32357223 */ /* 0x000fe20000010035 */
[----:B------:R-:W-:Y:S01]  /*9250*/  HADD2.F32 R39, -RZ, R38.H0_H0 ;  /* 0x20000026ff277230 */ /* 0x000fe20000004100 */
[----:B------:R-:W-:Y:S01]  /*9260*/  F2FP.F16.F32.PACK_AB R61, R61, R62 ;  /* 0x0000003e3d3d723e */ /* 0x000fe200000000ff */
[----:B------:R-:W-:Y:S01]  /*9270*/  HADD2.F32 R50, -RZ, R159.H0_H0 ;  /* 0x2000009fff327230 */ /* 0x000fe20000004100 */
[----:B------:R-:W-:Y:S01]  /*9280*/  F2FP.F16.F32.PACK_AB R32, R51, R52 ;  /* 0x000000343320723e */ /* 0x000fe200000000ff */
[----:B------:R-:W-:-:S02]  /*9290*/  HADD2.F32 R49, -RZ, R46.H0_H0 ;  /* 0x2000002eff317230 */ /* 0x000fc40000004100 */
[----:B------:R-:W-:Y:S02]  /*92a0*/  HADD2.F32 R37, -RZ, R34.H0_H0 ;  /* 0x20000022ff257230 */ /* 0x000fe40000004100 */
[----:B------:R-:W-:Y:S02]  /*92b0*/  HADD2.F32 R38, -RZ, R38.H1_H1 ;  /* 0x30000026ff267230 */ /* 0x000fe40000004100 */
[----:B------:R-:W-:Y:S02]  /*92c0*/  HADD2.F32 R34, -RZ, R34.H1_H1 ;  /* 0x30000022ff227230 */ /* 0x000fe40000004100 */
[----:B------:R-:W-:Y:S02]  /*92d0*/  HADD2.F32 R47, -RZ, R44.H0_H0 ;  /* 0x2000002cff2f7230 */ /* 0x000fe40000004100 */
        /* <DEDUP_REMOVED lines=8> */
[----:B------:R-:W-:Y:S01]  /*9360*/  F2FP.F16.F32.PACK_AB R37, R36, R33 ;  /* 0x000000212425723e */ /* 0x000fe200000000ff */
[----:B------:R-:W-:Y:S01]  /*9370*/  IMAD.MOV.U32 R33, RZ, RZ, R35 ;  /* 0x000000ffff217224 */ /* 0x000fe200078e0023 */
[----:B------:R-:W-:Y:S01]  /*9380*/  F2FP.F16.F32.PACK_AB R39, R63, R60 ;  /* 0x0000003c3f27723e */ /* 0x000fe200000000ff */
[----:B------:R-:W-:Y:S01]  /*9390*/  IMAD.MOV.U32 R35, RZ, RZ, R61 ;  /* 0x000000ffff237224 */ /* 0x000fe200078e003d */
[----:B------:R-:W-:-:S02]  /*93a0*/  F2FP.F16.F32.PACK_AB R36, R53, R160 ;  /* 0x000000a03524723e */ /* 0x000fc400000000ff */
[----:B------:R-:W-:Y:S02]  /*93b0*/  F2FP.F16.F32.PACK_AB R34, R55, R44 ;  /* 0x0000002c3722723e */ /* 0x000fe400000000ff */
[----:B------:R-:W-:-:S07]  /*93c0*/  F2FP.F16.F32.PACK_AB R38, R49, R50 ;  /* 0x000000323126723e */ /* 0x000fce00000000ff */
.L_x_4264:
[----:B------:R-:W-:Y:S05]  /*93d0*/  BSYNC B2 ;  /* 0x0000000000027941 */ /* 0x000fea0003800000 */
.L_x_4263:
[----:B------:R-:W-:Y:S02]  /*93e0*/  ULDC.64 UR4, c[0x0][0x208] ;  /* 0x0000820000047ab9 */ /* 0x000fe40000000a00 */
[----:B0-----:R0:W-:Y:S04]  /*93f0*/  STG.E.128 desc[UR4][R40.64], R32 ;  /* 0x0000002028007986 */ /* 0x0011e8000c101d04 */
[----:B--2---:R0:W-:Y:S02]  /*9400*/  @!P3 STG.E.128 desc[UR4][R42.64], R36 ;  /* 0x000000242a00b986 */ /* 0x0041e4000c101d04 */
.L_x_4262:
[----:B------:R-:W-:Y:S05]  /*9410*/  BSYNC B1 ;  /* 0x0000000000017941 */ /* 0x000fea0003800000 */
.L_x_4261:
[----:B------:R-:W-:-:S13]  /*9420*/  ISETP.NE.AND P3, PT, R25, RZ, PT ;  /* 0x000000ff1900720c */ /* 0x000fda0003f65270 */
[----:B------:R-:W-:Y:S05]  /*9430*/  @!P3 BRA `(.L_x_4215) ;  /* 0x0000000800dcb947 */ /* 0x000fea0003800000 */
[----:B------:R-:W-:Y:S01]  /*9440*/  LOP3.LUT P5, RZ, R16, 0x1, RZ, 0xc0, !PT ;  /* 0x0000000110ff7812 */ /* 0x000fe200078ac0ff */
[----:B------:R-:W-:Y:S01]  /*9450*/  BSSY B1, `(.L_x_4265) ;  /* 0x0000070000017945 */ /* 0x000fe20003800000 */
[----:B0---4-:R-:W-:Y:S02]  /*9460*/  IADD3 R35, P3, P4, R108, R128, R15 ;  /* 0x000000806c237210 */ /* 0x011fe40007c7e00f */
[----:B------:R-:W-:Y:S02]  /*9470*/  SEL R149, R124, R149, !P5 ;  /* 0x000000957c957207 */ /* 0x000fe40006800000 */
[----:B---3--:R-:W-:Y:S02]  /*9480*/  IADD3.X R38, R4, R45, R112, P3, P4 ;  /* 0x0000002d04267210 */ /* 0x008fe40001fe8470 */
[----:B------:R-:W-:Y:S02]  /*9490*/  SHF.R.S32.HI R32, RZ, 0x1f, R149 ;  /* 0x0000001fff207819 */ /* 0x000fe40000011495 */
[----:B------:R-:W-:-:S02]  /*94a0*/  LEA R40, P3, R35, R120, 0x1 ;  /* 0x0000007823287211 */ /* 0x000fc400078608ff */
[----:B------:R-:W-:Y:S02]  /*94b0*/  LEA.HI R32, R32, R149, RZ, 0x4 ;  /* 0x0000009520207211 */ /* 0x000fe400078f20ff */
[----:B------:R-:W-:Y:S02]  /*94c0*/  LEA.HI.X R41, R35, R121, R38, 0x1, P3 ;  /* 0x0000007923297211 */ /* 0x000fe400018f0c26 */
[----:B------:R-:W-:Y:S02]  /*94d0*/  LEA.HI.SX32 R32, R32, R115, 0x1c ;  /* 0x0000007320207211 */ /* 0x000fe400078fe2ff */
[----:B------:R-:W-:Y:S02]  /*94e0*/  ISETP.GE.AND P3, PT, R199, R119, PT ;  /* 0x00000077c700720c */ /* 0x000fe40003f66270 */
[----:B------:R-:W-:Y:S02]  /*94f0*/  SHF.R.S32.HI R33, RZ, 0x1f, R32 ;  /* 0x0000001fff217819 */ /* 0x000fe40000011420 */
[----:B------:R-:W-:-:S02]  /*9500*/  SHF.L.U32 R42, R32, 0x3, RZ ;  /* 0x00000003202a7819 */ /* 0x000fc400000006ff */
        /* <DEDUP_REMOVED lines=13> */
[----:B------:R-:W-:Y:S01]  /*95e0*/  SHF.R.U32.HI R50, RZ, 0x10, R69 ;  /* 0x00000010ff327819 */ /* 0x000fe20000011645 */
[----:B--2---:R-:W-:Y:S01]  /*95f0*/  IMAD.MOV.U32 R44, RZ, RZ, R36 ;  /* 0x000000ffff2c7224 */ /* 0x004fe200078e0024 */
[----:B------:R-:W-:Y:S01]  /*9600*/  MOV R46, R38 ;  /* 0x00000026002e7202 */ /* 0x000fe20000000f00 */
[----:B0-----:R-:W-:Y:S01]  /*9610*/  IMAD.MOV.U32 R36, RZ, RZ, R34 ;  /* 0x000000ffff247224 */ /* 0x001fe200078e0022 */
        /* <DEDUP_REMOVED lines=27> */
[----:B------:R-:W-:Y:S02]  /*97d0*/  HADD2.F32 R48, -RZ, R70.H0_H0 ;  /* 0x20000046ff307230 */ /* 0x000fe40000004100 */
[----:B------:R-:W-:Y:S01]  /*97e0*/  FMUL.FTZ R47, R33, R47 ;  /* 0x0000002f212f7220 */ /* 0x000fe20000410000 */
[----:B------:R-:W-:Y:S01]  /*97f0*/  HADD2.F32 R35, -RZ, R35.H1_H1 ;  /* 0x30000023ff237230 */ /* 0x000fe20000004100 */
[----:B------:R-:W-:Y:S01]  /*9800*/  SHF.R.U64 R61, R56, 0x10, R57 ;  /* 0x00000010383d7819 */ /* 0x000fe20000001239 */
[----:B------:R-:W-:-:S02]  /*9810*/  HADD2.F32 R37, -RZ, R152.H1_H1 ;  /* 0x30000098ff257230 */ /* 0x000fc40000004100 */
[-C--:B------:R-:W-:Y:S01]  /*9820*/  FMUL.FTZ R56, R39, R48.reuse ;  /* 0x0000003027387220 */ /* 0x080fe20000410000 */
[----:B------:R-:W-:Y:S02]  /*9830*/  HADD2.F32 R38, -RZ, R58.H0_H0 ;  /* 0x2000003aff267230 */ /* 0x000fe40000004100 */
[----:B------:R-:W-:Y:S01]  /*9840*/  FMUL.FTZ R58, R35, R48 ;  /* 0x00000030233a7220 */ /* 0x000fe20000410000 */
[----:B------:R-:W-:Y:S02]  /*9850*/  HADD2.F32 R156, -RZ, R156.H0_H0 ;  /* 0x2000009cff9c7230 */ /* 0x000fe40000004100 */
[-C--:B------:R-:W-:Y:S01]  /*9860*/  FFMA.FTZ R48, R34, R37.reuse, R47 ;  /* 0x0000002522307223 */ /* 0x080fe2000001002f */
[----:B------:R-:W-:Y:S01]  /*9870*/  FFMA.FTZ R54, R33, R37, -R54 ;  /* 0x0000002521367223 */ /* 0x000fe20000010836 */
        /* <DEDUP_REMOVED lines=14> */
[----:B------:R-:W-:Y:S02]  /*9960*/  HADD2.F32 R154, -RZ, R154.H0_H0 ;  /* 0x2000009aff9a7230 */ /* 0x000fe40000004100 */
[----:B------:R-:W-:Y:S01]  /*9970*/  FFMA.FTZ R38, R33, R153, -R38 ;  /* 0x0000009921267223 */ /* 0x000fe20000010826 */
[----:B------:R-:W-:Y:S02]  /*9980*/  HADD2.F32 R33, -RZ, R46.H0_H0 ;  /* 0x2000002eff217230 */ /* 0x000fe40000004100 */
[-C--:B------:R-:W-:Y:S01]  /*9990*/  FFMA.FTZ R47, R32, R35.reuse, -R47 ;  /* 0x00000023202f7223 */ /* 0x080fe2000001082f */
[----:B------:R-:W-:Y:S01]  /*99a0*/  FFMA.FTZ R44, R44, R35, R37 ;  /* 0x000000232c2c7223 */ /* 0x000fe20000010025 */
[----:B------:R-:W-:Y:S02]  /*99b0*/  HADD2.F32 R35, -RZ, R53.H0_H0 ;  /* 0x20000035ff237230 */ /* 0x000fe40000004100 */
[----:B------:R-:W-:Y:S01]  /*99c0*/  FFMA.FTZ R39, R34, R153, R39 ;  /* 0x0000009922277223 */ /* 0x000fe20000010027 */
[----:B------:R-:W-:-:S02]  /*99d0*/  HADD2.F32 R32, -RZ, R36.H0_H0 ;  /* 0x20000024ff207230 */ /* 0x000fc40000004100 */
[----:B------:R-:W-:Y:S01]  /*99e0*/  FMUL.FTZ R37, R33, R154 ;  /* 0x0000009a21257220 */ /* 0x000fe20000410000 */
        /* <DEDUP_REMOVED lines=18> */
[----:B------:R-:W-:Y:S01]  /*9b10*/  F2FP.F16.F32.PACK_AB R38, R35, R154 ;  /* 0x0000009a2326723e */ /* 0x000fe200000000ff */
[----:B------:R-:W-:Y:S01]  /*9b20*/  IMAD.MOV.U32 R37, RZ, RZ, R49 ;  /* 0x000000ffff257224 */ /* 0x000fe200078e0031 */
[----:B------:R-:W-:Y:S01]  /*9b30*/  F2FP.F16.F32.PACK_AB R33, R52, R51 ;  /* 0x000000333421723e */ /* 0x000fe200000000ff */
[----:B------:R-:W-:-:S07]  /*9b40*/  IMAD.MOV.U32 R35, RZ, RZ, R54 ;  /* 0x000000ffff237224 */ /* 0x000fce00078e0036 */
.L_x_4266:
[----:B------:R-:W-:Y:S05]  /*9b50*/  BSYNC B1 ;  /* 0x0000000000017941 */ /* 0x000fea0003800000 */
.L_x_4265:
[----:B------:R-:W-:Y:S01]  /*9b60*/  ISETP.GE.AND P3, PT, R42, R147, PT ;  /* 0x000000932a00720c */ /* 0x000fe20003f66270 */
[----:B------:R-:W-:Y:S02]  /*9b70*/  ULDC.64 UR4, c[0x0][0x208] ;  /* 0x0000820000047ab9 */ /* 0x000fe40000000a00 */
[----:B0-----:R0:W-:Y:S10]  /*9b80*/  STG.E.128 desc[UR4][R40.64], R32 ;  /* 0x0000002028007986 */ /* 0x0011f4000c101d04 */
[----:B------:R-:W-:Y:S05]  /*9b90*/  @P3 BRA `(.L_x_4215) ;  /* 0x0000000400043947 */ /* 0x000fea0003800000 */
[--C-:B0-----:R-:W-:Y:S01]  /*9ba0*/  SHF.R.S32.HI R32, RZ, 0x1f, R42.reuse ;  /* 0x0000001fff207819 */ /* 0x101fe2000001142a */
[----:B------:R-:W-:Y:S01]  /*9bb0*/  ULDC.64 UR4, c[0x0][0x208] ;  /* 0x0000820000047ab9 */ /* 0x000fe20000000a00 */
[----:B------:R-:W-:-:S04]  /*9bc0*/  IADD3 R42, P3, P4, R108, R128, R42 ;  /* 0x000000806c2a7210 */ /* 0x000fc80007c7e02a */
[----:B------:R-:W-:Y:S02]  /*9bd0*/  IADD3.X R45, R4, R45, R32, P3, P4 ;  /* 0x0000002d042d7210 */ /* 0x000fe40001fe8420 */
[----:B------:R-:W-:-:S04]  /*9be0*/  LEA R120, P3, R42, R120, 0x1 ;  /* 0x000000782a787211 */ /* 0x000fc800078608ff */
[----:B------:R-:W-:-:S05]  /*9bf0*/  LEA.HI.X R121, R42, R121, R45, 0x1, P3 ;  /* 0x000000792a797211 */ /* 0x000fca00018f0c2d */
[----:B--2---:R0:W-:Y:S01]  /*9c00*/  STG.E.128 desc[UR4][R120.64], R36 ;  /* 0x0000002478007986 */ /* 0x0041e2000c101d04 */
[----:B------:R-:W-:Y:S05]  /*9c10*/  BRA `(.L_x_4215) ;  /* 0x0000000000e47947 */ /* 0x000fea0003800000 */
.L_x_4182:
[----:B------:R-:W-:-:S04]  /*9c20*/  ULOP3.LUT UR4, UR60, 0x1, URZ, 0xfc, !UPT ;  /* 0x000000013c047892 */ /* 0x000fc8000f8efc3f */
[----:B------:R-:W-:-:S06]  /*9c30*/  UISETP.NE.AND UP0, UPT, UR4, 0x3, UPT ;  /* 0x000000030400788c */ /* 0x000fcc000bf05270 */
[----:B------:R-:W-:-:S13]  /*9c40*/  PLOP3.LUT P2, PT, PT, PT, UP0, 0x80, 0x0 ;  /* 0x000000000000781c */ /* 0x000fda0003f4f008 */
[----:B------:R-:W-:Y:S05]  /*9c50*/  @!P2 BRA `(.L_x_4267) ;  /* 0x000000000004a947 */ /* 0x000fea0003800000 */
[----:B------:R-:W-:Y:S01]  /*9c60*/  BPT.TRAP 0x1 ;  /* 0x000000040000795c */ /* 0x000fe20000300000 */
.L_x_4267:
[----:B------:R-:W-:Y:S01]  /*9c70*/  IMAD R89, R22, 0x8, R17 ;  /* 0x0000000816597824 */ /* 0x000fe200078e0211 */
[----:B------:R-:W-:Y:S01]  /*9c80*/  SHF.L.U32 R90, R204, 0x1f, RZ ;  /* 0x0000001fcc5a7819 */ /* 0x000fe200000006ff */
[----:B------:R-:W-:Y:S01]  /*9c90*/  IMAD R88, R2, -0x60, R24 ;  /* 0xffffffa002587824 */ /* 0x000fe200078e0218 */
[----:B------:R-:W-:Y:S02]  /*9ca0*/  BSSY B1, `(.L_x_4268) ;  /* 0x0000004000017945 */ /* 0x000fe40003800000 */
[----:B------:R-:W0:Y:S02]  /*9cb0*/  SYNCS.PHASECHK.TRANS64.TRYWAIT P3, [R89+URZ+0x30890], R90 ;  /* 0x0308905a590075a7 */ /* 0x000e24000806017f */
[----:B------:R-:W-:Y:S01]  /*9cc0*/  VIMNMX R88, R88, 0x60, PT ;  /* 0x0000006058587848 */ /* 0x000fe20003fe0100 */
[----:B0-----:R-:W-:Y:S06]  /*9cd0*/  @!P3 BRA `(.L_x_4269) ;  /* 0x000001dc009cb947 */ /* 0x001fec0003800000 */
.L_x_4589:
[----:B------:R-:W-:Y:S05]  /*9ce0*/  BSYNC B1 ;  /* 0x0000000000017941 */ /* 0x000fea0003800000 */
.L_x_4268:
[----:B------:R-:W-:Y:S01]  /*9cf0*/  ISETP.GE.AND P3, PT, R195, R88, PT ;  /* 0x00000058c300720c */ /* 0x000fe20003f66270 */
[----:B------:R-:W-:-:S12]  /*9d00*/  BSSY B1, `(.L_x_4270) ;  /* 0x0000015000017945 */ /* 0x000fd80003800000 */
[----:B------:R-:W-:Y:S05]  /*9d10*/  @P3 BRA `(.L_x_4271) ;  /* 0x00000000004c3947 */ /* 0x000fea0003800000 */
[----:B------:R-:W-:Y:S01]  /*9d20*/  ISETP.NE.AND P3, PT, R20, RZ, PT ;  /* 0x000000ff1400720c */ /* 0x000fe20003f65270 */
[----:B------:R-:W-:-:S12]  /*9d30*/  ULDC.64 UR4, c[0x0][0x208] ;  /* 0x0000820000047ab9 */ /* 0x000fd80000000a00 */
[----:B------:R-:W1:Y:S04]  /*9d40*/  @P3 LDS.128 R32, [R30+0x1e000] ;  /* 0x01e000001e203984 */ /* 0x000e680000000c00 */
[----:B-1----:R-:W-:Y:S01]  /*9d50*/  @P3 STG.E.128 desc[UR4][R38.64], R32 ;  /* 0x0000002026003986 */ /* 0x002fe2000c101d04 */
[----:B------:R-:W-:-:S13]  /*9d60*/  ISETP.NE.AND P3, PT, R21, RZ, PT ;  /* 0x000000ff1500720c */ /* 0x000fda0003f65270 */
        /* <DEDUP_REMOVED lines=13> */
[----:B-1----:R1:W-:Y:S02]  /*9e40*/  @P3 STG.E.128 desc[UR4][R38.64+0x140], R32 ;  /* 0x0001402026003986 */ /* 0x0023e4000c101d04 */
.L_x_4271:
[----:B------:R-:W-:Y:S05]  /*9e50*/  BSYNC B1 ;  /* 0x0000000000017941 */ /* 0x000fea0003800000 */
.L_x_4270:
[----:B------:R-:W-:-:S13]  /*9e60*/  ISETP.GE.AND P3, PT, R221, R88, PT ;  /* 0x00000058dd00720c */ /* 0x000fda0003f66270 */
[----:B------:R-:W-:Y:S05]  /*9e70*/  @P3 BRA `(.L_x_4215) ;  /* 0x00000000004c3947 */ /* 0x000fea0003800000 */
[----:B------:R-:W-:Y:S01]  /*9e80*/  ISETP.NE.AND P3, PT, R20, RZ, PT ;  /* 0x000000ff1400720c */ /* 0x000fe20003f65270 */
[----:B------:R-:W-:-:S12]  /*9e90*/  ULDC.64 UR4, c[0x0][0x208] ;  /* 0x0000820000047ab9 */ /* 0x000fd80000000a00 */
[----:B-1----:R-:W1:Y:S04]  /*9ea0*/  @P3 LDS.128 R32, [R30+0x20000] ;  /* 0x020000001e203984 */ /* 0x002e680000000c00 */
        /* <DEDUP_REMOVED lines=16> */
.L_x_4215:
[----:B------:R-:W-:Y:S05]  /*9fb0*/  BSYNC B0 ;  /* 0x0000000000007941 */ /* 0x000fea0003800000 */
.L_x_4181:
        /* <DEDUP_REMOVED lines=12> */
[----:B------:R-:W-:-:S04]  /*a080*/  @!P3 IADD3 R32, R89, 0x308a0, RZ ;  /* 0x000308a05920b810 */ /* 0x000fc80007ffe0ff */
[----:B------:R-:W-:-:S04]  /*a090*/  @!P3 PRMT R32, RZ, 0x654, R32 ;  /* 0x00000654ff20b816 */ /* 0x000fc80000000020 */
[----:B------:R0:W-:Y:S01]  /*a0a0*/  @!P3 SYNCS.ARRIVE.TRANS64.RED.A1T0 RZ, [R32+URZ], RZ ;  /* 0x000000ff20ffb9a7 */ /* 0x0001e2000810043f */
[----:B------:R-:W-:Y:S05]  /*a0b0*/  @!P2 BRA `(.L_x_4273) ;  /* 0x000000000004a947 */ /* 0x000fea0003800000 */
[----:B------:R-:W-:Y:S01]  /*a0c0*/  BPT.TRAP 0x1 ;  /* 0x000000040000795c */ /* 0x000fe20000300000 */
.L_x_4273:
[----:B------:R-:W-:Y:S05]  /*a0d0*/  BSYNC B0 ;  /* 0x0000000000007941 */ /* 0x000fea0003800000 */
.L_x_4272:
[----:B------:R-:W1:Y:S01]  /*a0e0*/  SYNCS.PHASECHK.TRANS64.TRYWAIT P2, [R89+URZ+0x308b0], R90 ;  /* 0x0308b05a590075a7 */ /* 0x000e62000804017f */
[----:B------:R-:W-:Y:S01]  /*a0f0*/  ULDC UR61, c[0x0][0x2e4] ;  /* 0x0000b900003d7ab9 */ /* 0x000fe20000000800 */
[----:B------:R-:W-:Y:S01]  /*a100*/  ULDC.64 UR56, c[0x0][0x318] ;  /* 0x0000c60000387ab9 */ /* 0x000fe20000000a00 */
[----:B------:R-:W-:Y:S01]  /*a110*/  ULDC.64 UR58, c[0x0][0x308] ;  /* 0x0000c200003a7ab9 */ /* 0x000fe20000000a00 */
[----:B------:R-:W-:Y:S04]  /*a120*/  BSSY B0, `(.L_x_4274) ;  /* 0x0000002000007945 */ /* 0x000fe80003800000 */
[----:B-1----:R-:W-:Y:S05]  /*a130*/  @!P2 BRA `(.L_x_4275) ;  /* 0x000001d80098a947 */ /* 0x002fea0003800000 */
.L_x_4590:
[----:B------:R-:W-:Y:S05]  /*a140*/  BSYNC B0 ;  /* 0x0000000000007941 */ /* 0x000fea0003800000 */
.L_x_4274:
[----:B------:R-:W-:Y:S01]  /*a150*/  ISETP.GE.AND P2, PT, R195, R88, PT ;  /* 0x00000058c300720c */ /* 0x000fe20003f46270 */
[----:B------:R-:W-:Y:S01]  /*a160*/  BSSY B0, `(.L_x_4276) ;  /* 0x000001e000007945 */ /* 0x000fe20003800000 */
[----:B------:R-:W-:-:S11]  /*a170*/  IMAD.WIDE R36, R2, 0x60, R122 ;  /* 0x0000006002247825 */ /* 0x000fd600078e027a */
[----:B------:R-:W-:Y:S05]  /*a180*/  @P2 BRA `(.L_x_4277) ;  /* 0x00000000006c2947 */ /* 0x000fea0003800000 */
[----:B------:R-:W-:Y:S01]  /*a190*/  IMAD R35, R37, UR56, RZ ;  /* 0x0000003825237c24 */ /* 0x000fe2000f8e02ff */
[----:B------:R-:W-:Y:S01]  /*a1a0*/  ULDC.64 UR4, c[0x0][0x208] ;  /* 0x0000820000047ab9 */ /* 0x000fe20000000a00 */
[----:B0-----:R-:W-:Y:S02]  /*a1b0*/  IMAD.MOV.U32 R32, RZ, RZ, R106 ;  /* 0x000000ffff207224 */ /* 0x001fe400078e006a */
[----:B------:R-:W-:Y:S02]  /*a1c0*/  IMAD.MOV.U32 R33, RZ, RZ, R29 ;  /* 0x000000ffff217224 */ /* 0x000fe400078e001d */
[C---:B------:R-:W-:Y:S02]  /*a1d0*/  IMAD R35, R36.reuse, UR57, R35 ;  /* 0x0000003924237c24 */ /* 0x040fe4000f8e0223 */
[----:B------:R-:W-:-:S04]  /*a1e0*/  IMAD.WIDE.U32 R32, R36, UR56, R32 ;  /* 0x0000003824207c25 */ /* 0x000fc8000f8e0020 */
[----:B------:R-:W-:Y:S01]  /*a1f0*/  IMAD.IADD R33, R33, 0x1, R35 ;  /* 0x0000000121217824 */ /* 0x000fe200078e0223 */
[----:B------:R-:W-:-:S04]  /*a200*/  LEA R38, P2, R32, UR58, 0x1 ;  /* 0x0000003a20267c11 */ /* 0x000fc8000f8408ff */
[----:B------:R-:W-:Y:S02]  /*a210*/  LEA.HI.X R39, R32, UR59, R33, 0x1, P2 ;  /* 0x0000003b20277c11 */ /* 0x000fe400090f0c21 */
[----:B------:R-:W-:-:S13]  /*a220*/  ISETP.GE.AND P2, PT, R192, UR61, PT ;  /* 0x0000003dc0007c0c */ /* 0x000fda000bf46270 */
[----:B------:R-:W0:Y:S04]  /*a230*/  @!P2 LDS.128 R32, [R30] ;  /* 0x000000001e20a984 */ /* 0x000e280000000c00 */
[----:B0-----:R-:W-:Y:S01]  /*a240*/  @!P2 STG.E.128 desc[UR4][R38.64], R32 ;  /* 0x000000202600a986 */ /* 0x001fe2000c101d04 */
[----:B------:R-:W-:-:S13]  /*a250*/  ISETP.GE.AND P2, PT, R198, UR61, PT ;  /* 0x0000003dc6007c0c */ /* 0x000fda000bf46270 */
[----:B------:R-:W0:Y:S04]  /*a260*/  @!P2 LDS.128 R32, [R31] ;  /* 0x000000001f20a984 */ /* 0x000e280000000c00 */
[----:B0-----:R-:W-:Y:S01]  /*a270*/  @!P2 STG.E.128 desc[UR4][R38.64+0x40], R32 ;  /* 0x000040202600a986 */ /* 0x001fe2000c101d04 */
[----:B------:R-:W-:-:S13]  /*a280*/  ISETP.GE.AND P2, PT, R199, UR61, PT ;  /* 0x0000003dc7007c0c */ /* 0x000fda000bf46270 */
[----:B------:R-:W0:Y:S04]  /*a290*/  @!P2 LDS.128 R32, [R30+0x3000] ;  /* 0x003000001e20a984 */ /* 0x000e280000000c00 */
        /* <DEDUP_REMOVED lines=9> */
[----:B0-----:R2:W-:Y:S02]  /*a330*/  @!P2 STG.E.128 desc[UR4][R38.64+0x140], R32 ;  /* 0x000140202600a986 */ /* 0x0015e4000c101d04 */
.L_x_4277:
[----:B------:R-:W-:Y:S05]  /*a340*/  BSYNC B0 ;  /* 0x0000000000007941 */ /* 0x000fea0003800000 */
.L_x_4276:
[----:B------:R-:W-:Y:S01]  /*a350*/  ISETP.GE.AND P2, PT, R221, R88, PT ;  /* 0x00000058dd00720c */ /* 0x000fe20003f46270 */
[----:B------:R-:W-:-:S12]  /*a360*/  BSSY B0, `(.L_x_4278) ;  /* 0x000001f000007945 */ /* 0x000fd80003800000 */
[----:B------:R-:W-:Y:S05]  /*a370*/  @P2 BRA `(.L_x_4279) ;  /* 0x0000000000742947 */ /* 0x000fea0003800000 */
[----:B--2---:R-:W-:Y:S01]  /*a380*/  IADD3 R35, P2, R36, 0x40, RZ ;  /* 0x0000004024237810 */ /* 0x004fe20007f5e0ff */
[----:B0-----:R-:W-:Y:S01]  /*a390*/  IMAD.MOV.U32 R32, RZ, RZ, R106 ;  /* 0x000000ffff207224 */ /* 0x001fe200078e006a */
[----:B------:R-:W-:Y:S01]  /*a3a0*/  MOV R33, R29 ;  /* 0x0000001d00217202 */ /* 0x000fe20000000f00 */
[----:B------:R-:W-:Y:S02]  /*a3b0*/  ULDC.64 UR4, c[0x0][0x208] ;  /* 0x0000820000047ab9 */ /* 0x000fe40000000a00 */
[----:B------:R-:W-:Y:S02]  /*a3c0*/  IMAD.X R36, RZ, RZ, R37, P2 ;  /* 0x000000ffff247224 */ /* 0x000fe400010e0625 */
[----:B------:R-:W-:-:S04]  /*a3d0*/  IMAD.WIDE.U32 R32, R35, UR56, R32 ;  /* 0x0000003823207c25 */ /* 0x000fc8000f8e0020 */
[----:B------:R-:W-:-:S04]  /*a3e0*/  IMAD R36, R36, UR56, RZ ;  /* 0x0000003824247c24 */ /* 0x000fc8000f8e02ff */
[----:B------:R-:W-:Y:S01]  /*a3f0*/  IMAD R35, R35, UR57, R36 ;  /* 0x0000003923237c24 */ /* 0x000fe2000f8e0224 */
[----:B------:R-:W-:-:S03]  /*a400*/  LEA R36, P2, R32, UR58, 0x1 ;  /* 0x0000003a20247c11 */ /* 0x000fc6000f8408ff */
[----:B------:R-:W-:-:S05]  /*a410*/  IMAD.IADD R33, R33, 0x1, R35 ;  /* 0x0000000121217824 */ /* 0x000fca00078e0223 */
[----:B------:R-:W-:Y:S02]  /*a420*/  LEA.HI.X R37, R32, UR59, R33, 0x1, P2 ;  /* 0x0000003b20257c11 */ /* 0x000fe400090f0c21 */
        /* <DEDUP_REMOVED lines=18> */
.L_x_4279:
[----:B------:R-:W-:Y:S05]  /*a550*/  BSYNC B0 ;  /* 0x0000000000007941 */ /* 0x000fea0003800000 */
.L_x_4278:
[----:B------:R-:W-:Y:S01]  /*a560*/  @!PT LDS RZ, [RZ] ;  /* 0x00000000fffff984 */ /* 0x000fe20000000800 */
[----:B------:R-:W-:Y:S01]  /*a570*/  @!PT LDS RZ, [RZ] ;  /* 0x00000000fffff984 */ /* 0x000fe20000000800 */
[----:B------:R-:W-:Y:S01]  /*a580*/  @!PT LDS RZ, [RZ] ;  /* 0x00000000fffff984 */ /* 0x000fe20000000800 */
[----:B------:R-:W-:Y:S01]  /*a590*/  @!PT LDS RZ, [RZ] ;  /* 0x00000000fffff984 */ /* 0x000fe20000000800 */
[----:B------:R4:W-:Y:S06]  /*a5a0*/  MEMBAR.ALL.CTA ;  /* 0x0000000000007992 */ /* 0x0009ec0000008000 */
[----:B----4-:R-:W4:Y:S01]  /*a5b0*/  FENCE.VIEW.ASYNC.S ;  /* 0x00000000000073c6 */ /* 0x010f220000000000 */
[----:B-1----:R-:W-:Y:S01]  /*a5c0*/  @!P3 VIADD R89, R89, 0x308c0 ;  /* 0x000308c05959b836 */ /* 0x002fe20000000000 */
[----:B----4-:R1:W-:Y:S01]  /*a5d0*/  BAR.SYNC.DEFER_BLOCKING R151, 0x80 ;  /* 0x000200970000751d */ /* 0x0103e20000010000 */
[----:B------:R-:W-:Y:S01]  /*a5e0*/  LOP3.LUT P4, RZ, R16, 0x2, RZ, 0xc0, !PT ;  /* 0x0000000210ff7812 */ /* 0x000fe2000788c0ff */
[----:B------:R-:W-:-:S02]  /*a5f0*/  VIADD R22, R22, 0x1 ;  /* 0x0000000116167836 */ /* 0x000fc40000000000 */
[----:B------:R-:W-:Y:S02]  /*a600*/  @!P3 PRMT R89, RZ, 0x654, R89 ;  /* 0x00000654ff59b816 */ /* 0x000fe40000000059 */
[----:B------:R-:W-:Y:S02]  /*a610*/  PLOP3.LUT P2, PT, PT, PT, PT, 0x8, 0x0 ;  /* 0x000000000000781c */ /* 0x000fe40003f4e170 */
[----:B------:R1:W-:Y:S01]  /*a620*/  @!P3 SYNCS.ARRIVE.TRANS64.RED.A1T0 RZ, [R89+URZ], RZ ;  /* 0x000000ff59ffb9a7 */ /* 0x0003e2000810043f */
[----:B------:R-:W-:-:S04]  /*a630*/  ISETP.NE.AND P3, PT, R22, 0x2, PT ;  /* 0x000000021600780c */ /* 0x000fc80003f65270 */
[----:B------:R-:W-:Y:S02]  /*a640*/  SEL R31, RZ, 0x1, P3 ;  /* 0x00000001ff1f7807 */ /* 0x000fe40001800000 */
[----:B------:R-:W-:Y:S02]  /*a650*/  SEL R22, R22, RZ, P3 ;  /* 0x000000ff16167207 */ /* 0x000fe40001800000 */
[----:B------:R-:W-:Y:S01]  /*a660*/  LOP3.LUT R204, R204, R31, RZ, 0x3c, !PT ;  /* 0x0000001fcccc7212 */ /* 0x000fe200078e3cff */
[----:B-1----:R-:W-:Y:S06]  /*a670*/  @P4 BRA `(.L_x_4280) ;  /* 0xffffff8000d44947 */ /* 0x002fec000383ffff */
.L_x_4176:
[----:B------:R-:W1:Y:S01]  /*a680*/  LDC.64 R4, c[0x0][0x9e0] ;  /* 0x00027800ff047b82 */ /* 0x000e620000000a00 */
[----:B------:R-:W-:Y:S01]  /*a690*/  BSSY B0, `(.L_x_4281) ;  /* 0x0000005000007945 */ /* 0x000fe20003800000 */
[----:B-1----:R-:W-:-:S03]  /*a6a0*/  ISETP.GE.AND P0, PT, R5, 0x1, PT ;  /* 0x000000010500780c */ /* 0x002fc60003f06270 */
[----:B------:R-:W-:Y:S10]  /*a6b0*/  @P2 BRA `(.L_x_4282) ;  /* 0x0000000000082947 */ /* 0x000ff40003800000 */
[----:B------:R-:W1:Y:S02]  /*a6c0*/  FENCE.VIEW.ASYNC.G ;  /* 0x00000000000073c6 */ /* 0x000e640000000100 */
[----:B-1----:R-:W-:Y:S06]  /*a6d0*/  BAR.ARV 0xc, 0x120 ;  /* 0x0304800000007b1d */ /* 0x002fec0000002000 */
.L_x_4282:
[----:B------:R-:W-:Y:S05]  /*a6e0*/  BSYNC B0 ;  /* 0x0000000000007941 */ /* 0x000fea0003800000 */
.L_x_4281:
[----:B------:R-:W-:Y:S01]  /*a6f0*/  IMAD.IADD R0, R146, 0x1, R4 ;  /* 0x0000000192007824 */ /* 0x000fe200078e0204 */
[----:B------:R-:W-:Y:S06]  /*a700*/  @!P0 BRA `(.L_x_4283) ;  /* 0x0000000000488947 */ /* 0x000fec0003800000 */
[C---:B------:R-:W-:Y:S01]  /*a710*/  ISETP.GT.AND P1, PT, R146.reuse, RZ, PT ;  /* 0x000000ff9200720c */ /* 0x040fe20003f24270 */
[----:B------:R-:W-:Y:S01]  /*a720*/  BSSY B0, `(.L_x_4284) ;  /* 0x000000e000007945 */ /* 0x000fe20003800000 */
[----:B------:R-:W-:-:S11]  /*a730*/  VIADD R2, R146, 0xffffffff ;  /* 0xffffffff92027836 */ /* 0x000fd60000000000 */
[----:B------:R-:W-:Y:S05]  /*a740*/  @P1 BRA `(.L_x_4285) ;  /* 0x00000000001c1947 */ /* 0x000fea0003800000 */
[----:B------:R-:W-:Y:S02]  /*a750*/  ISETP.NE.AND P1, PT, R5, 0x1, PT ;  /* 0x000000010500780c */ /* 0x000fe40003f25270 */
[----:B------:R-:W-:-:S11]  /*a760*/  IADD3 R3, -R146, RZ, RZ ;  /* 0x000000ff92037210 */ /* 0x000fd60007ffe1ff */
[----:B------:R-:W1:Y:S02]  /*a770*/  @P1 LDC.64 R6, c[0x0][0x9e8] ;  /* 0x00027a00ff061b82 */ /* 0x000e640000000a00 */
[----:B-1----:R-:W-:-:S05]  /*a780*/  @P1 IMAD.HI.U32 R2, R3, R6, RZ ;  /* 0x0000000603021227 */ /* 0x002fca00078e00ff */
[----:B------:R-:W-:-:S04]  /*a790*/  @P1 SHF.R.U32.HI R3, RZ, R7, R2 ;  /* 0x00000007ff031219 */ /* 0x000fc80000011602 */
[----:B------:R-:W-:Y:S01]  /*a7a0*/  LOP3.LUT R2, RZ, R3, RZ, 0x33, !PT ;  /* 0x00000003ff027212 */ /* 0x000fe200078e33ff */
[----:B------:R-:W-:Y:S06]  /*a7b0*/  BRA `(.L_x_4286) ;  /* 0x0000000000107947 */ /* 0x000fec0003800000 */
.L_x_4285:
[----:B------:R-:W-:-:S13]  /*a7c0*/  ISETP.NE.AND P1, PT, R5, 0x1, PT ;  /* 0x000000010500780c */ /* 0x000fda0003f25270 */
[----:B------:R-:W1:Y:S02]  /*a7d0*/  @P1 LDC.64 R6, c[0x0][0x9e8] ;  /* 0x00027a00ff061b82 */ /* 0x000e640000000a00 */
[----:B-1----:R-:W-:-:S05]  /*a7e0*/  @P1 IMAD.HI.U32 R4, R2, R6, RZ ;  /* 0x0000000602041227 */ /* 0x002fca00078e00ff */
[----:B------:R-:W-:-:S07]  /*a7f0*/  @P1 SHF.R.U32.HI R2, RZ, R7, R4 ;  /* 0x00000007ff021219 */ /* 0x000fce0000011604 */
.L_x_4286:
[----:B------:R-:W-:Y:S05]  /*a800*/  BSYNC B0 ;  /* 0x0000000000007941 */ /* 0x000fea0003800000 */
.L_x_4284:
[----:B------:R-:W-:-:S05]  /*a810*/  IMAD R3, R2, R5, R5 ;  /* 0x0000000502037224 */ /* 0x000fca00078e0205 */
[----:B------:R-:W-:-:S07]  /*a820*/  VIMNMX R0, R0, R3, PT ;  /* 0x0000000300007248 */ /* 0x000fce0003fe0100 */
.L_x_4283:
[----:B------:R-:W-:Y:S01]  /*a830*/  VIADD R0, R0, 0x5f ;  /* 0x0000005f00007836 */ /* 0x000fe20000000000 */
[----:B------:R-:W-:-:S03]  /*a840*/  ULDC UR4, c[0x0][0x9dc] ;  /* 0x0002770000047ab9 */ /* 0x000fc60000000800 */
[----:B------:R-:W-:-:S05]  /*a850*/  IMAD.HI R0, R0, 0x2aaaaaab, RZ ;  /* 0x2aaaaaab00007827 */ /* 0x000fca00078e02ff */
[----:B------:R-:W-:-:S04]  /*a860*/  SHF.R.U32.HI R3, RZ, 0x1f, R0 ;  /* 0x0000001fff037819 */ /* 0x000fc80000011600 */
[----:B------:R-:W-:Y:S01]  /*a870*/  LEA.HI.SX32 R3, R0, R3, 0x1c ;  /* 0x0000000300037211 */ /* 0x000fe200078fe2ff */
[----:B------:R-:W-:-:S03]  /*a880*/  VIADD R0, R145, -UR4 ;  /* 0x8000000491007c36 */ /* 0x000fc60008000000 */
        /* <DEDUP_REMOVED lines=12> */
.L_x_4289:
[----:B------:R-:W-:-:S13]  /*a950*/  ISETP.NE.AND P0, PT, R5, 0x1, PT ;  /* 0x000000010500780c */ /* 0x000fda0003f05270 */
[----:B------:R-:W1:Y:S02]  /*a960*/  @P0 LDC.64 R2, c[0x0][0x9e8] ;  /* 0x00027a00ff020b82 */ /* 0x000e640000000a00 */
[----:B-1----:R-:W-:-:S05]  /*a970*/  @P0 IMAD.HI.U32 R2, R145, R2, RZ ;  /* 0x0000000291020227 */ /* 0x002fca00078e00ff */
[----:B------:R-:W-:-:S07]  /*a980*/  @P0 SHF.R.U32.HI R145, RZ, R3, R2 ;  /* 0x00000003ff910219 */ /* 0x000fce0000011602 */
.L_x_4290:
[----:B------:R-:W-:Y:S05]  /*a990*/  BSYNC B0 ;  /* 0x0000000000007941 */ /* 0x000fea0003800000 */
.L_x_4288:
[----:B------:R-:W-:-:S05]  /*a9a0*/  IMAD R145, R145, R5, RZ ;  /* 0x0000000591917224 */ /* 0x000fca00078e02ff */
[----:B------:R-:W-:-:S07]  /*a9b0*/  VIMNMX R0, R0, R145, !PT ;  /* 0x0000009100007248 */ /* 0x000fce0007fe0100 */
.L_x_4287:
[----:B------:R-:W-:Y:S01]  /*a9c0*/  IMAD.HI R0, R0, 0x2aaaaaab, RZ ;  /* 0x2aaaaaab00007827 */ /* 0x000fe200078e02ff */
[----:B------:R-:W-:Y:S02]  /*a9d0*/  PLOP3.LUT P0, PT, PT, PT, PT, 0x80, 0x0 ;  /* 0x000000000000781c */ /* 0x000fe40003f0f070 */
[----:B------:R-:W-:Y:S02]  /*a9e0*/  CS2R R118, SRZ ;  /* 0x0000000000767805 */ /* 0x000fe4000001ff00 */
[----:B------:R-:W-:Y:S02]  /*a9f0*/  CS2R R116, SRZ ;  /* 0x0000000000747805 */ /* 0x000fe4000001ff00 */
[----:B------:R-:W-:Y:S02]  /*aa00*/  CS2R R114, SRZ ;  /* 0x0000000000727805 */ /* 0x000fe4000001ff00 */
[----:B------:R-:W-:Y:S02]  /*aa10*/  SHF.R.U32.HI R3, RZ, 0x1f, R0 ;  /* 0x0000001fff037819 */ /* 0x000fe40000011600 */
[----:B------:R-:W-:-:S02]  /*aa20*/  CS2R R112, SRZ ;  /* 0x0000000000707805 */ /* 0x000fc4000001ff00 */
[----:B------:R-:W-:Y:S01]  /*aa30*/  CS2R R106, SRZ ;  /* 0x00000000006a7805 */ /* 0x000fe2000001ff00 */
[----:B------:R-:W-:Y:S01]  /*aa40*/  IMAD.MOV.U32 R110, RZ, RZ, RZ ;  /* 0x000000ffff6e7224 */ /* 0x000fe200078e00ff */
[----:B------:R-:W-:Y:S02]  /*aa50*/  LEA.HI.SX32 R212, R0, R3, 0x1c ;  /* 0x0000000300d47211 */ /* 0x000fe400078fe2ff */
[----:B------:R-:W-:Y:S02]  /*aa60*/  CS2R R2, SRZ ;  /* 0x0000000000027805 */ /* 0x000fe4000001ff00 */
[----:B------:R-:W-:Y:S02]  /*aa70*/  CS2R R108, SRZ ;  /* 0x00000000006c7805 */ /* 0x000fe4000001ff00 */
[----:B------:R-:W-:Y:S02]  /*aa80*/  CS2R R54, SRZ ;  /* 0x0000000000367805 */ /* 0x000fe4000001ff00 */
[----:B------:R-:W-:-:S02]  /*aa90*/  VIMNMX R212, RZ, R212, !PT ;  /* 0x000000d4ffd47248 */ /* 0x000fc40007fe0100 */
[----:B------:R-:W-:Y:S01]  /*aaa0*/  CS2R R104, SRZ ;  /* 0x0000000000687805 */ /* 0x000fe2000001ff00 */
[----:B------:R-:W-:Y:S01]  /*aab0*/  IMAD.MOV.U32 R103, RZ, RZ, RZ ;  /* 0x000000ffff677224 */ /* 0x000fe200078e00ff */
[----:B------:R-:W-:Y:S02]  /*aac0*/  CS2R R98, SRZ ;  /* 0x0000000000627805 */ /* 0x000fe4000001ff00 */
[----:B------:R-:W-:Y:S02]  /*aad0*/  ISETP.GT.AND P1, PT, R150, R212, PT ;  /* 0x000000d49600720c */ /* 0x000fe40003f24270 */
[----:B------:R-:W-:Y:S02]  /*aae0*/  CS2R R100, SRZ ;  /* 0x0000000000647805 */ /* 0x000fe4000001ff00 */
[----:B------:R-:W-:Y:S01]  /*aaf0*/  CS2R R96, SRZ ;  /* 0x0000000000607805 */ /* 0x000fe2000001ff00 */
[----:B------:R-:W-:Y:S01]  /*ab00*/  IMAD.MOV.U32 R95, RZ, RZ, RZ ;  /* 0x000000ffff5f7224 */ /* 0x000fe200078e00ff */
[----:B------:R-:W-:-:S02]  /*ab10*/  CS2R R90, SRZ ;  /* 0x00000000005a7805 */ /* 0x000fc4000001ff00 */
[----:B------:R-:W-:Y:S02]  /*ab20*/  CS2R R92, SRZ ;  /* 0x00000000005c7805 */ /* 0x000fe4000001ff00 */
[----:B------:R-:W-:Y:S02]  /*ab30*/  CS2R R62, SRZ ;  /* 0x00000000003e7805 */ /* 0x000fe4000001ff00 */
[----:B------:R-:W-:Y:S02]  /*ab40*/  CS2R R88, SRZ ;  /* 0x0000000000587805 */ /* 0x000fe4000001ff00 */
[----:B------:R-:W-:Y:S02]  /*ab50*/  MOV R87, RZ ;  /* 0x000000ff00577202 */ /* 0x000fe40000000f00 */
        /* <DEDUP_REMOVED lines=26> */
[----:B---3--:R-:W-:Y:S02]  /*ad00*/  CS2R R36, SRZ ;  /* 0x0000000000247805 */ /* 0x008fe4000001ff00 */
[----:B------:R-:W-:Y:S02]  /*ad10*/  CS2R R122, SRZ ;  /* 0x00000000007a7805 */ /* 0x000fe4000001ff00 */
[----:B0-2---:R-:W-:-:S02]  /*ad20*/  CS2R R32, SRZ ;  /* 0x0000000000207805 */ /* 0x005fc4000001ff00 */
[----:B------:R-:W-:Y:S02]  /*ad30*/  CS2R R134, SRZ ;  /* 0x0000000000867805 */ /* 0x000fe4000001ff00 */
[----:B------:R-:W-:Y:S02]  /*ad40*/  CS2R R28, SRZ ;  /* 0x00000000001c7805 */ /* 0x000fe4000001ff00 */
[----:B------:R-:W-:Y:S01]  /*ad50*/  CS2R R24, SRZ ;  /* 0x0000000000187805 */ /* 0x000fe2000001ff00 */
[----:B------:R-:W-:Y:S06]  /*ad60*/  @!P1 BRA `(.L_x_4291) ;  /* 0x0000013c00849947 */ /* 0x000fec0003800000 */
[----:B------:R-:W2:Y:S04]  /*ad70*/  LDL R4, [R1+0x38] ;  /* 0x0000380001047983 */ /* 0x000ea80000100800 */
        /* <DEDUP_REMOVED lines=27> */
.L_x_4292:
        /* <DEDUP_REMOVED lines=12> */
.L_x_4296:
[----:B-1----:R1:W2:Y:S02]  /*aff0*/  SYNCS.PHASECHK.TRANS64.TRYWAIT P0, [R17+URZ+0x30800], R0 ;  /* 0x03080000110075a7 */ /* 0x0022a4000800017f */
[----:B--2---:R-:W-:Y:S05]  /*b000*/  @!P0 NANOSLEEP.SYNCS 0x989680 ;  /* 0x009896800000895d */ /* 0x004fea0003900000 */
[----:B------:R-:W2:Y:S02]  /*b010*/  @!P0 SYNCS.PHASECHK.TRANS64 P0, [R17+URZ+0x30800], R0 ;  /* 0x03080000110085a7 */ /* 0x000ea4000800007f */
[----:B--2---:R-:W-:Y:S05]  /*b020*/  @!P0 BRA `(.L_x_4296) ;  /* 0xfffffffc00f08947 */ /* 0x004fea000383ffff */
.L_x_4295:
[----:B------:R-:W-:Y:S05]  /*b030*/  BSYNC B0 ;  /* 0x0000000000007941 */ /* 0x000fea0003800000 */
.L_x_4294:
[----:B------:R-:W-:Y:S05]  /*b040*/  BRA `(.L_x_4297) ;  /* 0x0000006c00247947 */ /* 0x000fea0003800000 */
.L_x_4293:
[----:B------:R-:W2:Y:S01]  /*b050*/  LDL R0, [R1+0x38] ;  /* 0x0000380001007983 */ /* 0x000ea20000100800 */
[----:B------:R-:W0:Y:S01]  /*b060*/  LDC.64 R10, c[0x0][0x3d8] ;  /* 0x0000f600ff0a7b82 */ /* 0x000e220000000a00 */
[----:B-----5:R-:W-:Y:S01]  /*b070*/  SHF.R.S32.HI R9, RZ, 0x1f, R144 ;  /* 0x0000001fff097819 */ /* 0x020fe20000011490 */
[--C-:B------:R-:W-:Y:S01]  /*b080*/  IMAD.MOV.U32 R2, RZ, RZ, R18.reuse ;  /* 0x000000ffff027224 */ /* 0x100fe200078e0012 */
[----:B------:R-:W-:Y:S02]  /*b090*/  SHF.R.S32.HI R3, RZ, 0x1f, R18 ;  /* 0x0000001fff037819 */ /* 0x000fe40000011412 */
[----:B------:R-:W-:-:S03]  /*b0a0*/  SHF.R.S32.HI R7, RZ, 0x1f, R192 ;  /* 0x0000001fff077819 */ /* 0x000fc600000114c0 */
[----:B------:R-:W1:Y:S01]  /*b0b0*/  LDC.64 R12, c[0x0][0x3e8] ;  /* 0x0000fa00ff0c7b82 */ /* 0x000e620000000a00 */
[-C--:B0-----:R-:W-:Y:S01]  /*b0c0*/  IMAD R6, R222, R10.reuse, RZ ;  /* 0x0000000ade067224 */ /* 0x081fe200078e02ff */
[----:B------:R-:W-:Y:S01]  /*b0d0*/  SHF.L.U64.HI R74, R10, 0x6, R11 ;  /* 0x000000060a4a7819 */ /* 0x000fe2000001020b */
[----:B------:R-:W-:Y:S01]  /*b0e0*/  IMAD.WIDE.U32 R72, R144, R10, RZ ;  /* 0x0000000a90487225 */ /* 0x000fe200078e00ff */
[----:B------:R-:W-:-:S03]  /*b0f0*/  SHF.L.U32 R76, R10, 0x6, RZ ;  /* 0x000000060a4c7819 */ /* 0x000fc600000006ff */
[----:B------:R-:W-:Y:S01]  /*b100*/  IMAD.WIDE.U32 R4, R195, R10, R2 ;  /* 0x0000000ac3047225 */ /* 0x000fe200078e0002 */
[----:B-1----:R-:W-:-:S03]  /*b110*/  SHF.L.U64.HI R69, R12, 0x6, R13 ;  /* 0x000000060c457819 */ /* 0x002fc6000001020d */
[C---:B------:R-:W-:Y:S01]  /*b120*/  IMAD R83, R195.reuse, R11, R6 ;  /* 0x0000000bc3537224 */ /* 0x040fe200078e0206 */
[----:B------:R-:W-:Y:S01]  /*b130*/  IADD3 R79, P0, R4, R72, RZ ;  /* 0x00000048044f7210 */ /* 0x000fe20007f1e0ff */
[----:B------:R-:W-:Y:S02]  /*b140*/  IMAD.MOV.U32 R6, RZ, RZ, R192 ;  /* 0x000000ffff067224 */ /* 0x000fe400078e00c0 */
[----:B------:R-:W-:-:S04]  /*b150*/  IMAD.WIDE.U32 R2, R195, R12, R2 ;  /* 0x0000000cc3027225 */ /* 0x000fc800078e0002 */
[----:B------:R-:W-:Y:S01]  /*b160*/  IMAD.SHL.U32 R75, R12, 0x40, RZ ;  /* 0x000000400c4b7824 */ /* 0x000fe200078e00ff */
[----:B--2---:R-:W-:Y:S01]  /*b170*/  R2UR UR4, R0 ;  /* 0x00000000000472ca */ /* 0x004fe200000e0000 */
[C---:B------:R-:W-:Y:S02]  /*b180*/  IMAD R0, R9.reuse, R10, RZ ;  /* 0x0000000a09007224 */ /* 0x040fe400078e02ff */
[----:B------:R-:W-:Y:S02]  /*b190*/  IMAD R9, R9, R12, RZ ;  /* 0x0000000c09097224 */ /* 0x000fe400078e02ff */
[C---:B------:R-:W-:Y:S02]  /*b1a0*/  IMAD R61, R144.reuse, R11, R0 ;  /* 0x0000000b903d7224 */ /* 0x040fe400078e0200 */
[----:B------:R-:W-:Y:S02]  /*b1b0*/  IMAD R9, R144, R13, R9 ;  /* 0x0000000d90097224 */ /* 0x000fe400078e0209 */
[----:B------:R-:W-:-:S02]  /*b1c0*/  IMAD.IADD R61, R61, 0x1, R73 ;  /* 0x000000013d3d7824 */ /* 0x000fc400078e0249 */
[----:B------:R-:W-:Y:S02]  /*b1d0*/  IMAD R0, R222, R12, RZ ;  /* 0x0000000cde007224 */ /* 0x000fe400078e02ff */
[----:B------:R-:W-:Y:S01]  /*b1e0*/  ULOP3.LUT UP0, URZ, UR4, 0x3ff, URZ, 0xc0, !UPT ;  /* 0x000003ff043f7892 */ /* 0x000fe2000f80c03f */
[----:B------:R-:W-:Y:S01]  /*b1f0*/  IADD3.X R81, R61, R5, R83, P0, !PT ;  /* 0x000000053d517210 */ /* 0x000fe200007fe453 */
[----:B------:R-:W-:-:S04]  /*b200*/  IMAD.WIDE.U32 R4, R195, R10, R6 ;  /* 0x0000000ac3047225 */ /* 0x000fc800078e0006 */
[----:B------:R-:W-:Y:S01]  /*b210*/  IMAD.WIDE.U32 R144, R144, R12, RZ ;  /* 0x0000000c90907225 */ /* 0x000fe200078e00ff */
[----:B------:R-:W-:-:S03]  /*b220*/  IADD3 R71, P1, R4, R72, RZ ;  /* 0x0000004804477210 */ /* 0x000fc60007f3e0ff */
[----:B------:R-:W-:Y:S01]  /*b230*/  IMAD.WIDE.U32 R6, R195, R12, R6 ;  /* 0x0000000cc3067225 */ /* 0x000fe200078e0006 */
[----:B------:R-:W-:Y:S02]  /*b240*/  IADD3.X R83, R61, R83, R5, P1, !PT ;  /* 0x000000533d537210 */ /* 0x000fe40000ffe405 */
[----:B------:R-:W-:Y:S01]  /*b250*/  PLOP3.LUT P1, PT, PT, PT, UP0, 0x80, 0x0 ;  /* 0x000000000000781c */ /* 0x000fe20003f2f008 */
[----:B------:R-:W-:Y:S01]  /*b260*/  IMAD R0, R195, R13, R0 ;  /* 0x0000000dc3007224 */ /* 0x000fe200078e0200 */
[-C--:B------:R-:W-:Y:S01]  /*b270*/  IADD3 R60, P0, R2, R144.reuse, RZ ;  /* 0x00000090023c7210 */ /* 0x080fe20007f1e0ff */
[----:B------:R-:W-:Y:S01]  /*b280*/  IMAD.IADD R77, R9, 0x1, R145 ;  /* 0x00000001094d7824 */ /* 0x000fe200078e0291 */
[----:B------:R-:W-:-:S04]  /*b290*/  IADD3 R70, P2, R6, R144, RZ ;  /* 0x0000009006467210 */ /* 0x000fc80007f5e0ff */
[C---:B------:R-:W-:Y:S02]  /*b2a0*/  IADD3.X R78, R77.reuse, R3, R0, P0, !PT ;  /* 0x000000034d4e7210 */ /* 0x040fe400007fe400 */
[----:B------:R-:W-:-:S03]  /*b2b0*/  IADD3.X R80, R77, R0, R7, P2, !PT ;  /* 0x000000004d507210 */ /* 0x000fc600017fe407 */
        /* <DEDUP_REMOVED lines=17> */
.L_x_4298:
[----:B------:R-:W0:Y:S01]  /*b3d0*/  LDC.64 R12, c[0x0][0x3d8] ;  /* 0x0000f600ff0c7b82 */ /* 0x000e220000000a00 */
[----:B------:R-:W-:Y:S01]  /*b3e0*/  SHF.R.S32.HI R5, RZ, 0x1f, R201 ;  /* 0x0000001fff057819 */ /* 0x000fe200000114c9 */
[----:B------:R-:W-:Y:S01]  /*b3f0*/  ULDC.U8 UR4, c[0x0][0x3f0] ;  /* 0x0000fc0000047ab9 */ /* 0x000fe20000000000 */
[----:B------:R-:W-:Y:S01]  /*b400*/  BSSY B0, `(.L_x_4299) ;  /* 0x0000685000007945 */ /* 0x000fe20003800000 */
[----:B------:R-:W-:-:S04]  /*b410*/  ISETP.NE.AND P0, PT, RZ, UR4, PT ;  /* 0x00000004ff007c0c */ /* 0x000fc8000bf05270 */
[----:B------:R-:W1:Y:S01]  /*b420*/  LDC.64 R2, c[0x0][0x3e8] ;  /* 0x0000fa00ff027b82 */ /* 0x000e620000000a00 */
[----:B0-----:R-:W-:-:S04]  /*b430*/  IMAD R0, R5, R12, RZ ;  /* 0x0000000c05007224 */ /* 0x001fc800078e02ff */
[C---:B------:R-:W-:Y:S02]  /*b440*/  IMAD R9, R201.reuse, R13, R0 ;  /* 0x0000000dc9097224 */ /* 0x040fe400078e0200 */
[----:B------:R-:W-:Y:S02]  /*b450*/  IMAD R0, R201, -0x80, R197 ;  /* 0xffffff80c9007824 */ /* 0x000fe400078e02c5 */
[----:B-1----:R-:W-:Y:S02]  /*b460*/  IMAD R8, R5, R2, RZ ;  /* 0x0000000205087224 */ /* 0x002fe400078e02ff */
[----:B------:R-:W-:Y:S01]  /*b470*/  IMAD.WIDE.U32 R4, R201, R12, RZ ;  /* 0x0000000cc9047225 */ /* 0x000fe200078e00ff */
[----:B------:R-:W-:-:S03]  /*b480*/  VIMNMX R10, R0, 0x80, PT ;  /* 0x00000080000a7848 */ /* 0x000fc60003fe0100 */
[----:B------:R-:W-:-:S04]  /*b490*/  IMAD.WIDE.U32 R6, R201, R2, RZ ;  /* 0x00000002c9067225 */ /* 0x000fc800078e00ff */
[----:B------:R-:W-:Y:S02]  /*b4a0*/  IMAD R11, R201, R3, R8 ;  /* 0x00000003c90b7224 */ /* 0x000fe400078e0208 */
[----:B------:R-:W-:Y:S02]  /*b4b0*/  IMAD.IADD R9, R5, 0x1, R9 ;  /* 0x0000000105097824 */ /* 0x000fe400078e0209 */
[----:B------:R-:W-:Y:S01]  /*b4c0*/  IMAD.SHL.U32 R84, R4, 0x80, RZ ;  /* 0x0000008004547824 */ /* 0x000fe200078e00ff */
[----:B------:R-:W-:Y:S01]  /*b4d0*/  IADD3 R5, R7, R11, RZ ;  /* 0x0000000b07057210 */ /* 0x000fe20007ffe0ff */
[----:B------:R-:W-:Y:S01]  /*b4e0*/  IMAD.SHL.U32 R87, R6, 0x80, RZ ;  /* 0x0000008006577824 */ /* 0x000fe200078e00ff */
[----:B------:R-:W-:Y:S02]  /*b4f0*/  SHF.L.U64.HI R82, R4, 0x7, R9 ;  /* 0x0000000704527819 */ /* 0x000fe40000010209 */
[----:B------:R-:W-:Y:S01]  /*b500*/  SHF.L.U64.HI R85, R6, 0x7, R5 ;  /* 0x0000000706557819 */ /* 0x000fe20000010205 */
[----:B------:R-:W-:Y:S06]  /*b510*/  @!P0 BRA `(.L_x_4300) ;  /* 0x0000003000f48947 */ /* 0x000fec0003800000 */
[----:B------:R-:W0:Y:S01]  /*b520*/  LDC R80, c[0x0][0x428] ;  /* 0x00010a00ff507b82 */ /* 0x000e220000000800 */
        /* <DEDUP_REMOVED lines=18> */
[----:B------:R-:W-:Y:S01]  /*b650*/  VIADD R7, R18, 0x20 ;  /* 0x0000002012077836 */ /* 0x000fe20000000000 */
[----:B------:R-:W-:Y:S01]  /*b660*/  ULDC UR6, c[0x0][0x3d4] ;  /* 0x0000f50000067ab9 */ /* 0x000fe20000000800 */
[----:B------:R-:W-:Y:S01]  /*b670*/  LEA R4, P3, R0, UR4, 0x1 ;  /* 0x0000000400047c11 */ /* 0x000fe2000f8608ff */
[----:B------:R-:W-:Y:S01]  /*b680*/  IMAD.X R5, R82, 0x1, R81, P1 ;  /* 0x0000000152057824 */ /* 0x000fe200008e0651 */
[C---:B------:R-:W-:Y:S01]  /*b690*/  IADD3 R11, R18.reuse, 0x30, RZ ;  /* 0x00000030120b7810 */ /* 0x040fe20007ffe0ff */
[C---:B------:R-:W-:Y:S01]  /*b6a0*/  VIADD R6, R18.reuse, 0x10 ;  /* 0x0000001012067836 */ /* 0x040fe20000000000 */
[----:B------:R-:W-:Y:S01]  /*b6b0*/  ISETP.GE.AND P1, PT, R7, UR6, PT ;  /* 0x0000000607007c0c */ /* 0x000fe2000bf26270 */
[----:B------:R-:W-:Y:S01]  /*b6c0*/  VIADD R14, R18, 0x40 ;  /* 0x00000040120e7836 */ /* 0x000fe20000000000 */
[----:B------:R-:W-:Y:S01]  /*b6d0*/  LEA.HI.X R5, R0, UR5, R5, 0x1, P3 ;  /* 0x0000000500057c11 */ /* 0x000fe200098f0c05 */
[----:B------:R-:W-:Y:S01]  /*b6e0*/  ULDC.64 UR4, c[0x0][0x3e0] ;  /* 0x0000f80000047ab9 */ /* 0x000fe20000000a00 */
[----:B------:R-:W-:Y:S01]  /*b6f0*/  IADD3 R0, P4, R87, R60, RZ ;  /* 0x0000003c57007210 */ /* 0x000fe20007f9e0ff */
[----:B------:R-:W-:Y:S01]  /*b700*/  VIADD R15, R18, 0x50 ;  /* 0x00000050120f7836 */ /* 0x000fe20000000000 */
[----:B------:R-:W-:-:S02]  /*b710*/  ISETP.GE.AND P2, PT, R6, UR6, PT ;  /* 0x0000000606007c0c */ /* 0x000fc4000bf46270 */
[----:B------:R-:W-:Y:S02]  /*b720*/  CS2R R70, SRZ ;  /* 0x0000000000467805 */ /* 0x000fe4000001ff00 */
[----:B------:R-:W-:Y:S01]  /*b730*/  LEA R6, P6, R0, UR4, 0x1 ;  /* 0x0000000400067c11 */ /* 0x000fe2000f8c08ff */
[----:B------:R-:W-:Y:S01]  /*b740*/  IMAD.X R7, R85, 0x1, R78, P4 ;  /* 0x0000000155077824 */ /* 0x000fe200020e064e */
[----:B------:R-:W-:Y:S02]  /*b750*/  ISETP.GE.AND P3, PT, R18, UR6, PT ;  /* 0x0000000612007c0c */ /* 0x000fe4000bf66270 */
[----:B------:R-:W-:Y:S02]  /*b760*/  CS2R R64, SRZ ;  /* 0x0000000000407805 */ /* 0x000fe4000001ff00 */
[----:B------:R-:W-:Y:S02]  /*b770*/  ISETP.GE.AND P5, PT, R11, UR6, PT ;  /* 0x000000060b007c0c */ /* 0x000fe4000bfa6270 */
[----:B------:R-:W-:-:S02]  /*b780*/  CS2R R56, SRZ ;  /* 0x0000000000387805 */ /* 0x000fc4000001ff00 */
[----:B------:R-:W-:Y:S02]  /*b790*/  LEA.HI.X R7, R0, UR5, R7, 0x1, P6 ;  /* 0x0000000500077c11 */ /* 0x000fe4000b0f0c07 */
[----:B------:R-:W-:Y:S02]  /*b7a0*/  CS2R R52, SRZ ;  /* 0x0000000000347805 */ /* 0x000fe4000001ff00 */
[----:B------:R-:W-:Y:S02]  /*b7b0*/  ISETP.GE.AND P4, PT, R14, UR6, PT ;  /* 0x000000060e007c0c */ /* 0x000fe4000bf86270 */
        /* <DEDUP_REMOVED lines=22> */
.L_x_4302:
[----:B------:R-:W-:Y:S05]  /*b920*/  BSYNC B1 ;  /* 0x0000000000017941 */ /* 0x000fea0003800000 */
.L_x_4301:
[----:B------:R-:W-:Y:S01]  /*b930*/  ISETP.GE.AND P1, PT, R221, R10, PT ;  /* 0x0000000add00720c */ /* 0x000fe20003f26270 */
[----:B------:R-:W-:Y:S01]  /*b940*/  BSSY B1, `(.L_x_4303) ;  /* 0x000003e000017945 */ /* 0x000fe20003800000 */
[----:B------:R-:W-:Y:S02]  /*b950*/  LOP3.LUT R0, R208, 0x18, R192, 0xf8, !PT ;  /* 0x00000018d0007812 */ /* 0x000fe400078ef8c0 */
        /* <DEDUP_REMOVED lines=10> */
[----:B------:R-:W-:Y:S02]  /*ba00*/  LOP3.LUT R11, R0, R209, RZ, 0x3c, !PT ;  /* 0x000000d1000b7212 */ /* 0x000fe400078e3cff */
[----:B------:R-:W-:Y:S01]  /*ba10*/  CS2R R20, SRZ ;  /* 0x0000000000147805 */ /* 0x000fe2000001ff00 */
[----:B------:R-:W-:Y:S06]  /*ba20*/  @P1 BRA `(.L_x_4304) ;  /* 0x0000000000bc1947 */ /* 0x000fec0003800000 */
[----:B------:R-:W-:Y:S01]  /*ba30*/  IADD3 R75, P4, P5, R60, R75, R87 ;  /* 0x0000004b3c4b7210 */ /* 0x000fe20007d9e057 */
[C---:B-1----:R-:W-:Y:S01]  /*ba40*/  VIADD R4, R18.reuse, 0x10 ;  /* 0x0000001012047836 */ /* 0x042fe20000000000 */
[----:B------:R-:W-:Y:S01]  /*ba50*/  IADD3 R76, P2, P3, R79, R76, R84 ;  /* 0x0000004c4f4c7210 */ /* 0x000fe20007b5e054 */
[----:B------:R-:W-:Y:S01]  /*ba60*/  VIADD R6, R18, 0x20 ;  /* 0x0000002012067836 */ /* 0x000fe20000000000 */
[----:B------:R-:W-:Y:S01]  /*ba70*/  ULDC UR8, c[0x0][0x3d4] ;  /* 0x0000f50000087ab9 */ /* 0x000fe20000000800 */
[----:B------:R-:W-:Y:S01]  /*ba80*/  IADD3.X R0, R78, R69, R85, P4, P5 ;  /* 0x000000454e007210 */ /* 0x000fe200027ea455 */
[----:B------:R-:W-:Y:S01]  /*ba90*/  ULDC.64 UR4, c[0x0][0x3c8] ;  /* 0x0000f20000047ab9 */ /* 0x000fe20000000a00 */
[----:B------:R-:W-:Y:S01]  /*baa0*/  IADD3.X R5, R81, R74, R82, P2, P3 ;  /* 0x0000004a51057210 */ /* 0x000fe200017e6452 */
[----:B------:R-:W-:Y:S01]  /*bab0*/  ULDC.64 UR6, c[0x0][0x3e0] ;  /* 0x0000f80000067ab9 */ /* 0x000fe20000000a00 */
[----:B------:R-:W-:Y:S02]  /*bac0*/  ISETP.GE.AND P5, PT, R18, UR8, PT ;  /* 0x0000000812007c0c */ /* 0x000fe4000bfa6270 */
[----:B------:R-:W-:-:S02]  /*bad0*/  CS2R R40, SRZ ;  /* 0x0000000000287805 */ /* 0x000fc4000001ff00 */
[----:B------:R-:W-:Y:S02]  /*bae0*/  ISETP.GE.AND P2, PT, R4, UR8, PT ;  /* 0x0000000804007c0c */ /* 0x000fe4000bf46270 */
[----:B------:R-:W-:Y:S02]  /*baf0*/  CS2R R42, SRZ ;  /* 0x00000000002a7805 */ /* 0x000fe4000001ff00 */
[----:B------:R-:W-:Y:S01]  /*bb00*/  LEA R4, P3, R76, UR4, 0x1 ;  /* 0x000000044c047c11 */ /* 0x000fe2000f8608ff */
[----:B------:R-:W-:Y:S01]  /*bb10*/  VIADD R8, R18, 0x40 ;  /* 0x0000004012087836 */ /* 0x000fe20000000000 */
[----:B------:R-:W-:Y:S01]  /*bb20*/  ISETP.GE.AND P4, PT, R6, UR8, PT ;  /* 0x0000000806007c0c */ /* 0x000fe2000bf86270 */
[----:B------:R-:W-:Y:S01]  /*bb30*/  ULDC.64 UR10, c[0x0][0x208] ;  /* 0x00008200000a7ab9 */ /* 0x000fe20000000a00 */
[----:B------:R-:W-:Y:S02]  /*bb40*/  IADD3 R7, R18, 0x30, RZ ;  /* 0x0000003012077810 */ /* 0x000fe40007ffe0ff */
[----:B------:R-:W-:-:S02]  /*bb50*/  LEA R6, P6, R75, UR6, 0x1 ;  /* 0x000000064b067c11 */ /* 0x000fc4000f8c08ff */
[----:B------:R-:W-:Y:S02]  /*bb60*/  LEA.HI.X R5, R76, UR5, R5, 0x1, P3 ;  /* 0x000000054c057c11 */ /* 0x000fe400098f0c05 */
[----:B------:R-:W-:Y:S02]  /*bb70*/  ISETP.GE.AND P3, PT, R7, UR8, PT ;  /* 0x0000000807007c0c */ /* 0x000fe4000bf66270 */
[----:B------:R-:W-:Y:S01]  /*bb80*/  LEA.HI.X R7, R75, UR7, R0, 0x1, P6 ;  /* 0x000000074b077c11 */ /* 0x000fe2000b0f0c00 */
[----:B------:R-:W-:Y:S01]  /*bb90*/  VIADD R0, R18, 0x50 ;  /* 0x0000005012007836 */ /* 0x000fe20000000000 */
        /* <DEDUP_REMOVED lines=24> */
.L_x_4304:
[----:B------:R-:W-:Y:S05]  /*bd20*/  BSYNC B1 ;  /* 0x0000000000017941 */ /* 0x000fea0003800000 */
.L_x_4303:
[----:B------:R-:W-:Y:S01]  /*bd30*/  LOP3.LUT P2, RZ, R217, 0x4, RZ, 0xc0, !PT ;  /* 0x00000004d9ff7812 */ /* 0x000fe2000784c0ff */
[----:B------:R-:W-:Y:S01]  /*bd40*/  IMAD.IADD R60, R210, 0x1, R11 ;  /* 0x00000001d23c7824 */ /* 0x000fe200078e020b */
[----:B-----5:R-:W-:Y:S01]  /*bd50*/  MOV R11, R65 ;  /* 0x00000041000b7202 */ /* 0x020fe20000000f00 */
[----:B------:R-:W-:Y:S01]  /*bd60*/  IMAD.MOV.U32 R14, RZ, RZ, R70 ;  /* 0x000000ffff0e7224 */ /* 0x000fe200078e0046 */
[----:B-12---:R-:W-:Y:S01]  /*bd70*/  MOV R5, R61 ;  /* 0x0000003d00057202 */ /* 0x006fe20000000f00 */
[----:B------:R-:W-:Y:S01]  /*bd80*/  IMAD.MOV.U32 R0, RZ, RZ, R64 ;  /* 0x000000ffff007224 */ /* 0x000fe200078e0040 */
[----:B------:R-:W-:Y:S01]  /*bd90*/  PRMT R82, R11, 0x7610, R82 ;  /* 0x000076100b527816 */ /* 0x000fe20000000052 */
[----:B------:R-:W-:Y:S01]  /*bda0*/  IMAD R60, R60, 0x2, R17 ;  /* 0x000000023c3c7824 */ /* 0x000fe200078e0211 */
[----:B------:R-:W-:Y:S01]  /*bdb0*/  PRMT R85, R14, 0x7610, R85 ;  /* 0x000076100e557816 */ /* 0x000fe20000000055 */
[----:B------:R-:W-:Y:S01]  /*bdc0*/  IMAD.MOV.U32 R11, RZ, RZ, R46 ;  /* 0x000000ffff0b7224 */ /* 0x000fe200078e002e */
[----:B------:R-:W-:Y:S01]  /*bdd0*/  PRMT R83, R83, 0x5410, R0 ;  /* 0x0000541053537816 */ /* 0x000fe20000000000 */
[----:B------:R-:W-:Y:S01]  /*bde0*/  VIADD R15, R60, 0x12400 ;  /* 0x000124003c0f7836 */ /* 0x000fe20000000000 */
[----:B------:R-:W-:Y:S01]  /*bdf0*/  ULDC.64 UR4, c[0x0][0x3c8] ;  /* 0x0000f20000047ab9 */ /* 0x000fe20000000a00 */
[----:B------:R-:W-:Y:S01]  /*be00*/  IMAD.MOV.U32 R14, RZ, RZ, R47 ;  /* 0x000000ffff0e7224 */ /* 0x000fe200078e002f */
[----:B------:R-:W-:Y:S01]  /*be10*/  ULDC.64 UR6, c[0x0][0x3e0] ;  /* 0x0000f80000067ab9 */ /* 0x000fe20000000a00 */
[----:B------:R-:W-:-:S02]  /*be20*/  IMAD.MOV.U32 R0, RZ, RZ, R71 ;  /* 0x000000ffff007224 */ /* 0x000fc400078e0047 */
[----:B------:R-:W-:Y:S01]  /*be30*/  VIADD R10, R60, 0x12440 ;  /* 0x000124403c0a7836 */ /* 0x000fe20000000000 */
[----:B------:R-:W-:Y:S01]  /*be40*/  PRMT R73, R11, 0x5410, R14 ;  /* 0x000054100b497816 */ /* 0x000fe2000000000e */
[----:B------:R-:W-:Y:S01]  /*be50*/  @P2 VIADD R10, R15, 0xffffffc0 ;  /* 0xffffffc00f0a2836 */ /* 0x000fe20000000000 */
[----:B0-----:R-:W-:Y:S01]  /*be60*/  ISETP.NE.AND P2, PT, R80, 0x1, PT ;  /* 0x000000015000780c */ /* 0x001fe20003f45270 */
[----:B------:R-:W-:Y:S01]  /*be70*/  IMAD.MOV.U32 R11, RZ, RZ, R51 ;  /* 0x000000ffff0b7224 */ /* 0x000fe200078e0033 */
[----:B------:R-:W-:Y:S01]  /*be80*/  PRMT R84, R0, 0x7610, R84 ;  /* 0x0000761000547816 */ /* 0x000fe20000000054 */
[----:B------:R-:W-:Y:S01]  /*be90*/  IMAD.MOV.U32 R14, RZ, RZ, R55 ;  /* 0x000000ffff0e7224 */ /* 0x000fe200078e0037 */
[----:B------:R-:W-:Y:S01]  /*bea0*/  MOV R0, R50 ;  /* 0x0000003200007202 */ /* 0x000fe20000000f00 */
[----:B------:R-:W-:Y:S02]  /*beb0*/  IMAD.MOV.U32 R7, RZ, RZ, R77 ;  /* 0x000000ffff077224 */ /* 0x000fe400078e004d */
[----:B------:R-:W-:Y:S01]  /*bec0*/  IMAD.MOV.U32 R61, RZ, RZ, R63 ;  /* 0x000000ffff3d7224 */ /* 0x000fe200078e003f */
[----:B------:R-:W-:Y:S01]  /*bed0*/  PRMT R75, R0, 0x5410, R11 ;  /* 0x00005410004b7816 */ /* 0x000fe2000000000b */
[----:B------:R-:W-:-:S02]  /*bee0*/  IMAD.MOV.U32 R0, RZ, RZ, R54 ;  /* 0x000000ffff007224 */ /* 0x000fc400078e0036 */
[----:B------:R-:W-:Y:S01]  /*bef0*/  IMAD.MOV.U32 R11, RZ, RZ, R58 ;  /* 0x000000ffff0b7224 */ /* 0x000fe200078e003a */
[----:B------:R-:W-:Y:S01]  /*bf00*/  PRMT R82, R82, 0x5410, R61 ;  /* 0x0000541052527816 */ /* 0x000fe2000000003d */
[----:B------:R-:W0:Y:S01]  /*bf10*/  @P2 LDC R15, c[0x0][0x430] ;  /* 0x00010c00ff0f2b82 */ /* 0x000e220000000800 */
[----:B------:R-:W-:Y:S01]  /*bf20*/  PRMT R77, R0, 0x5410, R14 ;  /* 0x00005410004d7816 */ /* 0x000fe2000000000e */
[----:B------:R-:W-:Y:S01]  /*bf30*/  IMAD.MOV.U32 R61, RZ, RZ, R56 ;  /* 0x000000ffff3d7224 */ /* 0x000fe200078e0038 */
[----:B------:R-:W-:Y:S01]  /*bf40*/  PRMT R80, R11, 0x7610, R80 ;  /* 0x000076100b507816 */ /* 0x000fe20000000050 */
[----:B------:R-:W-:Y:S01]  /*bf50*/  IMAD.MOV.U32 R11, RZ, RZ, R59 ;  /* 0x000000ffff0b7224 */ /* 0x000fe200078e003b */
[----:B------:R-:W-:Y:S01]  /*bf60*/  MOV R14, R62 ;  /* 0x0000003e000e7202 */ /* 0x000fe20000000f00 */
[----:B------:R-:W-:Y:S01]  /*bf70*/  IMAD.MOV.U32 R69, RZ, RZ, R53 ;  /* 0x000000ffff457224 */ /* 0x000fe200078e0035 */
[----:B------:R-:W-:Y:S01]  /*bf80*/  PRMT R81, R61, 0x7610, R81 ;  /* 0x000076103d517816 */ /* 0x000fe20000000051 */
[----:B------:R-:W1:Y:S01]  /*bf90*/  @P2 LDC R0, c[0x0][0x42c] ;  /* 0x00010b00ff002b82 */ /* 0x000e620000000800 */
[----:B------:R-:W-:Y:S01]  /*bfa0*/  PRMT R83, R14, 0x7610, R83 ;  /* 0x000076100e537816 */ /* 0x000fe20000000053 */
[----:B------:R-:W-:Y:S01]  /*bfb0*/  IMAD.MOV.U32 R14, RZ, RZ, R67 ;  /* 0x000000ffff0e7224 */ /* 0x000fe200078e0043 */
[----:B------:R-:W-:Y:S01]  /*bfc0*/  PRMT R80, R80, 0x5410, R11 ;  /* 0x0000541050507816 */ /* 0x000fe2000000000b */
[----:B------:R-:W-:-:S02]  /*bfd0*/  IMAD.MOV.U32 R11, RZ, RZ, R66 ;  /* 0x000000ffff0b7224 */ /* 0x000fc400078e0042 */
[----:B------:R-:W-:Y:S01]  /*bfe0*/  IMAD.MOV.U32 R61, RZ, RZ, R52 ;  /* 0x000000ffff3d7224 */ /* 0x000fe200078e0034 */
[----:B------:R-:W-:Y:S01]  /*bff0*/  PRMT R84, R84, 0x5410, R14 ;  /* 0x0000541054547816 */ /* 0x000fe2000000000e */
[----:B------:R-:W-:Y:S01]  /*c000*/  IMAD.MOV.U32 R4, RZ, RZ, R72 ;  /* 0x000000ffff047224 */ /* 0x000fe200078e0048 */
[----:B------:R-:W-:Y:S01]  /*c010*/  PRMT R87, R11, 0x7610, R87 ;  /* 0x000076100b577816 */ /* 0x000fe20000000057 */
[----:B------:R-:W-:Y:S01]  /*c020*/  IMAD R11, R201, 0x80, R195 ;  /* 0x00000080c90b7824 */ /* 0x000fe200078e02c3 */
[----:B------:R-:W-:Y:S01]  /*c030*/  MOV R14, R57 ;  /* 0x00000039000e7202 */ /* 0x000fe20000000f00 */
[----:B------:R-:W-:Y:S01]  /*c040*/  IMAD.MOV.U32 R6, RZ, RZ, R144 ;  /* 0x000000ffff067224 */ /* 0x000fe200078e0090 */
[----:B------:R-:W-:Y:S01]  /*c050*/  PRMT R79, R61, 0x5410, R69 ;  /* 0x000054103d4f7816 */ /* 0x000fe20000000045 */
[----:B------:R-:W-:Y:S01]  /*c060*/  IMAD R11, R224, 0x40, R11 ;  /* 0x00000040e00b7824 */ /* 0x000fe200078e020b */
[----:B------:R-:W-:Y:S01]  /*c070*/  PRMT R81, R81, 0x5410, R14 ;  /* 0x0000541051517816 */ /* 0x000fe2000000000e */
[----:B------:R-:W-:Y:S01]  /*c080*/  IMAD.MOV.U32 R14, RZ, RZ, R48 ;  /* 0x000000ffff0e7224 */ /* 0x000fe200078e0030 */
[----:B------:R-:W-:Y:S01]  /*c090*/  MOV R61, R44 ;  /* 0x0000002c003d7202 */ /* 0x000fe20000000f00 */
[----:B------:R-:W-:-:S02]  /*c0a0*/  IMAD.MOV.U32 R69, RZ, RZ, R45 ;  /* 0x000000ffff457224 */ /* 0x000fc400078e002d */
[----:B------:R-:W-:Y:S01]  /*c0b0*/  IMAD.MOV.U32 R72, RZ, RZ, R25 ;  /* 0x000000ffff487224 */ /* 0x000fe200078e0019 */
[----:B------:R-:W-:Y:S01]  /*c0c0*/  PRMT R76, R14, 0x7610, R76 ;  /* 0x000076100e4c7816 */ /* 0x000fe2000000004c */
[----:B------:R-:W-:Y:S01]  /*c0d0*/  IMAD.MOV.U32 R14, RZ, RZ, R49 ;  /* 0x000000ffff0e7224 */ /* 0x000fe200078e0031 */
[----:B------:R-:W-:Y:S01]  /*c0e0*/  PRMT R74, R61, 0x5410, R69 ;  /* 0x000054103d4a7816 */ /* 0x000fe20000000045 */
[----:B-1----:R-:W-:-:S03]  /*c0f0*/  @P2 IMAD.HI.U32 R0, R11, R0, RZ ;  /* 0x000000000b002227 */ /* 0x002fc600078e00ff */
[----:B------:R-:W-:Y:S01]  /*c100*/  PRMT R76, R76, 0x5410, R14 ;  /* 0x000054104c4c7816 */ /* 0x000fe2000000000e */
[----:B------:R-:W-:Y:S01]  /*c110*/  IMAD.MOV.U32 R14, RZ, RZ, R9 ;  /* 0x000000ffff0e7224 */ /* 0x000fe200078e0009 */
[----:B0-----:R-:W-:Y:S01]  /*c120*/  @P2 SHF.R.U32.HI R11, RZ, R15, R0 ;  /* 0x0000000fff0b2219 */ /* 0x001fe20000011600 */
[----:B------:R-:W-:Y:S02]  /*c130*/  IMAD.MOV.U32 R0, RZ, RZ, R8 ;  /* 0x000000ffff007224 */ /* 0x000fe400078e0008 */
[----:B------:R-:W-:Y:S01]  /*c140*/  IMAD.MOV.U32 R69, RZ, RZ, R24 ;  /* 0x000000ffff457224 */ /* 0x000fe200078e0018 */
[----:B------:R-:W-:Y:S01]  /*c150*/  SHF.R.S32.HI R15, RZ, 0x1f, R11 ;  /* 0x0000001fff0f7819 */ /* 0x000fe2000001140b */
[-C--:B------:R-:W-:Y:S01]  /*c160*/  IMAD.WIDE.U32 R4, R11, R12.reuse, R4 ;  /* 0x0000000c0b047225 */ /* 0x080fe200078e0004 */
[----:B------:R-:W-:Y:S02]  /*c170*/  PRMT R61, R14, 0x5410, R0 ;  /* 0x000054100e3d7816 */ /* 0x000fe40000000000 */
[----:B------:R-:W-:Y:S01]  /*c180*/  PRMT R69, R69, 0x5410, R72 ;  /* 0x0000541045457816 */ /* 0x000fe20000000048 */
[----:B------:R-:W-:-:S02]  /*c190*/  IMAD R0, R15, R12, RZ ;  /* 0x0000000c0f007224 */ /* 0x000fc400078e02ff */
[-C--:B------:R-:W-:Y:S02]  /*c1a0*/  IMAD R14, R15, R2.reuse, RZ ;  /* 0x000000020f0e7224 */ /* 0x080fe400078e02ff */
[C---:B------:R-:W-:Y:S02]  /*c1b0*/  IMAD R13, R11.reuse, R13, R0 ;  /* 0x0000000d0b0d7224 */ /* 0x040fe400078e0200 */
[----:B------:R-:W-:Y:S01]  /*c1c0*/  IMAD.WIDE.U32 R6, R11, R2, R6 ;  /* 0x000000020b067225 */ /* 0x000fe200078e0006 */
[----:B------:R-:W-:-:S03]  /*c1d0*/  MOV R2, R28 ;  /* 0x0000001c00027202 */ /* 0x000fc60000000f00 */
[----:B------:R-:W-:Y:S01]  /*c1e0*/  IMAD R15, R11, R3, R14 ;  /* 0x000000030b0f7224 */ /* 0x000fe200078e020e */
[----:B------:R-:W-:Y:S01]  /*c1f0*/  LEA R3, P2, R4, UR4, 0x1 ;  /* 0x0000000404037c11 */ /* 0x000fe2000f8408ff */
[----:B------:R-:W-:Y:S01]  /*c200*/  IMAD.MOV.U32 R12, RZ, RZ, R29 ;  /* 0x000000ffff0c7224 */ /* 0x000fe200078e001d */
[----:B------:R-:W-:Y:S01]  /*c210*/  LEA R0, P3, R6, UR6, 0x1 ;  /* 0x0000000606007c11 */ /* 0x000fe2000f8608ff */
[----:B------:R-:W-:Y:S01]  /*c220*/  IMAD.IADD R11, R5, 0x1, R13 ;  /* 0x00000001050b7824 */ /* 0x000fe200078e020d */
[----:B------:R-:W-:Y:S01]  /*c230*/  UMOV UR4, 0xffffffff ;  /* 0xffffffff00047882 */ /* 0x000fe20000000000 */
[----:B------:R-:W-:Y:S01]  /*c240*/  IMAD.IADD R5, R7, 0x1, R15 ;  /* 0x0000000107057824 */ /* 0x000fe200078e020f */
[----:B------:R-:W-:Y:S02]  /*c250*/  PRMT R72, R2, 0x5410, R12 ;  /* 0x0000541002487816 */ /* 0x000fe4000000000c */
[----:B------:R-:W-:Y:S02]  /*c260*/  LEA.HI.X R4, R4, UR5, R11, 0x1, P2 ;  /* 0x0000000504047c11 */ /* 0x000fe400090f0c0b */
[----:B------:R-:W-:-:S02]  /*c270*/  LEA.HI.X R2, R6, UR7, R5, 0x1, P3 ;  /* 0x0000000706027c11 */ /* 0x000fc400098f0c05 */
[----:B------:R-:W-:Y:S01]  /*c280*/  LEA.HI R5, R220, R220, RZ, 0x1 ;  /* 0x000000dcdc057211 */ /* 0x000fe200078f08ff */
[----:B------:R-:W-:Y:S06]  /*c290*/  BRA.DIV UR4, `(.L_x_4305) ;  /* 0x000001ba04547947 */ /* 0x000fec000b800000 */
.L_x_4593:
[----:B------:R-:W-:-:S03]  /*c2a0*/  UMOV UR4, 0xffffffff ;  /* 0xffffffff00047882 */ /* 0x000fc60000000000 */
[----:B------:R-:W-:Y:S05]  /*c2b0*/  BRA.DIV UR4, `(.L_x_4306) ;  /* 0x000001ba04747947 */ /* 0x000fea000b800000 */
.L_x_4596:
[----:B------:R-:W-:-:S03]  /*c2c0*/  UMOV UR4, 0xffffffff ;  /* 0xffffffff00047882 */ /* 0x000fc60000000000 */
[----:B------:R-:W-:Y:S05]  /*c2d0*/  BRA.DIV UR4, `(.L_x_4307) ;  /* 0x000001ba04947947 */ /* 0x000fea000b800000 */
.L_x_4599:
[----:B------:R-:W-:-:S03]  /*c2e0*/  UMOV UR4, 0xffffffff ;  /* 0xffffffff00047882 */ /* 0x000fc60000000000 */
[----:B------:R-:W-:Y:S05]  /*c2f0*/  BRA.DIV UR4, `(.L_x_4308) ;  /* 0x000001ba04b47947 */ /* 0x000fea000b800000 */
.L_x_4602:
[----:B------:R-:W-:-:S03]  /*c300*/  UMOV UR4, 0xffffffff ;  /* 0xffffffff00047882 */ /* 0x000fc60000000000 */
[----:B------:R-:W-:Y:S05]  /*c310*/  BRA.DIV UR4, `(.L_x_4309) ;  /* 0x000001ba04d47947 */ /* 0x000fea000b800000 */
.L_x_4605:
[----:B------:R-:W-:Y:S01]  /*c320*/  UMOV UR4, 0xffffffff ;  /* 0xffffffff00047882 */ /* 0x000fe20000000000 */
[----:B------:R-:W-:Y:S02]  /*c330*/  LOP3.LUT R5, R5, 0xfffffffe, RZ, 0xc0, !PT ;  /* 0xfffffffe05057812 */ /* 0x000fe400078ec0ff */
[----:B------:R-:W-:Y:S05]  /*c340*/  BRA.DIV UR4, `(.L_x_4310) ;  /* 0x000001ba04f07947 */ /* 0x000fea000b800000 */
.L_x_4608:
[----:B------:R-:W-:Y:S01]  /*c350*/  UMOV UR4, 0xffffffff ;  /* 0xffffffff00047882 */ /* 0x000fe20000000000 */
[----:B------:R-:W-:Y:S02]  /*c360*/  IMAD.IADD R4, R220, 0x1, -R5 ;  /* 0x00000001dc047824 */ /* 0x000fe400078e0a05 */
[----:B------:R-:W-:Y:S05]  /*c370*/  BRA.DIV UR4, `(.L_x_4311) ;  /* 0x000001be040c7947 */ /* 0x000fea000b800000 */
.L_x_4611:
[----:B------:R-:W-:Y:S01]  /*c380*/  UMOV UR4, 0xffffffff ;  /* 0xffffffff00047882 */ /* 0x000fe20000000000 */
[----:B------:R-:W-:Y:S02]  /*c390*/  SHF.L.U32 R4, R4, 0x1f, RZ ;  /* 0x0000001f04047819 */ /* 0x000fe400000006ff */
[----:B------:R-:W-:Y:S05]  /*c3a0*/  BRA.DIV UR4, `(.L_x_4312) ;  /* 0x000001be04287947 */ /* 0x000fea000b800000 */
.L_x_4614:
[----:B------:R-:W0:Y:S01]  /*c3b0*/  SYNCS.PHASECHK.TRANS64.TRYWAIT P2, [R17+URZ+0x30800], R4 ;  /* 0x03080004110075a7 */ /* 0x000e22000804017f */
[----:B------:R-:W-:Y:S01]  /*c3c0*/  IMAD.MOV.U32 R0, RZ, RZ, R34 ;  /* 0x000000ffff007224 */ /* 0x000fe200078e0022 */
[----:B------:R-:W-:Y:S01]  /*c3d0*/  MOV R2, R35 ;  /* 0x0000002300027202 */ /* 0x000fe20000000f00 */
[----:B------:R-:W-:Y:S01]  /*c3e0*/  IMAD.MOV.U32 R3, RZ, RZ, R36 ;  /* 0x000000ffff037224 */ /* 0x000fe200078e0024 */
[----:B------:R-:W-:Y:S01]  /*c3f0*/  BSSY B1, `(.L_x_4313) ;  /* 0x0000019000017945 */ /* 0x000fe20003800000 */
[----:B------:R-:W-:Y:S01]  /*c400*/  IMAD.MOV.U32 R5, RZ, RZ, R37 ;  /* 0x000000ffff057224 */ /* 0x000fe200078e0025 */
[----:B------:R-:W-:Y:S01]  /*c410*/  PRMT R11, R0, 0x5410, R2 ;  /* 0x00005410000b7816 */ /* 0x000fe20000000002 */
[----:B------:R-:W-:Y:S02]  /*c420*/  IMAD.MOV.U32 R0, RZ, RZ, R42 ;  /* 0x000000ffff007224 */ /* 0x000fe400078e002a */
        /* <DEDUP_REMOVED lines=17> */
[----:B------:R-:W-:-:S03]  /*c540*/  IMAD.MOV.U32 R0, RZ, RZ, R20 ;  /* 0x000000ffff007224 */ /* 0x000fc600078e0014 */
[----:B------:R-:W-:Y:S01]  /*c550*/  PRMT R2, R5, 0x5410, R6 ;  /* 0x0000541005027816 */ /* 0x000fe20000000006 */
[----:B------:R-:W-:Y:S01]  /*c560*/  IMAD.MOV.U32 R5, RZ, RZ, R21 ;  /* 0x000000ffff057224 */ /* 0x000fe200078e0015 */
[----:B0-----:R-:W-:Y:S06]  /*c570*/  @!P2 BRA `(.L_x_4314) ;  /* 0x000001b800dca947 */ /* 0x001fec0003800000 */
.L_x_4615:
[----:B------:R-:W-:Y:S05]  /*c580*/  BSYNC B1 ;  /* 0x0000000000017941 */ /* 0x000fea0003800000 */
.L_x_4313:
[----:B------:R-:W-:Y:S01]  /*c590*/  BSSY B1, `(.L_x_4315) ;  /* 0x000011b000017945 */ /* 0x000fe20003800000 */
[----:B------:R-:W-:-:S03]  /*c5a0*/  PRMT R0, R0, 0x5410, R5 ;  /* 0x0000541000007816 */ /* 0x000fc60000000005 */
[----:B------:R-:W-:Y:S05]  /*c5b0*/  @P0 BRA `(.L_x_4316) ;  /* 0x0000001000600947 */ /* 0x000fea0003800000 */
[----:B------:R-:W1:Y:S01]  /*c5c0*/  LDC R5, c[0x0][0x3d4] ;  /* 0x0000f500ff057b82 */ /* 0x000e620000000800 */
[C---:B0-----:R-:W-:Y:S01]  /*c5d0*/  VIADD R4, R18.reuse, 0x10 ;  /* 0x0000001012047836 */ /* 0x041fe20000000000 */
[C---:B------:R-:W-:Y:S01]  /*c5e0*/  IADD3 R6, R18.reuse, 0x20, RZ ;  /* 0x0000002012067810 */ /* 0x040fe20007ffe0ff */
[C---:B------:R-:W-:Y:S01]  /*c5f0*/  VIADD R86, R18.reuse, 0x30 ;  /* 0x0000003012567836 */ /* 0x040fe20000000000 */
[----:B------:R-:W-:Y:S01]  /*c600*/  BSSY B2, `(.L_x_4317) ;  /* 0x0000034000027945 */ /* 0x000fe20003800000 */
[-C--:B-1----:R-:W-:Y:S02]  /*c610*/  ISETP.GE.AND P0, PT, R18, R5.reuse, PT ;  /* 0x000000051200720c */ /* 0x082fe40003f06270 */
        /* <DEDUP_REMOVED lines=21> */
[----:B------:R-:W-:Y:S01]  /*c770*/  FMUL.FTZ R71, R71, R86 ;  /* 0x0000005647477220 */ /* 0x000fe20000410000 */
[----:B------:R-:W-:Y:S02]  /*c780*/  HADD2.F32 R4, -RZ, R4.H1_H1 ;  /* 0x30000004ff047230 */ /* 0x000fe40000004100 */
[--C-:B------:R-:W-:Y:S02]  /*c790*/  HADD2.F32 R66, -RZ, R6.reuse.H0_H0 ;  /* 0x20000006ff427230 */ /* 0x100fe40000004100 */
[----:B------:R-:W-:Y:S01]  /*c7a0*/  FFMA.FTZ R88, R70, R88, R71 ;  /* 0x0000005846587223 */ /* 0x000fe20000010047 */
[----:B------:R-:W-:-:S02]  /*c7b0*/  HADD2.F32 R67, -RZ, R6.H1_H1 ;  /* 0x30000006ff437230 */ /* 0x000fc40000004100 */
[----:B------:R-:W-:Y:S01]  /*c7c0*/  FFMA.FTZ R89, R70, R86, -R89 ;  /* 0x0000005646597223 */ /* 0x000fe20000010859 */
[--C-:B------:R-:W-:Y:S02]  /*c7d0*/  HADD2.F32 R71, -RZ, R84.reuse.H1_H1 ;  /* 0x30000054ff477230 */ /* 0x100fe40000004100 */
[C---:B------:R-:W-:Y:S01]  /*c7e0*/  FMUL.FTZ R90, R4.reuse, R87 ;  /* 0x00000057045a7220 */ /* 0x040fe20000410000 */
        /* <DEDUP_REMOVED lines=21> */
.L_x_4318:
[----:B------:R-:W-:Y:S05]  /*c940*/  BSYNC B2 ;  /* 0x0000000000027941 */ /* 0x000fea0003800000 */
.L_x_4317:
[----:B------:R-:W-:Y:S04]  /*c950*/  BSSY B2, `(.L_x_4319) ;  /* 0x000002c000027945 */ /* 0x000fe80003800000 */
[----:B------:R-:W-:Y:S05]  /*c960*/  @P2 BRA `(.L_x_4320) ;  /* 0x0000000000a82947 */ /* 0x000fea0003800000 */
[----:B0-----:R-:W0:Y:S01]  /*c970*/  LDS.128 R4, [R10] ;  /* 0x000000000a047984 */ /* 0x001e220000000c00 */
        /* <DEDUP_REMOVED lines=41> */
.L_x_4320:
[----:B------:R-:W-:Y:S05]  /*cc10*/  BSYNC B2 ;  /* 0x0000000000027941 */ /* 0x000fea0003800000 */
.L_x_4319:
[----:B------:R-:W-:Y:S04]  /*cc20*/  BSSY B2, `(.L_x_4321) ;  /* 0x000002c000027945 */ /* 0x000fe80003800000 */
[----:B------:R-:W-:Y:S05]  /*cc30*/  @P3 BRA `(.L_x_4322) ;  /* 0x0000000000a83947 */ /* 0x000fea0003800000 */
[----:B01----:R-:W0:Y:S01]  /*cc40*/  LDS.128 R4, [R60+0x16400] ;  /* 0x016400003c047984 */ /* 0x003e220000000c00 */
        /* <DEDUP_REMOVED lines=41> */
.L_x_4322:
[----:B------:R-:W-:Y:S05]  /*cee0*/  BSYNC B2 ;  /* 0x0000000000027941 */ /* 0x000fea0003800000 */
.L_x_4321:
[----:B------:R-:W-:Y:S04]  /*cef0*/  BSSY B2, `(.L_x_4323) ;  /* 0x000002c000027945 */ /* 0x000fe80003800000 */
[----:B------:R-:W-:Y:S05]  /*cf00*/  @P4 BRA `(.L_x_4324) ;  /* 0x0000000000a84947 */ /* 0x000fea0003800000 */
[----:B012---:R-:W0:Y:S01]  /*cf10*/  LDS.128 R4, [R10+0x4000] ;  /* 0x004000000a047984 */ /* 0x007e220000000c00 */
        /* <DEDUP_REMOVED lines=41> */
.L_x_4324:
[----:B------:R-:W-:Y:S05]  /*d1b0*/  BSYNC B2 ;  /* 0x0000000000027941 */ /* 0x000fea0003800000 */
.L_x_4323:
[----:B------:R-:W-:Y:S04]  /*d1c0*/  BSSY B2, `(.L_x_4325) ;  /* 0x000002c000027945 */ /* 0x000fe80003800000 */
[----:B------:R-:W-:Y:S05]  /*d1d0*/  @P5 BRA `(.L_x_4326) ;  /* 0x0000000000a85947 */ /* 0x000fea0003800000 */
[----:B0123--:R-:W0:Y:S01]  /*d1e0*/  LDS.128 R4, [R60+0x1a400] ;  /* 0x01a400003c047984 */ /* 0x00fe220000000c00 */
        /* <DEDUP_REMOVED lines=41> */
.L_x_4326:
[----:B------:R-:W-:Y:S05]  /*d480*/  BSYNC B2 ;  /* 0x0000000000027941 */ /* 0x000fea0003800000 */
.L_x_4325:
[----:B------:R-:W-:Y:S05]  /*d490*/  @P6 BRA `(.L_x_4316) ;  /* 0x0000000000a86947 */ /* 0x000fea0003800000 */
[----:B01234-:R-:W0:Y:S01]  /*d4a0*/  LDS.128 R4, [R10+0x8000] ;  /* 0x008000000a047984 */ /* 0x01fe220000000c00 */
        /* <DEDUP_REMOVED lines=41> */
.L_x_4316:
[----:B------:R-:W-:Y:S05]  /*d740*/  BSYNC B1 ;  /* 0x0000000000017941 */ /* 0x000fea0003800000 */
.L_x_4315:
[----:B------:R-:W-:Y:S05]  /*d750*/  @P1 BRA `(.L_x_4327) ;  /* 0x00000044003c1947 */ /* 0x000fea0003800000 */
[----:B01234-:R-:W0:Y:S01]  /*d760*/  LDC R5, c[0x0][0x3d4] ;  /* 0x0000f500ff057b82 */ /* 0x01fe220000000800 */
[C---:B------:R-:W-:Y:S01]  /*d770*/  VIADD R4, R18.reuse, 0x10 ;  /* 0x0000001012047836 */ /* 0x040fe20000000000 */
[C---:B------:R-:W-:Y:S01]  /*d780*/  IADD3 R44, R18.reuse, 0x30, RZ ;  /* 0x00000030122c7810 */ /* 0x040fe20007ffe0ff */
[C---:B------:R-:W-:Y:S01]  /*d790*/  VIADD R6, R18.reuse, 0x20 ;  /* 0x0000002012067836 */ /* 0x040fe20000000000 */
[----:B------:R-:W-:Y:S01]  /*d7a0*/  BSSY B1, `(.L_x_4328) ;  /* 0x0000034000017945 */ /* 0x000fe20003800000 */
[-C--:B0-----:R-:W-:Y:S02]  /*d7b0*/  ISETP.GE.AND P0, PT, R18, R5.reuse, PT ;  /* 0x000000051200720c */ /* 0x081fe40003f06270 */
        /* <DEDUP_REMOVED lines=10> */
[--C-:B------:R-:W-:Y:S01]  /*d860*/  HADD2.F32 R44, -RZ, R78.reuse.H0_H0 ;  /* 0x2000004eff2c7230 */ /* 0x100fe20000004100 */
[--C-:B------:R-:W-:Y:S01]  /*d870*/  SHF.R.U32.HI R47, RZ, 0x10, R43.reuse ;  /* 0x00000010ff2f7819 */ /* 0x100fe2000001162b */
[----:B------:R-:W-:Y:S01]  /*d880*/  HADD2.F32 R46, -RZ, R15.H0_H0 ;  /* 0x2000000fff2e7230 */ /* 0x000fe20000004100 */
[----:B------:R-:W-:Y:S01]  /*d890*/  SHF.R.U64 R51, R42, 0x10, R43 ;  /* 0x000000102a337819 */ /* 0x000fe2000000122b */
[----:B------:R-:W-:Y:S01]  /*d8a0*/  HADD2.F32 R45, -RZ, R45.H0_H0 ;  /* 0x2000002dff2d7230 */ /* 0x000fe20000004100 */
[----:B------:R-:W-:Y:S01]  /*d8b0*/  SHF.R.U64 R53, R40, 0x10, R41 ;  /* 0x0000001028357819 */ /* 0x000fe20000001229 */
[----:B------:R-:W-:Y:S02]  /*d8c0*/  HADD2.F32 R47, -RZ, R47.H0_H0 ;  /* 0x2000002fff2f7230 */ /* 0x000fe40000004100 */
[----:B------:R-:W-:-:S02]  /*d8d0*/  HADD2.F32 R78, -RZ, R78.H1_H1 ;  /* 0x3000004eff4e7230 */ /* 0x000fc40000004100 */
        /* <DEDUP_REMOVED lines=13> */
[----:B------:R-:W-:Y:S02]  /*d9b0*/  HADD2.F32 R42, -RZ, R15.H1_H1 ;  /* 0x3000000fff2a7230 */ /* 0x000fe40000004100 */
[----:B------:R-:W-:-:S02]  /*d9c0*/  HADD2.F32 R5, -RZ, R5.H1_H1 ;  /* 0x30000005ff057230 */ /* 0x000fc40000004100 */
[C---:B------:R-:W-:Y:S01]  /*d9d0*/  FFMA.FTZ R48, R7.reuse, R44, -R48 ;  /* 0x0000002c07307223 */ /* 0x040fe20000010830 */
[----:B------:R-:W-:Y:S02]  /*d9e0*/  HADD2.F32 R15, -RZ, R51.H0_H0 ;  /* 0x20000033ff0f7230 */ /* 0x000fe40000004100 */
[----:B------:R-:W-:Y:S01]  /*d9f0*/  FFMA.FTZ R43, R7, R46, R50 ;  /* 0x0000002e072b7223 */ /* 0x000fe20000010032 */
[----:B------:R-:W-:Y:S02]  /*da00*/  HADD2.F32 R4, -RZ, R53.H0_H0 ;  /* 0x20000035ff047230 */ /* 0x000fe40000004100 */
[C---:B------:R-:W-:Y:S01]  /*da10*/  FMUL.FTZ R45, R41.reuse, R42 ;  /* 0x0000002a292d7220 */ /* 0x040fe20000410000 */
[----:B------:R-:W-:Y:S01]  /*da20*/  FMUL.FTZ R41, R41, R78 ;  /* 0x0000004e29297220 */ /* 0x000fe20000410000 */
[CC--:B------:R-:W-:Y:S01]  /*da30*/  FMUL.FTZ R7, R5.reuse, R15.reuse ;  /* 0x0000000f05077220 */ /* 0x0c0fe20000410000 */
        /* <DEDUP_REMOVED lines=10> */
.L_x_4329:
[----:B------:R-:W-:Y:S05]  /*dae0*/  BSYNC B1 ;  /* 0x0000000000017941 */ /* 0x000fea0003800000 */
.L_x_4328:
[----:B------:R-:W-:Y:S04]  /*daf0*/  BSSY B1, `(.L_x_4330) ;  /* 0x000002c000017945 */ /* 0x000fe80003800000 */
[----:B------:R-:W-:Y:S05]  /*db00*/  @P1 BRA `(.L_x_4331) ;  /* 0x0000000000a81947 */ /* 0x000fea0003800000 */
[----:B0-----:R-:W0:Y:S01]  /*db10*/  LDS.128 R4, [R10+0x2000] ;  /* 0x002000000a047984 */ /* 0x001e220000000c00 */
[----:B------:R-:W-:Y:S01]  /*db20*/  SHF.R.U32.HI R40, RZ, 0x10, R39 ;  /* 0x00000010ff287819 */ /* 0x000fe20000011627 */
[----:B------:R-:W-:Y:S01]  /*db30*/  HADD2.F32 R41, -RZ, R13.H0_H0 ;  /* 0x2000000dff297230 */ /* 0x000fe20000004100 */
[----:B------:R-:W-:Y:S02]  /*db40*/  SHF.R.U32.HI R42, RZ, 0x10, R37 ;  /* 0x00000010ff2a7819 */ /* 0x000fe40000011625 */
        /* <DEDUP_REMOVED lines=20> */
[----:B------:R-:W-:Y:S01]  /*dc90*/  FMUL.FTZ R42, R36, R14 ;  /* 0x0000000e242a7220 */ /* 0x000fe20000410000 */
[----:B------:R-:W-:-:S02]  /*dca0*/  HADD2.F32 R5, -RZ, R5.H1_H1 ;  /* 0x30000005ff057230 */ /* 0x000fc40000004100 */
[C---:B------:R-:W-:Y:S01]  /*dcb0*/  FFMA.FTZ R41, R7.reuse, R41, R40 ;  /* 0x0000002907297223 */ /* 0x040fe20000010028 */
[----:B------:R-:W-:Y:S02]  /*dcc0*/  HADD2.F32 R13, -RZ, R45.H0_H0 ;  /* 0x2000002dff0d7230 */ /* 0x000fe40000004100 */
[----:B------:R-:W-:Y:S01]  /*dcd0*/  FFMA.FTZ R38, R7, R39, -R38 ;  /* 0x0000002707267223 */ /* 0x000fe20000010826 */
[----:B------:R-:W-:Y:S02]  /*dce0*/  HADD2.F32 R4, -RZ, R46.H0_H0 ;  /* 0x2000002eff047230 */ /* 0x000fe40000004100 */
[----:B------:R-:W-:Y:S01]  /*dcf0*/  FMUL.FTZ R40, R36, R37 ;  /* 0x0000002524287220 */ /* 0x000fe20000410000 */
[C---:B------:R-:W-:Y:S02]  /*dd00*/  FMUL.FTZ R7, R5.reuse, R13 ;  /* 0x0000000d05077220 */ /* 0x040fe40000410000 */
        /* <DEDUP_REMOVED lines=10> */
.L_x_4331:
[----:B------:R-:W-:Y:S05]  /*ddb0*/  BSYNC B1 ;  /* 0x0000000000017941 */ /* 0x000fea0003800000 */
.L_x_4330:
[----:B------:R-:W-:Y:S04]  /*ddc0*/  BSSY B1, `(.L_x_4332) ;  /* 0x000002c000017945 */ /* 0x000fe80003800000 */
[----:B------:R-:W-:Y:S05]  /*ddd0*/  @P2 BRA `(.L_x_4333) ;  /* 0x0000000000a82947 */ /* 0x000fea0003800000 */
[----:B01----:R-:W0:Y:S01]  /*dde0*/  LDS.128 R4, [R60+0x18400] ;  /* 0x018400003c047984 */ /* 0x003e220000000c00 */
[----:B------:R-:W-:Y:S02]  /*ddf0*/  SHF.R.U32.HI R13, RZ, 0x10, R33 ;  /* 0x00000010ff0d7819 */ /* 0x000fe40000011621 */
[----:B------:R-:W-:Y:S02]  /*de00*/  SHF.R.U32.HI R36, RZ, 0x10, R35 ;  /* 0x00000010ff247819 */ /* 0x000fe40000011623 */
[----:B------:R-:W-:Y:S01]  /*de10*/  SHF.R.U64 R40, R32, 0x10, R33 ;  /* 0x0000001020287819 */ /* 0x000fe20000001221 */
[----:B------:R-:W-:Y:S01]  /*de20*/  HADD2.F32 R33, -RZ, R12.H0_H0 ;  /* 0x2000000cff217230 */ /* 0x000fe20000004100 */
[----:B------:R-:W-:Y:S01]  /*de30*/  SHF.R.U64 R39, R34, 0x10, R35 ;  /* 0x0000001022277819 */ /* 0x000fe20000001223 */
[----:B------:R-:W-:Y:S02]  /*de40*/  HADD2.F32 R36, -RZ, R36.H0_H0 ;  /* 0x20000024ff247230 */ /* 0x000fe40000004100 */
[----:B------:R-:W-:-:S02]  /*de50*/  HADD2.F32 R34, -RZ, R13.H0_H0 ;  /* 0x2000000dff227230 */ /* 0x000fc40000004100 */
[----:B------:R-:W-:Y:S02]  /*de60*/  HADD2.F32 R35, -RZ, R11.H0_H0 ;  /* 0x2000000bff237230 */ /* 0x000fe40000004100 */
[----:B------:R-:W-:Y:S02]  /*de70*/  HADD2.F32 R12, -RZ, R12.H1_H1 ;  /* 0x3000000cff0c7230 */ /* 0x000fe40000004100 */
[--C-:B0-----:R-:W-:Y:S02]  /*de80*/  HADD2.F32 R32, -RZ, R7.reuse.H1_H1 ;  /* 0x30000007ff207230 */ /* 0x101fe40000004100 */
[----:B------:R-:W-:Y:S02]  /*de90*/  HADD2.F32 R15, -RZ, R7.H0_H0 ;  /* 0x20000007ff0f7230 */ /* 0x000fe40000004100 */
[--C-:B------:R-:W-:Y:S02]  /*dea0*/  HADD2.F32 R7, -RZ, R4.reuse.H0_H0 ;  /* 0x20000004ff077230 */ /* 0x100fe40000004100 */
[----:B------:R-:W-:Y:S01]  /*deb0*/  FMUL.FTZ R38, R32, R36 ;  /* 0x0000002420267220 */ /* 0x000fe20000410000 */
[----:B------:R-:W-:-:S02]  /*dec0*/  HADD2.F32 R4, -RZ, R4.H1_H1 ;  /* 0x30000004ff047230 */ /* 0x000fc40000004100 */
[-C--:B------:R-:W-:Y:S01]  /*ded0*/  FMUL.FTZ R37, R32, R34.reuse ;  /* 0x0000002220257220 */ /* 0x080fe20000410000 */
[--C-:B------:R-:W-:Y:S02]  /*dee0*/  HADD2.F32 R13, -RZ, R6.reuse.H0_H0 ;  /* 0x20000006ff0d7230 */ /* 0x100fe40000004100 */
[C---:B------:R-:W-:Y:S01]  /*def0*/  FFMA.FTZ R38, R15.reuse, R34, -R38 ;  /* 0x000000220f267223 */ /* 0x040fe20000010826 */
[----:B------:R-:W-:Y:S02]  /*df00*/  HADD2.F32 R14, -RZ, R6.H1_H1 ;  /* 0x30000006ff0e7230 */ /* 0x000fe40000004100 */
[----:B------:R-:W-:Y:S01]  /*df10*/  FFMA.FTZ R37, R15, R36, R37 ;  /* 0x000000240f257223 */ /* 0x000fe20000010025 */
[----:B------:R-:W-:Y:S02]  /*df20*/  HADD2.F32 R6, -RZ, R5.H0_H0 ;  /* 0x20000005ff067230 */ /* 0x000fe40000004100 */
[C---:B------:R-:W-:Y:S01]  /*df30*/  FMUL.FTZ R32, R4.reuse, R35 ;  /* 0x0000002304207220 */ /* 0x040fe20000410000 */
[----:B------:R-:W-:Y:S01]  /*df40*/  FMUL.FTZ R34, R4, R33 ;  /* 0x0000002104227220 */ /* 0x000fe20000410000 */
[----:B------:R-:W-:-:S02]  /*df50*/  HADD2.F32 R15, -RZ, R11.H1_H1 ;  /* 0x3000000bff0f7230 */ /* 0x000fc40000004100 */
[C---:B------:R-:W-:Y:S01]  /*df60*/  FMUL.FTZ R36, R14.reuse, R12 ;  /* 0x0000000c0e247220 */ /* 0x040fe20000410000 */
[----:B------:R-:W-:Y:S02]  /*df70*/  HADD2.F32 R5, -RZ, R5.H1_H1 ;  /* 0x30000005ff057230 */ /* 0x000fe40000004100 */
[C---:B------:R-:W-:Y:S01]  /*df80*/  FFMA.FTZ R35, R7.reuse, R35, R34 ;  /* 0x0000002307237223 */ /* 0x040fe20000010022 */
[----:B------:R-:W-:Y:S02]  /*df90*/  HADD2.F32 R11, -RZ, R39.H0_H0 ;  /* 0x20000027ff0b7230 */ /* 0x000fe40000004100 */
[----:B------:R-:W-:Y:S01]  /*dfa0*/  FFMA.FTZ R32, R7, R33, -R32 ;  /* 0x0000002107207223 */ /* 0x000fe20000010820 */
[----:B------:R-:W-:Y:S02]  /*dfb0*/  HADD2.F32 R4, -RZ, R40.H0_H0 ;  /* 0x20000028ff047230 */ /* 0x000fe40000004100 */
[----:B------:R-:W-:Y:S01]  /*dfc0*/  FMUL.FTZ R34, R14, R15 ;  /* 0x0000000f0e227220 */ /* 0x000fe20000410000 */
[----:B------:R-:W-:-:S02]  /*dfd0*/  FMUL.FTZ R7, R5, R11 ;  /* 0x0000000b05077220 */ /* 0x000fc40000410000 */
        /* <DEDUP_REMOVED lines=8> */
[----:B------:R-:W-:-:S05]  /*e060*/  F2FP.F16.F32.PACK_AB R5, R14, R5 ;  /* 0x000000050e05723e */ /* 0x000fca00000000ff */
[----:B------:R2:W-:Y:S02]  /*e070*/  STS.128 [R60+0x18400], R4 ;  /* 0x018400043c007388 */ /* 0x0005e40000000c00 */
.L_x_4333:
[----:B------:R-:W-:Y:S05]  /*e080*/  BSYNC B1 ;  /* 0x0000000000017941 */ /* 0x000fea0003800000 */
.L_x_4332:
[----:B------:R-:W-:Y:S04]  /*e090*/  BSSY B1, `(.L_x_4334) ;  /* 0x000002c000017945 */ /* 0x000fe80003800000 */
[----:B------:R-:W-:Y:S05]  /*e0a0*/  @P3 BRA `(.L_x_4335) ;  /* 0x0000000000a83947 */ /* 0x000fea0003800000 */
[----:B012---:R-:W0:Y:S01]  /*e0b0*/  LDS.128 R4, [R10+0x6000] ;  /* 0x006000000a047984 */ /* 0x007e220000000c00 */
[----:B------:R-:W-:Y:S01]  /*e0c0*/  SHF.R.U64 R34, R30, 0x10, R31 ;  /* 0x000000101e227819 */ /* 0x000fe2000000121f */
[----:B------:R-:W-:Y:S01]  /*e0d0*/  HADD2.F32 R15, -RZ, R3.H0_H0 ;  /* 0x20000003ff0f7230 */ /* 0x000fe20000004100 */
[----:B------:R-:W-:Y:S02]  /*e0e0*/  SHF.R.U32.HI R30, RZ, 0x10, R29 ;  /* 0x00000010ff1e7819 */ /* 0x000fe4000001161d */
[----:B------:R-:W-:Y:S02]  /*e0f0*/  SHF.R.U32.HI R31, RZ, 0x10, R31 ;  /* 0x00000010ff1f7819 */ /* 0x000fe4000001161f */
[----:B------:R-:W-:Y:S01]  /*e100*/  SHF.R.U64 R33, R28, 0x10, R29 ;  /* 0x000000101c217819 */ /* 0x000fe2000000121d */
[----:B------:R-:W-:Y:S02]  /*e110*/  HADD2.F32 R30, -RZ, R30.H0_H0 ;  /* 0x2000001eff1e7230 */ /* 0x000fe40000004100 */
[----:B------:R-:W-:-:S02]  /*e120*/  HADD2.F32 R28, -RZ, R31.H0_H0 ;  /* 0x2000001fff1c7230 */ /* 0x000fc40000004100 */
[--C-:B------:R-:W-:Y:S02]  /*e130*/  HADD2.F32 R29, -RZ, R72.reuse.H0_H0 ;  /* 0x20000048ff1d7230 */ /* 0x100fe40000004100 */
        /* <DEDUP_REMOVED lines=10> */
[C---:B------:R-:W-:Y:S01]  /*e1e0*/  FMUL.FTZ R14, R4.reuse, R29 ;  /* 0x0000001d040e7220 */ /* 0x040fe20000410000 */
[----:B------:R-:W-:Y:S01]  /*e1f0*/  FMUL.FTZ R28, R4, R15 ;  /* 0x0000000f041c7220 */ /* 0x000fe20000410000 */
[----:B------:R-:W-:Y:S02]  /*e200*/  HADD2.F32 R6, -RZ, R5.H0_H0 ;  /* 0x20000005ff067230 */ /* 0x000fe40000004100 */
[----:B------:R-:W-:Y:S01]  /*e210*/  FFMA.FTZ R31, R13, R30, R31 ;  /* 0x0000001e0d1f7223 */ /* 0x000fe2000001001f */
[----:B------:R-:W-:-:S02]  /*e220*/  HADD2.F32 R4, -RZ, R3.H1_H1 ;  /* 0x30000003ff047230 */ /* 0x000fc40000004100 */
[C---:B------:R-:W-:Y:S01]  /*e230*/  FFMA.FTZ R14, R7.reuse, R15, -R14 ;  /* 0x0000000f070e7223 */ /* 0x040fe2000001080e */
[----:B------:R-:W-:Y:S02]  /*e240*/  HADD2.F32 R5, -RZ, R5.H1_H1 ;  /* 0x30000005ff057230 */ /* 0x000fe40000004100 */
[----:B------:R-:W-:Y:S01]  /*e250*/  FFMA.FTZ R29, R7, R29, R28 ;  /* 0x0000001d071d7223 */ /* 0x000fe2000001001c */
[----:B------:R-:W-:Y:S02]  /*e260*/  HADD2.F32 R13, -RZ, R33.H0_H0 ;  /* 0x20000021ff0d7230 */ /* 0x000fe40000004100 */
[C---:B------:R-:W-:Y:S01]  /*e270*/  FMUL.FTZ R28, R12.reuse, R72 ;  /* 0x000000480c1c7220 */ /* 0x040fe20000410000 */
[----:B------:R-:W-:Y:S02]  /*e280*/  HADD2.F32 R3, -RZ, R34.H0_H0 ;  /* 0x20000022ff037230 */ /* 0x000fe40000004100 */
[-C--:B------:R-:W-:Y:S01]  /*e290*/  FMUL.FTZ R15, R12, R4.reuse ;  /* 0x000000040c0f7220 */ /* 0x080fe20000410000 */
[----:B------:R-:W-:Y:S01]  /*e2a0*/  FMUL.FTZ R7, R5, R13 ;  /* 0x0000000d05077220 */ /* 0x000fe20000410000 */
[----:B------:R-:W-:Y:S01]  /*e2b0*/  FFMA.FTZ R28, R11, R4, -R28 ;  /* 0x000000040b1c7223 */ /* 0x000fe2000001081c */
[-C--:B------:R-:W-:Y:S01]  /*e2c0*/  FMUL.FTZ R12, R5, R3.reuse ;  /* 0x00000003050c7220 */ /* 0x080fe20000410000 */
        /* <DEDUP_REMOVED lines=8> */
.L_x_4335:
[----:B------:R-:W-:Y:S05]  /*e350*/  BSYNC B1 ;  /* 0x0000000000017941 */ /* 0x000fea0003800000 */
.L_x_4334:
[----:B------:R-:W-:Y:S04]  /*e360*/  BSSY B1, `(.L_x_4336) ;  /* 0x000002c000017945 */ /* 0x000fe80003800000 */
[----:B------:R-:W-:Y:S05]  /*e370*/  @P4 BRA `(.L_x_4337) ;  /* 0x0000000000a84947 */ /* 0x000fea0003800000 */
[----:B0123--:R-:W0:Y:S01]  /*e380*/  LDS.128 R4, [R60+0x1c400] ;  /* 0x01c400003c047984 */ /* 0x00fe220000000c00 */
[----:B------:R-:W-:Y:S01]  /*e390*/  SHF.R.U32.HI R15, RZ, 0x10, R27 ;  /* 0x00000010ff0f7819 */ /* 0x000fe2000001161b */
[----:B------:R-:W-:Y:S01]  /*e3a0*/  HADD2.F32 R14, -RZ, R2.H0_H0 ;  /* 0x20000002ff0e7230 */ /* 0x000fe20000004100 */
[--C-:B------:R-:W-:Y:S01]  /*e3b0*/  SHF.R.U64 R29, R24, 0x10, R25.reuse ;  /* 0x00000010181d7819 */ /* 0x100fe20000001219 */
[----:B------:R-:W-:Y:S01]  /*e3c0*/  HADD2.F32 R24, -RZ, R69.H0_H0 ;  /* 0x20000045ff187230 */ /* 0x000fe20000004100 */
[----:B------:R-:W-:Y:S01]  /*e3d0*/  SHF.R.U32.HI R25, RZ, 0x10, R25 ;  /* 0x00000010ff197819 */ /* 0x000fe20000011619 */
[----:B------:R-:W-:Y:S01]  /*e3e0*/  HADD2.F32 R15, -RZ, R15.H0_H0 ;  /* 0x2000000fff0f7230 */ /* 0x000fe20000004100 */
[----:B------:R-:W-:-:S03]  /*e3f0*/  SHF.R.U64 R31, R26, 0x10, R27 ;  /* 0x000000101a1f7819 */ /* 0x000fc6000000121b */
[----:B------:R-:W-:Y:S02]  /*e400*/  HADD2.F32 R25, -RZ, R25.H0_H0 ;  /* 0x20000019ff197230 */ /* 0x000fe40000004100 */
[--C-:B0-----:R-:W-:Y:S02]  /*e410*/  HADD2.F32 R13, -RZ, R7.reuse.H1_H1 ;  /* 0x30000007ff0d7230 */ /* 0x101fe40000004100 */
[--C-:B------:R-:W-:Y:S02]  /*e420*/  HADD2.F32 R3, -RZ, R4.reuse.H0_H0 ;  /* 0x20000004ff037230 */ /* 0x100fe40000004100 */
[----:B------:R-:W-:Y:S02]  /*e430*/  HADD2.F32 R4, -RZ, R4.H1_H1 ;  /* 0x30000004ff047230 */ /* 0x000fe40000004100 */
[C---:B------:R-:W-:Y:S01]  /*e440*/  FMUL.FTZ R28, R13.reuse, R15 ;  /* 0x0000000f0d1c7220 */ /* 0x040fe20000410000 */
[----:B------:R-:W-:Y:S02]  /*e450*/  HADD2.F32 R12, -RZ, R7.H0_H0 ;  /* 0x20000007ff0c7230 */ /* 0x000fe40000004100 */
[----:B------:R-:W-:Y:S01]  /*e460*/  FMUL.FTZ R27, R13, R25 ;  /* 0x000000190d1b7220 */ /* 0x000fe20000410000 */
[----:B------:R-:W-:-:S02]  /*e470*/  HADD2.F32 R7, -RZ, R6.H0_H0 ;  /* 0x20000006ff077230 */ /* 0x000fc40000004100 */
[----:B------:R-:W-:Y:S01]  /*e480*/  FMUL.FTZ R26, R4, R24 ;  /* 0x00000018041a7220 */ /* 0x000fe20000410000 */
[----:B------:R-:W-:Y:S02]  /*e490*/  HADD2.F32 R11, -RZ, R6.H1_H1 ;  /* 0x30000006ff0b7230 */ /* 0x000fe40000004100 */
[----:B------:R-:W-:Y:S01]  /*e4a0*/  FFMA.FTZ R30, R12, R25, R28 ;  /* 0x000000190c1e7223 */ /* 0x000fe2000001001c */
[-C--:B------:R-:W-:Y:S01]  /*e4b0*/  FMUL.FTZ R28, R4, R14.reuse ;  /* 0x0000000e041c7220 */ /* 0x080fe20000410000 */
[C---:B------:R-:W-:Y:S01]  /*e4c0*/  FFMA.FTZ R26, R3.reuse, R14, -R26 ;  /* 0x0000000e031a7223 */ /* 0x040fe2000001081a */
[----:B------:R-:W-:Y:S02]  /*e4d0*/  HADD2.F32 R6, -RZ, R5.H0_H0 ;  /* 0x20000005ff067230 */ /* 0x000fe40000004100 */
[----:B------:R-:W-:Y:S01]  /*e4e0*/  FFMA.FTZ R27, R12, R15, -R27 ;  /* 0x0000000f0c1b7223 */ /* 0x000fe2000001081b */
[----:B------:R-:W-:Y:S02]  /*e4f0*/  HADD2.F32 R14, -RZ, R69.H1_H1 ;  /* 0x30000045ff0e7230 */ /* 0x000fe40000004100 */
[----:B------:R-:W-:Y:S01]  /*e500*/  FFMA.FTZ R3, R3, R24, R28 ;  /* 0x0000001803037223 */ /* 0x000fe2000001001c */
[----:B------:R-:W-:-:S02]  /*e510*/  HADD2.F32 R4, -RZ, R2.H1_H1 ;  /* 0x30000002ff047230 */ /* 0x000fc40000004100 */
[----:B------:R-:W-:Y:S02]  /*e520*/  HADD2.F32 R5, -RZ, R5.H1_H1 ;  /* 0x30000005ff057230 */ /* 0x000fe40000004100 */
[C---:B------:R-:W-:Y:S01]  /*e530*/  FMUL.FTZ R24, R11.reuse, R14 ;  /* 0x0000000e0b187220 */ /* 0x040fe20000410000 */
[----:B------:R-:W-:Y:S02]  /*e540*/  HADD2.F32 R12, -RZ, R29.H0_H0 ;  /* 0x2000001dff0c7230 */ /* 0x000fe40000004100 */
[-C--:B------:R-:W-:Y:S01]  /*e550*/  FMUL.FTZ R15, R11, R4.reuse ;  /* 0x000000040b0f7220 */ /* 0x080fe20000410000 */
[----:B------:R-:W-:Y:S02]  /*e560*/  HADD2.F32 R2, -RZ, R31.H0_H0 ;  /* 0x2000001fff027230 */ /* 0x000fe40000004100 */
[----:B------:R-:W-:Y:S01]  /*e570*/  FFMA.FTZ R24, R7, R4, -R24 ;  /* 0x0000000407187223 */ /* 0x000fe20000010818 */
[----:B------:R-:W-:Y:S01]  /*e580*/  F2FP.F16.F32.PACK_AB R4, R3, R26 ;  /* 0x0000001a0304723e */ /* 0x000fe200000000ff */
[----:B------:R-:W-:Y:S01]  /*e590*/  FMUL.FTZ R11, R5, R12 ;  /* 0x0000000c050b7220 */ /* 0x000fe20000410000 */
[----:B------:R-:W-:Y:S01]  /*e5a0*/  FFMA.FTZ R15, R7, R14, R15 ;  /* 0x0000000e070f7223 */ /* 0x000fe2000001000f */
[-C--:B------:R-:W-:Y:S01]  /*e5b0*/  FMUL.FTZ R13, R5, R2.reuse ;  /* 0x00000002050d7220 */ /* 0x080fe20000410000 */
[----:B------:R-:W-:Y:S01]  /*e5c0*/  F2FP.F16.F32.PACK_AB R7, R30, R27 ;  /* 0x0000001b1e07723e */ /* 0x000fe200000000ff */
[----:B------:R-:W-:-:S02]  /*e5d0*/  FFMA.FTZ R5, R6, R2, -R11 ;  /* 0x0000000206057223 */ /* 0x000fc4000001080b */
[----:B------:R-:W-:Y:S01]  /*e5e0*/  FFMA.FTZ R12, R6, R12, R13 ;  /* 0x0000000c060c7223 */ /* 0x000fe2000001000d */
[----:B------:R-:W-:-:S04]  /*e5f0*/  F2FP.F16.F32.PACK_AB R6, R15, R24 ;  /* 0x000000180f06723e */ /* 0x000fc800000000ff */
[----:B------:R-:W-:-:S05]  /*e600*/  F2FP.F16.F32.PACK_AB R5, R12, R5 ;  /* 0x000000050c05723e */ /* 0x000fca00000000ff */
[----:B------:R4:W-:Y:S02]  /*e610*/  STS.128 [R60+0x1c400], R4 ;  /* 0x01c400043c007388 */ /* 0x0009e40000000c00 */
.L_x_4337:
[----:B------:R-:W-:Y:S05]  /*e620*/  BSYNC B1 ;  /* 0x0000000000017941 */ /* 0x000fea0003800000 */
.L_x_4336:
[----:B------:R-:W-:Y:S05]  /*e630*/  @P5 BRA `(.L_x_4327) ;  /* 0x0000003400845947 */ /* 0x000fea0003800000 */
[----:B01234-:R-:W0:Y:S01]  /*e640*/  LDS.128 R4, [R10+0xa000] ;  /* 0x00a000000a047984 */ /* 0x01fe220000000c00 */
[----:B------:R-:W-:Y:S01]  /*e650*/  SHF.R.U32.HI R14, RZ, 0x10, R9 ;  /* 0x00000010ff0e7819 */ /* 0x000fe20000011609 */
[----:B------:R-:W-:Y:S01]  /*e660*/  HADD2.F32 R11, -RZ, R0.H0_H0 ;  /* 0x20000000ff0b7230 */ /* 0x000fe20000004100 */
        /* <DEDUP_REMOVED lines=16> */
[C---:B------:R-:W-:Y:S01]  /*e770*/  FMUL.FTZ R9, R4.reuse, R13 ;  /* 0x0000000d04097220 */ /* 0x040fe20000410000 */
[-C--:B------:R-:W-:Y:S01]  /*e780*/  FMUL.FTZ R15, R4, R11.reuse ;  /* 0x0000000b040f7220 */ /* 0x080fe20000410000 */
[--C-:B------:R-:W-:Y:S02]  /*e790*/  HADD2.F32 R3, -RZ, R5.reuse.H0_H0 ;  /* 0x20000005ff037230 */ /* 0x100fe40000004100 */
[----:B------:R-:W-:Y:S01]  /*e7a0*/  FFMA.FTZ R21, R8, R14, R21 ;  /* 0x0000000e08157223 */ /* 0x000fe20000010015 */
[----:B------:R-:W-:Y:S02]  /*e7b0*/  HADD2.F32 R4, -RZ, R0.H1_H1 ;  /* 0x30000000ff047230 */ /* 0x000fe40000004100 */
[----:B------:R-:W-:Y:S01]  /*e7c0*/  FFMA.FTZ R9, R2, R11, -R9 ;  /* 0x0000000b02097223 */ /* 0x000fe20000010809 */
[----:B------:R-:W-:-:S02]  /*e7d0*/  HADD2.F32 R5, -RZ, R5.H1_H1 ;  /* 0x30000005ff057230 */ /* 0x000fc40000004100 */
[C---:B------:R-:W-:Y:S01]  /*e7e0*/  FMUL.FTZ R12, R6.reuse, R61 ;  /* 0x0000003d060c7220 */ /* 0x040fe20000410000 */
[----:B------:R-:W-:Y:S02]  /*e7f0*/  HADD2.F32 R8, -RZ, R24.H0_H0 ;  /* 0x20000018ff087230 */ /* 0x000fe40000004100 */
[-C--:B------:R-:W-:Y:S01]  /*e800*/  FMUL.FTZ R14, R6, R4.reuse ;  /* 0x00000004060e7220 */ /* 0x080fe20000410000 */
[----:B------:R-:W-:Y:S02]  /*e810*/  HADD2.F32 R0, -RZ, R25.H0_H0 ;  /* 0x20000019ff007230 */ /* 0x000fe40000004100 */
[----:B------:R-:W-:Y:S01]  /*e820*/  FFMA.FTZ R2, R2, R13, R15 ;  /* 0x0000000d02027223 */ /* 0x000fe2000001000f */
[----:B------:R-:W-:Y:S01]  /*e830*/  FFMA.FTZ R12, R7, R4, -R12 ;  /* 0x00000004070c7223 */ /* 0x000fe2000001080c */
[----:B------:R-:W-:Y:S01]  /*e840*/  FMUL.FTZ R6, R5, R8 ;  /* 0x0000000805067220 */ /* 0x000fe20000410000 */
[----:B------:R-:W-:Y:S01]  /*e850*/  FFMA.FTZ R61, R7, R61, R14 ;  /* 0x0000003d073d7223 */ /* 0x000fe2000001000e */
[----:B------:R-:W-:Y:S01]  /*e860*/  FMUL.FTZ R11, R5, R0 ;  /* 0x00000000050b7220 */ /* 0x000fe20000410000 */
[----:B------:R-:W-:Y:S01]  /*e870*/  F2FP.F16.F32.PACK_AB R7, R21, R20 ;  /* 0x000000141507723e */ /* 0x000fe200000000ff */
[C---:B------:R-:W-:Y:S01]  /*e880*/  FFMA.FTZ R5, R3.reuse, R0, -R6 ;  /* 0x0000000003057223 */ /* 0x040fe20000010806 */
[----:B------:R-:W-:Y:S01]  /*e890*/  F2FP.F16.F32.PACK_AB R4, R2, R9 ;  /* 0x000000090204723e */ /* 0x000fe200000000ff */
[----:B------:R-:W-:Y:S01]  /*e8a0*/  FFMA.FTZ R8, R3, R8, R11 ;  /* 0x0000000803087223 */ /* 0x000fe2000001000b */
[----:B------:R-:W-:-:S04]  /*e8b0*/  F2FP.F16.F32.PACK_AB R6, R61, R12 ;  /* 0x0000000c3d06723e */ /* 0x000fc800000000ff */
[----:B------:R-:W-:-:S05]  /*e8c0*/  F2FP.F16.F32.PACK_AB R5, R8, R5 ;  /* 0x000000050805723e */ /* 0x000fca00000000ff */
[----:B------:R0:W-:Y:S01]  /*e8d0*/  STS.128 [R10+0xa000], R4 ;  /* 0x00a000040a007388 */ /* 0x0001e20000000c00 */
[----:B------:R-:W-:Y:S05]  /*e8e0*/  BRA `(.L_x_4327) ;  /* 0x0000003000d87947 */ /* 0x000fea0003800000 */
.L_x_4300:
[----:B------:R-:W0:Y:S01]  /*e8f0*/  LDC R78, c[0x0][0x428] ;  /* 0x00010a00ff4e7b82 */ /* 0x000e220000000800 */
[-C--:B------:R-:W-:Y:S01]  /*e900*/  ISETP.GE.AND P0, PT, R195, R10.reuse, PT ;  /* 0x0000000ac300720c */ /* 0x080fe20003f06270 */
[----:B------:R-:W-:Y:S01]  /*e910*/  BSSY B1, `(.L_x_4338) ;  /* 0x000003f000017945 */ /* 0x000fe20003800000 */
[----:B------:R-:W-:Y:S01]  /*e920*/  ISETP.GE.AND P1, PT, R221, R10, PT ;  /* 0x0000000add00720c */ /* 0x000fe20003f26270 */
[----:B------:R-:W-:Y:S01]  /*e930*/  IMAD.MOV.U32 R9, RZ, RZ, R61 ;  /* 0x000000ffff097224 */ /* 0x000fe200078e003d */
[----:B------:R-:W-:Y:S01]  /*e940*/  MOV R11, R77 ;  /* 0x0000004d000b7202 */ /* 0x000fe20000000f00 */
[----:B------:R-:W-:Y:S01]  /*e950*/  IMAD.MOV.U32 R8, RZ, RZ, R72 ;  /* 0x000000ffff087224 */ /* 0x000fe200078e0048 */
[----:B------:R-:W-:Y:S01]  /*e960*/  CS2R R40, SRZ ;  /* 0x0000000000287805 */ /* 0x000fe2000001ff00 */
[----:B------:R-:W-:Y:S01]  /*e970*/  IMAD.MOV.U32 R10, RZ, RZ, R144 ;  /* 0x000000ffff0a7224 */ /* 0x000fe200078e0090 */
        /* <DEDUP_REMOVED lines=45> */
[----:B------:R-:W-:-:S02]  /*ec50*/  CS2R R24, SRZ ;  /* 0x0000000000187805 */ /* 0x000fc4000001ff00 */
[----:B------:R-:W-:Y:S02]  /*ec60*/  CS2R R26, SRZ ;  /* 0x00000000001a7805 */ /* 0x000fe4000001ff00 */
[----:B------:R-:W-:Y:S02]  /*ec70*/  CS2R R28, SRZ ;  /* 0x00000000001c7805 */ /* 0x000fe4000001ff00 */
[----:B------:R-:W-:Y:S01]  /*ec80*/  CS2R R30, SRZ ;  /* 0x00000000001e7805 */ /* 0x000fe2000001ff00 */
[----:B------:R-:W-:Y:S02]  /*ec90*/  ULDC.64 UR8, c[0x0][0x208] ;  /* 0x0000820000087ab9 */ /* 0x000fe40000000a00 */
[----:B------:R0:W5:Y:S04]  /*eca0*/  @!P2 LDG.E.128 R32, desc[UR8][R14.64] ;  /* 0x000000080e20a981 */ /* 0x000168000c1e1d00 */
[----:B------:R0:W5:Y:S04]  /*ecb0*/  @!P3 LDG.E.128 R36, desc[UR8][R14.64+0x40] ;  /* 0x000040080e24b981 */ /* 0x000168000c1e1d00 */
[----:B------:R0:W5:Y:S04]  /*ecc0*/  @!P4 LDG.E.128 R60, desc[UR8][R14.64+0x80] ;  /* 0x000080080e3cc981 */ /* 0x000168000c1e1d00 */
[----:B------:R0:W5:Y:S04]  /*ecd0*/  @!P2 LDG.E.128 R4, desc[UR8][R20.64] ;  /* 0x000000081404a981 */ /* 0x000168000c1e1d00 */
[----:B------:R0:W5:Y:S04]  /*ece0*/  @!P3 LDG.E.128 R24, desc[UR8][R20.64+0x40] ;  /* 0x000040081418b981 */ /* 0x000168000c1e1d00 */
[----:B------:R0:W5:Y:S02]  /*ecf0*/  @!P4 LDG.E.128 R28, desc[UR8][R20.64+0x80] ;  /* 0x00008008141cc981 */ /* 0x000164000c1e1d00 */
.L_x_4339:
[----:B------:R-:W-:Y:S05]  /*ed00*/  BSYNC B1 ;  /* 0x0000000000017941 */ /* 0x000fea0003800000 */
.L_x_4338:
[----:B------:R-:W-:Y:S01]  /*ed10*/  BSSY B1, `(.L_x_4340) ;  /* 0x0000027000017945 */ /* 0x000fe20003800000 */
[----:B-----5:R-:W-:Y:S01]  /*ed20*/  IMAD.MOV.U32 R72, RZ, RZ, R4 ;  /* 0x000000ffff487224 */ /* 0x020fe200078e0004 */
[----:B------:R-:W-:Y:S01]  /*ed30*/  CS2R R66, SRZ ;  /* 0x0000000000427805 */ /* 0x000fe2000001ff00 */
[----:B------:R-:W-:Y:S02]  /*ed40*/  IMAD.MOV.U32 R73, RZ, RZ, R5 ;  /* 0x000000ffff497224 */ /* 0x000fe400078e0005 */
[----:B------:R-:W-:Y:S01]  /*ed50*/  IMAD.MOV.U32 R77, RZ, RZ, R6 ;  /* 0x000000ffff4d7224 */ /* 0x000fe200078e0006 */
[----:B------:R-:W-:Y:S06]  /*ed60*/  @P1 BRA `(.L_x_4341) ;  /* 0x0000000000841947 */ /* 0x000fec0003800000 */
[----:B------:R-:W-:Y:S01]  /*ed70*/  IADD3 R76, P2, P3, R71, R76, R84 ;  /* 0x0000004c474c7210 */ /* 0x000fe20007b5e054 */
[----:B------:R-:W-:Y:S01]  /*ed80*/  ULDC.64 UR4, c[0x0][0x3c8] ;  /* 0x0000f20000047ab9 */ /* 0x000fe20000000a00 */
[----:B------:R-:W-:Y:S01]  /*ed90*/  IADD3 R75, P4, P5, R70, R75, R87 ;  /* 0x0000004b464b7210 */ /* 0x000fe20007d9e057 */
[----:B------:R-:W-:Y:S01]  /*eda0*/  ULDC.64 UR6, c[0x0][0x3e0] ;  /* 0x0000f80000067ab9 */ /* 0x000fe20000000a00 */
[----:B0-----:R-:W-:Y:S02]  /*edb0*/  IADD3.X R15, R83, R74, R82, P2, P3 ;  /* 0x0000004a530f7210 */ /* 0x001fe400017e6452 */
[----:B------:R-:W-:Y:S02]  /*edc0*/  CS2R R52, SRZ ;  /* 0x0000000000347805 */ /* 0x000fe4000001ff00 */
[----:B------:R-:W-:Y:S01]  /*edd0*/  LEA R14, P2, R76, UR4, 0x1 ;  /* 0x000000044c0e7c11 */ /* 0x000fe2000f8408ff */
[----:B------:R-:W-:Y:S01]  /*ede0*/  ULDC UR4, c[0x0][0x3d4] ;  /* 0x0000f50000047ab9 */ /* 0x000fe20000000800 */
[----:B------:R-:W-:-:S02]  /*edf0*/  IADD3.X R0, R80, R69, R85, P4, P5 ;  /* 0x0000004550007210 */ /* 0x000fc400027ea455 */
[----:B------:R-:W-:Y:S02]  /*ee00*/  CS2R R54, SRZ ;  /* 0x0000000000367805 */ /* 0x000fe4000001ff00 */
[C---:B------:R-:W-:Y:S02]  /*ee10*/  LEA R20, P3, R75.reuse, UR6, 0x1 ;  /* 0x000000064b147c11 */ /* 0x040fe4000f8608ff */
[----:B------:R-:W-:Y:S02]  /*ee20*/  CS2R R56, SRZ ;  /* 0x0000000000387805 */ /* 0x000fe4000001ff00 */
[----:B------:R-:W-:Y:S02]  /*ee30*/  LEA.HI.X R15, R76, UR5, R15, 0x1, P2 ;  /* 0x000000054c0f7c11 */ /* 0x000fe400090f0c0f */
[----:B------:R-:W-:Y:S02]  /*ee40*/  CS2R R58, SRZ ;  /* 0x00000000003a7805 */ /* 0x000fe4000001ff00 */
[----:B------:R-:W-:-:S02]  /*ee50*/  LEA.HI.X R21, R75, UR7, R0, 0x1, P3 ;  /* 0x000000074b157c11 */ /* 0x000fc400098f0c00 */
        /* <DEDUP_REMOVED lines=18> */
.L_x_4341:
[----:B------:R-:W-:Y:S05]  /*ef80*/  BSYNC B1 ;  /* 0x0000000000017941 */ /* 0x000fea0003800000 */
.L_x_4340:
[----:B01----:R-:W-:Y:S01]  /*ef90*/  IMAD.MOV.U32 R14, RZ, RZ, R24 ;  /* 0x000000ffff0e7224 */ /* 0x003fe200078e0018 */
[----:B------:R-:W-:Y:S01]  /*efa0*/  MOV R0, R7 ;  /* 0x0000000700007202 */ /* 0x000fe20000000f00 */
[----:B------:R-:W-:Y:S01]  /*efb0*/  IMAD.MOV.U32 R15, RZ, RZ, R25 ;  /* 0x000000ffff0f7224 */ /* 0x000fe200078e0019 */
[----:B------:R-:W-:Y:S01]  /*efc0*/  ISETP.NE.AND P2, PT, R78, 0x1, PT ;  /* 0x000000014e00780c */ /* 0x000fe20003f45270 */
        /* <DEDUP_REMOVED lines=8> */
[----:B------:R-:W-:Y:S01]  /*f050*/  ULDC.64 UR4, c[0x0][0x3c8] ;  /* 0x0000f20000047ab9 */ /* 0x000fe20000000a00 */
[----:B------:R-:W-:Y:S01]  /*f060*/  PRMT R81, R0, 0x5410, R14 ;  /* 0x0000541000517816 */ /* 0x000fe2000000000e */
[----:B------:R-:W-:Y:S01]  /*f070*/  IMAD.MOV.U32 R0, RZ, RZ, R28 ;  /* 0x000000ffff007224 */ /* 0x000fe200078e001c */
[----:B------:R-:W-:Y:S01]  /*f080*/  PRMT R89, R89, 0x5410, R72 ;  /* 0x0000541059597816 */ /* 0x000fe20000000048 */
[----:B------:R-:W-:Y:S01]  /*f090*/  IMAD.MOV.U32 R14, RZ, RZ, R30 ;  /* 0x000000ffff0e7224 */ /* 0x000fe200078e001e */
[----:B------:R-:W0:Y:S01]  /*f0a0*/  @P2 LDC R21, c[0x0][0x430] ;  /* 0x00010c00ff152b82 */ /* 0x000e220000000800 */
[----:B------:R-:W-:Y:S01]  /*f0b0*/  PRMT R90, R73, 0x7610, R90 ;  /* 0x00007610495a7816 */ /* 0x000fe2000000005a */
[----:B------:R-:W-:Y:S01]  /*f0c0*/  ULDC.64 UR6, c[0x0][0x3e0] ;  /* 0x0000f80000067ab9 */ /* 0x000fe20000000a00 */
[----:B------:R-:W-:Y:S01]  /*f0d0*/  PRMT R74, R0, 0x5410, R15 ;  /* 0x00005410004a7816 */ /* 0x000fe2000000000f */
[----:B------:R-:W-:Y:S01]  /*f0e0*/  IMAD.MOV.U32 R15, RZ, RZ, R32 ;  /* 0x000000ffff0f7224 */ /* 0x000fe200078e0020 */
[----:B------:R-:W-:Y:S01]  /*f0f0*/  PRMT R75, R14, 0x7610, R75 ;  /* 0x000076100e4b7816 */ /* 0x000fe2000000004b */
[----:B------:R-:W-:Y:S01]  /*f100*/  IMAD.MOV.U32 R14, RZ, RZ, R31 ;  /* 0x000000ffff0e7224 */ /* 0x000fe200078e001f */
[----:B------:R-:W-:Y:S01]  /*f110*/  PRMT R82, R69, 0x7610, R82 ;  /* 0x0000761045527816 */ /* 0x000fe20000000052 */
[----:B------:R-:W1:Y:S01]  /*f120*/  @P2 LDC R0, c[0x0][0x42c] ;  /* 0x00010b00ff002b82 */ /* 0x000e620000000800 */
[----:B------:R-:W-:Y:S01]  /*f130*/  PRMT R89, R15, 0x7610, R89 ;  /* 0x000076100f597816 */ /* 0x000fe20000000059 */
[----:B------:R-:W-:Y:S01]  /*f140*/  IMAD R15, R201, 0x80, R195 ;  /* 0x00000080c90f7824 */ /* 0x000fe200078e02c3 */
[----:B------:R-:W-:Y:S01]  /*f150*/  PRMT R75, R75, 0x5410, R14 ;  /* 0x000054104b4b7816 */ /* 0x000fe2000000000e */
[----:B------:R-:W-:Y:S01]  /*f160*/  IMAD.MOV.U32 R14, RZ, RZ, R34 ;  /* 0x000000ffff0e7224 */ /* 0x000fe200078e0022 */
[----:B------:R-:W-:Y:S01]  /*f170*/  PRMT R90, R90, 0x5410, R20 ;  /* 0x000054105a5a7816 */ /* 0x000fe20000000014 */
[----:B------:R-:W-:Y:S01]  /*f180*/  IMAD R15, R224, 0x40, R15 ;  /* 0x00000040e00f7824 */ /* 0x000fe200078e020f */
[----:B------:R-:W-:Y:S01]  /*f190*/  MOV R20, R35 ;  /* 0x0000002300147202 */ /* 0x000fe20000000f00 */
[----:B-----5:R-:W-:Y:S01]  /*f1a0*/  IMAD.MOV.U32 R71, RZ, RZ, R43 ;  /* 0x000000ffff477224 */ /* 0x020fe200078e002b */
        /* <DEDUP_REMOVED lines=9> */
[----:B------:R-:W-:Y:S01]  /*f240*/  IMAD.MOV.U32 R69, RZ, RZ, R63 ;  /* 0x000000ffff457224 */ /* 0x000fe200078e003f */
[----:B------:R-:W-:Y:S01]  /*f250*/  PRMT R76, R14, 0x7610, R76 ;  /* 0x000076100e4c7816 */ /* 0x000fe2000000004c */
[----:B------:R-:W-:Y:S02]  /*f260*/  IMAD.MOV.U32 R14, RZ, RZ, R61 ;  /* 0x000000ffff0e7224 */ /* 0x000fe400078e003d */
[----:B-1----:R-:W-:Y:S01]  /*f270*/  @P2 IMAD.HI.U32 R0, R15, R0, RZ ;  /* 0x000000000f002227 */ /* 0x002fe200078e00ff */
[----:B------:R-:W-:-:S02]  /*f280*/  PRMT R77, R20, 0x5410, R69 ;  /* 0x00005410144d7816 */ /* 0x000fc40000000045 */
[----:B------:R-:W-:Y:S01]  /*f290*/  PRMT R76, R76, 0x5410, R14 ;  /* 0x000054104c4c7816 */ /* 0x000fe2000000000e */
[----:B------:R-:W-:Y:S01]  /*f2a0*/  IMAD.MOV.U32 R20, RZ, RZ, R42 ;  /* 0x000000ffff147224 */ /* 0x000fe200078e002a */
[----:B0-----:R-:W-:Y:S01]  /*f2b0*/  @P2 SHF.R.U32.HI R15, RZ, R21, R0 ;  /* 0x00000015ff0f2219 */ /* 0x001fe20000011600 */
[----:B------:R-:W-:Y:S01]  /*f2c0*/  IMAD.MOV.U32 R0, RZ, RZ, R40 ;  /* 0x000000ffff007224 */ /* 0x000fe200078e0028 */
[----:B------:R-:W-:Y:S02]  /*f2d0*/  MOV R14, R41 ;  /* 0x00000029000e7202 */ /* 0x000fe40000000f00 */
[----:B------:R-:W-:Y:S01]  /*f2e0*/  SHF.R.S32.HI R21, RZ, 0x1f, R15 ;  /* 0x0000001fff157819 */ /* 0x000fe2000001140f */
[-C--:B------:R-:W-:Y:S01]  /*f2f0*/  IMAD.WIDE.U32 R8, R15, R12.reuse, R8 ;  /* 0x0000000c0f087225 */ /* 0x080fe200078e0008 */
[----:B------:R-:W-:Y:S02]  /*f300*/  PRMT R69, R0, 0x5410, R14 ;  /* 0x0000541000457816 */ /* 0x000fe4000000000e */
[----:B------:R-:W-:Y:S01]  /*f310*/  PRMT R70, R20, 0x5410, R71 ;  /* 0x0000541014467816 */ /* 0x000fe20000000047 */
[----:B------:R-:W-:-:S02]  /*f320*/  IMAD R0, R21, R12, RZ ;  /* 0x0000000c15007224 */ /* 0x000fc400078e02ff */
[-C--:B------:R-:W-:Y:S02]  /*f330*/  IMAD R14, R21, R2.reuse, RZ ;  /* 0x00000002150e7224 */ /* 0x080fe400078e02ff */
[----:B------:R-:W-:-:S04]  /*f340*/  IMAD.WIDE.U32 R10, R15, R2, R10 ;  /* 0x000000020f0a7225 */ /* 0x000fc800078e000a */
[C---:B------:R-:W-:Y:S01]  /*f350*/  IMAD R13, R15.reuse, R13, R0 ;  /* 0x0000000d0f0d7224 */ /* 0x040fe200078e0200 */
[----:B------:R-:W-:Y:S01]  /*f360*/  LEA R0, P3, R10, UR6, 0x1 ;  /* 0x000000060a007c11 */ /* 0x000fe2000f8608ff */
[----:B------:R-:W-:Y:S01]  /*f370*/  IMAD R15, R15, R3, R14 ;  /* 0x000000030f0f7224 */ /* 0x000fe200078e020e */
[----:B------:R-:W-:Y:S01]  /*f380*/  LEA R3, P2, R8, UR4, 0x1 ;  /* 0x0000000408037c11 */ /* 0x000fe2000f8408ff */
[----:B------:R-:W-:Y:S01]  /*f390*/  IMAD.MOV.U32 R2, RZ, RZ, R44 ;  /* 0x000000ffff027224 */ /* 0x000fe200078e002c */
[----:B------:R-:W-:Y:S01]  /*f3a0*/  UMOV UR4, 0xffffffff ;  /* 0xffffffff00047882 */ /* 0x000fe20000000000 */
[----:B------:R-:W-:Y:S02]  /*f3b0*/  IMAD.MOV.U32 R12, RZ, RZ, R45 ;  /* 0x000000ffff0c7224 */ /* 0x000fe400078e002d */
[----:B------:R-:W-:Y:S01]  /*f3c0*/  IMAD.IADD R13, R9, 0x1, R13 ;  /* 0x00000001090d7824 */ /* 0x000fe200078e020d */
[----:B------:R-:W-:Y:S02]  /*f3d0*/  IADD3 R9, R11, R15, RZ ;  /* 0x0000000f0b097210 */ /* 0x000fe40007ffe0ff */
[----:B------:R-:W-:-:S02]  /*f3e0*/  PRMT R21, R2, 0x5410, R12 ;  /* 0x0000541002157816 */ /* 0x000fc4000000000c */
[----:B------:R-:W-:Y:S02]  /*f3f0*/  LEA.HI.X R8, R8, UR5, R13, 0x1, P2 ;  /* 0x0000000508087c11 */ /* 0x000fe400090f0c0d */
[----:B------:R-:W-:Y:S02]  /*f400*/  LEA.HI.X R2, R10, UR7, R9, 0x1, P3 ;  /* 0x000000070a027c11 */ /* 0x000fe400098f0c09 */
[----:B------:R-:W-:Y:S01]  /*f410*/  LEA.HI R9, R220, R220, RZ, 0x1 ;  /* 0x000000dcdc097211 */ /* 0x000fe200078f08ff */
[----:B------:R-:W-:Y:S06]  /*f420*/  BRA.DIV UR4, `(.L_x_4342) ;  /* 0x0000018e04447947 */ /* 0x000fec000b800000 */
.L_x_4618:
[----:B------:R-:W-:-:S03]  /*f430*/  UMOV UR4, 0xffffffff ;  /* 0xffffffff00047882 */ /* 0x000fc60000000000 */
[----:B------:R-:W-:Y:S05]  /*f440*/  BRA.DIV UR4, `(.L_x_4343) ;  /* 0x0000018e04647947 */ /* 0x000fea000b800000 */
.L_x_4621:
[----:B------:R-:W-:-:S03]  /*f450*/  UMOV UR4, 0xffffffff ;  /* 0xffffffff00047882 */ /* 0x000fc60000000000 */
[----:B------:R-:W-:Y:S05]  /*f460*/  BRA.DIV UR4, `(.L_x_4344) ;  /* 0x0000018e04847947 */ /* 0x000fea000b800000 */
.L_x_4624:
[----:B------:R-:W-:-:S03]  /*f470*/  UMOV UR4, 0xffffffff ;  /* 0xffffffff00047882 */ /* 0x000fc60000000000 */
[----:B------:R-:W-:Y:S05]  /*f480*/  BRA.DIV UR4, `(.L_x_4345) ;  /* 0x0000018e04a47947 */ /* 0x000fea000b800000 */
.L_x_4627:
[----:B------:R-:W-:-:S03]  /*f490*/  UMOV UR4, 0xffffffff ;  /* 0xffffffff00047882 */ /* 0x000fc60000000000 */
[----:B------:R-:W-:Y:S05]  /*f4a0*/  BRA.DIV UR4, `(.L_x_4346) ;  /* 0x0000018e04c47947 */ /* 0x000fea000b800000 */
.L_x_4630:
[----:B------:R-:W-:Y:S01]  /*f4b0*/  UMOV UR4, 0xffffffff ;  /* 0xffffffff00047882 */ /* 0x000fe20000000000 */
[----:B------:R-:W-:Y:S02]  /*f4c0*/  LOP3.LUT R9, R9, 0xfffffffe, RZ, 0xc0, !PT ;  /* 0xfffffffe09097812 */ /* 0x000fe400078ec0ff */
[----:B------:R-:W-:Y:S05]  /*f4d0*/  BRA.DIV UR4, `(.L_x_4347) ;  /* 0x0000018e04e07947 */ /* 0x000fea000b800000 */
.L_x_4633:
[----:B------:R-:W-:Y:S01]  /*f4e0*/  UMOV UR4, 0xffffffff ;  /* 0xffffffff00047882 */ /* 0x000fe20000000000 */
[----:B------:R-:W-:Y:S02]  /*f4f0*/  IMAD.IADD R8, R220, 0x1, -R9 ;  /* 0x00000001dc087824 */ /* 0x000fe400078e0a09 */
[----:B------:R-:W-:Y:S05]  /*f500*/  BRA.DIV UR4, `(.L_x_4348) ;  /* 0x0000018e04fc7947 */ /* 0x000fea000b800000 */
.L_x_4636:
[----:B------:R-:W-:Y:S01]  /*f510*/  UMOV UR4, 0xffffffff ;  /* 0xffffffff00047882 */ /* 0x000fe20000000000 */
[----:B------:R-:W-:Y:S02]  /*f520*/  SHF.L.U32 R8, R8, 0x1f, RZ ;  /* 0x0000001f08087819 */ /* 0x000fe400000006ff */
[----:B------:R-:W-:Y:S05]  /*f530*/  BRA.DIV UR4, `(.L_x_4349) ;  /* 0x0000019204187947 */ /* 0x000fea000b800000 */
.L_x_4639:
[----:B------:R-:W0:Y:S01]  /*f540*/  SYNCS.PHASECHK.TRANS64.TRYWAIT P2, [R17+URZ+0x30800], R8 ;  /* 0x03080008110075a7 */ /* 0x000e22000804017f */
[----:B------:R-:W-:Y:S01]  /*f550*/  IMAD.MOV.U32 R0, RZ, RZ, R46 ;  /* 0x000000ffff007224 */ /* 0x000fe200078e002e */
[----:B------:R-:W-:Y:S01]  /*f560*/  BSSY B1, `(.L_x_4350) ;  /* 0x000001b000017945 */ /* 0x000fe20003800000 */
[----:B------:R-:W-:Y:S02]  /*f570*/  IMAD.MOV.U32 R2, RZ, RZ, R47 ;  /* 0x000000ffff027224 */ /* 0x000fe400078e002f */
[----:B------:R-:W-:Y:S02]  /*f580*/  IMAD.MOV.U32 R3, RZ, RZ, R48 ;  /* 0x000000ffff037224 */ /* 0x000fe400078e0030 */
[----:B------:R-:W-:Y:S01]  /*f590*/  IMAD.MOV.U32 R9, RZ, RZ, R49 ;  /* 0x000000ffff097224 */ /* 0x000fe200078e0031 */
[----:B------:R-:W-:Y:S01]  /*f5a0*/  PRMT R71, R0, 0x5410, R2 ;  /* 0x0000541000477816 */ /* 0x000fe20000000002 */
[----:B------:R-:W-:Y:S01]  /*f5b0*/  IMAD.MOV.U32 R10, RZ, RZ, R53 ;  /* 0x000000ffff0a7224 */ /* 0x000fe200078e0035 */
[----:B------:R-:W-:Y:S01]  /*f5c0*/  MOV R2, R50 ;  /* 0x0000003200027202 */ /* 0x000fe20000000f00 */
[----:B------:R-:W-:Y:S01]  /*f5d0*/  IMAD.MOV.U32 R11, RZ, RZ, R57 ;  /* 0x000000ffff0b7224 */ /* 0x000fe200078e0039 */
[----:B------:R-:W-:Y:S01]  /*f5e0*/  PRMT R0, R3, 0x5410, R9 ;  /* 0x0000541003007816 */ /* 0x000fe20000000009 */
[----:B------:R-:W-:-:S02]  /*f5f0*/  IMAD.MOV.U32 R3, RZ, RZ, R51 ;  /* 0x000000ffff037224 */ /* 0x000fc400078e0033 */
        /* <DEDUP_REMOVED lines=9> */
[----:B------:R-:W-:Y:S02]  /*f690*/  IMAD.MOV.U32 R9, RZ, RZ, R59 ;  /* 0x000000ffff097224 */ /* 0x000fe400078e003b */
[----:B------:R-:W-:Y:S02]  /*f6a0*/  IMAD.MOV.U32 R10, RZ, RZ, R64 ;  /* 0x000000ffff0a7224 */ /* 0x000fe400078e0040 */
[----:B------:R-:W-:Y:S01]  /*f6b0*/  IMAD.MOV.U32 R11, RZ, RZ, R65 ;  /* 0x000000ffff0b7224 */ /* 0x000fe200078e0041 */
[----:B------:R-:W-:Y:S02]  /*f6c0*/  PRMT R73, R3, 0x5410, R9 ;  /* 0x0000541003497816 */ /* 0x000fe40000000009 */
[----:B------:R-:W-:-:S02]  /*f6d0*/  MOV R9, R66 ;  /* 0x0000004200097202 */ /* 0x000fc40000000f00 */
[----:B------:R-:W-:Y:S01]  /*f6e0*/  PRMT R3, R10, 0x5410, R11 ;  /* 0x000054100a037816 */ /* 0x000fe2000000000b */
[----:B------:R-:W-:Y:S01]  /*f6f0*/  IMAD.MOV.U32 R10, RZ, RZ, R67 ;  /* 0x000000ffff0a7224 */ /* 0x000fe200078e0043 */
[----:B0-----:R-:W-:Y:S06]  /*f700*/  @!P2 BRA `(.L_x_4351) ;  /* 0x0000018c00cca947 */ /* 0x001fec0003800000 */
.L_x_4640:
[----:B------:R-:W-:Y:S05]  /*f710*/  BSYNC B1 ;  /* 0x0000000000017941 */ /* 0x000fea0003800000 */
.L_x_4350:
        /* <DEDUP_REMOVED lines=10> */
[--C-:B------:R-:W-:Y:S01]  /*f7c0*/  HADD2.F32 R92, -RZ, R90.reuse.H0_H0 ;  /* 0x2000005aff5c7230 */ /* 0x100fe20000004100 */
[----:B0-----:R-:W-:Y:S01]  /*f7d0*/  LOP3.LUT R8, R208, 0x38, R192, 0xf8, !PT ;  /* 0x00000038d0087812 */ /* 0x001fe200078ef8c0 */
[----:B------:R-:W-:Y:S01]  /*f7e0*/  HADD2.F32 R91, -RZ, R90.H1_H1 ;  /* 0x3000005aff5b7230 */ /* 0x000fe20000004100 */
[----:B------:R-:W-:Y:S01]  /*f7f0*/  SHF.R.S32.HI R13, RZ, 0x1f, R10 ;  /* 0x0000001fff0d7819 */ /* 0x000fe2000001140a */
[----:B------:R-:W-:Y:S01]  /*f800*/  IMAD.SHL.U32 R11, R10, 0x8, RZ ;  /* 0x000000080a0b7824 */ /* 0x000fe200078e00ff */
[-C--:B------:R-:W-:Y:S02]  /*f810*/  LOP3.LUT R9, R8, R209.reuse, RZ, 0x3c, !PT ;  /* 0x000000d108097212 */ /* 0x080fe400078e3cff */
[----:B------:R-:W-:Y:S02]  /*f820*/  LEA.HI R13, R13, R10, RZ, 0x3 ;  /* 0x0000000a0d0d7211 */ /* 0x000fe400078f18ff */
[----:B------:R-:W-:Y:S01]  /*f830*/  LOP3.LUT R8, R208, 0x38, R11, 0xf8, !PT ;  /* 0x00000038d0087812 */ /* 0x000fe200078ef80b */
[----:B------:R-:W-:Y:S01]  /*f840*/  IMAD.IADD R84, R210, 0x1, R9 ;  /* 0x00000001d2547824 */ /* 0x000fe200078e0209 */
[----:B------:R-:W-:Y:S01]  /*f850*/  SHF.R.U64 R102, R32, 0x10, R33 ;  /* 0x0000001020667819 */ /* 0x000fe20000001221 */
[----:B------:R-:W-:Y:S01]  /*f860*/  IMAD.SHL.U32 R13, R13, 0x400, RZ ;  /* 0x000004000d0d7824 */ /* 0x000fe200078e00ff */
[----:B------:R-:W-:Y:S01]  /*f870*/  LOP3.LUT R12, R8, R209, RZ, 0x3c, !PT ;  /* 0x000000d1080c7212 */ /* 0x000fe200078e3cff */
[----:B------:R-:W-:Y:S01]  /*f880*/  IMAD R84, R84, 0x2, R17 ;  /* 0x0000000254547824 */ /* 0x000fe200078e0211 */
[----:B------:R-:W-:-:S02]  /*f890*/  SHF.R.U64 R99, R4, 0x10, R5 ;  /* 0x0000001004637819 */ /* 0x000fc40000001205 */
[----:B------:R-:W-:Y:S02]  /*f8a0*/  LOP3.LUT R13, R13, 0x7fffe000, RZ, 0xc0, !PT ;  /* 0x7fffe0000d0d7812 */ /* 0x000fe400078ec0ff */
[----:B------:R-:W0:Y:S01]  /*f8b0*/  LDS.128 R8, [R84+0x12400] ;  /* 0x0124000054087984 */ /* 0x000e220000000c00 */
[----:B------:R-:W-:Y:S02]  /*f8c0*/  SHF.R.U32.HI R94, RZ, 0x10, R5 ;  /* 0x00000010ff5e7819 */ /* 0x000fe40000011605 */
[----:B------:R-:W-:Y:S02]  /*f8d0*/  IADD3 R12, R12, R13, R210 ;  /* 0x0000000d0c0c7210 */ /* 0x000fe40007ffe0d2 */
[----:B------:R-:W-:Y:S01]  /*f8e0*/  SHF.R.U32.HI R93, RZ, 0x10, R33 ;  /* 0x00000010ff5d7819 */ /* 0x000fe20000011621 */
[----:B------:R-:W-:Y:S01]  /*f8f0*/  HADD2.F32 R94, -RZ, R94.H0_H0 ;  /* 0x2000005eff5e7230 */ /* 0x000fe20000004100 */
[----:B------:R-:W-:Y:S02]  /*f900*/  LEA R86, R12, R17, 0x1 ;  /* 0x000000110c567211 */ /* 0x000fe400078e08ff */
[----:B------:R-:W-:-:S02]  /*f910*/  SHF.R.U64 R101, R34, 0x10, R35 ;  /* 0x0000001022657819 */ /* 0x000fc40000001223 */
[----:B------:R-:W-:Y:S01]  /*f920*/  SHF.R.U32.HI R100, RZ, 0x10, R35 ;  /* 0x00000010ff647819 */ /* 0x000fe20000011623 */
[----:B------:R-:W1:Y:S01]  /*f930*/  LDS.128 R12, [R86+0x12400] ;  /* 0x01240000560c7984 */ /* 0x000e620000000c00 */
[--C-:B------:R-:W-:Y:S02]  /*f940*/  SHF.R.U32.HI R95, RZ, 0x10, R7.reuse ;  /* 0x00000010ff5f7819 */ /* 0x100fe40000011607 */
[----:B------:R-:W-:Y:S01]  /*f950*/  SHF.R.U64 R97, R6, 0x10, R7 ;  /* 0x0000001006617819 */ /* 0x000fe20000001207 */
[--C-:B0-----:R-:W-:Y:S02]  /*f960*/  HADD2.F32 R5, -RZ, R9.reuse.H0_H0 ;  /* 0x20000009ff057230 */ /* 0x101fe40000004100 */
[----:B------:R-:W-:Y:S02]  /*f970*/  HADD2.F32 R4, -RZ, R8.H0_H0 ;  /* 0x20000008ff047230 */ /* 0x000fe40000004100 */
[----:B------:R-:W-:Y:S02]  /*f980*/  HADD2.F32 R9, -RZ, R9.H1_H1 ;  /* 0x30000009ff097230 */ /* 0x000fe40000004100 */
        /* <DEDUP_REMOVED lines=11> */
[--C-:B------:R-:W-:Y:S02]  /*fa40*/  HADD2.F32 R90, -RZ, R89.reuse.H1_H1 ;  /* 0x30000059ff5a7230 */ /* 0x100fe40000004100 */
[----:B------:R-:W-:Y:S01]  /*fa50*/  FFMA.FTZ R96, R5, R92, R96 ;  /* 0x0000005c05607223 */ /* 0x000fe20000010060 */
[----:B------:R-:W-:Y:S02]  /*fa60*/  HADD2.F32 R89, -RZ, R89.H0_H0 ;  /* 0x20000059ff597230 */ /* 0x000fe40000004100 */
[----:B------:R-:W-:Y:S01]  /*fa70*/  FMUL.FTZ R92, R33, R32 ;  /* 0x00000020215c7220 */ /* 0x000fe20000410000 */
[----:B------:R-:W-:Y:S02]  /*fa80*/  HADD2.F32 R34, -RZ, R14.H0_H0 ;  /* 0x2000000eff227230 */ /* 0x000fe40000004100 */
[----:B------:R-:W-:Y:S01]  /*fa90*/  FMUL.FTZ R5, R13, R90 ;  /* 0x0000005a0d057220 */ /* 0x000fe20000410000 */
[----:B------:R-:W-:-:S02]  /*faa0*/  HADD2.F32 R33, -RZ, R88.H1_H1 ;  /* 0x30000058ff217230 */ /* 0x000fc40000004100 */
[-C--:B------:R-:W-:Y:S01]  /*fab0*/  FMUL.FTZ R13, R13, R89.reuse ;  /* 0x000000590d0d7220 */ /* 0x080fe20000410000 */
[----:B------:R-:W-:Y:S02]  /*fac0*/  HADD2.F32 R35, -RZ, R15.H0_H0 ;  /* 0x2000000fff237230 */ /* 0x000fe40000004100 */
[C---:B------:R-:W-:Y:S01]  /*fad0*/  FFMA.FTZ R89, R4.reuse, R89, -R5 ;  /* 0x0000005904597223 */ /* 0x040fe20000010805 */
[----:B------:R-:W-:Y:S02]  /*fae0*/  HADD2.F32 R5, -RZ, R88.H0_H0 ;  /* 0x20000058ff057230 */ /* 0x000fe40000004100 */
[----:B------:R-:W-:Y:S01]  /*faf0*/  FFMA.FTZ R90, R4, R90, R13 ;  /* 0x0000005a045a7223 */ /* 0x000fe2000001000d */
[--C-:B------:R-:W-:Y:S02]  /*fb00*/  HADD2.F32 R88, -RZ, R87.reuse.H0_H0 ;  /* 0x20000057ff587230 */ /* 0x100fe40000004100 */
[----:B------:R-:W-:Y:S01]  /*fb10*/  FFMA.FTZ R98, R9, R32, -R98 ;  /* 0x0000002009627223 */ /* 0x000fe20000010862 */
[----:B------:R-:W-:-:S02]  /*fb20*/  HADD2.F32 R4, -RZ, R87.H1_H1 ;  /* 0x30000057ff047230 */ /* 0x000fc40000004100 */
[----:B------:R-:W-:Y:S01]  /*fb30*/  FFMA.FTZ R93, R9, R94, R92 ;  /* 0x0000005e095d7223 */ /* 0x000fe2000001005c */
[C---:B------:R-:W-:Y:S01]  /*fb40*/  FMUL.FTZ R9, R34.reuse, R33 ;  /* 0x0000002122097220 */ /* 0x040fe20000410000 */
[-C--:B------:R-:W-:Y:S01]  /*fb50*/  FMUL.FTZ R13, R34, R5.reuse ;  /* 0x00000005220d7220 */ /* 0x080fe20000410000 */
[----:B------:R-:W-:Y:S02]  /*fb60*/  HADD2.F32 R15, -RZ, R15.H1_H1 ;  /* 0x3000000fff0f7230 */ /* 0x000fe40000004100 */
[C---:B------:R-:W-:Y:S01]  /*fb70*/  FMUL.FTZ R92, R35.reuse, R88 ;  /* 0x00000058235c7220 */ /* 0x040fe20000410000 */
[----:B------:R-:W-:Y:S02]  /*fb80*/  HADD2.F32 R34, -RZ, R95.H0_H0 ;  /* 0x2000005fff227230 */ /* 0x000fe40000004100 */
[-C--:B------:R-:W-:Y:S01]  /*fb90*/  FMUL.FTZ R35, R35, R4.reuse ;  /* 0x0000000423237220 */ /* 0x080fe20000410000 */
[----:B------:R-:W-:Y:S02]  /*fba0*/  HADD2.F32 R32, -RZ, R100.H0_H0 ;  /* 0x20000064ff207230 */ /* 0x000fe40000004100 */
[C---:B------:R-:W-:Y:S01]  /*fbb0*/  FFMA.FTZ R87, R6.reuse, R5, -R9 ;  /* 0x0000000506577223 */ /* 0x040fe20000010809 */
[----:B------:R-:W-:Y:S01]  /*fbc0*/  FFMA.FTZ R33, R6, R33, R13 ;  /* 0x0000002106217223 */ /* 0x000fe2000001000d */
[----:B------:R-:W-:Y:S01]  /*fbd0*/  FFMA.FTZ R92, R7, R4, -R92 ;  /* 0x00000004075c7223 */ /* 0x000fe2000001085c */
[----:B------:R-:W-:-:S02]  /*fbe0*/  HADD2.F32 R12, -RZ, R12.H1_H1 ;  /* 0x3000000cff0c7230 */ /* 0x000fc40000004100 */
[----:B------:R-:W-:Y:S01]  /*fbf0*/  FMUL.FTZ R6, R15, R34 ;  /* 0x000000220f067220 */ /* 0x000fe20000410000 */
[----:B------:R-:W-:Y:S02]  /*fc00*/  HADD2.F32 R14, -RZ, R14.H1_H1 ;  /* 0x3000000eff0e7230 */ /* 0x000fe40000004100 */
[----:B------:R-:W-:Y:S01]  /*fc10*/  FFMA.FTZ R88, R7, R88, R35 ;  /* 0x0000005807587223 */ /* 0x000fe20000010023 */
[-C--:B------:R-:W-:Y:S01]  /*fc20*/  FMUL.FTZ R4, R15, R32.reuse ;  /* 0x000000200f047220 */ /* 0x080fe20000410000 */
[----:B------:R-:W-:Y:S02]  /*fc30*/  HADD2.F32 R9, -RZ, R99.H0_H0 ;  /* 0x20000063ff097230 */ /* 0x000fe40000004100 */
[C---:B------:R-:W-:Y:S01]  /*fc40*/  FFMA.FTZ R95, R11.reuse, R32, -R6 ;  /* 0x000000200b5f7223 */ /* 0x040fe20000010806 */
[----:B------:R-:W-:Y:S02]  /*fc50*/  HADD2.F32 R13, -RZ, R97.H0_H0 ;  /* 0x20000061ff0d7230 */ /* 0x000fe40000004100 */
[----:B------:R-:W-:Y:S01]  /*fc60*/  FFMA.FTZ R97, R11, R34, R4 ;  /* 0x000000220b617223 */ /* 0x000fe20000010004 */
[----:B------:R-:W-:-:S02]  /*fc70*/  HADD2.F32 R5, -RZ, R102.H0_H0 ;  /* 0x20000066ff057230 */ /* 0x000fc40000004100 */
        /* <DEDUP_REMOVED lines=18> */
[----:B------:R-:W-:-:S02]  /*fda0*/  F2FP.F16.F32.PACK_AB R8, R15, R90 ;  /* 0x0000005a0f08723e */ /* 0x000fc400000000ff */
[----:B------:R-:W-:-:S05]  /*fdb0*/  F2FP.F16.F32.PACK_AB R10, R10, R33 ;  /* 0x000000210a0a723e */ /* 0x000fca00000000ff */
[----:B------:R1:W-:Y:S02]  /*fdc0*/  STS.128 [R86+0x12400], R8 ;  /* 0x0124000856007388 */ /* 0x0003e40000000c00 */
.L_x_4355:
[----:B------:R-:W-:Y:S05]  /*fdd0*/  BSYNC B2 ;  /* 0x0000000000027941 */ /* 0x000fea0003800000 */
.L_x_4354:
[----:B------:R-:W-:Y:S04]  /*fde0*/  BSSY B2, `(.L_x_4356) ;  /* 0x0000060000027945 */ /* 0x000fe80003800000 */
[----:B------:R-:W-:Y:S05]  /*fdf0*/  @P2 BRA `(.L_x_4357) ;  /* 0x0000000400782947 */ /* 0x000fea0003800000 */
[----:B-1----:R-:W-:Y:S01]  /*fe00*/  LEA.HI R4, R85, R225, RZ, 0x1d ;  /* 0x000000e155047211 */ /* 0x002fe200078fe8ff */
[----:B------:R-:W-:Y:S01]  /*fe10*/  HADD2.F32 R34, -RZ, R82.H1_H1 ;  /* 0x30000052ff227230 */ /* 0x000fe20000004100 */
[----:B------:R-:W-:Y:S01]  /*fe20*/  SHF.R.U64 R89, R36, 0x10, R37 ;  /* 0x0000001024597819 */ /* 0x000fe20000001225 */
[--C-:B------:R-:W-:Y:S01]  /*fe30*/  HADD2.F32 R36, -RZ, R80.reuse.H1_H1 ;  /* 0x30000050ff247230 */ /* 0x100fe20000004100 */
[----:B------:R-:W-:Y:S01]  /*fe40*/  SHF.R.S32.HI R7, RZ, 0x1f, R4 ;  /* 0x0000001fff077819 */ /* 0x000fe20000011404 */
[----:B------:R-:W-:Y:S01]  /*fe50*/  IMAD.SHL.U32 R5, R4, 0x8, RZ ;  /* 0x0000000804057824 */ /* 0x000fe200078e00ff */
[----:B------:R-:W-:Y:S01]  /*fe60*/  SHF.R.U64 R86, R24, 0x10, R25 ;  /* 0x0000001018567819 */ /* 0x000fe20000001219 */
[----:B------:R-:W-:Y:S01]  /*fe70*/  HADD2.F32 R80, -RZ, R80.H0_H0 ;  /* 0x20000050ff507230 */ /* 0x000fe20000004100 */
[----:B------:R-:W-:Y:S01]  /*fe80*/  LEA.HI R7, R7, R4, RZ, 0x3 ;  /* 0x0000000407077211 */ /* 0x000fe200078f18ff */
[----:B------:R-:W-:Y:S01]  /*fe90*/  HADD2.F32 R82, -RZ, R82.H0_H0 ;  /* 0x20000052ff527230 */ /* 0x000fe20000004100 */
[----:B------:R-:W-:-:S02]  /*fea0*/  LOP3.LUT R4, R208, 0x38, R5, 0xf8, !PT ;  /* 0x00000038d0047812 */ /* 0x000fc400078ef805 */
[----:B------:R-:W-:Y:S01]  /*feb0*/  SHF.R.U32.HI R33, RZ, 0x10, R25 ;  /* 0x00000010ff217819 */ /* 0x000fe20000011619 */
[----:B------:R-:W-:Y:S01]  /*fec0*/  IMAD.SHL.U32 R7, R7, 0x400, RZ ;  /* 0x0000040007077824 */ /* 0x000fe200078e00ff */
[----:B0-----:R-:W-:Y:S02]  /*fed0*/  LOP3.LUT R8, R4, R209, RZ, 0x3c, !PT ;  /* 0x000000d104087212 */ /* 0x001fe400078e3cff */
[----:B------:R-:W-:Y:S01]  /*fee0*/  SHF.R.U32.HI R35, RZ, 0x10, R37 ;  /* 0x00000010ff237819 */ /* 0x000fe20000011625 */
[----:B------:R-:W-:Y:S01]  /*fef0*/  HADD2.F32 R33, -RZ, R33.H0_H0 ;  /* 0x20000021ff217230 */ /* 0x000fe20000004100 */
[----:B------:R-:W-:Y:S02]  /*ff00*/  LOP3.LUT R9, R7, 0x7fffe000, RZ, 0xc0, !PT ;  /* 0x7fffe00007097812 */ /* 0x000fe400078ec0ff */
[----:B------:R-:W0:Y:S01]  /*ff10*/  LDS.128 R4, [R232] ;  /* 0x00000000e8047984 */ /* 0x000e220000000c00 */
[----:B------:R-:W-:Y:S02]  /*ff20*/  SHF.R.U64 R88, R38, 0x10, R39 ;  /* 0x0000001026587819 */ /* 0x000fe40000001227 */
[----:B------:R-:W-:-:S02]  /*ff30*/  IADD3 R8, R8, R9, R210 ;  /* 0x0000000908087210 */ /* 0x000fc40007ffe0d2 */
[----:B------:R-:W-:Y:S02]  /*ff40*/  SHF.R.U32.HI R87, RZ, 0x10, R39 ;  /* 0x00000010ff577819 */ /* 0x000fe40000011627 */
[----:B------:R-:W-:Y:S01]  /*ff50*/  SHF.R.U64 R39, R26, 0x10, R27 ;  /* 0x000000101a277819 */ /* 0x000fe2000000121b */
[----:B------:R-:W-:Y:S01]  /*ff60*/  IMAD R12, R8, 0x2, R17 ;  /* 0x00000002080c7824 */ /* 0x000fe200078e0211 */
[----:B------:R-:W-:-:S04]  /*ff70*/  SHF.R.U32.HI R37, RZ, 0x10, R27 ;  /* 0x00000010ff257819 */ /* 0x000fc8000001161b */
[----:B------:R-:W1:Y:S01]  /*ff80*/  LDS.128 R8, [R12+0x12400] ;  /* 0x012400000c087984 */ /* 0x000e620000000c00 */
[--C-:B0-----:R-:W-:Y:S02]  /*ff90*/  HADD2.F32 R13, -RZ, R5.reuse.H0_H0 ;  /* 0x20000005ff0d7230 */ /* 0x101fe40000004100 */
[----:B------:R-:W-:Y:S02]  /*ffa0*/  HADD2.F32 R14, -RZ, R5.H1_H1 ;  /* 0x30000005ff0e7230 */ /* 0x000fe40000004100 */
[----:B------:R-:W-:Y:S02]  /*ffb0*/  HADD2.F32 R5, -RZ, R4.H0_H0 ;  /* 0x20000004ff057230 */ /* 0x000fe40000004100 */
[----:B------:R-:W-:Y:S02]  /*ffc0*/  HADD2.F32 R15, -RZ, R6.H0_H0 ;  /* 0x20000006ff0f7230 */ /* 0x000fe40000004100 */
[--C-:B------:R-:W-:Y:S02]  /*ffd0*/  HADD2.F32 R24, -RZ, R7.reuse.H0_H0 ;  /* 0x20000007ff187230 */ /* 0x100fe40000004100 */
[----:B------:R-:W-:-:S02]  /*ffe0*/  HADD2.F32 R7, -RZ, R7.H1_H1 ;  /* 0x30000007ff077230 */ /* 0x000fc40000004100 */
[----:B------:R-:W-:Y:S02]  /*fff0*/  HADD2.F32 R4, -RZ, R4.H1_H1 ;  /* 0x30000004ff047230 */ /* 0x000fe40000004100 */
[--C-:B-1----:R-:W-:Y:S02]  /*10000*/  HADD2.F32 R25, -RZ, R9.reuse.H0_H0 ;  /* 0x20000009ff197230 */ /* 0x102fe40000004100 */
[----:B------:R-:W-:Y:S02]  /*10010*/  HADD2.F32 R26, -RZ, R9.H1_H1 ;  /* 0x30000009ff1a7230 */ /* 0x000fe40000004100 */
[----:B------:R-:W-:Y:S02]  /*10020*/  HADD2.F32 R9, -RZ, R8.H0_H0 ;  /* 0x20000008ff097230 */ /* 0x000fe40000004100 */
[C---:B------:R-:W-:Y:S01]  /*10030*/  FMUL.FTZ R38, R25.reuse, R36 ;  /* 0x0000002419267220 */ /* 0x040fe20000410000 */
[----:B------:R-:W-:Y:S01]  /*10040*/  FMUL.FTZ R84, R25, R34 ;  /* 0x0000002219547220 */ /* 0x000fe20000410000 */
[----:B------:R-:W-:-:S02]  /*10050*/  HADD2.F32 R25, -RZ, R35.H0_H0 ;  /* 0x20000023ff197230 */ /* 0x000fc40000004100 */
[C---:B------:R-:W-:Y:S01]  /*10060*/  FMUL.FTZ R35, R26.reuse, R33 ;  /* 0x000000211a237220 */ /* 0x040fe20000410000 */
[C---:B------:R-:W-:Y:S01]  /*10070*/  FFMA.FTZ R38, R13.reuse, R34, -R38 ;  /* 0x000000220d267223 */ /* 0x040fe20000010826 */
[----:B------:R-:W-:Y:S01]  /*10080*/  FFMA.FTZ R84, R13, R36, R84 ;  /* 0x000000240d547223 */ /* 0x000fe20000010054 */
[----:B------:R-:W-:Y:S02]  /*10090*/  HADD2.F32 R27, -RZ, R10.H0_H0 ;  /* 0x2000000aff1b7230 */ /* 0x000fe40000004100 */
[-C--:B------:R-:W-:Y:S01]  /*100a0*/  FMUL.FTZ R13, R26, R25.reuse ;  /* 0x000000191a0d7220 */ /* 0x080fe20000410000 */
[C---:B------:R-:W-:Y:S01]  /*100b0*/  FMUL.FTZ R34, R9.reuse, R80 ;  /* 0x0000005009227220 */ /* 0x040fe20000410000 */
[----:B------:R-:W-:Y:S02]  /*100c0*/  HADD2.F32 R26, -RZ, R81.H0_H0 ;  /* 0x20000051ff1a7230 */ /* 0x000fe40000004100 */
[C---:B------:R-:W-:Y:S01]  /*100d0*/  FFMA.FTZ R35, R14.reuse, R25, -R35 ;  /* 0x000000190e237223 */ /* 0x040fe20000010823 */
        /* <DEDUP_REMOVED lines=8> */
[----:B------:R-:W-:Y:S02]  /*10160*/  HADD2.F32 R83, -RZ, R83.H1_H1 ;  /* 0x30000053ff537230 */ /* 0x000fe40000004100 */
[-C--:B------:R-:W-:Y:S01]  /*10170*/  FMUL.FTZ R36, R27, R14.reuse ;  /* 0x0000000e1b247220 */ /* 0x080fe20000410000 */
[----:B------:R-:W-:Y:S01]  /*10180*/  FFMA.FTZ R27, R15, R14, -R34 ;  /* 0x0000000e0f1b7223 */ /* 0x000fe20000010822 */
[----:B------:R-:W-:Y:S01]  /*10190*/  FMUL.FTZ R5, R32, R81 ;  /* 0x0000005120057220 */ /* 0x000fe20000410000 */
[----:B------:R-:W-:-:S02]  /*101a0*/  HADD2.F32 R11, -RZ, R11.H1_H1 ;  /* 0x3000000bff0b7230 */ /* 0x000fc40000004100 */
[-C--:B------:R-:W-:Y:S01]  /*101b0*/  FMUL.FTZ R32, R32, R83.reuse ;  /* 0x0000005320207220 */ /* 0x080fe20000410000 */
[----:B------:R-:W-:Y:S02]  /*101c0*/  HADD2.F32 R34, -RZ, R37.H0_H0 ;  /* 0x20000025ff227230 */ /* 0x000fe40000004100 */
[----:B------:R-:W-:Y:S01]  /*101d0*/  FFMA.FTZ R36, R15, R26, R36 ;  /* 0x0000001a0f247223 */ /* 0x000fe20000010024 */
[----:B------:R-:W-:Y:S02]  /*101e0*/  HADD2.F32 R14, -RZ, R87.H0_H0 ;  /* 0x20000057ff0e7230 */ /* 0x000fe40000004100 */
[C---:B------:R-:W-:Y:S01]  /*101f0*/  FFMA.FTZ R83, R24.reuse, R83, -R5 ;  /* 0x0000005318537223 */ /* 0x040fe20000010805 */
[----:B------:R-:W-:Y:S01]  /*10200*/  FFMA.FTZ R32, R24, R81, R32 ;  /* 0x0000005118207223 */ /* 0x000fe20000010020 */
[C---:B------:R-:W-:Y:S01]  /*10210*/  FMUL.FTZ R26, R11.reuse, R34 ;  /* 0x000000220b1a7220 */ /* 0x040fe20000410000 */
[----:B------:R-:W-:Y:S02]  /*10220*/  HADD2.F32 R8, -RZ, R8.H1_H1 ;  /* 0x30000008ff087230 */ /* 0x000fe40000004100 */
[----:B------:R-:W-:Y:S01]  /*10230*/  FMUL.FTZ R24, R11, R14 ;  /* 0x0000000e0b187220 */ /* 0x000fe20000410000 */
[----:B------:R-:W-:-:S02]  /*10240*/  HADD2.F32 R10, -RZ, R10.H1_H1 ;  /* 0x3000000aff0a7230 */ /* 0x000fc40000004100 */
[C---:B------:R-:W-:Y:S01]  /*10250*/  FFMA.FTZ R26, R7.reuse, R14, -R26 ;  /* 0x0000000e071a7223 */ /* 0x040fe2000001081a */
[----:B------:R-:W-:Y:S02]  /*10260*/  HADD2.F32 R11, -RZ, R86.H0_H0 ;  /* 0x20000056ff0b7230 */ /* 0x000fe40000004100 */
[----:B------:R-:W-:Y:S02]  /*10270*/  HADD2.F32 R13, -RZ, R39.H0_H0 ;  /* 0x20000027ff0d7230 */ /* 0x000fe40000004100 */
[----:B------:R-:W-:Y:S01]  /*10280*/  FFMA.FTZ R39, R7, R34, R24 ;  /* 0x0000002207277223 */ /* 0x000fe20000010018 */
[----:B------:R-:W-:Y:S02]  /*10290*/  HADD2.F32 R5, -RZ, R89.H0_H0 ;  /* 0x20000059ff057230 */ /* 0x000fe40000004100 */
[----:B------:R-:W-:Y:S01]  /*102a0*/  FMUL.FTZ R7, R8, R11 ;  /* 0x0000000b08077220 */ /* 0x000fe20000410000 */
[----:B------:R-:W-:Y:S02]  /*102b0*/  HADD2.F32 R9, -RZ, R88.H0_H0 ;  /* 0x20000058ff097230 */ /* 0x000fe40000004100 */
[----:B------:R-:W-:Y:S01]  /*102c0*/  FMUL.FTZ R37, R10, R13 ;  /* 0x0000000d0a257220 */ /* 0x000fe20000410000 */
[----:B------:R-:W-:-:S02]  /*102d0*/  HADD2.F32 R6, -RZ, R6.H1_H1 ;  /* 0x30000006ff067230 */ /* 0x000fc40000004100 */
[-C--:B------:R-:W-:Y:S01]  /*102e0*/  FMUL.FTZ R8, R8, R5.reuse ;  /* 0x0000000508087220 */ /* 0x080fe20000410000 */
[----:B------:R-:W-:Y:S01]  /*102f0*/  FFMA.FTZ R15, R4, R5, -R7 ;  /* 0x00000005040f7223 */ /* 0x000fe20000010807 */
[----:B------:R-:W-:Y:S01]  /*10300*/  FMUL.FTZ R14, R10, R9 ;  /* 0x000000090a0e7220 */ /* 0x000fe20000410000 */
        /* <DEDUP_REMOVED lines=13> */
.L_x_4357:
[----:B------:R-:W-:Y:S05]  /*103e0*/  BSYNC B2 ;  /* 0x0000000000027941 */ /* 0x000fea0003800000 */
.L_x_4356:
[----:B------:R-:W-:Y:S05]  /*103f0*/  @P3 BRA `(.L_x_4353) ;  /* 0x0000000400783947 */ /* 0x000fea0003800000 */
[----:B------:R-:W-:Y:S01]  /*10400*/  LEA.HI R85, R85, R230, RZ, 0x1d ;  /* 0x000000e655557211 */ /* 0x000fe200078fe8ff */
[----:B------:R-:W-:Y:S01]  /*10410*/  HADD2.F32 R32, -RZ, R74.H1_H1 ;  /* 0x3000004aff207230 */ /* 0x000fe20000004100 */
[----:B------:R-:W-:Y:S01]  /*10420*/  SHF.R.U64 R35, R30, 0x10, R31 ;  /* 0x000000101e237819 */ /* 0x000fe2000000121f */
[----:B------:R-:W-:Y:S01]  /*10430*/  HADD2.F32 R30, -RZ, R76.H1_H1 ;  /* 0x3000004cff1e7230 */ /* 0x000fe20000004100 */
[----:B-12---:R-:W-:Y:S01]  /*10440*/  SHF.R.S32.HI R4, RZ, 0x1f, R85 ;  /* 0x0000001fff047819 */ /* 0x006fe20000011455 */
[----:B------:R-:W-:Y:S01]  /*10450*/  IMAD.SHL.U32 R5, R85, 0x8, RZ ;  /* 0x0000000855057824 */ /* 0x000fe200078e00ff */
[----:B------:R-:W-:Y:S01]  /*10460*/  SHF.R.U64 R39, R60, 0x10, R61 ;  /* 0x000000103c277819 */ /* 0x000fe2000000123d */
[----:B------:R-:W-:Y:S01]  /*10470*/  HADD2.F32 R74, -RZ, R74.H0_H0 ;  /* 0x2000004aff4a7230 */ /* 0x000fe20000004100 */
[----:B------:R-:W-:Y:S01]  /*10480*/  LEA.HI R85, R4, R85, RZ, 0x3 ;  /* 0x0000005504557211 */ /* 0x000fe200078f18ff */
[----:B------:R-:W-:Y:S01]  /*10490*/  HADD2.F32 R76, -RZ, R76.H0_H0 ;  /* 0x2000004cff4c7230 */ /* 0x000fe20000004100 */
[----:B------:R-:W-:-:S02]  /*104a0*/  LOP3.LUT R4, R208, 0x38, R5, 0xf8, !PT ;  /* 0x00000038d0047812 */ /* 0x000fc400078ef805 */
[----:B------:R-:W-:Y:S01]  /*104b0*/  SHF.R.U64 R37, R28, 0x10, R29 ;  /* 0x000000101c257819 */ /* 0x000fe2000000121d */
[----:B------:R-:W-:Y:S01]  /*104c0*/  IMAD.SHL.U32 R85, R85, 0x400, RZ ;  /* 0x0000040055557824 */ /* 0x000fe200078e00ff */
[----:B0-----:R-:W-:Y:S02]  /*104d0*/  LOP3.LUT R8, R4, R209, RZ, 0x3c, !PT ;  /* 0x000000d104087212 */ /* 0x001fe400078e3cff */
[----:B------:R-:W0:Y:S01]  /*104e0*/  LDS.128 R4, [R229] ;  /* 0x00000000e5047984 */ /* 0x000e220000000c00 */
[----:B------:R-:W-:Y:S02]  /*104f0*/  SHF.R.U32.HI R60, RZ, 0x10, R61 ;  /* 0x00000010ff3c7819 */ /* 0x000fe4000001163d */
[----:B------:R-:W-:Y:S02]  /*10500*/  LOP3.LUT R85, R85, 0x7fffe000, RZ, 0xc0, !PT ;  /* 0x7fffe00055557812 */ /* 0x000fe400078ec0ff */
[----:B------:R-:W-:Y:S02]  /*10510*/  SHF.R.U32.HI R29, RZ, 0x10, R29 ;  /* 0x00000010ff1d7819 */ /* 0x000fe4000001161d */
[----:B------:R-:W-:-:S02]  /*10520*/  IADD3 R8, R8, R85, R210 ;  /* 0x0000005508087210 */ /* 0x000fc40007ffe0d2 */
[----:B------:R-:W-:Y:S01]  /*10530*/  SHF.R.U32.HI R33, RZ, 0x10, R31 ;  /* 0x00000010ff217819 */ /* 0x000fe2000001161f */
[----:B------:R-:W-:Y:S01]  /*10540*/  HADD2.F32 R29, -RZ, R29.H0_H0 ;  /* 0x2000001dff1d7230 */ /* 0x000fe20000004100 */
[----:B------:R-:W-:Y:S02]  /*10550*/  LEA R12, R8, R17, 0x1 ;  /* 0x00000011080c7211 */ /* 0x000fe400078e08ff */
[--C-:B------:R-:W-:Y:S02]  /*10560*/  SHF.R.U64 R38, R62, 0x10, R63.reuse ;  /* 0x000000103e267819 */ /* 0x100fe4000000123f */
[----:B------:R-:W-:Y:S01]  /*10570*/  SHF.R.U32.HI R62, RZ, 0x10, R63 ;  /* 0x00000010ff3e7819 */ /* 0x000fe2000001163f */
[----:B------:R-:W1:Y:S01]  /*10580*/  LDS.128 R8, [R12+0x12400] ;  /* 0x012400000c087984 */ /* 0x000e620000000c00 */
[--C-:B0-----:R-:W-:Y:S02]  /*10590*/  HADD2.F32 R13, -RZ, R5.reuse.H0_H0 ;  /* 0x20000005ff0d7230 */ /* 0x101fe40000004100 */
[----:B------:R-:W-:-:S02]  /*105a0*/  HADD2.F32 R14, -RZ, R5.H1_H1 ;  /* 0x30000005ff0e7230 */ /* 0x000fc40000004100 */
[----:B------:R-:W-:Y:S02]  /*105b0*/  HADD2.F32 R5, -RZ, R4.H0_H0 ;  /* 0x20000004ff057230 */ /* 0x000fe40000004100 */
[----:B------:R-:W-:Y:S02]  /*105c0*/  HADD2.F32 R15, -RZ, R6.H0_H0 ;  /* 0x20000006ff0f7230 */ /* 0x000fe40000004100 */
[--C-:B------:R-:W-:Y:S02]  /*105d0*/  HADD2.F32 R24, -RZ, R7.reuse.H0_H0 ;  /* 0x20000007ff187230 */ /* 0x100fe40000004100 */
[----:B------:R-:W-:Y:S02]  /*105e0*/  HADD2.F32 R7, -RZ, R7.H1_H1 ;  /* 0x30000007ff077230 */ /* 0x000fe40000004100 */
[----:B------:R-:W-:Y:S02]  /*105f0*/  HADD2.F32 R4, -RZ, R4.H1_H1 ;  /* 0x30000004ff047230 */ /* 0x000fe40000004100 */
        /* <DEDUP_REMOVED lines=40> */
[----:B------:R-:W-:Y:S02]  /*10880*/  HADD2.F32 R13, -RZ, R35.H0_H0 ;  /* 0x20000023ff0d7230 */ /* 0x000fe40000004100 */
[----:B------:R-:W-:Y:S01]  /*10890*/  FFMA.FTZ R35, R7, R30, R24 ;  /* 0x0000001e07237223 */ /* 0x000fe20000010018 */
[----:B------:R-:W-:Y:S02]  /*108a0*/  HADD2.F32 R5, -RZ, R39.H0_H0 ;  /* 0x20000027ff057230 */ /* 0x000fe40000004100 */
[----:B------:R-:W-:Y:S01]  /*108b0*/  FMUL.FTZ R7, R8, R11 ;  /* 0x0000000b08077220 */ /* 0x000fe20000410000 */
[----:B------:R-:W-:Y:S02]  /*108c0*/  HADD2.F32 R9, -RZ, R38.H0_H0 ;  /* 0x20000026ff097230 */ /* 0x000fe40000004100 */
[----:B------:R-:W-:Y:S01]  /*108d0*/  FMUL.FTZ R33, R10, R13 ;  /* 0x0000000d0a217220 */ /* 0x000fe20000410000 */
[-C--:B------:R-:W-:Y:S01]  /*108e0*/  FMUL.FTZ R8, R8, R5.reuse ;  /* 0x0000000508087220 */ /* 0x080fe20000410000 */
[----:B------:R-:W-:Y:S01]  /*108f0*/  FFMA.FTZ R15, R4, R5, -R7 ;  /* 0x00000005040f7223 */ /* 0x000fe20000010807 */
[-C--:B------:R-:W-:Y:S01]  /*10900*/  FMUL.FTZ R14, R10, R9.reuse ;  /* 0x000000090a0e7220 */ /* 0x080fe20000410000 */
[----:B------:R-:W-:Y:S01]  /*10910*/  FFMA.FTZ R10, R6, R9, -R33 ;  /* 0x00000009060a7223 */ /* 0x000fe20000010821 */
[----:B------:R-:W-:Y:S01]  /*10920*/  FFMA.FTZ R25, R4, R11, R8 ;  /* 0x0000000b04197223 */ /* 0x000fe20000010008 */
[----:B------:R-:W-:Y:S01]  /*10930*/  F2FP.F16.F32.PACK_AB R7, R26, R77 ;  /* 0x0000004d1a07723e */ /* 0x000fe200000000ff */
        /* <DEDUP_REMOVED lines=10> */
.L_x_4353:
[----:B------:R-:W-:Y:S05]  /*109e0*/  BSYNC B1 ;  /* 0x0000000000017941 */ /* 0x000fea0003800000 */
.L_x_4352:
        /* <DEDUP_REMOVED lines=8> */
[--C-:B------:R-:W-:Y:S01]  /*10a70*/  HADD2.F32 R31, -RZ, R78.reuse.H1_H1 ;  /* 0x3000004eff1f7230 */ /* 0x100fe20000004100 */
[--C-:B------:R-:W-:Y:S01]  /*10a80*/  SHF.R.U64 R60, R52, 0x10, R53.reuse ;  /* 0x00000010343c7819 */ /* 0x100fe20000001235 */
[--C-:B------:R-:W-:Y:S01]  /*10a90*/  HADD2.F32 R33, -RZ, R69.reuse.H1_H1 ;  /* 0x30000045ff217230 */ /* 0x100fe20000004100 */
[----:B------:R-:W-:Y:S01]  /*10aa0*/  SHF.R.S32.HI R5, RZ, 0x1f, R4 ;  /* 0x0000001fff057819 */ /* 0x000fe20000011404 */
[----:B------:R-:W-:Y:S01]  /*10ab0*/  IMAD.SHL.U32 R6, R4, 0x8, RZ ;  /* 0x0000000804067824 */ /* 0x000fe200078e00ff */
[----:B------:R-:W-:Y:S01]  /*10ac0*/  SHF.R.U32.HI R52, RZ, 0x10, R53 ;  /* 0x00000010ff347819 */ /* 0x000fe20000011635 */
[----:B------:R-:W-:Y:S01]  /*10ad0*/  HADD2.F32 R30, -RZ, R69.H0_H0 ;  /* 0x20000045ff1e7230 */ /* 0x000fe20000004100 */
[----:B------:R-:W-:Y:S01]  /*10ae0*/  LEA.HI R5, R5, R4, RZ, 0x3 ;  /* 0x0000000405057211 */ /* 0x000fe200078f18ff */
[----:B------:R-:W-:Y:S01]  /*10af0*/  HADD2.F32 R78, -RZ, R78.H0_H0 ;  /* 0x2000004eff4e7230 */ /* 0x000fe20000004100 */
[----:B------:R-:W-:-:S02]  /*10b00*/  LOP3.LUT R4, R205, 0x38, R6, 0xf8, !PT ;  /* 0x00000038cd047812 */ /* 0x000fc400078ef806 */
[--C-:B------:R-:W-:Y:S01]  /*10b10*/  SHF.R.U32.HI R32, RZ, 0x10, R41.reuse ;  /* 0x00000010ff207819 */ /* 0x100fe20000011629 */
[----:B------:R-:W-:Y:S01]  /*10b20*/  IMAD.SHL.U32 R5, R5, 0x400, RZ ;  /* 0x0000040005057824 */ /* 0x000fe200078e00ff */
[----:B0-----:R-:W-:Y:S02]  /*10b30*/  LOP3.LUT R8, R4, R233, RZ, 0x3c, !PT ;  /* 0x000000e904087212 */ /* 0x001fe400078e3cff */
[----:B------:R-:W-:Y:S01]  /*10b40*/  SHF.R.U64 R40, R40, 0x10, R41 ;  /* 0x0000001028287819 */ /* 0x000fe20000001229 */
[----:B------:R-:W-:Y:S01]  /*10b50*/  HADD2.F32 R32, -RZ, R32.H0_H0 ;  /* 0x20000020ff207230 */ /* 0x000fe20000004100 */
[----:B------:R-:W-:Y:S02]  /*10b60*/  LOP3.LUT R9, R5, 0x7fffe000, RZ, 0xc0, !PT ;  /* 0x7fffe00005097812 */ /* 0x000fe400078ec0ff */
[----:B------:R-:W0:Y:S01]  /*10b70*/  LDS.128 R4, [R231] ;  /* 0x00000000e7047984 */ /* 0x000e220000000c00 */
[----:B------:R-:W-:Y:S02]  /*10b80*/  SHF.R.U64 R41, R54, 0x10, R55 ;  /* 0x0000001036297819 */ /* 0x000fe40000001237 */
[----:B------:R-:W-:-:S02]  /*10b90*/  IADD3 R8, R8, R9, R211 ;  /* 0x0000000908087210 */ /* 0x000fc40007ffe0d3 */
[----:B------:R-:W-:Y:S02]  /*10ba0*/  SHF.R.U64 R39, R42, 0x10, R43 ;  /* 0x000000102a277819 */ /* 0x000fe4000000122b */
[----:B------:R-:W-:Y:S01]  /*10bb0*/  SHF.R.U32.HI R54, RZ, 0x10, R55 ;  /* 0x00000010ff367819 */ /* 0x000fe20000011637 */
        /* <DEDUP_REMOVED lines=21> */
[----:B------:R-:W-:Y:S01]  /*10d10*/  FMUL.FTZ R31, R9, R78 ;  /* 0x0000004e091f7220 */ /* 0x000fe20000410000 */
[----:B------:R-:W-:Y:S02]  /*10d20*/  HADD2.F32 R28, -RZ, R10.H0_H0 ;  /* 0x2000000aff1c7230 */ /* 0x000fe40000004100 */
[C---:B------:R-:W-:Y:S01]  /*10d30*/  FFMA.FTZ R34, R15.reuse, R26, -R34 ;  /* 0x0000001a0f227223 */ /* 0x040fe20000010822 */
[----:B------:R-:W-:Y:S02]  /*10d40*/  HADD2.F32 R27, -RZ, R70.H0_H0 ;  /* 0x20000046ff1b7230 */ /* 0x000fe40000004100 */
[----:B------:R-:W-:Y:S01]  /*10d50*/  FFMA.FTZ R36, R15, R32, R36 ;  /* 0x000000200f247223 */ /* 0x000fe20000010024 */
[----:B------:R-:W-:-:S02]  /*10d60*/  HADD2.F32 R9, -RZ, R79.H0_H0 ;  /* 0x2000004fff097230 */ /* 0x000fc40000004100 */
[C---:B------:R-:W-:Y:S01]  /*10d70*/  FFMA.FTZ R78, R5.reuse, R78, -R14 ;  /* 0x0000004e054e7223 */ /* 0x040fe2000001080e */
[----:B------:R-:W-:Y:S02]  /*10d80*/  HADD2.F32 R29, -RZ, R11.H0_H0 ;  /* 0x2000000bff1d7230 */ /* 0x000fe40000004100 */
[----:B------:R-:W-:Y:S01]  /*10d90*/  FFMA.FTZ R31, R5, R30, R31 ;  /* 0x0000001e051f7223 */ /* 0x000fe2000001001f */
[----:B------:R-:W-:Y:S02]  /*10da0*/  HADD2.F32 R70, -RZ, R70.H1_H1 ;  /* 0x30000046ff467230 */ /* 0x000fe40000004100 */
[C---:B------:R-:W-:Y:S01]  /*10db0*/  FMUL.FTZ R5, R28.reuse, R27 ;  /* 0x0000001b1c057220 */ /* 0x040fe20000410000 */
[----:B------:R-:W-:Y:S02]  /*10dc0*/  HADD2.F32 R14, -RZ, R79.H1_H1 ;  /* 0x3000004fff0e7230 */ /* 0x000fe40000004100 */
[----:B------:R-:W-:Y:S01]  /*10dd0*/  FMUL.FTZ R15, R28, R9 ;  /* 0x000000091c0f7220 */ /* 0x000fe20000410000 */
[----:B------:R-:W-:-:S02]  /*10de0*/  HADD2.F32 R11, -RZ, R11.H1_H1 ;  /* 0x3000000bff0b7230 */ /* 0x000fc40000004100 */
[C---:B------:R-:W-:Y:S01]  /*10df0*/  FMUL.FTZ R32, R29.reuse, R70 ;  /* 0x000000461d207220 */ /* 0x040fe20000410000 */
[----:B------:R-:W-:Y:S02]  /*10e00*/  HADD2.F32 R28, -RZ, R42.H0_H0 ;  /* 0x2000002aff1c7230 */ /* 0x000fe40000004100 */
        /* <DEDUP_REMOVED lines=19> */
[-C--:B------:R-:W-:Y:S01]  /*10f40*/  FMUL.FTZ R8, R8, R5.reuse ;  /* 0x0000000508087220 */ /* 0x080fe20000410000 */
[----:B------:R-:W-:Y:S01]  /*10f50*/  FFMA.FTZ R25, R4, R5, -R7 ;  /* 0x0000000504197223 */ /* 0x000fe20000010807 */
[-C--:B------:R-:W-:Y:S01]  /*10f60*/  FMUL.FTZ R10, R10, R9.reuse ;  /* 0x000000090a0a7220 */ /* 0x080fe20000410000 */
        /* <DEDUP_REMOVED lines=13> */
.L_x_4359:
[----:B------:R-:W-:Y:S05]  /*11040*/  BSYNC B1 ;  /* 0x0000000000017941 */ /* 0x000fea0003800000 */
.L_x_4358:
[----:B------:R-:W-:Y:S04]  /*11050*/  BSSY B1, `(.L_x_4360) ;  /* 0x0000060000017945 */ /* 0x000fe80003800000 */
[----:B------:R-:W-:Y:S05]  /*11060*/  @P1 BRA `(.L_x_4361) ;  /* 0x0000000400781947 */ /* 0x000fea0003800000 */
[----:B-1234-:R-:W-:Y:S01]  /*11070*/  LEA.HI R4, R13, R225, RZ, 0x1d ;  /* 0x000000e10d047211 */ /* 0x01efe200078fe8ff */
        /* <DEDUP_REMOVED lines=9> */
[----:B------:R-:W-:Y:S01]  /*11110*/  LOP3.LUT R4, R205, 0x38, R6, 0xf8, !PT ;  /* 0x00000038cd047812 */ /* 0x000fe200078ef806 */
[----:B------:R-:W-:Y:S01]  /*11120*/  HADD2.F32 R21, -RZ, R71.H0_H0 ;  /* 0x20000047ff157230 */ /* 0x000fe20000004100 */
[----:B------:R-:W-:Y:S01]  /*11130*/  SHF.R.U32.HI R32, RZ, 0x10, R45 ;  /* 0x00000010ff207819 */ /* 0x000fe2000001162d */
[----:B------:R-:W-:Y:S01]  /*11140*/  IMAD.SHL.U32 R5, R5, 0x400, RZ ;  /* 0x0000040005057824 */ /* 0x000fe200078e00ff */
[----:B0-----:R-:W-:-:S02]  /*11150*/  LOP3.LUT R8, R4, R233, RZ, 0x3c, !PT ;  /* 0x000000e904087212 */ /* 0x001fc400078e3cff */
[----:B------:R-:W-:Y:S01]  /*11160*/  SHF.R.U64 R41, R58, 0x10, R59 ;  /* 0x000000103a297819 */ /* 0x000fe2000000123b */
[----:B------:R-:W-:Y:S01]  /*11170*/  HADD2.F32 R32, -RZ, R32.H0_H0 ;  /* 0x20000020ff207230 */ /* 0x000fe20000004100 */
[----:B------:R-:W-:Y:S02]  /*11180*/  LOP3.LUT R9, R5, 0x7fffe000, RZ, 0xc0, !PT ;  /* 0x7fffe00005097812 */ /* 0x000fe400078ec0ff */
[----:B------:R-:W0:Y:S01]  /*11190*/  LDS.128 R4, [R228] ;  /* 0x00000000e4047984 */ /* 0x000e220000000c00 */
[----:B------:R-:W-:Y:S02]  /*111a0*/  SHF.R.U64 R39, R46, 0x10, R47 ;  /* 0x000000102e277819 */ /* 0x000fe4000000122f */
[----:B------:R-:W-:Y:S02]  /*111b0*/  IADD3 R8, R8, R9, R211 ;  /* 0x0000000908087210 */ /* 0x000fe40007ffe0d3 */
[----:B------:R-:W-:Y:S02]  /*111c0*/  SHF.R.U32.HI R58, RZ, 0x10, R59 ;  /* 0x00000010ff3a7819 */ /* 0x000fe4000001163b */
[----:B------:R-:W-:-:S02]  /*111d0*/  LEA R12, R8, R17, 0x1 ;  /* 0x00000011080c7211 */ /* 0x000fc400078e08ff */
[----:B------:R-:W-:Y:S02]  /*111e0*/  SHF.R.U32.HI R46, RZ, 0x10, R47 ;  /* 0x00000010ff2e7819 */ /* 0x000fe4000001162f */
[----:B------:R-:W-:Y:S01]  /*111f0*/  SHF.R.U64 R40, R44, 0x10, R45 ;  /* 0x000000102c287819 */ /* 0x000fe2000000122d */
[----:B------:R-:W1:Y:S01]  /*11200*/  LDS.128 R8, [R12+0x12400] ;  /* 0x012400000c087984 */ /* 0x000e620000000c00 */
        /* <DEDUP_REMOVED lines=19> */
[----:B------:R-:W-:Y:S01]  /*11340*/  FFMA.FTZ R34, R15, R26, -R34 ;  /* 0x0000001a0f227223 */ /* 0x000fe20000010822 */
[----:B------:R-:W-:Y:S02]  /*11350*/  HADD2.F32 R9, -RZ, R73.H0_H0 ;  /* 0x20000049ff097230 */ /* 0x000fe40000004100 */
[----:B------:R-:W-:Y:S01]  /*11360*/  FFMA.FTZ R27, R5, R30, R27 ;  /* 0x0000001e051b7223 */ /* 0x000fe2000001001b */
[----:B------:R-:W-:-:S02]  /*11370*/  HADD2.F32 R29, -RZ, R11.H0_H0 ;  /* 0x2000000bff1d7230 */ /* 0x000fc40000004100 */
[----:B------:R-:W-:Y:S01]  /*11380*/  FFMA.FTZ R36, R15, R32, R36 ;  /* 0x000000200f247223 */ /* 0x000fe20000010024 */
[----:B------:R-:W-:Y:S02]  /*11390*/  HADD2.F32 R30, -RZ, R71.H1_H1 ;  /* 0x30000047ff1e7230 */ /* 0x000fe40000004100 */
[----:B------:R-:W-:Y:S01]  /*113a0*/  FFMA.FTZ R72, R5, R72, -R14 ;  /* 0x0000004805487223 */ /* 0x000fe2000001080e */
[C---:B------:R-:W-:Y:S01]  /*113b0*/  FMUL.FTZ R5, R28.reuse, R21 ;  /* 0x000000151c057220 */ /* 0x040fe20000410000 */
[----:B------:R-:W-:Y:S02]  /*113c0*/  HADD2.F32 R14, -RZ, R73.H1_H1 ;  /* 0x30000049ff0e7230 */ /* 0x000fe40000004100 */
[----:B------:R-:W-:Y:S01]  /*113d0*/  FMUL.FTZ R15, R28, R9 ;  /* 0x000000091c0f7220 */ /* 0x000fe20000410000 */
[----:B------:R-:W-:Y:S02]  /*113e0*/  HADD2.F32 R11, -RZ, R11.H1_H1 ;  /* 0x3000000bff0b7230 */ /* 0x000fe40000004100 */
[----:B------:R-:W-:Y:S01]  /*113f0*/  FMUL.FTZ R32, R29, R30 ;  /* 0x0000001e1d207220 */ /* 0x000fe20000410000 */
[----:B------:R-:W-:-:S02]  /*11400*/  HADD2.F32 R28, -RZ, R46.H0_H0 ;  /* 0x2000002eff1c7230 */ /* 0x000fc40000004100 */
[C---:B------:R-:W-:Y:S01]  /*11410*/  FFMA.FTZ R31, R24.reuse, R9, -R5 ;  /* 0x00000009181f7223 */ /* 0x040fe20000010805 */
[----:B------:R-:W-:Y:S02]  /*11420*/  HADD2.F32 R26, -RZ, R58.H0_H0 ;  /* 0x2000003aff1a7230 */ /* 0x000fe40000004100 */
[-C--:B------:R-:W-:Y:S01]  /*11430*/  FMUL.FTZ R29, R29, R14.reuse ;  /* 0x0000000e1d1d7220 */ /* 0x080fe20000410000 */
[----:B------:R-:W-:Y:S01]  /*11440*/  FFMA.FTZ R32, R25, R14, -R32 ;  /* 0x0000000e19207223 */ /* 0x000fe20000010820 */
[----:B------:R-:W-:Y:S01]  /*11450*/  FFMA.FTZ R24, R24, R21, R15 ;  /* 0x0000001518187223 */ /* 0x000fe2000001000f */
[C---:B------:R-:W-:Y:S01]  /*11460*/  FMUL.FTZ R38, R11.reuse, R28 ;  /* 0x0000001c0b267220 */ /* 0x040fe20000410000 */
[----:B------:R-:W-:Y:S01]  /*11470*/  FMUL.FTZ R14, R11, R26 ;  /* 0x0000001a0b0e7220 */ /* 0x000fe20000410000 */
[----:B------:R-:W-:Y:S02]  /*11480*/  HADD2.F32 R8, -RZ, R8.H1_H1 ;  /* 0x30000008ff087230 */ /* 0x000fe40000004100 */
[----:B------:R-:W-:Y:S01]  /*11490*/  FFMA.FTZ R29, R25, R30, R29 ;  /* 0x0000001e191d7223 */ /* 0x000fe2000001001d */
[----:B------:R-:W-:-:S02]  /*114a0*/  HADD2.F32 R10, -RZ, R10.H1_H1 ;  /* 0x3000000aff0a7230 */ /* 0x000fc40000004100 */
[C---:B------:R-:W-:Y:S01]  /*114b0*/  FFMA.FTZ R33, R7.reuse, R26, -R38 ;  /* 0x0000001a07217223 */ /* 0x040fe20000010826 */
[----:B------:R-:W-:Y:S02]  /*114c0*/  HADD2.F32 R11, -RZ, R40.H0_H0 ;  /* 0x20000028ff0b7230 */ /* 0x000fe40000004100 */
[----:B------:R-:W-:Y:S01]  /*114d0*/  FFMA.FTZ R28, R7, R28, R14 ;  /* 0x0000001c071c7223 */ /* 0x000fe2000001000e */
[----:B------:R-:W-:Y:S02]  /*114e0*/  HADD2.F32 R15, -RZ, R39.H0_H0 ;  /* 0x20000027ff0f7230 */ /* 0x000fe40000004100 */
[----:B------:R-:W-:Y:S02]  /*114f0*/  HADD2.F32 R5, -RZ, R42.H0_H0 ;  /* 0x2000002aff057230 */ /* 0x000fe40000004100 */
[----:B------:R-:W-:Y:S01]  /*11500*/  FMUL.FTZ R7, R8, R11 ;  /* 0x0000000b08077220 */ /* 0x000fe20000410000 */
[----:B------:R-:W-:Y:S02]  /*11510*/  HADD2.F32 R9, -RZ, R41.H0_H0 ;  /* 0x20000029ff097230 */ /* 0x000fe40000004100 */
[----:B------:R-:W-:Y:S01]  /*11520*/  FMUL.FTZ R25, R10, R15 ;  /* 0x0000000f0a197220 */ /* 0x000fe20000410000 */
[----:B------:R-:W-:-:S02]  /*11530*/  HADD2.F32 R4, -RZ, R4.H1_H1 ;  /* 0x30000004ff047230 */ /* 0x000fc40000004100 */
[----:B------:R-:W-:Y:S01]  /*11540*/  FMUL.FTZ R8, R8, R5 ;  /* 0x0000000508087220 */ /* 0x000fe20000410000 */
[----:B------:R-:W-:Y:S02]  /*11550*/  HADD2.F32 R6, -RZ, R6.H1_H1 ;  /* 0x30000006ff067230 */ /* 0x000fe40000004100 */
[----:B------:R-:W-:Y:S01]  /*11560*/  FMUL.FTZ R14, R10, R9 ;  /* 0x000000090a0e7220 */ /* 0x000fe20000410000 */
        /* <DEDUP_REMOVED lines=14> */
.L_x_4361:
[----:B------:R-:W-:Y:S05]  /*11650*/  BSYNC B1 ;  /* 0x0000000000017941 */ /* 0x000fea0003800000 */
.L_x_4360:
[----:B------:R-:W-:Y:S05]  /*11660*/  @P2 BRA `(.L_x_4327) ;  /* 0x0000000400782947 */ /* 0x000fea0003800000 */
[----:B------:R-:W-:Y:S01]  /*11670*/  LEA.HI R13, R13, R230, RZ, 0x1d ;  /* 0x000000e60d0d7211 */ /* 0x000fe200078fe8ff */
[----:B------:R-:W-:Y:S01]  /*11680*/  HADD2.F32 R29, -RZ, R0.H1_H1 ;  /* 0x30000000ff1d7230 */ /* 0x000fe20000004100 */
[----:B------:R-:W-:Y:S01]  /*11690*/  SHF.R.U32.HI R30, RZ, 0x10, R49 ;  /* 0x00000010ff1e7819 */ /* 0x000fe20000011631 */
[----:B------:R-:W-:Y:S01]  /*116a0*/  HADD2.F32 R28, -RZ, R3.H1_H1 ;  /* 0x30000003ff1c7230 */ /* 0x000fe20000004100 */
[----:B01234-:R-:W-:Y:S01]  /*116b0*/  SHF.R.S32.HI R6, RZ, 0x1f, R13 ;  /* 0x0000001fff067819 */ /* 0x01ffe2000001140d */
[----:B------:R-:W-:Y:S01]  /*116c0*/  IMAD.SHL.U32 R4, R13, 0x8, RZ ;  /* 0x000000080d047824 */ /* 0x000fe200078e00ff */
[----:B------:R-:W-:Y:S01]  /*116d0*/  SHF.R.U64 R39, R64, 0x10, R65 ;  /* 0x0000001040277819 */ /* 0x000fe20000001241 */
[----:B------:R-:W-:Y:S01]  /*116e0*/  HADD2.F32 R30, -RZ, R30.H0_H0 ;  /* 0x2000001eff1e7230 */ /* 0x000fe20000004100 */
[----:B------:R-:W-:Y:S02]  /*116f0*/  LEA.HI R6, R6, R13, RZ, 0x3 ;  /* 0x0000000d06067211 */ /* 0x000fe400078f18ff */
[----:B------:R-:W-:-:S02]  /*11700*/  LOP3.LUT R4, R205, 0x38, R4, 0xf8, !PT ;  /* 0x00000038cd047812 */ /* 0x000fc400078ef804 */
[----:B------:R-:W-:Y:S01]  /*11710*/  SHF.R.U32.HI R64, RZ, 0x10, R65 ;  /* 0x00000010ff407819 */ /* 0x000fe20000011641 */
[----:B------:R-:W-:Y:S01]  /*11720*/  IMAD.SHL.U32 R6, R6, 0x400, RZ ;  /* 0x0000040006067824 */ /* 0x000fe200078e00ff */
[----:B------:R-:W-:Y:S02]  /*11730*/  LOP3.LUT R8, R4, R233, RZ, 0x3c, !PT ;  /* 0x000000e904087212 */ /* 0x000fe400078e3cff */
[----:B------:R-:W-:Y:S02]  /*11740*/  SHF.R.U64 R37, R66, 0x10, R67 ;  /* 0x0000001042257819 */ /* 0x000fe40000001243 */
[----:B------:R-:W-:Y:S02]  /*11750*/  LOP3.LUT R9, R6, 0x7fffe000, RZ, 0xc0, !PT ;  /* 0x7fffe00006097812 */ /* 0x000fe400078ec0ff */
[----:B------:R-:W0:Y:S01]  /*11760*/  LDS.128 R4, [R227] ;  /* 0x00000000e3047984 */ /* 0x000e220000000c00 */
[----:B------:R-:W-:Y:S02]  /*11770*/  SHF.R.U64 R33, R50, 0x10, R51 ;  /* 0x0000001032217819 */ /* 0x000fe40000001233 */
[----:B------:R-:W-:-:S02]  /*11780*/  IADD3 R8, R8, R9, R211 ;  /* 0x0000000908087210 */ /* 0x000fc40007ffe0d3 */
[----:B------:R-:W-:Y:S02]  /*11790*/  SHF.R.U32.HI R66, RZ, 0x10, R67 ;  /* 0x00000010ff427819 */ /* 0x000fe40000011643 */
[----:B------:R-:W-:Y:S01]  /*117a0*/  SHF.R.U32.HI R50, RZ, 0x10, R51 ;  /* 0x00000010ff327819 */ /* 0x000fe20000011633 */
[----:B------:R-:W-:Y:S01]  /*117b0*/  IMAD R12, R8, 0x2, R17 ;  /* 0x00000002080c7824 */ /* 0x000fe200078e0211 */
[----:B------:R-:W-:-:S04]  /*117c0*/  SHF.R.U64 R35, R48, 0x10, R49 ;  /* 0x0000001030237819 */ /* 0x000fc80000001231 */
        /* <DEDUP_REMOVED lines=16> */
[----:B------:R-:W-:Y:S02]  /*118d0*/  HADD2.F32 R28, -RZ, R0.H0_H0 ;  /* 0x20000000ff1c7230 */ /* 0x000fe40000004100 */
[----:B------:R-:W-:Y:S01]  /*118e0*/  FFMA.FTZ R34, R13, R29, R34 ;  /* 0x0000001d0d227223 */ /* 0x000fe20000010022 */
[----:B------:R-:W-:Y:S02]  /*118f0*/  HADD2.F32 R0, -RZ, R3.H0_H0 ;  /* 0x20000003ff007230 */ /* 0x000fe40000004100 */
[-C--:B------:R-:W-:Y:S01]  /*11900*/  FMUL.FTZ R25, R25, R24.reuse ;  /* 0x0000001819197220 */ /* 0x080fe20000410000 */
[----:B------:R-:W-:Y:S01]  /*11910*/  FFMA.FTZ R31, R14, R24, -R31 ;  /* 0x000000180e1f7223 */ /* 0x000fe2000001081f */
[----:B------:R-:W-:Y:S01]  /*11920*/  FMUL.FTZ R24, R9, R28 ;  /* 0x0000001c09187220 */ /* 0x000fe20000410000 */
[----:B------:R-:W-:-:S02]  /*11930*/  HADD2.F32 R26, -RZ, R10.H0_H0 ;  /* 0x2000000aff1a7230 */ /* 0x000fc40000004100 */
[-C--:B------:R-:W-:Y:S01]  /*11940*/  FMUL.FTZ R9, R9, R0.reuse ;  /* 0x0000000009097220 */ /* 0x080fe20000410000 */
[----:B------:R-:W-:Y:S02]  /*11950*/  HADD2.F32 R3, -RZ, R2.H0_H0 ;  /* 0x20000002ff037230 */ /* 0x000fe40000004100 */
[----:B------:R-:W-:Y:S01]  /*11960*/  FFMA.FTZ R24, R5, R0, -R24 ;  /* 0x0000000005187223 */ /* 0x000fe20000010818 */
[----:B------:R-:W-:Y:S02]  /*11970*/  HADD2.F32 R0, -RZ, R20.H0_H0 ;  /* 0x20000014ff007230 */ /* 0x000fe40000004100 */
[----:B------:R-:W-:Y:S01]  /*11980*/  FFMA.FTZ R25, R14, R30, R25 ;  /* 0x0000001e0e197223 */ /* 0x000fe20000010019 */
[----:B------:R-:W-:Y:S02]  /*11990*/  HADD2.F32 R27, -RZ, R11.H0_H0 ;  /* 0x2000000bff1b7230 */ /* 0x000fe40000004100 */
[----:B------:R-:W-:Y:S01]  /*119a0*/  FMUL.FTZ R14, R26, R3 ;  /* 0x000000031a0e7220 */ /* 0x000fe20000410000 */
[----:B------:R-:W-:-:S02]  /*119b0*/  HADD2.F32 R2, -RZ, R2.H1_H1 ;  /* 0x30000002ff027230 */ /* 0x000fc40000004100 */
[-C--:B------:R-:W-:Y:S01]  /*119c0*/  FMUL.FTZ R30, R26, R0.reuse ;  /* 0x000000001a1e7220 */ /* 0x080fe20000410000 */
[----:B------:R-:W-:Y:S02]  /*119d0*/  HADD2.F32 R20, -RZ, R20.H1_H1 ;  /* 0x30000014ff147230 */ /* 0x000fe40000004100 */
[----:B------:R-:W-:Y:S01]  /*119e0*/  FFMA.FTZ R26, R15, R0, -R14 ;  /* 0x000000000f1a7223 */ /* 0x000fe2000001080e */
[----:B------:R-:W-:Y:S02]  /*119f0*/  HADD2.F32 R11, -RZ, R11.H1_H1 ;  /* 0x3000000bff0b7230 */ /* 0x000fe40000004100 */
[C---:B------:R-:W-:Y:S01]  /*11a00*/  FMUL.FTZ R36, R27.reuse, R2 ;  /* 0x000000021b247220 */ /* 0x040fe20000410000 */
[----:B------:R-:W-:Y:S02]  /*11a10*/  HADD2.F32 R14, -RZ, R50.H0_H0 ;  /* 0x20000032ff0e7230 */ /* 0x000fe40000004100 */
[----:B------:R-:W-:Y:S01]  /*11a20*/  FMUL.FTZ R27, R27, R20 ;  /* 0x000000141b1b7220 */ /* 0x000fe20000410000 */
[----:B------:R-:W-:-:S02]  /*11a30*/  HADD2.F32 R0, -RZ, R66.H0_H0 ;  /* 0x20000042ff007230 */ /* 0x000fc40000004100 */
[----:B------:R-:W-:Y:S01]  /*11a40*/  FFMA.FTZ R28, R5, R28, R9 ;  /* 0x0000001c051c7223 */ /* 0x000fe20000010009 */
[----:B------:R-:W-:Y:S02]  /*11a50*/  HADD2.F32 R8, -RZ, R8.H1_H1 ;  /* 0x30000008ff087230 */ /* 0x000fe40000004100 */
[----:B------:R-:W-:Y:S01]  /*11a60*/  FFMA.FTZ R27, R21, R2, R27 ;  /* 0x00000002151b7223 */ /* 0x000fe2000001001b */
[C---:B------:R-:W-:Y:S01]  /*11a70*/  FMUL.FTZ R38, R11.reuse, R14 ;  /* 0x0000000e0b267220 */ /* 0x040fe20000410000 */
[-C--:B------:R-:W-:Y:S01]  /*11a80*/  FMUL.FTZ R2, R11, R0.reuse ;  /* 0x000000000b027220 */ /* 0x080fe20000410000 */
[----:B------:R-:W-:Y:S02]  /*11a90*/  HADD2.F32 R10, -RZ, R10.H1_H1 ;  /* 0x3000000aff0a7230 */ /* 0x000fe40000004100 */
[----:B------:R-:W-:Y:S01]  /*11aa0*/  FFMA.FTZ R30, R15, R3, R30 ;  /* 0x000000030f1e7223 */ /* 0x000fe2000001001e */
[----:B------:R-:W-:Y:S02]  /*11ab0*/  HADD2.F32 R9, -RZ, R35.H0_H0 ;  /* 0x20000023ff097230 */ /* 0x000fe40000004100 */
[----:B------:R-:W-:Y:S01]  /*11ac0*/  FFMA.FTZ R29, R7, R0, -R38 ;  /* 0x00000000071d7223 */ /* 0x000fe20000010826 */
[----:B------:R-:W-:-:S02]  /*11ad0*/  HADD2.F32 R11, -RZ, R33.H0_H0 ;  /* 0x20000021ff0b7230 */ /* 0x000fc40000004100 */
[----:B------:R-:W-:Y:S01]  /*11ae0*/  FFMA.FTZ R2, R7, R14, R2 ;  /* 0x0000000e07027223 */ /* 0x000fe20000010002 */
[----:B------:R-:W-:Y:S02]  /*11af0*/  HADD2.F32 R3, -RZ, R39.H0_H0 ;  /* 0x20000027ff037230 */ /* 0x000fe40000004100 */
[----:B------:R-:W-:Y:S01]  /*11b00*/  FMUL.FTZ R7, R8, R9 ;  /* 0x0000000908077220 */ /* 0x000fe20000410000 */
[----:B------:R-:W-:Y:S02]  /*11b10*/  HADD2.F32 R5, -RZ, R37.H0_H0 ;  /* 0x20000025ff057230 */ /* 0x000fe40000004100 */
[----:B------:R-:W-:Y:S01]  /*11b20*/  FMUL.FTZ R15, R10, R11 ;  /* 0x0000000b0a0f7220 */ /* 0x000fe20000410000 */
[----:B------:R-:W-:Y:S02]  /*11b30*/  HADD2.F32 R6, -RZ, R6.H1_H1 ;  /* 0x30000006ff067230 */ /* 0x000fe40000004100 */
[----:B------:R-:W-:Y:S01]  /*11b40*/  FMUL.FTZ R8, R8, R3 ;  /* 0x0000000308087220 */ /* 0x000fe20000410000 */
[----:B------:R-:W-:Y:S01]  /*11b50*/  FFMA.FTZ R36, R21, R20, -R36 ;  /* 0x0000001415247223 */ /* 0x000fe20000010824 */
        /* <DEDUP_REMOVED lines=15> */
.L_x_4327:
[----:B------:R-:W-:Y:S05]  /*11c50*/  BSYNC B0 ;  /* 0x0000000000007941 */ /* 0x000fea0003800000 */
.L_x_4299:
        /* <DEDUP_REMOVED lines=8> */
.L_x_4297:
[----:B------:R-:W-:-:S06]  /*11ce0*/  ULOP3.LUT UR4, UR60, 0x1, URZ, 0xfc, !UPT ;  /* 0x000000013c047892 */ /* 0x000fcc000f8efc3f */
[----:B01----:R-:W-:-:S05]  /*11cf0*/  IMAD.U32 R0, RZ, RZ, UR4 ;  /* 0x00000004ff007e24 */ /* 0x003fca000f8e00ff */
[----:B------:R-:W-:-:S13]  /*11d00*/  ISETP.NE.AND P0, PT, R0, 0x3, PT ;  /* 0x000000030000780c */ /* 0x000fda0003f05270 */
[----:B------:R-:W-:Y:S05]  /*11d10*/  @!P0 BRA `(.L_x_4362) ;  /* 0x0000000000048947 */ /* 0x000fea0003800000 */
[----:B------:R-:W-:Y:S01]  /*11d20*/  BPT.TRAP 0x1 ;  /* 0x000000040000795c */ /* 0x000fe20000300000 */
.L_x_4362:
[----:B--234-:R-:W-:Y:S01]  /*11d30*/  IMAD R5, R23, 0x8, R17 ;  /* 0x0000000817057824 */ /* 0x01cfe200078e0211 */
[----:B------:R-:W-:-:S04]  /*11d40*/  SHF.L.U32 R0, R194, 0x1f, RZ ;  /* 0x0000001fc2007819 */ /* 0x000fc800000006ff */
[----:B------:R0:W1:Y:S01]  /*11d50*/  SYNCS.PHASECHK.TRANS64.TRYWAIT P2, [R5+URZ+0x30830], R0 ;  /* 0x03083000050075a7 */ /* 0x000062000804017f */
[----:B------:R-:W-:Y:S05]  /*11d60*/  @!P0 BRA `(.L_x_4363) ;  /* 0x0000000000048947 */ /* 0x000fea0003800000 */
[----:B------:R-:W-:Y:S01]  /*11d70*/  BPT.TRAP 0x1 ;  /* 0x000000040000795c */ /* 0x000fe20000300000 */
.L_x_4363:
[----:B------:R-:W2:Y:S02]  /*11d80*/  S2R R2, SR_TID.X ;  /* 0x0000000000027919 */ /* 0x000ea40000002100 */
[----:B--2---:R-:W-:-:S04]  /*11d90*/  LOP3.LUT R2, R2, 0x7f, RZ, 0xc0, !PT ;  /* 0x0000007f02027812 */ /* 0x004fc800078ec0ff */
[----:B------:R-:W-:Y:S01]  /*11da0*/  ISETP.NE.AND P1, PT, R2, RZ, PT ;  /* 0x000000ff0200720c */ /* 0x000fe20003f25270 */
[----:B-1----:R-:W-:-:S12]  /*11db0*/  @P2 BRA `(.L_x_4364) ;  /* 0x0000000000082947 */ /* 0x002fd80003800000 */
[----:B------:R-:W1:Y:S02]  /*11dc0*/  SYNCS.PHASECHK.TRANS64.TRYWAIT P2, [R5+URZ+0x30830], R0 ;  /* 0x03083000050075a7 */ /* 0x000e64000804017f */
[----:B-1----:R-:W-:Y:S05]  /*11dd0*/  @!P2 BRA `(.L_x_4365) ;  /* 0x00000168002ca947 */ /* 0x002fea0003800000 */
.L_x_4364:
[----:B------:R-:W-:Y:S05]  /*11de0*/  WARPSYNC.ALL ;  /* 0x0000000000007948 */ /* 0x000fea0003800000 */
[----:B01----:R-:W-:Y:S01]  /*11df0*/  IADD3 R0, R17, 0x1e400, RZ ;  /* 0x0001e40011007810 */ /* 0x003fe20007ffe0ff */
[----:B------:R-:W-:Y:S01]  /*11e00*/  IMAD.MOV.U32 R3, RZ, RZ, 0x40000040 ;  /* 0x40000040ff037424 */ /* 0x000fe200078e00ff */
[----:B------:R-:W-:Y:S01]  /*11e10*/  R2UR UR4, R68 ;  /* 0x00000000440472ca */ /* 0x000fe200000e0000 */
[----:B------:R-:W-:Y:S01]  /*11e20*/  UMOV UR9, 0x40000040 ;  /* 0x4000004000097882 */ /* 0x000fe20000000000 */
[----:B------:R-:W-:Y:S01]  /*11e30*/  SHF.R.U32.HI R0, RZ, 0x4, R0 ;  /* 0x00000004ff007819 */ /* 0x000fe20000011600 */
[----:B------:R-:W-:Y:S01]  /*11e40*/  WARPGROUP.ARRIVE ;  /* 0x00000000000079c5 */ /* 0x000fe20000000000 */
[----:B------:R-:W-:Y:S01]  /*11e50*/  R2UR UR11, R3 ;  /* 0x00000000030b72ca */ /* 0x000fe200000e0000 */
[----:B------:R-:W-:Y:S01]  /*11e60*/  IMAD.MOV.U32 R7, RZ, RZ, 0x40000040 ;  /* 0x40000040ff077424 */ /* 0x000fe200078e00ff */
[----:B------:R-:W-:Y:S01]  /*11e70*/  LOP3.LUT R0, R0, 0x3fff, RZ, 0xc0, !PT ;  /* 0x00003fff00007812 */ /* 0x000fe200078ec0ff */
[----:B------:R-:W-:Y:S01]  /*11e80*/  IMAD.U32 R9, RZ, RZ, UR9 ;  /* 0x00000009ff097e24 */ /* 0x000fe2000f8e00ff */
[----:B------:R-:W-:Y:S01]  /*11e90*/  UMOV UR53, 0x40000040 ;  /* 0x4000004000357882 */ /* 0x000fe20000000000 */
[----:B------:R-:W-:Y:S01]  /*11ea0*/  UMOV UR49, 0x40000040 ;  /* 0x4000004000317882 */ /* 0x000fe20000000000 */
[----:B------:R-:W-:Y:S01]  /*11eb0*/  LOP3.LUT R10, R0, 0x10000, RZ, 0xfc, !PT ;  /* 0x00010000000a7812 */ /* 0x000fe200078efcff */
[----:B------:R-:W-:Y:S01]  /*11ec0*/  UMOV UR45, 0x40000040 ;  /* 0x40000040002d7882 */ /* 0x000fe20000000000 */
[----:B------:R-:W-:Y:S01]  /*11ed0*/  UMOV UR41, 0x40000040 ;  /* 0x4000004000297882 */ /* 0x000fe20000000000 */
[----:B------:R-:W-:Y:S01]  /*11ee0*/  ULOP3.LUT UR4, UR4, 0x10000, URZ, 0xfc, !UPT ;  /* 0x0001000004047892 */ /* 0x000fe2000f8efc3f */
[----:B------:R-:W-:Y:S01]  /*11ef0*/  IMAD.MOV.U32 R3, RZ, RZ, 0x40000040 ;  /* 0x40000040ff037424 */ /* 0x000fe200078e00ff */
[----:B------:R-:W-:Y:S01]  /*11f00*/  UMOV UR37, 0x40000040 ;  /* 0x4000004000257882 */ /* 0x000fe20000000000 */
[----:B------:R-:W-:Y:S01]  /*11f10*/  IMAD R2, R23, 0x900, R10 ;  /* 0x0000090017027824 */ /* 0x000fe200078e020a */
[----:B------:R-:W-:Y:S01]  /*11f20*/  UIADD3 UR5, UR4, 0x2, URZ ;  /* 0x0000000204057890 */ /* 0x000fe2000fffe03f */
[----:B------:R-:W-:Y:S01]  /*11f30*/  IMAD.MOV.U32 R73, RZ, RZ, -0x60 ;  /* 0xffffffa0ff497424 */ /* 0x000fe200078e00ff */
[----:B------:R-:W-:Y:S01]  /*11f40*/  UIADD3 UR52, UR4, 0x406, URZ ;  /* 0x0000040604347890 */ /* 0x000fe2000fffe03f */
[C---:B------:R-:W-:Y:S01]  /*11f50*/  VIADD R6, R2.reuse, 0x2 ;  /* 0x0000000202067836 */ /* 0x040fe20000000000 */
[----:B------:R-:W-:Y:S01]  /*11f60*/  R2UR UR10, R2 ;  /* 0x00000000020a72ca */ /* 0x000fe200000e0000 */
[----:B------:R-:W-:Y:S01]  /*11f70*/  UMOV UR8, UR4 ;  /* 0x0000000400087c82 */ /* 0x000fe20008000000 */
[----:B------:R-:W-:Y:S01]  /*11f80*/  UIADD3 UR48, UR4, 0x800, URZ ;  /* 0x0000080004307890 */ /* 0x000fe2000fffe03f */
[----:B------:R-:W-:Y:S01]  /*11f90*/  IMAD.U32 R8, RZ, RZ, UR8 ;  /* 0x00000008ff087e24 */ /* 0x000fe2000f8e00ff */
[----:B------:R-:W-:Y:S01]  /*11fa0*/  UIADD3 UR44, UR4, 0x802, URZ ;  /* 0x00000802042c7890 */ /* 0x000fe2000fffe03f */
[----:B------:R-:W-:Y:S01]  /*11fb0*/  R2UR UR39, R3 ;  /* 0x00000000032772ca */ /* 0x000fe200000e0000 */
[----:B------:R-:W-:Y:S01]  /*11fc0*/  UIADD3 UR40, UR4, 0x804, URZ ;  /* 0x0000080404287890 */ /* 0x000fe2000fffe03f */
[----:B------:R-:W-:Y:S01]  /*11fd0*/  IMAD R73, R150, R73, 0x60 ;  /* 0x0000006096497424 */ /* 0x000fe200078e0249 */
[----:B------:R0:W-:Y:S01]  /*11fe0*/  STL.64 [R1+0x30], R8 ;  /* 0x0000300801007387 */ /* 0x0001e20000100a00 */
[----:B------:R-:W-:Y:S01]  /*11ff0*/  UIADD3 UR36, UR4, 0x806, URZ ;  /* 0x0000080604247890 */ /* 0x000fe2000fffe03f */
[----:B------:R-:W-:Y:S01]  /*12000*/  @!P1 VIADD R0, R5, 0x30840 ;  /* 0x0003084005009836 */ /* 0x000fe20000000000 */
[----:B------:R-:W-:Y:S01]  /*12010*/  LOP3.LUT R16, R16, 0xffefffff, RZ, 0xc0, !PT ;  /* 0xffefffff10107812 */ /* 0x000fe200078ec0ff */
[--C-:B------:R-:W-:Y:S01]  /*12020*/  IMAD.IADD R4, R196, 0x1, R73.reuse ;  /* 0x00000001c4047824 */ /* 0x100fe200078e0249 */
[----:B------:R-:W-:Y:S01]  /*12030*/  HGMMA.64x96x16.F32 R24, gdesc[UR8], RZ, !UPT, gsb0 ;  /* 0x01600000081879f0 */ /* 0x000fe2000c0008ff */
[----:B------:R-:W-:Y:S01]  /*12040*/  R2UR UR10, R6 ;  /* 0x00000000060a72ca */ /* 0x000fe200000e0000 */
[----:B------:R-:W-:Y:S01]  /*12050*/  UMOV UR8, UR5 ;  /* 0x0000000500087c82 */ /* 0x000fe20008000000 */
[----:B------:R-:W-:Y:S01]  /*12060*/  R2UR UR11, R7 ;  /* 0x00000000070b72ca */ /* 0x000fe200000e0000 */
[----:B------:R-:W-:Y:S01]  /*12070*/  UMOV UR9, 0x40000040 ;  /* 0x4000004000097882 */ /* 0x000fe20000000000 */
[----:B------:R-:W-:Y:S01]  /*12080*/  VIADD R6, R2, 0x4 ;  /* 0x0000000402067836 */ /* 0x000fe20000000000 */
[----:B------:R-:W-:Y:S01]  /*12090*/  UIADD3 UR5, UR4, 0x4, URZ ;  /* 0x0000000404057890 */ /* 0x000fe2000fffe03f */
[----:B------:R-:W-:Y:S01]  /*120a0*/  IMAD.MOV.U32 R7, RZ, RZ, 0x40000040 ;  /* 0x40000040ff077424 */ /* 0x000fe200078e00ff */
[----:B0-----:R-:W-:Y:S01]  /*120b0*/  MOV R8, UR8 ;  /* 0x0000000800087c02 */ /* 0x001fe20008000f00 */
[----:B------:R-:W-:Y:S01]  /*120c0*/  IMAD.U32 R9, RZ, RZ, UR9 ;  /* 0x00000009ff097e24 */ /* 0x000fe2000f8e00ff */
[----:B------:R-:W-:Y:S01]  /*120d0*/  @!P1 PRMT R0, RZ, 0x654, R0 ;  /* 0x00000654ff009816 */ /* 0x000fe20000000000 */
[C-C-:B------:R-:W-:Y:S01]  /*120e0*/  IMAD R75, R206.reuse, -0x2, R4.reuse ;  /* 0xfffffffece4b7824 */ /* 0x140fe200078e0204 */
[----:B------:R-:W-:Y:S01]  /*120f0*/  IADD3 R5, -R197, 0x1, R4 ;  /* 0x00000001c5057810 */ /* 0x000fe20007ffe104 */
[C---:B------:R-:W-:Y:S01]  /*12100*/  IMAD R14, R206.reuse, -0x2, R73 ;  /* 0xfffffffece0e7824 */ /* 0x040fe200078e0249 */
[----:B------:R0:W-:Y:S03]  /*12110*/  STL.64 [R1+0x28], R8 ;  /* 0x0000280801007387 */ /* 0x0001e60000100a00 */
[----:B------:R-:W-:Y:S01]  /*12120*/  IMAD R5, R206, -0x2, R5 ;  /* 0xfffffffece057824 */ /* 0x000fe200078e0205 */
[----:B------:R-:W-:-:S02]  /*12130*/  WARPGROUP.DEPBAR.LE gsb0, 0x0 ;  /* 0x00008000000079c5 */ /* 0x000fc40000010000 */
[----:B------:R-:W-:-:S06]  /*12140*/  WARPGROUP.ARRIVE ;  /* 0x00000000000079c5 */ /* 0x000fcc0000000000 */
[----:B------:R-:W-:Y:S01]  /*12150*/  HGMMA.64x96x16.F32 R24, gdesc[UR8], R24, gsb0 ;  /* 0x01600000081879f0 */ /* 0x000fe20008000818 */
[----:B------:R-:W-:Y:S01]  /*12160*/  R2UR UR10, R6 ;  /* 0x00000000060a72ca */ /* 0x000fe200000e0000 */
[----:B------:R-:W-:Y:S01]  /*12170*/  UMOV UR8, UR5 ;  /* 0x0000000500087c82 */ /* 0x000fe20008000000 */
[----:B------:R-:W-:Y:S01]  /*12180*/  R2UR UR11, R7 ;  /* 0x00000000070b72ca */ /* 0x000fe200000e0000 */
[----:B------:R-:W-:Y:S01]  /*12190*/  UMOV UR9, 0x40000040 ;  /* 0x4000004000097882 */ /* 0x000fe20000000000 */
[----:B------:R-:W-:Y:S01]  /*121a0*/  IMAD.MOV.U32 R7, RZ, RZ, 0x40000040 ;  /* 0x40000040ff077424 */ /* 0x000fe200078e00ff */
[----:B------:R-:W-:Y:S01]  /*121b0*/  IADD3 R6, R2, 0x6, RZ ;  /* 0x0000000602067810 */ /* 0x000fe20007ffe0ff */
[----:B------:R-:W-:Y:S01]  /*121c0*/  UIADD3 UR5, UR4, 0x6, URZ ;  /* 0x0000000604057890 */ /* 0x000fe2000fffe03f */
[----:B0-----:R-:W-:Y:S02]  /*121d0*/  IMAD.U32 R8, RZ, RZ, UR8 ;  /* 0x00000008ff087e24 */ /* 0x001fe4000f8e00ff */
[----:B------:R-:W-:-:S05]  /*121e0*/  IMAD.U32 R9, RZ, RZ, UR9 ;  /* 0x00000009ff097e24 */ /* 0x000fca000f8e00ff */
[----:B------:R0:W-:Y:S01]  /*121f0*/  STL.64 [R1+0x20], R8 ;  /* 0x0000200801007387 */ /* 0x0001e20000100a00 */
[----:B------:R-:W-:Y:S02]  /*12200*/  WARPGROUP.DEPBAR.LE gsb0, 0x0 ;  /* 0x00008000000079c5 */ /* 0x000fe40000010000 */
[----:B------:R-:W-:-:S06]  /*12210*/  WARPGROUP.ARRIVE ;  /* 0x00000000000079c5 */ /* 0x000fcc0000000000 */
[----:B------:R-:W-:Y:S01]  /*12220*/  HGMMA.64x96x16.F32 R24, gdesc[UR8], R24, gsb0 ;  /* 0x01600000081879f0 */ /* 0x000fe20008000818 */
[----:B------:R-:W-:Y:S01]  /*12230*/  R2UR UR10, R6 ;  /* 0x00000000060a72ca */ /* 0x000fe200000e0000 */
[----:B------:R-:W-:Y:S01]  /*12240*/  UMOV UR8, UR5 ;  /* 0x0000000500087c82 */ /* 0x000fe20008000000 */
[----:B------:R-:W-:Y:S01]  /*12250*/  R2UR UR11, R7 ;  /* 0x00000000070b72ca */ /* 0x000fe200000e0000 */
[----:B------:R-:W-:Y:S01]  /*12260*/  UMOV UR9, 0x40000040 ;  /* 0x4000004000097882 */ /* 0x000fe20000000000 */
[----:B------:R-:W-:Y:S01]  /*12270*/  VIADD R6, R2, 0x300 ;  /* 0x0000030002067836 */ /* 0x000fe20000000000 */
[----:B------:R-:W-:Y:S01]  /*12280*/  UIADD3 UR5, UR4, 0x400, URZ ;  /* 0x0000040004057890 */ /* 0x000fe2000fffe03f */
[----:B------:R-:W-:Y:S02]  /*12290*/  IMAD.MOV.U32 R7, RZ, RZ, 0x40000040 ;  /* 0x40000040ff077424 */ /* 0x000fe400078e00ff */
        /* <DEDUP_REMOVED lines=27> */
[----:B------:R-:W-:Y:S01]  /*12450*/  IMAD.U32 R9, RZ, RZ, UR9 ;  /* 0x00000009ff097e24 */ /* 0x000fe2000f8e00ff */
[----:B------:R-:W-:-:S02]  /*12460*/  ULDC UR4, c[0x0][0x9dc] ;  /* 0x0002770000047ab9 */ /* 0x000fc40000000800 */
[----:B------:R-:W-:Y:S02]  /*12470*/  IMAD.U32 R11, RZ, RZ, UR4 ;  /* 0x00000004ff0b7e24 */ /* 0x000fe4000f8e00ff */
        /* <DEDUP_REMOVED lines=8> */
[----:B------:R-:W-:Y:S02]  /*12500*/  VIADD R6, R2, 0x306 ;  /* 0x0000030602067836 */ /* 0x000fe40000000000 */
[----:B------:R-:W-:Y:S02]  /*12510*/  IMAD.MOV.U32 R7, RZ, RZ, 0x40000040 ;  /* 0x40000040ff077424 */ /* 0x000fe400078e00ff */
[----:B0-----:R-:W-:Y:S01]  /*12520*/  IMAD.U32 R8, RZ, RZ, UR8 ;  /* 0x00000008ff087e24 */ /* 0x001fe2000f8e00ff */
[----:B------:R-:W-:Y:S01]  /*12530*/  R2UR UR54, R6 ;  /* 0x00000000063672ca */ /* 0x000fe200000e0000 */
[----:B------:R-:W-:Y:S01]  /*12540*/  IMAD.U32 R9, RZ, RZ, UR9 ;  /* 0x00000009ff097e24 */ /* 0x000fe2000f8e00ff */
[----:B------:R-:W-:Y:S01]  /*12550*/  R2UR UR55, R7 ;  /* 0x00000000073772ca */ /* 0x000fe200000e0000 */
[----:B------:R-:W-:Y:S01]  /*12560*/  IMAD.MOV.U32 R7, RZ, RZ, 0x40000040 ;  /* 0x40000040ff077424 */ /* 0x000fe200078e00ff */
[----:B------:R-:W-:-:S02]  /*12570*/  IADD3 R6, R2, 0x600, RZ ;  /* 0x0000060002067810 */ /* 0x000fc40007ffe0ff */
[----:B------:R0:W-:Y:S02]  /*12580*/  STL.64 [R1], R8 ;  /* 0x0000000801007387 */ /* 0x0001e40000100a00 */
[----:B------:R-:W-:Y:S01]  /*12590*/  R2UR UR50, R6 ;  /* 0x00000000063272ca */ /* 0x000fe200000e0000 */
[----:B------:R-:W-:Y:S01]  /*125a0*/  VIADD R6, R2, 0x602 ;  /* 0x0000060202067836 */ /* 0x000fe20000000000 */
[----:B------:R-:W-:Y:S01]  /*125b0*/  R2UR UR51, R7 ;  /* 0x00000000073372ca */ /* 0x000fe200000e0000 */
[----:B------:R-:W-:-:S03]  /*125c0*/  IMAD.MOV.U32 R7, RZ, RZ, 0x40000040 ;  /* 0x40000040ff077424 */ /* 0x000fc600078e00ff */
[----:B------:R-:W-:Y:S01]  /*125d0*/  R2UR UR46, R6 ;  /* 0x00000000062e72ca */ /* 0x000fe200000e0000 */
[C---:B------:R-:W-:Y:S01]  /*125e0*/  VIADD R6, R2.reuse, 0x604 ;  /* 0x0000060402067836 */ /* 0x040fe20000000000 */
[----:B------:R-:W-:Y:S01]  /*125f0*/  R2UR UR47, R7 ;  /* 0x00000000072f72ca */ /* 0x000fe200000e0000 */
[----:B------:R-:W-:Y:S01]  /*12600*/  IMAD.MOV.U32 R7, RZ, RZ, 0x40000040 ;  /* 0x40000040ff077424 */ /* 0x000fe200078e00ff */
[----:B------:R-:W-:Y:S02]  /*12610*/  IADD3 R2, R2, 0x606, RZ ;  /* 0x0000060602027810 */ /* 0x000fe40007ffe0ff */
[----:B------:R-:W-:Y:S02]  /*12620*/  R2UR UR42, R6 ;  /* 0x00000000062a72ca */ /* 0x000fe400000e0000 */
[----:B------:R-:W-:Y:S02]  /*12630*/  R2UR UR43, R7 ;  /* 0x00000000072b72ca */ /* 0x000fe400000e0000 */
[----:B------:R-:W-:-:S02]  /*12640*/  R2UR UR38, R2 ;  /* 0x00000000022672ca */ /* 0x000fc400000e0000 */
[----:B------:R-:W1:Y:S01]  /*12650*/  LDC.64 R2, c[0x0][0x9e0] ;  /* 0x00027800ff027b82 */ /* 0x000e620000000a00 */
[----:B0-----:R-:W-:Y:S02]  /*12660*/  LEA R8, R201, R216, 0x7 ;  /* 0x000000d8c9087211 */ /* 0x001fe400078e38ff */
[----:B-1----:R-:W-:Y:S01]  /*12670*/  ISETP.GE.AND P2, PT, R3, 0x1, PT ;  /* 0x000000010300780c */ /* 0x002fe20003f46270 */
[----:B------:R-:W-:-:S12]  /*12680*/  IMAD.IADD R12, R5, 0x1, R2 ;  /* 0x00000001050c7824 */ /* 0x000fd800078e0202 */
[----:B------:R-:W-:Y:S01]  /*12690*/  @P2 LOP3.LUT R16, R16, 0x100000, RZ, 0xfc, !PT ;  /* 0x0010000010102812 */ /* 0x000fe200078efcff */
        /* <DEDUP_REMOVED lines=36> */
.L_x_4368:
[----:B------:R-:W-:-:S13]  /*128e0*/  ISETP.NE.AND P2, PT, R3, 0x1, PT ;  /* 0x000000010300780c */ /* 0x000fda0003f45270 */
[----:B------:R-:W0:Y:S02]  /*128f0*/  @P2 LDC.64 R6, c[0x0][0x9e8] ;  /* 0x00027a00ff062b82 */ /* 0x000e240000000a00 */
[----:B0-----:R-:W-:-:S05]  /*12900*/  @P2 IMAD.HI.U32 R6, R5, R6, RZ ;  /* 0x0000000605062227 */ /* 0x001fca00078e00ff */
[----:B------:R-:W-:-:S07]  /*12910*/  @P2 SHF.R.U32.HI R5, RZ, R7, R6 ;  /* 0x00000007ff052219 */ /* 0x000fce0000011606 */
.L_x_4369:
[----:B------:R-:W-:Y:S05]  /*12920*/  BSYNC B0 ;  /* 0x0000000000007941 */ /* 0x000fea0003800000 */
.L_x_4367:
[----:B------:R-:W-:-:S05]  /*12930*/  IMAD R5, R5, R3, R14 ;  /* 0x0000000305057224 */ /* 0x000fca00078e020e */
[----:B------:R-:W-:Y:S02]  /*12940*/  VIMNMX R4, R4, R5, !PT ;  /* 0x0000000504047248 */ /* 0x000fe40007fe0100 */
[----:B------:R-:W-:-:S07]  /*12950*/  VIADDMNMX R0, R5, R3, R0, PT ;  /* 0x0000000305007246 */ /* 0x000fce0003800100 */
.L_x_4366:
[C---:B------:R-:W-:Y:S02]  /*12960*/  ISETP.GE.AND P3, PT, R73.reuse, 0x9, PT ;  /* 0x000000094900780c */ /* 0x040fe40003f66270 */
[----:B------:R-:W-:Y:S02]  /*12970*/  ISETP.GE.AND P2, PT, R73, 0x2, PT ;  /* 0x000000024900780c */ /* 0x000fe40003f46270 */
[----:B------:R-:W-:Y:S02]  /*12980*/  P2R R20, PR, RZ, 0x8 ;  /* 0x00000008ff147803 */ /* 0x000fe40000000000 */
[C---:B------:R-:W-:Y:S02]  /*12990*/  ISETP.GT.AND P3, PT, R4.reuse, 0x8, !P3 ;  /* 0x000000080400780c */ /* 0x040fe40005f64270 */
[----:B------:R-:W-:Y:S02]  /*129a0*/  ISETP.GT.AND P4, PT, R4, 0x1, !P2 ;  /* 0x000000010400780c */ /* 0x000fe40005784270 */
[----:B------:R-:W-:-:S02]  /*129b0*/  ISETP.LT.OR P3, PT, R0, 0x9, P3 ;  /* 0x000000090000780c */ /* 0x000fc40001f61670 */
[----:B------:R-:W-:Y:S02]  /*129c0*/  ISETP.GE.AND P5, PT, R73, 0xa, PT ;  /* 0x0000000a4900780c */ /* 0x000fe40003fa6270 */
[----:B------:R-:W-:Y:S02]  /*129d0*/  FSEL R101, R28, -INF , !P3 ;  /* 0xff8000001c657808 */ /* 0x000fe40005800000 */
[----:B------:R-:W-:Y:S02]  /*129e0*/  ISETP.LT.OR P4, PT, R0, 0x2, P4 ;  /* 0x000000020000780c */ /* 0x000fe40002781670 */
[----:B------:R-:W-:Y:S02]  /*129f0*/  ISETP.GT.AND P3, PT, R4, 0x9, !P5 ;  /* 0x000000090400780c */ /* 0x000fe40006f64270 */
[----:B------:R-:W-:Y:S02]  /*12a00*/  FSEL R103, R25, -INF , !P4 ;  /* 0xff80000019677808 */ /* 0x000fe40006000000 */
        /* <DEDUP_REMOVED lines=88> */
[C---:B------:R-:W-:Y:S02]  /*12f90*/  ISETP.GE.AND P3, PT, R73.reuse, 0x52, PT ;  /* 0x000000524900780c */ /* 0x040fe40003f66270 */
[----:B------:R-:W-:Y:S02]  /*12fa0*/  ISETP.GE.AND P6, PT, R73, 0x1, PT ;  /* 0x000000014900780c */ /* 0x000fe40003fc6270 */
[----:B------:R-:W-:-:S02]  /*12fb0*/  ISETP.GT.AND P4, PT, R4, 0x51, !P3 ;  /* 0x000000510400780c */ /* 0x000fc40005f84270 */
[----:B------:R-:W-:Y:S02]  /*12fc0*/  IADD3 R6, R77, 0x8, R8 ;  /* 0x000000084d067810 */ /* 0x000fe40007ffe008 */
        /* <DEDUP_REMOVED lines=15> */
[----:B------:R-:W-:Y:S02]  /*130c0*/  FSEL R69, R69, -INF , !P5 ;  /* 0xff80000045457808 */ /* 0x000fe40006800000 */
[----:B------:R-:W-:-:S13]  /*130d0*/  ISETP.GE.AND P5, PT, R3, 0x1, PT ;  /* 0x000000010300780c */ /* 0x000fda0003fa6270 */
[----:B------:R-:W-:Y:S05]  /*130e0*/  @!P5 BRA `(.L_x_4370) ;  /* 0x000000000050d947 */ /* 0x000fea0003800000 */
        /* <DEDUP_REMOVED lines=12> */
.L_x_4372:
[----:B------:R-:W-:-:S13]  /*131b0*/  ISETP.NE.AND P5, PT, R3, 0x1, PT ;  /* 0x000000010300780c */ /* 0x000fda0003fa5270 */
[----:B------:R-:W0:Y:S02]  /*131c0*/  @P5 LDC.64 R32, c[0x0][0x9e8] ;  /* 0x00027a00ff205b82 */ /* 0x000e240000000a00 */
[----:B0-----:R-:W-:-:S05]  /*131d0*/  @P5 IMAD.HI.U32 R32, R0, R32, RZ ;  /* 0x0000002000205227 */ /* 0x001fca00078e00ff */
[----:B------:R-:W-:-:S07]  /*131e0*/  @P5 SHF.R.U32.HI R0, RZ, R33, R32 ;  /* 0x00000021ff005219 */ /* 0x000fce0000011620 */
.L_x_4373:
[----:B------:R-:W-:Y:S05]  /*131f0*/  BSYNC B0 ;  /* 0x0000000000007941 */ /* 0x000fea0003800000 */
.L_x_4371:
[----:B------:R-:W-:-:S05]  /*13200*/  IMAD R5, R0, R3, R14 ;  /* 0x0000000300057224 */ /* 0x000fca00078e020e */
[----:B------:R-:W-:Y:S02]  /*13210*/  VIMNMX R6, R6, R5, !PT ;  /* 0x0000000506067248 */ /* 0x000fe40007fe0100 */
[----:B------:R-:W-:-:S07]  /*13220*/  VIADDMNMX R4, R5, R3, R4, PT ;  /* 0x0000000305047246 */ /* 0x000fce0003800104 */
.L_x_4370:
[----:B------:R-:W-:Y:S01]  /*13230*/  ISETP.GT.AND P2, PT, R6, 0x1, !P2 ;  /* 0x000000010600780c */ /* 0x000fe20005744270 */
[----:B------:R-:W-:Y:S01]  /*13240*/  ULDC UR4, c[0x0][0x988] ;  /* 0x0002620000047ab9 */ /* 0x000fe20000000800 */
[----:B------:R-:W-:Y:S01]  /*13250*/  FMNMX.FTZ R0, R85, R103, !PT ;  /* 0x0000006755007209 */ /* 0x000fe20007810000 */
[----:B------:R-:W-:Y:S01]  /*13260*/  IMAD.IADD R202, R196, 0x1, -R197 ;  /* 0x00000001c4ca7824 */ /* 0x000fe200078e0ac5 */
        /* <DEDUP_REMOVED lines=55> */
[----:B------:R-:W-:Y:S01]  /*135e0*/  ISETP.GT.AND P6, PT, R6, RZ, !P6 ;  /* 0x000000ff0600720c */ /* 0x000fe200077c4270 */
[----:B------:R-:W0:Y:S01]  /*135f0*/  SHFL.BFLY PT, R5, R12, 0x2, 0x1f ;  /* 0x0c401f000c057f89 */ /* 0x000e2200000e0000 */
[----:B------:R-:W-:Y:S02]  /*13600*/  FSEL R43, R43, -INF , !P2 ;  /* 0xff8000002b2b7808 */ /* 0x000fe40005000000 */
[----:B------:R-:W-:-:S02]  /*13610*/  ISETP.NE.AND P2, PT, R79, RZ, PT ;  /* 0x000000ff4f00720c */ /* 0x000fc40003f45270 */
[----:B------:R-:W-:Y:S02]  /*13620*/  ISETP.LT.OR P6, PT, R4, 0x1, P6 ;  /* 0x000000010400780c */ /* 0x000fe400037c1670 */
[----:B------:R-:W-:Y:S02]  /*13630*/  ISETP.GT.AND P2, PT, R6, 0x28, !P2 ;  /* 0x000000280600780c */ /* 0x000fe40005744270 */
[----:B------:R-:W-:Y:S02]  /*13640*/  FSEL R26, R26, -INF , !P6 ;  /* 0xff8000001a1a7808 */ /* 0x000fe40007000000 */
[----:B------:R-:W-:Y:S02]  /*13650*/  ISETP.LT.OR P2, PT, R4, 0x29, P2 ;  /* 0x000000290400780c */ /* 0x000fe40001741670 */
[----:B------:R-:W-:Y:S02]  /*13660*/  ISETP.NE.AND P5, PT, R83, RZ, PT ;  /* 0x000000ff5300720c */ /* 0x000fe40003fa5270 */
[----:B------:R-:W-:-:S02]  /*13670*/  FSEL R75, R46, -INF , !P2 ;  /* 0xff8000002e4b7808 */ /* 0x000fc40005000000 */
[----:B------:R-:W-:Y:S02]  /*13680*/  ISETP.NE.AND P2, PT, R44, RZ, PT ;  /* 0x000000ff2c00720c */ /* 0x000fe40003f45270 */
[----:B------:R-:W-:Y:S02]  /*13690*/  MOV R0, UR4 ;  /* 0x0000000400007c02 */ /* 0x000fe40008000f00 */
[----:B------:R-:W-:Y:S02]  /*136a0*/  ISETP.GT.AND P2, PT, R6, 0x29, !P2 ;  /* 0x000000290600780c */ /* 0x000fe40005744270 */
[----:B------:R-:W-:Y:S02]  /*136b0*/  ISETP.NE.AND P6, PT, R84, RZ, PT ;  /* 0x000000ff5400720c */ /* 0x000fe40003fc5270 */
[----:B------:R-:W-:Y:S02]  /*136c0*/  ISETP.LT.OR P2, PT, R4, 0x2a, P2 ;  /* 0x0000002a0400780c */ /* 0x000fe40001741670 */
[----:B0-----:R-:W-:-:S02]  /*136d0*/  FMNMX.FTZ R14, R12, R5, !PT ;  /* 0x000000050c0e7209 */ /* 0x001fc40007810000 */
[----:B------:R-:W-:Y:S02]  /*136e0*/  FSEL R47, R47, -INF , !P2 ;  /* 0xff8000002f2f7808 */ /* 0x000fe40005000000 */
[----:B------:R-:W-:Y:S01]  /*136f0*/  ISETP.NE.AND P2, PT, R80, RZ, PT ;  /* 0x000000ff5000720c */ /* 0x000fe20003f45270 */
[----:B------:R-:W0:Y:S01]  /*13700*/  SHFL.BFLY PT, R5, R14, 0x1, 0x1f ;  /* 0x0c201f000e057f89 */ /* 0x000e2200000e0000 */
        /* <DEDUP_REMOVED lines=25> */
[----:B0-----:R-:W-:Y:S02]  /*138a0*/  FMNMX.FTZ R5, R14, R5, !PT ;  /* 0x000000050e057209 */ /* 0x001fe40007810000 */
[----:B------:R-:W-:Y:S02]  /*138b0*/  FSEL R55, R55, -INF , !P2 ;  /* 0xff80000037377808 */ /* 0x000fe40005000000 */
[----:B------:R-:W-:Y:S01]  /*138c0*/  ISETP.NE.AND P2, PT, R82, RZ, PT ;  /* 0x000000ff5200720c */ /* 0x000fe20003f45270 */
[----:B------:R-:W-:Y:S01]  /*138d0*/  FMUL.FTZ R20, R5, R0 ;  /* 0x0000000005147220 */ /* 0x000fe20000410000 */
[----:B------:R-:W-:-:S02]  /*138e0*/  FMNMX.FTZ R12, R77, R12, !PT ;  /* 0x0000000c4d0c7209 */ /* 0x000fc40007810000 */
[----:B------:R-:W-:Y:S02]  /*138f0*/  ISETP.GT.AND P2, PT, R6, 0x40, !P2 ;  /* 0x000000400600780c */ /* 0x000fe40005744270 */
        /* <DEDUP_REMOVED lines=9> */
[----:B------:R-:W-:Y:S02]  /*13990*/  ISETP.GT.AND P3, PT, R6, 0x51, !P3 ;  /* 0x000000510600780c */ /* 0x000fe40005f64270 */
[----:B------:R-:W-:-:S02]  /*139a0*/  FSEL R59, R59, -INF , !P2 ;  /* 0xff8000003b3b7808 */ /* 0x000fc40005000000 */
[----:B------:R-:W-:Y:S02]  /*139b0*/  ISETP.GT.AND P2, PT, R6, 0x48, !P5 ;  /* 0x000000480600780c */ /* 0x000fe40006f44270 */
[----:B------:R-:W-:Y:S02]  /*139c0*/  ISETP.NE.AND P5, PT, R60, RZ, PT ;  /* 0x000000ff3c00720c */ /* 0x000fe40003fa5270 */
[----:B------:R-:W-:Y:S02]  /*139d0*/  ISETP.LT.OR P2, PT, R4, 0x49, P2 ;  /* 0x000000490400780c */ /* 0x000fe40001741670 */
[----:B------:R-:W-:Y:S02]  /*139e0*/  FMNMX.FTZ R12, R59, R12, !PT ;  /* 0x0000000c3b0c7209 */ /* 0x000fe40007810000 */
[----:B------:R-:W-:Y:S02]  /*139f0*/  FSEL R83, R62, -INF , !P2 ;  /* 0xff8000003e537808 */ /* 0x000fe40005000000 */
[----:B------:R-:W-:-:S02]  /*13a00*/  FSETP.NEU.FTZ.AND P2, PT, R5, -INF , PT ;  /* 0xff8000000500780b */ /* 0x000fc40003f5d000 */
[----:B------:R-:W-:Y:S02]  /*13a10*/  FMNMX.FTZ R12, R83, R12, !PT ;  /* 0x0000000c530c7209 */ /* 0x000fe40007810000 */
[----:B------:R-:W-:Y:S02]  /*13a20*/  FSEL R20, R20, RZ, P2 ;  /* 0x000000ff14147208 */ /* 0x000fe40001000000 */
[----:B------:R-:W-:Y:S02]  /*13a30*/  ISETP.GT.AND P2, PT, R6, 0x49, !P5 ;  /* 0x000000490600780c */ /* 0x000fe40006f44270 */
[----:B------:R-:W-:Y:S01]  /*13a40*/  ISETP.NE.AND P5, PT, R24, RZ, PT ;  /* 0x000000ff1800720c */ /* 0x000fe20003fa5270 */
[-CC-:B------:R-:W-:Y:S01]  /*13a50*/  FFMA.FTZ R180, R95, R0.reuse, -R20.reuse ;  /* 0x000000005fb47223 */ /* 0x180fe20000010814 */
[----:B------:R-:W-:Y:S01]  /*13a60*/  ISETP.LT.OR P2, PT, R4, 0x4a, P2 ;  /* 0x0000004a0400780c */ /* 0x000fe20001741670 */
[-CC-:B------:R-:W-:Y:S01]  /*13a70*/  FFMA.FTZ R186, R97, R0.reuse, -R20.reuse ;  /* 0x0000000061ba7223 */ /* 0x180fe20000010814 */
[C---:B------:R-:W-:Y:S01]  /*13a80*/  ISETP.GT.AND P4, PT, R6.reuse, 0x58, !P4 ;  /* 0x000000580600780c */ /* 0x040fe20006784270 */
[-CC-:B------:R-:W-:Y:S01]  /*13a90*/  FFMA.FTZ R188, R85, R0.reuse, -R20.reuse ;  /* 0x0000000055bc7223 */ /* 0x180fe20000010814 */
[----:B------:R-:W-:Y:S01]  /*13aa0*/  FSEL R63, R63, -INF , !P2 ;  /* 0xff8000003f3f7808 */ /* 0x000fe20005000000 */
[-CC-:B------:R-:W-:Y:S01]  /*13ab0*/  FFMA.FTZ R85, R103, R0.reuse, -R20.reuse ;  /* 0x0000000067557223 */ /* 0x180fe20000010814 */
[----:B------:R-:W-:Y:S01]  /*13ac0*/  ISETP.GT.AND P2, PT, R6, 0x50, !P6 ;  /* 0x000000500600780c */ /* 0x000fe20007744270 */
[-CC-:B------:R-:W-:Y:S01]  /*13ad0*/  FFMA.FTZ R190, R101, R0.reuse, -R20.reuse ;  /* 0x0000000065be7223 */ /* 0x180fe20000010814 */
[C---:B------:R-:W-:Y:S01]  /*13ae0*/  ISETP.LT.OR P3, PT, R4.reuse, 0x52, P3 ;  /* 0x000000520400780c */ /* 0x040fe20001f61670 */
[----:B------:R-:W-:Y:S01]  /*13af0*/  MUFU.EX2 R188, R188 ;  /* 0x000000bc00bc7308 */ /* 0x000fe20000000800 */
[----:B------:R-:W-:Y:S01]  /*13b00*/  ISETP.LT.OR P2, PT, R4, 0x51, P2 ;  /* 0x000000510400780c */ /* 0x000fe20001741670 */
[--C-:B------:R-:W-:Y:S01]  /*13b10*/  FFMA.FTZ R87, R87, R0, -R20.reuse ;  /* 0x0000000057577223 */ /* 0x100fe20000010814 */
[----:B------:R-:W-:Y:S01]  /*13b20*/  FMNMX.FTZ R12, R63, R12, !PT ;  /* 0x0000000c3f0c7209 */ /* 0x000fe20007810000 */
[-CC-:B------:R-:W-:Y:S01]  /*13b30*/  FFMA.FTZ R184, R99, R0.reuse, -R20.reuse ;  /* 0x0000000063b87223 */ /* 0x180fe20000010814 */
[----:B------:R-:W-:Y:S01]  /*13b40*/  FSEL R95, R66, -INF , !P2 ;  /* 0xff800000425f7808 */ /* 0x000fe20005000000 */
[-CC-:B------:R-:W-:Y:S01]  /*13b50*/  FFMA.FTZ R89, R89, R0.reuse, -R20.reuse ;  /* 0x0000000059597223 */ /* 0x180fe20000010814 */
[----:B------:R-:W-:Y:S01]  /*13b60*/  ISETP.GT.AND P5, PT, R6, 0x59, !P5 ;  /* 0x000000590600780c */ /* 0x000fe20006fa4270 */
[----:B------:R-:W0:Y:S01]  /*13b70*/  MUFU.EX2 R85, R85 ;  /* 0x0000005500557308 */ /* 0x000e220000000800 */
[C---:B------:R-:W-:Y:S01]  /*13b80*/  ISETP.LT.OR P4, PT, R4.reuse, 0x59, P4 ;  /* 0x000000590400780c */ /* 0x040fe20002781670 */
[-CC-:B------:R-:W-:Y:S01]  /*13b90*/  FFMA.FTZ R91, R91, R0.reuse, -R20.reuse ;  /* 0x000000005b5b7223 */ /* 0x180fe20000010814 */
[----:B------:R-:W-:Y:S01]  /*13ba0*/  FSEL R97, R67, -INF , !P3 ;  /* 0xff80000043617808 */ /* 0x000fe20005800000 */
[--C-:B------:R-:W-:Y:S01]  /*13bb0*/  FFMA.FTZ R67, R93, R0, -R20.reuse ;  /* 0x000000005d437223 */ /* 0x100fe20000010814 */
[----:B------:R-:W-:Y:S01]  /*13bc0*/  FMNMX.FTZ R12, R95, R12, !PT ;  /* 0x0000000c5f0c7209 */ /* 0x000fe20007810000 */
[-CC-:B------:R-:W-:Y:S01]  /*13bd0*/  FFMA.FTZ R45, R45, R0.reuse, -R20.reuse ;  /* 0x000000002d2d7223 */ /* 0x180fe20000010814 */
[----:B------:R-:W-:Y:S01]  /*13be0*/  ISETP.LT.OR P5, PT, R4, 0x5a, P5 ;  /* 0x0000005a0400780c */ /* 0x000fe20002fa1670 */
[--C-:B------:R-:W-:Y:S01]  /*13bf0*/  FFMA.FTZ R4, R9, R0, -R20.reuse ;  /* 0x0000000009047223 */ /* 0x100fe20000010814 */
[----:B------:R-:W-:Y:S01]  /*13c00*/  FSEL R93, R70, -INF , !P4 ;  /* 0xff800000465d7808 */ /* 0x000fe20006000000 */
[----:B------:R-:W1:Y:S01]  /*13c10*/  MUFU.EX2 R190, R190 ;  /* 0x000000be00be7308 */ /* 0x000e620000000800 */
[----:B------:R-:W-:Y:S01]  /*13c20*/  FMNMX.FTZ R12, R97, R12, !PT ;  /* 0x0000000c610c7209 */ /* 0x000fe20007810000 */
[-CC-:B------:R-:W-:Y:S01]  /*13c30*/  FFMA.FTZ R7, R7, R0.reuse, -R20.reuse ;  /* 0x0000000007077223 */ /* 0x180fe20000010814 */
[----:B------:R-:W-:Y:S01]  /*13c40*/  FSEL R71, R71, -INF , !P5 ;  /* 0xff80000047477808 */ /* 0x000fe20006800000 */
        /* <DEDUP_REMOVED lines=8> */
[-CC-:B------:R-:W-:Y:S01]  /*13cd0*/  FFMA.FTZ R21, R21, R0.reuse, -R20.reuse ;  /* 0x0000000015157223 */ /* 0x180fe20000010814 */
[-CC-:B------:R-:W-:Y:S01]  /*13ce0*/  FFMA.FTZ R61, R61, R0.reuse, -R20.reuse ;  /* 0x000000003d3d7223 */ /* 0x180fe20000010814 */
[----:B------:R-:W3:Y:S01]  /*13cf0*/  SHFL.BFLY PT, R9, R12, 0x2, 0x1f ;  /* 0x0c401f000c097f89 */ /* 0x000ee200000e0000 */
[-CC-:B------:R-:W-:Y:S01]  /*13d00*/  FFMA.FTZ R25, R25, R0.reuse, -R20.reuse ;  /* 0x0000000019197223 */ /* 0x180fe20000010814 */
[----:B------:R-:W4:Y:S01]  /*13d10*/  MUFU.EX2 R87, R87 ;  /* 0x0000005700577308 */ /* 0x000f220000000800 */
[-CC-:B------:R-:W-:Y:S01]  /*13d20*/  FFMA.FTZ R65, R65, R0.reuse, -R20.reuse ;  /* 0x0000000041417223 */ /* 0x180fe20000010814 */
[-CC-:B------:R-:W-:Y:S01]  /*13d30*/  FFMA.FTZ R29, R29, R0.reuse, -R20.reuse ;  /* 0x000000001d1d7223 */ /* 0x180fe20000010814 */
[----:B------:R-:W-:Y:S01]  /*13d40*/  FFMA.FTZ R20, R69, R0, -R20 ;  /* 0x0000000045147223 */ /* 0x000fe20000010814 */
[----:B------:R-:W-:-:S04]  /*13d50*/  ISETP.GE.AND P6, PT, R3, 0x1, PT ;  /* 0x000000010300780c */ /* 0x000fc80003fc6270 */
[----:B------:R-:W4:Y:S08]  /*13d60*/  MUFU.EX2 R184, R184 ;  /* 0x000000b800b87308 */ /* 0x000f300000000800 */
[----:B------:R-:W4:Y:S01]  /*13d70*/  MUFU.EX2 R89, R89 ;  /* 0x0000005900597308 */ /* 0x000f220000000800 */
[----:B---3--:R-:W-:-:S07]  /*13d80*/  FMNMX.FTZ R9, R12, R9, !PT ;  /* 0x000000090c097209 */ /* 0x008fce0007810000 */
[----:B------:R-:W3:Y:S01]  /*13d90*/  MUFU.EX2 R186, R186 ;  /* 0x000000ba00ba7308 */ /* 0x000ee20000000800 */
[----:B--2---:R-:W2:Y:S07]  /*13da0*/  SHFL.BFLY PT, R4, R9, 0x1, 0x1f ;  /* 0x0c201f0009047f89 */ /* 0x004eae00000e0000 */
[----:B------:R-:W-:Y:S08]  /*13db0*/  MUFU.EX2 R91, R91 ;  /* 0x0000005b005b7308 */ /* 0x000ff00000000800 */
[----:B------:R-:W-:Y:S08]  /*13dc0*/  MUFU.EX2 R180, R180 ;  /* 0x000000b400b47308 */ /* 0x000ff00000000800 */
[----:B------:R-:W-:Y:S01]  /*13dd0*/  MUFU.EX2 R67, R67 ;  /* 0x0000004300437308 */ /* 0x000fe20000000800 */
[----:B--2---:R-:W-:Y:S01]  /*13de0*/  FMNMX.FTZ R4, R9, R4, !PT ;  /* 0x0000000409047209 */ /* 0x004fe20007810000 */
[----:B0-----:R-:W-:Y:S01]  /*13df0*/  FADD.FTZ R9, R188, R85 ;  /* 0x00000055bc097221 */ /* 0x001fe20000010000 */
[----:B------:R-:W-:-:S02]  /*13e00*/  F2FP.F16.F32.PACK_AB R188, R85, R188 ;  /* 0x000000bc55bc723e */ /* 0x000fc400000000ff */
[C---:B------:R-:W-:Y:S01]  /*13e10*/  FSETP.NEU.FTZ.AND P2, PT, R4.reuse, -INF , PT ;  /* 0xff8000000400780b */ /* 0x040fe20003f5d000 */
[----:B------:R-:W-:Y:S01]  /*13e20*/  FMUL.FTZ R6, R4, R0 ;  /* 0x0000000004067220 */ /* 0x000fe20000410000 */
[----:B-1----:R-:W-:Y:S01]  /*13e30*/  FADD.FTZ R32, R190, R9 ;  /* 0x00000009be207221 */ /* 0x002fe20000010000 */
[----:B------:R-:W-:Y:S01]  /*13e40*/  MUFU.EX2 R45, R45 ;  /* 0x0000002d002d7308 */ /* 0x000fe20000000800 */
[C---:B----4-:R-:W-:Y:S02]  /*13e50*/  F2FP.F16.F32.PACK_AB R190, R87.reuse, R190 ;  /* 0x000000be57be723e */ /* 0x050fe400000000ff */
[----:B------:R-:W-:Y:S01]  /*13e60*/  FSEL R6, R6, RZ, P2 ;  /* 0x000000ff06067208 */ /* 0x000fe20001000000 */
[----:B------:R-:W-:-:S04]  /*13e70*/  FADD.FTZ R9, R87, R32 ;  /* 0x0000002057097221 */ /* 0x000fc80000010000 */
[-CC-:B------:R-:W-:Y:S01]  /*13e80*/  FFMA.FTZ R26, R26, R0.reuse, -R6.reuse ;  /* 0x000000001a1a7223 */ /* 0x180fe20000010806 */
[-CC-:B------:R-:W-:Y:S01]  /*13e90*/  FFMA.FTZ R27, R27, R0.reuse, -R6.reuse ;  /* 0x000000001b1b7223 */ /* 0x180fe20000010806 */
[-CC-:B------:R-:W-:Y:S01]  /*13ea0*/  FFMA.FTZ R33, R33, R0.reuse, -R6.reuse ;  /* 0x0000000021217223 */ /* 0x180fe20000010806 */
[-CC-:B------:R-:W-:Y:S01]  /*13eb0*/  FFMA.FTZ R31, R31, R0.reuse, -R6.reuse ;  /* 0x000000001f1f7223 */ /* 0x180fe20000010806 */
[-CC-:B------:R-:W-:Y:S01]  /*13ec0*/  FFMA.FTZ R37, R37, R0.reuse, -R6.reuse ;  /* 0x0000000025257223 */ /* 0x180fe20000010806 */
[----:B------:R-:W-:Y:S01]  /*13ed0*/  FADD.FTZ R34, R184, R9 ;  /* 0x00000009b8227221 */ /* 0x000fe20000010000 */
[----:B------:R-:W-:Y:S01]  /*13ee0*/  MUFU.EX2 R26, R26 ;  /* 0x0000001a001a7308 */ /* 0x000fe20000000800 */
[-CC-:B------:R-:W-:Y:S01]  /*13ef0*/  FFMA.FTZ R35, R35, R0.reuse, -R6.reuse ;  /* 0x0000000023237223 */ /* 0x180fe20000010806 */
[-C--:B------:R-:W-:Y:S01]  /*13f00*/  FFMA.FTZ R41, R41, R0.reuse, -R6 ;  /* 0x0000000029297223 */ /* 0x080fe20000010806 */
[----:B------:R-:W-:Y:S01]  /*13f10*/  FADD.FTZ R9, R89, R34 ;  /* 0x0000002259097221 */ /* 0x000fe20000010000 */
[-CC-:B------:R-:W-:Y:S01]  /*13f20*/  FFMA.FTZ R39, R39, R0.reuse, -R6.reuse ;  /* 0x0000000027277223 */ /* 0x180fe20000010806 */
[-CC-:B------:R-:W-:Y:S01]  /*13f30*/  FFMA.FTZ R73, R73, R0.reuse, -R6.reuse ;  /* 0x0000000049497223 */ /* 0x180fe20000010806 */
[-CC-:B------:R-:W-:Y:S01]  /*13f40*/  FFMA.FTZ R43, R43, R0.reuse, -R6.reuse ;  /* 0x000000002b2b7223 */ /* 0x180fe20000010806 */
[----:B---3--:R-:W-:Y:S01]  /*13f50*/  FADD.FTZ R36, R186, R9 ;  /* 0x00000009ba247221 */ /* 0x008fe20000010000 */
        /* <DEDUP_REMOVED lines=14> */
[-CC-:B------:R-:W-:Y:S01]  /*14040*/  FFMA.FTZ R93, R93, R0.reuse, -R6.reuse ;  /* 0x000000005d5d7223 */ /* 0x180fe20000010806 */
[----:B------:R-:W-:Y:S01]  /*14050*/  FFMA.FTZ R71, R71, R0, -R6 ;  /* 0x0000000047477223 */ /* 0x000fe20000010806 */
[----:B------:R2:W3:Y:S01]  /*14060*/  MUFU.EX2 R12, R31 ;  /* 0x0000001f000c7308 */ /* 0x0004e20000000800 */
[----:B0-----:R-:W-:Y:S01]  /*14070*/  FADD.FTZ R34, R26, R27 ;  /* 0x0000001b1a227221 */ /* 0x001fe20000010000 */
[----:B------:R-:W-:-:S02]  /*14080*/  F2FP.F16.F32.PACK_AB R189, R27, R26 ;  /* 0x0000001a1bbd723e */ /* 0x000fc400000000ff */
[----:B------:R-:W-:Y:S02]  /*14090*/  F2FP.F16.F32.PACK_AB R184, R89, R184 ;  /* 0x000000b859b8723e */ /* 0x000fe400000000ff */
[----:B------:R-:W-:Y:S02]  /*140a0*/  F2FP.F16.F32.PACK_AB R186, R91, R186 ;  /* 0x000000ba5bba723e */ /* 0x000fe400000000ff */
[----:B------:R-:W0:Y:S01]  /*140b0*/  MUFU.EX2 R37, R37 ;  /* 0x0000002500257308 */ /* 0x000e220000000800 */
[----:B-1----:R-:W-:Y:S01]  /*140c0*/  FADD.FTZ R9, R33, R34 ;  /* 0x0000002221097221 */ /* 0x002fe20000010000 */
[----:B--2---:R-:W-:-:S04]  /*140d0*/  FADD.FTZ R31, R91, R36 ;  /* 0x000000245b1f7221 */ /* 0x004fc80000010000 */
[----:B------:R-:W-:Y:S01]  /*140e0*/  FADD.FTZ R38, R180, R31 ;  /* 0x0000001fb4267221 */ /* 0x000fe20000010000 */
[C---:B------:R-:W-:Y:S01]  /*140f0*/  F2FP.F16.F32.PACK_AB R180, R67.reuse, R180 ;  /* 0x000000b443b4723e */ /* 0x040fe200000000ff */
[----:B------:R-:W1:Y:S01]  /*14100*/  MUFU.EX2 R14, R35 ;  /* 0x00000023000e7308 */ /* 0x000e620000000800 */
[C---:B---3--:R-:W-:Y:S01]  /*14110*/  FADD.FTZ R36, R12.reuse, R9 ;  /* 0x000000090c247221 */ /* 0x048fe20000010000 */
[----:B------:R-:W-:Y:S01]  /*14120*/  FADD.FTZ R31, R67, R38 ;  /* 0x00000026431f7221 */ /* 0x000fe20000010000 */
[----:B------:R-:W-:-:S03]  /*14130*/  F2FP.F16.F32.PACK_AB R191, R12, R33 ;  /* 0x000000210cbf723e */ /* 0x000fc600000000ff */
[----:B------:R-:W-:Y:S01]  /*14140*/  FADD.FTZ R38, R182, R31 ;  /* 0x0000001fb6267221 */ /* 0x000fe20000010000 */
[----:B------:R-:W-:Y:S01]  /*14150*/  F2FP.F16.F32.PACK_AB R182, R45, R182 ;  /* 0x000000b62db6723e */ /* 0x000fe200000000ff */
[----:B------:R-:W2:Y:S01]  /*14160*/  MUFU.EX2 R41, R41 ;  /* 0x0000002900297308 */ /* 0x000ea20000000800 */
[----:B0-----:R-:W-:Y:S01]  /*14170*/  FADD.FTZ R9, R37, R36 ;  /* 0x0000002425097221 */ /* 0x001fe20000010000 */
[----:B------:R-:W-:-:S06]  /*14180*/  FADD.FTZ R40, R45, R38 ;  /* 0x000000262d287221 */ /* 0x000fcc0000010000 */
        /* <DEDUP_REMOVED lines=21> */
[----:B0-----:R-:W-:-:S07]  /*142e0*/  FADD.FTZ R9, R75, R38 ;  /* 0x000000264b097221 */ /* 0x001fce0000010000 */
[----:B------:R-:W0:Y:S01]  /*142f0*/  MUFU.EX2 R15, R15 ;  /* 0x0000000f000f7308 */ /* 0x000e220000000800 */
[C---:B-1----:R-:W-:Y:S01]  /*14300*/  FADD.FTZ R40, R178.reuse, R31 ;  /* 0x0000001fb2287221 */ /* 0x042fe20000010000 */
[----:B------:R-:W-:Y:S01]  /*14310*/  F2FP.F16.F32.PACK_AB R178, R178, R13 ;  /* 0x0000000db2b2723e */ /* 0x000fe200000000ff */
[----:B------:R-:W-:-:S04]  /*14320*/  IMAD R13, R201, 0x80, R202 ;  /* 0x00000080c90d7824 */ /* 0x000fc800078e02ca */
[----:B------:R-:W-:Y:S01]  /*14330*/  IMAD.IADD R2, R13, 0x1, R2 ;  /* 0x000000010d027824 */ /* 0x000fe200078e0202 */
        /* <DEDUP_REMOVED lines=29> */
[----:B------:R-:W-:-:S06]  /*14510*/  F2FP.F16.F32.PACK_AB R168, R168, R25 ;  /* 0x00000019a8a8723e */ /* 0x000fcc00000000ff */
        /* <DEDUP_REMOVED lines=16> */
[C---:B--2---:R-:W-:Y:S01]  /*14620*/  FADD.FTZ R12, R38.reuse, R9 ;  /* 0x00000009260c7221 */ /* 0x044fe20000010000 */
[----:B------:R-:W-:-:S03]  /*14630*/  F2FP.F16.F32.PACK_AB R169, R38, R95 ;  /* 0x0000005f26a9723e */ /* 0x000fc600000000ff */
[----:B0-----:R-:W-:-:S04]  /*14640*/  FADD.FTZ R9, R93, R12 ;  /* 0x0000000c5d097221 */ /* 0x001fc80000010000 */
[C---:B-1----:R-:W-:Y:S01]  /*14650*/  FADD.FTZ R6, R20.reuse, R9 ;  /* 0x0000000914067221 */ /* 0x042fe20000010000 */
[----:B------:R-:W-:Y:S01]  /*14660*/  F2FP.F16.F32.PACK_AB R171, R20, R93 ;  /* 0x0000005d14ab723e */ /* 0x000fe200000000ff */
[----:B------:R-:W-:Y:S01]  /*14670*/  VIADD R9, R150, 0xfffffffe ;  /* 0xfffffffe96097836 */ /* 0x000fe20000000000 */
[----:B------:R-:W-:Y:S06]  /*14680*/  @!P6 BRA `(.L_x_4374) ;  /* 0x000000000048e947 */ /* 0x000fec0003800000 */
        /* <DEDUP_REMOVED lines=11> */
.L_x_4376:
[----:B------:R-:W-:-:S13]  /*14740*/  ISETP.NE.AND P2, PT, R3, 0x1, PT ;  /* 0x000000010300780c */ /* 0x000fda0003f45270 */
[----:B------:R-:W0:Y:S02]  /*14750*/  @P2 LDC.64 R14, c[0x0][0x9e8] ;  /* 0x00027a00ff0e2b82 */ /* 0x000e240000000a00 */
[----:B0-----:R-:W-:-:S05]  /*14760*/  @P2 IMAD.HI.U32 R14, R12, R14, RZ ;  /* 0x0000000e0c0e2227 */ /* 0x001fca00078e00ff */
[----:B------:R-:W-:-:S07]  /*14770*/  @P2 SHF.R.U32.HI R12, RZ, R15, R14 ;  /* 0x0000000fff0c2219 */ /* 0x000fce000001160e */
.L_x_4377:
[----:B------:R-:W-:Y:S05]  /*14780*/  BSYNC B0 ;  /* 0x0000000000007941 */ /* 0x000fea0003800000 */
.L_x_4375:
[----:B------:R-:W-:-:S05]  /*14790*/  IMAD R3, R12, R3, R3 ;  /* 0x000000030c037224 */ /* 0x000fca00078e0203 */
[----:B------:R-:W-:-:S07]  /*147a0*/  VIMNMX R2, R2, R3, PT ;  /* 0x0000000302027248 */ /* 0x000fce0003fe0100 */
.L_x_4374:
[----:B------:R-:W-:Y:S01]  /*147b0*/  IMAD.HI R2, R2, 0x2aaaaaab, RZ ;  /* 0x2aaaaaab02027827 */ /* 0x000fe200078e02ff */
[----:B------:R-:W-:Y:S01]  /*147c0*/  ULDC UR46, c[0x0][0x9e4] ;  /* 0x00027900002e7ab9 */ /* 0x000fe20000000800 */
[----:B------:R-:W-:Y:S01]  /*147d0*/  ULDC UR39, c[0x0][0x9e4] ;  /* 0x0002790000277ab9 */ /* 0x000fe20000000800 */
[----:B------:R-:W-:Y:S01]  /*147e0*/  ULDC UR47, c[0x0][0x9dc] ;  /* 0x00027700002f7ab9 */ /* 0x000fe20000000800 */
[----:B------:R-:W-:Y:S01]  /*147f0*/  ULDC UR51, c[0x0][0x9dc] ;  /* 0x0002770000337ab9 */ /* 0x000fe20000000800 */
[----:B------:R-:W-:Y:S01]  /*14800*/  SHF.R.U32.HI R3, RZ, 0x1f, R2 ;  /* 0x0000001fff037819 */ /* 0x000fe20000011602 */
[----:B------:R-:W-:Y:S01]  /*14810*/  ULDC UR38, c[0x0][0x988] ;  /* 0x0002620000267ab9 */ /* 0x000fe20000000800 */
[----:B------:R-:W-:Y:S01]  /*14820*/  ULDC UR43, c[0x0][0x988] ;  /* 0x00026200002b7ab9 */ /* 0x000fe20000000800 */
[----:B------:R-:W-:Y:S01]  /*14830*/  ULDC UR42, c[0x0][0x988] ;  /* 0x00026200002a7ab9 */ /* 0x000fe20000000800 */
[----:B------:R-:W-:Y:S01]  /*14840*/  LEA.HI.SX32 R207, R2, R3, 0x1c ;  /* 0x0000000302cf7211 */ /* 0x000fe200078fe2ff */
[----:B------:R-:W-:Y:S01]  /*14850*/  ULDC UR54, c[0x0][0x9e0] ;  /* 0x0002780000367ab9 */ /* 0x000fe20000000800 */
[----:B------:R-:W-:Y:S01]  /*14860*/  ULDC UR50, c[0x0][0x9e0] ;  /* 0x0002780000327ab9 */ /* 0x000fe20000000800 */
[----:B------:R-:W-:Y:S01]  /*14870*/  BSSY B1, `(.L_x_4378) ;  /* 0x0000382000017945 */ /* 0x000fe20003800000 */
[----:B------:R-:W-:Y:S01]  /*14880*/  VIMNMX R207, R212, R207, !PT ;  /* 0x000000cfd4cf7248 */ /* 0x000fe20007fe0100 */
[----:B------:R-:W-:Y:S01]  /*14890*/  IMAD.MOV.U32 R3, RZ, RZ, 0x3f800000 ;  /* 0x3f800000ff037424 */ /* 0x000fe200078e00ff */
[----:B------:R-:W-:Y:S01]  /*148a0*/  CS2R R118, SRZ ;  /* 0x0000000000767805 */ /* 0x000fe2000001ff00 */
[----:B------:R-:W-:Y:S01]  /*148b0*/  IMAD.MOV.U32 R2, RZ, RZ, 0x3f800000 ;  /* 0x3f800000ff027424 */ /* 0x000fe200078e00ff */
[----:B------:R-:W-:-:S02]  /*148c0*/  ISETP.GE.AND P2, PT, R9, R207, PT ;  /* 0x000000cf0900720c */ /* 0x000fc40003f46270 */
        /* <DEDUP_REMOVED lines=47> */
[----:B------:R-:W-:Y:S06]  /*14bc0*/  @!P2 BRA `(.L_x_4379) ;  /* 0x000000340030a947 */ /* 0x000fec0003800000 */
[----:B------:R-:W-:Y:S01]  /*14bd0*/  IMAD.IADD R203, R8, 0x1, R202 ;  /* 0x0000000108cb7824 */ /* 0x000fe200078e02ca */
[----:B------:R-:W-:Y:S01]  /*14be0*/  BSSY B0, `(.L_x_4380) ;  /* 0x0000346000007945 */ /* 0x000fe20003800000 */
[----:B------:R-:W-:Y:S02]  /*14bf0*/  IMAD.MOV.U32 R3, RZ, RZ, 0x3f800000 ;  /* 0x3f800000ff037424 */ /* 0x000fe400078e00ff */
[----:B------:R-:W-:Y:S01]  /*14c00*/  IMAD.MOV.U32 R119, RZ, RZ, RZ ;  /* 0x000000ffff777224 */ /* 0x000fe200078e00ff */
[----:B------:R-:W-:-:S07]  /*14c10*/  IADD3 R12, R203, 0x8, RZ ;  /* 0x00000008cb0c7810 */ /* 0x000fce0007ffe0ff */
.L_x_4399:
[----:B------:R-:W-:-:S05]  /*14c20*/  VIADD R13, R23, 0x1 ;  /* 0x00000001170d7836 */ /* 0x000fca0000000000 */
[----:B------:R-:W-:-:S04]  /*14c30*/  ISETP.NE.AND P2, PT, R13, 0x2, PT ;  /* 0x000000020d00780c */ /* 0x000fc80003f45270 */
[----:B------:R-:W-:Y:S02]  /*14c40*/  SEL R11, RZ, 0x1, P2 ;  /* 0x00000001ff0b7807 */ /* 0x000fe40001000000 */
[----:B------:R-:W-:Y:S02]  /*14c50*/  SEL R13, R13, RZ, P2 ;  /* 0x000000ff0d0d7207 */ /* 0x000fe40001000000 */
[----:B------:R-:W-:Y:S01]  /*14c60*/  LOP3.LUT R200, R194, R11, RZ, 0x3c, !PT ;  /* 0x0000000bc2c87212 */ /* 0x000fe200078e3cff */
[----:B------:R-:W-:Y:S06]  /*14c70*/  @!P0 BRA `(.L_x_4381) ;  /* 0x0000000000048947 */ /* 0x000fec0003800000 */
[----:B------:R-:W-:Y:S01]  /*14c80*/  BPT.TRAP 0x1 ;  /* 0x000000040000795c */ /* 0x000fe20000300000 */
.L_x_4381:
[----:B------:R-:W-:Y:S01]  /*14c90*/  IMAD R0, R13, 0x8, R17 ;  /* 0x000000080d007824 */ /* 0x000fe200078e0211 */
[----:B------:R-:W-:-:S04]  /*14ca0*/  SHF.L.U32 R11, R200, 0x1f, RZ ;  /* 0x0000001fc80b7819 */ /* 0x000fc800000006ff */
[----:B------:R0:W1:Y:S01]  /*14cb0*/  SYNCS.PHASECHK.TRANS64.TRYWAIT P2, [R0+URZ+0x30830], R11 ;  /* 0x0308300b000075a7 */ /* 0x000062000804017f */
[----:B------:R-:W-:Y:S05]  /*14cc0*/  @!P0 BRA `(.L_x_4382) ;  /* 0x0000000000048947 */ /* 0x000fea0003800000 */
[----:B------:R-:W-:Y:S01]  /*14cd0*/  BPT.TRAP 0x1 ;  /* 0x000000040000795c */ /* 0x000fe20000300000 */
.L_x_4382:
[----:B------:R-:W-:Y:S01]  /*14ce0*/  BSSY B2, `(.L_x_4383) ;  /* 0x0000006000027945 */ /* 0x000fe20003800000 */
[----:B------:R-:W-:Y:S02]  /*14cf0*/  IMAD R14, R13, 0x900, R10 ;  /* 0x000009000d0e7824 */ /* 0x000fe400078e020a */
[----:B------:R-:W-:Y:S01]  /*14d00*/  IMAD.MOV.U32 R15, RZ, RZ, 0x40000040 ;  /* 0x40000040ff0f7424 */ /* 0x000fe200078e00ff */
[----:B-1----:R-:W-:Y:S06]  /*14d10*/  @P2 BRA `(.L_x_4384) ;  /* 0x0000000000082947 */ /* 0x002fec0003800000 */
[----:B------:R-:W1:Y:S02]  /*14d20*/  SYNCS.PHASECHK.TRANS64.TRYWAIT P2, [R0+URZ+0x30830], R11 ;  /* 0x0308300b000075a7 */ /* 0x000e64000804017f */
[----:B-1----:R-:W-:Y:S05]  /*14d30*/  @!P2 BRA `(.L_x_4385) ;  /* 0x000001380068a947 */ /* 0x002fea0003800000 */
.L_x_4384:
[----:B------:R-:W-:Y:S05]  /*14d40*/  BSYNC B2 ;  /* 0x0000000000027941 */ /* 0x000fea0003800000 */
.L_x_4383:
[----:B------:R-:W2:Y:S04]  /*14d50*/  LDL.64 R120, [R1+0x30] ;  /* 0x0000300001787983 */ /* 0x000ea80000100a00 */
[----:B------:R3:W-:Y:S04]  /*14d60*/  STL.64 [R1+0x50], R8 ;  /* 0x0000500801007387 */ /* 0x0007e80000100a00 */
[----:B---3--:R-:W3:Y:S04]  /*14d70*/  LDL.64 R8, [R1+0x28] ;  /* 0x0000280001087983 */ /* 0x008ee80000100a00 */
[----:B------:R4:W-:Y:S04]  /*14d80*/  STL.64 [R1+0x48], R6 ;  /* 0x0000480601007387 */ /* 0x0009e80000100a00 */
[----:B----4-:R-:W4:Y:S01]  /*14d90*/  LDL.64 R6, [R1+0x20] ;  /* 0x0000200001067983 */ /* 0x010f220000100a00 */
[----:B------:R-:W-:-:S02]  /*14da0*/  R2UR UR6, R14 ;  /* 0x000000000e0672ca */ /* 0x000fc400000e0000 */
[----:B------:R-:W-:Y:S01]  /*14db0*/  R2UR UR7, R15 ;  /* 0x000000000f0772ca */ /* 0x000fe200000e0000 */
[----:B------:R0:W-:Y:S04]  /*14dc0*/  STL.64 [R1+0x40], R4 ;  /* 0x0000400401007387 */ /* 0x0001e80000100a00 */
[----:B0-----:R-:W4:Y:S01]  /*14dd0*/  LDL.64 R4, [R1+0x18] ;  /* 0x0000180001047983 */ /* 0x001f220000100a00 */
[----:B------:R-:W-:Y:S02]  /*14de0*/  VIADD R20, R14, 0x2 ;  /* 0x000000020e147836 */ /* 0x000fe40000000000 */
[----:B------:R-:W-:Y:S01]  /*14df0*/  IMAD.MOV.U32 R21, RZ, RZ, 0x40000040 ;  /* 0x40000040ff157424 */ /* 0x000fe200078e00ff */
[----:B--2---:R-:W-:Y:S02]  /*14e00*/  R2UR UR4, R120 ;  /* 0x00000000780472ca */ /* 0x004fe400000e0000 */
[----:B------:R-:W-:-:S02]  /*14e10*/  R2UR UR5, R121 ;  /* 0x00000000790572ca */ /* 0x000fc400000e0000 */
[----:B-----5:R-:W-:-:S11]  /*14e20*/  WARPGROUP.ARRIVE ;  /* 0x00000000000079c5 */ /* 0x020fd60000000000 */
[----:B------:R-:W-:Y:S01]  /*14e30*/  HGMMA.64x96x16.F32 R120, gdesc[UR4], RZ, !UPT, gsb0 ;  /* 0x01600000047879f0 */ /* 0x000fe2000c0008ff */
[----:B---3--:R-:W-:Y:S02]  /*14e40*/  R2UR UR4, R8 ;  /* 0x00000000080472ca */ /* 0x008fe400000e0000 */
[----:B------:R-:W-:Y:S02]  /*14e50*/  R2UR UR5, R9 ;  /* 0x00000000090572ca */ /* 0x000fe400000e0000 */
[----:B------:R-:W2:Y:S01]  /*14e60*/  LDL.64 R8, [R1+0x10] ;  /* 0x0000100001087983 */ /* 0x000ea20000100a00 */
[----:B------:R-:W-:Y:S02]  /*14e70*/  R2UR UR6, R20 ;  /* 0x00000000140672ca */ /* 0x000fe400000e0000 */
[----:B------:R-:W-:Y:S01]  /*14e80*/  R2UR UR7, R21 ;  /* 0x00000000150772ca */ /* 0x000fe200000e0000 */
[----:B------:R-:W-:Y:S01]  /*14e90*/  IMAD.MOV.U32 R21, RZ, RZ, 0x40000040 ;  /* 0x40000040ff157424 */ /* 0x000fe200078e00ff */
[----:B------:R-:W-:Y:S01]  /*14ea0*/  IADD3 R20, R14, 0x4, RZ ;  /* 0x000000040e147810 */ /* 0x000fe20007ffe0ff */
[----:B------:R-:W-:-:S02]  /*14eb0*/  WARPGROUP.DEPBAR.LE gsb0, 0x0 ;  /* 0x00008000000079c5 */ /* 0x000fc40000010000 */
[----:B------:R-:W-:-:S08]  /*14ec0*/  WARPGROUP.ARRIVE ;  /* 0x00000000000079c5 */ /* 0x000fd00000000000 */
[----:B------:R-:W-:Y:S01]  /*14ed0*/  HGMMA.64x96x16.F32 R120, gdesc[UR4], R120, gsb0 ;  /* 0x01600000047879f0 */ /* 0x000fe20008000878 */
[----:B----4-:R-:W-:Y:S02]  /*14ee0*/  R2UR UR4, R6 ;  /* 0x00000000060472ca */ /* 0x010fe400000e0000 */
[----:B------:R-:W-:Y:S02]  /*14ef0*/  R2UR UR5, R7 ;  /* 0x00000000070572ca */ /* 0x000fe400000e0000 */
[----:B------:R-:W3:Y:S01]  /*14f00*/  LDL.64 R6, [R1+0x8] ;  /* 0x0000080001067983 */ /* 0x000ee20000100a00 */
[----:B------:R-:W-:Y:S02]  /*14f10*/  R2UR UR6, R20 ;  /* 0x00000000140672ca */ /* 0x000fe400000e0000 */
[----:B------:R-:W-:Y:S01]  /*14f20*/  R2UR UR7, R21 ;  /* 0x00000000150772ca */ /* 0x000fe200000e0000 */
[----:B------:R-:W-:Y:S02]  /*14f30*/  VIADD R20, R14, 0x6 ;  /* 0x000000060e147836 */ /* 0x000fe40000000000 */
[----:B------:R-:W-:Y:S01]  /*14f40*/  IMAD.MOV.U32 R21, RZ, RZ, 0x40000040 ;  /* 0x40000040ff157424 */ /* 0x000fe200078e00ff */
[----:B------:R-:W-:-:S02]  /*14f50*/  WARPGROUP.DEPBAR.LE gsb0, 0x0 ;  /* 0x00008000000079c5 */ /* 0x000fc40000010000 */
[----:B------:R-:W-:-:S07]  /*14f60*/  WARPGROUP.ARRIVE ;  /* 0x00000000000079c5 */ /* 0x000fce0000000000 */
[----:B------:R-:W-:Y:S01]  /*14f70*/  HGMMA.64x96x16.F32 R120, gdesc[UR4], R120, gsb0 ;  /* 0x01600000047879f0 */ /* 0x000fe20008000878 */
[----:B------:R-:W-:Y:S02]  /*14f80*/  R2UR UR4, R4 ;  /* 0x00000000040472ca */ /* 0x000fe400000e0000 */
[----:B------:R-:W-:Y:S02]  /*14f90*/  R2UR UR5, R5 ;  /* 0x00000000050572ca */ /* 0x000fe400000e0000 */
[----:B------:R-:W4:Y:S01]  /*14fa0*/  LDL.64 R4, [R1] ;  /* 0x0000000001047983 */ /* 0x000f220000100a00 */
        /* <DEDUP_REMOVED lines=9> */
[----:B--2---:R-:W-:Y:S02]  /*15040*/  R2UR UR4, R8 ;  /* 0x00000000080472ca */ /* 0x004fe400000e0000 */
[----:B------:R-:W-:Y:S01]  /*15050*/  R2UR UR5, R9 ;  /* 0x00000000090572ca */ /* 0x000fe200000e0000 */
[----:B------:R-:W-:Y:S01]  /*15060*/  IMAD.MOV.U32 R21, RZ, RZ, 0x40000040 ;  /* 0x40000040ff157424 */ /* 0x000fe200078e00ff */
[----:B------:R-:W-:Y:S01]  /*15070*/  IADD3 R20, R14, 0x302, RZ ;  /* 0x000003020e147810 */ /* 0x000fe20007ffe0ff */
[----:B------:R0:W5:Y:S01]  /*15080*/  LDL.LU.64 R8, [R1+0x50] ;  /* 0x0000500001087983 */ /* 0x0001620000300a00 */
[----:B------:R-:W-:-:S02]  /*15090*/  WARPGROUP.DEPBAR.LE gsb0, 0x0 ;  /* 0x00008000000079c5 */ /* 0x000fc40000010000 */
[----:B------:R-:W-:-:S07]  /*150a0*/  WARPGROUP.ARRIVE ;  /* 0x00000000000079c5 */ /* 0x000fce0000000000 */
[----:B------:R-:W-:Y:S01]  /*150b0*/  HGMMA.64x96x16.F32 R120, gdesc[UR4], R120, gsb0 ;  /* 0x01600000047879f0 */ /* 0x000fe20008000878 */
[----:B------:R-:W-:Y:S02]  /*150c0*/  R2UR UR6, R20 ;  /* 0x00000000140672ca */ /* 0x000fe400000e0000 */
[----:B------:R-:W-:Y:S02]  /*150d0*/  R2UR UR7, R21 ;  /* 0x00000000150772ca */ /* 0x000fe400000e0000 */
[----:B---3--:R-:W-:Y:S02]  /*150e0*/  R2UR UR4, R6 ;  /* 0x00000000060472ca */ /* 0x008fe400000e0000 */
[----:B------:R-:W-:Y:S01]  /*150f0*/  R2UR UR5, R7 ;  /* 0x00000000070572ca */ /* 0x000fe200000e0000 */
[----:B------:R-:W-:Y:S01]  /*15100*/  VIADD R20, R14, 0x304 ;  /* 0x000003040e147836 */ /* 0x000fe20000000000 */
[----:B------:R0:W5:Y:S01]  /*15110*/  LDL.LU.64 R6, [R1+0x48] ;  /* 0x0000480001067983 */ /* 0x0001620000300a00 */
[----:B------:R-:W-:Y:S01]  /*15120*/  IMAD.MOV.U32 R21, RZ, RZ, 0x40000040 ;  /* 0x40000040ff157424 */ /* 0x000fe200078e00ff */
[----:B------:R-:W-:-:S02]  /*15130*/  WARPGROUP.DEPBAR.LE gsb0, 0x0 ;  /* 0x00008000000079c5 */ /* 0x000fc40000010000 */
[----:B------:R-:W-:-:S07]  /*15140*/  WARPGROUP.ARRIVE ;  /* 0x00000000000079c5 */ /* 0x000fce0000000000 */
[----:B------:R-:W-:Y:S01]  /*15150*/  HGMMA.64x96x16.F32 R120, gdesc[UR4], R120, gsb0 ;  /* 0x01600000047879f0 */ /* 0x000fe20008000878 */
[----:B------:R-:W-:Y:S02]  /*15160*/  R2UR UR6, R20 ;  /* 0x00000000140672ca */ /* 0x000fe400000e0000 */
[----:B------:R-:W-:Y:S02]  /*15170*/  R2UR UR7, R21 ;  /* 0x00000000150772ca */ /* 0x000fe400000e0000 */
[----:B----4-:R-:W-:Y:S02]  /*15180*/  R2UR UR4, R4 ;  /* 0x00000000040472ca */ /* 0x010fe400000e0000 */
        /* <DEDUP_REMOVED lines=8> */
[----:B------:R-:W-:Y:S01]  /*15210*/  R2UR UR7, R21 ;  /* 0x00000000150772ca */ /* 0x000fe200000e0000 */
[----:B------:R-:W-:Y:S01]  /*15220*/  UMOV UR4, UR52 ;  /* 0x0000003400047c82 */ /* 0x000fe20008000000 */
[----:B------:R-:W-:Y:S01]  /*15230*/  UMOV UR5, UR53 ;  /* 0x0000003500057c82 */ /* 0x000fe20008000000 */
[----:B------:R-:W-:Y:S01]  /*15240*/  IMAD.MOV.U32 R21, RZ, RZ, 0x40000040 ;  /* 0x40000040ff157424 */ /* 0x000fe200078e00ff */
[----:B------:R-:W-:Y:S01]  /*15250*/  IADD3 R20, R14, 0x600, RZ ;  /* 0x000006000e147810 */ /* 0x000fe20007ffe0ff */
[----:B------:R-:W-:Y:S02]  /*15260*/  WARPGROUP.DEPBAR.LE gsb0, 0x0 ;  /* 0x00008000000079c5 */ /* 0x000fe40000010000 */
[----:B------:R-:W-:-:S06]  /*15270*/  WARPGROUP.ARRIVE ;  /* 0x00000000000079c5 */ /* 0x000fcc0000000000 */
[----:B------:R-:W-:Y:S01]  /*15280*/  HGMMA.64x96x16.F32 R120, gdesc[UR4], R120, gsb0 ;  /* 0x01600000047879f0 */ /* 0x000fe20008000878 */
[----:B------:R-:W-:Y:S02]  /*15290*/  R2UR UR6, R20 ;  /* 0x00000000140672ca */ /* 0x000fe400000e0000 */
[----:B------:R-:W-:Y:S01]  /*152a0*/  R2UR UR7, R21 ;  /* 0x00000000150772ca */ /* 0x000fe200000e0000 */
[----:B------:R-:W-:Y:S01]  /*152b0*/  UMOV UR4, UR48 ;  /* 0x0000003000047c82 */ /* 0x000fe20008000000 */
[----:B------:R-:W-:Y:S01]  /*152c0*/  UMOV UR5, UR49 ;  /* 0x0000003100057c82 */ /* 0x000fe20008000000 */
[----:B------:R-:W-:Y:S02]  /*152d0*/  VIADD R20, R14, 0x602 ;  /* 0x000006020e147836 */ /* 0x000fe40000000000 */
[----:B------:R-:W-:Y:S01]  /*152e0*/  IMAD.MOV.U32 R21, RZ, RZ, 0x40000040 ;  /* 0x40000040ff157424 */ /* 0x000fe200078e00ff */
        /* <DEDUP_REMOVED lines=25> */
[----:B------:R-:W-:Y:S02]  /*15480*/  WARPGROUP.DEPBAR.LE gsb0, 0x0 ;  /* 0x00008000000079c5 */ /* 0x000fe40000010000 */
[----:B------:R-:W-:-:S08]  /*15490*/  WARPGROUP.ARRIVE ;  /* 0x00000000000079c5 */ /* 0x000fd00000000000 */
[----:B------:R-:W-:Y:S01]  /*154a0*/  HGMMA.64x96x16.F32 R120, gdesc[UR4], R120, gsb0 ;  /* 0x01600000047879f0 */ /* 0x000fe20008000878 */
        /* <DEDUP_REMOVED lines=97> */
[----:B0-----:R-:W-:Y:S05]  /*15ac0*/  @!P0 BRA `(.L_x_4386) ;  /* 0x0000000000048947 */ /* 0x001fea0003800000 */
[----:B------:R-:W-:Y:S01]  /*15ad0*/  BPT.TRAP 0x1 ;  /* 0x000000040000795c */ /* 0x000fe20000300000 */
.L_x_4386:
[----:B------:R-:W-:Y:S01]  /*15ae0*/  SHF.L.U32 R2, R194, 0x1f, RZ ;  /* 0x0000001fc2027819 */ /* 0x000fe200000006ff */
[----:B------:R-:W-:-:S04]  /*15af0*/  IMAD R14, R23, 0x8, R17 ;  /* 0x00000008170e7824 */ /* 0x000fc800078e0211 */
[----:B------:R0:W2:Y:S01]  /*15b00*/  SYNCS.PHASECHK.TRANS64.TRYWAIT P2, [R14+URZ+0x30850], R2 ;  /* 0x030850020e0075a7 */ /* 0x0000a2000804017f */
[----:B------:R-:W-:Y:S05]  /*15b10*/  @!P0 BRA `(.L_x_4387) ;  /* 0x0000000000048947 */ /* 0x000fea0003800000 */
[----:B------:R-:W-:Y:S01]  /*15b20*/  BPT.TRAP 0x1 ;  /* 0x000000040000795c */ /* 0x000fe20000300000 */
.L_x_4387:
[----:B------:R-:W-:Y:S01]  /*15b30*/  VIADD R3, R17, 0x400 ;  /* 0x0000040011037836 */ /* 0x000fe20000000000 */
[----:B------:R-:W-:Y:S04]  /*15b40*/  BSSY B2, `(.L_x_4388) ;  /* 0x0000008000027945 */ /* 0x000fe80003800000 */
[----:B------:R-:W-:-:S04]  /*15b50*/  SHF.R.U32.HI R3, RZ, 0x4, R3 ;  /* 0x00000004ff037819 */ /* 0x000fc80000011603 */
[----:B------:R-:W-:-:S04]  /*15b60*/  LOP3.LUT R3, R3, 0x3fff, RZ, 0xc0, !PT ;  /* 0x00003fff03037812 */ /* 0x000fc800078ec0ff */
[----:B------:R-:W-:-:S05]  /*15b70*/  LOP3.LUT R3, R3, 0x3000000, RZ, 0xfc, !PT ;  /* 0x0300000003037812 */ /* 0x000fca00078efcff */
[----:B-1----:R-:W-:Y:S01]  /*15b80*/  IMAD R11, R23, 0x900, R3 ;  /* 0x00000900170b7824 */ /* 0x002fe200078e0203 */
[----:B--2---:R-:W-:Y:S06]  /*15b90*/  @P2 BRA `(.L_x_4389) ;  /* 0x0000000000082947 */ /* 0x004fec0003800000 */
[----:B------:R-:W1:Y:S02]  /*15ba0*/  SYNCS.PHASECHK.TRANS64.TRYWAIT P2, [R14+URZ+0x30850], R2 ;  /* 0x030850020e0075a7 */ /* 0x000e64000804017f */
[----:B-1----:R-:W-:Y:S05]  /*15bb0*/  @!P2 BRA `(.L_x_4390) ;  /* 0x0000012800dca947 */ /* 0x002fea0003800000 */
.L_x_4389:
[----:B------:R-:W-:Y:S05]  /*15bc0*/  BSYNC B2 ;  /* 0x0000000000027941 */ /* 0x000fea0003800000 */
.L_x_4388:
[----:B01----:R-:W-:Y:S01]  /*15bd0*/  IMAD.MOV.U32 R2, RZ, RZ, R11 ;  /* 0x000000ffff027224 */ /* 0x003fe200078e000b */
[----:B------:R-:W-:Y:S01]  /*15be0*/  WARPGROUP.ARRIVE ;  /* 0x00000000000079c5 */ /* 0x000fe20000000000 */
[----:B------:R-:W-:Y:S01]  /*15bf0*/  IMAD.MOV.U32 R3, RZ, RZ, 0x40000040 ;  /* 0x40000040ff037424 */ /* 0x000fe200078e00ff */
[----:B------:R-:W-:Y:S01]  /*15c00*/  LOP3.LUT P2, RZ, R16, 0x100000, RZ, 0xc0, !PT ;  /* 0x0010000010ff7812 */ /* 0x000fe2000784c0ff */
[----:B------:R-:W-:Y:S01]  /*15c10*/  @!P1 VIADD R0, R0, 0x30840 ;  /* 0x0003084000009836 */ /* 0x000fe20000000000 */
[----:B------:R-:W-:Y:S02]  /*15c20*/  R2UR UR6, R2 ;  /* 0x00000000020672ca */ /* 0x000fe400000e0000 */
[----:B------:R-:W-:Y:S01]  /*15c30*/  R2UR UR7, R3 ;  /* 0x00000000030772ca */ /* 0x000fe200000e0000 */
[----:B------:R-:W-:Y:S01]  /*15c40*/  IMAD.MOV.U32 R3, RZ, RZ, 0x40000040 ;  /* 0x40000040ff037424 */ /* 0x000fe200078e00ff */
[----:B------:R-:W-:Y:S02]  /*15c50*/  IADD3 R2, R11, 0x80, RZ ;  /* 0x000000800b027810 */ /* 0x000fe40007ffe0ff */
[----:B------:R-:W-:-:S09]  /*15c60*/  @!P1 PRMT R0, RZ, 0x654, R0 ;  /* 0x00000654ff009816 */ /* 0x000fd20000000000 */
        /* <DEDUP_REMOVED lines=24> */
[----:B------:R-:W-:Y:S01]  /*15df0*/  R2UR UR7, R3 ;  /* 0x00000000030772ca */ /* 0x000fe200000e0000 */
[----:B------:R-:W-:Y:S01]  /*15e00*/  IMAD.MOV.U32 R3, RZ, RZ, 0x40000040 ;  /* 0x40000040ff037424 */ /* 0x000fe200078e00ff */
[----:B------:R-:W-:Y:S01]  /*15e10*/  MOV R11, UR47 ;  /* 0x0000002f000b7c02 */ /* 0x000fe20008000f00 */
[----:B------:R-:W-:Y:S02]  /*15e20*/  WARPGROUP.DEPBAR.LE gsb0, 0x0 ;  /* 0x00008000000079c5 */ /* 0x000fe40000010000 */
[----:B------:R-:W-:-:S12]  /*15e30*/  WARPGROUP.ARRIVE ;  /* 0x00000000000079c5 */ /* 0x000fd80000000000 */
[----:B------:R-:W-:Y:S01]  /*15e40*/  HGMMA.64x192x16.F32 R24, R172, gdesc[UR4].tnspB, R24, gsb0 ;  /* 0x42e00004ac187df0 */ /* 0x000fe20008000818 */
[----:B------:R-:W-:Y:S02]  /*15e50*/  R2UR UR6, R2 ;  /* 0x00000000020672ca */ /* 0x000fe400000e0000 */
[----:B------:R-:W-:Y:S01]  /*15e60*/  R2UR UR7, R3 ;  /* 0x00000000030772ca */ /* 0x000fe200000e0000 */
[----:B------:R-:W-:Y:S02]  /*15e70*/  WARPGROUP.DEPBAR.LE gsb0, 0x0 ;  /* 0x00008000000079c5 */ /* 0x000fe40000010000 */
[----:B------:R-:W-:-:S14]  /*15e80*/  WARPGROUP.ARRIVE ;  /* 0x00000000000079c5 */ /* 0x000fdc0000000000 */
[----:B------:R-:W-:Y:S03]  /*15e90*/  HGMMA.64x192x16.F32 R24, R168, gdesc[UR4].tnspB, R24, gsb0 ;  /* 0x42e00004a8187df0 */ /* 0x000fe60008000818 */
[----:B------:R-:W-:Y:S02]  /*15ea0*/  WARPGROUP.DEPBAR.LE gsb0, 0x0 ;  /* 0x00008000000079c5 */ /* 0x000fe40000010000 */
[----:B-----5:R-:W-:Y:S01]  /*15eb0*/  IMAD R168, R9, -0x60, RZ ;  /* 0xffffffa009a87824 */ /* 0x020fe200078e02ff */
[----:B------:R0:W-:Y:S04]  /*15ec0*/  @!P1 SYNCS.ARRIVE.TRANS64.RED.A1T0 RZ, [R0+URZ], RZ ;  /* 0x000000ff00ff99a7 */ /* 0x0001e8000810043f */
[----:B------:R-:W-:-:S02]  /*15ed0*/  IADD3 R2, R168, 0x1, R196 ;  /* 0x00000001a8027810 */ /* 0x000fc40007ffe0c4 */
[----:B0-----:R-:W-:-:S03]  /*15ee0*/  LOP3.LUT R0, RZ, R11, RZ, 0x33, !PT ;  /* 0x0000000bff007212 */ /* 0x001fc600078e33ff */
[----:B------:R-:W-:-:S04]  /*15ef0*/  IMAD.IADD R3, R2, 0x1, -R197 ;  /* 0x0000000102037824 */ /* 0x000fc800078e0ac5 */
[----:B------:R-:W-:-:S04]  /*15f00*/  IMAD R3, R206, -0x2, R3 ;  /* 0xfffffffece037824 */ /* 0x000fc800078e0203 */
[----:B------:R-:W-:Y:S02]  /*15f10*/  VIADD R23, R3, UR54 ;  /* 0x0000003603177c36 */ /* 0x000fe40008000000 */
[----:B------:R-:W-:Y:S02]  /*15f20*/  IMAD.IADD R21, R0, 0x1, R3 ;  /* 0x0000000100157824 */ /* 0x000fe400078e0203 */
[----:B------:R-:W-:Y:S02]  /*15f30*/  IMAD R0, R206, -0x2, R168 ;  /* 0xfffffffece007824 */ /* 0x000fe400078e02a8 */
[C---:B------:R-:W-:Y:S02]  /*15f40*/  IMAD.IADD R20, R8.reuse, 0x1, R23 ;  /* 0x0000000108147824 */ /* 0x040fe400078e0217 */
[----:B------:R-:W-:Y:S01]  /*15f50*/  IMAD.IADD R15, R8, 0x1, R21 ;  /* 0x00000001080f7824 */ /* 0x000fe200078e0215 */
[----:B------:R-:W-:Y:S06]  /*15f60*/  @!P2 BRA `(.L_x_4391) ;  /* 0x000000000058a947 */ /* 0x000fec0003800000 */
[----:B------:R-:W-:Y:S01]  /*15f70*/  IMAD.IADD R171, R8, 0x1, R202 ;  /* 0x0000000108ab7824 */ /* 0x000fe200078e02ca */
[----:B------:R-:W-:Y:S04]  /*15f80*/  BSSY B2, `(.L_x_4392) ;  /* 0x0000011000027945 */ /* 0x000fe80003800000 */
[----:B------:R-:W-:-:S13]  /*15f90*/  ISETP.GT.AND P2, PT, R171, -0x1, PT ;  /* 0xffffffffab00780c */ /* 0x000fda0003f44270 */
[----:B------:R-:W-:Y:S05]  /*15fa0*/  @P2 BRA `(.L_x_4393) ;  /* 0x0000000000202947 */ /* 0x000fea0003800000 */
[----:B------:R-:W-:Y:S02]  /*15fb0*/  MOV R169, UR46 ;  /* 0x0000002e00a97c02 */ /* 0x000fe40008000f00 */
[----:B------:R-:W-:Y:S02]  /*15fc0*/  LOP3.LUT R171, RZ, R171, RZ, 0x33, !PT ;  /* 0x000000abffab7212 */ /* 0x000fe400078e33ff */
[----:B------:R-:W-:-:S13]  /*15fd0*/  ISETP.NE.AND P2, PT, R169, 0x1, PT ;  /* 0x00000001a900780c */ /* 0x000fda0003f45270 */
[----:B------:R-:W0:Y:S02]  /*15fe0*/  @P2 LDC.64 R2, c[0x0][0x9e8] ;  /* 0x00027a00ff022b82 */ /* 0x000e240000000a00 */
[----:B0-----:R-:W-:-:S05]  /*15ff0*/  @P2 IMAD.HI.U32 R2, R171, R2, RZ ;  /* 0x00000002ab022227 */ /* 0x001fca00078e00ff */
[----:B------:R-:W-:-:S04]  /*16000*/  @P2 SHF.R.U32.HI R171, RZ, R3, R2 ;  /* 0x00000003ffab2219 */ /* 0x000fc80000011602 */
[----:B------:R-:W-:Y:S01]  /*16010*/  LOP3.LUT R2, RZ, R171, RZ, 0x33, !PT ;  /* 0x000000abff027212 */ /* 0x000fe200078e33ff */
[----:B------:R-:W-:Y:S06]  /*16020*/  BRA `(.L_x_4394) ;  /* 0x0000000000187947 */ /* 0x000fec0003800000 */
.L_x_4393:
[----:B------:R-:W-:-:S05]  /*16030*/  IMAD.U32 R169, RZ, RZ, UR46 ;  /* 0x0000002effa97e24 */ /* 0x000fca000f8e00ff */
[----:B------:R-:W-:-:S13]  /*16040*/  ISETP.NE.AND P2, PT, R169, 0x1, PT ;  /* 0x00000001a900780c */ /* 0x000fda0003f45270 */
[----:B------:R-:W0:Y:S02]  /*16050*/  @P2 LDC.64 R2, c[0x0][0x9e8] ;  /* 0x00027a00ff022b82 */ /* 0x000e240000000a00 */
[----:B0-----:R-:W-:-:S04]  /*16060*/  @P2 IMAD.HI.U32 R170, R171, R2, RZ ;  /* 0x00000002abaa2227 */ /* 0x001fc800078e00ff */
[----:B------:R-:W-:Y:S01]  /*16070*/  IMAD.MOV.U32 R2, RZ, RZ, R171 ;  /* 0x000000ffff027224 */ /* 0x000fe200078e00ab */
[----:B------:R-:W-:-:S07]  /*16080*/  @P2 SHF.R.U32.HI R2, RZ, R3, R170 ;  /* 0x00000003ff022219 */ /* 0x000fce00000116aa */
.L_x_4394:
[----:B------:R-:W-:Y:S05]  /*16090*/  BSYNC B2 ;  /* 0x0000000000027941 */ /* 0x000fea0003800000 */
.L_x_4392:
[----:B------:R-:W-:-:S05]  /*160a0*/  IMAD R2, R2, R169, R0 ;  /* 0x000000a902027224 */ /* 0x000fca00078e0200 */
[----:B------:R-:W-:Y:S02]  /*160b0*/  VIADDMNMX R20, R2, R169, R20, PT ;  /* 0x000000a902147246 */ /* 0x000fe40003800114 */
[----:B------:R-:W-:-:S07]  /*160c0*/  VIMNMX R15, R15, R2, !PT ;  /* 0x000000020f0f7248 */ /* 0x000fce0007fe0100 */
.L_x_4391:
[C---:B------:R-:W-:Y:S02]  /*160d0*/  ISETP.GE.AND P2, PT, R168.reuse, 0x2, PT ;  /* 0x00000002a800780c */ /* 0x040fe40003f46270 */
[C---:B------:R-:W-:Y:S02]  /*160e0*/  ISETP.GE.AND P3, PT, R168.reuse, 0x9, PT ;  /* 0x00000009a800780c */ /* 0x040fe40003f66270 */
[C---:B------:R-:W-:Y:S02]  /*160f0*/  ISETP.GT.AND P5, PT, R15.reuse, 0x1, !P2 ;  /* 0x000000010f00780c */ /* 0x040fe400057a4270 */
[----:B------:R-:W-:Y:S02]  /*16100*/  ISETP.GE.AND P6, PT, R168, 0xa, PT ;  /* 0x0000000aa800780c */ /* 0x000fe40003fc6270 */
[----:B------:R-:W-:Y:S02]  /*16110*/  ISETP.GT.AND P4, PT, R15, 0x8, !P3 ;  /* 0x000000080f00780c */ /* 0x000fe40005f84270 */
[----:B------:R-:W-:-:S02]  /*16120*/  ISETP.LT.OR P5, PT, R20, 0x2, P5 ;  /* 0x000000021400780c */ /* 0x000fc40002fa1670 */
[----:B------:R-:W-:Y:S02]  /*16130*/  ISETP.LT.OR P4, PT, R20, 0x9, P4 ;  /* 0x000000091400780c */ /* 0x000fe40002781670 */
[----:B------:R-:W-:Y:S02]  /*16140*/  FSEL R121, R121, -INF , !P5 ;  /* 0xff80000079797808 */ /* 0x000fe40006800000 */
[----:B------:R-:W-:Y:S02]  /*16150*/  ISETP.GE.AND P5, PT, R168, 0x11, PT ;  /* 0x00000011a800780c */ /* 0x000fe40003fa6270 */
[----:B------:R-:W-:Y:S02]  /*16160*/  LOP3.LUT R16, R16, 0xfffffffb, RZ, 0xc0, !PT ;  /* 0xfffffffb10107812 */ /* 0x000fe400078ec0ff */
[----:B------:R-:W-:Y:S02]  /*16170*/  FSEL R124, R124, -INF , !P4 ;  /* 0xff8000007c7c7808 */ /* 0x000fe40006000000 */
[----:B------:R-:W-:-:S02]  /*16180*/  ISETP.GT.AND P4, PT, R15, 0x9, !P6 ;  /* 0x000000090f00780c */ /* 0x000fc40007784270 */
[----:B------:R-:W-:Y:S02]  /*16190*/  @P6 LOP3.LUT R16, R16, 0x4, RZ, 0xfc, !PT ;  /* 0x0000000410106812 */ /* 0x000fe400078efcff */
[----:B------:R-:W-:Y:S02]  /*161a0*/  ISETP.LT.OR P4, PT, R20, 0xa, P4 ;  /* 0x0000000a1400780c */ /* 0x000fe40002781670 */
[----:B------:R-:W-:Y:S02]  /*161b0*/  LOP3.LUT R16, R16, 0xfffffff7, RZ, 0xc0, !PT ;  /* 0xfffffff710107812 */ /* 0x000fe400078ec0ff */
[----:B------:R-:W-:Y:S02]  /*161c0*/  FSEL R125, R125, -INF , !P4 ;  /* 0xff8000007d7d7808 */ /* 0x000fe40006000000 */
[----:B------:R-:W-:Y:S02]  /*161d0*/  @P5 LOP3.LUT R16, R16, 0x8, RZ, 0xfc, !PT ;  /* 0x0000000810105812 */ /* 0x000fe400078efcff */
[----:B------:R-:W-:-:S02]  /*161e0*/  ISETP.GT.AND P4, PT, R15, 0x10, !P5 ;  /* 0x000000100f00780c */ /* 0x000fc40006f84270 */
[----:B------:R-:W-:Y:S02]  /*161f0*/  ISETP.GE.AND P5, PT, R168, 0x12, PT ;  /* 0x00000012a800780c */ /* 0x000fe40003fa6270 */
[----:B------:R-:W-:Y:S02]  /*16200*/  ISETP.LT.OR P4, PT, R20, 0x11, P4 ;  /* 0x000000111400780c */ /* 0x000fe40002781670 */
[----:B------:R-:W-:Y:S02]  /*16210*/  LOP3.LUT R16, R16, 0xfff7ffff, RZ, 0xc0, !PT ;  /* 0xfff7ffff10107812 */ /* 0x000fe400078ec0ff */
[----:B------:R-:W-:Y:S02]  /*16220*/  FSEL R128, R128, -INF , !P4 ;  /* 0xff80000080807808 */ /* 0x000fe40006000000 */
[----:B------:R-:W-:Y:S02]  /*16230*/  ISETP.GT.AND P4, PT, R15, 0x11, !P5 ;  /* 0x000000110f00780c */ /* 0x000fe40006f84270 */
[----:B------:R-:W-:-:S02]  /*16240*/  IADD3 R23, R23, 0x8, R8 ;  /* 0x0000000817177810 */ /* 0x000fc40007ffe008 */
[----:B------:R-:W-:Y:S02]  /*16250*/  ISETP.LT.OR P4, PT, R20, 0x12, P4 ;  /* 0x000000121400780c */ /* 0x000fe40002781670 */
[----:B------:R-:W-:Y:S02]  /*16260*/  @P5 LOP3.LUT R16, R16, 0x80000, RZ, 0xfc, !PT ;  /* 0x0008000010105812 */ /* 0x000fe400078efcff */
[----:B------:R-:W-:Y:S02]  /*16270*/  ISETP.GE.AND P5, PT, R168, 0x19, PT ;  /* 0x00000019a800780c */ /* 0x000fe40003fa6270 */
[----:B------:R-:W-:Y:S02]  /*16280*/  LOP3.LUT R16, R16, 0xfffbffff, RZ, 0xc0, !PT ;  /* 0xfffbffff10107812 */ /* 0x000fe400078ec0ff */
[----:B------:R-:W-:Y:S02]  /*16290*/  FSEL R129, R129, -INF , !P4 ;  /* 0xff80000081817808 */ /* 0x000fe40006000000 */
[----:B------:R-:W-:-:S02]  /*162a0*/  ISETP.GT.AND P4, PT, R15, 0x18, !P5 ;  /* 0x000000180f00780c */ /* 0x000fc40006f84270 */
[----:B------:R-:W-:Y:S02]  /*162b0*/  IADD3 R21, R21, 0x8, R8 ;  /* 0x0000000815157810 */ /* 0x000fe40007ffe008 */
[----:B------:R-:W-:-:S03]  /*162c0*/  ISETP.LT.OR P4, PT, R20, 0x19, P4 ;  /* 0x000000191400780c */ /* 0x000fc60002781670 */
[----:B------:R-:W-:Y:S02]  /*162d0*/  @P5 LOP3.LUT R16, R16, 0x40000, RZ, 0xfc, !PT ;  /* 0x0004000010105812 */ /* 0x000fe400078efcff */
[----:B------:R-:W-:Y:S02]  /*162e0*/  ISETP.GE.AND P5, PT, R168, 0x1a, PT ;  /* 0x0000001aa800780c */ /* 0x000fe40003fa6270 */
[----:B------:R-:W-:Y:S02]  /*162f0*/  LOP3.LUT R16, R16, 0xfffdffff, RZ, 0xc0, !PT ;  /* 0xfffdffff10107812 */ /* 0x000fe400078ec0ff */
[----:B------:R-:W-:Y:S02]  /*16300*/  FSEL R132, R132, -INF , !P4 ;  /* 0xff80000084847808 */ /* 0x000fe40006000000 */
[----:B------:R-:W-:-:S04]  /*16310*/  ISETP.GT.AND P4, PT, R15, 0x19, !P5 ;  /* 0x000000190f00780c */ /* 0x000fc80006f84270 */
        /* <DEDUP_REMOVED lines=69> */
[----:B------:R-:W-:Y:S02]  /*16770*/  FSEL R156, R156, -INF , !P4 ;  /* 0xff8000009c9c7808 */ /* 0x000fe40006000000 */
[----:B------:R-:W-:Y:S02]  /*16780*/  LOP3.LUT R16, R16, 0xffffffdf, RZ, 0xc0, !PT ;  /* 0xffffffdf10107812 */ /* 0x000fe400078ec0ff */
[----:B------:R-:W-:-:S04]  /*16790*/  ISETP.GT.AND P4, PT, R15, 0x49, !P5 ;  /* 0x000000490f00780c */ /* 0x000fc80006f84270 */
[----:B------:R-:W-:-:S03]  /*167a0*/  ISETP.LT.OR P4, PT, R20, 0x4a, P4 ;  /* 0x0000004a1400780c */ /* 0x000fc60002781670 */
[----:B------:R-:W-:Y:S02]  /*167b0*/  @P5 LOP3.LUT R16, R16, 0x20, RZ, 0xfc, !PT ;  /* 0x0000002010105812 */ /* 0x000fe400078efcff */
[----:B------:R-:W-:Y:S02]  /*167c0*/  ISETP.GE.AND P5, PT, R168, 0x51, PT ;  /* 0x00000051a800780c */ /* 0x000fe40003fa6270 */
[----:B------:R-:W-:Y:S02]  /*167d0*/  FSEL R157, R157, -INF , !P4 ;  /* 0xff8000009d9d7808 */ /* 0x000fe40006000000 */
[----:B------:R-:W-:Y:S02]  /*167e0*/  ISETP.GT.AND P4, PT, R15, 0x50, !P5 ;  /* 0x000000500f00780c */ /* 0x000fe40006f84270 */
[----:B------:R-:W-:Y:S02]  /*167f0*/  LOP3.LUT R16, R16, 0xffffffef, RZ, 0xc0, !PT ;  /* 0xffffffef10107812 */ /* 0x000fe400078ec0ff */
[----:B------:R-:W-:-:S04]  /*16800*/  ISETP.LT.OR P4, PT, R20, 0x51, P4 ;  /* 0x000000511400780c */ /* 0x000fc80002781670 */
[----:B------:R-:W-:Y:S02]  /*16810*/  FSEL R160, R160, -INF , !P4 ;  /* 0xff800000a0a07808 */ /* 0x000fe40006000000 */
[----:B------:R-:W-:Y:S02]  /*16820*/  ISETP.GE.AND P4, PT, R168, 0x52, PT ;  /* 0x00000052a800780c */ /* 0x000fe40003f86270 */
[----:B------:R-:W-:Y:S02]  /*16830*/  @P5 LOP3.LUT R16, R16, 0x10, RZ, 0xfc, !PT ;  /* 0x0000001010105812 */ /* 0x000fe400078efcff */
[----:B------:R-:W-:Y:S02]  /*16840*/  ISETP.GT.AND P5, PT, R15, 0x51, !P4 ;  /* 0x000000510f00780c */ /* 0x000fe400067a4270 */
[----:B------:R-:W-:Y:S02]  /*16850*/  LOP3.LUT R16, R16, 0xfffffffd, RZ, 0xc0, !PT ;  /* 0xfffffffd10107812 */ /* 0x000fe400078ec0ff */
[----:B------:R-:W-:-:S04]  /*16860*/  ISETP.LT.OR P5, PT, R20, 0x52, P5 ;  /* 0x000000521400780c */ /* 0x000fc80002fa1670 */
[----:B------:R-:W-:Y:S02]  /*16870*/  FSEL R161, R161, -INF , !P5 ;  /* 0xff800000a1a17808 */ /* 0x000fe40006800000 */
[----:B------:R-:W-:-:S04]  /*16880*/  ISETP.GE.AND P5, PT, R168, 0x59, PT ;  /* 0x00000059a800780c */ /* 0x000fc80003fa6270 */
[----:B------:R-:W-:-:S04]  /*16890*/  ISETP.GT.AND P6, PT, R15, 0x58, !P5 ;  /* 0x000000580f00780c */ /* 0x000fc80006fc4270 */
[----:B------:R-:W-:-:S04]  /*168a0*/  ISETP.LT.OR P6, PT, R20, 0x59, P6 ;  /* 0x000000591400780c */ /* 0x000fc800037c1670 */
[----:B------:R-:W-:Y:S02]  /*168b0*/  FSEL R164, R164, -INF , !P6 ;  /* 0xff800000a4a47808 */ /* 0x000fe40007000000 */
[----:B------:R-:W-:-:S13]  /*168c0*/  ISETP.GE.AND P6, PT, R168, 0x1, PT ;  /* 0x00000001a800780c */ /* 0x000fda0003fc6270 */
[----:B------:R-:W-:Y:S02]  /*168d0*/  @P6 LOP3.LUT R16, R16, 0x2, RZ, 0xfc, !PT ;  /* 0x0000000210106812 */ /* 0x000fe400078efcff */
[----:B------:R-:W-:Y:S02]  /*168e0*/  ISETP.GT.AND P6, PT, R15, RZ, !P6 ;  /* 0x000000ff0f00720c */ /* 0x000fe400077c4270 */
[----:B------:R-:W-:Y:S02]  /*168f0*/  LOP3.LUT R16, R16, 0xfffffffe, RZ, 0xc0, !PT ;  /* 0xfffffffe10107812 */ /* 0x000fe400078ec0ff */
[----:B------:R-:W-:-:S04]  /*16900*/  ISETP.LT.OR P6, PT, R20, 0x1, P6 ;  /* 0x000000011400780c */ /* 0x000fc800037c1670 */
[----:B------:R-:W-:Y:S02]  /*16910*/  FSEL R120, R120, -INF , !P6 ;  /* 0xff80000078787808 */ /* 0x000fe40007000000 */
[----:B------:R-:W-:-:S13]  /*16920*/  ISETP.GE.AND P6, PT, R168, 0x5a, PT ;  /* 0x0000005aa800780c */ /* 0x000fda0003fc6270 */
[----:B------:R-:W-:Y:S02]  /*16930*/  @P6 LOP3.LUT R16, R16, 0x1, RZ, 0xfc, !PT ;  /* 0x0000000110106812 */ /* 0x000fe400078efcff */
[----:B------:R-:W-:-:S04]  /*16940*/  ISETP.GT.AND P6, PT, R15, 0x59, !P6 ;  /* 0x000000590f00780c */ /* 0x000fc800077c4270 */
[----:B------:R-:W-:-:S04]  /*16950*/  ISETP.LT.OR P6, PT, R20, 0x5a, P6 ;  /* 0x0000005a1400780c */ /* 0x000fc800037c1670 */
[----:B------:R-:W-:Y:S02]  /*16960*/  FSEL R165, R165, -INF , !P6 ;  /* 0xff800000a5a57808 */ /* 0x000fe40007000000 */
[----:B------:R-:W-:-:S13]  /*16970*/  LOP3.LUT P6, RZ, R16, 0x100000, RZ, 0xc0, !PT ;  /* 0x0010000010ff7812 */ /* 0x000fda00078cc0ff */
[----:B------:R-:W-:Y:S05]  /*16980*/  @!P6 BRA `(.L_x_4395) ;  /* 0x000000000058e947 */ /* 0x000fea0003800000 */
[----:B------:R-:W-:Y:S01]  /*16990*/  ISETP.GT.AND P6, PT, R12, -0x1, PT ;  /* 0xffffffff0c00780c */ /* 0x000fe20003fc4270 */
[----:B------:R-:W-:-:S12]  /*169a0*/  BSSY B2, `(.L_x_4396) ;  /* 0x0000011000027945 */ /* 0x000fd80003800000 */
[----:B------:R-:W-:Y:S05]  /*169b0*/  @P6 BRA `(.L_x_4397) ;  /* 0x0000000000246947 */ /* 0x000fea0003800000 */
[----:B------:R-:W-:Y:S02]  /*169c0*/  IMAD.U32 R20, RZ, RZ, UR46 ;  /* 0x0000002eff147e24 */ /* 0x000fe4000f8e00ff */
[----:B------:R-:W-:-:S03]  /*169d0*/  VIADD R15, R203, 0x8 ;  /* 0x00000008cb0f7836 */ /* 0x000fc60000000000 */
[----:B------:R-:W-:Y:S02]  /*169e0*/  ISETP.NE.AND P6, PT, R20, 0x1, PT ;  /* 0x000000011400780c */ /* 0x000fe40003fc5270 */
[----:B------:R-:W-:-:S11]  /*169f0*/  LOP3.LUT R15, RZ, R15, RZ, 0x33, !PT ;  /* 0x0000000fff0f7212 */ /* 0x000fd600078e33ff */
[----:B------:R-:W0:Y:S02]  /*16a00*/  @P6 LDC.64 R2, c[0x0][0x9e8] ;  /* 0x00027a00ff026b82 */ /* 0x000e240000000a00 */
[----:B0-----:R-:W-:-:S05]  /*16a10*/  @P6 IMAD.HI.U32 R2, R15, R2, RZ ;  /* 0x000000020f026227 */ /* 0x001fca00078e00ff */
[----:B------:R-:W-:-:S04]  /*16a20*/  @P6 SHF.R.U32.HI R15, RZ, R3, R2 ;  /* 0x00000003ff0f6219 */ /* 0x000fc80000011602 */
[----:B------:R-:W-:Y:S01]  /*16a30*/  LOP3.LUT R15, RZ, R15, RZ, 0x33, !PT ;  /* 0x0000000fff0f7212 */ /* 0x000fe200078e33ff */
[----:B------:R-:W-:Y:S06]  /*16a40*/  BRA `(.L_x_4398) ;  /* 0x0000000000187947 */ /* 0x000fec0003800000 */
.L_x_4397:
[----:B------:R-:W-:Y:S01]  /*16a50*/  MOV R20, UR46 ;  /* 0x0000002e00147c02 */ /* 0x000fe20008000f00 */
[----:B------:R-:W-:-:S03]  /*16a60*/  IMAD.MOV.U32 R15, RZ, RZ, R12 ;  /* 0x000000ffff0f7224 */ /* 0x000fc600078e000c */
[----:B------:R-:W-:-:S13]  /*16a70*/  ISETP.NE.AND P6, PT, R20, 0x1, PT ;  /* 0x000000011400780c */ /* 0x000fda0003fc5270 */
[----:B------:R-:W0:Y:S02]  /*16a80*/  @P6 LDC.64 R2, c[0x0][0x9e8] ;  /* 0x00027a00ff026b82 */ /* 0x000e240000000a00 */
[----:B0-----:R-:W-:-:S05]  /*16a90*/  @P6 IMAD.HI.U32 R2, R12, R2, RZ ;  /* 0x000000020c026227 */ /* 0x001fca00078e00ff */
[----:B------:R-:W-:-:S07]  /*16aa0*/  @P6 SHF.R.U32.HI R15, RZ, R3, R2 ;  /* 0x00000003ff0f6219 */ /* 0x000fce0000011602 */
.L_x_4398:
[----:B------:R-:W-:Y:S05]  /*16ab0*/  BSYNC B2 ;  /* 0x0000000000027941 */ /* 0x000fea0003800000 */
.L_x_4396:
[----:B------:R-:W-:-:S05]  /*16ac0*/  IMAD R0, R15, R20, R0 ;  /* 0x000000140f007224 */ /* 0x000fca00078e0200 */
[----:B------:R-:W-:Y:S02]  /*16ad0*/  VIADDMNMX R23, R0, R20, R23, PT ;  /* 0x0000001400177246 */ /* 0x000fe40003800117 */
[----:B------:R-:W-:-:S07]  /*16ae0*/  VIMNMX R21, R21, R0, !PT ;  /* 0x0000000015157248 */ /* 0x000fce0007fe0100 */
.L_x_4395:
[----:B------:R-:W-:Y:S01]  /*16af0*/  ISETP.GT.AND P2, PT, R21, 0x1, !P2 ;  /* 0x000000011500780c */ /* 0x000fe20005744270 */
[----:B------:R-:W-:Y:S01]  /*16b00*/  @!P1 VIADD R14, R14, 0x30860 ;  /* 0x000308600e0e9836 */ /* 0x000fe20000000000 */
[----:B------:R-:W-:Y:S02]  /*16b10*/  FMNMX.FTZ R0, R120, R5, !PT ;  /* 0x0000000578007209 */ /* 0x000fe40007810000 */
[----:B------:R-:W-:Y:S02]  /*16b20*/  ISETP.LT.OR P2, PT, R23, 0x2, P2 ;  /* 0x000000021700780c */ /* 0x000fe40001741670 */
[C---:B------:R-:W-:Y:S02]  /*16b30*/  LOP3.LUT P6, RZ, R16.reuse, 0x8000, RZ, 0xc0, !PT ;  /* 0x0000800010ff7812 */ /* 0x040fe400078cc0ff */
[----:B------:R-:W-:Y:S02]  /*16b40*/  FSEL R123, R123, -INF , !P2 ;  /* 0xff8000007b7b7808 */ /* 0x000fe40005000000 */
[----:B------:R-:W-:-:S02]  /*16b50*/  LOP3.LUT P2, RZ, R16, 0x4, RZ, 0xc0, !PT ;  /* 0x0000000410ff7812 */ /* 0x000fc4000784c0ff */
[C---:B------:R-:W-:Y:S02]  /*16b60*/  ISETP.GT.AND P3, PT, R21.reuse, 0x8, !P3 ;  /* 0x000000081500780c */ /* 0x040fe40005f64270 */
[----:B------:R-:W-:Y:S02]  /*16b70*/  ISETP.GT.AND P2, PT, R21, 0x9, !P2 ;  /* 0x000000091500780c */ /* 0x000fe40005744270 */
[----:B------:R-:W-:Y:S02]  /*16b80*/  FMNMX.FTZ R3, R121, R0, !PT ;  /* 0x0000000079037209 */ /* 0x000fe40007810000 */
[C---:B------:R-:W-:Y:S02]  /*16b90*/  ISETP.LT.OR P2, PT, R23.reuse, 0xa, P2 ;  /* 0x0000000a1700780c */ /* 0x040fe40001741670 */
[----:B------:R-:W-:Y:S02]  /*16ba0*/  ISETP.LT.OR P3, PT, R23, 0x9, P3 ;  /* 0x000000091700780c */ /* 0x000fe40001f61670 */
[----:B------:R-:W-:-:S02]  /*16bb0*/  FSEL R127, R127, -INF , !P2 ;  /* 0xff8000007f7f7808 */ /* 0x000fc40005000000 */
[----:B------:R-:W-:Y:S02]  /*16bc0*/  LOP3.LUT P2, RZ, R16, 0x8, RZ, 0xc0, !PT ;  /* 0x0000000810ff7812 */ /* 0x000fe4000784c0ff */
[----:B------:R-:W-:Y:S02]  /*16bd0*/  FMNMX.FTZ R0, R124, R3, !PT ;  /* 0x000000037c007209 */ /* 0x000fe40007810000 */
[----:B------:R-:W-:Y:S02]  /*16be0*/  ISETP.GT.AND P2, PT, R21, 0x10, !P2 ;  /* 0x000000101500780c */ /* 0x000fe40005744270 */
[----:B------:R-:W-:Y:S02]  /*16bf0*/  FSEL R126, R126, -INF , !P3 ;  /* 0xff8000007e7e7808 */ /* 0x000fe40005800000 */
[----:B------:R-:W-:Y:S02]  /*16c00*/  ISETP.LT.OR P2, PT, R23, 0x11, P2 ;  /* 0x000000111700780c */ /* 0x000fe40001741670 */
[----:B------:R-:W-:-:S02]  /*16c10*/  LOP3.LUT P3, RZ, R16, 0x4000, RZ, 0xc0, !PT ;  /* 0x0000400010ff7812 */ /* 0x000fc4000786c0ff */
[----:B------:R-:W-:Y:S02]  /*16c20*/  FSEL R130, R130, -INF , !P2 ;  /* 0xff80000082827808 */ /* 0x000fe40005000000 */
[----:B------:R-:W-:Y:S02]  /*16c30*/  LOP3.LUT P2, RZ, R16, 0x80000, RZ, 0xc0, !PT ;  /* 0x0008000010ff7812 */ /* 0x000fe4000784c0ff */
[----:B------:R-:W-:Y:S02]  /*16c40*/  FMNMX.FTZ R3, R125, R0, !PT ;  /* 0x000000007d037209 */ /* 0x000fe40007810000 */
[----:B------:R-:W-:Y:S02]  /*16c50*/  ISETP.GT.AND P2, PT, R21, 0x11, !P2 ;  /* 0x000000111500780c */ /* 0x000fe40005744270 */
[----:B------:R-:W-:Y:S02]  /*16c60*/  FMNMX.FTZ R0, R128, R3, !PT ;  /* 0x0000000380007209 */ /* 0x000fe40007810000 */
[----:B------:R-:W-:-:S02]  /*16c70*/  ISETP.LT.OR P2, PT, R23, 0x12, P2 ;  /* 0x000000121700780c */ /* 0x000fc40001741670 */
[----:B------:R-:W-:Y:S02]  /*16c80*/  FMNMX.FTZ R3, R129, R0, !PT ;  /* 0x0000000081037209 */ /* 0x000fe40007810000 */
[----:B------:R-:W-:Y:S02]  /*16c90*/  FSEL R131, R131, -INF , !P2 ;  /* 0xff80000083837808 */ /* 0x000fe40005000000 */
[----:B------:R-:W-:Y:S02]  /*16ca0*/  LOP3.LUT P2, RZ, R16, 0x40000, RZ, 0xc0, !PT ;  /* 0x0004000010ff7812 */ /* 0x000fe4000784c0ff */
[----:B------:R-:W-:Y:S02]  /*16cb0*/  FMNMX.FTZ R0, R132, R3, !PT ;  /* 0x0000000384007209 */ /* 0x000fe40007810000 */
[----:B------:R-:W-:Y:S02]  /*16cc0*/  ISETP.GT.AND P2, PT, R21, 0x18, !P2 ;  /* 0x000000181500780c */ /* 0x000fe40005744270 */
[----:B------:R-:W-:-:S02]  /*16cd0*/  FMNMX.FTZ R3, R133, R0, !PT ;  /* 0x0000000085037209 */ /* 0x000fc40007810000 */
[----:B------:R-:W-:Y:S02]  /*16ce0*/  ISETP.LT.OR P2, PT, R23, 0x19, P2 ;  /* 0x000000191700780c */ /* 0x000fe40001741670 */
[----:B------:R-:W-:Y:S02]  /*16cf0*/  FMNMX.FTZ R0, R136, R3, !PT ;  /* 0x0000000388007209 */ /* 0x000fe40007810000 */
[----:B------:R-:W-:Y:S02]  /*16d00*/  FSEL R134, R134, -INF , !P2 ;  /* 0xff80000086867808 */ /* 0x000fe40005000000 */
[----:B------:R-:W-:Y:S02]  /*16d10*/  LOP3.LUT P2, RZ, R16, 0x20000, RZ, 0xc0, !PT ;  /* 0x0002000010ff7812 */ /* 0x000fe4000784c0ff */
[----:B------:R-:W-:Y:S02]  /*16d20*/  FMNMX.FTZ R3, R137, R0, !PT ;  /* 0x0000000089037209 */ /* 0x000fe40007810000 */
[----:B------:R-:W-:-:S02]  /*16d30*/  ISETP.GT.AND P2, PT, R21, 0x19, !P2 ;  /* 0x000000191500780c */ /* 0x000fc40005744270 */
[----:B------:R-:W-:Y:S02]  /*16d40*/  FMNMX.FTZ R0, R140, R3, !PT ;  /* 0x000000038c007209 */ /* 0x000fe40007810000 */
[----:B------:R-:W-:Y:S02]  /*16d50*/  ISETP.LT.OR P2, PT, R23, 0x1a, P2 ;  /* 0x0000001a1700780c */ /* 0x000fe40001741670 */
[----:B------:R-:W-:Y:S02]  /*16d60*/  FMNMX.FTZ R3, R141, R0, !PT ;  /* 0x000000008d037209 */ /* 0x000fe40007810000 */
[----:B------:R-:W-:Y:S02]  /*16d70*/  FSEL R135, R135, -INF , !P2 ;  /* 0xff80000087877808 */ /* 0x000fe40005000000 */
[----:B------:R-:W-:Y:S02]  /*16d80*/  LOP3.LUT P2, RZ, R16, 0x10000, RZ, 0xc0, !PT ;  /* 0x0001000010ff7812 */ /* 0x000fe4000784c0ff */
        /* <DEDUP_REMOVED lines=26> */
[----:B------:R-:W-:Y:S01]  /*16f30*/  FMNMX.FTZ R2, R165, R0, !PT ;  /* 0x00000000a5027209 */ /* 0x000fe20007810000 */
[----:B------:R-:W-:Y:S01]  /*16f40*/  IMAD.U32 R0, RZ, RZ, UR43 ;  /* 0x0000002bff007e24 */ /* 0x000fe2000f8e00ff */
[----:B------:R-:W-:Y:S02]  /*16f50*/  ISETP.LT.OR P2, PT, R23, 0x31, P2 ;  /* 0x000000311700780c */ /* 0x000fe40001741670 */
[----:B------:R-:W-:Y:S01]  /*16f60*/  LOP3.LUT P6, RZ, R16, 0x20, RZ, 0xc0, !PT ;  /* 0x0000002010ff7812 */ /* 0x000fe200078cc0ff */
[----:B------:R-:W0:Y:S01]  /*16f70*/  SHFL.BFLY PT, R3, R2, 0x2, 0x1f ;  /* 0x0c401f0002037f89 */ /* 0x000e2200000e0000 */
[----:B------:R-:W-:Y:S02]  /*16f80*/  FSEL R146, R146, -INF , !P2 ;  /* 0xff80000092927808 */ /* 0x000fe40005000000 */
[----:B------:R-:W-:-:S02]  /*16f90*/  LOP3.LUT P2, RZ, R16, 0x800, RZ, 0xc0, !PT ;  /* 0x0000080010ff7812 */ /* 0x000fc4000784c0ff */
[----:B------:R-:W-:Y:S02]  /*16fa0*/  LOP3.LUT P3, RZ, R16, 0x10, RZ, 0xc0, !PT ;  /* 0x0000001010ff7812 */ /* 0x000fe4000786c0ff */
[C---:B------:R-:W-:Y:S02]  /*16fb0*/  ISETP.GT.AND P2, PT, R21.reuse, 0x31, !P2 ;  /* 0x000000311500780c */ /* 0x040fe40005744270 */
[----:B------:R-:W-:Y:S02]  /*16fc0*/  ISETP.GT.AND P4, PT, R21, 0x51, !P4 ;  /* 0x000000511500780c */ /* 0x000fe40006784270 */
[----:B------:R-:W-:Y:S02]  /*16fd0*/  ISETP.LT.OR P2, PT, R23, 0x32, P2 ;  /* 0x000000321700780c */ /* 0x000fe40001741670 */
[----:B------:R-:W-:Y:S02]  /*16fe0*/  ISETP.GT.AND P5, PT, R21, 0x58, !P5 ;  /* 0x000000581500780c */ /* 0x000fe40006fa4270 */
[----:B------:R-:W-:-:S02]  /*16ff0*/  FSEL R147, R147, -INF , !P2 ;  /* 0xff80000093937808 */ /* 0x000fc40005000000 */
[----:B------:R-:W-:Y:S02]  /*17000*/  LOP3.LUT P2, RZ, R16, 0x400, RZ, 0xc0, !PT ;  /* 0x0000040010ff7812 */ /* 0x000fe4000784c0ff */
[----:B------:R-:W-:Y:S02]  /*17010*/  ISETP.LT.OR P4, PT, R23, 0x52, P4 ;  /* 0x000000521700780c */ /* 0x000fe40002781670 */
[----:B------:R-:W-:Y:S02]  /*17020*/  ISETP.GT.AND P2, PT, R21, 0x38, !P2 ;  /* 0x000000381500780c */ /* 0x000fe40005744270 */
[C---:B------:R-:W-:Y:S02]  /*17030*/  ISETP.LT.OR P5, PT, R23.reuse, 0x59, P5 ;  /* 0x000000591700780c */ /* 0x040fe40002fa1670 */
[----:B------:R-:W-:Y:S02]  /*17040*/  ISETP.LT.OR P2, PT, R23, 0x39, P2 ;  /* 0x000000391700780c */ /* 0x000fe40001741670 */
[----:B0-----:R-:W-:-:S02]  /*17050*/  FMNMX.FTZ R20, R2, R3, !PT ;  /* 0x0000000302147209 */ /* 0x001fc40007810000 */
[----:B------:R-:W-:Y:S02]  /*17060*/  FSEL R150, R150, -INF , !P2 ;  /* 0xff80000096967808 */ /* 0x000fe40005000000 */
[----:B------:R-:W-:Y:S01]  /*17070*/  LOP3.LUT P2, RZ, R16, 0x200, RZ, 0xc0, !PT ;  /* 0x0000020010ff7812 */ /* 0x000fe2000784c0ff */
[----:B------:R-:W0:Y:S01]  /*17080*/  SHFL.BFLY PT, R15, R20, 0x1, 0x1f ;  /* 0x0c201f00140f7f89 */ /* 0x000e2200000e0000 */
[----:B------:R-:W-:Y:S02]  /*17090*/  FSEL R163, R163, -INF , !P4 ;  /* 0xff800000a3a37808 */ /* 0x000fe40006000000 */
[----:B------:R-:W-:Y:S02]  /*170a0*/  ISETP.GT.AND P2, PT, R21, 0x39, !P2 ;  /* 0x000000391500780c */ /* 0x000fe40005744270 */
[----:B------:R-:W-:Y:S02]  /*170b0*/  FSEL R166, R166, -INF , !P5 ;  /* 0xff800000a6a67808 */ /* 0x000fe40006800000 */
[----:B------:R-:W-:-:S02]  /*170c0*/  ISETP.LT.OR P2, PT, R23, 0x3a, P2 ;  /* 0x0000003a1700780c */ /* 0x000fc40001741670 */
[----:B------:R-:W-:Y:S02]  /*170d0*/  MOV R194, R200 ;  /* 0x000000c800c27202 */ /* 0x000fe40000000f00 */
[----:B------:R-:W-:Y:S02]  /*170e0*/  FSEL R151, R151, -INF , !P2 ;  /* 0xff80000097977808 */ /* 0x000fe40005000000 */
[----:B------:R-:W-:-:S04]  /*170f0*/  LOP3.LUT P2, RZ, R16, 0x100, RZ, 0xc0, !PT ;  /* 0x0000010010ff7812 */ /* 0x000fc8000784c0ff */
[----:B------:R-:W-:-:S04]  /*17100*/  ISETP.GT.AND P2, PT, R21, 0x40, !P2 ;  /* 0x000000401500780c */ /* 0x000fc80005744270 */
[----:B------:R-:W-:Y:S02]  /*17110*/  ISETP.LT.OR P2, PT, R23, 0x41, P2 ;  /* 0x000000411700780c */ /* 0x000fe40001741670 */
[----:B0-----:R-:W-:Y:S02]  /*17120*/  FMNMX.FTZ R15, R20, R15, !PT ;  /* 0x0000000f140f7209 */ /* 0x001fe40007810000 */
[----:B------:R-:W-:Y:S02]  /*17130*/  FSEL R154, R154, -INF , !P2 ;  /* 0xff8000009a9a7808 */ /* 0x000fe40005000000 */
[----:B------:R-:W-:Y:S01]  /*17140*/  LOP3.LUT P2, RZ, R16, 0x80, RZ, 0xc0, !PT ;  /* 0x0000008010ff7812 */ /* 0x000fe2000784c0ff */
[----:B------:R-:W-:-:S03]  /*17150*/  FMUL.FTZ R3, R15, R0 ;  /* 0x000000000f037220 */ /* 0x000fc60000410000 */
[----:B------:R-:W-:-:S04]  /*17160*/  ISETP.GT.AND P2, PT, R21, 0x41, !P2 ;  /* 0x000000411500780c */ /* 0x000fc80005744270 */
[----:B------:R-:W-:-:S04]  /*17170*/  ISETP.LT.OR P2, PT, R23, 0x42, P2 ;  /* 0x000000421700780c */ /* 0x000fc80001741670 */
[----:B------:R-:W-:Y:S02]  /*17180*/  FSEL R155, R155, -INF , !P2 ;  /* 0xff8000009b9b7808 */ /* 0x000fe40005000000 */
[----:B------:R-:W-:-:S04]  /*17190*/  LOP3.LUT P2, RZ, R16, 0x40, RZ, 0xc0, !PT ;  /* 0x0000004010ff7812 */ /* 0x000fc8000784c0ff */
[----:B------:R-:W-:-:S04]  /*171a0*/  ISETP.GT.AND P2, PT, R21, 0x48, !P2 ;  /* 0x000000481500780c */ /* 0x000fc80005744270 */
[----:B------:R-:W-:-:S04]  /*171b0*/  ISETP.LT.OR P2, PT, R23, 0x49, P2 ;  /* 0x000000491700780c */ /* 0x000fc80001741670 */
[----:B------:R-:W-:Y:S02]  /*171c0*/  FSEL R158, R158, -INF , !P2 ;  /* 0xff8000009e9e7808 */ /* 0x000fe40005000000 */
[----:B------:R-:W-:Y:S02]  /*171d0*/  ISETP.GT.AND P2, PT, R21, 0x49, !P6 ;  /* 0x000000491500780c */ /* 0x000fe40007744270 */
[----:B------:R-:W-:Y:S02]  /*171e0*/  LOP3.LUT P6, RZ, R16, 0x2, RZ, 0xc0, !PT ;  /* 0x0000000210ff7812 */ /* 0x000fe400078cc0ff */
[----:B------:R-:W-:-:S04]  /*171f0*/  ISETP.LT.OR P2, PT, R23, 0x4a, P2 ;  /* 0x0000004a1700780c */ /* 0x000fc80001741670 */
[----:B------:R-:W-:Y:S02]  /*17200*/  FSEL R159, R159, -INF , !P2 ;  /* 0xff8000009f9f7808 */ /* 0x000fe40005000000 */
[----:B------:R-:W-:-:S04]  /*17210*/  ISETP.GT.AND P2, PT, R21, 0x50, !P3 ;  /* 0x000000501500780c */ /* 0x000fc80005f44270 */
[----:B------:R-:W-:-:S04]  /*17220*/  ISETP.LT.OR P2, PT, R23, 0x51, P2 ;  /* 0x000000511700780c */ /* 0x000fc80001741670 */
[----:B------:R-:W-:Y:S02]  /*17230*/  FSEL R162, R162, -INF , !P2 ;  /* 0xff800000a2a27808 */ /* 0x000fe40005000000 */
[----:B------:R-:W-:Y:S02]  /*17240*/  ISETP.GT.AND P2, PT, R21, RZ, !P6 ;  /* 0x000000ff1500720c */ /* 0x000fe40007744270 */
[----:B------:R-:W-:Y:S02]  /*17250*/  LOP3.LUT P6, RZ, R16, 0x1, RZ, 0xc0, !PT ;  /* 0x0000000110ff7812 */ /* 0x000fe400078cc0ff */
[----:B------:R-:W-:Y:S02]  /*17260*/  ISETP.LT.OR P2, PT, R23, 0x1, P2 ;  /* 0x000000011700780c */ /* 0x000fe40001741670 */
[----:B------:R-:W-:Y:S02]  /*17270*/  ISETP.GT.AND P3, PT, R21, 0x59, !P6 ;  /* 0x000000591500780c */ /* 0x000fe40007764270 */
[----:B------:R-:W-:-:S02]  /*17280*/  FSEL R122, R122, -INF , !P2 ;  /* 0xff8000007a7a7808 */ /* 0x000fc40005000000 */
[----:B------:R-:W-:Y:S02]  /*17290*/  FSETP.NEU.FTZ.AND P2, PT, R15, -INF , PT ;  /* 0xff8000000f00780b */ /* 0x000fe40003f5d000 */
[----:B------:R-:W-:Y:S02]  /*172a0*/  FMNMX.FTZ R2, R122, R4, !PT ;  /* 0x000000047a027209 */ /* 0x000fe40007810000 */
[----:B------:R-:W-:Y:S02]  /*172b0*/  FSEL R3, R3, RZ, P2 ;  /* 0x000000ff03037208 */ /* 0x000fe40001000000 */
[----:B------:R-:W-:-:S03]  /*172c0*/  ISETP.LT.OR P3, PT, R23, 0x5a, P3 ;  /* 0x0000005a1700780c */ /* 0x000fc60001f61670 */
[--C-:B------:R-:W-:Y:S01]  /*172d0*/  FFMA.FTZ R20, R121, R0, -R3.reuse ;  /* 0x0000000079147223 */ /* 0x100fe20000010803 */
[----:B------:R-:W-:Y:S01]  /*172e0*/  FMNMX.FTZ R121, R123, R2, !PT ;  /* 0x000000027b797209 */ /* 0x000fe20007810000 */
[-CC-:B------:R-:W-:Y:S01]  /*172f0*/  FFMA.FTZ R188, R120, R0.reuse, -R3.reuse ;  /* 0x0000000078bc7223 */ /* 0x180fe20000010803 */
[-CC-:B------:R-:W-:Y:S01]  /*17300*/  FFMA.FTZ R120, R125, R0.reuse, -R3.reuse ;  /* 0x000000007d787223 */ /* 0x180fe20000010803 */
[----:B------:R-:W-:Y:S01]  /*17310*/  FSEL R167, R167, -INF , !P3 ;  /* 0xff800000a7a77808 */ /* 0x000fe20005800000 */
[-CC-:B------:R-:W-:Y:S01]  /*17320*/  FFMA.FTZ R182, R140, R0.reuse, -R3.reuse ;  /* 0x000000008cb67223 */ /* 0x180fe20000010803 */
[----:B------:R-:W-:Y:S01]  /*17330*/  FMNMX.FTZ R2, R126, R121, !PT ;  /* 0x000000797e027209 */ /* 0x000fe20007810000 */
[-CC-:B------:R-:W-:Y:S01]  /*17340*/  FFMA.FTZ R190, R124, R0.reuse, -R3.reuse ;  /* 0x000000007cbe7223 */ /* 0x180fe20000010803 */
[----:B------:R-:W-:Y:S01]  /*17350*/  FSEL R140, R15, RZ, P2 ;  /* 0x000000ff0f8c7208 */ /* 0x000fe20001000000 */
[--C-:B------:R-:W-:Y:S01]  /*17360*/  FFMA.FTZ R184, R128, R0, -R3.reuse ;  /* 0x0000000080b87223 */ /* 0x100fe20000010803 */
[----:B------:R-:W-:Y:S01]  /*17370*/  FMNMX.FTZ R121, R127, R2, !PT ;  /* 0x000000027f797209 */ /* 0x000fe20007810000 */
[-CC-:B------:R-:W-:Y:S01]  /*17380*/  FFMA.FTZ R186, R132, R0.reuse, -R3.reuse ;  /* 0x0000000084ba7223 */ /* 0x180fe20000010803 */
[-CC-:B------:R-:W-:Y:S01]  /*17390*/  FFMA.FTZ R124, R133, R0.reuse, -R3.reuse ;  /* 0x00000000857c7223 */ /* 0x180fe20000010803 */
        /* <DEDUP_REMOVED lines=30> */
[----:B------:R-:W-:Y:S01]  /*17580*/  FMNMX.FTZ R2, R154, R125, !PT ;  /* 0x0000007d9a027209 */ /* 0x000fe20007810000 */
[----:B------:R-:W-:Y:S01]  /*17590*/  FFMA.FTZ R125, R137, R0, -R3 ;  /* 0x00000000897d7223 */ /* 0x000fe20000010803 */
[----:B------:R-:W-:Y:S02]  /*175a0*/  MUFU.EX2 R184, R184 ;  /* 0x000000b800b87308 */ /* 0x000fe40000000800 */
[----:B------:R-:W-:-:S04]  /*175b0*/  FMNMX.FTZ R129, R155, R2, !PT ;  /* 0x000000029b817209 */ /* 0x000fc80007810000 */
[----:B------:R-:W-:Y:S01]  /*175c0*/  FMNMX.FTZ R2, R158, R129, !PT ;  /* 0x000000819e027209 */ /* 0x000fe20007810000 */
[----:B------:R-:W-:Y:S01]  /*175d0*/  FFMA.FTZ R129, R149, R0, -R3 ;  /* 0x0000000095817223 */ /* 0x000fe20000010803 */
[----:B------:R-:W-:Y:S01]  /*175e0*/  FADD.FTZ R3, -R140, R5 ;  /* 0x000000058c037221 */ /* 0x000fe20000010100 */
[----:B------:R-:W-:Y:S01]  /*175f0*/  MUFU.EX2 R121, R121 ;  /* 0x0000007900797308 */ /* 0x000fe20000000800 */
[----:B------:R-:W-:Y:S02]  /*17600*/  FMNMX.FTZ R21, R159, R2, !PT ;  /* 0x000000029f157209 */ /* 0x000fe40007810000 */
[----:B------:R-:W-:Y:S02]  /*17610*/  FMUL.FTZ R3, R3, R0 ;  /* 0x0000000003037220 */ /* 0x000fe40000410000 */
[----:B------:R-:W-:-:S03]  /*17620*/  FMNMX.FTZ R2, R162, R21, !PT ;  /* 0x00000015a2027209 */ /* 0x000fc60007810000 */
        /* <DEDUP_REMOVED lines=9> */
[----:B0-----:R-:W-:-:S07]  /*176c0*/  FMNMX.FTZ R21, R2, R21, !PT ;  /* 0x0000001502157209 */ /* 0x001fce0007810000 */
[----:B------:R-:W-:Y:S01]  /*176d0*/  MUFU.EX2 R23, R23 ;  /* 0x0000001700177308 */ /* 0x000fe20000000800 */
[----:B------:R-:W0:Y:S07]  /*176e0*/  SHFL.BFLY PT, R2, R21, 0x1, 0x1f ;  /* 0x0c201f0015027f89 */ /* 0x000e2e00000e0000 */
[----:B------:R-:W-:Y:S08]  /*176f0*/  MUFU.EX2 R176, R176 ;  /* 0x000000b000b07308 */ /* 0x000ff00000000800 */
[----:B------:R-:W-:Y:S08]  /*17700*/  MUFU.EX2 R128, R128 ;  /* 0x0000008000807308 */ /* 0x000ff00000000800 */
[----:B------:R-:W-:Y:S01]  /*17710*/  MUFU.EX2 R178, R178 ;  /* 0x000000b200b27308 */ /* 0x000fe20000000800 */
[----:B0-----:R-:W-:-:S04]  /*17720*/  FMNMX.FTZ R21, R21, R2, !PT ;  /* 0x0000000215157209 */ /* 0x001fc80007810000 */
[----:B------:R-:W-:-:S03]  /*17730*/  FSETP.NEU.FTZ.AND P2, PT, R21, -INF , PT ;  /* 0xff8000001500780b */ /* 0x000fc60003f5d000 */
[----:B------:R0:W1:Y:S01]  /*17740*/  MUFU.EX2 R2, R3 ;  /* 0x0000000300027308 */ /* 0x0000620000000800 */
[----:B------:R-:W-:-:S05]  /*17750*/  FMUL.FTZ R137, R21, R0 ;  /* 0x0000000015897220 */ /* 0x000fca0000410000 */
[----:B------:R-:W-:Y:S02]  /*17760*/  FSEL R137, R137, RZ, P2 ;  /* 0x000000ff89897208 */ /* 0x000fe40001000000 */
[----:B------:R-:W-:Y:S01]  /*17770*/  MUFU.EX2 R129, R129 ;  /* 0x0000008100817308 */ /* 0x000fe20000000800 */
[----:B0-----:R-:W-:Y:S02]  /*17780*/  FSEL R3, R21, RZ, P2 ;  /* 0x000000ff15037208 */ /* 0x001fe40001000000 */
[-CC-:B------:R-:W-:Y:S01]  /*17790*/  FFMA.FTZ R189, R122, R0.reuse, -R137.reuse ;  /* 0x000000007abd7223 */ /* 0x180fe20000010889 */
[-CC-:B------:R-:W-:Y:S01]  /*177a0*/  FFMA.FTZ R122, R123, R0.reuse, -R137.reuse ;  /* 0x000000007b7a7223 */ /* 0x180fe20000010889 */
[-CC-:B------:R-:W-:Y:S01]  /*177b0*/  FFMA.FTZ R191, R126, R0.reuse, -R137.reuse ;  /* 0x000000007ebf7223 */ /* 0x180fe20000010889 */
[----:B------:R-:W-:Y:S01]  /*177c0*/  FADD.FTZ R3, -R3, R4 ;  /* 0x0000000403037221 */ /* 0x000fe20000010100 */
[-CC-:B------:R-:W-:Y:S01]  /*177d0*/  FFMA.FTZ R123, R127, R0.reuse, -R137.reuse ;  /* 0x000000007f7b7223 */ /* 0x180fe20000010889 */
[-CC-:B------:R-:W-:Y:S01]  /*177e0*/  FFMA.FTZ R185, R130, R0.reuse, -R137.reuse ;  /* 0x0000000082b97223 */ /* 0x180fe20000010889 */
[----:B------:R-:W-:Y:S01]  /*177f0*/  MUFU.EX2 R189, R189 ;  /* 0x000000bd00bd7308 */ /* 0x000fe20000000800 */
[-C--:B------:R-:W-:Y:S01]  /*17800*/  FMUL.FTZ R3, R3, R0.reuse ;  /* 0x0000000003037220 */ /* 0x080fe20000410000 */
[----:B-1----:R-:W-:Y:S01]  /*17810*/  FFMA.FTZ R7, R2, R7, R188 ;  /* 0x0000000702077223 */ /* 0x002fe200000100bc */
[-CC-:B------:R-:W-:Y:S01]  /*17820*/  FFMA.FTZ R126, R131, R0.reuse, -R137.reuse ;  /* 0x00000000837e7223 */ /* 0x180fe20000010889 */
[-CC-:B------:R-:W-:Y:S01]  /*17830*/  FFMA.FTZ R187, R134, R0.reuse, -R137.reuse ;  /* 0x0000000086bb7223 */ /* 0x180fe20000010889 */
[-C--:B------:R-:W-:Y:S01]  /*17840*/  FFMA.FTZ R127, R135, R0.reuse, -R137 ;  /* 0x00000000877f7223 */ /* 0x080fe20000010889 */
[----:B------:R-:W-:Y:S01]  /*17850*/  FADD.FTZ R7, R20, R7 ;  /* 0x0000000714077221 */ /* 0x000fe20000010000 */
[-CC-:B------:R-:W-:Y:S01]  /*17860*/  FFMA.FTZ R181, R138, R0.reuse, -R137.reuse ;  /* 0x000000008ab57223 */ /* 0x180fe20000010889 */
[----:B------:R-:W0:Y:S01]  /*17870*/  MUFU.EX2 R3, R3 ;  /* 0x0000000300037308 */ /* 0x000e220000000800 */
[-C--:B------:R-:W-:Y:S01]  /*17880*/  FFMA.FTZ R130, R139, R0.reuse, -R137 ;  /* 0x000000008b827223 */ /* 0x080fe20000010889 */
[----:B------:R-:W-:Y:S01]  /*17890*/  FADD.FTZ R7, R190, R7 ;  /* 0x00000007be077221 */ /* 0x000fe20000010000 */
[-CC-:B------:R-:W-:Y:S01]  /*178a0*/  FFMA.FTZ R183, R142, R0.reuse, -R137.reuse ;  /* 0x000000008eb77223 */ /* 0x180fe20000010889 */
[-CC-:B------:R-:W-:Y:S01]  /*178b0*/  FFMA.FTZ R143, R143, R0.reuse, -R137.reuse ;  /* 0x000000008f8f7223 */ /* 0x180fe20000010889 */
[-C--:B------:R-:W-:Y:S01]  /*178c0*/  FFMA.FTZ R177, R146, R0.reuse, -R137 ;  /* 0x0000000092b17223 */ /* 0x080fe20000010889 */
[----:B------:R-:W-:Y:S01]  /*178d0*/  FADD.FTZ R7, R120, R7 ;  /* 0x0000000778077221 */ /* 0x000fe20000010000 */
[-CC-:B------:R-:W-:Y:S01]  /*178e0*/  FFMA.FTZ R131, R147, R0.reuse, -R137.reuse ;  /* 0x0000000093837223 */ /* 0x180fe20000010889 */
[----:B------:R-:W1:Y:S01]  /*178f0*/  MUFU.EX2 R122, R122 ;  /* 0x0000007a007a7308 */ /* 0x000e620000000800 */
[-C--:B------:R-:W-:Y:S01]  /*17900*/  FFMA.FTZ R179, R150, R0.reuse, -R137 ;  /* 0x0000000096b37223 */ /* 0x080fe20000010889 */
[----:B------:R-:W-:Y:S01]  /*17910*/  FADD.FTZ R134, R184, R7 ;  /* 0x00000007b8867221 */ /* 0x000fe20000010000 */
[-CC-:B------:R-:W-:Y:S01]  /*17920*/  FFMA.FTZ R173, R154, R0.reuse, -R137.reuse ;  /* 0x000000009aad7223 */ /* 0x180fe20000010889 */
[-CC-:B------:R-:W-:Y:S01]  /*17930*/  FFMA.FTZ R175, R158, R0.reuse, -R137.reuse ;  /* 0x000000009eaf7223 */ /* 0x180fe20000010889 */
[----:B------:R-:W-:Y:S01]  /*17940*/  FFMA.FTZ R169, R162, R0, -R137 ;  /* 0x00000000a2a97223 */ /* 0x000fe20000010889 */
[----:B------:R-:W-:Y:S01]  /*17950*/  FADD.FTZ R135, R121, R134 ;  /* 0x0000008679877221 */ /* 0x000fe20000010000 */
[----:B------:R-:W-:Y:S01]  /*17960*/  F2FP.F16.F32.PACK_AB R188, R20, R188 ;  /* 0x000000bc14bc723e */ /* 0x000fe200000000ff */
[----:B------:R-:W2:Y:S01]  /*17970*/  MUFU.EX2 R191, R191 ;  /* 0x000000bf00bf7308 */ /* 0x000ea20000000800 */
[----:B0-----:R-:W-:Y:S01]  /*17980*/  FFMA.FTZ R7, R3, R6, R189 ;  /* 0x0000000603077223 */ /* 0x001fe200000100bd */
[----:B------:R-:W-:Y:S01]  /*17990*/  FADD.FTZ R135, R186, R135 ;  /* 0x00000087ba877221 */ /* 0x000fe20000010000 */
[--C-:B------:R-:W-:Y:S01]  /*179a0*/  FFMA.FTZ R6, R151, R0, -R137.reuse ;  /* 0x0000000097067223 */ /* 0x100fe20000010889 */
[----:B------:R-:W-:Y:S01]  /*179b0*/  F2FP.F16.F32.PACK_AB R190, R120, R190 ;  /* 0x000000be78be723e */ /* 0x000fe200000000ff */
[----:B------:R-:W-:Y:S01]  /*179c0*/  FFMA.FTZ R163, R163, R0, -R137 ;  /* 0x00000000a3a37223 */ /* 0x000fe20000010889 */
[----:B------:R-:W-:Y:S01]  /*179d0*/  FADD.FTZ R135, R124, R135 ;  /* 0x000000877c877221 */ /* 0x000fe20000010000 */
[----:B------:R-:W-:Y:S01]  /*179e0*/  F2FP.F16.F32.PACK_AB R184, R121, R184 ;  /* 0x000000b879b8723e */ /* 0x000fe200000000ff */
[----:B------:R-:W0:Y:S01]  /*179f0*/  MUFU.EX2 R123, R123 ;  /* 0x0000007b007b7308 */ /* 0x000e220000000800 */
[----:B-1----:R-:W-:Y:S01]  /*17a00*/  FADD.FTZ R134, R122, R7 ;  /* 0x000000077a867221 */ /* 0x002fe20000010000 */
[----:B------:R-:W-:Y:S01]  /*17a10*/  FADD.FTZ R138, R180, R135 ;  /* 0x00000087b48a7221 */ /* 0x000fe20000010000 */
[----:B------:R-:W-:Y:S01]  /*17a20*/  FFMA.FTZ R166, R166, R0, -R137 ;  /* 0x00000000a6a67223 */ /* 0x000fe20000010889 */
[----:B------:R-:W-:-:S02]  /*17a30*/  F2FP.F16.F32.PACK_AB R186, R124, R186 ;  /* 0x000000ba7cba723e */ /* 0x000fc400000000ff */
[----:B------:R-:W-:Y:S01]  /*17a40*/  FADD.FTZ R135, R125, R138 ;  /* 0x0000008a7d877221 */ /* 0x000fe20000010000 */
[----:B------:R-:W-:Y:S01]  /*17a50*/  ISETP.GT.AND P2, PT, R9, R207, PT ;  /* 0x000000cf0900720c */ /* 0x000fe20003f44270 */
[----:B------:R-:W1:Y:S01]  /*17a60*/  MUFU.EX2 R185, R185 ;  /* 0x000000b900b97308 */ /* 0x000e620000000800 */
[----:B--2---:R-:W-:Y:S01]  /*17a70*/  FADD.FTZ R134, R191, R134 ;  /* 0x00000086bf867221 */ /* 0x004fe20000010000 */
[----:B------:R-:W-:Y:S01]  /*17a80*/  FADD.FTZ R138, R182, R135 ;  /* 0x00000087b68a7221 */ /* 0x000fe20000010000 */
[----:B------:R-:W-:Y:S01]  /*17a90*/  @!P1 PRMT R135, RZ, 0x654, R14 ;  /* 0x00000654ff879816 */ /* 0x000fe2000000000e */
[----:B------:R-:W-:Y:S01]  /*17aa0*/  FFMA.FTZ R14, R155, R0, -R137 ;  /* 0x000000009b0e7223 */ /* 0x000fe20000010889 */
[----:B------:R-:W-:Y:S01]  /*17ab0*/  F2FP.F16.F32.PACK_AB R182, R23, R182 ;  /* 0x000000b617b6723e */ /* 0x000fe200000000ff */
[----:B------:R-:W-:Y:S01]  /*17ac0*/  VIADD R9, R9, 0xffffffff ;  /* 0xffffffff09097836 */ /* 0x000fe20000000000 */
[----:B------:R2:W-:Y:S01]  /*17ad0*/  @!P1 SYNCS.ARRIVE.TRANS64.RED.A1T0 RZ, [R135+URZ], RZ ;  /* 0x000000ff87ff99a7 */ /* 0x0005e2000810043f */
[----:B------:R-:W3:Y:S01]  /*17ae0*/  MUFU.EX2 R126, R126 ;  /* 0x0000007e007e7308 */ /* 0x000ee20000000800 */
[----:B0-----:R-:W-:Y:S01]  /*17af0*/  FADD.FTZ R134, R123, R134 ;  /* 0x000000867b867221 */ /* 0x001fe20000010000 */
[----:B------:R-:W-:-:S02]  /*17b00*/  F2FP.F16.F32.PACK_AB R180, R125, R180 ;  /* 0x000000b47db4723e */ /* 0x000fc400000000ff */
[----:B------:R-:W-:Y:S02]  /*17b10*/  F2FP.F16.F32.PACK_AB R189, R122, R189 ;  /* 0x000000bd7abd723e */ /* 0x000fe400000000ff */
[----:B------:R-:W-:Y:S02]  /*17b20*/  F2FP.F16.F32.PACK_AB R191, R123, R191 ;  /* 0x000000bf7bbf723e */ /* 0x000fe400000000ff */
[----:B------:R-:W0:Y:S01]  /*17b30*/  MUFU.EX2 R187, R187 ;  /* 0x000000bb00bb7308 */ /* 0x000e220000000800 */
[----:B-1----:R-:W-:-:S07]  /*17b40*/  FADD.FTZ R7, R185, R134 ;  /* 0x00000086b9077221 */ /* 0x002fce0000010000 */
[----:B------:R-:W1:Y:S01]  /*17b50*/  MUFU.EX2 R127, R127 ;  /* 0x0000007f007f7308 */ /* 0x000e620000000800 */
[C---:B---3--:R-:W-:Y:S01]  /*17b60*/  FADD.FTZ R134, R126.reuse, R7 ;  /* 0x000000077e867221 */ /* 0x048fe20000010000 */
[----:B------:R-:W-:Y:S01]  /*17b70*/  FADD.FTZ R7, R23, R138 ;  /* 0x0000008a17077221 */ /* 0x000fe20000010000 */
[----:B------:R-:W-:-:S03]  /*17b80*/  F2FP.F16.F32.PACK_AB R185, R126, R185 ;  /* 0x000000b97eb9723e */ /* 0x000fc600000000ff */
[----:B--2---:R-:W-:Y:S01]  /*17b90*/  FADD.FTZ R135, R176, R7 ;  /* 0x00000007b0877221 */ /* 0x004fe20000010000 */
[C---:B------:R-:W-:Y:S01]  /*17ba0*/  F2FP.F16.F32.PACK_AB R176, R128.reuse, R176 ;  /* 0x000000b080b0723e */ /* 0x040fe200000000ff */
[----:B------:R-:W2:Y:S01]  /*17bb0*/  MUFU.EX2 R181, R181 ;  /* 0x000000b500b57308 */ /* 0x000ea20000000800 */
[----:B0-----:R-:W-:Y:S01]  /*17bc0*/  FADD.FTZ R134, R187, R134 ;  /* 0x00000086bb867221 */ /* 0x001fe20000010000 */
[----:B------:R-:W-:-:S04]  /*17bd0*/  FADD.FTZ R135, R128, R135 ;  /* 0x0000008780877221 */ /* 0x000fc80000010000 */
[----:B------:R-:W-:Y:S01]  /*17be0*/  FADD.FTZ R140, R178, R135 ;  /* 0x00000087b28c7221 */ /* 0x000fe20000010000 */
[----:B------:R-:W-:Y:S01]  /*17bf0*/  F2FP.F16.F32.PACK_AB R178, R129, R178 ;  /* 0x000000b281b2723e */ /* 0x000fe200000000ff */
[----:B------:R-:W0:Y:S01]  /*17c00*/  MUFU.EX2 R130, R130 ;  /* 0x0000008200827308 */ /* 0x000e220000000800 */
[----:B-1----:R-:W-:Y:S01]  /*17c10*/  FADD.FTZ R138, R127, R134 ;  /* 0x000000867f8a7221 */ /* 0x002fe20000010000 */
[----:B------:R-:W-:Y:S01]  /*17c20*/  FADD.FTZ R135, R129, R140 ;  /* 0x0000008c81877221 */ /* 0x000fe20000010000 */
[-CC-:B------:R-:W-:Y:S01]  /*17c30*/  FFMA.FTZ R134, R159, R0.reuse, -R137.reuse ;  /* 0x000000009f867223 */ /* 0x180fe20000010889 */
[----:B------:R-:W-:Y:S01]  /*17c40*/  FFMA.FTZ R137, R167, R0, -R137 ;  /* 0x00000000a7897223 */ /* 0x000fe20000010889 */
[----:B------:R-:W-:-:S03]  /*17c50*/  F2FP.F16.F32.PACK_AB R187, R127, R187 ;  /* 0x000000bb7fbb723e */ /* 0x000fc600000000ff */
        /* <DEDUP_REMOVED lines=9> */
[----:B------:R-:W-:Y:S01]  /*17cf0*/  F2FP.F16.F32.PACK_AB R183, R4, R183 ;  /* 0x000000b704b7723e */ /* 0x000fe200000000ff */
[----:B------:R-:W-:-:S05]  /*17d00*/  IMAD.MOV.U32 R4, RZ, RZ, R21 ;  /* 0x000000ffff047224 */ /* 0x000fca00078e0015 */
        /* <DEDUP_REMOVED lines=49> */
[----:B------:R-:W-:Y:S01]  /*18020*/  IMAD.MOV.U32 R5, RZ, RZ, R15 ;  /* 0x000000ffff057224 */ /* 0x000fe200078e000f */
[----:B------:R-:W-:Y:S06]  /*18030*/  @P2 BRA `(.L_x_4399) ;  /* 0xffffffc800f82947 */ /* 0x000fec000383ffff */
[----:B------:R-:W-:Y:S05]  /*18040*/  BSYNC B0 ;  /* 0x0000000000007941 */ /* 0x000fea0003800000 */
.L_x_4380:
[----:B------:R-:W-:Y:S01]  /*18050*/  IMAD.MOV.U32 R4, RZ, RZ, R21 ;  /* 0x000000ffff047224 */ /* 0x000fe200078e0015 */
[----:B------:R-:W-:Y:S01]  /*18060*/  MOV R5, R15 ;  /* 0x0000000f00057202 */ /* 0x000fe20000000f00 */
[----:B------:R-:W-:Y:S02]  /*18070*/  IMAD.MOV.U32 R23, RZ, RZ, R13 ;  /* 0x000000ffff177224 */ /* 0x000fe400078e000d */
[----:B------:R-:W-:-:S07]  /*18080*/  IMAD.MOV.U32 R194, RZ, RZ, R200 ;  /* 0x000000ffffc27224 */ /* 0x000fce00078e00c8 */
.L_x_4379:
[----:B------:R-:W-:Y:S05]  /*18090*/  BSYNC B1 ;  /* 0x0000000000017941 */ /* 0x000fea0003800000 */
.L_x_4378:
[----:B------:R-:W0:Y:S01]  /*180a0*/  LDC R202, c[0x0][0x9e4] ;  /* 0x00027900ffca7b82 */ /* 0x000e220000000800 */
[----:B------:R-:W-:Y:S02]  /*180b0*/  IADD3 R8, R196, 0x80, -R197 ;  /* 0x00000080c4087810 */ /* 0x000fe40007ffe8c5 */
[----:B------:R-:W-:-:S03]  /*180c0*/  LOP3.LUT R16, R16, 0xffefffff, RZ, 0xc0, !PT ;  /* 0xffefffff10107812 */ /* 0x000fc600078ec0ff */
[----:B------:R-:W-:-:S04]  /*180d0*/  IMAD R8, R201, 0x80, R8 ;  /* 0x00000080c9087824 */ /* 0x000fc800078e0208 */
[----:B------:R-:W-:Y:S01]  /*180e0*/  IMAD.IADD R11, R8, 0x1, -R11 ;  /* 0x00000001080b7824 */ /* 0x000fe200078e0a0b */
[----:B0-----:R-:W-:-:S13]  /*180f0*/  ISETP.GE.AND P2, PT, R202, 0x1, PT ;  /* 0x00000001ca00780c */ /* 0x001fda0003f46270 */
[----:B------:R-:W-:Y:S01]  /*18100*/  @P2 LOP3.LUT R16, R16, 0x100000, RZ, 0xfc, !PT ;  /* 0x0010000010102812 */ /* 0x000fe200078efcff */
        /* <DEDUP_REMOVED lines=11> */
.L_x_4402:
[----:B------:R-:W-:-:S13]  /*181c0*/  ISETP.NE.AND P2, PT, R202, 0x1, PT ;  /* 0x00000001ca00780c */ /* 0x000fda0003f45270 */
[----:B------:R-:W0:Y:S02]  /*181d0*/  @P2 LDC.64 R12, c[0x0][0x9e8] ;  /* 0x00027a00ff0c2b82 */ /* 0x000e240000000a00 */
[----:B0-----:R-:W-:-:S05]  /*181e0*/  @P2 IMAD.HI.U32 R12, R8, R12, RZ ;  /* 0x0000000c080c2227 */ /* 0x001fca00078e00ff */
[----:B------:R-:W-:-:S07]  /*181f0*/  @P2 SHF.R.U32.HI R8, RZ, R13, R12 ;  /* 0x0000000dff082219 */ /* 0x000fce000001160c */
.L_x_4403:
[----:B------:R-:W-:Y:S05]  /*18200*/  BSYNC B0 ;  /* 0x0000000000007941 */ /* 0x000fea0003800000 */
.L_x_4401:
[----:B------:R-:W-:-:S05]  /*18210*/  IMAD R8, R8, R202, RZ ;  /* 0x000000ca08087224 */ /* 0x000fca00078e02ff */
[----:B------:R-:W-:-:S07]  /*18220*/  VIMNMX R11, R11, R8, !PT ;  /* 0x000000080b0b7248 */ /* 0x000fce0007fe0100 */
.L_x_4400:
[----:B------:R-:W-:Y:S01]  /*18230*/  IADD3 R11, R11, 0x5f, RZ ;  /* 0x0000005f0b0b7810 */ /* 0x000fe20007ffe0ff */
[----:B------:R-:W-:Y:S04]  /*18240*/  BSSY B0, `(.L_x_4404) ;  /* 0x0000229000007945 */ /* 0x000fe80003800000 */
[----:B------:R-:W-:-:S05]  /*18250*/  IMAD.HI R11, R11, 0x2aaaaaab, RZ ;  /* 0x2aaaaaab0b0b7827 */ /* 0x000fca00078e02ff */
[----:B------:R-:W-:-:S04]  /*18260*/  SHF.R.U32.HI R8, RZ, 0x1f, R11 ;  /* 0x0000001fff087819 */ /* 0x000fc8000001160b */
[----:B------:R-:W-:-:S04]  /*18270*/  LEA.HI.SX32 R15, R11, R8, 0x1c ;  /* 0x000000080b0f7211 */ /* 0x000fc800078fe2ff */
[----:B------:R-:W-:-:S04]  /*18280*/  VIMNMX R15, R212, R15, !PT ;  /* 0x0000000fd40f7248 */ /* 0x000fc80007fe0100 */
[----:B------:R-:W-:-:S13]  /*18290*/  ISETP.GE.AND P2, PT, R9, R15, PT ;  /* 0x0000000f0900720c */ /* 0x000fda0003f46270 */
[----:B------:R-:W-:Y:S05]  /*182a0*/  @!P2 BRA `(.L_x_4405) ;  /* 0x000000200088a947 */ /* 0x000fea0003800000 */
[----:B------:R-:W-:Y:S01]  /*182b0*/  BSSY B1, `(.L_x_4405) ;  /* 0x0000221000017945 */ /* 0x000fe20003800000 */
[----:B------:R-:W-:Y:S02]  /*182c0*/  IMAD.MOV.U32 R11, RZ, RZ, R4 ;  /* 0x000000ffff0b7224 */ /* 0x000fe400078e0004 */
[----:B------:R-:W-:Y:S02]  /*182d0*/  IMAD.MOV.U32 R8, RZ, RZ, R5 ;  /* 0x000000ffff087224 */ /* 0x000fe400078e0005 */
[----:B------:R-:W-:Y:S02]  /*182e0*/  IMAD.MOV.U32 R12, RZ, RZ, R194 ;  /* 0x000000ffff0c7224 */ /* 0x000fe400078e00c2 */
[----:B------:R-:W-:-:S07]  /*182f0*/  IMAD.MOV.U32 R13, RZ, RZ, R23 ;  /* 0x000000ffff0d7224 */ /* 0x000fce00078e0017 */
.L_x_4416:
[----:B------:R-:W-:-:S04]  /*18300*/  IADD3 R14, R13, 0x1, RZ ;  /* 0x000000010d0e7810 */ /* 0x000fc80007ffe0ff */
[----:B------:R-:W-:-:S04]  /*18310*/  ISETP.NE.AND P2, PT, R14, 0x2, PT ;  /* 0x000000020e00780c */ /* 0x000fc80003f45270 */
[----:B------:R-:W-:Y:S02]  /*18320*/  SEL R14, R14, RZ, P2 ;  /* 0x000000ff0e0e7207 */ /* 0x000fe40001000000 */
[----:B------:R-:W-:-:S03]  /*18330*/  SEL R5, RZ, 0x1, P2 ;  /* 0x00000001ff057807 */ /* 0x000fc60001000000 */
[----:B------:R-:W-:Y:S01]  /*18340*/  IMAD.MOV.U32 R23, RZ, RZ, R14 ;  /* 0x000000ffff177224 */ /* 0x000fe200078e000e */
[----:B------:R-:W-:Y:S01]  /*18350*/  LOP3.LUT R194, R12, R5, RZ, 0x3c, !PT ;  /* 0x000000050cc27212 */ /* 0x000fe200078e3cff */
[----:B------:R-:W-:Y:S06]  /*18360*/  @!P0 BRA `(.L_x_4406) ;  /* 0x0000000000048947 */ /* 0x000fec0003800000 */
[----:B------:R-:W-:Y:S01]  /*18370*/  BPT.TRAP 0x1 ;  /* 0x000000040000795c */ /* 0x000fe20000300000 */
.L_x_4406:
[----:B------:R-:W-:Y:S01]  /*18380*/  IMAD R0, R23, 0x8, R17 ;  /* 0x0000000817007824 */ /* 0x000fe200078e0211 */
[----:B------:R-:W-:-:S04]  /*18390*/  SHF.L.U32 R21, R194, 0x1f, RZ ;  /* 0x0000001fc2157819 */ /* 0x000fc800000006ff */
[----:B------:R0:W1:Y:S01]  /*183a0*/  SYNCS.PHASECHK.TRANS64.TRYWAIT P2, [R0+URZ+0x30830], R21 ;  /* 0x03083015000075a7 */ /* 0x000062000804017f */
[----:B------:R-:W-:Y:S05]  /*183b0*/  @!P0 BRA `(.L_x_4407) ;  /* 0x0000000000048947 */ /* 0x000fea0003800000 */
[----:B------:R-:W-:Y:S01]  /*183c0*/  BPT.TRAP 0x1 ;  /* 0x000000040000795c */ /* 0x000fe20000300000 */
.L_x_4407:
[----:B------:R-:W-:Y:S01]  /*183d0*/  BSSY B2, `(.L_x_4408) ;  /* 0x0000006000027945 */ /* 0x000fe20003800000 */
[----:B------:R-:W-:Y:S02]  /*183e0*/  IMAD R4, R23, 0x900, R10 ;  /* 0x0000090017047824 */ /* 0x000fe400078e020a */
[----:B------:R-:W-:Y:S01]  /*183f0*/  IMAD.MOV.U32 R5, RZ, RZ, 0x40000040 ;  /* 0x40000040ff057424 */ /* 0x000fe200078e00ff */
[----:B-1----:R-:W-:Y:S06]  /*18400*/  @P2 BRA `(.L_x_4409) ;  /* 0x0000000000082947 */ /* 0x002fec0003800000 */
[----:B------:R-:W1:Y:S02]  /*18410*/  SYNCS.PHASECHK.TRANS64.TRYWAIT P2, [R0+URZ+0x30830], R21 ;  /* 0x03083015000075a7 */ /* 0x000e64000804017f */
[----:B-1----:R-:W-:Y:S05]  /*18420*/  @!P2 BRA `(.L_x_4410) ;  /* 0x0000010000d4a947 */ /* 0x002fea0003800000 */
.L_x_4409:
[----:B------:R-:W-:Y:S05]  /*18430*/  BSYNC B2 ;  /* 0x0000000000027941 */ /* 0x000fea0003800000 */
.L_x_4408:
        /* <DEDUP_REMOVED lines=9> */
[----:B------:R-:W-:Y:S01]  /*184d0*/  VIADD R20, R4, 0x2 ;  /* 0x0000000204147836 */ /* 0x000fe20000000000 */
[----:B-1----:R-:W-:Y:S02]  /*184e0*/  MOV R21, 0x40000040 ;  /* 0x4000004000157802 */ /* 0x002fe40000000f00 */
        /* <DEDUP_REMOVED lines=9> */
[----:B------:R-:W-:Y:S02]  /*18580*/  VIADD R20, R4, 0x4 ;  /* 0x0000000404147836 */ /* 0x000fe40000000000 */
[----:B------:R-:W-:Y:S01]  /*18590*/  IMAD.MOV.U32 R21, RZ, RZ, 0x40000040 ;  /* 0x40000040ff157424 */ /* 0x000fe200078e00ff */
[----:B------:R-:W-:-:S02]  /*185a0*/  WARPGROUP.DEPBAR.LE gsb0, 0x0 ;  /* 0x00008000000079c5 */ /* 0x000fc40000010000 */
[----:B------:R-:W-:-:S07]  /*185b0*/  WARPGROUP.ARRIVE ;  /* 0x00000000000079c5 */ /* 0x000fce0000000000 */
        /* <DEDUP_REMOVED lines=16> */
[----:B------:R-:W-:Y:S01]  /*186c0*/  IMAD.MOV.U32 R21, RZ, RZ, 0x40000040 ;  /* 0x40000040ff157424 */ /* 0x000fe200078e00ff */
[----:B------:R-:W-:Y:S01]  /*186d0*/  IADD3 R20, R4, 0x300, RZ ;  /* 0x0000030004147810 */ /* 0x000fe20007ffe0ff */
[----:B------:R-:W-:-:S02]  /*186e0*/  WARPGROUP.DEPBAR.LE gsb0, 0x0 ;  /* 0x00008000000079c5 */ /* 0x000fc40000010000 */
[----:B------:R-:W-:-:S08]  /*186f0*/  WARPGROUP.ARRIVE ;  /* 0x00000000000079c5 */ /* 0x000fd00000000000 */
[----:B------:R-:W-:Y:S01]  /*18700*/  HGMMA.64x96x16.F32 R120, gdesc[UR4], R120, gsb0 ;  /* 0x01600000047879f0 */ /* 0x000fe20008000878 */
[----:B------:R-:W-:Y:S02]  /*18710*/  R2UR UR6, R20 ;  /* 0x00000000140672ca */ /* 0x000fe400000e0000 */
[----:B------:R-:W-:Y:S02]  /*18720*/  R2UR UR7, R21 ;  /* 0x00000000150772ca */ /* 0x000fe400000e0000 */
[----:B--2---:R-:W-:Y:S02]  /*18730*/  R2UR UR4, R10 ;  /* 0x000000000a0472ca */ /* 0x004fe400000e0000 */
        /* <DEDUP_REMOVED lines=12> */
[----:B------:R-:W-:Y:S01]  /*18800*/  MOV R21, 0x40000040 ;  /* 0x4000004000157802 */ /* 0x000fe20000000f00 */
[----:B------:R0:W5:Y:S01]  /*18810*/  LDL.LU.64 R8, [R1+0x48] ;  /* 0x0000480001087983 */ /* 0x0001620000300a00 */
        /* <DEDUP_REMOVED lines=44> */
[----:B------:R-:W-:Y:S01]  /*18ae0*/  VIADD R4, R4, 0x606 ;  /* 0x0000060604047836 */ /* 0x000fe20000000000 */
[----:B------:R-:W-:Y:S01]  /*18af0*/  MOV R5, 0x40000040 ;  /* 0x4000004000057802 */ /* 0x000fe20000000f00 */
        /* <DEDUP_REMOVED lines=109> */
.L_x_4411:
[----:B------:R-:W-:Y:S01]  /*191d0*/  SHF.L.U32 R0, R12, 0x1f, RZ ;  /* 0x0000001f0c007819 */ /* 0x000fe200000006ff */
[----:B------:R-:W-:-:S04]  /*191e0*/  IMAD R200, R13, 0x8, R17 ;  /* 0x000000080dc87824 */ /* 0x000fc800078e0211 */
[----:B------:R0:W1:Y:S01]  /*191f0*/  SYNCS.PHASECHK.TRANS64.TRYWAIT P2, [R200+URZ+0x30850], R0 ;  /* 0x03085000c80075a7 */ /* 0x000062000804017f */
[----:B------:R-:W-:Y:S05]  /*19200*/  @!P0 BRA `(.L_x_4412) ;  /* 0x0000000000048947 */ /* 0x000fea0003800000 */
[----:B------:R-:W-:Y:S01]  /*19210*/  BPT.TRAP 0x1 ;  /* 0x000000040000795c */ /* 0x000fe20000300000 */
.L_x_4412:
[----:B------:R-:W-:Y:S04]  /*19220*/  BSSY B2, `(.L_x_4413) ;  /* 0x0000004000027945 */ /* 0x000fe80003800000 */
[----:B-1----:R-:W-:Y:S05]  /*19230*/  @P2 BRA `(.L_x_4414) ;  /* 0x0000000000082947 */ /* 0x002fea0003800000 */
[----:B------:R-:W1:Y:S02]  /*19240*/  SYNCS.PHASECHK.TRANS64.TRYWAIT P2, [R200+URZ+0x30850], R0 ;  /* 0x03085000c80075a7 */ /* 0x000e64000804017f */
[----:B-1----:R-:W-:Y:S05]  /*19250*/  @!P2 BRA `(.L_x_4415) ;  /* 0x000000f4005ca947 */ /* 0x002fea0003800000 */
.L_x_4414:
[----:B------:R-:W-:Y:S05]  /*19260*/  BSYNC B2 ;  /* 0x0000000000027941 */ /* 0x000fea0003800000 */
.L_x_4413:
[----:B01----:R-:W-:Y:S01]  /*19270*/  VIADD R0, R17, 0x400 ;  /* 0x0000040011007836 */ /* 0x003fe20000000000 */
[----:B------:R-:W-:Y:S01]  /*19280*/  WARPGROUP.ARRIVE ;  /* 0x00000000000079c5 */ /* 0x000fe20000000000 */
[----:B------:R-:W-:Y:S01]  /*19290*/  MOV R3, 0x40000040 ;  /* 0x4000004000037802 */ /* 0x000fe20000000f00 */
[----:B------:R-:W-:Y:S01]  /*192a0*/  IMAD.MOV.U32 R21, RZ, RZ, 0x40000040 ;  /* 0x40000040ff157424 */ /* 0x000fe200078e00ff */
[C---:B-----5:R-:W-:Y:S01]  /*192b0*/  ISETP.GT.AND P2, PT, R9.reuse, R15, PT ;  /* 0x0000000f0900720c */ /* 0x060fe20003f44270 */
[----:B------:R-:W-:Y:S01]  /*192c0*/  @!P1 VIADD R200, R200, 0x30860 ;  /* 0x00030860c8c89836 */ /* 0x000fe20000000000 */
[----:B------:R-:W-:Y:S01]  /*192d0*/  SHF.R.U32.HI R0, RZ, 0x4, R0 ;  /* 0x00000004ff007819 */ /* 0x000fe20000011600 */
[----:B------:R-:W-:-:S03]  /*192e0*/  VIADD R9, R9, 0xffffffff ;  /* 0xffffffff09097836 */ /* 0x000fc60000000000 */
[----:B------:R-:W-:Y:S02]  /*192f0*/  LOP3.LUT R0, R0, 0x3fff, RZ, 0xc0, !PT ;  /* 0x00003fff00007812 */ /* 0x000fe400078ec0ff */
[----:B------:R-:W-:Y:S02]  /*19300*/  @!P1 PRMT R200, RZ, 0x654, R200 ;  /* 0x00000654ffc89816 */ /* 0x000fe400000000c8 */
[----:B------:R-:W-:-:S05]  /*19310*/  LOP3.LUT R0, R0, 0x3000000, RZ, 0xfc, !PT ;  /* 0x0300000000007812 */ /* 0x000fca00078efcff */
[----:B------:R-:W-:Y:S01]  /*19320*/  IMAD R12, R13, 0x900, R0 ;  /* 0x000009000d0c7824 */ /* 0x000fe200078e0200 */
[----:B------:R-:W-:Y:S01]  /*19330*/  FMNMX.FTZ R0, R120, R8, !PT ;  /* 0x0000000878007209 */ /* 0x000fe20007810000 */
[----:B------:R-:W-:Y:S02]  /*19340*/  IMAD.MOV.U32 R13, RZ, RZ, 0x40000040 ;  /* 0x40000040ff0d7424 */ /* 0x000fe400078e00ff */
[C---:B------:R-:W-:Y:S01]  /*19350*/  VIADD R2, R12.reuse, 0x80 ;  /* 0x000000800c027836 */ /* 0x040fe20000000000 */
[----:B------:R-:W-:Y:S02]  /*19360*/  R2UR UR6, R12 ;  /* 0x000000000c0672ca */ /* 0x000fe400000e0000 */
[----:B------:R-:W-:-:S13]  /*19370*/  R2UR UR7, R13 ;  /* 0x000000000d0772ca */ /* 0x000fda00000e0000 */
        /* <DEDUP_REMOVED lines=10> */
[----:B------:R-:W-:Y:S02]  /*19420*/  R2UR UR7, R3 ;  /* 0x00000000030772ca */ /* 0x000fe400000e0000 */
        /* <DEDUP_REMOVED lines=22> */
[----:B------:R-:W-:-:S03]  /*19590*/  IMAD.MOV.U32 R3, RZ, RZ, 0x40000040 ;  /* 0x40000040ff037424 */ /* 0x000fc600078e00ff */
[----:B------:R-:W-:Y:S02]  /*195a0*/  FMNMX.FTZ R4, R165, R0, !PT ;  /* 0x00000000a5047209 */ /* 0x000fe40007810000 */
[----:B------:R-:W-:-:S03]  /*195b0*/  MOV R0, UR42 ;  /* 0x0000002a00007c02 */ /* 0x000fc60008000f00 */
        /* <DEDUP_REMOVED lines=10> */
[----:B0-----:R-:W-:Y:S01]  /*19660*/  FMNMX.FTZ R5, R20, R5, !PT ;  /* 0x0000000514057209 */ /* 0x001fe20007810000 */
[C---:B------:R-:W-:Y:S01]  /*19670*/  VIADD R20, R12.reuse, 0x200 ;  /* 0x000002000c147836 */ /* 0x040fe20000000000 */
[----:B------:R-:W-:Y:S01]  /*19680*/  FMNMX.FTZ R13, R135, R4, !PT ;  /* 0x00000004870d7209 */ /* 0x000fe20007810000 */
[----:B------:R-:W-:-:S03]  /*19690*/  VIADD R12, R12, 0x280 ;  /* 0x000002800c0c7836 */ /* 0x000fc60000000000 */
        /* <DEDUP_REMOVED lines=18> */
[----:B------:R-:W-:Y:S02]  /*197c0*/  R2UR UR6, R2 ;  /* 0x00000000020672ca */ /* 0x000fe400000e0000 */
[----:B------:R-:W-:Y:S01]  /*197d0*/  R2UR UR7, R3 ;  /* 0x00000000030772ca */ /* 0x000fe200000e0000 */
[----:B------:R-:W-:Y:S01]  /*197e0*/  FADD.FTZ R3, -R5, R8 ;  /* 0x0000000805037221 */ /* 0x000fe20000010100 */
[----:B------:R-:W-:-:S03]  /*197f0*/  FMNMX.FTZ R4, R167, R4, !PT ;  /* 0x00000004a7047209 */ /* 0x000fc60007810000 */
[-C--:B------:R-:W-:Y:S01]  /*19800*/  FMUL.FTZ R2, R3, R0.reuse ;  /* 0x0000000003027220 */ /* 0x080fe20000410000 */
[-C--:B------:R-:W-:Y:S01]  /*19810*/  FMUL.FTZ R3, R5, R0.reuse ;  /* 0x0000000005037220 */ /* 0x080fe20000410000 */
[----:B------:R-:W0:Y:S03]  /*19820*/  SHFL.BFLY PT, R13, R4, 0x2, 0x1f ;  /* 0x0c401f00040d7f89 */ /* 0x000e2600000e0000 */
        /* <DEDUP_REMOVED lines=16> */
[----:B0-----:R-:W-:-:S07]  /*19930*/  FMNMX.FTZ R13, R4, R13, !PT ;  /* 0x0000000d040d7209 */ /* 0x001fce0007810000 */
[----:B------:R-:W0:Y:S01]  /*19940*/  MUFU.EX2 R188, R188 ;  /* 0x000000bc00bc7308 */ /* 0x000e220000000800 */
[----:B------:R-:W1:Y:S07]  /*19950*/  SHFL.BFLY PT, R4, R13, 0x1, 0x1f ;  /* 0x0c201f000d047f89 */ /* 0x000e6e00000e0000 */
[----:B------:R-:W2:Y:S08]  /*19960*/  MUFU.EX2 R120, R120 ;  /* 0x0000007800787308 */ /* 0x000eb00000000800 */
[----:B------:R-:W3:Y:S01]  /*19970*/  MUFU.EX2 R190, R190 ;  /* 0x000000be00be7308 */ /* 0x000ee20000000800 */
[----:B0-----:R-:W-:-:S07]  /*19980*/  FFMA.FTZ R7, R2, R7, R188 ;  /* 0x0000000702077223 */ /* 0x001fce00000100bc */
[----:B------:R-:W0:Y:S01]  /*19990*/  MUFU.EX2 R124, R124 ;  /* 0x0000007c007c7308 */ /* 0x000e220000000800 */
[C---:B--2---:R-:W-:Y:S01]  /*199a0*/  FADD.FTZ R7, R120.reuse, R7 ;  /* 0x0000000778077221 */ /* 0x044fe20000010000 */
[----:B------:R-:W-:Y:S02]  /*199b0*/  F2FP.F16.F32.PACK_AB R188, R120, R188 ;  /* 0x000000bc78bc723e */ /* 0x000fe400000000ff */
[----:B-1----:R-:W-:Y:S01]  /*199c0*/  FMNMX.FTZ R4, R13, R4, !PT ;  /* 0x000000040d047209 */ /* 0x002fe20007810000 */
[----:B------:R-:W-:-:S03]  /*199d0*/  IMAD.MOV.U32 R13, RZ, RZ, 0x40000040 ;  /* 0x40000040ff0d7424 */ /* 0x000fc600078e00ff */
[----:B------:R-:W1:Y:S01]  /*199e0*/  MUFU.EX2 R184, R184 ;  /* 0x000000b800b87308 */ /* 0x000e620000000800 */
[----:B---3--:R-:W-:-:S07]  /*199f0*/  FADD.FTZ R7, R190, R7 ;  /* 0x00000007be077221 */ /* 0x008fce0000010000 */
[----:B------:R-:W2:Y:S01]  /*19a00*/  MUFU.EX2 R121, R121 ;  /* 0x0000007900797308 */ /* 0x000ea20000000800 */
[C---:B0-----:R-:W-:Y:S01]  /*19a10*/  FADD.FTZ R7, R124.reuse, R7 ;  /* 0x000000077c077221 */ /* 0x041fe20000010000 */
[----:B------:R-:W-:-:S06]  /*19a20*/  F2FP.F16.F32.PACK_AB R190, R124, R190 ;  /* 0x000000be7cbe723e */ /* 0x000fcc00000000ff */
        /* <DEDUP_REMOVED lines=11> */
[-C--:B------:R-:W-:Y:S01]  /*19ae0*/  FFMA.FTZ R136, R141, R0.reuse, -R3 ;  /* 0x000000008d887223 */ /* 0x080fe20000010803 */
[-C--:B------:R-:W-:Y:S02]  /*19af0*/  FMUL.FTZ R141, R4, R0.reuse ;  /* 0x00000000048d7220 */ /* 0x080fe40000410000 */
[----:B------:R-:W-:Y:S01]  /*19b00*/  HGMMA.64x192x16.F32 R24, R176, gdesc[UR4].tnspB, R24, gsb0 ;  /* 0x42e00004b0187df0 */ /* 0x000fe20008000818 */
[----:B------:R-:W-:Y:S01]  /*19b10*/  R2UR UR6, R20 ;  /* 0x00000000140672ca */ /* 0x000fe200000e0000 */
[-C--:B------:R-:W-:Y:S01]  /*19b20*/  FFMA.FTZ R122, R122, R0.reuse, -R141 ;  /* 0x000000007a7a7223 */ /* 0x080fe2000001088d */
[----:B------:R-:W-:Y:S01]  /*19b30*/  R2UR UR7, R21 ;  /* 0x00000000150772ca */ /* 0x000fe200000e0000 */
[----:B------:R0:W-:Y:S01]  /*19b40*/  MUFU.EX2 R20, R137 ;  /* 0x0000008900147308 */ /* 0x0001e20000000800 */
[-C--:B------:R-:W-:Y:S01]  /*19b50*/  FFMA.FTZ R21, R160, R0.reuse, -R3 ;  /* 0x00000000a0157223 */ /* 0x080fe20000010803 */
[-CC-:B------:R-:W-:Y:S01]  /*19b60*/  FFMA.FTZ R189, R123, R0.reuse, -R141.reuse ;  /* 0x000000007bbd7223 */ /* 0x180fe2000001088d */
[-CC-:B------:R-:W-:Y:S01]  /*19b70*/  FFMA.FTZ R191, R126, R0.reuse, -R141.reuse ;  /* 0x000000007ebf7223 */ /* 0x180fe2000001088d */
[-CC-:B------:R-:W-:Y:S01]  /*19b80*/  FFMA.FTZ R140, R127, R0.reuse, -R141.reuse ;  /* 0x000000007f8c7223 */ /* 0x180fe2000001088d */
[-CC-:B------:R-:W-:Y:S01]  /*19b90*/  FFMA.FTZ R185, R130, R0.reuse, -R141.reuse ;  /* 0x0000000082b97223 */ /* 0x180fe2000001088d */
[-CC-:B------:R-:W-:Y:S01]  /*19ba0*/  FFMA.FTZ R126, R131, R0.reuse, -R141.reuse ;  /* 0x00000000837e7223 */ /* 0x180fe2000001088d */
[-C--:B------:R-:W-:Y:S01]  /*19bb0*/  FFMA.FTZ R187, R134, R0.reuse, -R141 ;  /* 0x0000000086bb7223 */ /* 0x080fe2000001088d */
[----:B------:R-:W-:Y:S01]  /*19bc0*/  MUFU.EX2 R122, R122 ;  /* 0x0000007a007a7308 */ /* 0x000fe20000000800 */
[-C--:B0-----:R-:W-:Y:S01]  /*19bd0*/  FFMA.FTZ R137, R164, R0.reuse, -R3 ;  /* 0x00000000a4897223 */ /* 0x081fe20000010803 */
        /* <DEDUP_REMOVED lines=8> */
[----:B------:R-:W-:-:S06]  /*19c60*/  FFMA.FTZ R166, R166, R0, -R141 ;  /* 0x00000000a6a67223 */ /* 0x000fcc000001088d */
        /* <DEDUP_REMOVED lines=21> */
[----:B-1----:R-:W-:Y:S01]  /*19dc0*/  FADD.FTZ R144, R184, R7 ;  /* 0x00000007b8907221 */ /* 0x002fe20000010000 */
[-CC-:B------:R-:W-:Y:S01]  /*19dd0*/  FFMA.FTZ R177, R146, R0.reuse, -R141.reuse ;  /* 0x0000000092b17223 */ /* 0x180fe2000001088d */
[-CC-:B------:R-:W-:Y:S01]  /*19de0*/  FFMA.FTZ R179, R150, R0.reuse, -R141.reuse ;  /* 0x0000000096b37223 */ /* 0x180fe2000001088d */
[----:B------:R-:W-:Y:S01]  /*19df0*/  HGMMA.64x192x16.F32 R24, R172, gdesc[UR4].tnspB, R24, gsb0 ;  /* 0x42e00004ac187df0 */ /* 0x000fe20008000818 */
[----:B------:R-:W-:Y:S01]  /*19e00*/  R2UR UR6, R12 ;  /* 0x000000000c0672ca */ /* 0x000fe200000e0000 */
[-CC-:B------:R-:W-:Y:S01]  /*19e10*/  FFMA.FTZ R12, R139, R0.reuse, -R141.reuse ;  /* 0x000000008b0c7223 */ /* 0x180fe2000001088d */
[----:B------:R-:W-:Y:S01]  /*19e20*/  R2UR UR7, R13 ;  /* 0x000000000d0772ca */ /* 0x000fe200000e0000 */
[----:B------:R-:W-:Y:S01]  /*19e30*/  MUFU.EX2 R176, R176 ;  /* 0x000000b000b07308 */ /* 0x000fe20000000800 */
[----:B------:R-:W-:Y:S01]  /*19e40*/  @!P1 LEA R13, R14, R17, 0x3 ;  /* 0x000000110e0d9211 */ /* 0x000fe200078e18ff */
[----:B------:R-:W-:Y:S01]  /*19e50*/  FFMA.FTZ R14, R147, R0, -R141 ;  /* 0x00000000930e7223 */ /* 0x000fe2000001088d */
[----:B--2---:R-:W-:-:S03]  /*19e60*/  F2FP.F16.F32.PACK_AB R184, R121, R184 ;  /* 0x000000b879b8723e */ /* 0x004fc600000000ff */
[----:B------:R-:W-:Y:S02]  /*19e70*/  @!P1 VIADD R13, R13, 0x30840 ;  /* 0x000308400d0d9836 */ /* 0x000fe40000000000 */
[----:B------:R-:W-:Y:S03]  /*19e80*/  MUFU.EX2 R12, R12 ;  /* 0x0000000c000c7308 */ /* 0x000fe60000000800 */
[----:B------:R-:W-:-:S05]  /*19e90*/  @!P1 PRMT R13, RZ, 0x654, R13 ;  /* 0x00000654ff0d9816 */ /* 0x000fca000000000d */
        /* <DEDUP_REMOVED lines=8> */
[----:B------:R-:W-:Y:S01]  /*19f20*/  FADD.FTZ R3, -R4, R11 ;  /* 0x0000000b04037221 */ /* 0x000fe20000010100 */
[-CC-:B------:R-:W-:Y:S01]  /*19f30*/  FFMA.FTZ R173, R154, R0.reuse, -R141.reuse ;  /* 0x000000009aad7223 */ /* 0x180fe2000001088d */
[-C--:B------:R-:W-:Y:S01]  /*19f40*/  FFMA.FTZ R175, R158, R0.reuse, -R141 ;  /* 0x000000009eaf7223 */ /* 0x080fe2000001088d */
[----:B------:R-:W-:Y:S01]  /*19f50*/  HGMMA.64x192x16.F32 R24, R168, gdesc[UR4].tnspB, R24, gsb0 ;  /* 0x42e00004a8187df0 */ /* 0x000fe20008000818 */
[----:B------:R-:W-:Y:S01]  /*19f60*/  FMUL.FTZ R3, R3, R0 ;  /* 0x0000000003037220 */ /* 0x000fe20000410000 */
[----:B------:R-:W-:Y:S08]  /*19f70*/  MUFU.EX2 R172, R172 ;  /* 0x000000ac00ac7308 */ /* 0x000ff00000000800 */
[----:B------:R-:W0:Y:S08]  /*19f80*/  MUFU.EX2 R3, R3 ;  /* 0x0000000300037308 */ /* 0x000e300000000800 */
[----:B------:R-:W-:Y:S08]  /*19f90*/  MUFU.EX2 R173, R173 ;  /* 0x000000ad00ad7308 */ /* 0x000ff00000000800 */
[----:B------:R-:W-:Y:S01]  /*19fa0*/  MUFU.EX2 R174, R174 ;  /* 0x000000ae00ae7308 */ /* 0x000fe20000000800 */
[----:B0-----:R-:W-:-:S04]  /*19fb0*/  FFMA.FTZ R6, R3, R6, R122 ;  /* 0x0000000603067223 */ /* 0x001fc8000001007a */
[----:B------:R-:W-:Y:S01]  /*19fc0*/  FADD.FTZ R138, R189, R6 ;  /* 0x00000006bd8a7221 */ /* 0x000fe20000010000 */
[----:B------:R-:W-:Y:S01]  /*19fd0*/  FFMA.FTZ R6, R151, R0, -R141 ;  /* 0x0000000097067223 */ /* 0x000fe2000001088d */
[----:B------:R-:W-:Y:S01]  /*19fe0*/  F2FP.F16.F32.PACK_AB R189, R189, R122 ;  /* 0x0000007abdbd723e */ /* 0x000fe200000000ff */
[----:B------:R-:W-:Y:S08]  /*19ff0*/  MUFU.EX2 R175, R175 ;  /* 0x000000af00af7308 */ /* 0x000ff00000000800 */
[----:B------:R-:W-:Y:S08]  /*1a000*/  MUFU.EX2 R6, R6 ;  /* 0x0000000600067308 */ /* 0x000ff00000000800 */
[----:B------:R-:W0:Y:S01]  /*1a010*/  MUFU.EX2 R11, R165 ;  /* 0x000000a5000b7308 */ /* 0x000e220000000800 */
[----:B------:R-:W-:-:S02]  /*1a020*/  WARPGROUP.DEPBAR.LE gsb0, 0x0 ;  /* 0x00008000000079c5 */ /* 0x000fc40000010000 */
[----:B------:R1:W-:Y:S01]  /*1a030*/  @!P1 SYNCS.ARRIVE.TRANS64.RED.A1T0 RZ, [R13+URZ], RZ ;  /* 0x000000ff0dff99a7 */ /* 0x0003e2000810043f */
[----:B0-----:R-:W-:Y:S02]  /*1a040*/  F2FP.F16.F32.PACK_AB R170, R11, R137 ;  /* 0x000000890baa723e */ /* 0x001fe400000000ff */
[----:B------:R-:W-:Y:S02]  /*1a050*/  F2FP.F16.F32.PACK_AB R168, R133, R21 ;  /* 0x0000001585a8723e */ /* 0x000fe400000000ff */
[----:B------:R-:W-:Y:S01]  /*1a060*/  F2FP.F16.F32.PACK_AB R169, R163, R162 ;  /* 0x000000a2a3a9723e */ /* 0x000fe200000000ff */
[----:B-1----:R-:W-:Y:S01]  /*1a070*/  FADD.FTZ R13, R191, R138 ;  /* 0x0000008abf0d7221 */ /* 0x002fe20000010000 */
[-CC-:B------:R-:W-:Y:S01]  /*1a080*/  FFMA.FTZ R138, R155, R0.reuse, -R141.reuse ;  /* 0x000000009b8a7223 */ /* 0x180fe2000001088d */
[----:B------:R-:W-:Y:S01]  /*1a090*/  FFMA.FTZ R141, R167, R0, -R141 ;  /* 0x00000000a78d7223 */ /* 0x000fe2000001088d */
[----:B------:R0:W-:Y:S01]  /*1a0a0*/  @!P1 SYNCS.ARRIVE.TRANS64.RED.A1T0 RZ, [R200+URZ], RZ ;  /* 0x000000ffc8ff99a7 */ /* 0x0001e2000810043f */
[C---:B------:R-:W-:Y:S01]  /*1a0b0*/  FADD.FTZ R142, R140.reuse, R13 ;  /* 0x0000000d8c8e7221 */ /* 0x040fe20000010000 */
        /* <DEDUP_REMOVED lines=8> */
[----:B------:R-:W-:Y:S01]  /*1a140*/  F2FP.F16.F32.PACK_AB R185, R126, R185 ;  /* 0x000000b97eb9723e */ /* 0x000fe200000000ff */
[----:B------:R-:W2:Y:S01]  /*1a150*/  MUFU.EX2 R141, R141 ;  /* 0x0000008d008d7308 */ /* 0x000ea20000000800 */
        /* <DEDUP_REMOVED lines=14> */
[----:B------:R-:W3:Y:S01]  /*1a240*/  MUFU.EX2 R120, R159 ;  /* 0x0000009f00787308 */ /* 0x000ee20000000800 */
        /* <DEDUP_REMOVED lines=15> */
[----:B------:R-:W-:Y:S01]  /*1a340*/  F2FP.F16.F32.PACK_AB R172, R129, R172 ;  /* 0x000000ac81ac723e */ /* 0x000fe200000000ff */
[----:B------:R-:W-:Y:S02]  /*1a350*/  IMAD.MOV.U32 R12, RZ, RZ, R194 ;  /* 0x000000ffff0c7224 */ /* 0x000fe400078e00c2 */
[----:B------:R-:W-:Y:S01]  /*1a360*/  FADD.FTZ R7, R173, R8 ;  /* 0x00000008ad077221 */ /* 0x000fe20000010000 */
[----:B------:R-:W-:Y:S01]  /*1a370*/  FADD.FTZ R13, R174, R13 ;  /* 0x0000000dae0d7221 */ /* 0x000fe20000010000 */
[C---:B-1----:R-:W-:Y:S02]  /*1a380*/  F2FP.F16.F32.PACK_AB R173, R138.reuse, R173 ;  /* 0x000000ad8aad723e */ /* 0x042fe400000000ff */
[----:B------:R-:W-:Y:S01]  /*1a390*/  FADD.FTZ R8, R138, R7 ;  /* 0x000000078a087221 */ /* 0x000fe20000010000 */
[----:B------:R-:W-:-:S02]  /*1a3a0*/  F2FP.F16.F32.PACK_AB R174, R132, R174 ;  /* 0x000000ae84ae723e */ /* 0x000fc400000000ff */
[----:B--2---:R-:W-:Y:S01]  /*1a3b0*/  F2FP.F16.F32.PACK_AB R171, R141, R166 ;  /* 0x000000a68dab723e */ /* 0x004fe200000000ff */
[----:B------:R-:W-:Y:S01]  /*1a3c0*/  FADD.FTZ R7, R175, R8 ;  /* 0x00000008af077221 */ /* 0x000fe20000010000 */
[----:B------:R-:W-:Y:S01]  /*1a3d0*/  FADD.FTZ R8, R132, R13 ;  /* 0x0000000d84087221 */ /* 0x000fe20000010000 */
[C---:B---3--:R-:W-:Y:S02]  /*1a3e0*/  F2FP.F16.F32.PACK_AB R175, R120.reuse, R175 ;  /* 0x000000af78af723e */ /* 0x048fe400000000ff */
[----:B------:R-:W-:Y:S01]  /*1a3f0*/  FADD.FTZ R7, R120, R7 ;  /* 0x0000000778077221 */ /* 0x000fe20000010000 */
[----:B------:R-:W-:Y:S01]  /*1a400*/  FADD.FTZ R8, R21, R8 ;  /* 0x0000000815087221 */ /* 0x000fe20000010000 */
[----:B------:R-:W-:Y:S02]  /*1a410*/  MOV R13, R23 ;  /* 0x00000017000d7202 */ /* 0x000fe40000000f00 */
[----:B------:R-:W-:Y:S01]  /*1a420*/  FADD.FTZ R7, R162, R7 ;  /* 0x00000007a2077221 */ /* 0x000fe20000010000 */
[----:B------:R-:W-:-:S03]  /*1a430*/  FADD.FTZ R8, R133, R8 ;  /* 0x0000000885087221 */ /* 0x000fc60000010000 */
[----:B------:R-:W-:Y:S01]  /*1a440*/  FADD.FTZ R7, R163, R7 ;  /* 0x00000007a3077221 */ /* 0x000fe20000010000 */
[----:B------:R-:W-:-:S03]  /*1a450*/  FADD.FTZ R8, R137, R8 ;  /* 0x0000000889087221 */ /* 0x000fc60000010000 */
[----:B------:R-:W-:Y:S01]  /*1a460*/  FADD.FTZ R6, R166, R7 ;  /* 0x00000007a6067221 */ /* 0x000fe20000010000 */
[----:B------:R-:W-:Y:S01]  /*1a470*/  FADD.FTZ R7, R11, R8 ;  /* 0x000000080b077221 */ /* 0x000fe20000010000 */
[----:B------:R-:W-:Y:S02]  /*1a480*/  IMAD.MOV.U32 R11, RZ, RZ, R4 ;  /* 0x000000ffff0b7224 */ /* 0x000fe400078e0004 */
[----:B------:R-:W-:Y:S01]  /*1a490*/  FADD.FTZ R6, R141, R6 ;  /* 0x000000068d067221 */ /* 0x000fe20000010000 */
[----:B------:R-:W-:Y:S01]  /*1a4a0*/  IMAD.MOV.U32 R8, RZ, RZ, R5 ;  /* 0x000000ffff087224 */ /* 0x000fe200078e0005 */
[----:B0-----:R-:W-:Y:S06]  /*1a4b0*/  @P2 BRA `(.L_x_4416) ;  /* 0xffffffdc00902947 */ /* 0x001fec000383ffff */
[----:B------:R-:W-:Y:S05]  /*1a4c0*/  BSYNC B1 ;  /* 0x0000000000017941 */ /* 0x000fea0003800000 */
.L_x_4405:
[----:B------:R-:W-:Y:S05]  /*1a4d0*/  BSYNC B0 ;  /* 0x0000000000007941 */ /* 0x000fea0003800000 */
.L_x_4404:
[----:B------:R-:W-:Y:S01]  /*1a4e0*/  ISETP.GE.AND P2, PT, R9, R212, PT ;  /* 0x000000d40900720c */ /* 0x000fe20003f46270 */
[----:B------:R-:W-:-:S12]  /*1a4f0*/  BSSY B0, `(.L_x_4417) ;  /* 0x000034c000007945 */ /* 0x000fd80003800000 */
[----:B------:R-:W-:Y:S05]  /*1a500*/  @!P2 BRA `(.L_x_4418) ;  /* 0x000000340028a947 */ /* 0x000fea0003800000 */
[----:B------:R-:W-:Y:S02]  /*1a510*/  IMAD R20, R201, 0x80, R216 ;  /* 0x00000080c9147824 */ /* 0x000fe400078e02d8 */
[----:B------:R-:W-:Y:S02]  /*1a520*/  IMAD.MOV.U32 R8, RZ, RZ, R4 ;  /* 0x000000ffff087224 */ /* 0x000fe400078e0004 */
[----:B------:R-:W-:Y:S01]  /*1a530*/  IMAD.MOV.U32 R11, RZ, RZ, R5 ;  /* 0x000000ffff0b7224 */ /* 0x000fe200078e0005 */
[----:B------:R-:W-:Y:S01]  /*1a540*/  IADD3 R20, R20, 0x8, RZ ;  /* 0x0000000814147810 */ /* 0x000fe20007ffe0ff */
[----:B------:R-:W-:Y:S02]  /*1a550*/  IMAD.MOV.U32 R12, RZ, RZ, R194 ;  /* 0x000000ffff0c7224 */ /* 0x000fe400078e00c2 */
[----:B------:R-:W-:Y:S01]  /*1a560*/  IMAD.MOV.U32 R13, RZ, RZ, R23 ;  /* 0x000000ffff0d7224 */ /* 0x000fe200078e0017 */
[----:B------:R-:W-:-:S07]  /*1a570*/  IADD3 R20, R20, R196, -R197 ;  /* 0x000000c414147210 */ /* 0x000fce0007ffe8c5 */
.L_x_4437:
[----:B------:R-:W-:-:S05]  /*1a580*/  VIADD R0, R13, 0x1 ;  /* 0x000000010d007836 */ /* 0x000fca0000000000 */
[----:B------:R-:W-:-:S04]  /*1a590*/  ISETP.NE.AND P2, PT, R0, 0x2, PT ;  /* 0x000000020000780c */ /* 0x000fc80003f45270 */
[----:B------:R-:W-:Y:S02]  /*1a5a0*/  SEL R5, RZ, 0x1, P2 ;  /* 0x00000001ff057807 */ /* 0x000fe40001000000 */
[----:B------:R-:W-:Y:S02]  /*1a5b0*/  SEL R23, R0, RZ, P2 ;  /* 0x000000ff00177207 */ /* 0x000fe40001000000 */
[----:B------:R-:W-:Y:S01]  /*1a5c0*/  LOP3.LUT R194, R12, R5, RZ, 0x3c, !PT ;  /* 0x000000050cc27212 */ /* 0x000fe200078e3cff */
[----:B------:R-:W-:Y:S06]  /*1a5d0*/  @!P0 BRA `(.L_x_4419) ;  /* 0x0000000000048947 */ /* 0x000fec0003800000 */
[----:B------:R-:W-:Y:S01]  /*1a5e0*/  BPT.TRAP 0x1 ;  /* 0x000000040000795c */ /* 0x000fe20000300000 */
.L_x_4419:
[----:B------:R-:W-:Y:S02]  /*1a5f0*/  LEA R0, R23, R17, 0x3 ;  /* 0x0000001117007211 */ /* 0x000fe400078e18ff */
[----:B------:R-:W-:-:S04]  /*1a600*/  SHF.L.U32 R15, R194, 0x1f, RZ ;  /* 0x0000001fc20f7819 */ /* 0x000fc800000006ff */
[----:B------:R0:W1:Y:S01]  /*1a610*/  SYNCS.PHASECHK.TRANS64.TRYWAIT P2, [R0+URZ+0x30830], R15 ;  /* 0x0308300f000075a7 */ /* 0x000062000804017f */
[----:B------:R-:W-:Y:S05]  /*1a620*/  @!P0 BRA `(.L_x_4420) ;  /* 0x0000000000048947 */ /* 0x000fea0003800000 */
[----:B------:R-:W-:Y:S01]  /*1a630*/  BPT.TRAP 0x1 ;  /* 0x000000040000795c */ /* 0x000fe20000300000 */
.L_x_4420:
[----:B------:R-:W-:Y:S01]  /*1a640*/  BSSY B1, `(.L_x_4421) ;  /* 0x0000006000017945 */ /* 0x000fe20003800000 */
[----:B------:R-:W-:Y:S02]  /*1a650*/  IMAD R4, R23, 0x900, R10 ;  /* 0x0000090017047824 */ /* 0x000fe400078e020a */
[----:B------:R-:W-:Y:S01]  /*1a660*/  IMAD.MOV.U32 R5, RZ, RZ, 0x40000040 ;  /* 0x40000040ff057424 */ /* 0x000fe200078e00ff */
[----:B-1----:R-:W-:Y:S06]  /*1a670*/  @P2 BRA `(.L_x_4422) ;  /* 0x0000000000082947 */ /* 0x002fec0003800000 */
[----:B------:R-:W1:Y:S02]  /*1a680*/  SYNCS.PHASECHK.TRANS64.TRYWAIT P2, [R0+URZ+0x30830], R15 ;  /* 0x0308300f000075a7 */ /* 0x000e64000804017f */
[----:B-1----:R-:W-:Y:S05]  /*1a690*/  @!P2 BRA `(.L_x_4423) ;  /* 0x000000e00060a947 */ /* 0x002fea0003800000 */
.L_x_4422:
[----:B------:R-:W-:Y:S05]  /*1a6a0*/  BSYNC B1 ;  /* 0x0000000000017941 */ /* 0x000fea0003800000 */
.L_x_4421:
        /* <DEDUP_REMOVED lines=10> */
[----:B-1----:R-:W-:Y:S01]  /*1a750*/  IMAD.MOV.U32 R15, RZ, RZ, 0x40000040 ;  /* 0x40000040ff0f7424 */ /* 0x002fe200078e00ff */
        /* <DEDUP_REMOVED lines=9> */
[----:B------:R-:W-:Y:S01]  /*1a7f0*/  VIADD R14, R4, 0x4 ;  /* 0x00000004040e7836 */ /* 0x000fe20000000000 */
[----:B------:R-:W-:Y:S01]  /*1a800*/  MOV R15, 0x40000040 ;  /* 0x40000040000f7802 */ /* 0x000fe20000000f00 */
        /* <DEDUP_REMOVED lines=195> */
.L_x_4424:
[----:B------:R-:W-:Y:S01]  /*1b440*/  SHF.L.U32 R2, R12, 0x1f, RZ ;  /* 0x0000001f0c027819 */ /* 0x000fe200000006ff */
[----:B------:R-:W-:-:S04]  /*1b450*/  IMAD R12, R13, 0x8, R17 ;  /* 0x000000080d0c7824 */ /* 0x000fc800078e0211 */
[----:B------:R0:W1:Y:S01]  /*1b460*/  SYNCS.PHASECHK.TRANS64.TRYWAIT P2, [R12+URZ+0x30850], R2 ;  /* 0x030850020c0075a7 */ /* 0x000062000804017f */
[----:B------:R-:W-:Y:S05]  /*1b470*/  @!P0 BRA `(.L_x_4425) ;  /* 0x0000000000048947 */ /* 0x000fea0003800000 */
[----:B------:R-:W-:Y:S01]  /*1b480*/  BPT.TRAP 0x1 ;  /* 0x000000040000795c */ /* 0x000fe20000300000 */
.L_x_4425:
[----:B------:R-:W-:Y:S01]  /*1b490*/  IADD3 R3, R17, 0x400, RZ ;  /* 0x0000040011037810 */ /* 0x000fe20007ffe0ff */
[----:B------:R-:W-:Y:S03]  /*1b4a0*/  BSSY B1, `(.L_x_4426) ;  /* 0x0000008000017945 */ /* 0x000fe60003800000 */
[----:B------:R-:W-:-:S04]  /*1b4b0*/  SHF.R.U32.HI R3, RZ, 0x4, R3 ;  /* 0x00000004ff037819 */ /* 0x000fc80000011603 */
[----:B------:R-:W-:-:S04]  /*1b4c0*/  LOP3.LUT R3, R3, 0x3fff, RZ, 0xc0, !PT ;  /* 0x00003fff03037812 */ /* 0x000fc800078ec0ff */
[----:B------:R-:W-:-:S05]  /*1b4d0*/  LOP3.LUT R3, R3, 0x3000000, RZ, 0xfc, !PT ;  /* 0x0300000003037812 */ /* 0x000fca00078efcff */
[----:B------:R-:W-:Y:S01]  /*1b4e0*/  IMAD R4, R13, 0x900, R3 ;  /* 0x000009000d047824 */ /* 0x000fe200078e0203 */
[----:B-1----:R-:W-:Y:S06]  /*1b4f0*/  @P2 BRA `(.L_x_4427) ;  /* 0x0000000000082947 */ /* 0x002fec0003800000 */
[----:B------:R-:W1:Y:S02]  /*1b500*/  SYNCS.PHASECHK.TRANS64.TRYWAIT P2, [R12+URZ+0x30850], R2 ;  /* 0x030850020c0075a7 */ /* 0x000e64000804017f */
[----:B-1----:R-:W-:Y:S05]  /*1b510*/  @!P2 BRA `(.L_x_4428) ;  /* 0x000000d000d4a947 */ /* 0x002fea0003800000 */
.L_x_4427:
[----:B------:R-:W-:Y:S05]  /*1b520*/  BSYNC B1 ;  /* 0x0000000000017941 */ /* 0x000fea0003800000 */
.L_x_4426:
[----:B01----:R-:W-:Y:S01]  /*1b530*/  IMAD.MOV.U32 R2, RZ, RZ, R4 ;  /* 0x000000ffff027224 */ /* 0x003fe200078e0004 */
[----:B------:R-:W-:Y:S01]  /*1b540*/  WARPGROUP.ARRIVE ;  /* 0x00000000000079c5 */ /* 0x000fe20000000000 */
[----:B------:R-:W-:Y:S01]  /*1b550*/  IMAD.MOV.U32 R3, RZ, RZ, 0x40000040 ;  /* 0x40000040ff037424 */ /* 0x000fe200078e00ff */
[----:B------:R-:W-:Y:S01]  /*1b560*/  ISETP.GE.AND P2, PT, R202, 0x1, PT ;  /* 0x00000001ca00780c */ /* 0x000fe20003f46270 */
[----:B-----5:R-:W-:Y:S01]  /*1b570*/  IMAD R21, R9, -0x60, RZ ;  /* 0xffffffa009157824 */ /* 0x020fe200078e02ff */
[----:B------:R-:W-:Y:S01]  /*1b580*/  R2UR UR6, R2 ;  /* 0x00000000020672ca */ /* 0x000fe200000e0000 */
[----:B------:R-:W-:Y:S01]  /*1b590*/  VIADD R2, R4, 0x80 ;  /* 0x0000008004027836 */ /* 0x000fe20000000000 */
[----:B------:R-:W-:Y:S01]  /*1b5a0*/  R2UR UR7, R3 ;  /* 0x00000000030772ca */ /* 0x000fe200000e0000 */
[----:B------:R-:W-:Y:S01]  /*1b5b0*/  IMAD.MOV.U32 R3, RZ, RZ, 0x40000040 ;  /* 0x40000040ff037424 */ /* 0x000fe200078e00ff */
[----:B------:R-:W-:Y:S01]  /*1b5c0*/  ULOP3.LUT UR4, URZ, UR51, URZ, 0x33, !UPT ;  /* 0x000000333f047292 */ /* 0x000fe2000f8e333f */
[----:B------:R-:W-:-:S05]  /*1b5d0*/  @!P1 VIADD R0, R0, 0x30840 ;  /* 0x0003084000009836 */ /* 0x000fca0000000000 */
[----:B------:R-:W-:-:S05]  /*1b5e0*/  @!P1 PRMT R0, RZ, 0x654, R0 ;  /* 0x00000654ff009816 */ /* 0x000fca0000000000 */
        /* <DEDUP_REMOVED lines=26> */
[----:B------:R-:W-:Y:S01]  /*1b790*/  LEA R4, R201, R216, 0x7 ;  /* 0x000000d8c9047211 */ /* 0x000fe200078e38ff */
[----:B------:R-:W-:Y:S02]  /*1b7a0*/  WARPGROUP.DEPBAR.LE gsb0, 0x0 ;  /* 0x00008000000079c5 */ /* 0x000fe40000010000 */
[----:B------:R-:W-:-:S12]  /*1b7b0*/  WARPGROUP.ARRIVE ;  /* 0x00000000000079c5 */ /* 0x000fd80000000000 */
[----:B------:R-:W-:Y:S01]  /*1b7c0*/  HGMMA.64x192x16.F32 R24, R172, gdesc[UR4].tnspB, R24, gsb0 ;  /* 0x42e00004ac187df0 */ /* 0x000fe20008000818 */
[----:B------:R-:W-:Y:S02]  /*1b7d0*/  R2UR UR6, R2 ;  /* 0x00000000020672ca */ /* 0x000fe400000e0000 */
[----:B------:R-:W-:Y:S02]  /*1b7e0*/  R2UR UR7, R3 ;  /* 0x00000000030772ca */ /* 0x000fe400000e0000 */
[----:B------:R-:W-:-:S05]  /*1b7f0*/  IADD3 R2, R21, 0x1, R196 ;  /* 0x0000000115027810 */ /* 0x000fca0007ffe0c4 */
[----:B------:R-:W-:-:S04]  /*1b800*/  IMAD.IADD R3, R2, 0x1, -R197 ;  /* 0x0000000102037824 */ /* 0x000fc800078e0ac5 */
[----:B------:R-:W-:-:S04]  /*1b810*/  IMAD R3, R206, -0x2, R3 ;  /* 0xfffffffece037824 */ /* 0x000fc800078e0203 */
[C---:B------:R-:W-:Y:S02]  /*1b820*/  VIADD R15, R3.reuse, UR50 ;  /* 0x00000032030f7c36 */ /* 0x040fe40008000000 */
[----:B------:R-:W-:Y:S02]  /*1b830*/  VIADD R14, R3, UR4 ;  /* 0x00000004030e7c36 */ /* 0x000fe40008000000 */
[C---:B------:R-:W-:Y:S02]  /*1b840*/  IMAD.IADD R13, R4.reuse, 0x1, R15 ;  /* 0x00000001040d7824 */ /* 0x040fe400078e020f */
[----:B------:R-:W-:Y:S01]  /*1b850*/  IMAD.IADD R5, R4, 0x1, R14 ;  /* 0x0000000104057824 */ /* 0x000fe200078e020e */
[----:B------:R-:W-:Y:S02]  /*1b860*/  WARPGROUP.DEPBAR.LE gsb0, 0x0 ;  /* 0x00008000000079c5 */ /* 0x000fe40000010000 */
[----:B------:R-:W-:-:S06]  /*1b870*/  WARPGROUP.ARRIVE ;  /* 0x00000000000079c5 */ /* 0x000fcc0000000000 */
[----:B------:R-:W-:Y:S03]  /*1b880*/  HGMMA.64x192x16.F32 R24, R168, gdesc[UR4].tnspB, R24, gsb0 ;  /* 0x42e00004a8187df0 */ /* 0x000fe60008000818 */
[----:B------:R-:W-:Y:S02]  /*1b890*/  WARPGROUP.DEPBAR.LE gsb0, 0x0 ;  /* 0x00008000000079c5 */ /* 0x000fe40000010000 */
[----:B------:R0:W-:Y:S02]  /*1b8a0*/  @!P1 SYNCS.ARRIVE.TRANS64.RED.A1T0 RZ, [R0+URZ], RZ ;  /* 0x000000ff00ff99a7 */ /* 0x0001e4000810043f */
[----:B0-----:R-:W-:Y:S01]  /*1b8b0*/  IMAD R0, R206, -0x2, R21 ;  /* 0xfffffffece007824 */ /* 0x001fe200078e0215 */
[----:B------:R-:W-:Y:S06]  /*1b8c0*/  @!P2 BRA `(.L_x_4429) ;  /* 0x000000000058a947 */ /* 0x000fec0003800000 */
[----:B------:R-:W-:Y:S01]  /*1b8d0*/  IADD3 R168, R4, R196, -R197 ;  /* 0x000000c404a87210 */ /* 0x000fe20007ffe8c5 */
[----:B------:R-:W-:Y:S03]  /*1b8e0*/  BSSY B1, `(.L_x_4430) ;  /* 0x0000011000017945 */ /* 0x000fe60003800000 */
        /* <DEDUP_REMOVED lines=10> */
.L_x_4431:
[----:B------:R-:W-:Y:S01]  /*1b990*/  IMAD.U32 R170, RZ, RZ, UR39 ;  /* 0x00000027ffaa7e24 */ /* 0x000fe2000f8e00ff */
[----:B------:R-:W-:-:S04]  /*1b9a0*/  IADD3 R169, R4, R196, -R197 ;  /* 0x000000c404a97210 */ /* 0x000fc80007ffe8c5 */
[----:B------:R-:W-:-:S13]  /*1b9b0*/  ISETP.NE.AND P2, PT, R170, 0x1, PT ;  /* 0x00000001aa00780c */ /* 0x000fda0003f45270 */
[----:B------:R-:W0:Y:S02]  /*1b9c0*/  @P2 LDC.64 R2, c[0x0][0x9e8] ;  /* 0x00027a00ff022b82 */ /* 0x000e240000000a00 */
[----:B0-----:R-:W-:-:S05]  /*1b9d0*/  @P2 IMAD.HI.U32 R2, R169, R2, RZ ;  /* 0x00000002a9022227 */ /* 0x001fca00078e00ff */
[----:B------:R-:W-:-:S07]  /*1b9e0*/  @P2 SHF.R.U32.HI R169, RZ, R3, R2 ;  /* 0x00000003ffa92219 */ /* 0x000fce0000011602 */
.L_x_4432:
[----:B------:R-:W-:Y:S05]  /*1b9f0*/  BSYNC B1 ;  /* 0x0000000000017941 */ /* 0x000fea0003800000 */
.L_x_4430:
[----:B------:R-:W-:-:S05]  /*1ba00*/  IMAD R2, R169, R170, R0 ;  /* 0x000000aaa9027224 */ /* 0x000fca00078e0200 */
[----:B------:R-:W-:Y:S02]  /*1ba10*/  VIADDMNMX R13, R2, R170, R13, PT ;  /* 0x000000aa020d7246 */ /* 0x000fe4000380010d */
[----:B------:R-:W-:-:S07]  /*1ba20*/  VIMNMX R5, R5, R2, !PT ;  /* 0x0000000205057248 */ /* 0x000fce0007fe0100 */
.L_x_4429:
[C---:B------:R-:W-:Y:S02]  /*1ba30*/  ISETP.GE.AND P2, PT, R21.reuse, 0x2, PT ;  /* 0x000000021500780c */ /* 0x040fe40003f46270 */
[----:B------:R-:W-:Y:S02]  /*1ba40*/  ISETP.GE.AND P3, PT, R21, 0x9, PT ;  /* 0x000000091500780c */ /* 0x000fe40003f66270 */
[----:B------:R-:W-:Y:S02]  /*1ba50*/  ISETP.GT.AND P5, PT, R5, 0x1, !P2 ;  /* 0x000000010500780c */ /* 0x000fe400057a4270 */
        /* <DEDUP_REMOVED lines=135> */
[----:B------:R-:W-:-:S13]  /*1c2d0*/  ISETP.GE.AND P6, PT, R202, 0x1, PT ;  /* 0x00000001ca00780c */ /* 0x000fda0003fc6270 */
[----:B------:R-:W-:Y:S05]  /*1c2e0*/  @!P6 BRA `(.L_x_4433) ;  /* 0x00000000005ce947 */ /* 0x000fea0003800000 */
[----:B------:R-:W-:Y:S01]  /*1c2f0*/  ISETP.GT.AND P6, PT, R20, -0x1, PT ;  /* 0xffffffff1400780c */ /* 0x000fe20003fc4270 */
[----:B------:R-:W-:-:S12]  /*1c300*/  BSSY B1, `(.L_x_4434) ;  /* 0x0000012000017945 */ /* 0x000fd80003800000 */
[----:B------:R-:W-:Y:S05]  /*1c310*/  @P6 BRA `(.L_x_4435) ;  /* 0x0000000000286947 */ /* 0x000fea0003800000 */
[----:B------:R-:W-:Y:S02]  /*1c320*/  IMAD.U32 R13, RZ, RZ, UR39 ;  /* 0x00000027ff0d7e24 */ /* 0x000fe4000f8e00ff */
[----:B------:R-:W-:-:S03]  /*1c330*/  VIADD R4, R4, 0x8 ;  /* 0x0000000804047836 */ /* 0x000fc60000000000 */
[----:B------:R-:W-:Y:S02]  /*1c340*/  ISETP.NE.AND P6, PT, R13, 0x1, PT ;  /* 0x000000010d00780c */ /* 0x000fe40003fc5270 */
[----:B------:R-:W-:-:S04]  /*1c350*/  IADD3 R4, R4, R196, -R197 ;  /* 0x000000c404047210 */ /* 0x000fc80007ffe8c5 */
[----:B------:R-:W-:-:S07]  /*1c360*/  LOP3.LUT R5, RZ, R4, RZ, 0x33, !PT ;  /* 0x00000004ff057212 */ /* 0x000fce00078e33ff */
[----:B------:R-:W0:Y:S02]  /*1c370*/  @P6 LDC.64 R2, c[0x0][0x9e8] ;  /* 0x00027a00ff026b82 */ /* 0x000e240000000a00 */
[----:B0-----:R-:W-:-:S05]  /*1c380*/  @P6 IMAD.HI.U32 R2, R5, R2, RZ ;  /* 0x0000000205026227 */ /* 0x001fca00078e00ff */
[----:B------:R-:W-:-:S04]  /*1c390*/  @P6 SHF.R.U32.HI R5, RZ, R3, R2 ;  /* 0x00000003ff056219 */ /* 0x000fc80000011602 */
[----:B------:R-:W-:Y:S01]  /*1c3a0*/  LOP3.LUT R5, RZ, R5, RZ, 0x33, !PT ;  /* 0x00000005ff057212 */ /* 0x000fe200078e33ff */
[----:B------:R-:W-:Y:S06]  /*1c3b0*/  BRA `(.L_x_4436) ;  /* 0x0000000000187947 */ /* 0x000fec0003800000 */
.L_x_4435:
[----:B------:R-:W-:Y:S01]  /*1c3c0*/  IMAD.U32 R13, RZ, RZ, UR39 ;  /* 0x00000027ff0d7e24 */ /* 0x000fe2000f8e00ff */
[----:B------:R-:W-:-:S04]  /*1c3d0*/  MOV R5, R20 ;  /* 0x0000001400057202 */ /* 0x000fc80000000f00 */
[----:B------:R-:W-:-:S13]  /*1c3e0*/  ISETP.NE.AND P6, PT, R13, 0x1, PT ;  /* 0x000000010d00780c */ /* 0x000fda0003fc5270 */
[----:B------:R-:W0:Y:S02]  /*1c3f0*/  @P6 LDC.64 R2, c[0x0][0x9e8] ;  /* 0x00027a00ff026b82 */ /* 0x000e240000000a00 */
[----:B0-----:R-:W-:-:S05]  /*1c400*/  @P6 IMAD.HI.U32 R2, R20, R2, RZ ;  /* 0x0000000214026227 */ /* 0x001fca00078e00ff */
[----:B------:R-:W-:-:S07]  /*1c410*/  @P6 SHF.R.U32.HI R5, RZ, R3, R2 ;  /* 0x00000003ff056219 */ /* 0x000fce0000011602 */
.L_x_4436:
[----:B------:R-:W-:Y:S05]  /*1c420*/  BSYNC B1 ;  /* 0x0000000000017941 */ /* 0x000fea0003800000 */
.L_x_4434:
[----:B------:R-:W-:-:S05]  /*1c430*/  IMAD R0, R5, R13, R0 ;  /* 0x0000000d05007224 */ /* 0x000fca00078e0200 */
[----:B------:R-:W-:Y:S02]  /*1c440*/  VIADDMNMX R15, R0, R13, R15, PT ;  /* 0x0000000d000f7246 */ /* 0x000fe4000380010f */
[----:B------:R-:W-:-:S07]  /*1c450*/  VIMNMX R14, R14, R0, !PT ;  /* 0x000000000e0e7248 */ /* 0x000fce0007fe0100 */
.L_x_4433:
[----:B------:R-:W-:Y:S01]  /*1c460*/  ISETP.GT.AND P2, PT, R14, 0x1, !P2 ;  /* 0x000000010e00780c */ /* 0x000fe20005744270 */
[----:B------:R-:W-:Y:S01]  /*1c470*/  @!P1 VIADD R12, R12, 0x30860 ;  /* 0x000308600c0c9836 */ /* 0x000fe20000000000 */
[----:B------:R-:W-:Y:S02]  /*1c480*/  LOP3.LUT P6, RZ, R16, 0x8000, RZ, 0xc0, !PT ;  /* 0x0000800010ff7812 */ /* 0x000fe400078cc0ff */
[----:B------:R-:W-:Y:S02]  /*1c490*/  ISETP.LT.OR P2, PT, R15, 0x2, P2 ;  /* 0x000000020f00780c */ /* 0x000fe40001741670 */
[----:B------:R-:W-:Y:S02]  /*1c4a0*/  ISETP.GT.AND P3, PT, R14, 0x8, !P3 ;  /* 0x000000080e00780c */ /* 0x000fe40005f64270 */
[----:B------:R-:W-:Y:S02]  /*1c4b0*/  FSEL R123, R123, -INF , !P2 ;  /* 0xff8000007b7b7808 */ /* 0x000fe40005000000 */
[----:B------:R-:W-:-:S02]  /*1c4c0*/  LOP3.LUT P2, RZ, R16, 0x4, RZ, 0xc0, !PT ;  /* 0x0000000410ff7812 */ /* 0x000fc4000784c0ff */
[C---:B------:R-:W-:Y:S02]  /*1c4d0*/  ISETP.LT.OR P3, PT, R15.reuse, 0x9, P3 ;  /* 0x000000090f00780c */ /* 0x040fe40001f61670 */
[----:B------:R-:W-:Y:S02]  /*1c4e0*/  ISETP.GT.AND P2, PT, R14, 0x9, !P2 ;  /* 0x000000090e00780c */ /* 0x000fe40005744270 */
[----:B------:R-:W-:Y:S02]  /*1c4f0*/  FSEL R126, R126, -INF , !P3 ;  /* 0xff8000007e7e7808 */ /* 0x000fe40005800000 */
[----:B------:R-:W-:Y:S02]  /*1c500*/  ISETP.LT.OR P2, PT, R15, 0xa, P2 ;  /* 0x0000000a0f00780c */ /* 0x000fe40001741670 */
[----:B------:R-:W-:Y:S02]  /*1c510*/  LOP3.LUT P3, RZ, R16, 0x4000, RZ, 0xc0, !PT ;  /* 0x0000400010ff7812 */ /* 0x000fe4000786c0ff */
[----:B------:R-:W-:-:S02]  /*1c520*/  FSEL R127, R127, -INF , !P2 ;  /* 0xff8000007f7f7808 */ /* 0x000fc40005000000 */
[----:B------:R-:W-:Y:S02]  /*1c530*/  LOP3.LUT P2, RZ, R16, 0x8, RZ, 0xc0, !PT ;  /* 0x0000000810ff7812 */ /* 0x000fe4000784c0ff */
[----:B------:R-:W-:Y:S02]  /*1c540*/  FMNMX.FTZ R0, R120, R11, !PT ;  /* 0x0000000b78007209 */ /* 0x000fe40007810000 */
[----:B------:R-:W-:Y:S02]  /*1c550*/  ISETP.GT.AND P2, PT, R14, 0x10, !P2 ;  /* 0x000000100e00780c */ /* 0x000fe40005744270 */
[----:B------:R-:W-:Y:S02]  /*1c560*/  FMNMX.FTZ R3, R121, R0, !PT ;  /* 0x0000000079037209 */ /* 0x000fe40007810000 */
[----:B------:R-:W-:Y:S02]  /*1c570*/  ISETP.LT.OR P2, PT, R15, 0x11, P2 ;  /* 0x000000110f00780c */ /* 0x000fe40001741670 */
[----:B------:R-:W-:-:S02]  /*1c580*/  FMNMX.FTZ R0, R124, R3, !PT ;  /* 0x000000037c007209 */ /* 0x000fc40007810000 */
        /* <DEDUP_REMOVED lines=58> */
[C---:B------:R-:W-:Y:S02]  /*1c930*/  ISETP.GT.AND P4, PT, R14.reuse, 0x51, !P4 ;  /* 0x000000510e00780c */ /* 0x040fe40006784270 */
[----:B------:R-:W-:Y:S02]  /*1c940*/  ISETP.LT.OR P2, PT, R15, 0x32, P2 ;  /* 0x000000320f00780c */ /* 0x000fe40001741670 */
[----:B------:R-:W-:Y:S02]  /*1c950*/  ISETP.GT.AND P5, PT, R14, 0x58, !P5 ;  /* 0x000000580e00780c */ /* 0x000fe40006fa4270 */
[----:B------:R-:W-:-:S02]  /*1c960*/  FSEL R147, R147, -INF , !P2 ;  /* 0xff80000093937808 */ /* 0x000fc40005000000 */
[----:B------:R-:W-:Y:S02]  /*1c970*/  LOP3.LUT P2, RZ, R16, 0x400, RZ, 0xc0, !PT ;  /* 0x0000040010ff7812 */ /* 0x000fe4000784c0ff */
[C---:B------:R-:W-:Y:S02]  /*1c980*/  ISETP.LT.OR P4, PT, R15.reuse, 0x52, P4 ;  /* 0x000000520f00780c */ /* 0x040fe40002781670 */
        /* <DEDUP_REMOVED lines=10> */
[----:B------:R-:W-:-:S04]  /*1ca30*/  ISETP.LT.OR P2, PT, R15, 0x3a, P2 ;  /* 0x0000003a0f00780c */ /* 0x000fc80001741670 */
        /* <DEDUP_REMOVED lines=32> */
[-CC-:B------:R-:W-:Y:S01]  /*1cc40*/  FFMA.FTZ R13, R121, R0.reuse, -R3.reuse ;  /* 0x00000000790d7223 */ /* 0x180fe20000010803 */
[----:B------:R-:W-:Y:S01]  /*1cc50*/  FMNMX.FTZ R2, R126, R21, !PT ;  /* 0x000000157e027209 */ /* 0x000fe20007810000 */
[-CC-:B------:R-:W-:Y:S01]  /*1cc60*/  FFMA.FTZ R188, R120, R0.reuse, -R3.reuse ;  /* 0x0000000078bc7223 */ /* 0x180fe20000010803 */
[----:B------:R-:W-:Y:S01]  /*1cc70*/  FSEL R167, R167, -INF , !P3 ;  /* 0xff800000a7a77808 */ /* 0x000fe20005800000 */
        /* <DEDUP_REMOVED lines=23> */
[----:B------:R-:W-:Y:S01]  /*1cdf0*/  FFMA.FTZ R165, R165, R0, -R3 ;  /* 0x00000000a5a57223 */ /* 0x000fe20000010803 */
[----:B------:R-:W-:Y:S01]  /*1ce00*/  MUFU.EX2 R188, R188 ;  /* 0x000000bc00bc7308 */ /* 0x000fe20000000800 */
[----:B------:R-:W-:-:S04]  /*1ce10*/  FMNMX.FTZ R121, R139, R2, !PT ;  /* 0x000000028b797209 */ /* 0x000fc80007810000 */
[----:B------:R-:W-:-:S03]  /*1ce20*/  FMNMX.FTZ R2, R142, R121, !PT ;  /* 0x000000798e027209 */ /* 0x000fc60007810000 */
[----:B------:R-:W-:Y:S01]  /*1ce30*/  MUFU.EX2 R13, R13 ;  /* 0x0000000d000d7308 */ /* 0x000fe20000000800 */
[----:B------:R-:W-:-:S04]  /*1ce40*/  FMNMX.FTZ R121, R143, R2, !PT ;  /* 0x000000028f797209 */ /* 0x000fc80007810000 */
[----:B------:R-:W-:Y:S01]  /*1ce50*/  FMNMX.FTZ R2, R146, R121, !PT ;  /* 0x0000007992027209 */ /* 0x000fe20007810000 */
[----:B------:R-:W-:Y:S02]  /*1ce60*/  FFMA.FTZ R121, R133, R0, -R3 ;  /* 0x0000000085797223 */ /* 0x000fe40000010803 */
        /* <DEDUP_REMOVED lines=15> */
[----:B------:R-:W-:Y:S01]  /*1cf60*/  FMNMX.FTZ R2, R166, R15, !PT ;  /* 0x0000000fa6027209 */ /* 0x000fe20007810000 */
[----:B------:R-:W-:Y:S02]  /*1cf70*/  FFMA.FTZ R15, R145, R0, -R3 ;  /* 0x00000000910f7223 */ /* 0x000fe40000010803 */
[----:B------:R-:W-:Y:S01]  /*1cf80*/  MUFU.EX2 R121, R121 ;  /* 0x0000007900797308 */ /* 0x000fe20000000800 */
[----:B------:R-:W-:-:S05]  /*1cf90*/  FMNMX.FTZ R2, R167, R2, !PT ;  /* 0x00000002a7027209 */ /* 0x000fca0007810000 */
[----:B------:R-:W0:Y:S02]  /*1cfa0*/  SHFL.BFLY PT, R129, R2, 0x2, 0x1f ;  /* 0x0c401f0002817f89 */ /* 0x000e2400000e0000 */
[----:B------:R-:W-:Y:S08]  /*1cfb0*/  MUFU.EX2 R180, R180 ;  /* 0x000000b400b47308 */ /* 0x000ff00000000800 */
[----:B------:R-:W-:Y:S08]  /*1cfc0*/  MUFU.EX2 R124, R124 ;  /* 0x0000007c007c7308 */ /* 0x000ff00000000800 */
[----:B------:R-:W-:Y:S01]  /*1cfd0*/  MUFU.EX2 R182, R182 ;  /* 0x000000b600b67308 */ /* 0x000fe20000000800 */
[----:B0-----:R-:W-:Y:S01]  /*1cfe0*/  FMNMX.FTZ R4, R2, R129, !PT ;  /* 0x0000008102047209 */ /* 0x001fe20007810000 */
[----:B------:R-:W-:Y:S01]  /*1cff0*/  FFMA.FTZ R129, R157, R0, -R3 ;  /* 0x000000009d817223 */ /* 0x000fe20000010803 */
[----:B------:R-:W-:-:S05]  /*1d000*/  FSEL R2, R5, RZ, P2 ;  /* 0x000000ff05027208 */ /* 0x000fca0001000000 */
[----:B------:R-:W-:Y:S01]  /*1d010*/  MUFU.EX2 R14, R14 ;  /* 0x0000000e000e7308 */ /* 0x000fe20000000800 */
[----:B------:R-:W0:Y:S01]  /*1d020*/  SHFL.BFLY PT, R133, R4, 0x1, 0x1f ;  /* 0x0c201f0004857f89 */ /* 0x000e2200000e0000 */
[----:B------:R-:W-:-:S04]  /*1d030*/  FADD.FTZ R3, -R2, R11 ;  /* 0x0000000b02037221 */ /* 0x000fc80000010100 */
[----:B------:R-:W-:Y:S02]  /*1d040*/  FMUL.FTZ R3, R3, R0 ;  /* 0x0000000003037220 */ /* 0x000fe40000410000 */
[----:B------:R-:W-:Y:S08]  /*1d050*/  MUFU.EX2 R176, R176 ;  /* 0x000000b000b07308 */ /* 0x000ff00000000800 */
[----:B------:R1:W2:Y:S08]  /*1d060*/  MUFU.EX2 R2, R3 ;  /* 0x0000000300027308 */ /* 0x0002b00000000800 */
[----:B------:R-:W-:Y:S01]  /*1d070*/  MUFU.EX2 R15, R15 ;  /* 0x0000000f000f7308 */ /* 0x000fe20000000800 */
[----:B0-----:R-:W-:-:S04]  /*1d080*/  FMNMX.FTZ R4, R4, R133, !PT ;  /* 0x0000008504047209 */ /* 0x001fc80007810000 */
[C---:B------:R-:W-:Y:S01]  /*1d090*/  FSETP.NEU.FTZ.AND P2, PT, R4.reuse, -INF , PT ;  /* 0xff8000000400780b */ /* 0x040fe20003f5d000 */
[C---:B------:R-:W-:Y:S02]  /*1d0a0*/  FMUL.FTZ R133, R4.reuse, R0 ;  /* 0x0000000004857220 */ /* 0x040fe40000410000 */
[----:B------:R-:W-:Y:S01]  /*1d0b0*/  MUFU.EX2 R178, R178 ;  /* 0x000000b200b27308 */ /* 0x000fe20000000800 */
[----:B-1----:R-:W-:Y:S02]  /*1d0c0*/  FSEL R3, R4, RZ, P2 ;  /* 0x000000ff04037208 */ /* 0x002fe40001000000 */
[----:B------:R-:W-:Y:S02]  /*1d0d0*/  FSEL R133, R133, RZ, P2 ;  /* 0x000000ff85857208 */ /* 0x000fe40001000000 */
[----:B------:R-:W-:Y:S01]  /*1d0e0*/  ISETP.GT.AND P2, PT, R9, R212, PT ;  /* 0x000000d40900720c */ /* 0x000fe20003f44270 */
[----:B------:R-:W-:Y:S01]  /*1d0f0*/  FADD.FTZ R3, -R3, R8 ;  /* 0x0000000803037221 */ /* 0x000fe20000010100 */
[----:B------:R-:W-:-:S02]  /*1d100*/  VIADD R9, R9, 0xffffffff ;  /* 0xffffffff09097836 */ /* 0x000fc40000000000 */
[-CC-:B------:R-:W-:Y:S01]  /*1d110*/  FFMA.FTZ R189, R122, R0.reuse, -R133.reuse ;  /* 0x000000007abd7223 */ /* 0x180fe20000010885 */
[-CC-:B------:R-:W-:Y:S01]  /*1d120*/  FFMA.FTZ R122, R123, R0.reuse, -R133.reuse ;  /* 0x000000007b7a7223 */ /* 0x180fe20000010885 */
[-C--:B------:R-:W-:Y:S01]  /*1d130*/  FMUL.FTZ R3, R3, R0.reuse ;  /* 0x0000000003037220 */ /* 0x080fe20000410000 */
[-CC-:B------:R-:W-:Y:S01]  /*1d140*/  FFMA.FTZ R187, R134, R0.reuse, -R133.reuse ;  /* 0x0000000086bb7223 */ /* 0x180fe20000010885 */
[----:B--2---:R-:W-:Y:S01]  /*1d150*/  FFMA.FTZ R134, R2, R7, R188 ;  /* 0x0000000702867223 */ /* 0x004fe200000100bc */
[-CC-:B------:R-:W-:Y:S01]  /*1d160*/  FFMA.FTZ R191, R126, R0.reuse, -R133.reuse ;  /* 0x000000007ebf7223 */ /* 0x180fe20000010885 */
[----:B------:R-:W-:Y:S01]  /*1d170*/  MUFU.EX2 R189, R189 ;  /* 0x000000bd00bd7308 */ /* 0x000fe20000000800 */
[-CC-:B------:R-:W-:Y:S01]  /*1d180*/  FFMA.FTZ R123, R127, R0.reuse, -R133.reuse ;  /* 0x000000007f7b7223 */ /* 0x180fe20000010885 */
[----:B------:R-:W-:Y:S01]  /*1d190*/  FADD.FTZ R7, R13, R134 ;  /* 0x000000860d077221 */ /* 0x000fe20000010000 */
[-CC-:B------:R-:W-:Y:S01]  /*1d1a0*/  FFMA.FTZ R185, R130, R0.reuse, -R133.reuse ;  /* 0x0000000082b97223 */ /* 0x180fe20000010885 */
[-CC-:B------:R-:W-:Y:S01]  /*1d1b0*/  FFMA.FTZ R126, R131, R0.reuse, -R133.reuse ;  /* 0x00000000837e7223 */ /* 0x180fe20000010885 */
[-C--:B------:R-:W-:Y:S01]  /*1d1c0*/  FFMA.FTZ R127, R135, R0.reuse, -R133 ;  /* 0x00000000877f7223 */ /* 0x080fe20000010885 */
[----:B------:R-:W-:Y:S01]  /*1d1d0*/  FADD.FTZ R134, R190, R7 ;  /* 0x00000007be867221 */ /* 0x000fe20000010000 */
[-CC-:B------:R-:W-:Y:S01]  /*1d1e0*/  FFMA.FTZ R181, R138, R0.reuse, -R133.reuse ;  /* 0x000000008ab57223 */ /* 0x180fe20000010885 */
[----:B------:R-:W0:Y:S01]  /*1d1f0*/  MUFU.EX2 R3, R3 ;  /* 0x0000000300037308 */ /* 0x000e220000000800 */
[-CC-:B------:R-:W-:Y:S01]  /*1d200*/  FFMA.FTZ R130, R139, R0.reuse, -R133.reuse ;  /* 0x000000008b827223 */ /* 0x180fe20000010885 */
        /* <DEDUP_REMOVED lines=10> */
[----:B------:R-:W-:Y:S01]  /*1d2b0*/  FFMA.FTZ R175, R158, R0, -R133 ;  /* 0x000000009eaf7223 */ /* 0x000fe20000010885 */
[----:B------:R-:W-:Y:S01]  /*1d2c0*/  F2FP.F16.F32.PACK_AB R184, R120, R184 ;  /* 0x000000b878b8723e */ /* 0x000fe200000000ff */
[----:B------:R-:W-:Y:S01]  /*1d2d0*/  FADD.FTZ R136, R186, R135 ;  /* 0x00000087ba887221 */ /* 0x000fe20000010000 */
[----:B------:R-:W-:Y:S01]  /*1d2e0*/  FFMA.FTZ R169, R162, R0, -R133 ;  /* 0x00000000a2a97223 */ /* 0x000fe20000010885 */
[----:B------:R-:W2:Y:S01]  /*1d2f0*/  MUFU.EX2 R191, R191 ;  /* 0x000000bf00bf7308 */ /* 0x000ea20000000800 */
[----:B0-----:R-:W-:Y:S01]  /*1d300*/  FFMA.FTZ R7, R3, R6, R189 ;  /* 0x0000000603077223 */ /* 0x001fe200000100bd */
[--C-:B------:R-:W-:Y:S01]  /*1d310*/  FFMA.FTZ R6, R151, R0, -R133.reuse ;  /* 0x0000000097067223 */ /* 0x100fe20000010885 */
[----:B------:R-:W-:Y:S01]  /*1d320*/  F2FP.F16.F32.PACK_AB R188, R13, R188 ;  /* 0x000000bc0dbc723e */ /* 0x000fe200000000ff */
[-CC-:B------:R-:W-:Y:S01]  /*1d330*/  FFMA.FTZ R163, R163, R0.reuse, -R133.reuse ;  /* 0x00000000a3a37223 */ /* 0x180fe20000010885 */
[----:B------:R-:W-:Y:S01]  /*1d340*/  FFMA.FTZ R166, R166, R0, -R133 ;  /* 0x00000000a6a67223 */ /* 0x000fe20000010885 */
[----:B------:R-:W-:-:S02]  /*1d350*/  F2FP.F16.F32.PACK_AB R190, R21, R190 ;  /* 0x000000be15be723e */ /* 0x000fc400000000ff */
[----:B------:R-:W0:Y:S01]  /*1d360*/  MUFU.EX2 R123, R123 ;  /* 0x0000007b007b7308 */ /* 0x000e220000000800 */
[C---:B-1----:R-:W-:Y:S01]  /*1d370*/  FADD.FTZ R134, R122.reuse, R7 ;  /* 0x000000077a867221 */ /* 0x042fe20000010000 */
[C---:B------:R-:W-:Y:S01]  /*1d380*/  FADD.FTZ R7, R121.reuse, R136 ;  /* 0x0000008879077221 */ /* 0x040fe20000010000 */
[----:B------:R-:W-:Y:S02]  /*1d390*/  F2FP.F16.F32.PACK_AB R186, R121, R186 ;  /* 0x000000ba79ba723e */ /* 0x000fe400000000ff */
[----:B------:R-:W-:Y:S01]  /*1d3a0*/  F2FP.F16.F32.PACK_AB R189, R122, R189 ;  /* 0x000000bd7abd723e */ /* 0x000fe200000000ff */
[----:B------:R-:W-:Y:S01]  /*1d3b0*/  FADD.FTZ R135, R180, R7 ;  /* 0x00000007b4877221 */ /* 0x000fe20000010000 */
[C---:B------:R-:W-:Y:S01]  /*1d3c0*/  F2FP.F16.F32.PACK_AB R180, R124.reuse, R180 ;  /* 0x000000b47cb4723e */ /* 0x040fe200000000ff */
[----:B------:R-:W1:Y:S01]  /*1d3d0*/  MUFU.EX2 R185, R185 ;  /* 0x000000b900b97308 */ /* 0x000e620000000800 */
[----:B--2---:R-:W-:Y:S01]  /*1d3e0*/  FADD.FTZ R134, R191, R134 ;  /* 0x00000086bf867221 */ /* 0x004fe20000010000 */
[----:B------:R-:W-:-:S04]  /*1d3f0*/  FADD.FTZ R135, R124, R135 ;  /* 0x000000877c877221 */ /* 0x000fc80000010000 */
[----:B------:R-:W-:Y:S01]  /*1d400*/  FADD.FTZ R135, R182, R135 ;  /* 0x00000087b6877221 */ /* 0x000fe20000010000 */
[C---:B------:R-:W-:Y:S01]  /*1d410*/  F2FP.F16.F32.PACK_AB R182, R14.reuse, R182 ;  /* 0x000000b60eb6723e */ /* 0x040fe200000000ff */
[----:B------:R-:W2:Y:S01]  /*1d420*/  MUFU.EX2 R126, R126 ;  /* 0x0000007e007e7308 */ /* 0x000ea20000000800 */
[C---:B0-----:R-:W-:Y:S01]  /*1d430*/  FADD.FTZ R134, R123.reuse, R134 ;  /* 0x000000867b867221 */ /* 0x041fe20000010000 */
[----:B------:R-:W-:Y:S01]  /*1d440*/  FADD.FTZ R135, R14, R135 ;  /* 0x000000870e877221 */ /* 0x000fe20000010000 */
[----:B------:R-:W-:-:S03]  /*1d450*/  F2FP.F16.F32.PACK_AB R191, R123, R191 ;  /* 0x000000bf7bbf723e */ /* 0x000fc600000000ff */
[----:B------:R-:W-:Y:S01]  /*1d460*/  FADD.FTZ R138, R176, R135 ;  /* 0x00000087b08a7221 */ /* 0x000fe20000010000 */
[----:B------:R-:W-:Y:S01]  /*1d470*/  F2FP.F16.F32.PACK_AB R176, R15, R176 ;  /* 0x000000b00fb0723e */ /* 0x000fe200000000ff */
[----:B------:R-:W0:Y:S01]  /*1d480*/  MUFU.EX2 R187, R187 ;  /* 0x000000bb00bb7308 */ /* 0x000e220000000800 */
[----:B-1----:R-:W-:Y:S01]  /*1d490*/  FADD.FTZ R7, R185, R134 ;  /* 0x00000086b9077221 */ /* 0x002fe20000010000 */
[----:B------:R-:W-:-:S04]  /*1d4a0*/  FADD.FTZ R135, R15, R138 ;  /* 0x0000008a0f877221 */ /* 0x000fc80000010000 */
[----:B------:R-:W-:Y:S02]  /*1d4b0*/  FADD.FTZ R138, R178, R135 ;  /* 0x00000087b28a7221 */ /* 0x000fe40000010000 */
[----:B------:R-:W1:Y:S01]  /*1d4c0*/  MUFU.EX2 R127, R127 ;  /* 0x0000007f007f7308 */ /* 0x000e620000000800 */
[C---:B--2---:R-:W-:Y:S01]  /*1d4d0*/  FADD.FTZ R134, R126.reuse, R7 ;  /* 0x000000077e867221 */ /* 0x044fe20000010000 */
[----:B------:R-:W-:Y:S01]  /*1d4e0*/  @!P1 PRMT R7, RZ, 0x654, R12 ;  /* 0x00000654ff079816 */ /* 0x000fe2000000000c */
[----:B------:R-:W-:Y:S01]  /*1d4f0*/  FFMA.FTZ R12, R155, R0, -R133 ;  /* 0x000000009b0c7223 */ /* 0x000fe20000010885 */
[----:B------:R-:W-:Y:S02]  /*1d500*/  F2FP.F16.F32.PACK_AB R185, R126, R185 ;  /* 0x000000b97eb9723e */ /* 0x000fe400000000ff */
[----:B------:R2:W-:Y:S02]  /*1d510*/  @!P1 SYNCS.ARRIVE.TRANS64.RED.A1T0 RZ, [R7+URZ], RZ ;  /* 0x000000ff07ff99a7 */ /* 0x0005e4000810043f */
[----:B------:R-:W2:Y:S01]  /*1d520*/  MUFU.EX2 R181, R181 ;  /* 0x000000b500b57308 */ /* 0x000ea20000000800 */
[----:B0-----:R-:W-:-:S07]  /*1d530*/  FADD.FTZ R134, R187, R134 ;  /* 0x00000086bb867221 */ /* 0x001fce0000010000 */
[----:B------:R-:W0:Y:S01]  /*1d540*/  MUFU.EX2 R130, R130 ;  /* 0x0000008200827308 */ /* 0x000e220000000800 */
[----:B-1----:R-:W-:Y:S01]  /*1d550*/  FADD.FTZ R136, R127, R134 ;  /* 0x000000867f887221 */ /* 0x002fe20000010000 */
[-CC-:B------:R-:W-:Y:S01]  /*1d560*/  FFMA.FTZ R134, R159, R0.reuse, -R133.reuse ;  /* 0x000000009f867223 */ /* 0x180fe20000010885 */
[----:B------:R-:W-:Y:S01]  /*1d570*/  FFMA.FTZ R133, R167, R0, -R133 ;  /* 0x00000000a7857223 */ /* 0x000fe20000010885 */
[----:B------:R-:W-:-:S04]  /*1d580*/  F2FP.F16.F32.PACK_AB R187, R127, R187 ;  /* 0x000000bb7fbb723e */ /* 0x000fc800000000ff */
        /* <DEDUP_REMOVED lines=11> */
[C---:B0-----:R-:W-:Y:S01]  /*1d640*/  FADD.FTZ R136, R8.reuse, R7 ;  /* 0x0000000708887221 */ /* 0x041fe20000010000 */
[----:B------:R-:W-:Y:S01]  /*1d650*/  F2FP.F16.F32.PACK_AB R183, R8, R183 ;  /* 0x000000b708b7723e */ /* 0x000fe200000000ff */
[----:B------:R-:W-:-:S05]  /*1d660*/  IMAD.MOV.U32 R8, RZ, RZ, R4 ;  /* 0x000000ffff087224 */ /* 0x000fca00078e0004 */
        /* <DEDUP_REMOVED lines=37> */
[----:B------:R-:W-:Y:S02]  /*1d8c0*/  F2FP.F16.F32.PACK_AB R175, R134, R175 ;  /* 0x000000af86af723e */ /* 0x000fe400000000ff */
[----:B------:R-:W-:-:S04]  /*1d8d0*/  MOV R13, R23 ;  /* 0x00000017000d7202 */ /* 0x000fc80000000f00 */
[----:B------:R-:W0:Y:S01]  /*1d8e0*/  MUFU.EX2 R14, R163 ;  /* 0x000000a3000e7308 */ /* 0x000e220000000800 */
[C---:B-1----:R-:W-:Y:S01]  /*1d8f0*/  FADD.FTZ R7, R11.reuse, R124 ;  /* 0x0000007c0b077221 */ /* 0x042fe20000010000 */
[----:B------:R-:W-:-:S06]  /*1d900*/  F2FP.F16.F32.PACK_AB R170, R11, R170 ;  /* 0x000000aa0baa723e */ /* 0x000fcc00000000ff */
[----:B------:R-:W1:Y:S01]  /*1d910*/  MUFU.EX2 R166, R166 ;  /* 0x000000a600a67308 */ /* 0x000e620000000800 */
[----:B--2---:R-:W-:-:S07]  /*1d920*/  FADD.FTZ R11, R169, R120 ;  /* 0x00000078a90b7221 */ /* 0x004fce0000010000 */
[----:B------:R-:W2:Y:S01]  /*1d930*/  MUFU.EX2 R133, R133 ;  /* 0x0000008500857308 */ /* 0x000ea20000000800 */
[C---:B0-----:R-:W-:Y:S01]  /*1d940*/  FADD.FTZ R11, R14.reuse, R11 ;  /* 0x0000000b0e0b7221 */ /* 0x041fe20000010000 */
[----:B------:R-:W-:-:S03]  /*1d950*/  F2FP.F16.F32.PACK_AB R169, R14, R169 ;  /* 0x000000a90ea9723e */ /* 0x000fc600000000ff */
[----:B-1----:R-:W-:-:S04]  /*1d960*/  FADD.FTZ R11, R166, R11 ;  /* 0x0000000ba60b7221 */ /* 0x002fc80000010000 */
[C---:B--2---:R-:W-:Y:S01]  /*1d970*/  FADD.FTZ R6, R133.reuse, R11 ;  /* 0x0000000b85067221 */ /* 0x044fe20000010000 */
[----:B------:R-:W-:Y:S01]  /*1d980*/  F2FP.F16.F32.PACK_AB R171, R133, R166 ;  /* 0x000000a685ab723e */ /* 0x000fe200000000ff */
[----:B------:R-:W-:Y:S01]  /*1d990*/  IMAD.MOV.U32 R11, RZ, RZ, R5 ;  /* 0x000000ffff0b7224 */ /* 0x000fe200078e0005 */
[----:B------:R-:W-:Y:S06]  /*1d9a0*/  @P2 BRA `(.L_x_4437) ;  /* 0xffffffc800f42947 */ /* 0x000fec000383ffff */
.L_x_4418:
[----:B------:R-:W-:Y:S05]  /*1d9b0*/  BSYNC B0 ;  /* 0x0000000000007941 */ /* 0x000fea0003800000 */
.L_x_4417:
        /* <DEDUP_REMOVED lines=99> */
.L_x_4438:
[----:B------:R-:W-:Y:S01]  /*1dff0*/  IMAD R12, R23, 0x8, R17 ;  /* 0x00000008170c7824 */ /* 0x000fe200078e0211 */
[----:B------:R-:W-:-:S04]  /*1e000*/  SHF.L.U32 R3, R194, 0x1f, RZ ;  /* 0x0000001fc2037819 */ /* 0x000fc800000006ff */
[----:B------:R0:W1:Y:S01]  /*1e010*/  SYNCS.PHASECHK.TRANS64.TRYWAIT P2, [R12+URZ+0x30850], R3 ;  /* 0x030850030c0075a7 */ /* 0x000062000804017f */
[----:B------:R-:W-:Y:S05]  /*1e020*/  @!P0 BRA `(.L_x_4439) ;  /* 0x0000000000048947 */ /* 0x000fea0003800000 */
[----:B------:R-:W-:Y:S01]  /*1e030*/  BPT.TRAP 0x1 ;  /* 0x000000040000795c */ /* 0x000fe20000300000 */
.L_x_4439:
        /* <DEDUP_REMOVED lines=9> */
.L_x_4441:
[----:B------:R-:W-:Y:S05]  /*1e0d0*/  BSYNC B0 ;  /* 0x0000000000007941 */ /* 0x000fea0003800000 */
.L_x_4440:
[----:B01----:R-:W-:Y:S01]  /*1e0e0*/  MOV R3, 0x40000040 ;  /* 0x4000004000037802 */ /* 0x003fe20000000f00 */
[----:B------:R-:W-:Y:S01]  /*1e0f0*/  WARPGROUP.ARRIVE ;  /* 0x00000000000079c5 */ /* 0x000fe20000000000 */
[C---:B------:R-:W-:Y:S01]  /*1e100*/  R2UR UR6, R2.reuse ;  /* 0x00000000020672ca */ /* 0x040fe200000e0000 */
[----:B------:R-:W-:Y:S01]  /*1e110*/  VIADD R8, R2, 0x80 ;  /* 0x0000008002087836 */ /* 0x000fe20000000000 */
[----:B------:R-:W-:Y:S01]  /*1e120*/  R2UR UR7, R3 ;  /* 0x00000000030772ca */ /* 0x000fe200000e0000 */
[----:B------:R-:W-:Y:S01]  /*1e130*/  IMAD.MOV.U32 R9, RZ, RZ, 0x40000040 ;  /* 0x40000040ff097424 */ /* 0x000fe200078e00ff */
[----:B------:R-:W-:Y:S01]  /*1e140*/  MOV R3, 0x40000040 ;  /* 0x4000004000037802 */ /* 0x000fe20000000f00 */
[----:B------:R-:W-:Y:S01]  /*1e150*/  @!P1 VIADD R12, R12, 0x30860 ;  /* 0x000308600c0c9836 */ /* 0x000fe20000000000 */
[----:B------:R-:W-:Y:S01]  /*1e160*/  IADD3 R220, R220, 0x1, RZ ;  /* 0x00000001dcdc7810 */ /* 0x000fe20007ffe0ff */
[----:B------:R-:W-:-:S03]  /*1e170*/  VIADD R23, R23, 0x1 ;  /* 0x0000000117177836 */ /* 0x000fc60000000000 */
[----:B------:R-:W-:Y:S02]  /*1e180*/  @!P1 PRMT R12, RZ, 0x654, R12 ;  /* 0x00000654ff0c9816 */ /* 0x000fe4000000000c */
[----:B------:R-:W-:-:S03]  /*1e190*/  ISETP.NE.AND P2, PT, R23, 0x2, PT ;  /* 0x000000021700780c */ /* 0x000fc60003f45270 */
[----:B------:R-:W-:Y:S01]  /*1e1a0*/  HGMMA.64x192x16.F32 R24, R188, gdesc[UR4].tnspB, R24, gsb0 ;  /* 0x42e00004bc187df0 */ /* 0x000fe20008000818 */
[----:B------:R-:W-:Y:S01]  /*1e1b0*/  R2UR UR6, R8 ;  /* 0x00000000080672ca */ /* 0x000fe200000e0000 */
[----:B------:R-:W-:Y:S01]  /*1e1c0*/  VIADD R8, R2, 0x100 ;  /* 0x0000010002087836 */ /* 0x000fe20000000000 */
[----:B------:R-:W-:Y:S01]  /*1e1d0*/  R2UR UR7, R9 ;  /* 0x00000000090772ca */ /* 0x000fe200000e0000 */
[----:B------:R-:W-:Y:S01]  /*1e1e0*/  IMAD.MOV.U32 R9, RZ, RZ, 0x40000040 ;  /* 0x40000040ff097424 */ /* 0x000fe200078e00ff */
[----:B------:R-:W-:Y:S01]  /*1e1f0*/  SEL R23, R23, RZ, P2 ;  /* 0x000000ff17177207 */ /* 0x000fe20001000000 */
[----:B------:R-:W-:Y:S02]  /*1e200*/  WARPGROUP.DEPBAR.LE gsb0, 0x0 ;  /* 0x00008000000079c5 */ /* 0x000fe40000010000 */
[----:B------:R-:W-:-:S12]  /*1e210*/  WARPGROUP.ARRIVE ;  /* 0x00000000000079c5 */ /* 0x000fd80000000000 */
        /* <DEDUP_REMOVED lines=9> */
[C---:B------:R-:W-:Y:S01]  /*1e2b0*/  VIADD R8, R2.reuse, 0x200 ;  /* 0x0000020002087836 */ /* 0x040fe20000000000 */
[----:B------:R-:W-:Y:S01]  /*1e2c0*/  R2UR UR7, R9 ;  /* 0x00000000090772ca */ /* 0x000fe200000e0000 */
[----:B------:R-:W-:Y:S02]  /*1e2d0*/  IMAD.MOV.U32 R9, RZ, RZ, 0x40000040 ;  /* 0x40000040ff097424 */ /* 0x000fe400078e00ff */
[----:B------:R-:W-:Y:S01]  /*1e2e0*/  VIADD R2, R2, 0x280 ;  /* 0x0000028002027836 */ /* 0x000fe20000000000 */
[----:B------:R-:W-:Y:S02]  /*1e2f0*/  WARPGROUP.DEPBAR.LE gsb0, 0x0 ;  /* 0x00008000000079c5 */ /* 0x000fe40000010000 */
[----:B------:R-:W-:-:S11]  /*1e300*/  WARPGROUP.ARRIVE ;  /* 0x00000000000079c5 */ /* 0x000fd60000000000 */
[----:B------:R-:W-:Y:S01]  /*1e310*/  HGMMA.64x192x16.F32 R24, R176, gdesc[UR4].tnspB, R24, gsb0 ;  /* 0x42e00004b0187df0 */ /* 0x000fe20008000818 */
[----:B------:R-:W-:Y:S02]  /*1e320*/  R2UR UR6, R8 ;  /* 0x00000000080672ca */ /* 0x000fe400000e0000 */
[----:B------:R-:W-:Y:S01]  /*1e330*/  R2UR UR7, R9 ;  /* 0x00000000090772ca */ /* 0x000fe200000e0000 */
[----:B------:R-:W-:Y:S02]  /*1e340*/  WARPGROUP.DEPBAR.LE gsb0, 0x0 ;  /* 0x00008000000079c5 */ /* 0x000fe40000010000 */
[----:B------:R-:W-:-:S14]  /*1e350*/  WARPGROUP.ARRIVE ;  /* 0x00000000000079c5 */ /* 0x000fdc0000000000 */
        /* <DEDUP_REMOVED lines=130> */
.L_x_4291:
        /* <DEDUP_REMOVED lines=9> */
[----:B------:R-:W2:Y:S01]  /*1ec10*/  S2R R6, SR_SWINHI ;  /* 0x0000000000067919 */ /* 0x000ea20000002f00 */
[----:B------:R-:W-:Y:S01]  /*1ec20*/  ULDC.64 UR4, c[0x0][0xbd8] ;  /* 0x0002f60000047ab9 */ /* 0x000fe20000000a00 */
[----:B------:R-:W-:Y:S01]  /*1ec30*/  F2FP.F16.F32.PACK_AB R24, R25, R24 ;  /* 0x000000181918723e */ /* 0x000fe200000000ff */
[----:B------:R-:W-:Y:S01]  /*1ec40*/  ULDC.64 UR6, c[0x0][0x208] ;  /* 0x0000820000067ab9 */ /* 0x000fe20000000a00 */
        /* <DEDUP_REMOVED lines=18> */
[----:B------:R-:W-:Y:S01]  /*1ed70*/  IMAD.WIDE R26, R235, 0x2, R4 ;  /* 0x00000002eb1a7825 */ /* 0x000fe200078e0204 */
[----:B------:R-:W-:Y:S02]  /*1ed80*/  F2FP.F16.F32.PACK_AB R66, R69, R68 ;  /* 0x000000444542723e */ /* 0x000fe400000000ff */
[----:B------:R-:W-:Y:S02]  /*1ed90*/  F2FP.F16.F32.PACK_AB R67, R71, R67 ;  /* 0x000000434743723e */ /* 0x000fe400000000ff */
[C---:B------:R-:W-:Y:S02]  /*1eda0*/  IADD3 R111, P2, R26.reuse, 0x20, RZ ;  /* 0x000000201a6f7810 */ /* 0x040fe40007f5e0ff */
[----:B------:R-:W-:-:S02]  /*1edb0*/  IADD3 R143, P0, R26, 0x4020, RZ ;  /* 0x000040201a8f7810 */ /* 0x000fc40007f1e0ff */
[----:B------:R-:W-:Y:S01]  /*1edc0*/  LOP3.LUT R6, R111, 0x380, RZ, 0xc0, !PT ;  /* 0x000003806f067812 */ /* 0x000fe200078ec0ff */
[--C-:B------:R-:W-:Y:S01]  /*1edd0*/  IMAD.X R9, RZ, RZ, R27.reuse, P2 ;  /* 0x000000ffff097224 */ /* 0x100fe200010e061b */
[----:B------:R-:W-:Y:S01]  /*1ede0*/  LOP3.LUT R7, R26, 0x380, RZ, 0xc0, !PT ;  /* 0x000003801a077812 */ /* 0x000fe200078ec0ff */
[--C-:B------:R-:W-:Y:S01]  /*1edf0*/  IMAD.X R21, RZ, RZ, R27.reuse, P0 ;  /* 0x000000ffff157224 */ /* 0x100fe200000e061b */
[----:B------:R-:W-:Y:S02]  /*1ee00*/  SHF.R.U64 R6, R6, 0x3, RZ ;  /* 0x0000000306067819 */ /* 0x000fe400000012ff */
[C---:B------:R-:W-:Y:S02]  /*1ee10*/  IADD3 R137, P1, R26.reuse, 0x40, RZ ;  /* 0x000000401a897810 */ /* 0x040fe40007f3e0ff */
[----:B------:R-:W-:Y:S02]  /*1ee20*/  IADD3 R139, P6, R26, 0x60, RZ ;  /* 0x000000601a8b7810 */ /* 0x000fe40007fde0ff */
[----:B------:R-:W-:Y:S01]  /*1ee30*/  LOP3.LUT R8, R6, R111, RZ, 0x3c, !PT ;  /* 0x0000006f06087212 */ /* 0x000fe200078e3cff */
[--C-:B------:R-:W-:Y:S01]  /*1ee40*/  IMAD.X R11, RZ, RZ, R27.reuse, P1 ;  /* 0x000000ffff0b7224 */ /* 0x100fe200008e061b */
[----:B------:R-:W-:Y:S01]  /*1ee50*/  IADD3 R141, P5, R26, 0x4000, RZ ;  /* 0x000040001a8d7810 */ /* 0x000fe20007fbe0ff */
[----:B------:R-:W-:Y:S01]  /*1ee60*/  IMAD.X R13, RZ, RZ, R27, P6 ;  /* 0x000000ffff0d7224 */ /* 0x000fe200030e061b */
[----:B------:R-:W-:-:S02]  /*1ee70*/  LOP3.LUT R6, R143, 0x380, RZ, 0xc0, !PT ;  /* 0x000003808f067812 */ /* 0x000fc400078ec0ff */
[----:B------:R-:W-:Y:S02]  /*1ee80*/  SHF.R.U64 R7, R7, 0x3, RZ ;  /* 0x0000000307077819 */ /* 0x000fe400000012ff */
[----:B------:R-:W-:Y:S02]  /*1ee90*/  IADD3.X R15, RZ, R27, RZ, P5, !PT ;  /* 0x0000001bff0f7210 */ /* 0x000fe40002ffe4ff */
[----:B------:R-:W-:Y:S02]  /*1eea0*/  SHF.R.U64 R6, R6, 0x3, RZ ;  /* 0x0000000306067819 */ /* 0x000fe400000012ff */
        /* <DEDUP_REMOVED lines=9> */
[----:B------:R-:W-:Y:S01]  /*1ef40*/  LOP3.LUT R26, R7, R26, RZ, 0x3c, !PT ;  /* 0x0000001a071a7212 */ /* 0x000fe200078e3cff */
[--C-:B------:R-:W-:Y:S01]  /*1ef50*/  IMAD.X R47, RZ, RZ, R27.reuse, P6 ;  /* 0x000000ffff2f7224 */ /* 0x100fe200030e061b */
[----:B------:R-:W-:Y:S01]  /*1ef60*/  LOP3.LUT R20, R6, R143, RZ, 0x3c, !PT ;  /* 0x0000008f06147212 */ /* 0x000fe200078e3cff */
[----:B------:R-:W-:Y:S01]  /*1ef70*/  IMAD.X R7, RZ, RZ, R27, P5 ;  /* 0x000000ffff077224 */ /* 0x000fe200028e061b */
[----:B------:R-:W-:Y:S02]  /*1ef80*/  LOP3.LUT R6, R151, 0x380, RZ, 0xc0, !PT ;  /* 0x0000038097067812 */ /* 0x000fe400078ec0ff */
[-C--:B------:R-:W-:Y:S02]  /*1ef90*/  IADD3.X R43, RZ, R27.reuse, RZ, P1, !PT ;  /* 0x0000001bff2b7210 */ /* 0x080fe40000ffe4ff */
[----:B------:R-:W-:Y:S02]  /*1efa0*/  MOV R78, R26 ;  /* 0x0000001a004e7202 */ /* 0x000fe40000000f00 */
[----:B------:R-:W-:-:S02]  /*1efb0*/  LOP3.LUT R42, R86, 0x380, RZ, 0xc0, !PT ;  /* 0x00000380562a7812 */ /* 0x000fc400078ec0ff */
[----:B------:R-:W-:Y:S02]  /*1efc0*/  LOP3.LUT R27, R153, 0x380, RZ, 0xc0, !PT ;  /* 0x00000380991b7812 */ /* 0x000fe400078ec0ff */
[----:B------:R-:W-:Y:S02]  /*1efd0*/  F2FP.F16.F32.PACK_AB R26, R29, R28 ;  /* 0x0000001c1d1a723e */ /* 0x000fe400000000ff */
[----:B------:R-:W-:Y:S02]  /*1efe0*/  SHF.R.U64 R6, R6, 0x3, RZ ;  /* 0x0000000306067819 */ /* 0x000fe400000012ff */
[----:B------:R-:W-:Y:S02]  /*1eff0*/  SHF.R.U64 R29, R42, 0x3, RZ ;  /* 0x000000032a1d7819 */ /* 0x000fe400000012ff */
[----:B------:R-:W-:Y:S02]  /*1f000*/  SHF.R.U64 R28, R27, 0x3, RZ ;  /* 0x000000031b1c7819 */ /* 0x000fe400000012ff */
[----:B------:R-:W-:-:S02]  /*1f010*/  LOP3.LUT R42, R6, R151, RZ, 0x3c, !PT ;  /* 0x00000097062a7212 */ /* 0x000fc400078e3cff */
[----:B------:R-:W-:Y:S02]  /*1f020*/  LOP3.LUT R6, R29, R86, RZ, 0x3c, !PT ;  /* 0x000000561d067212 */ /* 0x000fe400078e3cff */
[----:B------:R-:W-:Y:S02]  /*1f030*/  LOP3.LUT R46, R28, R153, RZ, 0x3c, !PT ;  /* 0x000000991c2e7212 */ /* 0x000fe400078e3cff */
[----:B------:R-:W-:Y:S02]  /*1f040*/  MOV R28, R8 ;  /* 0x00000008001c7202 */ /* 0x000fe40000000f00 */
[----:B------:R-:W-:Y:S02]  /*1f050*/  MOV R8, R42 ;  /* 0x0000002a00087202 */ /* 0x000fe40000000f00 */
[----:B------:R-:W-:Y:S02]  /*1f060*/  F2FP.F16.F32.PACK_AB R43, R130, R0 ;  /* 0x00000000822b723e */ /* 0x000fe400000000ff */
[----:B------:R-:W-:-:S02]  /*1f070*/  MOV R0, R6 ;  /* 0x0000000600007202 */ /* 0x000fc40000000f00 */
[----:B------:R-:W2:Y:S01]  /*1f080*/  LDC.64 R6, c[0x0][0xbd8] ;  /* 0x0002f600ff067b82 */ /* 0x000ea20000000a00 */
[----:B------:R-:W-:Y:S02]  /*1f090*/  LOP3.LUT R34, R147, 0x380, RZ, 0xc0, !PT ;  /* 0x0000038093227812 */ /* 0x000fe400078ec0ff */
[----:B------:R-:W-:Y:S02]  /*1f0a0*/  ISETP.NE.U32.AND P0, PT, RZ, UR4, PT ;  /* 0x00000004ff007c0c */ /* 0x000fe4000bf05070 */
[----:B------:R-:W-:Y:S02]  /*1f0b0*/  LOP3.LUT R10, R137, 0x380, RZ, 0xc0, !PT ;  /* 0x00000380890a7812 */ /* 0x000fe400078ec0ff */
[----:B------:R-:W-:Y:S02]  /*1f0c0*/  LOP3.LUT R12, R139, 0x380, RZ, 0xc0, !PT ;  /* 0x000003808b0c7812 */ /* 0x000fe400078ec0ff */
[----:B------:R-:W-:Y:S02]  /*1f0d0*/  LOP3.LUT R14, R141, 0x380, RZ, 0xc0, !PT ;  /* 0x000003808d0e7812 */ /* 0x000fe400078ec0ff */
[----:B------:R-:W-:-:S02]  /*1f0e0*/  SHF.R.U64 R34, R34, 0x3, RZ ;  /* 0x0000000322227819 */ /* 0x000fc400000012ff */
[----:B------:R-:W-:Y:S01]  /*1f0f0*/  ISETP.NE.AND.EX P0, PT, RZ, UR5, PT, P0 ;  /* 0x00000005ff007c0c */ /* 0x000fe2000bf05300 */
[----:B------:R-:W-:Y:S01]  /*1f100*/  ULDC.64 UR4, c[0x0][0xbe0] ;  /* 0x0002f80000047ab9 */ /* 0x000fe20000000a00 */
[----:B------:R-:W-:Y:S02]  /*1f110*/  SHF.R.U64 R10, R10, 0x3, RZ ;  /* 0x000000030a0a7819 */ /* 0x000fe400000012ff */
[----:B------:R-:W-:Y:S02]  /*1f120*/  LOP3.LUT R30, R145, 0x380, RZ, 0xc0, !PT ;  /* 0x00000380911e7812 */ /* 0x000fe400078ec0ff */
[----:B------:R-:W-:Y:S02]  /*1f130*/  SHF.R.U64 R12, R12, 0x3, RZ ;  /* 0x000000030c0c7819 */ /* 0x000fe400000012ff */
[----:B------:R-:W-:Y:S02]  /*1f140*/  ISETP.NE.U32.AND P1, PT, RZ, UR4, PT ;  /* 0x00000004ff007c0c */ /* 0x000fe4000bf25070 */
[----:B------:R-:W-:-:S02]  /*1f150*/  SHF.R.U64 R14, R14, 0x3, RZ ;  /* 0x000000030e0e7819 */ /* 0x000fc400000012ff */
[----:B------:R-:W-:Y:S02]  /*1f160*/  LOP3.LUT R38, R149, 0x380, RZ, 0xc0, !PT ;  /* 0x0000038095267812 */ /* 0x000fe400078ec0ff */
[----:B------:R-:W-:Y:S02]  /*1f170*/  LOP3.LUT R34, R34, R147, RZ, 0x3c, !PT ;  /* 0x0000009322227212 */ /* 0x000fe400078e3cff */
[----:B------:R-:W-:Y:S02]  /*1f180*/  LOP3.LUT R10, R10, R137, RZ, 0x3c, !PT ;  /* 0x000000890a0a7212 */ /* 0x000fe400078e3cff */
[----:B------:R-:W-:Y:S02]  /*1f190*/  SHF.R.U64 R30, R30, 0x3, RZ ;  /* 0x000000031e1e7819 */ /* 0x000fe400000012ff */
[----:B------:R-:W-:Y:S02]  /*1f1a0*/  LOP3.LUT R12, R12, R139, RZ, 0x3c, !PT ;  /* 0x0000008b0c0c7212 */ /* 0x000fe400078e3cff */
[----:B------:R-:W-:-:S02]  /*1f1b0*/  ISETP.NE.AND.EX P1, PT, RZ, UR5, PT, P1 ;  /* 0x00000005ff007c0c */ /* 0x000fc4000bf25310 */
[----:B------:R-:W-:Y:S02]  /*1f1c0*/  LOP3.LUT R14, R14, R141, RZ, 0x3c, !PT ;  /* 0x0000008d0e0e7212 */ /* 0x000fe400078e3cff */
[----:B------:R-:W-:Y:S02]  /*1f1d0*/  SHF.R.U64 R38, R38, 0x3, RZ ;  /* 0x0000000326267819 */ /* 0x000fe400000012ff */
[----:B------:R-:W-:Y:S01]  /*1f1e0*/  F2FP.F16.F32.PACK_AB R27, R134, R123 ;  /* 0x0000007b861b723e */ /* 0x000fe200000000ff */
[----:B------:R-:W-:Y:S01]  /*1f1f0*/  BAR.SYNC.DEFER_BLOCKING 0x1, 0x100 ;  /* 0x0044000000007b1d */ /* 0x000fe20000010000 */
[----:B------:R-:W-:Y:S02]  /*1f200*/  MOV R9, R34 ;  /* 0x0000002200097202 */ /* 0x000fe40000000f00 */
[----:B------:R-:W-:Y:S02]  /*1f210*/  F2FP.F16.F32.PACK_AB R34, R37, R36 ;  /* 0x000000242522723e */ /* 0x000fe400000000ff */
[----:B------:R-:W-:-:S02]  /*1f220*/  F2FP.F16.F32.PACK_AB R35, R132, R121 ;  /* 0x000000798423723e */ /* 0x000fc400000000ff */
[----:B------:R-:W-:Y:S02]  /*1f230*/  LOP3.LUT R30, R30, R145, RZ, 0x3c, !PT ;  /* 0x000000911e1e7212 */ /* 0x000fe400078e3cff */
[----:B------:R-:W-:Y:S02]  /*1f240*/  MOV R10, R10 ;  /* 0x0000000a000a7202 */ /* 0x000fe40000000f00 */
[----:B------:R-:W-:Y:S02]  /*1f250*/  F2FP.F16.F32.PACK_AB R42, R45, R44 ;  /* 0x0000002c2d2a723e */ /* 0x000fe400000000ff */
[----:B------:R-:W-:Y:S02]  /*1f260*/  MOV R12, R12 ;  /* 0x0000000c000c7202 */ /* 0x000fe40000000f00 */
[----:B------:R-:W-:Y:S02]  /*1f270*/  LOP3.LUT R38, R38, R149, RZ, 0x3c, !PT ;  /* 0x0000009526267212 */ /* 0x000fe400078e3cff */
[----:B------:R-:W-:-:S02]  /*1f280*/  MOV R14, R14 ;  /* 0x0000000e000e7202 */ /* 0x000fc40000000f00 */
[----:B------:R-:W-:Y:S02]  /*1f290*/  MOV R20, R20 ;  /* 0x0000001400147202 */ /* 0x000fe40000000f00 */
[----:B------:R-:W-:Y:S02]  /*1f2a0*/  F2FP.F16.F32.PACK_AB R73, R70, R74 ;  /* 0x0000004a4649723e */ /* 0x000fe400000000ff */
[----:B------:R-:W-:Y:S01]  /*1f2b0*/  F2FP.F16.F32.PACK_AB R80, R81, R80 ;  /* 0x000000505150723e */ /* 0x000fe200000000ff */
[----:B------:R-:W-:Y:S01]  /*1f2c0*/  STSM.16.M88.4 [R78], R24 ;  /* 0x000000184e007844 */ /* 0x000fe20000000200 */
[----:B------:R-:W-:Y:S02]  /*1f2d0*/  MOV R30, R30 ;  /* 0x0000001e001e7202 */ /* 0x000fe40000000f00 */
[----:B------:R-:W-:Y:S01]  /*1f2e0*/  F2FP.F16.F32.PACK_AB R74, R77, R76 ;  /* 0x0000004c4d4a723e */ /* 0x000fe200000000ff */
[----:B------:R-:W-:Y:S01]  /*1f2f0*/  STSM.16.M88.4 [R28], R32 ;  /* 0x000000201c007844 */ /* 0x000fe20000000200 */
[----:B------:R-:W-:-:S02]  /*1f300*/  F2FP.F16.F32.PACK_AB R75, R79, R75 ;  /* 0x0000004b4f4b723e */ /* 0x000fc400000000ff */
[----:B------:R-:W-:Y:S01]  /*1f310*/  F2FP.F16.F32.PACK_AB R81, R63, R82 ;  /* 0x000000523f51723e */ /* 0x000fe200000000ff */
[----:B------:R2:W-:Y:S01]  /*1f320*/  STSM.16.M88.4 [R10], R40 ;  /* 0x000000280a007844 */ /* 0x0005e20000000200 */
[----:B------:R-:W-:Y:S02]  /*1f330*/  F2FP.F16.F32.PACK_AB R88, R89, R88 ;  /* 0x000000585958723e */ /* 0x000fe400000000ff */
[----:B------:R-:W-:Y:S01]  /*1f340*/  F2FP.F16.F32.PACK_AB R82, R85, R84 ;  /* 0x000000545552723e */ /* 0x000fe200000000ff */
[----:B------:R-:W-:Y:S01]  /*1f350*/  STSM.16.M88.4 [R12], R48 ;  /* 0x000000300c007844 */ /* 0x000fe20000000200 */
[----:B------:R-:W-:Y:S02]  /*1f360*/  F2FP.F16.F32.PACK_AB R83, R87, R83 ;  /* 0x000000535753723e */ /* 0x000fe400000000ff */
[----:B------:R-:W-:Y:S01]  /*1f370*/  F2FP.F16.F32.PACK_AB R89, R62, R90 ;  /* 0x0000005a3e59723e */ /* 0x000fe200000000ff */
[----:B------:R-:W-:Y:S01]  /*1f380*/  STSM.16.M88.4 [R14], R56 ;  /* 0x000000380e007844 */ /* 0x000fe20000000200 */
[----:B------:R-:W-:-:S02]  /*1f390*/  F2FP.F16.F32.PACK_AB R96, R97, R96 ;  /* 0x000000606160723e */ /* 0x000fc400000000ff */
[----:B------:R-:W-:Y:S01]  /*1f3a0*/  MOV R38, R38 ;  /* 0x0000002600267202 */ /* 0x000fe20000000f00 */
[----:B------:R3:W-:Y:S01]  /*1f3b0*/  STSM.16.M88.4 [R20], R64 ;  /* 0x0000004014007844 */ /* 0x0007e20000000200 */
[----:B------:R-:W-:Y:S02]  /*1f3c0*/  F2FP.F16.F32.PACK_AB R90, R93, R92 ;  /* 0x0000005c5d5a723e */ /* 0x000fe400000000ff */
[----:B------:R-:W-:Y:S01]  /*1f3d0*/  F2FP.F16.F32.PACK_AB R91, R95, R91 ;  /* 0x0000005b5f5b723e */ /* 0x000fe200000000ff */
[----:B------:R-:W-:Y:S01]  /*1f3e0*/  STSM.16.M88.4 [R30], R72 ;  /* 0x000000481e007844 */ /* 0x000fe20000000200 */
[----:B------:R-:W-:Y:S01]  /*1f3f0*/  F2FP.F16.F32.PACK_AB R97, R55, R98 ;  /* 0x000000623761723e */ /* 0x000fe200000000ff */
[----:B--2---:R-:W-:Y:S01]  /*1f400*/  IMAD.WIDE R10, R219, 0x4, R6 ;  /* 0x00000004db0a7825 */ /* 0x004fe200078e0206 */
[----:B------:R-:W-:Y:S01]  /*1f410*/  F2FP.F16.F32.PACK_AB R104, R105, R104 ;  /* 0x000000686968723e */ /* 0x000fe200000000ff */
[----:B------:R2:W-:Y:S01]  /*1f420*/  STSM.16.M88.4 [R9], R80 ;  /* 0x0000005009007844 */ /* 0x0005e20000000200 */
[----:B------:R-:W-:Y:S01]  /*1f430*/  F2FP.F16.F32.PACK_AB R98, R101, R100 ;  /* 0x000000646562723e */ /* 0x000fe200000000ff */
[----:B------:R-:W4:Y:S01]  /*1f440*/  @P1 LDC.64 R6, c[0x0][0xbe0] ;  /* 0x0002f800ff061b82 */ /* 0x000f220000000a00 */
[----:B------:R-:W-:Y:S01]  /*1f450*/  F2FP.F16.F32.PACK_AB R99, R103, R99 ;  /* 0x000000636763723e */ /* 0x000fe200000000ff */
[----:B------:R-:W-:Y:S01]  /*1f460*/  STSM.16.M88.4 [R38], R88 ;  /* 0x0000005826007844 */ /* 0x000fe20000000200 */
[----:B------:R-:W-:-:S02]  /*1f470*/  F2FP.F16.F32.PACK_AB R105, R54, R106 ;  /* 0x0000006a3669723e */ /* 0x000fc400000000ff */
[----:B------:R-:W-:Y:S01]  /*1f480*/  F2FP.F16.F32.PACK_AB R112, R113, R112 ;  /* 0x000000707170723e */ /* 0x000fe200000000ff */
[----:B------:R-:W-:Y:S01]  /*1f490*/  STSM.16.M88.4 [R8], R96 ;  /* 0x0000006008007844 */ /* 0x000fe20000000200 */
[----:B------:R-:W-:Y:S02]  /*1f4a0*/  MOV R46, R46 ;  /* 0x0000002e002e7202 */ /* 0x000fe40000000f00 */
[----:B------:R-:W-:Y:S01]  /*1f4b0*/  F2FP.F16.F32.PACK_AB R107, R107, R110 ;  /* 0x0000006e6b6b723e */ /* 0x000fe200000000ff */
[----:B------:R-:W-:Y:S01]  /*1f4c0*/  ULDC UR4, c[0x0][0xa88] ;  /* 0x0002a20000047ab9 */ /* 0x000fe20000000800 */
[----:B------:R-:W-:Y:S01]  /*1f4d0*/  F2FP.F16.F32.PACK_AB R106, R109, R108 ;  /* 0x0000006c6d6a723e */ /* 0x000fe200000000ff */
[----:B---3--:R-:W-:Y:S01]  /*1f4e0*/  IMAD.MOV.U32 R20, RZ, RZ, RZ ;  /* 0x000000ffff147224 */ /* 0x008fe200078e00ff */
[----:B------:R-:W-:Y:S02]  /*1f4f0*/  F2FP.F16.F32.PACK_AB R113, R115, R114 ;  /* 0x000000727371723e */ /* 0x000fe400000000ff */
[----:B------:R-:W-:Y:S01]  /*1f500*/  F2FP.F16.F32.PACK_AB R114, R117, R116 ;  /* 0x000000747572723e */ /* 0x000fe200000000ff */
[----:B------:R-:W-:Y:S01]  /*1f510*/  STSM.16.M88.4 [R46], R104 ;  /* 0x000000682e007844 */ /* 0x000fe20000000200 */
[----:B------:R-:W-:-:S05]  /*1f520*/  F2FP.F16.F32.PACK_AB R115, R119, R118 ;  /* 0x000000767773723e */ /* 0x000fca00000000ff */
[----:B------:R3:W-:Y:S01]  /*1f530*/  STSM.16.M88.4 [R0], R112 ;  /* 0x0000007000007844 */ /* 0x0007e20000000200 */
[----:B------:R-:W-:Y:S01]  /*1f540*/  BAR.SYNC.DEFER_BLOCKING 0x1, 0x100 ;  /* 0x0044000000007b1d */ /* 0x000fe20000010000 */
[----:B--2---:R-:W-:-:S04]  /*1f550*/  IMAD R9, R214, 0x40, R213 ;  /* 0x00000040d6097824 */ /* 0x004fc800078e02d5 */
[----:B------:R-:W-:-:S03]  /*1f560*/  IMAD.WIDE R4, R9, 0x2, R4 ;  /* 0x0000000209047825 */ /* 0x000fc600078e0204 */
[----:B------:R-:W-:Y:S01]  /*1f570*/  IADD3 R9, P5, R4, 0x1000, RZ ;  /* 0x0000100004097810 */ /* 0x000fe20007fbe0ff */
[----:B----4-:R-:W-:Y:S01]  /*1f580*/  @P1 IMAD.WIDE R6, R219, 0x4, R6 ;  /* 0x00000004db061825 */ /* 0x010fe200078e0206 */
[----:B---3--:R-:W-:Y:S02]  /*1f590*/  MOV R0, UR4 ;  /* 0x0000000400007c02 */ /* 0x008fe40008000f00 */
[----:B------:R-:W-:-:S04]  /*1f5a0*/  LOP3.LUT R8, R9, 0x380, RZ, 0xc0, !PT ;  /* 0x0000038009087812 */ /* 0x000fc800078ec0ff */
[----:B------:R-:W-:Y:S02]  /*1f5b0*/  SHF.R.U64 R8, R8, 0x3, RZ ;  /* 0x0000000308087819 */ /* 0x000fe400000012ff */
[----:B------:R-:W-:Y:S01]  /*1f5c0*/  IADD3 R13, P4, R4, 0x2000, RZ ;  /* 0x00002000040d7810 */ /* 0x000fe20007f9e0ff */
[----:B------:R2:W5:Y:S01]  /*1f5d0*/  @P0 LDG.E R20, desc[UR6][R10.64] ;  /* 0x000000060a140981 */ /* 0x000562000c1e1900 */
[----:B------:R-:W-:-:S03]  /*1f5e0*/  LOP3.LUT R8, R8, R9, RZ, 0x3c, !PT ;  /* 0x0000000908087212 */ /* 0x000fc600078e3cff */
[----:B------:R2:W5:Y:S01]  /*1f5f0*/  @P1 LDG.E R0, desc[UR6][R6.64] ;  /* 0x0000000606001981 */ /* 0x000562000c1e1900 */
[----:B------:R-:W-:Y:S07]  /*1f600*/  @P1 BRA `(.L_x_4445) ;  /* 0x0000000000141947 */ /* 0x000fee0003800000 */
[----:B------:R-:W-:Y:S05]  /*1f610*/  @!P0 BRA `(.L_x_4445) ;  /* 0x0000000000108947 */ /* 0x000fea0003800000 */
[----:B------:R-:W-:Y:S02]  /*1f620*/  ULDC.64 UR4, c[0x0][0x208] ;  /* 0x0000820000047ab9 */ /* 0x000fe40000000a00 */
[----:B--2---:R-:W2:Y:S04]  /*1f630*/  LDG.E R7, desc[UR4][R10.64] ;  /* 0x000000040a077981 */ /* 0x004ea8000c1e1900 */
[----:B-----5:R-:W2:Y:S02]  /*1f640*/  LDG.E R0, desc[UR4][R10.64+0x4] ;  /* 0x000004040a007981 */ /* 0x020ea4000c1e1900 */
[----:B--2---:R-:W-:-:S07]  /*1f650*/  IMAD.IADD R0, R0, 0x1, -R7 ;  /* 0x0000000100007824 */ /* 0x004fce00078e0a07 */
.L_x_4445:
[----:B------:R-:W-:Y:S01]  /*1f660*/  SHF.R.S32.HI R61, RZ, 0x1f, R218 ;  /* 0x0000001fff3d7819 */ /* 0x000fe200000114da */
[----:B------:R-:W-:Y:S01]  /*1f670*/  ULDC.64 UR4, c[0x0][0xb70] ;  /* 0x0002dc0000047ab9 */ /* 0x000fe20000000a00 */
[--C-:B-----5:R-:W-:Y:S01]  /*1f680*/  SHF.R.S32.HI R21, RZ, 0x1f, R20.reuse ;  /* 0x0000001fff157819 */ /* 0x120fe20000011414 */
[----:B------:R-:W-:Y:S01]  /*1f690*/  ULDC.64 UR6, c[0x0][0x208] ;  /* 0x0000820000067ab9 */ /* 0x000fe20000000a00 */
[----:B------:R-:W-:Y:S01]  /*1f6a0*/  SHF.R.S32.HI R9, RZ, 0x1f, R219 ;  /* 0x0000001fff097819 */ /* 0x000fe200000114db */
[----:B--2---:R-:W-:Y:S01]  /*1f6b0*/  IMAD R7, R61, UR4, RZ ;  /* 0x000000043d077c24 */ /* 0x004fe2000f8e02ff */
[----:B------:R-:W-:Y:S02]  /*1f6c0*/  SEL R65, R219, RZ, !P0 ;  /* 0x000000ffdb417207 */ /* 0x000fe40004000000 */
[----:B------:R-:W-:Y:S01]  /*1f6d0*/  SEL R60, R9, RZ, !P0 ;  /* 0x000000ff093c7207 */ /* 0x000fe20004000000 */
[----:B------:R-:W-:Y:S01]  /*1f6e0*/  IMAD R11, R218, UR5, R7 ;  /* 0x00000005da0b7c24 */ /* 0x000fe2000f8e0207 */
[----:B------:R-:W-:Y:S01]  /*1f6f0*/  IADD3 R29, P0, R4, 0x4000, RZ ;  /* 0x00004000041d7810 */ /* 0x000fe20007f1e0ff */
[----:B------:R-:W-:Y:S01]  /*1f700*/  IMAD.WIDE.U32 R6, R218, UR4, R20 ;  /* 0x00000004da067c25 */ /* 0x000fe2000f8e0014 */
[----:B------:R-:W-:Y:S01]  /*1f710*/  ULDC.64 UR4, c[0x0][0xb78] ;  /* 0x0002de0000047ab9 */ /* 0x000fe20000000a00 */
[----:B------:R-:W-:-:S02]  /*1f720*/  IADD3 R25, P3, R4, 0x3000, RZ ;  /* 0x0000300004197810 */ /* 0x000fc40007f7e0ff */
[----:B------:R-:W-:Y:S01]  /*1f730*/  IMAD.IADD R7, R7, 0x1, R11 ;  /* 0x0000000107077824 */ /* 0x000fe200078e020b */
[----:B------:R-:W-:Y:S01]  /*1f740*/  IADD3 R33, P1, R4, 0x5000, RZ ;  /* 0x0000500004217810 */ /* 0x000fe20007f3e0ff */
[----:B------:R-:W-:Y:S01]  /*1f750*/  IMAD R9, R60, UR4, RZ ;  /* 0x000000043c097c24 */ /* 0x000fe2000f8e02ff */
[----:B------:R-:W-:Y:S01]  /*1f760*/  LOP3.LUT R28, R29, 0x380, RZ, 0xc0, !PT ;  /* 0x000003801d1c7812 */ /* 0x000fe200078ec0ff */
[----:B------:R-:W-:Y:S01]  /*1f770*/  IMAD R11, R223, 0x80, R216 ;  /* 0x00000080df0b7824 */ /* 0x000fe200078e02d8 */
[----:B------:R-:W-:Y:S01]  /*1f780*/  IADD3 R37, P2, R4, 0x6000, RZ ;  /* 0x0000600004257810 */ /* 0x000fe20007f5e0ff */
[----:B------:R-:W-:Y:S01]  /*1f790*/  IMAD.WIDE.U32 R6, R65, UR4, R6 ;  /* 0x0000000441067c25 */ /* 0x000fe2000f8e0006 */
[----:B------:R-:W-:Y:S02]  /*1f7a0*/  LOP3.LUT R12, R13, 0x380, RZ, 0xc0, !PT ;  /* 0x000003800d0c7812 */ /* 0x000fe400078ec0ff */
[----:B------:R-:W-:Y:S01]  /*1f7b0*/  LOP3.LUT R24, R25, 0x380, RZ, 0xc0, !PT ;  /* 0x0000038019187812 */ /* 0x000fe200078ec0ff */
[----:B------:R-:W-:Y:S01]  /*1f7c0*/  IMAD R10, R65, UR5, R9 ;  /* 0x00000005410a7c24 */ /* 0x000fe2000f8e0209 */
[----:B------:R-:W-:Y:S01]  /*1f7d0*/  SHF.R.S32.HI R9, RZ, 0x1f, R11 ;  /* 0x0000001fff097819 */ /* 0x000fe2000001140b */
[----:B------:R-:W-:Y:S01]  /*1f7e0*/  ULDC.64 UR4, c[0x0][0xb40] ;  /* 0x0002d00000047ab9 */ /* 0x000fe20000000a00 */
[----:B------:R-:W-:-:S02]  /*1f7f0*/  IADD3 R6, P6, R11, R6, RZ ;  /* 0x000000060b067210 */ /* 0x000fc40007fde0ff */
[----:B------:R-:W-:Y:S02]  /*1f800*/  LOP3.LUT R32, R33, 0x380, RZ, 0xc0, !PT ;  /* 0x0000038021207812 */ /* 0x000fe400078ec0ff */
[----:B------:R-:W-:Y:S02]  /*1f810*/  SHF.R.U64 R28, R28, 0x3, RZ ;  /* 0x000000031c1c7819 */ /* 0x000fe400000012ff */
[----:B------:R-:W-:Y:S02]  /*1f820*/  LOP3.LUT R36, R37, 0x380, RZ, 0xc0, !PT ;  /* 0x0000038025247812 */ /* 0x000fe400078ec0ff */
[----:B------:R-:W-:Y:S01]  /*1f830*/  IADD3.X R9, R9, R7, R10, P6, !PT ;  /* 0x0000000709097210 */ /* 0x000fe200037fe40a */
[----:B------:R-:W-:Y:S01]  /*1f840*/  VIADD R7, R11, 0x8 ;  /* 0x000000080b077836 */ /* 0x000fe20000000000 */
[----:B------:R-:W-:Y:S02]  /*1f850*/  SHF.R.U64 R12, R12, 0x3, RZ ;  /* 0x000000030c0c7819 */ /* 0x000fe400000012ff */
[----:B------:R-:W-:-:S02]  /*1f860*/  SHF.R.U64 R24, R24, 0x3, RZ ;  /* 0x0000000318187819 */ /* 0x000fc400000012ff */
[----:B------:R-:W-:Y:S02]  /*1f870*/  SHF.R.U64 R32, R32, 0x3, RZ ;  /* 0x0000000320207819 */ /* 0x000fe400000012ff */
[----:B------:R-:W-:Y:S02]  /*1f880*/  LEA R54, P6, R6, UR4, 0x2 ;  /* 0x0000000406367c11 */ /* 0x000fe4000f8c10ff */
[----:B------:R-:W-:Y:S01]  /*1f890*/  LOP3.LUT R28, R28, R29, RZ, 0x3c, !PT ;  /* 0x0000001d1c1c7212 */ /* 0x000fe200078e3cff */
[----:B------:R-:W-:Y:S01]  /*1f8a0*/  IMAD.X R29, RZ, RZ, R5, P0 ;  /* 0x000000ffff1d7224 */ /* 0x000fe200000e0605 */
[----:B------:R-:W-:Y:S02]  /*1f8b0*/  SHF.R.U64 R36, R36, 0x3, RZ ;  /* 0x0000000324247819 */ /* 0x000fe400000012ff */
[----:B------:R-:W-:Y:S02]  /*1f8c0*/  LOP3.LUT P0, RZ, R226, 0x3, RZ, 0xc0, !PT ;  /* 0x00000003e2ff7812 */ /* 0x000fe4000780c0ff */
[----:B------:R-:W-:-:S02]  /*1f8d0*/  LOP3.LUT R12, R12, R13, RZ, 0x3c, !PT ;  /* 0x0000000d0c0c7212 */ /* 0x000fc400078e3cff */
[----:B------:R-:W-:Y:S01]  /*1f8e0*/  LOP3.LUT R24, R24, R25, RZ, 0x3c, !PT ;  /* 0x0000001918187212 */ /* 0x000fe200078e3cff */
[--C-:B------:R-:W-:Y:S01]  /*1f8f0*/  IMAD.X R25, RZ, RZ, R5.reuse, P3 ;  /* 0x000000ffff197224 */ /* 0x100fe200018e0605 */
[----:B------:R-:W-:Y:S01]  /*1f900*/  LOP3.LUT R32, R32, R33, RZ, 0x3c, !PT ;  /* 0x0000002120207212 */ /* 0x000fe200078e3cff */
[----:B------:R-:W-:Y:S01]  /*1f910*/  IMAD.X R33, RZ, RZ, R5, P1 ;  /* 0x000000ffff217224 */ /* 0x000fe200008e0605 */
[----:B------:R-:W-:Y:S01]  /*1f920*/  LEA.HI.X R55, R6, UR5, R9, 0x2, P6 ;  /* 0x0000000506377c11 */ /* 0x000fe2000b0f1409 */
[----:B------:R-:W-:Y:S01]  /*1f930*/  IMAD.X R9, RZ, RZ, R5, P5 ;  /* 0x000000ffff097224 */ /* 0x000fe200028e0605 */
[----:B------:R-:W-:Y:S01]  /*1f940*/  LOP3.LUT R36, R36, R37, RZ, 0x3c, !PT ;  /* 0x0000002524247212 */ /* 0x000fe200078e3cff */
[----:B------:R-:W-:Y:S01]  /*1f950*/  ULDC.64 UR4, c[0x0][0xaa0] ;  /* 0x0002a80000047ab9 */ /* 0x000fe20000000a00 */
[----:B------:R-:W-:Y:S02]  /*1f960*/  IADD3.X R13, RZ, R5, RZ, P4, !PT ;  /* 0x00000005ff0d7210 */ /* 0x000fe400027fe4ff */
[----:B------:R-:W-:-:S02]  /*1f970*/  IADD3 R41, P6, R4, 0x7000, RZ ;  /* 0x0000700004297810 */ /* 0x000fc40007fde0ff */
[C---:B------:R-:W-:Y:S02]  /*1f980*/  IADD3 R45, P5, R4.reuse, 0x8000, RZ ;  /* 0x00008000042d7810 */ /* 0x040fe40007fbe0ff */
[C---:B------:R-:W-:Y:S02]  /*1f990*/  IADD3 R49, P4, R4.reuse, 0x9000, RZ ;  /* 0x0000900004317810 */ /* 0x040fe40007f9e0ff */
[C---:B------:R-:W-:Y:S02]  /*1f9a0*/  IADD3 R53, P3, R4.reuse, 0xa000, RZ ;  /* 0x0000a00004357810 */ /* 0x040fe40007f7e0ff */
[----:B------:R-:W-:Y:S02]  /*1f9b0*/  ISETP.GE.OR P1, PT, R11, R0, P0 ;  /* 0x000000000b00720c */ /* 0x000fe40000726670 */
[----:B------:R-:W-:Y:S02]  /*1f9c0*/  LOP3.LUT R6, R4, 0x380, RZ, 0xc0, !PT ;  /* 0x0000038004067812 */ /* 0x000fe400078ec0ff */
[----:B------:R-:W-:-:S02]  /*1f9d0*/  IADD3.X R37, RZ, R5, RZ, P2, !PT ;  /* 0x00000005ff257210 */ /* 0x000fc400017fe4ff */
[----:B------:R-:W-:Y:S02]  /*1f9e0*/  IADD3 R11, P2, R4, 0xb000, RZ ;  /* 0x0000b000040b7810 */ /* 0x000fe40007f5e0ff */
[----:B------:R-:W-:Y:S02]  /*1f9f0*/  ISETP.GE.OR P0, PT, R7, R0, P0 ;  /* 0x000000000700720c */ /* 0x000fe40000706670 */
[----:B------:R-:W-:Y:S02]  /*1fa00*/  LOP3.LUT R40, R41, 0x380, RZ, 0xc0, !PT ;  /* 0x0000038029287812 */ /* 0x000fe400078ec0ff */
[----:B------:R-:W-:Y:S01]  /*1fa10*/  LOP3.LUT R44, R45, 0x380, RZ, 0xc0, !PT ;  /* 0x000003802d2c7812 */ /* 0x000fe200078ec0ff */
[----:B------:R2:W-:Y:S01]  /*1fa20*/  @!P1 STG.E desc[UR6][R54.64], R3 ;  /* 0x0000000336009986 */ /* 0x0005e2000c101906 */
[----:B------:R-:W-:Y:S02]  /*1fa30*/  LOP3.LUT R48, R49, 0x380, RZ, 0xc0, !PT ;  /* 0x0000038031307812 */ /* 0x000fe400078ec0ff */
[----:B------:R-:W-:-:S02]  /*1fa40*/  LOP3.LUT R52, R53, 0x380, RZ, 0xc0, !PT ;  /* 0x0000038035347812 */ /* 0x000fc400078ec0ff */
[----:B------:R-:W-:Y:S02]  /*1fa50*/  SHF.R.U64 R7, R6, 0x3, RZ ;  /* 0x0000000306077819 */ /* 0x000fe400000012ff */
[----:B------:R-:W-:Y:S01]  /*1fa60*/  LOP3.LUT R6, R11, 0x380, RZ, 0xc0, !PT ;  /* 0x000003800b067812 */ /* 0x000fe200078ec0ff */
[----:B------:R3:W-:Y:S01]  /*1fa70*/  @!P0 STG.E desc[UR6][R54.64+0x20], R2 ;  /* 0x0000200236008986 */ /* 0x0007e2000c101906 */
[----:B------:R-:W-:Y:S02]  /*1fa80*/  SHF.R.U64 R40, R40, 0x3, RZ ;  /* 0x0000000328287819 */ /* 0x000fe400000012ff */
[----:B------:R-:W-:Y:S01]  /*1fa90*/  SHF.R.U64 R44, R44, 0x3, RZ ;  /* 0x000000032c2c7819 */ /* 0x000fe200000012ff */
[----:B------:R-:W5:Y:S01]  /*1faa0*/  LD.E.128 R12, desc[UR6][R12.64] ;  /* 0x000000060c0c7980 */ /* 0x000f62000c101d00 */
[----:B------:R-:W-:Y:S02]  /*1fab0*/  SHF.R.U64 R48, R48, 0x3, RZ ;  /* 0x0000000330307819 */ /* 0x000fe400000012ff */
[----:B------:R-:W-:Y:S01]  /*1fac0*/  SHF.R.U64 R52, R52, 0x3, RZ ;  /* 0x0000000334347819 */ /* 0x000fe200000012ff */
[----:B------:R-:W5:Y:S01]  /*1fad0*/  LD.E.128 R24, desc[UR6][R24.64] ;  /* 0x0000000618187980 */ /* 0x000f62000c101d00 */
[----:B------:R-:W-:-:S02]  /*1fae0*/  SHF.R.U64 R6, R6, 0x3, RZ ;  /* 0x0000000306067819 */ /* 0x000fc400000012ff */
        /* <DEDUP_REMOVED lines=9> */
[----:B------:R-:W5:Y:S01]  /*1fb80*/  LD.E.128 R28, desc[UR6][R28.64] ;  /* 0x000000061c1c7980 */ /* 0x000f62000c101d00 */
[----:B------:R-:W-:-:S02]  /*1fb90*/  IADD3.X R57, RZ, R5, RZ, P2, !PT ;  /* 0x00000005ff397210 */ /* 0x000fc400017fe4ff */
[----:B------:R-:W-:Y:S01]  /*1fba0*/  LOP3.LUT R56, R6, R11, RZ, 0x3c, !PT ;  /* 0x0000000b06387212 */ /* 0x000fe200078e3cff */
[----:B------:R-:W5:Y:S01]  /*1fbb0*/  LD.E.128 R32, desc[UR6][R32.64] ;  /* 0x0000000620207980 */ /* 0x000f62000c101d00 */
[----:B--2---:R-:W-:-:S03]  /*1fbc0*/  SHF.R.S32.HI R3, RZ, 0x1f, R213 ;  /* 0x0000001fff037819 */ /* 0x004fc600000114d5 */
[----:B------:R-:W5:Y:S04]  /*1fbd0*/  LD.E.128 R4, desc[UR6][R4.64] ;  /* 0x0000000604047980 */ /* 0x000f68000c101d00 */
[----:B------:R-:W5:Y:S04]  /*1fbe0*/  LD.E.128 R8, desc[UR6][R8.64] ;  /* 0x0000000608087980 */ /* 0x000f68000c101d00 */
[----:B------:R-:W5:Y:S04]  /*1fbf0*/  LD.E.128 R36, desc[UR6][R36.64] ;  /* 0x0000000624247980 */ /* 0x000f68000c101d00 */
[----:B------:R-:W5:Y:S04]  /*1fc00*/  LD.E.128 R40, desc[UR6][R40.64] ;  /* 0x0000000628287980 */ /* 0x000f68000c101d00 */
[----:B------:R-:W5:Y:S04]  /*1fc10*/  LD.E.128 R44, desc[UR6][R44.64] ;  /* 0x000000062c2c7980 */ /* 0x000f68000c101d00 */
[----:B------:R-:W5:Y:S04]  /*1fc20*/  LD.E.128 R48, desc[UR6][R48.64] ;  /* 0x0000000630307980 */ /* 0x000f68000c101d00 */
[----:B---3--:R-:W5:Y:S04]  /*1fc30*/  LD.E.128 R52, desc[UR6][R52.64] ;  /* 0x0000000634347980 */ /* 0x008f68000c101d00 */
[----:B------:R-:W5:Y:S01]  /*1fc40*/  LD.E.128 R56, desc[UR6][R56.64] ;  /* 0x0000000638387980 */ /* 0x000f62000c101d00 */
[----:B------:R-:W-:Y:S01]  /*1fc50*/  IMAD R21, R21, UR4, RZ ;  /* 0x0000000415157c24 */ /* 0x000fe2000f8e02ff */
[----:B------:R-:W-:Y:S01]  /*1fc60*/  @!PT LDS RZ, [RZ] ;  /* 0x00000000fffff984 */ /* 0x000fe20000000800 */
[----:B------:R-:W-:Y:S01]  /*1fc70*/  @!PT LDS RZ, [RZ] ;  /* 0x00000000fffff984 */ /* 0x000fe20000000800 */
[----:B------:R-:W-:Y:S01]  /*1fc80*/  @!PT LDS RZ, [RZ] ;  /* 0x00000000fffff984 */ /* 0x000fe20000000800 */
[----:B------:R-:W-:Y:S01]  /*1fc90*/  @!PT LDS RZ, [RZ] ;  /* 0x00000000fffff984 */ /* 0x000fe20000000800 */
[----:B------:R2:W-:Y:S06]  /*1fca0*/  MEMBAR.ALL.CTA ;  /* 0x0000000000007992 */ /* 0x0005ec0000008000 */
[----:B--2---:R-:W2:Y:S01]  /*1fcb0*/  FENCE.VIEW.ASYNC.S ;  /* 0x00000000000073c6 */ /* 0x004ea20000000000 */
[----:B------:R-:W-:-:S02]  /*1fcc0*/  IMAD.MOV.U32 R2, RZ, RZ, R213 ;  /* 0x000000ffff027224 */ /* 0x000fc400078e00d5 */
[C---:B------:R-:W-:Y:S02]  /*1fcd0*/  IMAD R21, R20.reuse, UR5, R21 ;  /* 0x0000000514157c24 */ /* 0x040fe4000f8e0215 */
[----:B------:R-:W-:Y:S01]  /*1fce0*/  IMAD.WIDE.U32 R2, R20, UR4, R2 ;  /* 0x0000000414027c25 */ /* 0x000fe2000f8e0002 */
[----:B------:R-:W-:-:S03]  /*1fcf0*/  ULDC.64 UR4, c[0x0][0xae0] ;  /* 0x0002b80000047ab9 */ /* 0x000fc60000000a00 */
[----:B------:R-:W-:Y:S02]  /*1fd00*/  IMAD R63, R223, -0x80, R0 ;  /* 0xffffff80df3f7824 */ /* 0x000fe400078e0200 */
[C---:B------:R-:W-:Y:S02]  /*1fd10*/  VIADD R0, R214.reuse, 0x40 ;  /* 0x00000040d6007836 */ /* 0x040fe40000000000 */
[----:B------:R-:W-:Y:S01]  /*1fd20*/  IMAD.IADD R3, R3, 0x1, R21 ;  /* 0x0000000103037824 */ /* 0x000fe200078e0215 */
[-C--:B------:R-:W-:Y:S01]  /*1fd30*/  ISETP.GE.AND P3, PT, R214, R63.reuse, PT ;  /* 0x0000003fd600720c */ /* 0x080fe20003f66270 */
[----:B------:R-:W-:Y:S01]  /*1fd40*/  IMAD R61, R61, UR4, RZ ;  /* 0x000000043d3d7c24 */ /* 0x000fe2000f8e02ff */
[----:B------:R-:W-:Y:S01]  /*1fd50*/  ISETP.GE.AND P1, PT, R0, R63, PT ;  /* 0x0000003f0000720c */ /* 0x000fe20003f26270 */
[----:B------:R-:W-:Y:S02]  /*1fd60*/  VIADD R20, R214, 0x20 ;  /* 0x00000020d6147836 */ /* 0x000fe40000000000 */
[----:B------:R-:W-:-:S02]  /*1fd70*/  IMAD R61, R218, UR5, R61 ;  /* 0x00000005da3d7c24 */ /* 0x000fc4000f8e023d */
[----:B------:R-:W-:Y:S01]  /*1fd80*/  IMAD.WIDE.U32 R2, R218, UR4, R2 ;  /* 0x00000004da027c25 */ /* 0x000fe2000f8e0002 */
[----:B------:R-:W-:-:S03]  /*1fd90*/  ULDC.64 UR4, c[0x0][0xae8] ;  /* 0x0002ba0000047ab9 */ /* 0x000fc60000000a00 */
[----:B------:R-:W-:Y:S01]  /*1fda0*/  VIADD R0, R17, 0x30820 ;  /* 0x0003082011007836 */ /* 0x000fe20000000000 */
[----:B------:R-:W-:Y:S01]  /*1fdb0*/  IADD3 R21, R214, 0x60, RZ ;  /* 0x00000060d6157810 */ /* 0x000fe20007ffe0ff */
[----:B------:R-:W-:Y:S01]  /*1fdc0*/  IMAD.IADD R3, R3, 0x1, R61 ;  /* 0x0000000103037824 */ /* 0x000fe200078e023d */
[-C--:B------:R-:W-:Y:S01]  /*1fdd0*/  ISETP.GE.AND P0, PT, R20, R63.reuse, PT ;  /* 0x0000003f1400720c */ /* 0x080fe20003f06270 */
[----:B------:R-:W-:Y:S01]  /*1fde0*/  IMAD R20, R60, UR4, RZ ;  /* 0x000000043c147c24 */ /* 0x000fe2000f8e02ff */
[----:B------:R-:W-:Y:S01]  /*1fdf0*/  PRMT R0, RZ, 0x654, R0 ;  /* 0x00000654ff007816 */ /* 0x000fe20000000000 */
[----:B------:R-:W-:Y:S01]  /*1fe00*/  IMAD.WIDE.U32 R60, R65, UR4, R2 ;  /* 0x00000004413c7c25 */ /* 0x000fe2000f8e0002 */
[----:B------:R-:W-:Y:S02]  /*1fe10*/  ISETP.GE.AND P2, PT, R21, R63, PT ;  /* 0x0000003f1500720c */ /* 0x000fe40003f46270 */
[----:B------:R-:W-:Y:S01]  /*1fe20*/  SHF.R.S32.HI R215, RZ, 0x1f, R214 ;  /* 0x0000001fffd77819 */ /* 0x000fe200000114d6 */
[----:B------:R-:W-:Y:S01]  /*1fe30*/  IMAD R63, R65, UR5, R20 ;  /* 0x00000005413f7c24 */ /* 0x000fe2000f8e0214 */
[----:B--2---:R2:W-:Y:S01]  /*1fe40*/  SYNCS.ARRIVE.TRANS64.RED.A1T0 RZ, [R0+URZ], RZ ;  /* 0x000000ff00ff79a7 */ /* 0x0045e2000810043f */
[----:B------:R-:W-:Y:S01]  /*1fe50*/  BSSY B1, `(.L_x_4446) ;  /* 0x0000018000017945 */ /* 0x000fe20003800000 */
[----:B------:R-:W-:-:S04]  /*1fe60*/  IMAD.WIDE R20, R223, 0x80, R214 ;  /* 0x00000080df147825 */ /* 0x000fc800078e02d6 */
[----:B------:R-:W-:Y:S01]  /*1fe70*/  IMAD.IADD R65, R61, 0x1, R63 ;  /* 0x000000013d417824 */ /* 0x000fe200078e023f */
[----:B------:R-:W-:Y:S06]  /*1fe80*/  @P3 BRA `(.L_x_4447) ;  /* 0x0000000000503947 */ /* 0x000fec0003800000 */
[----:B------:R-:W-:Y:S01]  /*1fe90*/  ULDC.64 UR4, c[0x0][0xad8] ;  /* 0x0002b60000047ab9 */ /* 0x000fe20000000a00 */
[C---:B--2---:R-:W-:Y:S01]  /*1fea0*/  VIADD R0, R213.reuse, 0x40 ;  /* 0x00000040d5007836 */ /* 0x044fe20000000000 */
        /* <DEDUP_REMOVED lines=15> */
[----:B-----5:R3:W-:Y:S04]  /*1ffa0*/  @!P3 STG.E.128 desc[UR8][R62.64], R4 ;  /* 0x000000043e00b986 */ /* 0x0207e8000c101d08 */
[----:B------:R3:W-:Y:S04]  /*1ffb0*/  @!P4 STG.E.128 desc[UR8][R62.64+0x80], R28 ;  /* 0x0000801c3e00c986 */ /* 0x0007e8000c101d08 */
[----:B------:R3:W-:Y:S02]  /*1ffc0*/  @!P5 STG.E.128 desc[UR8][R62.64+0x100], R44 ;  /* 0x0001002c3e00d986 */ /* 0x0007e4000c101d08 */
.L_x_4447:
[----:B------:R-:W-:Y:S05]  /*1ffd0*/  BSYNC B1 ;  /* 0x0000000000017941 */ /* 0x000fea0003800000 */
.L_x_4446:
[----:B------:R-:W-:Y:S04]  /*1ffe0*/  BSSY B1, `(.L_x_4448) ;  /* 0x0000018000017945 */ /* 0x000fe80003800000 */
[----:B------:R-:W-:Y:S05]  /*1fff0*/  @P0 BRA `(.L_x_4449) ;  /* 0x0000000000580947 */ /* 0x000fea0003800000 */
[----:B---3-5:R-:W-:Y:S01]  /*20000*/  IADD3 R5, P0, R20, 0x20, RZ ;  /* 0x0000002014057810 */ /* 0x028fe20007f1e0ff */
[----:B------:R-:W-:Y:S01]  /*20010*/  ULDC UR6, c[0x0][0xa8c] ;  /* 0x0002a30000067ab9 */ /* 0x000fe20000000800 */
[C---:B------:R-:W-:Y:S01]  /*20020*/  IADD3 R2, R213.reuse, 0x40, RZ ;  /* 0x00000040d5027810 */ /* 0x040fe20007ffe0ff */
[----:B------:R-:W-:Y:S01]  /*20030*/  ULDC.64 UR4, c[0x0][0xad8] ;  /* 0x0002b60000047ab9 */ /* 0x000fe20000000a00 */
[----:B------:R-:W-:Y:S01]  /*20040*/  IMAD.MOV.U32 R3, RZ, RZ, R65 ;  /* 0x000000ffff037224 */ /* 0x000fe200078e0041 */
[C---:B------:R-:W-:Y:S01]  /*20050*/  ISETP.GE.AND P3, PT, R213.reuse, UR6, PT ;  /* 0x00000006d5007c0c */ /* 0x040fe2000bf66270 */
[----:B--2---:R-:W-:Y:S01]  /*20060*/  IMAD.X R0, RZ, RZ, R21, P0 ;  /* 0x000000ffff007224 */ /* 0x004fe200000e0615 */
[----:B------:R-:W-:Y:S01]  /*20070*/  ISETP.GE.AND P4, PT, R2, UR6, PT ;  /* 0x0000000602007c0c */ /* 0x000fe2000bf86270 */
[----:B------:R-:W-:Y:S01]  /*20080*/  IMAD.MOV.U32 R2, RZ, RZ, R60 ;  /* 0x000000ffff027224 */ /* 0x000fe200078e003c */
[----:B------:R-:W-:Y:S01]  /*20090*/  ULDC.64 UR8, c[0x0][0x208] ;  /* 0x0000820000087ab9 */ /* 0x000fe20000000a00 */
        /* <DEDUP_REMOVED lines=12> */
.L_x_4449:
[----:B------:R-:W-:Y:S05]  /*20160*/  BSYNC B1 ;  /* 0x0000000000017941 */ /* 0x000fea0003800000 */
.L_x_4448:
[----:B------:R-:W-:Y:S04]  /*20170*/  BSSY B1, `(.L_x_4450) ;  /* 0x0000018000017945 */ /* 0x000fe80003800000 */
[----:B------:R-:W-:Y:S05]  /*20180*/  @P1 BRA `(.L_x_4451) ;  /* 0x0000000000581947 */ /* 0x000fea0003800000 */
[----:B---345:R-:W-:Y:S01]  /*20190*/  IADD3 R5, P0, R20, 0x40, RZ ;  /* 0x0000004014057810 */ /* 0x038fe20007f1e0ff */
[C---:B------:R-:W-:Y:S01]  /*201a0*/  VIADD R2, R213.reuse, 0x40 ;  /* 0x00000040d5027836 */ /* 0x040fe20000000000 */
[----:B------:R-:W-:Y:S01]  /*201b0*/  ULDC UR6, c[0x0][0xa8c] ;  /* 0x0002a30000067ab9 */ /* 0x000fe20000000800 */
[----:B------:R-:W-:Y:S01]  /*201c0*/  ULDC.64 UR4, c[0x0][0xad8] ;  /* 0x0002b60000047ab9 */ /* 0x000fe20000000a00 */
[----:B--2---:R-:W-:Y:S01]  /*201d0*/  IADD3.X R0, RZ, R21, RZ, P0, !PT ;  /* 0x00000015ff007210 */ /* 0x004fe200007fe4ff */
[----:B------:R-:W-:Y:S01]  /*201e0*/  IMAD.MOV.U32 R3, RZ, RZ, R65 ;  /* 0x000000ffff037224 */ /* 0x000fe200078e0041 */
[----:B------:R-:W-:Y:S01]  /*201f0*/  ISETP.GE.AND P3, PT, R2, UR6, PT ;  /* 0x0000000602007c0c */ /* 0x000fe2000bf66270 */
[----:B------:R-:W-:Y:S01]  /*20200*/  IMAD.MOV.U32 R2, RZ, RZ, R60 ;  /* 0x000000ffff027224 */ /* 0x000fe200078e003c */
[C---:B------:R-:W-:Y:S01]  /*20210*/  ISETP.GE.AND P1, PT, R213.reuse, UR6, PT ;  /* 0x00000006d5007c0c */ /* 0x040fe2000bf26270 */
[----:B------:R-:W-:Y:S01]  /*20220*/  VIADD R4, R213, 0x80 ;  /* 0x00000080d5047836 */ /* 0x000fe20000000000 */
[----:B------:R-:W-:Y:S01]  /*20230*/  ULDC.64 UR8, c[0x0][0x208] ;  /* 0x0000820000087ab9 */ /* 0x000fe20000000a00 */
[----:B------:R-:W-:-:S02]  /*20240*/  IMAD R0, R0, UR4, RZ ;  /* 0x0000000400007c24 */ /* 0x000fc4000f8e02ff */
        /* <DEDUP_REMOVED lines=9> */
[----:B------:R2:W-:Y:S02]  /*202e0*/  @!P4 STG.E.128 desc[UR8][R4.64+0x100], R52 ;  /* 0x000100340400c986 */ /* 0x0005e4000c101d08 */
.L_x_4451:
[----:B------:R-:W-:Y:S05]  /*202f0*/  BSYNC B1 ;  /* 0x0000000000017941 */ /* 0x000fea0003800000 */
.L_x_4450:
[----:B------:R-:W-:Y:S05]  /*20300*/  @P2 BRA `(.L_x_4452) ;  /* 0x0000000c00342947 */ /* 0x000fea0003800000 */
[----:B--2345:R-:W-:Y:S01]  /*20310*/  IADD3 R5, P0, R20, 0x60, RZ ;  /* 0x0000006014057810 */ /* 0x03cfe20007f1e0ff */
[----:B------:R-:W-:Y:S01]  /*20320*/  ULDC.64 UR4, c[0x0][0xad8] ;  /* 0x0002b60000047ab9 */ /* 0x000fe20000000a00 */
[----:B------:R-:W-:Y:S01]  /*20330*/  IMAD.MOV.U32 R2, RZ, RZ, R60 ;  /* 0x000000ffff027224 */ /* 0x000fe200078e003c */
[----:B------:R-:W-:Y:S01]  /*20340*/  ULDC UR6, c[0x0][0xa8c] ;  /* 0x0002a30000067ab9 */ /* 0x000fe20000000800 */
[----:B------:R-:W-:Y:S01]  /*20350*/  IMAD.MOV.U32 R3, RZ, RZ, R65 ;  /* 0x000000ffff037224 */ /* 0x000fe200078e0041 */
[C---:B------:R-:W-:Y:S01]  /*20360*/  ISETP.GE.AND P1, PT, R213.reuse, UR6, PT ;  /* 0x00000006d5007c0c */ /* 0x040fe2000bf26270 */
[----:B------:R-:W-:Y:S01]  /*20370*/  IMAD.X R20, RZ, RZ, R21, P0 ;  /* 0x000000ffff147224 */ /* 0x000fe200000e0615 */
[----:B------:R-:W-:Y:S01]  /*20380*/  ULDC.64 UR8, c[0x0][0x208] ;  /* 0x0000820000087ab9 */ /* 0x000fe20000000a00 */
[----:B------:R-:W-:Y:S02]  /*20390*/  VIADD R0, R213, 0x40 ;  /* 0x00000040d5007836 */ /* 0x000fe40000000000 */
[----:B------:R-:W-:-:S02]  /*203a0*/  IMAD R20, R20, UR4, RZ ;  /* 0x0000000414147c24 */ /* 0x000fc4000f8e02ff */
[----:B------:R-:W-:Y:S01]  /*203b0*/  IMAD.WIDE.U32 R2, R5, UR4, R2 ;  /* 0x0000000405027c25 */ /* 0x000fe2000f8e0002 */
[----:B------:R-:W-:-:S03]  /*203c0*/  ISETP.GE.AND P2, PT, R0, UR6, PT ;  /* 0x0000000600007c0c */ /* 0x000fc6000bf46270 */
[----:B------:R-:W-:Y:S01]  /*203d0*/  IMAD R5, R5, UR5, R20 ;  /* 0x0000000505057c24 */ /* 0x000fe2000f8e0214 */
[----:B------:R-:W-:Y:S01]  /*203e0*/  ULDC.64 UR4, c[0x0][0xa80] ;  /* 0x0002a00000047ab9 */ /* 0x000fe20000000a00 */
        /* <DEDUP_REMOVED lines=8> */
[----:B------:R-:W-:Y:S02]  /*20470*/  ULDC.64 UR4, c[0x0][0x208] ;  /* 0x0000820000047ab9 */ /* 0x000fe40000000a00 */
[----:B------:R3:W-:Y:S01]  /*20480*/  STG.E.128 desc[UR4][R4.64+0x100], R56 ;  /* 0x0001003804007986 */ /* 0x0007e2000c101d04 */
[----:B------:R-:W-:Y:S05]  /*20490*/  BRA `(.L_x_4452) ;  /* 0x0000000800d07947 */ /* 0x000fea0003800000 */
.L_x_4444:
        /* <DEDUP_REMOVED lines=9> */
[----:B------:R-:W3:Y:S01]  /*20530*/  S2R R8, SR_TID.X ;  /* 0x0000000000087919 */ /* 0x000ee20000002100 */
[----:B--2---:R-:W-:-:S11]  /*20540*/  IMAD.WIDE R2, R219, 0x4, R2 ;  /* 0x00000004db027825 */ /* 0x004fd600078e0202 */
[----:B------:R-:W2:Y:S01]  /*20550*/  @P1 LDC.64 R4, c[0x0][0xbe0] ;  /* 0x0002f800ff041b82 */ /* 0x000ea20000000a00 */
[----:B------:R-:W-:Y:S02]  /*20560*/  ULDC UR4, c[0x0][0xa88] ;  /* 0x0002a20000047ab9 */ /* 0x000fe40000000800 */
[----:B------:R-:W-:Y:S01]  /*20570*/  IMAD.U32 R0, RZ, RZ, UR4 ;  /* 0x00000004ff007e24 */ /* 0x000fe2000f8e00ff */
[----:B------:R4:W5:Y:S01]  /*20580*/  @P0 LDG.E R7, desc[UR6][R2.64] ;  /* 0x0000000602070981 */ /* 0x000962000c1e1900 */
[----:B---3--:R-:W-:Y:S02]  /*20590*/  VIADD R6, R8, 0xffffff80 ;  /* 0xffffff8008067836 */ /* 0x008fe40000000000 */
[----:B--2---:R-:W-:-:S03]  /*205a0*/  @P1 IMAD.WIDE R4, R219, 0x4, R4 ;  /* 0x00000004db041825 */ /* 0x004fc600078e0204 */
[----:B------:R-:W-:Y:S02]  /*205b0*/  ISETP.GT.AND P2, PT, R6, 0x7f, PT ;  /* 0x0000007f0600780c */ /* 0x000fe40003f44270 */
[----:B------:R4:W5:Y:S01]  /*205c0*/  @P1 LDG.E R0, desc[UR6][R4.64] ;  /* 0x0000000604001981 */ /* 0x000962000c1e1900 */
[----:B------:R-:W-:Y:S10]  /*205d0*/  @P1 BRA `(.L_x_4453) ;  /* 0x0000000000141947 */ /* 0x000ff40003800000 */
[----:B------:R-:W-:Y:S05]  /*205e0*/  @!P0 BRA `(.L_x_4453) ;  /* 0x0000000000108947 */ /* 0x000fea0003800000 */
[----:B------:R-:W-:Y:S02]  /*205f0*/  ULDC.64 UR4, c[0x0][0x208] ;  /* 0x0000820000047ab9 */ /* 0x000fe40000000a00 */
[----:B----4-:R-:W2:Y:S04]  /*20600*/  LDG.E R5, desc[UR4][R2.64] ;  /* 0x0000000402057981 */ /* 0x010ea8000c1e1900 */
[----:B-----5:R-:W2:Y:S02]  /*20610*/  LDG.E R0, desc[UR4][R2.64+0x4] ;  /* 0x0000040402007981 */ /* 0x020ea4000c1e1900 */
[----:B--2---:R-:W-:-:S07]  /*20620*/  IADD3 R0, -R5, R0, RZ ;  /* 0x0000000005007210 */ /* 0x004fce0007ffe1ff */
.L_x_4453:
[----:B----4-:R-:W-:Y:S01]  /*20630*/  SHF.R.S32.HI R2, RZ, 0x1f, R219 ;  /* 0x0000001fff027819 */ /* 0x010fe200000114db */
[----:B------:R-:W-:Y:S01]  /*20640*/  BSSY B1, `(.L_x_4454) ;  /* 0x000001d000017945 */ /* 0x000fe20003800000 */
[----:B------:R-:W-:Y:S02]  /*20650*/  SHF.R.S32.HI R9, RZ, 0x1f, R218 ;  /* 0x0000001fff097819 */ /* 0x000fe400000114da */
[----:B------:R-:W-:Y:S02]  /*20660*/  SHF.R.S32.HI R12, RZ, 0x1f, R213 ;  /* 0x0000001fff0c7819 */ /* 0x000fe400000114d5 */
[----:B------:R-:W-:Y:S02]  /*20670*/  SEL R11, R219, RZ, !P0 ;  /* 0x000000ffdb0b7207 */ /* 0x000fe40004000000 */
[----:B------:R-:W-:Y:S02]  /*20680*/  SEL R10, R2, RZ, !P0 ;  /* 0x000000ff020a7207 */ /* 0x000fe40004000000 */
[----:B-----5:R-:W-:Y:S01]  /*20690*/  SHF.R.S32.HI R6, RZ, 0x1f, R7 ;  /* 0x0000001fff067819 */ /* 0x020fe20000011407 */
[----:B------:R-:W-:Y:S06]  /*206a0*/  @P2 BRA `(.L_x_4455) ;  /* 0x0000000000582947 */ /* 0x000fec0003800000 */
[----:B------:R-:W-:-:S04]  /*206b0*/  IMAD R2, R223, 0x80, R8 ;  /* 0x00000080df027824 */ /* 0x000fc800078e0208 */
        /* <DEDUP_REMOVED lines=21> */
.L_x_4455:
[----:B------:R-:W-:Y:S05]  /*20810*/  BSYNC B1 ;  /* 0x0000000000017941 */ /* 0x000fea0003800000 */
.L_x_4454:
        /* <DEDUP_REMOVED lines=8> */
[C---:B------:R-:W-:Y:S02]  /*208a0*/  VIADD R4, R214.reuse, 0x20 ;  /* 0x00000020d6047836 */ /* 0x040fe40000000000 */
[----:B------:R-:W-:Y:S02]  /*208b0*/  IMAD.IADD R3, R3, 0x1, R7 ;  /* 0x0000000103037824 */ /* 0x000fe400078e0207 */
[----:B------:R-:W-:Y:S01]  /*208c0*/  IMAD R7, R223, -0x80, R0 ;  /* 0xffffff80df077824 */ /* 0x000fe200078e0200 */
[----:B------:R-:W-:Y:S01]  /*208d0*/  IADD3 R0, R214, 0x40, RZ ;  /* 0x00000040d6007810 */ /* 0x000fe20007ffe0ff */
[----:B------:R-:W-:Y:S02]  /*208e0*/  IMAD R5, R9, UR4, RZ ;  /* 0x0000000409057c24 */ /* 0x000fe4000f8e02ff */
[----:B------:R-:W-:Y:S01]  /*208f0*/  IMAD.WIDE.U32 R2, R218, UR4, R2 ;  /* 0x00000004da027c25 */ /* 0x000fe2000f8e0002 */
[----:B------:R-:W-:-:S02]  /*20900*/  ISETP.GE.AND P3, PT, R214, R7, PT ;  /* 0x00000007d600720c */ /* 0x000fc40003f66270 */
[-C--:B------:R-:W-:Y:S01]  /*20910*/  ISETP.GE.AND P2, PT, R4, R7.reuse, PT ;  /* 0x000000070400720c */ /* 0x080fe20003f46270 */
[----:B------:R-:W-:Y:S01]  /*20920*/  IMAD R5, R218, UR5, R5 ;  /* 0x00000005da057c24 */ /* 0x000fe2000f8e0205 */
[----:B------:R-:W-:Y:S01]  /*20930*/  ULDC.64 UR4, c[0x0][0xae8] ;  /* 0x0002ba0000047ab9 */ /* 0x000fe20000000a00 */
[----:B------:R-:W-:Y:S01]  /*20940*/  VIADD R4, R214, 0x60 ;  /* 0x00000060d6047836 */ /* 0x000fe20000000000 */
[-C--:B------:R-:W-:Y:S01]  /*20950*/  ISETP.GE.AND P1, PT, R0, R7.reuse, PT ;  /* 0x000000070000720c */ /* 0x080fe20003f26270 */
        /* <DEDUP_REMOVED lines=29> */
[----:B------:R2:W-:Y:S02]  /*20b30*/  @!P6 STG.E.128 desc[UR8][R8.64+0x100], RZ ;  /* 0x000100ff0800e986 */ /* 0x0005e4000c101d08 */
.L_x_4457:
[----:B------:R-:W-:Y:S05]  /*20b40*/  BSYNC B1 ;  /* 0x0000000000017941 */ /* 0x000fea0003800000 */
.L_x_4456:
[----:B------:R-:W-:Y:S04]  /*20b50*/  BSSY B1, `(.L_x_4458) ;  /* 0x0000018000017945 */ /* 0x000fe80003800000 */
[----:B------:R-:W-:Y:S05]  /*20b60*/  @P2 BRA `(.L_x_4459) ;  /* 0x0000000000582947 */ /* 0x000fea0003800000 */
[----:B--2---:R-:W-:Y:S01]  /*20b70*/  IADD3 R9, P2, R6, 0x20, RZ ;  /* 0x0000002006097810 */ /* 0x004fe20007f5e0ff */
[C---:B------:R-:W-:Y:S01]  /*20b80*/  VIADD R2, R213.reuse, 0x40 ;  /* 0x00000040d5027836 */ /* 0x040fe20000000000 */
[----:B------:R-:W-:Y:S01]  /*20b90*/  ULDC UR6, c[0x0][0xa8c] ;  /* 0x0002a30000067ab9 */ /* 0x000fe20000000800 */
[----:B------:R-:W-:Y:S01]  /*20ba0*/  ULDC.64 UR4, c[0x0][0xad8] ;  /* 0x0002b60000047ab9 */ /* 0x000fe20000000a00 */
[----:B------:R-:W-:Y:S01]  /*20bb0*/  IADD3.X R0, RZ, R7, RZ, P2, !PT ;  /* 0x00000007ff007210 */ /* 0x000fe200017fe4ff */
        /* <DEDUP_REMOVED lines=17> */
.L_x_4459:
[----:B------:R-:W-:Y:S05]  /*20cd0*/  BSYNC B1 ;  /* 0x0000000000017941 */ /* 0x000fea0003800000 */
.L_x_4458:
[----:B------:R-:W-:Y:S04]  /*20ce0*/  BSSY B1, `(.L_x_4460) ;  /* 0x0000018000017945 */ /* 0x000fe80003800000 */
[----:B------:R-:W-:Y:S05]  /*20cf0*/  @P1 BRA `(.L_x_4461) ;  /* 0x0000000000581947 */ /* 0x000fea0003800000 */
[----:B--23--:R-:W-:Y:S01]  /*20d00*/  IADD3 R9, P1, R6, 0x40, RZ ;  /* 0x0000004006097810 */ /* 0x00cfe20007f3e0ff */
[C---:B------:R-:W-:Y:S01]  /*20d10*/  VIADD R2, R213.reuse, 0x40 ;  /* 0x00000040d5027836 */ /* 0x040fe20000000000 */
[----:B------:R-:W-:Y:S01]  /*20d20*/  ULDC UR6, c[0x0][0xa8c] ;  /* 0x0002a30000067ab9 */ /* 0x000fe20000000800 */
[----:B------:R-:W-:Y:S01]  /*20d30*/  ULDC.64 UR4, c[0x0][0xad8] ;  /* 0x0002b60000047ab9 */ /* 0x000fe20000000a00 */
[----:B------:R-:W-:Y:S01]  /*20d40*/  MOV R3, R11 ;  /* 0x0000000b00037202 */ /* 0x000fe20000000f00 */
[----:B------:R-:W-:Y:S01]  /*20d50*/  IMAD.X R0, RZ, RZ, R7, P1 ;  /* 0x000000ffff007224 */ /* 0x000fe200008e0607 */
        /* <DEDUP_REMOVED lines=16> */
.L_x_4461:
[----:B------:R-:W-:Y:S05]  /*20e60*/  BSYNC B1 ;  /* 0x0000000000017941 */ /* 0x000fea0003800000 */
.L_x_4460:
        /* <DEDUP_REMOVED lines=23> */
.L_x_4452:
[----:B------:R-:W-:Y:S05]  /*20fe0*/  BSYNC B0 ;  /* 0x0000000000007941 */ /* 0x000fea0003800000 */
.L_x_4443:
[----:B------:R-:W-:Y:S02]  /*20ff0*/  ULDC UR4, c[0x0][0xc14] ;  /* 0x0003050000047ab9 */ /* 0x000fe40000000800 */
[----:B-1----:R-:W-:-:S13]  /*21000*/  ISETP.GE.AND P0, PT, R203, UR4, PT ;  /* 0x00000004cb007c0c */ /* 0x002fda000bf06270 */
[----:B------:R-:W-:Y:S05]  /*21010*/  @!P0 BRA `(.L_x_4462) ;  /* 0xfffffe0000588947 */ /* 0x000fea000383ffff */
[----:B------:R-:W-:Y:S05]  /*21020*/  BRA `(.L_x_4164) ;  /* 0x0000006800987947 */ /* 0x000fea0003800000 */
.L_x_4162:
[----:B------:R-:W-:-:S08]  /*21030*/  NOP ;  /* 0x0000000000007918 */ /* 0x000fd00000000000 */
[----:B------:R-:W0:-:S00]  /*21040*/  USETMAXREG.DEALLOC.CTAPOOL 0x18 ;  /* 0x00000018000079c8 */ /* 0x000e0000080e0500 */
[----:B0-----:R-:W-:-:S06]  /*21050*/  LOP3.LUT R0, R0, 0x3, RZ, 0xc0, !PT ;  /* 0x0000000300007812 */ /* 0x001fcc00078ec0ff */
[----:B------:R-:W0:Y:S02]  /*21060*/  SHFL.IDX PT, R0, R0, RZ, 0x1f ;  /* 0x00001fff00007589 */ /* 0x000e2400000e0000 */
[----:B0-----:R-:W-:-:S13]  /*21070*/  ISETP.NE.AND P0, PT, R0, RZ, PT ;  /* 0x000000ff0000720c */ /* 0x001fda0003f05270 */
[----:B------:R-:W-:Y:S05]  /*21080*/  @P0 BRA `(.L_x_4164) ;  /* 0x0000006800800947 */ /* 0x000fea0003800000 */
[----:B------:R-:W-:Y:S01]  /*21090*/  LOP3.LUT R7, R4, 0x1f, RZ, 0xc0, !PT ;  /* 0x0000001f04077812 */ /* 0x000fe200078ec0ff */
[----:B------:R-:W-:Y:S01]  /*210a0*/  ULDC UR5, c[0x0][0xc14] ;  /* 0x0003050000057ab9 */ /* 0x000fe20000000800 */
[----:B------:R-:W-:Y:S01]  /*210b0*/  LOP3.LUT R16, R16, 0xffffff7f, RZ, 0xc0, !PT ;  /* 0xffffff7f10107812 */ /* 0x000fe200078ec0ff */
[----:B------:R-:W-:Y:S01]  /*210c0*/  IMAD.MOV.U32 R6, RZ, RZ, RZ ;  /* 0x000000ffff067224 */ /* 0x000fe200078e00ff */
[----:B------:R-:W-:Y:S01]  /*210d0*/  ISETP.NE.AND P0, PT, R7, 0x1f, PT ;  /* 0x0000001f0700780c */ /* 0x000fe20003f05270 */
[----:B------:R-:W-:Y:S01]  /*210e0*/  ULDC.64 UR6, c[0x0][0x208] ;  /* 0x0000820000067ab9 */ /* 0x000fe20000000a00 */
[----:B------:R-:W-:-:S11]  /*210f0*/  ULDC UR4, c[0x0][0xc10] ;  /* 0x0003040000047ab9 */ /* 0x000fd60000000800 */
[----:B------:R-:W-:Y:S02]  /*21100*/  @P0 LOP3.LUT R16, R16, 0x80, RZ, 0xfc, !PT ;  /* 0x0000008010100812 */ /* 0x000fe400078efcff */
[----:B------:R-:W-:-:S13]  /*21110*/  ISETP.GE.OR P0, PT, R7, UR5, !P0 ;  /* 0x0000000507007c0c */ /* 0x000fda000c706670 */
[----:B------:R-:W0:Y:S02]  /*21120*/  @!P0 LDC.64 R2, c[0x0][0xc58] ;  /* 0x00031600ff028b82 */ /* 0x000e240000000a00 */
[----:B0-----:R-:W-:-:S05]  /*21130*/  @!P0 IMAD.WIDE.U32 R2, R7, 0x4, R2 ;  /* 0x0000000407028825 */ /* 0x001fca00078e0002 */
[----:B------:R-:W2:Y:S01]  /*21140*/  @!P0 LDG.E R6, desc[UR6][R2.64] ;  /* 0x0000000602068981 */ /* 0x000ea2000c1e1900 */
[C---:B------:R-:W-:Y:S01]  /*21150*/  ISETP.NE.AND P1, PT, R7.reuse, RZ, PT ;  /* 0x000000ff0700720c */ /* 0x040fe20003f25270 */
[----:B------:R-:W0:Y:S01]  /*21160*/  S2UR UR6, SR_CTAID.X ;  /* 0x00000000000679c3 */ /* 0x000e220000002500 */
[----:B------:R-:W-:Y:S02]  /*21170*/  ISETP.GE.U32.AND P0, PT, R7, 0x2, PT ;  /* 0x000000020700780c */ /* 0x000fe40003f06070 */
        /* <DEDUP_REMOVED lines=18> */
[----:B------:R-:W-:Y:S02]  /*212a0*/  IMAD.IADD R3, R0, 0x1, R3 ;  /* 0x0000000100037824 */ /* 0x000fe400078e0203 */
[----:B------:R-:W-:-:S03]  /*212b0*/  IMAD.MOV.U32 R0, RZ, RZ, RZ ;  /* 0x000000ffff007224 */ /* 0x000fc600078e00ff */
        /* <DEDUP_REMOVED lines=20> */
.L_x_4467:
[----:B------:R-:W-:Y:S01]  /*21400*/  MOV R2, UR7 ;  /* 0x0000000700027c02 */ /* 0x000fe20008000f00 */
[----:B------:R-:W-:-:S04]  /*21410*/  VIADD R8, R8, 0x1f ;  /* 0x0000001f08087836 */ /* 0x000fc80000000000 */
[----:B------:R0:W-:Y:S01]  /*21420*/  STL [R1+0xc], R2 ;  /* 0x00000c0201007387 */ /* 0x0001e20000100800 */
[----:B------:R-:W-:-:S13]  /*21430*/  ISETP.GE.AND P0, PT, R8, UR5, PT ;  /* 0x0000000508007c0c */ /* 0x000fda000bf06270 */
[----:B0-----:R-:W-:Y:S05]  /*21440*/  @P0 BRA `(.L_x_4464) ;  /* 0x0000000400dc0947 */ /* 0x001fea0003800000 */
        /* <DEDUP_REMOVED lines=12> */
.L_x_4466:
[----:B------:R-:W-:Y:S05]  /*21510*/  BSYNC B0 ;  /* 0x0000000000007941 */ /* 0x000fea0003800000 */
.L_x_4465:
        /* <DEDUP_REMOVED lines=25> */
.L_x_4463:
[----:B------:R-:W-:Y:S01]  /*216b0*/  IMAD.IADD R7, R5, 0x1, -R2 ;  /* 0x0000000105077824 */ /* 0x000fe200078e0a02 */
[----:B------:R-:W-:-:S03]  /*216c0*/  ULDC.64 UR8, c[0x0][0x208] ;  /* 0x0000820000087ab9 */ /* 0x000fc60000000a00 */
[----:B------:R-:W-:-:S05]  /*216d0*/  IMAD R2, R4, UR4, R7 ;  /* 0x0000000404027c24 */ /* 0x000fca000f8e0207 */
[----:B------:R-:W-:Y:S02]  /*216e0*/  ISETP.GT.AND P0, PT, R2, UR6, PT ;  /* 0x0000000602007c0c */ /* 0x000fe4000bf04270 */
[----:B------:R-:W0:Y:S11]  /*216f0*/  LDC.64 R2, c[0x0][0xc68] ;  /* 0x00031a00ff027b82 */ /* 0x000e360000000a00 */
[----:B------:R-:W-:-:S04]  /*21700*/  VOTE.ANY R10, PT, !P0 ;  /* 0x00000000000a7806 */ /* 0x000fc800040e0100 */
[----:B------:R-:W1:Y:S02]  /*21710*/  POPC R5, R10 ;  /* 0x0000000a00057309 */ /* 0x000e640000000000 */
[----:B-1----:R-:W-:-:S05]  /*21720*/  IADD3 R8, R5, R8, RZ ;  /* 0x0000000805087210 */ /* 0x002fca0007ffe0ff */
[----:B0-----:R-:W-:Y:S01]  /*21730*/  IMAD.WIDE R2, R8, 0x4, R2 ;  /* 0x0000000408027825 */ /* 0x001fe200078e0202 */
[----:B------:R-:W0:Y:S04]  /*21740*/  SHFL.IDX PT, R6, R6, R5, 0x1f ;  /* 0x00001f0506067589 */ /* 0x000e2800000e0000 */
[----:B------:R-:W0:Y:S04]  /*21750*/  LDG.E R9, desc[UR8][R2.64] ;  /* 0x0000000802097981 */ /* 0x000e28000c1e1900 */
[----:B------:R0:W-:Y:S01]  /*21760*/  STL [R1+0xc], R8 ;  /* 0x00000c0801007387 */ /* 0x0001e20000100800 */
[----:B------:R-:W-:Y:S01]  /*21770*/  ISETP.NE.AND P0, PT, R10, RZ, PT ;  /* 0x000000ff0a00720c */ /* 0x000fe20003f05270 */
[----:B0-----:R-:W-:-:S05]  /*21780*/  IMAD R8, R6, R9, RZ ;  /* 0x0000000906087224 */ /* 0x001fca00078e02ff */
        /* <DEDUP_REMOVED lines=8> */
.L_x_4468:
[----:B-1----:R-:W-:Y:S02]  /*21810*/  IMAD.MOV R2, RZ, RZ, -R3 ;  /* 0x000000ffff027224 */ /* 0x002fe400078e0a03 */
[----:B---3--:R-:W-:Y:S02]  /*21820*/  IMAD R0, R0, UR4, R7 ;  /* 0x0000000400007c24 */ /* 0x008fe4000f8e0207 */
[----:B--2---:R-:W-:Y:S02]  /*21830*/  IMAD R5, R2, R11, RZ ;  /* 0x0000000b02057224 */ /* 0x004fe400078e02ff */
[----:B------:R-:W-:Y:S01]  /*21840*/  IMAD.MOV.U32 R2, RZ, RZ, RZ ;  /* 0x000000ffff027224 */ /* 0x000fe200078e00ff */
[----:B------:R1:W-:Y:S03]  /*21850*/  STL [R1], R0 ;  /* 0x0000000001007387 */ /* 0x0003e60000100800 */
[----:B------:R-:W-:Y:S01]  /*21860*/  IMAD.HI.U32 R2, R3, R5, R2 ;  /* 0x0000000503027227 */ /* 0x000fe200078e0002 */
[----:B------:R-:W-:-:S04]  /*21870*/  IADD3 R5, -R0, UR6, RZ ;  /* 0x0000000600057c10 */ /* 0x000fc8000fffe1ff */
[----:B------:R-:W-:Y:S02]  /*21880*/  IABS R3, R5 ;  /* 0x0000000500037213 */ /* 0x000fe40000000000 */
[----:B-1----:R-:W-:-:S03]  /*21890*/  IABS R0, R8 ;  /* 0x0000000800007213 */ /* 0x002fc60000000000 */
[----:B------:R-:W-:Y:S01]  /*218a0*/  IMAD.HI.U32 R2, R2, R3, RZ ;  /* 0x0000000302027227 */ /* 0x000fe200078e00ff */
[----:B------:R-:W-:-:S05]  /*218b0*/  IADD3 R0, RZ, -R0, RZ ;  /* 0x80000000ff007210 */ /* 0x000fca0007ffe0ff */
        /* <DEDUP_REMOVED lines=14> */
[----:B------:R-:W-:Y:S02]  /*219a0*/  IMAD R5, R8, R2, R5 ;  /* 0x0000000208057224 */ /* 0x000fe400078e0205 */
[----:B------:R-:W-:Y:S01]  /*219b0*/  IMAD.MOV.U32 R2, RZ, RZ, RZ ;  /* 0x000000ffff027224 */ /* 0x000fe200078e00ff */
[----:B------:R-:W-:-:S04]  /*219c0*/  VIADDMNMX R9, R4, UR4, R9, PT ;  /* 0x0000000404097c46 */ /* 0x000fc8000b800109 */
[-C--:B------:R-:W-:Y:S02]  /*219d0*/  IABS R4, R9.reuse ;  /* 0x0000000900047213 */ /* 0x080fe40000000000 */
[----:B------:R-:W-:Y:S02]  /*219e0*/  IABS R8, R9 ;  /* 0x0000000900087213 */ /* 0x000fe40000000000 */
[----:B------:R-:W1:Y:S08]  /*219f0*/  I2F.RP R7, R4 ;  /* 0x0000000400077306 */ /* 0x000e700000209400 */
[----:B-1----:R-:W1:Y:S02]  /*21a00*/  MUFU.RCP R7, R7 ;  /* 0x0000000700077308 */ /* 0x002e640000001000 */
[----:B-1----:R-:W-:Y:S01]  /*21a10*/  VIADD R3, R7, 0xffffffe ;  /* 0x0ffffffe07037836 */ /* 0x002fe20000000000 */
[----:B------:R-:W-:-:S05]  /*21a20*/  IABS R7, R5 ;  /* 0x0000000500077213 */ /* 0x000fca0000000000 */
[----:B------:R-:W1:Y:S02]  /*21a30*/  F2I.FTZ.U32.TRUNC.NTZ R3, R3 ;  /* 0x0000000300037305 */ /* 0x000e64000021f000 */
[----:B-1----:R-:W-:-:S04]  /*21a40*/  IMAD.MOV R11, RZ, RZ, -R3 ;  /* 0x000000ffff0b7224 */ /* 0x002fc800078e0a03 */
[----:B------:R-:W-:-:S04]  /*21a50*/  IMAD R11, R11, R4, RZ ;  /* 0x000000040b0b7224 */ /* 0x000fc800078e02ff */
[----:B------:R-:W-:Y:S01]  /*21a60*/  IMAD.HI.U32 R2, R3, R11, R2 ;  /* 0x0000000b03027227 */ /* 0x000fe200078e0002 */
[----:B------:R-:W-:-:S05]  /*21a70*/  IADD3 R3, RZ, -R8, RZ ;  /* 0x80000008ff037210 */ /* 0x000fca0007ffe0ff */
[----:B------:R-:W-:-:S04]  /*21a80*/  IMAD.HI.U32 R2, R2, R7, RZ ;  /* 0x0000000702027227 */ /* 0x000fc800078e00ff */
[----:B------:R-:W-:-:S05]  /*21a90*/  IMAD R3, R2, R3, R7 ;  /* 0x0000000302037224 */ /* 0x000fca00078e0207 */
[----:B------:R-:W-:-:S13]  /*21aa0*/  ISETP.GT.U32.AND P0, PT, R4, R3, PT ;  /* 0x000000030400720c */ /* 0x000fda0003f04070 */
[----:B------:R-:W-:Y:S02]  /*21ab0*/  @!P0 IMAD.IADD R3, R3, 0x1, -R4 ;  /* 0x0000000103038824 */ /* 0x000fe400078e0a04 */
[----:B------:R-:W-:-:S03]  /*21ac0*/  @!P0 VIADD R2, R2, 0x1 ;  /* 0x0000000102028836 */ /* 0x000fc60000000000 */
[----:B------:R-:W-:Y:S02]  /*21ad0*/  ISETP.GE.U32.AND P0, PT, R3, R4, PT ;  /* 0x000000040300720c */ /* 0x000fe40003f06070 */
[C---:B------:R-:W-:Y:S02]  /*21ae0*/  LOP3.LUT R3, R5.reuse, R9, RZ, 0x3c, !PT ;  /* 0x0000000905037212 */ /* 0x040fe400078e3cff */
[----:B------:R-:W-:-:S09]  /*21af0*/  IADD3 R5, R5, R0, RZ ;  /* 0x0000000005057210 */ /* 0x000fd20007ffe0ff */
        /* <DEDUP_REMOVED lines=9> */
[----:B------:R1:W-:Y:S04]  /*21b90*/  STL [R1+0x8], R4 ;  /* 0x0000080401007387 */ /* 0x0003e80000100800 */
[----:B------:R1:W-:Y:S01]  /*21ba0*/  STL [R1+0x4], R0 ;  /* 0x0000040001007387 */ /* 0x0003e20000100800 */
[----:B------:R-:W-:Y:S05]  /*21bb0*/  BRA `(.L_x_4469) ;  /* 0x0000000000107947 */ /* 0x000fea0003800000 */
.L_x_4464:
[----:B------:R-:W-:Y:S01]  /*21bc0*/  IMAD.U32 R0, RZ, RZ, UR6 ;  /* 0x00000006ff007e24 */ /* 0x000fe2000f8e00ff */
[----:B------:R0:W-:Y:S04]  /*21bd0*/  STL [R1+0x4], RZ ;  /* 0x000004ff01007387 */ /* 0x0001e80000100800 */
[----:B------:R0:W-:Y:S04]  /*21be0*/  STL [R1+0x8], RZ ;  /* 0x000008ff01007387 */ /* 0x0001e80000100800 */
[----:B------:R0:W-:Y:S02]  /*21bf0*/  STL [R1], R0 ;  /* 0x0000000001007387 */ /* 0x0001e40000100800 */
.L_x_4469:
[----:B------:R-:W2:Y:S04]  /*21c00*/  LDL.64 R8, [R1] ;  /* 0x0000000001087983 */ /* 0x000ea80000100a00 */
[----:B------:R-:W2:Y:S01]  /*21c10*/  LDL.64 R10, [R1+0x8] ;  /* 0x00000800010a7983 */ /* 0x000ea20000100a00 */
[----:B------:R-:W-:Y:S01]  /*21c20*/  LOP3.LUT R16, R16, 0xfffffeff, RZ, 0xc0, !PT ;  /* 0xfffffeff10107812 */ /* 0x000fe200078ec0ff */
[----:B------:R-:W-:Y:S01]  /*21c30*/  IMAD.MOV.U32 R17, RZ, RZ, RZ ;  /* 0x000000ffff117224 */ /* 0x000fe200078e00ff */
[----:B------:R-:W-:Y:S01]  /*21c40*/  MOV R19, 0x1 ;  /* 0x0000000100137802 */ /* 0x000fe20000000f00 */
[----:B-1----:R-:W1:Y:S01]  /*21c50*/  S2R R4, SR_TID.X ;  /* 0x0000000000047919 */ /* 0x002e620000002100 */
[----:B------:R-:W-:Y:S01]  /*21c60*/  STL [R1+0x28], RZ ;  /* 0x000028ff01007387 */ /* 0x000fe20000100800 */
[----:B-1----:R-:W-:-:S04]  /*21c70*/  LOP3.LUT R4, R4, 0x1f, RZ, 0xc0, !PT ;  /* 0x0000001f04047812 */ /* 0x002fc800078ec0ff */
[----:B------:R-:W-:-:S13]  /*21c80*/  ISETP.NE.AND P0, PT, R4, RZ, PT ;  /* 0x000000ff0400720c */ /* 0x000fda0003f05270 */
[----:B------:R-:W1:Y:S01]  /*21c90*/  @!P0 S2R R3, SR_CgaCtaId ;  /* 0x0000000000038919 */ /* 0x000e620000008800 */
[----:B0-----:R-:W-:Y:S02]  /*21ca0*/  @!P0 MOV R0, 0x400 ;  /* 0x0000040000008802 */ /* 0x001fe40000000f00 */
[----:B------:R-:W-:Y:S02]  /*21cb0*/  @P0 LOP3.LUT R16, R16, 0x100, RZ, 0xfc, !PT ;  /* 0x0000010010100812 */ /* 0x000fe400078efcff */
[----:B-1----:R-:W-:-:S05]  /*21cc0*/  @!P0 LEA R0, R3, R0, 0x18 ;  /* 0x0000000003008211 */ /* 0x002fca00078ec0ff */
[----:B--2---:R0:W-:Y:S02]  /*21cd0*/  @!P0 STS.128 [R0+0x308d0], R8 ;  /* 0x0308d00800008388 */ /* 0x0041e40000000c00 */
[----:B0-----:R-:W-:Y:S01]  /*21ce0*/  IMAD.MOV.U32 R0, RZ, RZ, R11 ;  /* 0x000000ffff007224 */ /* 0x001fe200078e000b */
[----:B------:R-:W-:Y:S06]  /*21cf0*/  BAR.ARV 0x5, 0x120 ;  /* 0x0144800000007b1d */ /* 0x000fec0000002000 */
[----:B------:R-:W-:-:S13]  /*21d00*/  ISETP.GE.AND P0, PT, R0, UR5, PT ;  /* 0x0000000500007c0c */ /* 0x000fda000bf06270 */
[----:B------:R-:W-:Y:S05]  /*21d10*/  @P0 BRA `(.L_x_4470) ;  /* 0x0000005800800947 */ /* 0x000fea0003800000 */
[----:B------:R-:W0:Y:S01]  /*21d20*/  S2R R2, SR_TID.X ;  /* 0x0000000000027919 */ /* 0x000e220000002100 */
[----:B------:R-:W-:Y:S01]  /*21d30*/  IMAD.MOV.U32 R0, RZ, RZ, 0x1 ;  /* 0x00000001ff007424 */ /* 0x000fe200078e00ff */
[----:B------:R-:W-:Y:S01]  /*21d40*/  ISETP.NE.AND P1, PT, R4, RZ, PT ;  /* 0x000000ff0400720c */ /* 0x000fe20003f25270 */
[----:B------:R-:W-:Y:S01]  /*21d50*/  IMAD.MOV.U32 R19, RZ, RZ, 0x1 ;  /* 0x00000001ff137424 */ /* 0x000fe200078e00ff */
[----:B------:R1:W-:Y:S01]  /*21d60*/  STL [R1+0x28], RZ ;  /* 0x000028ff01007387 */ /* 0x0003e20000100800 */
[----:B------:R-:W-:Y:S01]  /*21d70*/  LOP3.LUT R16, R16, 0xffffffbf, RZ, 0xc0, !PT ;  /* 0xffffffbf10107812 */ /* 0x000fe200078ec0ff */
[----:B------:R-:W-:Y:S01]  /*21d80*/  IMAD.MOV.U32 R17, RZ, RZ, RZ ;  /* 0x000000ffff117224 */ /* 0x000fe200078e00ff */
[----:B------:R-:W-:Y:S01]  /*21d90*/  ULDC.64 UR38, c[0x0][0x198] ;  /* 0x0000660000267ab9 */ /* 0x000fe20000000a00 */
[----:B------:R1:W-:Y:S01]  /*21da0*/  STL [R1+0x14], R0 ;  /* 0x0000140001007387 */ /* 0x0003e20000100800 */
[----:B------:R-:W-:Y:S01]  /*21db0*/  LOP3.LUT R16, R16, 0xfffffffd, RZ, 0xc0, !PT ;  /* 0xfffffffd10107812 */ /* 0x000fe200078ec0ff */
[----:B------:R-:W-:Y:S01]  /*21dc0*/  ULDC UR36, c[0x0][0xc] ;  /* 0x0000030000247ab9 */ /* 0x000fe20000000800 */
[----:B------:R-:W-:Y:S01]  /*21dd0*/  ULOP3.LUT UR37, UR60, 0x2, URZ, 0xfc, !UPT ;  /* 0x000000023c257892 */ /* 0x000fe2000f8efc3f */
[----:B------:R1:W-:Y:S01]  /*21de0*/  STL [R1+0x10], RZ ;  /* 0x000010ff01007387 */ /* 0x0003e20000100800 */
[----:B0-----:R-:W-:-:S04]  /*21df0*/  LOP3.LUT R2, R2, 0x7f, RZ, 0xc0, !PT ;  /* 0x0000007f02027812 */ /* 0x001fc800078ec0ff */
[C---:B------:R-:W-:Y:S02]  /*21e00*/  ISETP.NE.AND P2, PT, R2.reuse, RZ, PT ;  /* 0x000000ff0200720c */ /* 0x040fe40003f45270 */
[----:B------:R-:W-:-:S11]  /*21e10*/  ISETP.NE.OR P0, PT, R2, RZ, !P1 ;  /* 0x000000ff0200720c */ /* 0x000fd60004f05670 */
[----:B------:R-:W-:-:S04]  /*21e20*/  @P2 LOP3.LUT R16, R16, 0x2, RZ, 0xfc, !PT ;  /* 0x0000000210102812 */ /* 0x000fc800078efcff */
[----:B-1----:R-:W-:-:S07]  /*21e30*/  @P0 LOP3.LUT R16, R16, 0x40, RZ, 0xfc, !PT ;  /* 0x0000004010100812 */ /* 0x002fce00078efcff */
.L_x_4576:
[----:B------:R-:W2:Y:S01]  /*21e40*/  LDL R11, [R1+0xc] ;  /* 0x00000c00010b7983 */ /* 0x000ea20000100800 */
[----:B------:R-:W-:Y:S05]  /*21e50*/  YIELD ;  /* 0x0000000000007946 */ /* 0x000fea0003800000 */
[----:B------:R-:W-:Y:S01]  /*21e60*/  ULDC.64 UR4, c[0x0][0xa28] ;  /* 0x00028a0000047ab9 */ /* 0x000fe20000000a00 */
[----:B------:R-:W-:Y:S01]  /*21e70*/  MOV R8, RZ ;  /* 0x000000ff00087202 */ /* 0x000fe20000000f00 */
[----:B------:R-:W-:Y:S01]  /*21e80*/  ULDC.64 UR6, c[0x0][0x208] ;  /* 0x0000820000067ab9 */ /* 0x000fe20000000a00 */
[----:B------:R-:W-:Y:S01]  /*21e90*/  ISETP.NE.U32.AND P0, PT, RZ, UR4, PT ;  /* 0x00000004ff007c0c */ /* 0x000fe2000bf05070 */
[----:B------:R-:W-:Y:S01]  /*21ea0*/  IMAD.MOV.U32 R0, RZ, RZ, RZ ;  /* 0x000000ffff007224 */ /* 0x000fe200078e00ff */
[----:B------:R-:W-:Y:S01]  /*21eb0*/  ULDC.64 UR8, c[0x0][0xa08] ;  /* 0x0002820000087ab9 */ /* 0x000fe20000000a00 */
[----:B------:R-:W-:Y:S01]  /*21ec0*/  ULDC.64 UR10, c[0x0][0xa10] ;  /* 0x00028400000a7ab9 */ /* 0x000fe20000000a00 */
[----:B------:R-:W-:Y:S01]  /*21ed0*/  ISETP.NE.AND.EX P0, PT, RZ, UR5, PT, P0 ;  /* 0x00000005ff007c0c */ /* 0x000fe2000bf05300 */
[----:B------:R-:W-:-:S12]  /*21ee0*/  ULDC.64 UR4, c[0x0][0xa00] ;  /* 0x0002800000047ab9 */ /* 0x000fd80000000a00 */
[----:B------:R-:W2:Y:S01]  /*21ef0*/  @P0 LDC.64 R2, c[0x0][0xa28] ;  /* 0x00028a00ff020b82 */ /* 0x000ea20000000a00 */
[----:B------:R-:W-:-:S04]  /*21f00*/  ISETP.NE.U32.AND P2, PT, RZ, UR4, PT ;  /* 0x00000004ff007c0c */ /* 0x000fc8000bf45070 */
[----:B------:R-:W-:Y:S01]  /*21f10*/  ISETP.NE.AND.EX P2, PT, RZ, UR5, PT, P2 ;  /* 0x00000005ff007c0c */ /* 0x000fe2000bf45320 */
[----:B------:R-:W-:Y:S01]  /*21f20*/  ULDC.64 UR4, c[0x0][0xa18] ;  /* 0x0002860000047ab9 */ /* 0x000fe20000000a00 */
[----:B--2---:R-:W-:-:S05]  /*21f30*/  @P0 IMAD.WIDE R2, R11, 0x4, R2 ;  /* 0x000000040b020825 */ /* 0x004fca00078e0202 */
[----:B------:R0:W5:Y:S02]  /*21f40*/  @P0 LDG.E R8, desc[UR6][R2.64] ;  /* 0x0000000602080981 */ /* 0x000164000c1e1900 */
[----:B0-----:R-:W0:Y:S02]  /*21f50*/  LDC.64 R2, c[0x0][0xa00] ;  /* 0x00028000ff027b82 */ /* 0x001e240000000a00 */
[----:B0-----:R-:W-:-:S05]  /*21f60*/  IMAD.WIDE R2, R11, 0x4, R2 ;  /* 0x000000040b027825 */ /* 0x001fca00078e0202 */
[----:B------:R-:W2:Y:S01]  /*21f70*/  @P2 LDG.E R0, desc[UR6][R2.64] ;  /* 0x0000000602002981 */ /* 0x000ea2000c1e1900 */
[----:B------:R-:W-:Y:S01]  /*21f80*/  ISETP.NE.U32.AND P0, PT, RZ, UR4, PT ;  /* 0x00000004ff007c0c */ /* 0x000fe2000bf05070 */
[----:B------:R-:W-:-:S03]  /*21f90*/  ULDC UR4, c[0x0][0x288] ;  /* 0x0000a20000047ab9 */ /* 0x000fc60000000800 */
[----:B------:R-:W-:-:S13]  /*21fa0*/  ISETP.NE.AND.EX P0, PT, RZ, UR5, PT, P0 ;  /* 0x00000005ff007c0c */ /* 0x000fda000bf05300 */
[----:B------:R-:W0:Y:S01]  /*21fb0*/  @P0 LDC.64 R4, c[0x0][0xa18] ;  /* 0x00028600ff040b82 */ /* 0x000e220000000a00 */
[----:B------:R-:W-:-:S04]  /*21fc0*/  ISETP.NE.U32.AND P1, PT, RZ, UR8, PT ;  /* 0x00000008ff007c0c */ /* 0x000fc8000bf25070 */
[----:B------:R-:W-:Y:S02]  /*21fd0*/  ISETP.NE.AND.EX P3, PT, RZ, UR9, PT, P1 ;  /* 0x00000009ff007c0c */ /* 0x000fe4000bf65310 */
[----:B------:R-:W-:-:S04]  /*21fe0*/  ISETP.NE.U32.AND P1, PT, RZ, UR10, PT ;  /* 0x0000000aff007c0c */ /* 0x000fc8000bf25070 */
[----:B------:R-:W-:Y:S01]  /*21ff0*/  ISETP.NE.AND.EX P1, PT, RZ, UR11, PT, P1 ;  /* 0x0000000bff007c0c */ /* 0x000fe2000bf25310 */
[----:B0-----:R-:W-:Y:S01]  /*22000*/  @P0 IMAD.WIDE R4, R11, 0x4, R4 ;  /* 0x000000040b040825 */ /* 0x001fe200078e0204 */
[----:B--2---:R0:W-:Y:S03]  /*22010*/  STL [R1+0x2c], R0 ;  /* 0x00002c0001007387 */ /* 0x0041e60000100800 */
[----:B0-----:R-:W-:Y:S01]  /*22020*/  IMAD.U32 R0, RZ, RZ, UR4 ;  /* 0x00000004ff007e24 */ /* 0x001fe2000f8e00ff */
        /* <DEDUP_REMOVED lines=10> */
[----:B0-----:R-:W-:Y:S01]  /*220d0*/  IMAD.U32 R5, RZ, RZ, UR4 ;  /* 0x00000004ff057e24 */ /* 0x001fe2000f8e00ff */
[----:B------:R-:W-:Y:S06]  /*220e0*/  @P0 BRA `(.L_x_4471) ;  /* 0x0000000000140947 */ /* 0x000fec0003800000 */
[----:B------:R-:W-:Y:S05]  /*220f0*/  @!P2 BRA `(.L_x_4471) ;  /* 0x000000000010a947 */ /* 0x000fea0003800000 */
[----:B------:R-:W-:Y:S02]  /*22100*/  ULDC.64 UR4, c[0x0][0x208] ;  /* 0x0000820000047ab9 */ /* 0x000fe40000000a00 */
[----:B------:R-:W2:Y:S04]  /*22110*/  LDG.E R7, desc[UR4][R2.64] ;  /* 0x0000000402077981 */ /* 0x000ea8000c1e1900 */
[----:B-----5:R-:W2:Y:S02]  /*22120*/  LDG.E R0, desc[UR4][R2.64+0x4] ;  /* 0x0000040402007981 */ /* 0x020ea4000c1e1900 */
[----:B--2---:R-:W-:-:S07]  /*22130*/  IADD3 R0, -R7, R0, RZ ;  /* 0x0000000007007210 */ /* 0x004fce0007ffe1ff */
.L_x_4471:
[----:B------:R-:W0:Y:S01]  /*22140*/  LDC.64 R6, c[0x0][0xa08] ;  /* 0x00028200ff067b82 */ /* 0x000e220000000a00 */
[----:B------:R-:W-:Y:S01]  /*22150*/  IMAD.MOV.U32 R18, RZ, RZ, RZ ;  /* 0x000000ffff127224 */ /* 0x000fe200078e00ff */
[----:B------:R-:W-:-:S06]  /*22160*/  ULDC.64 UR4, c[0x0][0x208] ;  /* 0x0000820000047ab9 */ /* 0x000fcc0000000a00 */
[----:B------:R-:W1:Y:S01]  /*22170*/  LDC.64 R2, c[0x0][0xa10] ;  /* 0x00028400ff027b82 */ /* 0x000e620000000a00 */
[----:B0-----:R-:W-:-:S05]  /*22180*/  IMAD.WIDE R6, R11, 0x4, R6 ;  /* 0x000000040b067825 */ /* 0x001fca00078e0206 */
[----:B------:R-:W2:Y:S01]  /*22190*/  @P3 LDG.E R18, desc[UR4][R6.64] ;  /* 0x0000000406123981 */ /* 0x000ea2000c1e1900 */
[----:B------:R-:W-:Y:S02]  /*221a0*/  IMAD.MOV.U32 R4, RZ, RZ, RZ ;  /* 0x000000ffff047224 */ /* 0x000fe400078e00ff */
[----:B-1----:R-:W-:-:S05]  /*221b0*/  IMAD.WIDE R2, R11, 0x4, R2 ;  /* 0x000000040b027825 */ /* 0x002fca00078e0202 */
[----:B------:R0:W5:Y:S01]  /*221c0*/  @P1 LDG.E R4, desc[UR4][R2.64] ;  /* 0x0000000402041981 */ /* 0x000162000c1e1900 */
[----:B------:R-:W-:Y:S02]  /*221d0*/  ULDC.64 UR4, c[0x0][0xa20] ;  /* 0x0002880000047ab9 */ /* 0x000fe40000000a00 */
[----:B------:R-:W-:-:S04]  /*221e0*/  ISETP.NE.U32.AND P0, PT, RZ, UR4, PT ;  /* 0x00000004ff007c0c */ /* 0x000fc8000bf05070 */
[----:B------:R-:W-:Y:S01]  /*221f0*/  ISETP.NE.AND.EX P0, PT, RZ, UR5, PT, P0 ;  /* 0x00000005ff007c0c */ /* 0x000fe2000bf05300 */
[----:B--2--5:R-:W-:-:S12]  /*22200*/  IMAD.IADD R18, R18, 0x1, R8 ;  /* 0x0000000112127824 */ /* 0x024fd800078e0208 */
[----:B0-----:R-:W-:Y:S05]  /*22210*/  @!P0 BRA `(.L_x_4472) ;  /* 0x0000000000148947 */ /* 0x001fea0003800000 */
[----:B------:R-:W0:Y:S01]  /*22220*/  LDC.64 R6, c[0x0][0xa20] ;  /* 0x00028800ff067b82 */ /* 0x000e220000000a00 */
[----:B------:R-:W-:Y:S01]  /*22230*/  ULDC.64 UR4, c[0x0][0x208] ;  /* 0x0000820000047ab9 */ /* 0x000fe20000000a00 */
[----:B0-----:R-:W-:-:S05]  /*22240*/  IMAD.WIDE R6, R11, 0x4, R6 ;  /* 0x000000040b067825 */ /* 0x001fca00078e0206 */
[----:B------:R0:W5:Y:S01]  /*22250*/  LDG.E R5, desc[UR4][R6.64] ;  /* 0x0000000406057981 */ /* 0x000162000c1e1900 */
[----:B------:R-:W-:Y:S05]  /*22260*/  BRA `(.L_x_4473) ;  /* 0x0000000000147947 */ /* 0x000fea0003800000 */
.L_x_4472:
[----:B------:R-:W-:Y:S05]  /*22270*/  @!P3 BRA `(.L_x_4473) ;  /* 0x000000000010b947 */ /* 0x000fea0003800000 */
[----:B------:R-:W-:Y:S02]  /*22280*/  ULDC.64 UR4, c[0x0][0x208] ;  /* 0x0000820000047ab9 */ /* 0x000fe40000000a00 */
[----:B------:R-:W2:Y:S04]  /*22290*/  LDG.E R5, desc[UR4][R6.64] ;  /* 0x0000000406057981 */ /* 0x000ea8000c1e1900 */
[----:B------:R-:W2:Y:S02]  /*222a0*/  LDG.E R6, desc[UR4][R6.64+0x4] ;  /* 0x0000040406067981 */ /* 0x000ea4000c1e1900 */
[----:B--2---:R-:W-:-:S07]  /*222b0*/  IMAD.IADD R5, R6, 0x1, -R5 ;  /* 0x0000000106057824 */ /* 0x004fce00078e0a05 */
.L_x_4473:
[----:B------:R-:W-:Y:S01]  /*222c0*/  ULDC.64 UR4, c[0x0][0x208] ;  /* 0x0000820000047ab9 */ /* 0x000fe20000000a00 */
[----:B------:R-:W2:Y:S04]  /*222d0*/  LDL R12, [R1+0x4] ;  /* 0x00000400010c7983 */ /* 0x000ea80000100800 */
[----:B0-----:R-:W3:Y:S04]  /*222e0*/  @P1 LDG.E R6, desc[UR4][R2.64] ;  /* 0x0000000402061981 */ /* 0x001ee8000c1e1900 */
[----:B------:R-:W3:Y:S01]  /*222f0*/  @P1 LDG.E R2, desc[UR4][R2.64+0x4] ;  /* 0x0000040402021981 */ /* 0x000ee2000c1e1900 */
[----:B-----5:R-:W-:Y:S01]  /*22300*/  IMAD.IADD R8, R5, 0x1, -R8 ;  /* 0x0000000105087824 */ /* 0x020fe200078e0a08 */
[----:B--2---:R-:W-:-:S02]  /*22310*/  LEA R20, R12, 0x80, 0x7 ;  /* 0x000000800c147811 */ /* 0x004fc400078e38ff */
[----:B---3--:R-:W-:-:S05]  /*22320*/  @P1 IADD3 R10, -R6, R2, RZ ;  /* 0x00000002060a1210 */ /* 0x008fca0007ffe1ff */
[----:B------:R-:W-:-:S04]  /*22330*/  IMAD.IADD R5, R8, 0x1, R10 ;  /* 0x0000000108057824 */ /* 0x000fc800078e020a */
[C---:B------:R-:W-:Y:S01]  /*22340*/  VIADD R21, R5.reuse, 0x5f ;  /* 0x0000005f05157836 */ /* 0x040fe20000000000 */
[----:B------:R-:W-:-:S03]  /*22350*/  IADD3 R20, R5, R20, -R0 ;  /* 0x0000001405147210 */ /* 0x000fc60007ffe800 */
[----:B------:R-:W-:-:S05]  /*22360*/  IMAD.HI R21, R21, 0x2aaaaaab, RZ ;  /* 0x2aaaaaab15157827 */ /* 0x000fca00078e02ff */
[----:B------:R-:W-:-:S04]  /*22370*/  SHF.R.U32.HI R2, RZ, 0x1f, R21 ;  /* 0x0000001fff027819 */ /* 0x000fc80000011615 */
[----:B------:R-:W-:Y:S02]  /*22380*/  LEA.HI.SX32 R21, R21, R2, 0x1c ;  /* 0x0000000215157211 */ /* 0x000fe400078fe2ff */
[----:B------:R-:W0:Y:S02]  /*22390*/  LDC.64 R2, c[0x0][0x9e0] ;  /* 0x00027800ff027b82 */ /* 0x000e240000000a00 */
[----:B0-----:R-:W-:Y:S01]  /*223a0*/  ISETP.GE.AND P2, PT, R3, 0x1, PT ;  /* 0x000000010300780c */ /* 0x001fe20003f46270 */
[----:B------:R-:W-:-:S12]  /*223b0*/  IMAD.IADD R2, R20, 0x1, R2 ;  /* 0x0000000114027824 */ /* 0x000fd800078e0202 */
[----:B------:R-:W-:Y:S05]  /*223c0*/  @!P2 BRA `(.L_x_4474) ;  /* 0x000000000048a947 */ /* 0x000fea0003800000 */
[C---:B------:R-:W-:Y:S01]  /*223d0*/  ISETP.GT.AND P0, PT, R20.reuse, RZ, PT ;  /* 0x000000ff1400720c */ /* 0x040fe20003f04270 */
[----:B------:R-:W-:Y:S01]  /*223e0*/  BSSY B0, `(.L_x_4475) ;  /* 0x000000e000007945 */ /* 0x000fe20003800000 */
[----:B------:R-:W-:-:S11]  /*223f0*/  IADD3 R9, R20, -0x1, RZ ;  /* 0xffffffff14097810 */ /* 0x000fd60007ffe0ff */
        /* <DEDUP_REMOVED lines=8> */
.L_x_4476:
[----:B------:R-:W-:-:S13]  /*22480*/  ISETP.NE.AND P0, PT, R3, 0x1, PT ;  /* 0x000000010300780c */ /* 0x000fda0003f05270 */
[----:B------:R-:W0:Y:S02]  /*22490*/  @P0 LDC.64 R6, c[0x0][0x9e8] ;  /* 0x00027a00ff060b82 */ /* 0x000e240000000a00 */
[----:B0-----:R-:W-:-:S05]  /*224a0*/  @P0 IMAD.HI.U32 R6, R9, R6, RZ ;  /* 0x0000000609060227 */ /* 0x001fca00078e00ff */
[----:B------:R-:W-:-:S07]  /*224b0*/  @P0 SHF.R.U32.HI R9, RZ, R7, R6 ;  /* 0x00000007ff090219 */ /* 0x000fce0000011606 */
.L_x_4477:
[----:B------:R-:W-:Y:S05]  /*224c0*/  BSYNC B0 ;  /* 0x0000000000007941 */ /* 0x000fea0003800000 */
.L_x_4475:
[----:B------:R-:W-:-:S05]  /*224d0*/  IMAD R9, R9, R3, R3 ;  /* 0x0000000309097224 */ /* 0x000fca00078e0203 */
[----:B------:R-:W-:-:S07]  /*224e0*/  VIMNMX R2, R2, R9, PT ;  /* 0x0000000902027248 */ /* 0x000fce0003fe0100 */
.L_x_4474:
        /* <DEDUP_REMOVED lines=15> */
.L_x_4480:
[----:B------:R-:W-:Y:S02]  /*225e0*/  ISETP.NE.AND P0, PT, R3, 0x1, PT ;  /* 0x000000010300780c */ /* 0x000fe40003f05270 */
[----:B------:R-:W-:-:S11]  /*225f0*/  MOV R9, R0 ;  /* 0x0000000000097202 */ /* 0x000fd60000000f00 */
[----:B------:R-:W0:Y:S02]  /*22600*/  @P0 LDC.64 R6, c[0x0][0x9e8] ;  /* 0x00027a00ff060b82 */ /* 0x000e240000000a00 */
[----:B0-----:R-:W-:-:S05]  /*22610*/  @P0 IMAD.HI.U32 R6, R0, R6, RZ ;  /* 0x0000000600060227 */ /* 0x001fca00078e00ff */
[----:B------:R-:W-:-:S07]  /*22620*/  @P0 SHF.R.U32.HI R9, RZ, R7, R6 ;  /* 0x00000007ff090219 */ /* 0x000fce0000011606 */
.L_x_4481:
[----:B------:R-:W-:Y:S05]  /*22630*/  BSYNC B0 ;  /* 0x0000000000007941 */ /* 0x000fea0003800000 */
.L_x_4479:
[----:B------:R-:W-:-:S05]  /*22640*/  IMAD R3, R9, R3, RZ ;  /* 0x0000000309037224 */ /* 0x000fca00078e02ff */
[----:B------:R-:W-:-:S07]  /*22650*/  VIMNMX R5, R5, R3, !PT ;  /* 0x0000000305057248 */ /* 0x000fce0007fe0100 */
.L_x_4478:
[----:B------:R-:W-:Y:S01]  /*22660*/  VIADD R3, R2, 0x5f ;  /* 0x0000005f02037836 */ /* 0x000fe20000000000 */
[----:B------:R-:W-:Y:S01]  /*22670*/  BSSY B0, `(.L_x_4482) ;  /* 0x00000ee000007945 */ /* 0x000fe20003800000 */
[----:B------:R-:W-:Y:S01]  /*22680*/  IMAD.HI R5, R5, 0x2aaaaaab, RZ ;  /* 0x2aaaaaab05057827 */ /* 0x000fe200078e02ff */
[----:B------:R-:W-:-:S03]  /*22690*/  PLOP3.LUT P2, PT, PT, PT, PT, 0x80, 0x0 ;  /* 0x000000000000781c */ /* 0x000fc60003f4f070 */
[----:B------:R-:W-:-:S05]  /*226a0*/  IMAD.HI R3, R3, 0x2aaaaaab, RZ ;  /* 0x2aaaaaab03037827 */ /* 0x000fca00078e02ff */
[----:B------:R-:W-:-:S04]  /*226b0*/  SHF.R.U32.HI R2, RZ, 0x1f, R3 ;  /* 0x0000001fff027819 */ /* 0x000fc80000011603 */
[----:B------:R-:W-:Y:S02]  /*226c0*/  LEA.HI.SX32 R3, R3, R2, 0x1c ;  /* 0x0000000203037211 */ /* 0x000fe400078fe2ff */
[----:B------:R-:W-:Y:S02]  /*226d0*/  SHF.R.U32.HI R2, RZ, 0x1f, R5 ;  /* 0x0000001fff027819 */ /* 0x000fe40000011605 */
[----:B------:R-:W-:Y:S02]  /*226e0*/  VIMNMX R3, R21, R3, PT ;  /* 0x0000000315037248 */ /* 0x000fe40003fe0100 */
[----:B------:R-:W-:-:S03]  /*226f0*/  LEA.HI.SX32 R2, R5, R2, 0x1c ;  /* 0x0000000205027211 */ /* 0x000fc600078fe2ff */
[----:B------:R-:W-:Y:S01]  /*22700*/  IMAD R3, R3, 0x60, -R8 ;  /* 0x0000006003037824 */ /* 0x000fe200078e0a08 */
[----:B------:R-:W-:-:S04]  /*22710*/  VIMNMX R2, RZ, R2, !PT ;  /* 0x00000002ff027248 */ /* 0x000fc80007fe0100 */
[----:B------:R-:W-:Y:S01]  /*22720*/  VIMNMX R10, R3, R10, PT ;  /* 0x0000000a030a7248 */ /* 0x000fe20003fe0100 */
[----:B------:R-:W-:-:S05]  /*22730*/  IMAD R2, R2, 0x60, -R8 ;  /* 0x0000006002027824 */ /* 0x000fca00078e0a08 */
[----:B------:R-:W-:-:S04]  /*22740*/  VIMNMX R2, RZ, R2, !PT ;  /* 0x00000002ff027248 */ /* 0x000fc80007fe0100 */
        /* <DEDUP_REMOVED lines=9> */
[----:B------:R-:W-:Y:S05]  /*227e0*/  @!P0 BRA `(.L_x_4483) ;  /* 0x0000000c00588947 */ /* 0x000fea0003800000 */
[----:B------:R-:W2:Y:S01]  /*227f0*/  LDL R9, [R1+0x8] ;  /* 0x0000080001097983 */ /* 0x000ea20000100800 */
[----:B------:R-:W0:Y:S01]  /*22800*/  LDC R2, c[0x0][0x428] ;  /* 0x00010a00ff027b82 */ /* 0x000e220000000800 */
[----:B------:R-:W-:Y:S01]  /*22810*/  UMOV UR4, 0xffffffff ;  /* 0xffffffff00047882 */ /* 0x000fe20000000000 */
[----:B0-----:R-:W-:-:S13]  /*22820*/  ISETP.NE.AND P0, PT, R2, 0x1, PT ;  /* 0x000000010200780c */ /* 0x001fda0003f05270 */
[----:B------:R-:W2:Y:S08]  /*22830*/  @P0 LDC R2, c[0x0][0x42c] ;  /* 0x00010b00ff020b82 */ /* 0x000eb00000000800 */
[----:B------:R-:W0:Y:S01]  /*22840*/  @P0 LDC R7, c[0x0][0x430] ;  /* 0x00010c00ff070b82 */ /* 0x000e220000000800 */
[----:B--2---:R-:W-:-:S04]  /*22850*/  @P0 IMAD.HI.U32 R2, R9, R2, RZ ;  /* 0x0000000209020227 */ /* 0x004fc800078e00ff */
[----:B------:R-:W-:Y:S01]  /*22860*/  IMAD.MOV.U32 R3, RZ, RZ, R9 ;  /* 0x000000ffff037224 */ /* 0x000fe200078e0009 */
[----:B0-----:R-:W-:Y:S02]  /*22870*/  @P0 SHF.R.U32.HI R3, RZ, R7, R2 ;  /* 0x00000007ff030219 */ /* 0x001fe40000011602 */
[----:B------:R-:W-:Y:S01]  /*22880*/  SEL R2, R11, RZ, !P1 ;  /* 0x000000ff0b027207 */ /* 0x000fe20004800000 */
[----:B------:R-:W-:Y:S06]  /*22890*/  BRA.DIV UR4, `(.L_x_4484) ;  /* 0x00000062041c7947 */ /* 0x000fec000b800000 */
.L_x_4643:
[----:B------:R-:W-:-:S03]  /*228a0*/  UMOV UR4, 0xffffffff ;  /* 0xffffffff00047882 */ /* 0x000fc60000000000 */
[----:B------:R-:W-:Y:S05]  /*228b0*/  BRA.DIV UR4, `(.L_x_4485) ;  /* 0x0000006204487947 */ /* 0x000fea000b800000 */
[----:B------:R-:W-:-:S13]  /*228c0*/  ELECT P6, URZ, PT ;  /* 0x00000000003f782f */ /* 0x000fda00038c0000 */
.L_x_4646:
[----:B------:R-:W2:Y:S01]  /*228d0*/  LDL R7, [R1+0x28] ;  /* 0x0000280001077983 */ /* 0x000ea20000100800 */
[----:B------:R-:W-:Y:S01]  /*228e0*/  BSSY B1, `(.L_x_4486) ;  /* 0x000000b000017945 */ /* 0x000fe20003800000 */
[----:B------:R-:W0:Y:S01]  /*228f0*/  S2R R11, SR_CgaCtaId ;  /* 0x00000000000b7919 */ /* 0x000e220000008800 */
[----:B--2---:R-:W-:-:S04]  /*22900*/  IADD3 R7, R7, 0x1, RZ ;  /* 0x0000000107077810 */ /* 0x004fc80007ffe0ff */
        /* <DEDUP_REMOVED lines=8> */
.L_x_4647:
[----:B------:R-:W-:Y:S05]  /*22990*/  BSYNC B1 ;  /* 0x0000000000017941 */ /* 0x000fea0003800000 */
.L_x_4486:
        /* <DEDUP_REMOVED lines=8> */
.L_x_4648:
        /* <DEDUP_REMOVED lines=11> */
.L_x_4491:
        /* <DEDUP_REMOVED lines=29> */
.L_x_4649:
        /* <DEDUP_REMOVED lines=8> */
.L_x_4493:
        /* <DEDUP_REMOVED lines=24> */
.L_x_4489:
[----:B------:R-:W-:Y:S05]  /*22ea0*/  BSYNC B1 ;  /* 0x0000000000017941 */ /* 0x000fea0003800000 */
.L_x_4488:
[----:B01----:R-:W2:Y:S04]  /*22eb0*/  LDL.LU R7, [R1+0x10] ;  /* 0x0000100001077983 */ /* 0x003ea80000300800 */
[----:B------:R-:W3:Y:S01]  /*22ec0*/  LDL.LU R9, [R1+0x14] ;  /* 0x0000140001097983 */ /* 0x000ee20000300800 */
[----:B------:R-:W-:Y:S01]  /*22ed0*/  VIADD R6, R6, 0xfffffffe ;  /* 0xfffffffe06067836 */ /* 0x000fe20000000000 */
        /* <DEDUP_REMOVED lines=10> */
.L_x_4500:
[----:B------:R-:W-:Y:S05]  /*22f80*/  YIELD ;  /* 0x0000000000007946 */ /* 0x000fea0003800000 */
[----:B------:R-:W-:Y:S04]  /*22f90*/  BSSY B1, `(.L_x_4494) ;  /* 0x000004f000017945 */ /* 0x000fe80003800000 */
[----:B-1----:R-:W-:Y:S05]  /*22fa0*/  @!P6 BRA `(.L_x_4495) ;  /* 0x000000040034e947 */ /* 0x002fea0003800000 */
[----:B0-----:R-:W2:Y:S04]  /*22fb0*/  LDL R7, [R1+0x10] ;  /* 0x0000100001077983 */ /* 0x001ea80000100800 */
[----:B------:R-:W3:Y:S01]  /*22fc0*/  LDL R8, [R1+0x14] ;  /* 0x0000140001087983 */ /* 0x000ee20000100800 */
[----:B--2---:R-:W-:Y:S01]  /*22fd0*/  IMAD R7, R7, 0x8, R11 ;  /* 0x0000000807077824 */ /* 0x004fe200078e020b */
[----:B---3--:R-:W-:-:S04]  /*22fe0*/  SHF.L.U32 R8, R8, 0x1f, RZ ;  /* 0x0000001f08087819 */ /* 0x008fc800000006ff */
[----:B------:R-:W0:Y:S02]  /*22ff0*/  SYNCS.PHASECHK.TRANS64.TRYWAIT P0, [R7+URZ+0x308a0], R8 ;  /* 0x0308a008070075a7 */ /* 0x000e24000800017f */
[----:B0-----:R-:W-:Y:S05]  /*23000*/  @!P0 BRA `(.L_x_4496) ;  /* 0x0000005800d08947 */ /* 0x001fea0003800000 */
.L_x_4650:
        /* <DEDUP_REMOVED lines=11> */
.L_x_4497:
[----:B-1----:R-:W2:Y:S01]  /*230c0*/  LDL R9, [R1+0x10] ;  /* 0x0000100001097983 */ /* 0x002ea20000100800 */
[----:B------:R-:W-:Y:S01]  /*230d0*/  R2UR UR9, R7 ;  /* 0x00000000070972ca */ /* 0x000fe200000e0000 */
[----:B------:R-:W-:Y:S01]  /*230e0*/  IMAD R10, R6, 0x60, R4 ;  /* 0x00000060060a7824 */ /* 0x000fe200078e0204 */
        /* <DEDUP_REMOVED lines=8> */
[----:B------:R-:W-:-:S03]  /*23170*/  UMOV UR16, 0x40 ;  /* 0x0000004000107882 */ /* 0x000fc60000000000 */
        /* <DEDUP_REMOVED lines=16> */
.L_x_4651:
        /* <DEDUP_REMOVED lines=8> */
.L_x_4499:
        /* <DEDUP_REMOVED lines=24> */
.L_x_4495:
[----:B------:R-:W-:Y:S05]  /*23480*/  BSYNC B1 ;  /* 0x0000000000017941 */ /* 0x000fea0003800000 */
.L_x_4494:
        /* <DEDUP_REMOVED lines=12> */
.L_x_4483:
[----:B------:R-:W-:Y:S05]  /*23550*/  BSYNC B0 ;  /* 0x0000000000007941 */ /* 0x000fea0003800000 */
.L_x_4482:
[----:B------:R-:W2:Y:S01]  /*23560*/  LDC.64 R2, c[0x0][0x9e0] ;  /* 0x00027800ff027b82 */ /* 0x000ea20000000a00 */
[----:B------:R-:W-:Y:S07]  /*23570*/  @!P2 WARPSYNC.ALL ;  /* 0x000000000000a948 */ /* 0x000fee0003800000 */
[----:B------:R-:W-:Y:S01]  /*23580*/  @!P2 BAR.SYNC.DEFER_BLOCKING 0xc, 0x120 ;  /* 0x030480000000ab1d */ /* 0x000fe20000010000 */
[----:B--2---:R-:W-:Y:S01]  /*23590*/  ISETP.GE.AND P1, PT, R3, 0x1, PT ;  /* 0x000000010300780c */ /* 0x004fe20003f26270 */
[----:B------:R-:W-:-:S12]  /*235a0*/  IMAD.IADD R2, R20, 0x1, R2 ;  /* 0x0000000114027824 */ /* 0x000fd800078e0202 */
[----:B------:R-:W-:Y:S05]  /*235b0*/  @!P1 BRA `(.L_x_4501) ;  /* 0x0000000000489947 */ /* 0x000fea0003800000 */
[C---:B------:R-:W-:Y:S01]  /*235c0*/  ISETP.GT.AND P0, PT, R20.reuse, RZ, PT ;  /* 0x000000ff1400720c */ /* 0x040fe20003f04270 */
[----:B------:R-:W-:Y:S01]  /*235d0*/  BSSY B0, `(.L_x_4502) ;  /* 0x000000e000007945 */ /* 0x000fe20003800000 */
[----:B------:R-:W-:-:S11]  /*235e0*/  VIADD R6, R20, 0xffffffff ;  /* 0xffffffff14067836 */ /* 0x000fd60000000000 */
[----:B------:R-:W-:Y:S05]  /*235f0*/  @P0 BRA `(.L_x_4503) ;  /* 0x00000000001c0947 */ /* 0x000fea0003800000 */
[----:B------:R-:W-:Y:S02]  /*23600*/  ISETP.NE.AND P0, PT, R3, 0x1, PT ;  /* 0x000000010300780c */ /* 0x000fe40003f05270 */
[----:B------:R-:W-:-:S11]  /*23610*/  IADD3 R6, -R20, RZ, RZ ;  /* 0x000000ff14067210 */ /* 0x000fd60007ffe1ff */
[----:B------:R-:W2:Y:S02]  /*23620*/  @P0 LDC.64 R4, c[0x0][0x9e8] ;  /* 0x00027a00ff040b82 */ /* 0x000ea40000000a00 */
[----:B--2---:R-:W-:-:S05]  /*23630*/  @P0 IMAD.HI.U32 R4, R6, R4, RZ ;  /* 0x0000000406040227 */ /* 0x004fca00078e00ff */
[----:B------:R-:W-:-:S04]  /*23640*/  @P0 SHF.R.U32.HI R6, RZ, R5, R4 ;  /* 0x00000005ff060219 */ /* 0x000fc80000011604 */
[----:B------:R-:W-:Y:S01]  /*23650*/  LOP3.LUT R6, RZ, R6, RZ, 0x33, !PT ;  /* 0x00000006ff067212 */ /* 0x000fe200078e33ff */
[----:B------:R-:W-:Y:S06]  /*23660*/  BRA `(.L_x_4504) ;  /* 0x0000000000107947 */ /* 0x000fec0003800000 */
.L_x_4503:
[----:B------:R-:W-:-:S13]  /*23670*/  ISETP.NE.AND P0, PT, R3, 0x1, PT ;  /* 0x000000010300780c */ /* 0x000fda0003f05270 */
[----:B------:R-:W2:Y:S02]  /*23680*/  @P0 LDC.64 R4, c[0x0][0x9e8] ;  /* 0x00027a00ff040b82 */ /* 0x000ea40000000a00 */
[----:B--2---:R-:W-:-:S05]  /*23690*/  @P0 IMAD.HI.U32 R4, R6, R4, RZ ;  /* 0x0000000406040227 */ /* 0x004fca00078e00ff */
[----:B------:R-:W-:-:S07]  /*236a0*/  @P0 SHF.R.U32.HI R6, RZ, R5, R4 ;  /* 0x00000005ff060219 */ /* 0x000fce0000011604 */
.L_x_4504:
[----:B------:R-:W-:Y:S05]  /*236b0*/  BSYNC B0 ;  /* 0x0000000000007941 */ /* 0x000fea0003800000 */
.L_x_4502:
[----:B------:R-:W-:-:S05]  /*236c0*/  IMAD R5, R6, R3, R3 ;  /* 0x0000000306057224 */ /* 0x000fca00078e0203 */
[----:B------:R-:W-:-:S07]  /*236d0*/  VIMNMX R2, R2, R5, PT ;  /* 0x0000000502027248 */ /* 0x000fce0003fe0100 */
.L_x_4501:
[----:B------:R-:W-:Y:S01]  /*236e0*/  VIADD R2, R2, 0x5f ;  /* 0x0000005f02027836 */ /* 0x000fe20000000000 */
[----:B------:R-:W-:-:S03]  /*236f0*/  ULDC UR4, c[0x0][0x9dc] ;  /* 0x0002770000047ab9 */ /* 0x000fc60000000800 */
[----:B------:R-:W-:-:S05]  /*23700*/  IMAD.HI R2, R2, 0x2aaaaaab, RZ ;  /* 0x2aaaaaab02027827 */ /* 0x000fca00078e02ff */
[----:B------:R-:W-:-:S04]  /*23710*/  SHF.R.U32.HI R5, RZ, 0x1f, R2 ;  /* 0x0000001fff057819 */ /* 0x000fc80000011602 */
[----:B------:R-:W-:-:S04]  /*23720*/  LEA.HI.SX32 R2, R2, R5, 0x1c ;  /* 0x0000000502027211 */ /* 0x000fc800078fe2ff */
[----:B------:R-:W-:Y:S01]  /*23730*/  VIMNMX R6, R21, R2, PT ;  /* 0x0000000215067248 */ /* 0x000fe20003fe0100 */
[----:B------:R-:W-:-:S04]  /*23740*/  VIADD R2, R0, -UR4 ;  /* 0x8000000400027c36 */ /* 0x000fc80008000000 */
[----:B------:R2:W-:Y:S01]  /*23750*/  STL [R1+0x24], R6 ;  /* 0x0000240601007387 */ /* 0x0005e20000100800 */
[----:B------:R-:W-:Y:S05]  /*23760*/  @!P1 BRA `(.L_x_4505) ;  /* 0x0000000000449947 */ /* 0x000fea0003800000 */
[----:B------:R-:W-:Y:S01]  /*23770*/  ISETP.GT.AND P0, PT, R0, -0x1, PT ;  /* 0xffffffff0000780c */ /* 0x000fe20003f04270 */
[----:B------:R-:W-:-:S12]  /*23780*/  BSSY B0, `(.L_x_4506) ;  /* 0x000000d000007945 */ /* 0x000fd80003800000 */
[----:B------:R-:W-:Y:S05]  /*23790*/  @P0 BRA `(.L_x_4507) ;  /* 0x00000000001c0947 */ /* 0x000fea0003800000 */
[----:B------:R-:W-:Y:S02]  /*237a0*/  ISETP.NE.AND P0, PT, R3, 0x1, PT ;  /* 0x000000010300780c */ /* 0x000fe40003f05270 */
[----:B01----:R-:W-:-:S11]  /*237b0*/  LOP3.LUT R7, RZ, R0, RZ, 0x33, !PT ;  /* 0x00000000ff077212 */ /* 0x003fd600078e33ff */
[----:B------:R-:W0:Y:S02]  /*237c0*/  @P0 LDC.64 R4, c[0x0][0x9e8] ;  /* 0x00027a00ff040b82 */ /* 0x000e240000000a00 */
[----:B0-----:R-:W-:-:S05]  /*237d0*/  @P0 IMAD.HI.U32 R4, R7, R4, RZ ;  /* 0x0000000407040227 */ /* 0x001fca00078e00ff */
[----:B------:R-:W-:-:S04]  /*237e0*/  @P0 SHF.R.U32.HI R7, RZ, R5, R4 ;  /* 0x00000005ff070219 */ /* 0x000fc80000011604 */
[----:B------:R-:W-:Y:S01]  /*237f0*/  LOP3.LUT R0, RZ, R7, RZ, 0x33, !PT ;  /* 0x00000007ff007212 */ /* 0x000fe200078e33ff */
[----:B------:R-:W-:Y:S06]  /*23800*/  BRA `(.L_x_4508) ;  /* 0x0000000000107947 */ /* 0x000fec0003800000 */
.L_x_4507:
[----:B------:R-:W-:-:S13]  /*23810*/  ISETP.NE.AND P0, PT, R3, 0x1, PT ;  /* 0x000000010300780c */ /* 0x000fda0003f05270 */
[----:B------:R-:W3:Y:S02]  /*23820*/  @P0 LDC.64 R4, c[0x0][0x9e8] ;  /* 0x00027a00ff040b82 */ /* 0x000ee40000000a00 */
[----:B---3--:R-:W-:-:S05]  /*23830*/  @P0 IMAD.HI.U32 R4, R0, R4, RZ ;  /* 0x0000000400040227 */ /* 0x008fca00078e00ff */
[----:B------:R-:W-:-:S07]  /*23840*/  @P0 SHF.R.U32.HI R0, RZ, R5, R4 ;  /* 0x00000005ff000219 */ /* 0x000fce0000011604 */
.L_x_4508:
[----:B------:R-:W-:Y:S05]  /*23850*/  BSYNC B0 ;  /* 0x0000000000007941 */ /* 0x000fea0003800000 */
.L_x_4506:
[----:B------:R-:W-:-:S05]  /*23860*/  IMAD R3, R0, R3, RZ ;  /* 0x0000000300037224 */ /* 0x000fca00078e02ff */
[----:B------:R-:W-:-:S07]  /*23870*/  VIMNMX R2, R2, R3, !PT ;  /* 0x0000000302027248 */ /* 0x000fce0007fe0100 */
.L_x_4505:
[----:B------:R-:W-:Y:S01]  /*23880*/  IMAD.HI R2, R2, 0x2aaaaaab, RZ ;  /* 0x2aaaaaab02027827 */ /* 0x000fe200078e02ff */
[----:B------:R-:W-:Y:S04]  /*23890*/  BSSY B6, `(.L_x_4509) ;  /* 0x0000314000067945 */ /* 0x000fe80003800000 */
[----:B------:R-:W-:-:S04]  /*238a0*/  SHF.R.U32.HI R3, RZ, 0x1f, R2 ;  /* 0x0000001fff037819 */ /* 0x000fc80000011602 */
[----:B------:R-:W-:-:S04]  /*238b0*/  LEA.HI.SX32 R3, R2, R3, 0x1c ;  /* 0x0000000302037211 */ /* 0x000fc800078fe2ff */
[----:B------:R-:W-:-:S04]  /*238c0*/  VIMNMX R0, RZ, R3, !PT ;  /* 0x00000003ff007248 */ /* 0x000fc80007fe0100 */
[----:B------:R-:W-:Y:S01]  /*238d0*/  ISETP.GT.AND P0, PT, R6, R0, PT ;  /* 0x000000000600720c */ /* 0x000fe20003f04270 */
[----:B------:R3:W-:-:S12]  /*238e0*/  STL [R1+0x18], R0 ;  /* 0x0000180001007387 */ /* 0x0007d80000100800 */
[----:B---3--:R-:W-:Y:S05]  /*238f0*/  @P0 BRA `(.L_x_4510) ;  /* 0x00000000004c0947 */ /* 0x008fea0003800000 */
[----:B------:R-:W3:Y:S02]  /*23900*/  S2R R0, SR_TID.X ;  /* 0x0000000000007919 */ /* 0x000ee40000002100 */
[----:B---3--:R-:W-:-:S04]  /*23910*/  LOP3.LUT R0, R0, 0x1f, RZ, 0xc0, !PT ;  /* 0x0000001f00007812 */ /* 0x008fc800078ec0ff */
[----:B------:R-:W-:-:S13]  /*23920*/  ISETP.NE.AND P1, PT, R0, RZ, PT ;  /* 0x000000ff0000720c */ /* 0x000fda0003f25270 */
[----:B------:R-:W-:Y:S05]  /*23930*/  @P1 BRA `(.L_x_4511) ;  /* 0x0000003000241947 */ /* 0x000fea0003800000 */
[----:B01----:R-:W0:Y:S01]  /*23940*/  S2R R7, SR_LANEID ;  /* 0x0000000000077919 */ /* 0x003e220000000000 */
[----:B------:R-:W-:Y:S01]  /*23950*/  VOTEU.ANY UR4, UPT, PT ;  /* 0x0000000000047886 */ /* 0x000fe200038e0100 */
[----:B------:R-:W1:Y:S01]  /*23960*/  LDC.64 R2, c[0x0][0xc38] ;  /* 0x00030e00ff027b82 */ /* 0x000e620000000a00 */
[----:B------:R-:W0:Y:S01]  /*23970*/  FLO.U32 R0, UR4 ;  /* 0x0000000400007d00 */ /* 0x000e2200080e0000 */
[----:B------:R-:W-:-:S07]  /*23980*/  ULDC.64 UR6, c[0x0][0x208] ;  /* 0x0000820000067ab9 */ /* 0x000fce0000000a00 */
[----:B------:R-:W1:Y:S01]  /*23990*/  POPC R5, UR4 ;  /* 0x0000000400057d09 */ /* 0x000e620008000000 */
[----:B0-----:R-:W-:-:S13]  /*239a0*/  ISETP.EQ.U32.AND P0, PT, R0, R7, PT ;  /* 0x000000070000720c */ /* 0x001fda0003f02070 */
[----:B-1----:R-:W3:Y:S01]  /*239b0*/  @P0 ATOMG.E.ADD.STRONG.GPU PT, R3, desc[UR6][R2.64], R5 ;  /* 0x00000005020309a8 */ /* 0x002ee200081ee1c6 */
[----:B------:R-:W0:Y:S02]  /*239c0*/  S2R R4, SR_LTMASK ;  /* 0x0000000000047919 */ /* 0x000e240000003900 */
[----:B0-----:R-:W-:-:S04]  /*239d0*/  LOP3.LUT R4, R4, UR4, RZ, 0xc0, !PT ;  /* 0x0000000404047c12 */ /* 0x001fc8000f8ec0ff */
[----:B------:R-:W0:Y:S01]  /*239e0*/  POPC R7, R4 ;  /* 0x0000000400077309 */ /* 0x000e220000000000 */
[----:B---3--:R-:W0:Y:S02]  /*239f0*/  SHFL.IDX PT, R0, R3, R0, 0x1f ;  /* 0x00001f0003007589 */ /* 0x008e2400000e0000 */
[----:B0-----:R-:W-:-:S05]  /*23a00*/  IADD3 R0, R0, UR36, R7 ;  /* 0x0000002400007c10 */ /* 0x001fca000fffe007 */
[----:B------:R3:W-:Y:S01]  /*23a10*/  STL [R1], R0 ;  /* 0x0000000001007387 */ /* 0x0007e20000100800 */
[----:B------:R-:W-:Y:S05]  /*23a20*/  BRA `(.L_x_4511) ;  /* 0x0000002c00e87947 */ /* 0x000fea0003800000 */
.L_x_4510:
[----:B------:R-:W3:Y:S01]  /*23a30*/  S2R R3, SR_CgaCtaId ;  /* 0x0000000000037919 */ /* 0x000ee20000008800 */
[----:B------:R-:W-:-:S04]  /*23a40*/  MOV R0, 0x400 ;  /* 0x0000040000007802 */ /* 0x000fc80000000f00 */
[----:B---3--:R-:W-:-:S05]  /*23a50*/  LEA R2, R3, R0, 0x18 ;  /* 0x0000000003027211 */ /* 0x008fca00078ec0ff */
[----:B------:R3:W-:Y:S01]  /*23a60*/  STL [R1+0x20], R2 ;  /* 0x0000200201007387 */ /* 0x0007e20000100800 */
[----:B------:R-:W-:-:S05]  /*23a70*/  VIADD R0, R2, 0x1e400 ;  /* 0x0001e40002007836 */ /* 0x000fca0000000000 */
[----:B------:R-:W-:-:S13]  /*23a80*/  LOP3.LUT P0, RZ, R0, 0x3ff, RZ, 0xc0, !PT ;  /* 0x000003ff00ff7812 */ /* 0x000fda000780c0ff */
[----:B---3--:R-:W-:Y:S05]  /*23a90*/  @!P0 BRA `(.L_x_4512) ;  /* 0x0000000000408947 */ /* 0x008fea0003800000 */
[----:B------:R-:W-:Y:S01]  /*23aa0*/  MOV R2, 0x0 ;  /* 0x0000000000027802 */ /* 0x000fe20000000f00 */
[----:B------:R-:W-:Y:S01]  /*23ab0*/  ULDC.64 UR6, c[0x4][0x1b8] ;  /* 0x01006e0000067ab9 */ /* 0x000fe20000000a00 */
[----:B------:R-:W-:Y:S01]  /*23ac0*/  ULDC.64 UR8, c[0x4][0x1c0] ;  /* 0x0100700000087ab9 */ /* 0x000fe20000000a00 */
[----:B------:R-:W-:Y:S01]  /*23ad0*/  ULDC.64 UR4, c[0x4][0xf8] ;  /* 0x01003e0000047ab9 */ /* 0x000fe20000000a00 */
[----:B------:R-:W-:Y:S01]  /*23ae0*/  IMAD.U32 R4, RZ, RZ, UR6 ;  /* 0x00000006ff047e24 */ /* 0x000fe2000f8e00ff */
[----:B------:R-:W-:Y:S01]  /*23af0*/  MOV R5, UR7 ;  /* 0x0000000700057c02 */ /* 0x000fe20008000f00 */
[----:B------:R-:W3:Y:S01]  /*23b00*/  LDC.64 R2, c[0x4][R2] ;  /* 0x0100000002027b82 */ /* 0x000ee20000000a00 */
[----:B--2---:R-:W-:Y:S01]  /*23b10*/  IMAD.U32 R6, RZ, RZ, UR8 ;  /* 0x00000008ff067e24 */ /* 0x004fe2000f8e00ff */
[----:B------:R-:W-:Y:S01]  /*23b20*/  MOV R8, 0x70 ;  /* 0x0000007000087802 */ /* 0x000fe20000000f00 */
[----:B01----:R-:W-:Y:S02]  /*23b30*/  IMAD.U32 R7, RZ, RZ, UR9 ;  /* 0x00000009ff077e24 */ /* 0x003fe4000f8e00ff */
[----:B------:R-:W-:-:S02]  /*23b40*/  IMAD.U32 R10, RZ, RZ, UR4 ;  /* 0x00000004ff0a7e24 */ /* 0x000fc4000f8e00ff */
[----:B------:R-:W-:Y:S02]  /*23b50*/  IMAD.U32 R11, RZ, RZ, UR5 ;  /* 0x00000005ff0b7e24 */ /* 0x000fe4000f8e00ff */
[----:B------:R-:W-:Y:S02]  /*23b60*/  IMAD.MOV.U32 R12, RZ, RZ, 0x1 ;  /* 0x00000001ff0c7424 */ /* 0x000fe400078e00ff */
[----:B------:R-:W-:-:S07]  /*23b70*/  IMAD.MOV.U32 R13, RZ, RZ, RZ ;  /* 0x000000ffff0d7224 */ /* 0x000fce00078e00ff */
[----:B------:R-:W-:-:S07]  /*23b80*/  LEPC R20, `(.L_x_4512) ;  /* 0x000000001014794e */ /* 0x000fce0000000000 */
[----:B---3--:R-:W-:Y:S05]  /*23b90*/  CALL.ABS.NOINC R2 ;  /* 0x0000000002007343 */ /* 0x008fea0003c00000 */
.L_x_4512:
[----:B------:R-:W3:Y:S02]  /*23ba0*/  LDL R2, [R1+0x20] ;  /* 0x0000200001027983 */ /* 0x000ee40000100800 */
[----:B---3--:R-:W-:-:S05]  /*23bb0*/  VIADD R0, R2, 0x400 ;  /* 0x0000040002007836 */ /* 0x008fca0000000000 */
[----:B------:R-:W-:-:S13]  /*23bc0*/  LOP3.LUT P0, RZ, R0, 0x3ff, RZ, 0xc0, !PT ;  /* 0x000003ff00ff7812 */ /* 0x000fda000780c0ff */
[----:B------:R-:W-:Y:S05]  /*23bd0*/  @!P0 BRA `(.L_x_4513) ;  /* 0x0000000000808947 */ /* 0x000fea0003800000 */
[----:B------:R-:W-:Y:S01]  /*23be0*/  MOV R0, 0x0 ;  /* 0x0000000000007802 */ /* 0x000fe20000000f00 */
[----:B------:R-:W-:Y:S01]  /*23bf0*/  ULDC.64 UR6, c[0x4][0x1b8] ;  /* 0x01006e0000067ab9 */ /* 0x000fe20000000a00 */
[----:B------:R-:W-:Y:S01]  /*23c00*/  ULDC.64 UR8, c[0x4][0x1c0] ;  /* 0x0100700000087ab9 */ /* 0x000fe20000000a00 */
[----:B------:R-:W-:Y:S01]  /*23c10*/  ULDC.64 UR4, c[0x4][0x100] ;  /* 0x0100400000047ab9 */ /* 0x000fe20000000a00 */
[----:B------:R3:W4:Y:S01]  /*23c20*/  LDC.64 R2, c[0x4][R0] ;  /* 0x0100000000027b82 */ /* 0x0007220000000a00 */
[----:B------:R-:W-:Y:S01]  /*23c30*/  IMAD.U32 R4, RZ, RZ, UR6 ;  /* 0x00000006ff047e24 */ /* 0x000fe2000f8e00ff */
[----:B------:R-:W-:Y:S01]  /*23c40*/  MOV R5, UR7 ;  /* 0x0000000700057c02 */ /* 0x000fe20008000f00 */
[----:B--2---:R-:W-:Y:S01]  /*23c50*/  IMAD.U32 R6, RZ, RZ, UR8 ;  /* 0x00000008ff067e24 */ /* 0x004fe2000f8e00ff */
[----:B------:R-:W-:Y:S01]  /*23c60*/  MOV R8, 0x70 ;  /* 0x0000007000087802 */ /* 0x000fe20000000f00 */
[----:B01----:R-:W-:Y:S02]  /*23c70*/  IMAD.U32 R7, RZ, RZ, UR9 ;  /* 0x00000009ff077e24 */ /* 0x003fe4000f8e00ff */
[----:B------:R-:W-:-:S02]  /*23c80*/  IMAD.U32 R10, RZ, RZ, UR4 ;  /* 0x00000004ff0a7e24 */ /* 0x000fc4000f8e00ff */
[----:B------:R-:W-:Y:S02]  /*23c90*/  IMAD.U32 R11, RZ, RZ, UR5 ;  /* 0x00000005ff0b7e24 */ /* 0x000fe4000f8e00ff */
[----:B------:R-:W-:Y:S02]  /*23ca0*/  IMAD.MOV.U32 R12, RZ, RZ, 0x1 ;  /* 0x00000001ff0c7424 */ /* 0x000fe400078e00ff */
[----:B---3--:R-:W-:-:S07]  /*23cb0*/  IMAD.MOV.U32 R13, RZ, RZ, RZ ;  /* 0x000000ffff0d7224 */ /* 0x008fce00078e00ff */
[----:B------:R-:W-:-:S07]  /*23cc0*/  LEPC R20, `(.L_x_4514) ;  /* 0x000000001014794e */ /* 0x000fce0000000000 */
[----:B----4-:R-:W-:Y:S05]  /*23cd0*/  CALL.ABS.NOINC R2 ;  /* 0x0000000002007343 */ /* 0x010fea0003c00000 */
.L_x_4514:
        /* <DEDUP_REMOVED lines=16> */
.L_x_4513:
[----:B01----:R-:W3:Y:S01]  /*23de0*/  LDL R7, [R1+0x8] ;  /* 0x0000080001077983 */ /* 0x003ee20000100800 */
[----:B------:R-:W0:Y:S01]  /*23df0*/  LDC R0, c[0x0][0x428] ;  /* 0x00010a00ff007b82 */ /* 0x000e220000000800 */
[----:B------:R-:W-:Y:S02]  /*23e00*/  ULDC.64 UR4, c[0x0][0x9f8] ;  /* 0x00027e0000047ab9 */ /* 0x000fe40000000a00 */
[----:B--2---:R-:W2:Y:S04]  /*23e10*/  LDL.LU R6, [R1+0x2c] ;  /* 0x00002c0001067983 */ /* 0x004ea80000300800 */
[----:B------:R-:W2:Y:S04]  /*23e20*/  LDL.LU R4, [R1+0x4] ;  /* 0x0000040001047983 */ /* 0x000ea80000300800 */
[----:B------:R-:W4:Y:S01]  /*23e30*/  LDL R5, [R1+0xc] ;  /* 0x00000c0001057983 */ /* 0x000f220000100800 */
[----:B------:R-:W-:Y:S01]  /*23e40*/  ULDC.64 UR6, c[0x0][0x208] ;  /* 0x0000820000067ab9 */ /* 0x000fe20000000a00 */
[----:B------:R-:W1:Y:S01]  /*23e50*/  S2R R8, SR_TID.X ;  /* 0x0000000000087919 */ /* 0x000e620000002100 */
[----:B0-----:R-:W-:-:S13]  /*23e60*/  ISETP.NE.AND P0, PT, R0, 0x1, PT ;  /* 0x000000010000780c */ /* 0x001fda0003f05270 */
[----:B------:R-:W3:Y:S08]  /*23e70*/  @P0 LDC R0, c[0x0][0x42c] ;  /* 0x00010b00ff000b82 */ /* 0x000ef00000000800 */
[----:B------:R-:W0:Y:S01]  /*23e80*/  @P0 LDC R2, c[0x0][0x430] ;  /* 0x00010c00ff020b82 */ /* 0x000e220000000800 */
[----:B-1----:R-:W-:-:S04]  /*23e90*/  LOP3.LUT R8, R8, 0x1f, RZ, 0xc0, !PT ;  /* 0x0000001f08087812 */ /* 0x002fc800078ec0ff */
[----:B------:R-:W-:-:S04]  /*23ea0*/  ISETP.NE.AND P6, PT, R8, RZ, PT ;  /* 0x000000ff0800720c */ /* 0x000fc80003fc5270 */
[----:B------:R-:W-:-:S09]  /*23eb0*/  PLOP3.LUT P1, PT, P6, PT, PT, 0x8, 0x0 ;  /* 0x000000000000781c */ /* 0x000fd2000372e170 */
[----:B------:R-:W-:-:S05]  /*23ec0*/  VOTEU.ALL UP1, P6 ;  /* 0x00000000003f7886 */ /* 0x000fca0003020000 */
[----:B------:R-:W-:-:S04]  /*23ed0*/  @!UP1 UIADD3 UR8, UP0, UR38, 0x270, URZ ;  /* 0x0000027026089890 */ /* 0x000fc8000ff1e03f */
[----:B------:R-:W-:-:S03]  /*23ee0*/  @!UP1 UIADD3.X UR9, URZ, UR39, URZ, UP0, !UPT ;  /* 0x000000273f099290 */ /* 0x000fc600087fe43f */
[----:B------:R-:W-:Y:S01]  /*23ef0*/  VOTEU.ALL UP0, P6 ;  /* 0x00000000003f7886 */ /* 0x000fe20003000000 */
[----:B---3--:R-:W-:-:S04]  /*23f00*/  @P0 IMAD.HI.U32 R3, R7, R0, RZ ;  /* 0x0000000007030227 */ /* 0x008fc800078e00ff */
[----:B------:R-:W-:Y:S01]  /*23f10*/  IMAD.MOV.U32 R0, RZ, RZ, R7 ;  /* 0x000000ffff007224 */ /* 0x000fe200078e0007 */
[----:B0-----:R-:W-:Y:S02]  /*23f20*/  @P0 SHF.R.U32.HI R0, RZ, R2, R3 ;  /* 0x00000002ff000219 */ /* 0x001fe40000011603 */
[----:B------:R-:W-:Y:S01]  /*23f30*/  ISETP.NE.U32.AND P0, PT, RZ, UR4, PT ;  /* 0x00000004ff007c0c */ /* 0x000fe2000bf05070 */
[----:B--2---:R-:W-:-:S03]  /*23f40*/  IMAD R3, R4, 0x80, R6 ;  /* 0x0000008004037824 */ /* 0x004fc600078e0206 */
[----:B------:R-:W-:Y:S01]  /*23f50*/  ISETP.NE.AND.EX P0, PT, RZ, UR5, PT, P0 ;  /* 0x00000005ff007c0c */ /* 0x000fe2000bf05300 */
[----:B----4-:R-:W-:Y:S01]  /*23f60*/  IMAD.MOV.U32 R4, RZ, RZ, R5 ;  /* 0x000000ffff047224 */ /* 0x010fe200078e0005 */
[----:B------:R-:W-:-:S11]  /*23f70*/  ULDC.64 UR4, c[0x0][0xa00] ;  /* 0x0002800000047ab9 */ /* 0x000fd60000000a00 */
[----:B------:R-:W0:Y:S02]  /*23f80*/  @P0 LDC.64 R6, c[0x0][0x9f8] ;  /* 0x00027e00ff060b82 */ /* 0x000e240000000a00 */
[----:B0-----:R-:W-:-:S05]  /*23f90*/  @P0 IMAD.WIDE R6, R5, 0x4, R6 ;  /* 0x0000000405060825 */ /* 0x001fca00078e0206 */
[----:B------:R0:W5:Y:S01]  /*23fa0*/  @P0 LDG.E R4, desc[UR6][R6.64] ;  /* 0x0000000606040981 */ /* 0x000162000c1e1900 */
[----:B------:R-:W-:-:S04]  /*23fb0*/  ISETP.NE.U32.AND P0, PT, RZ, UR4, PT ;  /* 0x00000004ff007c0c */ /* 0x000fc8000bf05070 */
[----:B------:R-:W-:-:S04]  /*23fc0*/  ISETP.NE.AND.EX P0, PT, RZ, UR5, PT, P0 ;  /* 0x00000005ff007c0c */ /* 0x000fc8000bf05300 */
[----:B------:R-:W-:-:S09]  /*23fd0*/  SEL R2, R5, RZ, !P0 ;  /* 0x000000ff05027207 */ /* 0x000fd20004000000 */
.L_x_4515:
[----:B------:R-:W2:Y:S01]  /*23fe0*/  LDL R5, [R1+0x8] ;  /* 0x0000080001057983 */ /* 0x000ea20000100800 */
        /* <DEDUP_REMOVED lines=16> */
.L_x_4516:
[----:B------:R-:W2:Y:S01]  /*240f0*/  LDL R5, [R1+0x8] ;  /* 0x0000080001057983 */ /* 0x000ea20000100800 */
        /* <DEDUP_REMOVED lines=15> */
.L_x_4517:
        /* <DEDUP_REMOVED lines=16> */
[----:B0----5:R-:W-:Y:S02]  /*242f0*/  SEL R6, R4, RZ, !P0 ;  /* 0x000000ff04067207 */ /* 0x021fe40004000000 */
[----:B--2---:R-:W-:Y:S01]  /*24300*/  IADD3 R5, R5, -0x1, RZ ;  /* 0xffffffff05057810 */ /* 0x004fe20007ffe0ff */
[----:B------:R-:W-:Y:S06]  /*24310*/  BRA.DIV UR4, `(.L_x_4518) ;  /* 0x0000004a04347947 */ /* 0x000fec000b800000 */
.L_x_4654:
[----:B------:R-:W-:Y:S01]  /*24320*/  UMOV UR4, 0xffffffff ;  /* 0xffffffff00047882 */ /* 0x000fe20000000000 */
[----:B------:R-:W-:Y:S02]  /*24330*/  SHF.R.S32.HI R20, RZ, 0x1f, R4 ;  /* 0x0000001fff147819 */ /* 0x000fe40000011404 */
[----:B------:R-:W-:Y:S05]  /*24340*/  BRA.DIV UR4, `(.L_x_4519) ;  /* 0x0000004a045c7947 */ /* 0x000fea000b800000 */
[----:B------:R-:W-:-:S13]  /*24350*/  ELECT P6, URZ, PT ;  /* 0x00000000003f782f */ /* 0x000fda00038c0000 */
.L_x_4657:
        /* <DEDUP_REMOVED lines=19> */
[----:B------:R-:W-:-:S04]  /*24490*/  LEA R10, P0, R6, R8, 0x2 ;  /* 0x00000008060a7211 */ /* 0x000fc800078010ff */
[----:B------:R-:W-:-:S05]  /*244a0*/  LEA.HI.X R11, R6, R9, R7, 0x2, P0 ;  /* 0x00000009060b7211 */ /* 0x000fca00000f1407 */
[----:B------:R0:W5:Y:S04]  /*244b0*/  LDG.E R6, desc[UR6][R10.64] ;  /* 0x000000060a067981 */ /* 0x000168000c1e1900 */
.L_x_4521:
[----:B0-----:R-:W0:Y:S01]  /*244c0*/  S2R R10, SR_CgaCtaId ;  /* 0x00000000000a7919 */ /* 0x001e220000008800 */
[----:B------:R-:W-:-:S04]  /*244d0*/  MOV R7, 0x400 ;  /* 0x0000040000077802 */ /* 0x000fc80000000f00 */
[----:B0-----:R-:W-:Y:S02]  /*244e0*/  LEA R7, R10, R7, 0x18 ;  /* 0x000000070a077211 */ /* 0x001fe400078ec0ff */
[----:B------:R-:W-:-:S03]  /*244f0*/  SHF.L.U32 R10, R19, 0x1f, RZ ;  /* 0x0000001f130a7819 */ /* 0x000fc600000006ff */
[----:B------:R-:W-:-:S04]  /*24500*/  IMAD R7, R17, 0x8, R7 ;  /* 0x0000000811077824 */ /* 0x000fc800078e0207 */
[----:B------:R-:W0:Y:S02]  /*24510*/  SYNCS.PHASECHK.TRANS64.TRYWAIT P0, [R7+URZ+0x30840], R10 ;  /* 0x0308400a070075a7 */ /* 0x000e24000800017f */
[----:B0-----:R-:W-:Y:S05]  /*24520*/  @!P0 BRA `(.L_x_4522) ;  /* 0x0000004800048947 */ /* 0x001fea0003800000 */
.L_x_4658:
        /* <DEDUP_REMOVED lines=11> */
.L_x_4523:
[----:B------:R-:W1:Y:S01]  /*245e0*/  S2R R11, SR_CgaCtaId ;  /* 0x00000000000b7919 */ /* 0x000e620000008800 */
[----:B0-----:R-:W-:Y:S01]  /*245f0*/  MOV R10, 0x400 ;  /* 0x00000400000a7802 */ /* 0x001fe20000000f00 */
        /* <DEDUP_REMOVED lines=9> */
[----:B-----5:R-:W-:-:S05]  /*24690*/  R2UR UR13, R6 ;  /* 0x00000000060d72ca */ /* 0x020fca00000e0000 */
[----:B------:R-:W-:-:S04]  /*246a0*/  UIADD3 UR9, UR9, 0x30830, URZ ;  /* 0x0003083009097890 */ /* 0x000fc8000fffe03f */
[----:B------:R-:W-:Y:S02]  /*246b0*/  UIMAD UR11, UR11, 0x60, UR5 ;  /* 0x000000600b0b78a4 */ /* 0x000fe4000f8e0205 */
        /* <DEDUP_REMOVED lines=15> */
[----:B------:R0:W-:Y:S02]  /*247b0*/  UTMALDG.4D [UR8], [UR4], desc[UR6] ;  /* 0x00000608040075b4 */ /* 0x0001e40008019000 */
[----:B0-----:R-:W-:Y:S01]  /*247c0*/  NOP ;  /* 0x0000000000007918 */ /* 0x001fe20000000000 */
.L_x_4520:
[----:B------:R-:W2:Y:S04]  /*247d0*/  LDL.LU R13, [R1+0x8] ;  /* 0x00000800010d7983 */ /* 0x000ea80000300800 */
[----:B------:R-:W3:Y:S01]  /*247e0*/  LDL.LU R12, [R1+0x28] ;  /* 0x00002800010c7983 */ /* 0x000ee20000300800 */
[----:B------:R-:W-:Y:S01]  /*247f0*/  MOV R10, 0x400 ;  /* 0x00000400000a7802 */ /* 0x000fe20000000f00 */
[----:B------:R-:W-:Y:S05]  /*24800*/  WARPSYNC.ALL ;  /* 0x0000000000007948 */ /* 0x000fea0003800000 */
[----:B------:R-:W0:Y:S01]  /*24810*/  S2R R11, SR_CgaCtaId ;  /* 0x00000000000b7919 */ /* 0x000e220000008800 */
[----:B------:R-:W-:-:S13]  /*24820*/  ELECT P0, URZ, PT ;  /* 0x00000000003f782f */ /* 0x000fda0003800000 */
[C---:B------:R-:W-:Y:S01]  /*24830*/  @P0 R2UR UR13, R2.reuse ;  /* 0x00000000020d02ca */ /* 0x040fe200000e0000 */
[----:B------:R-:W-:Y:S01]  /*24840*/  UIADD3 UR4, UP0, UR38, 0x270, URZ ;  /* 0x0000027026047890 */ /* 0x000fe2000ff1e03f */
[C---:B------:R-:W-:Y:S01]  /*24850*/  @P0 R2UR UR11, R3.reuse ;  /* 0x00000000030b02ca */ /* 0x040fe200000e0000 */
[----:B------:R-:W-:Y:S01]  /*24860*/  UMOV UR6, 0x0 ;  /* 0x0000000000067882 */ /* 0x000fe20000000000 */
[----:B------:R-:W-:Y:S01]  /*24870*/  UMOV UR7, 0x12f00000 ;  /* 0x12f0000000077882 */ /* 0x000fe20000000000 */
[----:B------:R-:W-:Y:S01]  /*24880*/  UIADD3.X UR5, URZ, UR39, URZ, UP0, !UPT ;  /* 0x000000273f057290 */ /* 0x000fe200087fe43f */
[----:B------:R-:W-:Y:S01]  /*24890*/  @P0 R2UR UR21, R2 ;  /* 0x00000000021502ca */ /* 0x000fe200000e0000 */
[----:B------:R-:W-:Y:S01]  /*248a0*/  UMOV UR10, URZ ;  /* 0x0000003f000a7c82 */ /* 0x000fe20008000000 */
[----:B------:R-:W-:Y:S01]  /*248b0*/  @P0 R2UR UR19, R3 ;  /* 0x00000000031302ca */ /* 0x000fe200000e0000 */
[----:B------:R-:W-:Y:S01]  /*248c0*/  UMOV UR14, 0x0 ;  /* 0x00000000000e7882 */ /* 0x000fe20000000000 */
[----:B------:R-:W-:Y:S01]  /*248d0*/  UMOV UR15, 0x12f00000 ;  /* 0x12f00000000f7882 */ /* 0x000fe20000000000 */
[----:B------:R-:W-:Y:S01]  /*248e0*/  UMOV UR18, 0x40 ;  /* 0x0000004000127882 */ /* 0x000fe20000000000 */
[----:B------:R-:W-:Y:S01]  /*248f0*/  @P0 IMAD.MOV.U32 R7, RZ, RZ, 0xc000 ;  /* 0x0000c000ff070424 */ /* 0x000fe200078e00ff */
        /* <DEDUP_REMOVED lines=10> */
[----:B------:R-:W-:Y:S01]  /*249a0*/  UMOV UR17, UR9 ;  /* 0x0000000900117c82 */ /* 0x000fe20008000000 */
[----:B--2---:R-:W-:-:S02]  /*249b0*/  @P0 R2UR UR12, R13 ;  /* 0x000000000d0c02ca */ /* 0x004fc400000e0000 */
[----:B------:R-:W-:Y:S01]  /*249c0*/  @P0 R2UR UR20, R13 ;  /* 0x000000000d1402ca */ /* 0x000fe200000e0000 */
[----:B---3--:R-:W-:-:S05]  /*249d0*/  VIADD R12, R12, 0x1 ;  /* 0x000000010c0c7836 */ /* 0x008fca0000000000 */
[----:B------:R0:W-:Y:S05]  /*249e0*/  STL [R1+0x28], R12 ;  /* 0x0000280c01007387 */ /* 0x0001ea0000100800 */
[----:B------:R1:W-:Y:S02]  /*249f0*/  UTMALDG.4D [UR8], [UR4], desc[UR6] ;  /* 0x00000608040075b4 */ /* 0x0003e40008019000 */
[----:B------:R0:W-:Y:S01]  /*24a00*/  UTMALDG.4D [UR16], [UR4], desc[UR14] ;  /* 0x00000e10040075b4 */ /* 0x0001e20008019000 */
[----:B-1----:R-:W-:Y:S01]  /*24a10*/  @P0 R2UR UR13, R2 ;  /* 0x00000000020d02ca */ /* 0x002fe200000e0000 */
[----:B------:R-:W-:Y:S01]  /*24a20*/  UIADD3 UR8, UR24, 0x1a400, URZ ;  /* 0x0001a40018087890 */ /* 0x000fe2000fffe03f */
[----:B------:R-:W-:Y:S01]  /*24a30*/  LEA.HI R2, R12, R12, RZ, 0x1 ;  /* 0x0000000c0c027211 */ /* 0x000fe200078f08ff */
[----:B------:R-:W-:Y:S01]  /*24a40*/  UMOV UR10, 0x80 ;  /* 0x00000080000a7882 */ /* 0x000fe20000000000 */
[----:B------:R-:W-:-:S02]  /*24a50*/  @P0 R2UR UR12, R13 ;  /* 0x000000000d0c02ca */ /* 0x000fc400000e0000 */
[----:B------:R-:W-:Y:S02]  /*24a60*/  @P0 R2UR UR11, R3 ;  /* 0x00000000030b02ca */ /* 0x000fe400000e0000 */
[----:B------:R-:W-:-:S05]  /*24a70*/  LOP3.LUT R2, R2, 0xfffffffe, RZ, 0xc0, !PT ;  /* 0xfffffffe02027812 */ /* 0x000fca00078ec0ff */
[----:B------:R-:W-:-:S05]  /*24a80*/  IMAD.IADD R2, R12, 0x1, -R2 ;  /* 0x000000010c027824 */ /* 0x000fca00078e0a02 */
[----:B------:R-:W-:Y:S01]  /*24a90*/  SHF.L.U32 R2, R2, 0x1f, RZ ;  /* 0x0000001f02027819 */ /* 0x000fe200000006ff */
[----:B------:R0:W-:Y:S03]  /*24aa0*/  UTMALDG.4D [UR8], [UR4], desc[UR22] ;  /* 0x00001608040075b4 */ /* 0x0001e60008019000 */
[----:B------:R-:W1:Y:S02]  /*24ab0*/  SYNCS.PHASECHK.TRANS64.TRYWAIT P0, [R10+URZ+0x30820], R2 ;  /* 0x030820020a0075a7 */ /* 0x000e64000800017f */
[----:B01----:R-:W-:Y:S05]  /*24ac0*/  @!P0 BRA `(.L_x_4525) ;  /* 0x0000004000b08947 */ /* 0x003fea0003800000 */
.L_x_4659:
[----:B------:R-:W-:Y:S05]  /*24ad0*/  BSYNC B0 ;  /* 0x0000000000007941 */ /* 0x000fea0003800000 */
.L_x_4524:
        /* <DEDUP_REMOVED lines=37> */
[----:B------:R-:W-:Y:S01]  /*24d30*/  IMAD.MOV R2, RZ, RZ, -R2 ;  /* 0x000000ffff027224 */ /* 0x000fe200078e0a02 */
[----:B------:R-:W-:Y:S02]  /*24d40*/  IADD3 R15, R15, R11, RZ ;  /* 0x0000000b0f0f7210 */ /* 0x000fe40007ffe0ff */
[----:B------:R-:W-:Y:S01]  /*24d50*/  LEA R8, P0, R10, R8, 0x2 ;  /* 0x000000080a087211 */ /* 0x000fe200078010ff */
[----:B------:R-:W-:-:S03]  /*24d60*/  IMAD R7, R21, R2, R7 ;  /* 0x0000000215077224 */ /* 0x000fc600078e0207 */
[----:B------:R-:W-:-:S05]  /*24d70*/  LEA.HI.X R9, R10, R9, R15, 0x2, P0 ;  /* 0x000000090a097211 */ /* 0x000fca00000f140f */
[----:B------:R0:W5:Y:S04]  /*24d80*/  LDG.E R2, desc[UR6][R8.64] ;  /* 0x0000000608027981 */ /* 0x000168000c1e1900 */
.L_x_4532:
[----:B0-----:R-:W0:Y:S01]  /*24d90*/  S2R R8, SR_CgaCtaId ;  /* 0x0000000000087919 */ /* 0x001e220000008800 */
[----:B------:R-:W-:-:S04]  /*24da0*/  MOV R3, 0x400 ;  /* 0x0000040000037802 */ /* 0x000fc80000000f00 */
[----:B0-----:R-:W-:Y:S02]  /*24db0*/  LEA R3, R8, R3, 0x18 ;  /* 0x0000000308037211 */ /* 0x001fe400078ec0ff */
[----:B------:R-:W-:-:S03]  /*24dc0*/  SHF.L.U32 R8, R14, 0x1f, RZ ;  /* 0x0000001f0e087819 */ /* 0x000fc600000006ff */
[----:B------:R-:W-:-:S04]  /*24dd0*/  IMAD R3, R12, 0x8, R3 ;  /* 0x000000080c037824 */ /* 0x000fc800078e0203 */
[----:B------:R-:W0:Y:S02]  /*24de0*/  SYNCS.PHASECHK.TRANS64.TRYWAIT P0, [R3+URZ+0x30840], R8 ;  /* 0x03084008030075a7 */ /* 0x000e24000800017f */
[----:B0-----:R-:W-:Y:S05]  /*24df0*/  @!P0 BRA `(.L_x_4533) ;  /* 0x0000004000048947 */ /* 0x001fea0003800000 */
.L_x_4660:
        /* <DEDUP_REMOVED lines=11> */
.L_x_4534:
[----:B------:R-:W1:Y:S01]  /*24eb0*/  S2R R10, SR_CgaCtaId ;  /* 0x00000000000a7919 */ /* 0x000e620000008800 */
[----:B------:R-:W-:Y:S01]  /*24ec0*/  MOV R9, 0x400 ;  /* 0x0000040000097802 */ /* 0x000fe20000000f00 */
        /* <DEDUP_REMOVED lines=9> */
[----:B-----5:R-:W-:Y:S01]  /*24f60*/  R2UR UR13, R2 ;  /* 0x00000000020d72ca */ /* 0x020fe200000e0000 */
[----:B------:R-:W-:Y:S01]  /*24f70*/  UMOV UR18, 0x80 ;  /* 0x0000008000127882 */ /* 0x000fe20000000000 */
[----:B0-----:R-:W-:-:S03]  /*24f80*/  SHF.L.U32 R8, R19, 0x1f, RZ ;  /* 0x0000001f13087819 */ /* 0x001fc600000006ff */
        /* <DEDUP_REMOVED lines=20> */
.L_x_4661:
        /* <DEDUP_REMOVED lines=10> */
.L_x_4536:
[----:B------:R-:W-:-:S13]  /*25170*/  LOP3.LUT P0, RZ, R16, 0x40, RZ, 0xc0, !PT ;  /* 0x0000004010ff7812 */ /* 0x000fda000780c0ff */
[----:B------:R-:W-:Y:S05]  /*25180*/  @P0 BRA `(.L_x_4537) ;  /* 0x0000000000040947 */ /* 0x000fea0003800000 */
[----:B------:R-:W-:Y:S01]  /*25190*/  BPT.TRAP 0x1 ;  /* 0x000000040000795c */ /* 0x000fe20000300000 */
.L_x_4537:
[----:B------:R-:W0:Y:S01]  /*251a0*/  S2R R9, SR_CgaCtaId ;  /* 0x0000000000097919 */ /* 0x000e220000008800 */
        /* <DEDUP_REMOVED lines=10> */
[----:B------:R-:W-:Y:S01]  /*25250*/  R2UR UR12, R0 ;  /* 0x00000000000c72ca */ /* 0x000fe200000e0000 */
[----:B------:R-:W-:-:S06]  /*25260*/  IMAD.MOV.U32 R6, RZ, RZ, R2 ;  /* 0x000000ffff067224 */ /* 0x000fcc00078e0002 */
[----:B------:R-:W-:Y:S02]  /*25270*/  UIMAD UR11, UR11, 0x60, UR5 ;  /* 0x000000600b0b78a4 */ /* 0x000fe4000f8e0205 */
[----:B------:R-:W-:Y:S02]  /*25280*/  UIADD3 UR9, UR9, 0x30850, URZ ;  /* 0x0003085009097890 */ /* 0x000fe4000fffe03f */
[----:B------:R-:W-:Y:S01]  /*25290*/  UIADD3.X UR5, URZ, UR39, URZ, UP0, !UPT ;  /* 0x000000273f057290 */ /* 0x000fe200087fe43f */
[----:B0-----:R-:W-:-:S05]  /*252a0*/  LEA R8, R9, R8, 0x18 ;  /* 0x0000000809087211 */ /* 0x001fca00078ec0ff */
[----:B------:R-:W-:-:S05]  /*252b0*/  IMAD R5, R17, 0x9000, R8 ;  /* 0x0000900011057824 */ /* 0x000fca00078e0208 */
[----:B------:R-:W-:Y:S01]  /*252c0*/  R2UR UR15, R5 ;  /* 0x00000000050f72ca */ /* 0x000fe200000e0000 */
[----:B------:R-:W-:-:S12]  /*252d0*/  IMAD.MOV.U32 R5, RZ, RZ, R7 ;  /* 0x000000ffff057224 */ /* 0x000fd800078e0007 */
        /* <DEDUP_REMOVED lines=12> */
.L_x_4531:
[----:B------:R-:W-:Y:S05]  /*253a0*/  BSYNC B2 ;  /* 0x0000000000027941 */ /* 0x000fea0003800000 */
.L_x_4530:
[----:B------:R-:W2:Y:S01]  /*253b0*/  LDL R2, [R1+0x24] ;  /* 0x0000240001027983 */ /* 0x000ea20000100800 */
[----:B------:R-:W-:Y:S02]  /*253c0*/  IMAD.MOV.U32 R19, RZ, RZ, R14 ;  /* 0x000000ffff137224 */ /* 0x000fe400078e000e */
[----:B------:R-:W-:Y:S01]  /*253d0*/  IMAD.MOV.U32 R17, RZ, RZ, R12 ;  /* 0x000000ffff117224 */ /* 0x000fe200078e000c */
[----:B--2---:R-:W-:-:S07]  /*253e0*/  IADD3 R7, R2, -0x3, RZ ;  /* 0xfffffffd02077810 */ /* 0x004fce0007ffe0ff */
.L_x_4529:
[----:B------:R-:W-:Y:S05]  /*253f0*/  BSYNC B1 ;  /* 0x0000000000017941 */ /* 0x000fea0003800000 */
.L_x_4528:
[----:B------:R-:W2:Y:S01]  /*25400*/  LDL.LU R2, [R1+0x24] ;  /* 0x0000240001027983 */ /* 0x000ea20000300800 */
[----:B------:R-:W-:Y:S01]  /*25410*/  VIADD R13, R13, 0xfffffffe ;  /* 0xfffffffe0d0d7836 */ /* 0x000fe20000000000 */
[----:B--2---:R-:W-:-:S04]  /*25420*/  LOP3.LUT R2, RZ, R2, RZ, 0x33, !PT ;  /* 0x00000002ff027212 */ /* 0x004fc800078e33ff */
[----:B------:R-:W-:-:S13]  /*25430*/  ISETP.NE.AND P0, PT, R13, R2, PT ;  /* 0x000000020d00720c */ /* 0x000fda0003f05270 */
[----:B------:R-:W-:Y:S05]  /*25440*/  @!P0 BRA `(.L_x_4527) ;  /* 0x0000001000208947 */ /* 0x000fea0003800000 */
[----:B------:R-:W-:-:S07]  /*25450*/  IMAD.MOV.U32 R13, RZ, RZ, R6 ;  /* 0x000000ffff0d7224 */ /* 0x000fce00078e0006 */
.L_x_4554:
[----:B------:R-:W-:Y:S01]  /*25460*/  VIADD R8, R17, 0x1 ;  /* 0x0000000111087836 */ /* 0x000fe20000000000 */
[----:B------:R-:W-:Y:S05]  /*25470*/  YIELD ;  /* 0x0000000000007946 */ /* 0x000fea0003800000 */
[----:B------:R-:W-:Y:S01]  /*25480*/  ISETP.NE.AND P0, PT, R8, 0x2, PT ;  /* 0x000000020800780c */ /* 0x000fe20003f05270 */
[----:B------:R-:W-:Y:S03]  /*25490*/  BSSY B1, `(.L_x_4538) ;  /* 0x000007e000017945 */ /* 0x000fe60003800000 */
[----:B------:R-:W-:-:S02]  /*254a0*/  SEL R9, RZ, 0x1, P0 ;  /* 0x00000001ff097807 */ /* 0x000fc40000000000 */
[----:B------:R-:W-:Y:S02]  /*254b0*/  SEL R8, R8, RZ, P0 ;  /* 0x000000ff08087207 */ /* 0x000fe40000000000 */
[----:B------:R-:W-:Y:S01]  /*254c0*/  LOP3.LUT R9, R19, R9, RZ, 0x3c, !PT ;  /* 0x0000000913097212 */ /* 0x000fe200078e3cff */
[----:B------:R-:W-:Y:S06]  /*254d0*/  @!P6 BRA `(.L_x_4539) ;  /* 0x0000000400e4e947 */ /* 0x000fec0003800000 */
        /* <DEDUP_REMOVED lines=23> */
.L_x_4540:
[----:B------:R-:W1:Y:S01]  /*25650*/  S2R R3, SR_CgaCtaId ;  /* 0x0000000000037919 */ /* 0x000e620000008800 */
[----:B------:R-:W-:-:S04]  /*25660*/  MOV R2, 0x400 ;  /* 0x0000040000027802 */ /* 0x000fc80000000f00 */
[----:B-1----:R-:W-:Y:S02]  /*25670*/  LEA R2, R3, R2, 0x18 ;  /* 0x0000000203027211 */ /* 0x002fe400078ec0ff */
[----:B------:R-:W-:-:S03]  /*25680*/  SHF.L.U32 R3, R9, 0x1f, RZ ;  /* 0x0000001f09037819 */ /* 0x000fc600000006ff */
[----:B------:R-:W-:-:S04]  /*25690*/  IMAD R2, R8, 0x8, R2 ;  /* 0x0000000808027824 */ /* 0x000fc800078e0202 */
[----:B------:R-:W1:Y:S02]  /*256a0*/  SYNCS.PHASECHK.TRANS64.TRYWAIT P0, [R2+URZ+0x30840], R3 ;  /* 0x03084003020075a7 */ /* 0x000e64000800017f */
[----:B-1----:R-:W-:Y:S05]  /*256b0*/  @!P0 BRA `(.L_x_4541) ;  /* 0x0000003400fc8947 */ /* 0x002fea0003800000 */
.L_x_4662:
        /* <DEDUP_REMOVED lines=11> */
.L_x_4542:
[----:B------:R-:W0:Y:S01]  /*25770*/  S2R R10, SR_CgaCtaId ;  /* 0x00000000000a7919 */ /* 0x000e220000008800 */
[----:B-1----:R-:W-:Y:S01]  /*25780*/  MOV R3, 0x400 ;  /* 0x0000040000037802 */ /* 0x002fe20000000f00 */
        /* <DEDUP_REMOVED lines=11> */
[----:B------:R-:W-:-:S03]  /*25840*/  SHF.L.U32 R19, R19, 0x1f, RZ ;  /* 0x0000001f13137819 */ /* 0x000fc600000006ff */
[----:B------:R-:W-:-:S04]  /*25850*/  UIADD3 UR9, UR9, 0x30830, URZ ;  /* 0x0003083009097890 */ /* 0x000fc8000fffe03f */
[----:B------:R-:W-:Y:S02]  /*25860*/  UIMAD UR11, UR11, 0x60, UR5 ;  /* 0x000000600b0b78a4 */ /* 0x000fe4000f8e0205 */
[----:B------:R-:W-:Y:S01]  /*25870*/  UIADD3.X UR5, URZ, UR39, URZ, UP0, !UPT ;  /* 0x000000273f057290 */ /* 0x000fe200087fe43f */
[----:B0-----:R-:W-:-:S05]  /*25880*/  LEA R3, R10, R3, 0x18 ;  /* 0x000000030a037211 */ /* 0x001fca00078ec0ff */
[----:B------:R-:W-:-:S05]  /*25890*/  IMAD R2, R8, 0x9000, R3 ;  /* 0x0000900008027824 */ /* 0x000fca00078e0203 */
[----:B------:R-:W-:Y:S02]  /*258a0*/  R2UR UR8, R2 ;  /* 0x00000000020872ca */ /* 0x000fe400000e0000 */
[----:B------:R-:W-:-:S11]  /*258b0*/  LEA R2, R17, R3, 0x3 ;  /* 0x0000000311027211 */ /* 0x000fd600078e18ff */
        /* <DEDUP_REMOVED lines=13> */
.L_x_4663:
        /* <DEDUP_REMOVED lines=10> */
.L_x_4544:
[----:B------:R-:W-:-:S13]  /*25a30*/  LOP3.LUT P0, RZ, R16, 0x40, RZ, 0xc0, !PT ;  /* 0x0000004010ff7812 */ /* 0x000fda000780c0ff */
[----:B------:R-:W-:Y:S05]  /*25a40*/  @P0 BRA `(.L_x_4545) ;  /* 0x0000000000040947 */ /* 0x000fea0003800000 */
[----:B------:R-:W-:Y:S01]  /*25a50*/  BPT.TRAP 0x1 ;  /* 0x000000040000795c */ /* 0x000fe20000300000 */
.L_x_4545:
        /* <DEDUP_REMOVED lines=12> */
[----:B------:R-:W-:-:S02]  /*25b20*/  IMAD.MOV.U32 R5, RZ, RZ, R12 ;  /* 0x000000ffff057224 */ /* 0x000fc400078e000c */
[----:B------:R-:W-:-:S04]  /*25b30*/  IMAD.MOV.U32 R6, RZ, RZ, R13 ;  /* 0x000000ffff067224 */ /* 0x000fc800078e000d */
        /* <DEDUP_REMOVED lines=17> */
[----:B------:R1:W-:Y:S02]  /*25c50*/  UTMALDG.4D [UR8], [UR4], desc[UR6] ;  /* 0x00000608040075b4 */ /* 0x0003e40008019000 */
[----:B-1----:R-:W-:Y:S01]  /*25c60*/  NOP ;  /* 0x0000000000007918 */ /* 0x002fe20000000000 */
.L_x_4539:
[----:B------:R-:W-:Y:S05]  /*25c70*/  BSYNC B1 ;  /* 0x0000000000017941 */ /* 0x000fea0003800000 */
.L_x_4538:
[----:B------:R-:W-:Y:S01]  /*25c80*/  VIADD R17, R8, 0x1 ;  /* 0x0000000108117836 */ /* 0x000fe20000000000 */
[----:B------:R-:W-:Y:S01]  /*25c90*/  BSSY B1, `(.L_x_4546) ;  /* 0x000007f000017945 */ /* 0x000fe20003800000 */
[----:B------:R-:W-:-:S03]  /*25ca0*/  IADD3 R11, R7, -0x1, RZ ;  /* 0xffffffff070b7810 */ /* 0x000fc60007ffe0ff */
[----:B------:R-:W-:-:S04]  /*25cb0*/  ISETP.NE.AND P0, PT, R17, 0x2, PT ;  /* 0x000000021100780c */ /* 0x000fc80003f05270 */
[----:B0-----:R-:W-:Y:S02]  /*25cc0*/  SEL R19, RZ, 0x1, P0 ;  /* 0x00000001ff137807 */ /* 0x001fe40000000000 */
        /* <DEDUP_REMOVED lines=24> */
[----:B------:R-:W-:-:S06]  /*25e50*/  LEA.HI.X R13, R2, UR5, R3, 0x2, P0 ;  /* 0x00000005020d7c11 */ /* 0x000fcc00080f1403 */
[----:B------:R0:W5:Y:S03]  /*25e60*/  LDG.E R13, desc[UR8][R12.64] ;  /* 0x000000080c0d7981 */ /* 0x000166000c1e1900 */
.L_x_4548:
[----:B------:R-:W1:Y:S01]  /*25e70*/  S2R R3, SR_CgaCtaId ;  /* 0x0000000000037919 */ /* 0x000e620000008800 */
[----:B------:R-:W-:-:S04]  /*25e80*/  MOV R2, 0x400 ;  /* 0x0000040000027802 */ /* 0x000fc80000000f00 */
[----:B-1----:R-:W-:Y:S02]  /*25e90*/  LEA R2, R3, R2, 0x18 ;  /* 0x0000000203027211 */ /* 0x002fe400078ec0ff */
[----:B------:R-:W-:Y:S02]  /*25ea0*/  SHF.L.U32 R3, R19, 0x1f, RZ ;  /* 0x0000001f13037819 */ /* 0x000fe400000006ff */
[----:B------:R-:W-:-:S04]  /*25eb0*/  LEA R2, R17, R2, 0x3 ;  /* 0x0000000211027211 */ /* 0x000fc800078e18ff */
[----:B------:R-:W1:Y:S02]  /*25ec0*/  SYNCS.PHASECHK.TRANS64.TRYWAIT P0, [R2+URZ+0x30840], R3 ;  /* 0x03084003020075a7 */ /* 0x000e64000800017f */
[----:B-1----:R-:W-:Y:S05]  /*25ed0*/  @!P0 BRA `(.L_x_4549) ;  /* 0x00000030001c8947 */ /* 0x002fea0003800000 */
.L_x_4664:
        /* <DEDUP_REMOVED lines=11> */
.L_x_4550:
        /* <DEDUP_REMOVED lines=34> */
.L_x_4665:
        /* <DEDUP_REMOVED lines=10> */
.L_x_4552:
[----:B------:R-:W-:-:S13]  /*26250*/  LOP3.LUT P0, RZ, R16, 0x40, RZ, 0xc0, !PT ;  /* 0x0000004010ff7812 */ /* 0x000fda000780c0ff */
[----:B------:R-:W-:Y:S05]  /*26260*/  @P0 BRA `(.L_x_4553) ;  /* 0x0000000000040947 */ /* 0x000fea0003800000 */
[----:B------:R-:W-:Y:S01]  /*26270*/  BPT.TRAP 0x1 ;  /* 0x000000040000795c */ /* 0x000fe20000300000 */
.L_x_4553:
[----:B0-----:R-:W0:Y:S01]  /*26280*/  S2R R9, SR_CgaCtaId ;  /* 0x0000000000097919 */ /* 0x001e220000008800 */
        /* <DEDUP_REMOVED lines=11> */
[----:B------:R-:W-:Y:S01]  /*26340*/  IMAD.MOV.U32 R5, RZ, RZ, R10 ;  /* 0x000000ffff057224 */ /* 0x000fe200078e000a */
[----:B------:R-:W-:-:S05]  /*26350*/  MOV R6, R13 ;  /* 0x0000000d00067202 */ /* 0x000fca0000000f00 */
[----:B------:R-:W-:Y:S02]  /*26360*/  UIMAD UR11, UR11, 0x60, UR5 ;  /* 0x000000600b0b78a4 */ /* 0x000fe4000f8e0205 */
[----:B------:R-:W-:Y:S02]  /*26370*/  UIADD3 UR9, UR9, 0x30850, URZ ;  /* 0x0003085009097890 */ /* 0x000fe4000fffe03f */
[----:B------:R-:W-:Y:S01]  /*26380*/  UIADD3.X UR5, URZ, UR39, URZ, UP0, !UPT ;  /* 0x000000273f057290 */ /* 0x000fe200087fe43f */
[----:B0-----:R-:W-:-:S05]  /*26390*/  LEA R3, R9, R3, 0x18 ;  /* 0x0000000309037211 */ /* 0x001fca00078ec0ff */
[----:B------:R-:W-:-:S05]  /*263a0*/  IMAD R8, R8, 0x9000, R3 ;  /* 0x0000900008087824 */ /* 0x000fca00078e0203 */
[----:B------:R-:W-:-:S13]  /*263b0*/  R2UR UR15, R8 ;  /* 0x00000000080f72ca */ /* 0x000fda00000e0000 */
        /* <DEDUP_REMOVED lines=12> */
.L_x_4547:
[----:B------:R-:W-:Y:S05]  /*26480*/  BSYNC B1 ;  /* 0x0000000000017941 */ /* 0x000fea0003800000 */
.L_x_4546:
[----:B------:R-:W2:Y:S01]  /*26490*/  LDL R2, [R1+0x18] ;  /* 0x0000180001027983 */ /* 0x000ea20000100800 */
[----:B------:R-:W-:Y:S01]  /*264a0*/  VIADD R7, R7, 0xfffffffe ;  /* 0xfffffffe07077836 */ /* 0x000fe20000000000 */
[----:B--2---:R-:W-:-:S13]  /*264b0*/  ISETP.GT.AND P0, PT, R11, R2, PT ;  /* 0x000000020b00720c */ /* 0x004fda0003f04270 */
[----:B------:R-:W-:Y:S05]  /*264c0*/  @P0 BRA `(.L_x_4554) ;  /* 0xffffffec00e40947 */ /* 0x000fea000383ffff */
.L_x_4527:
[----:B------:R-:W-:Y:S05]  /*264d0*/  BSYNC B0 ;  /* 0x0000000000007941 */ /* 0x000fea0003800000 */
.L_x_4526:
[----:B------:R-:W0:Y:S01]  /*264e0*/  S2R R2, SR_TID.X ;  /* 0x0000000000027919 */ /* 0x000e220000002100 */
[----:B------:R-:W-:Y:S01]  /*264f0*/  BSSY B0, `(.L_x_4555) ;  /* 0x0000012000007945 */ /* 0x000fe20003800000 */
[----:B0-----:R-:W-:-:S04]  /*26500*/  LOP3.LUT R2, R2, 0x1f, RZ, 0xc0, !PT ;  /* 0x0000001f02027812 */ /* 0x001fc800078ec0ff */
[----:B------:R-:W-:-:S13]  /*26510*/  ISETP.NE.AND P0, PT, R2, RZ, PT ;  /* 0x000000ff0200720c */ /* 0x000fda0003f05270 */
[----:B------:R-:W-:Y:S05]  /*26520*/  @P0 BRA `(.L_x_4556) ;  /* 0x0000000000380947 */ /* 0x000fea0003800000 */
[----:B------:R-:W0:Y:S01]  /*26530*/  S2R R7, SR_LANEID ;  /* 0x0000000000077919 */ /* 0x000e220000000000 */
[----:B------:R-:W-:Y:S01]  /*26540*/  VOTEU.ANY UR4, UPT, PT ;  /* 0x0000000000047886 */ /* 0x000fe200038e0100 */
[----:B------:R-:W1:Y:S01]  /*26550*/  LDC.64 R2, c[0x0][0xc38] ;  /* 0x00030e00ff027b82 */ /* 0x000e620000000a00 */
[----:B------:R-:W0:Y:S01]  /*26560*/  FLO.U32 R4, UR4 ;  /* 0x0000000400047d00 */ /* 0x000e2200080e0000 */
[----:B------:R-:W-:Y:S01]  /*26570*/  ULDC.64 UR6, c[0x0][0x208] ;  /* 0x0000820000067ab9 */ /* 0x000fe20000000a00 */
[----:B0-----:R-:W-:-:S06]  /*26580*/  ISETP.EQ.U32.AND P0, PT, R4, R7, PT ;  /* 0x000000070400720c */ /* 0x001fcc0003f02070 */
[----:B------:R-:W1:Y:S07]  /*26590*/  POPC R7, UR4 ;  /* 0x0000000400077d09 */ /* 0x000e6e0008000000 */
[----:B-1----:R-:W2:Y:S01]  /*265a0*/  @P0 ATOMG.E.ADD.STRONG.GPU PT, R3, desc[UR6][R2.64], R7 ;  /* 0x00000007020309a8 */ /* 0x002ea200081ee1c6 */
[----:B------:R-:W0:Y:S02]  /*265b0*/  S2R R8, SR_LTMASK ;  /* 0x0000000000087919 */ /* 0x000e240000003900 */
[----:B0-----:R-:W-:-:S04]  /*265c0*/  LOP3.LUT R8, R8, UR4, RZ, 0xc0, !PT ;  /* 0x0000000408087c12 */ /* 0x001fc8000f8ec0ff */
[----:B------:R-:W0:Y:S01]  /*265d0*/  POPC R9, R8 ;  /* 0x0000000800097309 */ /* 0x000e220000000000 */
[----:B--2---:R-:W0:Y:S02]  /*265e0*/  SHFL.IDX PT, R4, R3, R4, 0x1f ;  /* 0x00001f0403047589 */ /* 0x004e2400000e0000 */
[----:B0-----:R-:W-:-:S05]  /*265f0*/  IADD3 R2, R4, UR36, R9 ;  /* 0x0000002404027c10 */ /* 0x001fca000fffe009 */
[----:B------:R0:W-:Y:S02]  /*26600*/  STL [R1], R2 ;  /* 0x0000000201007387 */ /* 0x0001e40000100800 */
.L_x_4556:
[----:B------:R-:W-:Y:S05]  /*26610*/  BSYNC B0 ;  /* 0x0000000000007941 */ /* 0x000fea0003800000 */
.L_x_4555:
[----:B------:R-:W-:Y:S04]  /*26620*/  BSSY B0, `(.L_x_4557) ;  /* 0x0000035000007945 */ /* 0x000fe80003800000 */
[----:B------:R-:W-:Y:S05]  /*26630*/  @!P6 BRA `(.L_x_4558) ;  /* 0x0000000000cce947 */ /* 0x000fea0003800000 */
[----:B------:R-:W1:Y:S01]  /*26640*/  S2R R3, SR_CgaCtaId ;  /* 0x0000000000037919 */ /* 0x000e620000008800 */
[----:B0-----:R-:W-:-:S04]  /*26650*/  MOV R2, 0x400 ;  /* 0x0000040000027802 */ /* 0x001fc80000000f00 */
[----:B-1----:R-:W-:-:S05]  /*26660*/  LEA R2, R3, R2, 0x18 ;  /* 0x0000000203027211 */ /* 0x002fca00078ec0ff */
[----:B------:R-:W-:Y:S01]  /*26670*/  IMAD R3, R17, 0x8, R2 ;  /* 0x0000000811037824 */ /* 0x000fe200078e0202 */
[----:B------:R-:W-:-:S04]  /*26680*/  SHF.L.U32 R2, R19, 0x1f, RZ ;  /* 0x0000001f13027819 */ /* 0x000fc800000006ff */
[----:B------:R-:W0:Y:S02]  /*26690*/  SYNCS.PHASECHK.TRANS64.TRYWAIT P0, [R3+URZ+0x30860], R2 ;  /* 0x03086002030075a7 */ /* 0x000e24000800017f */
[----:B0-----:R-:W-:Y:S05]  /*266a0*/  @!P0 BRA `(.L_x_4559) ;  /* 0x0000002800508947 */ /* 0x001fea0003800000 */
.L_x_4666:
        /* <DEDUP_REMOVED lines=10> */
.L_x_4560:
[----:B------:R-:W-:-:S13]  /*26750*/  LOP3.LUT P0, RZ, R16, 0x40, RZ, 0xc0, !PT ;  /* 0x0000004010ff7812 */ /* 0x000fda000780c0ff */
[----:B------:R-:W-:Y:S05]  /*26760*/  @P0 BRA `(.L_x_4561) ;  /* 0x0000000000040947 */ /* 0x000fea0003800000 */
[----:B------:R-:W-:Y:S01]  /*26770*/  BPT.TRAP 0x1 ;  /* 0x000000040000795c */ /* 0x000fe20000300000 */
.L_x_4561:
        /* <DEDUP_REMOVED lines=11> */
[----:B------:R-:W-:-:S07]  /*26830*/  R2UR UR13, R6 ;  /* 0x00000000060d72ca */ /* 0x000fce00000e0000 */
        /* <DEDUP_REMOVED lines=18> */
[----:B-1----:R-:W-:Y:S01]  /*26960*/  NOP ;  /* 0x0000000000007918 */ /* 0x002fe20000000000 */
.L_x_4558:
[----:B------:R-:W-:Y:S05]  /*26970*/  BSYNC B0 ;  /* 0x0000000000007941 */ /* 0x000fea0003800000 */
.L_x_4557:
[----:B------:R-:W-:-:S05]  /*26980*/  VIADD R17, R17, 0x1 ;  /* 0x0000000111117836 */ /* 0x000fca0000000000 */
[----:B------:R-:W-:-:S04]  /*26990*/  ISETP.NE.AND P0, PT, R17, 0x2, PT ;  /* 0x000000021100780c */ /* 0x000fc80003f05270 */
[----:B------:R-:W-:Y:S02]  /*269a0*/  SEL R0, RZ, 0x1, P0 ;  /* 0x00000001ff007807 */ /* 0x000fe40000000000 */
[----:B------:R-:W-:Y:S02]  /*269b0*/  SEL R17, R17, RZ, P0 ;  /* 0x000000ff11117207 */ /* 0x000fe40000000000 */
[----:B------:R-:W-:-:S07]  /*269c0*/  LOP3.LUT R19, R19, R0, RZ, 0x3c, !PT ;  /* 0x0000000013137212 */ /* 0x000fce00078e3cff */
.L_x_4511:
[----:B------:R-:W-:Y:S05]  /*269d0*/  BSYNC B6 ;  /* 0x0000000000067941 */ /* 0x000fea0003800000 */
.L_x_4509:
[----:B------:R-:W-:-:S03]  /*269e0*/  UMOV UR4, 0xffffffff ;  /* 0xffffffff00047882 */ /* 0x000fc60000000000 */
[----:B------:R-:W-:Y:S05]  /*269f0*/  BRA.DIV UR4, `(.L_x_4562) ;  /* 0x0000002604907947 */ /* 0x000fea000b800000 */
[----:B---3--:R-:W3:Y:S04]  /*26a00*/  LDL.LU R0, [R1] ;  /* 0x0000000001007983 */ /* 0x008ee80000300800 */
[----:B---3--:R3:W4:Y:S04]  /*26a10*/  SHFL.IDX PT, R5, R0, RZ, 0x1f ;  /* 0x00001fff00057589 */ /* 0x00872800000e0000 */
[----:B01----:R3:W0:Y:S02]  /*26a20*/  SHFL.IDX PT, R7, R0, 0x1, 0x1f ;  /* 0x00201f0000077f89 */ /* 0x00362400000e0000 */
.L_x_4670:
[----:B---3--:R-:W3:Y:S01]  /*26a30*/  LDL R0, [R1+0xc] ;  /* 0x00000c0001007983 */ /* 0x008ee20000100800 */
[----:B------:R-:W-:Y:S01]  /*26a40*/  ULDC UR4, c[0x0][0xc14] ;  /* 0x0003050000047ab9 */ /* 0x000fe20000000800 */
[----:B------:R-:W-:Y:S01]  /*26a50*/  BSSY B0, `(.L_x_4563) ;  /* 0x000000d000007945 */ /* 0x000fe20003800000 */
[----:B------:R-:W-:Y:S01]  /*26a60*/  IMAD.MOV.U32 R4, RZ, RZ, RZ ;  /* 0x000000ffff047224 */ /* 0x000fe200078e00ff */
[----:B------:R-:W1:Y:S02]  /*26a70*/  S2R R10, SR_TID.X ;  /* 0x00000000000a7919 */ /* 0x000e640000002100 */
[----:B-1----:R-:W-:-:S04]  /*26a80*/  LOP3.LUT R10, R10, 0x1f, RZ, 0xc0, !PT ;  /* 0x0000001f0a0a7812 */ /* 0x002fc800078ec0ff */
[C---:B------:R-:W-:Y:S02]  /*26a90*/  ISETP.NE.AND P0, PT, R10.reuse, 0x1f, PT ;  /* 0x0000001f0a00780c */ /* 0x040fe40003f05270 */
[----:B---3--:R-:W-:Y:S01]  /*26aa0*/  IADD3 R9, R10, R0, RZ ;  /* 0x000000000a097210 */ /* 0x008fe20007ffe0ff */
[----:B------:R-:W-:-:S05]  /*26ab0*/  IMAD.U32 R0, RZ, RZ, UR4 ;  /* 0x00000004ff007e24 */ /* 0x000fca000f8e00ff */
[----:B------:R-:W-:-:S13]  /*26ac0*/  ISETP.GE.OR P0, PT, R9, R0, !P0 ;  /* 0x000000000900720c */ /* 0x000fda0004706670 */
[----:B------:R-:W-:Y:S05]  /*26ad0*/  @P0 BRA `(.L_x_4564) ;  /* 0x0000000000100947 */ /* 0x000fea0003800000 */
[----:B------:R-:W1:Y:S01]  /*26ae0*/  LDC.64 R2, c[0x0][0xc58] ;  /* 0x00031600ff027b82 */ /* 0x000e620000000a00 */
[----:B------:R-:W-:Y:S01]  /*26af0*/  ULDC.64 UR4, c[0x0][0x208] ;  /* 0x0000820000047ab9 */ /* 0x000fe20000000a00 */
[----:B-1----:R-:W-:-:S05]  /*26b00*/  IMAD.WIDE R2, R9, 0x4, R2 ;  /* 0x0000000409027825 */ /* 0x002fca00078e0202 */
[----:B------:R1:W5:Y:S02]  /*26b10*/  LDG.E R4, desc[UR4][R2.64] ;  /* 0x0000000402047981 */ /* 0x000364000c1e1900 */
.L_x_4564:
[----:B------:R-:W-:Y:S05]  /*26b20*/  BSYNC B0 ;  /* 0x0000000000007941 */ /* 0x000fea0003800000 */
.L_x_4563:
[----:B------:R-:W-:-:S03]  /*26b30*/  UMOV UR4, 0xffffffff ;  /* 0xffffffff00047882 */ /* 0x000fc60000000000 */
[----:B------:R-:W-:Y:S05]  /*26b40*/  BRA.DIV UR4, `(.L_x_4565) ;  /* 0x00000026048c7947 */ /* 0x000fea000b800000 */
[----:B-----5:R-:W3:Y:S01]  /*26b50*/  SHFL.UP PT, R14, R4, 0x1, RZ ;  /* 0x04200000040e7989 */ /* 0x020ee200000e00ff */
[C---:B------:R-:W-:Y:S02]  /*26b60*/  ISETP.NE.AND P0, PT, R10.reuse, RZ, PT ;  /* 0x000000ff0a00720c */ /* 0x040fe40003f05270 */
[----:B------:R-:W-:Y:S02]  /*26b70*/  ISETP.GE.U32.AND P1, PT, R10, 0x2, PT ;  /* 0x000000020a00780c */ /* 0x000fe40003f26070 */
[----:B---3--:R-:W-:Y:S02]  /*26b80*/  SEL R13, R14, RZ, P0 ;  /* 0x000000ff0e0d7207 */ /* 0x008fe40000000000 */
[----:B------:R-:W-:-:S03]  /*26b90*/  ISETP.GE.U32.AND P0, PT, R10, 0x4, PT ;  /* 0x000000040a00780c */ /* 0x000fc60003f06070 */
[----:B------:R-:W-:-:S05]  /*26ba0*/  IMAD.IADD R13, R4, 0x1, R13 ;  /* 0x00000001040d7824 */ /* 0x000fca00078e020d */
[----:B------:R-:W3:Y:S02]  /*26bb0*/  SHFL.UP PT, R14, R13, 0x2, RZ ;  /* 0x044000000d0e7989 */ /* 0x000ee400000e00ff */
[----:B---3--:R-:W-:Y:S02]  /*26bc0*/  SEL R14, R14, RZ, P1 ;  /* 0x000000ff0e0e7207 */ /* 0x008fe40000800000 */
[----:B------:R-:W-:-:S03]  /*26bd0*/  ISETP.GE.U32.AND P1, PT, R10, 0x8, PT ;  /* 0x000000080a00780c */ /* 0x000fc60003f26070 */
[----:B-1----:R-:W-:-:S05]  /*26be0*/  IMAD.IADD R3, R13, 0x1, R14 ;  /* 0x000000010d037824 */ /* 0x002fca00078e020e */
[----:B------:R-:W2:Y:S02]  /*26bf0*/  SHFL.UP PT, R14, R3, 0x4, RZ ;  /* 0x04800000030e7989 */ /* 0x000ea400000e00ff */
[----:B--2---:R-:W-:Y:S02]  /*26c00*/  SEL R6, R14, RZ, P0 ;  /* 0x000000ff0e067207 */ /* 0x004fe40000000000 */
[----:B------:R-:W-:Y:S02]  /*26c10*/  ISETP.GE.U32.AND P0, PT, R10, 0x10, PT ;  /* 0x000000100a00780c */ /* 0x000fe40003f06070 */
[----:B------:R-:W-:-:S05]  /*26c20*/  IADD3 R6, R3, R6, RZ ;  /* 0x0000000603067210 */ /* 0x000fca0007ffe0ff */
[----:B------:R-:W1:Y:S02]  /*26c30*/  SHFL.UP PT, R14, R6, 0x8, RZ ;  /* 0x05000000060e7989 */ /* 0x000e6400000e00ff */
[----:B-1----:R-:W-:-:S05]  /*26c40*/  SEL R9, R14, RZ, P1 ;  /* 0x000000ff0e097207 */ /* 0x002fca0000800000 */
[----:B------:R-:W-:-:S05]  /*26c50*/  IMAD.IADD R8, R6, 0x1, R9 ;  /* 0x0000000106087824 */ /* 0x000fca00078e0209 */
[----:B------:R-:W1:Y:S02]  /*26c60*/  SHFL.UP PT, R14, R8, 0x10, RZ ;  /* 0x06000000080e7989 */ /* 0x000e6400000e00ff */
[----:B-1----:R-:W-:-:S05]  /*26c70*/  SEL R9, R14, RZ, P0 ;  /* 0x000000ff0e097207 */ /* 0x002fca0000000000 */
[----:B------:R-:W-:-:S05]  /*26c80*/  IMAD.IADD R2, R8, 0x1, R9 ;  /* 0x0000000108027824 */ /* 0x000fca00078e0209 */
[----:B------:R1:W2:Y:S02]  /*26c90*/  SHFL.IDX PT, R14, R2, 0x1f, 0x1f ;  /* 0x03e01f00020e7f89 */ /* 0x0002a400000e0000 */
.L_x_4678:
[----:B------:R-:W-:Y:S02]  /*26ca0*/  ULDC UR4, c[0x0][0xc10] ;  /* 0x0003040000047ab9 */ /* 0x000fe40000000800 */
[----:B------:R-:W-:-:S04]  /*26cb0*/  IMAD.U32 R6, RZ, RZ, UR4 ;  /* 0x00000004ff067e24 */ /* 0x000fc8000f8e00ff */
[----:B--2---:R-:W-:-:S04]  /*26cc0*/  IMAD R14, R14, R6, RZ ;  /* 0x000000060e0e7224 */ /* 0x004fc800078e02ff */
[----:B0-----:R-:W-:-:S05]  /*26cd0*/  IMAD.IADD R7, R7, 0x1, R14 ;  /* 0x0000000107077824 */ /* 0x001fca00078e020e */
[----:B----4-:R-:W-:-:S13]  /*26ce0*/  ISETP.GT.AND P0, PT, R7, R5, PT ;  /* 0x000000050700720c */ /* 0x010fda0003f04270 */
[----:B------:R-:W-:Y:S05]  /*26cf0*/  @P0 BRA `(.L_x_4566) ;  /* 0x0000000000c40947 */ /* 0x000fea0003800000 */
[----:B------:R-:W0:Y:S02]  /*26d00*/  LDC R0, c[0x0][0xc14] ;  /* 0x00030500ff007b82 */ /* 0x000e240000000800 */
.L_x_4571:
[----:B01----:R-:W2:Y:S02]  /*26d10*/  LDL.LU R2, [R1+0xc] ;  /* 0x00000c0001027983 */ /* 0x003ea40000300800 */
[----:B--2---:R-:W-:-:S04]  /*26d20*/  IADD3 R3, R2, 0x1f, RZ ;  /* 0x0000001f02037810 */ /* 0x004fc80007ffe0ff */
[----:B0-----:R-:W-:-:S13]  /*26d30*/  ISETP.GE.AND P0, PT, R3, R0, PT ;  /* 0x000000000300720c */ /* 0x001fda0003f06270 */
[----:B------:R-:W-:Y:S05]  /*26d40*/  @P0 BRA `(.L_x_4567) ;  /* 0x0000000800100947 */ /* 0x000fea0003800000 */
[----:B------:R-:W0:Y:S01]  /*26d50*/  S2R R10, SR_TID.X ;  /* 0x00000000000a7919 */ /* 0x000e220000002100 */
[----:B------:R-:W-:Y:S01]  /*26d60*/  IMAD.MOV.U32 R2, RZ, RZ, R3 ;  /* 0x000000ffff027224 */ /* 0x000fe200078e0003 */
[----:B------:R-:W-:Y:S01]  /*26d70*/  BSSY B0, `(.L_x_4568) ;  /* 0x000000c000007945 */ /* 0x000fe20003800000 */
[----:B------:R-:W-:-:S03]  /*26d80*/  IMAD.MOV.U32 R4, RZ, RZ, RZ ;  /* 0x000000ffff047224 */ /* 0x000fc600078e00ff */
[----:B------:R1:W-:Y:S01]  /*26d90*/  STL [R1+0xc], R2 ;  /* 0x00000c0201007387 */ /* 0x0003e20000100800 */
[----:B0-----:R-:W-:-:S04]  /*26da0*/  LOP3.LUT R10, R10, 0x1f, RZ, 0xc0, !PT ;  /* 0x0000001f0a0a7812 */ /* 0x001fc800078ec0ff */
[C---:B------:R-:W-:Y:S01]  /*26db0*/  ISETP.NE.AND P1, PT, R10.reuse, 0x1f, PT ;  /* 0x0000001f0a00780c */ /* 0x040fe20003f25270 */
[----:B------:R-:W-:-:S05]  /*26dc0*/  IMAD.IADD R9, R10, 0x1, R2 ;  /* 0x000000010a097824 */ /* 0x000fca00078e0202 */
[----:B------:R-:W-:-:S13]  /*26dd0*/  ISETP.GE.OR P0, PT, R9, R0, !P1 ;  /* 0x000000000900720c */ /* 0x000fda0004f06670 */
[----:B-1----:R-:W-:Y:S05]  /*26de0*/  @P0 BRA `(.L_x_4569) ;  /* 0x0000000000100947 */ /* 0x002fea0003800000 */
[----:B------:R-:W0:Y:S01]  /*26df0*/  LDC.64 R2, c[0x0][0xc58] ;  /* 0x00031600ff027b82 */ /* 0x000e220000000a00 */
[----:B------:R-:W-:Y:S01]  /*26e00*/  ULDC.64 UR4, c[0x0][0x208] ;  /* 0x0000820000047ab9 */ /* 0x000fe20000000a00 */
[----:B0-----:R-:W-:-:S05]  /*26e10*/  IMAD.WIDE R2, R9, 0x4, R2 ;  /* 0x0000000409027825 */ /* 0x001fca00078e0202 */
[----:B------:R0:W5:Y:S02]  /*26e20*/  LDG.E R4, desc[UR4][R2.64] ;  /* 0x0000000402047981 */ /* 0x000164000c1e1900 */
.L_x_4569:
[----:B------:R-:W-:Y:S05]  /*26e30*/  BSYNC B0 ;  /* 0x0000000000007941 */ /* 0x000fea0003800000 */
.L_x_4568:
        /* <DEDUP_REMOVED lines=23> */
.L_x_4686:
[----:B------:R-:W-:Y:S02]  /*26fb0*/  ULDC UR4, c[0x0][0xc10] ;  /* 0x0003040000047ab9 */ /* 0x000fe40000000800 */
[----:B------:R-:W-:-:S04]  /*26fc0*/  IMAD.U32 R6, RZ, RZ, UR4 ;  /* 0x00000004ff067e24 */ /* 0x000fc8000f8e00ff */
[----:B-1----:R-:W-:-:S05]  /*26fd0*/  IMAD R14, R14, R6, RZ ;  /* 0x000000060e0e7224 */ /* 0x002fca00078e02ff */
[----:B------:R-:W-:-:S04]  /*26fe0*/  IADD3 R7, R14, R7, RZ ;  /* 0x000000070e077210 */ /* 0x000fc80007ffe0ff */
[----:B------:R-:W-:-:S13]  /*26ff0*/  ISETP.GT.AND P0, PT, R7, R5, PT ;  /* 0x000000050700720c */ /* 0x000fda0003f04270 */
[----:B------:R-:W-:Y:S05]  /*27000*/  @!P0 BRA `(.L_x_4571) ;  /* 0xfffffffc00408947 */ /* 0x000fea000383ffff */
.L_x_4566:
[----:B------:R-:W-:Y:S01]  /*27010*/  IMAD.IADD R7, R7, 0x1, -R14 ;  /* 0x0000000107077824 */ /* 0x000fe200078e0a0e */
[----:B------:R-:W-:-:S03]  /*27020*/  UMOV UR4, 0xffffffff ;  /* 0xffffffff00047882 */ /* 0x000fc60000000000 */
[----:B------:R-:W-:-:S05]  /*27030*/  IMAD R8, R2, R6, R7 ;  /* 0x0000000602087224 */ /* 0x000fca00078e0207 */
[----:B------:R-:W-:Y:S01]  /*27040*/  ISETP.GT.AND P6, PT, R8, R5, PT ;  /* 0x000000050800720c */ /* 0x000fe20003fc4270 */
[----:B------:R-:W-:-:S12]  /*27050*/  BRA.DIV UR4, `(.L_x_4572) ;  /* 0x0000002604e87947 */ /* 0x000fd8000b800000 */
[----:B------:R-:W-:-:S04]  /*27060*/  VOTE.ANY R3, PT, !P6 ;  /* 0x0000000000037806 */ /* 0x000fc800070e0100 */
[----:B------:R-:W2:Y:S02]  /*27070*/  POPC R8, R3 ;  /* 0x0000000300087309 */ /* 0x000ea40000000000 */
[----:B--2---:R2:W3:Y:S02]  /*27080*/  SHFL.IDX PT, R4, R4, R8, 0x1f ;  /* 0x00001f0804047589 */ /* 0x0044e400000e0000 */
.L_x_4690:
[----:B------:R-:W-:Y:S01]  /*27090*/  ISETP.NE.AND P0, PT, R3, RZ, PT ;  /* 0x000000ff0300720c */ /* 0x000fe20003f05270 */
[----:B------:R-:W-:-:S12]  /*270a0*/  IMAD.MOV.U32 R9, RZ, RZ, RZ ;  /* 0x000000ffff097224 */ /* 0x000fd800078e00ff */
[----:B------:R-:W-:Y:S05]  /*270b0*/  @!P0 BRA `(.L_x_4573) ;  /* 0x0000000000108947 */ /* 0x000fea0003800000 */
[----:B------:R-:W-:Y:S01]  /*270c0*/  UMOV UR4, 0xffffffff ;  /* 0xffffffff00047882 */ /* 0x000fe20000000000 */
[----:B------:R-:W-:Y:S02]  /*270d0*/  VIADD R12, R8, 0xffffffff ;  /* 0xffffffff080c7836 */ /* 0x000fe40000000000 */
[----:B------:R-:W-:Y:S05]  /*270e0*/  BRA.DIV UR4, `(.L_x_4574) ;  /* 0x0000002a040c7947 */ /* 0x000fea000b800000 */
[----:B------:R4:W0:Y:S02]  /*270f0*/  SHFL.IDX PT, R9, R2, R12, 0x1f ;  /* 0x00001f0c02097589 */ /* 0x00082400000e0000 */
.L_x_4573:
[----:B------:R-:W5:Y:S01]  /*27100*/  LDL.LU R10, [R1+0xc] ;  /* 0x00000c00010a7983 */ /* 0x000f620000300800 */
[----:B01--4-:R-:W0:Y:S01]  /*27110*/  LDC.64 R2, c[0x0][0xc68] ;  /* 0x00031a00ff027b82 */ /* 0x013e220000000a00 */
[----:B------:R-:W-:Y:S01]  /*27120*/  ULDC.64 UR4, c[0x0][0x208] ;  /* 0x0000820000047ab9 */ /* 0x000fe20000000a00 */
[----:B-----5:R-:W-:-:S04]  /*27130*/  IMAD.IADD R10, R8, 0x1, R10 ;  /* 0x00000001080a7824 */ /* 0x020fc800078e020a */
[----:B0-----:R-:W-:Y:S01]  /*27140*/  IMAD.WIDE R2, R10, 0x4, R2 ;  /* 0x000000040a027825 */ /* 0x001fe200078e0202 */
[----:B------:R0:W-:Y:S04]  /*27150*/  STL [R1+0xc], R10 ;  /* 0x00000c0a01007387 */ /* 0x0001e80000100800 */
[----:B------:R-:W2:Y:S01]  /*27160*/  LDG.E R11, desc[UR4][R2.64] ;  /* 0x00000004020b7981 */ /* 0x000ea2000c1e1900 */
[----:B------:R-:W-:-:S04]  /*27170*/  IMAD R7, R9, R6, R7 ;  /* 0x0000000609077224 */ /* 0x000fc800078e0207 */
[----:B------:R-:W-:Y:S01]  /*27180*/  IMAD.IADD R5, R5, 0x1, -R7 ;  /* 0x0000000105057824 */ /* 0x000fe200078e0a07 */
[----:B------:R1:W-:Y:S01]  /*27190*/  STL [R1], R7 ;  /* 0x0000000701007387 */ /* 0x0003e20000100800 */
[----:B--23--:R-:W-:-:S05]  /*271a0*/  IMAD R8, R4, R11, RZ ;  /* 0x0000000b04087224 */ /* 0x00cfca00078e02ff */
[----:B0-----:R-:W-:-:S04]  /*271b0*/  IABS R10, R8 ;  /* 0x00000008000a7213 */ /* 0x001fc80000000000 */
[----:B------:R-:W0:Y:S08]  /*271c0*/  I2F.RP R13, R10 ;  /* 0x0000000a000d7306 */ /* 0x000e300000209400 */
[----:B0-----:R-:W0:Y:S02]  /*271d0*/  MUFU.RCP R13, R13 ;  /* 0x0000000d000d7308 */ /* 0x001e240000001000 */
[----:B0-----:R-:W-:-:S06]  /*271e0*/  IADD3 R14, R13, 0xffffffe, RZ ;  /* 0x0ffffffe0d0e7810 */ /* 0x001fcc0007ffe0ff */
[----:B------:R-:W0:Y:S02]  /*271f0*/  F2I.FTZ.U32.TRUNC.NTZ R3, R14 ;  /* 0x0000000e00037305 */ /* 0x000e24000021f000 */
[----:B0-----:R-:W-:-:S04]  /*27200*/  IMAD.MOV R2, RZ, RZ, -R3 ;  /* 0x000000ffff027224 */ /* 0x001fc800078e0a03 */
        /* <DEDUP_REMOVED lines=19> */
[----:B-1----:R-:W-:Y:S02]  /*27340*/  IMAD R7, R11, R2, RZ ;  /* 0x000000020b077224 */ /* 0x002fe400078e02ff */
[----:B------:R-:W-:-:S03]  /*27350*/  IMAD.MOV R2, RZ, RZ, -R2 ;  /* 0x000000ffff027224 */ /* 0x000fc600078e0a02 */
[----:B------:R-:W-:Y:S01]  /*27360*/  IADD3 R3, -R7, RZ, RZ ;  /* 0x000000ff07037210 */ /* 0x000fe20007ffe1ff */
[----:B------:R-:W-:Y:S02]  /*27370*/  IMAD R8, R8, R2, R5 ;  /* 0x0000000208087224 */ /* 0x000fe400078e0205 */
[----:B------:R-:W-:Y:S01]  /*27380*/  IMAD.MOV.U32 R2, RZ, RZ, RZ ;  /* 0x000000ffff027224 */ /* 0x000fe200078e00ff */
[----:B------:R-:W-:Y:S02]  /*27390*/  VIADDMNMX R11, R3, R6, R11, PT ;  /* 0x00000006030b7246 */ /* 0x000fe4000380010b */
[----:B------:R-:W-:Y:S02]  /*273a0*/  IADD3 R7, R8, R7, RZ ;  /* 0x0000000708077210 */ /* 0x000fe40007ffe0ff */
[----:B------:R-:W-:-:S04]  /*273b0*/  IABS R6, R11 ;  /* 0x0000000b00067213 */ /* 0x000fc80000000000 */
[----:B------:R-:W0:Y:S08]  /*273c0*/  I2F.RP R9, R6 ;  /* 0x0000000600097306 */ /* 0x000e300000209400 */
[----:B0-----:R-:W0:Y:S02]  /*273d0*/  MUFU.RCP R9, R9 ;  /* 0x0000000900097308 */ /* 0x001e240000001000 */
[----:B0-----:R-:W-:-:S06]  /*273e0*/  VIADD R10, R9, 0xffffffe ;  /* 0x0ffffffe090a7836 */ /* 0x001fcc0000000000 */
[----:B------:R-:W0:Y:S02]  /*273f0*/  F2I.FTZ.U32.TRUNC.NTZ R3, R10 ;  /* 0x0000000a00037305 */ /* 0x000e24000021f000 */
[----:B0-----:R-:W-:-:S04]  /*27400*/  IMAD.MOV R5, RZ, RZ, -R3 ;  /* 0x000000ffff057224 */ /* 0x001fc800078e0a03 */
[----:B------:R-:W-:-:S04]  /*27410*/  IMAD R5, R5, R6, RZ ;  /* 0x0000000605057224 */ /* 0x000fc800078e02ff */
[----:B------:R-:W-:Y:S01]  /*27420*/  IMAD.HI.U32 R2, R3, R5, R2 ;  /* 0x0000000503027227 */ /* 0x000fe200078e0002 */
[----:B------:R-:W-:Y:S02]  /*27430*/  IABS R3, R8 ;  /* 0x0000000800037213 */ /* 0x000fe40000000000 */
[----:B------:R-:W-:-:S03]  /*27440*/  IABS R5, R11 ;  /* 0x0000000b00057213 */ /* 0x000fc60000000000 */
        /* <DEDUP_REMOVED lines=20> */
.L_x_4567:
[----:B------:R-:W-:Y:S01]  /*27590*/  UMOV UR4, URZ ;  /* 0x0000003f00047c82 */ /* 0x000fe20008000000 */
[----:B------:R-:W-:Y:S01]  /*275a0*/  ULDC UR6, c[0x0][0xc14] ;  /* 0x0003050000067ab9 */ /* 0x000fe20000000800 */
[----:B------:R-:W-:Y:S01]  /*275b0*/  UMOV UR5, URZ ;  /* 0x0000003f00057c82 */ /* 0x000fe20008000000 */
[----:B------:R-:W-:Y:S01]  /*275c0*/  IMAD.U32 R4, RZ, RZ, UR4 ;  /* 0x00000004ff047e24 */ /* 0x000fe2000f8e00ff */
[----:B------:R-:W-:Y:S01]  /*275d0*/  MOV R2, UR6 ;  /* 0x0000000600027c02 */ /* 0x000fe20008000f00 */
[----:B------:R-:W-:Y:S01]  /*275e0*/  IMAD.U32 R3, RZ, RZ, UR5 ;  /* 0x00000005ff037e24 */ /* 0x000fe2000f8e00ff */
[----:B------:R1:W-:Y:S04]  /*275f0*/  STL [R1], R5 ;  /* 0x0000000501007387 */ /* 0x0003e80000100800 */
[----:B------:R1:W-:Y:S04]  /*27600*/  STL [R1+0x4], R4 ;  /* 0x0000040401007387 */ /* 0x0003e80000100800 */
[----:B------:R1:W-:Y:S04]  /*27610*/  STL [R1+0xc], R2 ;  /* 0x00000c0201007387 */ /* 0x0003e80000100800 */
[----:B------:R1:W-:Y:S02]  /*27620*/  STL [R1+0x8], R3 ;  /* 0x0000080301007387 */ /* 0x0003e40000100800 */
.L_x_4575:
[----:B01----:R-:W2:Y:S04]  /*27630*/  LDL.64 R4, [R1] ;  /* 0x0000000001047983 */ /* 0x003ea80000100a00 */
[----:B------:R-:W2:Y:S01]  /*27640*/  LDL.64 R6, [R1+0x8] ;  /* 0x0000080001067983 */ /* 0x000ea20000100a00 */
[----:B------:R-:W0:Y:S01]  /*27650*/  S2R R2, SR_TID.X ;  /* 0x0000000000027919 */ /* 0x000e220000002100 */
[----:B------:R-:W-:Y:S05]  /*27660*/  WARPSYNC.ALL ;  /* 0x0000000000007948 */ /* 0x000fea0003800000 */
[----:B0-----:R-:W-:Y:S01]  /*27670*/  LOP3.LUT R2, R2, 0x1f, RZ, 0xc0, !PT ;  /* 0x0000001f02027812 */ /* 0x001fe200078ec0ff */
[----:B------:R-:W-:Y:S03]  /*27680*/  BAR.SYNC.DEFER_BLOCKING 0x4, 0x120 ;  /* 0x0104800000007b1d */ /* 0x000fe60000010000 */
[----:B------:R-:W-:-:S13]  /*27690*/  ISETP.NE.AND P0, PT, R2, RZ, PT ;  /* 0x000000ff0200720c */ /* 0x000fda0003f05270 */
[----:B------:R-:W0:Y:S01]  /*276a0*/  @!P0 S2R R3, SR_CgaCtaId ;  /* 0x0000000000038919 */ /* 0x000e220000008800 */
[----:B------:R-:W-:-:S04]  /*276b0*/  @!P0 MOV R2, 0x400 ;  /* 0x0000040000028802 */ /* 0x000fc80000000f00 */
[----:B0-----:R-:W-:-:S05]  /*276c0*/  @!P0 LEA R2, R3, R2, 0x18 ;  /* 0x0000000203028211 */ /* 0x001fca00078ec0ff */
[----:B--2---:R0:W-:Y:S02]  /*276d0*/  @!P0 STS.128 [R2+0x308d0], R4 ;  /* 0x0308d00402008388 */ /* 0x0041e40000000c00 */
[----:B0-----:R-:W-:Y:S01]  /*276e0*/  IMAD.MOV.U32 R2, RZ, RZ, R7 ;  /* 0x000000ffff027224 */ /* 0x001fe200078e0007 */
[----:B------:R-:W-:Y:S06]  /*276f0*/  BAR.ARV 0x5, 0x120 ;  /* 0x0144800000007b1d */ /* 0x000fec0000002000 */
[----:B------:R-:W-:-:S13]  /*27700*/  ISETP.GE.AND P0, PT, R2, R0, PT ;  /* 0x000000000200720c */ /* 0x000fda0003f06270 */
[----:B------:R-:W-:Y:S05]  /*27710*/  @!P0 BRA `(.L_x_4576) ;  /* 0xffffffa400c88947 */ /* 0x000fea000383ffff */
.L_x_4470:
[----:B------:R-:W2:Y:S01]  /*27720*/  LDL.LU R0, [R1+0x28] ;  /* 0x0000280001007983 */ /* 0x000ea20000300800 */
        /* <DEDUP_REMOVED lines=11> */
.L_x_4693:
[----:B------:R-:W-:Y:S05]  /*277e0*/  BSYNC B0 ;  /* 0x0000000000007941 */ /* 0x000fea0003800000 */
.L_x_4577:
[----:B------:R-:W-:-:S03]  /*277f0*/  UMOV UR4, 0xffffffff ;  /* 0xffffffff00047882 */ /* 0x000fc60000000000 */
[----:B------:R-:W-:Y:S05]  /*27800*/  BRA.DIV UR4, `(.L_x_4579) ;  /* 0x0000002204807947 */ /* 0x000fea000b800000 */
[----:B------:R-:W1:Y:S02]  /*27810*/  S2R R2, SR_TID.X ;  /* 0x0000000000027919 */ /* 0x000e640000002100 */
[----:B-1----:R-:W-:-:S04]  /*27820*/  SHF.R.U32.HI R2, RZ, 0x5, R2 ;  /* 0x00000005ff027819 */ /* 0x002fc80000011602 */
[----:B------:R-:W-:-:S05]  /*27830*/  LOP3.LUT R2, R2, 0x3, RZ, 0xc0, !PT ;  /* 0x0000000302027812 */ /* 0x000fca00078ec0ff */
[----:B------:R1:W2:Y:S02]  /*27840*/  SHFL.IDX PT, R14, R2, RZ, 0x1f ;  /* 0x00001fff020e7589 */ /* 0x0002a400000e0000 */
.L_x_4696:
[----:B--2---:R-:W-:-:S13]  /*27850*/  ISETP.NE.AND P0, PT, R14, RZ, PT ;  /* 0x000000ff0e00720c */ /* 0x004fda0003f05270 */
[----:B------:R-:W-:Y:S05]  /*27860*/  @P0 BRA `(.L_x_4164) ;  /* 0x0000000000880947 */ /* 0x000fea0003800000 */
[----:B------:R-:W-:-:S03]  /*27870*/  UMOV UR4, 0xffffffff ;  /* 0xffffffff00047882 */ /* 0x000fc60000000000 */
[----:B------:R-:W-:Y:S05]  /*27880*/  BRA.DIV UR4, `(.L_x_4580) ;  /* 0x0000002204947947 */ /* 0x000fea000b800000 */
[----:B------:R-:W-:-:S13]  /*27890*/  ELECT P6, URZ, PT ;  /* 0x00000000003f782f */ /* 0x000fda00038c0000 */
.L_x_4699:
[----:B------:R-:W-:Y:S05]  /*278a0*/  @!P6 BRA `(.L_x_4164) ;  /* 0x000000000078e947 */ /* 0x000fea0003800000 */
[----:B------:R-:W-:-:S06]  /*278b0*/  ULOP3.LUT UR4, UR60, 0x2, URZ, 0xfc, !UPT ;  /* 0x000000023c047892 */ /* 0x000fcc000f8efc3f */
[----:B-1----:R-:W-:-:S05]  /*278c0*/  IMAD.U32 R2, RZ, RZ, UR4 ;  /* 0x00000004ff027e24 */ /* 0x002fca000f8e00ff */
[----:B------:R-:W-:-:S13]  /*278d0*/  ISETP.NE.AND P2, PT, R2, 0x3, PT ;  /* 0x000000030200780c */ /* 0x000fda0003f45270 */
[----:B------:R-:W-:Y:S05]  /*278e0*/  @!P2 BRA `(.L_x_4581) ;  /* 0x000000000004a947 */ /* 0x000fea0003800000 */
[----:B------:R-:W-:Y:S01]  /*278f0*/  BPT.TRAP 0x1 ;  /* 0x000000040000795c */ /* 0x000fe20000300000 */
.L_x_4581:
[----:B------:R-:W-:Y:S01]  /*27900*/  IADD3 R2, R0, 0x30840, RZ ;  /* 0x0003084000027810 */ /* 0x000fe20007ffe0ff */
[----:B0-----:R-:W-:Y:S01]  /*27910*/  VIADD R3, R17, 0x1 ;  /* 0x0000000111037836 */ /* 0x001fe20000000000 */
[----:B------:R-:W-:-:S03]  /*27920*/  SHF.L.U32 R5, R19, 0x1f, RZ ;  /* 0x0000001f13057819 */ /* 0x000fc600000006ff */
[----:B------:R-:W-:Y:S01]  /*27930*/  IMAD R6, R17, 0x8, R2 ;  /* 0x0000000811067824 */ /* 0x000fe200078e0202 */
[----:B------:R-:W-:-:S03]  /*27940*/  ISETP.NE.AND P1, PT, R3, 0x2, PT ;  /* 0x000000020300780c */ /* 0x000fc60003f25270 */
[----:B------:R-:W0:Y:S01]  /*27950*/  SYNCS.PHASECHK.TRANS64.TRYWAIT P0, [R6+URZ], R5 ;  /* 0x00000005060075a7 */ /* 0x000e22000800017f */
[----:B------:R-:W-:Y:S02]  /*27960*/  SEL R4, RZ, 0x1, P1 ;  /* 0x00000001ff047807 */ /* 0x000fe40000800000 */
[----:B------:R-:W-:Y:S02]  /*27970*/  SEL R3, R3, RZ, P1 ;  /* 0x000000ff03037207 */ /* 0x000fe40000800000 */
[----:B------:R-:W-:-:S03]  /*27980*/  LOP3.LUT R4, R19, R4, RZ, 0x3c, !PT ;  /* 0x0000000413047212 */ /* 0x000fc600078e3cff */
[----:B------:R-:W-:Y:S01]  /*27990*/  IMAD R7, R3, 0x8, R2 ;  /* 0x0000000803077824 */ /* 0x000fe200078e0202 */
[----:B------:R-:W-:Y:S01]  /*279a0*/  SHF.L.U32 R2, R4, 0x1f, RZ ;  /* 0x0000001f04027819 */ /* 0x000fe200000006ff */
[----:B0-----:R-:W-:Y:S06]  /*279b0*/  @!P0 BRA `(.L_x_4582) ;  /* 0x0000002000688947 */ /* 0x001fec0003800000 */
.L_x_4700:
[----:B------:R-:W1:Y:S02]  /*279c0*/  SYNCS.PHASECHK.TRANS64.TRYWAIT P0, [R7+URZ], R2 ;  /* 0x00000002070075a7 */ /* 0x000e64000800017f */
[----:B-1----:R-:W-:Y:S05]  /*279d0*/  @!P0 BRA `(.L_x_4583) ;  /* 0x0000002000748947 */ /* 0x002fea0003800000 */
.L_x_4701:
[----:B------:R-:W-:Y:S05]  /*279e0*/  @!P2 BRA `(.L_x_4584) ;  /* 0x000000000004a947 */ /* 0x000fea0003800000 */
[----:B------:R-:W-:Y:S01]  /*279f0*/  BPT.TRAP 0x1 ;  /* 0x000000040000795c */ /* 0x000fe20000300000 */
.L_x_4584:
[----:B------:R-:W-:-:S05]  /*27a00*/  VIADD R0, R0, 0x30860 ;  /* 0x0003086000007836 */ /* 0x000fca0000000000 */
[----:B------:R-:W-:-:S04]  /*27a10*/  LEA R4, R17, R0, 0x3 ;  /* 0x0000000011047211 */ /* 0x000fc800078e18ff */
[----:B------:R-:W2:Y:S02]  /*27a20*/  SYNCS.PHASECHK.TRANS64.TRYWAIT P0, [R4+URZ], R5 ;  /* 0x00000005040075a7 */ /* 0x000ea4000800017f */
[----:B--2---:R-:W-:Y:S05]  /*27a30*/  @!P0 BRA `(.L_x_4585) ;  /* 0x0000002000708947 */ /* 0x004fea0003800000 */
.L_x_4702:
[----:B------:R-:W-:-:S07]  /*27a40*/  IMAD R3, R3, 0x8, R0 ;  /* 0x0000000803037824 */ /* 0x000fce00078e0200 */
.L_x_4586:
[----:B---3--:R3:W4:Y:S02]  /*27a50*/  SYNCS.PHASECHK.TRANS64.TRYWAIT P0, [R3+URZ], R2 ;  /* 0x00000002030075a7 */ /* 0x008724000800017f */
[----:B----4-:R-:W-:Y:S05]  /*27a60*/  @!P0 NANOSLEEP.SYNCS 0x989680 ;  /* 0x009896800000895d */ /* 0x010fea0003900000 */
[----:B------:R-:W4:Y:S02]  /*27a70*/  @!P0 SYNCS.PHASECHK.TRANS64 P0, [R3+URZ], R2 ;  /* 0x00000002030085a7 */ /* 0x000f24000800007f */
[----:B----4-:R-:W-:Y:S05]  /*27a80*/  @!P0 BRA `(.L_x_4586) ;  /* 0xfffffffc00f08947 */ /* 0x010fea000383ffff */
.L_x_4164:
[----:B------:R-:W-:Y:S05]  /*27a90*/  BSYNC B7 ;  /* 0x0000000000077941 */ /* 0x000fea0003800000 */
.L_x_4161:
[----:B------:R-:W-:Y:S05]  /*27aa0*/  EXIT ;  /* 0x000000000000794d */ /* 0x000fea0003800000 */
.L_x_4190:
[----:B0-----:R0:W1:Y:S02]  /*27ab0*/  SYNCS.PHASECHK.TRANS64.TRYWAIT P5, [R89+URZ+0x30890], R90 ;  /* 0x0308905a590075a7 */ /* 0x00106400080a017f */
[----:B-1----:R-:W-:Y:S05]  /*27ac0*/  @!P5 NANOSLEEP.SYNCS 0x989680 ;  /* 0x009896800000d95d */ /* 0x002fea0003900000 */
[----:B------:R-:W1:Y:S02]  /*27ad0*/  @!P5 SYNCS.PHASECHK.TRANS64 P5, [R89+URZ+0x30890], R90 ;  /* 0x0308905a5900d5a7 */ /* 0x000e6400080a007f */
[----:B-1----:R-:W-:Y:S05]  /*27ae0*/  @!P5 BRA `(.L_x_4190) ;  /* 0xfffffffc00f0d947 */ /* 0x002fea000383ffff */
[----:B------:R-:W-:Y:S05]  /*27af0*/  BRA `(.L_x_4587) ;  /* 0xfffffdbc00987947 */ /* 0x000fea000383ffff */
.L_x_4244:
[----:B-1----:R1:W3:Y:S02]  /*27b00*/  SYNCS.PHASECHK.TRANS64.TRYWAIT P5, [R89+URZ+0x30890], R90 ;  /* 0x0308905a590075a7 */ /* 0x0022e400080a017f */
[----:B---3--:R-:W-:Y:S05]  /*27b10*/  @!P5 NANOSLEEP.SYNCS 0x989680 ;  /* 0x009896800000d95d */ /* 0x008fea0003900000 */
[----:B------:R-:W3:Y:S02]  /*27b20*/  @!P5 SYNCS.PHASECHK.TRANS64 P5, [R89+URZ+0x30890], R90 ;  /* 0x0308905a5900d5a7 */ /* 0x000ee400080a007f */
[----:B---3--:R-:W-:Y:S05]  /*27b30*/  @!P5 BRA `(.L_x_4244) ;  /* 0xfffffffc00f0d947 */ /* 0x008fea000383ffff */
[----:B------:R-:W-:Y:S05]  /*27b40*/  BRA `(.L_x_4588) ;  /* 0xfffffdf000607947 */ /* 0x000fea000383ffff */
.L_x_4269:
[----:B0-----:R0:W1:Y:S02]  /*27b50*/  SYNCS.PHASECHK.TRANS64.TRYWAIT P3, [R89+URZ+0x30890], R90 ;  /* 0x0308905a590075a7 */ /* 0x001064000806017f */
[----:B-1----:R-:W-:Y:S05]  /*27b60*/  @!P3 NANOSLEEP.SYNCS 0x989680 ;  /* 0x009896800000b95d */ /* 0x002fea0003900000 */
[----:B------:R-:W1:Y:S02]  /*27b70*/  @!P3 SYNCS.PHASECHK.TRANS64 P3, [R89+URZ+0x30890], R90 ;  /* 0x0308905a5900b5a7 */ /* 0x000e64000806007f */
[----:B-1----:R-:W-:Y:S05]  /*27b80*/  @!P3 BRA `(.L_x_4269) ;  /* 0xfffffffc00f0b947 */ /* 0x002fea000383ffff */
[----:B------:R-:W-:Y:S05]  /*27b90*/  BRA `(.L_x_4589) ;  /* 0xfffffe2000507947 */ /* 0x000fea000383ffff */
.L_x_4275:
[----:B-1----:R1:W2:Y:S02]  /*27ba0*/  SYNCS.PHASECHK.TRANS64.TRYWAIT P2, [R89+URZ+0x308b0], R90 ;  /* 0x0308b05a590075a7 */ /* 0x0022a4000804017f */
[----:B--2---:R-:W-:Y:S05]  /*27bb0*/  @!P2 NANOSLEEP.SYNCS 0x989680 ;  /* 0x009896800000a95d */ /* 0x004fea0003900000 */
[----:B------:R-:W2:Y:S02]  /*27bc0*/  @!P2 SYNCS.PHASECHK.TRANS64 P2, [R89+URZ+0x308b0], R90 ;  /* 0x0308b05a5900a5a7 */ /* 0x000ea4000804007f */
[----:B--2---:R-:W-:Y:S05]  /*27bd0*/  @!P2 BRA `(.L_x_4275) ;  /* 0xfffffffc00f0a947 */ /* 0x004fea000383ffff */
[----:B------:R-:W-:Y:S05]  /*27be0*/  BRA `(.L_x_4590) ;  /* 0xfffffe2400547947 */ /* 0x000fea000383ffff */
.L_x_4305:
[----:B------:R-:W-:Y:S01]  /*27bf0*/  BSSY B1, `(.L_x_4591) ;  /* 0x0000008000017945 */ /* 0x000fe20003800000 */
[----:B------:R-:W-:Y:S01]  /*27c00*/  IMAD.MOV.U32 R13, RZ, RZ, R4 ;  /* 0x000000ffff0d7224 */ /* 0x000fe200078e0004 */
[----:B------:R-:W-:Y:S01]  /*27c10*/  MOV R15, 0xffffffff ;  /* 0xffffffff000f7802 */ /* 0x000fe20000000f00 */
[----:B------:R-:W-:Y:S02]  /*27c20*/  IMAD.MOV.U32 R12, RZ, RZ, RZ ;  /* 0x000000ffff0c7224 */ /* 0x000fe400078e00ff */
[----:B------:R-:W-:-:S07]  /*27c30*/  IMAD.MOV.U32 R11, RZ, RZ, 0x1c1f ;  /* 0x00001c1fff0b7424 */ /* 0x000fce00078e00ff */
[----:B------:R-:W-:Y:S05]  /*27c40*/  WARPSYNC.COLLECTIVE R15, `(.L_x_4592) ;  /* 0x000000000f087348 */ /* 0x000fea0003c00000 */
[----:B------:R0:W1:Y:S02]  /*27c50*/  SHFL.IDX P6, R14, R13, R12, R11 ;  /* 0x0000000c0d0e7389 */ /* 0x00006400000c000b */
[----:B01----:R-:W-:Y:S01]  /*27c60*/  ENDCOLLECTIVE ;  /* 0x000000000000791b */ /* 0x003fe20003800000 */
.L_x_4592:
[----:B------:R-:W-:Y:S05]  /*27c70*/  BSYNC B1 ;  /* 0x0000000000017941 */ /* 0x000fea0003800000 */
.L_x_4591:
[----:B------:R-:W-:Y:S05]  /*27c80*/  BRA `(.L_x_4593) ;  /* 0xfffffe4400847947 */ /* 0x000fea000383ffff */
.L_x_4306:
[----:B------:R-:W-:Y:S01]  /*27c90*/  BSSY B1, `(.L_x_4594) ;  /* 0x0000008000017945 */ /* 0x000fe20003800000 */
[----:B------:R-:W-:Y:S02]  /*27ca0*/  IMAD.MOV.U32 R13, RZ, RZ, R3 ;  /* 0x000000ffff0d7224 */ /* 0x000fe400078e0003 */
[----:B------:R-:W-:Y:S02]  /*27cb0*/  IMAD.MOV.U32 R12, RZ, RZ, RZ ;  /* 0x000000ffff0c7224 */ /* 0x000fe400078e00ff */
[----:B------:R-:W-:Y:S02]  /*27cc0*/  IMAD.MOV.U32 R11, RZ, RZ, 0x1c1f ;  /* 0x00001c1fff0b7424 */ /* 0x000fe400078e00ff */
[----:B------:R-:W-:-:S07]  /*27cd0*/  IMAD.MOV.U32 R15, RZ, RZ, -0x1 ;  /* 0xffffffffff0f7424 */ /* 0x000fce00078e00ff */
[----:B------:R-:W-:Y:S05]  /*27ce0*/  WARPSYNC.COLLECTIVE R15, `(.L_x_4595) ;  /* 0x000000000f087348 */ /* 0x000fea0003c00000 */
[----:B------:R0:W1:Y:S02]  /*27cf0*/  SHFL.IDX P6, R14, R13, R12, R11 ;  /* 0x0000000c0d0e7389 */ /* 0x00006400000c000b */
[----:B01----:R-:W-:Y:S01]  /*27d00*/  ENDCOLLECTIVE ;  /* 0x000000000000791b */ /* 0x003fe20003800000 */
.L_x_4595:
[----:B------:R-:W-:Y:S05]  /*27d10*/  BSYNC B1 ;  /* 0x0000000000017941 */ /* 0x000fea0003800000 */
.L_x_4594:
[----:B------:R-:W-:Y:S05]  /*27d20*/  BRA `(.L_x_4596) ;  /* 0xfffffe4400647947 */ /* 0x000fea000383ffff */
.L_x_4307:
[----:B------:R-:W-:Y:S01]  /*27d30*/  BSSY B1, `(.L_x_4597) ;  /* 0x0000008000017945 */ /* 0x000fe20003800000 */
[----:B------:R-:W-:Y:S01]  /*27d40*/  MOV R13, R2 ;  /* 0x00000002000d7202 */ /* 0x000fe20000000f00 */
[----:B------:R-:W-:Y:S02]  /*27d50*/  IMAD.MOV.U32 R12, RZ, RZ, RZ ;  /* 0x000000ffff0c7224 */ /* 0x000fe400078e00ff */
[----:B------:R-:W-:Y:S02]  /*27d60*/  IMAD.MOV.U32 R11, RZ, RZ, 0x1c1f ;  /* 0x00001c1fff0b7424 */ /* 0x000fe400078e00ff */
[----:B------:R-:W-:-:S07]  /*27d70*/  IMAD.MOV.U32 R15, RZ, RZ, -0x1 ;  /* 0xffffffffff0f7424 */ /* 0x000fce00078e00ff */
[----:B------:R-:W-:Y:S05]  /*27d80*/  WARPSYNC.COLLECTIVE R15, `(.L_x_4598) ;  /* 0x000000000f087348 */ /* 0x000fea0003c00000 */
[----:B------:R0:W1:Y:S02]  /*27d90*/  SHFL.IDX P6, R14, R13, R12, R11 ;  /* 0x0000000c0d0e7389 */ /* 0x00006400000c000b */
[----:B01----:R-:W-:Y:S01]  /*27da0*/  ENDCOLLECTIVE ;  /* 0x000000000000791b */ /* 0x003fe20003800000 */
.L_x_4598:
[----:B------:R-:W-:Y:S05]  /*27db0*/  BSYNC B1 ;  /* 0x0000000000017941 */ /* 0x000fea0003800000 */
.L_x_4597:
[----:B------:R-:W-:Y:S05]  /*27dc0*/  BRA `(.L_x_4599) ;  /* 0xfffffe4400447947 */ /* 0x000fea000383ffff */
.L_x_4308:
        /* <DEDUP_REMOVED lines=8> */
.L_x_4601:
[----:B------:R-:W-:Y:S05]  /*27e50*/  BSYNC B1 ;  /* 0x0000000000017941 */ /* 0x000fea0003800000 */
.L_x_4600:
[----:B------:R-:W-:Y:S05]  /*27e60*/  BRA `(.L_x_4602) ;  /* 0xfffffe4400247947 */ /* 0x000fea000383ffff */
.L_x_4309:
        /* <DEDUP_REMOVED lines=8> */
.L_x_4604:
[----:B------:R-:W-:Y:S05]  /*27ef0*/  BSYNC B1 ;  /* 0x0000000000017941 */ /* 0x000fea0003800000 */
.L_x_4603:
[----:B------:R-:W-:Y:S05]  /*27f00*/  BRA `(.L_x_4605) ;  /* 0xfffffe4400047947 */ /* 0x000fea000383ffff */
.L_x_4310:
[----:B------:R-:W-:Y:S01]  /*27f10*/  BSSY B1, `(.L_x_4606) ;  /* 0x0000008000017945 */ /* 0x000fe20003800000 */
[----:B------:R-:W-:Y:S01]  /*27f20*/  IMAD.MOV.U32 R13, RZ, RZ, R3 ;  /* 0x000000ffff0d7224 */ /* 0x000fe200078e0003 */
[----:B------:R-:W-:Y:S01]  /*27f30*/  MOV R15, 0xffffffff ;  /* 0xffffffff000f7802 */ /* 0x000fe20000000f00 */
[----:B------:R-:W-:Y:S02]  /*27f40*/  IMAD.MOV.U32 R12, RZ, RZ, 0x1 ;  /* 0x00000001ff0c7424 */ /* 0x000fe400078e00ff */
[----:B------:R-:W-:-:S07]  /*27f50*/  IMAD.MOV.U32 R11, RZ, RZ, 0x1c1f ;  /* 0x00001c1fff0b7424 */ /* 0x000fce00078e00ff */
[----:B------:R-:W-:Y:S05]  /*27f60*/  WARPSYNC.COLLECTIVE R15, `(.L_x_4607) ;  /* 0x000000000f087348 */ /* 0x000fea0003c00000 */
[----:B------:R0:W1:Y:S02]  /*27f70*/  SHFL.IDX P6, R14, R13, R12, R11 ;  /* 0x0000000c0d0e7389 */ /* 0x00006400000c000b */
[----:B01----:R-:W-:Y:S01]  /*27f80*/  ENDCOLLECTIVE ;  /* 0x000000000000791b */ /* 0x003fe20003800000 */
.L_x_4607:
[----:B------:R-:W-:Y:S05]  /*27f90*/  BSYNC B1 ;  /* 0x0000000000017941 */ /* 0x000fea0003800000 */
.L_x_4606:
[----:B------:R-:W-:Y:S05]  /*27fa0*/  BRA `(.L_x_4608) ;  /* 0xfffffe4000e87947 */ /* 0x000fea000383ffff */
.L_x_4311:
[----:B------:R-:W-:Y:S01]  /*27fb0*/  BSSY B1, `(.L_x_4609) ;  /* 0x0000008000017945 */ /* 0x000fe20003800000 */
[----:B------:R-:W-:Y:S02]  /*27fc0*/  IMAD.MOV.U32 R13, RZ, RZ, R2 ;  /* 0x000000ffff0d7224 */ /* 0x000fe400078e0002 */
[----:B------:R-:W-:Y:S02]  /*27fd0*/  IMAD.MOV.U32 R12, RZ, RZ, 0x1 ;  /* 0x00000001ff0c7424 */ /* 0x000fe400078e00ff */
[----:B------:R-:W-:Y:S02]  /*27fe0*/  IMAD.MOV.U32 R11, RZ, RZ, 0x1c1f ;  /* 0x00001c1fff0b7424 */ /* 0x000fe400078e00ff */
[----:B------:R-:W-:-:S07]  /*27ff0*/  IMAD.MOV.U32 R15, RZ, RZ, -0x1 ;  /* 0xffffffffff0f7424 */ /* 0x000fce00078e00ff */
[----:B------:R-:W-:Y:S05]  /*28000*/  WARPSYNC.COLLECTIVE R15, `(.L_x_4610) ;  /* 0x000000000f087348 */ /* 0x000fea0003c00000 */
[----:B------:R0:W1:Y:S02]  /*28010*/  SHFL.IDX P6, R14, R13, R12, R11 ;  /* 0x0000000c0d0e7389 */ /* 0x00006400000c000b */
[----:B01----:R-:W-:Y:S01]  /*28020*/  ENDCOLLECTIVE ;  /* 0x000000000000791b */ /* 0x003fe20003800000 */
.L_x_4610:
[----:B------:R-:W-:Y:S05]  /*28030*/  BSYNC B1 ;  /* 0x0000000000017941 */ /* 0x000fea0003800000 */
.L_x_4609:
[----:B------:R-:W-:Y:S05]  /*28040*/  BRA `(.L_x_4611) ;  /* 0xfffffe4000cc7947 */ /* 0x000fea000383ffff */
.L_x_4312:
[----:B------:R-:W-:Y:S01]  /*28050*/  BSSY B1, `(.L_x_4612) ;  /* 0x0000008000017945 */ /* 0x000fe20003800000 */
[----:B------:R-:W-:Y:S01]  /*28060*/  MOV R13, R0 ;  /* 0x00000000000d7202 */ /* 0x000fe20000000f00 */
[----:B------:R-:W-:Y:S02]  /*28070*/  IMAD.MOV.U32 R12, RZ, RZ, 0x1 ;  /* 0x00000001ff0c7424 */ /* 0x000fe400078e00ff */
[----:B------:R-:W-:Y:S02]  /*28080*/  IMAD.MOV.U32 R11, RZ, RZ, 0x1c1f ;  /* 0x00001c1fff0b7424 */ /* 0x000fe400078e00ff */
[----:B------:R-:W-:-:S07]  /*28090*/  IMAD.MOV.U32 R15, RZ, RZ, -0x1 ;  /* 0xffffffffff0f7424 */ /* 0x000fce00078e00ff */
[----:B------:R-:W-:Y:S05]  /*280a0*/  WARPSYNC.COLLECTIVE R15, `(.L_x_4613) ;  /* 0x000000000f087348 */ /* 0x000fea0003c00000 */
[----:B------:R0:W1:Y:S02]  /*280b0*/  SHFL.IDX P6, R14, R13, R12, R11 ;  /* 0x0000000c0d0e7389 */ /* 0x00006400000c000b */
[----:B01----:R-:W-:Y:S01]  /*280c0*/  ENDCOLLECTIVE ;  /* 0x000000000000791b */ /* 0x003fe20003800000 */
.L_x_4613:
[----:B------:R-:W-:Y:S05]  /*280d0*/  BSYNC B1 ;  /* 0x0000000000017941 */ /* 0x000fea0003800000 */
.L_x_4612:
[----:B------:R-:W-:Y:S05]  /*280e0*/  BRA `(.L_x_4614) ;  /* 0xfffffe4000b07947 */ /* 0x000fea000383ffff */
.L_x_4314:
[----:B0-----:R0:W1:Y:S02]  /*280f0*/  SYNCS.PHASECHK.TRANS64.TRYWAIT P2, [R17+URZ+0x30800], R4 ;  /* 0x03080004110075a7 */ /* 0x001064000804017f */
[----:B-1----:R-:W-:Y:S05]  /*28100*/  @!P2 NANOSLEEP.SYNCS 0x989680 ;  /* 0x009896800000a95d */ /* 0x002fea0003900000 */
[----:B------:R-:W1:Y:S02]  /*28110*/  @!P2 SYNCS.PHASECHK.TRANS64 P2, [R17+URZ+0x30800], R4 ;  /* 0x030800041100a5a7 */ /* 0x000e64000804007f */
[----:B-1----:R-:W-:Y:S05]  /*28120*/  @!P2 BRA `(.L_x_4314) ;  /* 0xfffffffc00f0a947 */ /* 0x002fea000383ffff */
[----:B------:R-:W-:Y:S05]  /*28130*/  BRA `(.L_x_4615) ;  /* 0xfffffe4400107947 */ /* 0x000fea000383ffff */
.L_x_4342:
        /* <DEDUP_REMOVED lines=8> */
.L_x_4617:
[----:B------:R-:W-:Y:S05]  /*281c0*/  BSYNC B1 ;  /* 0x0000000000017941 */ /* 0x000fea0003800000 */
.L_x_4616:
[----:B------:R-:W-:Y:S05]  /*281d0*/  BRA `(.L_x_4618) ;  /* 0xfffffe7000947947 */ /* 0x000fea000383ffff */
.L_x_4343:
        /* <DEDUP_REMOVED lines=8> */
.L_x_4620:
[----:B------:R-:W-:Y:S05]  /*28260*/  BSYNC B1 ;  /* 0x0000000000017941 */ /* 0x000fea0003800000 */
.L_x_4619:
[----:B------:R-:W-:Y:S05]  /*28270*/  BRA `(.L_x_4621) ;  /* 0xfffffe7000747947 */ /* 0x000fea000383ffff */
.L_x_4344:
        /* <DEDUP_REMOVED lines=8> */
.L_x_4623:
[----:B------:R-:W-:Y:S05]  /*28300*/  BSYNC B1 ;  /* 0x0000000000017941 */ /* 0x000fea0003800000 */
.L_x_4622:
[----:B------:R-:W-:Y:S05]  /*28310*/  BRA `(.L_x_4624) ;  /* 0xfffffe7000547947 */ /* 0x000fea000383ffff */
.L_x_4345:
        /* <DEDUP_REMOVED lines=8> */
.L_x_4626:
[----:B------:R-:W-:Y:S05]  /*283a0*/  BSYNC B1 ;  /* 0x0000000000017941 */ /* 0x000fea0003800000 */
.L_x_4625:
[----:B------:R-:W-:Y:S05]  /*283b0*/  BRA `(.L_x_4627) ;  /* 0xfffffe7000347947 */ /* 0x000fea000383ffff */
.L_x_4346:
        /* <DEDUP_REMOVED lines=8> */
.L_x_4629:
[----:B------:R-:W-:Y:S05]  /*28440*/  BSYNC B1 ;  /* 0x0000000000017941 */ /* 0x000fea0003800000 */
.L_x_4628:
[----:B------:R-:W-:Y:S05]  /*28450*/  BRA `(.L_x_4630) ;  /* 0xfffffe7000147947 */ /* 0x000fea000383ffff */
.L_x_4347:
        /* <DEDUP_REMOVED lines=8> */
.L_x_4632:
[----:B------:R-:W-:Y:S05]  /*284e0*/  BSYNC B1 ;  /* 0x0000000000017941 */ /* 0x000fea0003800000 */
.L_x_4631:
[----:B------:R-:W-:Y:S05]  /*284f0*/  BRA `(.L_x_4633) ;  /* 0xfffffe6c00f87947 */ /* 0x000fea000383ffff */
.L_x_4348:
        /* <DEDUP_REMOVED lines=8> */
.L_x_4635:
[----:B------:R-:W-:Y:S05]  /*28580*/  BSYNC B1 ;  /* 0x0000000000017941 */ /* 0x000fea0003800000 */
.L_x_4634:
[----:B------:R-:W-:Y:S05]  /*28590*/  BRA `(.L_x_4636) ;  /* 0xfffffe6c00dc7947 */ /* 0x000fea000383ffff */
.L_x_4349:
        /* <DEDUP_REMOVED lines=8> */
.L_x_4638:
[----:B------:R-:W-:Y:S05]  /*28620*/  BSYNC B1 ;  /* 0x0000000000017941 */ /* 0x000fea0003800000 */
.L_x_4637:
[----:B------:R-:W-:Y:S05]  /*28630*/  BRA `(.L_x_4639) ;  /* 0xfffffe6c00c07947 */ /* 0x000fea000383ffff */
.L_x_4351:
[----:B0-----:R0:W1:Y:S02]  /*28640*/  SYNCS.PHASECHK.TRANS64.TRYWAIT P2, [R17+URZ+0x30800], R8 ;  /* 0x03080008110075a7 */ /* 0x001064000804017f */
[----:B-1----:R-:W-:Y:S05]  /*28650*/  @!P2 NANOSLEEP.SYNCS 0x989680 ;  /* 0x009896800000a95d */ /* 0x002fea0003900000 */
[----:B------:R-:W1:Y:S02]  /*28660*/  @!P2 SYNCS.PHASECHK.TRANS64 P2, [R17+URZ+0x30800], R8 ;  /* 0x030800081100a5a7 */ /* 0x000e64000804007f */
[----:B-1----:R-:W-:Y:S05]  /*28670*/  @!P2 BRA `(.L_x_4351) ;  /* 0xfffffffc00f0a947 */ /* 0x002fea000383ffff */
[----:B------:R-:W-:Y:S05]  /*28680*/  BRA `(.L_x_4640) ;  /* 0xfffffe7000207947 */ /* 0x000fea000383ffff */
.L_x_4365:
[----:B-1----:R1:W2:Y:S02]  /*28690*/  SYNCS.PHASECHK.TRANS64.TRYWAIT P2, [R5+URZ+0x30830], R0 ;  /* 0x03083000050075a7 */ /* 0x0022a4000804017f */
[----:B--2---:R-:W-:Y:S05]  /*286a0*/  @!P2 NANOSLEEP.SYNCS 0x989680 ;  /* 0x009896800000a95d */ /* 0x004fea0003900000 */
[----:B------:R-:W2:Y:S02]  /*286b0*/  @!P2 SYNCS.PHASECHK.TRANS64 P2, [R5+URZ+0x30830], R0 ;  /* 0x030830000500a5a7 */ /* 0x000ea4000804007f */
[----:B--2---:R-:W-:Y:S05]  /*286c0*/  @!P2 BRA `(.L_x_4365) ;  /* 0xfffffffc00f0a947 */ /* 0x004fea000383ffff */
[----:B------:R-:W-:Y:S05]  /*286d0*/  BRA `(.L_x_4364) ;  /* 0xfffffe9400c07947 */ /* 0x000fea000383ffff */
.L_x_4385:
[----:B-1----:R1:W2:Y:S02]  /*286e0*/  SYNCS.PHASECHK.TRANS64.TRYWAIT P2, [R0+URZ+0x30830], R11 ;  /* 0x0308300b000075a7 */ /* 0x0022a4000804017f */
[----:B--2---:R-:W-:Y:S05]  /*286f0*/  @!P2 NANOSLEEP.SYNCS 0x989680 ;  /* 0x009896800000a95d */ /* 0x004fea0003900000 */
[----:B------:R-:W2:Y:S02]  /*28700*/  @!P2 SYNCS.PHASECHK.TRANS64 P2, [R0+URZ+0x30830], R11 ;  /* 0x0308300b0000a5a7 */ /* 0x000ea4000804007f */
[----:B--2---:R-:W-:Y:S05]  /*28710*/  @!P2 BRA `(.L_x_4385) ;  /* 0xfffffffc00f0a947 */ /* 0x004fea000383ffff */
[----:B------:R-:W-:Y:S05]  /*28720*/  BRA `(.L_x_4384) ;  /* 0xfffffec400847947 */ /* 0x000fea000383ffff */
.L_x_4390:
[----:B-1----:R1:W2:Y:S02]  /*28730*/  SYNCS.PHASECHK.TRANS64.TRYWAIT P2, [R14+URZ+0x30850], R2 ;  /* 0x030850020e0075a7 */ /* 0x0022a4000804017f */
[----:B--2---:R-:W-:Y:S05]  /*28740*/  @!P2 NANOSLEEP.SYNCS 0x989680 ;  /* 0x009896800000a95d */ /* 0x004fea0003900000 */
[----:B------:R-:W2:Y:S02]  /*28750*/  @!P2 SYNCS.PHASECHK.TRANS64 P2, [R14+URZ+0x30850], R2 ;  /* 0x030850020e00a5a7 */ /* 0x000ea4000804007f */
[----:B--2---:R-:W-:Y:S05]  /*28760*/  @!P2 BRA `(.L_x_4390) ;  /* 0xfffffffc00f0a947 */ /* 0x004fea000383ffff */
[----:B------:R-:W-:Y:S05]  /*28770*/  BRA `(.L_x_4389) ;  /* 0xfffffed400107947 */ /* 0x000fea000383ffff */
.L_x_4410:
[----:B-1----:R1:W2:Y:S02]  /*28780*/  SYNCS.PHASECHK.TRANS64.TRYWAIT P2, [R0+URZ+0x30830], R21 ;  /* 0x03083015000075a7 */ /* 0x0022a4000804017f */
[----:B--2---:R-:W-:Y:S05]  /*28790*/  @!P2 NANOSLEEP.SYNCS 0x989680 ;  /* 0x009896800000a95d */ /* 0x004fea0003900000 */
[----:B------:R-:W2:Y:S02]  /*287a0*/  @!P2 SYNCS.PHASECHK.TRANS64 P2, [R0+URZ+0x30830], R21 ;  /* 0x030830150000a5a7 */ /* 0x000ea4000804007f */
[----:B--2---:R-:W-:Y:S05]  /*287b0*/  @!P2 BRA `(.L_x_4410) ;  /* 0xfffffffc00f0a947 */ /* 0x004fea000383ffff */
[----:B------:R-:W-:Y:S05]  /*287c0*/  BRA `(.L_x_4409) ;  /* 0xfffffefc00187947 */ /* 0x000fea000383ffff */
.L_x_4415:
[----:B-1----:R1:W2:Y:S02]  /*287d0*/  SYNCS.PHASECHK.TRANS64.TRYWAIT P2, [R200+URZ+0x30850], R0 ;  /* 0x03085000c80075a7 */ /* 0x0022a4000804017f */
[----:B--2---:R-:W-:Y:S05]  /*287e0*/  @!P2 NANOSLEEP.SYNCS 0x989680 ;  /* 0x009896800000a95d */ /* 0x004fea0003900000 */
[----:B------:R-:W2:Y:S02]  /*287f0*/  @!P2 SYNCS.PHASECHK.TRANS64 P2, [R200+URZ+0x30850], R0 ;  /* 0x03085000c800a5a7 */ /* 0x000ea4000804007f */
[----:B--2---:R-:W-:Y:S05]  /*28800*/  @!P2 BRA `(.L_x_4415) ;  /* 0xfffffffc00f0a947 */ /* 0x004fea000383ffff */
[----:B------:R-:W-:Y:S05]  /*28810*/  BRA `(.L_x_4414) ;  /* 0xffffff0800907947 */ /* 0x000fea000383ffff */
.L_x_4423:
[----:B-1----:R1:W2:Y:S02]  /*28820*/  SYNCS.PHASECHK.TRANS64.TRYWAIT P2, [R0+URZ+0x30830], R15 ;  /* 0x0308300f000075a7 */ /* 0x0022a4000804017f */
[----:B--2---:R-:W-:Y:S05]  /*28830*/  @!P2 NANOSLEEP.SYNCS 0x989680 ;  /* 0x009896800000a95d */ /* 0x004fea0003900000 */
[----:B------:R-:W2:Y:S02]  /*28840*/  @!P2 SYNCS.PHASECHK.TRANS64 P2, [R0+URZ+0x30830], R15 ;  /* 0x0308300f0000a5a7 */ /* 0x000ea4000804007f */
[----:B--2---:R-:W-:Y:S05]  /*28850*/  @!P2 BRA `(.L_x_4423) ;  /* 0xfffffffc00f0a947 */ /* 0x004fea000383ffff */
[----:B------:R-:W-:Y:S05]  /*28860*/  BRA `(.L_x_4422) ;  /* 0xffffff1c008c7947 */ /* 0x000fea000383ffff */
.L_x_4428:
[----:B-1----:R1:W2:Y:S02]  /*28870*/  SYNCS.PHASECHK.TRANS64.TRYWAIT P2, [R12+URZ+0x30850], R2 ;  /* 0x030850020c0075a7 */ /* 0x0022a4000804017f */
[----:B--2---:R-:W-:Y:S05]  /*28880*/  @!P2 NANOSLEEP.SYNCS 0x989680 ;  /* 0x009896800000a95d */ /* 0x004fea0003900000 */
[----:B------:R-:W2:Y:S02]  /*28890*/  @!P2 SYNCS.PHASECHK.TRANS64 P2, [R12+URZ+0x30850], R2 ;  /* 0x030850020c00a5a7 */ /* 0x000ea4000804007f */
[----:B--2---:R-:W-:Y:S05]  /*288a0*/  @!P2 BRA `(.L_x_4428) ;  /* 0xfffffffc00f0a947 */ /* 0x004fea000383ffff */
[----:B------:R-:W-:Y:S05]  /*288b0*/  BRA `(.L_x_4427) ;  /* 0xffffff2c00187947 */ /* 0x000fea000383ffff */
.L_x_4442:
[----:B-1----:R1:W2:Y:S02]  /*288c0*/  SYNCS.PHASECHK.TRANS64.TRYWAIT P0, [R12+URZ+0x30850], R3 ;  /* 0x030850030c0075a7 */ /* 0x0022a4000800017f */
[----:B--2---:R-:W-:Y:S05]  /*288d0*/  @!P0 NANOSLEEP.SYNCS 0x989680 ;  /* 0x009896800000895d */ /* 0x004fea0003900000 */
[----:B------:R-:W2:Y:S02]  /*288e0*/  @!P0 SYNCS.PHASECHK.TRANS64 P0, [R12+URZ+0x30850], R3 ;  /* 0x030850030c0085a7 */ /* 0x000ea4000800007f */
[----:B--2---:R-:W-:Y:S05]  /*288f0*/  @!P0 BRA `(.L_x_4442) ;  /* 0xfffffffc00f08947 */ /* 0x004fea000383ffff */
[----:B------:R-:W-:Y:S05]  /*28900*/  BRA `(.L_x_4441) ;  /* 0xffffff5400f07947 */ /* 0x000fea000383ffff */
.L_x_4484:
        /* <DEDUP_REMOVED lines=11> */
.L_x_4642:
[----:B------:R-:W-:Y:S05]  /*289c0*/  BSYNC B1 ;  /* 0x0000000000017941 */ /* 0x000fea0003800000 */
.L_x_4641:
[----:B------:R-:W-:Y:S05]  /*289d0*/  BRA `(.L_x_4643) ;  /* 0xffffff9c00b07947 */ /* 0x000fea000383ffff */
.L_x_4485:
[----:B------:R-:W-:Y:S01]  /*289e0*/  BSSY B1, `(.L_x_4644) ;  /* 0x0000006000017945 */ /* 0x000fe20003800000 */
[----:B------:R-:W-:-:S07]  /*289f0*/  MOV R15, 0xffffffff ;  /* 0xffffffff000f7802 */ /* 0x000fce0000000f00 */
[----:B------:R-:W-:Y:S05]  /*28a00*/  WARPSYNC.COLLECTIVE R15, `(.L_x_4645) ;  /* 0x000000000f0c7348 */ /* 0x000fea0003c00000 */
[----:B------:R-:W-:Y:S02]  /*28a10*/  ELECT P6, UR62, PT ;  /* 0x00000000003e782f */ /* 0x000fe400038c0000 */
[----:B------:R-:W-:Y:S01]  /*28a20*/  MOV R14, UR62 ;  /* 0x0000003e000e7c02 */ /* 0x000fe20008000f00 */
[----:B------:R-:W-:Y:S10]  /*28a30*/  ENDCOLLECTIVE ;  /* 0x000000000000791b */ /* 0x000ff40003800000 */
.L_x_4645:
[----:B------:R-:W-:Y:S05]  /*28a40*/  BSYNC B1 ;  /* 0x0000000000017941 */ /* 0x000fea0003800000 */
.L_x_4644:
[----:B------:R-:W-:Y:S05]  /*28a50*/  BRA `(.L_x_4646) ;  /* 0xffffff9c009c7947 */ /* 0x000fea000383ffff */
.L_x_4487:
[----:B0-----:R0:W1:Y:S02]  /*28a60*/  SYNCS.PHASECHK.TRANS64.TRYWAIT P0, [R11+URZ+0x30820], R7 ;  /* 0x030820070b0075a7 */ /* 0x001064000800017f */
[----:B-1----:R-:W-:Y:S05]  /*28a70*/  @!P0 NANOSLEEP.SYNCS 0x989680 ;  /* 0x009896800000895d */ /* 0x002fea0003900000 */
[----:B------:R-:W1:Y:S02]  /*28a80*/  @!P0 SYNCS.PHASECHK.TRANS64 P0, [R11+URZ+0x30820], R7 ;  /* 0x030820070b0085a7 */ /* 0x000e64000800007f */
[----:B-1----:R-:W-:Y:S05]  /*28a90*/  @!P0 BRA `(.L_x_4487) ;  /* 0xfffffffc00f08947 */ /* 0x002fea000383ffff */
[----:B------:R-:W-:Y:S05]  /*28aa0*/  BRA `(.L_x_4647) ;  /* 0xffffff9c00b87947 */ /* 0x000fea000383ffff */
.L_x_4490:
[----:B0-----:R0:W1:Y:S02]  /*28ab0*/  SYNCS.PHASECHK.TRANS64.TRYWAIT P0, [R7+URZ+0x308a0], R10 ;  /* 0x0308a00a070075a7 */ /* 0x001064000800017f */
[----:B-1----:R-:W-:Y:S05]  /*28ac0*/  @!P0 NANOSLEEP.SYNCS 0x989680 ;  /* 0x009896800000895d */ /* 0x002fea0003900000 */
[----:B------:R-:W1:Y:S02]  /*28ad0*/  @!P0 SYNCS.PHASECHK.TRANS64 P0, [R7+URZ+0x308a0], R10 ;  /* 0x0308a00a070085a7 */ /* 0x000e64000800007f */
[----:B-1----:R-:W-:Y:S05]  /*28ae0*/  @!P0 BRA `(.L_x_4490) ;  /* 0xfffffffc00f08947 */ /* 0x002fea000383ffff */
[----:B------:R-:W-:Y:S05]  /*28af0*/  BRA `(.L_x_4648) ;  /* 0xffffff9c00c87947 */ /* 0x000fea000383ffff */
.L_x_4492:
[----:B-1----:R1:W2:Y:S02]  /*28b00*/  SYNCS.PHASECHK.TRANS64.TRYWAIT P0, [R7+URZ+0x308c0], R10 ;  /* 0x0308c00a070075a7 */ /* 0x0022a4000800017f */
[----:B--2---:R-:W-:Y:S05]  /*28b10*/  @!P0 NANOSLEEP.SYNCS 0x989680 ;  /* 0x009896800000895d */ /* 0x004fea0003900000 */
[----:B------:R-:W2:Y:S02]  /*28b20*/  @!P0 SYNCS.PHASECHK.TRANS64 P0, [R7+URZ+0x308c0], R10 ;  /* 0x0308c00a070085a7 */ /* 0x000ea4000800007f */
[----:B--2---:R-:W-:Y:S05]  /*28b30*/  @!P0 BRA `(.L_x_4492) ;  /* 0xfffffffc00f08947 */ /* 0x004fea000383ffff */
[----:B------:R-:W-:Y:S05]  /*28b40*/  BRA `(.L_x_4649) ;  /* 0xffffffa000547947 */ /* 0x000fea000383ffff */
.L_x_4496:
[----:B0-----:R0:W1:Y:S02]  /*28b50*/  SYNCS.PHASECHK.TRANS64.TRYWAIT P0, [R7+URZ+0x308a0], R8 ;  /* 0x0308a008070075a7 */ /* 0x001064000800017f */
[----:B-1----:R-:W-:Y:S05]  /*28b60*/  @!P0 NANOSLEEP.SYNCS 0x989680 ;  /* 0x009896800000895d */ /* 0x002fea0003900000 */
[----:B------:R-:W1:Y:S02]  /*28b70*/  @!P0 SYNCS.PHASECHK.TRANS64 P0, [R7+URZ+0x308a0], R8 ;  /* 0x0308a008070085a7 */ /* 0x000e64000800007f */
[----:B-1----:R-:W-:Y:S05]  /*28b80*/  @!P0 BRA `(.L_x_4496) ;  /* 0xfffffffc00f08947 */ /* 0x002fea000383ffff */
[----:B------:R-:W-:Y:S05]  /*28b90*/  BRA `(.L_x_4650) ;  /* 0xffffffa4001c7947 */ /* 0x000fea000383ffff */
.L_x_4498:
[----:B-1----:R1:W2:Y:S02]  /*28ba0*/  SYNCS.PHASECHK.TRANS64.TRYWAIT P1, [R7+URZ+0x308c0], R8 ;  /* 0x0308c008070075a7 */ /* 0x0022a4000802017f */
[----:B--2---:R-:W-:Y:S05]  /*28bb0*/  @!P1 NANOSLEEP.SYNCS 0x989680 ;  /* 0x009896800000995d */ /* 0x004fea0003900000 */
[----:B------:R-:W2:Y:S02]  /*28bc0*/  @!P1 SYNCS.PHASECHK.TRANS64 P1, [R7+URZ+0x308c0], R8 ;  /* 0x0308c008070095a7 */ /* 0x000ea4000802007f */
[----:B--2---:R-:W-:Y:S05]  /*28bd0*/  @!P1 BRA `(.L_x_4498) ;  /* 0xfffffffc00f09947 */ /* 0x004fea000383ffff */
[----:B------:R-:W-:Y:S05]  /*28be0*/  BRA `(.L_x_4651) ;  /* 0xffffffa400a47947 */ /* 0x000fea000383ffff */
.L_x_4518:
        /* <DEDUP_REMOVED lines=11> */
.L_x_4653:
[----:B------:R-:W-:Y:S05]  /*28ca0*/  BSYNC B0 ;  /* 0x0000000000007941 */ /* 0x000fea0003800000 */
.L_x_4652:
[----:B------:R-:W-:Y:S05]  /*28cb0*/  BRA `(.L_x_4654) ;  /* 0xffffffb400987947 */ /* 0x000fea000383ffff */
.L_x_4519:
[----:B------:R-:W-:Y:S01]  /*28cc0*/  BSSY B0, `(.L_x_4655) ;  /* 0x0000006000007945 */ /* 0x000fe20003800000 */
[----:B------:R-:W-:-:S07]  /*28cd0*/  MOV R15, 0xffffffff ;  /* 0xffffffff000f7802 */ /* 0x000fce0000000f00 */
[----:B------:R-:W-:Y:S05]  /*28ce0*/  WARPSYNC.COLLECTIVE R15, `(.L_x_4656) ;  /* 0x000000000f0c7348 */ /* 0x000fea0003c00000 */
[----:B------:R-:W-:Y:S02]  /*28cf0*/  ELECT P6, UR62, PT ;  /* 0x00000000003e782f */ /* 0x000fe400038c0000 */
[----:B------:R-:W-:Y:S01]  /*28d00*/  MOV R14, UR62 ;  /* 0x0000003e000e7c02 */ /* 0x000fe20008000f00 */
[----:B------:R-:W-:Y:S10]  /*28d10*/  ENDCOLLECTIVE ;  /* 0x000000000000791b */ /* 0x000ff40003800000 */
.L_x_4656:
[----:B------:R-:W-:Y:S05]  /*28d20*/  BSYNC B0 ;  /* 0x0000000000007941 */ /* 0x000fea0003800000 */
.L_x_4655:
[----:B------:R-:W-:Y:S05]  /*28d30*/  BRA `(.L_x_4657) ;  /* 0xffffffb400887947 */ /* 0x000fea000383ffff */
.L_x_4522:
[----:B0-----:R0:W1:Y:S02]  /*28d40*/  SYNCS.PHASECHK.TRANS64.TRYWAIT P0, [R7+URZ+0x30840], R10 ;  /* 0x0308400a070075a7 */ /* 0x001064000800017f */
[----:B-1----:R-:W-:Y:S05]  /*28d50*/  @!P0 NANOSLEEP.SYNCS 0x989680 ;  /* 0x009896800000895d */ /* 0x002fea0003900000 */
[----:B------:R-:W1:Y:S02]  /*28d60*/  @!P0 SYNCS.PHASECHK.TRANS64 P0, [R7+URZ+0x30840], R10 ;  /* 0x0308400a070085a7 */ /* 0x000e64000800007f */
[----:B-1----:R-:W-:Y:S05]  /*28d70*/  @!P0 BRA `(.L_x_4522) ;  /* 0xfffffffc00f08947 */ /* 0x002fea000383ffff */
[----:B------:R-:W-:Y:S05]  /*28d80*/  BRA `(.L_x_4658) ;  /* 0xffffffb400e87947 */ /* 0x000fea000383ffff */
.L_x_4525:
        /* <DEDUP_REMOVED lines=8> */
.L_x_4533:
[----:B0-----:R0:W1:Y:S02]  /*28e10*/  SYNCS.PHASECHK.TRANS64.TRYWAIT P0, [R3+URZ+0x30840], R8 ;  /* 0x03084008030075a7 */ /* 0x001064000800017f */
[----:B-1----:R-:W-:Y:S05]  /*28e20*/  @!P0 NANOSLEEP.SYNCS 0x989680 ;  /* 0x009896800000895d */ /* 0x002fea0003900000 */
[----:B------:R-:W1:Y:S02]  /*28e30*/  @!P0 SYNCS.PHASECHK.TRANS64 P0, [R3+URZ+0x30840], R8 ;  /* 0x03084008030085a7 */ /* 0x000e64000800007f */
[----:B-1----:R-:W-:Y:S05]  /*28e40*/  @!P0 BRA `(.L_x_4533) ;  /* 0xfffffffc00f08947 */ /* 0x002fea000383ffff */
[----:B------:R-:W-:Y:S05]  /*28e50*/  BRA `(.L_x_4660) ;  /* 0xffffffbc00e87947 */ /* 0x000fea000383ffff */
.L_x_4535:
[----:B0-----:R0:W1:Y:S02]  /*28e60*/  SYNCS.PHASECHK.TRANS64.TRYWAIT P0, [R3+URZ+0x30860], R8 ;  /* 0x03086008030075a7 */ /* 0x001064000800017f */
[----:B-1----:R-:W-:Y:S05]  /*28e70*/  @!P0 NANOSLEEP.SYNCS 0x989680 ;  /* 0x009896800000895d */ /* 0x002fea0003900000 */
[----:B------:R-:W1:Y:S02]  /*28e80*/  @!P0 SYNCS.PHASECHK.TRANS64 P0, [R3+URZ+0x30860], R8 ;  /* 0x03086008030085a7 */ /* 0x000e64000800007f */
[----:B-1----:R-:W-:Y:S05]  /*28e90*/  @!P0 BRA `(.L_x_4535) ;  /* 0xfffffffc00f08947 */ /* 0x002fea000383ffff */
[----:B------:R-:W-:Y:S05]  /*28ea0*/  BRA `(.L_x_4661) ;  /* 0xffffffc000887947 */ /* 0x000fea000383ffff */
.L_x_4541:
[----:B-1----:R1:W2:Y:S02]  /*28eb0*/  SYNCS.PHASECHK.TRANS64.TRYWAIT P0, [R2+URZ+0x30840], R3 ;  /* 0x03084003020075a7 */ /* 0x0022a4000800017f */
[----:B--2---:R-:W-:Y:S05]  /*28ec0*/  @!P0 NANOSLEEP.SYNCS 0x989680 ;  /* 0x009896800000895d */ /* 0x004fea0003900000 */
[----:B------:R-:W2:Y:S02]  /*28ed0*/  @!P0 SYNCS.PHASECHK.TRANS64 P0, [R2+URZ+0x30840], R3 ;  /* 0x03084003020085a7 */ /* 0x000ea4000800007f */
[----:B--2---:R-:W-:Y:S05]  /*28ee0*/  @!P0 BRA `(.L_x_4541) ;  /* 0xfffffffc00f08947 */ /* 0x004fea000383ffff */
[----:B------:R-:W-:Y:S05]  /*28ef0*/  BRA `(.L_x_4662) ;  /* 0xffffffc400f07947 */ /* 0x000fea000383ffff */
.L_x_4543:
[----:B0-----:R0:W1:Y:S02]  /*28f00*/  SYNCS.PHASECHK.TRANS64.TRYWAIT P0, [R2+URZ+0x30860], R19 ;  /* 0x03086013020075a7 */ /* 0x001064000800017f */
[----:B-1----:R-:W-:Y:S05]  /*28f10*/  @!P0 NANOSLEEP.SYNCS 0x989680 ;  /* 0x009896800000895d */ /* 0x002fea0003900000 */
[----:B------:R-:W1:Y:S02]  /*28f20*/  @!P0 SYNCS.PHASECHK.TRANS64 P0, [R2+URZ+0x30860], R19 ;  /* 0x03086013020085a7 */ /* 0x000e64000800007f */
[----:B-1----:R-:W-:Y:S05]  /*28f30*/  @!P0 BRA `(.L_x_4543) ;  /* 0xfffffffc00f08947 */ /* 0x002fea000383ffff */
[----:B------:R-:W-:Y:S05]  /*28f40*/  BRA `(.L_x_4663) ;  /* 0xffffffc800907947 */ /* 0x000fea000383ffff */
.L_x_4549:
[----:B-1----:R1:W2:Y:S02]  /*28f50*/  SYNCS.PHASECHK.TRANS64.TRYWAIT P0, [R2+URZ+0x30840], R3 ;  /* 0x03084003020075a7 */ /* 0x0022a4000800017f */
[----:B--2---:R-:W-:Y:S05]  /*28f60*/  @!P0 NANOSLEEP.SYNCS 0x989680 ;  /* 0x009896800000895d */ /* 0x004fea0003900000 */
[----:B------:R-:W2:Y:S02]  /*28f70*/  @!P0 SYNCS.PHASECHK.TRANS64 P0, [R2+URZ+0x30840], R3 ;  /* 0x03084003020085a7 */ /* 0x000ea4000800007f */
[----:B--2---:R-:W-:Y:S05]  /*28f80*/  @!P0 BRA `(.L_x_4549) ;  /* 0xfffffffc00f08947 */ /* 0x004fea000383ffff */
[----:B------:R-:W-:Y:S05]  /*28f90*/  BRA `(.L_x_4664) ;  /* 0xffffffcc00d07947 */ /* 0x000fea000383ffff */
.L_x_4551:
[----:B0-----:R0:W1:Y:S02]  /*28fa0*/  SYNCS.PHASECHK.TRANS64.TRYWAIT P0, [R2+URZ+0x30860], R9 ;  /* 0x03086009020075a7 */ /* 0x001064000800017f */
[----:B-1----:R-:W-:Y:S05]  /*28fb0*/  @!P0 NANOSLEEP.SYNCS 0x989680 ;  /* 0x009896800000895d */ /* 0x002fea0003900000 */
[----:B------:R-:W1:Y:S02]  /*28fc0*/  @!P0 SYNCS.PHASECHK.TRANS64 P0, [R2+URZ+0x30860], R9 ;  /* 0x03086009020085a7 */ /* 0x000e64000800007f */
[----:B-1----:R-:W-:Y:S05]  /*28fd0*/  @!P0 BRA `(.L_x_4551) ;  /* 0xfffffffc00f08947 */ /* 0x002fea000383ffff */
[----:B------:R-:W-:Y:S05]  /*28fe0*/  BRA `(.L_x_4665) ;  /* 0xffffffd000707947 */ /* 0x000fea000383ffff */
.L_x_4559:
[----:B0-----:R0:W1:Y:S02]  /*28ff0*/  SYNCS.PHASECHK.TRANS64.TRYWAIT P0, [R3+URZ+0x30860], R2 ;  /* 0x03086002030075a7 */ /* 0x001064000800017f */
[----:B-1----:R-:W-:Y:S05]  /*29000*/  @!P0 NANOSLEEP.SYNCS 0x989680 ;  /* 0x009896800000895d */ /* 0x002fea0003900000 */
[----:B------:R-:W1:Y:S02]  /*29010*/  @!P0 SYNCS.PHASECHK.TRANS64 P0, [R3+URZ+0x30860], R2 ;  /* 0x03086002030085a7 */ /* 0x000e64000800007f */
[----:B-1----:R-:W-:Y:S05]  /*29020*/  @!P0 BRA `(.L_x_4559) ;  /* 0xfffffffc00f08947 */ /* 0x002fea000383ffff */
[----:B------:R-:W-:Y:S05]  /*29030*/  BRA `(.L_x_4666) ;  /* 0xffffffd4009c7947 */ /* 0x000fea000383ffff */
.L_x_4562:
[----:B---3--:R-:W3:Y:S01]  /*29040*/  LDL R0, [R1] ;  /* 0x0000000001007983 */ /* 0x008ee20000100800 */
[----:B------:R-:W-:Y:S01]  /*29050*/  BSSY B0, `(.L_x_4667) ;  /* 0x0000008000007945 */ /* 0x000fe20003800000 */
[----:B------:R-:W-:Y:S02]  /*29060*/  IMAD.MOV.U32 R12, RZ, RZ, RZ ;  /* 0x000000ffff0c7224 */ /* 0x000fe400078e00ff */
[----:B------:R-:W-:Y:S02]  /*29070*/  IMAD.MOV.U32 R11, RZ, RZ, 0x1f ;  /* 0x0000001fff0b7424 */ /* 0x000fe400078e00ff */
[----:B------:R-:W-:Y:S02]  /*29080*/  IMAD.MOV.U32 R15, RZ, RZ, -0x1 ;  /* 0xffffffffff0f7424 */ /* 0x000fe400078e00ff */
[----:B---3--:R-:W-:-:S07]  /*29090*/  IMAD.MOV.U32 R13, RZ, RZ, R0 ;  /* 0x000000ffff0d7224 */ /* 0x008fce00078e0000 */
[----:B012---:R-:W-:Y:S05]  /*290a0*/  WARPSYNC.COLLECTIVE R15, `(.L_x_4668) ;  /* 0x000000000f087348 */ /* 0x007fea0003c00000 */
[----:B------:R3:W4:Y:S02]  /*290b0*/  SHFL.IDX P6, R14, R13, R12, R11 ;  /* 0x0000000c0d0e7389 */ /* 0x00072400000c000b */
[----:B01234-:R-:W-:Y:S01]  /*290c0*/  ENDCOLLECTIVE ;  /* 0x000000000000791b */ /* 0x01ffe20003800000 */
.L_x_4668:
[----:B------:R-:W-:Y:S05]  /*290d0*/  BSYNC B0 ;  /* 0x0000000000007941 */ /* 0x000fea0003800000 */
.L_x_4667:
[----:B------:R-:W-:Y:S01]  /*290e0*/  IMAD.MOV.U32 R13, RZ, RZ, R0 ;  /* 0x000000ffff0d7224 */ /* 0x000fe200078e0000 */
[----:B------:R-:W-:Y:S01]  /*290f0*/  MOV R5, R14 ;  /* 0x0000000e00057202 */ /* 0x000fe20000000f00 */
[----:B------:R-:W-:Y:S02]  /*29100*/  IMAD.MOV.U32 R12, RZ, RZ, 0x1 ;  /* 0x00000001ff0c7424 */ /* 0x000fe400078e00ff */
[----:B------:R-:W-:Y:S02]  /*29110*/  IMAD.MOV.U32 R11, RZ, RZ, 0x1f ;  /* 0x0000001fff0b7424 */ /* 0x000fe400078e00ff */
[----:B------:R-:W-:-:S07]  /*29120*/  IMAD.MOV.U32 R15, RZ, RZ, -0x1 ;  /* 0xffffffffff0f7424 */ /* 0x000fce00078e00ff */
[----:B------:R-:W-:Y:S05]  /*29130*/  WARPSYNC.COLLECTIVE R15, `(.L_x_4669) ;  /* 0x000000000f087348 */ /* 0x000fea0003c00000 */
[----:B------:R0:W1:Y:S02]  /*29140*/  SHFL.IDX P6, R14, R13, R12, R11 ;  /* 0x0000000c0d0e7389 */ /* 0x00006400000c000b */
[----:B01----:R-:W-:Y:S01]  /*29150*/  ENDCOLLECTIVE ;  /* 0x000000000000791b */ /* 0x003fe20003800000 */
.L_x_4669:
[----:B------:R-:W-:Y:S01]  /*29160*/  MOV R7, R14 ;  /* 0x0000000e00077202 */ /* 0x000fe20000000f00 */
[----:B------:R-:W-:Y:S06]  /*29170*/  BRA `(.L_x_4670) ;  /* 0xffffffd8002c7947 */ /* 0x000fec000383ffff */
.L_x_4565:
        /* <DEDUP_REMOVED lines=8> */
.L_x_4672:
[----:B------:R-:W-:Y:S05]  /*29200*/  BSYNC B0 ;  /* 0x0000000000007941 */ /* 0x000fea0003800000 */
.L_x_4671:
[----:B------:R-:W-:Y:S01]  /*29210*/  ISETP.NE.AND P0, PT, R10, RZ, PT ;  /* 0x000000ff0a00720c */ /* 0x000fe20003f05270 */
        /* <DEDUP_REMOVED lines=9> */
.L_x_4673:
        /* <DEDUP_REMOVED lines=8> */
.L_x_4674:
        /* <DEDUP_REMOVED lines=8> */
.L_x_4675:
        /* <DEDUP_REMOVED lines=8> */
.L_x_4676:
[----:B------:R-:W-:Y:S01]  /*29430*/  MOV R12, 0x1f ;  /* 0x0000001f000c7802 */ /* 0x000fe20000000f00 */
[----:B------:R-:W-:Y:S01]  /*29440*/  IMAD.MOV.U32 R11, RZ, RZ, 0x1f ;  /* 0x0000001fff0b7424 */ /* 0x000fe200078e00ff */
[----:B------:R-:W-:-:S05]  /*29450*/  SEL R3, R14, RZ, P0 ;  /* 0x000000ff0e037207 */ /* 0x000fca0000000000 */
[----:B------:R-:W-:-:S04]  /*29460*/  IMAD.IADD R2, R8, 0x1, R3 ;  /* 0x0000000108027824 */ /* 0x000fc800078e0203 */
[----:B------:R-:W-:-:S07]  /*29470*/  IMAD.MOV.U32 R13, RZ, RZ, R2 ;  /* 0x000000ffff0d7224 */ /* 0x000fce00078e0002 */
[----:B------:R-:W-:Y:S05]  /*29480*/  WARPSYNC.COLLECTIVE R15, `(.L_x_4677) ;  /* 0x000000000f087348 */ /* 0x000fea0003c00000 */
[----:B------:R0:W1:Y:S02]  /*29490*/  SHFL.IDX P6, R14, R13, R12, R11 ;  /* 0x0000000c0d0e7389 */ /* 0x00006400000c000b */
[----:B01----:R-:W-:Y:S01]  /*294a0*/  ENDCOLLECTIVE ;  /* 0x000000000000791b */ /* 0x003fe20003800000 */
.L_x_4677:
[----:B------:R-:W-:Y:S05]  /*294b0*/  BRA `(.L_x_4678) ;  /* 0xffffffd400f87947 */ /* 0x000fea000383ffff */
.L_x_4570:
        /* <DEDUP_REMOVED lines=8> */
.L_x_4680:
[----:B------:R-:W-:Y:S05]  /*29540*/  BSYNC B0 ;  /* 0x0000000000007941 */ /* 0x000fea0003800000 */
.L_x_4679:
        /* <DEDUP_REMOVED lines=10> */
.L_x_4681:
        /* <DEDUP_REMOVED lines=8> */
.L_x_4682:
        /* <DEDUP_REMOVED lines=8> */
.L_x_4683:
        /* <DEDUP_REMOVED lines=8> */
.L_x_4684:
        /* <DEDUP_REMOVED lines=8> */
.L_x_4685:
[----:B------:R-:W-:Y:S05]  /*297f0*/  BRA `(.L_x_4686) ;  /* 0xffffffd400ec7947 */ /* 0x000fea000383ffff */
.L_x_4572:
[----:B------:R-:W-:Y:S01]  /*29800*/  BSSY B0, `(.L_x_4687) ;  /* 0x0000006000007945 */ /* 0x000fe20003800000 */
[----:B------:R-:W-:Y:S01]  /*29810*/  PLOP3.LUT P6, PT, P6, PT, PT, 0x8, 0x0 ;  /* 0x000000000000781c */ /* 0x000fe200037ce170 */
[----:B------:R-:W-:-:S12]  /*29820*/  IMAD.MOV.U32 R15, RZ, RZ, -0x1 ;  /* 0xffffffffff0f7424 */ /* 0x000fd800078e00ff */
[----:B01----:R-:W-:Y:S05]  /*29830*/  WARPSYNC.COLLECTIVE R15, `(.L_x_4688) ;  /* 0x000000000f087348 */ /* 0x003fea0003c00000 */
[----:B------:R-:W-:Y:S01]  /*29840*/  VOTE.ANY R14, PT, P6 ;  /* 0x00000000000e7806 */ /* 0x000fe200030e0100 */
[----:B01----:R-:W-:Y:S06]  /*29850*/  ENDCOLLECTIVE ;  /* 0x000000000000791b */ /* 0x003fec0003800000 */
.L_x_4688:
[----:B------:R-:W-:Y:S05]  /*29860*/  BSYNC B0 ;  /* 0x0000000000007941 */ /* 0x000fea0003800000 */
.L_x_4687:
[----:B------:R-:W-:Y:S01]  /*29870*/  IMAD.MOV.U32 R3, RZ, RZ, R14 ;  /* 0x000000ffff037224 */ /* 0x000fe200078e000e */
[----:B------:R-:W-:Y:S01]  /*29880*/  MOV R13, R4 ;  /* 0x00000004000d7202 */ /* 0x000fe20000000f00 */
[----:B------:R-:W-:Y:S02]  /*29890*/  IMAD.MOV.U32 R11, RZ, RZ, 0x1f ;  /* 0x0000001fff0b7424 */ /* 0x000fe400078e00ff */
[----:B------:R-:W0:Y:S01]  /*298a0*/  POPC R8, R3 ;  /* 0x0000000300087309 */ /* 0x000e220000000000 */
[----:B------:R-:W-:Y:S02]  /*298b0*/  IMAD.MOV.U32 R15, RZ, RZ, -0x1 ;  /* 0xffffffffff0f7424 */ /* 0x000fe400078e00ff */
[----:B0-----:R-:W-:-:S07]  /*298c0*/  IMAD.MOV.U32 R12, RZ, RZ, R8 ;  /* 0x000000ffff0c7224 */ /* 0x001fce00078e0008 */
[----:B------:R-:W-:Y:S05]  /*298d0*/  WARPSYNC.COLLECTIVE R15, `(.L_x_4689) ;  /* 0x000000000f087348 */ /* 0x000fea0003c00000 */
[----:B------:R0:W1:Y:S02]  /*298e0*/  SHFL.IDX P6, R14, R13, R12, R11 ;  /* 0x0000000c0d0e7389 */ /* 0x00006400000c000b */
[----:B01----:R-:W-:Y:S01]  /*298f0*/  ENDCOLLECTIVE ;  /* 0x000000000000791b */ /* 0x003fe20003800000 */
.L_x_4689:
[----:B------:R-:W-:Y:S01]  /*29900*/  IMAD.MOV.U32 R4, RZ, RZ, R14 ;  /* 0x000000ffff047224 */ /* 0x000fe200078e000e */
[----:B------:R-:W-:Y:S06]  /*29910*/  BRA `(.L_x_4690) ;  /* 0xffffffd400dc7947 */ /* 0x000fec000383ffff */
.L_x_4574:
[----:B------:R-:W-:Y:S01]  /*29920*/  BSSY B0, `(.L_x_4691) ;  /* 0x0000007000007945 */ /* 0x000fe20003800000 */
[----:B------:R-:W-:Y:S01]  /*29930*/  MOV R13, R2 ;  /* 0x00000002000d7202 */ /* 0x000fe20000000f00 */
[----:B------:R-:W-:Y:S02]  /*29940*/  IMAD.MOV.U32 R11, RZ, RZ, 0x1f ;  /* 0x0000001fff0b7424 */ /* 0x000fe400078e00ff */
[----:B------:R-:W-:-:S07]  /*29950*/  IMAD.MOV.U32 R15, RZ, RZ, -0x1 ;  /* 0xffffffffff0f7424 */ /* 0x000fce00078e00ff */
[----:B0123--:R-:W-:Y:S05]  /*29960*/  WARPSYNC.COLLECTIVE R15, `(.L_x_4692) ;  /* 0x000000000f087348 */ /* 0x00ffea0003c00000 */
[----:B------:R4:W0:Y:S02]  /*29970*/  SHFL.IDX P6, R14, R13, R12, R11 ;  /* 0x0000000c0d0e7389 */ /* 0x00082400000c000b */
[----:B01234-:R-:W-:Y:S01]  /*29980*/  ENDCOLLECTIVE ;  /* 0x000000000000791b */ /* 0x01ffe20003800000 */
.L_x_4692:
[----:B------:R-:W-:Y:S05]  /*29990*/  BSYNC B0 ;  /* 0x0000000000007941 */ /* 0x000fea0003800000 */
.L_x_4691:
[----:B------:R-:W-:Y:S01]  /*299a0*/  IMAD.MOV.U32 R9, RZ, RZ, R14 ;  /* 0x000000ffff097224 */ /* 0x000fe200078e000e */
[----:B------:R-:W-:Y:S06]  /*299b0*/  BRA `(.L_x_4573) ;  /* 0xffffffd400d07947 */ /* 0x000fec000383ffff */
.L_x_4578:
[----:B0-----:R0:W1:Y:S02]  /*299c0*/  SYNCS.PHASECHK.TRANS64.TRYWAIT P0, [R0+URZ+0x30820], R3 ;  /* 0x03082003000075a7 */ /* 0x001064000800017f */
[----:B-1----:R-:W-:Y:S05]  /*299d0*/  @!P0 NANOSLEEP.SYNCS 0x989680 ;  /* 0x009896800000895d */ /* 0x002fea0003900000 */
[----:B------:R-:W1:Y:S02]  /*299e0*/  @!P0 SYNCS.PHASECHK.TRANS64 P0, [R0+URZ+0x30820], R3 ;  /* 0x03082003000085a7 */ /* 0x000e64000800007f */
[----:B-1----:R-:W-:Y:S05]  /*299f0*/  @!P0 BRA `(.L_x_4578) ;  /* 0xfffffffc00f08947 */ /* 0x002fea000383ffff */
[----:B------:R-:W-:Y:S05]  /*29a00*/  BRA `(.L_x_4693) ;  /* 0xffffffdc00747947 */ /* 0x000fea000383ffff */
.L_x_4579:
        /* <DEDUP_REMOVED lines=11> */
.L_x_4695:
[----:B------:R-:W-:Y:S05]  /*29ac0*/  BSYNC B0 ;  /* 0x0000000000007941 */ /* 0x000fea0003800000 */
.L_x_4694:
[----:B------:R-:W-:Y:S05]  /*29ad0*/  BRA `(.L_x_4696) ;  /* 0xffffffdc005c7947 */ /* 0x000fea000383ffff */
.L_x_4580:
[----:B------:R-:W-:Y:S01]  /*29ae0*/  BSSY B0, `(.L_x_4697) ;  /* 0x0000006000007945 */ /* 0x000fe20003800000 */
[----:B------:R-:W-:-:S07]  /*29af0*/  IMAD.MOV.U32 R15, RZ, RZ, -0x1 ;  /* 0xffffffffff0f7424 */ /* 0x000fce00078e00ff */
[----:B01----:R-:W-:Y:S05]  /*29b00*/  WARPSYNC.COLLECTIVE R15, `(.L_x_4698) ;  /* 0x000000000f0c7348 */ /* 0x003fea0003c00000 */
[----:B------:R-:W-:Y:S02]  /*29b10*/  ELECT P6, UR62, PT ;  /* 0x00000000003e782f */ /* 0x000fe400038c0000 */
[----:B------:R-:W-:Y:S01]  /*29b20*/  MOV R14, UR62 ;  /* 0x0000003e000e7c02 */ /* 0x000fe20008000f00 */
[----:B01----:R-:W-:Y:S10]  /*29b30*/  ENDCOLLECTIVE ;  /* 0x000000000000791b */ /* 0x003ff40003800000 */
.L_x_4698:
[----:B------:R-:W-:Y:S05]  /*29b40*/  BSYNC B0 ;  /* 0x0000000000007941 */ /* 0x000fea0003800000 */
.L_x_4697:
[----:B------:R-:W-:Y:S05]  /*29b50*/  BRA `(.L_x_4699) ;  /* 0xffffffdc00507947 */ /* 0x000fea000383ffff */
.L_x_4582:
[----:B0-----:R0:W1:Y:S02]  /*29b60*/  SYNCS.PHASECHK.TRANS64.TRYWAIT P0, [R6+URZ], R5 ;  /* 0x00000005060075a7 */ /* 0x001064000800017f */
[----:B-1----:R-:W-:Y:S05]  /*29b70*/  @!P0 NANOSLEEP.SYNCS 0x989680 ;  /* 0x009896800000895d */ /* 0x002fea0003900000 */
[----:B------:R-:W1:Y:S02]  /*29b80*/  @!P0 SYNCS.PHASECHK.TRANS64 P0, [R6+URZ], R5 ;  /* 0x00000005060085a7 */ /* 0x000e64000800007f */
[----:B-1----:R-:W-:Y:S05]  /*29b90*/  @!P0 BRA `(.L_x_4582) ;  /* 0xfffffffc00f08947 */ /* 0x002fea000383ffff */
[----:B------:R-:W-:Y:S05]  /*29ba0*/  BRA `(.L_x_4700) ;  /* 0xffffffdc00847947 */ /* 0x000fea000383ffff */
.L_x_4583:
[----:B-1----:R1:W2:Y:S02]  /*29bb0*/  SYNCS.PHASECHK.TRANS64.TRYWAIT P0, [R7+URZ], R2 ;  /* 0x00000002070075a7 */ /* 0x0022a4000800017f */
[----:B--2---:R-:W-:Y:S05]  /*29bc0*/  @!P0 NANOSLEEP.SYNCS 0x989680 ;  /* 0x009896800000895d */ /* 0x004fea0003900000 */
[----:B------:R-:W2:Y:S02]  /*29bd0*/  @!P0 SYNCS.PHASECHK.TRANS64 P0, [R7+URZ], R2 ;  /* 0x00000002070085a7 */ /* 0x000ea4000800007f */
[----:B--2---:R-:W-:Y:S05]  /*29be0*/  @!P0 BRA `(.L_x_4583) ;  /* 0xfffffffc00f08947 */ /* 0x004fea000383ffff */
[----:B------:R-:W-:Y:S05]  /*29bf0*/  BRA `(.L_x_4701) ;  /* 0xffffffdc00787947 */ /* 0x000fea000383ffff */
.L_x_4585:
[----:B--2---:R2:W3:Y:S02]  /*29c00*/  SYNCS.PHASECHK.TRANS64.TRYWAIT P0, [R4+URZ], R5 ;  /* 0x00000005040075a7 */ /* 0x0044e4000800017f */
[----:B---3--:R-:W-:Y:S05]  /*29c10*/  @!P0 NANOSLEEP.SYNCS 0x989680 ;  /* 0x009896800000895d */ /* 0x008fea0003900000 */
[----:B------:R-:W3:Y:S02]  /*29c20*/  @!P0 SYNCS.PHASECHK.TRANS64 P0, [R4+URZ], R5 ;  /* 0x00000005040085a7 */ /* 0x000ee4000800007f */
[----:B---3--:R-:W-:Y:S05]  /*29c30*/  @!P0 BRA `(.L_x_4585) ;  /* 0xfffffffc00f08947 */ /* 0x008fea000383ffff */
[----:B------:R-:W-:Y:S05]  /*29c40*/  BRA `(.L_x_4702) ;  /* 0xffffffdc007c7947 */ /* 0x000fea000383ffff */
.L_x_4703:
        /* <DEDUP_REMOVED lines=11> */
.L_x_12765:


//--------------------- .text._ZN7cutlass13device_kernelIN5flash11enable_sm90INS1_16FlashAttnFwdSm90INS1_25CollectiveMainloopFwdSm90ILi2EN4cute5tupleIJNS5_1CILi1EEES8_S8_EEENS6_IJNS7_ILi128EEENS7_ILi112EEENS7_ILi192EEEEEELi192ENS_6half_tEfNS_4arch4Sm90ELb1ELb0ELb0ELb0ELb0ELb0ELb0ELb1ELb1ELb0ELb0ELb0EEENS1_21CollectiveEpilogueFwdINS6_IJSA_SC_SB_EEES9_SE_SG_Li256ELb0ELb0ELb0ELb0EEENS1_30DynamicPersistentTileSchedulerILi256ELi32ELb0ELb0ELb1EEEEEEEEEvNT_6ParamsE --------------------------
	.section	.text._ZN7cutlass13device_kernelIN5flash11enable_sm90INS1_16FlashAttnFwdSm90INS1_25CollectiveMainloopFwdSm90ILi2EN4cute5tupleIJNS5_1CILi1EEES8_S8_EEENS6_IJNS7_ILi128EEENS7_ILi112EEENS7_ILi192EEEEEELi192ENS_6half_tEfNS_4arch4Sm90ELb1ELb0ELb0ELb0ELb0ELb0ELb0ELb1ELb1ELb0ELb0ELb0EEENS1_21CollectiveEpilogueFwdINS6_IJSA_SC_SB_EEES9_SE_SG_Li256ELb0ELb0ELb0ELb0EEENS1_30DynamicPersistentTileSchedulerILi256ELi32ELb0ELb0ELb1EEEEEEEEEvNT_6ParamsE,"ax",@progbits
	.align	128
.text._ZN7cutlass13device_kernelIN5flash11enable_sm90INS1_16FlashAttnFwdSm90INS1_25CollectiveMainloopFwdSm90ILi2EN4cute5tupleIJNS5_1CILi1EEES8_S8_EEENS6_IJNS7_ILi128EEENS7_ILi112EEENS7_ILi192EEEEEELi192ENS_6half_tEfNS_4arch4Sm90ELb1ELb0ELb0ELb0ELb0ELb0ELb0ELb1ELb1ELb0ELb0ELb0EEENS1_21CollectiveEpilogueFwdINS6_IJSA_SC_SB_EEES9_SE_SG_Li256ELb0ELb0ELb0ELb0EEENS1_30DynamicPersistentTileSchedulerILi256ELi32ELb0ELb0ELb1EEEEEEEEEvNT_6ParamsE:
        .type           _ZN7cutlass13device_kernelIN5flash11enable_sm90INS1_16FlashAttnFwdSm90INS1_25CollectiveMainloopFwdSm90ILi2EN4cute5tupleIJNS5_1CILi1EEES8_S8_EEENS6_IJNS7_ILi128EEENS7_ILi112EEENS7_ILi192EEEEEELi192ENS_6half_tEfNS_4arch4Sm90ELb1ELb0ELb0ELb0ELb0ELb0ELb0ELb1ELb1ELb0ELb0ELb0EEENS1_21CollectiveEpilogueFwdINS6_IJSA_SC_SB_EEES9_SE_SG_Li256ELb0ELb0ELb0ELb0EEENS1_30DynamicPersistentTileSchedulerILi256ELi32ELb0ELb0ELb1EEEEEEEEEvNT_6ParamsE,@function
        .size           _ZN7cutlass13device_kernelIN5flash11enable_sm90INS1_16FlashAttnFwdSm90INS1_25CollectiveMainloopFwdSm90ILi2EN4cute5tupleIJNS5_1CILi1EEES8_S8_EEENS6_IJNS7_ILi128EEENS7_ILi112EEENS7_ILi192EEEEEELi192ENS_6half_tEfNS_4arch4Sm90ELb1ELb0ELb0ELb0ELb0ELb0ELb0ELb1ELb1ELb0ELb0ELb0EEENS1_21CollectiveEpilogueFwdINS6_IJSA_SC_SB_EEES9_SE_SG_Li256ELb0ELb0ELb0ELb0EEENS1_30DynamicPersistentTileSchedulerILi256ELi32ELb0ELb0ELb1EEEEEEEEEvNT_6ParamsE,(.L_x_12766 - _ZN7cutlass13device_kernelIN5flash11enable_sm90INS1_16FlashAttnFwdSm90INS1_25CollectiveMainloopFwdSm90ILi2EN4cute5tupleIJNS5_1CILi1EEES8_S8_EEENS6_IJNS7_ILi128EEENS7_ILi112EEENS7_ILi192EEEEEELi192ENS_6half_tEfNS_4arch4Sm90ELb1ELb0ELb0ELb0ELb0ELb0ELb0ELb1ELb1ELb0ELb0ELb0EEENS1_21CollectiveEpilogueFwdINS6_IJSA_SC_SB_EEES9_SE_SG_Li256ELb0ELb0ELb0ELb0EEENS1_30DynamicPersistentTileSchedulerILi256ELi32ELb0ELb0ELb1EEEEEEEEEvNT_6ParamsE)
        .other          _ZN7cutlass13device_kernelIN5flash11enable_sm90INS1_16FlashAttnFwdSm90INS1_25CollectiveMainloopFwdSm90ILi2EN4cute5tupleIJNS5_1CILi1EEES8_S8_EEENS6_IJNS7_ILi128EEENS7_ILi112EEENS7_ILi192EEEEEELi192ENS_6half_tEfNS_4arch4Sm90ELb1ELb0ELb0ELb0ELb0ELb0ELb0ELb1ELb1ELb0ELb0ELb0EEENS1_21CollectiveEpilogueFwdINS6_IJSA_SC_SB_EEES9_SE_SG_Li256ELb0ELb0ELb0ELb0EEENS1_30DynamicPersistentTileSchedulerILi256ELi32ELb0ELb0ELb1EEEEEEEEEvNT_6ParamsE,@"STO_CUDA_ENTRY STV_DEFAULT"
_ZN7cutlass13device_kernelIN5flash11enable_sm90INS1_16FlashAttnFwdSm90INS1_25CollectiveMainloopFwdSm90ILi2EN4cute5tupleIJNS5_1CILi1EEES8_S8_EEENS6_IJNS7_ILi128EEENS7_ILi112EEENS7_ILi192EEEEEELi192ENS_6half_tEfNS_4arch4Sm90ELb1ELb0ELb0ELb0ELb0ELb0ELb0ELb1ELb1ELb0ELb0ELb0EEENS1_21CollectiveEpilogueFwdINS6_IJSA_SC_SB_EEES9_SE_SG_Li256ELb0ELb0ELb0ELb0EEENS1_30DynamicPersistentTileSchedulerILi256ELi32ELb0ELb0ELb1EEEEEEEEEvNT_6ParamsE:
        /* <DEDUP_REMOVED lines=23> */
.L_x_4705:
[----:B------:R-:W-:Y:S05]  /*0170*/  BSYNC B0 ;  /* 0x0000000000007941 */ /* 0x000fea0003800000 */
.L_x_4704:
        /* <DEDUP_REMOVED lines=36> */
.L_x_4706:
        /* <DEDUP_REMOVED lines=22> */
.L_x_4707:
        /* <DEDUP_REMOVED lines=18> */
.L_x_4708:
        /* <DEDUP_REMOVED lines=22> */
.L_x_4709:
        /* <DEDUP_REMOVED lines=22> */
.L_x_4710:
[----:B-1----:R-:W-:Y:S01]  /*0900*/  ISETP.NE.AND P0, PT, R2, RZ, PT ;  /* 0x000000ff0200720c */ /* 0x002fe20003f05270 */
[----:B------:R-:W-:Y:S01]  /*0910*/  IMAD.MOV.U32 R2, RZ, RZ, 0x1 ;  /* 0x00000001ff027424 */ /* 0x000fe200078e00ff */
[----:B------:R-:W-:-:S04]  /*0920*/  NOP ;  /* 0x0000000000007918 */ /* 0x000fc80000000000 */
[----:B------:R-:W-:-:S05]  /*0930*/  SEL R2, R2, 0x2, !P0 ;  /* 0x0000000202027807 */ /* 0x000fca0004000000 */
[----:B------:R1:W-:Y:S01]  /*0940*/  STL [R1+0x8], R2 ;  /* 0x0000080201007387 */ /* 0x0003e20000100800 */
[----:B---34-:R-:W-:Y:S06]  /*0950*/  BAR.SYNC.DEFER_BLOCKING 0x0 ;  /* 0x0000000000007b1d */ /* 0x018fec0000010000 */
[----:B------:R-:W-:Y:S05]  /*0960*/  @!P0 BRA `(.L_x_4711) ;  /* 0x000000fc00a88947 */ /* 0x000fea0003800000 */
.L_x_4712:
[----:B------:R-:W-:-:S08]  /*0970*/  NOP ;  /* 0x0000000000007918 */ /* 0x000fd00000000000 */
[----:B------:R-:W3:Y:S02]  /*0980*/  USETMAXREG.TRY_ALLOC.CTAPOOL UP0, 0xf0 ;  /* 0x000000f0000079c8 */ /* 0x000ee40008000600 */
[----:B---3--:R-:W-:-:S13]  /*0990*/  PLOP3.LUT P0, PT, PT, PT, UP0, 0x80, 0x0 ;  /* 0x000000000000781c */ /* 0x008fda0003f0f008 */
[----:B------:R-:W-:Y:S05]  /*09a0*/  @!P0 BRA `(.L_x_4712) ;  /* 0xfffffffc00f08947 */ /* 0x000fea000383ffff */
[----:B--2---:R-:W2:Y:S08]  /*09b0*/  S2UR UR7, SR_CTAID.X ;  /* 0x00000000000779c3 */ /* 0x004eb00000002500 */
[----:B------:R-:W-:Y:S08]  /*09c0*/  BAR.ARV 0x4, 0x120 ;  /* 0x0104800000007b1d */ /* 0x000ff00000002000 */
[----:B------:R-:W2:Y:S08]  /*09d0*/  LDC R0, c[0x0][0xda8] ;  /* 0x00036a00ff007b82 */ /* 0x000eb00000000800 */
[----:B------:R-:W-:Y:S06]  /*09e0*/  BAR.ARV 0x8, 0x120 ;  /* 0x0204800000007b1d */ /* 0x000fec0000002000 */
        /* <DEDUP_REMOVED lines=8> */
[----:B------:R-:W-:-:S05]  /*0a70*/  LOP3.LUT R212, R2, 0xffffff80, RZ, 0xc0, !PT ;  /* 0xffffff8002d47812 */ /* 0x000fca00078ec0ff */
[----:B------:R-:W-:Y:S01]  /*0a80*/  IMAD.IADD R212, R215, 0x1, -R212 ;  /* 0x00000001d7d47824 */ /* 0x000fe200078e0ad4 */
[----:B------:R-:W1:Y:S01]  /*0a90*/  S2UR UR6, SR_SWINHI ;  /* 0x00000000000679c3 */ /* 0x000e620000002f00 */
[----:B------:R-:W-:-:S03]  /*0aa0*/  LEA.HI R3, R0, R215, RZ, 0x4 ;  /* 0x000000d700037211 */ /* 0x000fc600078f20ff */
[----:B------:R-:W-:Y:S02]  /*0ab0*/  SHF.R.S32.HI R7, RZ, 0x1f, R212 ;  /* 0x0000001fff077819 */ /* 0x000fe400000114d4 */
[----:B------:R-:W-:Y:S02]  /*0ac0*/  SHF.R.S32.HI R6, RZ, 0x4, R3 ;  /* 0x00000004ff067819 */ /* 0x000fe40000011403 */
[----:B------:R-:W-:Y:S02]  /*0ad0*/  LEA.HI R8, R7, R212, RZ, 0x2 ;  /* 0x000000d407087211 */ /* 0x000fe400078f10ff */
[----:B------:R-:W-:Y:S02]  /*0ae0*/  LOP3.LUT R4, R3, 0x3fffff0, RZ, 0xc0, !PT ;  /* 0x03fffff003047812 */ /* 0x000fe400078ec0ff */
[--C-:B------:R-:W-:Y:S02]  /*0af0*/  SHF.R.S32.HI R9, RZ, 0x2, R8.reuse ;  /* 0x00000002ff097819 */ /* 0x100fe40000011408 */
[----:B------:R-:W-:-:S02]  /*0b00*/  SHF.R.S32.HI R10, RZ, 0x1f, R8 ;  /* 0x0000001fff0a7819 */ /* 0x000fc40000011408 */
[----:B------:R-:W-:Y:S02]  /*0b10*/  SHF.R.S32.HI R213, RZ, 0x7, R2 ;  /* 0x00000007ffd57819 */ /* 0x000fe40000011402 */
[----:B------:R-:W-:Y:S02]  /*0b20*/  LEA.HI R5, R3, R6, RZ, 0x1 ;  /* 0x0000000603057211 */ /* 0x000fe400078f08ff */
[----:B------:R-:W-:Y:S01]  /*0b30*/  LEA.HI R214, R0, R215, RZ, 0x5 ;  /* 0x000000d700d67211 */ /* 0x000fe200078f28ff */
[----:B------:R-:W-:Y:S01]  /*0b40*/  IMAD.IADD R3, R215, 0x1, -R4 ;  /* 0x00000001d7037824 */ /* 0x000fe200078e0a04 */
[----:B------:R-:W-:Y:S02]  /*0b50*/  LEA.HI R10, R10, R9, RZ, 0x3 ;  /* 0x000000090a0a7211 */ /* 0x000fe400078f18ff */
[----:B------:R-:W-:Y:S02]  /*0b60*/  LEA.HI R2, R2, R213, RZ, 0x1 ;  /* 0x000000d502027211 */ /* 0x000fe400078f08ff */
[----:B------:R-:W-:-:S02]  /*0b70*/  LOP3.LUT R5, R5, 0x1ffffffe, RZ, 0xc0, !PT ;  /* 0x1ffffffe05057812 */ /* 0x000fc400078ec0ff */
[----:B------:R-:W-:Y:S01]  /*0b80*/  SHF.R.S32.HI R214, RZ, 0x5, R214 ;  /* 0x00000005ffd67819 */ /* 0x000fe200000114d6 */
[----:B------:R-:W-:Y:S01]  /*0b90*/  UMOV UR4, 0x400 ;  /* 0x0000040000047882 */ /* 0x000fe20000000000 */
[----:B------:R-:W-:Y:S02]  /*0ba0*/  LOP3.LUT R10, R10, 0xfffffff8, RZ, 0xc0, !PT ;  /* 0xfffffff80a0a7812 */ /* 0x000fe400078ec0ff */
[----:B------:R-:W-:Y:S01]  /*0bb0*/  LOP3.LUT R2, R2, 0x3fffffe, RZ, 0xc0, !PT ;  /* 0x03fffffe02027812 */ /* 0x000fe200078ec0ff */
[----:B---3--:R-:W-:Y:S01]  /*0bc0*/  ULEA UR8, UR5, UR4, 0x18 ;  /* 0x0000000405087291 */ /* 0x008fe2000f8ec03f */
[----:B------:R-:W-:Y:S01]  /*0bd0*/  LEA R4, R214, R3, 0x4 ;  /* 0x00000003d6047211 */ /* 0x000fe200078e20ff */
[----:B------:R-:W-:Y:S01]  /*0be0*/  IMAD.IADD R5, R6, 0x1, -R5 ;  /* 0x0000000106057824 */ /* 0x000fe200078e0a05 */
[----:B------:R-:W-:Y:S02]  /*0bf0*/  LEA.HI R7, R7, R212, RZ, 0x5 ;  /* 0x000000d407077211 */ /* 0x000fe400078f28ff */
[----:B------:R-:W-:Y:S01]  /*0c00*/  LEA.HI R0, R0, R215, RZ, 0x3 ;  /* 0x000000d700007211 */ /* 0x000fe200078f18ff */
[----:B------:R-:W-:Y:S01]  /*0c10*/  IMAD.IADD R10, R9, 0x1, -R10 ;  /* 0x00000001090a7824 */ /* 0x000fe200078e0a0a */
[----:B------:R-:W-:Y:S01]  /*0c20*/  SHF.R.S32.HI R7, RZ, 0x5, R7 ;  /* 0x00000005ff077819 */ /* 0x000fe20000011407 */
[----:B------:R-:W-:Y:S01]  /*0c30*/  IMAD.IADD R206, R213, 0x1, -R2 ;  /* 0x00000001d5ce7824 */ /* 0x000fe200078e0a02 */
[----:B------:R-:W-:Y:S01]  /*0c40*/  LOP3.LUT R2, R0, 0x1ffffff8, RZ, 0xc0, !PT ;  /* 0x1ffffff800027812 */ /* 0x000fe200078ec0ff */
[----:B------:R-:W-:Y:S01]  /*0c50*/  IMAD R3, R4, 0x8, R5 ;  /* 0x0000000804037824 */ /* 0x000fe200078e0205 */
[----:B------:R-:W-:Y:S01]  /*0c60*/  UMOV UR4, UR8 ;  /* 0x0000000800047c82 */ /* 0x000fe20008000000 */
[----:B-1----:R-:W-:Y:S01]  /*0c70*/  UMOV UR5, UR6 ;  /* 0x0000000600057c82 */ /* 0x002fe20008000000 */
[----:B------:R-:W-:Y:S01]  /*0c80*/  LEA R7, R7, R10, 0x4 ;  /* 0x0000000a07077211 */ /* 0x000fe200078e20ff */
[----:B------:R-:W-:Y:S01]  /*0c90*/  IMAD.U32 R18, RZ, RZ, UR4 ;  /* 0x00000004ff127e24 */ /* 0x000fe2000f8e00ff */
[----:B------:R-:W-:Y:S01]  /*0ca0*/  LOP3.LUT R205, R8, 0x7ffffffc, RZ, 0xc0, !PT ;  /* 0x7ffffffc08cd7812 */ /* 0x000fe200078ec0ff */
[----:B------:R-:W-:-:S02]  /*0cb0*/  IMAD.U32 R19, RZ, RZ, UR5 ;  /* 0x00000005ff137e24 */ /* 0x000fc4000f8e00ff */
[----:B------:R-:W-:Y:S02]  /*0cc0*/  IMAD.SHL.U32 R3, R3, 0x8, RZ ;  /* 0x0000000803037824 */ /* 0x000fe400078e00ff */
[----:B------:R-:W-:Y:S01]  /*0cd0*/  IMAD.IADD R2, R215, 0x1, -R2 ;  /* 0x00000001d7027824 */ /* 0x000fe200078e0a02 */
[----:B------:R-:W-:Y:S01]  /*0ce0*/  UMOV UR5, URZ ;  /* 0x0000003f00057c82 */ /* 0x000fe20008000000 */
[----:B------:R-:W-:Y:S01]  /*0cf0*/  IMAD.U32 R16, RZ, RZ, UR8 ;  /* 0x00000008ff107e24 */ /* 0x000fe2000f8e00ff */
[----:B------:R-:W-:Y:S01]  /*0d00*/  SHF.R.S32.HI R208, RZ, 0x3, R0 ;  /* 0x00000003ffd07819 */ /* 0x000fe20000011400 */
[----:B------:R-:W-:Y:S01]  /*0d10*/  IMAD.WIDE R18, R3, 0x2, R18 ;  /* 0x0000000203127825 */ /* 0x000fe200078e0212 */
[----:B------:R-:W-:-:S03]  /*0d20*/  MOV R17, UR5 ;  /* 0x0000000500117c02 */ /* 0x000fc60008000f00 */
[----:B------:R-:W-:Y:S02]  /*0d30*/  IMAD R206, R206, 0x40, R7 ;  /* 0x00000040cece7824 */ /* 0x000fe400078e0207 */
[----:B------:R-:W-:Y:S02]  /*0d40*/  IMAD.MOV.U32 R210, RZ, RZ, RZ ;  /* 0x000000ffffd27224 */ /* 0x000fe400078e00ff */
[----:B------:R-:W-:Y:S02]  /*0d50*/  IMAD.SHL.U32 R22, R2, 0x8, RZ ;  /* 0x0000000802167824 */ /* 0x000fe400078e00ff */
[----:B------:R-:W-:Y:S01]  /*0d60*/  IMAD.IADD R205, R212, 0x1, -R205 ;  /* 0x00000001d4cd7824 */ /* 0x000fe200078e0acd */
[----:B------:R-:W-:Y:S01]  /*0d70*/  UMOV UR4, UR7 ;  /* 0x0000000700047c82 */ /* 0x000fe20008000000 */
[----:B------:R-:W-:Y:S01]  /*0d80*/  UMOV UR46, URZ ;  /* 0x0000003f002e7c82 */ /* 0x000fe20008000000 */
[----:B--2---:R-:W-:-:S07]  /*0d90*/  LOP3.LUT R204, R11, 0x1, RZ, 0xfc, !PT ;  /* 0x000000010bcc7812 */ /* 0x004fce00078efcff */
.L_x_4759:
        /* <DEDUP_REMOVED lines=21> */
.L_x_4713:
        /* <DEDUP_REMOVED lines=8> */
.L_x_4714:
[----:B------:R-:W-:Y:S01]  /*0f70*/  R2UR UR5, R207 ;  /* 0x00000000cf0572ca */ /* 0x000fe200000e0000 */
[----:B------:R-:W1:Y:S01]  /*0f80*/  LDC R0, c[0x0][0x288] ;  /* 0x0000a200ff007b82 */ /* 0x000e620000000800 */
[----:B------:R-:W-:Y:S01]  /*0f90*/  ULDC UR6, c[0x0][0xdac] ;  /* 0x00036b0000067ab9 */ /* 0x000fe20000000800 */
[----:B------:R-:W-:Y:S01]  /*0fa0*/  ULDC.64 UR10, c[0x0][0x3f8] ;  /* 0x0000fe00000a7ab9 */ /* 0x000fe20000000a00 */
[----:B------:R-:W-:Y:S01]  /*0fb0*/  MOV R4, RZ ;  /* 0x000000ff00047202 */ /* 0x000fe20000000f00 */
[----:B------:R-:W-:Y:S01]  /*0fc0*/  UISETP.NE.U32.AND UP0, UPT, UR10, URZ, UPT ;  /* 0x0000003f0a00728c */ /* 0x000fe2000bf05070 */
[----:B------:R-:W-:Y:S01]  /*0fd0*/  IMAD.MOV.U32 R2, RZ, RZ, RZ ;  /* 0x000000ffff027224 */ /* 0x000fe200078e00ff */
[----:B------:R-:W-:Y:S01]  /*0fe0*/  ULDC UR43, c[0x0][0xdb8] ;  /* 0x00036e00002b7ab9 */ /* 0x000fe20000000800 */
[----:B------:R-:W-:Y:S01]  /*0ff0*/  UIADD3 UR4, UR7, -UR4, URZ ;  /* 0x8000000407047290 */ /* 0x000fe2000fffe03f */
[----:B------:R-:W2:Y:S01]  /*1000*/  LDC R82, c[0x0][0x2e0] ;  /* 0x0000b800ff527b82 */ /* 0x000ea20000000800 */
[----:B------:R-:W-:Y:S01]  /*1010*/  UISETP.NE.AND.EX UP0, UPT, UR11, URZ, UPT, UP0 ;  /* 0x0000003f0b00728c */ /* 0x000fe2000bf05300 */
[----:B------:R-:W-:-:S02]  /*1020*/  PLOP3.LUT P0, PT, PT, PT, PT, 0x80, 0x0 ;  /* 0x000000000000781c */ /* 0x000fc40003f0f070 */
[----:B------:R-:W-:Y:S01]  /*1030*/  CS2R R118, SRZ ;  /* 0x0000000000767805 */ /* 0x000fe2000001ff00 */
[----:B------:R-:W-:Y:S01]  /*1040*/  ULOP3.LUT UR5, URZ, UR5, URZ, 0x33, !UPT ;  /* 0x000000053f057292 */ /* 0x000fe2000f8e333f */
[----:B------:R-:W-:Y:S02]  /*1050*/  CS2R R116, SRZ ;  /* 0x0000000000747805 */ /* 0x000fe4000001ff00 */
[----:B------:R-:W-:Y:S02]  /*1060*/  CS2R R114, SRZ ;  /* 0x0000000000727805 */ /* 0x000fe4000001ff00 */
[----:B------:R-:W-:Y:S01]  /*1070*/  CS2R R112, SRZ ;  /* 0x0000000000707805 */ /* 0x000fe2000001ff00 */
[----:B------:R-:W-:Y:S01]  /*1080*/  UIADD3 UR5, UR5, UR6, URZ ;  /* 0x0000000605057290 */ /* 0x000fe2000fffe03f */
[----:B------:R-:W-:Y:S02]  /*1090*/  CS2R R110, SRZ ;  /* 0x00000000006e7805 */ /* 0x000fe4000001ff00 */
[----:B------:R-:W-:Y:S01]  /*10a0*/  CS2R R108, SRZ ;  /* 0x00000000006c7805 */ /* 0x000fe2000001ff00 */
[----:B------:R-:W-:Y:S01]  /*10b0*/  ULDC UR6, c[0x0][0x404] ;  /* 0x0001010000067ab9 */ /* 0x000fe20000000800 */
[----:B------:R-:W-:Y:S01]  /*10c0*/  USHF.L.U32 UR42, UR5, 0x7, URZ ;  /* 0x00000007052a7899 */ /* 0x000fe2000800063f */
[----:B------:R-:W-:Y:S01]  /*10d0*/  CS2R R106, SRZ ;  /* 0x00000000006a7805 */ /* 0x000fe2000001ff00 */
[----:B------:R-:W-:Y:S01]  /*10e0*/  USEL UR5, UR6, 0x1, UP0 ;  /* 0x0000000106057887 */ /* 0x000fe20008000000 */
[----:B------:R-:W-:Y:S01]  /*10f0*/  CS2R R104, SRZ ;  /* 0x0000000000687805 */ /* 0x000fe2000001ff00 */
[----:B------:R-:W-:Y:S01]  /*1100*/  UISETP.NE.AND UP0, UPT, UR43, 0x1, UPT ;  /* 0x000000012b00788c */ /* 0x000fe2000bf05270 */
[----:B------:R-:W-:Y:S01]  /*1110*/  CS2R R102, SRZ ;  /* 0x0000000000667805 */ /* 0x000fe2000001ff00 */
[----:B------:R-:W-:Y:S01]  /*1120*/  IMAD.U32 R211, RZ, RZ, UR42 ;  /* 0x0000002affd37e24 */ /* 0x000fe2000f8e00ff */
[----:B------:R-:W-:-:S02]  /*1130*/  CS2R R100, SRZ ;  /* 0x0000000000647805 */ /* 0x000fc4000001ff00 */
[----:B------:R-:W-:Y:S02]  /*1140*/  CS2R R98, SRZ ;  /* 0x0000000000627805 */ /* 0x000fe4000001ff00 */
[----:B------:R-:W-:Y:S02]  /*1150*/  CS2R R96, SRZ ;  /* 0x0000000000607805 */ /* 0x000fe4000001ff00 */
[----:B------:R-:W-:Y:S02]  /*1160*/  CS2R R94, SRZ ;  /* 0x00000000005e7805 */ /* 0x000fe4000001ff00 */
[----:B-1----:R-:W-:Y:S01]  /*1170*/  IADD3 R5, R211, 0xef, -R0 ;  /* 0x000000efd3057810 */ /* 0x002fe20007ffe800 */
[----:B--2---:R-:W-:Y:S01]  /*1180*/  IMAD R82, R82, UR5, RZ ;  /* 0x0000000552527c24 */ /* 0x004fe2000f8e02ff */
[----:B------:R-:W-:Y:S01]  /*1190*/  ULDC UR5, c[0x0][0xdc4] ;  /* 0x0003710000057ab9 */ /* 0x000fe20000000800 */
[----:B------:R-:W-:Y:S01]  /*11a0*/  CS2R R92, SRZ ;  /* 0x00000000005c7805 */ /* 0x000fe2000001ff00 */
[----:B------:R-:W-:Y:S01]  /*11b0*/  UIMAD UR8, UR8, UR5, UR4 ;  /* 0x00000005080872a4 */ /* 0x000fe2000f8e0204 */
[C---:B------:R-:W-:Y:S01]  /*11c0*/  VIADD R3, R82.reuse, 0x6f ;  /* 0x0000006f52037836 */ /* 0x040fe20000000000 */
[----:B------:R-:W-:Y:S01]  /*11d0*/  @UP0 ULDC UR6, c[0x0][0xdc0] ;  /* 0x0003700000060ab9 */ /* 0x000fe20000000800 */
[----:B------:R-:W-:Y:S01]  /*11e0*/  IMAD.IADD R5, R82, 0x1, R5 ;  /* 0x0000000152057824 */ /* 0x000fe200078e0205 */
[----:B------:R-:W-:Y:S01]  /*11f0*/  @UP0 ULDC UR4, c[0x0][0xdbc] ;  /* 0x00036f0000040ab9 */ /* 0x000fe20000000800 */
[----:B------:R-:W-:Y:S01]  /*1200*/  IMAD.HI R2, R3, -0x6db6db6d, R2 ;  /* 0x9249249303027827 */ /* 0x000fe200078e0202 */
[----:B------:R-:W-:Y:S01]  /*1210*/  UIMAD.WIDE.U32 UR4, UR8, UR4, URZ ;  /* 0x00000004080472a5 */ /* 0x000fe2000f8e003f */
[----:B------:R-:W-:Y:S01]  /*1220*/  CS2R R90, SRZ ;  /* 0x00000000005a7805 */ /* 0x000fe2000001ff00 */
[----:B------:R-:W-:Y:S01]  /*1230*/  UMOV UR44, UR8 ;  /* 0x00000008002c7c82 */ /* 0x000fe20008000000 */
[----:B------:R-:W-:Y:S01]  /*1240*/  IMAD.HI R4, R5, -0x6db6db6d, R4 ;  /* 0x9249249305047827 */ /* 0x000fe200078e0204 */
[----:B------:R-:W-:Y:S01]  /*1250*/  SHF.R.U32.HI R3, RZ, 0x1f, R2 ;  /* 0x0000001fff037819 */ /* 0x000fe20000011602 */
[----:B------:R-:W-:Y:S01]  /*1260*/  @UP0 USHF.R.U32.HI UR44, URZ, UR6, UR5 ;  /* 0x000000063f2c0299 */ /* 0x000fe20008011605 */
[----:B------:R-:W-:-:S02]  /*1270*/  CS2R R88, SRZ ;  /* 0x0000000000587805 */ /* 0x000fc4000001ff00 */
[----:B------:R-:W-:Y:S02]  /*1280*/  CS2R R86, SRZ ;  /* 0x0000000000567805 */ /* 0x000fe4000001ff00 */
[----:B------:R-:W-:Y:S01]  /*1290*/  SHF.R.U32.HI R5, RZ, 0x1f, R4 ;  /* 0x0000001fff057819 */ /* 0x000fe20000011604 */
[----:B------:R-:W-:Y:S01]  /*12a0*/  UIADD3 UR4, -UR44, URZ, URZ ;  /* 0x0000003f2c047290 */ /* 0x000fe2000fffe13f */
[----:B------:R-:W-:Y:S01]  /*12b0*/  LEA.HI.SX32 R3, R2, R3, 0x1a ;  /* 0x0000000302037211 */ /* 0x000fe200078fd2ff */
[----:B------:R-:W-:Y:S01]  /*12c0*/  IMAD.MOV.U32 R2, RZ, RZ, RZ ;  /* 0x000000ffff027224 */ /* 0x000fe200078e00ff */
[----:B------:R-:W-:Y:S01]  /*12d0*/  LEA.HI.SX32 R4, R4, R5, 0x1a ;  /* 0x0000000504047211 */ /* 0x000fe200078fd2ff */
[----:B------:R-:W-:Y:S01]  /*12e0*/  UIMAD UR43, UR43, UR4, UR8 ;  /* 0x000000042b2b72a4 */ /* 0x000fe2000f8e0208 */
[----:B------:R-:W-:Y:S02]  /*12f0*/  CS2R R84, SRZ ;  /* 0x0000000000547805 */ /* 0x000fe4000001ff00 */
[----:B------:R-:W-:-:S02]  /*1300*/  CS2R R38, SRZ ;  /* 0x0000000000267805 */ /* 0x000fc4000001ff00 */
[----:B------:R-:W-:Y:S01]  /*1310*/  VIMNMX R83, R3, R4, PT ;  /* 0x0000000403537248 */ /* 0x000fe20003fe0100 */
[----:B------:R-:W-:Y:S01]  /*1320*/  IMAD.MOV.U32 R3, RZ, RZ, RZ ;  /* 0x000000ffff037224 */ /* 0x000fe200078e00ff */
[----:B------:R-:W-:Y:S02]  /*1330*/  CS2R R80, SRZ ;  /* 0x0000000000507805 */ /* 0x000fe4000001ff00 */
[----:B------:R-:W-:Y:S02]  /*1340*/  CS2R R78, SRZ ;  /* 0x00000000004e7805 */ /* 0x000fe4000001ff00 */
[----:B------:R-:W-:Y:S02]  /*1350*/  ISETP.GE.AND P1, PT, R83, 0x1, PT ;  /* 0x000000015300780c */ /* 0x000fe40003f26270 */
        /* <DEDUP_REMOVED lines=21> */
[----:B------:R-:W-:Y:S01]  /*14b0*/  CS2R R36, SRZ ;  /* 0x0000000000247805 */ /* 0x000fe2000001ff00 */
[----:B------:R-:W-:Y:S01]  /*14c0*/  IMAD.MOV.U32 R124, RZ, RZ, RZ ;  /* 0x000000ffff7c7224 */ /* 0x000fe200078e00ff */
[----:B------:R-:W-:Y:S02]  /*14d0*/  CS2R R30, SRZ ;  /* 0x00000000001e7805 */ /* 0x000fe4000001ff00 */
[----:B------:R-:W-:Y:S01]  /*14e0*/  CS2R R32, SRZ ;  /* 0x0000000000207805 */ /* 0x000fe2000001ff00 */
[----:B------:R-:W-:Y:S01]  /*14f0*/  IMAD.MOV.U32 R0, RZ, RZ, RZ ;  /* 0x000000ffff007224 */ /* 0x000fe200078e00ff */
[----:B------:R-:W-:Y:S01]  /*1500*/  CS2R R6, SRZ ;  /* 0x0000000000067805 */ /* 0x000fe2000001ff00 */
[----:B------:R-:W-:Y:S01]  /*1510*/  IMAD.MOV.U32 R27, RZ, RZ, RZ ;  /* 0x000000ffff1b7224 */ /* 0x000fe200078e00ff */
[----:B------:R-:W-:Y:S01]  /*1520*/  MOV R29, RZ ;  /* 0x000000ff001d7202 */ /* 0x000fe20000000f00 */
[----:B------:R-:W-:Y:S01]  /*1530*/  IMAD.MOV.U32 R25, RZ, RZ, RZ ;  /* 0x000000ffff197224 */ /* 0x000fe200078e00ff */
[----:B------:R-:W-:Y:S06]  /*1540*/  @!P1 BRA `(.L_x_4715) ;  /* 0x000000d800fc9947 */ /* 0x000fec0003800000 */
[----:B------:R-:W1:Y:S01]  /*1550*/  SHFL.IDX PT, R0, R213, RZ, 0x1f ;  /* 0x00001fffd5007589 */ /* 0x000e6200000e0000 */
[----:B------:R-:W-:-:S13]  /*1560*/  R2UR UR6, R16 ;  /* 0x00000000100672ca */ /* 0x000fda00000e0000 */
[----:B------:R-:W-:-:S04]  /*1570*/  UIADD3 UR6, UR6, 0x15400, URZ ;  /* 0x0001540006067890 */ /* 0x000fc8000fffe03f */
[----:B------:R-:W-:Y:S01]  /*1580*/  ULOP3.LUT UP0, URZ, UR6, 0x9f, URZ, 0xc0, !UPT ;  /* 0x0000009f063f7892 */ /* 0x000fe2000f80c03f */
[----:B-1----:R-:W-:-:S05]  /*1590*/  R2UR UR4, R0 ;  /* 0x00000000000472ca */ /* 0x002fca00000e0000 */
[----:B------:R-:W-:-:S08]  /*15a0*/  PLOP3.LUT P0, PT, PT, PT, UP0, 0x80, 0x0 ;  /* 0x000000000000781c */ /* 0x000fd00003f0f008 */
        /* <DEDUP_REMOVED lines=23> */
.L_x_4716:
[----:B------:R-:W-:Y:S02]  /*1720*/  LEA.HI R0, R210, R210, RZ, 0x1 ;  /* 0x000000d2d2007211 */ /* 0x000fe400078f08ff */
[----:B------:R-:W-:Y:S02]  /*1730*/  R2UR UR4, R16 ;  /* 0x00000000100472ca */ /* 0x000fe400000e0000 */
[----:B------:R-:W-:Y:S02]  /*1740*/  LOP3.LUT R3, R0, 0xfffffffe, RZ, 0xc0, !PT ;  /* 0xfffffffe00037812 */ /* 0x000fe400078ec0ff */
[----:B------:R-:W-:-:S03]  /*1750*/  ISETP.NE.AND P0, PT, R204, 0x3, PT ;  /* 0x00000003cc00780c */ /* 0x000fc60003f05270 */
[----:B------:R-:W-:-:S05]  /*1760*/  IMAD.IADD R0, R210, 0x1, -R3 ;  /* 0x00000001d2007824 */ /* 0x000fca00078e0a03 */
[----:B------:R-:W-:-:S04]  /*1770*/  SHF.L.U32 R0, R0, 0x1f, RZ ;  /* 0x0000001f00007819 */ /* 0x000fc800000006ff */
[----:B------:R-:W1:Y:S02]  /*1780*/  SYNCS.PHASECHK.TRANS64.TRYWAIT P1, [UR4+0x36800], R0 ;  /* 0x03680000ff0075a7 */ /* 0x000e640008020144 */
[----:B-1----:R-:W-:Y:S05]  /*1790*/  @!P1 BRA `(.L_x_4717) ;  /* 0x0000012000b89947 */ /* 0x002fea0003800000 */
.L_x_4818:
[----:B------:R-:W-:Y:S05]  /*17a0*/  @!P0 BRA `(.L_x_4718) ;  /* 0x0000000000048947 */ /* 0x000fea0003800000 */
[----:B------:R-:W-:Y:S01]  /*17b0*/  BPT.TRAP 0x1 ;  /* 0x000000040000795c */ /* 0x000fe20000300000 */
.L_x_4718:
[----:B------:R-:W-:Y:S01]  /*17c0*/  R2UR UR5, R17 ;  /* 0x00000000110572ca */ /* 0x000fe200000e0000 */
[----:B------:R-:W-:Y:S01]  /*17d0*/  IMAD.U32 R2, RZ, RZ, UR46 ;  /* 0x0000002eff027e24 */ /* 0x000fe2000f8e00ff */
[----:B------:R-:W-:-:S11]  /*17e0*/  R2UR UR4, R16 ;  /* 0x00000000100472ca */ /* 0x000fd600000e0000 */
[----:B-1----:R-:W-:Y:S02]  /*17f0*/  IMAD.U32 R3, RZ, RZ, UR5 ;  /* 0x00000005ff037e24 */ /* 0x002fe4000f8e00ff */
[----:B------:R-:W-:-:S03]  /*1800*/  LEA R2, R2, UR4, 0x3 ;  /* 0x0000000402027c11 */ /* 0x000fc6000f8e18ff */
[----:B------:R-:W-:-:S04]  /*1810*/  SHF.L.U32 R3, R3, 0x1f, RZ ;  /* 0x0000001f03037819 */ /* 0x000fc800000006ff */
[----:B------:R1:W2:Y:S01]  /*1820*/  SYNCS.PHASECHK.TRANS64.TRYWAIT P2, [R2+URZ+0x36830], R3 ;  /* 0x03683003020075a7 */ /* 0x0002a2000804017f */
[----:B------:R-:W-:Y:S05]  /*1830*/  @!P0 BRA `(.L_x_4719) ;  /* 0x0000000000048947 */ /* 0x000fea0003800000 */
[----:B------:R-:W-:Y:S01]  /*1840*/  BPT.TRAP 0x1 ;  /* 0x000000040000795c */ /* 0x000fe20000300000 */
.L_x_4719:
[----:B------:R-:W3:Y:S01]  /*1850*/  S2R R0, SR_TID.X ;  /* 0x0000000000007919 */ /* 0x000ee20000002100 */
[----:B------:R-:W-:Y:S02]  /*1860*/  MOV R119, RZ ;  /* 0x000000ff00777202 */ /* 0x000fe40000000f00 */
[----:B---3--:R-:W-:Y:S01]  /*1870*/  LOP3.LUT P1, RZ, R0, 0x7f, RZ, 0xc0, !PT ;  /* 0x0000007f00ff7812 */ /* 0x008fe2000782c0ff */
[----:B--2---:R-:W-:-:S12]  /*1880*/  @P2 BRA `(.L_x_4720) ;  /* 0x0000000000082947 */ /* 0x004fd80003800000 */
[----:B------:R-:W2:Y:S02]  /*1890*/  SYNCS.PHASECHK.TRANS64.TRYWAIT P2, [R2+URZ+0x36830], R3 ;  /* 0x03683003020075a7 */ /* 0x000ea4000804017f */
[----:B--2---:R-:W-:Y:S05]  /*18a0*/  @!P2 BRA `(.L_x_4721) ;  /* 0x000001200090a947 */ /* 0x004fea0003800000 */
.L_x_4720:
        /* <DEDUP_REMOVED lines=12> */
[----:B------:R-:W-:Y:S01]  /*1970*/  UMOV UR27, 0x40000040 ;  /* 0x40000040001b7882 */ /* 0x000fe20000000000 */
[----:B------:R-:W-:Y:S01]  /*1980*/  UMOV UR31, 0x40000040 ;  /* 0x40000040001f7882 */ /* 0x000fe20000000000 */
[----:B------:R-:W-:Y:S01]  /*1990*/  UIADD3 UR4, UR4, 0x21400, URZ ;  /* 0x0002140004047890 */ /* 0x000fe2000fffe03f */
[----:B------:R-:W-:Y:S01]  /*19a0*/  MOV R0, UR43 ;  /* 0x0000002b00007c02 */ /* 0x000fe20008000f00 */
[----:B------:R-:W-:Y:S01]  /*19b0*/  UMOV UR35, 0x40000040 ;  /* 0x4000004000237882 */ /* 0x000fe20000000000 */
[----:B------:R-:W-:Y:S01]  /*19c0*/  UMOV UR39, 0x40000040 ;  /* 0x4000004000277882 */ /* 0x000fe20000000000 */
[----:B------:R-:W-:Y:S01]  /*19d0*/  USHF.R.U32.HI UR4, URZ, 0x4, UR4 ;  /* 0x000000043f047899 */ /* 0x000fe20008011604 */
[----:B-12---:R-:W-:Y:S01]  /*19e0*/  MOV R3, UR42 ;  /* 0x0000002a00037c02 */ /* 0x006fe20008000f00 */
[----:B------:R-:W-:Y:S01]  /*19f0*/  UMOV UR51, 0x40000040 ;  /* 0x4000004000337882 */ /* 0x000fe20000000000 */
[----:B------:R-:W-:Y:S01]  /*1a00*/  UMOV UR55, 0x40000040 ;  /* 0x4000004000377882 */ /* 0x000fe20000000000 */
[----:B------:R-:W-:Y:S01]  /*1a10*/  ULOP3.LUT UR4, UR4, 0x3fff, URZ, 0xc0, !UPT ;  /* 0x00003fff04047892 */ /* 0x000fe2000f8ec03f */
[----:B------:R-:W-:Y:S01]  /*1a20*/  @!P1 IADD3 R2, R2, 0x36840, RZ ;  /* 0x0003684002029810 */ /* 0x000fe20007ffe0ff */
[----:B------:R-:W-:Y:S01]  /*1a30*/  UMOV UR59, 0x40000040 ;  /* 0x40000040003b7882 */ /* 0x000fe20000000000 */
[----:B------:R-:W-:Y:S01]  /*1a40*/  UMOV UR43, 0x40000040 ;  /* 0x40000040002b7882 */ /* 0x000fe20000000000 */
[----:B------:R-:W-:Y:S01]  /*1a50*/  ULOP3.LUT UR40, UR4, 0x10000, URZ, 0xfc, !UPT ;  /* 0x0001000004287892 */ /* 0x000fe2000f8efc3f */
[----:B------:R-:W-:Y:S01]  /*1a60*/  @!P1 PRMT R2, RZ, 0x654, R2 ;  /* 0x00000654ff029816 */ /* 0x000fe20000000002 */
[----:B------:R-:W-:Y:S01]  /*1a70*/  ULOP3.LUT UR4, UR36, 0x10000, URZ, 0xfc, !UPT ;  /* 0x0001000024047892 */ /* 0x000fe2000f8efc3f */
[--C-:B------:R-:W-:Y:S01]  /*1a80*/  IMAD.MOV.U32 R118, RZ, RZ, R119.reuse ;  /* 0x000000ffff767224 */ /* 0x100fe200078e0077 */
[----:B------:R-:W-:Y:S01]  /*1a90*/  UIMAD UR6, UR46, 0xa80, UR40 ;  /* 0x00000a802e0678a4 */ /* 0x000fe2000f8e0228 */
[--C-:B------:R-:W-:Y:S01]  /*1aa0*/  IMAD.MOV.U32 R116, RZ, RZ, R119.reuse ;  /* 0x000000ffff747224 */ /* 0x100fe200078e0077 */
[----:B------:R-:W-:Y:S01]  /*1ab0*/  MOV R4, UR40 ;  /* 0x0000002800047c02 */ /* 0x000fe20008000f00 */
[--C-:B------:R-:W-:Y:S01]  /*1ac0*/  IMAD.MOV.U32 R114, RZ, RZ, R119.reuse ;  /* 0x000000ffff727224 */ /* 0x100fe200078e0077 */
[----:B------:R-:W-:Y:S01]  /*1ad0*/  UIADD3 UR10, UR6, 0x80, URZ ;  /* 0x00000080060a7890 */ /* 0x000fe2000fffe03f */
[--C-:B------:R-:W-:Y:S01]  /*1ae0*/  IMAD.MOV.U32 R112, RZ, RZ, R119.reuse ;  /* 0x000000ffff707224 */ /* 0x100fe200078e0077 */
[----:B------:R-:W-:Y:S01]  /*1af0*/  UMOV UR8, UR4 ;  /* 0x0000000400087c82 */ /* 0x000fe20008000000 */
[----:B------:R-:W-:Y:S01]  /*1b00*/  UIADD3 UR14, UR6, 0x200, URZ ;  /* 0x00000200060e7890 */ /* 0x000fe2000fffe03f */
[--C-:B------:R-:W-:Y:S01]  /*1b10*/  IMAD.MOV.U32 R110, RZ, RZ, R119.reuse ;  /* 0x000000ffff6e7224 */ /* 0x100fe200078e0077 */
[----:B------:R-:W-:Y:S01]  /*1b20*/  HGMMA.64x16x16.F32 R72, gdesc[UR4], RZ, !UPT, gsb0 ;  /* 0x00200000044879f0 */ /* 0x000fe2000c0008ff */
[----:B------:R-:W-:Y:S01]  /*1b30*/  UMOV UR12, UR4 ;  /* 0x00000004000c7c82 */ /* 0x000fe20008000000 */
[----:B------:R-:W-:Y:S01]  /*1b40*/  UIADD3 UR18, UR6, 0x280, URZ ;  /* 0x0000028006127890 */ /* 0x000fe2000fffe03f */
[-C--:B------:R-:W-:Y:S01]  /*1b50*/  MOV R108, R119.reuse ;  /* 0x00000077006c7202 */ /* 0x080fe20000000f00 */
[----:B------:R-:W-:Y:S01]  /*1b60*/  UMOV UR16, UR4 ;  /* 0x0000000400107c82 */ /* 0x000fe20008000000 */
        /* <DEDUP_REMOVED lines=46> */
[----:B------:R-:W-:Y:S02]  /*1e50*/  UIADD3 UR12, UR6, 0x2, URZ ;  /* 0x00000002060c7890 */ /* 0x000fe4000fffe03f */
[----:B------:R-:W-:Y:S01]  /*1e60*/  UIADD3 UR14, UR6, 0x202, URZ ;  /* 0x00000202060e7890 */ /* 0x000fe2000fffe03f */
        /* <DEDUP_REMOVED lines=405> */
[----:B------:R-:W1:Y:S01]  /*37c0*/  LDC R3, c[0x0][0x288] ;  /* 0x0000a200ff037b82 */ /* 0x000e620000000800 */
[----:B------:R-:W-:Y:S01]  /*37d0*/  R2UR UR43, R0 ;  /* 0x00000000002b72ca */ /* 0x000fe200000e0000 */
[C---:B------:R-:W-:Y:S01]  /*37e0*/  IMAD R0, R83.reuse, -0x70, R82 ;  /* 0xffffff9053007824 */ /* 0x040fe200078e0252 */
[----:B------:R-:W-:Y:S01]  /*37f0*/  R2UR UR40, R4 ;  /* 0x00000000042872ca */ /* 0x000fe200000e0000 */
[----:B------:R-:W-:-:S05]  /*3800*/  VIADD R83, R83, 0xfffffffe ;  /* 0xfffffffe53537836 */ /* 0x000fca0000000000 */
[----:B------:R-:W-:Y:S02]  /*3810*/  R2UR UR45, R83 ;  /* 0x00000000532d72ca */ /* 0x000fe400000e0000 */
[----:B------:R-:W-:Y:S01]  /*3820*/  VIADD R9, R206, UR42 ;  /* 0x0000002ace097c36 */ /* 0x000fe20008000000 */
[----:B-1----:R-:W-:Y:S01]  /*3830*/  IADD3 R4, -R3, 0x71, R0 ;  /* 0x0000007103047810 */ /* 0x002fe20007ffe100 */
[----:B------:R-:W-:-:S04]  /*3840*/  VIADD R0, R0, 0x70 ;  /* 0x0000007000007836 */ /* 0x000fc80000000000 */
        /* <DEDUP_REMOVED lines=17> */
[----:B------:R-:W-:Y:S02]  /*3960*/  IMAD.U32 R6, RZ, RZ, UR56 ;  /* 0x00000038ff067e24 */ /* 0x000fe4000f8e00ff */
[----:B------:R-:W-:Y:S01]  /*3970*/  IMAD.U32 R7, RZ, RZ, UR57 ;  /* 0x00000039ff077e24 */ /* 0x000fe2000f8e00ff */
[----:B------:R-:W-:-:S02]  /*3980*/  WARPGROUP.DEPBAR.LE gsb0, 0x0 ;  /* 0x00008000000079c5 */ /* 0x000fc40000010000 */
        /* <DEDUP_REMOVED lines=16> */
[----:B------:R-:W-:Y:S01]  /*3a90*/  FSEL R11, R74, -INF , P2 ;  /* 0xff8000004a0b7808 */ /* 0x000fe20001000000 */
[----:B------:R-:W-:Y:S01]  /*3aa0*/  IMAD.MOV.U32 R74, RZ, RZ, R119 ;  /* 0x000000ffff4a7224 */ /* 0x000fe200078e0077 */
[----:B------:R-:W-:-:S02]  /*3ab0*/  FSEL R75, R75, -INF , P3 ;  /* 0xff8000004b4b7808 */ /* 0x000fc40001800000 */
[----:B------:R-:W-:Y:S01]  /*3ac0*/  ISETP.GT.AND P2, PT, R0, 0x9, PT ;  /* 0x000000090000780c */ /* 0x000fe20003f44270 */
        /* <DEDUP_REMOVED lines=8> */
[----:B------:R-:W-:Y:S02]  /*3b50*/  ISETP.GT.AND P3, PT, R0, 0x10, PT ;  /* 0x000000100000780c */ /* 0x000fe40003f64270 */
[----:B------:R-:W-:-:S02]  /*3b60*/  FSEL R79, R79, -INF , P2 ;  /* 0xff8000004f4f7808 */ /* 0x000fc40001000000 */
[----:B------:R-:W-:Y:S02]  /*3b70*/  FMNMX.FTZ R4, R15, R4, !PT ;  /* 0x000000040f047209 */ /* 0x000fe40007810000 */
[C---:B------:R-:W-:Y:S02]  /*3b80*/  ISETP.GT.AND P2, PT, R0.reuse, 0x11, PT ;  /* 0x000000110000780c */ /* 0x040fe40003f44270 */
[----:B------:R-:W-:Y:S02]  /*3b90*/  FMNMX.FTZ R4, R79, R4, !PT ;  /* 0x000000044f047209 */ /* 0x000fe40007810000 */
[----:B------:R-:W-:Y:S01]  /*3ba0*/  ISETP.GT.AND P4, PT, R0, 0x20, PT ;  /* 0x000000200000780c */ /* 0x000fe20003f84270 */
[----:B------:R-:W-:Y:S02]  /*3bb0*/  WARPGROUP.DEPBAR.LE gsb0, 0x0 ;  /* 0x00008000000079c5 */ /* 0x000fe40000010000 */
[----:B------:R-:W-:Y:S01]  /*3bc0*/  WARPGROUP.ARRIVE ;  /* 0x00000000000079c5 */ /* 0x000fe20000000000 */
[----:B------:R-:W-:Y:S01]  /*3bd0*/  FSEL R81, R66, -INF , P3 ;  /* 0xff80000042517808 */ /* 0x000fe20001800000 */
[----:B------:R-:W-:Y:S01]  /*3be0*/  IMAD.MOV.U32 R66, RZ, RZ, R119 ;  /* 0x000000ffff427224 */ /* 0x000fe200078e0077 */
[----:B------:R-:W-:-:S02]  /*3bf0*/  ISETP.GT.AND P3, PT, R0, 0x18, PT ;  /* 0x000000180000780c */ /* 0x000fc40003f64270 */
[----:B------:R-:W-:Y:S01]  /*3c00*/  FSEL R67, R67, -INF , P2 ;  /* 0xff80000043437808 */ /* 0x000fe20001000000 */
[----:B------:R-:W-:Y:S01]  /*3c10*/  HGMMA.64x16x16.F32 R56, gdesc[UR56], R56, gsb0 ;  /* 0x00200000383879f0 */ /* 0x000fe20008000838 */
[----:B------:R-:W-:Y:S01]  /*3c20*/  UIADD3 UR58, UR6, 0x886, URZ ;  /* 0x00000886063a7890 */ /* 0x000fe2000fffe03f */
[----:B------:R-:W-:Y:S01]  /*3c30*/  FMNMX.FTZ R4, R81, R4, !PT ;  /* 0x0000000451047209 */ /* 0x000fe20007810000 */
[----:B------:R-:W-:Y:S01]  /*3c40*/  UMOV UR56, UR10 ;  /* 0x0000000a00387c82 */ /* 0x000fe20008000000 */
[----:B------:R-:W-:Y:S01]  /*3c50*/  UMOV UR57, UR11 ;  /* 0x0000000b00397c82 */ /* 0x000fe20008000000 */
[----:B------:R-:W-:Y:S01]  /*3c60*/  UMOV UR59, 0x40000040 ;  /* 0x40000040003b7882 */ /* 0x000fe20000000000 */
[----:B------:R-:W-:Y:S02]  /*3c70*/  ISETP.GT.AND P2, PT, R0, 0x19, PT ;  /* 0x000000190000780c */ /* 0x000fe40003f44270 */
[----:B------:R-:W-:Y:S01]  /*3c80*/  FSEL R85, R70, -INF , P3 ;  /* 0xff80000046557808 */ /* 0x000fe20001800000 */
[----:B------:R-:W-:Y:S01]  /*3c90*/  IMAD.MOV.U32 R70, RZ, RZ, R119 ;  /* 0x000000ffff467224 */ /* 0x000fe200078e0077 */
[----:B------:R-:W-:-:S02]  /*3ca0*/  FMNMX.FTZ R4, R67, R4, !PT ;  /* 0x0000000443047209 */ /* 0x000fc40007810000 */
[----:B------:R-:W-:Y:S02]  /*3cb0*/  FSEL R71, R71, -INF , P2 ;  /* 0xff80000047477808 */ /* 0x000fe40001000000 */
        /* <DEDUP_REMOVED lines=12> */
[----:B------:R-:W-:Y:S01]  /*3d80*/  ISETP.GT.AND P2, PT, R0, 0x29, PT ;  /* 0x000000290000780c */ /* 0x000fe20003f44270 */
[----:B------:R-:W-:Y:S01]  /*3d90*/  UMOV UR56, UR10 ;  /* 0x0000000a00387c82 */ /* 0x000fe20008000000 */
[----:B------:R-:W-:Y:S01]  /*3da0*/  UMOV UR57, UR11 ;  /* 0x0000000b00397c82 */ /* 0x000fe20008000000 */
[----:B------:R-:W-:Y:S01]  /*3db0*/  UMOV UR59, 0x40000040 ;  /* 0x40000040003b7882 */ /* 0x000fe20000000000 */
[----:B------:R-:W-:Y:S01]  /*3dc0*/  FSEL R89, R62, -INF , P3 ;  /* 0xff8000003e597808 */ /* 0x000fe20001800000 */
[----:B------:R-:W-:Y:S01]  /*3dd0*/  IMAD.MOV.U32 R62, RZ, RZ, R119 ;  /* 0x000000ffff3e7224 */ /* 0x000fe200078e0077 */
[----:B------:R-:W-:Y:S02]  /*3de0*/  FMNMX.FTZ R4, R59, R4, !PT ;  /* 0x000000043b047209 */ /* 0x000fe40007810000 */
[----:B------:R-:W-:-:S02]  /*3df0*/  ISETP.GT.AND P4, PT, R0, 0x30, PT ;  /* 0x000000300000780c */ /* 0x000fc40003f84270 */
        /* <DEDUP_REMOVED lines=23> */
[----:B------:R-:W-:Y:S02]  /*3f70*/  ISETP.GT.AND P2, PT, R0, 0x41, PT ;  /* 0x000000410000780c */ /* 0x000fe40003f44270 */
[----:B------:R-:W-:Y:S02]  /*3f80*/  FMNMX.FTZ R4, R97, R4, !PT ;  /* 0x0000000461047209 */ /* 0x000fe40007810000 */
[----:B------:R-:W-:Y:S01]  /*3f90*/  ISETP.GT.AND P4, PT, R5, 0x8, PT ;  /* 0x000000080500780c */ /* 0x000fe20003f84270 */
[----:B------:R-:W-:Y:S02]  /*3fa0*/  WARPGROUP.DEPBAR.LE gsb0, 0x0 ;  /* 0x00008000000079c5 */ /* 0x000fe40000010000 */
[----:B------:R-:W-:Y:S01]  /*3fb0*/  WARPGROUP.ARRIVE ;  /* 0x00000000000079c5 */ /* 0x000fe20000000000 */
[----:B------:R-:W-:-:S02]  /*3fc0*/  FSEL R99, R42, -INF , P3 ;  /* 0xff8000002a637808 */ /* 0x000fc40001800000 */
[C---:B------:R-:W-:Y:S02]  /*3fd0*/  ISETP.GT.AND P3, PT, R0.reuse, 0x48, PT ;  /* 0x000000480000780c */ /* 0x040fe40003f64270 */
        /* <DEDUP_REMOVED lines=9> */
[----:B------:R-:W-:-:S02]  /*4070*/  FSEL R103, R46, -INF , P3 ;  /* 0xff8000002e677808 */ /* 0x000fc40001800000 */
[----:B------:R-:W-:Y:S02]  /*4080*/  FMNMX.FTZ R4, R101, R4, !PT ;  /* 0x0000000465047209 */ /* 0x000fe40007810000 */
[C---:B------:R-:W-:Y:S02]  /*4090*/  ISETP.GT.AND P3, PT, R0.reuse, 0x50, PT ;  /* 0x000000500000780c */ /* 0x040fe40003f64270 */
[----:B------:R-:W-:Y:S02]  /*40a0*/  FSEL R105, R47, -INF , P2 ;  /* 0xff8000002f697808 */ /* 0x000fe40001000000 */
[----:B------:R-:W-:Y:S02]  /*40b0*/  FMNMX.FTZ R4, R103, R4, !PT ;  /* 0x0000000467047209 */ /* 0x000fe40007810000 */
[----:B------:R-:W-:Y:S02]  /*40c0*/  ISETP.GT.AND P2, PT, R0, 0x51, PT ;  /* 0x000000510000780c */ /* 0x000fe40003f44270 */
[----:B------:R-:W-:Y:S01]  /*40d0*/  FMNMX.FTZ R4, R105, R4, !PT ;  /* 0x0000000469047209 */ /* 0x000fe20007810000 */
[----:B------:R-:W-:-:S02]  /*40e0*/  WARPGROUP.DEPBAR.LE gsb0, 0x0 ;  /* 0x00008000000079c5 */ /* 0x000fc40000010000 */
[----:B------:R-:W-:Y:S01]  /*40f0*/  WARPGROUP.ARRIVE ;  /* 0x00000000000079c5 */ /* 0x000fe20000000000 */
[----:B------:R-:W-:Y:S02]  /*4100*/  FSEL R107, R34, -INF , P3 ;  /* 0xff800000226b7808 */ /* 0x000fe40001800000 */
[C---:B------:R-:W-:Y:S02]  /*4110*/  ISETP.GT.AND P3, PT, R0.reuse, 0x58, PT ;  /* 0x000000580000780c */ /* 0x040fe40003f64270 */
[----:B------:R-:W-:Y:S01]  /*4120*/  FSEL R109, R35, -INF , P2 ;  /* 0xff800000236d7808 */ /* 0x000fe20001000000 */
[----:B------:R-:W-:Y:S01]  /*4130*/  HGMMA.64x16x16.F32 R24, gdesc[UR56], R24, gsb0 ;  /* 0x00200000381879f0 */ /* 0x000fe20008000818 */
[----:B------:R-:W-:Y:S02]  /*4140*/  FMNMX.FTZ R4, R107, R4, !PT ;  /* 0x000000046b047209 */ /* 0x000fe40007810000 */
[----:B------:R-:W-:Y:S02]  /*4150*/  ISETP.GT.AND P2, PT, R0, 0x59, PT ;  /* 0x000000590000780c */ /* 0x000fe40003f44270 */
        /* <DEDUP_REMOVED lines=8> */
[----:B------:R-:W-:Y:S01]  /*41e0*/  FSEL R115, R26, -INF , P3 ;  /* 0xff8000001a737808 */ /* 0x000fe20001800000 */
[----:B------:R1:W-:Y:S01]  /*41f0*/  @!P1 SYNCS.ARRIVE.TRANS64.RED.A1T0 RZ, [R2+URZ], RZ ;  /* 0x000000ff02ff99a7 */ /* 0x0003e2000810043f */
[C---:B------:R-:W-:Y:S02]  /*4200*/  ISETP.GT.AND P3, PT, R0.reuse, 0x68, PT ;  /* 0x000000680000780c */ /* 0x040fe40003f64270 */
[----:B------:R-:W-:Y:S02]  /*4210*/  FSEL R117, R27, -INF , P2 ;  /* 0xff8000001b757808 */ /* 0x000fe40001000000 */
[----:B------:R-:W-:Y:S02]  /*4220*/  FMNMX.FTZ R4, R115, R4, !PT ;  /* 0x0000000473047209 */ /* 0x000fe40007810000 */
[----:B------:R-:W-:Y:S01]  /*4230*/  ISETP.GT.AND P2, PT, R0, 0x69, PT ;  /* 0x000000690000780c */ /* 0x000fe20003f44270 */
[----:B------:R-:W-:Y:S01]  /*4240*/  IMAD.U32 R0, RZ, RZ, UR6 ;  /* 0x00000006ff007e24 */ /* 0x000fe2000f8e00ff */
[----:B------:R-:W-:-:S02]  /*4250*/  FSEL R121, R30, -INF , P3 ;  /* 0xff8000001e797808 */ /* 0x000fc40001800000 */
[----:B------:R-:W-:Y:S02]  /*4260*/  FMNMX.FTZ R4, R117, R4, !PT ;  /* 0x0000000475047209 */ /* 0x000fe40007810000 */
[----:B------:R-:W-:Y:S02]  /*4270*/  FSEL R123, R31, -INF , P2 ;  /* 0xff8000001f7b7808 */ /* 0x000fe40001000000 */
[----:B------:R-:W-:Y:S02]  /*4280*/  FMNMX.FTZ R4, R121, R4, !PT ;  /* 0x0000000479047209 */ /* 0x000fe40007810000 */
[----:B------:R-:W-:Y:S02]  /*4290*/  ISETP.GT.AND P3, PT, R5, 0x1, PT ;  /* 0x000000010500780c */ /* 0x000fe40003f64270 */
[----:B------:R-:W-:Y:S02]  /*42a0*/  FMNMX.FTZ R10, R123, R4, !PT ;  /* 0x000000047b0a7209 */ /* 0x000fe40007810000 */
[----:B------:R-:W-:-:S02]  /*42b0*/  FSEL R73, R73, -INF , P3 ;  /* 0xff80000049497808 */ /* 0x000fc40001800000 */
[----:B------:R-:W-:Y:S01]  /*42c0*/  ISETP.GT.AND P3, PT, R5, 0x11, PT ;  /* 0x000000110500780c */ /* 0x000fe20003f64270 */
[----:B------:R-:W2:Y:S03]  /*42d0*/  SHFL.BFLY PT, R13, R10, 0x2, 0x1f ;  /* 0x0c401f000a0d7f89 */ /* 0x000ea600000e0000 */
[----:B------:R-:W-:Y:S02]  /*42e0*/  FSEL R65, R65, -INF , P3 ;  /* 0xff80000041417808 */ /* 0x000fe40001800000 */
[----:B------:R-:W-:-:S04]  /*42f0*/  ISETP.GT.AND P3, PT, R5, 0x19, PT ;  /* 0x000000190500780c */ /* 0x000fc80003f64270 */
[----:B------:R-:W-:Y:S02]  /*4300*/  FSEL R69, R69, -INF , P3 ;  /* 0xff80000045457808 */ /* 0x000fe40001800000 */
[----:B------:R-:W-:-:S04]  /*4310*/  ISETP.GT.AND P3, PT, R5, 0x21, PT ;  /* 0x000000210500780c */ /* 0x000fc80003f64270 */
[----:B------:R-:W-:Y:S02]  /*4320*/  FSEL R57, R57, -INF , P3 ;  /* 0xff80000039397808 */ /* 0x000fe40001800000 */
[----:B------:R-:W-:-:S04]  /*4330*/  ISETP.GT.AND P3, PT, R5, 0x29, PT ;  /* 0x000000290500780c */ /* 0x000fc80003f64270 */
[----:B------:R-:W-:Y:S02]  /*4340*/  FSEL R61, R61, -INF , P3 ;  /* 0xff8000003d3d7808 */ /* 0x000fe40001800000 */
[----:B------:R-:W-:Y:S02]  /*4350*/  ISETP.GT.AND P3, PT, R5, 0x31, PT ;  /* 0x000000310500780c */ /* 0x000fe40003f64270 */
[----:B--2---:R-:W-:Y:S02]  /*4360*/  FMNMX.FTZ R13, R10, R13, !PT ;  /* 0x0000000d0a0d7209 */ /* 0x004fe40007810000 */
[----:B------:R-:W-:Y:S02]  /*4370*/  FSEL R49, R49, -INF , P3 ;  /* 0xff80000031317808 */ /* 0x000fe40001800000 */
[----:B------:R-:W-:Y:S01]  /*4380*/  ISETP.GT.AND P3, PT, R5, 0x39, PT ;  /* 0x000000390500780c */ /* 0x000fe20003f64270 */
[----:B------:R-:W2:Y:S03]  /*4390*/  SHFL.BFLY PT, R4, R13, 0x1, 0x1f ;  /* 0x0c201f000d047f89 */ /* 0x000ea600000e0000 */
        /* <DEDUP_REMOVED lines=10> */
[C---:B------:R-:W-:Y:S01]  /*4440*/  FSETP.NEU.FTZ.AND P2, PT, R4.reuse, -INF , PT ;  /* 0xff8000000400780b */ /* 0x040fe20003f5d000 */
[----:B------:R-:W-:Y:S01]  /*4450*/  FMUL.FTZ R12, R4, R0 ;  /* 0x00000000040c7220 */ /* 0x000fe20000410000 */
[----:B------:R-:W-:-:S04]  /*4460*/  ISETP.GT.AND P3, PT, R5, 0x61, PT ;  /* 0x000000610500780c */ /* 0x000fc80003f64270 */
[----:B------:R-:W-:Y:S02]  /*4470*/  FSEL R34, R12, RZ, P2 ;  /* 0x000000ff0c227208 */ /* 0x000fe40001000000 */
[----:B------:R-:W-:Y:S02]  /*4480*/  ISETP.GT.AND P2, PT, R5, RZ, PT ;  /* 0x000000ff0500720c */ /* 0x000fe40003f44270 */
[----:B------:R-:W-:Y:S01]  /*4490*/  FSEL R25, R25, -INF , P3 ;  /* 0xff80000019197808 */ /* 0x000fe20001800000 */
[-CC-:B------:R-:W-:Y:S01]  /*44a0*/  FFMA.FTZ R201, R11, R0.reuse, -R34.reuse ;  /* 0x000000000bc97223 */ /* 0x180fe20000010822 */
[----:B------:R-:W-:Y:S01]  /*44b0*/  FSEL R9, R72, -INF , P2 ;  /* 0xff80000048097808 */ /* 0x000fe20001000000 */
[-CC-:B------:R-:W-:Y:S01]  /*44c0*/  FFMA.FTZ R203, R15, R0.reuse, -R34.reuse ;  /* 0x000000000fcb7223 */ /* 0x180fe20000010822 */
[----:B------:R-:W-:Y:S01]  /*44d0*/  ISETP.GT.AND P2, PT, R5, 0x9, PT ;  /* 0x000000090500780c */ /* 0x000fe20003f44270 */
[-CC-:B------:R-:W-:Y:S01]  /*44e0*/  FFMA.FTZ R26, R59, R0.reuse, -R34.reuse ;  /* 0x000000003b1a7223 */ /* 0x180fe20000010822 */
[----:B------:R-:W-:Y:S01]  /*44f0*/  FSEL R11, R76, -INF , P4 ;  /* 0xff8000004c0b7808 */ /* 0x000fe20002000000 */
[-CC-:B------:R-:W-:Y:S01]  /*4500*/  FFMA.FTZ R8, R75, R0.reuse, -R34.reuse ;  /* 0x000000004b087223 */ /* 0x180fe20000010822 */
[----:B------:R-:W-:Y:S01]  /*4510*/  FMNMX.FTZ R10, R9, R73, !PT ;  /* 0x00000049090a7209 */ /* 0x000fe20007810000 */
[----:B------:R-:W-:Y:S01]  /*4520*/  MUFU.EX2 R201, R201 ;  /* 0x000000c900c97308 */ /* 0x000fe20000000800 */
[----:B------:R-:W-:Y:S01]  /*4530*/  FSEL R77, R77, -INF , P2 ;  /* 0xff8000004d4d7808 */ /* 0x000fe20001000000 */
[-CC-:B------:R-:W-:Y:S01]  /*4540*/  FFMA.FTZ R12, R79, R0.reuse, -R34.reuse ;  /* 0x000000004f0c7223 */ /* 0x180fe20000010822 */
[----:B------:R-:W-:Y:S01]  /*4550*/  ISETP.GT.AND P2, PT, R5, 0x10, PT ;  /* 0x000000100500780c */ /* 0x000fe20003f44270 */
[--C-:B------:R-:W-:Y:S01]  /*4560*/  FFMA.FTZ R197, R81, R0, -R34.reuse ;  /* 0x0000000051c57223 */ /* 0x100fe20000010822 */
[----:B------:R-:W-:Y:S01]  /*4570*/  FMNMX.FTZ R10, R11, R10, !PT ;  /* 0x0000000a0b0a7209 */ /* 0x000fe20007810000 */
[--C-:B------:R-:W-:Y:S01]  /*4580*/  FFMA.FTZ R14, R67, R0, -R34.reuse ;  /* 0x00000000430e7223 */ /* 0x100fe20000010822 */
[----:B------:R-:W-:Y:S01]  /*4590*/  FSEL R13, R64, -INF , P2 ;  /* 0xff800000400d7808 */ /* 0x000fe20001000000 */
[----:B------:R-:W-:Y:S01]  /*45a0*/  MUFU.EX2 R8, R8 ;  /* 0x0000000800087308 */ /* 0x000fe20000000800 */
[----:B------:R-:W-:Y:S01]  /*45b0*/  FMNMX.FTZ R10, R77, R10, !PT ;  /* 0x0000000a4d0a7209 */ /* 0x000fe20007810000 */
        /* <DEDUP_REMOVED lines=52> */
[----:B------:R-:W-:Y:S01]  /*4900*/  FFMA.FTZ R34, R123, R0, -R34 ;  /* 0x000000007b227223 */ /* 0x000fe20000010822 */
[----:B------:R-:W-:Y:S01]  /*4910*/  FSEL R43, R44, -INF , P2 ;  /* 0xff8000002c2b7808 */ /* 0x000fe20001000000 */
[----:B------:R-:W-:Y:S01]  /*4920*/  MUFU.EX2 R193, R193 ;  /* 0x000000c100c17308 */ /* 0x000fe20000000800 */
[----:B------:R-:W-:Y:S01]  /*4930*/  FMNMX.FTZ R10, R41, R10, !PT ;  /* 0x0000000a290a7209 */ /* 0x000fe20007810000 */
[--C-:B------:R-:W-:Y:S01]  /*4940*/  IMAD.MOV.U32 R89, RZ, RZ, R119.reuse ;  /* 0x000000ffff597224 */ /* 0x100fe200078e0077 */
[----:B------:R-:W-:Y:S01]  /*4950*/  ISETP.GT.AND P2, PT, R5, 0x50, PT ;  /* 0x000000500500780c */ /* 0x000fe20003f44270 */
[--C-:B------:R-:W-:Y:S01]  /*4960*/  IMAD.MOV.U32 R85, RZ, RZ, R119.reuse ;  /* 0x000000ffff557224 */ /* 0x100fe200078e0077 */
[----:B------:R-:W-:Y:S01]  /*4970*/  FMNMX.FTZ R10, R43, R10, !PT ;  /* 0x0000000a2b0a7209 */ /* 0x000fe20007810000 */
[--C-:B------:R-:W-:Y:S01]  /*4980*/  IMAD.MOV.U32 R81, RZ, RZ, R119.reuse ;  /* 0x000000ffff517224 */ /* 0x100fe200078e0077 */
        /* <DEDUP_REMOVED lines=24> */
[----:B------:R-:W-:Y:S01]  /*4b10*/  ISETP.GT.AND P3, PT, R5, 0x69, PT ;  /* 0x000000690500780c */ /* 0x000fe20003f64270 */
[----:B------:R-:W-:Y:S01]  /*4b20*/  MUFU.EX2 R91, R91 ;  /* 0x0000005b005b7308 */ /* 0x000fe20000000800 */
[----:B------:R-:W-:Y:S01]  /*4b30*/  FSEL R59, R28, -INF , P2 ;  /* 0xff8000001c3b7808 */ /* 0x000fe20001000000 */
[--C-:B------:R-:W-:Y:S01]  /*4b40*/  IMAD.MOV.U32 R56, RZ, RZ, R119.reuse ;  /* 0x000000ffff387224 */ /* 0x100fe200078e0077 */
[----:B------:R-:W-:Y:S01]  /*4b50*/  FMNMX.FTZ R10, R25, R10, !PT ;  /* 0x0000000a190a7209 */ /* 0x000fe20007810000 */
[----:B------:R-:W-:Y:S01]  /*4b60*/  IMAD.MOV.U32 R52, RZ, RZ, R119 ;  /* 0x000000ffff347224 */ /* 0x000fe200078e0077 */
[----:B------:R-:W-:-:S02]  /*4b70*/  FSEL R29, R29, -INF , P3 ;  /* 0xff8000001d1d7808 */ /* 0x000fc40001800000 */
[----:B------:R-:W-:Y:S01]  /*4b80*/  FMNMX.FTZ R10, R59, R10, !PT ;  /* 0x0000000a3b0a7209 */ /* 0x000fe20007810000 */
[----:B------:R2:W3:Y:S01]  /*4b90*/  MUFU.EX2 R28, R93 ;  /* 0x0000005d001c7308 */ /* 0x0004e20000000800 */
[-C--:B------:R-:W-:Y:S02]  /*4ba0*/  MOV R87, R119.reuse ;  /* 0x0000007700577202 */ /* 0x080fe40000000f00 */
[----:B------:R-:W-:Y:S02]  /*4bb0*/  FMNMX.FTZ R10, R29, R10, !PT ;  /* 0x0000000a1d0a7209 */ /* 0x000fe40007810000 */
[----:B------:R-:W-:-:S03]  /*4bc0*/  MOV R67, R119 ;  /* 0x0000007700437202 */ /* 0x000fc60000000f00 */
[----:B------:R-:W4:Y:S01]  /*4bd0*/  SHFL.BFLY PT, R5, R10, 0x2, 0x1f ;  /* 0x0c401f000a057f89 */ /* 0x000f2200000e0000 */
[----:B------:R-:W-:Y:S01]  /*4be0*/  MUFU.EX2 R95, R95 ;  /* 0x0000005f005f7308 */ /* 0x000fe20000000800 */
[----:B--2---:R-:W-:-:S07]  /*4bf0*/  IMAD.MOV.U32 R93, RZ, RZ, R119 ;  /* 0x000000ffff5d7224 */ /* 0x004fce00078e0077 */
[----:B------:R2:W5:Y:S01]  /*4c00*/  MUFU.EX2 R32, R97 ;  /* 0x0000006100207308 */ /* 0x0005620000000800 */
[----:B---3--:R-:W-:-:S07]  /*4c10*/  F2FP.F16.F32.PACK_AB R189, R28, R91 ;  /* 0x0000005b1cbd723e */ /* 0x008fce00000000ff */
[----:B------:R-:W-:Y:S01]  /*4c20*/  MUFU.EX2 R99, R99 ;  /* 0x0000006300637308 */ /* 0x000fe20000000800 */
[----:B--2---:R-:W-:Y:S01]  /*4c30*/  IMAD.MOV.U32 R97, RZ, RZ, R119 ;  /* 0x000000ffff617224 */ /* 0x004fe200078e0077 */
[----:B----4-:R-:W-:-:S06]  /*4c40*/  FMNMX.FTZ R24, R10, R5, !PT ;  /* 0x000000050a187209 */ /* 0x010fcc0007810000 */
[----:B------:R2:W3:Y:S01]  /*4c50*/  MUFU.EX2 R36, R101 ;  /* 0x0000006500247308 */ /* 0x0004e20000000800 */
[----:B-----5:R-:W-:Y:S01]  /*4c60*/  F2FP.F16.F32.PACK_AB R191, R32, R95 ;  /* 0x0000005f20bf723e */ /* 0x020fe200000000ff */
[----:B------:R-:W4:Y:S06]  /*4c70*/  SHFL.BFLY PT, R5, R24, 0x1, 0x1f ;  /* 0x0c201f0018057f89 */ /* 0x000f2c00000e0000 */
[----:B------:R-:W-:Y:S01]  /*4c80*/  MUFU.EX2 R103, R103 ;  /* 0x0000006700677308 */ /* 0x000fe20000000800 */
[----:B--2---:R-:W-:-:S07]  /*4c90*/  MOV R101, R119 ;  /* 0x0000007700657202 */ /* 0x004fce0000000f00 */
[----:B------:R2:W5:Y:S01]  /*4ca0*/  MUFU.EX2 R38, R105 ;  /* 0x0000006900267308 */ /* 0x0005620000000800 */
[----:B---3--:R-:W-:-:S07]  /*4cb0*/  F2FP.F16.F32.PACK_AB R185, R36, R99 ;  /* 0x0000006324b9723e */ /* 0x008fce00000000ff */
[----:B------:R-:W-:Y:S01]  /*4cc0*/  MUFU.EX2 R107, R107 ;  /* 0x0000006b006b7308 */ /* 0x000fe20000000800 */
[----:B--2---:R-:W-:Y:S01]  /*4cd0*/  IMAD.MOV.U32 R105, RZ, RZ, R119 ;  /* 0x000000ffff697224 */ /* 0x004fe200078e0077 */
[----:B----4-:R-:W-:-:S04]  /*4ce0*/  FMNMX.FTZ R5, R24, R5, !PT ;  /* 0x0000000518057209 */ /* 0x010fc80007810000 */
[C---:B------:R-:W-:Y:S01]  /*4cf0*/  FSETP.NEU.FTZ.AND P2, PT, R5.reuse, -INF , PT ;  /* 0xff8000000500780b */ /* 0x040fe20003f5d000 */
[----:B------:R-:W-:Y:S01]  /*4d00*/  FMUL.FTZ R10, R5, R0 ;  /* 0x00000000050a7220 */ /* 0x000fe20000410000 */
[----:B------:R-:W2:Y:S01]  /*4d10*/  MUFU.EX2 R40, R109 ;  /* 0x0000006d00287308 */ /* 0x000ea20000000800 */
[----:B-----5:R-:W-:-:S03]  /*4d20*/  F2FP.F16.F32.PACK_AB R187, R38, R103 ;  /* 0x0000006726bb723e */ /* 0x020fc600000000ff */
[----:B------:R-:W-:Y:S01]  /*4d30*/  FSEL R24, R10, RZ, P2 ;  /* 0x000000ff0a187208 */ /* 0x000fe20001000000 */
[----:B------:R-:W-:Y:S01]  /*4d40*/  FADD.FTZ R10, R201, R8 ;  /* 0x00000008c90a7221 */ /* 0x000fe20000010000 */
[----:B------:R-:W-:Y:S02]  /*4d50*/  F2FP.F16.F32.PACK_AB R201, R8, R201 ;  /* 0x000000c908c9723e */ /* 0x000fe400000000ff */
        /* <DEDUP_REMOVED lines=31> */
[----:B------:R-:W-:Y:S01]  /*4f50*/  FFMA.FTZ R24, R29, R0, -R24 ;  /* 0x000000001d187223 */ /* 0x000fe20000010818 */
[----:B------:R5:W1:Y:S01]  /*4f60*/  MUFU.EX2 R202, R11 ;  /* 0x0000000b00ca7308 */ /* 0x000a620000000800 */
[----:B----4-:R-:W-:Y:S01]  /*4f70*/  FADD.FTZ R57, R203, R10 ;  /* 0x0000000acb397221 */ /* 0x010fe20000010000 */
[----:B--2---:R-:W-:Y:S01]  /*4f80*/  F2FP.F16.F32.PACK_AB R181, R40, R107 ;  /* 0x0000006b28b5723e */ /* 0x004fe200000000ff */
[----:B------:R-:W-:Y:S01]  /*4f90*/  IMAD.MOV.U32 R109, RZ, RZ, R119 ;  /* 0x000000ffff6d7224 */ /* 0x000fe200078e0077 */
[C---:B------:R-:W-:Y:S01]  /*4fa0*/  F2FP.F16.F32.PACK_AB R203, R12.reuse, R203 ;  /* 0x000000cb0ccb723e */ /* 0x040fe200000000ff */
[----:B------:R-:W-:Y:S01]  /*4fb0*/  FADD.FTZ R10, R12, R57 ;  /* 0x000000390c0a7221 */ /* 0x000fe20000010000 */
[----:B------:R-:W-:Y:S01]  /*4fc0*/  MOV R73, R119 ;  /* 0x0000007700497202 */ /* 0x000fe20000000f00 */
[--C-:B------:R-:W-:Y:S01]  /*4fd0*/  IMAD.MOV.U32 R57, RZ, RZ, R119.reuse ;  /* 0x000000ffff397224 */ /* 0x100fe200078e0077 */
[----:B------:R-:W2:Y:S01]  /*4fe0*/  MUFU.EX2 R77, R77 ;  /* 0x0000004d004d7308 */ /* 0x000ea20000000800 */
[----:B-----5:R-:W-:Y:S01]  /*4ff0*/  IADD3 R11, -R3, UR42, R82 ;  /* 0x0000002a030b7c10 */ /* 0x020fe2000fffe152 */
[----:B------:R-:W-:Y:S01]  /*5000*/  FADD.FTZ R3, R197, R10 ;  /* 0x0000000ac5037221 */ /* 0x000fe20000010000 */
[----:B------:R-:W-:Y:S01]  /*5010*/  IMAD.MOV.U32 R10, RZ, RZ, RZ ;  /* 0x000000ffff0a7224 */ /* 0x000fe200078e00ff */
[----:B------:R-:W-:Y:S01]  /*5020*/  F2FP.F16.F32.PACK_AB R197, R14, R197 ;  /* 0x000000c50ec5723e */ /* 0x000fe200000000ff */
[----:B------:R-:W-:-:S02]  /*5030*/  IMAD.MOV.U32 R82, RZ, RZ, R119 ;  /* 0x000000ffff527224 */ /* 0x000fc400078e0077 */
[----:B------:R-:W-:Y:S01]  /*5040*/  IMAD.HI R48, R11, -0x6db6db6d, R10 ;  /* 0x924924930b307827 */ /* 0x000fe200078e020a */
[----:B------:R-:W4:Y:S03]  /*5050*/  MUFU.EX2 R13, R13 ;  /* 0x0000000d000d7308 */ /* 0x000f260000000800 */
[----:B------:R-:W-:Y:S01]  /*5060*/  FADD.FTZ R10, R14, R3 ;  /* 0x000000030e0a7221 */ /* 0x000fe20000010000 */
[----:B---3--:R-:W-:Y:S01]  /*5070*/  FADD.FTZ R3, R9, R200 ;  /* 0x000000c809037221 */ /* 0x008fe20000010000 */
[----:B------:R-:W-:Y:S01]  /*5080*/  F2FP.F16.F32.PACK_AB R200, R200, R9 ;  /* 0x00000009c8c8723e */ /* 0x000fe200000000ff */
[----:B------:R-:W-:Y:S02]  /*5090*/  IMAD.MOV.U32 R29, RZ, RZ, R119 ;  /* 0x000000ffff1d7224 */ /* 0x000fe400078e0077 */
[----:B------:R-:W-:Y:S01]  /*50a0*/  FADD.FTZ R11, R199, R10 ;  /* 0x0000000ac70b7221 */ /* 0x000fe20000010000 */
[----:B-1----:R-:W-:Y:S01]  /*50b0*/  FADD.FTZ R10, R202, R3 ;  /* 0x00000003ca0a7221 */ /* 0x002fe20000010000 */
[C---:B------:R-:W-:Y:S01]  /*50c0*/  F2FP.F16.F32.PACK_AB R199, R20.reuse, R199 ;  /* 0x000000c714c7723e */ /* 0x040fe200000000ff */
[----:B------:R1:W3:Y:S01]  /*50d0*/  MUFU.EX2 R196, R65 ;  /* 0x0000004100c47308 */ /* 0x0002e20000000800 */
[----:B------:R-:W-:Y:S01]  /*50e0*/  FADD.FTZ R46, R20, R11 ;  /* 0x0000000b142e7221 */ /* 0x000fe20000010000 */
[C---:B--2---:R-:W-:Y:S01]  /*50f0*/  FADD.FTZ R10, R77.reuse, R10 ;  /* 0x0000000a4d0a7221 */ /* 0x044fe20000010000 */
[----:B------:R-:W-:Y:S01]  /*5100*/  F2FP.F16.F32.PACK_AB R202, R77, R202 ;  /* 0x000000ca4dca723e */ /* 0x000fe200000000ff */
[----:B------:R-:W-:-:S02]  /*5110*/  IMAD.MOV.U32 R77, RZ, RZ, R119 ;  /* 0x000000ffff4d7224 */ /* 0x000fc400078e0077 */
[----:B------:R-:W-:Y:S01]  /*5120*/  FADD.FTZ R11, R193, R46 ;  /* 0x0000002ec10b7221 */ /* 0x000fe20000010000 */
[C---:B------:R-:W-:Y:S01]  /*5130*/  F2FP.F16.F32.PACK_AB R193, R26.reuse, R193 ;  /* 0x000000c11ac1723e */ /* 0x040fe200000000ff */
[----:B------:R-:W2:Y:S01]  /*5140*/  MUFU.EX2 R15, R15 ;  /* 0x0000000f000f7308 */ /* 0x000ea20000000800 */
[----:B----4-:R-:W-:Y:S01]  /*5150*/  FADD.FTZ R3, R13, R10 ;  /* 0x0000000a0d037221 */ /* 0x010fe20000010000 */
[----:B------:R-:W-:Y:S01]  /*5160*/  FADD.FTZ R10, R26, R11 ;  /* 0x0000000b1a0a7221 */ /* 0x000fe20000010000 */
[--C-:B-1----:R-:W-:Y:S02]  /*5170*/  IMAD.MOV.U32 R65, RZ, RZ, R119.reuse ;  /* 0x000000ffff417224 */ /* 0x102fe400078e0077 */
[----:B------:R-:W-:Y:S02]  /*5180*/  IMAD.MOV.U32 R26, RZ, RZ, R119 ;  /* 0x000000ffff1a7224 */ /* 0x000fe400078e0077 */
[----:B------:R-:W-:Y:S01]  /*5190*/  FADD.FTZ R11, R195, R10 ;  /* 0x0000000ac30b7221 */ /* 0x000fe20000010000 */
[----:B------:R-:W-:Y:S01]  /*51a0*/  F2FP.F16.F32.PACK_AB R195, R30, R195 ;  /* 0x000000c31ec3723e */ /* 0x000fe200000000ff */
[----:B------:R1:W4:Y:S01]  /*51b0*/  MUFU.EX2 R198, R69 ;  /* 0x0000004500c67308 */ /* 0x0003220000000800 */
[----:B---3--:R-:W-:Y:S01]  /*51c0*/  FADD.FTZ R2, R196, R3 ;  /* 0x00000003c4027221 */ /* 0x008fe20000010000 */
[----:B------:R-:W-:Y:S01]  /*51d0*/  FADD.FTZ R10, R30, R11 ;  /* 0x0000000b1e0a7221 */ /* 0x000fe20000010000 */
[----:B------:R-:W-:Y:S01]  /*51e0*/  F2FP.F16.F32.PACK_AB R196, R196, R13 ;  /* 0x0000000dc4c4723e */ /* 0x000fe200000000ff */
[----:B------:R-:W-:-:S02]  /*51f0*/  IMAD.MOV.U32 R30, RZ, RZ, R119 ;  /* 0x000000ffff1e7224 */ /* 0x000fc400078e0077 */
[----:B------:R-:W-:Y:S01]  /*5200*/  FADD.FTZ R11, R91, R10 ;  /* 0x0000000a5b0b7221 */ /* 0x000fe20000010000 */
[----:B------:R-:W-:Y:S01]  /*5210*/  IMAD.MOV.U32 R91, RZ, RZ, R119 ;  /* 0x000000ffff5b7224 */ /* 0x000fe200078e0077 */
[----:B------:R-:W3:Y:S01]  /*5220*/  MUFU.EX2 R21, R21 ;  /* 0x0000001500157308 */ /* 0x000ee20000000800 */
[----:B--2---:R-:W-:Y:S01]  /*5230*/  FADD.FTZ R3, R15, R2 ;  /* 0x000000020f037221 */ /* 0x004fe20000010000 */
[----:B------:R-:W-:Y:S01]  /*5240*/  FADD.FTZ R46, R28, R11 ;  /* 0x0000000b1c2e7221 */ /* 0x000fe20000010000 */
[--C-:B-1----:R-:W-:Y:S02]  /*5250*/  IMAD.MOV.U32 R69, RZ, RZ, R119.reuse ;  /* 0x000000ffff457224 */ /* 0x102fe400078e0077 */
[--C-:B------:R-:W-:Y:S02]  /*5260*/  IMAD.MOV.U32 R28, RZ, RZ, R119.reuse ;  /* 0x000000ffff1c7224 */ /* 0x100fe400078e0077 */
[----:B------:R-:W-:Y:S01]  /*5270*/  FADD.FTZ R11, R95, R46 ;  /* 0x0000002e5f0b7221 */ /* 0x000fe20000010000 */
[----:B------:R-:W-:Y:S01]  /*5280*/  IMAD.MOV.U32 R95, RZ, RZ, R119 ;  /* 0x000000ffff5f7224 */ /* 0x000fe200078e0077 */
[----:B------:R-:W1:Y:S01]  /*5290*/  MUFU.EX2 R27, R27 ;  /* 0x0000001b001b7308 */ /* 0x000e620000000800 */
[----:B----4-:R-:W-:Y:S01]  /*52a0*/  FADD.FTZ R2, R198, R3 ;  /* 0x00000003c6027221 */ /* 0x010fe20000010000 */
[----:B------:R-:W-:Y:S01]  /*52b0*/  FADD.FTZ R46, R32, R11 ;  /* 0x0000000b202e7221 */ /* 0x000fe20000010000 */
[----:B------:R-:W-:Y:S01]  /*52c0*/  F2FP.F16.F32.PACK_AB R198, R198, R15 ;  /* 0x0000000fc6c6723e */ /* 0x000fe200000000ff */
[----:B------:R-:W-:-:S02]  /*52d0*/  IMAD.MOV.U32 R32, RZ, RZ, R119 ;  /* 0x000000ffff207224 */ /* 0x000fc400078e0077 */
[----:B------:R-:W-:Y:S01]  /*52e0*/  FADD.FTZ R11, R99, R46 ;  /* 0x0000002e630b7221 */ /* 0x000fe20000010000 */
[----:B------:R-:W-:Y:S01]  /*52f0*/  IMAD.MOV.U32 R99, RZ, RZ, R119 ;  /* 0x000000ffff637224 */ /* 0x000fe200078e0077 */
[----:B------:R2:W4:Y:S01]  /*5300*/  MUFU.EX2 R194, R61 ;  /* 0x0000003d00c27308 */ /* 0x0005220000000800 */
[----:B---3--:R-:W-:Y:S01]  /*5310*/  FADD.FTZ R3, R21, R2 ;  /* 0x0000000215037221 */ /* 0x008fe20000010000 */
[----:B------:R-:W-:Y:S01]  /*5320*/  FADD.FTZ R46, R36, R11 ;  /* 0x0000000b242e7221 */ /* 0x000fe20000010000 */
[----:B------:R-:W-:Y:S02]  /*5330*/  IMAD.MOV.U32 R36, RZ, RZ, R119 ;  /* 0x000000ffff247224 */ /* 0x000fe400078e0077 */
[C---:B------:R-:W-:Y:S01]  /*5340*/  FADD.FTZ R2, R192.reuse, R3 ;  /* 0x00000003c0027221 */ /* 0x040fe20000010000 */
[----:B------:R-:W-:Y:S01]  /*5350*/  FADD.FTZ R11, R103, R46 ;  /* 0x0000002e670b7221 */ /* 0x000fe20000010000 */
[----:B------:R-:W-:Y:S01]  /*5360*/  F2FP.F16.F32.PACK_AB R192, R192, R21 ;  /* 0x00000015c0c0723e */ /* 0x000fe200000000ff */
[----:B------:R-:W3:Y:S01]  /*5370*/  MUFU.EX2 R31, R31 ;  /* 0x0000001f001f7308 */ /* 0x000ee20000000800 */
[----:B-1----:R-:W-:Y:S01]  /*5380*/  FADD.FTZ R3, R27, R2 ;  /* 0x000000021b037221 */ /* 0x002fe20000010000 */
[----:B------:R-:W-:Y:S01]  /*5390*/  FADD.FTZ R8, R38, R11 ;  /* 0x0000000b26087221 */ /* 0x000fe20000010000 */
[--C-:B------:R-:W-:Y:S01]  /*53a0*/  IMAD.MOV.U32 R103, RZ, RZ, R119.reuse ;  /* 0x000000ffff677224 */ /* 0x100fe200078e0077 */
[----:B--2---:R-:W-:Y:S01]  /*53b0*/  MOV R61, R119 ;  /* 0x00000077003d7202 */ /* 0x004fe20000000f00 */
[----:B------:R-:W-:-:S02]  /*53c0*/  IMAD.MOV.U32 R46, RZ, RZ, R119 ;  /* 0x000000ffff2e7224 */ /* 0x000fc400078e0077 */
[----:B------:R-:W-:Y:S01]  /*53d0*/  FADD.FTZ R11, R107, R8 ;  /* 0x000000086b0b7221 */ /* 0x000fe20000010000 */
[----:B------:R-:W-:Y:S01]  /*53e0*/  IMAD.MOV.U32 R107, RZ, RZ, R119 ;  /* 0x000000ffff6b7224 */ /* 0x000fe200078e0077 */
[----:B------:R1:W2:Y:S01]  /*53f0*/  MUFU.EX2 R188, R49 ;  /* 0x0000003100bc7308 */ /* 0x0002a20000000800 */
[----:B----4-:R-:W-:Y:S01]  /*5400*/  FADD.FTZ R2, R194, R3 ;  /* 0x00000003c2027221 */ /* 0x010fe20000010000 */
[----:B------:R-:W-:Y:S01]  /*5410*/  FADD.FTZ R8, R40, R11 ;  /* 0x0000000b28087221 */ /* 0x000fe20000010000 */
[----:B------:R-:W-:Y:S01]  /*5420*/  F2FP.F16.F32.PACK_AB R194, R194, R27 ;  /* 0x0000001bc2c2723e */ /* 0x000fe200000000ff */
[--C-:B------:R-:W-:Y:S02]  /*5430*/  IMAD.MOV.U32 R40, RZ, RZ, R119.reuse ;  /* 0x000000ffff287224 */ /* 0x100fe400078e0077 */
[----:B------:R-:W-:Y:S01]  /*5440*/  FADD.FTZ R11, R111, R8 ;  /* 0x000000086f0b7221 */ /* 0x000fe20000010000 */
[--C-:B------:R-:W-:Y:S01]  /*5450*/  IMAD.MOV.U32 R38, RZ, RZ, R119.reuse ;  /* 0x000000ffff267224 */ /* 0x100fe200078e0077 */
[----:B------:R-:W4:Y:S01]  /*5460*/  MUFU.EX2 R35, R35 ;  /* 0x0000002300237308 */ /* 0x000f220000000800 */
[----:B---3--:R-:W-:Y:S01]  /*5470*/  FADD.FTZ R3, R31, R2 ;  /* 0x000000021f037221 */ /* 0x008fe20000010000 */
[----:B-1----:R-:W-:Y:S01]  /*5480*/  SHF.R.U32.HI R49, RZ, 0x1f, R48 ;  /* 0x0000001fff317819 */ /* 0x002fe20000011630 */
[----:B------:R-:W-:-:S03]  /*5490*/  IMAD.MOV.U32 R27, RZ, RZ, R119 ;  /* 0x000000ffff1b7224 */ /* 0x000fc600078e0077 */
[----:B------:R-:W-:Y:S01]  /*54a0*/  LEA.HI.SX32 R49, R48, R49, 0x1a ;  /* 0x0000003130317211 */ /* 0x000fe200078fd2ff */
[----:B------:R-:W-:Y:S01]  /*54b0*/  IMAD.MOV.U32 R48, RZ, RZ, R119 ;  /* 0x000000ffff307224 */ /* 0x000fe200078e0077 */
[----:B------:R1:W3:Y:S01]  /*54c0*/  MUFU.EX2 R190, R53 ;  /* 0x0000003500be7308 */ /* 0x0002e20000000800 */
[C---:B--2---:R-:W-:Y:S01]  /*54d0*/  FADD.FTZ R2, R188.reuse, R3 ;  /* 0x00000003bc027221 */ /* 0x044fe20000010000 */
[----:B------:R-:W-:Y:S02]  /*54e0*/  VIMNMX R10, RZ, R49, !PT ;  /* 0x00000031ff0a7248 */ /* 0x000fe40007fe0100 */
[----:B------:R-:W-:Y:S02]  /*54f0*/  F2FP.F16.F32.PACK_AB R188, R188, R31 ;  /* 0x0000001fbcbc723e */ /* 0x000fe400000000ff */
[----:B------:R-:W-:Y:S01]  /*5500*/  ISETP.GE.AND P2, PT, R83, R10, PT ;  /* 0x0000000a5300720c */ /* 0x000fe20003f46270 */
[--C-:B------:R-:W-:Y:S01]  /*5510*/  IMAD.MOV.U32 R83, RZ, RZ, R119.reuse ;  /* 0x000000ffff537224 */ /* 0x100fe200078e0077 */
[----:B------:R-:W2:Y:S01]  /*5520*/  MUFU.EX2 R39, R39 ;  /* 0x0000002700277308 */ /* 0x000ea20000000800 */
[----:B----4-:R-:W-:Y:S01]  /*5530*/  FADD.FTZ R3, R35, R2 ;  /* 0x0000000223037221 */ /* 0x010fe20000010000 */
[----:B-1----:R-:W-:Y:S01]  /*5540*/  IMAD.MOV.U32 R53, RZ, RZ, R119 ;  /* 0x000000ffff357224 */ /* 0x002fe200078e0077 */
[----:B------:R-:W-:-:S02]  /*5550*/  MOV R49, R119 ;  /* 0x0000007700317202 */ /* 0x000fc40000000f00 */
[----:B------:R-:W-:-:S03]  /*5560*/  MOV R31, R119 ;  /* 0x00000077001f7202 */ /* 0x000fc60000000f00 */
[----:B------:R1:W4:Y:S01]  /*5570*/  MUFU.EX2 R184, R41 ;  /* 0x0000002900b87308 */ /* 0x0003220000000800 */
[C---:B---3--:R-:W-:Y:S01]  /*5580*/  FADD.FTZ R2, R190.reuse, R3 ;  /* 0x00000003be027221 */ /* 0x048fe20000010000 */
[----:B------:R-:W-:Y:S01]  /*5590*/  F2FP.F16.F32.PACK_AB R190, R190, R35 ;  /* 0x00000023bebe723e */ /* 0x000fe200000000ff */
[----:B------:R-:W-:-:S05]  /*55a0*/  IMAD.MOV.U32 R35, RZ, RZ, R119 ;  /* 0x000000ffff237224 */ /* 0x000fca00078e0077 */
[----:B------:R-:W3:Y:S01]  /*55b0*/  MUFU.EX2 R43, R43 ;  /* 0x0000002b002b7308 */ /* 0x000ee20000000800 */
[----:B--2---:R-:W-:Y:S01]  /*55c0*/  FADD.FTZ R3, R39, R2 ;  /* 0x0000000227037221 */ /* 0x004fe20000010000 */
[----:B-1----:R-:W-:-:S06]  /*55d0*/  IMAD.MOV.U32 R41, RZ, RZ, R119 ;  /* 0x000000ffff297224 */ /* 0x002fcc00078e0077 */
[----:B------:R1:W2:Y:S01]  /*55e0*/  MUFU.EX2 R186, R45 ;  /* 0x0000002d00ba7308 */ /* 0x0002a20000000800 */
[C---:B----4-:R-:W-:Y:S01]  /*55f0*/  FADD.FTZ R2, R184.reuse, R3 ;  /* 0x00000003b8027221 */ /* 0x050fe20000010000 */
[----:B------:R-:W-:Y:S01]  /*5600*/  F2FP.F16.F32.PACK_AB R184, R184, R39 ;  /* 0x00000027b8b8723e */ /* 0x000fe200000000ff */
[----:B------:R-:W-:-:S05]  /*5610*/  IMAD.MOV.U32 R39, RZ, RZ, R119 ;  /* 0x000000ffff277224 */ /* 0x000fca00078e0077 */
[----:B------:R-:W4:Y:S01]  /*5620*/  MUFU.EX2 R47, R47 ;  /* 0x0000002f002f7308 */ /* 0x000f220000000800 */
[----:B---3--:R-:W-:Y:S01]  /*5630*/  FADD.FTZ R3, R43, R2 ;  /* 0x000000022b037221 */ /* 0x008fe20000010000 */
[----:B-1----:R-:W-:-:S06]  /*5640*/  IMAD.MOV.U32 R45, RZ, RZ, R119 ;  /* 0x000000ffff2d7224 */ /* 0x002fcc00078e0077 */
[----:B------:R1:W3:Y:S01]  /*5650*/  MUFU.EX2 R180, R33 ;  /* 0x0000002100b47308 */ /* 0x0002e20000000800 */
[C---:B--2---:R-:W-:Y:S01]  /*5660*/  FADD.FTZ R2, R186.reuse, R3 ;  /* 0x00000003ba027221 */ /* 0x044fe20000010000 */
[----:B------:R-:W-:Y:S02]  /*5670*/  F2FP.F16.F32.PACK_AB R186, R186, R43 ;  /* 0x0000002bbaba723e */ /* 0x000fe400000000ff */
[----:B------:R-:W-:-:S04]  /*5680*/  MOV R43, R119 ;  /* 0x00000077002b7202 */ /* 0x000fc80000000f00 */
[----:B------:R-:W2:Y:S01]  /*5690*/  MUFU.EX2 R51, R51 ;  /* 0x0000003300337308 */ /* 0x000ea20000000800 */
[----:B----4-:R-:W-:Y:S01]  /*56a0*/  FADD.FTZ R3, R47, R2 ;  /* 0x000000022f037221 */ /* 0x010fe20000010000 */
[----:B-1----:R-:W-:-:S06]  /*56b0*/  IMAD.MOV.U32 R33, RZ, RZ, R119 ;  /* 0x000000ffff217224 */ /* 0x002fcc00078e0077 */
[----:B------:R1:W4:Y:S01]  /*56c0*/  MUFU.EX2 R42, R113 ;  /* 0x00000071002a7308 */ /* 0x0003220000000800 */
[C---:B---3--:R-:W-:Y:S01]  /*56d0*/  FADD.FTZ R2, R180.reuse, R3 ;  /* 0x00000003b4027221 */ /* 0x048fe20000010000 */
[----:B------:R-:W-:Y:S01]  /*56e0*/  F2FP.F16.F32.PACK_AB R180, R180, R47 ;  /* 0x0000002fb4b4723e */ /* 0x000fe200000000ff */
[----:B------:R-:W-:-:S05]  /*56f0*/  IMAD.MOV.U32 R47, RZ, RZ, R119 ;  /* 0x000000ffff2f7224 */ /* 0x000fca00078e0077 */
[----:B------:R3:W5:Y:S01]  /*5700*/  MUFU.EX2 R182, R37 ;  /* 0x0000002500b67308 */ /* 0x0007620000000800 */
[----:B--2---:R-:W-:Y:S01]  /*5710*/  FADD.FTZ R3, R51, R2 ;  /* 0x0000000233037221 */ /* 0x004fe20000010000 */
[----:B-1----:R-:W-:-:S06]  /*5720*/  IMAD.MOV.U32 R113, RZ, RZ, R119 ;  /* 0x000000ffff717224 */ /* 0x002fcc00078e0077 */
[----:B------:R-:W1:Y:S01]  /*5730*/  MUFU.EX2 R115, R115 ;  /* 0x0000007300737308 */ /* 0x000e620000000800 */
[C---:B----4-:R-:W-:Y:S01]  /*5740*/  FADD.FTZ R8, R42.reuse, R11 ;  /* 0x0000000b2a087221 */ /* 0x050fe20000010000 */
[----:B------:R-:W-:Y:S01]  /*5750*/  F2FP.F16.F32.PACK_AB R183, R42, R111 ;  /* 0x0000006f2ab7723e */ /* 0x000fe200000000ff */
[--C-:B------:R-:W-:Y:S01]  /*5760*/  IMAD.MOV.U32 R111, RZ, RZ, R119.reuse ;  /* 0x000000ffff6f7224 */ /* 0x100fe200078e0077 */
[----:B---3--:R-:W-:Y:S01]  /*5770*/  MOV R37, R119 ;  /* 0x0000007700257202 */ /* 0x008fe20000000f00 */
[----:B------:R-:W-:-:S03]  /*5780*/  IMAD.MOV.U32 R42, RZ, RZ, R119 ;  /* 0x000000ffff2a7224 */ /* 0x000fc600078e0077 */
[----:B------:R-:W2:Y:S01]  /*5790*/  MUFU.EX2 R55, R55 ;  /* 0x0000003700377308 */ /* 0x000ea20000000800 */
[C---:B-----5:R-:W-:Y:S01]  /*57a0*/  FADD.FTZ R2, R182.reuse, R3 ;  /* 0x00000003b6027221 */ /* 0x060fe20000010000 */
[----:B------:R-:W-:Y:S01]  /*57b0*/  F2FP.F16.F32.PACK_AB R182, R182, R51 ;  /* 0x00000033b6b6723e */ /* 0x000fe200000000ff */
[----:B------:R-:W-:-:S05]  /*57c0*/  IMAD.MOV.U32 R51, RZ, RZ, R119 ;  /* 0x000000ffff337224 */ /* 0x000fca00078e0077 */
        /* <DEDUP_REMOVED lines=8> */
[----:B------:R-:W-:Y:S01]  /*5850*/  IMAD.MOV.U32 R44, RZ, RZ, R119 ;  /* 0x000000ffff2c7224 */ /* 0x000fe200078e0077 */
[-C--:B------:R-:W-:Y:S02]  /*5860*/  MOV R115, R119.reuse ;  /* 0x0000007700737202 */ /* 0x080fe40000000f00 */
[----:B-1----:R-:W-:Y:S02]  /*5870*/  MOV R25, R119 ;  /* 0x0000007700197202 */ /* 0x002fe40000000f00 */
[----:B------:R-:W1:Y:S01]  /*5880*/  MUFU.EX2 R59, R59 ;  /* 0x0000003b003b7308 */ /* 0x000e620000000800 */
[C---:B-----5:R-:W-:Y:S01]  /*5890*/  FADD.FTZ R2, R176.reuse, R3 ;  /* 0x00000003b0027221 */ /* 0x060fe20000010000 */
[----:B------:R-:W-:Y:S01]  /*58a0*/  F2FP.F16.F32.PACK_AB R176, R176, R55 ;  /* 0x00000037b0b0723e */ /* 0x000fe200000000ff */
[----:B------:R-:W-:Y:S01]  /*58b0*/  IMAD.MOV.U32 R3, RZ, RZ, 0x3f800000 ;  /* 0x3f800000ff037424 */ /* 0x000fe200078e00ff */
[----:B------:R-:W-:-:S04]  /*58c0*/  MOV R55, R119 ;  /* 0x0000007700377202 */ /* 0x000fc80000000f00 */
[----:B------:R-:W3:Y:S01]  /*58d0*/  MUFU.EX2 R34, R34 ;  /* 0x0000002200227308 */ /* 0x000ee20000000800 */
[----:B--2---:R-:W-:-:S07]  /*58e0*/  FADD.FTZ R11, R121, R8 ;  /* 0x00000008790b7221 */ /* 0x004fce0000010000 */
[----:B------:R-:W2:Y:S01]  /*58f0*/  MUFU.EX2 R24, R24 ;  /* 0x0000001800187308 */ /* 0x000ea20000000800 */
[----:B-1----:R-:W-:Y:S01]  /*5900*/  FADD.FTZ R9, R59, R2 ;  /* 0x000000023b097221 */ /* 0x002fe20000010000 */
[----:B------:R-:W-:Y:S02]  /*5910*/  IMAD.MOV.U32 R2, RZ, RZ, 0x3f800000 ;  /* 0x3f800000ff027424 */ /* 0x000fe400078e00ff */
[C---:B---3--:R-:W-:Y:S01]  /*5920*/  FADD.FTZ R8, R34.reuse, R11 ;  /* 0x0000000b22087221 */ /* 0x048fe20000010000 */
[----:B------:R-:W-:Y:S01]  /*5930*/  F2FP.F16.F32.PACK_AB R179, R34, R121 ;  /* 0x0000007922b3723e */ /* 0x000fe200000000ff */
[----:B------:R-:W-:Y:S02]  /*5940*/  IMAD.MOV.U32 R34, RZ, RZ, R119 ;  /* 0x000000ffff227224 */ /* 0x000fe400078e0077 */
[C---:B--2---:R-:W-:Y:S01]  /*5950*/  FADD.FTZ R9, R24.reuse, R9 ;  /* 0x0000000918097221 */ /* 0x044fe20000010000 */
[----:B------:R-:W-:Y:S01]  /*5960*/  F2FP.F16.F32.PACK_AB R178, R24, R59 ;  /* 0x0000003b18b2723e */ /* 0x000fe200000000ff */
[----:B------:R-:W-:-:S02]  /*5970*/  IMAD.MOV.U32 R59, RZ, RZ, R119 ;  /* 0x000000ffff3b7224 */ /* 0x000fc400078e0077 */
[----:B------:R-:W-:Y:S01]  /*5980*/  IMAD.MOV.U32 R24, RZ, RZ, R119 ;  /* 0x000000ffff187224 */ /* 0x000fe200078e0077 */
[----:B------:R-:W-:Y:S06]  /*5990*/  @!P2 BRA `(.L_x_4722) ;  /* 0x000000480028a947 */ /* 0x000fec0003800000 */
[----:B------:R-:W-:Y:S01]  /*59a0*/  R2UR UR6, R17 ;  /* 0x00000000110672ca */ /* 0x000fe200000e0000 */
[----:B------:R-:W-:Y:S01]  /*59b0*/  IMAD.MOV.U32 R11, RZ, RZ, R4 ;  /* 0x000000ffff0b7224 */ /* 0x000fe200078e0004 */
[----:B------:R-:W-:Y:S01]  /*59c0*/  CS2R R118, SRZ ;  /* 0x0000000000767805 */ /* 0x000fe2000001ff00 */
        /* <DEDUP_REMOVED lines=50> */
[----:B------:R-:W-:Y:S01]  /*5cf0*/  UMOV UR41, UR46 ;  /* 0x0000002e00297c82 */ /* 0x000fe20008000000 */
[----:B------:R-:W-:-:S05]  /*5d00*/  ULDC.64 UR60, c[0x0][0x3f8] ;  /* 0x0000fe00003c7ab9 */ /* 0x000fca0000000a00 */
.L_x_4731:
[----:B------:R-:W-:Y:S01]  /*5d10*/  R2UR UR10, R13 ;  /* 0x000000000d0a72ca */ /* 0x000fe200000e0000 */
        /* <DEDUP_REMOVED lines=8> */
.L_x_4723:
        /* <DEDUP_REMOVED lines=8> */
.L_x_4724:
[----:B--2---:R-:W-:Y:S05]  /*5e20*/  @P2 BRA `(.L_x_4725) ;  /* 0x0000000000082947 */ /* 0x004fea0003800000 */
[----:B------:R-:W2:Y:S02]  /*5e30*/  SYNCS.PHASECHK.TRANS64.TRYWAIT P2, [UR47+0x36830], R0 ;  /* 0x03683000ff0075a7 */ /* 0x000ea4000804016f */
[----:B--2---:R-:W-:Y:S05]  /*5e40*/  @!P2 BRA `(.L_x_4726) ;  /* 0x000000dc003ca947 */ /* 0x004fea0003800000 */
.L_x_4725:
[----:B------:R-:W-:Y:S01]  /*5e50*/  UIMAD UR6, UR46, 0xa80, UR40 ;  /* 0x00000a802e0678a4 */ /* 0x000fe2000f8e0228 */
[----:B------:R-:W-:Y:S01]  /*5e60*/  WARPGROUP.ARRIVE ;  /* 0x00000000000079c5 */ /* 0x000fe20000000000 */
[----:B------:R-:W-:Y:S01]  /*5e70*/  UMOV UR7, 0x40000040 ;  /* 0x4000004000077882 */ /* 0x000fe20000000000 */
[----:B------:R-:W-:Y:S01]  /*5e80*/  UMOV UR56, UR4 ;  /* 0x0000000400387c82 */ /* 0x000fe20008000000 */
[----:B------:R-:W-:Y:S01]  /*5e90*/  UIADD3 UR58, UR6, 0x80, URZ ;  /* 0x00000080063a7890 */ /* 0x000fe2000fffe03f */
[-C--:B------:R-:W-:Y:S01]  /*5ea0*/  FMUL.FTZ R24, R24, R2.reuse ;  /* 0x0000000218187220 */ /* 0x080fe20000410000 */
[----:B------:R-:W-:Y:S01]  /*5eb0*/  UMOV UR57, UR5 ;  /* 0x0000000500397c82 */ /* 0x000fe20008000000 */
[----:B------:R-:W-:Y:S01]  /*5ec0*/  UMOV UR59, 0x40000040 ;  /* 0x40000040003b7882 */ /* 0x000fe20000000000 */
[----:B------:R-:W-:Y:S02]  /*5ed0*/  UIADD3 UR10, UR6, 0x180, URZ ;  /* 0x00000180060a7890 */ /* 0x000fe4000fffe03f */
[----:B------:R-:W-:Y:S01]  /*5ee0*/  HGMMA.64x16x16.F32 R168, gdesc[UR4], RZ, !UPT, gsb0 ;  /* 0x0020000004a879f0 */ /* 0x000fe2000c0008ff */
        /* <DEDUP_REMOVED lines=607> */
.L_x_4727:
[----:B------:R-:W-:Y:S02]  /*84e0*/  R2UR UR6, R16 ;  /* 0x00000000100672ca */ /* 0x000fe400000e0000 */
[----:B------:R-:W-:-:S11]  /*84f0*/  R2UR UR7, R13 ;  /* 0x000000000d0772ca */ /* 0x000fd600000e0000 */
[----:B------:R-:W-:Y:S02]  /*8500*/  ULEA UR6, UR41, UR6, 0x3 ;  /* 0x0000000629067291 */ /* 0x000fe4000f8e183f */
[----:B-12---:R-:W-:-:S05]  /*8510*/  IMAD.U32 R0, RZ, RZ, UR7 ;  /* 0x00000007ff007e24 */ /* 0x006fca000f8e00ff */
[----:B------:R-:W-:-:S04]  /*8520*/  SHF.L.U32 R0, R0, 0x1f, RZ ;  /* 0x0000001f00007819 */ /* 0x000fc800000006ff */
[----:B------:R1:W2:Y:S01]  /*8530*/  SYNCS.PHASECHK.TRANS64.TRYWAIT P2, [UR6+0x36850], R0 ;  /* 0x03685000ff0075a7 */ /* 0x0002a20008040146 */
[----:B------:R-:W-:Y:S05]  /*8540*/  @!P0 BRA `(.L_x_4728) ;  /* 0x0000000000048947 */ /* 0x000fea0003800000 */
[----:B------:R-:W-:Y:S01]  /*8550*/  BPT.TRAP 0x1 ;  /* 0x000000040000795c */ /* 0x000fe20000300000 */
.L_x_4728:
[----:B--2---:R-:W-:Y:S05]  /*8560*/  @P2 BRA `(.L_x_4729) ;  /* 0x0000000000082947 */ /* 0x004fea0003800000 */
[----:B------:R-:W2:Y:S02]  /*8570*/  SYNCS.PHASECHK.TRANS64.TRYWAIT P2, [UR6+0x36850], R0 ;  /* 0x03685000ff0075a7 */ /* 0x000ea40008040146 */
[----:B--2---:R-:W-:Y:S05]  /*8580*/  @!P2 BRA `(.L_x_4730) ;  /* 0x000000b40084a947 */ /* 0x004fea0003800000 */
.L_x_4729:
[----:B------:R-:W-:Y:S01]  /*8590*/  R2UR UR7, R16 ;  /* 0x00000000100772ca */ /* 0x000fe200000e0000 */
[----:B------:R-:W-:Y:S01]  /*85a0*/  WARPGROUP.ARRIVE ;  /* 0x00000000000079c5 */ /* 0x000fe20000000000 */
[----:B------:R-:W-:Y:S01]  /*85b0*/  UMOV UR11, 0x40000040 ;  /* 0x40000040000b7882 */ /* 0x000fe20000000000 */
[----:B-12---:R-:W1:Y:S01]  /*85c0*/  LDC R0, c[0x0][0x288] ;  /* 0x0000a200ff007b82 */ /* 0x006e620000000800 */
[----:B------:R-:W-:Y:S01]  /*85d0*/  UISETP.NE.U32.AND UP0, UPT, UR60, URZ, UPT ;  /* 0x0000003f3c00728c */ /* 0x000fe2000bf05070 */
[----:B------:R-:W-:Y:S01]  /*85e0*/  ULDC UR15, c[0x0][0x404] ;  /* 0x00010100000f7ab9 */ /* 0x000fe20000000800 */
[----:B------:R-:W-:Y:S02]  /*85f0*/  ULDC UR14, c[0x0][0x2e0] ;  /* 0x0000b800000e7ab9 */ /* 0x000fe40000000800 */
[----:B------:R-:W-:-:S05]  /*8600*/  UISETP.NE.AND.EX UP0, UPT, UR61, URZ, UPT, UP0 ;  /* 0x0000003f3d00728c */ /* 0x000fca000bf05300 */
[----:B------:R-:W-:-:S04]  /*8610*/  UIADD3 UR7, UR7, 0x400, URZ ;  /* 0x0000040007077890 */ /* 0x000fc8000fffe03f */
[----:B------:R-:W-:-:S04]  /*8620*/  USHF.R.U32.HI UR7, URZ, 0x4, UR7 ;  /* 0x000000043f077899 */ /* 0x000fc80008011607 */
[----:B------:R-:W-:-:S04]  /*8630*/  ULOP3.LUT UR7, UR7, 0x3fff, URZ, 0xc0, !UPT ;  /* 0x00003fff07077892 */ /* 0x000fc8000f8ec03f */
[----:B------:R-:W-:-:S04]  /*8640*/  ULOP3.LUT UR7, UR7, 0x3800000, URZ, 0xfc, !UPT ;  /* 0x0380000007077892 */ /* 0x000fc8000f8efc3f */
[----:B------:R-:W-:-:S03]  /*8650*/  UIMAD UR7, UR41, 0xa80, UR7 ;  /* 0x00000a80290778a4 */ /* 0x000fc6000f8e0207 */
[----:B------:R-:W-:-:S04]  /*8660*/  UMOV UR41, UR46 ;  /* 0x0000002e00297c82 */ /* 0x000fc80008000000 */
        /* <DEDUP_REMOVED lines=12> */
[----:B------:R-:W-:Y:S02]  /*8730*/  UIMAD UR10, UR45, -0x70, UR42 ;  /* 0xffffff902d0a78a4 */ /* 0x000fe4000f8e022a */
[----:B------:R-:W-:Y:S02]  /*8740*/  USEL UR11, UR15, 0x1, UP0 ;  /* 0x000000010f0b7887 */ /* 0x000fe40008000000 */
[----:B------:R-:W-:-:S04]  /*8750*/  UIADD3 UR10, UR10, 0x1, URZ ;  /* 0x000000010a0a7890 */ /* 0x000fc8000fffe03f */
[----:B------:R-:W-:-:S03]  /*8760*/  UIMAD UR10, UR11, UR14, UR10 ;  /* 0x0000000e0b0a72a4 */ /* 0x000fc6000f8e020a */
[----:B------:R-:W-:-:S03]  /*8770*/  UMOV UR11, 0x40000040 ;  /* 0x40000040000b7882 */ /* 0x000fc60000000000 */
[----:B-1----:R-:W-:Y:S01]  /*8780*/  IADD3 R0, -R0, UR10, RZ ;  /* 0x0000000a00007c10 */ /* 0x002fe2000fffe1ff */
[----:B------:R-:W-:-:S04]  /*8790*/  UIADD3 UR10, UR7, 0x180, URZ ;  /* 0x00000180070a7890 */ /* 0x000fc8000fffe03f */
[----:B------:R-:W-:-:S04]  /*87a0*/  IMAD R3, R205, -0x2, R0 ;  /* 0xfffffffecd037824 */ /* 0x000fc800078e0200 */
        /* <DEDUP_REMOVED lines=56> */
[----:B------:R-:W-:Y:S01]  /*8b30*/  FSEL R161, R140, -INF , P2 ;  /* 0xff8000008ca17808 */ /* 0x000fe20001000000 */
[----:B------:R-:W-:Y:S01]  /*8b40*/  IMAD.U32 R140, RZ, RZ, UR6 ;  /* 0x00000006ff8c7e24 */ /* 0x000fe2000f8e00ff */
[----:B------:R-:W-:Y:S01]  /*8b50*/  FMNMX.FTZ R0, R137, R0, !PT ;  /* 0x0000000089007209 */ /* 0x000fe20007810000 */
[----:B------:R-:W-:Y:S01]  /*8b60*/  UIADD3 UR6, UR45, -0x1, URZ ;  /* 0xffffffff2d067890 */ /* 0x000fe2000fffe03f */
[----:B------:R-:W-:Y:S01]  /*8b70*/  ISETP.GT.AND P2, PT, R4, 0x50, PT ;  /* 0x000000500400780c */ /* 0x000fe20003f44270 */
[----:B------:R-:W-:Y:S01]  /*8b80*/  @!P1 VIADD R140, R140, 0x36860 ;  /* 0x000368608c8c9836 */ /* 0x000fe20000000000 */
        /* <DEDUP_REMOVED lines=8> */
[C---:B------:R-:W-:Y:S02]  /*8c10*/  ISETP.GT.AND P3, PT, R4.reuse, 0x59, PT ;  /* 0x000000590400780c */ /* 0x040fe40003f64270 */
[----:B------:R-:W-:Y:S02]  /*8c20*/  FMNMX.FTZ R0, R129, R0, !PT ;  /* 0x0000000081007209 */ /* 0x000fe40007810000 */
[----:B------:R-:W-:Y:S02]  /*8c30*/  FSEL R133, R133, -INF , P3 ;  /* 0xff80000085857808 */ /* 0x000fe40001800000 */
[----:B------:R-:W-:Y:S02]  /*8c40*/  ISETP.GT.AND P3, PT, R4, 0x61, PT ;  /* 0x000000610400780c */ /* 0x000fe40003f64270 */
[----:B------:R-:W-:Y:S01]  /*8c50*/  @!P1 PRMT R140, RZ, 0x654, R140 ;  /* 0x00000654ff8c9816 */ /* 0x000fe2000000008c */
[----:B------:R-:W-:Y:S02]  /*8c60*/  WARPGROUP.DEPBAR.LE gsb0, 0x0 ;  /* 0x00008000000079c5 */ /* 0x000fe40000010000 */
[----:B------:R-:W-:Y:S01]  /*8c70*/  WARPGROUP.ARRIVE ;  /* 0x00000000000079c5 */ /* 0x000fe20000000000 */
[----:B------:R-:W-:-:S02]  /*8c80*/  FSEL R193, R121, -INF , P3 ;  /* 0xff80000079c17808 */ /* 0x000fc40001800000 */
[----:B------:R-:W-:-:S03]  /*8c90*/  ISETP.GT.AND P3, PT, R4, 0x69, PT ;  /* 0x000000690400780c */ /* 0x000fc60003f64270 */
[----:B------:R-:W-:Y:S01]  /*8ca0*/  HGMMA.64x192x16.F32 R24, R188, gdesc[UR8].tnspB, R24, gsb0 ;  /* 0x42e00008bc187df0 */ /* 0x000fe20008000818 */
[----:B------:R-:W-:Y:S01]  /*8cb0*/  UIADD3 UR10, UR7, 0x200, URZ ;  /* 0x00000200070a7890 */ /* 0x000fe2000fffe03f */
[----:B------:R-:W-:Y:S01]  /*8cc0*/  FSEL R125, R125, -INF , P3 ;  /* 0xff8000007d7d7808 */ /* 0x000fe20001800000 */
[----:B------:R-:W-:Y:S01]  /*8cd0*/  UMOV UR11, 0x40000040 ;  /* 0x40000040000b7882 */ /* 0x000fe20000000000 */
[----:B------:R-:W-:Y:S02]  /*8ce0*/  WARPGROUP.DEPBAR.LE gsb0, 0x0 ;  /* 0x00008000000079c5 */ /* 0x000fe40000010000 */
[----:B------:R-:W-:Y:S01]  /*8cf0*/  WARPGROUP.ARRIVE ;  /* 0x00000000000079c5 */ /* 0x000fe20000000000 */
[----:B------:R-:W-:Y:S02]  /*8d00*/  FSEL R189, R132, -INF , P2 ;  /* 0xff80000084bd7808 */ /* 0x000fe40001000000 */
[----:B------:R-:W-:Y:S02]  /*8d10*/  ISETP.GT.AND P2, PT, R4, 0x60, PT ;  /* 0x000000600400780c */ /* 0x000fe40003f44270 */
[----:B------:R-:W-:-:S09]  /*8d20*/  FMNMX.FTZ R0, R189, R0, !PT ;  /* 0x00000000bd007209 */ /* 0x000fd20007810000 */
[----:B------:R-:W-:Y:S01]  /*8d30*/  HGMMA.64x192x16.F32 R24, R184, gdesc[UR8].tnspB, R24, gsb0 ;  /* 0x42e00008b8187df0 */ /* 0x000fe20008000818 */
[----:B------:R-:W-:Y:S01]  /*8d40*/  FSEL R191, R120, -INF , P2 ;  /* 0xff80000078bf7808 */ /* 0x000fe20001000000 */
[----:B------:R-:W-:Y:S01]  /*8d50*/  UIADD3 UR10, UR7, 0x280, URZ ;  /* 0x00000280070a7890 */ /* 0x000fe2000fffe03f */
[----:B------:R-:W-:Y:S01]  /*8d60*/  FMNMX.FTZ R0, R133, R0, !PT ;  /* 0x0000000085007209 */ /* 0x000fe20007810000 */
[----:B------:R-:W-:Y:S01]  /*8d70*/  UMOV UR11, 0x40000040 ;  /* 0x40000040000b7882 */ /* 0x000fe20000000000 */
[C---:B------:R-:W-:Y:S01]  /*8d80*/  ISETP.GT.AND P2, PT, R4.reuse, 0x68, PT ;  /* 0x000000680400780c */ /* 0x040fe20003f44270 */
[----:B------:R-:W-:Y:S01]  /*8d90*/  VIADD R4, R4, 0x8 ;  /* 0x0000000804047836 */ /* 0x000fe20000000000 */
[----:B------:R-:W-:Y:S02]  /*8da0*/  FMNMX.FTZ R0, R191, R0, !PT ;  /* 0x00000000bf007209 */ /* 0x000fe40007810000 */
[----:B------:R-:W-:Y:S02]  /*8db0*/  FSEL R195, R124, -INF , P2 ;  /* 0xff8000007cc37808 */ /* 0x000fe40001000000 */
[----:B------:R-:W-:-:S02]  /*8dc0*/  FMNMX.FTZ R0, R193, R0, !PT ;  /* 0x00000000c1007209 */ /* 0x000fc40007810000 */
[C---:B------:R-:W-:Y:S02]  /*8dd0*/  ISETP.GT.AND P3, PT, R4.reuse, RZ, PT ;  /* 0x000000ff0400720c */ /* 0x040fe40003f64270 */
[----:B------:R-:W-:Y:S02]  /*8de0*/  FMNMX.FTZ R0, R195, R0, !PT ;  /* 0x00000000c3007209 */ /* 0x000fe40007810000 */
[----:B------:R-:W-:Y:S02]  /*8df0*/  ISETP.GT.AND P4, PT, R4, 0x1, PT ;  /* 0x000000010400780c */ /* 0x000fe40003f84270 */
[----:B------:R-:W-:Y:S02]  /*8e00*/  FMNMX.FTZ R14, R125, R0, !PT ;  /* 0x000000007d0e7209 */ /* 0x000fe40007810000 */
[----:B------:R-:W1:Y:S01]  /*8e10*/  LDC R0, c[0x0][0x988] ;  /* 0x00026200ff007b82 */ /* 0x000e620000000800 */
[----:B------:R-:W-:Y:S02]  /*8e20*/  FSEL R170, R170, -INF , P3 ;  /* 0xff800000aaaa7808 */ /* 0x000fe40001800000 */
[----:B------:R-:W2:Y:S01]  /*8e30*/  SHFL.BFLY PT, R5, R14, 0x2, 0x1f ;  /* 0x0c401f000e057f89 */ /* 0x000ea200000e0000 */
[----:B------:R-:W-:-:S02]  /*8e40*/  ISETP.GT.AND P3, PT, R4, 0x8, PT ;  /* 0x000000080400780c */ /* 0x000fc40003f64270 */
[----:B------:R-:W-:Y:S02]  /*8e50*/  FSEL R171, R171, -INF , P4 ;  /* 0xff800000abab7808 */ /* 0x000fe40002000000 */
[----:B------:R-:W-:Y:S02]  /*8e60*/  ISETP.GT.AND P4, PT, R4, 0x9, PT ;  /* 0x000000090400780c */ /* 0x000fe40003f84270 */
[----:B--2---:R-:W-:Y:S02]  /*8e70*/  FMNMX.FTZ R20, R14, R5, !PT ;  /* 0x000000050e147209 */ /* 0x004fe40007810000 */
[----:B------:R-:W-:-:S03]  /*8e80*/  FMNMX.FTZ R14, R170, R11, !PT ;  /* 0x0000000baa0e7209 */ /* 0x000fc60007810000 */
[----:B------:R-:W2:Y:S01]  /*8e90*/  SHFL.BFLY PT, R5, R20, 0x1, 0x1f ;  /* 0x0c201f0014057f89 */ /* 0x000ea200000e0000 */
[----:B------:R-:W-:Y:S02]  /*8ea0*/  FMNMX.FTZ R14, R171, R14, !PT ;  /* 0x0000000eab0e7209 */ /* 0x000fe40007810000 */
[----:B--2---:R-:W-:-:S04]  /*8eb0*/  FMNMX.FTZ R5, R20, R5, !PT ;  /* 0x0000000514057209 */ /* 0x004fc80007810000 */
[C---:B------:R-:W-:Y:S01]  /*8ec0*/  FSETP.NEU.FTZ.AND P2, PT, R5.reuse, -INF , PT ;  /* 0xff8000000500780b */ /* 0x040fe20003f5d000 */
[----:B-1----:R-:W-:-:S05]  /*8ed0*/  FMUL.FTZ R2, R5, R0 ;  /* 0x0000000005027220 */ /* 0x002fca0000410000 */
[----:B------:R-:W-:-:S05]  /*8ee0*/  FSEL R2, R2, RZ, P2 ;  /* 0x000000ff02027208 */ /* 0x000fca0001000000 */
        /* <DEDUP_REMOVED lines=31> */
[----:B------:R-:W-:Y:S01]  /*90e0*/  FSEL R185, R174, -INF , P3 ;  /* 0xff800000aeb97808 */ /* 0x000fe20001800000 */
[-CC-:B------:R-:W-:Y:S01]  /*90f0*/  FFMA.FTZ R184, R15, R0.reuse, -R2.reuse ;  /* 0x000000000fb87223 */ /* 0x180fe20000010802 */
[----:B------:R-:W-:Y:S01]  /*9100*/  FSEL R187, R175, -INF , P4 ;  /* 0xff800000afbb7808 */ /* 0x000fe20002000000 */
[--C-:B------:R-:W-:Y:S01]  /*9110*/  FFMA.FTZ R175, R197, R0, -R2.reuse ;  /* 0x00000000c5af7223 */ /* 0x100fe20000010802 */
[C---:B------:R-:W-:Y:S01]  /*9120*/  ISETP.GT.AND P3, PT, R4.reuse, 0x10, PT ;  /* 0x000000100400780c */ /* 0x040fe20003f64270 */
[----:B------:R-:W-:Y:S01]  /*9130*/  HGMMA.64x192x16.F32 R24, R180, gdesc[UR8].tnspB, R24, gsb0 ;  /* 0x42e00008b4187df0 */ /* 0x000fe20008000818 */
[----:B------:R-:W-:Y:S01]  /*9140*/  FMNMX.FTZ R14, R185, R14, !PT ;  /* 0x0000000eb90e7209 */ /* 0x000fe20007810000 */
[----:B------:R-:W-:Y:S01]  /*9150*/  UIADD3 UR10, UR7, 0x300, URZ ;  /* 0x00000300070a7890 */ /* 0x000fe2000fffe03f */
[----:B------:R-:W-:Y:S01]  /*9160*/  ISETP.GT.AND P4, PT, R4, 0x11, PT ;  /* 0x000000110400780c */ /* 0x000fe20003f84270 */
[----:B------:R-:W-:Y:S01]  /*9170*/  UMOV UR11, 0x40000040 ;  /* 0x40000040000b7882 */ /* 0x000fe20000000000 */
[----:B------:R-:W-:Y:S01]  /*9180*/  FSEL R197, R162, -INF , P3 ;  /* 0xff800000a2c57808 */ /* 0x000fe20001800000 */
[--C-:B------:R-:W-:Y:S01]  /*9190*/  FFMA.FTZ R15, R137, R0, -R2.reuse ;  /* 0x00000000890f7223 */ /* 0x100fe20000010802 */
[----:B------:R-:W-:Y:S01]  /*91a0*/  FMNMX.FTZ R14, R187, R14, !PT ;  /* 0x0000000ebb0e7209 */ /* 0x000fe20007810000 */
[-CC-:B------:R-:W-:Y:S01]  /*91b0*/  FFMA.FTZ R137, R141, R0.reuse, -R2.reuse ;  /* 0x000000008d897223 */ /* 0x180fe20000010802 */
[C---:B------:R-:W-:Y:S01]  /*91c0*/  ISETP.GT.AND P3, PT, R4.reuse, 0x18, PT ;  /* 0x000000180400780c */ /* 0x040fe20003f64270 */
[-CC-:B------:R-:W-:Y:S01]  /*91d0*/  FFMA.FTZ R186, R161, R0.reuse, -R2.reuse ;  /* 0x00000000a1ba7223 */ /* 0x180fe20000010802 */
[----:B------:R-:W-:Y:S01]  /*91e0*/  FSEL R163, R163, -INF , P4 ;  /* 0xff800000a3a37808 */ /* 0x000fe20002000000 */
[----:B------:R-:W-:Y:S01]  /*91f0*/  FFMA.FTZ R141, R193, R0, -R2 ;  /* 0x00000000c18d7223 */ /* 0x000fe20000010802 */
[----:B------:R-:W-:Y:S01]  /*9200*/  FMNMX.FTZ R14, R197, R14, !PT ;  /* 0x0000000ec50e7209 */ /* 0x000fe20007810000 */
[----:B------:R-:W-:Y:S01]  /*9210*/  MUFU.EX2 R175, R175 ;  /* 0x000000af00af7308 */ /* 0x000fe20000000800 */
[----:B------:R-:W-:-:S02]  /*9220*/  ISETP.GT.AND P4, PT, R4, 0x19, PT ;  /* 0x000000190400780c */ /* 0x000fc40003f84270 */
[----:B------:R-:W-:Y:S02]  /*9230*/  FSEL R199, R166, -INF , P3 ;  /* 0xff800000a6c77808 */ /* 0x000fe40001800000 */
[----:B------:R-:W-:Y:S02]  /*9240*/  FMNMX.FTZ R14, R163, R14, !PT ;  /* 0x0000000ea30e7209 */ /* 0x000fe40007810000 */
[----:B------:R-:W-:Y:S01]  /*9250*/  FSEL R201, R167, -INF , P4 ;  /* 0xff800000a7c97808 */ /* 0x000fe20002000000 */
[----:B------:R-:W-:Y:S01]  /*9260*/  FFMA.FTZ R167, R203, R0, -R2 ;  /* 0x00000000cba77223 */ /* 0x000fe20000010802 */
[C---:B------:R-:W-:Y:S01]  /*9270*/  ISETP.GT.AND P3, PT, R4.reuse, 0x20, PT ;  /* 0x000000200400780c */ /* 0x040fe20003f64270 */
[----:B------:R-:W-:Y:S01]  /*9280*/  MUFU.EX2 R184, R184 ;  /* 0x000000b800b87308 */ /* 0x000fe20000000800 */
[----:B------:R-:W-:Y:S02]  /*9290*/  FMNMX.FTZ R14, R199, R14, !PT ;  /* 0x0000000ec70e7209 */ /* 0x000fe40007810000 */
[----:B------:R-:W-:-:S02]  /*92a0*/  ISETP.GT.AND P4, PT, R4, 0x21, PT ;  /* 0x000000210400780c */ /* 0x000fc40003f84270 */
[----:B------:R-:W-:Y:S02]  /*92b0*/  FSEL R203, R154, -INF , P3 ;  /* 0xff8000009acb7808 */ /* 0x000fe40001800000 */
[----:B------:R-:W-:Y:S01]  /*92c0*/  FMNMX.FTZ R14, R201, R14, !PT ;  /* 0x0000000ec90e7209 */ /* 0x000fe20007810000 */
[----:B------:R-:W-:Y:S01]  /*92d0*/  MUFU.EX2 R167, R167 ;  /* 0x000000a700a77308 */ /* 0x000fe20000000800 */
[C---:B------:R-:W-:Y:S02]  /*92e0*/  ISETP.GT.AND P3, PT, R4.reuse, 0x28, PT ;  /* 0x000000280400780c */ /* 0x040fe40003f64270 */
[----:B------:R-:W-:Y:S02]  /*92f0*/  FSEL R155, R155, -INF , P4 ;  /* 0xff8000009b9b7808 */ /* 0x000fe40002000000 */
[----:B------:R-:W-:Y:S02]  /*9300*/  FMNMX.FTZ R14, R203, R14, !PT ;  /* 0x0000000ecb0e7209 */ /* 0x000fe40007810000 */
[----:B------:R-:W-:Y:S01]  /*9310*/  ISETP.GT.AND P4, PT, R4, 0x29, PT ;  /* 0x000000290400780c */ /* 0x000fe20003f84270 */
[----:B------:R-:W-:Y:S01]  /*9320*/  MUFU.EX2 R15, R15 ;  /* 0x0000000f000f7308 */ /* 0x000fe20000000800 */
[----:B------:R-:W-:-:S02]  /*9330*/  FSEL R217, R158, -INF , P3 ;  /* 0xff8000009ed97808 */ /* 0x000fc40001800000 */
[----:B------:R-:W-:Y:S02]  /*9340*/  FMNMX.FTZ R14, R155, R14, !PT ;  /* 0x0000000e9b0e7209 */ /* 0x000fe40007810000 */
[----:B------:R-:W-:Y:S01]  /*9350*/  FSEL R219, R159, -INF , P4 ;  /* 0xff8000009fdb7808 */ /* 0x000fe20002000000 */
[----:B------:R-:W-:Y:S01]  /*9360*/  FFMA.FTZ R159, R173, R0, -R2 ;  /* 0x00000000ad9f7223 */ /* 0x000fe20000010802 */
[C---:B------:R-:W-:Y:S01]  /*9370*/  ISETP.GT.AND P3, PT, R4.reuse, 0x30, PT ;  /* 0x000000300400780c */ /* 0x040fe20003f64270 */
[----:B------:R-:W-:Y:S01]  /*9380*/  MUFU.EX2 R186, R186 ;  /* 0x000000ba00ba7308 */ /* 0x000fe20000000800 */
[----:B------:R-:W-:Y:S02]  /*9390*/  FMNMX.FTZ R14, R217, R14, !PT ;  /* 0x0000000ed90e7209 */ /* 0x000fe40007810000 */
[----:B------:R-:W-:Y:S02]  /*93a0*/  ISETP.GT.AND P4, PT, R4, 0x31, PT ;  /* 0x000000310400780c */ /* 0x000fe40003f84270 */
[----:B------:R-:W-:-:S02]  /*93b0*/  FSEL R173, R146, -INF , P3 ;  /* 0xff80000092ad7808 */ /* 0x000fc40001800000 */
[----:B------:R-:W-:Y:S01]  /*93c0*/  FMNMX.FTZ R14, R219, R14, !PT ;  /* 0x0000000edb0e7209 */ /* 0x000fe20007810000 */
[----:B------:R-:W-:Y:S01]  /*93d0*/  MUFU.EX2 R159, R159 ;  /* 0x0000009f009f7308 */ /* 0x000fe20000000800 */
[C---:B------:R-:W-:Y:S02]  /*93e0*/  ISETP.GT.AND P3, PT, R4.reuse, 0x38, PT ;  /* 0x000000380400780c */ /* 0x040fe40003f64270 */
[----:B------:R-:W-:Y:S01]  /*93f0*/  FSEL R221, R147, -INF , P4 ;  /* 0xff80000093dd7808 */ /* 0x000fe20002000000 */
[----:B------:R-:W-:Y:S01]  /*9400*/  FFMA.FTZ R147, R153, R0, -R2 ;  /* 0x0000000099937223 */ /* 0x000fe20000010802 */
[----:B------:R-:W-:Y:S02]  /*9410*/  FMNMX.FTZ R14, R173, R14, !PT ;  /* 0x0000000ead0e7209 */ /* 0x000fe40007810000 */
[----:B------:R-:W-:Y:S01]  /*9420*/  ISETP.GT.AND P4, PT, R4, 0x39, PT ;  /* 0x000000390400780c */ /* 0x000fe20003f84270 */
[----:B------:R-:W-:Y:S01]  /*9430*/  MUFU.EX2 R137, R137 ;  /* 0x0000008900897308 */ /* 0x000fe20000000800 */
[----:B------:R-:W-:-:S02]  /*9440*/  FSEL R165, R150, -INF , P3 ;  /* 0xff80000096a57808 */ /* 0x000fc40001800000 */
[----:B------:R-:W-:Y:S02]  /*9450*/  FMNMX.FTZ R14, R221, R14, !PT ;  /* 0x0000000edd0e7209 */ /* 0x000fe40007810000 */
[----:B------:R-:W-:Y:S02]  /*9460*/  FSEL R151, R151, -INF , P4 ;  /* 0xff80000097977808 */ /* 0x000fe40002000000 */
        /* <DEDUP_REMOVED lines=25> */
[----:B------:R-:W-:-:S02]  /*9600*/  FSEL R225, R134, -INF , P3 ;  /* 0xff80000086e17808 */ /* 0x000fc40001800000 */
[----:B------:R-:W-:Y:S02]  /*9610*/  FMNMX.FTZ R14, R131, R14, !PT ;  /* 0x0000000e830e7209 */ /* 0x000fe40007810000 */
[----:B------:R-:W-:Y:S02]  /*9620*/  FSEL R135, R135, -INF , P4 ;  /* 0xff80000087877808 */ /* 0x000fe40002000000 */
[C---:B------:R-:W-:Y:S02]  /*9630*/  ISETP.GT.AND P3, PT, R4.reuse, 0x60, PT ;  /* 0x000000600400780c */ /* 0x040fe40003f64270 */
        /* <DEDUP_REMOVED lines=10> */
[----:B------:R-:W-:Y:S01]  /*96e0*/  FSEL R229, R127, -INF , P4 ;  /* 0xff8000007fe57808 */ /* 0x000fe20002000000 */
[--C-:B------:R-:W-:Y:S01]  /*96f0*/  FFMA.FTZ R127, R149, R0, -R2.reuse ;  /* 0x00000000957f7223 */ /* 0x100fe20000010802 */
[----:B------:R-:W-:Y:S02]  /*9700*/  FMNMX.FTZ R14, R227, R14, !PT ;  /* 0x0000000ee30e7209 */ /* 0x000fe40007810000 */
[----:B------:R-:W-:Y:S02]  /*9710*/  R2UR UR7, R17 ;  /* 0x00000000110772ca */ /* 0x000fe400000e0000 */
[----:B------:R-:W-:Y:S01]  /*9720*/  FMNMX.FTZ R14, R229, R14, !PT ;  /* 0x0000000ee50e7209 */ /* 0x000fe20007810000 */
[----:B------:R-:W-:Y:S04]  /*9730*/  MUFU.EX2 R127, R127 ;  /* 0x0000007f007f7308 */ /* 0x000fe80000000800 */
[----:B------:R-:W1:Y:S02]  /*9740*/  SHFL.BFLY PT, R3, R14, 0x2, 0x1f ;  /* 0x0c401f000e037f89 */ /* 0x000e6400000e0000 */
[----:B-1----:R-:W-:Y:S01]  /*9750*/  FMNMX.FTZ R3, R14, R3, !PT ;  /* 0x000000030e037209 */ /* 0x002fe20007810000 */
[----:B------:R-:W-:-:S04]  /*9760*/  FFMA.FTZ R14, R191, R0, -R2 ;  /* 0x00000000bf0e7223 */ /* 0x000fc80000010802 */
[----:B------:R-:W1:Y:S02]  /*9770*/  SHFL.BFLY PT, R4, R3, 0x1, 0x1f ;  /* 0x0c201f0003047f89 */ /* 0x000e6400000e0000 */
[----:B------:R-:W-:Y:S01]  /*9780*/  MUFU.EX2 R14, R14 ;  /* 0x0000000e000e7308 */ /* 0x000fe20000000800 */
[----:B-1----:R-:W-:Y:S01]  /*9790*/  FMNMX.FTZ R4, R3, R4, !PT ;  /* 0x0000000403047209 */ /* 0x002fe20007810000 */
[----:B------:R-:W-:Y:S02]  /*97a0*/  WARPGROUP.DEPBAR.LE gsb0, 0x0 ;  /* 0x00008000000079c5 */ /* 0x000fe40000010000 */
[----:B------:R-:W-:Y:S01]  /*97b0*/  WARPGROUP.ARRIVE ;  /* 0x00000000000079c5 */ /* 0x000fe20000000000 */
[----:B------:R-:W-:Y:S01]  /*97c0*/  FSEL R3, R5, RZ, P2 ;  /* 0x000000ff05037208 */ /* 0x000fe20001000000 */
[-C--:B------:R-:W-:Y:S01]  /*97d0*/  FFMA.FTZ R182, R189, R0.reuse, -R2 ;  /* 0x00000000bdb67223 */ /* 0x080fe20000010802 */
[C---:B------:R-:W-:Y:S01]  /*97e0*/  FSETP.NEU.FTZ.AND P2, PT, R4.reuse, -INF , PT ;  /* 0xff8000000400780b */ /* 0x040fe20003f5d000 */
[C---:B------:R-:W-:Y:S01]  /*97f0*/  FMUL.FTZ R124, R4.reuse, R0 ;  /* 0x00000000047c7220 */ /* 0x040fe20000410000 */
[----:B------:R-:W-:Y:S01]  /*9800*/  MUFU.EX2 R180, R169 ;  /* 0x000000a900b47308 */ /* 0x000fe20000000800 */
[----:B------:R-:W-:Y:S01]  /*9810*/  HGMMA.64x192x16.F32 R24, R176, gdesc[UR8].tnspB, R24, gsb0 ;  /* 0x42e00008b0187df0 */ /* 0x000fe20008000818 */
[----:B------:R-:W-:Y:S01]  /*9820*/  FADD.FTZ R3, -R3, R12 ;  /* 0x0000000c03037221 */ /* 0x000fe20000010100 */
[----:B------:R-:W-:-:S02]  /*9830*/  FSEL R132, R4, RZ, P2 ;  /* 0x000000ff04847208 */ /* 0x000fc40001000000 */
[----:B------:R-:W-:Y:S01]  /*9840*/  FSEL R124, R124, RZ, P2 ;  /* 0x000000ff7c7c7208 */ /* 0x000fe20001000000 */
[-C--:B------:R-:W-:Y:S01]  /*9850*/  FMUL.FTZ R3, R3, R0.reuse ;  /* 0x0000000003037220 */ /* 0x080fe20000410000 */
[----:B------:R-:W-:Y:S01]  /*9860*/  ISETP.LT.AND P2, PT, R10, UR45, PT ;  /* 0x0000002d0a007c0c */ /* 0x000fe2000bf41270 */
[----:B------:R-:W-:Y:S01]  /*9870*/  MUFU.EX2 R182, R182 ;  /* 0x000000b600b67308 */ /* 0x000fe20000000800 */
[----:B------:R-:W-:Y:S01]  /*9880*/  UMOV UR45, UR6 ;  /* 0x00000006002d7c82 */ /* 0x000fe20008000000 */
[-CC-:B------:R-:W-:Y:S01]  /*9890*/  FFMA.FTZ R12, R170, R0.reuse, -R124.reuse ;  /* 0x00000000aa0c7223 */ /* 0x180fe2000001087c */
[-CC-:B------:R-:W-:Y:S01]  /*98a0*/  FFMA.FTZ R149, R171, R0.reuse, -R124.reuse ;  /* 0x00000000ab957223 */ /* 0x180fe2000001087c */
[-CC-:B------:R-:W-:Y:S01]  /*98b0*/  FFMA.FTZ R120, R185, R0.reuse, -R124.reuse ;  /* 0x00000000b9787223 */ /* 0x180fe2000001087c */
[-CC-:B------:R-:W-:Y:S01]  /*98c0*/  FFMA.FTZ R161, R187, R0.reuse, -R124.reuse ;  /* 0x00000000bba17223 */ /* 0x180fe2000001087c */
[-CC-:B------:R-:W-:Y:S01]  /*98d0*/  FFMA.FTZ R197, R197, R0.reuse, -R124.reuse ;  /* 0x00000000c5c57223 */ /* 0x180fe2000001087c */
[-CC-:B------:R-:W-:Y:S01]  /*98e0*/  FFMA.FTZ R122, R163, R0.reuse, -R124.reuse ;  /* 0x00000000a37a7223 */ /* 0x180fe2000001087c */
[----:B------:R1:W2:Y:S01]  /*98f0*/  MUFU.EX2 R2, R3 ;  /* 0x0000000300027308 */ /* 0x0002a20000000800 */
        /* <DEDUP_REMOVED lines=8> */
[----:B-1----:R-:W-:Y:S01]  /*9980*/  FADD.FTZ R3, -R132, R11 ;  /* 0x0000000b84037221 */ /* 0x002fe20000010100 */
[----:B------:R-:W-:-:S02]  /*9990*/  IMAD.U32 R11, RZ, RZ, UR47 ;  /* 0x0000002fff0b7e24 */ /* 0x000fc4000f8e00ff */
[-CC-:B------:R-:W-:Y:S01]  /*99a0*/  FFMA.FTZ R221, R221, R0.reuse, -R124.reuse ;  /* 0x00000000dddd7223 */ /* 0x180fe2000001087c */
[-CC-:B------:R-:W-:Y:S01]  /*99b0*/  FFMA.FTZ R191, R165, R0.reuse, -R124.reuse ;  /* 0x00000000a5bf7223 */ /* 0x180fe2000001087c */
[-C--:B------:R-:W-:Y:S01]  /*99c0*/  FMUL.FTZ R3, R3, R0.reuse ;  /* 0x0000000003037220 */ /* 0x080fe20000410000 */
[-CC-:B------:R-:W-:Y:S01]  /*99d0*/  FFMA.FTZ R185, R153, R0.reuse, -R124.reuse ;  /* 0x0000000099b97223 */ /* 0x180fe2000001087c */
[-CC-:B------:R-:W-:Y:S01]  /*99e0*/  FFMA.FTZ R139, R139, R0.reuse, -R124.reuse ;  /* 0x000000008b8b7223 */ /* 0x180fe2000001087c */
[----:B------:R-:W1:Y:S01]  /*99f0*/  MUFU.EX2 R149, R149 ;  /* 0x0000009500957308 */ /* 0x000e620000000800 */
[----:B--2---:R-:W-:Y:S01]  /*9a00*/  FFMA.FTZ R9, R2, R9, R121 ;  /* 0x0000000902097223 */ /* 0x004fe20000010079 */
[-CC-:B------:R-:W-:Y:S01]  /*9a10*/  FFMA.FTZ R187, R223, R0.reuse, -R124.reuse ;  /* 0x00000000dfbb7223 */ /* 0x180fe2000001087c */
[-CC-:B------:R-:W-:Y:S01]  /*9a20*/  FFMA.FTZ R181, R157, R0.reuse, -R124.reuse ;  /* 0x000000009db57223 */ /* 0x180fe2000001087c */
[-CC-:B------:R-:W-:Y:S01]  /*9a30*/  FFMA.FTZ R225, R225, R0.reuse, -R124.reuse ;  /* 0x00000000e1e17223 */ /* 0x180fe2000001087c */
[----:B------:R-:W-:Y:S01]  /*9a40*/  FADD.FTZ R9, R200, R9 ;  /* 0x00000009c8097221 */ /* 0x000fe20000010000 */
[-CC-:B------:R-:W-:Y:S01]  /*9a50*/  FFMA.FTZ R135, R135, R0.reuse, -R124.reuse ;  /* 0x0000000087877223 */ /* 0x180fe2000001087c */
[-CC-:B------:R-:W-:Y:S01]  /*9a60*/  FFMA.FTZ R145, R145, R0.reuse, -R124.reuse ;  /* 0x0000000091917223 */ /* 0x180fe2000001087c */
[----:B------:R-:W2:Y:S01]  /*9a70*/  MUFU.EX2 R3, R3 ;  /* 0x0000000300037308 */ /* 0x000ea20000000800 */
[----:B------:R-:W-:Y:S01]  /*9a80*/  FADD.FTZ R134, R202, R9 ;  /* 0x00000009ca867221 */ /* 0x000fe20000010000 */
[-CC-:B------:R-:W-:Y:S01]  /*9a90*/  FFMA.FTZ R123, R123, R0.reuse, -R124.reuse ;  /* 0x000000007b7b7223 */ /* 0x180fe2000001087c */
[-C--:B------:R-:W-:Y:S01]  /*9aa0*/  FFMA.FTZ R227, R227, R0.reuse, -R124 ;  /* 0x00000000e3e37223 */ /* 0x080fe2000001087c */
[----:B------:R-:W-:Y:S01]  /*9ab0*/  F2FP.F16.F32.PACK_AB R200, R200, R121 ;  /* 0x00000079c8c8723e */ /* 0x000fe200000000ff */
[----:B------:R-:W-:Y:S01]  /*9ac0*/  FADD.FTZ R9, R175, R134 ;  /* 0x00000086af097221 */ /* 0x000fe20000010000 */
[----:B------:R-:W-:Y:S01]  /*9ad0*/  FFMA.FTZ R134, R151, R0, -R124 ;  /* 0x0000000097867223 */ /* 0x000fe2000001087c */
[----:B------:R-:W-:Y:S01]  /*9ae0*/  F2FP.F16.F32.PACK_AB R202, R175, R202 ;  /* 0x000000caafca723e */ /* 0x000fe200000000ff */
[----:B------:R-:W3:Y:S01]  /*9af0*/  MUFU.EX2 R120, R120 ;  /* 0x0000007800787308 */ /* 0x000ee20000000800 */
[----:B------:R-:W-:Y:S01]  /*9b00*/  FADD.FTZ R136, R196, R9 ;  /* 0x00000009c4887221 */ /* 0x000fe20000010000 */
[----:B-1----:R-:W-:-:S02]  /*9b10*/  F2FP.F16.F32.PACK_AB R201, R149, R12 ;  /* 0x0000000c95c9723e */ /* 0x002fc400000000ff */
[C---:B------:R-:W-:Y:S01]  /*9b20*/  F2FP.F16.F32.PACK_AB R196, R167.reuse, R196 ;  /* 0x000000c4a7c4723e */ /* 0x040fe200000000ff */
[----:B------:R-:W-:-:S03]  /*9b30*/  FADD.FTZ R9, R167, R136 ;  /* 0x00000088a7097221 */ /* 0x000fc60000010000 */
[----:B------:R-:W1:Y:S01]  /*9b40*/  MUFU.EX2 R161, R161 ;  /* 0x000000a100a17308 */ /* 0x000e620000000800 */
[----:B--2---:R-:W-:Y:S01]  /*9b50*/  FFMA.FTZ R136, R3, R8, R12 ;  /* 0x0000000803887223 */ /* 0x004fe2000001000c */
[----:B------:R-:W-:Y:S01]  /*9b60*/  FADD.FTZ R138, R198, R9 ;  /* 0x00000009c68a7221 */ /* 0x000fe20000010000 */
[----:B------:R-:W-:Y:S01]  /*9b70*/  @!P1 IADD3 R8, R11, 0x36840, RZ ;  /* 0x000368400b089810 */ /* 0x000fe20007ffe0ff */
[----:B------:R-:W-:Y:S02]  /*9b80*/  IMAD.MOV.U32 R12, RZ, RZ, R5 ;  /* 0x000000ffff0c7224 */ /* 0x000fe400078e0005 */
[----:B------:R-:W-:Y:S01]  /*9b90*/  FADD.FTZ R9, R149, R136 ;  /* 0x0000008895097221 */ /* 0x000fe20000010000 */
[C---:B------:R-:W-:Y:S01]  /*9ba0*/  FADD.FTZ R11, R159.reuse, R138 ;  /* 0x0000008a9f0b7221 */ /* 0x040fe20000010000 */
[----:B------:R-:W-:Y:S01]  /*9bb0*/  @!P1 PRMT R8, RZ, 0x654, R8 ;  /* 0x00000654ff089816 */ /* 0x000fe20000000008 */
[----:B------:R-:W2:Y:S01]  /*9bc0*/  MUFU.EX2 R197, R197 ;  /* 0x000000c500c57308 */ /* 0x000ea20000000800 */
[----:B---3--:R-:W-:Y:S01]  /*9bd0*/  FADD.FTZ R136, R120, R9 ;  /* 0x0000000978887221 */ /* 0x008fe20000010000 */
[----:B------:R-:W-:Y:S01]  /*9be0*/  FADD.FTZ R138, R192, R11 ;  /* 0x0000000bc08a7221 */ /* 0x000fe20000010000 */
[----:B------:R-:W-:-:S02]  /*9bf0*/  F2FP.F16.F32.PACK_AB R198, R159, R198 ;  /* 0x000000c69fc6723e */ /* 0x000fc400000000ff */
[C---:B------:R-:W-:Y:S01]  /*9c00*/  F2FP.F16.F32.PACK_AB R192, R147.reuse, R192 ;  /* 0x000000c093c0723e */ /* 0x040fe200000000ff */
[----:B------:R-:W-:Y:S02]  /*9c10*/  FADD.FTZ R11, R147, R138 ;  /* 0x0000008a930b7221 */ /* 0x000fe40000010000 */
[----:B------:R-:W3:Y:S01]  /*9c20*/  MUFU.EX2 R122, R122 ;  /* 0x0000007a007a7308 */ /* 0x000ee20000000800 */
[C---:B-1----:R-:W-:Y:S01]  /*9c30*/  FADD.FTZ R136, R161.reuse, R136 ;  /* 0x00000088a1887221 */ /* 0x042fe20000010000 */
[----:B------:R-:W-:-:S06]  /*9c40*/  F2FP.F16.F32.PACK_AB R203, R161, R120 ;  /* 0x00000078a1cb723e */ /* 0x000fcc00000000ff */
[----:B------:R-:W1:Y:S01]  /*9c50*/  MUFU.EX2 R199, R199 ;  /* 0x000000c700c77308 */ /* 0x000e620000000800 */
[----:B--2---:R-:W-:Y:S01]  /*9c60*/  FADD.FTZ R9, R197, R136 ;  /* 0x00000088c5097221 */ /* 0x004fe20000010000 */
[----:B------:R-:W-:Y:S01]  /*9c70*/  FADD.FTZ R136, R194, R11 ;  /* 0x0000000bc2887221 */ /* 0x000fe20000010000 */
[----:B------:R-:W-:-:S03]  /*9c80*/  F2FP.F16.F32.PACK_AB R194, R21, R194 ;  /* 0x000000c215c2723e */ /* 0x000fc600000000ff */
[----:B------:R-:W-:Y:S01]  /*9c90*/  FADD.FTZ R11, R21, R136 ;  /* 0x00000088150b7221 */ /* 0x000fe20000010000 */
[----:B------:R-:W-:Y:S01]  /*9ca0*/  FFMA.FTZ R136, R143, R0, -R124 ;  /* 0x000000008f887223 */ /* 0x000fe2000001087c */
[----:B------:R-:W2:Y:S01]  /*9cb0*/  MUFU.EX2 R126, R126 ;  /* 0x0000007e007e7308 */ /* 0x000ea20000000800 */
[C---:B---3--:R-:W-:Y:S01]  /*9cc0*/  FADD.FTZ R138, R122.reuse, R9 ;  /* 0x000000097a8a7221 */ /* 0x048fe20000010000 */
[----:B------:R-:W-:-:S06]  /*9cd0*/  F2FP.F16.F32.PACK_AB R197, R122, R197 ;  /* 0x000000c57ac5723e */ /* 0x000fcc00000000ff */
[----:B------:R-:W-:Y:S01]  /*9ce0*/  MUFU.EX2 R193, R193 ;  /* 0x000000c100c17308 */ /* 0x000fe20000000800 */
[----:B-1----:R-:W-:Y:S01]  /*9cf0*/  FADD.FTZ R9, R199, R138 ;  /* 0x0000008ac7097221 */ /* 0x002fe20000010000 */
[----:B------:R-:W-:Y:S01]  /*9d00*/  FADD.FTZ R138, R188, R11 ;  /* 0x0000000bbc8a7221 */ /* 0x000fe20000010000 */
[----:B------:R-:W-:-:S03]  /*9d10*/  F2FP.F16.F32.PACK_AB R188, R13, R188 ;  /* 0x000000bc0dbc723e */ /* 0x000fc600000000ff */
[----:B------:R-:W-:Y:S01]  /*9d20*/  FADD.FTZ R11, R13, R138 ;  /* 0x0000008a0d0b7221 */ /* 0x000fe20000010000 */
[-CC-:B------:R-:W-:Y:S01]  /*9d30*/  FFMA.FTZ R138, R131, R0.reuse, -R124.reuse ;  /* 0x00000000838a7223 */ /* 0x180fe2000001087c */
[----:B------:R-:W-:Y:S01]  /*9d40*/  MUFU.EX2 R128, R128 ;  /* 0x0000008000807308 */ /* 0x000fe20000000800 */
[----:B------:R-:W-:Y:S01]  /*9d50*/  FFMA.FTZ R124, R229, R0, -R124 ;  /* 0x00000000e57c7223 */ /* 0x000fe2000001087c */
[----:B------:R-:W-:Y:S01]  /*9d60*/  FADD.FTZ R142, R190, R11 ;  /* 0x0000000bbe8e7221 */ /* 0x000fe20000010000 */
[----:B------:R-:W-:Y:S01]  /*9d70*/  IMAD.U32 R13, RZ, RZ, UR7 ;  /* 0x00000007ff0d7e24 */ /* 0x000fe2000f8e00ff */
[C---:B------:R-:W-:Y:S02]  /*9d80*/  F2FP.F16.F32.PACK_AB R190, R127.reuse, R190 ;  /* 0x000000be7fbe723e */ /* 0x040fe400000000ff */
[----:B------:R-:W-:Y:S01]  /*9d90*/  FADD.FTZ R11, R127, R142 ;  /* 0x0000008e7f0b7221 */ /* 0x000fe20000010000 */
[----:B--2---:R-:W-:Y:S01]  /*9da0*/  F2FP.F16.F32.PACK_AB R199, R126, R199 ;  /* 0x000000c77ec7723e */ /* 0x004fe200000000ff */
[----:B------:R-:W-:Y:S02]  /*9db0*/  MUFU.EX2 R195, R195 ;  /* 0x000000c300c37308 */ /* 0x000fe40000000800 */
[----:B------:R-:W-:Y:S01]  /*9dc0*/  FADD.FTZ R142, R184, R11 ;  /* 0x0000000bb88e7221 */ /* 0x000fe20000010000 */
[----:B------:R-:W-:-:S03]  /*9dd0*/  F2FP.F16.F32.PACK_AB R184, R15, R184 ;  /* 0x000000b80fb8723e */ /* 0x000fc600000000ff */
[----:B------:R-:W-:Y:S02]  /*9de0*/  FADD.FTZ R11, R15, R142 ;  /* 0x0000008e0f0b7221 */ /* 0x000fe40000010000 */
        /* <DEDUP_REMOVED lines=13> */
[----:B------:R-:W-:-:S04]  /*9ec0*/  FADD.FTZ R142, R14, R11 ;  /* 0x0000000b0e8e7221 */ /* 0x000fc80000010000 */
[----:B------:R-:W-:Y:S02]  /*9ed0*/  FADD.FTZ R11, R141, R142 ;  /* 0x0000008e8d0b7221 */ /* 0x000fe40000010000 */
        /* <DEDUP_REMOVED lines=9> */
[----:B------:R-:W2:Y:S01]  /*9f70*/  MUFU.EX2 R135, R135 ;  /* 0x0000008700877308 */ /* 0x000ea20000000800 */
[----:B------:R-:W-:Y:S02]  /*9f80*/  F2FP.F16.F32.PACK_AB R176, R141, R14 ;  /* 0x0000000e8db0723e */ /* 0x000fe400000000ff */
[----:B------:R-:W-:Y:S01]  /*9f90*/  F2FP.F16.F32.PACK_AB R178, R125, R20 ;  /* 0x000000147db2723e */ /* 0x000fe200000000ff */
[----:B------:R3:W-:Y:S04]  /*9fa0*/  @!P1 SYNCS.ARRIVE.TRANS64.RED.A1T0 RZ, [R140+URZ], RZ ;  /* 0x000000ff8cff99a7 */ /* 0x0007e8000810043f */
[----:B-1----:R-:W-:Y:S01]  /*9fb0*/  MUFU.EX2 R8, R139 ;  /* 0x0000008b00087308 */ /* 0x002fe20000000800 */
[----:B---3--:R-:W-:-:S07]  /*9fc0*/  FADD.FTZ R140, R126, R9 ;  /* 0x000000097e8c7221 */ /* 0x008fce0000010000 */
[----:B------:R-:W-:Y:S01]  /*9fd0*/  MUFU.EX2 R146, R145 ;  /* 0x0000009100927308 */ /* 0x000fe20000000800 */
[----:B--2---:R-:W-:Y:S01]  /*9fe0*/  F2FP.F16.F32.PACK_AB R183, R135, R144 ;  /* 0x0000009087b7723e */ /* 0x004fe200000000ff */
[----:B------:R-:W-:Y:S01]  /*9ff0*/  FADD.FTZ R9, R193, R140 ;  /* 0x0000008cc1097221 */ /* 0x000fe20000010000 */
[----:B------:R-:W-:-:S03]  /*a000*/  F2FP.F16.F32.PACK_AB R193, R128, R193 ;  /* 0x000000c180c1723e */ /* 0x000fc600000000ff */
[----:B------:R-:W-:Y:S02]  /*a010*/  FADD.FTZ R140, R128, R9 ;  /* 0x00000009808c7221 */ /* 0x000fe40000010000 */
[----:B------:R-:W1:Y:S02]  /*a020*/  MUFU.EX2 R123, R123 ;  /* 0x0000007b007b7308 */ /* 0x000e640000000800 */
[----:B------:R-:W-:Y:S01]  /*a030*/  FADD.FTZ R9, R195, R140 ;  /* 0x0000008cc3097221 */ /* 0x000fe20000010000 */
[----:B------:R-:W-:-:S03]  /*a040*/  F2FP.F16.F32.PACK_AB R195, R130, R195 ;  /* 0x000000c382c3723e */ /* 0x000fc600000000ff */
[----:B------:R-:W-:Y:S02]  /*a050*/  FADD.FTZ R140, R130, R9 ;  /* 0x00000009828c7221 */ /* 0x000fe40000010000 */
[----:B------:R-:W-:Y:S02]  /*a060*/  MUFU.EX2 R14, R227 ;  /* 0x000000e3000e7308 */ /* 0x000fe40000000800 */
[----:B------:R-:W-:Y:S01]  /*a070*/  FADD.FTZ R9, R189, R140 ;  /* 0x0000008cbd097221 */ /* 0x000fe20000010000 */
[----:B------:R-:W-:-:S03]  /*a080*/  F2FP.F16.F32.PACK_AB R189, R132, R189 ;  /* 0x000000bd84bd723e */ /* 0x000fc600000000ff */
[----:B------:R-:W-:Y:S02]  /*a090*/  FADD.FTZ R140, R132, R9 ;  /* 0x00000009848c7221 */ /* 0x000fe40000010000 */
[----:B------:R-:W2:Y:S01]  /*a0a0*/  MUFU.EX2 R124, R124 ;  /* 0x0000007c007c7308 */ /* 0x000ea20000000800 */
[----:B-1----:R-:W-:Y:S01]  /*a0b0*/  F2FP.F16.F32.PACK_AB R177, R123, R146 ;  /* 0x000000927bb1723e */ /* 0x002fe200000000ff */
[----:B------:R-:W-:Y:S01]  /*a0c0*/  FADD.FTZ R9, R191, R140 ;  /* 0x0000008cbf097221 */ /* 0x000fe20000010000 */
[----:B------:R-:W-:-:S03]  /*a0d0*/  F2FP.F16.F32.PACK_AB R191, R134, R191 ;  /* 0x000000bf86bf723e */ /* 0x000fc600000000ff */
[----:B------:R-:W-:-:S04]  /*a0e0*/  FADD.FTZ R140, R134, R9 ;  /* 0x00000009868c7221 */ /* 0x000fc80000010000 */
        /* <DEDUP_REMOVED lines=8> */
[----:B------:R-:W-:Y:S01]  /*a170*/  FADD.FTZ R140, R20, R11 ;  /* 0x0000000b148c7221 */ /* 0x000fe20000010000 */
[C---:B------:R-:W-:Y:S02]  /*a180*/  F2FP.F16.F32.PACK_AB R181, R138.reuse, R181 ;  /* 0x000000b58ab5723e */ /* 0x040fe400000000ff */
[----:B------:R-:W-:Y:S01]  /*a190*/  FADD.FTZ R11, R138, R9 ;  /* 0x000000098a0b7221 */ /* 0x000fe20000010000 */
[----:B------:R-:W-:-:S03]  /*a1a0*/  FADD.FTZ R9, R125, R140 ;  /* 0x0000008c7d097221 */ /* 0x000fc60000010000 */
[----:B------:R-:W-:-:S04]  /*a1b0*/  FADD.FTZ R11, R144, R11 ;  /* 0x0000000b900b7221 */ /* 0x000fc80000010000 */
[----:B------:R-:W-:-:S04]  /*a1c0*/  FADD.FTZ R11, R135, R11 ;  /* 0x0000000b870b7221 */ /* 0x000fc80000010000 */
[----:B------:R-:W-:-:S04]  /*a1d0*/  FADD.FTZ R11, R146, R11 ;  /* 0x0000000b920b7221 */ /* 0x000fc80000010000 */
[----:B------:R-:W-:-:S04]  /*a1e0*/  FADD.FTZ R11, R123, R11 ;  /* 0x0000000b7b0b7221 */ /* 0x000fc80000010000 */
[----:B------:R-:W-:-:S04]  /*a1f0*/  FADD.FTZ R11, R14, R11 ;  /* 0x0000000b0e0b7221 */ /* 0x000fc80000010000 */
[----:B------:R-:W-:Y:S01]  /*a200*/  FADD.FTZ R8, R124, R11 ;  /* 0x0000000b7c087221 */ /* 0x000fe20000010000 */
[----:B------:R-:W-:Y:S01]  /*a210*/  IMAD.MOV.U32 R11, RZ, RZ, R4 ;  /* 0x000000ffff0b7224 */ /* 0x000fe200078e0004 */
[----:B------:R-:W-:Y:S06]  /*a220*/  @P2 BRA `(.L_x_4731) ;  /* 0xffffffb800b82947 */ /* 0x000fec000383ffff */
[----:B------:R-:W-:-:S05]  /*a230*/  UMOV UR45, UR6 ;  /* 0x00000006002d7c82 */ /* 0x000fca0008000000 */
.L_x_4722:
[----:B------:R-:W-:-:S13]  /*a240*/  ISETP.LE.AND P2, PT, RZ, UR45, PT ;  /* 0x0000002dff007c0c */ /* 0x000fda000bf43270 */
[----:B------:R-:W-:Y:S05]  /*a250*/  @!P2 BRA `(.L_x_4732) ;  /* 0x0000003c0048a947 */ /* 0x000fea0003800000 */
[----:B------:R-:W-:Y:S01]  /*a260*/  R2UR UR47, R17 ;  /* 0x00000000112f72ca */ /* 0x000fe200000e0000 */
[----:B------:R-:W-:Y:S01]  /*a270*/  IMAD.MOV.U32 R10, RZ, RZ, R5 ;  /* 0x000000ffff0a7224 */ /* 0x000fe200078e0005 */
[----:B------:R-:W-:Y:S01]  /*a280*/  MOV R11, R4 ;  /* 0x00000004000b7202 */ /* 0x000fe20000000f00 */
[----:B------:R-:W-:-:S12]  /*a290*/  UMOV UR41, UR46 ;  /* 0x0000002e00297c82 */ /* 0x000fd80008000000 */
.L_x_4741:
        /* <DEDUP_REMOVED lines=8> */
.L_x_4733:
        /* <DEDUP_REMOVED lines=8> */
.L_x_4734:
[----:B--2---:R-:W-:Y:S05]  /*a3a0*/  @P2 BRA `(.L_x_4735) ;  /* 0x0000000000082947 */ /* 0x004fea0003800000 */
[----:B------:R-:W2:Y:S02]  /*a3b0*/  SYNCS.PHASECHK.TRANS64.TRYWAIT P2, [UR6+0x36830], R0 ;  /* 0x03683000ff0075a7 */ /* 0x000ea40008040146 */
[----:B--2---:R-:W-:Y:S05]  /*a3c0*/  @!P2 BRA `(.L_x_4736) ;  /* 0x00000098000ca947 */ /* 0x004fea0003800000 */
.L_x_4735:
[----:B------:R-:W-:Y:S01]  /*a3d0*/  UIMAD UR6, UR46, 0xa80, UR40 ;  /* 0x00000a802e0678a4 */ /* 0x000fe2000f8e0228 */
[----:B------:R-:W-:Y:S01]  /*a3e0*/  WARPGROUP.ARRIVE ;  /* 0x00000000000079c5 */ /* 0x000fe20000000000 */
[----:B------:R-:W-:Y:S01]  /*a3f0*/  UMOV UR7, 0x40000040 ;  /* 0x4000004000077882 */ /* 0x000fe20000000000 */
[----:B------:R-:W-:Y:S01]  /*a400*/  UMOV UR56, UR4 ;  /* 0x0000000400387c82 */ /* 0x000fe20008000000 */
[----:B------:R-:W-:Y:S01]  /*a410*/  UIADD3 UR58, UR6, 0x80, URZ ;  /* 0x00000080063a7890 */ /* 0x000fe2000fffe03f */
[----:B------:R-:W-:Y:S01]  /*a420*/  R2UR UR60, R6 ;  /* 0x00000000063c72ca */ /* 0x000fe200000e0000 */
[----:B------:R-:W-:Y:S01]  /*a430*/  UMOV UR57, UR5 ;  /* 0x0000000500397c82 */ /* 0x000fe20008000000 */
[----:B------:R-:W-:Y:S01]  /*a440*/  UMOV UR59, 0x40000040 ;  /* 0x40000040003b7882 */ /* 0x000fe20000000000 */
[----:B------:R-:W-:Y:S02]  /*a450*/  UIADD3 UR10, UR6, 0x180, URZ ;  /* 0x00000180060a7890 */ /* 0x000fe4000fffe03f */
[----:B------:R-:W-:Y:S01]  /*a460*/  HGMMA.64x16x16.F32 R168, gdesc[UR4], RZ, !UPT, gsb0 ;  /* 0x0020000004a879f0 */ /* 0x000fe2000c0008ff */
        /* <DEDUP_REMOVED lines=607> */
.L_x_4737:
[----:B------:R-:W-:Y:S01]  /*ca60*/  R2UR UR6, R16 ;  /* 0x00000000100672ca */ /* 0x000fe200000e0000 */
[----:B-12---:R-:W-:-:S05]  /*ca70*/  IMAD.U32 R0, RZ, RZ, UR47 ;  /* 0x0000002fff007e24 */ /* 0x006fca000f8e00ff */
[----:B------:R-:W-:-:S07]  /*ca80*/  SHF.L.U32 R0, R0, 0x1f, RZ ;  /* 0x0000001f00007819 */ /* 0x000fce00000006ff */
[----:B------:R-:W-:-:S09]  /*ca90*/  ULEA UR7, UR41, UR6, 0x3 ;  /* 0x0000000629077291 */ /* 0x000fd2000f8e183f */
[----:B------:R1:W2:Y:S01]  /*caa0*/  SYNCS.PHASECHK.TRANS64.TRYWAIT P2, [UR7+0x36850], R0 ;  /* 0x03685000ff0075a7 */ /* 0x0002a20008040147 */
[----:B------:R-:W-:Y:S05]  /*cab0*/  @!P0 BRA `(.L_x_4738) ;  /* 0x0000000000048947 */ /* 0x000fea0003800000 */
[----:B------:R-:W-:Y:S01]  /*cac0*/  BPT.TRAP 0x1 ;  /* 0x000000040000795c */ /* 0x000fe20000300000 */
.L_x_4738:
[----:B--2---:R-:W-:Y:S05]  /*cad0*/  @P2 BRA `(.L_x_4739) ;  /* 0x0000000000082947 */ /* 0x004fea0003800000 */
[----:B------:R-:W2:Y:S02]  /*cae0*/  SYNCS.PHASECHK.TRANS64.TRYWAIT P2, [UR7+0x36850], R0 ;  /* 0x03685000ff0075a7 */ /* 0x000ea40008040147 */
[----:B--2---:R-:W-:Y:S05]  /*caf0*/  @!P2 BRA `(.L_x_4740) ;  /* 0x000000700058a947 */ /* 0x004fea0003800000 */
.L_x_4739:
        /* <DEDUP_REMOVED lines=55> */
[----:B------:R-:W-:-:S03]  /*ce70*/  FMNMX.FTZ R15, R167, R4, !PT ;  /* 0x00000004a70f7209 */ /* 0x000fc60007810000 */
[----:B------:R-:W-:Y:S01]  /*ce80*/  FADD.FTZ R3, -R5, R10 ;  /* 0x0000000a05037221 */ /* 0x000fe20000010100 */
[----:B------:R-:W-:-:S03]  /*ce90*/  FMNMX.FTZ R4, R154, R15, !PT ;  /* 0x0000000f9a047209 */ /* 0x000fc60007810000 */
[----:B-1----:R-:W-:Y:S01]  /*cea0*/  FMUL.FTZ R2, R3, R0 ;  /* 0x0000000003027220 */ /* 0x002fe20000410000 */
[----:B------:R-:W-:Y:S01]  /*ceb0*/  FMNMX.FTZ R21, R155, R4, !PT ;  /* 0x000000049b157209 */ /* 0x000fe20007810000 */
[----:B------:R-:W-:-:S03]  /*cec0*/  FMUL.FTZ R3, R5, R0 ;  /* 0x0000000005037220 */ /* 0x000fc60000410000 */
        /* <DEDUP_REMOVED lines=22> */
[----:B------:R1:W-:Y:S01]  /*d030*/  MUFU.EX2 R21, R10 ;  /* 0x0000000a00157308 */ /* 0x0003e20000000800 */
[----:B------:R-:W-:-:S04]  /*d040*/  FMNMX.FTZ R157, R139, R4, !PT ;  /* 0x000000048b9d7209 */ /* 0x000fc80007810000 */
[----:B------:R-:W-:-:S03]  /*d050*/  FMNMX.FTZ R4, R142, R157, !PT ;  /* 0x0000009d8e047209 */ /* 0x000fc60007810000 */
[----:B------:R-:W2:Y:S01]  /*d060*/  MUFU.EX2 R13, R13 ;  /* 0x0000000d000d7308 */ /* 0x000ea20000000800 */
[----:B------:R-:W-:Y:S01]  /*d070*/  FMNMX.FTZ R157, R143, R4, !PT ;  /* 0x000000048f9d7209 */ /* 0x000fe20007810000 */
[----:B-1----:R-:W-:-:S03]  /*d080*/  FFMA.FTZ R10, R120, R0, -R3 ;  /* 0x00000000780a7223 */ /* 0x002fc60000010803 */
[----:B------:R-:W-:-:S03]  /*d090*/  FMNMX.FTZ R4, R130, R157, !PT ;  /* 0x0000009d82047209 */ /* 0x000fc60007810000 */
[----:B------:R-:W-:Y:S01]  /*d0a0*/  MUFU.EX2 R161, R161 ;  /* 0x000000a100a17308 */ /* 0x000fe20000000800 */
[----:B------:R-:W-:-:S04]  /*d0b0*/  FMNMX.FTZ R157, R131, R4, !PT ;  /* 0x00000004839d7209 */ /* 0x000fc80007810000 */
[----:B------:R-:W-:-:S03]  /*d0c0*/  FMNMX.FTZ R4, R134, R157, !PT ;  /* 0x0000009d86047209 */ /* 0x000fc60007810000 */
[----:B------:R-:W-:Y:S01]  /*d0d0*/  MUFU.EX2 R15, R165 ;  /* 0x000000a5000f7308 */ /* 0x000fe20000000800 */
[----:B------:R-:W-:Y:S01]  /*d0e0*/  FMNMX.FTZ R157, R135, R4, !PT ;  /* 0x00000004879d7209 */ /* 0x000fe20007810000 */
[----:B--2---:R-:W-:-:S03]  /*d0f0*/  FFMA.FTZ R9, R2, R9, R13 ;  /* 0x0000000902097223 */ /* 0x004fc6000001000d */
[----:B------:R-:W-:-:S03]  /*d100*/  FMNMX.FTZ R4, R122, R157, !PT ;  /* 0x0000009d7a047209 */ /* 0x000fc60007810000 */
[----:B------:R-:W-:Y:S01]  /*d110*/  MUFU.EX2 R153, R153 ;  /* 0x0000009900997308 */ /* 0x000fe20000000800 */
[----:B------:R-:W-:Y:S02]  /*d120*/  WARPGROUP.DEPBAR.LE gsb0, 0x0 ;  /* 0x00008000000079c5 */ /* 0x000fe40000010000 */
[----:B------:R-:W-:Y:S01]  /*d130*/  WARPGROUP.ARRIVE ;  /* 0x00000000000079c5 */ /* 0x000fe20000000000 */
[----:B------:R-:W-:Y:S01]  /*d140*/  FMNMX.FTZ R157, R123, R4, !PT ;  /* 0x000000047b9d7209 */ /* 0x000fe20007810000 */
[-CC-:B------:R-:W-:Y:S01]  /*d150*/  FFMA.FTZ R200, R169, R0.reuse, -R3.reuse ;  /* 0x00000000a9c87223 */ /* 0x180fe20000010803 */
[-CC-:B------:R-:W-:Y:S01]  /*d160*/  FFMA.FTZ R202, R172, R0.reuse, -R3.reuse ;  /* 0x00000000acca7223 */ /* 0x180fe20000010803 */
[----:B------:R-:W-:Y:S01]  /*d170*/  FFMA.FTZ R169, R173, R0, -R3 ;  /* 0x00000000ada97223 */ /* 0x000fe20000010803 */
[----:B------:R-:W-:Y:S01]  /*d180*/  FMNMX.FTZ R4, R126, R157, !PT ;  /* 0x0000009d7e047209 */ /* 0x000fe20007810000 */
[----:B------:R-:W-:Y:S01]  /*d190*/  HGMMA.64x192x16.F32 R24, R196, gdesc[UR8].tnspB, R24, gsb0 ;  /* 0x42e00008c4187df0 */ /* 0x000fe20008000818 */
[----:B------:R-:W-:Y:S01]  /*d1a0*/  UIADD3 UR10, UR6, 0x100, URZ ;  /* 0x00000100060a7890 */ /* 0x000fe2000fffe03f */
[----:B------:R-:W1:Y:S01]  /*d1b0*/  MUFU.EX2 R200, R200 ;  /* 0x000000c800c87308 */ /* 0x000e620000000800 */
[----:B------:R-:W-:Y:S01]  /*d1c0*/  UMOV UR11, 0x40000040 ;  /* 0x40000040000b7882 */ /* 0x000fe20000000000 */
[----:B------:R-:W-:-:S05]  /*d1d0*/  FMNMX.FTZ R4, R127, R4, !PT ;  /* 0x000000047f047209 */ /* 0x000fca0007810000 */
[----:B------:R-:W2:Y:S01]  /*d1e0*/  SHFL.BFLY PT, R157, R4, 0x2, 0x1f ;  /* 0x0c401f00049d7f89 */ /* 0x000ea200000e0000 */
[----:B------:R-:W-:Y:S08]  /*d1f0*/  MUFU.EX2 R202, R202 ;  /* 0x000000ca00ca7308 */ /* 0x000ff00000000800 */
[----:B------:R-:W-:Y:S01]  /*d200*/  MUFU.EX2 R169, R169 ;  /* 0x000000a900a97308 */ /* 0x000fe20000000800 */
[C---:B-1----:R-:W-:Y:S01]  /*d210*/  FADD.FTZ R9, R200.reuse, R9 ;  /* 0x00000009c8097221 */ /* 0x042fe20000010000 */
[----:B------:R-:W-:-:S06]  /*d220*/  F2FP.F16.F32.PACK_AB R200, R200, R13 ;  /* 0x0000000dc8c8723e */ /* 0x000fcc00000000ff */
[----:B------:R-:W-:Y:S01]  /*d230*/  MUFU.EX2 R145, R145 ;  /* 0x0000009100917308 */ /* 0x000fe20000000800 */
[----:B--2---:R-:W-:-:S07]  /*d240*/  FMNMX.FTZ R157, R4, R157, !PT ;  /* 0x0000009d049d7209 */ /* 0x004fce0007810000 */
[----:B------:R-:W-:Y:S01]  /*d250*/  MUFU.EX2 R149, R149 ;  /* 0x0000009500957308 */ /* 0x000fe20000000800 */
[----:B------:R-:W1:Y:S07]  /*d260*/  SHFL.BFLY PT, R4, R157, 0x1, 0x1f ;  /* 0x0c201f009d047f89 */ /* 0x000e6e00000e0000 */
[----:B------:R-:W-:Y:S08]  /*d270*/  MUFU.EX2 R137, R137 ;  /* 0x0000008900897308 */ /* 0x000ff00000000800 */
[----:B------:R-:W-:Y:S08]  /*d280*/  MUFU.EX2 R141, R141 ;  /* 0x0000008d008d7308 */ /* 0x000ff00000000800 */
[----:B------:R-:W-:Y:S01]  /*d290*/  MUFU.EX2 R129, R129 ;  /* 0x0000008100817308 */ /* 0x000fe20000000800 */
[----:B-1----:R-:W-:-:S07]  /*d2a0*/  FMNMX.FTZ R4, R157, R4, !PT ;  /* 0x000000049d047209 */ /* 0x002fce0007810000 */
[----:B------:R-:W-:Y:S01]  /*d2b0*/  MUFU.EX2 R133, R133 ;  /* 0x0000008500857308 */ /* 0x000fe20000000800 */
[----:B------:R-:W-:-:S04]  /*d2c0*/  FMUL.FTZ R125, R4, R0 ;  /* 0x00000000047d7220 */ /* 0x000fc80000410000 */
        /* <DEDUP_REMOVED lines=19> */
[----:B------:R-:W-:Y:S08]  /*d400*/  MUFU.EX2 R130, R130 ;  /* 0x0000008200827308 */ /* 0x000ff00000000800 */
[----:B------:R-:W1:Y:S08]  /*d410*/  MUFU.EX2 R131, R131 ;  /* 0x0000008300837308 */ /* 0x000e700000000800 */
[----:B------:R-:W-:Y:S08]  /*d420*/  MUFU.EX2 R134, R134 ;  /* 0x0000008600867308 */ /* 0x000ff00000000800 */
[----:B------:R-:W2:Y:S08]  /*d430*/  MUFU.EX2 R135, R135 ;  /* 0x0000008700877308 */ /* 0x000eb00000000800 */
        /* <DEDUP_REMOVED lines=9> */
[-CC-:B------:R-:W-:Y:S01]  /*d4d0*/  FFMA.FTZ R197, R162, R0.reuse, -R125.reuse ;  /* 0x00000000a2c57223 */ /* 0x180fe2000001087d */
[----:B------:R-:W-:Y:S02]  /*d4e0*/  FFMA.FTZ R199, R166, R0, -R125 ;  /* 0x00000000a6c77223 */ /* 0x000fe4000001087d */
[----:B------:R-:W-:Y:S01]  /*d4f0*/  HGMMA.64x192x16.F32 R24, R192, gdesc[UR8].tnspB, R24, gsb0 ;  /* 0x42e00008c0187df0 */ /* 0x000fe20008000818 */
[----:B------:R-:W-:Y:S01]  /*d500*/  UIADD3 UR10, UR6, 0x180, URZ ;  /* 0x00000180060a7890 */ /* 0x000fe2000fffe03f */
[----:B------:R-:W-:Y:S01]  /*d510*/  MUFU.EX2 R196, R196 ;  /* 0x000000c400c47308 */ /* 0x000fe20000000800 */
[----:B------:R-:W-:-:S07]  /*d520*/  UMOV UR11, 0x40000040 ;  /* 0x40000040000b7882 */ /* 0x000fce0000000000 */
        /* <DEDUP_REMOVED lines=21> */
[----:B------:R-:W-:Y:S02]  /*d680*/  IMAD.U32 R146, RZ, RZ, UR7 ;  /* 0x00000007ff927e24 */ /* 0x000fe4000f8e00ff */
[----:B------:R-:W-:Y:S01]  /*d690*/  FFMA.FTZ R191, R150, R0, -R125 ;  /* 0x0000000096bf7223 */ /* 0x000fe2000001087d */
[----:B------:R-:W-:Y:S01]  /*d6a0*/  HGMMA.64x192x16.F32 R24, R184, gdesc[UR8].tnspB, R24, gsb0 ;  /* 0x42e00008b8187df0 */ /* 0x000fe20008000818 */
[----:B------:R-:W-:Y:S01]  /*d6b0*/  UIADD3 UR10, UR6, 0x280, URZ ;  /* 0x00000280060a7890 */ /* 0x000fe2000fffe03f */
[----:B------:R-:W-:Y:S01]  /*d6c0*/  MUFU.EX2 R188, R188 ;  /* 0x000000bc00bc7308 */ /* 0x000fe20000000800 */
[----:B------:R-:W-:Y:S01]  /*d6d0*/  UMOV UR11, 0x40000040 ;  /* 0x40000040000b7882 */ /* 0x000fe20000000000 */
[----:B------:R-:W-:-:S06]  /*d6e0*/  UIADD3 UR6, UR6, 0x300, URZ ;  /* 0x0000030006067890 */ /* 0x000fcc000fffe03f */
[----:B------:R-:W-:Y:S08]  /*d6f0*/  MUFU.EX2 R189, R189 ;  /* 0x000000bd00bd7308 */ /* 0x000ff00000000800 */
[----:B------:R-:W-:Y:S08]  /*d700*/  MUFU.EX2 R190, R190 ;  /* 0x000000be00be7308 */ /* 0x000ff00000000800 */
[----:B------:R-:W-:Y:S01]  /*d710*/  MUFU.EX2 R191, R191 ;  /* 0x000000bf00bf7308 */ /* 0x000fe20000000800 */
[----:B------:R-:W-:-:S02]  /*d720*/  WARPGROUP.DEPBAR.LE gsb0, 0x0 ;  /* 0x00008000000079c5 */ /* 0x000fc40000010000 */
[----:B------:R-:W-:Y:S01]  /*d730*/  WARPGROUP.ARRIVE ;  /* 0x00000000000079c5 */ /* 0x000fe20000000000 */
[-CC-:B------:R-:W-:Y:S01]  /*d740*/  FFMA.FTZ R184, R136, R0.reuse, -R3.reuse ;  /* 0x0000000088b87223 */ /* 0x180fe20000010803 */
[-C--:B------:R-:W-:Y:S01]  /*d750*/  FFMA.FTZ R186, R140, R0.reuse, -R3 ;  /* 0x000000008cba7223 */ /* 0x080fe20000010803 */
[----:B------:R-:W-:Y:S02]  /*d760*/  IMAD.U32 R140, RZ, RZ, UR46 ;  /* 0x0000002eff8c7e24 */ /* 0x000fe4000f8e00ff */
[-CC-:B------:R-:W-:Y:S01]  /*d770*/  FFMA.FTZ R185, R138, R0.reuse, -R125.reuse ;  /* 0x000000008ab97223 */ /* 0x180fe2000001087d */
[-CC-:B------:R-:W-:Y:S01]  /*d780*/  FFMA.FTZ R187, R142, R0.reuse, -R125.reuse ;  /* 0x000000008ebb7223 */ /* 0x180fe2000001087d */
[----:B------:R-:W-:Y:S01]  /*d790*/  HGMMA.64x192x16.F32 R24, R180, gdesc[UR8].tnspB, R24, gsb0 ;  /* 0x42e00008b4187df0 */ /* 0x000fe20008000818 */
[----:B------:R-:W-:Y:S01]  /*d7a0*/  UMOV UR10, UR6 ;  /* 0x00000006000a7c82 */ /* 0x000fe20008000000 */
[----:B------:R-:W-:Y:S01]  /*d7b0*/  UMOV UR11, 0x40000040 ;  /* 0x40000040000b7882 */ /* 0x000fe20000000000 */
[----:B------:R-:W-:Y:S01]  /*d7c0*/  @!P1 LEA R140, R140, UR14, 0x3 ;  /* 0x0000000e8c8c9c11 */ /* 0x000fe2000f8e18ff */
[----:B------:R-:W-:Y:S01]  /*d7d0*/  FFMA.FTZ R136, R147, R0, -R125 ;  /* 0x0000000093887223 */ /* 0x000fe2000001087d */
[----:B------:R-:W-:Y:S01]  /*d7e0*/  MUFU.EX2 R184, R184 ;  /* 0x000000b800b87308 */ /* 0x000fe20000000800 */
[----:B------:R-:W-:Y:S01]  /*d7f0*/  UIADD3 UR6, UR45, -0x1, URZ ;  /* 0xffffffff2d067890 */ /* 0x000fe2000fffe03f */
[----:B------:R-:W-:-:S04]  /*d800*/  @!P1 IADD3 R140, R140, 0x36840, RZ ;  /* 0x000368408c8c9810 */ /* 0x000fc80007ffe0ff */
[----:B------:R-:W-:Y:S02]  /*d810*/  @!P1 PRMT R144, RZ, 0x654, R140 ;  /* 0x00000654ff909816 */ /* 0x000fe4000000008c */
[----:B------:R-:W-:Y:S01]  /*d820*/  MUFU.EX2 R136, R136 ;  /* 0x0000008800887308 */ /* 0x000fe20000000800 */
[----:B------:R-:W-:-:S07]  /*d830*/  UMOV UR45, UR6 ;  /* 0x00000006002d7c82 */ /* 0x000fce0008000000 */
        /* <DEDUP_REMOVED lines=10> */
[----:B------:R-:W-:Y:S01]  /*d8e0*/  MUFU.EX2 R11, R20 ;  /* 0x00000014000b7308 */ /* 0x000fe20000000800 */
[----:B------:R-:W-:Y:S01]  /*d8f0*/  HGMMA.64x192x16.F32 R24, R176, gdesc[UR8].tnspB, R24, gsb0 ;  /* 0x42e00008b0187df0 */ /* 0x000fe20008000818 */
[-C--:B------:R-:W-:Y:S01]  /*d900*/  FMUL.FTZ R3, R3, R0.reuse ;  /* 0x0000000003037220 */ /* 0x080fe20000410000 */
[----:B------:R-:W-:Y:S01]  /*d910*/  FFMA.FTZ R132, R159, R0, -R125 ;  /* 0x000000009f847223 */ /* 0x000fe2000001087d */
[----:B-1----:R-:W-:Y:S02]  /*d920*/  F2FP.F16.F32.PACK_AB R181, R131, R130 ;  /* 0x0000008283b5723e */ /* 0x002fe400000000ff */
[----:B--2---:R-:W-:-:S02]  /*d930*/  F2FP.F16.F32.PACK_AB R183, R135, R134 ;  /* 0x0000008687b7723e */ /* 0x004fc400000000ff */
[----:B------:R-:W1:Y:S08]  /*d940*/  MUFU.EX2 R3, R3 ;  /* 0x0000000300037308 */ /* 0x000e700000000800 */
[----:B------:R-:W2:Y:S08]  /*d950*/  MUFU.EX2 R20, R175 ;  /* 0x000000af00147308 */ /* 0x000eb00000000800 */
[----:B------:R-:W3:Y:S01]  /*d960*/  MUFU.EX2 R128, R128 ;  /* 0x0000008000807308 */ /* 0x000ee20000000800 */
[----:B-1----:R-:W-:-:S04]  /*d970*/  FFMA.FTZ R8, R3, R8, R14 ;  /* 0x0000000803087223 */ /* 0x002fc8000001000e */
[----:B------:R-:W-:Y:S01]  /*d980*/  FADD.FTZ R138, R201, R8 ;  /* 0x00000008c98a7221 */ /* 0x000fe20000010000 */
[----:B------:R-:W-:Y:S01]  /*d990*/  FFMA.FTZ R8, R139, R0, -R125 ;  /* 0x000000008b087223 */ /* 0x000fe2000001087d */
[----:B------:R-:W-:Y:S01]  /*d9a0*/  F2FP.F16.F32.PACK_AB R201, R201, R14 ;  /* 0x0000000ec9c9723e */ /* 0x000fe200000000ff */
[----:B------:R-:W1:Y:S08]  /*d9b0*/  MUFU.EX2 R132, R132 ;  /* 0x0000008400847308 */ /* 0x000e700000000800 */
[----:B------:R-:W4:Y:S08]  /*d9c0*/  MUFU.EX2 R8, R8 ;  /* 0x0000000800087308 */ /* 0x000f300000000800 */
[----:B------:R-:W-:Y:S08]  /*d9d0*/  MUFU.EX2 R180, R180 ;  /* 0x000000b400b47308 */ /* 0x000ff00000000800 */
[----:B------:R-:W-:Y:S01]  /*d9e0*/  MUFU.EX2 R182, R182 ;  /* 0x000000b600b67308 */ /* 0x000fe20000000800 */
[----:B------:R-:W-:-:S02]  /*d9f0*/  WARPGROUP.DEPBAR.LE gsb0, 0x0 ;  /* 0x00008000000079c5 */ /* 0x000fc40000010000 */
[----:B------:R5:W-:Y:S01]  /*da00*/  @!P1 SYNCS.ARRIVE.TRANS64.RED.A1T0 RZ, [R144+URZ], RZ ;  /* 0x000000ff90ff99a7 */ /* 0x000be2000810043f */
[----:B------:R-:W-:Y:S02]  /*da10*/  F2FP.F16.F32.PACK_AB R176, R121, R10 ;  /* 0x0000000a79b0723e */ /* 0x000fe400000000ff */
[----:B------:R-:W-:Y:S01]  /*da20*/  F2FP.F16.F32.PACK_AB R178, R11, R12 ;  /* 0x0000000c0bb2723e */ /* 0x000fe200000000ff */
[----:B-----5:R-:W-:-:S05]  /*da30*/  @!P1 VIADD R144, R146, 0x36860 ;  /* 0x0003686092909836 */ /* 0x020fca0000000000 */
[----:B------:R-:W-:-:S04]  /*da40*/  @!P1 PRMT R144, RZ, 0x654, R144 ;  /* 0x00000654ff909816 */ /* 0x000fc80000000090 */
[----:B------:R5:W-:Y:S02]  /*da50*/  @!P1 SYNCS.ARRIVE.TRANS64.RED.A1T0 RZ, [R144+URZ], RZ ;  /* 0x000000ff90ff99a7 */ /* 0x000be4000810043f */
[----:B-----5:R-:W-:Y:S01]  /*da60*/  FADD.FTZ R144, R202, R9 ;  /* 0x00000009ca907221 */ /* 0x020fe20000010000 */
[----:B------:R-:W-:Y:S01]  /*da70*/  FADD.FTZ R9, R203, R138 ;  /* 0x0000008acb097221 */ /* 0x000fe20000010000 */
[C---:B--2---:R-:W-:Y:S02]  /*da80*/  F2FP.F16.F32.PACK_AB R203, R20.reuse, R203 ;  /* 0x000000cb14cb723e */ /* 0x044fe400000000ff */
[C---:B------:R-:W-:Y:S01]  /*da90*/  FADD.FTZ R139, R169.reuse, R144 ;  /* 0x00000090a98b7221 */ /* 0x040fe20000010000 */
[----:B------:R-:W-:Y:S01]  /*daa0*/  FADD.FTZ R138, R20, R9 ;  /* 0x00000009148a7221 */ /* 0x000fe20000010000 */
[----:B------:R-:W-:Y:S02]  /*dab0*/  F2FP.F16.F32.PACK_AB R202, R169, R202 ;  /* 0x000000caa9ca723e */ /* 0x000fe400000000ff */
[----:B------:R-:W-:Y:S01]  /*dac0*/  FADD.FTZ R142, R196, R139 ;  /* 0x0000008bc48e7221 */ /* 0x000fe20000010000 */
[----:B------:R-:W-:Y:S01]  /*dad0*/  FADD.FTZ R9, R197, R138 ;  /* 0x0000008ac5097221 */ /* 0x000fe20000010000 */
[----:B------:R-:W-:-:S02]  /*dae0*/  F2FP.F16.F32.PACK_AB R197, R120, R197 ;  /* 0x000000c578c5723e */ /* 0x000fc400000000ff */
[----:B------:R-:W-:Y:S01]  /*daf0*/  FADD.FTZ R139, R161, R142 ;  /* 0x0000008ea18b7221 */ /* 0x000fe20000010000 */
[----:B------:R-:W-:Y:S01]  /*db00*/  FADD.FTZ R138, R120, R9 ;  /* 0x00000009788a7221 */ /* 0x000fe20000010000 */
[-CC-:B------:R-:W-:Y:S01]  /*db10*/  FFMA.FTZ R9, R122, R0.reuse, -R125.reuse ;  /* 0x000000007a097223 */ /* 0x180fe2000001087d */
[----:B------:R-:W-:Y:S01]  /*db20*/  FFMA.FTZ R125, R127, R0, -R125 ;  /* 0x000000007f7d7223 */ /* 0x000fe2000001087d */
[----:B------:R-:W-:Y:S01]  /*db30*/  FADD.FTZ R142, R198, R139 ;  /* 0x0000008bc68e7221 */ /* 0x000fe20000010000 */
[----:B------:R-:W-:Y:S01]  /*db40*/  FADD.FTZ R139, R199, R138 ;  /* 0x0000008ac78b7221 */ /* 0x000fe20000010000 */
[C---:B------:R-:W-:Y:S01]  /*db50*/  F2FP.F16.F32.PACK_AB R198, R15.reuse, R198 ;  /* 0x000000c60fc6723e */ /* 0x040fe200000000ff */
[----:B------:R-:W2:Y:S01]  /*db60*/  MUFU.EX2 R122, R143 ;  /* 0x0000008f007a7308 */ /* 0x000ea20000000800 */
[----:B------:R-:W-:Y:S01]  /*db70*/  FADD.FTZ R147, R15, R142 ;  /* 0x0000008e0f937221 */ /* 0x000fe20000010000 */
[----:B------:R-:W-:Y:S01]  /*db80*/  FADD.FTZ R138, R124, R139 ;  /* 0x0000008b7c8a7221 */ /* 0x000fe20000010000 */
[----:B------:R-:W-:-:S02]  /*db90*/  F2FP.F16.F32.PACK_AB R196, R161, R196 ;  /* 0x000000c4a1c4723e */ /* 0x000fc400000000ff */
[----:B------:R-:W-:Y:S01]  /*dba0*/  FADD.FTZ R142, R192, R147 ;  /* 0x00000093c08e7221 */ /* 0x000fe20000010000 */
[----:B------:R-:W-:Y:S01]  /*dbb0*/  FADD.FTZ R139, R193, R138 ;  /* 0x0000008ac18b7221 */ /* 0x000fe20000010000 */
[----:B------:R-:W-:Y:S01]  /*dbc0*/  F2FP.F16.F32.PACK_AB R199, R124, R199 ;  /* 0x000000c77cc7723e */ /* 0x000fe200000000ff */
[----:B------:R5:W5:Y:S01]  /*dbd0*/  MUFU.EX2 R120, R9 ;  /* 0x0000000900787308 */ /* 0x000b620000000800 */
[C---:B------:R-:W-:Y:S01]  /*dbe0*/  FADD.FTZ R127, R153.reuse, R142 ;  /* 0x0000008e997f7221 */ /* 0x040fe20000010000 */
[----:B---3--:R-:W-:Y:S01]  /*dbf0*/  FADD.FTZ R138, R128, R139 ;  /* 0x0000008b808a7221 */ /* 0x008fe20000010000 */
[----:B------:R-:W-:Y:S02]  /*dc00*/  F2FP.F16.F32.PACK_AB R192, R153, R192 ;  /* 0x000000c099c0723e */ /* 0x000fe400000000ff */
[----:B------:R-:W-:Y:S01]  /*dc10*/  FADD.FTZ R142, R194, R127 ;  /* 0x0000007fc28e7221 */ /* 0x000fe20000010000 */
[----:B------:R-:W-:Y:S01]  /*dc20*/  FADD.FTZ R13, R195, R138 ;  /* 0x0000008ac30d7221 */ /* 0x000fe20000010000 */
[----:B------:R-:W-:Y:S01]  /*dc30*/  F2FP.F16.F32.PACK_AB R193, R128, R193 ;  /* 0x000000c180c1723e */ /* 0x000fe200000000ff */
[----:B------:R-:W3:Y:S01]  /*dc40*/  MUFU.EX2 R125, R125 ;  /* 0x0000007d007d7308 */ /* 0x000ee20000000800 */
[C---:B------:R-:W-:Y:S01]  /*dc50*/  FADD.FTZ R127, R21.reuse, R142 ;  /* 0x0000008e157f7221 */ /* 0x040fe20000010000 */
[----:B-1----:R-:W-:Y:S01]  /*dc60*/  FADD.FTZ R138, R132, R13 ;  /* 0x0000000d848a7221 */ /* 0x002fe20000010000 */
[----:B------:R-:W-:-:S02]  /*dc70*/  F2FP.F16.F32.PACK_AB R194, R21, R194 ;  /* 0x000000c215c2723e */ /* 0x000fc400000000ff */
[----:B------:R-:W-:Y:S01]  /*dc80*/  FADD.FTZ R14, R188, R127 ;  /* 0x0000007fbc0e7221 */ /* 0x000fe20000010000 */
[----:B------:R-:W-:Y:S01]  /*dc90*/  FADD.FTZ R13, R189, R138 ;  /* 0x0000008abd0d7221 */ /* 0x000fe20000010000 */
[----:B------:R-:W-:Y:S02]  /*dca0*/  F2FP.F16.F32.PACK_AB R195, R132, R195 ;  /* 0x000000c384c3723e */ /* 0x000fe400000000ff */
[C---:B------:R-:W-:Y:S01]  /*dcb0*/  FADD.FTZ R127, R145.reuse, R14 ;  /* 0x0000000e917f7221 */ /* 0x040fe20000010000 */
[----:B------:R-:W-:Y:S01]  /*dcc0*/  FADD.FTZ R14, R136, R13 ;  /* 0x0000000d880e7221 */ /* 0x000fe20000010000 */
[----:B------:R-:W-:Y:S02]  /*dcd0*/  F2FP.F16.F32.PACK_AB R188, R145, R188 ;  /* 0x000000bc91bc723e */ /* 0x000fe400000000ff */
[----:B------:R-:W-:Y:S01]  /*dce0*/  FADD.FTZ R20, R190, R127 ;  /* 0x0000007fbe147221 */ /* 0x000fe20000010000 */
[----:B------:R-:W-:Y:S01]  /*dcf0*/  FADD.FTZ R13, R191, R14 ;  /* 0x0000000ebf0d7221 */ /* 0x000fe20000010000 */
[----:B------:R-:W-:-:S02]  /*dd00*/  F2FP.F16.F32.PACK_AB R189, R136, R189 ;  /* 0x000000bd88bd723e */ /* 0x000fc400000000ff */
[C---:B------:R-:W-:Y:S01]  /*dd10*/  FADD.FTZ R15, R149.reuse, R20 ;  /* 0x00000014950f7221 */ /* 0x040fe20000010000 */
[----:B------:R-:W-:Y:S01]  /*dd20*/  FADD.FTZ R14, R140, R13 ;  /* 0x0000000d8c0e7221 */ /* 0x000fe20000010000 */
[----:B------:R-:W-:Y:S02]  /*dd30*/  F2FP.F16.F32.PACK_AB R190, R149, R190 ;  /* 0x000000be95be723e */ /* 0x000fe400000000ff */
[----:B------:R-:W-:Y:S01]  /*dd40*/  FADD.FTZ R20, R184, R15 ;  /* 0x0000000fb8147221 */ /* 0x000fe20000010000 */
[----:B------:R-:W-:Y:S01]  /*dd50*/  FADD.FTZ R13, R185, R14 ;  /* 0x0000000eb90d7221 */ /* 0x000fe20000010000 */
[C---:B----4-:R-:W-:Y:S02]  /*dd60*/  F2FP.F16.F32.PACK_AB R185, R8.reuse, R185 ;  /* 0x000000b908b9723e */ /* 0x050fe400000000ff */
[----:B------:R-:W-:Y:S01]  /*dd70*/  FADD.FTZ R15, R137, R20 ;  /* 0x00000014890f7221 */ /* 0x000fe20000010000 */
[----:B------:R-:W-:Y:S01]  /*dd80*/  FADD.FTZ R14, R8, R13 ;  /* 0x0000000d080e7221 */ /* 0x000fe20000010000 */
[----:B------:R-:W-:-:S02]  /*dd90*/  F2FP.F16.F32.PACK_AB R191, R140, R191 ;  /* 0x000000bf8cbf723e */ /* 0x000fc400000000ff */
[----:B------:R-:W-:Y:S01]  /*dda0*/  FADD.FTZ R20, R186, R15 ;  /* 0x0000000fba147221 */ /* 0x000fe20000010000 */
[----:B------:R-:W-:Y:S01]  /*ddb0*/  FADD.FTZ R13, R187, R14 ;  /* 0x0000000ebb0d7221 */ /* 0x000fe20000010000 */
[----:B------:R-:W-:Y:S02]  /*ddc0*/  F2FP.F16.F32.PACK_AB R184, R137, R184 ;  /* 0x000000b889b8723e */ /* 0x000fe400000000ff */
[C---:B------:R-:W-:Y:S01]  /*ddd0*/  FADD.FTZ R15, R141.reuse, R20 ;  /* 0x000000148d0f7221 */ /* 0x040fe20000010000 */
[----:B--2---:R-:W-:Y:S01]  /*dde0*/  FADD.FTZ R13, R122, R13 ;  /* 0x0000000d7a0d7221 */ /* 0x004fe20000010000 */
[----:B------:R-:W-:Y:S02]  /*ddf0*/  F2FP.F16.F32.PACK_AB R186, R141, R186 ;  /* 0x000000ba8dba723e */ /* 0x000fe400000000ff */
[----:B------:R-:W-:Y:S01]  /*de00*/  FADD.FTZ R14, R180, R15 ;  /* 0x0000000fb40e7221 */ /* 0x000fe20000010000 */
[----:B------:R-:W-:Y:S01]  /*de10*/  FADD.FTZ R13, R130, R13 ;  /* 0x0000000d820d7221 */ /* 0x000fe20000010000 */
[----:B------:R-:W-:-:S02]  /*de20*/  F2FP.F16.F32.PACK_AB R187, R122, R187 ;  /* 0x000000bb7abb723e */ /* 0x000fc400000000ff */
[----:B-----5:R-:W-:Y:S01]  /*de30*/  FADD.FTZ R9, R129, R14 ;  /* 0x0000000e81097221 */ /* 0x020fe20000010000 */
        /* <DEDUP_REMOVED lines=9> */
[----:B------:R-:W-:Y:S01]  /*ded0*/  FADD.FTZ R13, R120, R13 ;  /* 0x0000000d780d7221 */ /* 0x000fe20000010000 */
[----:B---3--:R-:W-:Y:S01]  /*dee0*/  F2FP.F16.F32.PACK_AB R179, R125, R126 ;  /* 0x0000007e7db3723e */ /* 0x008fe200000000ff */
[----:B------:R-:W-:Y:S02]  /*def0*/  IMAD.MOV.U32 R10, RZ, RZ, R5 ;  /* 0x000000ffff0a7224 */ /* 0x000fe400078e0005 */
[----:B------:R-:W-:Y:S01]  /*df00*/  FADD.FTZ R9, R121, R8 ;  /* 0x0000000879097221 */ /* 0x000fe20000010000 */
[----:B------:R-:W-:-:S03]  /*df10*/  FADD.FTZ R13, R123, R13 ;  /* 0x0000000d7b0d7221 */ /* 0x000fc60000010000 */
[----:B------:R-:W-:Y:S01]  /*df20*/  FADD.FTZ R8, R12, R9 ;  /* 0x000000090c087221 */ /* 0x000fe20000010000 */
[----:B------:R-:W-:-:S03]  /*df30*/  FADD.FTZ R13, R126, R13 ;  /* 0x0000000d7e0d7221 */ /* 0x000fc60000010000 */
[----:B------:R-:W-:Y:S01]  /*df40*/  FADD.FTZ R9, R11, R8 ;  /* 0x000000080b097221 */ /* 0x000fe20000010000 */
[----:B------:R-:W-:Y:S01]  /*df50*/  FADD.FTZ R8, R125, R13 ;  /* 0x0000000d7d087221 */ /* 0x000fe20000010000 */
[----:B------:R-:W-:Y:S01]  /*df60*/  IMAD.MOV.U32 R11, RZ, RZ, R4 ;  /* 0x000000ffff0b7224 */ /* 0x000fe200078e0004 */
[----:B------:R-:W-:Y:S06]  /*df70*/  @P2 BRA `(.L_x_4741) ;  /* 0xffffffc000c82947 */ /* 0x000fec000383ffff */
.L_x_4732:
        /* <DEDUP_REMOVED lines=99> */
.L_x_4742:
        /* <DEDUP_REMOVED lines=8> */
.L_x_4743:
[----:B--2---:R-:W-:Y:S05]  /*e630*/  @P2 BRA `(.L_x_4744) ;  /* 0x0000000000082947 */ /* 0x004fea0003800000 */
[----:B------:R-:W2:Y:S02]  /*e640*/  SYNCS.PHASECHK.TRANS64.TRYWAIT P0, [UR5+0x36850], R2 ;  /* 0x03685002ff0075a7 */ /* 0x000ea40008000145 */
[----:B--2---:R-:W-:Y:S05]  /*e650*/  @!P0 BRA `(.L_x_4745) ;  /* 0x0000005400988947 */ /* 0x004fea0003800000 */
.L_x_4744:
[----:B------:R-:W-:Y:S01]  /*e660*/  R2UR UR4, R16 ;  /* 0x00000000100472ca */ /* 0x000fe200000e0000 */
[----:B------:R-:W-:Y:S01]  /*e670*/  WARPGROUP.ARRIVE ;  /* 0x00000000000079c5 */ /* 0x000fe20000000000 */
[----:B------:R-:W-:Y:S01]  /*e680*/  UMOV UR7, 0x40000040 ;  /* 0x4000004000077882 */ /* 0x000fe20000000000 */
[----:B--2---:R-:W2:Y:S01]  /*e690*/  SHFL.BFLY PT, R3, R8, 0x2, 0x1f ;  /* 0x0c401f0008037f89 */ /* 0x004ea200000e0000 */
[----:B------:R-:W-:Y:S01]  /*e6a0*/  IMAD.U32 R15, RZ, RZ, UR5 ;  /* 0x00000005ff0f7e24 */ /* 0x000fe2000f8e00ff */
[----:B------:R-:W-:Y:S01]  /*e6b0*/  R2UR UR8, R17 ;  /* 0x00000000110872ca */ /* 0x000fe200000e0000 */
[----:B------:R-:W-:Y:S01]  /*e6c0*/  VIADD R210, R210, 0x1 ;  /* 0x00000001d2d27836 */ /* 0x000fe20000000000 */
        /* <DEDUP_REMOVED lines=8> */
[----:B------:R-:W1:Y:S01]  /*e750*/  SHFL.BFLY PT, R7, R6, 0x1, 0x1f ;  /* 0x0c201f0006077f89 */ /* 0x000e6200000e0000 */
[----:B------:R-:W-:Y:S01]  /*e760*/  CS2R R8, SRZ ;  /* 0x0000000000087805 */ /* 0x000fe2000001ff00 */
[----:B------:R-:W-:-:S03]  /*e770*/  UIADD3 UR46, UR46, 0x1, URZ ;  /* 0x000000012e2e7890 */ /* 0x000fc6000fffe03f */
[----:B------:R-:W-:Y:S01]  /*e780*/  UMOV UR6, UR4 ;  /* 0x0000000400067c82 */ /* 0x000fe20008000000 */
[----:B------:R-:W2:Y:S01]  /*e790*/  SHFL.BFLY PT, R3, R2, 0x1, 0x1f ;  /* 0x0c201f0002037f89 */ /* 0x000ea200000e0000 */
[----:B------:R-:W-:Y:S01]  /*e7a0*/  HGMMA.64x192x16.F32 R24, R200, gdesc[UR4].tnspB, R24, gsb0 ;  /* 0x42e00004c8187df0 */ /* 0x000fe20008000818 */
[----:B------:R-:W-:Y:S01]  /*e7b0*/  UIADD3 UR6, UR4, 0x80, URZ ;  /* 0x0000008004067890 */ /* 0x000fe2000fffe03f */
[----:B------:R-:W-:Y:S01]  /*e7c0*/  UMOV UR7, 0x40000040 ;  /* 0x4000004000077882 */ /* 0x000fe20000000000 */
[----:B------:R-:W-:-:S04]  /*e7d0*/  UISETP.NE.AND UP0, UPT, UR46, 0x2, UPT ;  /* 0x000000022e00788c */ /* 0x000fc8000bf05270 */
[----:B------:R-:W-:Y:S01]  /*e7e0*/  USEL UR46, UR46, URZ, UP0 ;  /* 0x0000003f2e2e7287 */ /* 0x000fe20008000000 */
[----:B-1----:R-:W-:-:S05]  /*e7f0*/  FADD.FTZ R13, R6, R7 ;  /* 0x00000007060d7221 */ /* 0x002fca0000010000 */
[----:B------:R-:W-:Y:S01]  /*e800*/  FSETP.NE.FTZ.AND P2, PT, R13, RZ, PT ;  /* 0x000000ff0d00720b */ /* 0x000fe20003f55000 */
[----:B--2---:R-:W-:Y:S01]  /*e810*/  FADD.FTZ R12, R2, R3 ;  /* 0x00000003020c7221 */ /* 0x004fe20000010000 */
[----:B------:R-:W-:Y:S01]  /*e820*/  IMAD.MOV.U32 R3, RZ, RZ, -0x800000 ;  /* 0xff800000ff037424 */ /* 0x000fe200078e00ff */
[----:B------:R-:W-:-:S03]  /*e830*/  MOV R2, 0xff800000 ;  /* 0xff80000000027802 */ /* 0x000fc60000000f00 */
[----:B------:R-:W-:-:S07]  /*e840*/  FSETP.NE.FTZ.AND P0, PT, R12, RZ, PT ;  /* 0x000000ff0c00720b */ /* 0x000fce0003f15000 */
[----:B------:R-:W1:Y:S01]  /*e850*/  @P2 MUFU.LG2 R10, R13 ;  /* 0x0000000d000a2308 */ /* 0x000e620000000c00 */
[----:B------:R-:W-:-:S05]  /*e860*/  @P2 FMUL.FTZ R14, R0, 0.69314718246459960938 ;  /* 0x3f317218000e2820 */ /* 0x000fca0000410000 */
[----:B------:R-:W-:Y:S01]  /*e870*/  @P0 FMUL.FTZ R6, R0, 0.69314718246459960938 ;  /* 0x3f31721800060820 */ /* 0x000fe20000410000 */
[----:B------:R-:W-:Y:S01]  /*e880*/  @!P1 VIADD R0, R15, 0x36860 ;  /* 0x000368600f009836 */ /* 0x000fe20000000000 */
        /* <DEDUP_REMOVED lines=36> */
[----:B------:R-:W-:-:S06]  /*ead0*/  ULOP3.LUT UR8, UR8, UR4, URZ, 0x3c, !UPT ;  /* 0x0000000408087292 */ /* 0x000fcc000f8e3c3f */
[----:B------:R-:W-:Y:S01]  /*eae0*/  IMAD.U32 R17, RZ, RZ, UR8 ;  /* 0x00000008ff117e24 */ /* 0x000fe2000f8e00ff */
[----:B------:R-:W-:Y:S02]  /*eaf0*/  WARPGROUP.DEPBAR.LE gsb0, 0x0 ;  /* 0x00008000000079c5 */ /* 0x000fe40000010000 */
[----:B------:R-:W-:-:S06]  /*eb00*/  WARPGROUP.ARRIVE ;  /* 0x00000000000079c5 */ /* 0x000fcc0000000000 */
        /* <DEDUP_REMOVED lines=99> */
.L_x_4715:
[----:B------:R-:W1:Y:S08]  /*f140*/  S2UR UR5, SR_CgaCtaId ;  /* 0x00000000000579c3 */ /* 0x000e700000008800 */
[----:B------:R-:W-:Y:S06]  /*f150*/  BAR.SYNC.DEFER_BLOCKING 0x5, 0x120 ;  /* 0x0144800000007b1d */ /* 0x000fec0000010000 */
[----:B------:R-:W-:-:S02]  /*f160*/  UMOV UR4, 0x400 ;  /* 0x0000040000047882 */ /* 0x000fc40000000000 */
[----:B-1----:R-:W-:-:S06]  /*f170*/  ULEA UR6, UR5, UR4, 0x18 ;  /* 0x0000000405067291 */ /* 0x002fcc000f8ec03f */
[----:B------:R-:W-:-:S03]  /*f180*/  MOV R16, UR6 ;  /* 0x0000000600107c02 */ /* 0x000fc60008000f00 */
        /* <DEDUP_REMOVED lines=14> */
[C---:B------:R-:W-:Y:S01]  /*f270*/  IADD3 R13, P4, R18.reuse, 0x60, RZ ;  /* 0x00000060120d7810 */ /* 0x040fe20007f9e0ff */
[----:B------:R-:W-:Y:S01]  /*f280*/  UIMAD UR5, UR5, UR8, URZ ;  /* 0x00000008050572a4 */ /* 0x000fe2000f8e023f */
[----:B------:R-:W-:Y:S01]  /*f290*/  IADD3 R15, P6, R18, 0x4000, RZ ;  /* 0x00004000120f7810 */ /* 0x000fe20007fde0ff */
[----:B------:R-:W-:Y:S01]  /*f2a0*/  UIMAD.WIDE.U32 UR6, UR43, UR8, URZ ;  /* 0x000000082b0672a5 */ /* 0x000fe2000f8e003f */
[----:B------:R-:W-:Y:S01]  /*f2b0*/  LOP3.LUT R10, R10, R11, RZ, 0x3c, !PT ;  /* 0x0000000b0a0a7212 */ /* 0x000fe200078e3cff */
[----:B------:R-:W-:Y:S01]  /*f2c0*/  IMAD.X R11, RZ, RZ, R19, P2 ;  /* 0x000000ffff0b7224 */ /* 0x000fe200010e0613 */
[----:B------:R-:W-:Y:S01]  /*f2d0*/  LOP3.LUT R20, R21, 0x380, RZ, 0xc0, !PT ;  /* 0x0000038015147812 */ /* 0x000fe200078ec0ff */
[----:B------:R-:W-:Y:S01]  /*f2e0*/  UIMAD UR5, UR43, UR9, UR5 ;  /* 0x000000092b0572a4 */ /* 0x000fe2000f8e0205 */
[C---:B------:R-:W-:Y:S01]  /*f2f0*/  LOP3.LUT R5, R18.reuse, 0x380, RZ, 0xc0, !PT ;  /* 0x0000038012057812 */ /* 0x040fe200078ec0ff */
[----:B------:R-:W-:Y:S01]  /*f300*/  ULDC.64 UR12, c[0x0][0x208] ;  /* 0x00008200000c7ab9 */ /* 0x000fe20000000a00 */
[----:B------:R-:W-:Y:S01]  /*f310*/  IADD3 R35, P2, R18, 0x4060, RZ ;  /* 0x0000406012237810 */ /* 0x000fe20007f5e0ff */
[----:B------:R-:W-:Y:S01]  /*f320*/  UIADD3 UR5, UR7, UR5, URZ ;  /* 0x0000000507057290 */ /* 0x000fe2000fffe03f */
[----:B------:R-:W-:-:S02]  /*f330*/  LOP3.LUT R8, R9, 0x380, RZ, 0xc0, !PT ;  /* 0x0000038009087812 */ /* 0x000fc400078ec0ff */
[----:B------:R-:W-:Y:S02]  /*f340*/  LOP3.LUT R12, R13, 0x380, RZ, 0xc0, !PT ;  /* 0x000003800d0c7812 */ /* 0x000fe400078ec0ff */
[----:B------:R-:W-:Y:S02]  /*f350*/  LOP3.LUT R14, R15, 0x380, RZ, 0xc0, !PT ;  /* 0x000003800f0e7812 */ /* 0x000fe400078ec0ff */
[----:B------:R-:W-:Y:S02]  /*f360*/  LOP3.LUT P0, RZ, R212, 0x3, RZ, 0xc0, !PT ;  /* 0x00000003d4ff7812 */ /* 0x000fe4000780c0ff */
[----:B------:R-:W-:Y:S02]  /*f370*/  SHF.R.U64 R20, R20, 0x3, RZ ;  /* 0x0000000314147819 */ /* 0x000fe400000012ff */
[----:B------:R-:W-:Y:S02]  /*f380*/  SHF.R.U64 R5, R5, 0x3, RZ ;  /* 0x0000000305057819 */ /* 0x000fe400000012ff */
[----:B------:R-:W-:-:S02]  /*f390*/  LOP3.LUT R26, R35, 0x380, RZ, 0xc0, !PT ;  /* 0x00000380231a7812 */ /* 0x000fc400078ec0ff */
[----:B------:R-:W-:Y:S02]  /*f3a0*/  SHF.R.U64 R8, R8, 0x3, RZ ;  /* 0x0000000308087819 */ /* 0x000fe400000012ff */
[----:B------:R-:W-:Y:S02]  /*f3b0*/  SHF.R.U64 R12, R12, 0x3, RZ ;  /* 0x000000030c0c7819 */ /* 0x000fe400000012ff */
[----:B------:R-:W-:Y:S02]  /*f3c0*/  SHF.R.U64 R14, R14, 0x3, RZ ;  /* 0x000000030e0e7819 */ /* 0x000fe400000012ff */
[----:B------:R-:W-:Y:S02]  /*f3d0*/  ISETP.GE.OR P1, PT, R4, UR10, P0 ;  /* 0x0000000a04007c0c */ /* 0x000fe40008726670 */
[----:B------:R-:W-:Y:S01]  /*f3e0*/  LOP3.LUT R20, R20, R21, RZ, 0x3c, !PT ;  /* 0x0000001514147212 */ /* 0x000fe200078e3cff */
[----:B------:R-:W-:Y:S01]  /*f3f0*/  IMAD.X R21, RZ, RZ, R19, P5 ;  /* 0x000000ffff157224 */ /* 0x000fe200028e0613 */
[----:B------:R-:W-:-:S02]  /*f400*/  LOP3.LUT R4, R5, R18, RZ, 0x3c, !PT ;  /* 0x0000001205047212 */ /* 0x000fc400078e3cff */
[----:B------:R-:W-:Y:S02]  /*f410*/  SHF.R.U64 R26, R26, 0x3, RZ ;  /* 0x000000031a1a7819 */ /* 0x000fe400000012ff */
[----:B------:R-:W-:Y:S01]  /*f420*/  LOP3.LUT R8, R8, R9, RZ, 0x3c, !PT ;  /* 0x0000000908087212 */ /* 0x000fe200078e3cff */
[--C-:B------:R-:W-:Y:S01]  /*f430*/  IMAD.X R9, RZ, RZ, R19.reuse, P3 ;  /* 0x000000ffff097224 */ /* 0x100fe200018e0613 */
[----:B------:R-:W-:Y:S02]  /*f440*/  MOV R5, R19 ;  /* 0x0000001300057202 */ /* 0x000fe40000000f00 */
[----:B------:R-:W-:Y:S01]  /*f450*/  LOP3.LUT R12, R12, R13, RZ, 0x3c, !PT ;  /* 0x0000000d0c0c7212 */ /* 0x000fe200078e3cff */
[----:B------:R-:W-:Y:S01]  /*f460*/  IMAD.X R13, RZ, RZ, R19, P4 ;  /* 0x000000ffff0d7224 */ /* 0x000fe200020e0613 */
[----:B------:R-:W-:Y:S02]  /*f470*/  LOP3.LUT R14, R14, R15, RZ, 0x3c, !PT ;  /* 0x0000000f0e0e7212 */ /* 0x000fe400078e3cff */
[----:B------:R-:W-:-:S02]  /*f480*/  IADD3 R15, P3, R18, 0x4040, RZ ;  /* 0x00004040120f7810 */ /* 0x000fc40007f7e0ff */
[C---:B------:R-:W-:Y:S02]  /*f490*/  IADD3 R82, P5, R18.reuse, 0x8040, RZ ;  /* 0x0000804012527810 */ /* 0x040fe40007fbe0ff */
[----:B------:R-:W-:Y:S02]  /*f4a0*/  IADD3 R83, P4, R18, 0x8000, RZ ;  /* 0x0000800012537810 */ /* 0x000fe40007f9e0ff */
[----:B------:R-:W-:Y:S02]  /*f4b0*/  LOP3.LUT R26, R26, R35, RZ, 0x3c, !PT ;  /* 0x000000231a1a7212 */ /* 0x000fe400078e3cff */
[----:B------:R-:W-:Y:S02]  /*f4c0*/  MOV R35, R4 ;  /* 0x0000000400237202 */ /* 0x000fe40000000f00 */
[----:B------:R-:W-:Y:S02]  /*f4d0*/  MOV R126, R20 ;  /* 0x00000014007e7202 */ /* 0x000fe40000000f00 */
[----:B------:R-:W-:Y:S01]  /*f4e0*/  F2FP.F16.F32.PACK_AB R5, R29, R32 ;  /* 0x000000201d05723e */ /* 0x000fe200000000ff */
[----:B------:R-:W1:Y:S01]  /*f4f0*/  LDC.64 R20, c[0x0][0xb78] ;  /* 0x0002de00ff147b82 */ /* 0x000e620000000a00 */
[----:B------:R-:W-:-:S02]  /*f500*/  LOP3.LUT R24, R15, 0x380, RZ, 0xc0, !PT ;  /* 0x000003800f187812 */ /* 0x000fc400078ec0ff */
[----:B------:R-:W-:Y:S02]  /*f510*/  LOP3.LUT R29, R82, 0x380, RZ, 0xc0, !PT ;  /* 0x00000380521d7812 */ /* 0x000fe400078ec0ff */
[----:B------:R-:W-:Y:S02]  /*f520*/  LOP3.LUT R28, R83, 0x380, RZ, 0xc0, !PT ;  /* 0x00000380531c7812 */ /* 0x000fe400078ec0ff */
[----:B------:R-:W-:Y:S02]  /*f530*/  SHF.R.U64 R24, R24, 0x3, RZ ;  /* 0x0000000318187819 */ /* 0x000fe400000012ff */
[----:B------:R-:W-:Y:S02]  /*f540*/  SHF.R.U64 R29, R29, 0x3, RZ ;  /* 0x000000031d1d7819 */ /* 0x000fe400000012ff */
[----:B------:R-:W-:Y:S02]  /*f550*/  SHF.R.U64 R28, R28, 0x3, RZ ;  /* 0x000000031c1c7819 */ /* 0x000fe400000012ff */
[----:B------:R-:W-:Y:S01]  /*f560*/  F2FP.F16.F32.PACK_AB R4, R25, R6 ;  /* 0x000000061904723e */ /* 0x000fe200000000ff */
[----:B------:R-:W-:Y:S01]  /*f570*/  IMAD.X R25, RZ, RZ, R19, P3 ;  /* 0x000000ffff197224 */ /* 0x000fe200018e0613 */
[----:B------:R-:W-:-:S02]  /*f580*/  F2FP.F16.F32.PACK_AB R6, R120, R7 ;  /* 0x000000077806723e */ /* 0x000fc400000000ff */
[----:B------:R-:W-:Y:S01]  /*f590*/  F2FP.F16.F32.PACK_AB R7, R27, R30 ;  /* 0x0000001e1b07723e */ /* 0x000fe200000000ff */
[----:B------:R-:W-:Y:S01]  /*f5a0*/  BAR.SYNC.DEFER_BLOCKING 0x1, 0x100 ;  /* 0x0044000000007b1d */ /* 0x000fe20000010000 */
[----:B------:R-:W-:Y:S01]  /*f5b0*/  LOP3.LUT R24, R24, R15, RZ, 0x3c, !PT ;  /* 0x0000000f18187212 */ /* 0x000fe200078e3cff */
        /* <DEDUP_REMOVED lines=9> */
[----:B------:R-:W-:Y:S01]  /*f650*/  MOV R120, R28 ;  /* 0x0000001c00787202 */ /* 0x000fe20000000f00 */
[----:B------:R-:W-:Y:S01]  /*f660*/  IMAD.U32 R29, RZ, RZ, UR7 ;  /* 0x00000007ff1d7e24 */ /* 0x000fe2000f8e00ff */
[----:B------:R-:W-:Y:S01]  /*f670*/  SHF.R.U64 R34, R34, 0x3, RZ ;  /* 0x0000000322227819 */ /* 0x000fe200000012ff */
[----:B------:R-:W-:Y:S01]  /*f680*/  IMAD.U32 R29, RZ, RZ, UR5 ;  /* 0x00000005ff1d7e24 */ /* 0x000fe2000f8e00ff */
[----:B------:R-:W-:Y:S01]  /*f690*/  USHF.R.S32.HI UR5, URZ, 0x1f, UR44 ;  /* 0x0000001f3f057899 */ /* 0x000fe2000801142c */
[----:B------:R-:W-:Y:S01]  /*f6a0*/  SHF.R.U64 R32, R32, 0x3, RZ ;  /* 0x0000000320207819 */ /* 0x000fe200000012ff */
[----:B------:R-:W-:Y:S01]  /*f6b0*/  IMAD.U32 R28, RZ, RZ, UR6 ;  /* 0x00000006ff1c7e24 */ /* 0x000fe2000f8e00ff */
[----:B------:R-:W-:Y:S01]  /*f6c0*/  MOV R128, R8 ;  /* 0x0000000800807202 */ /* 0x000fe20000000f00 */
[----:B------:R-:W-:Y:S01]  /*f6d0*/  ULDC.64 UR6, c[0x0][0xb40] ;  /* 0x0002d00000067ab9 */ /* 0x000fe20000000a00 */
[----:B------:R2:W-:Y:S01]  /*f6e0*/  STSM.16.M88.4 [R35], R4 ;  /* 0x0000000423007844 */ /* 0x0005e20000000200 */
[----:B------:R-:W-:-:S02]  /*f6f0*/  LOP3.LUT R34, R34, R83, RZ, 0x3c, !PT ;  /* 0x0000005322227212 */ /* 0x000fc400078e3cff */
[----:B------:R-:W-:Y:S02]  /*f700*/  LOP3.LUT R32, R32, R123, RZ, 0x3c, !PT ;  /* 0x0000007b20207212 */ /* 0x000fe400078e3cff */
[----:B------:R-:W-:Y:S02]  /*f710*/  MOV R127, R10 ;  /* 0x0000000a007f7202 */ /* 0x000fe40000000f00 */
[----:B------:R-:W-:Y:S02]  /*f720*/  MOV R82, R12 ;  /* 0x0000000c00527202 */ /* 0x000fe40000000f00 */
[----:B------:R-:W-:Y:S02]  /*f730*/  MOV R83, R14 ;  /* 0x0000000e00537202 */ /* 0x000fe40000000f00 */
[----:B------:R-:W-:Y:S02]  /*f740*/  F2FP.F16.F32.PACK_AB R8, R41, R40 ;  /* 0x000000282908723e */ /* 0x000fe400000000ff */
[----:B------:R-:W-:-:S02]  /*f750*/  F2FP.F16.F32.PACK_AB R9, R43, R42 ;  /* 0x0000002a2b09723e */ /* 0x000fc400000000ff */
[----:B------:R-:W-:Y:S02]  /*f760*/  F2FP.F16.F32.PACK_AB R10, R45, R44 ;  /* 0x0000002c2d0a723e */ /* 0x000fe400000000ff */
[----:B--2---:R-:W-:Y:S01]  /*f770*/  F2FP.F16.F32.PACK_AB R5, R124, R31 ;  /* 0x0000001f7c05723e */ /* 0x004fe200000000ff */
[--C-:B------:R-:W-:Y:S01]  /*f780*/  IMAD.X R31, RZ, RZ, R19.reuse, P5 ;  /* 0x000000ffff1f7224 */ /* 0x100fe200028e0613 */
[----:B------:R-:W-:Y:S01]  /*f790*/  F2FP.F16.F32.PACK_AB R4, R33, R0 ;  /* 0x000000002104723e */ /* 0x000fe200000000ff */
[----:B------:R-:W-:Y:S01]  /*f7a0*/  IMAD.X R33, RZ, RZ, R19, P3 ;  /* 0x000000ffff217224 */ /* 0x000fe200018e0613 */
[----:B------:R-:W-:Y:S02]  /*f7b0*/  F2FP.F16.F32.PACK_AB R6, R37, R36 ;  /* 0x000000242506723e */ /* 0x000fe400000000ff */
[----:B------:R-:W-:Y:S02]  /*f7c0*/  F2FP.F16.F32.PACK_AB R7, R122, R121 ;  /* 0x000000797a07723e */ /* 0x000fe400000000ff */
[----:B------:R-:W-:Y:S01]  /*f7d0*/  MOV R0, R30 ;  /* 0x0000001e00007202 */ /* 0x000fe20000000f00 */
[----:B-1----:R-:W-:Y:S01]  /*f7e0*/  IMAD R30, R20, UR5, RZ ;  /* 0x00000005141e7c24 */ /* 0x002fe2000f8e02ff */
[----:B------:R-:W-:Y:S01]  /*f7f0*/  F2FP.F16.F32.PACK_AB R11, R47, R46 ;  /* 0x0000002e2f0b723e */ /* 0x000fe200000000ff */
[----:B------:R1:W-:Y:S01]  /*f800*/  STSM.16.M88.4 [R128], R4 ;  /* 0x0000000480007844 */ /* 0x0003e20000000200 */
[----:B------:R-:W-:-:S02]  /*f810*/  MOV R125, R24 ;  /* 0x00000018007d7202 */ /* 0x000fc40000000f00 */
[----:B------:R-:W-:Y:S01]  /*f820*/  MOV R123, R26 ;  /* 0x0000001a007b7202 */ /* 0x000fe20000000f00 */
[----:B------:R-:W-:Y:S01]  /*f830*/  STSM.16.M88.4 [R127], R8 ;  /* 0x000000087f007844 */ /* 0x000fe20000000200 */
[----:B------:R-:W-:Y:S02]  /*f840*/  F2FP.F16.F32.PACK_AB R12, R49, R48 ;  /* 0x00000030310c723e */ /* 0x000fe400000000ff */
[----:B------:R-:W-:Y:S02]  /*f850*/  F2FP.F16.F32.PACK_AB R13, R51, R50 ;  /* 0x00000032330d723e */ /* 0x000fe400000000ff */
[----:B------:R-:W-:Y:S02]  /*f860*/  F2FP.F16.F32.PACK_AB R14, R53, R52 ;  /* 0x00000034350e723e */ /* 0x000fe400000000ff */
[----:B------:R-:W-:Y:S02]  /*f870*/  F2FP.F16.F32.PACK_AB R15, R55, R54 ;  /* 0x00000036370f723e */ /* 0x000fe400000000ff */
[----:B------:R-:W-:-:S02]  /*f880*/  F2FP.F16.F32.PACK_AB R24, R57, R56 ;  /* 0x000000383918723e */ /* 0x000fc400000000ff */
[----:B------:R-:W-:Y:S01]  /*f890*/  F2FP.F16.F32.PACK_AB R25, R59, R58 ;  /* 0x0000003a3b19723e */ /* 0x000fe200000000ff */
[----:B------:R2:W-:Y:S01]  /*f8a0*/  STSM.16.M88.4 [R82], R12 ;  /* 0x0000000c52007844 */ /* 0x0005e20000000200 */
[----:B------:R-:W-:Y:S02]  /*f8b0*/  F2FP.F16.F32.PACK_AB R26, R61, R60 ;  /* 0x0000003c3d1a723e */ /* 0x000fe400000000ff */
[----:B------:R-:W-:Y:S02]  /*f8c0*/  F2FP.F16.F32.PACK_AB R27, R63, R62 ;  /* 0x0000003e3f1b723e */ /* 0x000fe400000000ff */
[----:B------:R-:W-:Y:S01]  /*f8d0*/  MOV R32, R32 ;  /* 0x0000002000207202 */ /* 0x000fe20000000f00 */
[----:B------:R-:W-:Y:S01]  /*f8e0*/  IMAD R33, R21, UR44, R30 ;  /* 0x0000002c15217c24 */ /* 0x000fe2000f8e021e */
[----:B-1----:R-:W-:Y:S01]  /*f8f0*/  F2FP.F16.F32.PACK_AB R4, R65, R64 ;  /* 0x000000404104723e */ /* 0x002fe200000000ff */
[----:B------:R-:W-:Y:S01]  /*f900*/  IMAD.WIDE.U32 R20, R20, UR44, R28 ;  /* 0x0000002c14147c25 */ /* 0x000fe2000f8e001c */
[----:B------:R-:W-:Y:S01]  /*f910*/  F2FP.F16.F32.PACK_AB R5, R67, R66 ;  /* 0x000000424305723e */ /* 0x000fe200000000ff */
[----:B------:R1:W-:Y:S01]  /*f920*/  STSM.16.M88.4 [R83], R24 ;  /* 0x0000001853007844 */ /* 0x0003e20000000200 */
[----:B------:R-:W-:-:S02]  /*f930*/  F2FP.F16.F32.PACK_AB R6, R69, R68 ;  /* 0x000000444506723e */ /* 0x000fc400000000ff */
[----:B------:R-:W-:Y:S02]  /*f940*/  F2FP.F16.F32.PACK_AB R7, R71, R70 ;  /* 0x000000464707723e */ /* 0x000fe400000000ff */
[----:B------:R-:W-:Y:S02]  /*f950*/  IADD3.X R35, RZ, R19, RZ, P6, !PT ;  /* 0x00000013ff237210 */ /* 0x000fe400037fe4ff */
        /* <DEDUP_REMOVED lines=9> */
[----:B--2---:R-:W-:Y:S02]  /*f9f0*/  F2FP.F16.F32.PACK_AB R82, R85, R84 ;  /* 0x000000545552723e */ /* 0x004fe400000000ff */
[----:B-1----:R-:W-:Y:S02]  /*fa00*/  F2FP.F16.F32.PACK_AB R83, R87, R86 ;  /* 0x000000565753723e */ /* 0x002fe400000000ff */
        /* <DEDUP_REMOVED lines=8> */
[----:B------:R-:W-:-:S02]  /*fa90*/  MOV R34, R34 ;  /* 0x0000002200227202 */ /* 0x000fc40000000f00 */
[----:B---3--:R-:W-:Y:S02]  /*faa0*/  SHF.R.S32.HI R5, RZ, 0x1f, R129 ;  /* 0x0000001fff057819 */ /* 0x008fe40000011481 */
[----:B------:R-:W-:Y:S02]  /*fab0*/  IADD3 R6, P2, R129, R20, RZ ;  /* 0x0000001481067210 */ /* 0x000fe40007f5e0ff */
        /* <DEDUP_REMOVED lines=11> */
[----:B------:R-:W-:Y:S02]  /*fb70*/  IADD3.X R5, R5, R21, R33, P2, !PT ;  /* 0x0000001505057210 */ /* 0x000fe400017fe421 */
[----:B------:R-:W-:Y:S01]  /*fb80*/  LEA R4, P2, R6, UR6, 0x2 ;  /* 0x0000000606047c11 */ /* 0x000fe2000f8410ff */
[----:B------:R-:W-:Y:S01]  /*fb90*/  STSM.16.M88.4 [R32], R112 ;  /* 0x0000007020007844 */ /* 0x000fe20000000200 */
[----:B------:R-:W-:-:S02]  /*fba0*/  ISETP.GE.OR P0, PT, R129, UR10, P0 ;  /* 0x0000000a81007c0c */ /* 0x000fc40008706670 */
[----:B------:R-:W-:Y:S01]  /*fbb0*/  LEA.HI.X R5, R6, UR7, R5, 0x2, P2 ;  /* 0x0000000706057c11 */ /* 0x000fe200090f1405 */
[----:B------:R-:W-:Y:S01]  /*fbc0*/  @!PT LDS RZ, [RZ] ;  /* 0x00000000fffff984 */ /* 0x000fe20000000800 */
[----:B------:R-:W-:Y:S01]  /*fbd0*/  @!PT LDS RZ, [RZ] ;  /* 0x00000000fffff984 */ /* 0x000fe20000000800 */
[----:B------:R-:W-:Y:S01]  /*fbe0*/  @!PT LDS RZ, [RZ] ;  /* 0x00000000fffff984 */ /* 0x000fe20000000800 */
[----:B------:R-:W-:Y:S01]  /*fbf0*/  @!PT LDS RZ, [RZ] ;  /* 0x00000000fffff984 */ /* 0x000fe20000000800 */
[----:B------:R1:W-:Y:S06]  /*fc00*/  MEMBAR.ALL.CTA ;  /* 0x0000000000007992 */ /* 0x0003ec0000008000 */
[----:B-1----:R-:W1:Y:S04]  /*fc10*/  FENCE.VIEW.ASYNC.S ;  /* 0x00000000000073c6 */ /* 0x002e680000000000 */
[----:B-1----:R-:W1:Y:S01]  /*fc20*/  SHFL.IDX PT, R6, R214, RZ, 0x1f ;  /* 0x00001fffd6067589 */ /* 0x002e6200000e0000 */
        /* <DEDUP_REMOVED lines=32> */
.L_x_4749:
[----:B------:R-:W-:Y:S05]  /*fe30*/  BSYNC B0 ;  /* 0x0000000000007941 */ /* 0x000fea0003800000 */
.L_x_4748:
[----:B------:R-:W-:Y:S05]  /*fe40*/  BRA `(.L_x_4747) ;  /* 0x0000000800607947 */ /* 0x000fea0003800000 */
.L_x_4746:
        /* <DEDUP_REMOVED lines=16> */
[----:B------:R-:W-:Y:S01]  /*ff50*/  ULDC.64 UR8, c[0x0][0xb40] ;  /* 0x0002d00000087ab9 */ /* 0x000fe20000000a00 */
[----:B------:R-:W-:-:S05]  /*ff60*/  ULDC.64 UR10, c[0x0][0x208] ;  /* 0x00008200000a7ab9 */ /* 0x000fca0000000a00 */
[----:B------:R-:W5:Y:S01]  /*ff70*/  LDC.64 R10, c[0x0][0xb78] ;  /* 0x0002de00ff0a7b82 */ /* 0x000f620000000a00 */
[C---:B----4-:R-:W-:Y:S02]  /*ff80*/  IMAD R0, R4.reuse, UR6, RZ ;  /* 0x0000000604007c24 */ /* 0x050fe4000f8e02ff */
[----:B------:R-:W-:-:S04]  /*ff90*/  IMAD.WIDE.U32 R2, R4, UR43, R2 ;  /* 0x0000002b04027c25 */ /* 0x000fc8000f8e0002 */
[----:B------:R-:W-:Y:S02]  /*ffa0*/  IMAD R5, R5, UR43, R0 ;  /* 0x0000002b05057c24 */ /* 0x000fe4000f8e0200 */
[----:B-----5:R-:W-:-:S03]  /*ffb0*/  IMAD R0, R10, UR7, RZ ;  /* 0x000000070a007c24 */ /* 0x020fc6000f8e02ff */
[----:B------:R-:W-:Y:S01]  /*ffc0*/  IADD3 R3, R3, R5, RZ ;  /* 0x0000000503037210 */ /* 0x000fe20007ffe0ff */
[----:B------:R-:W-:Y:S02]  /*ffd0*/  IMAD R5, R11, UR44, R0 ;  /* 0x0000002c0b057c24 */ /* 0x000fe4000f8e0200 */
[----:B------:R-:W-:-:S04]  /*ffe0*/  IMAD.WIDE.U32 R2, R10, UR44, R2 ;  /* 0x0000002c0a027c25 */ /* 0x000fc8000f8e0002 */
[----:B------:R-:W-:Y:S01]  /*fff0*/  IMAD.IADD R3, R3, 0x1, R5 ;  /* 0x0000000103037824 */ /* 0x000fe200078e0205 */
[----:B------:R-:W-:-:S04]  /*10000*/  LEA R4, P0, R2, UR8, 0x2 ;  /* 0x0000000802047c11 */ /* 0x000fc8000f8010ff */
[----:B------:R-:W-:Y:S01]  /*10010*/  LEA.HI.X R5, R2, UR9, R3, 0x2, P0 ;  /* 0x0000000902057c11 */ /* 0x000fe200080f1403 */
[----:B------:R-:W-:-:S05]  /*10020*/  IMAD.MOV.U32 R3, RZ, RZ, -0x800000 ;  /* 0xff800000ff037424 */ /* 0x000fca00078e00ff */
[----:B------:R4:W-:Y:S03]  /*10030*/  STG.E desc[UR10][R4.64], R3 ;  /* 0x0000000304007986 */ /* 0x0009e6000c10190a */
.L_x_4751:
[----:B------:R-:W-:Y:S05]  /*10040*/  BSYNC B0 ;  /* 0x0000000000007941 */ /* 0x000fea0003800000 */
.L_x_4750:
        /* <DEDUP_REMOVED lines=12> */
[----:B------:R-:W-:Y:S02]  /*10110*/  IADD3 R3, R3, R5, RZ ;  /* 0x0000000503037210 */ /* 0x000fe40007ffe0ff */
        /* <DEDUP_REMOVED lines=31> */
.L_x_4753:
[----:B------:R-:W-:Y:S05]  /*10310*/  BSYNC B0 ;  /* 0x0000000000007941 */ /* 0x000fea0003800000 */
.L_x_4752:
[----:B------:R-:W-:Y:S04]  /*10320*/  BSSY B0, `(.L_x_4754) ;  /* 0x0000018000007945 */ /* 0x000fe80003800000 */
[----:B------:R-:W-:Y:S05]  /*10330*/  @P0 BRA `(.L_x_4755) ;  /* 0x0000000000580947 */ /* 0x000fea0003800000 */
[----:B-1----:R-:W-:Y:S01]  /*10340*/  IADD3 R9, P0, R4, 0x20, RZ ;  /* 0x0000002004097810 */ /* 0x002fe20007f1e0ff */
[----:B------:R-:W-:Y:S01]  /*10350*/  VIADD R2, R22, 0x40 ;  /* 0x0000004016027836 */ /* 0x000fe20000000000 */
        /* <DEDUP_REMOVED lines=20> */
.L_x_4755:
[----:B------:R-:W-:Y:S05]  /*104a0*/  BSYNC B0 ;  /* 0x0000000000007941 */ /* 0x000fea0003800000 */
.L_x_4754:
[----:B------:R-:W-:Y:S04]  /*104b0*/  BSSY B0, `(.L_x_4756) ;  /* 0x0000018000007945 */ /* 0x000fe80003800000 */
[----:B------:R-:W-:Y:S05]  /*104c0*/  @P1 BRA `(.L_x_4757) ;  /* 0x0000000000581947 */ /* 0x000fea0003800000 */
[----:B-12---:R-:W-:Y:S01]  /*104d0*/  IADD3 R9, P0, R4, 0x40, RZ ;  /* 0x0000004004097810 */ /* 0x006fe20007f1e0ff */
        /* <DEDUP_REMOVED lines=21> */
.L_x_4757:
[----:B------:R-:W-:Y:S05]  /*10630*/  BSYNC B0 ;  /* 0x0000000000007941 */ /* 0x000fea0003800000 */
.L_x_4756:
[----:B------:R-:W-:Y:S04]  /*10640*/  BSSY B0, `(.L_x_4747) ;  /* 0x0000018000007945 */ /* 0x000fe80003800000 */
[----:B------:R-:W-:Y:S05]  /*10650*/  @P2 BRA `(.L_x_4758) ;  /* 0x0000000000582947 */ /* 0x000fea0003800000 */
[----:B------:R-:W-:Y:S01]  /*10660*/  IADD3 R7, P0, R4, 0x60, RZ ;  /* 0x0000006004077810 */ /* 0x000fe20007f1e0ff */
[C---:B------:R-:W-:Y:S01]  /*10670*/  VIADD R0, R22.reuse, 0x40 ;  /* 0x0000004016007836 */ /* 0x040fe20000000000 */
[----:B------:R-:W-:Y:S01]  /*10680*/  ULDC.64 UR6, c[0x0][0xad8] ;  /* 0x0002b60000067ab9 */ /* 0x000fe20000000a00 */
[----:B------:R-:W-:Y:S01]  /*10690*/  ULDC UR5, c[0x0][0xa8c] ;  /* 0x0002a30000057ab9 */ /* 0x000fe20000000800 */
[----:B------:R-:W-:Y:S01]  /*106a0*/  IMAD.MOV.U32 R2, RZ, RZ, R6 ;  /* 0x000000ffff027224 */ /* 0x000fe200078e0006 */
[----:B------:R-:W-:Y:S01]  /*106b0*/  ISETP.GE.AND P1, PT, R22, UR5, PT ;  /* 0x0000000516007c0c */ /* 0x000fe2000bf26270 */
[----:B------:R-:W-:Y:S01]  /*106c0*/  IMAD.X R4, RZ, RZ, R5, P0 ;  /* 0x000000ffff047224 */ /* 0x000fe200000e0605 */
[----:B------:R-:W-:Y:S01]  /*106d0*/  ISETP.GE.AND P2, PT, R0, UR5, PT ;  /* 0x0000000500007c0c */ /* 0x000fe2000bf46270 */
[----:B------:R-:W-:Y:S01]  /*106e0*/  IMAD.MOV.U32 R3, RZ, RZ, R11 ;  /* 0x000000ffff037224 */ /* 0x000fe200078e000b */
[----:B------:R-:W-:Y:S01]  /*106f0*/  IADD3 R0, R22, 0x80, RZ ;  /* 0x0000008016007810 */ /* 0x000fe20007ffe0ff */
[----:B------:R-:W-:Y:S01]  /*10700*/  IMAD R4, R4, UR6, RZ ;  /* 0x0000000604047c24 */ /* 0x000fe2000f8e02ff */
[----:B------:R-:W-:Y:S01]  /*10710*/  ULDC.64 UR8, c[0x0][0x208] ;  /* 0x0000820000087ab9 */ /* 0x000fe20000000a00 */
        /* <DEDUP_REMOVED lines=10> */
.L_x_4758:
[----:B------:R-:W-:Y:S05]  /*107c0*/  BSYNC B0 ;  /* 0x0000000000007941 */ /* 0x000fea0003800000 */
.L_x_4747:
[----:B------:R-:W5:Y:S02]  /*107d0*/  LDC R0, c[0x0][0xda8] ;  /* 0x00036a00ff007b82 */ /* 0x000f640000000800 */
[----:B-----5:R-:W-:-:S13]  /*107e0*/  ISETP.LE.AND P0, PT, R0, UR4, PT ;  /* 0x0000000400007c0c */ /* 0x020fda000bf03270 */
[----:B------:R-:W-:Y:S05]  /*107f0*/  @!P0 BRA `(.L_x_4759) ;  /* 0xffffff0400688947 */ /* 0x000fea000383ffff */
[----:B------:R-:W-:Y:S05]  /*10800*/  EXIT ;  /* 0x000000000000794d */ /* 0x000fea0003800000 */
.L_x_4711:
[----:B------:R-:W-:-:S08]  /*10810*/  NOP ;  /* 0x0000000000007918 */ /* 0x000fd00000000000 */
[----:B-1----:R-:W1:-:S00]  /*10820*/  USETMAXREG.DEALLOC.CTAPOOL 0x18 ;  /* 0x00000018000079c8 */ /* 0x002e4000080e0500 */
[----:B-1----:R-:W-:-:S06]  /*10830*/  LOP3.LUT R0, R0, 0x3, RZ, 0xc0, !PT ;  /* 0x0000000300007812 */ /* 0x002fcc00078ec0ff */
[----:B------:R-:W1:Y:S02]  /*10840*/  SHFL.IDX PT, R0, R0, RZ, 0x1f ;  /* 0x00001fff00007589 */ /* 0x000e6400000e0000 */
[----:B-1----:R-:W-:-:S13]  /*10850*/  ISETP.NE.AND P0, PT, R0, RZ, PT ;  /* 0x000000ff0000720c */ /* 0x002fda0003f05270 */
[----:B--2---:R-:W-:Y:S05]  /*10860*/  @P0 EXIT ;  /* 0x000000000000094d */ /* 0x004fea0003800000 */
[----:B------:R-:W1:Y:S01]  /*10870*/  S2UR UR4, SR_CTAID.X ;  /* 0x00000000000479c3 */ /* 0x000e620000002500 */
[----:B------:R2:W-:Y:S01]  /*10880*/  STL [R1+0x4], RZ ;  /* 0x000004ff01007387 */ /* 0x0005e20000100800 */
[----:B------:R-:W-:Y:S02]  /*10890*/  IMAD.MOV.U32 R17, RZ, RZ, 0x1 ;  /* 0x00000001ff117424 */ /* 0x000fe400078e00ff */
[----:B------:R-:W-:-:S04]  /*108a0*/  IMAD.MOV.U32 R16, RZ, RZ, RZ ;  /* 0x000000ffff107224 */ /* 0x000fc800078e00ff */
[----:B------:R-:W1:Y:S02]  /*108b0*/  LDC R0, c[0x0][0xda8] ;  /* 0x00036a00ff007b82 */ /* 0x000e640000000800 */
[----:B-1----:R-:W-:-:S13]  /*108c0*/  ISETP.LE.AND P0, PT, R0, UR4, PT ;  /* 0x0000000400007c0c */ /* 0x002fda000bf03270 */
[----:B--2---:R-:W-:Y:S05]  /*108d0*/  @P0 BRA `(.L_x_4760) ;  /* 0x0000002c00980947 */ /* 0x004fea0003800000 */
[----:B------:R-:W-:Y:S01]  /*108e0*/  IMAD.U32 R0, RZ, RZ, UR4 ;  /* 0x00000004ff007e24 */ /* 0x000fe2000f8e00ff */
[----:B------:R-:W-:Y:S01]  /*108f0*/  MOV R17, 0x1 ;  /* 0x0000000100117802 */ /* 0x000fe20000000f00 */
[----:B------:R-:W-:Y:S01]  /*10900*/  IMAD.MOV.U32 R16, RZ, RZ, RZ ;  /* 0x000000ffff107224 */ /* 0x000fe200078e00ff */
[----:B------:R-:W-:Y:S01]  /*10910*/  ULDC UR44, c[0x0][0xc] ;  /* 0x00000300002c7ab9 */ /* 0x000fe20000000800 */
[----:B------:R-:W-:Y:S01]  /*10920*/  ULDC.64 UR38, c[0x0][0x198] ;  /* 0x0000660000267ab9 */ /* 0x000fe20000000a00 */
[----:B------:R1:W-:Y:S04]  /*10930*/  STL [R1], R0 ;  /* 0x0000000001007387 */ /* 0x0003e80000100800 */
[----:B------:R1:W-:Y:S02]  /*10940*/  STL [R1+0x4], RZ ;  /* 0x000004ff01007387 */ /* 0x0003e40000100800 */
.L_x_4808:
[----:B------:R-:W2:Y:S01]  /*10950*/  LDL R6, [R1] ;  /* 0x0000000001067983 */ /* 0x000ea20000100800 */
[----:B------:R-:W-:Y:S01]  /*10960*/  ULDC UR8, c[0x0][0xdd0] ;  /* 0x0003740000087ab9 */ /* 0x000fe20000000800 */
[----:B-1----:R-:W1:Y:S01]  /*10970*/  LDC R0, c[0x0][0xde8] ;  /* 0x00037a00ff007b82 */ /* 0x002e620000000800 */
[----:B------:R-:W-:-:S11]  /*10980*/  UISETP.NE.AND UP0, UPT, UR8, 0x1, UPT ;  /* 0x000000010800788c */ /* 0x000fd6000bf05270 */
[----:B------:R-:W-:Y:S01]  /*10990*/  @UP0 ULDC UR4, c[0x0][0xdd4] ;  /* 0x0003750000040ab9 */ /* 0x000fe20000000800 */
[----:B------:R-:W-:Y:S01]  /*109a0*/  @UP0 ULDC UR9, c[0x0][0xdd8] ;  /* 0x0003760000090ab9 */ /* 0x000fe20000000800 */
[C---:B--2---:R-:W-:Y:S02]  /*109b0*/  R2UR UR6, R6.reuse ;  /* 0x00000000060672ca */ /* 0x044fe400000e0000 */
[----:B------:R-:W-:-:S11]  /*109c0*/  R2UR UR7, R6 ;  /* 0x00000000060772ca */ /* 0x000fd600000e0000 */
        /* <DEDUP_REMOVED lines=14> */
.L_x_4761:
[----:B------:R-:W-:Y:S01]  /*10ab0*/  ULDC UR9, c[0x0][0xdc4] ;  /* 0x0003710000097ab9 */ /* 0x000fe20000000800 */
[----:B------:R-:W-:Y:S01]  /*10ac0*/  UMOV UR7, UR8 ;  /* 0x0000000800077c82 */ /* 0x000fe20008000000 */
[----:B------:R-:W-:-:S11]  /*10ad0*/  UISETP.NE.AND UP0, UPT, UR9, 0x1, UPT ;  /* 0x000000010900788c */ /* 0x000fd6000bf05270 */
[----:B------:R-:W-:Y:S02]  /*10ae0*/  @UP0 ULDC.64 UR10, c[0x0][0xdc8] ;  /* 0x00037200000a0ab9 */ /* 0x000fe40000000a00 */
[----:B------:R-:W-:-:S04]  /*10af0*/  UIMAD.WIDE.U32 UR4, UR8, UR10, URZ ;  /* 0x0000000a080472a5 */ /* 0x000fc8000f8e003f */
[----:B------:R-:W-:-:S04]  /*10b00*/  @UP0 USHF.R.U32.HI UR7, URZ, UR11, UR5 ;  /* 0x0000000b3f070299 */ /* 0x000fc80008011605 */
[----:B------:R-:W-:-:S12]  /*10b10*/  UIMAD UR4, UR7, UR9, URZ ;  /* 0x00000009070472a4 */ /* 0x000fd8000f8e023f */
.L_x_4762:
[----:B------:R-:W1:Y:S01]  /*10b20*/  LDC R0, c[0x0][0x404] ;  /* 0x00010100ff007b82 */ /* 0x000e620000000800 */
[----:B------:R-:W-:Y:S01]  /*10b30*/  ULOP3.LUT UR5, URZ, UR7, URZ, 0x33, !UPT ;  /* 0x000000073f057292 */ /* 0x000fe2000f8e333f */
[----:B------:R-:W-:Y:S01]  /*10b40*/  BSSY B6, `(.L_x_4763) ;  /* 0x00002ad000067945 */ /* 0x000fe20003800000 */
[----:B------:R-:W-:Y:S01]  /*10b50*/  ULDC.64 UR10, c[0x0][0x3f8] ;  /* 0x0000fe00000a7ab9 */ /* 0x000fe20000000a00 */
[----:B------:R-:W-:Y:S01]  /*10b60*/  ULDC UR7, c[0x0][0xdac] ;  /* 0x00036b0000077ab9 */ /* 0x000fe20000000800 */
[----:B------:R-:W-:Y:S01]  /*10b70*/  ISETP.NE.U32.AND P0, PT, RZ, UR10, PT ;  /* 0x0000000aff007c0c */ /* 0x000fe2000bf05070 */
[----:B------:R-:W-:Y:S02]  /*10b80*/  UIADD3 UR5, UR5, UR7, URZ ;  /* 0x0000000705057290 */ /* 0x000fe4000fffe03f */
[----:B------:R-:W2:Y:S01]  /*10b90*/  LDC R2, c[0x0][0x288] ;  /* 0x0000a200ff027b82 */ /* 0x000ea20000000800 */
[----:B------:R-:W-:Y:S01]  /*10ba0*/  ISETP.NE.AND.EX P0, PT, RZ, UR11, PT, P0 ;  /* 0x0000000bff007c0c */ /* 0x000fe2000bf05300 */
[----:B------:R-:W-:Y:S01]  /*10bb0*/  USHF.L.U32 UR41, UR5, 0x7, URZ ;  /* 0x0000000705297899 */ /* 0x000fe2000800063f */
[----:B------:R-:W-:Y:S01]  /*10bc0*/  ULDC UR7, c[0x0][0xdb8] ;  /* 0x00036e0000077ab9 */ /* 0x000fe20000000800 */
[----:B------:R-:W-:-:S02]  /*10bd0*/  UIADD3 UR4, UR8, -UR4, URZ ;  /* 0x8000000408047290 */ /* 0x000fc4000fffe03f */
[----:B------:R-:W-:Y:S02]  /*10be0*/  UISETP.NE.AND UP0, UPT, UR7, 0x1, UPT ;  /* 0x000000010700788c */ /* 0x000fe4000bf05270 */
[----:B------:R-:W3:Y:S01]  /*10bf0*/  LDC R4, c[0x0][0x2e0] ;  /* 0x0000b800ff047b82 */ /* 0x000ee20000000800 */
[----:B------:R-:W-:Y:S01]  /*10c00*/  IMAD.U32 R5, RZ, RZ, UR41 ;  /* 0x00000029ff057e24 */ /* 0x000fe2000f8e00ff */
[----:B------:R-:W-:Y:S02]  /*10c10*/  ULDC UR5, c[0x0][0xdc4] ;  /* 0x0003710000057ab9 */ /* 0x000fe40000000800 */
[----:B------:R-:W-:Y:S01]  /*10c20*/  UIMAD UR6, UR6, UR5, UR4 ;  /* 0x00000005060672a4 */ /* 0x000fe2000f8e0204 */
[----:B-1----:R-:W-:-:S04]  /*10c30*/  SEL R3, R0, 0x1, P0 ;  /* 0x0000000100037807 */ /* 0x002fc80000000000 */
[----:B------:R-:W-:Y:S01]  /*10c40*/  @UP0 ULDC UR4, c[0x0][0xdbc] ;  /* 0x00036f0000040ab9 */ /* 0x000fe20000000800 */
[----:B------:R-:W-:Y:S01]  /*10c50*/  @UP0 ULDC UR8, c[0x0][0xdc0] ;  /* 0x0003700000080ab9 */ /* 0x000fe20000000800 */
[----:B------:R-:W-:Y:S02]  /*10c60*/  UIMAD.WIDE.U32 UR4, UR6, UR4, URZ ;  /* 0x00000004060472a5 */ /* 0x000fe4000f8e003f */
[----:B------:R-:W-:Y:S01]  /*10c70*/  UMOV UR43, UR6 ;  /* 0x00000006002b7c82 */ /* 0x000fe20008000000 */
[----:B--2---:R-:W-:Y:S01]  /*10c80*/  IADD3 R2, R5, 0xef, -R2 ;  /* 0x000000ef05027810 */ /* 0x004fe20007ffe802 */
[----:B------:R-:W-:-:S04]  /*10c90*/  @UP0 USHF.R.U32.HI UR43, URZ, UR8, UR5 ;  /* 0x000000083f2b0299 */ /* 0x000fc80008011605 */
[----:B------:R-:W-:Y:S01]  /*10ca0*/  UIADD3 UR42, -UR43, URZ, URZ ;  /* 0x0000003f2b2a7290 */ /* 0x000fe2000fffe13f */
[----:B---3--:R-:W-:-:S03]  /*10cb0*/  IMAD R5, R3, R4, 0x6f ;  /* 0x0000006f03057424 */ /* 0x008fc600078e0204 */
[----:B------:R-:W-:Y:S01]  /*10cc0*/  UIMAD UR42, UR7, UR42, UR6 ;  /* 0x0000002a072a72a4 */ /* 0x000fe2000f8e0206 */
[----:B------:R-:W-:Y:S02]  /*10cd0*/  IMAD R3, R3, R4, R2 ;  /* 0x0000000403037224 */ /* 0x000fe400078e0202 */
[----:B------:R-:W-:Y:S02]  /*10ce0*/  IMAD.MOV.U32 R4, RZ, RZ, RZ ;  /* 0x000000ffff047224 */ /* 0x000fe400078e00ff */
[----:B------:R-:W-:Y:S02]  /*10cf0*/  IMAD.MOV.U32 R2, RZ, RZ, RZ ;  /* 0x000000ffff027224 */ /* 0x000fe400078e00ff */
[----:B------:R-:W-:-:S04]  /*10d00*/  IMAD.HI R4, R5, -0x6db6db6d, R4 ;  /* 0x9249249305047827 */ /* 0x000fc800078e0204 */
[----:B------:R-:W-:Y:S01]  /*10d10*/  IMAD.HI R2, R3, -0x6db6db6d, R2 ;  /* 0x9249249303027827 */ /* 0x000fe200078e0202 */
[----:B------:R-:W-:-:S04]  /*10d20*/  SHF.R.U32.HI R3, RZ, 0x1f, R4 ;  /* 0x0000001fff037819 */ /* 0x000fc80000011604 */
[----:B------:R-:W-:Y:S02]  /*10d30*/  SHF.R.U32.HI R5, RZ, 0x1f, R2 ;  /* 0x0000001fff057819 */ /* 0x000fe40000011602 */
[----:B------:R-:W-:Y:S02]  /*10d40*/  LEA.HI.SX32 R3, R4, R3, 0x1a ;  /* 0x0000000304037211 */ /* 0x000fe400078fd2ff */
[----:B------:R-:W-:-:S04]  /*10d50*/  LEA.HI.SX32 R2, R2, R5, 0x1a ;  /* 0x0000000502027211 */ /* 0x000fc800078fd2ff */
[----:B------:R-:W-:-:S04]  /*10d60*/  VIMNMX R19, R3, R2, PT ;  /* 0x0000000203137248 */ /* 0x000fc80003fe0100 */
[----:B------:R-:W-:-:S13]  /*10d70*/  ISETP.GT.AND P0, PT, R19, RZ, PT ;  /* 0x000000ff1300720c */ /* 0x000fda0003f04270 */
        /* <DEDUP_REMOVED lines=20> */
.L_x_4764:
[----:B------:R-:W1:Y:S01]  /*10ec0*/  S2R R3, SR_CgaCtaId ;  /* 0x0000000000037919 */ /* 0x000e620000008800 */
[----:B------:R-:W-:-:S04]  /*10ed0*/  MOV R18, 0x400 ;  /* 0x0000040000127802 */ /* 0x000fc80000000f00 */
[----:B-1----:R-:W-:-:S05]  /*10ee0*/  LEA R18, R3, R18, 0x18 ;  /* 0x0000001203127211 */ /* 0x002fca00078ec0ff */
[----:B------:R-:W-:-:S05]  /*10ef0*/  VIADD R0, R18, 0x21400 ;  /* 0x0002140012007836 */ /* 0x000fca0000000000 */
[----:B------:R-:W-:-:S13]  /*10f00*/  LOP3.LUT P0, RZ, R0, 0x3ff, RZ, 0xc0, !PT ;  /* 0x000003ff00ff7812 */ /* 0x000fda000780c0ff */
[----:B------:R-:W-:Y:S05]  /*10f10*/  @!P0 BRA `(.L_x_4766) ;  /* 0x0000000000408947 */ /* 0x000fea0003800000 */
        /* <DEDUP_REMOVED lines=15> */
[----:B-1----:R-:W-:Y:S05]  /*11010*/  CALL.ABS.NOINC R2 ;  /* 0x0000000002007343 */ /* 0x002fea0003c00000 */
.L_x_4766:
[----:B------:R-:W-:-:S05]  /*11020*/  VIADD R0, R18, 0x400 ;  /* 0x0000040012007836 */ /* 0x000fca0000000000 */
        /* <DEDUP_REMOVED lines=10> */
[----:B------:R-:W-:Y:S01]  /*110d0*/  MOV R13, RZ ;  /* 0x000000ff000d7202 */ /* 0x000fe20000000f00 */
[----:B------:R-:W-:Y:S02]  /*110e0*/  IMAD.U32 R7, RZ, RZ, UR9 ;  /* 0x00000009ff077e24 */ /* 0x000fe4000f8e00ff */
[----:B------:R-:W-:-:S02]  /*110f0*/  IMAD.U32 R10, RZ, RZ, UR4 ;  /* 0x00000004ff0a7e24 */ /* 0x000fc4000f8e00ff */
[----:B------:R-:W-:Y:S02]  /*11100*/  IMAD.U32 R11, RZ, RZ, UR5 ;  /* 0x00000005ff0b7e24 */ /* 0x000fe4000f8e00ff */
[----:B------:R-:W-:Y:S02]  /*11110*/  IMAD.MOV.U32 R8, RZ, RZ, 0x70 ;  /* 0x00000070ff087424 */ /* 0x000fe400078e00ff */
[----:B-1----:R-:W-:-:S07]  /*11120*/  IMAD.MOV.U32 R12, RZ, RZ, 0x1 ;  /* 0x00000001ff0c7424 */ /* 0x002fce00078e00ff */
[----:B------:R-:W-:-:S07]  /*11130*/  LEPC R20, `(.L_x_4768) ;  /* 0x000000001014794e */ /* 0x000fce0000000000 */
[----:B--2---:R-:W-:Y:S05]  /*11140*/  CALL.ABS.NOINC R2 ;  /* 0x0000000002007343 */ /* 0x004fea0003c00000 */
.L_x_4768:
        /* <DEDUP_REMOVED lines=16> */
.L_x_4767:
        /* <DEDUP_REMOVED lines=12> */
[----:B------:R-:W-:Y:S01]  /*11310*/  UMOV UR40, URZ ;  /* 0x0000003f00287c82 */ /* 0x000fe20008000000 */
[----:B--2---:R-:W-:Y:S01]  /*11320*/  LOP3.LUT R7, R6, 0x1f, RZ, 0xc0, !PT ;  /* 0x0000001f06077812 */ /* 0x004fe200078ec0ff */
[----:B------:R-:W-:Y:S01]  /*11330*/  UMOV UR8, 0x40 ;  /* 0x0000004000087882 */ /* 0x000fe20000000000 */
[----:B------:R-:W-:Y:S01]  /*11340*/  MOV R4, UR42 ;  /* 0x0000002a00047c02 */ /* 0x000fe20008000f00 */
        /* <DEDUP_REMOVED lines=19> */
[----:B------:R-:W-:Y:S01]  /*11480*/  VIADD R5, R19, 0xffffffff ;  /* 0xffffffff13057836 */ /* 0x000fe20000000000 */
[----:B-1----:R-:W-:Y:S01]  /*11490*/  ISETP.NE.U32.AND P0, PT, R2, RZ, PT ;  /* 0x000000ff0200720c */ /* 0x002fe20003f05070 */
[----:B------:R2:W-:Y:S03]  /*114a0*/  @!UP1 UTMAPF.L2.4D [UR12], [UR4] ;  /* 0x0000000c040095b8 */ /* 0x0005e60008018000 */
[----:B------:R-:W-:-:S04]  /*114b0*/  ISETP.NE.AND.EX P0, PT, R3, RZ, PT, P0 ;  /* 0x000000ff0300720c */ /* 0x000fc80003f05300 */
[----:B----4-:R-:W-:Y:S01]  /*114c0*/  SEL R6, R0, RZ, !P0 ;  /* 0x000000ff00067207 */ /* 0x010fe20004000000 */
[----:B--2---:R-:W-:Y:S08]  /*114d0*/  BRA.DIV UR6, `(.L_x_4769) ;  /* 0x0000002a06107947 */ /* 0x004ff0000b800000 */
.L_x_4820:
[----:B------:R-:W-:Y:S01]  /*114e0*/  UMOV UR4, 0xffffffff ;  /* 0xffffffff00047882 */ /* 0x000fe20000000000 */
[----:B------:R-:W-:Y:S02]  /*114f0*/  SHF.R.S32.HI R12, RZ, 0x1f, R0 ;  /* 0x0000001fff0c7819 */ /* 0x000fe40000011400 */
[----:B------:R-:W-:Y:S05]  /*11500*/  BRA.DIV UR4, `(.L_x_4770) ;  /* 0x0000002a04307947 */ /* 0x000fea000b800000 */
[----:B------:R-:W-:-:S13]  /*11510*/  ELECT P6, URZ, PT ;  /* 0x00000000003f782f */ /* 0x000fda00038c0000 */
.L_x_4823:
[----:B------:R-:W-:Y:S05]  /*11520*/  @!P6 BRA `(.L_x_4771) ;  /* 0x0000000000f8e947 */ /* 0x000fea0003800000 */
        /* <DEDUP_REMOVED lines=14> */
[----:B------:R-:W-:-:S03]  /*11610*/  SHF.R.S32.HI R7, RZ, 0x1f, R6 ;  /* 0x0000001fff077819 */ /* 0x000fc60000011406 */
[----:B------:R-:W-:-:S04]  /*11620*/  IMAD.WIDE.U32 R6, R0, UR4, R6 ;  /* 0x0000000400067c25 */ /* 0x000fc8000f8e0006 */
[----:B------:R-:W-:Y:S01]  /*11630*/  IMAD.IADD R9, R7, 0x1, R9 ;  /* 0x0000000107097824 */ /* 0x000fe200078e0209 */
[----:B------:R-:W-:-:S04]  /*11640*/  LEA R8, P2, R6, R2, 0x2 ;  /* 0x0000000206087211 */ /* 0x000fc800078410ff */
[----:B------:R-:W-:-:S05]  /*11650*/  LEA.HI.X R9, R6, R3, R9, 0x2, P2 ;  /* 0x0000000306097211 */ /* 0x000fca00010f1409 */
[----:B------:R1:W5:Y:S04]  /*11660*/  LDG.E R6, desc[UR6][R8.64] ;  /* 0x0000000608067981 */ /* 0x000368000c1e1900 */
.L_x_4772:
[----:B-1----:R-:W-:Y:S02]  /*11670*/  LEA R8, R16, R18, 0x3 ;  /* 0x0000001210087211 */ /* 0x002fe400078e18ff */
[----:B------:R-:W-:-:S04]  /*11680*/  SHF.L.U32 R7, R17, 0x1f, RZ ;  /* 0x0000001f11077819 */ /* 0x000fc800000006ff */
[----:B------:R-:W1:Y:S02]  /*11690*/  SYNCS.PHASECHK.TRANS64.TRYWAIT P2, [R8+URZ+0x36840], R7 ;  /* 0x03684007080075a7 */ /* 0x000e64000804017f */
[----:B-1----:R-:W-:Y:S05]  /*116a0*/  @!P2 BRA `(.L_x_4773) ;  /* 0x0000002400e8a947 */ /* 0x002fea0003800000 */
.L_x_4824:
        /* <DEDUP_REMOVED lines=11> */
.L_x_4774:
[----:B-1----:R-:W-:Y:S01]  /*11760*/  IMAD R7, R16, 0xa800, R18 ;  /* 0x0000a80010077824 */ /* 0x002fe200078e0212 */
        /* <DEDUP_REMOVED lines=26> */
.L_x_4771:
[----:B------:R-:W-:Y:S05]  /*11910*/  WARPSYNC.ALL ;  /* 0x0000000000007948 */ /* 0x000fea0003800000 */
[----:B------:R-:W2:Y:S01]  /*11920*/  LDL.LU R8, [R1+0x4] ;  /* 0x0000040001087983 */ /* 0x000ea20000300800 */
[----:B------:R-:W-:Y:S02]  /*11930*/  ELECT P2, URZ, PT ;  /* 0x00000000003f782f */ /* 0x000fe40003840000 */
[----:B------:R-:W-:Y:S01]  /*11940*/  ISETP.GE.AND P3, PT, R19, 0x2, PT ;  /* 0x000000021300780c */ /* 0x000fe20003f66270 */
[----:B------:R-:W-:Y:S01]  /*11950*/  UIADD3 UR4, UP0, UR38, 0x270, URZ ;  /* 0x0000027026047890 */ /* 0x000fe2000ff1e03f */
[----:B------:R-:W-:Y:S01]  /*11960*/  UMOV UR11, UR41 ;  /* 0x00000029000b7c82 */ /* 0x000fe20008000000 */
[----:B------:R-:W-:-:S02]  /*11970*/  UMOV UR12, UR42 ;  /* 0x0000002a000c7c82 */ /* 0x000fc40008000000 */
[----:B------:R-:W-:Y:S01]  /*11980*/  UIADD3.X UR5, URZ, UR39, URZ, UP0, !UPT ;  /* 0x000000273f057290 */ /* 0x000fe200087fe43f */
[----:B------:R-:W-:Y:S01]  /*11990*/  UMOV UR13, UR43 ;  /* 0x0000002b000d7c82 */ /* 0x000fe20008000000 */
[----:B------:R-:W-:Y:S01]  /*119a0*/  UMOV UR6, 0x0 ;  /* 0x0000000000067882 */ /* 0x000fe20000000000 */
[----:B------:R-:W-:Y:S01]  /*119b0*/  UMOV UR7, 0x12f00000 ;  /* 0x12f0000000077882 */ /* 0x000fe20000000000 */
[----:B------:R-:W-:Y:S01]  /*119c0*/  UMOV UR10, URZ ;  /* 0x0000003f000a7c82 */ /* 0x000fe20008000000 */
[----:B------:R-:W-:Y:S01]  /*119d0*/  UMOV UR27, UR41 ;  /* 0x00000029001b7c82 */ /* 0x000fe20008000000 */
[----:B------:R-:W-:Y:S01]  /*119e0*/  @P2 IMAD.MOV.U32 R7, RZ, RZ, 0xc000 ;  /* 0x0000c000ff072424 */ /* 0x000fe200078e00ff */
[----:B------:R-:W-:Y:S06]  /*119f0*/  BAR.SYNC.DEFER_BLOCKING 0x8, 0x120 ;  /* 0x0204800000007b1d */ /* 0x000fec0000010000 */
[----:B------:R-:W-:Y:S01]  /*11a00*/  UMOV UR28, UR42 ;  /* 0x0000002a001c7c82 */ /* 0x000fe20008000000 */
[----:B------:R-:W-:Y:S01]  /*11a10*/  UMOV UR29, UR43 ;  /* 0x0000002b001d7c82 */ /* 0x000fe20008000000 */
[----:B------:R-:W-:Y:S01]  /*11a20*/  UMOV UR26, 0x40 ;  /* 0x00000040001a7882 */ /* 0x000fe20000000000 */
[----:B------:R-:W-:Y:S01]  /*11a30*/  UMOV UR19, UR41 ;  /* 0x0000002900137c82 */ /* 0x000fe20008000000 */
[----:B------:R-:W-:Y:S01]  /*11a40*/  UMOV UR20, UR42 ;  /* 0x0000002a00147c82 */ /* 0x000fe20008000000 */
[----:B------:R-:W-:Y:S01]  /*11a50*/  UMOV UR21, UR43 ;  /* 0x0000002b00157c82 */ /* 0x000fe20008000000 */
[----:B------:R-:W-:Y:S01]  /*11a60*/  UMOV UR18, 0x80 ;  /* 0x0000008000127882 */ /* 0x000fe20000000000 */
[----:B------:R1:W-:Y:S02]  /*11a70*/  @P2 SYNCS.ARRIVE.TRANS64 RZ, [R18+URZ+0x36800], R7 ;  /* 0x0368000712ff29a7 */ /* 0x0003e4000800003f */
[----:B-1----:R-:W-:-:S05]  /*11a80*/  @P2 VIADD R7, R18, 0x15400 ;  /* 0x0001540012072836 */ /* 0x002fca0000000000 */
[----:B------:R-:W-:Y:S01]  /*11a90*/  @P2 R2UR UR8, R7 ;  /* 0x00000000070822ca */ /* 0x000fe200000e0000 */
[----:B------:R-:W-:-:S05]  /*11aa0*/  @P2 VIADD R7, R18, 0x36800 ;  /* 0x0003680012072836 */ /* 0x000fca0000000000 */
[----:B------:R-:W-:Y:S01]  /*11ab0*/  @P2 R2UR UR9, R7 ;  /* 0x00000000070922ca */ /* 0x000fe200000e0000 */
[----:B------:R-:W-:-:S05]  /*11ac0*/  @P2 VIADD R7, R18, 0x19400 ;  /* 0x0001940012072836 */ /* 0x000fca0000000000 */
[----:B------:R-:W-:Y:S02]  /*11ad0*/  @P2 R2UR UR24, R7 ;  /* 0x00000000071822ca */ /* 0x000fe400000e0000 */
[----:B------:R-:W-:-:S04]  /*11ae0*/  @P2 IADD3 R7, R18, 0x1d400, RZ ;  /* 0x0001d40012072810 */ /* 0x000fc80007ffe0ff */
[----:B------:R-:W-:Y:S01]  /*11af0*/  @P2 R2UR UR16, R7 ;  /* 0x00000000071022ca */ /* 0x000fe200000e0000 */
[----:B------:R-:W-:Y:S01]  /*11b00*/  UMOV UR25, UR9 ;  /* 0x0000000900197c82 */ /* 0x000fe20008000000 */
[----:B------:R1:W-:Y:S01]  /*11b10*/  UTMALDG.4D [UR8], [UR4], desc[UR6] ;  /* 0x00000608040075b4 */ /* 0x0003e20008019000 */
[----:B------:R-:W-:-:S04]  /*11b20*/  UMOV UR17, UR9 ;  /* 0x0000000900117c82 */ /* 0x000fc80008000000 */
[----:B------:R1:W-:Y:S06]  /*11b30*/  UTMALDG.4D [UR24], [UR4], desc[UR6] ;  /* 0x00000618040075b4 */ /* 0x0003ec0008019000 */
        /* <DEDUP_REMOVED lines=9> */
.L_x_4825:
[----:B------:R-:W-:Y:S05]  /*11bd0*/  @!P3 BRA `(.L_x_4776) ;  /* 0x00000014007cb947 */ /* 0x000fea0003800000 */
[C---:B-1----:R-:W-:Y:S01]  /*11be0*/  LOP3.LUT R7, R19.reuse, 0x1, RZ, 0xc0, !PT ;  /* 0x0000000113077812 */ /* 0x042fe200078ec0ff */
[----:B------:R-:W-:Y:S01]  /*11bf0*/  VIADD R10, R19, 0xfffffffe ;  /* 0xfffffffe130a7836 */ /* 0x000fe20000000000 */
[----:B------:R-:W-:Y:S02]  /*11c00*/  ULDC.64 UR36, c[0x0][0x408] ;  /* 0x0001020000247ab9 */ /* 0x000fe40000000a00 */
[----:B------:R-:W-:Y:S01]  /*11c10*/  ISETP.NE.U32.AND P2, PT, R7, 0x1, PT ;  /* 0x000000010700780c */ /* 0x000fe20003f45070 */
[----:B------:R-:W-:-:S12]  /*11c20*/  IMAD.MOV.U32 R7, RZ, RZ, R10 ;  /* 0x000000ffff077224 */ /* 0x000fd800078e000a */
[----:B------:R-:W-:Y:S05]  /*11c30*/  @!P2 BRA `(.L_x_4777) ;  /* 0x0000000400cca947 */ /* 0x000fea0003800000 */
[----:B------:R-:W-:Y:S01]  /*11c40*/  VIADD R11, R16, 0x1 ;  /* 0x00000001100b7836 */ /* 0x000fe20000000000 */
[----:B------:R-:W-:Y:S04]  /*11c50*/  BSSY B0, `(.L_x_4778) ;  /* 0x000006e000007945 */ /* 0x000fe80003800000 */
[----:B------:R-:W-:-:S04]  /*11c60*/  ISETP.NE.AND P2, PT, R11, 0x2, PT ;  /* 0x000000020b00780c */ /* 0x000fc80003f45270 */
[----:B------:R-:W-:Y:S02]  /*11c70*/  SEL R8, RZ, 0x1, P2 ;  /* 0x00000001ff087807 */ /* 0x000fe40001000000 */
[----:B------:R-:W-:Y:S02]  /*11c80*/  SEL R11, R11, RZ, P2 ;  /* 0x000000ff0b0b7207 */ /* 0x000fe40001000000 */
[----:B------:R-:W-:Y:S01]  /*11c90*/  LOP3.LUT R13, R17, R8, RZ, 0x3c, !PT ;  /* 0x00000008110d7212 */ /* 0x000fe200078e3cff */
[----:B------:R-:W-:Y:S06]  /*11ca0*/  @!P6 BRA `(.L_x_4779) ;  /* 0x0000000400a0e947 */ /* 0x000fec0003800000 */
[----:B------:R-:W-:Y:S01]  /*11cb0*/  MOV R8, R6 ;  /* 0x0000000600087202 */ /* 0x000fe20000000f00 */
        /* <DEDUP_REMOVED lines=20> */
.L_x_4780:
[----:B-1----:R-:W-:Y:S01]  /*11e00*/  IMAD R3, R11, 0x8, R18 ;  /* 0x000000080b037824 */ /* 0x002fe200078e0212 */
[----:B------:R-:W-:-:S04]  /*11e10*/  SHF.L.U32 R2, R13, 0x1f, RZ ;  /* 0x0000001f0d027819 */ /* 0x000fc800000006ff */
[----:B------:R-:W1:Y:S02]  /*11e20*/  SYNCS.PHASECHK.TRANS64.TRYWAIT P2, [R3+URZ+0x36840], R2 ;  /* 0x03684002030075a7 */ /* 0x000e64000804017f */
[----:B-1----:R-:W-:Y:S05]  /*11e30*/  @!P2 BRA `(.L_x_4781) ;  /* 0x00000020002ca947 */ /* 0x002fea0003800000 */
.L_x_4826:
        /* <DEDUP_REMOVED lines=11> */
.L_x_4782:
        /* <DEDUP_REMOVED lines=12> */
[----:B------:R-:W-:Y:S01]  /*11fb0*/  VIADD R3, R18, 0x36800 ;  /* 0x0003680012037836 */ /* 0x000fe20000000000 */
[----:B------:R-:W-:Y:S01]  /*11fc0*/  UMOV UR17, 0x80 ;  /* 0x0000008000117882 */ /* 0x000fe20000000000 */
[----:B------:R-:W-:Y:S01]  /*11fd0*/  UIADD3 UR9, UR9, 0x36830, URZ ;  /* 0x0003683009097890 */ /* 0x000fe2000fffe03f */
[----:B------:R-:W-:Y:S01]  /*11fe0*/  SHF.L.U32 R2, R17, 0x1f, RZ ;  /* 0x0000001f11027819 */ /* 0x000fe200000006ff */
[----:B------:R-:W-:Y:S01]  /*11ff0*/  UIMAD UR11, UR11, 0x70, URZ ;  /* 0x000000700b0b78a4 */ /* 0x000fe2000f8e023f */
[----:B------:R-:W-:Y:S01]  /*12000*/  IMAD R3, R16, 0x8, R3 ;  /* 0x0000000810037824 */ /* 0x000fe200078e0203 */
[----:B------:R-:W-:-:S02]  /*12010*/  UIADD3 UR8, UR14, 0x21400, URZ ;  /* 0x000214000e087890 */ /* 0x000fc4000fffe03f */
        /* <DEDUP_REMOVED lines=11> */
.L_x_4827:
[----:B------:R-:W-:Y:S05]  /*120d0*/  @P3 BRA `(.L_x_4784) ;  /* 0x0000000000203947 */ /* 0x000fea0003800000 */
[----:B------:R-:W2:Y:S01]  /*120e0*/  S2R R9, SR_TID.X ;  /* 0x0000000000097919 */ /* 0x000ea20000002100 */
[----:B-1----:R-:W-:Y:S02]  /*120f0*/  IMAD R2, R16, 0x8, R18 ;  /* 0x0000000810027824 */ /* 0x002fe400078e0212 */
[----:B------:R-:W-:-:S04]  /*12100*/  IMAD.MOV.U32 R3, RZ, RZ, 0xa800 ;  /* 0x0000a800ff037424 */ /* 0x000fc800078e00ff */
[----:B------:R3:W-:Y:S01]  /*12110*/  SYNCS.ARRIVE.TRANS64 RZ, [R2+URZ+0x36850], R3 ;  /* 0x0368500302ff79a7 */ /* 0x0007e2000800003f */
[----:B--2---:R-:W-:-:S04]  /*12120*/  LOP3.LUT R9, R9, 0x1f, RZ, 0xc0, !PT ;  /* 0x0000001f09097812 */ /* 0x004fc800078ec0ff */
[----:B------:R-:W-:-:S13]  /*12130*/  ISETP.NE.AND P2, PT, R9, RZ, PT ;  /* 0x000000ff0900720c */ /* 0x000fda0003f45270 */
[----:B---3--:R-:W-:Y:S05]  /*12140*/  @!P2 BRA `(.L_x_4784) ;  /* 0x000000000004a947 */ /* 0x008fea0003800000 */
[----:B------:R-:W-:Y:S01]  /*12150*/  BPT.TRAP 0x1 ;  /* 0x000000040000795c */ /* 0x000fe20000300000 */
.L_x_4784:
[--C-:B-1----:R-:W-:Y:S01]  /*12160*/  IMAD R2, R16, 0x8, R18.reuse ;  /* 0x0000000810027824 */ /* 0x102fe200078e0212 */
[----:B------:R-:W-:Y:S01]  /*12170*/  R2UR UR11, R5 ;  /* 0x00000000050b72ca */ /* 0x000fe200000e0000 */
[----:B------:R-:W-:Y:S01]  /*12180*/  UIADD3 UR4, UP0, UR38, 0x470, URZ ;  /* 0x0000047026047890 */ /* 0x000fe2000ff1e03f */
[----:B------:R-:W-:Y:S01]  /*12190*/  R2UR UR13, R6 ;  /* 0x00000000060d72ca */ /* 0x000fe200000e0000 */
[----:B------:R-:W-:Y:S01]  /*121a0*/  UMOV UR10, URZ ;  /* 0x0000003f000a7c82 */ /* 0x000fe20008000000 */
[----:B------:R-:W-:Y:S01]  /*121b0*/  R2UR UR9, R2 ;  /* 0x00000000020972ca */ /* 0x000fe200000e0000 */
[----:B------:R-:W-:Y:S01]  /*121c0*/  IMAD R2, R16, 0xa800, R18 ;  /* 0x0000a80010027824 */ /* 0x000fe200078e0212 */
[----:B------:R-:W-:Y:S01]  /*121d0*/  R2UR UR12, R4 ;  /* 0x00000000040c72ca */ /* 0x000fe200000e0000 */
[----:B------:R-:W-:Y:S01]  /*121e0*/  UIADD3.X UR5, URZ, UR39, URZ, UP0, !UPT ;  /* 0x000000273f057290 */ /* 0x000fe200087fe43f */
[----:B------:R-:W-:Y:S01]  /*121f0*/  MOV R6, R8 ;  /* 0x0000000800067202 */ /* 0x000fe20000000f00 */
[----:B------:R-:W-:Y:S01]  /*12200*/  UMOV UR6, 0x0 ;  /* 0x0000000000067882 */ /* 0x000fe20000000000 */
[----:B------:R-:W-:Y:S01]  /*12210*/  R2UR UR15, R2 ;  /* 0x00000000020f72ca */ /* 0x000fe200000e0000 */
[----:B------:R-:W-:Y:S01]  /*12220*/  UMOV UR7, 0x14f00000 ;  /* 0x14f0000000077882 */ /* 0x000fe20000000000 */
[----:B------:R-:W-:Y:S01]  /*12230*/  UMOV UR16, 0x40 ;  /* 0x0000004000107882 */ /* 0x000fe20000000000 */
[----:B------:R-:W-:Y:S01]  /*12240*/  UIMAD UR11, UR11, 0x70, URZ ;  /* 0x000000700b0b78a4 */ /* 0x000fe2000f8e023f */
[----:B------:R-:W-:-:S03]  /*12250*/  IMAD.MOV.U32 R5, RZ, RZ, R7 ;  /* 0x000000ffff057224 */ /* 0x000fc600078e0007 */
        /* <DEDUP_REMOVED lines=13> */
.L_x_4779:
[----:B------:R-:W-:Y:S05]  /*12330*/  BSYNC B0 ;  /* 0x0000000000007941 */ /* 0x000fea0003800000 */
.L_x_4778:
[----:B------:R-:W-:Y:S02]  /*12340*/  VIADD R7, R19, 0xfffffffd ;  /* 0xfffffffd13077836 */ /* 0x000fe40000000000 */
[----:B------:R-:W-:Y:S02]  /*12350*/  IMAD.MOV.U32 R16, RZ, RZ, R11 ;  /* 0x000000ffff107224 */ /* 0x000fe400078e000b */
[----:B------:R-:W-:-:S07]  /*12360*/  IMAD.MOV.U32 R17, RZ, RZ, R13 ;  /* 0x000000ffff117224 */ /* 0x000fce00078e000d */
.L_x_4777:
[----:B------:R-:W-:Y:S01]  /*12370*/  ISETP.NE.AND P2, PT, R10, RZ, PT ;  /* 0x000000ff0a00720c */ /* 0x000fe20003f45270 */
[----:B------:R-:W-:-:S12]  /*12380*/  BSSY B0, `(.L_x_4776) ;  /* 0x00000e4000007945 */ /* 0x000fd80003800000 */
[----:B------:R-:W-:Y:S05]  /*12390*/  @!P2 BRA `(.L_x_4785) ;  /* 0x0000000c0088a947 */ /* 0x000fea0003800000 */
[----:B------:R-:W-:-:S07]  /*123a0*/  IMAD.MOV.U32 R8, RZ, RZ, R6 ;  /* 0x000000ffff087224 */ /* 0x000fce00078e0006 */
.L_x_4800:
[----:B------:R-:W-:Y:S01]  /*123b0*/  IADD3 R10, R16, 0x1, RZ ;  /* 0x00000001100a7810 */ /* 0x000fe20007ffe0ff */
        /* <DEDUP_REMOVED lines=17> */
[--C-:B------:R-:W-:Y:S01]  /*124d0*/  SHF.R.S32.HI R3, RZ, 0x1f, R2.reuse ;  /* 0x0000001fff037819 */ /* 0x100fe20000011402 */
[----:B------:R-:W-:Y:S02]  /*124e0*/  IMAD.MOV R13, RZ, RZ, -R2 ;  /* 0x000000ffff0d7224 */ /* 0x000fe400078e0a02 */
[----:B------:R-:W-:Y:S02]  /*124f0*/  IMAD R14, R0, UR37, R14 ;  /* 0x00000025000e7c24 */ /* 0x000fe4000f8e020e */
[----:B------:R-:W-:Y:S02]  /*12500*/  IMAD R13, R8, R13, R7 ;  /* 0x0000000d080d7224 */ /* 0x000fe400078e0207 */
[----:B------:R-:W1:Y:S01]  /*12510*/  LDC.64 R8, c[0x0][0x3f8] ;  /* 0x0000fe00ff087b82 */ /* 0x000e620000000a00 */
[----:B------:R-:W-:-:S04]  /*12520*/  IMAD.WIDE.U32 R2, R0, UR36, R2 ;  /* 0x0000002400027c25 */ /* 0x000fc8000f8e0002 */
[----:B------:R-:W-:Y:S01]  /*12530*/  IMAD.IADD R14, R14, 0x1, R3 ;  /* 0x000000010e0e7824 */ /* 0x000fe200078e0203 */
[----:B-1----:R-:W-:-:S04]  /*12540*/  LEA R8, P2, R2, R8, 0x2 ;  /* 0x0000000802087211 */ /* 0x002fc800078410ff */
[----:B------:R-:W-:-:S05]  /*12550*/  LEA.HI.X R9, R2, R9, R14, 0x2, P2 ;  /* 0x0000000902097211 */ /* 0x000fca00010f140e */
[----:B------:R1:W5:Y:S04]  /*12560*/  LDG.E R8, desc[UR4][R8.64] ;  /* 0x0000000408087981 */ /* 0x000368000c1e1900 */
.L_x_4788:
[----:B------:R-:W-:Y:S01]  /*12570*/  IMAD R2, R10, 0x8, R18 ;  /* 0x000000080a027824 */ /* 0x000fe200078e0212 */
[----:B------:R-:W-:-:S04]  /*12580*/  SHF.L.U32 R3, R11, 0x1f, RZ ;  /* 0x0000001f0b037819 */ /* 0x000fc800000006ff */
[----:B------:R-:W2:Y:S02]  /*12590*/  SYNCS.PHASECHK.TRANS64.TRYWAIT P2, [R2+URZ+0x36840], R3 ;  /* 0x03684003020075a7 */ /* 0x000ea4000804017f */
[----:B--2---:R-:W-:Y:S05]  /*125a0*/  @!P2 BRA `(.L_x_4789) ;  /* 0x000000180078a947 */ /* 0x004fea0003800000 */
.L_x_4828:
        /* <DEDUP_REMOVED lines=11> */
.L_x_4790:
[----:B------:R-:W-:Y:S01]  /*12660*/  R2UR UR9, R2 ;  /* 0x00000000020972ca */ /* 0x000fe200000e0000 */
[----:B--2---:R-:W-:Y:S01]  /*12670*/  IMAD R2, R10, 0xa800, R18 ;  /* 0x0000a8000a027824 */ /* 0x004fe200078e0212 */
[----:B------:R-:W-:Y:S01]  /*12680*/  R2UR UR11, R13 ;  /* 0x000000000d0b72ca */ /* 0x000fe200000e0000 */
        /* <DEDUP_REMOVED lines=9> */
[----:B------:R-:W-:Y:S01]  /*12720*/  VIADD R3, R18, 0x36800 ;  /* 0x0003680012037836 */ /* 0x000fe20000000000 */
[----:B------:R-:W-:Y:S01]  /*12730*/  UIADD3 UR9, UR9, 0x36830, URZ ;  /* 0x0003683009097890 */ /* 0x000fe2000fffe03f */
[----:B------:R-:W-:Y:S01]  /*12740*/  SHF.L.U32 R17, R17, 0x1f, RZ ;  /* 0x0000001f11117819 */ /* 0x000fe200000006ff */
[----:B------:R-:W-:Y:S01]  /*12750*/  UIMAD UR11, UR11, 0x70, URZ ;  /* 0x000000700b0b78a4 */ /* 0x000fe2000f8e023f */
[----:B------:R-:W-:Y:S01]  /*12760*/  IMAD R2, R16, 0x8, R3 ;  /* 0x0000000810027824 */ /* 0x000fe200078e0203 */
[----:B------:R-:W-:-:S02]  /*12770*/  UMOV UR17, 0x80 ;  /* 0x0000008000117882 */ /* 0x000fc40000000000 */
        /* <DEDUP_REMOVED lines=12> */
.L_x_4829:
        /* <DEDUP_REMOVED lines=8> */
.L_x_4792:
        /* <DEDUP_REMOVED lines=13> */
[----:B------:R-:W-:Y:S01]  /*12990*/  UIMAD UR11, UR11, 0x70, URZ ;  /* 0x000000700b0b78a4 */ /* 0x000fe2000f8e023f */
[----:B------:R-:W-:Y:S01]  /*129a0*/  IMAD.MOV.U32 R6, RZ, RZ, R8 ;  /* 0x000000ffff067224 */ /* 0x000fe200078e0008 */
        /* <DEDUP_REMOVED lines=14> */
.L_x_4787:
[----:B------:R-:W-:Y:S05]  /*12a90*/  BSYNC B1 ;  /* 0x0000000000017941 */ /* 0x000fea0003800000 */
.L_x_4786:
[----:B------:R-:W-:Y:S01]  /*12aa0*/  IADD3 R16, R10, 0x1, RZ ;  /* 0x000000010a107810 */ /* 0x000fe20007ffe0ff */
[----:B------:R-:W-:Y:S03]  /*12ab0*/  BSSY B1, `(.L_x_4793) ;  /* 0x000006d000017945 */ /* 0x000fe60003800000 */
        /* <DEDUP_REMOVED lines=25> */
.L_x_4795:
[----:B------:R-:W-:Y:S01]  /*12c50*/  IMAD R2, R16, 0x8, R18 ;  /* 0x0000000810027824 */ /* 0x000fe200078e0212 */
[----:B------:R-:W-:-:S04]  /*12c60*/  SHF.L.U32 R3, R17, 0x1f, RZ ;  /* 0x0000001f11037819 */ /* 0x000fc800000006ff */
[----:B------:R-:W2:Y:S02]  /*12c70*/  SYNCS.PHASECHK.TRANS64.TRYWAIT P2, [R2+URZ+0x36840], R3 ;  /* 0x03684003020075a7 */ /* 0x000ea4000804017f */
[----:B--2---:R-:W-:Y:S05]  /*12c80*/  @!P2 BRA `(.L_x_4796) ;  /* 0x0000001000e8a947 */ /* 0x004fea0003800000 */
.L_x_4830:
        /* <DEDUP_REMOVED lines=11> */
.L_x_4797:
[----:B--2---:R-:W-:Y:S01]  /*12d40*/  VIADD R3, R18, 0x36800 ;  /* 0x0003680012037836 */ /* 0x004fe20000000000 */
[----:B------:R-:W-:Y:S01]  /*12d50*/  R2UR UR11, R13 ;  /* 0x000000000d0b72ca */ /* 0x000fe200000e0000 */
[----:B------:R-:W-:Y:S01]  /*12d60*/  UIADD3 UR4, UP0, UR38, 0x370, URZ ;  /* 0x0000037026047890 */ /* 0x000fe2000ff1e03f */
[----:B------:R-:W-:Y:S01]  /*12d70*/  R2UR UR12, R4 ;  /* 0x00000000040c72ca */ /* 0x000fe200000e0000 */
[--C-:B------:R-:W-:Y:S01]  /*12d80*/  IMAD R2, R16, 0x8, R3.reuse ;  /* 0x0000000810027824 */ /* 0x100fe200078e0203 */
[----:B-----5:R-:W-:Y:S01]  /*12d90*/  R2UR UR13, R8 ;  /* 0x00000000080d72ca */ /* 0x020fe200000e0000 */
[----:B------:R-:W-:Y:S01]  /*12da0*/  UIADD3.X UR5, URZ, UR39, URZ, UP0, !UPT ;  /* 0x000000273f057290 */ /* 0x000fe200087fe43f */
[----:B------:R-:W-:Y:S01]  /*12db0*/  SHF.L.U32 R11, R11, 0x1f, RZ ;  /* 0x0000001f0b0b7819 */ /* 0x000fe200000006ff */
[----:B------:R-:W-:Y:S01]  /*12dc0*/  UMOV UR10, URZ ;  /* 0x0000003f000a7c82 */ /* 0x000fe20008000000 */
[----:B------:R-:W-:Y:S01]  /*12dd0*/  R2UR UR9, R2 ;  /* 0x00000000020972ca */ /* 0x000fe200000e0000 */
[----:B------:R-:W-:Y:S01]  /*12de0*/  IMAD R2, R16, 0xa800, R18 ;  /* 0x0000a80010027824 */ /* 0x000fe200078e0212 */
[----:B------:R-:W-:Y:S01]  /*12df0*/  UMOV UR6, 0x0 ;  /* 0x0000000000067882 */ /* 0x000fe20000000000 */
[----:B------:R-:W-:Y:S01]  /*12e00*/  UMOV UR7, 0x14f00000 ;  /* 0x14f0000000077882 */ /* 0x000fe20000000000 */
[----:B------:R-:W-:Y:S01]  /*12e10*/  UMOV UR17, 0x40 ;  /* 0x0000004000117882 */ /* 0x000fe20000000000 */
[----:B------:R-:W-:Y:S01]  /*12e20*/  UIMAD UR11, UR11, 0x70, URZ ;  /* 0x000000700b0b78a4 */ /* 0x000fe2000f8e023f */
[----:B------:R-:W-:Y:S01]  /*12e30*/  R2UR UR8, R2 ;  /* 0x00000000020872ca */ /* 0x000fe200000e0000 */
[----:B------:R-:W-:Y:S01]  /*12e40*/  UMOV UR18, 0x80 ;  /* 0x0000008000127882 */ /* 0x000fe20000000000 */
[----:B------:R-:W-:-:S05]  /*12e50*/  IMAD R2, R10, 0x8, R3 ;  /* 0x000000080a027824 */ /* 0x000fca00078e0203 */
        /* <DEDUP_REMOVED lines=14> */
.L_x_4831:
        /* <DEDUP_REMOVED lines=8> */
.L_x_4799:
        /* <DEDUP_REMOVED lines=13> */
[----:B------:R-:W-:Y:S01]  /*13090*/  MOV R6, R8 ;  /* 0x0000000800067202 */ /* 0x000fe20000000f00 */
[----:B------:R-:W-:-:S02]  /*130a0*/  UIMAD UR11, UR11, 0x70, URZ ;  /* 0x000000700b0b78a4 */ /* 0x000fc4000f8e023f */
        /* <DEDUP_REMOVED lines=13> */
.L_x_4794:
[----:B------:R-:W-:Y:S05]  /*13180*/  BSYNC B1 ;  /* 0x0000000000017941 */ /* 0x000fea0003800000 */
.L_x_4793:
[C---:B------:R-:W-:Y:S01]  /*13190*/  ISETP.GT.AND P2, PT, R7.reuse, 0x1, PT ;  /* 0x000000010700780c */ /* 0x040fe20003f44270 */
[----:B------:R-:W-:-:S12]  /*131a0*/  VIADD R7, R7, 0xfffffffe ;  /* 0xfffffffe07077836 */ /* 0x000fd80000000000 */
[----:B------:R-:W-:Y:S05]  /*131b0*/  @P2 BRA `(.L_x_4800) ;  /* 0xfffffff0007c2947 */ /* 0x000fea000383ffff */
.L_x_4785:
[----:B------:R-:W-:Y:S05]  /*131c0*/  BSYNC B0 ;  /* 0x0000000000007941 */ /* 0x000fea0003800000 */
.L_x_4776:
        /* <DEDUP_REMOVED lines=14> */
[----:B-1----:R-:W-:-:S05]  /*132b0*/  IADD3 R0, R0, UR44, R9 ;  /* 0x0000002c00007c10 */ /* 0x002fca000fffe009 */
[----:B------:R2:W-:Y:S02]  /*132c0*/  STL [R1], R0 ;  /* 0x0000000001007387 */ /* 0x0005e40000100800 */
.L_x_4802:
[----:B------:R-:W-:Y:S05]  /*132d0*/  BSYNC B0 ;  /* 0x0000000000007941 */ /* 0x000fea0003800000 */
.L_x_4801:
[----:B------:R-:W-:Y:S04]  /*132e0*/  BSSY B0, `(.L_x_4803) ;  /* 0x000002c000007945 */ /* 0x000fe80003800000 */
[----:B------:R-:W-:Y:S05]  /*132f0*/  @!P6 BRA `(.L_x_4804) ;  /* 0x0000000000a8e947 */ /* 0x000fea0003800000 */
[----:B--2---:R-:W1:Y:S01]  /*13300*/  S2R R0, SR_TID.X ;  /* 0x0000000000007919 */ /* 0x004e620000002100 */
[----:B------:R-:W-:Y:S01]  /*13310*/  IMAD R3, R16, 0x8, R18 ;  /* 0x0000000810037824 */ /* 0x000fe200078e0212 */
[----:B-1----:R-:W-:Y:S02]  /*13320*/  LOP3.LUT R2, R0, 0x7f, RZ, 0xc0, !PT ;  /* 0x0000007f00027812 */ /* 0x002fe400078ec0ff */
[----:B------:R-:W-:Y:S02]  /*13330*/  SHF.L.U32 R0, R17, 0x1f, RZ ;  /* 0x0000001f11007819 */ /* 0x000fe400000006ff */
[----:B------:R-:W-:Y:S02]  /*13340*/  ISETP.NE.AND P1, PT, R2, RZ, PT ;  /* 0x000000ff0200720c */ /* 0x000fe40003f25270 */
[----:B------:R-:W1:Y:S02]  /*13350*/  SYNCS.PHASECHK.TRANS64.TRYWAIT P0, [R3+URZ+0x36860], R0 ;  /* 0x03686000030075a7 */ /* 0x000e64000800017f */
[----:B-1----:R-:W-:Y:S09]  /*13360*/  @!P0 BRA `(.L_x_4805) ;  /* 0x0000000c00588947 */ /* 0x002ff20003800000 */
.L_x_4832:
        /* <DEDUP_REMOVED lines=8> */
.L_x_4806:
        /* <DEDUP_REMOVED lines=26> */
[----:B---3--:R-:W-:Y:S01]  /*13590*/  NOP ;  /* 0x0000000000007918 */ /* 0x008fe20000000000 */
.L_x_4804:
[----:B------:R-:W-:Y:S05]  /*135a0*/  BSYNC B0 ;  /* 0x0000000000007941 */ /* 0x000fea0003800000 */
.L_x_4803:
[----:B------:R3:W5:Y:S01]  /*135b0*/  LDL.LU R13, [R1] ;  /* 0x00000000010d7983 */ /* 0x0007620000300800 */
[----:B------:R-:W-:-:S05]  /*135c0*/  VIADD R16, R16, 0x1 ;  /* 0x0000000110107836 */ /* 0x000fca0000000000 */
[----:B------:R-:W-:-:S04]  /*135d0*/  ISETP.NE.AND P0, PT, R16, 0x2, PT ;  /* 0x000000021000780c */ /* 0x000fc80003f05270 */
[----:B-12---:R-:W-:Y:S02]  /*135e0*/  SEL R0, RZ, 0x1, P0 ;  /* 0x00000001ff007807 */ /* 0x006fe40000000000 */
[----:B------:R-:W-:Y:S02]  /*135f0*/  SEL R16, R16, RZ, P0 ;  /* 0x000000ff10107207 */ /* 0x000fe40000000000 */
[----:B---3--:R-:W-:-:S07]  /*13600*/  LOP3.LUT R17, R17, R0, RZ, 0x3c, !PT ;  /* 0x0000000011117212 */ /* 0x008fce00078e3cff */
.L_x_4765:
[----:B------:R-:W-:Y:S05]  /*13610*/  BSYNC B6 ;  /* 0x0000000000067941 */ /* 0x000fea0003800000 */
.L_x_4763:
[----:B------:R-:W-:-:S03]  /*13620*/  UMOV UR4, 0xffffffff ;  /* 0xffffffff00047882 */ /* 0x000fc60000000000 */
[----:B------:R-:W-:Y:S05]  /*13630*/  BRA.DIV UR4, `(.L_x_4807) ;  /* 0x0000000a04b87947 */ /* 0x000fea000b800000 */
[----:B-----5:R1:W2:Y:S02]  /*13640*/  SHFL.IDX PT, R14, R13, RZ, 0x1f ;  /* 0x00001fff0d0e7589 */ /* 0x0202a400000e0000 */
.L_x_4835:
[----:B------:R-:W3:Y:S01]  /*13650*/  S2R R0, SR_TID.X ;  /* 0x0000000000007919 */ /* 0x000ee20000002100 */
[----:B------:R-:W-:Y:S05]  /*13660*/  WARPSYNC.ALL ;  /* 0x0000000000007948 */ /* 0x000fea0003800000 */
[----:B------:R-:W-:Y:S01]  /*13670*/  BAR.SYNC.DEFER_BLOCKING 0x4, 0x120 ;  /* 0x0104800000007b1d */ /* 0x000fe20000010000 */
[----:B--2---:R-:W-:-:S05]  /*13680*/  IMAD.MOV.U32 R2, RZ, RZ, R14 ;  /* 0x000000ffff027224 */ /* 0x004fca00078e000e */
[----:B------:R-:W-:Y:S01]  /*13690*/  ULDC UR4, c[0x0][0xda8] ;  /* 0x00036a0000047ab9 */ /* 0x000fe20000000800 */
[----:B------:R2:W-:Y:S01]  /*136a0*/  STL [R1], R2 ;  /* 0x0000000201007387 */ /* 0x0005e20000100800 */
[----:B---3--:R-:W-:-:S04]  /*136b0*/  LOP3.LUT R0, R0, 0x1f, RZ, 0xc0, !PT ;  /* 0x0000001f00007812 */ /* 0x008fc800078ec0ff */
[----:B------:R-:W-:-:S13]  /*136c0*/  ISETP.NE.AND P0, PT, R0, RZ, PT ;  /* 0x000000ff0000720c */ /* 0x000fda0003f05270 */
[----:B------:R-:W3:Y:S01]  /*136d0*/  @!P0 S2R R3, SR_CgaCtaId ;  /* 0x0000000000038919 */ /* 0x000ee20000008800 */
[----:B------:R-:W-:-:S04]  /*136e0*/  @!P0 MOV R0, 0x400 ;  /* 0x0000040000008802 */ /* 0x000fc80000000f00 */
[----:B---3--:R-:W-:-:S05]  /*136f0*/  @!P0 LEA R0, R3, R0, 0x18 ;  /* 0x0000000003008211 */ /* 0x008fca00078ec0ff */
[----:B------:R2:W-:Y:S01]  /*13700*/  @!P0 STS [R0+0x368d0], R13 ;  /* 0x0368d00d00008388 */ /* 0x0005e20000000800 */
[----:B------:R-:W-:Y:S06]  /*13710*/  BAR.ARV 0x5, 0x120 ;  /* 0x0144800000007b1d */ /* 0x000fec0000002000 */
[----:B------:R-:W-:-:S13]  /*13720*/  ISETP.GE.AND P0, PT, R2, UR4, PT ;  /* 0x0000000402007c0c */ /* 0x000fda000bf06270 */
[----:B--2---:R-:W-:Y:S05]  /*13730*/  @!P0 BRA `(.L_x_4808) ;  /* 0xffffffd000848947 */ /* 0x004fea000383ffff */
.L_x_4760:
[----:B------:R-:W2:Y:S01]  /*13740*/  LDL.LU R0, [R1+0x4] ;  /* 0x0000040001007983 */ /* 0x000ea20000300800 */
[----:B------:R-:W3:Y:S01]  /*13750*/  S2R R5, SR_CgaCtaId ;  /* 0x0000000000057919 */ /* 0x000ee20000008800 */
[----:B--2---:R-:W-:-:S04]  /*13760*/  IADD3 R0, R0, 0x1, RZ ;  /* 0x0000000100007810 */ /* 0x004fc80007ffe0ff */
[----:B------:R-:W-:-:S04]  /*13770*/  LEA.HI R2, R0, R0, RZ, 0x1 ;  /* 0x0000000000027211 */ /* 0x000fc800078f08ff */
[----:B------:R-:W-:Y:S02]  /*13780*/  LOP3.LUT R3, R2, 0xfffffffe, RZ, 0xc0, !PT ;  /* 0xfffffffe02037812 */ /* 0x000fe400078ec0ff */
[----:B------:R-:W-:-:S03]  /*13790*/  MOV R2, 0x400 ;  /* 0x0000040000027802 */ /* 0x000fc60000000f00 */
[----:B------:R-:W-:Y:S01]  /*137a0*/  IMAD.IADD R0, R0, 0x1, -R3 ;  /* 0x0000000100007824 */ /* 0x000fe200078e0a03 */
[----:B---3--:R-:W-:-:S04]  /*137b0*/  LEA R7, R5, R2, 0x18 ;  /* 0x0000000205077211 */ /* 0x008fc800078ec0ff */
[----:B------:R-:W-:-:S04]  /*137c0*/  SHF.L.U32 R0, R0, 0x1f, RZ ;  /* 0x0000001f00007819 */ /* 0x000fc800000006ff */
[----:B------:R-:W2:Y:S02]  /*137d0*/  SYNCS.PHASECHK.TRANS64.TRYWAIT P0, [R7+URZ+0x36820], R0 ;  /* 0x03682000070075a7 */ /* 0x000ea4000800017f */
[----:B--2---:R-:W-:Y:S05]  /*137e0*/  @!P0 BRA `(.L_x_4809) ;  /* 0x0000000800708947 */ /* 0x004fea0003800000 */
.L_x_4836:
        /* <DEDUP_REMOVED lines=9> */
[----:B------:R-:W2:Y:S02]  /*13880*/  LDL.LU R2, [R1+0x8] ;  /* 0x0000080001027983 */ /* 0x000ea40000300800 */
[----:B--2---:R-:W-:-:S04]  /*13890*/  LOP3.LUT R0, R2, 0x2, RZ, 0xfc, !PT ;  /* 0x0000000202007812 */ /* 0x004fc800078efcff */
[----:B------:R-:W-:-:S13]  /*138a0*/  ISETP.NE.AND P2, PT, R0, 0x3, PT ;  /* 0x000000030000780c */ /* 0x000fda0003f45270 */
[----:B------:R-:W-:Y:S05]  /*138b0*/  @!P2 BRA `(.L_x_4812) ;  /* 0x000000000004a947 */ /* 0x000fea0003800000 */
[----:B------:R-:W-:Y:S01]  /*138c0*/  BPT.TRAP 0x1 ;  /* 0x000000040000795c */ /* 0x000fe20000300000 */
.L_x_4812:
        /* <DEDUP_REMOVED lines=12> */
.L_x_4837:
[----:B------:R-:W3:Y:S02]  /*13990*/  SYNCS.PHASECHK.TRANS64.TRYWAIT P0, [R3+URZ], R0 ;  /* 0x00000000030075a7 */ /* 0x000ee4000800017f */
[----:B---3--:R-:W-:Y:S05]  /*139a0*/  @!P0 BRA `(.L_x_4814) ;  /* 0x0000000800288947 */ /* 0x008fea0003800000 */
.L_x_4838:
[----:B------:R-:W-:Y:S05]  /*139b0*/  @!P2 BRA `(.L_x_4815) ;  /* 0x000000000004a947 */ /* 0x000fea0003800000 */
[----:B------:R-:W-:Y:S01]  /*139c0*/  BPT.TRAP 0x1 ;  /* 0x000000040000795c */ /* 0x000fe20000300000 */
.L_x_4815:
[----:B---3--:R-:W-:-:S05]  /*139d0*/  IADD3 R3, R7, 0x36860, RZ ;  /* 0x0003686007037810 */ /* 0x008fca0007ffe0ff */
[----:B--2---:R-:W-:-:S04]  /*139e0*/  IMAD R5, R16, 0x8, R3 ;  /* 0x0000000810057824 */ /* 0x004fc800078e0203 */
[----:B------:R-:W2:Y:S02]  /*139f0*/  SYNCS.PHASECHK.TRANS64.TRYWAIT P0, [R5+URZ], R4 ;  /* 0x00000004050075a7 */ /* 0x000ea4000800017f */
[----:B--2---:R-:W-:Y:S05]  /*13a00*/  @!P0 BRA `(.L_x_4816) ;  /* 0x0000000800248947 */ /* 0x004fea0003800000 */
.L_x_4839:
[----:B------:R-:W-:-:S07]  /*13a10*/  IMAD R3, R2, 0x8, R3 ;  /* 0x0000000802037824 */ /* 0x000fce00078e0203 */
.L_x_4817:
[----:B---3--:R3:W4:Y:S02]  /*13a20*/  SYNCS.PHASECHK.TRANS64.TRYWAIT P0, [R3+URZ], R0 ;  /* 0x00000000030075a7 */ /* 0x008724000800017f */
[----:B----4-:R-:W-:Y:S05]  /*13a30*/  @!P0 NANOSLEEP.SYNCS 0x989680 ;  /* 0x009896800000895d */ /* 0x010fea0003900000 */
[----:B------:R-:W4:Y:S02]  /*13a40*/  @!P0 SYNCS.PHASECHK.TRANS64 P0, [R3+URZ], R0 ;  /* 0x00000000030085a7 */ /* 0x000f24000800007f */
[----:B----4-:R-:W-:Y:S05]  /*13a50*/  @!P0 BRA `(.L_x_4817) ;  /* 0xfffffffc00f08947 */ /* 0x010fea000383ffff */
.L_x_4811:
[----:B------:R-:W-:Y:S05]  /*13a60*/  BSYNC B0 ;  /* 0x0000000000007941 */ /* 0x000fea0003800000 */
.L_x_4810:
[----:B------:R-:W-:Y:S05]  /*13a70*/  EXIT ;  /* 0x000000000000794d */ /* 0x000fea0003800000 */
.L_x_4717:
[----:B------:R-:W-:-:S13]  /*13a80*/  R2UR UR4, R16 ;  /* 0x00000000100472ca */ /* 0x000fda00000e0000 */
[----:B-1----:R-:W-:-:S04]  /*13a90*/  IMAD.U32 R3, RZ, RZ, UR4 ;  /* 0x00000004ff037e24 */ /* 0x002fc8000f8e00ff */
[----:B------:R1:W2:Y:S03]  /*13aa0*/  SYNCS.PHASECHK.TRANS64.TRYWAIT P1, [R3+URZ+0x36800], R0 ;  /* 0x03680000030075a7 */ /* 0x0002a6000802017f */
[----:B--2---:R-:W-:Y:S05]  /*13ab0*/  @!P1 NANOSLEEP.SYNCS 0x989680 ;  /* 0x009896800000995d */ /* 0x004fea0003900000 */
[----:B------:R-:W2:Y:S02]  /*13ac0*/  @!P1 SYNCS.PHASECHK.TRANS64 P1, [R3+URZ+0x36800], R0 ;  /* 0x03680000030095a7 */ /* 0x000ea4000802007f */
[----:B--2---:R-:W-:Y:S05]  /*13ad0*/  @!P1 BRA `(.L_x_4717) ;  /* 0xfffffffc00e89947 */ /* 0x004fea000383ffff */
[----:B------:R-:W-:Y:S05]  /*13ae0*/  BRA `(.L_x_4818) ;  /* 0xfffffedc002c7947 */ /* 0x000fea000383ffff */
.L_x_4721:
[----:B--2---:R2:W3:Y:S02]  /*13af0*/  SYNCS.PHASECHK.TRANS64.TRYWAIT P2, [R2+URZ+0x36830], R3 ;  /* 0x03683003020075a7 */ /* 0x0044e4000804017f */
[----:B---3--:R-:W-:Y:S05]  /*13b00*/  @!P2 NANOSLEEP.SYNCS 0x989680 ;  /* 0x009896800000a95d */ /* 0x008fea0003900000 */
[----:B------:R-:W3:Y:S02]  /*13b10*/  @!P2 SYNCS.PHASECHK.TRANS64 P2, [R2+URZ+0x36830], R3 ;  /* 0x036830030200a5a7 */ /* 0x000ee4000804007f */
[----:B---3--:R-:W-:Y:S05]  /*13b20*/  @!P2 BRA `(.L_x_4721) ;  /* 0xfffffffc00f0a947 */ /* 0x008fea000383ffff */
[----:B------:R-:W-:Y:S05]  /*13b30*/  BRA `(.L_x_4720) ;  /* 0xfffffedc005c7947 */ /* 0x000fea000383ffff */
.L_x_4726:
[----:B--2---:R-:W-:-:S04]  /*13b40*/  IMAD.U32 R5, RZ, RZ, UR47 ;  /* 0x0000002fff057e24 */ /* 0x004fc8000f8e00ff */
[----:B------:R2:W3:Y:S03]  /*13b50*/  SYNCS.PHASECHK.TRANS64.TRYWAIT P2, [R5+URZ+0x36830], R0 ;  /* 0x03683000050075a7 */ /* 0x0004e6000804017f */
[----:B---3--:R-:W-:Y:S05]  /*13b60*/  @!P2 NANOSLEEP.SYNCS 0x989680 ;  /* 0x009896800000a95d */ /* 0x008fea0003900000 */
[----:B------:R-:W3:Y:S02]  /*13b70*/  @!P2 SYNCS.PHASECHK.TRANS64 P2, [R5+URZ+0x36830], R0 ;  /* 0x036830000500a5a7 */ /* 0x000ee4000804007f */
[----:B---3--:R-:W-:Y:S05]  /*13b80*/  @!P2 BRA `(.L_x_4726) ;  /* 0xfffffffc00eca947 */ /* 0x008fea000383ffff */
[----:B------:R-:W-:Y:S05]  /*13b90*/  BRA `(.L_x_4725) ;  /* 0xffffff2000ac7947 */ /* 0x000fea000383ffff */
.L_x_4730:
[----:B--2---:R-:W-:-:S04]  /*13ba0*/  IMAD.U32 R3, RZ, RZ, UR6 ;  /* 0x00000006ff037e24 */ /* 0x004fc8000f8e00ff */
[----:B------:R2:W3:Y:S03]  /*13bb0*/  SYNCS.PHASECHK.TRANS64.TRYWAIT P2, [R3+URZ+0x36850], R0 ;  /* 0x03685000030075a7 */ /* 0x0004e6000804017f */
[----:B---3--:R-:W-:Y:S05]  /*13bc0*/  @!P2 NANOSLEEP.SYNCS 0x989680 ;  /* 0x009896800000a95d */ /* 0x008fea0003900000 */
[----:B------:R-:W3:Y:S02]  /*13bd0*/  @!P2 SYNCS.PHASECHK.TRANS64 P2, [R3+URZ+0x36850], R0 ;  /* 0x036850000300a5a7 */ /* 0x000ee4000804007f */
[----:B---3--:R-:W-:Y:S05]  /*13be0*/  @!P2 BRA `(.L_x_4730) ;  /* 0xfffffffc00eca947 */ /* 0x008fea000383ffff */
[----:B------:R-:W-:Y:S05]  /*13bf0*/  BRA `(.L_x_4729) ;  /* 0xffffff4800647947 */ /* 0x000fea000383ffff */
.L_x_4736:
[----:B--2---:R-:W-:-:S04]  /*13c00*/  MOV R5, UR6 ;  /* 0x0000000600057c02 */ /* 0x004fc80008000f00 */
[----:B------:R2:W3:Y:S03]  /*13c10*/  SYNCS.PHASECHK.TRANS64.TRYWAIT P2, [R5+URZ+0x36830], R0 ;  /* 0x03683000050075a7 */ /* 0x0004e6000804017f */
[----:B---3--:R-:W-:Y:S05]  /*13c20*/  @!P2 NANOSLEEP.SYNCS 0x989680 ;  /* 0x009896800000a95d */ /* 0x008fea0003900000 */
[----:B------:R-:W3:Y:S02]  /*13c30*/  @!P2 SYNCS.PHASECHK.TRANS64 P2, [R5+URZ+0x36830], R0 ;  /* 0x036830000500a5a7 */ /* 0x000ee4000804007f */
[----:B---3--:R-:W-:Y:S05]  /*13c40*/  @!P2 BRA `(.L_x_4736) ;  /* 0xfffffffc00eca947 */ /* 0x008fea000383ffff */
[----:B------:R-:W-:Y:S05]  /*13c50*/  BRA `(.L_x_4735) ;  /* 0xffffff6400dc7947 */ /* 0x000fea000383ffff */
.L_x_4740:
[----:B--2---:R-:W-:-:S04]  /*13c60*/  IMAD.U32 R3, RZ, RZ, UR7 ;  /* 0x00000007ff037e24 */ /* 0x004fc8000f8e00ff */
[----:B------:R2:W3:Y:S03]  /*13c70*/  SYNCS.PHASECHK.TRANS64.TRYWAIT P2, [R3+URZ+0x36850], R0 ;  /* 0x03685000030075a7 */ /* 0x0004e6000804017f */
[----:B---3--:R-:W-:Y:S05]  /*13c80*/  @!P2 NANOSLEEP.SYNCS 0x989680 ;  /* 0x009896800000a95d */ /* 0x008fea0003900000 */
[----:B------:R-:W3:Y:S02]  /*13c90*/  @!P2 SYNCS.PHASECHK.TRANS64 P2, [R3+URZ+0x36850], R0 ;  /* 0x036850000300a5a7 */ /* 0x000ee4000804007f */
[----:B---3--:R-:W-:Y:S05]  /*13ca0*/  @!P2 BRA `(.L_x_4740) ;  /* 0xfffffffc00eca947 */ /* 0x008fea000383ffff */
[----:B------:R-:W-:Y:S05]  /*13cb0*/  BRA `(.L_x_4739) ;  /* 0xffffff8c00907947 */ /* 0x000fea000383ffff */
.L_x_4745:
[----:B--2---:R-:W-:-:S04]  /*13cc0*/  IMAD.U32 R3, RZ, RZ, UR5 ;  /* 0x00000005ff037e24 */ /* 0x004fc8000f8e00ff */
[----:B------:R2:W3:Y:S03]  /*13cd0*/  SYNCS.PHASECHK.TRANS64.TRYWAIT P0, [R3+URZ+0x36850], R2 ;  /* 0x03685002030075a7 */ /* 0x0004e6000800017f */
[----:B---3--:R-:W-:Y:S05]  /*13ce0*/  @!P0 NANOSLEEP.SYNCS 0x989680 ;  /* 0x009896800000895d */ /* 0x008fea0003900000 */
[----:B------:R-:W3:Y:S02]  /*13cf0*/  @!P0 SYNCS.PHASECHK.TRANS64 P0, [R3+URZ+0x36850], R2 ;  /* 0x03685002030085a7 */ /* 0x000ee4000800007f */
[----:B---3--:R-:W-:Y:S05]  /*13d00*/  @!P0 BRA `(.L_x_4745) ;  /* 0xfffffffc00ec8947 */ /* 0x008fea000383ffff */
[----:B------:R-:W-:Y:S05]  /*13d10*/  BRA `(.L_x_4744) ;  /* 0xffffffa800507947 */ /* 0x000fea000383ffff */
.L_x_4769:
[----:B------:R-:W1:Y:S01]  /*13d20*/  S2R R7, SR_TID.X ;  /* 0x0000000000077919 */ /* 0x000e620000002100 */
[----:B------:R-:W-:Y:S01]  /*13d30*/  IMAD.MOV.U32 R12, RZ, RZ, RZ ;  /* 0x000000ffff0c7224 */ /* 0x000fe200078e00ff */
[----:B------:R-:W-:Y:S01]  /*13d40*/  MOV R15, 0xffffffff ;  /* 0xffffffff000f7802 */ /* 0x000fe20000000f00 */
[----:B------:R-:W-:Y:S01]  /*13d50*/  IMAD.MOV.U32 R11, RZ, RZ, 0x1f ;  /* 0x0000001fff0b7424 */ /* 0x000fe200078e00ff */
[----:B-1----:R-:W-:-:S04]  /*13d60*/  SHF.R.U32.HI R7, RZ, 0x5, R7 ;  /* 0x00000005ff077819 */ /* 0x002fc80000011607 */
[----:B------:R-:W-:-:S05]  /*13d70*/  LOP3.LUT R7, R7, 0x3, RZ, 0xc0, !PT ;  /* 0x0000000307077812 */ /* 0x000fca00078ec0ff */
[----:B------:R-:W-:-:S07]  /*13d80*/  IMAD.MOV.U32 R13, RZ, RZ, R7 ;  /* 0x000000ffff0d7224 */ /* 0x000fce00078e0007 */
[----:B------:R-:W-:Y:S05]  /*13d90*/  WARPSYNC.COLLECTIVE R15, `(.L_x_4819) ;  /* 0x000000000f087348 */ /* 0x000fea0003c00000 */
[----:B------:R1:W2:Y:S02]  /*13da0*/  SHFL.IDX P6, R14, R13, R12, R11 ;  /* 0x0000000c0d0e7389 */ /* 0x0002a400000c000b */
[----:B-12---:R-:W-:Y:S01]  /*13db0*/  ENDCOLLECTIVE ;  /* 0x000000000000791b */ /* 0x006fe20003800000 */
.L_x_4819:
[----:B------:R-:W-:Y:S05]  /*13dc0*/  BRA `(.L_x_4820) ;  /* 0xffffffd400c47947 */ /* 0x000fea000383ffff */
.L_x_4770:
[----:B------:R-:W-:Y:S01]  /*13dd0*/  BSSY B0, `(.L_x_4821) ;  /* 0x0000006000007945 */ /* 0x000fe20003800000 */
[----:B------:R-:W-:-:S07]  /*13de0*/  IMAD.MOV.U32 R15, RZ, RZ, -0x1 ;  /* 0xffffffffff0f7424 */ /* 0x000fce00078e00ff */
[----:B------:R-:W-:Y:S05]  /*13df0*/  WARPSYNC.COLLECTIVE R15, `(.L_x_4822) ;  /* 0x000000000f0c7348 */ /* 0x000fea0003c00000 */
[----:B------:R-:W-:Y:S02]  /*13e00*/  ELECT P6, UR62, PT ;  /* 0x00000000003e782f */ /* 0x000fe400038c0000 */
[----:B------:R-:W-:Y:S01]  /*13e10*/  MOV R14, UR62 ;  /* 0x0000003e000e7c02 */ /* 0x000fe20008000f00 */
[----:B------:R-:W-:Y:S10]  /*13e20*/  ENDCOLLECTIVE ;  /* 0x000000000000791b */ /* 0x000ff40003800000 */
.L_x_4822:
[----:B------:R-:W-:Y:S05]  /*13e30*/  BSYNC B0 ;  /* 0x0000000000007941 */ /* 0x000fea0003800000 */
.L_x_4821:
[----:B------:R-:W-:Y:S05]  /*13e40*/  BRA `(.L_x_4823) ;  /* 0xffffffd400b47947 */ /* 0x000fea000383ffff */
.L_x_4773:
[----:B-1----:R1:W2:Y:S02]  /*13e50*/  SYNCS.PHASECHK.TRANS64.TRYWAIT P2, [R8+URZ+0x36840], R7 ;  /* 0x03684007080075a7 */ /* 0x0022a4000804017f */
[----:B--2---:R-:W-:Y:S05]  /*13e60*/  @!P2 NANOSLEEP.SYNCS 0x989680 ;  /* 0x009896800000a95d */ /* 0x004fea0003900000 */
[----:B------:R-:W2:Y:S02]  /*13e70*/  @!P2 SYNCS.PHASECHK.TRANS64 P2, [R8+URZ+0x36840], R7 ;  /* 0x036840070800a5a7 */ /* 0x000ea4000804007f */
[----:B--2---:R-:W-:Y:S05]  /*13e80*/  @!P2 BRA `(.L_x_4773) ;  /* 0xfffffffc00f0a947 */ /* 0x004fea000383ffff */
[----:B------:R-:W-:Y:S05]  /*13e90*/  BRA `(.L_x_4824) ;  /* 0xffffffd800047947 */ /* 0x000fea000383ffff */
.L_x_4775:
[----:B-1----:R1:W2:Y:S02]  /*13ea0*/  SYNCS.PHASECHK.TRANS64.TRYWAIT P2, [R18+URZ+0x36820], R7 ;  /* 0x03682007120075a7 */ /* 0x0022a4000804017f */
[----:B--2---:R-:W-:Y:S05]  /*13eb0*/  @!P2 NANOSLEEP.SYNCS 0x989680 ;  /* 0x009896800000a95d */ /* 0x004fea0003900000 */
[----:B------:R-:W2:Y:S02]  /*13ec0*/  @!P2 SYNCS.PHASECHK.TRANS64 P2, [R18+URZ+0x36820], R7 ;  /* 0x036820071200a5a7 */ /* 0x000ea4000804007f */
[----:B--2---:R-:W-:Y:S05]  /*13ed0*/  @!P2 BRA `(.L_x_4775) ;  /* 0xfffffffc00f0a947 */ /* 0x004fea000383ffff */
[----:B------:R-:W-:Y:S05]  /*13ee0*/  BRA `(.L_x_4825) ;  /* 0xffffffdc00387947 */ /* 0x000fea000383ffff */
.L_x_4781:
[----:B-1----:R1:W2:Y:S02]  /*13ef0*/  SYNCS.PHASECHK.TRANS64.TRYWAIT P2, [R3+URZ+0x36840], R2 ;  /* 0x03684002030075a7 */ /* 0x0022a4000804017f */
[----:B--2---:R-:W-:Y:S05]  /*13f00*/  @!P2 NANOSLEEP.SYNCS 0x989680 ;  /* 0x009896800000a95d */ /* 0x004fea0003900000 */
[----:B------:R-:W2:Y:S02]  /*13f10*/  @!P2 SYNCS.PHASECHK.TRANS64 P2, [R3+URZ+0x36840], R2 ;  /* 0x036840020300a5a7 */ /* 0x000ea4000804007f */
[----:B--2---:R-:W-:Y:S05]  /*13f20*/  @!P2 BRA `(.L_x_4781) ;  /* 0xfffffffc00f0a947 */ /* 0x004fea000383ffff */
[----:B------:R-:W-:Y:S05]  /*13f30*/  BRA `(.L_x_4826) ;  /* 0xffffffdc00c07947 */ /* 0x000fea000383ffff */
.L_x_4783:
[----:B-1----:R1:W2:Y:S02]  /*13f40*/  SYNCS.PHASECHK.TRANS64.TRYWAIT P2, [R3+URZ+0x60], R2 ;  /* 0x00006002030075a7 */ /* 0x0022a4000804017f */
[----:B--2---:R-:W-:Y:S05]  /*13f50*/  @!P2 NANOSLEEP.SYNCS 0x989680 ;  /* 0x009896800000a95d */ /* 0x004fea0003900000 */
[----:B------:R-:W2:Y:S02]  /*13f60*/  @!P2 SYNCS.PHASECHK.TRANS64 P2, [R3+URZ+0x60], R2 ;  /* 0x000060020300a5a7 */ /* 0x000ea4000804007f */
[----:B--2---:R-:W-:Y:S05]  /*13f70*/  @!P2 BRA `(.L_x_4783) ;  /* 0xfffffffc00f0a947 */ /* 0x004fea000383ffff */
[----:B------:R-:W-:Y:S05]  /*13f80*/  BRA `(.L_x_4827) ;  /* 0xffffffe000507947 */ /* 0x000fea000383ffff */
.L_x_4789:
[----:B--2---:R2:W3:Y:S02]  /*13f90*/  SYNCS.PHASECHK.TRANS64.TRYWAIT P2, [R2+URZ+0x36840], R3 ;  /* 0x03684003020075a7 */ /* 0x0044e4000804017f */
[----:B---3--:R-:W-:Y:S05]  /*13fa0*/  @!P2 NANOSLEEP.SYNCS 0x989680 ;  /* 0x009896800000a95d */ /* 0x008fea0003900000 */
[----:B------:R-:W3:Y:S02]  /*13fb0*/  @!P2 SYNCS.PHASECHK.TRANS64 P2, [R2+URZ+0x36840], R3 ;  /* 0x036840030200a5a7 */ /* 0x000ee4000804007f */
[----:B---3--:R-:W-:Y:S05]  /*13fc0*/  @!P2 BRA `(.L_x_4789) ;  /* 0xfffffffc00f0a947 */ /* 0x008fea000383ffff */
[----:B------:R-:W-:Y:S05]  /*13fd0*/  BRA `(.L_x_4828) ;  /* 0xffffffe400747947 */ /* 0x000fea000383ffff */
.L_x_4791:
[----:B-1----:R1:W2:Y:S02]  /*13fe0*/  SYNCS.PHASECHK.TRANS64.TRYWAIT P2, [R2+URZ+0x60], R17 ;  /* 0x00006011020075a7 */ /* 0x0022a4000804017f */
[----:B--2---:R-:W-:Y:S05]  /*13ff0*/  @!P2 NANOSLEEP.SYNCS 0x989680 ;  /* 0x009896800000a95d */ /* 0x004fea0003900000 */
[----:B------:R-:W2:Y:S02]  /*14000*/  @!P2 SYNCS.PHASECHK.TRANS64 P2, [R2+URZ+0x60], R17 ;  /* 0x000060110200a5a7 */ /* 0x000ea4000804007f */
[----:B--2---:R-:W-:Y:S05]  /*14010*/  @!P2 BRA `(.L_x_4791) ;  /* 0xfffffffc00f0a947 */ /* 0x004fea000383ffff */
[----:B------:R-:W-:Y:S05]  /*14020*/  BRA `(.L_x_4829) ;  /* 0xffffffe800047947 */ /* 0x000fea000383ffff */
.L_x_4796:
[----:B--2---:R2:W3:Y:S02]  /*14030*/  SYNCS.PHASECHK.TRANS64.TRYWAIT P2, [R2+URZ+0x36840], R3 ;  /* 0x03684003020075a7 */ /* 0x0044e4000804017f */
[----:B---3--:R-:W-:Y:S05]  /*14040*/  @!P2 NANOSLEEP.SYNCS 0x989680 ;  /* 0x009896800000a95d */ /* 0x008fea0003900000 */
[----:B------:R-:W3:Y:S02]  /*14050*/  @!P2 SYNCS.PHASECHK.TRANS64 P2, [R2+URZ+0x36840], R3 ;  /* 0x036840030200a5a7 */ /* 0x000ee4000804007f */
[----:B---3--:R-:W-:Y:S05]  /*14060*/  @!P2 BRA `(.L_x_4796) ;  /* 0xfffffffc00f0a947 */ /* 0x008fea000383ffff */
[----:B------:R-:W-:Y:S05]  /*14070*/  BRA `(.L_x_4830) ;  /* 0xffffffec00047947 */ /* 0x000fea000383ffff */
.L_x_4798:
[----:B-1----:R1:W2:Y:S02]  /*14080*/  SYNCS.PHASECHK.TRANS64.TRYWAIT P2, [R2+URZ+0x60], R11 ;  /* 0x0000600b020075a7 */ /* 0x0022a4000804017f */
[----:B--2---:R-:W-:Y:S05]  /*14090*/  @!P2 NANOSLEEP.SYNCS 0x989680 ;  /* 0x009896800000a95d */ /* 0x004fea0003900000 */
[----:B------:R-:W2:Y:S02]  /*140a0*/  @!P2 SYNCS.PHASECHK.TRANS64 P2, [R2+URZ+0x60], R11 ;  /* 0x0000600b0200a5a7 */ /* 0x000ea4000804007f */
[----:B--2---:R-:W-:Y:S05]  /*140b0*/  @!P2 BRA `(.L_x_4798) ;  /* 0xfffffffc00f0a947 */ /* 0x004fea000383ffff */
[----:B------:R-:W-:Y:S05]  /*140c0*/  BRA `(.L_x_4831) ;  /* 0xffffffec009c7947 */ /* 0x000fea000383ffff */
.L_x_4805:
[----:B-1----:R1:W2:Y:S02]  /*140d0*/  SYNCS.PHASECHK.TRANS64.TRYWAIT P0, [R3+URZ+0x36860], R0 ;  /* 0x03686000030075a7 */ /* 0x0022a4000800017f */
[----:B--2---:R-:W-:Y:S05]  /*140e0*/  @!P0 NANOSLEEP.SYNCS 0x989680 ;  /* 0x009896800000895d */ /* 0x004fea0003900000 */
[----:B------:R-:W2:Y:S02]  /*140f0*/  @!P0 SYNCS.PHASECHK.TRANS64 P0, [R3+URZ+0x36860], R0 ;  /* 0x03686000030085a7 */ /* 0x000ea4000800007f */
[----:B--2---:R-:W-:Y:S05]  /*14100*/  @!P0 BRA `(.L_x_4805) ;  /* 0xfffffffc00f08947 */ /* 0x004fea000383ffff */
[----:B------:R-:W-:Y:S05]  /*14110*/  BRA `(.L_x_4832) ;  /* 0xfffffff000947947 */ /* 0x000fea000383ffff */
.L_x_4807:
[----:B------:R-:W-:Y:S01]  /*14120*/  BSSY B0, `(.L_x_4833) ;  /* 0x0000007000007945 */ /* 0x000fe20003800000 */
[----:B------:R-:W-:Y:S02]  /*14130*/  IMAD.MOV.U32 R12, RZ, RZ, RZ ;  /* 0x000000ffff0c7224 */ /* 0x000fe400078e00ff */
[----:B------:R-:W-:Y:S02]  /*14140*/  IMAD.MOV.U32 R11, RZ, RZ, 0x1f ;  /* 0x0000001fff0b7424 */ /* 0x000fe400078e00ff */
[----:B------:R-:W-:-:S07]  /*14150*/  IMAD.MOV.U32 R15, RZ, RZ, -0x1 ;  /* 0xffffffffff0f7424 */ /* 0x000fce00078e00ff */
[----:B-----5:R-:W-:Y:S05]  /*14160*/  WARPSYNC.COLLECTIVE R15, `(.L_x_4834) ;  /* 0x000000000f087348 */ /* 0x020fea0003c00000 */
[----:B-----5:R1:W2:Y:S02]  /*14170*/  SHFL.IDX P6, R14, R13, R12, R11 ;  /* 0x0000000c0d0e7389 */ /* 0x0202a400000c000b */
[----:B-12---:R-:W-:Y:S01]  /*14180*/  ENDCOLLECTIVE ;  /* 0x000000000000791b */ /* 0x006fe20003800000 */
.L_x_4834:
[----:B------:R-:W-:Y:S05]  /*14190*/  BSYNC B0 ;  /* 0x0000000000007941 */ /* 0x000fea0003800000 */
.L_x_4833:
[----:B------:R-:W-:Y:S05]  /*141a0*/  BRA `(.L_x_4835) ;  /* 0xfffffff400287947 */ /* 0x000fea000383ffff */
.L_x_4809:
[----:B--2---:R2:W3:Y:S02]  /*141b0*/  SYNCS.PHASECHK.TRANS64.TRYWAIT P0, [R7+URZ+0x36820], R0 ;  /* 0x03682000070075a7 */ /* 0x0044e4000800017f */
[----:B---3--:R-:W-:Y:S05]  /*141c0*/  @!P0 NANOSLEEP.SYNCS 0x989680 ;  /* 0x009896800000895d */ /* 0x008fea0003900000 */
[----:B------:R-:W3:Y:S02]  /*141d0*/  @!P0 SYNCS.PHASECHK.TRANS64 P0, [R7+URZ+0x36820], R0 ;  /* 0x03682000070085a7 */ /* 0x000ee4000800007f */
[----:B---3--:R-:W-:Y:S05]  /*141e0*/  @!P0 BRA `(.L_x_4809) ;  /* 0xfffffffc00f08947 */ /* 0x008fea000383ffff */
[----:B------:R-:W-:Y:S05]  /*141f0*/  BRA `(.L_x_4836) ;  /* 0xfffffff4007c7947 */ /* 0x000fea000383ffff */
.L_x_4813:
[----:B--2---:R2:W3:Y:S02]  /*14200*/  SYNCS.PHASECHK.TRANS64.TRYWAIT P0, [R5+URZ], R4 ;  /* 0x00000004050075a7 */ /* 0x0044e4000800017f */
[----:B---3--:R-:W-:Y:S05]  /*14210*/  @!P0 NANOSLEEP.SYNCS 0x989680 ;  /* 0x009896800000895d */ /* 0x008fea0003900000 */
[----:B------:R-:W3:Y:S02]  /*14220*/  @!P0 SYNCS.PHASECHK.TRANS64 P0, [R5+URZ], R4 ;  /* 0x00000004050085a7 */ /* 0x000ee4000800007f */
[----:B---3--:R-:W-:Y:S05]  /*14230*/  @!P0 BRA `(.L_x_4813) ;  /* 0xfffffffc00f08947 */ /* 0x008fea000383ffff */
[----:B------:R-:W-:Y:S05]  /*14240*/  BRA `(.L_x_4837) ;  /* 0xfffffff400d07947 */ /* 0x000fea000383ffff */
.L_x_4814:
[----:B---3--:R3:W4:Y:S02]  /*14250*/  SYNCS.PHASECHK.TRANS64.TRYWAIT P0, [R3+URZ], R0 ;  /* 0x00000000030075a7 */ /* 0x008724000800017f */
[----:B----4-:R-:W-:Y:S05]  /*14260*/  @!P0 NANOSLEEP.SYNCS 0x989680 ;  /* 0x009896800000895d */ /* 0x010fea0003900000 */
[----:B------:R-:W4:Y:S02]  /*14270*/  @!P0 SYNCS.PHASECHK.TRANS64 P0, [R3+URZ], R0 ;  /* 0x00000000030085a7 */ /* 0x000f24000800007f */
[----:B----4-:R-:W-:Y:S05]  /*14280*/  @!P0 BRA `(.L_x_4814) ;  /* 0xfffffffc00f08947 */ /* 0x010fea000383ffff */
[----:B------:R-:W-:Y:S05]  /*14290*/  BRA `(.L_x_4838) ;  /* 0xfffffff400c47947 */ /* 0x000fea000383ffff */
.L_x_4816:
[----:B--2---:R2:W3:Y:S02]  /*142a0*/  SYNCS.PHASECHK.TRANS64.TRYWAIT P0, [R5+URZ], R4 ;  /* 0x00000004050075a7 */ /* 0x0044e4000800017f */
[----:B---3--:R-:W-:Y:S05]  /*142b0*/  @!P0 NANOSLEEP.SYNCS 0x989680 ;  /* 0x009896800000895d */ /* 0x008fea0003900000 */
[----:B------:R-:W3:Y:S02]  /*142c0*/  @!P0 SYNCS.PHASECHK.TRANS64 P0, [R5+URZ], R4 ;  /* 0x00000004050085a7 */ /* 0x000ee4000800007f */
[----:B---3--:R-:W-:Y:S05]  /*142d0*/  @!P0 BRA `(.L_x_4816) ;  /* 0xfffffffc00f08947 */ /* 0x008fea000383ffff */
[----:B------:R-:W-:Y:S05]  /*142e0*/  BRA `(.L_x_4839) ;  /* 0xfffffff400c87947 */ /* 0x000fea000383ffff */
.L_x_4840:
        /* <DEDUP_REMOVED lines=9> */
.L_x_12766:


//--------------------- .text._ZN7cutlass13device_kernelIN5flash11enable_sm90INS1_16FlashAttnFwdSm90INS1_25CollectiveMainloopFwdSm90ILi2EN4cute5tupleIJNS5_1CILi1EEES8_S8_EEENS6_IJNS7_ILi128EEENS7_ILi112EEENS7_ILi192EEEEEELi192ENS_6half_tEfNS_4arch4Sm90ELb1ELb0ELb0ELb1ELb0ELb0ELb0ELb1ELb1ELb0ELb0ELb0EEENS1_21CollectiveEpilogueFwdINS6_IJSA_SC_SB_EEES9_SE_SG_Li256ELb1ELb0ELb0ELb0EEENS1_36VarlenDynamicPersistentTileSchedulerILi128ELi112ELi256ELi32ELb0ELb0ELb1ELb1ELb1ELb1EEEEEEEEEvNT_6ParamsE --------------------------
	.section	.text._ZN7cutlass13device_kernelIN5flash11enable_sm90INS1_16FlashAttnFwdSm90INS1_25CollectiveMainloopFwdSm90ILi2EN4cute5tupleIJNS5_1CILi1EEES8_S8_EEENS6_IJNS7_ILi128EEENS7_ILi112EEENS7_ILi192EEEEEELi192ENS_6half_tEfNS_4arch4Sm90ELb1ELb0ELb0ELb1ELb0ELb0ELb0ELb1ELb1ELb0ELb0ELb0EEENS1_21CollectiveEpilogueFwdINS6_IJSA_SC_SB_EEES9_SE_SG_Li256ELb1ELb0ELb0ELb0EEENS1_36VarlenDynamicPersistentTileSchedulerILi128ELi112ELi256ELi32ELb0ELb0ELb1ELb1ELb1ELb1EEEEEEEEEvNT_6ParamsE,"ax",@progbits
	.align	128
.text._ZN7cutlass13device_kernelIN5flash11enable_sm90INS1_16FlashAttnFwdSm90INS1_25CollectiveMainloopFwdSm90ILi2EN4cute5tupleIJNS5_1CILi1EEES8_S8_EEENS6_IJNS7_ILi128EEENS7_ILi112EEENS7_ILi192EEEEEELi192ENS_6half_tEfNS_4arch4Sm90ELb1ELb0ELb0ELb1ELb0ELb0ELb0ELb1ELb1ELb0ELb0ELb0EEENS1_21CollectiveEpilogueFwdINS6_IJSA_SC_SB_EEES9_SE_SG_Li256ELb1ELb0ELb0ELb0EEENS1_36VarlenDynamicPersistentTileSchedulerILi128ELi112ELi256ELi32ELb0ELb0ELb1ELb1ELb1ELb1EEEEEEEEEvNT_6ParamsE:
        .type           _ZN7cutlass13device_kernelIN5flash11enable_sm90INS1_16FlashAttnFwdSm90INS1_25CollectiveMainloopFwdSm90ILi2EN4cute5tupleIJNS5_1CILi1EEES8_S8_EEENS6_IJNS7_ILi128EEENS7_ILi112EEENS7_ILi192EEEEEELi192ENS_6half_tEfNS_4arch4Sm90ELb1ELb0ELb0ELb1ELb0ELb0ELb0ELb1ELb1ELb0ELb0ELb0EEENS1_21CollectiveEpilogueFwdINS6_IJSA_SC_SB_EEES9_SE_SG_Li256ELb1ELb0ELb0ELb0EEENS1_36VarlenDynamicPersistentTileSchedulerILi128ELi112ELi256ELi32ELb0ELb0ELb1ELb1ELb1ELb1EEEEEEEEEvNT_6ParamsE,@function
        .size           _ZN7cutlass13device_kernelIN5flash11enable_sm90INS1_16FlashAttnFwdSm90INS1_25CollectiveMainloopFwdSm90ILi2EN4cute5tupleIJNS5_1CILi1EEES8_S8_EEENS6_IJNS7_ILi128EEENS7_ILi112EEENS7_ILi192EEEEEELi192ENS_6half_tEfNS_4arch4Sm90ELb1ELb0ELb0ELb1ELb0ELb0ELb0ELb1ELb1ELb0ELb0ELb0EEENS1_21CollectiveEpilogueFwdINS6_IJSA_SC_SB_EEES9_SE_SG_Li256ELb1ELb0ELb0ELb0EEENS1_36VarlenDynamicPersistentTileSchedulerILi128ELi112ELi256ELi32ELb0ELb0ELb1ELb1ELb1ELb1EEEEEEEEEvNT_6ParamsE,(.L_x_12767 - _ZN7cutlass13device_kernelIN5flash11enable_sm90INS1_16FlashAttnFwdSm90INS1_25CollectiveMainloopFwdSm90ILi2EN4cute5tupleIJNS5_1CILi1EEES8_S8_EEENS6_IJNS7_ILi128EEENS7_ILi112EEENS7_ILi192EEEEEELi192ENS_6half_tEfNS_4arch4Sm90ELb1ELb0ELb0ELb1ELb0ELb0ELb0ELb1ELb1ELb0ELb0ELb0EEENS1_21CollectiveEpilogueFwdINS6_IJSA_SC_SB_EEES9_SE_SG_Li256ELb1ELb0ELb0ELb0EEENS1_36VarlenDynamicPersistentTileSchedulerILi128ELi112ELi256ELi32ELb0ELb0ELb1ELb1ELb1ELb1EEEEEEEEEvNT_6ParamsE)
        .other          _ZN7cutlass13device_kernelIN5flash11enable_sm90INS1_16FlashAttnFwdSm90INS1_25CollectiveMainloopFwdSm90ILi2EN4cute5tupleIJNS5_1CILi1EEES8_S8_EEENS6_IJNS7_ILi128EEENS7_ILi112EEENS7_ILi192EEEEEELi192ENS_6half_tEfNS_4arch4Sm90ELb1ELb0ELb0ELb1ELb0ELb0ELb0ELb1ELb1ELb0ELb0ELb0EEENS1_21CollectiveEpilogueFwdINS6_IJSA_SC_SB_EEES9_SE_SG_Li256ELb1ELb0ELb0ELb0EEENS1_36VarlenDynamicPersistentTileSchedulerILi128ELi112ELi256ELi32ELb0ELb0ELb1ELb1ELb1ELb1EEEEEEEEEvNT_6ParamsE,@"STO_CUDA_ENTRY STV_DEFAULT"
_ZN7cutlass13device_kernelIN5flash11enable_sm90INS1_16FlashAttnFwdSm90INS1_25CollectiveMainloopFwdSm90ILi2EN4cute5tupleIJNS5_1CILi1EEES8_S8_EEENS6_IJNS7_ILi128EEENS7_ILi112EEENS7_ILi192EEEEEELi192ENS_6half_tEfNS_4arch4Sm90ELb1ELb0ELb0ELb1ELb0ELb0ELb0ELb1ELb1ELb0ELb0ELb0EEENS1_21CollectiveEpilogueFwdINS6_IJSA_SC_SB_EEES9_SE_SG_Li256ELb1ELb0ELb0ELb0EEENS1_36VarlenDynamicPersistentTileSchedulerILi128ELi112ELi256ELi32ELb0ELb0ELb1ELb1ELb1ELb1EEEEEEEEEvNT_6ParamsE:
        /* <DEDUP_REMOVED lines=21> */
.L_x_4842:
[----:B------:R-:W-:Y:S05]  /*0150*/  BSYNC B0 ;  /* 0x0000000000007941 */ /* 0x000fea0003800000 */
.L_x_4841:
        /* <DEDUP_REMOVED lines=41> */
.L_x_4843:
        /* <DEDUP_REMOVED lines=22> */
.L_x_4844:
        /* <DEDUP_REMOVED lines=18> */
.L_x_4845:
        /* <DEDUP_REMOVED lines=22> */
.L_x_4846:
        /* <DEDUP_REMOVED lines=22> */
.L_x_4847:
        /* <DEDUP_REMOVED lines=8> */
.L_x_4849:
        /* <DEDUP_REMOVED lines=17> */
[----:B------:R-:W-:Y:S01]  /*0ac0*/  UMOV UR36, URZ ;  /* 0x0000003f00247c82 */ /* 0x000fe20008000000 */
[----:B------:R-:W0:Y:S10]  /*0ad0*/  S2R R0, SR_TID.X ;  /* 0x0000000000007919 */ /* 0x000e340000002100 */
        /* <DEDUP_REMOVED lines=22> */
[----:B------:R-:W-:-:S02]  /*0c40*/  SHF.R.S32.HI R8, RZ, 0x5, R8 ;  /* 0x00000005ff087819 */ /* 0x000fc40000011408 */
[----:B------:R-:W-:Y:S02]  /*0c50*/  LEA.HI R2, R2, R5, RZ, 0x3 ;  /* 0x0000000502027211 */ /* 0x000fe400078f18ff */
[----:B------:R-:W-:Y:S02]  /*0c60*/  LOP3.LUT R204, R9, 0x7ffffffc, RZ, 0xc0, !PT ;  /* 0x7ffffffc09cc7812 */ /* 0x000fe400078ec0ff */
[----:B------:R-:W-:Y:S02]  /*0c70*/  LOP3.LUT R6, R2, 0xfffffff8, RZ, 0xc0, !PT ;  /* 0xfffffff802067812 */ /* 0x000fe400078ec0ff */
[CC--:B------:R-:W-:Y:S01]  /*0c80*/  LEA.HI R2, R0.reuse, R215.reuse, RZ, 0x4 ;  /* 0x000000d700027211 */ /* 0x0c0fe200078f20ff */
[----:B------:R-:W-:Y:S01]  /*0c90*/  IMAD.IADD R204, R211, 0x1, -R204 ;  /* 0x00000001d3cc7824 */ /* 0x000fe200078e0acc */
        /* <DEDUP_REMOVED lines=12> */
[----:B------:R-:W-:Y:S02]  /*0d60*/  IMAD R7, R4, 0x40, R7 ;  /* 0x0000004004077824 */ /* 0x000fe400078e0207 */
[----:B------:R-:W-:-:S04]  /*0d70*/  IMAD.IADD R2, R5, 0x1, -R2 ;  /* 0x0000000105027824 */ /* 0x000fc800078e0a02 */
[----:B------:R-:W-:Y:S01]  /*0d80*/  IMAD R213, R2, 0x8, R7 ;  /* 0x0000000802d57824 */ /* 0x000fe200078e0207 */
[----:B------:R-:W-:-:S05]  /*0d90*/  LOP3.LUT R2, R0, 0x1ffffff8, RZ, 0xc0, !PT ;  /* 0x1ffffff800027812 */ /* 0x000fca00078ec0ff */
[----:B------:R-:W-:-:S04]  /*0da0*/  IMAD.IADD R2, R215, 0x1, -R2 ;  /* 0x00000001d7027824 */ /* 0x000fc800078e0a02 */
[----:B------:R-:W-:-:S07]  /*0db0*/  IMAD.SHL.U32 R16, R2, 0x8, RZ ;  /* 0x0000000802107824 */ /* 0x000fce00078e00ff */
.L_x_4903:
        /* <DEDUP_REMOVED lines=23> */
[----:B---3-5:R-:W-:-:S03]  /*0f30*/  IMAD.U32 R4, RZ, RZ, UR8 ;  /* 0x00000008ff047e24 */ /* 0x028fc6000f8e00ff */
        /* <DEDUP_REMOVED lines=17> */
[----:B------:R-:W-:Y:S01]  /*1050*/  IMAD.U32 R18, RZ, RZ, UR9 ;  /* 0x00000009ff127e24 */ /* 0x000fe2000f8e00ff */
[----:B-1--4-:R-:W-:Y:S06]  /*1060*/  @P2 BRA `(.L_x_4850) ;  /* 0x0000000000402947 */ /* 0x012fec0003800000 */
        /* <DEDUP_REMOVED lines=14> */
[----:B------:R-:W-:-:S06]  /*1150*/  UIADD3 UR5, -UR5, UR6, URZ ;  /* 0x0000000605057290 */ /* 0x000fcc000fffe13f */
[----:B------:R-:W-:-:S07]  /*1160*/  IMAD.U32 R18, RZ, RZ, UR5 ;  /* 0x00000005ff127e24 */ /* 0x000fce000f8e00ff */
.L_x_4850:
        /* <DEDUP_REMOVED lines=13> */
.L_x_4851:
        /* <DEDUP_REMOVED lines=15> */
.L_x_4852:
[----:B------:R-:W-:Y:S01]  /*1330*/  R2UR UR5, R17 ;  /* 0x00000000110572ca */ /* 0x000fe200000e0000 */
[----:B------:R-:W-:Y:S01]  /*1340*/  UIADD3 UR7, -UR4, UR8, URZ ;  /* 0x0000000804077290 */ /* 0x000fe2000fffe13f */
[----:B------:R-:W-:Y:S02]  /*1350*/  R2UR UR8, R18 ;  /* 0x00000000120872ca */ /* 0x000fe400000e0000 */
[----:B------:R-:W-:Y:S01]  /*1360*/  CS2R R2, SRZ ;  /* 0x0000000000027805 */ /* 0x000fe2000001ff00 */
[----:B------:R-:W-:Y:S01]  /*1370*/  UMOV UR4, URZ ;  /* 0x0000003f00047c82 */ /* 0x000fe20008000000 */
[----:B------:R-:W-:Y:S02]  /*1380*/  PLOP3.LUT P0, PT, PT, PT, PT, 0x80, 0x0 ;  /* 0x000000000000781c */ /* 0x000fe40003f0f070 */
[----:B------:R-:W-:Y:S01]  /*1390*/  CS2R R118, SRZ ;  /* 0x0000000000767805 */ /* 0x000fe2000001ff00 */
[----:B------:R-:W-:Y:S01]  /*13a0*/  IMAD.U32 R19, RZ, RZ, UR7 ;  /* 0x00000007ff137e24 */ /* 0x000fe2000f8e00ff */
[----:B------:R-:W-:-:S02]  /*13b0*/  CS2R R116, SRZ ;  /* 0x0000000000747805 */ /* 0x000fc4000001ff00 */
[----:B------:R-:W-:Y:S02]  /*13c0*/  CS2R R114, SRZ ;  /* 0x0000000000727805 */ /* 0x000fe4000001ff00 */
[----:B------:R-:W-:Y:S02]  /*13d0*/  CS2R R112, SRZ ;  /* 0x0000000000707805 */ /* 0x000fe4000001ff00 */
[----:B------:R-:W-:Y:S02]  /*13e0*/  CS2R R110, SRZ ;  /* 0x00000000006e7805 */ /* 0x000fe4000001ff00 */
[----:B------:R-:W-:Y:S01]  /*13f0*/  CS2R R108, SRZ ;  /* 0x00000000006c7805 */ /* 0x000fe2000001ff00 */
[----:B------:R-:W-:Y:S01]  /*1400*/  ULEA UR6, UR5, 0xef, 0x7 ;  /* 0x000000ef05067891 */ /* 0x000fe2000f8e383f */
[----:B------:R-:W-:Y:S01]  /*1410*/  CS2R R106, SRZ ;  /* 0x00000000006a7805 */ /* 0x000fe2000001ff00 */
[----:B------:R-:W-:Y:S01]  /*1420*/  UIADD3 UR5, UR7, 0x6f, URZ ;  /* 0x0000006f07057890 */ /* 0x000fe2000fffe03f */
[----:B------:R-:W-:Y:S01]  /*1430*/  CS2R R104, SRZ ;  /* 0x0000000000687805 */ /* 0x000fe2000001ff00 */
[----:B------:R-:W-:Y:S01]  /*1440*/  UIADD3 UR7, UR7, UR6, -UR8 ;  /* 0x0000000607077290 */ /* 0x000fe2000fffe808 */
[----:B------:R-:W-:Y:S01]  /*1450*/  CS2R R102, SRZ ;  /* 0x0000000000667805 */ /* 0x000fe2000001ff00 */
[----:B------:R-:W-:Y:S01]  /*1460*/  UIMAD.WIDE UR4, UR5, -0x6db6db6d, UR4 ;  /* 0x92492493050478a5 */ /* 0x000fe2000f8e0204 */
[----:B------:R-:W-:Y:S01]  /*1470*/  CS2R R100, SRZ ;  /* 0x0000000000647805 */ /* 0x000fe2000001ff00 */
[----:B------:R-:W-:Y:S01]  /*1480*/  UMOV UR6, URZ ;  /* 0x0000003f00067c82 */ /* 0x000fe20008000000 */
[----:B------:R-:W-:Y:S01]  /*1490*/  CS2R R98, SRZ ;  /* 0x0000000000627805 */ /* 0x000fe2000001ff00 */
[----:B------:R-:W-:Y:S01]  /*14a0*/  UIMAD.WIDE UR6, UR7, -0x6db6db6d, UR6 ;  /* 0x92492493070678a5 */ /* 0x000fe2000f8e0206 */
[----:B------:R-:W-:Y:S01]  /*14b0*/  CS2R R96, SRZ ;  /* 0x0000000000607805 */ /* 0x000fe2000001ff00 */
[----:B------:R-:W-:Y:S01]  /*14c0*/  USHF.R.U32.HI UR4, URZ, 0x1f, UR5 ;  /* 0x0000001f3f047899 */ /* 0x000fe20008011605 */
[----:B------:R-:W-:Y:S01]  /*14d0*/  IMAD.MOV.U32 R86, RZ, RZ, RZ ;  /* 0x000000ffff567224 */ /* 0x000fe200078e00ff */
[----:B------:R-:W-:Y:S01]  /*14e0*/  USHF.R.U32.HI UR6, URZ, 0x1f, UR7 ;  /* 0x0000001f3f067899 */ /* 0x000fe20008011607 */
[----:B------:R-:W-:Y:S01]  /*14f0*/  CS2R R90, SRZ ;  /* 0x00000000005a7805 */ /* 0x000fe2000001ff00 */
[----:B------:R-:W-:Y:S01]  /*1500*/  ULEA.HI.SX32 UR4, UR5, UR4, 0x1a ;  /* 0x0000000405047291 */ /* 0x000fe2000f8fd23f */
[----:B------:R-:W-:Y:S01]  /*1510*/  CS2R R92, SRZ ;  /* 0x00000000005c7805 */ /* 0x000fe2000001ff00 */
[----:B------:R-:W-:Y:S01]  /*1520*/  ULEA.HI.SX32 UR6, UR7, UR6, 0x1a ;  /* 0x0000000607067291 */ /* 0x000fe2000f8fd23f */
[----:B------:R-:W-:Y:S01]  /*1530*/  IMAD.MOV.U32 R43, RZ, RZ, RZ ;  /* 0x000000ffff2b7224 */ /* 0x000fe200078e00ff */
[----:B------:R-:W-:-:S02]  /*1540*/  CS2R R88, SRZ ;  /* 0x0000000000587805 */ /* 0x000fc4000001ff00 */
[----:B------:R-:W-:Y:S01]  /*1550*/  CS2R R128, SRZ ;  /* 0x0000000000807805 */ /* 0x000fe2000001ff00 */
[----:B------:R-:W-:Y:S01]  /*1560*/  UISETP.LT.AND UP0, UPT, UR4, UR6, UPT ;  /* 0x000000060400728c */ /* 0x000fe2000bf01270 */
[----:B------:R-:W-:Y:S02]  /*1570*/  CS2R R38, SRZ ;  /* 0x0000000000267805 */ /* 0x000fe4000001ff00 */
[----:B------:R-:W-:Y:S02]  /*1580*/  CS2R R84, SRZ ;  /* 0x0000000000547805 */ /* 0x000fe4000001ff00 */
[----:B------:R-:W-:Y:S01]  /*1590*/  CS2R R46, SRZ ;  /* 0x00000000002e7805 */ /* 0x000fe2000001ff00 */
[----:B------:R-:W-:Y:S01]  /*15a0*/  USEL UR38, UR4, UR6, UP0 ;  /* 0x0000000604267287 */ /* 0x000fe20008000000 */
[----:B------:R-:W-:Y:S02]  /*15b0*/  CS2R R36, SRZ ;  /* 0x0000000000247805 */ /* 0x000fe4000001ff00 */
[----:B------:R-:W-:-:S02]  /*15c0*/  CS2R R78, SRZ ;  /* 0x00000000004e7805 */ /* 0x000fc4000001ff00 */
[----:B------:R-:W-:Y:S01]  /*15d0*/  CS2R R76, SRZ ;  /* 0x00000000004c7805 */ /* 0x000fe2000001ff00 */
[----:B------:R-:W-:Y:S01]  /*15e0*/  UISETP.GE.AND UP0, UPT, UR38, 0x1, UPT ;  /* 0x000000012600788c */ /* 0x000fe2000bf06270 */
[----:B------:R-:W-:Y:S02]  /*15f0*/  CS2R R74, SRZ ;  /* 0x00000000004a7805 */ /* 0x000fe4000001ff00 */
[----:B------:R-:W-:Y:S02]  /*1600*/  CS2R R72, SRZ ;  /* 0x0000000000487805 */ /* 0x000fe4000001ff00 */
[----:B------:R-:W-:Y:S02]  /*1610*/  CS2R R70, SRZ ;  /* 0x0000000000467805 */ /* 0x000fe4000001ff00 */
[----:B------:R-:W-:Y:S02]  /*1620*/  CS2R R68, SRZ ;  /* 0x0000000000447805 */ /* 0x000fe4000001ff00 */
[----:B------:R-:W-:-:S02]  /*1630*/  CS2R R66, SRZ ;  /* 0x0000000000427805 */ /* 0x000fc4000001ff00 */
[----:B------:R-:W-:Y:S02]  /*1640*/  PLOP3.LUT P1, PT, PT, PT, UP0, 0x80, 0x0 ;  /* 0x000000000000781c */ /* 0x000fe40003f2f008 */
        /* <DEDUP_REMOVED lines=13> */
[----:B------:R-:W-:Y:S02]  /*1720*/  MOV R133, RZ ;  /* 0x000000ff00857202 */ /* 0x000fe40000000f00 */
        /* <DEDUP_REMOVED lines=41> */
.L_x_4854:
        /* <DEDUP_REMOVED lines=11> */
.L_x_4991:
[----:B------:R-:W-:Y:S05]  /*1a70*/  @!P0 BRA `(.L_x_4856) ;  /* 0x0000000000048947 */ /* 0x000fea0003800000 */
[----:B------:R-:W-:Y:S01]  /*1a80*/  BPT.TRAP 0x1 ;  /* 0x000000040000795c */ /* 0x000fe20000300000 */
.L_x_4856:
[----:B------:R-:W-:Y:S02]  /*1a90*/  IMAD.U32 R2, RZ, RZ, UR36 ;  /* 0x00000024ff027e24 */ /* 0x000fe4000f8e00ff */
[----:B0-----:R-:W-:-:S03]  /*1aa0*/  IMAD.U32 R3, RZ, RZ, UR61 ;  /* 0x0000003dff037e24 */ /* 0x001fc6000f8e00ff */
[----:B------:R-:W-:Y:S02]  /*1ab0*/  LEA R2, R2, UR60, 0x3 ;  /* 0x0000003c02027c11 */ /* 0x000fe4000f8e18ff */
[----:B------:R-:W-:-:S04]  /*1ac0*/  SHF.L.U32 R3, R3, 0x1f, RZ ;  /* 0x0000001f03037819 */ /* 0x000fc800000006ff */
[----:B------:R0:W1:Y:S01]  /*1ad0*/  SYNCS.PHASECHK.TRANS64.TRYWAIT P2, [R2+URZ+0x36830], R3 ;  /* 0x03683003020075a7 */ /* 0x000062000804017f */
[----:B------:R-:W-:Y:S05]  /*1ae0*/  @!P0 BRA `(.L_x_4857) ;  /* 0x0000000000048947 */ /* 0x000fea0003800000 */
[----:B------:R-:W-:Y:S01]  /*1af0*/  BPT.TRAP 0x1 ;  /* 0x000000040000795c */ /* 0x000fe20000300000 */
.L_x_4857:
[----:B------:R-:W2:Y:S01]  /*1b00*/  S2R R0, SR_TID.X ;  /* 0x0000000000007919 */ /* 0x000ea20000002100 */
[----:B------:R-:W-:Y:S02]  /*1b10*/  MOV R119, RZ ;  /* 0x000000ff00777202 */ /* 0x000fe40000000f00 */
[----:B--2---:R-:W-:Y:S01]  /*1b20*/  LOP3.LUT P1, RZ, R0, 0x7f, RZ, 0xc0, !PT ;  /* 0x0000007f00ff7812 */ /* 0x004fe2000782c0ff */
[----:B-1----:R-:W-:-:S12]  /*1b30*/  @P2 BRA `(.L_x_4858) ;  /* 0x0000000000082947 */ /* 0x002fd80003800000 */
[----:B------:R-:W1:Y:S02]  /*1b40*/  SYNCS.PHASECHK.TRANS64.TRYWAIT P2, [R2+URZ+0x36830], R3 ;  /* 0x03683003020075a7 */ /* 0x000e64000804017f */
[----:B-1----:R-:W-:Y:S05]  /*1b50*/  @!P2 BRA `(.L_x_4859) ;  /* 0x000001500020a947 */ /* 0x002fea0003800000 */
.L_x_4858:
[----:B------:R-:W-:Y:S05]  /*1b60*/  WARPSYNC.ALL ;  /* 0x0000000000007948 */ /* 0x000fea0003800000 */
[----:B------:R-:W-:Y:S01]  /*1b70*/  UIADD3 UR4, UR60, 0x21400, URZ ;  /* 0x000214003c047890 */ /* 0x000fe2000fffe03f */
[----:B------:R-:W-:Y:S01]  /*1b80*/  WARPGROUP.ARRIVE ;  /* 0x00000000000079c5 */ /* 0x000fe20000000000 */
[----:B------:R-:W-:Y:S01]  /*1b90*/  UMOV UR7, 0x40000040 ;  /* 0x4000004000077882 */ /* 0x000fe20000000000 */
[----:B------:R-:W-:Y:S01]  /*1ba0*/  UMOV UR11, 0x40000040 ;  /* 0x40000040000b7882 */ /* 0x000fe20000000000 */
[----:B------:R-:W-:Y:S01]  /*1bb0*/  USHF.R.U32.HI UR4, URZ, 0x4, UR4 ;  /* 0x000000043f047899 */ /* 0x000fe20008011604 */
[----:B------:R-:W-:Y:S01]  /*1bc0*/  R2UR UR39, R19 ;  /* 0x00000000132772ca */ /* 0x000fe200000e0000 */
[----:B------:R-:W-:Y:S01]  /*1bd0*/  UMOV UR15, 0x40000040 ;  /* 0x40000040000f7882 */ /* 0x000fe20000000000 */
[----:B------:R-:W-:Y:S01]  /*1be0*/  UMOV UR19, 0x40000040 ;  /* 0x4000004000137882 */ /* 0x000fe20000000000 */
[----:B------:R-:W-:Y:S01]  /*1bf0*/  ULOP3.LUT UR4, UR4, 0x3fff, URZ, 0xc0, !UPT ;  /* 0x00003fff04047892 */ /* 0x000fe2000f8ec03f */
[----:B01----:R-:W-:Y:S01]  /*1c00*/  @!P1 VIADD R2, R2, 0x36840 ;  /* 0x0003684002029836 */ /* 0x003fe20000000000 */
[----:B------:R-:W-:Y:S01]  /*1c10*/  UMOV UR23, 0x40000040 ;  /* 0x4000004000177882 */ /* 0x000fe20000000000 */
[----:B------:R-:W-:Y:S01]  /*1c20*/  UMOV UR27, 0x40000040 ;  /* 0x40000040001b7882 */ /* 0x000fe20000000000 */
[----:B------:R-:W-:Y:S01]  /*1c30*/  ULOP3.LUT UR5, UR4, 0x10000, URZ, 0xfc, !UPT ;  /* 0x0001000004057892 */ /* 0x000fe2000f8efc3f */
[--C-:B------:R-:W-:Y:S01]  /*1c40*/  IMAD.MOV.U32 R118, RZ, RZ, R119.reuse ;  /* 0x000000ffff767224 */ /* 0x100fe200078e0077 */
[----:B------:R-:W-:Y:S01]  /*1c50*/  ULOP3.LUT UR4, UR37, 0x10000, URZ, 0xfc, !UPT ;  /* 0x0001000025047892 */ /* 0x000fe2000f8efc3f */
[----:B------:R-:W-:Y:S01]  /*1c60*/  R2UR UR37, R17 ;  /* 0x00000000112572ca */ /* 0x000fe200000e0000 */
[----:B------:R-:W-:Y:S01]  /*1c70*/  UIMAD UR6, UR36, 0xa80, UR5 ;  /* 0x00000a80240678a4 */ /* 0x000fe2000f8e0205 */
[----:B------:R-:W-:Y:S01]  /*1c80*/  @!P1 PRMT R2, RZ, 0x654, R2 ;  /* 0x00000654ff029816 */ /* 0x000fe20000000002 */
[----:B------:R-:W-:Y:S01]  /*1c90*/  IMAD.U32 R8, RZ, RZ, UR5 ;  /* 0x00000005ff087e24 */ /* 0x000fe2000f8e00ff */
[----:B------:R-:W-:Y:S01]  /*1ca0*/  UMOV UR5, 0x40000040 ;  /* 0x4000004000057882 */ /* 0x000fe20000000000 */
[----:B------:R-:W-:Y:S01]  /*1cb0*/  UIADD3 UR10, UR6, 0x80, URZ ;  /* 0x00000080060a7890 */ /* 0x000fe2000fffe03f */
[----:B------:R-:W-:Y:S01]  /*1cc0*/  IMAD.MOV.U32 R117, RZ, RZ, R119 ;  /* 0x000000ffff757224 */ /* 0x000fe200078e0077 */
[----:B------:R-:W-:Y:S01]  /*1cd0*/  UMOV UR8, UR4 ;  /* 0x0000000400087c82 */ /* 0x000fe20008000000 */
[----:B------:R-:W-:Y:S01]  /*1ce0*/  UMOV UR9, UR5 ;  /* 0x0000000500097c82 */ /* 0x000fe20008000000 */
[----:B------:R-:W-:-:S02]  /*1cf0*/  UIADD3 UR14, UR6, 0x200, URZ ;  /* 0x00000200060e7890 */ /* 0x000fc4000fffe03f */
[----:B------:R-:W-:Y:S01]  /*1d00*/  HGMMA.64x16x16.F32 R72, gdesc[UR4], RZ, !UPT, gsb0 ;  /* 0x00200000044879f0 */ /* 0x000fe2000c0008ff */
[----:B------:R-:W-:Y:S01]  /*1d10*/  UMOV UR12, UR4 ;  /* 0x00000004000c7c82 */ /* 0x000fe20008000000 */
[----:B------:R-:W-:Y:S01]  /*1d20*/  UMOV UR13, UR5 ;  /* 0x00000005000d7c82 */ /* 0x000fe20008000000 */
[----:B------:R-:W-:Y:S01]  /*1d30*/  UIADD3 UR18, UR6, 0x280, URZ ;  /* 0x0000028006127890 */ /* 0x000fe2000fffe03f */
[----:B------:R-:W-:Y:S01]  /*1d40*/  IMAD.U32 R0, RZ, RZ, UR37 ;  /* 0x00000025ff007e24 */ /* 0x000fe2000f8e00ff */
[----:B------:R-:W-:Y:S01]  /*1d50*/  UMOV UR16, UR4 ;  /* 0x0000000400107c82 */ /* 0x000fe20008000000 */
        /* <DEDUP_REMOVED lines=121> */
[----:B------:R-:W-:Y:S02]  /*24f0*/  R2UR UR11, R18 ;  /* 0x00000000120b72ca */ /* 0x000fe400000e0000 */
        /* <DEDUP_REMOVED lines=347> */
[----:B------:R-:W-:Y:S02]  /*3ab0*/  UIMAD UR7, UR38, -0x70, UR39 ;  /* 0xffffff90260778a4 */ /* 0x000fe4000f8e0227 */
[----:B------:R-:W-:Y:S02]  /*3ac0*/  UIADD3 UR38, UR38, -0x2, URZ ;  /* 0xfffffffe26267890 */ /* 0x000fe4000fffe03f */
[----:B------:R-:W-:Y:S02]  /*3ad0*/  UIADD3 UR10, -UR11, 0x71, UR7 ;  /* 0x000000710b0a7890 */ /* 0x000fe4000fffe107 */
[----:B------:R-:W-:-:S04]  /*3ae0*/  UIADD3 UR7, UR7, 0x70, URZ ;  /* 0x0000007007077890 */ /* 0x000fc8000fffe03f */
[----:B------:R-:W-:Y:S02]  /*3af0*/  IMAD.U32 R5, RZ, RZ, UR10 ;  /* 0x0000000aff057e24 */ /* 0x000fe4000f8e00ff */
[----:B------:R-:W-:Y:S02]  /*3b00*/  IMAD.U32 R3, RZ, RZ, UR7 ;  /* 0x00000007ff037e24 */ /* 0x000fe4000f8e00ff */
[----:B------:R-:W-:Y:S02]  /*3b10*/  IMAD R6, R204, -0x2, R5 ;  /* 0xfffffffecc067824 */ /* 0x000fe400078e0205 */
[----:B------:R-:W-:Y:S02]  /*3b20*/  IMAD R5, R0, 0x80, R205 ;  /* 0x0000008000057824 */ /* 0x000fe400078e02cd */
        /* <DEDUP_REMOVED lines=23> */
[----:B------:R-:W-:Y:S01]  /*3ca0*/  ISETP.GT.AND P2, PT, R0, 0x9, PT ;  /* 0x000000090000780c */ /* 0x000fe20003f44270 */
[----:B------:R-:W-:Y:S01]  /*3cb0*/  HGMMA.64x16x16.F32 R64, gdesc[UR52], R64, gsb0 ;  /* 0x00200000344079f0 */ /* 0x000fe20008000840 */
[----:B------:R-:W-:Y:S01]  /*3cc0*/  UIADD3 UR54, UR6, 0x806, URZ ;  /* 0x0000080606367890 */ /* 0x000fe2000fffe03f */
[----:B------:R-:W-:Y:S01]  /*3cd0*/  FSEL R13, R78, -INF , P4 ;  /* 0xff8000004e0d7808 */ /* 0x000fe20002000000 */
[----:B------:R-:W-:Y:S01]  /*3ce0*/  UMOV UR55, 0x40000040 ;  /* 0x4000004000377882 */ /* 0x000fe20000000000 */
[----:B------:R-:W-:Y:S01]  /*3cf0*/  FMNMX.FTZ R4, R7, R75, !PT ;  /* 0x0000004b07047209 */ /* 0x000fe20007810000 */
[----:B------:R-:W-:Y:S01]  /*3d00*/  IMAD.MOV.U32 R78, RZ, RZ, R119 ;  /* 0x000000ffff4e7224 */ /* 0x000fe200078e0077 */
        /* <DEDUP_REMOVED lines=15> */
[----:B------:R-:W-:Y:S01]  /*3e00*/  UMOV UR55, 0x40000040 ;  /* 0x4000004000377882 */ /* 0x000fe20000000000 */
[----:B------:R-:W-:Y:S02]  /*3e10*/  ISETP.GT.AND P2, PT, R0, 0x19, PT ;  /* 0x000000190000780c */ /* 0x000fe40003f44270 */
[----:B------:R-:W-:Y:S01]  /*3e20*/  FSEL R81, R70, -INF , P3 ;  /* 0xff80000046517808 */ /* 0x000fe20001800000 */
[----:B------:R-:W-:Y:S01]  /*3e30*/  IMAD.MOV.U32 R70, RZ, RZ, R119 ;  /* 0x000000ffff467224 */ /* 0x000fe200078e0077 */
[----:B------:R-:W-:Y:S02]  /*3e40*/  FMNMX.FTZ R4, R67, R4, !PT ;  /* 0x0000000443047209 */ /* 0x000fe40007810000 */
        /* <DEDUP_REMOVED lines=14> */
[----:B------:R-:W-:Y:S01]  /*3f30*/  UMOV UR55, 0x40000040 ;  /* 0x4000004000377882 */ /* 0x000fe20000000000 */
[----:B------:R-:W-:Y:S01]  /*3f40*/  FSEL R85, R62, -INF , P3 ;  /* 0xff8000003e557808 */ /* 0x000fe20001800000 */
[----:B------:R-:W-:Y:S01]  /*3f50*/  IMAD.MOV.U32 R62, RZ, RZ, R119 ;  /* 0x000000ffff3e7224 */ /* 0x000fe200078e0077 */
[----:B------:R-:W-:Y:S02]  /*3f60*/  FMNMX.FTZ R4, R59, R4, !PT ;  /* 0x000000043b047209 */ /* 0x000fe40007810000 */
        /* <DEDUP_REMOVED lines=33> */
[----:B------:R-:W-:Y:S01]  /*4180*/  UMOV UR55, 0x40000040 ;  /* 0x4000004000377882 */ /* 0x000fe20000000000 */
[----:B------:R-:W-:Y:S01]  /*4190*/  ISETP.GT.AND P2, PT, R0, 0x49, PT ;  /* 0x000000490000780c */ /* 0x000fe20003f44270 */
[----:B------:R-:W-:Y:S01]  /*41a0*/  ULDC UR6, c[0x0][0x988] ;  /* 0x0002620000067ab9 */ /* 0x000fe20000000800 */
[----:B------:R-:W-:Y:S02]  /*41b0*/  FSEL R97, R46, -INF , P3 ;  /* 0xff8000002e617808 */ /* 0x000fe40001800000 */
[----:B------:R-:W-:-:S02]  /*41c0*/  FMNMX.FTZ R4, R95, R4, !PT ;  /* 0x000000045f047209 */ /* 0x000fc40007810000 */
[C---:B------:R-:W-:Y:S02]  /*41d0*/  ISETP.GT.AND P3, PT, R0.reuse, 0x50, PT ;  /* 0x000000500000780c */ /* 0x040fe40003f64270 */
[----:B------:R-:W-:Y:S02]  /*41e0*/  FSEL R99, R47, -INF , P2 ;  /* 0xff8000002f637808 */ /* 0x000fe40001000000 */
[----:B------:R-:W-:Y:S02]  /*41f0*/  FMNMX.FTZ R4, R97, R4, !PT ;  /* 0x0000000461047209 */ /* 0x000fe40007810000 */
[----:B------:R-:W-:Y:S02]  /*4200*/  ISETP.GT.AND P2, PT, R0, 0x51, PT ;  /* 0x000000510000780c */ /* 0x000fe40003f44270 */
[----:B------:R-:W-:Y:S01]  /*4210*/  FMNMX.FTZ R4, R99, R4, !PT ;  /* 0x0000000463047209 */ /* 0x000fe20007810000 */
[----:B------:R-:W-:Y:S02]  /*4220*/  WARPGROUP.DEPBAR.LE gsb0, 0x0 ;  /* 0x00008000000079c5 */ /* 0x000fe40000010000 */
[----:B------:R-:W-:Y:S01]  /*4230*/  WARPGROUP.ARRIVE ;  /* 0x00000000000079c5 */ /* 0x000fe20000000000 */
[----:B------:R-:W-:-:S02]  /*4240*/  FSEL R101, R34, -INF , P3 ;  /* 0xff80000022657808 */ /* 0x000fc40001800000 */
[C---:B------:R-:W-:Y:S02]  /*4250*/  ISETP.GT.AND P3, PT, R0.reuse, 0x58, PT ;  /* 0x000000580000780c */ /* 0x040fe40003f64270 */
[----:B------:R-:W-:Y:S01]  /*4260*/  FSEL R103, R35, -INF , P2 ;  /* 0xff80000023677808 */ /* 0x000fe20001000000 */
[----:B------:R-:W-:Y:S01]  /*4270*/  HGMMA.64x16x16.F32 R24, gdesc[UR52], R24, gsb0 ;  /* 0x00200000341879f0 */ /* 0x000fe20008000818 */
[----:B------:R-:W-:Y:S02]  /*4280*/  FMNMX.FTZ R4, R101, R4, !PT ;  /* 0x0000000465047209 */ /* 0x000fe40007810000 */
[----:B------:R-:W-:Y:S02]  /*4290*/  ISETP.GT.AND P2, PT, R0, 0x59, PT ;  /* 0x000000590000780c */ /* 0x000fe40003f44270 */
        /* <DEDUP_REMOVED lines=18> */
[----:B------:R-:W-:Y:S02]  /*43c0*/  ISETP.GT.AND P3, PT, R3, 0x1, PT ;  /* 0x000000010300780c */ /* 0x000fe40003f64270 */
[----:B------:R-:W-:Y:S02]  /*43d0*/  FMNMX.FTZ R9, R115, R4, !PT ;  /* 0x0000000473097209 */ /* 0x000fe40007810000 */
        /* <DEDUP_REMOVED lines=11> */
[----:B-1----:R-:W-:Y:S01]  /*4490*/  FMNMX.FTZ R10, R9, R0, !PT ;  /* 0x00000000090a7209 */ /* 0x002fe20007810000 */
[----:B------:R-:W-:Y:S01]  /*44a0*/  IMAD.U32 R0, RZ, RZ, UR6 ;  /* 0x00000006ff007e24 */ /* 0x000fe2000f8e00ff */
[----:B------:R-:W-:Y:S01]  /*44b0*/  FSEL R9, R76, -INF , P4 ;  /* 0xff8000004c097808 */ /* 0x000fe20002000000 */
[----:B------:R-:W-:Y:S01]  /*44c0*/  UIADD3 UR6, UR39, -UR11, URZ ;  /* 0x8000000b27067290 */ /* 0x000fe2000fffe03f */
[----:B------:R-:W-:Y:S01]  /*44d0*/  FSEL R49, R49, -INF , P3 ;  /* 0xff80000031317808 */ /* 0x000fe20001800000 */
[----:B------:R-:W1:Y:S01]  /*44e0*/  SHFL.BFLY PT, R11, R10, 0x1, 0x1f ;  /* 0x0c201f000a0b7f89 */ /* 0x000e6200000e0000 */
[----:B------:R-:W-:Y:S01]  /*44f0*/  ISETP.GT.AND P3, PT, R3, 0x39, PT ;  /* 0x000000390300780c */ /* 0x000fe20003f64270 */
[----:B------:R-:W-:Y:S01]  /*4500*/  ULEA UR7, UR37, UR6, 0x7 ;  /* 0x0000000625077291 */ /* 0x000fe2000f8e383f */
[----:B------:R-:W-:-:S02]  /*4510*/  IMAD.MOV.U32 R76, RZ, RZ, R119 ;  /* 0x000000ffff4c7224 */ /* 0x000fc400078e0077 */
[----:B------:R-:W-:Y:S01]  /*4520*/  FSEL R53, R53, -INF , P3 ;  /* 0xff80000035357808 */ /* 0x000fe20001800000 */
[----:B------:R-:W-:Y:S01]  /*4530*/  UMOV UR6, URZ ;  /* 0x0000003f00067c82 */ /* 0x000fe20008000000 */
[----:B------:R-:W-:Y:S01]  /*4540*/  ISETP.GT.AND P3, PT, R3, 0x41, PT ;  /* 0x000000410300780c */ /* 0x000fe20003f64270 */
[----:B------:R-:W-:-:S03]  /*4550*/  UIMAD.WIDE UR6, UR7, -0x6db6db6d, UR6 ;  /* 0x92492493070678a5 */ /* 0x000fc6000f8e0206 */
[----:B------:R-:W-:Y:S01]  /*4560*/  FSEL R41, R41, -INF , P3 ;  /* 0xff80000029297808 */ /* 0x000fe20001800000 */
[----:B------:R-:W-:Y:S01]  /*4570*/  USHF.R.U32.HI UR6, URZ, 0x1f, UR7 ;  /* 0x0000001f3f067899 */ /* 0x000fe20008011607 */
[----:B------:R-:W-:-:S03]  /*4580*/  ISETP.GT.AND P3, PT, R3, 0x49, PT ;  /* 0x000000490300780c */ /* 0x000fc60003f64270 */
[----:B------:R-:W-:Y:S01]  /*4590*/  ULEA.HI.SX32 UR6, UR7, UR6, 0x1a ;  /* 0x0000000607067291 */ /* 0x000fe2000f8fd23f */
[----:B------:R-:W-:Y:S02]  /*45a0*/  FSEL R45, R45, -INF , P3 ;  /* 0xff8000002d2d7808 */ /* 0x000fe40001800000 */
[----:B------:R-:W-:Y:S01]  /*45b0*/  ISETP.GT.AND P3, PT, R3, 0x51, PT ;  /* 0x000000510300780c */ /* 0x000fe20003f64270 */
[----:B------:R-:W-:-:S03]  /*45c0*/  UISETP.LT.AND UP0, UPT, URZ, UR6, UPT ;  /* 0x000000063f00728c */ /* 0x000fc6000bf01270 */
[----:B------:R-:W-:Y:S01]  /*45d0*/  FSEL R33, R33, -INF , P3 ;  /* 0xff80000021217808 */ /* 0x000fe20001800000 */
[----:B------:R-:W-:Y:S01]  /*45e0*/  USEL UR10, URZ, UR6, !UP0 ;  /* 0x000000063f0a7287 */ /* 0x000fe2000c000000 */
[----:B-1----:R-:W-:Y:S02]  /*45f0*/  FMNMX.FTZ R4, R10, R11, !PT ;  /* 0x0000000b0a047209 */ /* 0x002fe40007810000 */
[----:B------:R-:W-:Y:S01]  /*4600*/  ISETP.GT.AND P3, PT, R3, 0x59, PT ;  /* 0x000000590300780c */ /* 0x000fe20003f64270 */
[----:B------:R-:W-:Y:S01]  /*4610*/  UISETP.GE.AND UP0, UPT, UR38, UR10, UPT ;  /* 0x0000000a2600728c */ /* 0x000fe2000bf06270 */
[C---:B------:R-:W-:Y:S01]  /*4620*/  FSETP.NEU.FTZ.AND P2, PT, R4.reuse, -INF , PT ;  /* 0xff8000000400780b */ /* 0x040fe20003f5d000 */
[----:B------:R-:W-:Y:S01]  /*4630*/  FMUL.FTZ R11, R4, R0 ;  /* 0x00000000040b7220 */ /* 0x000fe20000410000 */
[----:B------:R-:W-:Y:S02]  /*4640*/  FSEL R37, R37, -INF , P3 ;  /* 0xff80000025257808 */ /* 0x000fe40001800000 */
[----:B------:R-:W-:-:S02]  /*4650*/  ISETP.GT.AND P3, PT, R3, 0x61, PT ;  /* 0x000000610300780c */ /* 0x000fc40003f64270 */
        /* <DEDUP_REMOVED lines=8> */
[----:B------:R-:W-:Y:S01]  /*46e0*/  FMNMX.FTZ R10, R7, R73, !PT ;  /* 0x00000049070a7209 */ /* 0x000fe20007810000 */
[-CC-:B------:R-:W-:Y:S01]  /*46f0*/  FFMA.FTZ R6, R75, R0.reuse, -R30.reuse ;  /* 0x000000004b067223 */ /* 0x180fe2000001081e */
[----:B------:R-:W-:Y:S01]  /*4700*/  FSEL R77, R77, -INF , P2 ;  /* 0xff8000004d4d7808 */ /* 0x000fe20001000000 */
[----:B------:R-:W-:Y:S01]  /*4710*/  MUFU.EX2 R201, R201 ;  /* 0x000000c900c97308 */ /* 0x000fe20000000800 */
[----:B------:R-:W-:Y:S01]  /*4720*/  ISETP.GT.AND P2, PT, R3, 0x10, PT ;  /* 0x000000100300780c */ /* 0x000fe20003f44270 */
[--C-:B------:R-:W-:Y:S01]  /*4730*/  FFMA.FTZ R79, R79, R0, -R30.reuse ;  /* 0x000000004f4f7223 */ /* 0x100fe2000001081e */
[----:B------:R-:W-:Y:S01]  /*4740*/  FMNMX.FTZ R10, R9, R10, !PT ;  /* 0x0000000a090a7209 */ /* 0x000fe20007810000 */
[-CC-:B------:R-:W-:Y:S01]  /*4750*/  FFMA.FTZ R67, R67, R0.reuse, -R30.reuse ;  /* 0x0000000043437223 */ /* 0x180fe2000001081e */
[----:B------:R-:W-:Y:S01]  /*4760*/  FSEL R11, R64, -INF , P2 ;  /* 0xff800000400b7808 */ /* 0x000fe20001000000 */
[--C-:B------:R-:W-:Y:S01]  /*4770*/  FFMA.FTZ R199, R81, R0, -R30.reuse ;  /* 0x0000000051c77223 */ /* 0x100fe2000001081e */
[----:B------:R-:W-:Y:S01]  /*4780*/  FMNMX.FTZ R10, R77, R10, !PT ;  /* 0x0000000a4d0a7209 */ /* 0x000fe20007810000 */
[----:B------:R-:W1:Y:S01]  /*4790*/  MUFU.EX2 R6, R6 ;  /* 0x0000000600067308 */ /* 0x000e620000000800 */
[----:B------:R-:W-:Y:S01]  /*47a0*/  ISETP.GT.AND P2, PT, R3, 0x18, PT ;  /* 0x000000180300780c */ /* 0x000fe20003f44270 */
[--C-:B------:R-:W-:Y:S01]  /*47b0*/  FFMA.FTZ R55, R55, R0, -R30.reuse ;  /* 0x0000000037377223 */ /* 0x100fe2000001081e */
[----:B------:R-:W-:Y:S01]  /*47c0*/  FMNMX.FTZ R10, R11, R10, !PT ;  /* 0x0000000a0b0a7209 */ /* 0x000fe20007810000 */
[-CC-:B------:R-:W-:Y:S01]  /*47d0*/  FFMA.FTZ R71, R71, R0.reuse, -R30.reuse ;  /* 0x0000000047477223 */ /* 0x180fe2000001081e */
[----:B------:R-:W-:Y:S01]  /*47e0*/  FSEL R13, R68, -INF , P2 ;  /* 0xff800000440d7808 */ /* 0x000fe20001000000 */
[--C-:B------:R-:W-:Y:S01]  /*47f0*/  FFMA.FTZ R193, R83, R0, -R30.reuse ;  /* 0x0000000053c17223 */ /* 0x100fe2000001081e */
[----:B------:R-:W-:Y:S01]  /*4800*/  FMNMX.FTZ R12, R65, R10, !PT ;  /* 0x0000000a410c7209 */ /* 0x000fe20007810000 */
[----:B------:R-:W2:Y:S01]  /*4810*/  MUFU.EX2 R203, R203 ;  /* 0x000000cb00cb7308 */ /* 0x000ea20000000800 */
[----:B------:R-:W-:Y:S01]  /*4820*/  ISETP.GT.AND P2, PT, R3, 0x20, PT ;  /* 0x000000200300780c */ /* 0x000fe20003f44270 */
[--C-:B------:R-:W-:Y:S01]  /*4830*/  FFMA.FTZ R59, R59, R0, -R30.reuse ;  /* 0x000000003b3b7223 */ /* 0x100fe2000001081e */
[----:B------:R-:W-:Y:S01]  /*4840*/  FMNMX.FTZ R12, R13, R12, !PT ;  /* 0x0000000c0d0c7209 */ /* 0x000fe20007810000 */
[-CC-:B------:R-:W-:Y:S01]  /*4850*/  FFMA.FTZ R85, R85, R0.reuse, -R30.reuse ;  /* 0x0000000055557223 */ /* 0x180fe2000001081e */
[----:B------:R-:W-:Y:S01]  /*4860*/  FSEL R15, R56, -INF , P2 ;  /* 0xff800000380f7808 */ /* 0x000fe20001000000 */
[--C-:B------:R-:W-:Y:S01]  /*4870*/  FFMA.FTZ R63, R63, R0, -R30.reuse ;  /* 0x000000003f3f7223 */ /* 0x100fe2000001081e */
[----:B------:R-:W-:Y:S01]  /*4880*/  FMNMX.FTZ R12, R69, R12, !PT ;  /* 0x0000000c450c7209 */ /* 0x000fe20007810000 */
[----:B------:R-:W3:Y:S01]  /*4890*/  MUFU.EX2 R10, R79 ;  /* 0x0000004f000a7308 */ /* 0x000ee20000000800 */
[----:B------:R-:W-:Y:S01]  /*48a0*/  ISETP.GT.AND P2, PT, R3, 0x28, PT ;  /* 0x000000280300780c */ /* 0x000fe20003f44270 */
[--C-:B------:R-:W-:Y:S01]  /*48b0*/  FFMA.FTZ R87, R87, R0, -R30.reuse ;  /* 0x0000000057577223 */ /* 0x100fe2000001081e */
[----:B------:R-:W-:Y:S01]  /*48c0*/  FMNMX.FTZ R12, R15, R12, !PT ;  /* 0x0000000c0f0c7209 */ /* 0x000fe20007810000 */
[-CC-:B------:R-:W-:Y:S01]  /*48d0*/  FFMA.FTZ R89, R89, R0.reuse, -R30.reuse ;  /* 0x0000000059597223 */ /* 0x180fe2000001081e */
[----:B------:R-:W-:Y:S01]  /*48e0*/  FSEL R21, R60, -INF , P2 ;  /* 0xff8000003c157808 */ /* 0x000fe20001000000 */
[--C-:B------:R-:W-:Y:S01]  /*48f0*/  FFMA.FTZ R91, R91, R0, -R30.reuse ;  /* 0x000000005b5b7223 */ /* 0x100fe2000001081e */
[----:B------:R-:W-:Y:S01]  /*4900*/  FMNMX.FTZ R14, R57, R12, !PT ;  /* 0x0000000c390e7209 */ /* 0x000fe20007810000 */
[----:B------:R-:W4:Y:S01]  /*4910*/  MUFU.EX2 R197, R197 ;  /* 0x000000c500c57308 */ /* 0x000f220000000800 */
[----:B------:R-:W-:Y:S01]  /*4920*/  ISETP.GT.AND P2, PT, R3, 0x30, PT ;  /* 0x000000300300780c */ /* 0x000fe20003f44270 */
[--C-:B------:R-:W-:Y:S01]  /*4930*/  FFMA.FTZ R93, R93, R0, -R30.reuse ;  /* 0x000000005d5d7223 */ /* 0x100fe2000001081e */
[----:B------:R-:W-:Y:S01]  /*4940*/  FMNMX.FTZ R14, R21, R14, !PT ;  /* 0x0000000e150e7209 */ /* 0x000fe20007810000 */
[-CC-:B------:R-:W-:Y:S01]  /*4950*/  FFMA.FTZ R95, R95, R0.reuse, -R30.reuse ;  /* 0x000000005f5f7223 */ /* 0x180fe2000001081e */
[----:B------:R-:W-:Y:S01]  /*4960*/  FSEL R27, R48, -INF , P2 ;  /* 0xff800000301b7808 */ /* 0x000fe20001000000 */
[--C-:B------:R-:W-:Y:S01]  /*4970*/  FFMA.FTZ R97, R97, R0, -R30.reuse ;  /* 0x0000000061617223 */ /* 0x100fe2000001081e */
[----:B------:R-:W-:Y:S01]  /*4980*/  FMNMX.FTZ R14, R61, R14, !PT ;  /* 0x0000000e3d0e7209 */ /* 0x000fe20007810000 */
[----:B------:R-:W5:Y:S01]  /*4990*/  MUFU.EX2 R12, R67 ;  /* 0x00000043000c7308 */ /* 0x000f620000000800 */
[----:B------:R-:W-:Y:S01]  /*49a0*/  ISETP.GT.AND P2, PT, R3, 0x38, PT ;  /* 0x000000380300780c */ /* 0x000fe20003f44270 */
[--C-:B------:R-:W-:Y:S01]  /*49b0*/  FFMA.FTZ R99, R99, R0, -R30.reuse ;  /* 0x0000000063637223 */ /* 0x100fe2000001081e */
[----:B------:R-:W-:Y:S01]  /*49c0*/  FMNMX.FTZ R14, R27, R14, !PT ;  /* 0x0000000e1b0e7209 */ /* 0x000fe20007810000 */
[-CC-:B------:R-:W-:Y:S01]  /*49d0*/  FFMA.FTZ R101, R101, R0.reuse, -R30.reuse ;  /* 0x0000000065657223 */ /* 0x180fe2000001081e */
[----:B------:R-:W-:Y:S01]  /*49e0*/  FSEL R31, R52, -INF , P2 ;  /* 0xff800000341f7808 */ /* 0x000fe20001000000 */
[--C-:B------:R-:W-:Y:S01]  /*49f0*/  FFMA.FTZ R103, R103, R0, -R30.reuse ;  /* 0x0000000067677223 */ /* 0x100fe2000001081e */
[----:B------:R-:W-:Y:S01]  /*4a00*/  FMNMX.FTZ R20, R49, R14, !PT ;  /* 0x0000000e31147209 */ /* 0x000fe20007810000 */
        /* <DEDUP_REMOVED lines=8> */
[----:B------:R2:W-:Y:S01]  /*4a90*/  MUFU.EX2 R34, R55 ;  /* 0x0000003700227308 */ /* 0x0005e20000000800 */
[----:B------:R-:W-:Y:S01]  /*4aa0*/  ISETP.GT.AND P2, PT, R3, 0x48, PT ;  /* 0x000000480300780c */ /* 0x000fe20003f44270 */
[--C-:B------:R-:W-:Y:S01]  /*4ab0*/  FFMA.FTZ R111, R111, R0, -R30.reuse ;  /* 0x000000006f6f7223 */ /* 0x100fe2000001081e */
[----:B------:R-:W-:Y:S01]  /*4ac0*/  FMNMX.FTZ R20, R35, R20, !PT ;  /* 0x0000001423147209 */ /* 0x000fe20007810000 */
[----:B------:R-:W-:Y:S01]  /*4ad0*/  FFMA.FTZ R113, R113, R0, -R30 ;  /* 0x0000000071717223 */ /* 0x000fe2000001081e */
[----:B------:R-:W-:Y:S01]  /*4ae0*/  FSEL R39, R44, -INF , P2 ;  /* 0xff8000002c277808 */ /* 0x000fe20001000000 */
[----:B-1----:R-:W-:Y:S01]  /*4af0*/  FADD.FTZ R44, R201, R6 ;  /* 0x00000006c92c7221 */ /* 0x002fe20000010000 */
[----:B------:R-:W-:Y:S01]  /*4b00*/  FMNMX.FTZ R26, R41, R20, !PT ;  /* 0x00000014291a7209 */ /* 0x000fe20007810000 */
[----:B------:R-:W-:Y:S01]  /*4b10*/  MUFU.EX2 R14, R71 ;  /* 0x00000047000e7308 */ /* 0x000fe20000000800 */
[----:B------:R-:W-:Y:S01]  /*4b20*/  ISETP.GT.AND P2, PT, R3, 0x50, PT ;  /* 0x000000500300780c */ /* 0x000fe20003f44270 */
[----:B--2---:R-:W-:Y:S01]  /*4b30*/  FADD.FTZ R55, R203, R44 ;  /* 0x0000002ccb377221 */ /* 0x004fe20000010000 */
[----:B------:R-:W-:Y:S01]  /*4b40*/  FMNMX.FTZ R26, R39, R26, !PT ;  /* 0x0000001a271a7209 */ /* 0x000fe20007810000 */
[----:B------:R-:W-:Y:S01]  /*4b50*/  FFMA.FTZ R30, R115, R0, -R30 ;  /* 0x00000000731e7223 */ /* 0x000fe2000001081e */
[----:B------:R-:W-:Y:S01]  /*4b60*/  FSEL R43, R32, -INF , P2 ;  /* 0xff800000202b7808 */ /* 0x000fe20001000000 */
[----:B---3--:R-:W-:Y:S01]  /*4b70*/  FADD.FTZ R44, R10, R55 ;  /* 0x000000370a2c7221 */ /* 0x008fe20000010000 */
[----:B------:R-:W-:Y:S01]  /*4b80*/  FMNMX.FTZ R26, R45, R26, !PT ;  /* 0x0000001a2d1a7209 */ /* 0x000fe20007810000 */
[----:B------:R-:W-:Y:S01]  /*4b90*/  MUFU.EX2 R193, R193 ;  /* 0x000000c100c17308 */ /* 0x000fe20000000800 */
[----:B------:R-:W-:Y:S01]  /*4ba0*/  ISETP.GT.AND P2, PT, R3, 0x58, PT ;  /* 0x000000580300780c */ /* 0x000fe20003f44270 */
[----:B----4-:R-:W-:Y:S01]  /*4bb0*/  FADD.FTZ R55, R197, R44 ;  /* 0x0000002cc5377221 */ /* 0x010fe20000010000 */
[----:B------:R-:W-:Y:S01]  /*4bc0*/  FMNMX.FTZ R26, R43, R26, !PT ;  /* 0x0000001a2b1a7209 */ /* 0x000fe20007810000 */
[----:B------:R-:W-:Y:S01]  /*4bd0*/  IMAD.MOV.U32 R115, RZ, RZ, R119 ;  /* 0x000000ffff737224 */ /* 0x000fe200078e0077 */
[----:B------:R-:W-:Y:S01]  /*4be0*/  FSEL R47, R36, -INF , P2 ;  /* 0xff800000242f7808 */ /* 0x000fe20001000000 */
[----:B-----5:R-:W-:Y:S01]  /*4bf0*/  FADD.FTZ R44, R12, R55 ;  /* 0x000000370c2c7221 */ /* 0x020fe20000010000 */
[----:B------:R-:W-:Y:S01]  /*4c00*/  FMNMX.FTZ R26, R33, R26, !PT ;  /* 0x0000001a211a7209 */ /* 0x000fe20007810000 */
[----:B------:R-:W-:Y:S01]  /*4c10*/  MUFU.EX2 R20, R59 ;  /* 0x0000003b00147308 */ /* 0x000fe20000000800 */
[----:B------:R-:W-:Y:S01]  /*4c20*/  ISETP.GT.AND P2, PT, R3, 0x60, PT ;  /* 0x000000600300780c */ /* 0x000fe20003f44270 */
[--C-:B------:R-:W-:Y:S01]  /*4c30*/  IMAD.MOV.U32 R83, RZ, RZ, R119.reuse ;  /* 0x000000ffff537224 */ /* 0x100fe200078e0077 */
[----:B------:R-:W-:Y:S01]  /*4c40*/  FMNMX.FTZ R26, R47, R26, !PT ;  /* 0x0000001a2f1a7209 */ /* 0x000fe20007810000 */
[--C-:B------:R-:W-:Y:S01]  /*4c50*/  IMAD.MOV.U32 R81, RZ, RZ, R119.reuse ;  /* 0x000000ffff517224 */ /* 0x100fe200078e0077 */
[----:B------:R-:W-:Y:S01]  /*4c60*/  FSEL R51, R24, -INF , P2 ;  /* 0xff80000018337808 */ /* 0x000fe20001000000 */
[--C-:B------:R-:W-:Y:S01]  /*4c70*/  IMAD.MOV.U32 R79, RZ, RZ, R119.reuse ;  /* 0x000000ffff4f7224 */ /* 0x100fe200078e0077 */
[----:B------:R-:W-:Y:S01]  /*4c80*/  FMNMX.FTZ R26, R37, R26, !PT ;  /* 0x0000001a251a7209 */ /* 0x000fe20007810000 */
[----:B------:R-:W-:Y:S01]  /*4c90*/  MUFU.EX2 R85, R85 ;  /* 0x0000005500557308 */ /* 0x000fe20000000800 */
[----:B------:R-:W-:Y:S01]  /*4ca0*/  ISETP.GT.AND P2, PT, R3, 0x68, PT ;  /* 0x000000680300780c */ /* 0x000fe20003f44270 */
[--C-:B------:R-:W-:Y:S01]  /*4cb0*/  IMAD.MOV.U32 R75, RZ, RZ, R119.reuse ;  /* 0x000000ffff4b7224 */ /* 0x100fe200078e0077 */
[----:B------:R-:W-:Y:S01]  /*4cc0*/  FMNMX.FTZ R26, R51, R26, !PT ;  /* 0x0000001a331a7209 */ /* 0x000fe20007810000 */
[--C-:B------:R-:W-:Y:S01]  /*4cd0*/  IMAD.MOV.U32 R72, RZ, RZ, R119.reuse ;  /* 0x000000ffff487224 */ /* 0x100fe200078e0077 */
[----:B------:R-:W-:Y:S01]  /*4ce0*/  ISETP.GT.AND P3, PT, R3, 0x69, PT ;  /* 0x000000690300780c */ /* 0x000fe20003f64270 */
[--C-:B------:R-:W-:Y:S01]  /*4cf0*/  IMAD.MOV.U32 R68, RZ, RZ, R119.reuse ;  /* 0x000000ffff447224 */ /* 0x100fe200078e0077 */
[----:B------:R-:W-:Y:S01]  /*4d00*/  FSEL R3, R28, -INF , P2 ;  /* 0xff8000001c037808 */ /* 0x000fe20001000000 */
[----:B------:R1:W2:Y:S01]  /*4d10*/  MUFU.EX2 R32, R63 ;  /* 0x0000003f00207308 */ /* 0x0002a20000000800 */
[----:B------:R-:W-:Y:S01]  /*4d20*/  FMNMX.FTZ R26, R25, R26, !PT ;  /* 0x0000001a191a7209 */ /* 0x000fe20007810000 */
[--C-:B------:R-:W-:Y:S01]  /*4d30*/  IMAD.MOV.U32 R67, RZ, RZ, R119.reuse ;  /* 0x000000ffff437224 */ /* 0x100fe200078e0077 */
[----:B------:R-:W-:Y:S01]  /*4d40*/  FSEL R29, R29, -INF , P3 ;  /* 0xff8000001d1d7808 */ /* 0x000fe20001800000 */
[--C-:B------:R-:W-:Y:S01]  /*4d50*/  IMAD.MOV.U32 R64, RZ, RZ, R119.reuse ;  /* 0x000000ffff407224 */ /* 0x100fe200078e0077 */
[----:B------:R-:W-:Y:S01]  /*4d60*/  FMNMX.FTZ R26, R3, R26, !PT ;  /* 0x0000001a031a7209 */ /* 0x000fe20007810000 */
[--C-:B------:R-:W-:Y:S01]  /*4d70*/  IMAD.MOV.U32 R60, RZ, RZ, R119.reuse ;  /* 0x000000ffff3c7224 */ /* 0x100fe200078e0077 */
[----:B------:R-:W-:Y:S01]  /*4d80*/  F2FP.F16.F32.PACK_AB R201, R6, R201 ;  /* 0x000000c906c9723e */ /* 0x000fe200000000ff */
[----:B------:R-:W-:Y:S01]  /*4d90*/  MUFU.EX2 R87, R87 ;  /* 0x0000005700577308 */ /* 0x000fe20000000800 */
[----:B------:R-:W-:Y:S01]  /*4da0*/  FMNMX.FTZ R26, R29, R26, !PT ;  /* 0x0000001a1d1a7209 */ /* 0x000fe20007810000 */
[--C-:B-1----:R-:W-:Y:S01]  /*4db0*/  IMAD.MOV.U32 R63, RZ, RZ, R119.reuse ;  /* 0x000000ffff3f7224 */ /* 0x102fe200078e0077 */
[----:B------:R-:W-:Y:S01]  /*4dc0*/  F2FP.F16.F32.PACK_AB R197, R12, R197 ;  /* 0x000000c50cc5723e */ /* 0x000fe200000000ff */
[----:B------:R-:W-:Y:S01]  /*4dd0*/  IMAD.U32 R12, RZ, RZ, UR10 ;  /* 0x0000000aff0c7e24 */ /* 0x000fe2000f8e00ff */
[----:B------:R-:W-:Y:S01]  /*4de0*/  F2FP.F16.F32.PACK_AB R203, R10, R203 ;  /* 0x000000cb0acb723e */ /* 0x000fe200000000ff */
[----:B------:R-:W1:Y:S01]  /*4df0*/  SHFL.BFLY PT, R5, R26, 0x2, 0x1f ;  /* 0x0c401f001a057f89 */ /* 0x000e6200000e0000 */
[----:B------:R-:W-:Y:S01]  /*4e00*/  MOV R71, R119 ;  /* 0x0000007700477202 */ /* 0x000fe20000000f00 */
[----:B------:R3:W4:Y:S01]  /*4e10*/  MUFU.EX2 R28, R89 ;  /* 0x00000059001c7308 */ /* 0x0007220000000800 */
[----:B--2---:R-:W-:Y:S01]  /*4e20*/  F2FP.F16.F32.PACK_AB R195, R32, R85 ;  /* 0x0000005520c3723e */ /* 0x004fe200000000ff */
[--C-:B------:R-:W-:Y:S01]  /*4e30*/  IMAD.MOV.U32 R59, RZ, RZ, R119.reuse ;  /* 0x000000ffff3b7224 */ /* 0x100fe200078e0077 */
[----:B------:R-:W-:Y:S01]  /*4e40*/  MOV R52, R119 ;  /* 0x0000007700347202 */ /* 0x000fe20000000f00 */
[----:B------:R-:W-:-:S02]  /*4e50*/  IMAD.MOV.U32 R56, RZ, RZ, R119 ;  /* 0x000000ffff387224 */ /* 0x000fc400078e0077 */
[--C-:B------:R-:W-:Y:S02]  /*4e60*/  IMAD.MOV.U32 R48, RZ, RZ, R119.reuse ;  /* 0x000000ffff307224 */ /* 0x100fe400078e0077 */
[----:B------:R-:W2:Y:S01]  /*4e70*/  MUFU.EX2 R91, R91 ;  /* 0x0000005b005b7308 */ /* 0x000ea20000000800 */
[----:B---3--:R-:W-:-:S07]  /*4e80*/  IMAD.MOV.U32 R89, RZ, RZ, R119 ;  /* 0x000000ffff597224 */ /* 0x008fce00078e0077 */
[----:B------:R-:W-:Y:S01]  /*4e90*/  MUFU.EX2 R93, R93 ;  /* 0x0000005d005d7308 */ /* 0x000fe20000000800 */
[----:B----4-:R-:W-:Y:S02]  /*4ea0*/  F2FP.F16.F32.PACK_AB R189, R28, R87 ;  /* 0x000000571cbd723e */ /* 0x010fe400000000ff */
[----:B-1----:R-:W-:-:S05]  /*4eb0*/  FMNMX.FTZ R24, R26, R5, !PT ;  /* 0x000000051a187209 */ /* 0x002fca0007810000 */
[----:B------:R1:W3:Y:S01]  /*4ec0*/  MUFU.EX2 R36, R95 ;  /* 0x0000005f00247308 */ /* 0x0002e20000000800 */
[----:B--2---:R-:W-:Y:S01]  /*4ed0*/  F2FP.F16.F32.PACK_AB R191, R34, R91 ;  /* 0x0000005b22bf723e */ /* 0x004fe200000000ff */
[----:B------:R-:W2:Y:S06]  /*4ee0*/  SHFL.BFLY PT, R5, R24, 0x1, 0x1f ;  /* 0x0c201f0018057f89 */ /* 0x000eac00000e0000 */
[----:B------:R-:W-:Y:S01]  /*4ef0*/  MUFU.EX2 R97, R97 ;  /* 0x0000006100617308 */ /* 0x000fe20000000800 */
[----:B-1----:R-:W-:-:S07]  /*4f00*/  IMAD.MOV.U32 R95, RZ, RZ, R119 ;  /* 0x000000ffff5f7224 */ /* 0x002fce00078e0077 */
[----:B------:R1:W4:Y:S01]  /*4f10*/  MUFU.EX2 R38, R99 ;  /* 0x0000006300267308 */ /* 0x0003220000000800 */
[----:B---3--:R-:W-:-:S07]  /*4f20*/  F2FP.F16.F32.PACK_AB R185, R36, R93 ;  /* 0x0000005d24b9723e */ /* 0x008fce00000000ff */
[----:B------:R-:W-:Y:S01]  /*4f30*/  MUFU.EX2 R101, R101 ;  /* 0x0000006500657308 */ /* 0x000fe20000000800 */
[----:B-1----:R-:W-:Y:S01]  /*4f40*/  IMAD.MOV.U32 R99, RZ, RZ, R119 ;  /* 0x000000ffff637224 */ /* 0x002fe200078e0077 */
[----:B--2---:R-:W-:-:S04]  /*4f50*/  FMNMX.FTZ R5, R24, R5, !PT ;  /* 0x0000000518057209 */ /* 0x004fc80007810000 */
[C---:B------:R-:W-:Y:S01]  /*4f60*/  FSETP.NEU.FTZ.AND P2, PT, R5.reuse, -INF , PT ;  /* 0xff8000000500780b */ /* 0x040fe20003f5d000 */
[----:B------:R-:W-:Y:S01]  /*4f70*/  FMUL.FTZ R24, R5, R0 ;  /* 0x0000000005187220 */ /* 0x000fe20000410000 */
[----:B------:R-:W1:Y:S01]  /*4f80*/  MUFU.EX2 R26, R103 ;  /* 0x00000067001a7308 */ /* 0x000e620000000800 */
[----:B----4-:R-:W-:-:S03]  /*4f90*/  F2FP.F16.F32.PACK_AB R187, R38, R97 ;  /* 0x0000006126bb723e */ /* 0x010fc600000000ff */
        /* <DEDUP_REMOVED lines=27> */
[-CC-:B------:R-:W-:Y:S01]  /*5150*/  FFMA.FTZ R33, R33, R0.reuse, -R24.reuse ;  /* 0x0000000021217223 */ /* 0x180fe20000010818 */
[-CC-:B------:R-:W-:Y:S01]  /*5160*/  FFMA.FTZ R47, R47, R0.reuse, -R24.reuse ;  /* 0x000000002f2f7223 */ /* 0x180fe20000010818 */
[-CC-:B------:R-:W-:Y:S01]  /*5170*/  FFMA.FTZ R37, R37, R0.reuse, -R24.reuse ;  /* 0x0000000025257223 */ /* 0x180fe20000010818 */
[-CC-:B------:R-:W-:Y:S01]  /*5180*/  FFMA.FTZ R51, R51, R0.reuse, -R24.reuse ;  /* 0x0000000033337223 */ /* 0x180fe20000010818 */
[-CC-:B------:R-:W-:Y:S01]  /*5190*/  FFMA.FTZ R25, R25, R0.reuse, -R24.reuse ;  /* 0x0000000019197223 */ /* 0x180fe20000010818 */
[-CC-:B------:R-:W-:Y:S01]  /*51a0*/  FFMA.FTZ R3, R3, R0.reuse, -R24.reuse ;  /* 0x0000000003037223 */ /* 0x180fe20000010818 */
[----:B------:R-:W-:Y:S01]  /*51b0*/  FFMA.FTZ R24, R29, R0, -R24 ;  /* 0x000000001d187223 */ /* 0x000fe20000010818 */
[----:B------:R5:W0:Y:S01]  /*51c0*/  MUFU.EX2 R202, R77 ;  /* 0x0000004d00ca7308 */ /* 0x000a220000000800 */
[----:B-1----:R-:W-:Y:S01]  /*51d0*/  F2FP.F16.F32.PACK_AB R181, R26, R101 ;  /* 0x000000651ab5723e */ /* 0x002fe200000000ff */
[----:B------:R-:W-:-:S02]  /*51e0*/  IMAD.MOV.U32 R103, RZ, RZ, R119 ;  /* 0x000000ffff677224 */ /* 0x000fc400078e0077 */
[----:B--2---:R-:W-:-:S04]  /*51f0*/  IMAD.MOV.U32 R73, RZ, RZ, R119 ;  /* 0x000000ffff497224 */ /* 0x004fc800078e0077 */
[----:B------:R-:W1:Y:S01]  /*5200*/  MUFU.EX2 R11, R11 ;  /* 0x0000000b000b7308 */ /* 0x000e620000000800 */
[----:B-----5:R-:W-:-:S07]  /*5210*/  IMAD.MOV.U32 R77, RZ, RZ, R119 ;  /* 0x000000ffff4d7224 */ /* 0x020fce00078e0077 */
[----:B------:R2:W-:Y:S08]  /*5220*/  MUFU.EX2 R188, R49 ;  /* 0x0000003100bc7308 */ /* 0x0005f00000000800 */
[----:B------:R5:W1:Y:S01]  /*5230*/  MUFU.EX2 R196, R65 ;  /* 0x0000004100c47308 */ /* 0x000a620000000800 */
[----:B--2---:R-:W-:Y:S01]  /*5240*/  FADD.FTZ R49, R199, R44 ;  /* 0x0000002cc7317221 */ /* 0x004fe20000010000 */
[----:B---3--:R-:W-:Y:S01]  /*5250*/  FADD.FTZ R44, R7, R200 ;  /* 0x000000c8072c7221 */ /* 0x008fe20000010000 */
[----:B------:R-:W-:-:S02]  /*5260*/  F2FP.F16.F32.PACK_AB R200, R200, R7 ;  /* 0x00000007c8c8723e */ /* 0x000fc400000000ff */
[C---:B------:R-:W-:Y:S01]  /*5270*/  FADD.FTZ R46, R14.reuse, R49 ;  /* 0x000000310e2e7221 */ /* 0x040fe20000010000 */
[----:B----4-:R-:W-:Y:S01]  /*5280*/  FADD.FTZ R49, R9, R44 ;  /* 0x0000002c09317221 */ /* 0x010fe20000010000 */
[----:B------:R-:W-:Y:S01]  /*5290*/  F2FP.F16.F32.PACK_AB R199, R14, R199 ;  /* 0x000000c70ec7723e */ /* 0x000fe200000000ff */
[----:B------:R-:W2:Y:S01]  /*52a0*/  MUFU.EX2 R13, R13 ;  /* 0x0000000d000d7308 */ /* 0x000ea20000000800 */
[----:B------:R-:W-:Y:S01]  /*52b0*/  FADD.FTZ R55, R193, R46 ;  /* 0x0000002ec1377221 */ /* 0x000fe20000010000 */
[----:B0-----:R-:W-:Y:S01]  /*52c0*/  FADD.FTZ R44, R202, R49 ;  /* 0x00000031ca2c7221 */ /* 0x001fe20000010000 */
[C---:B------:R-:W-:Y:S01]  /*52d0*/  F2FP.F16.F32.PACK_AB R193, R20.reuse, R193 ;  /* 0x000000c114c1723e */ /* 0x040fe200000000ff */
[----:B-----5:R-:W-:Y:S02]  /*52e0*/  IMAD.MOV.U32 R65, RZ, RZ, R119 ;  /* 0x000000ffff417224 */ /* 0x020fe400078e0077 */
[----:B------:R-:W-:Y:S01]  /*52f0*/  FADD.FTZ R46, R20, R55 ;  /* 0x00000037142e7221 */ /* 0x000fe20000010000 */
[----:B-1----:R-:W-:Y:S01]  /*5300*/  FADD.FTZ R49, R11, R44 ;  /* 0x0000002c0b317221 */ /* 0x002fe20000010000 */
[----:B------:R-:W-:Y:S01]  /*5310*/  F2FP.F16.F32.PACK_AB R202, R202, R9 ;  /* 0x00000009caca723e */ /* 0x000fe200000000ff */
[----:B------:R0:W1:Y:S01]  /*5320*/  MUFU.EX2 R198, R69 ;  /* 0x0000004500c67308 */ /* 0x0000620000000800 */
[----:B------:R-:W-:-:S02]  /*5330*/  IMAD.MOV.U32 R55, RZ, RZ, R119 ;  /* 0x000000ffff377224 */ /* 0x000fc400078e0077 */
[C---:B------:R-:W-:Y:S01]  /*5340*/  FADD.FTZ R44, R196.reuse, R49 ;  /* 0x00000031c42c7221 */ /* 0x040fe20000010000 */
[----:B------:R-:W-:-:S04]  /*5350*/  F2FP.F16.F32.PACK_AB R196, R196, R11 ;  /* 0x0000000bc4c4723e */ /* 0x000fc800000000ff */
[----:B------:R-:W3:Y:S01]  /*5360*/  MUFU.EX2 R15, R15 ;  /* 0x0000000f000f7308 */ /* 0x000ee20000000800 */
[----:B0-----:R-:W-:-:S07]  /*5370*/  IMAD.MOV.U32 R69, RZ, RZ, R119 ;  /* 0x000000ffff457224 */ /* 0x001fce00078e0077 */
[----:B------:R0:W-:Y:S08]  /*5380*/  MUFU.EX2 R190, R53 ;  /* 0x0000003500be7308 */ /* 0x0001f00000000800 */
[----:B------:R4:W5:Y:S01]  /*5390*/  MUFU.EX2 R192, R57 ;  /* 0x0000003900c07308 */ /* 0x0009620000000800 */
[----:B0-----:R-:W-:Y:S01]  /*53a0*/  FADD.FTZ R53, R85, R46 ;  /* 0x0000002e55357221 */ /* 0x001fe20000010000 */
[----:B------:R-:W-:-:S03]  /*53b0*/  IMAD.MOV.U32 R85, RZ, RZ, R119 ;  /* 0x000000ffff557224 */ /* 0x000fc600078e0077 */
[----:B------:R-:W-:Y:S01]  /*53c0*/  FADD.FTZ R46, R32, R53 ;  /* 0x00000035202e7221 */ /* 0x000fe20000010000 */
[--C-:B------:R-:W-:Y:S02]  /*53d0*/  IMAD.MOV.U32 R53, RZ, RZ, R119.reuse ;  /* 0x000000ffff357224 */ /* 0x100fe400078e0077 */
[----:B------:R-:W0:Y:S01]  /*53e0*/  MUFU.EX2 R21, R21 ;  /* 0x0000001500157308 */ /* 0x000e220000000800 */
[----:B------:R-:W-:Y:S01]  /*53f0*/  FADD.FTZ R49, R87, R46 ;  /* 0x0000002e57317221 */ /* 0x000fe20000010000 */
[--C-:B------:R-:W-:Y:S02]  /*5400*/  IMAD.MOV.U32 R87, RZ, RZ, R119.reuse ;  /* 0x000000ffff577224 */ /* 0x100fe400078e0077 */
[----:B----4-:R-:W-:Y:S02]  /*5410*/  IMAD.MOV.U32 R57, RZ, RZ, R119 ;  /* 0x000000ffff397224 */ /* 0x010fe400078e0077 */
[----:B------:R-:W-:Y:S01]  /*5420*/  FADD.FTZ R2, R28, R49 ;  /* 0x000000311c027221 */ /* 0x000fe20000010000 */
[--C-:B------:R-:W-:Y:S01]  /*5430*/  IMAD.MOV.U32 R46, RZ, RZ, R119.reuse ;  /* 0x000000ffff2e7224 */ /* 0x100fe200078e0077 */
[----:B------:R2:W-:Y:S02]  /*5440*/  MUFU.EX2 R184, R41 ;  /* 0x0000002900b87308 */ /* 0x0005e40000000800 */
[----:B------:R-:W-:Y:S01]  /*5450*/  FADD.FTZ R49, R91, R2 ;  /* 0x000000025b317221 */ /* 0x000fe20000010000 */
[----:B------:R-:W-:-:S02]  /*5460*/  IMAD.MOV.U32 R91, RZ, RZ, R119 ;  /* 0x000000ffff5b7224 */ /* 0x000fc400078e0077 */
[--C-:B------:R-:W-:Y:S02]  /*5470*/  IMAD.MOV.U32 R32, RZ, RZ, R119.reuse ;  /* 0x000000ffff207224 */ /* 0x100fe400078e0077 */
[----:B------:R-:W-:Y:S01]  /*5480*/  IMAD.MOV.U32 R28, RZ, RZ, R119 ;  /* 0x000000ffff1c7224 */ /* 0x000fe200078e0077 */
[----:B------:R4:W0:Y:S01]  /*5490*/  MUFU.EX2 R194, R61 ;  /* 0x0000003d00c27308 */ /* 0x0008220000000800 */
[----:B--2---:R-:W-:-:S04]  /*54a0*/  FADD.FTZ R41, R13, R44 ;  /* 0x0000002c0d297221 */ /* 0x004fc80000010000 */
[C---:B-1----:R-:W-:Y:S01]  /*54b0*/  FADD.FTZ R44, R198.reuse, R41 ;  /* 0x00000029c62c7221 */ /* 0x042fe20000010000 */
[----:B------:R-:W-:Y:S02]  /*54c0*/  F2FP.F16.F32.PACK_AB R198, R198, R13 ;  /* 0x0000000dc6c6723e */ /* 0x000fe400000000ff */
[----:B------:R-:W1:Y:S01]  /*54d0*/  MUFU.EX2 R27, R27 ;  /* 0x0000001b001b7308 */ /* 0x000e620000000800 */
[----:B---3--:R-:W-:Y:S01]  /*54e0*/  FADD.FTZ R41, R15, R44 ;  /* 0x0000002c0f297221 */ /* 0x008fe20000010000 */
[----:B------:R-:W-:Y:S01]  /*54f0*/  FADD.FTZ R44, R34, R49 ;  /* 0x00000031222c7221 */ /* 0x000fe20000010000 */
[----:B----4-:R-:W-:Y:S01]  /*5500*/  IMAD.MOV.U32 R61, RZ, RZ, R119 ;  /* 0x000000ffff3d7224 */ /* 0x010fe200078e0077 */
[----:B------:R-:W-:Y:S01]  /*5510*/  MOV R34, R119 ;  /* 0x0000007700227202 */ /* 0x000fe20000000f00 */
[C---:B-----5:R-:W-:Y:S01]  /*5520*/  FADD.FTZ R2, R192.reuse, R41 ;  /* 0x00000029c0027221 */ /* 0x060fe20000010000 */
[----:B------:R-:W-:Y:S01]  /*5530*/  F2FP.F16.F32.PACK_AB R192, R192, R15 ;  /* 0x0000000fc0c0723e */ /* 0x000fe200000000ff */
[----:B------:R-:W-:Y:S01]  /*5540*/  IMAD.MOV.U32 R49, RZ, RZ, R119 ;  /* 0x000000ffff317224 */ /* 0x000fe200078e0077 */
[----:B------:R-:W2:Y:S01]  /*5550*/  MUFU.EX2 R31, R31 ;  /* 0x0000001f001f7308 */ /* 0x000ea20000000800 */
[----:B0-----:R-:W-:-:S04]  /*5560*/  FADD.FTZ R41, R21, R2 ;  /* 0x0000000215297221 */ /* 0x001fc80000010000 */
[C---:B------:R-:W-:Y:S01]  /*5570*/  FADD.FTZ R2, R194.reuse, R41 ;  /* 0x00000029c2027221 */ /* 0x040fe20000010000 */
[----:B------:R-:W-:Y:S02]  /*5580*/  F2FP.F16.F32.PACK_AB R194, R194, R21 ;  /* 0x00000015c2c2723e */ /* 0x000fe400000000ff */
[----:B------:R0:W-:Y:S01]  /*5590*/  MUFU.EX2 R186, R45 ;  /* 0x0000002d00ba7308 */ /* 0x0001e20000000800 */
[----:B-1----:R-:W-:-:S04]  /*55a0*/  FADD.FTZ R41, R27, R2 ;  /* 0x000000021b297221 */ /* 0x002fc80000010000 */
[C---:B------:R-:W-:Y:S01]  /*55b0*/  FADD.FTZ R2, R188.reuse, R41 ;  /* 0x00000029bc027221 */ /* 0x040fe20000010000 */
[----:B------:R-:W-:Y:S01]  /*55c0*/  F2FP.F16.F32.PACK_AB R188, R188, R27 ;  /* 0x0000001bbcbc723e */ /* 0x000fe200000000ff */
[--C-:B------:R-:W-:Y:S01]  /*55d0*/  IMAD.MOV.U32 R41, RZ, RZ, R119.reuse ;  /* 0x000000ffff297224 */ /* 0x100fe200078e0077 */
[----:B------:R-:W1:Y:S01]  /*55e0*/  MUFU.EX2 R35, R35 ;  /* 0x0000002300237308 */ /* 0x000e620000000800 */
[----:B0-----:R-:W-:Y:S01]  /*55f0*/  FADD.FTZ R45, R93, R44 ;  /* 0x0000002c5d2d7221 */ /* 0x001fe20000010000 */
[--C-:B------:R-:W-:Y:S02]  /*5600*/  IMAD.MOV.U32 R93, RZ, RZ, R119.reuse ;  /* 0x000000ffff5d7224 */ /* 0x100fe400078e0077 */
[----:B------:R-:W-:Y:S02]  /*5610*/  IMAD.MOV.U32 R27, RZ, RZ, R119 ;  /* 0x000000ffff1b7224 */ /* 0x000fe400078e0077 */
[----:B------:R-:W-:Y:S01]  /*5620*/  FADD.FTZ R44, R36, R45 ;  /* 0x0000002d242c7221 */ /* 0x000fe20000010000 */
[--C-:B------:R-:W-:Y:S01]  /*5630*/  IMAD.MOV.U32 R45, RZ, RZ, R119.reuse ;  /* 0x000000ffff2d7224 */ /* 0x100fe200078e0077 */
[----:B------:R-:W0:Y:S02]  /*5640*/  MUFU.EX2 R39, R39 ;  /* 0x0000002700277308 */ /* 0x000e240000000800 */
[----:B------:R-:W-:Y:S01]  /*5650*/  FADD.FTZ R29, R97, R44 ;  /* 0x0000002c611d7221 */ /* 0x000fe20000010000 */
[----:B------:R-:W-:-:S02]  /*5660*/  IMAD.MOV.U32 R97, RZ, RZ, R119 ;  /* 0x000000ffff617224 */ /* 0x000fc400078e0077 */
[----:B------:R-:W-:Y:S02]  /*5670*/  IMAD.MOV.U32 R44, RZ, RZ, R119 ;  /* 0x000000ffff2c7224 */ /* 0x000fe400078e0077 */
[----:B------:R-:W-:Y:S01]  /*5680*/  FADD.FTZ R6, R38, R29 ;  /* 0x0000001d26067221 */ /* 0x000fe20000010000 */
[----:B--2---:R-:W-:Y:S01]  /*5690*/  FADD.FTZ R29, R31, R2 ;  /* 0x000000021f1d7221 */ /* 0x004fe20000010000 */
[--C-:B------:R-:W-:Y:S01]  /*56a0*/  IMAD.MOV.U32 R38, RZ, RZ, R119.reuse ;  /* 0x000000ffff267224 */ /* 0x100fe200078e0077 */
[----:B------:R-:W2:Y:S01]  /*56b0*/  MUFU.EX2 R43, R43 ;  /* 0x0000002b002b7308 */ /* 0x000ea20000000800 */
[----:B------:R-:W-:Y:S02]  /*56c0*/  IMAD.MOV.U32 R36, RZ, RZ, R119 ;  /* 0x000000ffff247224 */ /* 0x000fe400078e0077 */
[C---:B------:R-:W-:Y:S01]  /*56d0*/  FADD.FTZ R2, R190.reuse, R29 ;  /* 0x0000001dbe027221 */ /* 0x040fe20000010000 */
[----:B------:R-:W-:Y:S01]  /*56e0*/  F2FP.F16.F32.PACK_AB R190, R190, R31 ;  /* 0x0000001fbebe723e */ /* 0x000fe200000000ff */
[----:B------:R-:W-:-:S02]  /*56f0*/  IMAD.MOV.U32 R31, RZ, RZ, R119 ;  /* 0x000000ffff1f7224 */ /* 0x000fc400078e0077 */
[----:B-1----:R-:W-:Y:S01]  /*5700*/  FADD.FTZ R29, R35, R2 ;  /* 0x00000002231d7221 */ /* 0x002fe20000010000 */
[----:B------:R1:W3:Y:S03]  /*5710*/  MUFU.EX2 R180, R33 ;  /* 0x0000002100b47308 */ /* 0x0002e60000000800 */
[C---:B------:R-:W-:Y:S01]  /*5720*/  FADD.FTZ R2, R184.reuse, R29 ;  /* 0x0000001db8027221 */ /* 0x040fe20000010000 */
[----:B------:R-:W-:Y:S01]  /*5730*/  F2FP.F16.F32.PACK_AB R184, R184, R35 ;  /* 0x00000023b8b8723e */ /* 0x000fe200000000ff */
[----:B------:R-:W-:Y:S02]  /*5740*/  IMAD.MOV.U32 R35, RZ, RZ, R119 ;  /* 0x000000ffff237224 */ /* 0x000fe400078e0077 */
[----:B0-----:R-:W-:Y:S01]  /*5750*/  FADD.FTZ R29, R39, R2 ;  /* 0x00000002271d7221 */ /* 0x001fe20000010000 */
[----:B------:R-:W-:Y:S01]  /*5760*/  MUFU.EX2 R47, R47 ;  /* 0x0000002f002f7308 */ /* 0x000fe20000000800 */
[----:B-1----:R-:W-:-:S02]  /*5770*/  FADD.FTZ R33, R101, R6 ;  /* 0x0000000665217221 */ /* 0x002fc40000010000 */
[C---:B------:R-:W-:Y:S01]  /*5780*/  FADD.FTZ R2, R186.reuse, R29 ;  /* 0x0000001dba027221 */ /* 0x040fe20000010000 */
[----:B------:R-:W-:Y:S01]  /*5790*/  F2FP.F16.F32.PACK_AB R186, R186, R39 ;  /* 0x00000027baba723e */ /* 0x000fe200000000ff */
[----:B------:R-:W-:Y:S02]  /*57a0*/  IMAD.MOV.U32 R101, RZ, RZ, R119 ;  /* 0x000000ffff657224 */ /* 0x000fe400078e0077 */
[----:B------:R-:W-:Y:S01]  /*57b0*/  FADD.FTZ R6, R26, R33 ;  /* 0x000000211a067221 */ /* 0x000fe20000010000 */
[----:B--2---:R-:W-:Y:S01]  /*57c0*/  FADD.FTZ R29, R43, R2 ;  /* 0x000000022b1d7221 */ /* 0x004fe20000010000 */
[----:B------:R-:W-:Y:S01]  /*57d0*/  IMAD.MOV.U32 R39, RZ, RZ, R119 ;  /* 0x000000ffff277224 */ /* 0x000fe200078e0077 */
[----:B------:R0:W1:Y:S01]  /*57e0*/  MUFU.EX2 R40, R107 ;  /* 0x0000006b00287308 */ /* 0x0000620000000800 */
[----:B------:R-:W-:Y:S01]  /*57f0*/  FADD.FTZ R33, R105, R6 ;  /* 0x0000000669217221 */ /* 0x000fe20000010000 */
[C---:B---3--:R-:W-:Y:S01]  /*5800*/  FADD.FTZ R2, R180.reuse, R29 ;  /* 0x0000001db4027221 */ /* 0x048fe20000010000 */
[----:B------:R-:W-:Y:S01]  /*5810*/  F2FP.F16.F32.PACK_AB R180, R180, R43 ;  /* 0x0000002bb4b4723e */ /* 0x000fe200000000ff */
[----:B------:R-:W-:-:S02]  /*5820*/  IMAD.MOV.U32 R43, RZ, RZ, R119 ;  /* 0x000000ffff2b7224 */ /* 0x000fc400078e0077 */
[--C-:B------:R-:W-:Y:S02]  /*5830*/  IMAD.MOV.U32 R29, RZ, RZ, R119.reuse ;  /* 0x000000ffff1d7224 */ /* 0x100fe400078e0077 */
[----:B------:R2:W-:Y:S01]  /*5840*/  MUFU.EX2 R182, R37 ;  /* 0x0000002500b67308 */ /* 0x0005e20000000800 */
[--C-:B0-----:R-:W-:Y:S02]  /*5850*/  IMAD.MOV.U32 R107, RZ, RZ, R119.reuse ;  /* 0x000000ffff6b7224 */ /* 0x101fe400078e0077 */
[----:B------:R-:W-:-:S05]  /*5860*/  IMAD.MOV.U32 R26, RZ, RZ, R119 ;  /* 0x000000ffff1a7224 */ /* 0x000fca00078e0077 */
[----:B------:R-:W0:Y:S01]  /*5870*/  MUFU.EX2 R109, R109 ;  /* 0x0000006d006d7308 */ /* 0x000e220000000800 */
[C---:B-1----:R-:W-:Y:S01]  /*5880*/  FADD.FTZ R6, R40.reuse, R33 ;  /* 0x0000002128067221 */ /* 0x042fe20000010000 */
[----:B------:R-:W-:Y:S01]  /*5890*/  F2FP.F16.F32.PACK_AB R183, R40, R105 ;  /* 0x0000006928b7723e */ /* 0x000fe200000000ff */
[--C-:B------:R-:W-:Y:S02]  /*58a0*/  IMAD.MOV.U32 R105, RZ, RZ, R119.reuse ;  /* 0x000000ffff697224 */ /* 0x100fe400078e0077 */
[--C-:B------:R-:W-:Y:S02]  /*58b0*/  IMAD.MOV.U32 R40, RZ, RZ, R119.reuse ;  /* 0x000000ffff287224 */ /* 0x100fe400078e0077 */
[----:B--2---:R-:W-:Y:S01]  /*58c0*/  IMAD.MOV.U32 R37, RZ, RZ, R119 ;  /* 0x000000ffff257224 */ /* 0x004fe200078e0077 */
[----:B------:R-:W-:Y:S08]  /*58d0*/  MUFU.EX2 R51, R51 ;  /* 0x0000003300337308 */ /* 0x000ff00000000800 */
[----:B------:R1:W2:Y:S01]  /*58e0*/  MUFU.EX2 R42, R111 ;  /* 0x0000006f002a7308 */ /* 0x0002a20000000800 */
[----:B0-----:R-:W-:-:S07]  /*58f0*/  FADD.FTZ R33, R109, R6 ;  /* 0x000000066d217221 */ /* 0x001fce0000010000 */
[----:B------:R0:W3:Y:S01]  /*5900*/  MUFU.EX2 R176, R25 ;  /* 0x0000001900b07308 */ /* 0x0000e20000000800 */
[----:B-1----:R-:W-:-:S07]  /*5910*/  IMAD.MOV.U32 R111, RZ, RZ, R119 ;  /* 0x000000ffff6f7224 */ /* 0x002fce00078e0077 */
[----:B------:R-:W1:Y:S01]  /*5920*/  MUFU.EX2 R113, R113 ;  /* 0x0000007100717308 */ /* 0x000e620000000800 */
[----:B0-----:R-:W-:Y:S01]  /*5930*/  FADD.FTZ R25, R47, R2 ;  /* 0x000000022f197221 */ /* 0x001fe20000010000 */
[C---:B--2---:R-:W-:Y:S01]  /*5940*/  FADD.FTZ R6, R42.reuse, R33 ;  /* 0x000000212a067221 */ /* 0x044fe20000010000 */
[----:B------:R-:W-:Y:S01]  /*5950*/  F2FP.F16.F32.PACK_AB R177, R42, R109 ;  /* 0x0000006d2ab1723e */ /* 0x000fe200000000ff */
[----:B------:R-:W-:Y:S02]  /*5960*/  IMAD.MOV.U32 R42, RZ, RZ, R119 ;  /* 0x000000ffff2a7224 */ /* 0x000fe400078e0077 */
[C---:B------:R-:W-:Y:S01]  /*5970*/  FADD.FTZ R2, R182.reuse, R25 ;  /* 0x00000019b6027221 */ /* 0x040fe20000010000 */
[----:B------:R-:W-:Y:S01]  /*5980*/  F2FP.F16.F32.PACK_AB R182, R182, R47 ;  /* 0x0000002fb6b6723e */ /* 0x000fe200000000ff */
[--C-:B------:R-:W-:Y:S01]  /*5990*/  IMAD.MOV.U32 R47, RZ, RZ, R119.reuse ;  /* 0x000000ffff2f7224 */ /* 0x100fe200078e0077 */
[----:B------:R-:W0:Y:S01]  /*59a0*/  MUFU.EX2 R3, R3 ;  /* 0x0000000300037308 */ /* 0x000e220000000800 */
[----:B------:R-:W-:Y:S01]  /*59b0*/  FADD.FTZ R7, R51, R2 ;  /* 0x0000000233077221 */ /* 0x000fe20000010000 */
[----:B------:R-:W-:Y:S01]  /*59c0*/  MOV R109, R119 ;  /* 0x00000077006d7202 */ /* 0x000fe20000000f00 */
[----:B------:R-:W-:-:S02]  /*59d0*/  IMAD.MOV.U32 R25, RZ, RZ, R119 ;  /* 0x000000ffff197224 */ /* 0x000fc400078e0077 */
[C---:B---3--:R-:W-:Y:S01]  /*59e0*/  FADD.FTZ R2, R176.reuse, R7 ;  /* 0x00000007b0027221 */ /* 0x048fe20000010000 */
[----:B------:R-:W-:Y:S01]  /*59f0*/  F2FP.F16.F32.PACK_AB R176, R176, R51 ;  /* 0x00000033b0b0723e */ /* 0x000fe200000000ff */
[----:B------:R-:W-:Y:S01]  /*5a00*/  IMAD.MOV.U32 R51, RZ, RZ, R119 ;  /* 0x000000ffff337224 */ /* 0x000fe200078e0077 */
[----:B------:R-:W2:Y:S01]  /*5a10*/  MUFU.EX2 R30, R30 ;  /* 0x0000001e001e7308 */ /* 0x000ea20000000800 */
[----:B-1----:R-:W-:-:S07]  /*5a20*/  FADD.FTZ R33, R113, R6 ;  /* 0x0000000671217221 */ /* 0x002fce0000010000 */
[----:B------:R-:W1:Y:S01]  /*5a30*/  MUFU.EX2 R24, R24 ;  /* 0x0000001800187308 */ /* 0x000e620000000800 */
[----:B0-----:R-:W-:Y:S01]  /*5a40*/  FADD.FTZ R7, R3, R2 ;  /* 0x0000000203077221 */ /* 0x001fe20000010000 */
[----:B------:R-:W-:Y:S02]  /*5a50*/  IMAD.MOV.U32 R2, RZ, RZ, 0x3f800000 ;  /* 0x3f800000ff027424 */ /* 0x000fe400078e00ff */
[C---:B--2---:R-:W-:Y:S01]  /*5a60*/  FADD.FTZ R6, R30.reuse, R33 ;  /* 0x000000211e067221 */ /* 0x044fe20000010000 */
[----:B------:R-:W-:Y:S01]  /*5a70*/  F2FP.F16.F32.PACK_AB R179, R30, R113 ;  /* 0x000000711eb3723e */ /* 0x000fe200000000ff */
[--C-:B------:R-:W-:Y:S02]  /*5a80*/  IMAD.MOV.U32 R113, RZ, RZ, R119.reuse ;  /* 0x000000ffff717224 */ /* 0x100fe400078e0077 */
[--C-:B------:R-:W-:Y:S02]  /*5a90*/  IMAD.MOV.U32 R33, RZ, RZ, R119.reuse ;  /* 0x000000ffff217224 */ /* 0x100fe400078e0077 */
[----:B------:R-:W-:-:S02]  /*5aa0*/  IMAD.MOV.U32 R30, RZ, RZ, R119 ;  /* 0x000000ffff1e7224 */ /* 0x000fc400078e0077 */
[C---:B-1----:R-:W-:Y:S01]  /*5ab0*/  FADD.FTZ R7, R24.reuse, R7 ;  /* 0x0000000718077221 */ /* 0x042fe20000010000 */
[----:B------:R-:W-:Y:S01]  /*5ac0*/  F2FP.F16.F32.PACK_AB R178, R24, R3 ;  /* 0x0000000318b2723e */ /* 0x000fe200000000ff */
[----:B------:R-:W-:Y:S02]  /*5ad0*/  IMAD.MOV.U32 R3, RZ, RZ, 0x3f800000 ;  /* 0x3f800000ff037424 */ /* 0x000fe400078e00ff */
[----:B------:R-:W-:Y:S01]  /*5ae0*/  IMAD.MOV.U32 R24, RZ, RZ, R119 ;  /* 0x000000ffff187224 */ /* 0x000fe200078e0077 */
[----:B------:R-:W-:Y:S06]  /*5af0*/  @!P2 BRA `(.L_x_4860) ;  /* 0x0000004400c4a947 */ /* 0x000fec0003800000 */
[----:B------:R-:W-:Y:S01]  /*5b00*/  IMAD.MOV.U32 R9, RZ, RZ, R4 ;  /* 0x000000ffff097224 */ /* 0x000fe200078e0004 */
[----:B------:R-:W-:Y:S01]  /*5b10*/  CS2R R118, SRZ ;  /* 0x0000000000767805 */ /* 0x000fe2000001ff00 */
[----:B------:R-:W-:Y:S01]  /*5b20*/  IMAD.MOV.U32 R10, RZ, RZ, R5 ;  /* 0x000000ffff0a7224 */ /* 0x000fe200078e0005 */
[----:B------:R-:W-:Y:S01]  /*5b30*/  CS2R R114, SRZ ;  /* 0x0000000000727805 */ /* 0x000fe2000001ff00 */
        /* <DEDUP_REMOVED lines=48> */
[----:B------:R-:W-:-:S06]  /*5e40*/  UMOV UR37, UR36 ;  /* 0x0000002400257c82 */ /* 0x000fcc0008000000 */
.L_x_4869:
[----:B------:R-:W-:Y:S01]  /*5e50*/  R2UR UR7, R11 ;  /* 0x000000000b0772ca */ /* 0x000fe200000e0000 */
[----:B------:R-:W-:-:S04]  /*5e60*/  UIADD3 UR6, UR37, 0x1, URZ ;  /* 0x0000000125067890 */ /* 0x000fc8000fffe03f */
[----:B------:R-:W-:-:S04]  /*5e70*/  UISETP.NE.AND UP0, UPT, UR6, 0x2, UPT ;  /* 0x000000020600788c */ /* 0x000fc8000bf05270 */
[----:B------:R-:W-:Y:S02]  /*5e80*/  USEL UR61, URZ, 0x1, UP0 ;  /* 0x000000013f3d7887 */ /* 0x000fe40008000000 */
[----:B------:R-:W-:Y:S02]  /*5e90*/  USEL UR36, UR6, URZ, UP0 ;  /* 0x0000003f06247287 */ /* 0x000fe40008000000 */
[----:B------:R-:W-:Y:S01]  /*5ea0*/  ULOP3.LUT UR61, UR7, UR61, URZ, 0x3c, !UPT ;  /* 0x0000003d073d7292 */ /* 0x000fe2000f8e3c3f */
[----:B------:R-:W-:Y:S11]  /*5eb0*/  @!P0 BRA `(.L_x_4861) ;  /* 0x0000000000048947 */ /* 0x000ff60003800000 */
[----:B------:R-:W-:Y:S01]  /*5ec0*/  BPT.TRAP 0x1 ;  /* 0x000000040000795c */ /* 0x000fe20000300000 */
.L_x_4861:
[----:B------:R-:W-:Y:S01]  /*5ed0*/  ULEA UR39, UR36, UR60, 0x3 ;  /* 0x0000003c24277291 */ /* 0x000fe2000f8e183f */
[----:B------:R-:W-:-:S05]  /*5ee0*/  IMAD.U32 R0, RZ, RZ, UR61 ;  /* 0x0000003dff007e24 */ /* 0x000fca000f8e00ff */
[----:B------:R-:W-:-:S04]  /*5ef0*/  SHF.L.U32 R0, R0, 0x1f, RZ ;  /* 0x0000001f00007819 */ /* 0x000fc800000006ff */
[----:B------:R0:W1:Y:S01]  /*5f00*/  SYNCS.PHASECHK.TRANS64.TRYWAIT P2, [UR39+0x36830], R0 ;  /* 0x03683000ff0075a7 */ /* 0x0000620008040167 */
[----:B------:R-:W-:Y:S05]  /*5f10*/  @!P0 BRA `(.L_x_4862) ;  /* 0x0000000000048947 */ /* 0x000fea0003800000 */
[----:B------:R-:W-:Y:S01]  /*5f20*/  BPT.TRAP 0x1 ;  /* 0x000000040000795c */ /* 0x000fe20000300000 */
.L_x_4862:
[----:B-1----:R-:W-:Y:S05]  /*5f30*/  @P2 BRA `(.L_x_4863) ;  /* 0x0000000000082947 */ /* 0x002fea0003800000 */
[----:B------:R-:W1:Y:S02]  /*5f40*/  SYNCS.PHASECHK.TRANS64.TRYWAIT P2, [UR39+0x36830], R0 ;  /* 0x03683000ff0075a7 */ /* 0x000e640008040167 */
[----:B-1----:R-:W-:Y:S05]  /*5f50*/  @!P2 BRA `(.L_x_4864) ;  /* 0x0000010c0034a947 */ /* 0x002fea0003800000 */
.L_x_4863:
[----:B------:R-:W-:Y:S01]  /*5f60*/  R2UR UR6, R8 ;  /* 0x00000000080672ca */ /* 0x000fe200000e0000 */
[----:B------:R-:W-:Y:S01]  /*5f70*/  WARPGROUP.ARRIVE ;  /* 0x00000000000079c5 */ /* 0x000fe20000000000 */
[----:B------:R-:W-:Y:S01]  /*5f80*/  UMOV UR7, 0x40000040 ;  /* 0x4000004000077882 */ /* 0x000fe20000000000 */
[----:B------:R-:W-:Y:S01]  /*5f90*/  UMOV UR56, UR4 ;  /* 0x0000000400387c82 */ /* 0x000fe20008000000 */
[----:B------:R-:W-:Y:S01]  /*5fa0*/  UMOV UR57, UR5 ;  /* 0x0000000500397c82 */ /* 0x000fe20008000000 */
        /* <DEDUP_REMOVED lines=15> */
[----:B------:R-:W-:Y:S01]  /*60a0*/  FMUL.FTZ R28, R28, R2 ;  /* 0x000000021c1c7220 */ /* 0x000fe20000410000 */
[----:B------:R-:W-:-:S02]  /*60b0*/  UIADD3 UR14, UR6, 0x102, URZ ;  /* 0x00000102060e7890 */ /* 0x000fc4000fffe03f */
[----:B------:R-:W-:Y:S01]  /*60c0*/  HGMMA.64x16x16.F32 R168, gdesc[UR4], RZ, !UPT, gsb0 ;  /* 0x0020000004a879f0 */ /* 0x000fe2000c0008ff */
        /* <DEDUP_REMOVED lines=114> */
[----:B------:R-:W-:-:S03]  /*67f0*/  FMUL.FTZ R119, R119, R3 ;  /* 0x0000000377777220 */ /* 0x000fc60000410000 */
        /* <DEDUP_REMOVED lines=464> */
.L_x_4865:
[----:B------:R-:W-:Y:S01]  /*8500*/  R2UR UR6, R11 ;  /* 0x000000000b0672ca */ /* 0x000fe200000e0000 */
[----:B------:R-:W-:-:S12]  /*8510*/  ULEA UR10, UR37, UR60, 0x3 ;  /* 0x0000003c250a7291 */ /* 0x000fd8000f8e183f */
[----:B01----:R-:W-:-:S05]  /*8520*/  IMAD.U32 R0, RZ, RZ, UR6 ;  /* 0x00000006ff007e24 */ /* 0x003fca000f8e00ff */
[----:B------:R-:W-:-:S04]  /*8530*/  SHF.L.U32 R0, R0, 0x1f, RZ ;  /* 0x0000001f00007819 */ /* 0x000fc800000006ff */
[----:B------:R0:W1:Y:S01]  /*8540*/  SYNCS.PHASECHK.TRANS64.TRYWAIT P2, [UR10+0x36850], R0 ;  /* 0x03685000ff0075a7 */ /* 0x000062000804014a */
[----:B------:R-:W-:Y:S05]  /*8550*/  @!P0 BRA `(.L_x_4866) ;  /* 0x0000000000048947 */ /* 0x000fea0003800000 */
[----:B------:R-:W-:Y:S01]  /*8560*/  BPT.TRAP 0x1 ;  /* 0x000000040000795c */ /* 0x000fe20000300000 */
.L_x_4866:
[----:B-1----:R-:W-:Y:S05]  /*8570*/  @P2 BRA `(.L_x_4867) ;  /* 0x0000000000082947 */ /* 0x002fea0003800000 */
[----:B------:R-:W1:Y:S02]  /*8580*/  SYNCS.PHASECHK.TRANS64.TRYWAIT P2, [UR10+0x36850], R0 ;  /* 0x03685000ff0075a7 */ /* 0x000e64000804014a */
[----:B-1----:R-:W-:Y:S05]  /*8590*/  @!P2 BRA `(.L_x_4868) ;  /* 0x000000e400bca947 */ /* 0x002fea0003800000 */
.L_x_4867:
[----:B------:R-:W-:Y:S01]  /*85a0*/  UIADD3 UR6, UR60, 0x400, URZ ;  /* 0x000004003c067890 */ /* 0x000fe2000fffe03f */
[----:B------:R-:W-:Y:S01]  /*85b0*/  WARPGROUP.ARRIVE ;  /* 0x00000000000079c5 */ /* 0x000fe20000000000 */
[----:B------:R-:W-:Y:S01]  /*85c0*/  UMOV UR7, 0x40000040 ;  /* 0x4000004000077882 */ /* 0x000fe20000000000 */
[----:B------:R-:W-:Y:S01]  /*85d0*/  R2UR UR18, R17 ;  /* 0x00000000111272ca */ /* 0x000fe200000e0000 */
[----:B------:R-:W-:Y:S01]  /*85e0*/  USHF.R.U32.HI UR6, URZ, 0x4, UR6 ;  /* 0x000000043f067899 */ /* 0x000fe20008011606 */
[----:B------:R-:W-:Y:S02]  /*85f0*/  R2UR UR15, R19 ;  /* 0x00000000130f72ca */ /* 0x000fe400000e0000 */
[----:B------:R-:W-:Y:S01]  /*8600*/  R2UR UR14, R18 ;  /* 0x00000000120e72ca */ /* 0x000fe200000e0000 */
        /* <DEDUP_REMOVED lines=16> */
[----:B------:R-:W-:Y:S01]  /*8710*/  USHF.L.U32 UR6, UR18, 0x7, URZ ;  /* 0x0000000712067899 */ /* 0x000fe2000800063f */
[----:B------:R-:W-:-:S03]  /*8720*/  UMOV UR7, 0x40000040 ;  /* 0x4000004000077882 */ /* 0x000fc60000000000 */
[----:B------:R-:W-:-:S04]  /*8730*/  UIMAD UR6, UR38, -0x70, UR6 ;  /* 0xffffff90260678a4 */ /* 0x000fc8000f8e0206 */
[----:B------:R-:W-:-:S04]  /*8740*/  UIADD3 UR6, UR6, 0x1, UR15 ;  /* 0x0000000106067890 */ /* 0x000fc8000fffe00f */
[----:B------:R-:W-:Y:S01]  /*8750*/  UIADD3 UR6, UR6, -UR14, URZ ;  /* 0x8000000e06067290 */ /* 0x000fe2000fffe03f */
[----:B------:R-:W-:-:S05]  /*8760*/  R2UR UR14, R12 ;  /* 0x000000000c0e72ca */ /* 0x000fca00000e0000 */
[----:B-1----:R-:W-:Y:S01]  /*8770*/  IMAD.U32 R3, RZ, RZ, UR6 ;  /* 0x00000006ff037e24 */ /* 0x002fe2000f8e00ff */
[----:B------:R-:W-:-:S03]  /*8780*/  UIADD3 UR6, UR11, 0x180, URZ ;  /* 0x000001800b067890 */ /* 0x000fc6000fffe03f */
[----:B------:R-:W-:-:S04]  /*8790*/  IMAD R4, R204, -0x2, R3 ;  /* 0xfffffffecc047824 */ /* 0x000fc800078e0203 */
[----:B------:R-:W-:Y:S01]  /*87a0*/  IMAD.IADD R4, R205, 0x1, R4 ;  /* 0x00000001cd047824 */ /* 0x000fe200078e0204 */
[----:B------:R-:W-:Y:S02]  /*87b0*/  UISETP.GT.AND UP0, UPT, UR38, UR14, UPT ;  /* 0x0000000e2600728c */ /* 0x000fe4000bf04270 */
[----:B------:R-:W-:Y:S02]  /*87c0*/  UIADD3 UR38, UR38, -0x1, URZ ;  /* 0xffffffff26267890 */ /* 0x000fe4000fffe03f */
[C---:B------:R-:W-:Y:S02]  /*87d0*/  ISETP.GT.AND P2, PT, R4.reuse, RZ, PT ;  /* 0x000000ff0400720c */ /* 0x040fe40003f44270 */
[----:B------:R-:W-:Y:S02]  /*87e0*/  ISETP.GT.AND P3, PT, R4, 0x1, PT ;  /* 0x000000010400780c */ /* 0x000fe40003f64270 */
[----:B------:R-:W-:Y:S02]  /*87f0*/  FSEL R219, R168, -INF , P2 ;  /* 0xff800000a8db7808 */ /* 0x000fe40001000000 */
[----:B------:R-:W-:-:S02]  /*8800*/  ISETP.GT.AND P2, PT, R4, 0x8, PT ;  /* 0x000000080400780c */ /* 0x000fc40003f44270 */
[----:B------:R-:W-:Y:S02]  /*8810*/  FSEL R217, R169, -INF , P3 ;  /* 0xff800000a9d97808 */ /* 0x000fe40001800000 */
[----:B0-----:R-:W-:Y:S02]  /*8820*/  FMNMX.FTZ R0, R219, R10, !PT ;  /* 0x0000000adb007209 */ /* 0x001fe40007810000 */
[----:B------:R-:W-:Y:S02]  /*8830*/  ISETP.GT.AND P3, PT, R4, 0x9, PT ;  /* 0x000000090400780c */ /* 0x000fe40003f64270 */
[----:B------:R-:W-:Y:S02]  /*8840*/  FSEL R199, R172, -INF , P2 ;  /* 0xff800000acc77808 */ /* 0x000fe40001000000 */
[----:B------:R-:W-:Y:S02]  /*8850*/  FMNMX.FTZ R0, R217, R0, !PT ;  /* 0x00000000d9007209 */ /* 0x000fe40007810000 */
[----:B------:R-:W-:-:S02]  /*8860*/  ISETP.GT.AND P2, PT, R4, 0x10, PT ;  /* 0x000000100400780c */ /* 0x000fc40003f44270 */
[----:B------:R-:W-:Y:S02]  /*8870*/  FMNMX.FTZ R0, R199, R0, !PT ;  /* 0x00000000c7007209 */ /* 0x000fe40007810000 */
[----:B------:R-:W-:Y:S02]  /*8880*/  FSEL R197, R160, -INF , P2 ;  /* 0xff800000a0c57808 */ /* 0x000fe40001000000 */
[----:B------:R-:W-:-:S04]  /*8890*/  ISETP.GT.AND P2, PT, R4, 0x18, PT ;  /* 0x000000180400780c */ /* 0x000fc80003f44270 */
[----:B------:R-:W-:Y:S02]  /*88a0*/  FSEL R203, R164, -INF , P2 ;  /* 0xff800000a4cb7808 */ /* 0x000fe40001000000 */
[C---:B------:R-:W-:Y:S01]  /*88b0*/  ISETP.GT.AND P2, PT, R4.reuse, 0x20, PT ;  /* 0x000000200400780c */ /* 0x040fe20003f44270 */
[----:B------:R-:W-:Y:S02]  /*88c0*/  WARPGROUP.DEPBAR.LE gsb0, 0x0 ;  /* 0x00008000000079c5 */ /* 0x000fe40000010000 */
[----:B------:R-:W-:Y:S01]  /*88d0*/  WARPGROUP.ARRIVE ;  /* 0x00000000000079c5 */ /* 0x000fe20000000000 */
[----:B------:R-:W-:Y:S02]  /*88e0*/  FSEL R195, R173, -INF , P3 ;  /* 0xff800000adc37808 */ /* 0x000fe40001800000 */
[----:B------:R-:W-:Y:S02]  /*88f0*/  ISETP.GT.AND P3, PT, R4, 0x11, PT ;  /* 0x000000110400780c */ /* 0x000fe40003f64270 */
[----:B------:R-:W-:Y:S01]  /*8900*/  FMNMX.FTZ R0, R195, R0, !PT ;  /* 0x00000000c3007209 */ /* 0x000fe20007810000 */
[----:B------:R-:W-:Y:S01]  /*8910*/  HGMMA.64x192x16.F32 R24, R188, gdesc[UR4].tnspB, R24, gsb0 ;  /* 0x42e00004bc187df0 */ /* 0x000fe20008000818 */
[----:B------:R-:W-:Y:S01]  /*8920*/  UIADD3 UR6, UR11, 0x200, URZ ;  /* 0x000002000b067890 */ /* 0x000fe2000fffe03f */
[----:B------:R-:W-:Y:S01]  /*8930*/  FSEL R201, R161, -INF , P3 ;  /* 0xff800000a1c97808 */ /* 0x000fe20001800000 */
[----:B------:R-:W-:Y:S01]  /*8940*/  UMOV UR7, 0x40000040 ;  /* 0x4000004000077882 */ /* 0x000fe20000000000 */
[----:B------:R-:W-:-:S02]  /*8950*/  FMNMX.FTZ R0, R197, R0, !PT ;  /* 0x00000000c5007209 */ /* 0x000fc40007810000 */
[C---:B------:R-:W-:Y:S02]  /*8960*/  ISETP.GT.AND P3, PT, R4.reuse, 0x19, PT ;  /* 0x000000190400780c */ /* 0x040fe40003f64270 */
[----:B------:R-:W-:Y:S02]  /*8970*/  FMNMX.FTZ R0, R201, R0, !PT ;  /* 0x00000000c9007209 */ /* 0x000fe40007810000 */
[----:B------:R-:W-:Y:S02]  /*8980*/  FSEL R169, R165, -INF , P3 ;  /* 0xff800000a5a97808 */ /* 0x000fe40001800000 */
        /* <DEDUP_REMOVED lines=56> */
[----:B------:R-:W-:Y:S01]  /*8d10*/  HGMMA.64x192x16.F32 R24, R184, gdesc[UR4].tnspB, R24, gsb0 ;  /* 0x42e00004b8187df0 */ /* 0x000fe20008000818 */
[----:B------:R-:W-:Y:S01]  /*8d20*/  FMNMX.FTZ R0, R189, R0, !PT ;  /* 0x00000000bd007209 */ /* 0x000fe20007810000 */
[----:B------:R-:W-:Y:S01]  /*8d30*/  UIADD3 UR6, UR11, 0x280, URZ ;  /* 0x000002800b067890 */ /* 0x000fe2000fffe03f */
[----:B------:R-:W-:Y:S01]  /*8d40*/  ISETP.GT.AND P3, PT, R4, 0x69, PT ;  /* 0x000000690400780c */ /* 0x000fe20003f64270 */
[----:B------:R-:W-:Y:S01]  /*8d50*/  UMOV UR7, 0x40000040 ;  /* 0x4000004000077882 */ /* 0x000fe20000000000 */
[----:B------:R-:W-:-:S02]  /*8d60*/  FSEL R193, R124, -INF , P2 ;  /* 0xff8000007cc17808 */ /* 0x000fc40001000000 */
[----:B------:R-:W-:Y:S02]  /*8d70*/  FMNMX.FTZ R0, R191, R0, !PT ;  /* 0x00000000bf007209 */ /* 0x000fe40007810000 */
[----:B------:R-:W-:Y:S02]  /*8d80*/  FSEL R125, R125, -INF , P3 ;  /* 0xff8000007d7d7808 */ /* 0x000fe40001800000 */
[----:B------:R-:W-:Y:S02]  /*8d90*/  FMNMX.FTZ R0, R193, R0, !PT ;  /* 0x00000000c1007209 */ /* 0x000fe40007810000 */
[----:B------:R-:W-:Y:S02]  /*8da0*/  IADD3 R4, R4, 0x8, RZ ;  /* 0x0000000804047810 */ /* 0x000fe40007ffe0ff */
[----:B------:R-:W-:Y:S02]  /*8db0*/  FMNMX.FTZ R14, R125, R0, !PT ;  /* 0x000000007d0e7209 */ /* 0x000fe40007810000 */
[----:B------:R-:W0:Y:S01]  /*8dc0*/  LDC R0, c[0x0][0x988] ;  /* 0x00026200ff007b82 */ /* 0x000e220000000800 */
[----:B------:R-:W-:-:S02]  /*8dd0*/  ISETP.GT.AND P3, PT, R4, RZ, PT ;  /* 0x000000ff0400720c */ /* 0x000fc40003f64270 */
[----:B------:R-:W1:Y:S01]  /*8de0*/  SHFL.BFLY PT, R5, R14, 0x2, 0x1f ;  /* 0x0c401f000e057f89 */ /* 0x000e6200000e0000 */
[----:B------:R-:W-:Y:S02]  /*8df0*/  ISETP.GT.AND P4, PT, R4, 0x1, PT ;  /* 0x000000010400780c */ /* 0x000fe40003f84270 */
[----:B------:R-:W-:Y:S02]  /*8e00*/  FSEL R170, R170, -INF , P3 ;  /* 0xff800000aaaa7808 */ /* 0x000fe40001800000 */
[C---:B------:R-:W-:Y:S02]  /*8e10*/  ISETP.GT.AND P3, PT, R4.reuse, 0x8, PT ;  /* 0x000000080400780c */ /* 0x040fe40003f64270 */
[----:B------:R-:W-:Y:S02]  /*8e20*/  FSEL R171, R171, -INF , P4 ;  /* 0xff800000abab7808 */ /* 0x000fe40002000000 */
[----:B------:R-:W-:Y:S02]  /*8e30*/  ISETP.GT.AND P4, PT, R4, 0x9, PT ;  /* 0x000000090400780c */ /* 0x000fe40003f84270 */
[----:B-1----:R-:W-:-:S02]  /*8e40*/  FMNMX.FTZ R20, R14, R5, !PT ;  /* 0x000000050e147209 */ /* 0x002fc40007810000 */
[----:B------:R-:W-:-:S03]  /*8e50*/  FMNMX.FTZ R14, R170, R9, !PT ;  /* 0x00000009aa0e7209 */ /* 0x000fc60007810000 */
[----:B------:R-:W1:Y:S01]  /*8e60*/  SHFL.BFLY PT, R5, R20, 0x1, 0x1f ;  /* 0x0c201f0014057f89 */ /* 0x000e6200000e0000 */
[----:B------:R-:W-:Y:S02]  /*8e70*/  FMNMX.FTZ R14, R171, R14, !PT ;  /* 0x0000000eab0e7209 */ /* 0x000fe40007810000 */
[----:B-1----:R-:W-:-:S04]  /*8e80*/  FMNMX.FTZ R5, R20, R5, !PT ;  /* 0x0000000514057209 */ /* 0x002fc80007810000 */
[C---:B------:R-:W-:Y:S01]  /*8e90*/  FSETP.NEU.FTZ.AND P2, PT, R5.reuse, -INF , PT ;  /* 0xff8000000500780b */ /* 0x040fe20003f5d000 */
[----:B0-----:R-:W-:-:S05]  /*8ea0*/  FMUL.FTZ R2, R5, R0 ;  /* 0x0000000005027220 */ /* 0x001fca0000410000 */
        /* <DEDUP_REMOVED lines=101> */
[----:B------:R-:W-:Y:S01]  /*9500*/  FSEL R221, R142, -INF , P3 ;  /* 0xff8000008edd7808 */ /* 0x000fe20001800000 */
[----:B------:R-:W-:Y:S01]  /*9510*/  IMAD.U32 R142, RZ, RZ, UR10 ;  /* 0x0000000aff8e7e24 */ /* 0x000fe2000f8e00ff */
[----:B------:R-:W-:-:S02]  /*9520*/  FMNMX.FTZ R14, R139, R14, !PT ;  /* 0x0000000e8b0e7209 */ /* 0x000fc40007810000 */
[----:B------:R-:W-:Y:S01]  /*9530*/  FSEL R143, R143, -INF , P4 ;  /* 0xff8000008f8f7808 */ /* 0x000fe20002000000 */
[----:B------:R-:W-:Y:S01]  /*9540*/  @!P1 VIADD R142, R142, 0x36860 ;  /* 0x000368608e8e9836 */ /* 0x000fe20000000000 */
[C---:B------:R-:W-:Y:S01]  /*9550*/  ISETP.GT.AND P3, PT, R4.reuse, 0x50, PT ;  /* 0x000000500400780c */ /* 0x040fe20003f64270 */
[----:B------:R-:W-:Y:S01]  /*9560*/  MUFU.EX2 R120, R120 ;  /* 0x0000007800787308 */ /* 0x000fe20000000800 */
[----:B------:R-:W-:Y:S02]  /*9570*/  FMNMX.FTZ R14, R221, R14, !PT ;  /* 0x0000000edd0e7209 */ /* 0x000fe40007810000 */
[----:B------:R-:W-:Y:S02]  /*9580*/  ISETP.GT.AND P4, PT, R4, 0x51, PT ;  /* 0x000000510400780c */ /* 0x000fe40003f84270 */
[----:B------:R-:W-:Y:S02]  /*9590*/  FSEL R157, R130, -INF , P3 ;  /* 0xff800000829d7808 */ /* 0x000fe40001800000 */
[----:B------:R-:W-:Y:S01]  /*95a0*/  FMNMX.FTZ R14, R143, R14, !PT ;  /* 0x0000000e8f0e7209 */ /* 0x000fe20007810000 */
[----:B------:R-:W-:Y:S01]  /*95b0*/  MUFU.EX2 R125, R125 ;  /* 0x0000007d007d7308 */ /* 0x000fe20000000800 */
        /* <DEDUP_REMOVED lines=9> */
[----:B------:R-:W-:Y:S02]  /*9650*/  ISETP.GT.AND P4, PT, R4, 0x61, PT ;  /* 0x000000610400780c */ /* 0x000fe40003f84270 */
        /* <DEDUP_REMOVED lines=8> */
[----:B------:R-:W-:Y:S01]  /*96e0*/  FSEL R227, R127, -INF , P4 ;  /* 0xff8000007fe37808 */ /* 0x000fe20002000000 */
[----:B------:R-:W-:Y:S01]  /*96f0*/  FFMA.FTZ R127, R149, R0, -R2 ;  /* 0x00000000957f7223 */ /* 0x000fe20000010802 */
[----:B------:R-:W-:-:S02]  /*9700*/  FMNMX.FTZ R14, R225, R14, !PT ;  /* 0x0000000ee10e7209 */ /* 0x000fc40007810000 */
[----:B------:R-:W-:Y:S02]  /*9710*/  @!P1 PRMT R142, RZ, 0x654, R142 ;  /* 0x00000654ff8e9816 */ /* 0x000fe4000000008e */
[----:B------:R-:W-:Y:S01]  /*9720*/  FMNMX.FTZ R3, R227, R14, !PT ;  /* 0x0000000ee3037209 */ /* 0x000fe20007810000 */
[----:B------:R-:W-:Y:S01]  /*9730*/  FFMA.FTZ R14, R165, R0, -R2 ;  /* 0x00000000a50e7223 */ /* 0x000fe20000010802 */
[----:B------:R-:W-:Y:S03]  /*9740*/  MUFU.EX2 R127, R127 ;  /* 0x0000007f007f7308 */ /* 0x000fe60000000800 */
[----:B------:R-:W0:Y:S05]  /*9750*/  SHFL.BFLY PT, R4, R3, 0x2, 0x1f ;  /* 0x0c401f0003047f89 */ /* 0x000e2a00000e0000 */
[----:B------:R-:W1:Y:S01]  /*9760*/  MUFU.EX2 R14, R14 ;  /* 0x0000000e000e7308 */ /* 0x000e620000000800 */
[----:B0-----:R-:W-:-:S05]  /*9770*/  FMNMX.FTZ R3, R3, R4, !PT ;  /* 0x0000000403037209 */ /* 0x001fca0007810000 */
[----:B------:R-:W0:Y:S02]  /*9780*/  SHFL.BFLY PT, R4, R3, 0x1, 0x1f ;  /* 0x0c201f0003047f89 */ /* 0x000e2400000e0000 */
[----:B0-----:R-:W-:Y:S01]  /*9790*/  FMNMX.FTZ R4, R3, R4, !PT ;  /* 0x0000000403047209 */ /* 0x001fe20007810000 */
[----:B------:R-:W-:Y:S02]  /*97a0*/  WARPGROUP.DEPBAR.LE gsb0, 0x0 ;  /* 0x00008000000079c5 */ /* 0x000fe40000010000 */
[----:B------:R-:W-:Y:S01]  /*97b0*/  WARPGROUP.ARRIVE ;  /* 0x00000000000079c5 */ /* 0x000fe20000000000 */
[----:B------:R-:W-:Y:S01]  /*97c0*/  FSEL R3, R5, RZ, P2 ;  /* 0x000000ff05037208 */ /* 0x000fe20001000000 */
[-C--:B------:R-:W-:Y:S01]  /*97d0*/  FFMA.FTZ R182, R173, R0.reuse, -R2 ;  /* 0x00000000adb67223 */ /* 0x080fe20000010802 */
[C---:B------:R-:W-:Y:S01]  /*97e0*/  FSETP.NEU.FTZ.AND P2, PT, R4.reuse, -INF , PT ;  /* 0xff8000000400780b */ /* 0x040fe20003f5d000 */
[C---:B------:R-:W-:Y:S01]  /*97f0*/  FMUL.FTZ R126, R4.reuse, R0 ;  /* 0x00000000047e7220 */ /* 0x040fe20000410000 */
[----:B-1----:R-:W-:Y:S01]  /*9800*/  F2FP.F16.F32.PACK_AB R180, R129, R14 ;  /* 0x0000000e81b4723e */ /* 0x002fe200000000ff */
[----:B------:R-:W-:Y:S01]  /*9810*/  HGMMA.64x192x16.F32 R24, R176, gdesc[UR4].tnspB, R24, gsb0 ;  /* 0x42e00004b0187df0 */ /* 0x000fe20008000818 */
[----:B------:R-:W-:Y:S01]  /*9820*/  FADD.FTZ R3, -R3, R10 ;  /* 0x0000000a03037221 */ /* 0x000fe20000010100 */
[----:B------:R-:W-:Y:S01]  /*9830*/  FSEL R134, R4, RZ, P2 ;  /* 0x000000ff04867208 */ /* 0x000fe20001000000 */
[----:B------:R-:W-:Y:S01]  /*9840*/  MUFU.EX2 R182, R182 ;  /* 0x000000b600b67308 */ /* 0x000fe20000000800 */
[----:B------:R-:W-:Y:S01]  /*9850*/  FSEL R126, R126, RZ, P2 ;  /* 0x000000ff7e7e7208 */ /* 0x000fe20001000000 */
[----:B------:R-:W-:Y:S01]  /*9860*/  FMUL.FTZ R3, R3, R0 ;  /* 0x0000000003037220 */ /* 0x000fe20000410000 */
[----:B------:R-:W-:-:S03]  /*9870*/  PLOP3.LUT P2, PT, PT, PT, UP0, 0x80, 0x0 ;  /* 0x000000000000781c */ /* 0x000fc60003f4f008 */
[-CC-:B------:R-:W-:Y:S01]  /*9880*/  FFMA.FTZ R10, R170, R0.reuse, -R126.reuse ;  /* 0x00000000aa0a7223 */ /* 0x180fe2000001087e */
[-CC-:B------:R-:W-:Y:S01]  /*9890*/  FFMA.FTZ R141, R171, R0.reuse, -R126.reuse ;  /* 0x00000000ab8d7223 */ /* 0x180fe2000001087e */
[----:B------:R0:W1:Y:S01]  /*98a0*/  MUFU.EX2 R2, R3 ;  /* 0x0000000300027308 */ /* 0x0000620000000800 */
        /* <DEDUP_REMOVED lines=8> */
[----:B0-----:R-:W-:Y:S01]  /*9930*/  FADD.FTZ R3, -R134, R9 ;  /* 0x0000000986037221 */ /* 0x001fe20000010100 */
[----:B------:R-:W-:-:S02]  /*9940*/  IMAD.U32 R9, RZ, RZ, UR39 ;  /* 0x00000027ff097e24 */ /* 0x000fc4000f8e00ff */
[-CC-:B------:R-:W-:Y:S01]  /*9950*/  FFMA.FTZ R130, R155, R0.reuse, -R126.reuse ;  /* 0x000000009b827223 */ /* 0x180fe2000001087e */
[-CC-:B------:R-:W-:Y:S01]  /*9960*/  FFMA.FTZ R195, R203, R0.reuse, -R126.reuse ;  /* 0x00000000cbc37223 */ /* 0x180fe2000001087e */
[-C--:B------:R-:W-:Y:S01]  /*9970*/  FMUL.FTZ R3, R3, R0.reuse ;  /* 0x0000000003037220 */ /* 0x080fe20000410000 */
[-CC-:B------:R-:W-:Y:S01]  /*9980*/  FFMA.FTZ R132, R217, R0.reuse, -R126.reuse ;  /* 0x00000000d9847223 */ /* 0x180fe2000001087e */
[-CC-:B------:R-:W-:Y:S01]  /*9990*/  FFMA.FTZ R189, R169, R0.reuse, -R126.reuse ;  /* 0x00000000a9bd7223 */ /* 0x180fe2000001087e */
[----:B------:R-:W0:Y:S01]  /*99a0*/  MUFU.EX2 R141, R141 ;  /* 0x0000008d008d7308 */ /* 0x000e220000000800 */
[----:B-1----:R-:W-:Y:S01]  /*99b0*/  FFMA.FTZ R7, R2, R7, R121 ;  /* 0x0000000702077223 */ /* 0x002fe20000010079 */
[-CC-:B------:R-:W-:Y:S01]  /*99c0*/  FFMA.FTZ R219, R219, R0.reuse, -R126.reuse ;  /* 0x00000000dbdb7223 */ /* 0x180fe2000001087e */
        /* <DEDUP_REMOVED lines=12> */
[-CC-:B------:R-:W-:Y:S01]  /*9a90*/  FFMA.FTZ R145, R145, R0.reuse, -R126.reuse ;  /* 0x0000000091917223 */ /* 0x180fe2000001087e */
[----:B------:R-:W2:Y:S01]  /*9aa0*/  MUFU.EX2 R122, R122 ;  /* 0x0000007a007a7308 */ /* 0x000ea20000000800 */
[----:B------:R-:W-:Y:S01]  /*9ab0*/  FADD.FTZ R138, R196, R7 ;  /* 0x00000007c48a7221 */ /* 0x000fe20000010000 */
[-CC-:B------:R-:W-:Y:S01]  /*9ac0*/  FFMA.FTZ R123, R123, R0.reuse, -R126.reuse ;  /* 0x000000007b7b7223 */ /* 0x180fe2000001087e */
[----:B------:R-:W-:Y:S01]  /*9ad0*/  FFMA.FTZ R225, R225, R0, -R126 ;  /* 0x00000000e1e17223 */ /* 0x000fe2000001087e */
[----:B0-----:R-:W-:Y:S01]  /*9ae0*/  F2FP.F16.F32.PACK_AB R201, R141, R10 ;  /* 0x0000000a8dc9723e */ /* 0x001fe200000000ff */
[----:B------:R-:W-:Y:S01]  /*9af0*/  FADD.FTZ R7, R167, R138 ;  /* 0x0000008aa7077221 */ /* 0x000fe20000010000 */
[----:B------:R-:W-:-:S02]  /*9b00*/  F2FP.F16.F32.PACK_AB R200, R200, R121 ;  /* 0x00000079c8c8723e */ /* 0x000fc400000000ff */
[----:B------:R-:W0:Y:S01]  /*9b10*/  MUFU.EX2 R149, R149 ;  /* 0x0000009500957308 */ /* 0x000e220000000800 */
[----:B-1----:R-:W-:Y:S01]  /*9b20*/  FFMA.FTZ R138, R3, R6, R10 ;  /* 0x00000006038a7223 */ /* 0x002fe2000001000a */
[----:B------:R-:W-:Y:S01]  /*9b30*/  FADD.FTZ R140, R198, R7 ;  /* 0x00000007c68c7221 */ /* 0x000fe20000010000 */
[----:B------:R-:W-:Y:S01]  /*9b40*/  @!P1 VIADD R6, R9, 0x36840 ;  /* 0x0003684009069836 */ /* 0x000fe20000000000 */
[----:B------:R-:W-:Y:S01]  /*9b50*/  F2FP.F16.F32.PACK_AB R202, R175, R202 ;  /* 0x000000caafca723e */ /* 0x000fe200000000ff */
[----:B------:R-:W-:Y:S01]  /*9b60*/  FADD.FTZ R7, R141, R138 ;  /* 0x0000008a8d077221 */ /* 0x000fe20000010000 */
[----:B------:R-:W-:Y:S01]  /*9b70*/  FADD.FTZ R9, R159, R140 ;  /* 0x0000008c9f097221 */ /* 0x000fe20000010000 */
[----:B------:R-:W-:Y:S01]  /*9b80*/  F2FP.F16.F32.PACK_AB R196, R167, R196 ;  /* 0x000000c4a7c4723e */ /* 0x000fe200000000ff */
[----:B------:R-:W1:Y:S01]  /*9b90*/  MUFU.EX2 R124, R124 ;  /* 0x0000007c007c7308 */ /* 0x000e620000000800 */
[----:B--2---:R-:W-:Y:S01]  /*9ba0*/  FADD.FTZ R138, R122, R7 ;  /* 0x000000077a8a7221 */ /* 0x004fe20000010000 */
[----:B------:R-:W-:Y:S01]  /*9bb0*/  FADD.FTZ R140, R192, R9 ;  /* 0x00000009c08c7221 */ /* 0x000fe20000010000 */
[----:B------:R-:W-:Y:S01]  /*9bc0*/  @!P1 PRMT R6, RZ, 0x654, R6 ;  /* 0x00000654ff069816 */ /* 0x000fe20000000006 */
[----:B------:R-:W-:Y:S01]  /*9bd0*/  IMAD.MOV.U32 R10, RZ, RZ, R5 ;  /* 0x000000ffff0a7224 */ /* 0x000fe200078e0005 */
[----:B------:R-:W-:Y:S01]  /*9be0*/  F2FP.F16.F32.PACK_AB R198, R159, R198 ;  /* 0x000000c69fc6723e */ /* 0x000fe200000000ff */
[C---:B------:R-:W-:Y:S01]  /*9bf0*/  FADD.FTZ R9, R147.reuse, R140 ;  /* 0x0000008c93097221 */ /* 0x040fe20000010000 */
[----:B------:R-:W-:Y:S01]  /*9c00*/  F2FP.F16.F32.PACK_AB R192, R147, R192 ;  /* 0x000000c093c0723e */ /* 0x000fe200000000ff */
[----:B------:R-:W2:Y:S01]  /*9c10*/  MUFU.EX2 R163, R163 ;  /* 0x000000a300a37308 */ /* 0x000ea20000000800 */
[----:B0-----:R-:W-:Y:S01]  /*9c20*/  FADD.FTZ R7, R149, R138 ;  /* 0x0000008a95077221 */ /* 0x001fe20000010000 */
[----:B------:R-:W-:Y:S01]  /*9c30*/  FADD.FTZ R140, R194, R9 ;  /* 0x00000009c28c7221 */ /* 0x000fe20000010000 */
[----:B------:R-:W-:-:S02]  /*9c40*/  F2FP.F16.F32.PACK_AB R194, R15, R194 ;  /* 0x000000c20fc2723e */ /* 0x000fc400000000ff */
[----:B------:R-:W-:Y:S01]  /*9c50*/  F2FP.F16.F32.PACK_AB R203, R149, R122 ;  /* 0x0000007a95cb723e */ /* 0x000fe200000000ff */
[----:B------:R-:W-:Y:S02]  /*9c60*/  FADD.FTZ R9, R15, R140 ;  /* 0x0000008c0f097221 */ /* 0x000fe40000010000 */
[----:B------:R-:W0:Y:S01]  /*9c70*/  MUFU.EX2 R128, R128 ;  /* 0x0000008000807308 */ /* 0x000e220000000800 */
[----:B-1----:R-:W-:Y:S01]  /*9c80*/  FADD.FTZ R138, R124, R7 ;  /* 0x000000077c8a7221 */ /* 0x002fe20000010000 */
[----:B------:R-:W-:Y:S01]  /*9c90*/  FADD.FTZ R144, R188, R9 ;  /* 0x00000009bc907221 */ /* 0x000fe20000010000 */
[----:B------:R-:W-:-:S03]  /*9ca0*/  F2FP.F16.F32.PACK_AB R188, R11, R188 ;  /* 0x000000bc0bbc723e */ /* 0x000fc600000000ff */
[----:B------:R-:W-:Y:S01]  /*9cb0*/  FADD.FTZ R9, R11, R144 ;  /* 0x000000900b097221 */ /* 0x000fe20000010000 */
[----:B------:R-:W-:Y:S01]  /*9cc0*/  IMAD.U32 R11, RZ, RZ, UR61 ;  /* 0x0000003dff0b7e24 */ /* 0x000fe2000f8e00ff */
[----:B------:R-:W-:Y:S01]  /*9cd0*/  MUFU.EX2 R199, R199 ;  /* 0x000000c700c77308 */ /* 0x000fe20000000800 */
[----:B--2---:R-:W-:Y:S01]  /*9ce0*/  FADD.FTZ R7, R163, R138 ;  /* 0x0000008aa3077221 */ /* 0x004fe20000010000 */
[----:B------:R-:W-:Y:S01]  /*9cf0*/  FADD.FTZ R144, R190, R9 ;  /* 0x00000009be907221 */ /* 0x000fe20000010000 */
[----:B------:R-:W-:Y:S01]  /*9d00*/  FFMA.FTZ R138, R143, R0, -R126 ;  /* 0x000000008f8a7223 */ /* 0x000fe2000001087e */
[C---:B------:R-:W-:Y:S02]  /*9d10*/  F2FP.F16.F32.PACK_AB R190, R127.reuse, R190 ;  /* 0x000000be7fbe723e */ /* 0x040fe400000000ff */
[----:B------:R-:W-:Y:S01]  /*9d20*/  FADD.FTZ R9, R127, R144 ;  /* 0x000000907f097221 */ /* 0x000fe20000010000 */
[----:B------:R-:W-:Y:S01]  /*9d30*/  F2FP.F16.F32.PACK_AB R197, R163, R124 ;  /* 0x0000007ca3c5723e */ /* 0x000fe200000000ff */
[----:B------:R-:W-:Y:S01]  /*9d40*/  MUFU.EX2 R193, R193 ;  /* 0x000000c100c17308 */ /* 0x000fe20000000800 */
[----:B0-----:R-:W-:Y:S01]  /*9d50*/  FADD.FTZ R140, R128, R7 ;  /* 0x00000007808c7221 */ /* 0x001fe20000010000 */
        /* <DEDUP_REMOVED lines=18> */
[----:B------:R-:W-:-:S06]  /*9e80*/  FADD.FTZ R14, R120, R9 ;  /* 0x00000009780e7221 */ /* 0x000fcc0000010000 */
        /* <DEDUP_REMOVED lines=8> */
[----:B------:R-:W-:Y:S01]  /*9f10*/  MUFU.EX2 R148, R145 ;  /* 0x0000009100947308 */ /* 0x000fe20000000800 */
[----:B------:R-:W-:-:S02]  /*9f20*/  WARPGROUP.DEPBAR.LE gsb0, 0x0 ;  /* 0x00008000000079c5 */ /* 0x000fc40000010000 */
[----:B------:R1:W-:Y:S01]  /*9f30*/  @!P1 SYNCS.ARRIVE.TRANS64.RED.A1T0 RZ, [R6+URZ], RZ ;  /* 0x000000ff06ff99a7 */ /* 0x0003e2000810043f */
[----:B------:R-:W-:-:S04]  /*9f40*/  F2FP.F16.F32.PACK_AB R176, R137, R20 ;  /* 0x0000001489b0723e */ /* 0x000fc800000000ff */
[----:B------:R-:W2:Y:S01]  /*9f50*/  MUFU.EX2 R123, R123 ;  /* 0x0000007b007b7308 */ /* 0x000ea20000000800 */
[----:B------:R-:W-:Y:S02]  /*9f60*/  F2FP.F16.F32.PACK_AB R178, R125, R120 ;  /* 0x000000787db2723e */ /* 0x000fe400000000ff */
[----:B0-----:R-:W-:Y:S01]  /*9f70*/  F2FP.F16.F32.PACK_AB R183, R135, R146 ;  /* 0x0000009287b7723e */ /* 0x001fe200000000ff */
[----:B------:R0:W-:Y:S04]  /*9f80*/  @!P1 SYNCS.ARRIVE.TRANS64.RED.A1T0 RZ, [R142+URZ], RZ ;  /* 0x000000ff8eff99a7 */ /* 0x0001e8000810043f */
[----:B-1----:R-:W1:Y:S01]  /*9f90*/  MUFU.EX2 R6, R139 ;  /* 0x0000008b00067308 */ /* 0x002e620000000800 */
[----:B0-----:R-:W-:Y:S01]  /*9fa0*/  FADD.FTZ R142, R199, R140 ;  /* 0x0000008cc78e7221 */ /* 0x001fe20000010000 */
[-CC-:B------:R-:W-:Y:S01]  /*9fb0*/  FFMA.FTZ R140, R131, R0.reuse, -R126.reuse ;  /* 0x00000000838c7223 */ /* 0x180fe2000001087e */
[----:B------:R-:W-:-:S05]  /*9fc0*/  FFMA.FTZ R126, R227, R0, -R126 ;  /* 0x00000000e37e7223 */ /* 0x000fca000001087e */
[----:B------:R-:W-:Y:S01]  /*9fd0*/  MUFU.EX2 R20, R225 ;  /* 0x000000e100147308 */ /* 0x000fe20000000800 */
[----:B------:R-:W-:Y:S01]  /*9fe0*/  FADD.FTZ R7, R193, R142 ;  /* 0x0000008ec1077221 */ /* 0x000fe20000010000 */
[----:B------:R-:W-:Y:S02]  /*9ff0*/  F2FP.F16.F32.PACK_AB R199, R199, R128 ;  /* 0x00000080c7c7723e */ /* 0x000fe400000000ff */
[C---:B------:R-:W-:Y:S01]  /*a000*/  F2FP.F16.F32.PACK_AB R193, R130.reuse, R193 ;  /* 0x000000c182c1723e */ /* 0x040fe200000000ff */
[----:B------:R-:W-:Y:S01]  /*a010*/  FADD.FTZ R142, R130, R7 ;  /* 0x00000007828e7221 */ /* 0x000fe20000010000 */
[----:B--2---:R-:W-:Y:S02]  /*a020*/  F2FP.F16.F32.PACK_AB R177, R123, R148 ;  /* 0x000000947bb1723e */ /* 0x004fe400000000ff */
[----:B------:R-:W-:Y:S01]  /*a030*/  MUFU.EX2 R140, R140 ;  /* 0x0000008c008c7308 */ /* 0x000fe20000000800 */
[----:B------:R-:W-:Y:S01]  /*a040*/  FADD.FTZ R7, R195, R142 ;  /* 0x0000008ec3077221 */ /* 0x000fe20000010000 */
[----:B------:R-:W-:-:S03]  /*a050*/  F2FP.F16.F32.PACK_AB R195, R132, R195 ;  /* 0x000000c384c3723e */ /* 0x000fc600000000ff */
[----:B------:R-:W-:-:S03]  /*a060*/  FADD.FTZ R142, R132, R7 ;  /* 0x00000007848e7221 */ /* 0x000fc60000010000 */
[----:B------:R-:W0:Y:S01]  /*a070*/  MUFU.EX2 R126, R126 ;  /* 0x0000007e007e7308 */ /* 0x000e220000000800 */
[----:B------:R-:W-:Y:S01]  /*a080*/  FADD.FTZ R7, R189, R142 ;  /* 0x0000008ebd077221 */ /* 0x000fe20000010000 */
[----:B------:R-:W-:-:S03]  /*a090*/  F2FP.F16.F32.PACK_AB R189, R134, R189 ;  /* 0x000000bd86bd723e */ /* 0x000fc600000000ff */
[----:B------:R-:W-:-:S04]  /*a0a0*/  FADD.FTZ R142, R134, R7 ;  /* 0x00000007868e7221 */ /* 0x000fc80000010000 */
[----:B------:R-:W-:Y:S01]  /*a0b0*/  FADD.FTZ R7, R191, R142 ;  /* 0x0000008ebf077221 */ /* 0x000fe20000010000 */
[----:B------:R-:W-:-:S03]  /*a0c0*/  F2FP.F16.F32.PACK_AB R191, R136, R191 ;  /* 0x000000bf88bf723e */ /* 0x000fc600000000ff */
[----:B------:R-:W-:-:S04]  /*a0d0*/  FADD.FTZ R142, R136, R7 ;  /* 0x00000007888e7221 */ /* 0x000fc80000010000 */
[----:B------:R-:W-:Y:S01]  /*a0e0*/  FADD.FTZ R7, R185, R142 ;  /* 0x0000008eb9077221 */ /* 0x000fe20000010000 */
[----:B-1----:R-:W-:Y:S02]  /*a0f0*/  F2FP.F16.F32.PACK_AB R185, R6, R185 ;  /* 0x000000b906b9723e */ /* 0x002fe400000000ff */
[----:B0-----:R-:W-:Y:S01]  /*a100*/  F2FP.F16.F32.PACK_AB R179, R126, R20 ;  /* 0x000000147eb3723e */ /* 0x001fe200000000ff */
        /* <DEDUP_REMOVED lines=16> */
.L_x_4860:
[----:B------:R-:W-:-:S13]  /*a210*/  ISETP.LE.AND P2, PT, RZ, UR38, PT ;  /* 0x00000026ff007c0c */ /* 0x000fda000bf43270 */
[----:B------:R-:W-:Y:S05]  /*a220*/  @!P2 BRA `(.L_x_4870) ;  /* 0x0000003800f4a947 */ /* 0x000fea0003800000 */
[----:B------:R-:W-:Y:S01]  /*a230*/  IMAD.MOV.U32 R11, RZ, RZ, R4 ;  /* 0x000000ffff0b7224 */ /* 0x000fe200078e0004 */
[----:B------:R-:W-:Y:S01]  /*a240*/  UMOV UR39, UR61 ;  /* 0x0000003d00277c82 */ /* 0x000fe20008000000 */
[----:B------:R-:W-:Y:S01]  /*a250*/  IMAD.MOV.U32 R9, RZ, RZ, R5 ;  /* 0x000000ffff097224 */ /* 0x000fe200078e0005 */
[----:B------:R-:W-:-:S06]  /*a260*/  UMOV UR37, UR36 ;  /* 0x0000002400257c82 */ /* 0x000fcc0008000000 */
.L_x_4879:
[----:B------:R-:W-:-:S04]  /*a270*/  UIADD3 UR36, UR37, 0x1, URZ ;  /* 0x0000000125247890 */ /* 0x000fc8000fffe03f */
[----:B------:R-:W-:-:S04]  /*a280*/  UISETP.NE.AND UP0, UPT, UR36, 0x2, UPT ;  /* 0x000000022400788c */ /* 0x000fc8000bf05270 */
[----:B------:R-:W-:Y:S02]  /*a290*/  USEL UR61, URZ, 0x1, UP0 ;  /* 0x000000013f3d7887 */ /* 0x000fe40008000000 */
[----:B------:R-:W-:Y:S02]  /*a2a0*/  USEL UR36, UR36, URZ, UP0 ;  /* 0x0000003f24247287 */ /* 0x000fe40008000000 */
[----:B------:R-:W-:Y:S01]  /*a2b0*/  ULOP3.LUT UR61, UR39, UR61, URZ, 0x3c, !UPT ;  /* 0x0000003d273d7292 */ /* 0x000fe2000f8e3c3f */
[----:B------:R-:W-:Y:S11]  /*a2c0*/  @!P0 BRA `(.L_x_4871) ;  /* 0x0000000000048947 */ /* 0x000ff60003800000 */
[----:B------:R-:W-:Y:S01]  /*a2d0*/  BPT.TRAP 0x1 ;  /* 0x000000040000795c */ /* 0x000fe20000300000 */
.L_x_4871:
[----:B------:R-:W-:Y:S01]  /*a2e0*/  ULEA UR6, UR36, UR60, 0x3 ;  /* 0x0000003c24067291 */ /* 0x000fe2000f8e183f */
[----:B------:R-:W-:-:S05]  /*a2f0*/  IMAD.U32 R0, RZ, RZ, UR61 ;  /* 0x0000003dff007e24 */ /* 0x000fca000f8e00ff */
[----:B------:R-:W-:-:S04]  /*a300*/  SHF.L.U32 R0, R0, 0x1f, RZ ;  /* 0x0000001f00007819 */ /* 0x000fc800000006ff */
[----:B------:R0:W1:Y:S01]  /*a310*/  SYNCS.PHASECHK.TRANS64.TRYWAIT P2, [UR6+0x36830], R0 ;  /* 0x03683000ff0075a7 */ /* 0x0000620008040146 */
[----:B------:R-:W-:Y:S05]  /*a320*/  @!P0 BRA `(.L_x_4872) ;  /* 0x0000000000048947 */ /* 0x000fea0003800000 */
[----:B------:R-:W-:Y:S01]  /*a330*/  BPT.TRAP 0x1 ;  /* 0x000000040000795c */ /* 0x000fe20000300000 */
.L_x_4872:
[----:B-1----:R-:W-:Y:S05]  /*a340*/  @P2 BRA `(.L_x_4873) ;  /* 0x0000000000082947 */ /* 0x002fea0003800000 */
[----:B------:R-:W1:Y:S02]  /*a350*/  SYNCS.PHASECHK.TRANS64.TRYWAIT P2, [UR6+0x36830], R0 ;  /* 0x03683000ff0075a7 */ /* 0x000e640008040146 */
[----:B-1----:R-:W-:Y:S05]  /*a360*/  @!P2 BRA `(.L_x_4874) ;  /* 0x000000c80060a947 */ /* 0x002fea0003800000 */
.L_x_4873:
        /* <DEDUP_REMOVED lines=602> */
.L_x_4875:
[----:B------:R-:W-:Y:S01]  /*c910*/  ULEA UR11, UR37, UR60, 0x3 ;  /* 0x0000003c250b7291 */ /* 0x000fe2000f8e183f */
[----:B01----:R-:W-:-:S05]  /*c920*/  IMAD.U32 R0, RZ, RZ, UR39 ;  /* 0x00000027ff007e24 */ /* 0x003fca000f8e00ff */
[----:B------:R-:W-:-:S04]  /*c930*/  SHF.L.U32 R0, R0, 0x1f, RZ ;  /* 0x0000001f00007819 */ /* 0x000fc800000006ff */
[----:B------:R0:W1:Y:S01]  /*c940*/  SYNCS.PHASECHK.TRANS64.TRYWAIT P2, [UR11+0x36850], R0 ;  /* 0x03685000ff0075a7 */ /* 0x000062000804014b */
[----:B------:R-:W-:Y:S05]  /*c950*/  @!P0 BRA `(.L_x_4876) ;  /* 0x0000000000048947 */ /* 0x000fea0003800000 */
[----:B------:R-:W-:Y:S01]  /*c960*/  BPT.TRAP 0x1 ;  /* 0x000000040000795c */ /* 0x000fe20000300000 */
.L_x_4876:
[----:B-1----:R-:W-:Y:S05]  /*c970*/  @P2 BRA `(.L_x_4877) ;  /* 0x0000000000082947 */ /* 0x002fea0003800000 */
[----:B------:R-:W1:Y:S02]  /*c980*/  SYNCS.PHASECHK.TRANS64.TRYWAIT P2, [UR11+0x36850], R0 ;  /* 0x03685000ff0075a7 */ /* 0x000e64000804014b */
[----:B-1----:R-:W-:Y:S05]  /*c990*/  @!P2 BRA `(.L_x_4878) ;  /* 0x000000a000eca947 */ /* 0x002fea0003800000 */
.L_x_4877:
[----:B------:R-:W-:Y:S01]  /*c9a0*/  UIADD3 UR6, UR60, 0x400, URZ ;  /* 0x000004003c067890 */ /* 0x000fe2000fffe03f */
[----:B------:R-:W-:Y:S01]  /*c9b0*/  WARPGROUP.ARRIVE ;  /* 0x00000000000079c5 */ /* 0x000fe20000000000 */
[----:B------:R-:W-:Y:S01]  /*c9c0*/  UMOV UR7, 0x40000040 ;  /* 0x4000004000077882 */ /* 0x000fe20000000000 */
[----:B01----:R-:W-:Y:S01]  /*c9d0*/  FMNMX.FTZ R0, R168, R9, !PT ;  /* 0x00000009a8007209 */ /* 0x003fe20007810000 */
[----:B------:R-:W-:Y:S01]  /*c9e0*/  USHF.R.U32.HI UR6, URZ, 0x4, UR6 ;  /* 0x000000043f067899 */ /* 0x000fe20008011606 */
[----:B------:R-:W-:Y:S01]  /*c9f0*/  ISETP.LT.AND P2, PT, RZ, UR38, PT ;  /* 0x00000026ff007c0c */ /* 0x000fe2000bf41270 */
[----:B------:R-:W-:Y:S01]  /*ca00*/  UMOV UR39, UR61 ;  /* 0x0000003d00277c82 */ /* 0x000fe20008000000 */
[----:B------:R-:W-:Y:S01]  /*ca10*/  FMNMX.FTZ R3, R169, R0, !PT ;  /* 0x00000000a9037209 */ /* 0x000fe20007810000 */
[----:B------:R-:W-:-:S03]  /*ca20*/  ULOP3.LUT UR6, UR6, 0x3fff, URZ, 0xc0, !UPT ;  /* 0x00003fff06067892 */ /* 0x000fc6000f8ec03f */
[----:B------:R-:W-:Y:S01]  /*ca30*/  FMNMX.FTZ R0, R172, R3, !PT ;  /* 0x00000003ac007209 */ /* 0x000fe20007810000 */
[----:B------:R-:W-:-:S03]  /*ca40*/  ULOP3.LUT UR6, UR6, 0x3800000, URZ, 0xfc, !UPT ;  /* 0x0380000006067892 */ /* 0x000fc6000f8efc3f */
[----:B------:R-:W-:Y:S01]  /*ca50*/  FMNMX.FTZ R3, R173, R0, !PT ;  /* 0x00000000ad037209 */ /* 0x000fe20007810000 */
[----:B------:R-:W-:-:S03]  /*ca60*/  UIMAD UR10, UR37, 0xa80, UR6 ;  /* 0x00000a80250a78a4 */ /* 0x000fc6000f8e0206 */
[----:B------:R-:W-:Y:S01]  /*ca70*/  FMNMX.FTZ R0, R160, R3, !PT ;  /* 0x00000003a0007209 */ /* 0x000fe20007810000 */
[----:B------:R-:W-:-:S03]  /*ca80*/  UMOV UR37, UR36 ;  /* 0x0000002400257c82 */ /* 0x000fc60008000000 */
[----:B------:R-:W-:Y:S01]  /*ca90*/  UMOV UR6, UR10 ;  /* 0x0000000a00067c82 */ /* 0x000fe20008000000 */
        /* <DEDUP_REMOVED lines=30> */
[----:B------:R-:W1:Y:S01]  /*cc80*/  SHFL.BFLY PT, R5, R10, 0x1, 0x1f ;  /* 0x0c201f000a057f89 */ /* 0x000e6200000e0000 */
[----:B------:R-:W-:-:S04]  /*cc90*/  FMNMX.FTZ R15, R171, R4, !PT ;  /* 0x00000004ab0f7209 */ /* 0x000fc80007810000 */
[----:B------:R-:W-:-:S04]  /*cca0*/  FMNMX.FTZ R4, R174, R15, !PT ;  /* 0x0000000fae047209 */ /* 0x000fc80007810000 */
[----:B------:R-:W-:-:S04]  /*ccb0*/  FMNMX.FTZ R15, R175, R4, !PT ;  /* 0x00000004af0f7209 */ /* 0x000fc80007810000 */
[----:B------:R-:W-:-:S04]  /*ccc0*/  FMNMX.FTZ R4, R162, R15, !PT ;  /* 0x0000000fa2047209 */ /* 0x000fc80007810000 */
[----:B------:R-:W-:-:S04]  /*ccd0*/  FMNMX.FTZ R17, R163, R4, !PT ;  /* 0x00000004a3117209 */ /* 0x000fc80007810000 */
[----:B------:R-:W-:Y:S02]  /*cce0*/  FMNMX.FTZ R4, R166, R17, !PT ;  /* 0x00000011a6047209 */ /* 0x000fe40007810000 */
[----:B-1----:R-:W-:Y:S02]  /*ccf0*/  FMNMX.FTZ R5, R10, R5, !PT ;  /* 0x000000050a057209 */ /* 0x002fe40007810000 */
[----:B------:R-:W-:-:S03]  /*cd00*/  FMNMX.FTZ R17, R167, R4, !PT ;  /* 0x00000004a7117209 */ /* 0x000fc60007810000 */
[----:B------:R-:W-:Y:S01]  /*cd10*/  FADD.FTZ R3, -R5, R9 ;  /* 0x0000000905037221 */ /* 0x000fe20000010100 */
[----:B------:R-:W-:-:S03]  /*cd20*/  FMNMX.FTZ R4, R154, R17, !PT ;  /* 0x000000119a047209 */ /* 0x000fc60007810000 */
[----:B0-----:R-:W-:Y:S01]  /*cd30*/  FMUL.FTZ R2, R3, R0 ;  /* 0x0000000003027220 */ /* 0x001fe20000410000 */
        /* <DEDUP_REMOVED lines=12> */
[----:B------:R0:W-:Y:S01]  /*ce00*/  MUFU.EX2 R19, R10 ;  /* 0x0000000a00137308 */ /* 0x0001e20000000800 */
        /* <DEDUP_REMOVED lines=8> */
[--C-:B0-----:R-:W-:Y:S01]  /*ce90*/  FFMA.FTZ R10, R120, R0, -R3.reuse ;  /* 0x00000000780a7223 */ /* 0x101fe20000010803 */
[----:B------:R-:W-:Y:S01]  /*cea0*/  FMNMX.FTZ R21, R151, R4, !PT ;  /* 0x0000000497157209 */ /* 0x000fe20007810000 */
[-CC-:B------:R-:W-:Y:S01]  /*ceb0*/  FFMA.FTZ R12, R124, R0.reuse, -R3.reuse ;  /* 0x000000007c0c7223 */ /* 0x180fe20000010803 */
[----:B------:R-:W-:Y:S01]  /*cec0*/  FFMA.FTZ R18, R125, R0, -R3 ;  /* 0x000000007d127223 */ /* 0x000fe20000010803 */
[----:B------:R-:W-:Y:S01]  /*ced0*/  MUFU.EX2 R2, R2 ;  /* 0x0000000200027308 */ /* 0x000fe20000000800 */
[----:B------:R-:W-:-:S04]  /*cee0*/  FMNMX.FTZ R4, R138, R21, !PT ;  /* 0x000000158a047209 */ /* 0x000fc80007810000 */
[----:B------:R-:W-:-:S03]  /*cef0*/  FMNMX.FTZ R153, R139, R4, !PT ;  /* 0x000000048b997209 */ /* 0x000fc60007810000 */
[----:B------:R-:W0:Y:S01]  /*cf00*/  MUFU.EX2 R9, R9 ;  /* 0x0000000900097308 */ /* 0x000e220000000800 */
[----:B------:R-:W-:-:S04]  /*cf10*/  FMNMX.FTZ R4, R142, R153, !PT ;  /* 0x000000998e047209 */ /* 0x000fc80007810000 */
[----:B------:R-:W-:-:S03]  /*cf20*/  FMNMX.FTZ R153, R143, R4, !PT ;  /* 0x000000048f997209 */ /* 0x000fc60007810000 */
[----:B------:R-:W-:Y:S01]  /*cf30*/  MUFU.EX2 R13, R13 ;  /* 0x0000000d000d7308 */ /* 0x000fe20000000800 */
[----:B------:R-:W-:-:S04]  /*cf40*/  FMNMX.FTZ R4, R130, R153, !PT ;  /* 0x0000009982047209 */ /* 0x000fc80007810000 */
[----:B------:R-:W-:Y:S01]  /*cf50*/  FMNMX.FTZ R153, R131, R4, !PT ;  /* 0x0000000483997209 */ /* 0x000fe20007810000 */
[----:B------:R-:W-:Y:S02]  /*cf60*/  WARPGROUP.DEPBAR.LE gsb0, 0x0 ;  /* 0x00008000000079c5 */ /* 0x000fe40000010000 */
[----:B------:R-:W-:Y:S01]  /*cf70*/  WARPGROUP.ARRIVE ;  /* 0x00000000000079c5 */ /* 0x000fe20000000000 */
[----:B------:R-:W-:Y:S01]  /*cf80*/  FMNMX.FTZ R4, R134, R153, !PT ;  /* 0x0000009986047209 */ /* 0x000fe20007810000 */
[-CC-:B------:R-:W-:Y:S01]  /*cf90*/  FFMA.FTZ R200, R169, R0.reuse, -R3.reuse ;  /* 0x00000000a9c87223 */ /* 0x180fe20000010803 */
[----:B------:R-:W-:Y:S01]  /*cfa0*/  FFMA.FTZ R202, R172, R0, -R3 ;  /* 0x00000000acca7223 */ /* 0x000fe20000010803 */
[----:B0-----:R-:W-:Y:S01]  /*cfb0*/  FFMA.FTZ R7, R2, R7, R9 ;  /* 0x0000000702077223 */ /* 0x001fe20000010009 */
[----:B------:R-:W-:Y:S01]  /*cfc0*/  FMNMX.FTZ R153, R135, R4, !PT ;  /* 0x0000000487997209 */ /* 0x000fe20007810000 */
[----:B------:R-:W-:Y:S01]  /*cfd0*/  HGMMA.64x192x16.F32 R24, R196, gdesc[UR4].tnspB, R24, gsb0 ;  /* 0x42e00004c4187df0 */ /* 0x000fe20008000818 */
[----:B------:R-:W-:Y:S01]  /*cfe0*/  UIADD3 UR6, UR10, 0x100, URZ ;  /* 0x000001000a067890 */ /* 0x000fe2000fffe03f */
[----:B------:R-:W0:Y:S01]  /*cff0*/  MUFU.EX2 R200, R200 ;  /* 0x000000c800c87308 */ /* 0x000e220000000800 */
[----:B------:R-:W-:Y:S01]  /*d000*/  UMOV UR7, 0x40000040 ;  /* 0x4000004000077882 */ /* 0x000fe20000000000 */
[----:B------:R-:W-:-:S04]  /*d010*/  FMNMX.FTZ R4, R122, R153, !PT ;  /* 0x000000997a047209 */ /* 0x000fc80007810000 */
[----:B------:R-:W-:Y:S02]  /*d020*/  FMNMX.FTZ R153, R123, R4, !PT ;  /* 0x000000047b997209 */ /* 0x000fe40007810000 */
[----:B------:R-:W-:Y:S02]  /*d030*/  MUFU.EX2 R202, R202 ;  /* 0x000000ca00ca7308 */ /* 0x000fe40000000800 */
[----:B------:R-:W-:-:S04]  /*d040*/  FMNMX.FTZ R4, R126, R153, !PT ;  /* 0x000000997e047209 */ /* 0x000fc80007810000 */
[----:B------:R-:W-:Y:S02]  /*d050*/  FMNMX.FTZ R4, R127, R4, !PT ;  /* 0x000000047f047209 */ /* 0x000fe40007810000 */
[----:B------:R-:W-:Y:S01]  /*d060*/  MUFU.EX2 R15, R161 ;  /* 0x000000a1000f7308 */ /* 0x000fe20000000800 */
[C---:B0-----:R-:W-:Y:S01]  /*d070*/  FADD.FTZ R7, R200.reuse, R7 ;  /* 0x00000007c8077221 */ /* 0x041fe20000010000 */
[----:B------:R-:W-:Y:S01]  /*d080*/  F2FP.F16.F32.PACK_AB R200, R200, R9 ;  /* 0x00000009c8c8723e */ /* 0x000fe200000000ff */
[----:B------:R-:W0:Y:S05]  /*d090*/  SHFL.BFLY PT, R153, R4, 0x2, 0x1f ;  /* 0x0c401f0004997f89 */ /* 0x000e2a00000e0000 */
        /* <DEDUP_REMOVED lines=28> */
[----:B------:R-:W-:-:S05]  /*d260*/  FFMA.FTZ R126, R126, R0, -R125 ;  /* 0x000000007e7e7223 */ /* 0x000fca000001087d */
        /* <DEDUP_REMOVED lines=44> */
[----:B------:R-:W-:Y:S01]  /*d530*/  FFMA.FTZ R191, R150, R0, -R125 ;  /* 0x0000000096bf7223 */ /* 0x000fe2000001087d */
        /* <DEDUP_REMOVED lines=16> */
[----:B------:R-:W-:Y:S01]  /*d640*/  @!P1 LEA R136, R136, UR60, 0x3 ;  /* 0x0000003c88889c11 */ /* 0x000fe2000f8e18ff */
[----:B------:R-:W-:Y:S01]  /*d650*/  UMOV UR7, 0x40000040 ;  /* 0x4000004000077882 */ /* 0x000fe20000000000 */
[----:B------:R-:W-:Y:S03]  /*d660*/  MUFU.EX2 R184, R184 ;  /* 0x000000b800b87308 */ /* 0x000fe60000000800 */
[----:B------:R-:W-:-:S05]  /*d670*/  @!P1 VIADD R136, R136, 0x36840 ;  /* 0x0003684088889836 */ /* 0x000fca0000000000 */
[----:B------:R-:W-:Y:S01]  /*d680*/  @!P1 PRMT R140, RZ, 0x654, R136 ;  /* 0x00000654ff8c9816 */ /* 0x000fe20000000088 */
        /* <DEDUP_REMOVED lines=14> */
[----:B------:R-:W-:-:S04]  /*d770*/  UIADD3 UR6, UR38, -0x1, URZ ;  /* 0xffffffff26067890 */ /* 0x000fc8000fffe03f */
[----:B------:R-:W0:Y:S03]  /*d780*/  MUFU.EX2 R3, R3 ;  /* 0x0000000300037308 */ /* 0x000e260000000800 */
[----:B------:R-:W-:-:S05]  /*d790*/  UMOV UR38, UR6 ;  /* 0x0000000600267c82 */ /* 0x000fca0008000000 */
[----:B------:R-:W1:Y:S08]  /*d7a0*/  MUFU.EX2 R18, R175 ;  /* 0x000000af00127308 */ /* 0x000e700000000800 */
[----:B------:R-:W2:Y:S01]  /*d7b0*/  MUFU.EX2 R128, R128 ;  /* 0x0000008000807308 */ /* 0x000ea20000000800 */
[----:B0-----:R-:W-:-:S04]  /*d7c0*/  FFMA.FTZ R6, R3, R6, R14 ;  /* 0x0000000603067223 */ /* 0x001fc8000001000e */
[----:B------:R-:W-:Y:S01]  /*d7d0*/  FADD.FTZ R138, R201, R6 ;  /* 0x00000006c98a7221 */ /* 0x000fe20000010000 */
[-CC-:B------:R-:W-:Y:S01]  /*d7e0*/  FFMA.FTZ R6, R139, R0.reuse, -R125.reuse ;  /* 0x000000008b067223 */ /* 0x180fe2000001087d */
[----:B------:R-:W-:Y:S01]  /*d7f0*/  FFMA.FTZ R125, R127, R0, -R125 ;  /* 0x000000007f7d7223 */ /* 0x000fe2000001087d */
[----:B------:R-:W0:Y:S01]  /*d800*/  MUFU.EX2 R132, R132 ;  /* 0x0000008400847308 */ /* 0x000e220000000800 */
[----:B------:R-:W-:-:S07]  /*d810*/  F2FP.F16.F32.PACK_AB R201, R201, R14 ;  /* 0x0000000ec9c9723e */ /* 0x000fce00000000ff */
[----:B------:R-:W3:Y:S08]  /*d820*/  MUFU.EX2 R6, R6 ;  /* 0x0000000600067308 */ /* 0x000ef00000000800 */
[----:B------:R-:W4:Y:S08]  /*d830*/  MUFU.EX2 R180, R180 ;  /* 0x000000b400b47308 */ /* 0x000f300000000800 */
[----:B------:R-:W5:Y:S08]  /*d840*/  MUFU.EX2 R181, R130 ;  /* 0x0000008200b57308 */ /* 0x000f700000000800 */
[----:B------:R-:W5:Y:S08]  /*d850*/  MUFU.EX2 R182, R182 ;  /* 0x000000b600b67308 */ /* 0x000f700000000800 */
[----:B------:R-:W5:Y:S08]  /*d860*/  MUFU.EX2 R183, R134 ;  /* 0x0000008600b77308 */ /* 0x000f700000000800 */
[----:B------:R-:W-:Y:S01]  /*d870*/  MUFU.EX2 R125, R125 ;  /* 0x0000007d007d7308 */ /* 0x000fe20000000800 */
[----:B------:R-:W-:-:S02]  /*d880*/  WARPGROUP.DEPBAR.LE gsb0, 0x0 ;  /* 0x00008000000079c5 */ /* 0x000fc40000010000 */
[----:B------:R1:W-:Y:S05]  /*d890*/  @!P1 SYNCS.ARRIVE.TRANS64.RED.A1T0 RZ, [R140+URZ], RZ ;  /* 0x000000ff8cff99a7 */ /* 0x0003ea000810043f */
[----:B------:R-:W5:Y:S01]  /*d8a0*/  MUFU.EX2 R177, R122 ;  /* 0x0000007a00b17308 */ /* 0x000f620000000800 */
[----:B------:R-:W-:Y:S02]  /*d8b0*/  F2FP.F16.F32.PACK_AB R178, R11, R12 ;  /* 0x0000000c0bb2723e */ /* 0x000fe400000000ff */
[----:B------:R-:W-:Y:S01]  /*d8c0*/  F2FP.F16.F32.PACK_AB R176, R121, R10 ;  /* 0x0000000a79b0723e */ /* 0x000fe200000000ff */
[----:B-1----:R-:W-:-:S04]  /*d8d0*/  @!P1 VIADD R140, R144, 0x36860 ;  /* 0x00036860908c9836 */ /* 0x002fc80000000000 */
[----:B------:R-:W1:Y:S01]  /*d8e0*/  MUFU.EX2 R179, R126 ;  /* 0x0000007e00b37308 */ /* 0x000e620000000800 */
[----:B------:R-:W-:-:S04]  /*d8f0*/  @!P1 PRMT R140, RZ, 0x654, R140 ;  /* 0x00000654ff8c9816 */ /* 0x000fc8000000008c */
[----:B------:R2:W-:Y:S02]  /*d900*/  @!P1 SYNCS.ARRIVE.TRANS64.RED.A1T0 RZ, [R140+URZ], RZ ;  /* 0x000000ff8cff99a7 */ /* 0x0005e4000810043f */
[----:B--2---:R-:W-:Y:S01]  /*d910*/  FADD.FTZ R140, R202, R7 ;  /* 0x00000007ca8c7221 */ /* 0x004fe20000010000 */
[----:B------:R-:W-:Y:S01]  /*d920*/  FADD.FTZ R7, R203, R138 ;  /* 0x0000008acb077221 */ /* 0x000fe20000010000 */
[C---:B------:R-:W-:Y:S02]  /*d930*/  F2FP.F16.F32.PACK_AB R203, R18.reuse, R203 ;  /* 0x000000cb12cb723e */ /* 0x040fe400000000ff */
[C---:B------:R-:W-:Y:S01]  /*d940*/  FADD.FTZ R139, R13.reuse, R140 ;  /* 0x0000008c0d8b7221 */ /* 0x040fe20000010000 */
[----:B------:R-:W-:Y:S01]  /*d950*/  FADD.FTZ R138, R18, R7 ;  /* 0x00000007128a7221 */ /* 0x000fe20000010000 */
        /* <DEDUP_REMOVED lines=29> */
[C---:B0-----:R-:W-:Y:S01]  /*db30*/  FADD.FTZ R14, R132.reuse, R7 ;  /* 0x00000007840e7221 */ /* 0x041fe20000010000 */
        /* <DEDUP_REMOVED lines=9> */
[----:B---3--:R-:W-:-:S02]  /*dbd0*/  F2FP.F16.F32.PACK_AB R185, R6, R185 ;  /* 0x000000b906b9723e */ /* 0x008fc400000000ff */
[C---:B------:R-:W-:Y:S01]  /*dbe0*/  FADD.FTZ R9, R137.reuse, R18 ;  /* 0x0000001289097221 */ /* 0x040fe20000010000 */
[----:B------:R-:W-:Y:S01]  /*dbf0*/  FADD.FTZ R14, R6, R7 ;  /* 0x00000007060e7221 */ /* 0x000fe20000010000 */
[----:B------:R-:W-:Y:S02]  /*dc00*/  F2FP.F16.F32.PACK_AB R184, R137, R184 ;  /* 0x000000b889b8723e */ /* 0x000fe400000000ff */
[----:B------:R-:W-:Y:S01]  /*dc10*/  FADD.FTZ R18, R186, R9 ;  /* 0x00000009ba127221 */ /* 0x000fe20000010000 */
[----:B------:R-:W-:Y:S01]  /*dc20*/  FADD.FTZ R14, R187, R14 ;  /* 0x0000000ebb0e7221 */ /* 0x000fe20000010000 */
[C---:B------:R-:W-:Y:S01]  /*dc30*/  F2FP.F16.F32.PACK_AB R186, R141.reuse, R186 ;  /* 0x000000ba8dba723e */ /* 0x040fe200000000ff */
[----:B------:R-:W-:Y:S02]  /*dc40*/  IMAD.MOV.U32 R9, RZ, RZ, R5 ;  /* 0x000000ffff097224 */ /* 0x000fe400078e0005 */
[----:B------:R-:W-:Y:S01]  /*dc50*/  FADD.FTZ R7, R141, R18 ;  /* 0x000000128d077221 */ /* 0x000fe20000010000 */
[C---:B------:R-:W-:Y:S01]  /*dc60*/  FADD.FTZ R14, R143.reuse, R14 ;  /* 0x0000000e8f0e7221 */ /* 0x040fe20000010000 */
[----:B------:R-:W-:-:S02]  /*dc70*/  F2FP.F16.F32.PACK_AB R187, R143, R187 ;  /* 0x000000bb8fbb723e */ /* 0x000fc400000000ff */
[----:B----4-:R-:W-:Y:S01]  /*dc80*/  FADD.FTZ R18, R180, R7 ;  /* 0x00000007b4127221 */ /* 0x010fe20000010000 */
[----:B-----5:R-:W-:Y:S01]  /*dc90*/  FADD.FTZ R14, R181, R14 ;  /* 0x0000000eb50e7221 */ /* 0x020fe20000010000 */
        /* <DEDUP_REMOVED lines=12> */
[----:B------:R-:W-:Y:S02]  /*dd60*/  F2FP.F16.F32.PACK_AB R177, R123, R177 ;  /* 0x000000b17bb1723e */ /* 0x000fe400000000ff */
[----:B------:R-:W-:Y:S01]  /*dd70*/  FADD.FTZ R7, R121, R6 ;  /* 0x0000000679077221 */ /* 0x000fe20000010000 */
[----:B------:R-:W-:-:S03]  /*dd80*/  FADD.FTZ R14, R123, R14 ;  /* 0x0000000e7b0e7221 */ /* 0x000fc60000010000 */
[----:B------:R-:W-:Y:S01]  /*dd90*/  FADD.FTZ R6, R12, R7 ;  /* 0x000000070c067221 */ /* 0x000fe20000010000 */
[----:B-1----:R-:W-:Y:S01]  /*dda0*/  FADD.FTZ R14, R179, R14 ;  /* 0x0000000eb30e7221 */ /* 0x002fe20000010000 */
[----:B------:R-:W-:Y:S02]  /*ddb0*/  F2FP.F16.F32.PACK_AB R179, R125, R179 ;  /* 0x000000b37db3723e */ /* 0x000fe400000000ff */
[----:B------:R-:W-:Y:S01]  /*ddc0*/  FADD.FTZ R7, R11, R6 ;  /* 0x000000060b077221 */ /* 0x000fe20000010000 */
[----:B------:R-:W-:Y:S01]  /*ddd0*/  FADD.FTZ R6, R125, R14 ;  /* 0x0000000e7d067221 */ /* 0x000fe20000010000 */
[----:B------:R-:W-:Y:S01]  /*dde0*/  IMAD.MOV.U32 R11, RZ, RZ, R4 ;  /* 0x000000ffff0b7224 */ /* 0x000fe200078e0004 */
[----:B------:R-:W-:Y:S06]  /*ddf0*/  @P2 BRA `(.L_x_4879) ;  /* 0xffffffc4001c2947 */ /* 0x000fec000383ffff */
.L_x_4870:
        /* <DEDUP_REMOVED lines=99> */
.L_x_4880:
[----:B------:R-:W-:Y:S01]  /*e430*/  ULEA UR5, UR36, UR60, 0x3 ;  /* 0x0000003c24057291 */ /* 0x000fe2000f8e183f */
[----:B------:R-:W-:-:S05]  /*e440*/  IMAD.U32 R2, RZ, RZ, UR61 ;  /* 0x0000003dff027e24 */ /* 0x000fca000f8e00ff */
[----:B------:R-:W-:-:S04]  /*e450*/  SHF.L.U32 R2, R2, 0x1f, RZ ;  /* 0x0000001f02027819 */ /* 0x000fc800000006ff */
[----:B------:R0:W1:Y:S01]  /*e460*/  SYNCS.PHASECHK.TRANS64.TRYWAIT P2, [UR5+0x36850], R2 ;  /* 0x03685002ff0075a7 */ /* 0x0000620008040145 */
[----:B------:R-:W-:Y:S05]  /*e470*/  @!P0 BRA `(.L_x_4881) ;  /* 0x0000000000048947 */ /* 0x000fea0003800000 */
[----:B------:R-:W-:Y:S01]  /*e480*/  BPT.TRAP 0x1 ;  /* 0x000000040000795c */ /* 0x000fe20000300000 */
.L_x_4881:
[----:B-1----:R-:W-:Y:S05]  /*e490*/  @P2 BRA `(.L_x_4882) ;  /* 0x0000000000082947 */ /* 0x002fea0003800000 */
[----:B------:R-:W1:Y:S02]  /*e4a0*/  SYNCS.PHASECHK.TRANS64.TRYWAIT P0, [UR5+0x36850], R2 ;  /* 0x03685002ff0075a7 */ /* 0x000e640008000145 */
[----:B-1----:R-:W-:Y:S05]  /*e4b0*/  @!P0 BRA `(.L_x_4883) ;  /* 0x00000088003c8947 */ /* 0x002fea0003800000 */
.L_x_4882:
[----:B------:R-:W-:Y:S01]  /*e4c0*/  UIADD3 UR60, UR60, 0x400, URZ ;  /* 0x000004003c3c7890 */ /* 0x000fe2000fffe03f */
[----:B------:R-:W-:Y:S01]  /*e4d0*/  WARPGROUP.ARRIVE ;  /* 0x00000000000079c5 */ /* 0x000fe20000000000 */
[----:B------:R-:W-:Y:S01]  /*e4e0*/  UMOV UR7, 0x40000040 ;  /* 0x4000004000077882 */ /* 0x000fe20000000000 */
[----:B-1----:R-:W1:Y:S01]  /*e4f0*/  SHFL.BFLY PT, R3, R6, 0x2, 0x1f ;  /* 0x0c401f0006037f89 */ /* 0x002e6200000e0000 */
[----:B------:R-:W-:Y:S01]  /*e500*/  USHF.R.U32.HI UR60, URZ, 0x4, UR60 ;  /* 0x000000043f3c7899 */ /* 0x000fe2000801163c */
[----:B------:R-:W-:Y:S01]  /*e510*/  IMAD.U32 R17, RZ, RZ, UR5 ;  /* 0x00000005ff117e24 */ /* 0x000fe2000f8e00ff */
[----:B------:R-:W-:Y:S01]  /*e520*/  R2UR UR8, R210 ;  /* 0x00000000d20872ca */ /* 0x000fe200000e0000 */
[----:B0-----:R-:W0:Y:S01]  /*e530*/  SHFL.BFLY PT, R2, R7, 0x2, 0x1f ;  /* 0x0c401f0007027f89 */ /* 0x001e2200000e0000 */
[----:B------:R-:W-:Y:S01]  /*e540*/  ULOP3.LUT UR60, UR60, 0x3fff, URZ, 0xc0, !UPT ;  /* 0x00003fff3c3c7892 */ /* 0x000fe2000f8ec03f */
[----:B------:R-:W-:-:S03]  /*e550*/  IMAD.MOV.U32 R11, RZ, RZ, RZ ;  /* 0x000000ffff0b7224 */ /* 0x000fc600078e00ff */
        /* <DEDUP_REMOVED lines=16> */
[----:B------:R-:W-:Y:S01]  /*e660*/  MOV R9, RZ ;  /* 0x000000ff00097202 */ /* 0x000fe20000000f00 */
[----:B-1----:R-:W-:-:S03]  /*e670*/  FADD.FTZ R14, R2, R3 ;  /* 0x00000003020e7221 */ /* 0x002fc60000010000 */
        /* <DEDUP_REMOVED lines=50> */
[-C--:B--2---:R-:W-:Y:S01]  /*e9a0*/  FMUL.FTZ R133, R39, R11.reuse ;  /* 0x0000000b27857220 */ /* 0x084fe20000410000 */
[----:B------:R-:W-:Y:S01]  /*e9b0*/  FMUL.FTZ R129, R43, R11 ;  /* 0x0000000b2b817220 */ /* 0x000fe20000410000 */
[-C--:B0-----:R-:W-:Y:S01]  /*e9c0*/  FMUL.FTZ R120, R32, R9.reuse ;  /* 0x0000000920787220 */ /* 0x081fe20000410000 */
[-C--:B------:R-:W-:Y:S01]  /*e9d0*/  FMUL.FTZ R0, R36, R9.reuse ;  /* 0x0000000924007220 */ /* 0x080fe20000410000 */
[----:B------:R-:W-:Y:S01]  /*e9e0*/  FMUL.FTZ R121, R37, R9 ;  /* 0x0000000925797220 */ /* 0x000fe20000410000 */
        /* <DEDUP_REMOVED lines=91> */
.L_x_4853:
        /* <DEDUP_REMOVED lines=14> */
[----:B------:R-:W-:Y:S01]  /*f080*/  R2UR UR6, R208 ;  /* 0x00000000d00672ca */ /* 0x000fe200000e0000 */
[----:B------:R-:W-:Y:S01]  /*f090*/  UISETP.NE.U32.AND UP0, UPT, UR8, URZ, UPT ;  /* 0x0000003f0800728c */ /* 0x000fe2000bf05070 */
[----:B------:R-:W-:Y:S01]  /*f0a0*/  R2UR UR4, R206 ;  /* 0x00000000ce0472ca */ /* 0x000fe200000e0000 */
[----:B------:R-:W-:Y:S01]  /*f0b0*/  ULDC.64 UR12, c[0x0][0x208] ;  /* 0x00008200000c7ab9 */ /* 0x000fe20000000a00 */
[----:B------:R-:W-:Y:S01]  /*f0c0*/  F2FP.F16.F32.PACK_AB R36, R37, R36 ;  /* 0x000000242524723e */ /* 0x000fe200000000ff */
[----:B------:R-:W-:Y:S01]  /*f0d0*/  UISETP.NE.AND.EX UP0, UPT, UR9, URZ, UPT, UP0 ;  /* 0x0000003f0900728c */ /* 0x000fe2000bf05300 */
[----:B------:R-:W-:Y:S02]  /*f0e0*/  F2FP.F16.F32.PACK_AB R37, R47, R38 ;  /* 0x000000262f25723e */ /* 0x000fe400000000ff */
[----:B------:R-:W-:-:S02]  /*f0f0*/  F2FP.F16.F32.PACK_AB R88, R89, R88 ;  /* 0x000000585958723e */ /* 0x000fc400000000ff */
[----:B------:R-:W-:Y:S02]  /*f100*/  F2FP.F16.F32.PACK_AB R38, R85, R84 ;  /* 0x000000545526723e */ /* 0x000fe400000000ff */
[----:B------:R-:W-:Y:S02]  /*f110*/  F2FP.F16.F32.PACK_AB R39, R128, R39 ;  /* 0x000000278027723e */ /* 0x000fe400000000ff */
[----:B------:R-:W-:Y:S01]  /*f120*/  F2FP.F16.F32.PACK_AB R89, R43, R90 ;  /* 0x0000005a2b59723e */ /* 0x000fe200000000ff */
[----:B------:R-:W-:Y:S01]  /*f130*/  USHF.L.U64.HI UR11, UR4, 0x2, UR6 ;  /* 0x00000002040b7899 */ /* 0x000fe20008010206 */
[----:B------:R-:W-:Y:S01]  /*f140*/  F2FP.F16.F32.PACK_AB R96, R97, R96 ;  /* 0x000000606160723e */ /* 0x000fe200000000ff */
[----:B------:R-:W-:Y:S01]  /*f150*/  USHF.L.U32 UR10, UR4, 0x2, URZ ;  /* 0x00000002040a7899 */ /* 0x000fe2000800063f */
[----:B------:R-:W-:Y:S01]  /*f160*/  F2FP.F16.F32.PACK_AB R90, R93, R92 ;  /* 0x0000005c5d5a723e */ /* 0x000fe200000000ff */
[----:B------:R-:W-:Y:S01]  /*f170*/  ULDC.64 UR6, c[0x0][0xbd8] ;  /* 0x0002f60000067ab9 */ /* 0x000fe20000000a00 */
[----:B------:R-:W-:Y:S01]  /*f180*/  F2FP.F16.F32.PACK_AB R91, R86, R91 ;  /* 0x0000005b565b723e */ /* 0x000fe200000000ff */
[----:B------:R-:W-:Y:S01]  /*f190*/  UISETP.NE.U32.AND UP1, UPT, UR6, URZ, UPT ;  /* 0x0000003f0600728c */ /* 0x000fe2000bf25070 */
[----:B------:R-:W-:Y:S01]  /*f1a0*/  F2FP.F16.F32.PACK_AB R97, R99, R98 ;  /* 0x000000626361723e */ /* 0x000fe200000000ff */
[----:B------:R-:W-:Y:S01]  /*f1b0*/  UIADD3 UR4, UP2, UR10, UR6, URZ ;  /* 0x000000060a047290 */ /* 0x000fe2000ff5e03f */
[----:B------:R-:W-:Y:S01]  /*f1c0*/  F2FP.F16.F32.PACK_AB R104, R105, R104 ;  /* 0x000000686968723e */ /* 0x000fe200000000ff */
[----:B------:R-:W-:Y:S01]  /*f1d0*/  UISETP.NE.AND.EX UP1, UPT, UR7, URZ, UPT, UP1 ;  /* 0x0000003f0700728c */ /* 0x000fe2000bf25310 */
[----:B------:R-:W-:Y:S01]  /*f1e0*/  F2FP.F16.F32.PACK_AB R98, R101, R100 ;  /* 0x000000646562723e */ /* 0x000fe200000000ff */
[----:B------:R-:W-:Y:S01]  /*f1f0*/  @UP0 UIADD3 UR6, UP3, UR10, UR8, URZ ;  /* 0x000000080a060290 */ /* 0x000fe2000ff7e03f */
[----:B------:R-:W-:Y:S01]  /*f200*/  F2FP.F16.F32.PACK_AB R99, R103, R102 ;  /* 0x000000666763723e */ /* 0x000fe200000000ff */
[----:B------:R-:W-:Y:S01]  /*f210*/  UIADD3.X UR8, UR11, UR7, URZ, UP2, !UPT ;  /* 0x000000070b087290 */ /* 0x000fe200097fe43f */
[----:B------:R-:W-:-:S02]  /*f220*/  MOV R18, R42 ;  /* 0x0000002a00127202 */ /* 0x000fc40000000f00 */
[----:B0-----:R-:W-:Y:S01]  /*f230*/  MOV R19, R5 ;  /* 0x0000000500137202 */ /* 0x001fe20000000f00 */
[----:B------:R-:W-:Y:S01]  /*f240*/  @UP0 UIADD3.X UR7, UR11, UR9, URZ, UP3, !UPT ;  /* 0x000000090b070290 */ /* 0x000fe20009ffe43f */
[----:B------:R-:W-:Y:S02]  /*f250*/  F2FP.F16.F32.PACK_AB R105, R107, R106 ;  /* 0x0000006a6b69723e */ /* 0x000fe400000000ff */
[----:B------:R-:W-:Y:S01]  /*f260*/  F2FP.F16.F32.PACK_AB R112, R113, R112 ;  /* 0x000000707170723e */ /* 0x000fe200000000ff */
[----:B------:R-:W-:Y:S01]  /*f270*/  IMAD.WIDE R4, R213, 0x2, R18 ;  /* 0x00000002d5047825 */ /* 0x000fe200078e0212 */
[----:B------:R-:W-:Y:S02]  /*f280*/  F2FP.F16.F32.PACK_AB R106, R109, R108 ;  /* 0x0000006c6d6a723e */ /* 0x000fe400000000ff */
[----:B------:R-:W-:Y:S02]  /*f290*/  F2FP.F16.F32.PACK_AB R107, R111, R110 ;  /* 0x0000006e6f6b723e */ /* 0x000fe400000000ff */
[----:B------:R-:W-:-:S02]  /*f2a0*/  LOP3.LUT R29, R4, 0x380, RZ, 0xc0, !PT ;  /* 0x00000380041d7812 */ /* 0x000fc400078ec0ff */
        /* <DEDUP_REMOVED lines=17> */
[C---:B------:R-:W-:Y:S02]  /*f3c0*/  IADD3 R151, P6, R4.reuse, 0x8040, RZ ;  /* 0x0000804004977810 */ /* 0x040fe40007fde0ff */
[----:B------:R-:W-:Y:S01]  /*f3d0*/  IADD3 R153, P5, R4, 0x8060, RZ ;  /* 0x0000806004997810 */ /* 0x000fe20007fbe0ff */
[--C-:B------:R-:W-:Y:S01]  /*f3e0*/  IMAD.X R31, RZ, RZ, R5.reuse, P1 ;  /* 0x000000ffff1f7224 */ /* 0x100fe200008e0605 */
[----:B------:R-:W-:Y:S01]  /*f3f0*/  LOP3.LUT R4, R29, R4, RZ, 0x3c, !PT ;  /* 0x000000041d047212 */ /* 0x000fe200078e3cff */
[--C-:B------:R-:W-:Y:S01]  /*f400*/  IMAD.X R29, RZ, RZ, R5.reuse, P2 ;  /* 0x000000ffff1d7224 */ /* 0x100fe200010e0605 */
[----:B------:R-:W-:Y:S01]  /*f410*/  LOP3.LUT R8, R81, 0x380, RZ, 0xc0, !PT ;  /* 0x0000038051087812 */ /* 0x000fe200078ec0ff */
[--C-:B------:R-:W-:Y:S01]  /*f420*/  IMAD.X R33, RZ, RZ, R5.reuse, P6 ;  /* 0x000000ffff217224 */ /* 0x100fe200030e0605 */
[----:B------:R-:W-:Y:S01]  /*f430*/  LOP3.LUT R10, R87, 0x380, RZ, 0xc0, !PT ;  /* 0x00000380570a7812 */ /* 0x000fe200078ec0ff */
[----:B------:R-:W-:Y:S01]  /*f440*/  IMAD.X R35, RZ, RZ, R5, P5 ;  /* 0x000000ffff237224 */ /* 0x000fe200028e0605 */
[----:B------:R-:W-:-:S02]  /*f450*/  MOV R134, R4 ;  /* 0x0000000400867202 */ /* 0x000fc40000000f00 */
[----:B------:R-:W-:Y:S02]  /*f460*/  LOP3.LUT R12, R95, 0x380, RZ, 0xc0, !PT ;  /* 0x000003805f0c7812 */ /* 0x000fe400078ec0ff */
[----:B------:R-:W-:Y:S02]  /*f470*/  LOP3.LUT R14, R139, 0x380, RZ, 0xc0, !PT ;  /* 0x000003808b0e7812 */ /* 0x000fe400078ec0ff */
[----:B------:R-:W-:Y:S02]  /*f480*/  F2FP.F16.F32.PACK_AB R5, R32, R137 ;  /* 0x000000892005723e */ /* 0x000fe400000000ff */
[----:B------:R-:W-:Y:S02]  /*f490*/  LOP3.LUT R24, R143, 0x380, RZ, 0xc0, !PT ;  /* 0x000003808f187812 */ /* 0x000fe400078ec0ff */
[----:B------:R-:W-:Y:S02]  /*f4a0*/  LOP3.LUT R26, R145, 0x380, RZ, 0xc0, !PT ;  /* 0x00000380911a7812 */ /* 0x000fe400078ec0ff */
[----:B------:R-:W-:-:S02]  /*f4b0*/  LOP3.LUT R32, R149, 0x380, RZ, 0xc0, !PT ;  /* 0x0000038095207812 */ /* 0x000fc400078ec0ff */
[----:B------:R-:W-:Y:S02]  /*f4c0*/  LOP3.LUT R20, R141, 0x380, RZ, 0xc0, !PT ;  /* 0x000003808d147812 */ /* 0x000fe400078ec0ff */
[----:B------:R-:W-:Y:S02]  /*f4d0*/  LOP3.LUT R28, R147, 0x380, RZ, 0xc0, !PT ;  /* 0x00000380931c7812 */ /* 0x000fe400078ec0ff */
[----:B------:R-:W-:Y:S02]  /*f4e0*/  LOP3.LUT R34, R151, 0x380, RZ, 0xc0, !PT ;  /* 0x0000038097227812 */ /* 0x000fe400078ec0ff */
[----:B------:R-:W-:Y:S02]  /*f4f0*/  SHF.R.U64 R8, R8, 0x3, RZ ;  /* 0x0000000308087819 */ /* 0x000fe400000012ff */
[----:B------:R-:W-:Y:S02]  /*f500*/  SHF.R.U64 R10, R10, 0x3, RZ ;  /* 0x000000030a0a7819 */ /* 0x000fe400000012ff */
[----:B------:R-:W-:-:S02]  /*f510*/  LOP3.LUT R80, R153, 0x380, RZ, 0xc0, !PT ;  /* 0x0000038099507812 */ /* 0x000fc400078ec0ff */
[----:B------:R-:W-:Y:S02]  /*f520*/  SHF.R.U64 R12, R12, 0x3, RZ ;  /* 0x000000030c0c7819 */ /* 0x000fe400000012ff */
[----:B------:R-:W-:Y:S02]  /*f530*/  SHF.R.U64 R14, R14, 0x3, RZ ;  /* 0x000000030e0e7819 */ /* 0x000fe400000012ff */
[----:B------:R-:W-:Y:S02]  /*f540*/  F2FP.F16.F32.PACK_AB R4, R122, R7 ;  /* 0x000000077a04723e */ /* 0x000fe400000000ff */
[----:B------:R-:W-:Y:S02]  /*f550*/  SHF.R.U64 R24, R24, 0x3, RZ ;  /* 0x0000000318187819 */ /* 0x000fe400000012ff */
[----:B------:R-:W-:Y:S02]  /*f560*/  SHF.R.U64 R26, R26, 0x3, RZ ;  /* 0x000000031a1a7819 */ /* 0x000fe400000012ff */
[----:B------:R-:W-:-:S02]  /*f570*/  SHF.R.U64 R32, R32, 0x3, RZ ;  /* 0x0000000320207819 */ /* 0x000fc400000012ff */
[----:B------:R-:W-:Y:S01]  /*f580*/  F2FP.F16.F32.PACK_AB R7, R135, R30 ;  /* 0x0000001e8707723e */ /* 0x000fe200000000ff */
[----:B------:R-:W-:Y:S01]  /*f590*/  BAR.SYNC.DEFER_BLOCKING 0x1, 0x100 ;  /* 0x0044000000007b1d */ /* 0x000fe20000010000 */
[----:B------:R-:W-:Y:S02]  /*f5a0*/  SHF.R.U64 R20, R20, 0x3, RZ ;  /* 0x0000000314147819 */ /* 0x000fe400000012ff */
[----:B------:R-:W-:Y:S02]  /*f5b0*/  SHF.R.U64 R28, R28, 0x3, RZ ;  /* 0x000000031c1c7819 */ /* 0x000fe400000012ff */
[----:B------:R-:W-:Y:S02]  /*f5c0*/  SHF.R.U64 R34, R34, 0x3, RZ ;  /* 0x0000000322227819 */ /* 0x000fe400000012ff */
[----:B------:R-:W-:Y:S02]  /*f5d0*/  LOP3.LUT R8, R8, R81, RZ, 0x3c, !PT ;  /* 0x0000005108087212 */ /* 0x000fe400078e3cff */
[----:B------:R-:W-:-:S02]  /*f5e0*/  LOP3.LUT R10, R10, R87, RZ, 0x3c, !PT ;  /* 0x000000570a0a7212 */ /* 0x000fc400078e3cff */
[----:B------:R-:W-:Y:S02]  /*f5f0*/  SHF.R.U64 R80, R80, 0x3, RZ ;  /* 0x0000000350507819 */ /* 0x000fe400000012ff */
[----:B------:R-:W-:Y:S02]  /*f600*/  LOP3.LUT R12, R12, R95, RZ, 0x3c, !PT ;  /* 0x0000005f0c0c7212 */ /* 0x000fe400078e3cff */
[----:B------:R-:W-:Y:S02]  /*f610*/  LOP3.LUT R14, R14, R139, RZ, 0x3c, !PT ;  /* 0x0000008b0e0e7212 */ /* 0x000fe400078e3cff */
[----:B------:R-:W-:Y:S02]  /*f620*/  LOP3.LUT R24, R24, R143, RZ, 0x3c, !PT ;  /* 0x0000008f18187212 */ /* 0x000fe400078e3cff */
[----:B------:R-:W-:Y:S02]  /*f630*/  LOP3.LUT R26, R26, R145, RZ, 0x3c, !PT ;  /* 0x000000911a1a7212 */ /* 0x000fe400078e3cff */
[----:B------:R-:W-:-:S02]  /*f640*/  LOP3.LUT R30, R32, R149, RZ, 0x3c, !PT ;  /* 0x00000095201e7212 */ /* 0x000fc400078e3cff */
[----:B------:R-:W-:Y:S01]  /*f650*/  LOP3.LUT R20, R20, R141, RZ, 0x3c, !PT ;  /* 0x0000008d14147212 */ /* 0x000fe200078e3cff */
[----:B------:R0:W-:Y:S01]  /*f660*/  STSM.16.M88.4 [R134], R4 ;  /* 0x0000000486007844 */ /* 0x0001e20000000200 */
[----:B------:R-:W-:Y:S02]  /*f670*/  LOP3.LUT R28, R28, R147, RZ, 0x3c, !PT ;  /* 0x000000931c1c7212 */ /* 0x000fe400078e3cff */
[----:B------:R-:W-:Y:S02]  /*f680*/  LOP3.LUT R32, R34, R151, RZ, 0x3c, !PT ;  /* 0x0000009722207212 */ /* 0x000fe400078e3cff */
[----:B------:R-:W-:Y:S02]  /*f690*/  LOP3.LUT R34, R80, R153, RZ, 0x3c, !PT ;  /* 0x0000009950227212 */ /* 0x000fe400078e3cff */
[----:B------:R-:W-:Y:S02]  /*f6a0*/  MOV R132, R8 ;  /* 0x0000000800847202 */ /* 0x000fe40000000f00 */
[----:B------:R-:W-:-:S02]  /*f6b0*/  MOV R125, R10 ;  /* 0x0000000a007d7202 */ /* 0x000fc40000000f00 */
[----:B------:R-:W-:Y:S02]  /*f6c0*/  MOV R122, R12 ;  /* 0x0000000c007a7202 */ /* 0x000fe40000000f00 */
[----:B------:R-:W-:Y:S02]  /*f6d0*/  MOV R95, R14 ;  /* 0x0000000e005f7202 */ /* 0x000fe40000000f00 */
[----:B------:R-:W-:Y:S02]  /*f6e0*/  F2FP.F16.F32.PACK_AB R8, R41, R40 ;  /* 0x000000282908723e */ /* 0x000fe400000000ff */
[----:B0-----:R-:W-:Y:S02]  /*f6f0*/  F2FP.F16.F32.PACK_AB R4, R123, R120 ;  /* 0x000000787b04723e */ /* 0x001fe400000000ff */
[----:B------:R-:W-:Y:S02]  /*f700*/  F2FP.F16.F32.PACK_AB R5, R130, R127 ;  /* 0x0000007f8205723e */ /* 0x000fe400000000ff */
[----:B------:R-:W-:-:S02]  /*f710*/  F2FP.F16.F32.PACK_AB R6, R121, R0 ;  /* 0x000000007906723e */ /* 0x000fc400000000ff */
[----:B------:R-:W-:Y:S02]  /*f720*/  F2FP.F16.F32.PACK_AB R7, R133, R126 ;  /* 0x0000007e8507723e */ /* 0x000fe400000000ff */
[----:B------:R-:W-:Y:S02]  /*f730*/  F2FP.F16.F32.PACK_AB R9, R129, R124 ;  /* 0x0000007c8109723e */ /* 0x000fe400000000ff */
[----:B------:R-:W-:Y:S01]  /*f740*/  F2FP.F16.F32.PACK_AB R10, R45, R44 ;  /* 0x0000002c2d0a723e */ /* 0x000fe200000000ff */
[----:B------:R0:W-:Y:S01]  /*f750*/  STSM.16.M88.4 [R132], R4 ;  /* 0x0000000484007844 */ /* 0x0001e20000000200 */
[----:B------:R-:W-:Y:S02]  /*f760*/  F2FP.F16.F32.PACK_AB R11, R131, R46 ;  /* 0x0000002e830b723e */ /* 0x000fe400000000ff */
[----:B------:R-:W-:Y:S02]  /*f770*/  MOV R87, R24 ;  /* 0x0000001800577202 */ /* 0x000fe40000000f00 */
[----:B------:R-:W-:Y:S01]  /*f780*/  MOV R82, R26 ;  /* 0x0000001a00527202 */ /* 0x000fe20000000f00 */
[----:B------:R1:W-:Y:S01]  /*f790*/  STSM.16.M88.4 [R125], R8 ;  /* 0x000000087d007844 */ /* 0x0003e20000000200 */
[----:B------:R-:W-:-:S02]  /*f7a0*/  F2FP.F16.F32.PACK_AB R12, R49, R48 ;  /* 0x00000030310c723e */ /* 0x000fc400000000ff */
[----:B------:R-:W-:Y:S02]  /*f7b0*/  F2FP.F16.F32.PACK_AB R13, R51, R50 ;  /* 0x00000032330d723e */ /* 0x000fe400000000ff */
[----:B------:R-:W-:Y:S02]  /*f7c0*/  F2FP.F16.F32.PACK_AB R14, R53, R52 ;  /* 0x00000034350e723e */ /* 0x000fe400000000ff */
[----:B------:R-:W-:Y:S02]  /*f7d0*/  F2FP.F16.F32.PACK_AB R15, R55, R54 ;  /* 0x00000036370f723e */ /* 0x000fe400000000ff */
[----:B------:R-:W-:Y:S01]  /*f7e0*/  MOV R94, R20 ;  /* 0x00000014005e7202 */ /* 0x000fe20000000f00 */
[----:B0-----:R-:W-:Y:S01]  /*f7f0*/  IMAD.U32 R5, RZ, RZ, UR8 ;  /* 0x00000008ff057e24 */ /* 0x001fe2000f8e00ff */
[----:B------:R-:W-:Y:S01]  /*f800*/  MOV R81, R28 ;  /* 0x0000001c00517202 */ /* 0x000fe20000000f00 */
[----:B------:R-:W-:Y:S01]  /*f810*/  STSM.16.M88.4 [R122], R12 ;  /* 0x0000000c7a007844 */ /* 0x000fe20000000200 */
        /* <DEDUP_REMOVED lines=21> */
[----:B------:R-:W-:Y:S01]  /*f970*/  PLOP3.LUT P0, PT, PT, PT, UP1, 0x80, 0x0 ;  /* 0x000000000000781c */ /* 0x000fe20003f0f018 */
[----:B------:R2:W-:Y:S01]  /*f980*/  STSM.16.M88.4 [R82], R36 ;  /* 0x0000002452007844 */ /* 0x0005e20000000200 */
[----:B------:R-:W-:-:S02]  /*f990*/  PLOP3.LUT P1, PT, PT, PT, UP0, 0x80, 0x0 ;  /* 0x000000000000781c */ /* 0x000fc40003f2f008 */
[----:B------:R-:W-:Y:S01]  /*f9a0*/  MOV R4, UR4 ;  /* 0x0000000400047c02 */ /* 0x000fe20008000f00 */
[----:B------:R2:W-:Y:S04]  /*f9b0*/  STSM.16.M88.4 [R81], R88 ;  /* 0x0000005851007844 */ /* 0x0005e80000000200 */
[----:B------:R2:W-:Y:S04]  /*f9c0*/  STSM.16.M88.4 [R80], R96 ;  /* 0x0000006050007844 */ /* 0x0005e80000000200 */
[----:B------:R2:W-:Y:S04]  /*f9d0*/  STSM.16.M88.4 [R21], R104 ;  /* 0x0000006815007844 */ /* 0x0005e80000000200 */
[----:B------:R2:W-:Y:S01]  /*f9e0*/  STSM.16.M88.4 [R20], R112 ;  /* 0x0000007014007844 */ /* 0x0005e20000000200 */
[----:B------:R-:W-:Y:S01]  /*f9f0*/  BAR.SYNC.DEFER_BLOCKING 0x1, 0x100 ;  /* 0x0044000000007b1d */ /* 0x000fe20000010000 */
[----:B------:R-:W-:-:S02]  /*fa00*/  IMAD.U32 R6, RZ, RZ, UR6 ;  /* 0x00000006ff067e24 */ /* 0x000fc4000f8e00ff */
[----:B------:R-:W-:-:S03]  /*fa10*/  IMAD.U32 R7, RZ, RZ, UR7 ;  /* 0x00000007ff077e24 */ /* 0x000fc6000f8e00ff */
[----:B------:R-:W3:Y:S04]  /*fa20*/  @P0 LDG.E R0, desc[UR12][R4.64] ;  /* 0x0000000c04000981 */ /* 0x000ee8000c1e1900 */
[----:B------:R-:W4:Y:S01]  /*fa30*/  @P1 LDG.E R6, desc[UR12][R6.64] ;  /* 0x0000000c06061981 */ /* 0x000f22000c1e1900 */
[----:B-1----:R-:W-:Y:S01]  /*fa40*/  IMAD R9, R22, 0x40, R16 ;  /* 0x0000004016097824 */ /* 0x002fe200078e0210 */
[----:B------:R-:W-:Y:S01]  /*fa50*/  UMOV UR4, URZ ;  /* 0x0000003f00047c82 */ /* 0x000fe20008000000 */
[----:B------:R-:W-:Y:S02]  /*fa60*/  ULDC UR10, c[0x0][0xa88] ;  /* 0x0002a200000a7ab9 */ /* 0x000fe40000000800 */
[----:B------:R-:W-:-:S03]  /*fa70*/  IMAD.WIDE R18, R9, 0x2, R18 ;  /* 0x0000000209127825 */ /* 0x000fc600078e0212 */
[----:B0-----:R-:W-:Y:S02]  /*fa80*/  IADD3 R33, P5, R18, 0x1000, RZ ;  /* 0x0000100012217810 */ /* 0x001fe40007fbe0ff */
[----:B---3--:R-:W-:Y:S02]  /*fa90*/  @P0 R2UR UR4, R0 ;  /* 0x00000000000402ca */ /* 0x008fe400000e0000 */
[----:B----4-:R-:W-:Y:S01]  /*faa0*/  @P1 R2UR UR10, R6 ;  /* 0x00000000060a12ca */ /* 0x010fe200000e0000 */
[----:B--2---:R-:W-:-:S14]  /*fab0*/  @P1 BRA `(.L_x_4886) ;  /* 0x00000000001c1947 */ /* 0x004fdc0003800000 */
[----:B------:R-:W-:Y:S05]  /*fac0*/  @!P0 BRA `(.L_x_4886) ;  /* 0x0000000000188947 */ /* 0x000fea0003800000 */
[----:B------:R-:W-:Y:S02]  /*fad0*/  ULDC.64 UR6, c[0x0][0x208] ;  /* 0x0000820000067ab9 */ /* 0x000fe40000000a00 */
[----:B------:R-:W2:Y:S04]  /*fae0*/  LDG.E R6, desc[UR6][R4.64] ;  /* 0x0000000604067981 */ /* 0x000ea8000c1e1900 */
[----:B------:R-:W3:Y:S01]  /*faf0*/  LDG.E R0, desc[UR6][R4.64+0x4] ;  /* 0x0000040604007981 */ /* 0x000ee2000c1e1900 */
[----:B--2---:R-:W-:Y:S02]  /*fb00*/  R2UR UR6, R6 ;  /* 0x00000000060672ca */ /* 0x004fe400000e0000 */
[----:B---3--:R-:W-:-:S13]  /*fb10*/  R2UR UR10, R0 ;  /* 0x00000000000a72ca */ /* 0x008fda00000e0000 */
[----:B------:R-:W-:-:S12]  /*fb20*/  UIADD3 UR10, -UR6, UR10, URZ ;  /* 0x0000000a060a7290 */ /* 0x000fd8000fffe13f */
.L_x_4886:
        /* <DEDUP_REMOVED lines=8> */
[C---:B------:R-:W-:Y:S02]  /*fbb0*/  IADD3 R5, P3, R18.reuse, 0x3000, RZ ;  /* 0x0000300012057810 */ /* 0x040fe40007f7e0ff */
[----:B------:R-:W-:-:S02]  /*fbc0*/  IADD3 R57, P0, R18, 0x4000, RZ ;  /* 0x0000400012397810 */ /* 0x000fc40007f1e0ff */
[----:B------:R-:W-:Y:S01]  /*fbd0*/  LOP3.LUT R4, R5, 0x380, RZ, 0xc0, !PT ;  /* 0x0000038005047812 */ /* 0x000fe200078ec0ff */
[----:B------:R-:W-:Y:S01]  /*fbe0*/  USHF.R.S32.HI UR14, URZ, 0x1f, UR18 ;  /* 0x0000001f3f0e7899 */ /* 0x000fe20008011412 */
[----:B------:R-:W-:Y:S01]  /*fbf0*/  IADD3 R13, P4, R18, 0x2000, RZ ;  /* 0x00002000120d7810 */ /* 0x000fe20007f9e0ff */
[----:B------:R-:W-:Y:S01]  /*fc00*/  USEL UR16, UR16, URZ, !UP1 ;  /* 0x0000003f10107287 */ /* 0x000fe2000c800000 */
[----:B------:R-:W-:Y:S01]  /*fc10*/  SHF.R.U64 R4, R4, 0x3, RZ ;  /* 0x0000000304047819 */ /* 0x000fe200000012ff */
[----:B------:R-:W-:Y:S01]  /*fc20*/  UIMAD UR11, UR14, UR12, URZ ;  /* 0x0000000c0e0b72a4 */ /* 0x000fe2000f8e023f */
[----:B------:R-:W-:Y:S01]  /*fc30*/  IADD3 R45, P1, R18, 0x5000, RZ ;  /* 0x00005000122d7810 */ /* 0x000fe20007f3e0ff */
[----:B------:R-:W-:Y:S01]  /*fc40*/  UIMAD.WIDE.U32 UR6, UR18, UR12, UR8 ;  /* 0x0000000c120672a5 */ /* 0x000fe2000f8e0008 */
[----:B------:R-:W-:Y:S01]  /*fc50*/  IMAD.U32 R6, RZ, RZ, UR17 ;  /* 0x00000011ff067e24 */ /* 0x000fe2000f8e00ff */
[----:B------:R-:W-:Y:S01]  /*fc60*/  UIMAD UR11, UR18, UR13, UR11 ;  /* 0x0000000d120b72a4 */ /* 0x000fe2000f8e020b */
[----:B------:R-:W-:Y:S01]  /*fc70*/  LOP3.LUT R4, R4, R5, RZ, 0x3c, !PT ;  /* 0x0000000504047212 */ /* 0x000fe200078e3cff */
[----:B------:R-:W-:Y:S01]  /*fc80*/  USEL UR15, UR15, URZ, !UP1 ;  /* 0x0000003f0f0f7287 */ /* 0x000fe2000c800000 */
[----:B------:R-:W-:Y:S01]  /*fc90*/  IMAD R6, R6, 0x80, R205 ;  /* 0x0000008006067824 */ /* 0x000fe200078e02cd */
[----:B------:R-:W-:Y:S01]  /*fca0*/  ULDC.64 UR12, c[0x0][0xb78] ;  /* 0x0002de00000c7ab9 */ /* 0x000fe20000000a00 */
[----:B------:R-:W-:Y:S01]  /*fcb0*/  UIADD3 UR7, UR7, UR11, URZ ;  /* 0x0000000b07077290 */ /* 0x000fe2000fffe03f */
[----:B------:R-:W-:Y:S01]  /*fcc0*/  IADD3 R29, P2, R18, 0x6000, RZ ;  /* 0x00006000121d7810 */ /* 0x000fe20007f5e0ff */
[----:B------:R-:W-:Y:S01]  /*fcd0*/  UIMAD UR8, UR16, UR12, URZ ;  /* 0x0000000c100872a4 */ /* 0x000fe2000f8e023f */
[----:B------:R-:W-:Y:S01]  /*fce0*/  SHF.R.S32.HI R0, RZ, 0x1f, R6 ;  /* 0x0000001fff007819 */ /* 0x000fe20000011406 */
[----:B------:R-:W-:Y:S01]  /*fcf0*/  UIMAD.WIDE.U32 UR6, UR15, UR12, UR6 ;  /* 0x0000000c0f0672a5 */ /* 0x000fe2000f8e0006 */
[----:B------:R-:W-:Y:S01]  /*fd00*/  LOP3.LUT R56, R57, 0x380, RZ, 0xc0, !PT ;  /* 0x0000038039387812 */ /* 0x000fe200078ec0ff */
[----:B------:R-:W-:Y:S01]  /*fd10*/  UIMAD UR8, UR15, UR13, UR8 ;  /* 0x0000000d0f0872a4 */ /* 0x000fe2000f8e0208 */
[----:B------:R-:W-:-:S02]  /*fd20*/  LOP3.LUT R32, R33, 0x380, RZ, 0xc0, !PT ;  /* 0x0000038021207812 */ /* 0x000fc400078ec0ff */
[----:B------:R-:W-:Y:S01]  /*fd30*/  LOP3.LUT R12, R13, 0x380, RZ, 0xc0, !PT ;  /* 0x000003800d0c7812 */ /* 0x000fe200078ec0ff */
[----:B------:R-:W-:Y:S01]  /*fd40*/  ULDC.64 UR12, c[0x0][0xaa0] ;  /* 0x0002a800000c7ab9 */ /* 0x000fe20000000a00 */
[----:B------:R-:W-:Y:S01]  /*fd50*/  IADD3 R5, P6, R6, UR6, RZ ;  /* 0x0000000606057c10 */ /* 0x000fe2000ffde0ff */
[----:B------:R-:W-:Y:S01]  /*fd60*/  IMAD.U32 R7, RZ, RZ, UR8 ;  /* 0x00000008ff077e24 */ /* 0x000fe2000f8e00ff */
[----:B------:R-:W-:Y:S02]  /*fd70*/  LOP3.LUT R44, R45, 0x380, RZ, 0xc0, !PT ;  /* 0x000003802d2c7812 */ /* 0x000fe400078ec0ff */
[----:B------:R-:W-:Y:S02]  /*fd80*/  LOP3.LUT R28, R29, 0x380, RZ, 0xc0, !PT ;  /* 0x000003801d1c7812 */ /* 0x000fe400078ec0ff */
[----:B------:R-:W-:Y:S01]  /*fd90*/  IADD3.X R0, R0, UR7, R7, P6, !PT ;  /* 0x0000000700007c10 */ /* 0x000fe2000b7fe407 */
[----:B------:R-:W-:Y:S01]  /*fda0*/  ULDC.64 UR6, c[0x0][0xb40] ;  /* 0x0002d00000067ab9 */ /* 0x000fe20000000a00 */
[----:B------:R-:W-:-:S02]  /*fdb0*/  SHF.R.U64 R56, R56, 0x3, RZ ;  /* 0x0000000338387819 */ /* 0x000fc400000012ff */
[C---:B------:R-:W-:Y:S02]  /*fdc0*/  LEA R20, P6, R5.reuse, UR6, 0x2 ;  /* 0x0000000605147c11 */ /* 0x040fe4000f8c10ff */
[----:B------:R-:W-:Y:S02]  /*fdd0*/  SHF.R.U64 R32, R32, 0x3, RZ ;  /* 0x0000000320207819 */ /* 0x000fe400000012ff */
[----:B------:R-:W-:Y:S02]  /*fde0*/  SHF.R.U64 R12, R12, 0x3, RZ ;  /* 0x000000030c0c7819 */ /* 0x000fe400000012ff */
[----:B------:R-:W-:Y:S02]  /*fdf0*/  SHF.R.U64 R44, R44, 0x3, RZ ;  /* 0x000000032c2c7819 */ /* 0x000fe400000012ff */
[----:B------:R-:W-:Y:S02]  /*fe00*/  SHF.R.U64 R28, R28, 0x3, RZ ;  /* 0x000000031c1c7819 */ /* 0x000fe400000012ff */
[----:B------:R-:W-:Y:S01]  /*fe10*/  LOP3.LUT R56, R56, R57, RZ, 0x3c, !PT ;  /* 0x0000003938387212 */ /* 0x000fe200078e3cff */
[--C-:B------:R-:W-:Y:S01]  /*fe20*/  IMAD.X R57, RZ, RZ, R19.reuse, P0 ;  /* 0x000000ffff397224 */ /* 0x100fe200000e0613 */
[----:B------:R-:W-:Y:S01]  /*fe30*/  LEA.HI.X R21, R5, UR7, R0, 0x2, P6 ;  /* 0x0000000705157c11 */ /* 0x000fe2000b0f1400 */
[----:B------:R-:W-:Y:S01]  /*fe40*/  VIADD R0, R6, 0x8 ;  /* 0x0000000806007836 */ /* 0x000fe20000000000 */
[----:B------:R-:W-:Y:S01]  /*fe50*/  LOP3.LUT P0, RZ, R211, 0x3, RZ, 0xc0, !PT ;  /* 0x00000003d3ff7812 */ /* 0x000fe2000780c0ff */
        /* <DEDUP_REMOVED lines=13> */
[----:B------:R-:W-:Y:S02]  /*ff30*/  ISETP.GE.OR P1, PT, R6, UR10, P0 ;  /* 0x0000000a06007c0c */ /* 0x000fe40008726670 */
[----:B------:R-:W-:Y:S02]  /*ff40*/  IADD3 R7, P2, R18, 0xb000, RZ ;  /* 0x0000b00012077810 */ /* 0x000fe40007f5e0ff */
[----:B------:R-:W-:-:S02]  /*ff50*/  ISETP.GE.OR P0, PT, R0, UR10, P0 ;  /* 0x0000000a00007c0c */ /* 0x000fc40008706670 */
[----:B------:R-:W-:Y:S02]  /*ff60*/  LOP3.LUT R11, R18, 0x380, RZ, 0xc0, !PT ;  /* 0x00000380120b7812 */ /* 0x000fe400078ec0ff */
[----:B------:R-:W-:Y:S02]  /*ff70*/  LOP3.LUT R8, R9, 0x380, RZ, 0xc0, !PT ;  /* 0x0000038009087812 */ /* 0x000fe400078ec0ff */
[----:B------:R-:W-:Y:S02]  /*ff80*/  LOP3.LUT R60, R61, 0x380, RZ, 0xc0, !PT ;  /* 0x000003803d3c7812 */ /* 0x000fe400078ec0ff */
[----:B------:R-:W-:Y:S01]  /*ff90*/  LOP3.LUT R52, R53, 0x380, RZ, 0xc0, !PT ;  /* 0x0000038035347812 */ /* 0x000fe200078ec0ff */
[----:B------:R-:W-:Y:S01]  /*ffa0*/  @!P1 STG.E desc[UR20][R20.64], R3 ;  /* 0x0000000314009986 */ /* 0x000fe2000c101914 */
[----:B------:R-:W-:Y:S02]  /*ffb0*/  LOP3.LUT R36, R37, 0x380, RZ, 0xc0, !PT ;  /* 0x0000038025247812 */ /* 0x000fe400078ec0ff */
[----:B------:R-:W-:Y:S01]  /*ffc0*/  LOP3.LUT R0, R7, 0x380, RZ, 0xc0, !PT ;  /* 0x0000038007007812 */ /* 0x000fe200078ec0ff */
[----:B------:R0:W-:Y:S01]  /*ffd0*/  @!P0 STG.E desc[UR20][R20.64+0x20], R2 ;  /* 0x0000200214008986 */ /* 0x0001e2000c101914 */
[----:B------:R-:W-:-:S02]  /*ffe0*/  SHF.R.U64 R11, R11, 0x3, RZ ;  /* 0x000000030b0b7819 */ /* 0x000fc400000012ff */
[----:B------:R-:W-:Y:S01]  /*fff0*/  SHF.R.U64 R8, R8, 0x3, RZ ;  /* 0x0000000308087819 */ /* 0x000fe200000012ff */
[----:B------:R-:W-:Y:S01]  /*10000*/  UIMAD UR6, UR9, UR12, URZ ;  /* 0x0000000c090672a4 */ /* 0x000fe2000f8e023f */
[----:B------:R-:W-:Y:S01]  /*10010*/  SHF.R.U64 R60, R60, 0x3, RZ ;  /* 0x000000033c3c7819 */ /* 0x000fe200000012ff */
[----:B------:R-:W5:Y:S01]  /*10020*/  LD.E.128 R32, desc[UR20][R32.64] ;  /* 0x0000001420207980 */ /* 0x000f62000c101d00 */
[----:B------:R-:W-:Y:S01]  /*10030*/  SHF.R.U64 R52, R52, 0x3, RZ ;  /* 0x0000000334347819 */ /* 0x000fe200000012ff */
[----:B------:R-:W-:Y:S01]  /*10040*/  ULDC.64 UR8, c[0x0][0xae0] ;  /* 0x0002b80000087ab9 */ /* 0x000fe20000000a00 */
[----:B------:R-:W-:Y:S01]  /*10050*/  SHF.R.U64 R36, R36, 0x3, RZ ;  /* 0x0000000324247819 */ /* 0x000fe200000012ff */
[----:B------:R-:W5:Y:S01]  /*10060*/  LD.E.128 R12, desc[UR20][R12.64] ;  /* 0x000000140c0c7980 */ /* 0x000f62000c101d00 */
[----:B------:R-:W-:Y:S02]  /*10070*/  SHF.R.U64 R0, R0, 0x3, RZ ;  /* 0x0000000300007819 */ /* 0x000fe400000012ff */
[----:B------:R-:W-:-:S02]  /*10080*/  LOP3.LUT R18, R11, R18, RZ, 0x3c, !PT ;  /* 0x000000120b127212 */ /* 0x000fc400078e3cff */
[----:B------:R-:W-:Y:S01]  /*10090*/  IADD3.X R25, RZ, R19, RZ, P2, !PT ;  /* 0x00000013ff197210 */ /* 0x000fe200017fe4ff */
[--C-:B0-----:R-:W-:Y:S01]  /*100a0*/  IMAD.MOV.U32 R2, RZ, RZ, R16.reuse ;  /* 0x000000ffff027224 */ /* 0x101fe200078e0010 */
        /* <DEDUP_REMOVED lines=39> */
[----:B------:R-:W-:Y:S02]  /*10320*/  VIADD R42, R42, 0x36820 ;  /* 0x000368202a2a7836 */ /* 0x000fe40000000000 */
[----:B------:R-:W-:Y:S01]  /*10330*/  IMAD.U32 R21, RZ, RZ, UR6 ;  /* 0x00000006ff157e24 */ /* 0x000fe2000f8e00ff */
[----:B------:R-:W-:Y:S01]  /*10340*/  UIMAD UR4, UR15, UR7, UR4 ;  /* 0x000000070f0472a4 */ /* 0x000fe2000f8e0204 */
[C---:B------:R-:W-:Y:S01]  /*10350*/  VIADD R19, R22.reuse, 0x60 ;  /* 0x0000006016137836 */ /* 0x040fe20000000000 */
[----:B------:R-:W-:Y:S01]  /*10360*/  PRMT R42, RZ, 0x654, R42 ;  /* 0x00000654ff2a7816 */ /* 0x000fe2000000002a */
[----:B------:R-:W-:Y:S01]  /*10370*/  IMAD.WIDE.U32 R20, R21, UR15, R2 ;  /* 0x0000000f15147c25 */ /* 0x000fe2000f8e0002 */
[----:B------:R-:W-:Y:S02]  /*10380*/  SHF.R.S32.HI R23, RZ, 0x1f, R22 ;  /* 0x0000001fff177819 */ /* 0x000fe40000011416 */
[----:B------:R-:W-:Y:S01]  /*10390*/  ISETP.GE.AND P2, PT, R19, UR10, PT ;  /* 0x0000000a13007c0c */ /* 0x000fe2000bf46270 */
[C---:B------:R-:W-:Y:S01]  /*103a0*/  VIADD R18, R22.reuse, 0x40 ;  /* 0x0000004016127836 */ /* 0x040fe20000000000 */
[----:B0-----:R0:W-:Y:S01]  /*103b0*/  SYNCS.ARRIVE.TRANS64.RED.A1T0 RZ, [R42+URZ], RZ ;  /* 0x000000ff2aff79a7 */ /* 0x0011e2000810043f */
[----:B------:R-:W-:Y:S01]  /*103c0*/  VIADD R0, R22, 0x20 ;  /* 0x0000002016007836 */ /* 0x000fe20000000000 */
[----:B------:R-:W-:Y:S01]  /*103d0*/  BSSY B1, `(.L_x_4887) ;  /* 0x000001b000017945 */ /* 0x000fe20003800000 */
[----:B------:R-:W-:-:S02]  /*103e0*/  IMAD.U32 R19, RZ, RZ, UR17 ;  /* 0x00000011ff137e24 */ /* 0x000fc4000f8e00ff */
[----:B------:R-:W-:Y:S01]  /*103f0*/  VIADD R43, R21, UR4 ;  /* 0x00000004152b7c36 */ /* 0x000fe20008000000 */
[----:B------:R-:W-:Y:S01]  /*10400*/  ISETP.GE.AND P1, PT, R18, UR10, PT ;  /* 0x0000000a12007c0c */ /* 0x000fe2000bf26270 */
[----:B------:R-:W-:Y:S01]  /*10410*/  IMAD.WIDE R18, R19, 0x80, R22 ;  /* 0x0000008013127825 */ /* 0x000fe200078e0216 */
[----:B------:R-:W-:Y:S01]  /*10420*/  ISETP.GE.AND P0, PT, R0, UR10, PT ;  /* 0x0000000a00007c0c */ /* 0x000fe2000bf06270 */
        /* <DEDUP_REMOVED lines=10> */
[----:B------:R-:W-:Y:S01]  /*104d0*/  IMAD.MOV.U32 R3, RZ, RZ, R43 ;  /* 0x000000ffff037224 */ /* 0x000fe200078e002b */
[----:B------:R-:W-:Y:S01]  /*104e0*/  ULDC.64 UR8, c[0x0][0x208] ;  /* 0x0000820000087ab9 */ /* 0x000fe20000000a00 */
        /* <DEDUP_REMOVED lines=9> */
.L_x_4888:
[----:B------:R-:W-:Y:S05]  /*10580*/  BSYNC B1 ;  /* 0x0000000000017941 */ /* 0x000fea0003800000 */
.L_x_4887:
[----:B------:R-:W-:Y:S04]  /*10590*/  BSSY B1, `(.L_x_4889) ;  /* 0x0000018000017945 */ /* 0x000fe80003800000 */
[----:B------:R-:W-:Y:S05]  /*105a0*/  @P0 BRA `(.L_x_4890) ;  /* 0x0000000000580947 */ /* 0x000fea0003800000 */
[----:B0-----:R-:W-:Y:S01]  /*105b0*/  IADD3 R41, P0, R18, 0x20, RZ ;  /* 0x0000002012297810 */ /* 0x001fe20007f1e0ff */
        /* <DEDUP_REMOVED lines=21> */
.L_x_4890:
[----:B------:R-:W-:Y:S05]  /*10710*/  BSYNC B1 ;  /* 0x0000000000017941 */ /* 0x000fea0003800000 */
.L_x_4889:
        /* <DEDUP_REMOVED lines=24> */
.L_x_4892:
[----:B------:R-:W-:Y:S05]  /*108a0*/  BSYNC B1 ;  /* 0x0000000000017941 */ /* 0x000fea0003800000 */
.L_x_4891:
[----:B------:R-:W-:Y:S05]  /*108b0*/  @P2 BRA `(.L_x_4893) ;  /* 0x0000000c00902947 */ /* 0x000fea0003800000 */
[----:B--2--5:R-:W-:Y:S01]  /*108c0*/  IADD3 R13, P0, R18, 0x60, RZ ;  /* 0x00000060120d7810 */ /* 0x024fe20007f1e0ff */
        /* <DEDUP_REMOVED lines=24> */
.L_x_4885:
        /* <DEDUP_REMOVED lines=20> */
[----:B------:R-:W-:Y:S01]  /*10b90*/  IMAD.MOV.U32 R7, RZ, RZ, RZ ;  /* 0x000000ffff077224 */ /* 0x000fe200078e00ff */
[----:B------:R-:W-:-:S03]  /*10ba0*/  MOV R2, UR4 ;  /* 0x0000000400027c02 */ /* 0x000fc60008000f00 */
        /* <DEDUP_REMOVED lines=13> */
.L_x_4894:
        /* <DEDUP_REMOVED lines=12> */
[----:B------:R-:W-:-:S04]  /*10d40*/  IMAD.U32 R0, RZ, RZ, UR6 ;  /* 0x00000006ff007e24 */ /* 0x000fc8000f8e00ff */
        /* <DEDUP_REMOVED lines=25> */
.L_x_4896:
[----:B------:R-:W-:Y:S05]  /*10ee0*/  BSYNC B1 ;  /* 0x0000000000017941 */ /* 0x000fea0003800000 */
.L_x_4895:
[----:B------:R-:W-:Y:S01]  /*10ef0*/  R2UR UR11, R209 ;  /* 0x00000000d10b72ca */ /* 0x000fe200000e0000 */
[----:B------:R-:W-:Y:S01]  /*10f00*/  ULDC.64 UR6, c[0x0][0xaa0] ;  /* 0x0002a80000067ab9 */ /* 0x000fe20000000a00 */
[----:B------:R-:W-:Y:S01]  /*10f10*/  R2UR UR14, R207 ;  /* 0x00000000cf0e72ca */ /* 0x000fe200000e0000 */
[----:B------:R-:W-:Y:S01]  /*10f20*/  IMAD.MOV.U32 R2, RZ, RZ, R16 ;  /* 0x000000ffff027224 */ /* 0x000fe200078e0010 */
[----:B------:R-:W-:Y:S01]  /*10f30*/  ULDC.64 UR12, c[0x0][0xae0] ;  /* 0x0002b800000c7ab9 */ /* 0x000fe20000000a00 */
[----:B0-----:R-:W-:Y:S01]  /*10f40*/  IMAD.MOV.U32 R3, RZ, RZ, R9 ;  /* 0x000000ffff037224 */ /* 0x001fe200078e0009 */
[----:B------:R-:W-:Y:S01]  /*10f50*/  BSSY B1, `(.L_x_4897) ;  /* 0x0000031000017945 */ /* 0x000fe20003800000 */
[----:B------:R-:W-:Y:S02]  /*10f60*/  IMAD R0, R6, UR6, RZ ;  /* 0x0000000606007c24 */ /* 0x000fe4000f8e02ff */
[----:B------:R-:W-:Y:S01]  /*10f70*/  IMAD.WIDE.U32 R2, R7, UR6, R2 ;  /* 0x0000000607027c25 */ /* 0x000fe2000f8e0002 */
[----:B------:R-:W-:-:S03]  /*10f80*/  UIMAD UR6, UR8, UR12, URZ ;  /* 0x0000000c080672a4 */ /* 0x000fc6000f8e023f */
[----:B------:R-:W-:Y:S01]  /*10f90*/  IMAD R7, R7, UR7, R0 ;  /* 0x0000000707077c24 */ /* 0x000fe2000f8e0200 */
[----:B------:R-:W-:Y:S01]  /*10fa0*/  UIMAD UR7, UR11, -0x80, UR4 ;  /* 0xffffff800b0778a4 */ /* 0x000fe2000f8e0204 */
[----:B------:R-:W-:Y:S01]  /*10fb0*/  IMAD.U32 R5, RZ, RZ, UR12 ;  /* 0x0000000cff057e24 */ /* 0x000fe2000f8e00ff */
[----:B------:R-:W-:Y:S01]  /*10fc0*/  UIMAD UR6, UR14, UR13, UR6 ;  /* 0x0000000d0e0672a4 */ /* 0x000fe2000f8e0206 */
[----:B------:R-:W-:Y:S01]  /*10fd0*/  IMAD.IADD R3, R3, 0x1, R7 ;  /* 0x0000000103037824 */ /* 0x000fe200078e0207 */
[----:B------:R-:W-:Y:S01]  /*10fe0*/  SHF.R.S32.HI R7, RZ, 0x1f, R22 ;  /* 0x0000001fff077819 */ /* 0x000fe20000011416 */
[----:B------:R-:W-:Y:S01]  /*10ff0*/  ULDC.64 UR12, c[0x0][0xae8] ;  /* 0x0002ba00000c7ab9 */ /* 0x000fe20000000a00 */
[C---:B------:R-:W-:Y:S01]  /*11000*/  ISETP.GE.AND P3, PT, R22.reuse, UR7, PT ;  /* 0x0000000716007c0c */ /* 0x040fe2000bf66270 */
[----:B------:R-:W-:Y:S01]  /*11010*/  IMAD.WIDE.U32 R2, R5, UR14, R2 ;  /* 0x0000000e05027c25 */ /* 0x000fe2000f8e0002 */
[----:B------:R-:W-:Y:S02]  /*11020*/  UIMAD UR4, UR10, UR12, URZ ;  /* 0x0000000c0a0472a4 */ /* 0x000fe4000f8e023f */
[----:B------:R-:W-:Y:S01]  /*11030*/  MOV R5, UR12 ;  /* 0x0000000c00057c02 */ /* 0x000fe20008000f00 */
[C---:B------:R-:W-:Y:S01]  /*11040*/  VIADD R4, R22.reuse, 0x60 ;  /* 0x0000006016047836 */ /* 0x040fe20000000000 */
[----:B------:R-:W-:Y:S01]  /*11050*/  UIMAD UR4, UR9, UR13, UR4 ;  /* 0x0000000d090472a4 */ /* 0x000fe2000f8e0204 */
[----:B------:R-:W-:-:S02]  /*11060*/  VIADD R0, R22, 0x20 ;  /* 0x0000002016007836 */ /* 0x000fc40000000000 */
[----:B------:R-:W-:Y:S01]  /*11070*/  VIADD R3, R3, UR6 ;  /* 0x0000000603037c36 */ /* 0x000fe20008000000 */
[----:B------:R-:W-:Y:S01]  /*11080*/  ISETP.GE.AND P0, PT, R4, UR7, PT ;  /* 0x0000000704007c0c */ /* 0x000fe2000bf06270 */
[----:B------:R-:W-:Y:S01]  /*11090*/  IMAD.U32 R9, RZ, RZ, UR11 ;  /* 0x0000000bff097e24 */ /* 0x000fe2000f8e00ff */
[----:B------:R-:W-:Y:S01]  /*110a0*/  ISETP.GE.AND P2, PT, R0, UR7, PT ;  /* 0x0000000700007c0c */ /* 0x000fe2000bf46270 */
[----:B------:R-:W-:-:S04]  /*110b0*/  IMAD.WIDE.U32 R4, R5, UR9, R2 ;  /* 0x0000000905047c25 */ /* 0x000fc8000f8e0002 */
[----:B------:R-:W-:Y:S02]  /*110c0*/  VIADD R0, R22, 0x40 ;  /* 0x0000004016007836 */ /* 0x000fe40000000000 */
[----:B------:R-:W-:Y:S02]  /*110d0*/  IMAD.MOV.U32 R6, RZ, RZ, R22 ;  /* 0x000000ffff067224 */ /* 0x000fe400078e0016 */
[----:B------:R-:W-:Y:S01]  /*110e0*/  VIADD R11, R5, UR4 ;  /* 0x00000004050b7c36 */ /* 0x000fe20008000000 */
[----:B------:R-:W-:Y:S01]  /*110f0*/  ISETP.GE.AND P1, PT, R0, UR7, PT ;  /* 0x0000000700007c0c */ /* 0x000fe2000bf26270 */
[----:B------:R-:W-:Y:S01]  /*11100*/  IMAD.WIDE R6, R9, 0x80, R6 ;  /* 0x0000008009067825 */ /* 0x000fe200078e0206 */
[----:B------:R-:W-:Y:S11]  /*11110*/  @P3 BRA `(.L_x_4898) ;  /* 0x0000000000503947 */ /* 0x000ff60003800000 */
        /* <DEDUP_REMOVED lines=20> */
.L_x_4898:
[----:B------:R-:W-:Y:S05]  /*11260*/  BSYNC B1 ;  /* 0x0000000000017941 */ /* 0x000fea0003800000 */
.L_x_4897:
        /* <DEDUP_REMOVED lines=24> */
.L_x_4900:
[----:B------:R-:W-:Y:S05]  /*113f0*/  BSYNC B1 ;  /* 0x0000000000017941 */ /* 0x000fea0003800000 */
.L_x_4899:
[----:B------:R-:W-:Y:S04]  /*11400*/  BSSY B1, `(.L_x_4901) ;  /* 0x0000018000017945 */ /* 0x000fe80003800000 */
[----:B------:R-:W-:Y:S05]  /*11410*/  @P1 BRA `(.L_x_4902) ;  /* 0x0000000000581947 */ /* 0x000fea0003800000 */
[----:B01----:R-:W-:Y:S01]  /*11420*/  IADD3 R9, P1, R6, 0x40, RZ ;  /* 0x0000004006097810 */ /* 0x003fe20007f3e0ff */
[C---:B------:R-:W-:Y:S01]  /*11430*/  VIADD R2, R16.reuse, 0x40 ;  /* 0x0000004010027836 */ /* 0x040fe20000000000 */
[----:B------:R-:W-:Y:S01]  /*11440*/  ULDC UR4, c[0x0][0xa8c] ;  /* 0x0002a30000047ab9 */ /* 0x000fe20000000800 */
[----:B------:R-:W-:Y:S01]  /*11450*/  ULDC.64 UR8, c[0x0][0xad8] ;  /* 0x0002b60000087ab9 */ /* 0x000fe20000000a00 */
[----:B------:R-:W-:Y:S01]  /*11460*/  IMAD.MOV.U32 R3, RZ, RZ, R11 ;  /* 0x000000ffff037224 */ /* 0x000fe200078e000b */
[----:B------:R-:W-:Y:S01]  /*11470*/  ISETP.GE.AND P2, PT, R16, UR4, PT ;  /* 0x0000000410007c0c */ /* 0x000fe2000bf46270 */
[----:B------:R-:W-:Y:S01]  /*11480*/  IMAD.X R0, RZ, RZ, R7, P1 ;  /* 0x000000ffff007224 */ /* 0x000fe200008e0607 */
[----:B------:R-:W-:Y:S01]  /*11490*/  ISETP.GE.AND P3, PT, R2, UR4, PT ;  /* 0x0000000402007c0c */ /* 0x000fe2000bf66270 */
[----:B------:R-:W-:Y:S01]  /*114a0*/  VIADD R8, R16, 0x80 ;  /* 0x0000008010087836 */ /* 0x000fe20000000000 */
[----:B------:R-:W-:Y:S01]  /*114b0*/  MOV R2, R4 ;  /* 0x0000000400027202 */ /* 0x000fe20000000f00 */
[----:B------:R-:W-:Y:S01]  /*114c0*/  IMAD R0, R0, UR8, RZ ;  /* 0x0000000800007c24 */ /* 0x000fe2000f8e02ff */
[----:B------:R-:W-:-:S02]  /*114d0*/  ULDC.64 UR10, c[0x0][0x208] ;  /* 0x00008200000a7ab9 */ /* 0x000fc40000000a00 */
        /* <DEDUP_REMOVED lines=10> */
.L_x_4902:
[----:B------:R-:W-:Y:S05]  /*11580*/  BSYNC B1 ;  /* 0x0000000000017941 */ /* 0x000fea0003800000 */
.L_x_4901:
        /* <DEDUP_REMOVED lines=23> */
.L_x_4893:
[----:B------:R-:W-:Y:S05]  /*11700*/  BSYNC B0 ;  /* 0x0000000000007941 */ /* 0x000fea0003800000 */
.L_x_4884:
[----:B------:R-:W-:Y:S02]  /*11710*/  ULDC UR4, c[0x0][0xc14] ;  /* 0x0003050000047ab9 */ /* 0x000fe40000000800 */
[----:B------:R-:W-:-:S13]  /*11720*/  ISETP.GE.AND P0, PT, R83, UR4, PT ;  /* 0x0000000453007c0c */ /* 0x000fda000bf06270 */
[----:B------:R-:W-:Y:S05]  /*11730*/  @!P0 BRA `(.L_x_4903) ;  /* 0xfffffef400a08947 */ /* 0x000fea000383ffff */
[----:B------:R-:W-:Y:S05]  /*11740*/  EXIT ;  /* 0x000000000000794d */ /* 0x000fea0003800000 */
.L_x_4848:
        /* <DEDUP_REMOVED lines=38> */
[----:B-1----:R-:W-:Y:S01]  /*119b0*/  SEL R3, R6, RZ, P0 ;  /* 0x000000ff06037207 */ /* 0x002fe20000000000 */
[----:B------:R-:W-:Y:S01]  /*119c0*/  IMAD.MOV.U32 R6, RZ, RZ, RZ ;  /* 0x000000ffff067224 */ /* 0x000fe200078e00ff */
        /* <DEDUP_REMOVED lines=17> */
[----:B------:R-:W-:Y:S01]  /*11ae0*/  MOV R5, R2 ;  /* 0x0000000200057202 */ /* 0x000fe20000000f00 */
[----:B------:R-:W-:Y:S01]  /*11af0*/  IMAD.MOV.U32 R6, RZ, RZ, RZ ;  /* 0x000000ffff067224 */ /* 0x000fe200078e00ff */
[----:B------:R-:W-:Y:S01]  /*11b00*/  ULDC UR5, c[0x0][0xc14] ;  /* 0x0003050000057ab9 */ /* 0x000fe20000000800 */
[----:B------:R-:W-:Y:S01]  /*11b10*/  ULDC UR7, c[0x0][0xc14] ;  /* 0x0003050000077ab9 */ /* 0x000fe20000000800 */
[----:B------:R-:W-:-:S05]  /*11b20*/  ULDC UR4, c[0x0][0xc10] ;  /* 0x0003040000047ab9 */ /* 0x000fca0000000800 */
.L_x_4908:
        /* <DEDUP_REMOVED lines=16> */
.L_x_4907:
[----:B------:R-:W-:Y:S05]  /*11c30*/  BSYNC B0 ;  /* 0x0000000000007941 */ /* 0x000fea0003800000 */
.L_x_4906:
        /* <DEDUP_REMOVED lines=25> */
.L_x_4904:
        /* <DEDUP_REMOVED lines=21> */
.L_x_4909:
[----:B-1----:R-:W-:Y:S01]  /*11f20*/  IMAD.MOV R2, RZ, RZ, -R3 ;  /* 0x000000ffff027224 */ /* 0x002fe200078e0a03 */
[----:B--2---:R-:W-:Y:S01]  /*11f30*/  IABS R4, R6 ;  /* 0x0000000600047213 */ /* 0x004fe20000000000 */
[----:B---3--:R-:W-:Y:S02]  /*11f40*/  IMAD R16, R16, UR4, R7 ;  /* 0x0000000410107c24 */ /* 0x008fe4000f8e0207 */
[----:B------:R-:W-:Y:S01]  /*11f50*/  IMAD R5, R2, R11, RZ ;  /* 0x0000000b02057224 */ /* 0x000fe200078e02ff */
[----:B------:R-:W-:Y:S01]  /*11f60*/  IADD3 R4, RZ, -R4, RZ ;  /* 0x80000004ff047210 */ /* 0x000fe20007ffe0ff */
[----:B------:R-:W-:-:S04]  /*11f70*/  IMAD.MOV.U32 R2, RZ, RZ, RZ ;  /* 0x000000ffff027224 */ /* 0x000fc800078e00ff */
        /* <DEDUP_REMOVED lines=50> */
.L_x_4905:
[----:B------:R-:W-:Y:S01]  /*122a0*/  MOV R17, RZ ;  /* 0x000000ff00117202 */ /* 0x000fe20000000f00 */
[----:B------:R-:W-:Y:S02]  /*122b0*/  IMAD.U32 R16, RZ, RZ, UR6 ;  /* 0x00000006ff107e24 */ /* 0x000fe4000f8e00ff */
[----:B------:R-:W-:-:S07]  /*122c0*/  IMAD.MOV.U32 R18, RZ, RZ, RZ ;  /* 0x000000ffff127224 */ /* 0x000fce00078e00ff */
.L_x_4910:
        /* <DEDUP_REMOVED lines=20> */
.L_x_4978:
        /* <DEDUP_REMOVED lines=9> */
[----:B------:R-:W-:Y:S01]  /*124a0*/  IMAD.MOV.U32 R6, RZ, RZ, RZ ;  /* 0x000000ffff067224 */ /* 0x000fe200078e00ff */
        /* <DEDUP_REMOVED lines=44> */
.L_x_4912:
        /* <DEDUP_REMOVED lines=14> */
.L_x_4913:
[----:B------:R-:W-:Y:S05]  /*12850*/  @!P0 BRA `(.L_x_4914) ;  /* 0x0000000000108947 */ /* 0x000fea0003800000 */
[----:B------:R-:W-:Y:S02]  /*12860*/  ULDC.64 UR4, c[0x0][0x208] ;  /* 0x0000820000047ab9 */ /* 0x000fe40000000a00 */
[----:B------:R-:W2:Y:S04]  /*12870*/  LDG.E R7, desc[UR4][R4.64] ;  /* 0x0000000404077981 */ /* 0x000ea8000c1e1900 */
[----:B-1----:R-:W2:Y:S02]  /*12880*/  LDG.E R2, desc[UR4][R4.64+0x4] ;  /* 0x0000040404027981 */ /* 0x002ea4000c1e1900 */
[----:B--2---:R-:W-:-:S07]  /*12890*/  IMAD.IADD R7, R2, 0x1, -R7 ;  /* 0x0000000102077824 */ /* 0x004fce00078e0a07 */
.L_x_4914:
[----:B-----5:R-:W-:Y:S01]  /*128a0*/  IMAD.IADD R7, R7, 0x1, -R0 ;  /* 0x0000000107077824 */ /* 0x020fe200078e0a00 */
[----:B-1----:R-:W-:Y:S01]  /*128b0*/  LEA R2, R17, 0xef, 0x7 ;  /* 0x000000ef11027811 */ /* 0x002fe200078e38ff */
[----:B------:R-:W-:Y:S01]  /*128c0*/  IMAD.MOV.U32 R4, RZ, RZ, RZ ;  /* 0x000000ffff047224 */ /* 0x000fe200078e00ff */
[----:B------:R-:W-:Y:S01]  /*128d0*/  BSSY B6, `(.L_x_4915) ;  /* 0x0000327000067945 */ /* 0x000fe20003800000 */
[C---:B------:R-:W-:Y:S01]  /*128e0*/  VIADD R5, R7.reuse, 0x6f ;  /* 0x0000006f07057836 */ /* 0x040fe20000000000 */
[----:B------:R-:W-:Y:S01]  /*128f0*/  IADD3 R3, R7, R2, -R6 ;  /* 0x0000000207037210 */ /* 0x000fe20007ffe806 */
        /* <DEDUP_REMOVED lines=29> */
.L_x_4916:
        /* <DEDUP_REMOVED lines=23> */
.L_x_4918:
        /* <DEDUP_REMOVED lines=20> */
.L_x_4920:
        /* <DEDUP_REMOVED lines=16> */
.L_x_4919:
        /* <DEDUP_REMOVED lines=32> */
.L_x_4921:
        /* <DEDUP_REMOVED lines=16> */
.L_x_4922:
        /* <DEDUP_REMOVED lines=15> */
.L_x_4923:
        /* <DEDUP_REMOVED lines=18> */
.L_x_4994:
[----:B------:R-:W-:Y:S01]  /*13390*/  UMOV UR4, 0xffffffff ;  /* 0xffffffff00047882 */ /* 0x000fe20000000000 */
[----:B0-----:R-:W-:Y:S02]  /*133a0*/  SHF.R.S32.HI R13, RZ, 0x1f, R4 ;  /* 0x0000001fff0d7819 */ /* 0x001fe40000011404 */
[----:B------:R-:W-:Y:S05]  /*133b0*/  BRA.DIV UR4, `(.L_x_4925) ;  /* 0x0000003a04c87947 */ /* 0x000fea000b800000 */
[----:B------:R-:W-:-:S13]  /*133c0*/  ELECT P6, URZ, PT ;  /* 0x00000000003f782f */ /* 0x000fda00038c0000 */
.L_x_4997:
        /* <DEDUP_REMOVED lines=23> */
.L_x_4927:
        /* <DEDUP_REMOVED lines=9> */
.L_x_4998:
        /* <DEDUP_REMOVED lines=11> */
.L_x_4929:
        /* <DEDUP_REMOVED lines=33> */
.L_x_4926:
        /* <DEDUP_REMOVED lines=47> */
.L_x_4999:
[----:B------:R-:W-:Y:S05]  /*13b80*/  BSYNC B0 ;  /* 0x0000000000007941 */ /* 0x000fea0003800000 */
.L_x_4930:
        /* <DEDUP_REMOVED lines=43> */
.L_x_4938:
[----:B0-----:R-:W0:Y:S01]  /*13e40*/  S2R R3, SR_CgaCtaId ;  /* 0x0000000000037919 */ /* 0x001e220000008800 */
[----:B------:R-:W-:-:S04]  /*13e50*/  MOV R2, 0x400 ;  /* 0x0000040000027802 */ /* 0x000fc80000000f00 */
[----:B0-----:R-:W-:Y:S02]  /*13e60*/  LEA R2, R3, R2, 0x18 ;  /* 0x0000000203027211 */ /* 0x001fe400078ec0ff */
[----:B------:R-:W-:-:S03]  /*13e70*/  SHF.L.U32 R3, R12, 0x1f, RZ ;  /* 0x0000001f0c037819 */ /* 0x000fc600000006ff */
[----:B------:R-:W-:-:S04]  /*13e80*/  IMAD R2, R11, 0x8, R2 ;  /* 0x000000080b027824 */ /* 0x000fc800078e0202 */
[----:B------:R-:W0:Y:S02]  /*13e90*/  SYNCS.PHASECHK.TRANS64.TRYWAIT P0, [R2+URZ+0x36840], R3 ;  /* 0x03684003020075a7 */ /* 0x000e24000800017f */
[----:B0-----:R-:W-:Y:S05]  /*13ea0*/  @!P0 BRA `(.L_x_4939) ;  /* 0x0000003000608947 */ /* 0x001fea0003800000 */
.L_x_5000:
        /* <DEDUP_REMOVED lines=11> */
.L_x_4940:
        /* <DEDUP_REMOVED lines=37> */
.L_x_5001:
        /* <DEDUP_REMOVED lines=13> */
.L_x_4942:
        /* <DEDUP_REMOVED lines=36> */
.L_x_4937:
[----:B------:R-:W-:Y:S05]  /*144c0*/  BSYNC B2 ;  /* 0x0000000000027941 */ /* 0x000fea0003800000 */
.L_x_4936:
[----:B------:R-:W2:Y:S04]  /*144d0*/  LDL.LU R2, [R1+0x14] ;  /* 0x0000140001027983 */ /* 0x000ea80000300800 */
[----:B------:R0:W-:Y:S04]  /*144e0*/  STL [R1], R11 ;  /* 0x0000000b01007387 */ /* 0x0001e80000100800 */
[----:B------:R0:W-:Y:S02]  /*144f0*/  STL [R1+0x8], R12 ;  /* 0x0000080c01007387 */ /* 0x0001e40000100800 */
[----:B0-2---:R-:W-:-:S07]  /*14500*/  VIADD R7, R2, 0xfffffffd ;  /* 0xfffffffd02077836 */ /* 0x005fce0000000000 */
.L_x_4935:
[----:B------:R-:W-:Y:S05]  /*14510*/  BSYNC B1 ;  /* 0x0000000000017941 */ /* 0x000fea0003800000 */
.L_x_4934:
[----:B------:R-:W-:-:S13]  /*14520*/  ISETP.NE.AND P0, PT, R10, RZ, PT ;  /* 0x000000ff0a00720c */ /* 0x000fda0003f05270 */
[----:B------:R-:W-:Y:S05]  /*14530*/  @!P0 BRA `(.L_x_4933) ;  /* 0x00000010002c8947 */ /* 0x000fea0003800000 */
[----:B------:R-:W-:-:S07]  /*14540*/  IMAD.MOV.U32 R10, RZ, RZ, R6 ;  /* 0x000000ffff0a7224 */ /* 0x000fce00078e0006 */
.L_x_4957:
        /* <DEDUP_REMOVED lines=33> */
.L_x_4945:
[----:B------:R-:W1:Y:S01]  /*14760*/  S2R R3, SR_CgaCtaId ;  /* 0x0000000000037919 */ /* 0x000e620000008800 */
[----:B------:R-:W-:-:S04]  /*14770*/  MOV R2, 0x400 ;  /* 0x0000040000027802 */ /* 0x000fc80000000f00 */
[----:B-1----:R-:W-:Y:S02]  /*14780*/  LEA R2, R3, R2, 0x18 ;  /* 0x0000000203027211 */ /* 0x002fe400078ec0ff */
[----:B------:R-:W-:-:S03]  /*14790*/  SHF.L.U32 R3, R9, 0x1f, RZ ;  /* 0x0000001f09037819 */ /* 0x000fc600000006ff */
[----:B------:R-:W-:-:S04]  /*147a0*/  IMAD R2, R8, 0x8, R2 ;  /* 0x0000000808027824 */ /* 0x000fc800078e0202 */
[----:B------:R-:W1:Y:S02]  /*147b0*/  SYNCS.PHASECHK.TRANS64.TRYWAIT P0, [R2+URZ+0x36840], R3 ;  /* 0x03684003020075a7 */ /* 0x000e64000800017f */
[----:B-1----:R-:W-:Y:S05]  /*147c0*/  @!P0 BRA `(.L_x_4946) ;  /* 0x0000002800408947 */ /* 0x002fea0003800000 */
.L_x_5002:
        /* <DEDUP_REMOVED lines=11> */
.L_x_4947:
        /* <DEDUP_REMOVED lines=37> */
.L_x_5003:
        /* <DEDUP_REMOVED lines=8> */
.L_x_4949:
        /* <DEDUP_REMOVED lines=35> */
.L_x_4944:
[----:B------:R-:W-:Y:S05]  /*14d80*/  BSYNC B1 ;  /* 0x0000000000017941 */ /* 0x000fea0003800000 */
.L_x_4943:
        /* <DEDUP_REMOVED lines=32> */
.L_x_4952:
[----:B------:R-:W2:Y:S01]  /*14f90*/  S2R R3, SR_CgaCtaId ;  /* 0x0000000000037919 */ /* 0x000ea20000008800 */
[----:B------:R-:W-:-:S04]  /*14fa0*/  MOV R2, 0x400 ;  /* 0x0000040000027802 */ /* 0x000fc80000000f00 */
[----:B--2---:R-:W-:Y:S02]  /*14fb0*/  LEA R2, R3, R2, 0x18 ;  /* 0x0000000203027211 */ /* 0x004fe400078ec0ff */
[----:B------:R-:W-:-:S03]  /*14fc0*/  SHF.L.U32 R3, R14, 0x1f, RZ ;  /* 0x0000001f0e037819 */ /* 0x000fc600000006ff */
[----:B------:R-:W-:-:S04]  /*14fd0*/  IMAD R2, R15, 0x8, R2 ;  /* 0x000000080f027824 */ /* 0x000fc800078e0202 */
[----:B------:R-:W2:Y:S02]  /*14fe0*/  SYNCS.PHASECHK.TRANS64.TRYWAIT P0, [R2+URZ+0x36840], R3 ;  /* 0x03684003020075a7 */ /* 0x000ea4000800017f */
[----:B--2---:R-:W-:Y:S05]  /*14ff0*/  @!P0 BRA `(.L_x_4953) ;  /* 0x00000020005c8947 */ /* 0x004fea0003800000 */
.L_x_5004:
        /* <DEDUP_REMOVED lines=11> */
.L_x_4954:
        /* <DEDUP_REMOVED lines=38> */
.L_x_5005:
        /* <DEDUP_REMOVED lines=8> */
.L_x_4956:
        /* <DEDUP_REMOVED lines=33> */
.L_x_4951:
[----:B------:R-:W-:Y:S05]  /*155a0*/  BSYNC B1 ;  /* 0x0000000000017941 */ /* 0x000fea0003800000 */
.L_x_4950:
[C---:B------:R-:W-:Y:S01]  /*155b0*/  ISETP.GT.AND P0, PT, R7.reuse, 0x1, PT ;  /* 0x000000010700780c */ /* 0x040fe20003f04270 */
[----:B------:R-:W-:-:S04]  /*155c0*/  VIADD R2, R7, 0xfffffffe ;  /* 0xfffffffe07027836 */ /* 0x000fc80000000000 */
[----:B------:R-:W-:-:S08]  /*155d0*/  IMAD.MOV.U32 R7, RZ, RZ, R2 ;  /* 0x000000ffff077224 */ /* 0x000fd000078e0002 */
[----:B------:R-:W-:Y:S05]  /*155e0*/  @P0 BRA `(.L_x_4957) ;  /* 0xffffffec00d80947 */ /* 0x000fea000383ffff */
.L_x_4933:
[----:B------:R-:W-:Y:S05]  /*155f0*/  BSYNC B0 ;  /* 0x0000000000007941 */ /* 0x000fea0003800000 */
.L_x_4932:
        /* <DEDUP_REMOVED lines=18> */
.L_x_4959:
[----:B------:R-:W-:Y:S05]  /*15720*/  BSYNC B0 ;  /* 0x0000000000007941 */ /* 0x000fea0003800000 */
.L_x_4958:
        /* <DEDUP_REMOVED lines=11> */
.L_x_5006:
        /* <DEDUP_REMOVED lines=11> */
.L_x_4963:
        /* <DEDUP_REMOVED lines=33> */
.L_x_4961:
[----:B------:R-:W-:Y:S05]  /*15aa0*/  BSYNC B0 ;  /* 0x0000000000007941 */ /* 0x000fea0003800000 */
.L_x_4960:
        /* <DEDUP_REMOVED lines=9> */
.L_x_4917:
[----:B------:R-:W-:Y:S05]  /*15b40*/  BSYNC B6 ;  /* 0x0000000000067941 */ /* 0x000fea0003800000 */
.L_x_4915:
[----:B------:R-:W-:-:S03]  /*15b50*/  UMOV UR4, 0xffffffff ;  /* 0xffffffff00047882 */ /* 0x000fc60000000000 */
[----:B------:R-:W-:Y:S05]  /*15b60*/  BRA.DIV UR4, `(.L_x_4964) ;  /* 0x0000001604bc7947 */ /* 0x000fea000b800000 */
[----:B------:R2:W3:Y:S04]  /*15b70*/  SHFL.IDX PT, R4, R16, RZ, 0x1f ;  /* 0x00001fff10047589 */ /* 0x0004e800000e0000 */
[----:B------:R-:W4:Y:S02]  /*15b80*/  SHFL.IDX PT, R16, R16, 0x1, 0x1f ;  /* 0x00201f0010107f89 */ /* 0x000f2400000e0000 */
.L_x_5010:
        /* <DEDUP_REMOVED lines=14> */
.L_x_4966:
[----:B------:R-:W-:Y:S05]  /*15c70*/  BSYNC B0 ;  /* 0x0000000000007941 */ /* 0x000fea0003800000 */
.L_x_4965:
        /* <DEDUP_REMOVED lines=23> */
.L_x_5018:
[----:B------:R-:W-:Y:S02]  /*15df0*/  ULDC UR4, c[0x0][0xc10] ;  /* 0x0003040000047ab9 */ /* 0x000fe40000000800 */
[----:B------:R-:W-:-:S04]  /*15e00*/  IMAD.U32 R5, RZ, RZ, UR4 ;  /* 0x00000004ff057e24 */ /* 0x000fc8000f8e00ff */
[----:B-1----:R-:W-:-:S04]  /*15e10*/  IMAD R3, R14, R5, RZ ;  /* 0x000000050e037224 */ /* 0x002fc800078e02ff */
[----:B--2-4-:R-:W-:-:S05]  /*15e20*/  IMAD.IADD R16, R16, 0x1, R3 ;  /* 0x0000000110107824 */ /* 0x014fca00078e0203 */
[----:B---3--:R-:W-:-:S13]  /*15e30*/  ISETP.GT.AND P0, PT, R16, R4, PT ;  /* 0x000000041000720c */ /* 0x008fda0003f04270 */
[----:B------:R-:W-:Y:S05]  /*15e40*/  @P0 BRA `(.L_x_4968) ;  /* 0x0000000000b80947 */ /* 0x000fea0003800000 */
[----:B------:R-:W1:Y:S02]  /*15e50*/  LDC R0, c[0x0][0xc14] ;  /* 0x00030500ff007b82 */ /* 0x000e640000000800 */
.L_x_4973:
        /* <DEDUP_REMOVED lines=15> */
.L_x_4971:
[----:B------:R-:W-:Y:S05]  /*15f50*/  BSYNC B0 ;  /* 0x0000000000007941 */ /* 0x000fea0003800000 */
.L_x_4970:
        /* <DEDUP_REMOVED lines=23> */
.L_x_5026:
[----:B------:R-:W-:Y:S02]  /*160d0*/  ULDC UR4, c[0x0][0xc10] ;  /* 0x0003040000047ab9 */ /* 0x000fe40000000800 */
[----:B------:R-:W-:-:S04]  /*160e0*/  IMAD.U32 R5, RZ, RZ, UR4 ;  /* 0x00000004ff057e24 */ /* 0x000fc8000f8e00ff */
[----:B-1----:R-:W-:-:S04]  /*160f0*/  IMAD R3, R14, R5, RZ ;  /* 0x000000050e037224 */ /* 0x002fc800078e02ff */
[----:B------:R-:W-:-:S05]  /*16100*/  IMAD.IADD R16, R3, 0x1, R16 ;  /* 0x0000000103107824 */ /* 0x000fca00078e0210 */
[----:B------:R-:W-:-:S13]  /*16110*/  ISETP.GT.AND P0, PT, R16, R4, PT ;  /* 0x000000041000720c */ /* 0x000fda0003f04270 */
[----:B------:R-:W-:Y:S05]  /*16120*/  @!P0 BRA `(.L_x_4973) ;  /* 0xfffffffc004c8947 */ /* 0x000fea000383ffff */
.L_x_4968:
        /* <DEDUP_REMOVED lines=8> */
.L_x_5030:
[----:B------:R-:W-:Y:S01]  /*161b0*/  ISETP.NE.AND P0, PT, R3, RZ, PT ;  /* 0x000000ff0300720c */ /* 0x000fe20003f05270 */
[----:B------:R-:W-:-:S12]  /*161c0*/  IMAD.MOV.U32 R7, RZ, RZ, RZ ;  /* 0x000000ffff077224 */ /* 0x000fd800078e00ff */
[----:B------:R-:W-:Y:S05]  /*161d0*/  @!P0 BRA `(.L_x_4975) ;  /* 0x0000000000108947 */ /* 0x000fea0003800000 */
[----:B------:R-:W-:Y:S01]  /*161e0*/  UMOV UR4, 0xffffffff ;  /* 0xffffffff00047882 */ /* 0x000fe20000000000 */
[----:B------:R-:W-:Y:S02]  /*161f0*/  VIADD R12, R6, 0xffffffff ;  /* 0xffffffff060c7836 */ /* 0x000fe40000000000 */
[----:B------:R-:W-:Y:S05]  /*16200*/  BRA.DIV UR4, `(.L_x_4976) ;  /* 0x0000001a04487947 */ /* 0x000fea000b800000 */
[----:B------:R3:W4:Y:S02]  /*16210*/  SHFL.IDX PT, R7, R2, R12, 0x1f ;  /* 0x00001f0c02077589 */ /* 0x00072400000e0000 */
.L_x_4975:
        /* <DEDUP_REMOVED lines=68> */
.L_x_4969:
[----:B------:R-:W-:Y:S01]  /*16660*/  UMOV UR4, URZ ;  /* 0x0000003f00047c82 */ /* 0x000fe20008000000 */
[----:B------:R-:W-:Y:S01]  /*16670*/  UMOV UR5, URZ ;  /* 0x0000003f00057c82 */ /* 0x000fe20008000000 */
[----:B------:R-:W-:Y:S01]  /*16680*/  ULDC UR6, c[0x0][0xc14] ;  /* 0x0003050000067ab9 */ /* 0x000fe20000000800 */
[----:B------:R-:W-:Y:S02]  /*16690*/  IMAD.MOV.U32 R16, RZ, RZ, R4 ;  /* 0x000000ffff107224 */ /* 0x000fe400078e0004 */
[----:B------:R-:W-:Y:S02]  /*166a0*/  IMAD.U32 R17, RZ, RZ, UR4 ;  /* 0x00000004ff117e24 */ /* 0x000fe4000f8e00ff */
[----:B------:R-:W-:Y:S02]  /*166b0*/  IMAD.U32 R18, RZ, RZ, UR5 ;  /* 0x00000005ff127e24 */ /* 0x000fe4000f8e00ff */
[----:B------:R-:W-:-:S07]  /*166c0*/  IMAD.U32 R19, RZ, RZ, UR6 ;  /* 0x00000006ff137e24 */ /* 0x000fce000f8e00ff */
.L_x_4977:
        /* <DEDUP_REMOVED lines=12> */
.L_x_4911:
        /* <DEDUP_REMOVED lines=12> */
.L_x_5033:
[----:B------:R-:W-:Y:S05]  /*16850*/  BSYNC B0 ;  /* 0x0000000000007941 */ /* 0x000fea0003800000 */
.L_x_4979:
[----:B------:R-:W-:-:S03]  /*16860*/  UMOV UR4, 0xffffffff ;  /* 0xffffffff00047882 */ /* 0x000fc60000000000 */
[----:B------:R-:W-:Y:S05]  /*16870*/  BRA.DIV UR4, `(.L_x_4981) ;  /* 0x0000001204e87947 */ /* 0x000fea000b800000 */
[----:B------:R-:W2:Y:S02]  /*16880*/  S2R R2, SR_TID.X ;  /* 0x0000000000027919 */ /* 0x000ea40000002100 */
[----:B--2---:R-:W-:-:S04]  /*16890*/  SHF.R.U32.HI R2, RZ, 0x5, R2 ;  /* 0x00000005ff027819 */ /* 0x004fc80000011602 */
[----:B------:R-:W-:-:S05]  /*168a0*/  LOP3.LUT R2, R2, 0x3, RZ, 0xc0, !PT ;  /* 0x0000000302027812 */ /* 0x000fca00078ec0ff */
[----:B------:R2:W3:Y:S02]  /*168b0*/  SHFL.IDX PT, R14, R2, RZ, 0x1f ;  /* 0x00001fff020e7589 */ /* 0x0004e400000e0000 */
.L_x_5036:
[----:B---3--:R-:W-:Y:S01]  /*168c0*/  ISETP.NE.AND P0, PT, R14, RZ, PT ;  /* 0x000000ff0e00720c */ /* 0x008fe20003f05270 */
[----:B------:R-:W-:-:S12]  /*168d0*/  BSSY B0, `(.L_x_4982) ;  /* 0x0000029000007945 */ /* 0x000fd80003800000 */
[----:B------:R-:W-:Y:S05]  /*168e0*/  @P0 BRA `(.L_x_4983) ;  /* 0x00000000009c0947 */ /* 0x000fea0003800000 */
[----:B------:R-:W-:-:S03]  /*168f0*/  UMOV UR4, 0xffffffff ;  /* 0xffffffff00047882 */ /* 0x000fc60000000000 */
[----:B------:R-:W-:Y:S05]  /*16900*/  BRA.DIV UR4, `(.L_x_4984) ;  /* 0x0000001204f87947 */ /* 0x000fea000b800000 */
[----:B------:R-:W-:-:S13]  /*16910*/  ELECT P6, URZ, PT ;  /* 0x00000000003f782f */ /* 0x000fda00038c0000 */
.L_x_5039:
        /* <DEDUP_REMOVED lines=8> */
.L_x_4985:
        /* <DEDUP_REMOVED lines=14> */
.L_x_5040:
[----:B------:R-:W2:Y:S02]  /*16a80*/  SYNCS.PHASECHK.TRANS64.TRYWAIT P0, [R7+URZ], R2 ;  /* 0x00000002070075a7 */ /* 0x000ea4000800017f */
[----:B--2---:R-:W-:Y:S05]  /*16a90*/  @!P0 BRA `(.L_x_4987) ;  /* 0x0000001000c88947 */ /* 0x004fea0003800000 */
.L_x_5041:
[----:B------:R-:W-:Y:S05]  /*16aa0*/  @!P2 BRA `(.L_x_4988) ;  /* 0x000000000004a947 */ /* 0x000fea0003800000 */
[----:B------:R-:W-:Y:S01]  /*16ab0*/  BPT.TRAP 0x1 ;  /* 0x000000040000795c */ /* 0x000fe20000300000 */
.L_x_4988:
[----:B------:R-:W3:Y:S01]  /*16ac0*/  LDL.LU R4, [R1] ;  /* 0x0000000001047983 */ /* 0x000ee20000300800 */
[----:B------:R-:W-:-:S04]  /*16ad0*/  VIADD R0, R0, 0x36860 ;  /* 0x0003686000007836 */ /* 0x000fc80000000000 */
[----:B---3--:R-:W-:-:S04]  /*16ae0*/  IMAD R4, R4, 0x8, R0 ;  /* 0x0000000804047824 */ /* 0x008fc800078e0200 */
[----:B------:R-:W3:Y:S02]  /*16af0*/  SYNCS.PHASECHK.TRANS64.TRYWAIT P0, [R4+URZ], R5 ;  /* 0x00000005040075a7 */ /* 0x000ee4000800017f */
[----:B---3--:R-:W-:Y:S05]  /*16b00*/  @!P0 BRA `(.L_x_4989) ;  /* 0x0000001000c08947 */ /* 0x008fea0003800000 */
.L_x_5042:
[----:B------:R-:W-:-:S07]  /*16b10*/  IMAD R3, R3, 0x8, R0 ;  /* 0x0000000803037824 */ /* 0x000fce00078e0200 */
.L_x_4990:
[----:B----4-:R4:W0:Y:S02]  /*16b20*/  SYNCS.PHASECHK.TRANS64.TRYWAIT P0, [R3+URZ], R2 ;  /* 0x00000002030075a7 */ /* 0x010824000800017f */
[----:B0-----:R-:W-:Y:S05]  /*16b30*/  @!P0 NANOSLEEP.SYNCS 0x989680 ;  /* 0x009896800000895d */ /* 0x001fea0003900000 */
[----:B------:R-:W0:Y:S02]  /*16b40*/  @!P0 SYNCS.PHASECHK.TRANS64 P0, [R3+URZ], R2 ;  /* 0x00000002030085a7 */ /* 0x000e24000800007f */
[----:B0-----:R-:W-:Y:S05]  /*16b50*/  @!P0 BRA `(.L_x_4990) ;  /* 0xfffffffc00f08947 */ /* 0x001fea000383ffff */
.L_x_4983:
[----:B------:R-:W-:Y:S05]  /*16b60*/  BSYNC B0 ;  /* 0x0000000000007941 */ /* 0x000fea0003800000 */
.L_x_4982:
[----:B------:R-:W-:Y:S05]  /*16b70*/  EXIT ;  /* 0x000000000000794d */ /* 0x000fea0003800000 */
.L_x_4855:
[----:B0-----:R-:W-:-:S04]  /*16b80*/  IMAD.U32 R3, RZ, RZ, UR60 ;  /* 0x0000003cff037e24 */ /* 0x001fc8000f8e00ff */
[----:B------:R0:W1:Y:S03]  /*16b90*/  SYNCS.PHASECHK.TRANS64.TRYWAIT P1, [R3+URZ+0x36800], R0 ;  /* 0x03680000030075a7 */ /* 0x000066000802017f */
[----:B-1----:R-:W-:Y:S05]  /*16ba0*/  @!P1 NANOSLEEP.SYNCS 0x989680 ;  /* 0x009896800000995d */ /* 0x002fea0003900000 */
[----:B------:R-:W1:Y:S02]  /*16bb0*/  @!P1 SYNCS.PHASECHK.TRANS64 P1, [R3+URZ+0x36800], R0 ;  /* 0x03680000030095a7 */ /* 0x000e64000802007f */
[----:B-1----:R-:W-:Y:S05]  /*16bc0*/  @!P1 BRA `(.L_x_4855) ;  /* 0xfffffffc00ec9947 */ /* 0x002fea000383ffff */
[----:B------:R-:W-:Y:S05]  /*16bd0*/  BRA `(.L_x_4991) ;  /* 0xfffffeac00a47947 */ /* 0x000fea000383ffff */
.L_x_4859:
[----:B-1----:R1:W2:Y:S02]  /*16be0*/  SYNCS.PHASECHK.TRANS64.TRYWAIT P2, [R2+URZ+0x36830], R3 ;  /* 0x03683003020075a7 */ /* 0x0022a4000804017f */
[----:B--2---:R-:W-:Y:S05]  /*16bf0*/  @!P2 NANOSLEEP.SYNCS 0x989680 ;  /* 0x009896800000a95d */ /* 0x004fea0003900000 */
[----:B------:R-:W2:Y:S02]  /*16c00*/  @!P2 SYNCS.PHASECHK.TRANS64 P2, [R2+URZ+0x36830], R3 ;  /* 0x036830030200a5a7 */ /* 0x000ea4000804007f */
[----:B--2---:R-:W-:Y:S05]  /*16c10*/  @!P2 BRA `(.L_x_4859) ;  /* 0xfffffffc00f0a947 */ /* 0x004fea000383ffff */
[----:B------:R-:W-:Y:S05]  /*16c20*/  BRA `(.L_x_4858) ;  /* 0xfffffeac00cc7947 */ /* 0x000fea000383ffff */
.L_x_4864:
[----:B-1----:R-:W-:-:S04]  /*16c30*/  IMAD.U32 R5, RZ, RZ, UR39 ;  /* 0x00000027ff057e24 */ /* 0x002fc8000f8e00ff */
[----:B------:R1:W2:Y:S03]  /*16c40*/  SYNCS.PHASECHK.TRANS64.TRYWAIT P2, [R5+URZ+0x36830], R0 ;  /* 0x03683000050075a7 */ /* 0x0002a6000804017f */
[----:B--2---:R-:W-:Y:S05]  /*16c50*/  @!P2 NANOSLEEP.SYNCS 0x989680 ;  /* 0x009896800000a95d */ /* 0x004fea0003900000 */
[----:B------:R-:W2:Y:S02]  /*16c60*/  @!P2 SYNCS.PHASECHK.TRANS64 P2, [R5+URZ+0x36830], R0 ;  /* 0x036830000500a5a7 */ /* 0x000ea4000804007f */
[----:B--2---:R-:W-:Y:S05]  /*16c70*/  @!P2 BRA `(.L_x_4864) ;  /* 0xfffffffc00eca947 */ /* 0x004fea000383ffff */
[----:B------:R-:W-:Y:S05]  /*16c80*/  BRA `(.L_x_4863) ;  /* 0xfffffef000b47947 */ /* 0x000fea000383ffff */
.L_x_4868:
[----:B-1----:R-:W-:-:S04]  /*16c90*/  IMAD.U32 R3, RZ, RZ, UR10 ;  /* 0x0000000aff037e24 */ /* 0x002fc8000f8e00ff */
[----:B------:R1:W2:Y:S03]  /*16ca0*/  SYNCS.PHASECHK.TRANS64.TRYWAIT P2, [R3+URZ+0x36850], R0 ;  /* 0x03685000030075a7 */ /* 0x0002a6000804017f */
[----:B--2---:R-:W-:Y:S05]  /*16cb0*/  @!P2 NANOSLEEP.SYNCS 0x989680 ;  /* 0x009896800000a95d */ /* 0x004fea0003900000 */
[----:B------:R-:W2:Y:S02]  /*16cc0*/  @!P2 SYNCS.PHASECHK.TRANS64 P2, [R3+URZ+0x36850], R0 ;  /* 0x036850000300a5a7 */ /* 0x000ea4000804007f */
[----:B--2---:R-:W-:Y:S05]  /*16cd0*/  @!P2 BRA `(.L_x_4868) ;  /* 0xfffffffc00eca947 */ /* 0x004fea000383ffff */
[----:B------:R-:W-:Y:S05]  /*16ce0*/  BRA `(.L_x_4867) ;  /* 0xffffff18002c7947 */ /* 0x000fea000383ffff */
.L_x_4874:
[----:B-1----:R-:W-:-:S04]  /*16cf0*/  IMAD.U32 R5, RZ, RZ, UR6 ;  /* 0x00000006ff057e24 */ /* 0x002fc8000f8e00ff */
[----:B------:R1:W2:Y:S03]  /*16d00*/  SYNCS.PHASECHK.TRANS64.TRYWAIT P2, [R5+URZ+0x36830], R0 ;  /* 0x03683000050075a7 */ /* 0x0002a6000804017f */
[----:B--2---:R-:W-:Y:S05]  /*16d10*/  @!P2 NANOSLEEP.SYNCS 0x989680 ;  /* 0x009896800000a95d */ /* 0x004fea0003900000 */
[----:B------:R-:W2:Y:S02]  /*16d20*/  @!P2 SYNCS.PHASECHK.TRANS64 P2, [R5+URZ+0x36830], R0 ;  /* 0x036830000500a5a7 */ /* 0x000ea4000804007f */
[----:B--2---:R-:W-:Y:S05]  /*16d30*/  @!P2 BRA `(.L_x_4874) ;  /* 0xfffffffc00eca947 */ /* 0x004fea000383ffff */
[----:B------:R-:W-:Y:S05]  /*16d40*/  BRA `(.L_x_4873) ;  /* 0xffffff3400887947 */ /* 0x000fea000383ffff */
.L_x_4878:
[----:B-1----:R-:W-:-:S04]  /*16d50*/  IMAD.U32 R3, RZ, RZ, UR11 ;  /* 0x0000000bff037e24 */ /* 0x002fc8000f8e00ff */
[----:B------:R1:W2:Y:S03]  /*16d60*/  SYNCS.PHASECHK.TRANS64.TRYWAIT P2, [R3+URZ+0x36850], R0 ;  /* 0x03685000030075a7 */ /* 0x0002a6000804017f */
[----:B--2---:R-:W-:Y:S05]  /*16d70*/  @!P2 NANOSLEEP.SYNCS 0x989680 ;  /* 0x009896800000a95d */ /* 0x004fea0003900000 */
[----:B------:R-:W2:Y:S02]  /*16d80*/  @!P2 SYNCS.PHASECHK.TRANS64 P2, [R3+URZ+0x36850], R0 ;  /* 0x036850000300a5a7 */ /* 0x000ea4000804007f */
[----:B--2---:R-:W-:Y:S05]  /*16d90*/  @!P2 BRA `(.L_x_4878) ;  /* 0xfffffffc00eca947 */ /* 0x004fea000383ffff */
[----:B------:R-:W-:Y:S05]  /*16da0*/  BRA `(.L_x_4877) ;  /* 0xffffff5800fc7947 */ /* 0x000fea000383ffff */
.L_x_4883:
[----:B-1----:R-:W-:-:S04]  /*16db0*/  IMAD.U32 R3, RZ, RZ, UR5 ;  /* 0x00000005ff037e24 */ /* 0x002fc8000f8e00ff */
[----:B------:R1:W2:Y:S03]  /*16dc0*/  SYNCS.PHASECHK.TRANS64.TRYWAIT P0, [R3+URZ+0x36850], R2 ;  /* 0x03685002030075a7 */ /* 0x0002a6000800017f */
[----:B--2---:R-:W-:Y:S05]  /*16dd0*/  @!P0 NANOSLEEP.SYNCS 0x989680 ;  /* 0x009896800000895d */ /* 0x004fea0003900000 */
[----:B------:R-:W2:Y:S02]  /*16de0*/  @!P0 SYNCS.PHASECHK.TRANS64 P0, [R3+URZ+0x36850], R2 ;  /* 0x03685002030085a7 */ /* 0x000ea4000800007f */
[----:B--2---:R-:W-:Y:S05]  /*16df0*/  @!P0 BRA `(.L_x_4883) ;  /* 0xfffffffc00ec8947 */ /* 0x004fea000383ffff */
[----:B------:R-:W-:Y:S05]  /*16e00*/  BRA `(.L_x_4882) ;  /* 0xffffff7400ac7947 */ /* 0x000fea000383ffff */
.L_x_4924:
        /* <DEDUP_REMOVED lines=11> */
.L_x_4993:
[----:B------:R-:W-:Y:S05]  /*16ec0*/  BSYNC B0 ;  /* 0x0000000000007941 */ /* 0x000fea0003800000 */
.L_x_4992:
[----:B------:R-:W-:Y:S05]  /*16ed0*/  BRA `(.L_x_4994) ;  /* 0xffffffc4002c7947 */ /* 0x000fea000383ffff */
.L_x_4925:
[----:B------:R-:W-:Y:S01]  /*16ee0*/  BSSY B0, `(.L_x_4995) ;  /* 0x0000006000007945 */ /* 0x000fe20003800000 */
[----:B------:R-:W-:-:S07]  /*16ef0*/  IMAD.MOV.U32 R15, RZ, RZ, -0x1 ;  /* 0xffffffffff0f7424 */ /* 0x000fce00078e00ff */
[----:B------:R-:W-:Y:S05]  /*16f00*/  WARPSYNC.COLLECTIVE R15, `(.L_x_4996) ;  /* 0x000000000f0c7348 */ /* 0x000fea0003c00000 */
[----:B------:R-:W-:Y:S02]  /*16f10*/  ELECT P6, UR62, PT ;  /* 0x00000000003e782f */ /* 0x000fe400038c0000 */
[----:B------:R-:W-:Y:S01]  /*16f20*/  MOV R14, UR62 ;  /* 0x0000003e000e7c02 */ /* 0x000fe20008000f00 */
[----:B------:R-:W-:Y:S10]  /*16f30*/  ENDCOLLECTIVE ;  /* 0x000000000000791b */ /* 0x000ff40003800000 */
.L_x_4996:
[----:B------:R-:W-:Y:S05]  /*16f40*/  BSYNC B0 ;  /* 0x0000000000007941 */ /* 0x000fea0003800000 */
.L_x_4995:
[----:B------:R-:W-:Y:S05]  /*16f50*/  BRA `(.L_x_4997) ;  /* 0xffffffc4001c7947 */ /* 0x000fea000383ffff */
.L_x_4928:
[----:B0-----:R0:W1:Y:S02]  /*16f60*/  SYNCS.PHASECHK.TRANS64.TRYWAIT P0, [R8+URZ+0x36840], R9 ;  /* 0x03684009080075a7 */ /* 0x001064000800017f */
[----:B-1----:R-:W-:Y:S05]  /*16f70*/  @!P0 NANOSLEEP.SYNCS 0x989680 ;  /* 0x009896800000895d */ /* 0x002fea0003900000 */
[----:B------:R-:W1:Y:S02]  /*16f80*/  @!P0 SYNCS.PHASECHK.TRANS64 P0, [R8+URZ+0x36840], R9 ;  /* 0x03684009080085a7 */ /* 0x000e64000800007f */
[----:B-1----:R-:W-:Y:S05]  /*16f90*/  @!P0 BRA `(.L_x_4928) ;  /* 0xfffffffc00f08947 */ /* 0x002fea000383ffff */
[----:B------:R-:W-:Y:S05]  /*16fa0*/  BRA `(.L_x_4998) ;  /* 0xffffffc400887947 */ /* 0x000fea000383ffff */
.L_x_4931:
        /* <DEDUP_REMOVED lines=8> */
.L_x_4939:
[----:B0-----:R0:W1:Y:S02]  /*17030*/  SYNCS.PHASECHK.TRANS64.TRYWAIT P0, [R2+URZ+0x36840], R3 ;  /* 0x03684003020075a7 */ /* 0x001064000800017f */
[----:B-1----:R-:W-:Y:S05]  /*17040*/  @!P0 NANOSLEEP.SYNCS 0x989680 ;  /* 0x009896800000895d */ /* 0x002fea0003900000 */
[----:B------:R-:W1:Y:S02]  /*17050*/  @!P0 SYNCS.PHASECHK.TRANS64 P0, [R2+URZ+0x36840], R3 ;  /* 0x03684003020085a7 */ /* 0x000e64000800007f */
[----:B-1----:R-:W-:Y:S05]  /*17060*/  @!P0 BRA `(.L_x_4939) ;  /* 0xfffffffc00f08947 */ /* 0x002fea000383ffff */
[----:B------:R-:W-:Y:S05]  /*17070*/  BRA `(.L_x_5000) ;  /* 0xffffffcc008c7947 */ /* 0x000fea000383ffff */
.L_x_4941:
[----:B0-----:R0:W1:Y:S02]  /*17080*/  SYNCS.PHASECHK.TRANS64.TRYWAIT P0, [R3+URZ+0x60], R2 ;  /* 0x00006002030075a7 */ /* 0x001064000800017f */
[----:B-1----:R-:W-:Y:S05]  /*17090*/  @!P0 NANOSLEEP.SYNCS 0x989680 ;  /* 0x009896800000895d */ /* 0x002fea0003900000 */
[----:B------:R-:W1:Y:S02]  /*170a0*/  @!P0 SYNCS.PHASECHK.TRANS64 P0, [R3+URZ+0x60], R2 ;  /* 0x00006002030085a7 */ /* 0x000e64000800007f */
[----:B-1----:R-:W-:Y:S05]  /*170b0*/  @!P0 BRA `(.L_x_4941) ;  /* 0xfffffffc00f08947 */ /* 0x002fea000383ffff */
[----:B------:R-:W-:Y:S05]  /*170c0*/  BRA `(.L_x_5001) ;  /* 0xffffffd000387947 */ /* 0x000fea000383ffff */
.L_x_4946:
[----:B-1----:R1:W2:Y:S02]  /*170d0*/  SYNCS.PHASECHK.TRANS64.TRYWAIT P0, [R2+URZ+0x36840], R3 ;  /* 0x03684003020075a7 */ /* 0x0022a4000800017f */
[----:B--2---:R-:W-:Y:S05]  /*170e0*/  @!P0 NANOSLEEP.SYNCS 0x989680 ;  /* 0x009896800000895d */ /* 0x004fea0003900000 */
[----:B------:R-:W2:Y:S02]  /*170f0*/  @!P0 SYNCS.PHASECHK.TRANS64 P0, [R2+URZ+0x36840], R3 ;  /* 0x03684003020085a7 */ /* 0x000ea4000800007f */
[----:B--2---:R-:W-:Y:S05]  /*17100*/  @!P0 BRA `(.L_x_4946) ;  /* 0xfffffffc00f08947 */ /* 0x004fea000383ffff */
[----:B------:R-:W-:Y:S05]  /*17110*/  BRA `(.L_x_5002) ;  /* 0xffffffd400ac7947 */ /* 0x000fea000383ffff */
.L_x_4948:
[----:B0-----:R0:W1:Y:S02]  /*17120*/  SYNCS.PHASECHK.TRANS64.TRYWAIT P1, [R3+URZ+0x60], R2 ;  /* 0x00006002030075a7 */ /* 0x001064000802017f */
[----:B-1----:R-:W-:Y:S05]  /*17130*/  @!P1 NANOSLEEP.SYNCS 0x989680 ;  /* 0x009896800000995d */ /* 0x002fea0003900000 */
[----:B------:R-:W1:Y:S02]  /*17140*/  @!P1 SYNCS.PHASECHK.TRANS64 P1, [R3+URZ+0x60], R2 ;  /* 0x00006002030095a7 */ /* 0x000e64000802007f */
[----:B-1----:R-:W-:Y:S05]  /*17150*/  @!P1 BRA `(.L_x_4948) ;  /* 0xfffffffc00f09947 */ /* 0x002fea000383ffff */
[----:B------:R-:W-:Y:S05]  /*17160*/  BRA `(.L_x_5003) ;  /* 0xffffffd800587947 */ /* 0x000fea000383ffff */
.L_x_4953:
[----:B--2---:R2:W3:Y:S02]  /*17170*/  SYNCS.PHASECHK.TRANS64.TRYWAIT P0, [R2+URZ+0x36840], R3 ;  /* 0x03684003020075a7 */ /* 0x0044e4000800017f */
[----:B---3--:R-:W-:Y:S05]  /*17180*/  @!P0 NANOSLEEP.SYNCS 0x989680 ;  /* 0x009896800000895d */ /* 0x008fea0003900000 */
[----:B------:R-:W3:Y:S02]  /*17190*/  @!P0 SYNCS.PHASECHK.TRANS64 P0, [R2+URZ+0x36840], R3 ;  /* 0x03684003020085a7 */ /* 0x000ee4000800007f */
[----:B---3--:R-:W-:Y:S05]  /*171a0*/  @!P0 BRA `(.L_x_4953) ;  /* 0xfffffffc00f08947 */ /* 0x008fea000383ffff */
[----:B------:R-:W-:Y:S05]  /*171b0*/  BRA `(.L_x_5004) ;  /* 0xffffffdc00907947 */ /* 0x000fea000383ffff */
.L_x_4955:
[----:B0-----:R0:W1:Y:S02]  /*171c0*/  SYNCS.PHASECHK.TRANS64.TRYWAIT P1, [R2+URZ+0x60], R9 ;  /* 0x00006009020075a7 */ /* 0x001064000802017f */
[----:B-1----:R-:W-:Y:S05]  /*171d0*/  @!P1 NANOSLEEP.SYNCS 0x989680 ;  /* 0x009896800000995d */ /* 0x002fea0003900000 */
[----:B------:R-:W1:Y:S02]  /*171e0*/  @!P1 SYNCS.PHASECHK.TRANS64 P1, [R2+URZ+0x60], R9 ;  /* 0x00006009020095a7 */ /* 0x000e64000802007f */
[----:B-1----:R-:W-:Y:S05]  /*171f0*/  @!P1 BRA `(.L_x_4955) ;  /* 0xfffffffc00f09947 */ /* 0x002fea000383ffff */
[----:B------:R-:W-:Y:S05]  /*17200*/  BRA `(.L_x_5005) ;  /* 0xffffffe000407947 */ /* 0x000fea000383ffff */
.L_x_4962:
[----:B-1----:R1:W2:Y:S02]  /*17210*/  SYNCS.PHASECHK.TRANS64.TRYWAIT P0, [R3+URZ+0x36860], R2 ;  /* 0x03686002030075a7 */ /* 0x0022a4000800017f */
[----:B--2---:R-:W-:Y:S05]  /*17220*/  @!P0 NANOSLEEP.SYNCS 0x989680 ;  /* 0x009896800000895d */ /* 0x004fea0003900000 */
[----:B------:R-:W2:Y:S02]  /*17230*/  @!P0 SYNCS.PHASECHK.TRANS64 P0, [R3+URZ+0x36860], R2 ;  /* 0x03686002030085a7 */ /* 0x000ea4000800007f */
[----:B--2---:R-:W-:Y:S05]  /*17240*/  @!P0 BRA `(.L_x_4962) ;  /* 0xfffffffc00f08947 */ /* 0x004fea000383ffff */
[----:B------:R-:W-:Y:S05]  /*17250*/  BRA `(.L_x_5006) ;  /* 0xffffffe400607947 */ /* 0x000fea000383ffff */
.L_x_4964:
        /* <DEDUP_REMOVED lines=8> */
.L_x_5008:
[----:B------:R-:W-:Y:S05]  /*172e0*/  BSYNC B0 ;  /* 0x0000000000007941 */ /* 0x000fea0003800000 */
.L_x_5007:
        /* <DEDUP_REMOVED lines=8> */
.L_x_5009:
[----:B------:R-:W-:Y:S01]  /*17370*/  IMAD.MOV.U32 R16, RZ, RZ, R14 ;  /* 0x000000ffff107224 */ /* 0x000fe200078e000e */
[----:B------:R-:W-:Y:S06]  /*17380*/  BRA `(.L_x_5010) ;  /* 0xffffffe800007947 */ /* 0x000fec000383ffff */
.L_x_4967:
        /* <DEDUP_REMOVED lines=8> */
.L_x_5012:
[----:B------:R-:W-:Y:S05]  /*17410*/  BSYNC B0 ;  /* 0x0000000000007941 */ /* 0x000fea0003800000 */
.L_x_5011:
        /* <DEDUP_REMOVED lines=10> */
.L_x_5013:
        /* <DEDUP_REMOVED lines=8> */
.L_x_5014:
        /* <DEDUP_REMOVED lines=8> */
.L_x_5015:
        /* <DEDUP_REMOVED lines=8> */
.L_x_5016:
        /* <DEDUP_REMOVED lines=8> */
.L_x_5017:
[----:B------:R-:W-:Y:S05]  /*176c0*/  BRA `(.L_x_5018) ;  /* 0xffffffe400c87947 */ /* 0x000fea000383ffff */
.L_x_4972:
        /* <DEDUP_REMOVED lines=8> */
.L_x_5020:
[----:B------:R-:W-:Y:S05]  /*17750*/  BSYNC B0 ;  /* 0x0000000000007941 */ /* 0x000fea0003800000 */
.L_x_5019:
        /* <DEDUP_REMOVED lines=10> */
.L_x_5021:
        /* <DEDUP_REMOVED lines=8> */
.L_x_5022:
        /* <DEDUP_REMOVED lines=8> */
.L_x_5023:
        /* <DEDUP_REMOVED lines=8> */
.L_x_5024:
        /* <DEDUP_REMOVED lines=8> */
.L_x_5025:
[----:B------:R-:W-:Y:S05]  /*17a00*/  BRA `(.L_x_5026) ;  /* 0xffffffe400b07947 */ /* 0x000fea000383ffff */
.L_x_4974:
[----:B------:R-:W-:Y:S01]  /*17a10*/  BSSY B0, `(.L_x_5027) ;  /* 0x0000006000007945 */ /* 0x000fe20003800000 */
[----:B------:R-:W-:Y:S01]  /*17a20*/  PLOP3.LUT P6, PT, P6, PT, PT, 0x8, 0x0 ;  /* 0x000000000000781c */ /* 0x000fe200037ce170 */
[----:B------:R-:W-:-:S12]  /*17a30*/  IMAD.MOV.U32 R15, RZ, RZ, -0x1 ;  /* 0xffffffffff0f7424 */ /* 0x000fd800078e00ff */
[----:B0-----:R-:W-:Y:S05]  /*17a40*/  WARPSYNC.COLLECTIVE R15, `(.L_x_5028) ;  /* 0x000000000f087348 */ /* 0x001fea0003c00000 */
[----:B------:R-:W-:Y:S01]  /*17a50*/  VOTE.ANY R14, PT, P6 ;  /* 0x00000000000e7806 */ /* 0x000fe200030e0100 */
[----:B0-----:R-:W-:Y:S06]  /*17a60*/  ENDCOLLECTIVE ;  /* 0x000000000000791b */ /* 0x001fec0003800000 */
.L_x_5028:
[----:B------:R-:W-:Y:S05]  /*17a70*/  BSYNC B0 ;  /* 0x0000000000007941 */ /* 0x000fea0003800000 */
.L_x_5027:
        /* <DEDUP_REMOVED lines=9> */
.L_x_5029:
[----:B------:R-:W-:Y:S01]  /*17b10*/  IMAD.MOV.U32 R17, RZ, RZ, R14 ;  /* 0x000000ffff117224 */ /* 0x000fe200078e000e */
[----:B------:R-:W-:Y:S06]  /*17b20*/  BRA `(.L_x_5030) ;  /* 0xffffffe400a07947 */ /* 0x000fec000383ffff */
.L_x_4976:
[----:B------:R-:W-:Y:S01]  /*17b30*/  BSSY B0, `(.L_x_5031) ;  /* 0x0000007000007945 */ /* 0x000fe20003800000 */
[----:B------:R-:W-:Y:S02]  /*17b40*/  IMAD.MOV.U32 R13, RZ, RZ, R2 ;  /* 0x000000ffff0d7224 */ /* 0x000fe400078e0002 */
[----:B------:R-:W-:Y:S02]  /*17b50*/  IMAD.MOV.U32 R11, RZ, RZ, 0x1f ;  /* 0x0000001fff0b7424 */ /* 0x000fe400078e00ff */
[----:B------:R-:W-:-:S07]  /*17b60*/  IMAD.MOV.U32 R15, RZ, RZ, -0x1 ;  /* 0xffffffffff0f7424 */ /* 0x000fce00078e00ff */
[----:B012---:R-:W-:Y:S05]  /*17b70*/  WARPSYNC.COLLECTIVE R15, `(.L_x_5032) ;  /* 0x000000000f087348 */ /* 0x007fea0003c00000 */
[----:B------:R3:W4:Y:S02]  /*17b80*/  SHFL.IDX P6, R14, R13, R12, R11 ;  /* 0x0000000c0d0e7389 */ /* 0x00072400000c000b */
[----:B01234-:R-:W-:Y:S01]  /*17b90*/  ENDCOLLECTIVE ;  /* 0x000000000000791b */ /* 0x01ffe20003800000 */
.L_x_5032:
[----:B------:R-:W-:Y:S05]  /*17ba0*/  BSYNC B0 ;  /* 0x0000000000007941 */ /* 0x000fea0003800000 */
.L_x_5031:
[----:B------:R-:W-:Y:S01]  /*17bb0*/  IMAD.MOV.U32 R7, RZ, RZ, R14 ;  /* 0x000000ffff077224 */ /* 0x000fe200078e000e */
[----:B------:R-:W-:Y:S06]  /*17bc0*/  BRA `(.L_x_4975) ;  /* 0xffffffe400947947 */ /* 0x000fec000383ffff */
.L_x_4980:
[----:B-1----:R1:W2:Y:S02]  /*17bd0*/  SYNCS.PHASECHK.TRANS64.TRYWAIT P0, [R0+URZ+0x36820], R3 ;  /* 0x03682003000075a7 */ /* 0x0022a4000800017f */
[----:B--2---:R-:W-:Y:S05]  /*17be0*/  @!P0 NANOSLEEP.SYNCS 0x989680 ;  /* 0x009896800000895d */ /* 0x004fea0003900000 */
[----:B------:R-:W2:Y:S02]  /*17bf0*/  @!P0 SYNCS.PHASECHK.TRANS64 P0, [R0+URZ+0x36820], R3 ;  /* 0x03682003000085a7 */ /* 0x000ea4000800007f */
[----:B--2---:R-:W-:Y:S05]  /*17c00*/  @!P0 BRA `(.L_x_4980) ;  /* 0xfffffffc00f08947 */ /* 0x004fea000383ffff */
[----:B------:R-:W-:Y:S05]  /*17c10*/  BRA `(.L_x_5033) ;  /* 0xffffffec000c7947 */ /* 0x000fea000383ffff */
.L_x_4981:
        /* <DEDUP_REMOVED lines=11> */
.L_x_5035:
[----:B------:R-:W-:Y:S05]  /*17cd0*/  BSYNC B0 ;  /* 0x0000000000007941 */ /* 0x000fea0003800000 */
.L_x_5034:
[----:B------:R-:W-:Y:S05]  /*17ce0*/  BRA `(.L_x_5036) ;  /* 0xffffffe800f47947 */ /* 0x000fea000383ffff */
.L_x_4984:
[----:B------:R-:W-:Y:S01]  /*17cf0*/  BSSY B1, `(.L_x_5037) ;  /* 0x0000006000017945 */ /* 0x000fe20003800000 */
[----:B------:R-:W-:-:S07]  /*17d00*/  IMAD.MOV.U32 R15, RZ, RZ, -0x1 ;  /* 0xffffffffff0f7424 */ /* 0x000fce00078e00ff */
[----:B012---:R-:W-:Y:S05]  /*17d10*/  WARPSYNC.COLLECTIVE R15, `(.L_x_5038) ;  /* 0x000000000f0c7348 */ /* 0x007fea0003c00000 */
[----:B------:R-:W-:Y:S02]  /*17d20*/  ELECT P6, UR62, PT ;  /* 0x00000000003e782f */ /* 0x000fe400038c0000 */
[----:B------:R-:W-:Y:S01]  /*17d30*/  MOV R14, UR62 ;  /* 0x0000003e000e7c02 */ /* 0x000fe20008000f00 */
[----:B012---:R-:W-:Y:S10]  /*17d40*/  ENDCOLLECTIVE ;  /* 0x000000000000791b */ /* 0x007ff40003800000 */
.L_x_5038:
[----:B------:R-:W-:Y:S05]  /*17d50*/  BSYNC B1 ;  /* 0x0000000000017941 */ /* 0x000fea0003800000 */
.L_x_5037:
[----:B------:R-:W-:Y:S05]  /*17d60*/  BRA `(.L_x_5039) ;  /* 0xffffffe800ec7947 */ /* 0x000fea000383ffff */
.L_x_4986:
[----:B-1----:R1:W2:Y:S02]  /*17d70*/  SYNCS.PHASECHK.TRANS64.TRYWAIT P0, [R6+URZ], R5 ;  /* 0x00000005060075a7 */ /* 0x0022a4000800017f */
[----:B--2---:R-:W-:Y:S05]  /*17d80*/  @!P0 NANOSLEEP.SYNCS 0x989680 ;  /* 0x009896800000895d */ /* 0x004fea0003900000 */
[----:B------:R-:W2:Y:S02]  /*17d90*/  @!P0 SYNCS.PHASECHK.TRANS64 P0, [R6+URZ], R5 ;  /* 0x00000005060085a7 */ /* 0x000ea4000800007f */
[----:B--2---:R-:W-:Y:S05]  /*17da0*/  @!P0 BRA `(.L_x_4986) ;  /* 0xfffffffc00f08947 */ /* 0x004fea000383ffff */
[----:B------:R-:W-:Y:S05]  /*17db0*/  BRA `(.L_x_5040) ;  /* 0xffffffec00307947 */ /* 0x000fea000383ffff */
.L_x_4987:
[----:B--2---:R2:W3:Y:S02]  /*17dc0*/  SYNCS.PHASECHK.TRANS64.TRYWAIT P0, [R7+URZ], R2 ;  /* 0x00000002070075a7 */ /* 0x0044e4000800017f */
[----:B---3--:R-:W-:Y:S05]  /*17dd0*/  @!P0 NANOSLEEP.SYNCS 0x989680 ;  /* 0x009896800000895d */ /* 0x008fea0003900000 */
[----:B------:R-:W3:Y:S02]  /*17de0*/  @!P0 SYNCS.PHASECHK.TRANS64 P0, [R7+URZ], R2 ;  /* 0x00000002070085a7 */ /* 0x000ee4000800007f */
[----:B---3--:R-:W-:Y:S05]  /*17df0*/  @!P0 BRA `(.L_x_4987) ;  /* 0xfffffffc00f08947 */ /* 0x008fea000383ffff */
[----:B------:R-:W-:Y:S05]  /*17e00*/  BRA `(.L_x_5041) ;  /* 0xffffffec00247947 */ /* 0x000fea000383ffff */
.L_x_4989:
[----:B---3--:R3:W4:Y:S02]  /*17e10*/  SYNCS.PHASECHK.TRANS64.TRYWAIT P0, [R4+URZ], R5 ;  /* 0x00000005040075a7 */ /* 0x008724000800017f */
[----:B----4-:R-:W-:Y:S05]  /*17e20*/  @!P0 NANOSLEEP.SYNCS 0x989680 ;  /* 0x009896800000895d */ /* 0x010fea0003900000 */
[----:B------:R-:W4:Y:S02]  /*17e30*/  @!P0 SYNCS.PHASECHK.TRANS64 P0, [R4+URZ], R5 ;  /* 0x00000005040085a7 */ /* 0x000f24000800007f */
[----:B----4-:R-:W-:Y:S05]  /*17e40*/  @!P0 BRA `(.L_x_4989) ;  /* 0xfffffffc00f08947 */ /* 0x010fea000383ffff */
[----:B------:R-:W-:Y:S05]  /*17e50*/  BRA `(.L_x_5042) ;  /* 0xffffffec002c7947 */ /* 0x000fea000383ffff */
.L_x_5043:
        /* <DEDUP_REMOVED lines=10> */
.L_x_12767:


//--------------------- .text._ZN7cutlass13device_kernelIN5flash11enable_sm90INS1_16FlashAttnFwdSm90INS1_25CollectiveMainloopFwdSm90ILi2EN4cute5tupleIJNS5_1CILi1EEES8_S8_EEENS6_IJNS7_ILi128EEENS7_ILi112EEENS7_ILi192EEEEEELi192ENS_6half_tEfNS_4arch4Sm90ELb1ELb0ELb0ELb1ELb0ELb1ELb0ELb1ELb1ELb0ELb0ELb0EEENS1_21CollectiveEpilogueFwdINS6_IJSA_SC_SB_EEES9_SE_SG_Li256ELb1ELb0ELb0ELb0EEENS1_36VarlenDynamicPersistentTileSchedulerILi128ELi112ELi256ELi32ELb0ELb0ELb1ELb1ELb1ELb1EEEEEEEEEvNT_6ParamsE --------------------------
	.section	.text._ZN7cutlass13device_kernelIN5flash11enable_sm90INS1_16FlashAttnFwdSm90INS1_25CollectiveMainloopFwdSm90ILi2EN4cute5tupleIJNS5_1CILi1EEES8_S8_EEENS6_IJNS7_ILi128EEENS7_ILi112EEENS7_ILi192EEEEEELi192ENS_6half_tEfNS_4arch4Sm90ELb1ELb0ELb0ELb1ELb0ELb1ELb0ELb1ELb1ELb0ELb0ELb0EEENS1_21CollectiveEpilogueFwdINS6_IJSA_SC_SB_EEES9_SE_SG_Li256ELb1ELb0ELb0ELb0EEENS1_36VarlenDynamicPersistentTileSchedulerILi128ELi112ELi256ELi32ELb0ELb0ELb1ELb1ELb1ELb1EEEEEEEEEvNT_6ParamsE,"ax",@progbits
	.align	128
.text._ZN7cutlass13device_kernelIN5flash11enable_sm90INS1_16FlashAttnFwdSm90INS1_25CollectiveMainloopFwdSm90ILi2EN4cute5tupleIJNS5_1CILi1EEES8_S8_EEENS6_IJNS7_ILi128EEENS7_ILi112EEENS7_ILi192EEEEEELi192ENS_6half_tEfNS_4arch4Sm90ELb1ELb0ELb0ELb1ELb0ELb1ELb0ELb1ELb1ELb0ELb0ELb0EEENS1_21CollectiveEpilogueFwdINS6_IJSA_SC_SB_EEES9_SE_SG_Li256ELb1ELb0ELb0ELb0EEENS1_36VarlenDynamicPersistentTileSchedulerILi128ELi112ELi256ELi32ELb0ELb0ELb1ELb1ELb1ELb1EEEEEEEEEvNT_6ParamsE:
        .type           _ZN7cutlass13device_kernelIN5flash11enable_sm90INS1_16FlashAttnFwdSm90INS1_25CollectiveMainloopFwdSm90ILi2EN4cute5tupleIJNS5_1CILi1EEES8_S8_EEENS6_IJNS7_ILi128EEENS7_ILi112EEENS7_ILi192EEEEEELi192ENS_6half_tEfNS_4arch4Sm90ELb1ELb0ELb0ELb1ELb0ELb1ELb0ELb1ELb1ELb0ELb0ELb0EEENS1_21CollectiveEpilogueFwdINS6_IJSA_SC_SB_EEES9_SE_SG_Li256ELb1ELb0ELb0ELb0EEENS1_36VarlenDynamicPersistentTileSchedulerILi128ELi112ELi256ELi32ELb0ELb0ELb1ELb1ELb1ELb1EEEEEEEEEvNT_6ParamsE,@function
        .size           _ZN7cutlass13device_kernelIN5flash11enable_sm90INS1_16FlashAttnFwdSm90INS1_25CollectiveMainloopFwdSm90ILi2EN4cute5tupleIJNS5_1CILi1EEES8_S8_EEENS6_IJNS7_ILi128EEENS7_ILi112EEENS7_ILi192EEEEEELi192ENS_6half_tEfNS_4arch4Sm90ELb1ELb0ELb0ELb1ELb0ELb1ELb0ELb1ELb1ELb0ELb0ELb0EEENS1_21CollectiveEpilogueFwdINS6_IJSA_SC_SB_EEES9_SE_SG_Li256ELb1ELb0ELb0ELb0EEENS1_36VarlenDynamicPersistentTileSchedulerILi128ELi112ELi256ELi32ELb0ELb0ELb1ELb1ELb1ELb1EEEEEEEEEvNT_6ParamsE,(.L_x_12768 - _ZN7cutlass13device_kernelIN5flash11enable_sm90INS1_16FlashAttnFwdSm90INS1_25CollectiveMainloopFwdSm90ILi2EN4cute5tupleIJNS5_1CILi1EEES8_S8_EEENS6_IJNS7_ILi128EEENS7_ILi112EEENS7_ILi192EEEEEELi192ENS_6half_tEfNS_4arch4Sm90ELb1ELb0ELb0ELb1ELb0ELb1ELb0ELb1ELb1ELb0ELb0ELb0EEENS1_21CollectiveEpilogueFwdINS6_IJSA_SC_SB_EEES9_SE_SG_Li256ELb1ELb0ELb0ELb0EEENS1_36VarlenDynamicPersistentTileSchedulerILi128ELi112ELi256ELi32ELb0ELb0ELb1ELb1ELb1ELb1EEEEEEEEEvNT_6ParamsE)
        .other          _ZN7cutlass13device_kernelIN5flash11enable_sm90INS1_16FlashAttnFwdSm90INS1_25CollectiveMainloopFwdSm90ILi2EN4cute5tupleIJNS5_1CILi1EEES8_S8_EEENS6_IJNS7_ILi128EEENS7_ILi112EEENS7_ILi192EEEEEELi192ENS_6half_tEfNS_4arch4Sm90ELb1ELb0ELb0ELb1ELb0ELb1ELb0ELb1ELb1ELb0ELb0ELb0EEENS1_21CollectiveEpilogueFwdINS6_IJSA_SC_SB_EEES9_SE_SG_Li256ELb1ELb0ELb0ELb0EEENS1_36VarlenDynamicPersistentTileSchedulerILi128ELi112ELi256ELi32ELb0ELb0ELb1ELb1ELb1ELb1EEEEEEEEEvNT_6ParamsE,@"STO_CUDA_ENTRY STV_DEFAULT"
_ZN7cutlass13device_kernelIN5flash11enable_sm90INS1_16FlashAttnFwdSm90INS1_25CollectiveMainloopFwdSm90ILi2EN4cute5tupleIJNS5_1CILi1EEES8_S8_EEENS6_IJNS7_ILi128EEENS7_ILi112EEENS7_ILi192EEEEEELi192ENS_6half_tEfNS_4arch4Sm90ELb1ELb0ELb0ELb1ELb0ELb1ELb0ELb1ELb1ELb0ELb0ELb0EEENS1_21CollectiveEpilogueFwdINS6_IJSA_SC_SB_EEES9_SE_SG_Li256ELb1ELb0ELb0ELb0EEENS1_36VarlenDynamicPersistentTileSchedulerILi128ELi112ELi256ELi32ELb0ELb0ELb1ELb1ELb1ELb1EEEEEEEEEvNT_6ParamsE:
        /* <DEDUP_REMOVED lines=27> */
.L_x_5045:
[----:B------:R-:W-:Y:S05]  /*01b0*/  BSYNC B0 ;  /* 0x0000000000007941 */ /* 0x000fea0003800000 */
.L_x_5044:
        /* <DEDUP_REMOVED lines=41> */
.L_x_5046:
        /* <DEDUP_REMOVED lines=22> */
.L_x_5047:
        /* <DEDUP_REMOVED lines=18> */
.L_x_5048:
        /* <DEDUP_REMOVED lines=22> */
.L_x_5049:
        /* <DEDUP_REMOVED lines=22> */
.L_x_5050:
        /* <DEDUP_REMOVED lines=10> */
.L_x_5053:
        /* <DEDUP_REMOVED lines=15> */
[----:B------:R-:W2:Y:S01]  /*0b20*/  LDL R0, [R1+0x74] ;  /* 0x0000740001007983 */ /* 0x000ea20000100800 */
[----:B------:R-:W-:Y:S01]  /*0b30*/  IADD3 R234, R4, -0x80, RZ ;  /* 0xffffff8004ea7810 */ /* 0x000fe20007ffe0ff */
[----:B------:R-:W-:Y:S01]  /*0b40*/  IMAD.MOV.U32 R230, RZ, RZ, RZ ;  /* 0x000000ffffe67224 */ /* 0x000fe200078e00ff */
[----:B------:R-:W-:Y:S02]  /*0b50*/  R2UR UR4, R18 ;  /* 0x00000000120472ca */ /* 0x000fe400000e0000 */
[----:B------:R-:W-:Y:S02]  /*0b60*/  CS2R R208, SRZ ;  /* 0x0000000000d07805 */ /* 0x000fe4000001ff00 */
[----:B------:R-:W-:Y:S01]  /*0b70*/  SHF.R.S32.HI R3, RZ, 0x1f, R234 ;  /* 0x0000001fff037819 */ /* 0x000fe200000114ea */
[----:B------:R-:W-:Y:S01]  /*0b80*/  IMAD.MOV.U32 R205, RZ, RZ, RZ ;  /* 0x000000ffffcd7224 */ /* 0x000fe200078e00ff */
[----:B------:R-:W-:Y:S02]  /*0b90*/  MOV R19, RZ ;  /* 0x000000ff00137202 */ /* 0x000fe40000000f00 */
[----:B0-----:R-:W-:-:S02]  /*0ba0*/  LEA.HI R2, R3, R234, RZ, 0x4 ;  /* 0x000000ea03027211 */ /* 0x001fc400078f20ff */
[----:B------:R-:W-:Y:S02]  /*0bb0*/  LEA.HI R222, R3, R234, RZ, 0x3 ;  /* 0x000000ea03de7211 */ /* 0x000fe400078f18ff */
[----:B------:R-:W-:Y:S01]  /*0bc0*/  SHF.R.S32.HI R5, RZ, 0x4, R2 ;  /* 0x00000004ff057819 */ /* 0x000fe20000011402 */
[----:B------:R-:W-:-:S03]  /*0bd0*/  UIADD3 UR4, UR4, 0x15400, URZ ;  /* 0x0001540004047890 */ /* 0x000fc6000fffe03f */
[----:B------:R-:W-:Y:S02]  /*0be0*/  LEA.HI R4, R2, R5, RZ, 0x1 ;  /* 0x0000000502047211 */ /* 0x000fe400078f08ff */
[----:B--2---:R-:W-:Y:S02]  /*0bf0*/  R2UR UR5, R0 ;  /* 0x00000000000572ca */ /* 0x004fe400000e0000 */
[----:B------:R-:W-:-:S04]  /*0c00*/  LEA.HI R0, R3, R234, RZ, 0x7 ;  /* 0x000000ea03007211 */ /* 0x000fc800078f38ff */
[----:B------:R-:W-:Y:S02]  /*0c10*/  LOP3.LUT R237, R0, 0xffffff80, RZ, 0xc0, !PT ;  /* 0xffffff8000ed7812 */ /* 0x000fe400078ec0ff */
[----:B------:R-:W-:-:S03]  /*0c20*/  SHF.R.S32.HI R14, RZ, 0x7, R0 ;  /* 0x00000007ff0e7819 */ /* 0x000fc60000011400 */
[----:B------:R-:W-:Y:S01]  /*0c30*/  IMAD.IADD R237, R234, 0x1, -R237 ;  /* 0x00000001eaed7824 */ /* 0x000fe200078e0aed */
[----:B------:R-:W-:Y:S01]  /*0c40*/  LEA.HI R0, R0, R14, RZ, 0x1 ;  /* 0x0000000e00007211 */ /* 0x000fe200078f08ff */
[----:B------:R-:W-:Y:S01]  /*0c50*/  ULOP3.LUT UR5, UR5, 0x1, URZ, 0xfc, !UPT ;  /* 0x0000000105057892 */ /* 0x000fe2000f8efc3f */
[----:B------:R-:W-:Y:S02]  /*0c60*/  STL [R1+0x6c], R14 ;  /* 0x00006c0e01007387 */ /* 0x000fe40000100800 */
[----:B------:R-:W-:Y:S02]  /*0c70*/  SHF.R.S32.HI R8, RZ, 0x1f, R237 ;  /* 0x0000001fff087819 */ /* 0x000fe400000114ed */
[----:B------:R-:W-:Y:S02]  /*0c80*/  LOP3.LUT R0, R0, 0x3fffffe, RZ, 0xc0, !PT ;  /* 0x03fffffe00007812 */ /* 0x000fe400078ec0ff */
[CC--:B------:R-:W-:Y:S02]  /*0c90*/  LEA.HI R7, R8.reuse, R237.reuse, RZ, 0x2 ;  /* 0x000000ed08077211 */ /* 0x0c0fe400078f10ff */
[----:B------:R-:W-:Y:S01]  /*0ca0*/  LEA.HI R8, R8, R237, RZ, 0x5 ;  /* 0x000000ed08087211 */ /* 0x000fe200078f28ff */
[----:B------:R-:W-:Y:S01]  /*0cb0*/  IMAD.IADD R0, R14, 0x1, -R0 ;  /* 0x000000010e007824 */ /* 0x000fe200078e0a00 */
[----:B------:R-:W-:-:S02]  /*0cc0*/  SHF.R.S32.HI R9, RZ, 0x2, R7 ;  /* 0x00000002ff097819 */ /* 0x000fc40000011407 */
[----:B------:R-:W-:Y:S02]  /*0cd0*/  SHF.R.S32.HI R6, RZ, 0x1f, R7 ;  /* 0x0000001fff067819 */ /* 0x000fe40000011407 */
[----:B------:R-:W-:Y:S02]  /*0ce0*/  SHF.R.S32.HI R8, RZ, 0x5, R8 ;  /* 0x00000005ff087819 */ /* 0x000fe40000011408 */
[----:B------:R-:W-:Y:S02]  /*0cf0*/  LEA.HI R10, R6, R9, RZ, 0x3 ;  /* 0x00000009060a7211 */ /* 0x000fe400078f18ff */
[----:B------:R-:W-:Y:S02]  /*0d00*/  LOP3.LUT R6, R4, 0x1ffffffe, RZ, 0xc0, !PT ;  /* 0x1ffffffe04067812 */ /* 0x000fe400078ec0ff */
[----:B------:R-:W-:Y:S02]  /*0d10*/  LOP3.LUT R10, R10, 0xfffffff8, RZ, 0xc0, !PT ;  /* 0xfffffff80a0a7812 */ /* 0x000fe400078ec0ff */
[-C--:B------:R-:W-:Y:S01]  /*0d20*/  LEA.HI R4, R3, R234.reuse, RZ, 0x5 ;  /* 0x000000ea03047211 */ /* 0x080fe200078f28ff */
[----:B------:R-:W-:Y:S01]  /*0d30*/  IMAD.IADD R6, R5, 0x1, -R6 ;  /* 0x0000000105067824 */ /* 0x000fe200078e0a06 */
[----:B------:R-:W-:Y:S01]  /*0d40*/  LOP3.LUT R5, R222, 0x1ffffff8, RZ, 0xc0, !PT ;  /* 0x1ffffff8de057812 */ /* 0x000fe200078ec0ff */
[----:B------:R-:W-:Y:S01]  /*0d50*/  IMAD.IADD R9, R9, 0x1, -R10 ;  /* 0x0000000109097824 */ /* 0x000fe200078e0a0a */
[----:B------:R-:W-:-:S02]  /*0d60*/  LEA.HI R10, R3, R234, RZ, 0x2 ;  /* 0x000000ea030a7211 */ /* 0x000fc400078f10ff */
[----:B------:R-:W-:Y:S01]  /*0d70*/  LOP3.LUT R3, R2, 0x3fffff0, RZ, 0xc0, !PT ;  /* 0x03fffff002037812 */ /* 0x000fe200078ec0ff */
[----:B------:R-:W-:Y:S01]  /*0d80*/  IMAD.IADD R5, R234, 0x1, -R5 ;  /* 0x00000001ea057824 */ /* 0x000fe200078e0a05 */
[----:B------:R-:W-:Y:S01]  /*0d90*/  LOP3.LUT R11, R10, 0xfffffffc, RZ, 0xc0, !PT ;  /* 0xfffffffc0a0b7812 */ /* 0x000fe200078ec0ff */
[----:B------:R-:W-:Y:S01]  /*0da0*/  IMAD R9, R8, 0x10, R9 ;  /* 0x0000001008097824 */ /* 0x000fe200078e0209 */
[C---:B------:R-:W-:Y:S02]  /*0db0*/  IADD3 R3, R234.reuse, -R3, RZ ;  /* 0x80000003ea037210 */ /* 0x040fe40007ffe0ff */
[--C-:B------:R-:W-:Y:S01]  /*0dc0*/  SHF.R.S32.HI R204, RZ, 0x2, R10.reuse ;  /* 0x00000002ffcc7819 */ /* 0x100fe2000001140a */
[----:B------:R-:W-:Y:S01]  /*0dd0*/  IMAD.IADD R234, R234, 0x1, -R11 ;  /* 0x00000001eaea7824 */ /* 0x000fe200078e0a0b */
[----:B------:R-:W-:Y:S01]  /*0de0*/  SHF.R.S32.HI R13, RZ, 0x1f, R10 ;  /* 0x0000001fff0d7819 */ /* 0x000fe2000001140a */
[----:B------:R-:W-:Y:S01]  /*0df0*/  IMAD R225, R0, 0x40, R9 ;  /* 0x0000004000e17824 */ /* 0x000fe200078e0209 */
[----:B------:R-:W-:Y:S01]  /*0e00*/  SHF.R.S32.HI R4, RZ, 0x5, R4 ;  /* 0x00000005ff047819 */ /* 0x000fe20000011404 */
[----:B------:R-:W-:Y:S01]  /*0e10*/  VIADD R231, R204, 0x40 ;  /* 0x00000040cce77836 */ /* 0x000fe20000000000 */
[----:B------:R-:W-:Y:S01]  /*0e20*/  LEA.HI R13, R13, R204, RZ, 0x3 ;  /* 0x000000cc0d0d7211 */ /* 0x000fe200078f18ff */
[----:B------:R-:W-:Y:S01]  /*0e30*/  IMAD.U32 R0, RZ, RZ, UR5 ;  /* 0x00000005ff007e24 */ /* 0x000fe2000f8e00ff */
[----:B------:R-:W-:Y:S01]  /*0e40*/  SHF.L.U32 R22, R234, 0x3, RZ ;  /* 0x00000003ea167819 */ /* 0x000fe200000006ff */
[----:B------:R-:W-:Y:S01]  /*0e50*/  IMAD R3, R4, 0x10, R3 ;  /* 0x0000001004037824 */ /* 0x000fe200078e0203 */
[----:B------:R-:W-:Y:S01]  /*0e60*/  LOP3.LUT R13, R13, 0xfffffff8, RZ, 0xc0, !PT ;  /* 0xfffffff80d0d7812 */ /* 0x000fe200078ec0ff */
[----:B------:R-:W-:Y:S01]  /*0e70*/  IMAD.SHL.U32 R210, R231, 0x40, RZ ;  /* 0x00000040e7d27824 */ /* 0x000fe200078e00ff */
[----:B------:R-:W-:Y:S01]  /*0e80*/  SHF.R.S32.HI R2, RZ, 0x1f, R231 ;  /* 0x0000001fff027819 */ /* 0x000fe200000114e7 */
[----:B------:R-:W-:Y:S01]  /*0e90*/  VIADD R206, R22, 0x20 ;  /* 0x0000002016ce7836 */ /* 0x000fe20000000000 */
[----:B------:R-:W-:Y:S01]  /*0ea0*/  LEA R10, R3, R6, 0x3 ;  /* 0x00000006030a7211 */ /* 0x000fe200078e18ff */
[----:B------:R-:W-:Y:S01]  /*0eb0*/  IMAD.IADD R221, R204, 0x1, -R13 ;  /* 0x00000001ccdd7824 */ /* 0x000fe200078e0a0d */
[----:B------:R-:W-:Y:S01]  /*0ec0*/  LEA.HI R2, R2, R231, RZ, 0x3 ;  /* 0x000000e702027211 */ /* 0x000fe200078f18ff */
[----:B------:R-:W-:Y:S01]  /*0ed0*/  IMAD.SHL.U32 R217, R4, 0x200, RZ ;  /* 0x0000020004d97824 */ /* 0x000fe200078e00ff */
[----:B------:R-:W-:Y:S01]  /*0ee0*/  SHF.R.S32.HI R3, RZ, 0x1f, R206 ;  /* 0x0000001fff037819 */ /* 0x000fe200000114ce */
[----:B------:R-:W-:Y:S01]  /*0ef0*/  IMAD.SHL.U32 R211, R221, 0x40, RZ ;  /* 0x00000040ddd37824 */ /* 0x000fe200078e00ff */
[----:B------:R-:W-:Y:S01]  /*0f00*/  IADD3 R207, R22, 0x40, RZ ;  /* 0x0000004016cf7810 */ /* 0x000fe20007ffe0ff */
[----:B------:R-:W-:Y:S01]  /*0f10*/  IMAD.SHL.U32 R2, R2, 0x40, RZ ;  /* 0x0000004002027824 */ /* 0x000fe200078e00ff */
[-C--:B------:R-:W-:Y:S01]  /*0f20*/  LEA.HI R4, R3, R206.reuse, RZ, 0x6 ;  /* 0x000000ce03047211 */ /* 0x080fe200078f30ff */
[----:B------:R0:W-:Y:S01]  /*0f30*/  STL [R1+0x4c], R0 ;  /* 0x00004c0001007387 */ /* 0x0001e20000100800 */
[----:B------:R-:W-:Y:S01]  /*0f40*/  LOP3.LUT R211, R211, 0x1c0, RZ, 0xc0, !PT ;  /* 0x000001c0d3d37812 */ /* 0x000fe200078ec0ff */
[----:B------:R-:W-:Y:S01]  /*0f50*/  IMAD.SHL.U32 R16, R234, 0x4, RZ ;  /* 0x00000004ea107824 */ /* 0x000fe200078e00ff */
[----:B------:R-:W-:Y:S01]  /*0f60*/  LEA.HI R3, R3, R206, RZ, 0x3 ;  /* 0x000000ce03037211 */ /* 0x000fe200078f18ff */
[----:B------:R-:W-:Y:S01]  /*0f70*/  IMAD.SHL.U32 R4, R4, 0x80, RZ ;  /* 0x0000008004047824 */ /* 0x000fe200078e00ff */
[----:B------:R-:W-:-:S02]  /*0f80*/  LOP3.LUT R210, R210, 0x1c0, RZ, 0xc0, !PT ;  /* 0x000001c0d2d27812 */ /* 0x000fc400078ec0ff */
[----:B------:R-:W-:Y:S02]  /*0f90*/  SHF.R.S32.HI R6, RZ, 0x1f, R207 ;  /* 0x0000001fff067819 */ /* 0x000fe400000114cf */
[----:B------:R-:W-:Y:S01]  /*0fa0*/  SHF.R.U32.HI R216, RZ, 0x3, R211 ;  /* 0x00000003ffd87819 */ /* 0x000fe200000116d3 */
[----:B0-----:R-:W-:Y:S01]  /*0fb0*/  IMAD.U32 R0, RZ, RZ, UR4 ;  /* 0x00000004ff007e24 */ /* 0x001fe2000f8e00ff */
[--C-:B------:R-:W-:Y:S02]  /*0fc0*/  LOP3.LUT R11, R211, 0x38, R3.reuse, 0xf8, !PT ;  /* 0x00000038d30b7812 */ /* 0x100fe400078ef803 */
[----:B------:R-:W-:Y:S02]  /*0fd0*/  SHF.R.U32.HI R12, RZ, 0x3, R210 ;  /* 0x00000003ff0c7819 */ /* 0x000fe400000116d2 */
[----:B------:R-:W-:Y:S01]  /*0fe0*/  LOP3.LUT R8, R210, 0x38, R3, 0xf8, !PT ;  /* 0x00000038d2087812 */ /* 0x000fe200078ef803 */
[----:B------:R0:W-:Y:S01]  /*0ff0*/  STL [R1+0x68], R0 ;  /* 0x0000680001007387 */ /* 0x0001e20000100800 */
[----:B------:R-:W-:-:S02]  /*1000*/  LOP3.LUT R218, R2, 0xfffffe00, RZ, 0xc0, !PT ;  /* 0xfffffe0002da7812 */ /* 0x000fc400078ec0ff */
[----:B------:R-:W-:Y:S02]  /*1010*/  LOP3.LUT R4, R4, 0xffffe000, RZ, 0xc0, !PT ;  /* 0xffffe00004047812 */ /* 0x000fe400078ec0ff */
[----:B------:R-:W-:Y:S02]  /*1020*/  LOP3.LUT R11, R11, R216, RZ, 0x3c, !PT ;  /* 0x000000d80b0b7212 */ /* 0x000fe400078e3cff */
[-C--:B------:R-:W-:Y:S02]  /*1030*/  LEA.HI R2, R6, R207.reuse, RZ, 0x3 ;  /* 0x000000cf06027211 */ /* 0x080fe400078f18ff */
[----:B------:R-:W-:Y:S01]  /*1040*/  LOP3.LUT R13, R8, R12, RZ, 0x3c, !PT ;  /* 0x0000000c080d7212 */ /* 0x000fe200078e3cff */
[----:B0-----:R-:W-:Y:S01]  /*1050*/  IMAD.SHL.U32 R0, R10, 0x8, RZ ;  /* 0x000000080a007824 */ /* 0x001fe200078e00ff */
[----:B------:R-:W-:Y:S02]  /*1060*/  LEA.HI R6, R6, R207, RZ, 0x6 ;  /* 0x000000cf06067211 */ /* 0x000fe400078f30ff */
[----:B------:R-:W-:-:S02]  /*1070*/  LOP3.LUT R224, R7, 0x7ffffffc, RZ, 0xc0, !PT ;  /* 0x7ffffffc07e07812 */ /* 0x000fc400078ec0ff */
[----:B------:R-:W-:Y:S01]  /*1080*/  LOP3.LUT R7, R210, 0x38, R22, 0xf8, !PT ;  /* 0x00000038d2077812 */ /* 0x000fe200078ef816 */
[----:B------:R0:W-:Y:S01]  /*1090*/  STL [R1+0x70], R0 ;  /* 0x0000700001007387 */ /* 0x0001e20000100800 */
[-C--:B------:R-:W-:Y:S01]  /*10a0*/  IADD3 R11, R11, R4.reuse, R217 ;  /* 0x000000040b0b7210 */ /* 0x080fe20007ffe0d9 */
[----:B------:R-:W-:Y:S01]  /*10b0*/  IMAD.IADD R224, R237, 0x1, -R224 ;  /* 0x00000001ede07824 */ /* 0x000fe200078e0ae0 */
[----:B------:R-:W-:Y:S02]  /*10c0*/  IADD3 R4, R13, R4, R218 ;  /* 0x000000040d047210 */ /* 0x000fe40007ffe0da */
[----:B------:R-:W-:Y:S02]  /*10d0*/  SHF.L.U32 R6, R6, 0x7, RZ ;  /* 0x0000000706067819 */ /* 0x000fe400000006ff */
[--C-:B------:R-:W-:Y:S02]  /*10e0*/  LOP3.LUT R8, R210, 0x38, R2.reuse, 0xf8, !PT ;  /* 0x00000038d2087812 */ /* 0x100fe400078ef802 */
[----:B------:R-:W-:-:S02]  /*10f0*/  LOP3.LUT R13, R211, 0x38, R2, 0xf8, !PT ;  /* 0x00000038d30d7812 */ /* 0x000fc400078ef802 */
[----:B------:R-:W-:Y:S02]  /*1100*/  LOP3.LUT R7, R218, R7, R12, 0xf6, !PT ;  /* 0x00000007da077212 */ /* 0x000fe400078ef60c */
[----:B------:R-:W-:Y:S02]  /*1110*/  SHF.R.S32.HI R236, RZ, 0x3, R3 ;  /* 0x00000003ffec7819 */ /* 0x000fe40000011403 */
[----:B------:R-:W-:Y:S02]  /*1120*/  LOP3.LUT R6, R6, 0xffffe000, RZ, 0xc0, !PT ;  /* 0xffffe00006067812 */ /* 0x000fe400078ec0ff */
[----:B------:R-:W-:Y:S02]  /*1130*/  LOP3.LUT R15, R8, R12, RZ, 0x3c, !PT ;  /* 0x0000000c080f7212 */ /* 0x000fe400078e3cff */
[----:B------:R-:W-:Y:S02]  /*1140*/  SHF.R.S32.HI R3, RZ, 0x3, R2 ;  /* 0x00000003ff037819 */ /* 0x000fe40000011402 */
[----:B------:R-:W-:-:S02]  /*1150*/  LOP3.LUT R13, R13, R216, RZ, 0x3c, !PT ;  /* 0x000000d80d0d7212 */ /* 0x000fc400078e3cff */
[----:B------:R-:W-:Y:S01]  /*1160*/  LEA R2, R7, UR4, 0x1 ;  /* 0x0000000407027c11 */ /* 0x000fe2000f8e08ff */
[----:B------:R1:W-:Y:S01]  /*1170*/  STL [R1+0x5c], R3 ;  /* 0x00005c0301007387 */ /* 0x0003e20000100800 */
[----:B0-----:R-:W-:Y:S02]  /*1180*/  LEA R0, R11, UR4, 0x1 ;  /* 0x000000040b007c11 */ /* 0x001fe4000f8e08ff */
[-C--:B------:R-:W-:Y:S01]  /*1190*/  IADD3 R15, R15, R6.reuse, R218 ;  /* 0x000000060f0f7210 */ /* 0x080fe20007ffe0da */
[----:B------:R0:W-:Y:S01]  /*11a0*/  STL [R1+0x60], R2 ;  /* 0x0000600201007387 */ /* 0x0001e20000100800 */
[----:B------:R-:W-:Y:S02]  /*11b0*/  IADD3 R13, R13, R6, R217 ;  /* 0x000000060d0d7210 */ /* 0x000fe40007ffe0d9 */
[----:B------:R-:W-:Y:S01]  /*11c0*/  SHF.R.S32.HI R222, RZ, 0x3, R222 ;  /* 0x00000003ffde7819 */ /* 0x000fe200000114de */
[----:B------:R2:W-:Y:S01]  /*11d0*/  STL [R1+0x64], R0 ;  /* 0x0000640001007387 */ /* 0x0005e20000100800 */
[----:B------:R-:W-:-:S02]  /*11e0*/  SHF.R.S32.HI R232, RZ, 0x1f, R204 ;  /* 0x0000001fffe87819 */ /* 0x000fc400000114cc */
[----:B-1----:R-:W-:Y:S02]  /*11f0*/  LEA R3, R4, UR4, 0x1 ;  /* 0x0000000404037c11 */ /* 0x002fe4000f8e08ff */
[----:B------:R-:W-:Y:S02]  /*1200*/  SHF.L.U32 R219, R5, 0x3, RZ ;  /* 0x0000000305db7819 */ /* 0x000fe400000006ff */
[----:B0-----:R-:W-:Y:S01]  /*1210*/  LEA R2, R13, UR4, 0x1 ;  /* 0x000000040d027c11 */ /* 0x001fe2000f8e08ff */
[----:B------:R0:W-:Y:S01]  /*1220*/  STL [R1+0x54], R3 ;  /* 0x0000540301007387 */ /* 0x0001e20000100800 */
[----:B--2---:R-:W-:-:S05]  /*1230*/  LEA R0, R15, UR4, 0x1 ;  /* 0x000000040f007c11 */ /* 0x004fca000f8e08ff */
[----:B------:R0:W-:Y:S04]  /*1240*/  STL [R1+0x50], R0 ;  /* 0x0000500001007387 */ /* 0x0001e80000100800 */
[----:B------:R0:W-:Y:S02]  /*1250*/  STL [R1+0x58], R2 ;  /* 0x0000580201007387 */ /* 0x0001e40000100800 */
.L_x_5290:
[----:B0-----:R-:W0:Y:S01]  /*1260*/  LDC.64 R2, c[0x0][0xc60] ;  /* 0x00031800ff027b82 */ /* 0x001e220000000a00 */
[----:B------:R-:W-:Y:S01]  /*1270*/  ULDC.64 UR4, c[0x0][0xa28] ;  /* 0x00028a0000047ab9 */ /* 0x000fe20000000a00 */
[----:B------:R-:W-:Y:S01]  /*1280*/  ULDC.64 UR8, c[0x0][0xa18] ;  /* 0x0002860000087ab9 */ /* 0x000fe20000000a00 */
[----:B------:R-:W-:Y:S01]  /*1290*/  ULDC.64 UR6, c[0x0][0xa08] ;  /* 0x0002820000067ab9 */ /* 0x000fe20000000a00 */
[----:B0-----:R-:W-:-:S05]  /*12a0*/  IMAD.WIDE R2, R215, 0x4, R2 ;  /* 0x00000004d7027825 */ /* 0x001fca00078e0202 */
[----:B--2---:R-:W2:Y:S01]  /*12b0*/  LDG.E R229, desc[UR60][R2.64] ;  /* 0x0000003c02e57981 */ /* 0x004ea2000c1e1900 */
[----:B------:R-:W-:Y:S01]  /*12c0*/  ISETP.NE.U32.AND P2, PT, RZ, UR4, PT ;  /* 0x00000004ff007c0c */ /* 0x000fe2000bf45070 */
[----:B------:R-:W-:Y:S01]  /*12d0*/  IMAD.MOV.U32 R0, RZ, RZ, RZ ;  /* 0x000000ffff007224 */ /* 0x000fe200078e00ff */
[----:B------:R-:W-:Y:S01]  /*12e0*/  ISETP.NE.U32.AND P1, PT, RZ, UR8, PT ;  /* 0x00000008ff007c0c */ /* 0x000fe2000bf25070 */
[----:B-----5:R-:W-:Y:S01]  /*12f0*/  IMAD.MOV.U32 R26, RZ, RZ, RZ ;  /* 0x000000ffff1a7224 */ /* 0x020fe200078e00ff */
        /* <DEDUP_REMOVED lines=12> */
[----:B---34-:R-:W-:Y:S01]  /*13c0*/  @P1 IADD3 R4, P2, R227, UR8, RZ ;  /* 0x00000008e3041c10 */ /* 0x018fe2000ff5e0ff */
[----:B------:R-:W-:Y:S01]  /*13d0*/  IMAD.U32 R215, RZ, RZ, UR4 ;  /* 0x00000004ffd77e24 */ /* 0x000fe2000f8e00ff */
[C---:B------:R-:W-:Y:S01]  /*13e0*/  IADD3.X R7, R228.reuse, UR7, RZ, P4, !PT ;  /* 0x00000007e4077c10 */ /* 0x040fe2000a7fe4ff */
[----:B------:R-:W-:Y:S01]  /*13f0*/  ULDC.64 UR4, c[0x0][0x3f8] ;  /* 0x0000fe0000047ab9 */ /* 0x000fe20000000a00 */
[----:B------:R-:W-:-:S03]  /*1400*/  @P1 IADD3.X R5, R228, UR9, RZ, P2, !PT ;  /* 0x00000009e4051c10 */ /* 0x000fc600097fe4ff */
[----:B------:R0:W5:Y:S01]  /*1410*/  @P0 LDG.E R26, desc[UR60][R6.64] ;  /* 0x0000003c061a0981 */ /* 0x000162000c1e1900 */
[----:B------:R-:W-:Y:S01]  /*1420*/  UISETP.NE.U32.AND UP0, UPT, UR4, URZ, UPT ;  /* 0x0000003f0400728c */ /* 0x000fe2000bf05070 */
[----:B------:R-:W-:Y:S02]  /*1430*/  ULDC.64 UR8, c[0x0][0xa20] ;  /* 0x0002880000087ab9 */ /* 0x000fe40000000a00 */
[----:B------:R0:W5:Y:S01]  /*1440*/  @P1 LDG.E R215, desc[UR60][R4.64] ;  /* 0x0000003c04d71981 */ /* 0x000162000c1e1900 */
[----:B------:R-:W-:Y:S01]  /*1450*/  UISETP.NE.AND.EX UP0, UPT, UR5, URZ, UPT, UP0 ;  /* 0x0000003f0500728c */ /* 0x000fe2000bf05300 */
[----:B------:R-:W-:Y:S01]  /*1460*/  ULDC UR4, c[0x0][0x404] ;  /* 0x0001010000047ab9 */ /* 0x000fe20000000800 */
[----:B------:R-:W-:Y:S02]  /*1470*/  ISETP.NE.U32.AND P2, PT, RZ, UR8, PT ;  /* 0x00000008ff007c0c */ /* 0x000fe4000bf45070 */
[----:B------:R-:W-:Y:S01]  /*1480*/  USEL UR4, UR4, 0x1, UP0 ;  /* 0x0000000104047887 */ /* 0x000fe20008000000 */
[----:B------:R-:W-:Y:S01]  /*1490*/  ULDC UR5, c[0x0][0x2e0] ;  /* 0x0000b80000057ab9 */ /* 0x000fe20000000800 */
[----:B------:R-:W-:-:S02]  /*14a0*/  ISETP.NE.AND.EX P2, PT, RZ, UR9, PT, P2 ;  /* 0x00000009ff007c0c */ /* 0x000fc4000bf45320 */
[----:B------:R-:W-:-:S03]  /*14b0*/  UIMAD UR4, UR4, UR5, URZ ;  /* 0x00000005040472a4 */ /* 0x000fc6000f8e023f */
[----:B------:R-:W-:Y:S01]  /*14c0*/  ULDC UR5, c[0x0][0x338] ;  /* 0x0000ce0000057ab9 */ /* 0x000fe20000000800 */
[----:B------:R-:W-:Y:S01]  /*14d0*/  MOV R233, R213 ;  /* 0x000000d500e97202 */ /* 0x000fe20000000f00 */
[----:B------:R-:W-:Y:S02]  /*14e0*/  IMAD.MOV.U32 R226, RZ, RZ, R214 ;  /* 0x000000ffffe27224 */ /* 0x000fe400078e00d6 */
        /* <DEDUP_REMOVED lines=11> */
.L_x_5055:
[----:B------:R-:W-:Y:S01]  /*15a0*/  MOV R2, UR5 ;  /* 0x0000000500027c02 */ /* 0x000fe20008000f00 */
[----:B------:R-:W-:Y:S01]  /*15b0*/  IMAD.U32 R27, RZ, RZ, UR4 ;  /* 0x00000004ff1b7e24 */ /* 0x000fe2000f8e00ff */
[----:B------:R-:W-:Y:S06]  /*15c0*/  @!P2 BRA `(.L_x_5056) ;  /* 0x000000000010a947 */ /* 0x000fec0003800000 */
[----:B------:R-:W-:-:S04]  /*15d0*/  IADD3 R4, P0, R227, UR8, RZ ;  /* 0x00000008e3047c10 */ /* 0x000fc8000ff1e0ff */
[----:B------:R-:W-:-:S05]  /*15e0*/  IADD3.X R5, R228, UR9, RZ, P0, !PT ;  /* 0x00000009e4057c10 */ /* 0x000fca00087fe4ff */
[----:B------:R0:W5:Y:S01]  /*15f0*/  LDG.E R27, desc[UR60][R4.64] ;  /* 0x0000003c041b7981 */ /* 0x000162000c1e1900 */
[----:B------:R-:W-:Y:S05]  /*1600*/  BRA `(.L_x_5057) ;  /* 0x0000000000107947 */ /* 0x000fea0003800000 */
.L_x_5056:
[----:B------:R-:W-:Y:S05]  /*1610*/  @!P0 BRA `(.L_x_5057) ;  /* 0x00000000000c8947 */ /* 0x000fea0003800000 */
[----:B------:R-:W2:Y:S04]  /*1620*/  LDG.E R4, desc[UR60][R6.64] ;  /* 0x0000003c06047981 */ /* 0x000ea8000c1e1900 */
[----:B------:R-:W2:Y:S02]  /*1630*/  LDG.E R27, desc[UR60][R6.64+0x4] ;  /* 0x0000043c061b7981 */ /* 0x000ea4000c1e1900 */
[----:B--2---:R-:W-:-:S07]  /*1640*/  IMAD.IADD R27, R27, 0x1, -R4 ;  /* 0x000000011b1b7824 */ /* 0x004fce00078e0a04 */
.L_x_5057:
        /* <DEDUP_REMOVED lines=15> */
[----:B0-----:R-:W-:Y:S02]  /*1740*/  MOV R4, RZ ;  /* 0x000000ff00047202 */ /* 0x001fe40000000f00 */
[----:B------:R-:W-:Y:S01]  /*1750*/  PLOP3.LUT P2, PT, PT, PT, PT, 0x80, 0x0 ;  /* 0x000000000000781c */ /* 0x000fe20003f4f070 */
[----:B------:R-:W-:-:S05]  /*1760*/  IMAD.MOV R0, RZ, RZ, -R11 ;  /* 0x000000ffff007224 */ /* 0x000fca00078e0a0b */
[----:B------:R-:W-:-:S04]  /*1770*/  VIMNMX R0, RZ, R0, !PT ;  /* 0x00000000ff007248 */ /* 0x000fc80007fe0100 */
[----:B------:R-:W-:-:S05]  /*1780*/  SHF.R.U32.HI R124, RZ, 0x4, R0 ;  /* 0x00000004ff7c7819 */ /* 0x000fca0000011600 */
[----:B------:R-:W-:-:S04]  /*1790*/  IMAD.WIDE.U32 R124, R124, 0x24924925, RZ ;  /* 0x249249257c7c7825 */ /* 0x000fc800078e00ff */
[----:B------:R-:W-:Y:S02]  /*17a0*/  IMAD.MOV.U32 R24, RZ, RZ, R125 ;  /* 0x000000ffff187224 */ /* 0x000fe400078e007d */
[----:B--2---:R-:W-:Y:S01]  /*17b0*/  @P0 IMAD.IADD R2, R8, 0x1, -R3 ;  /* 0x0000000108020824 */ /* 0x004fe200078e0a03 */
[----:B------:R-:W-:-:S03]  /*17c0*/  LEA R8, R213, 0xef, 0x7 ;  /* 0x000000efd5087811 */ /* 0x000fc600078e38ff */
[----:B------:R-:W-:-:S04]  /*17d0*/  IMAD.IADD R220, R11, 0x1, R2 ;  /* 0x000000010bdc7824 */ /* 0x000fc800078e0202 */
        /* <DEDUP_REMOVED lines=9> */
[----:B------:R-:W-:-:S05]  /*1870*/  VIMNMX R148, R3, R148, PT ;  /* 0x0000009403947248 */ /* 0x000fca0003fe0100 */
[----:B------:R-:W-:-:S05]  /*1880*/  IMAD R3, R148, 0x70, -R11 ;  /* 0x0000007094037824 */ /* 0x000fca00078e0a0b */
[----:B------:R-:W-:-:S04]  /*1890*/  VIMNMX R3, R3, R2, PT ;  /* 0x0000000203037248 */ /* 0x000fc80003fe0100 */
[----:B------:R-:W-:-:S13]  /*18a0*/  ISETP.GT.AND P0, PT, R3, R0, PT ;  /* 0x000000000300720c */ /* 0x000fda0003f04270 */
[----:B------:R-:W-:Y:S01]  /*18b0*/  @P0 MOV R4, RZ ;  /* 0x000000ff00040202 */ /* 0x000fe20000000f00 */
[----:B------:R-:W-:-:S04]  /*18c0*/  @P0 VIADD R5, R3, 0x6f ;  /* 0x0000006f03050836 */ /* 0x000fc80000000000 */
[----:B------:R-:W-:-:S05]  /*18d0*/  @P0 IMAD.HI R4, R5, -0x6db6db6d, R4 ;  /* 0x9249249305040827 */ /* 0x000fca00078e0204 */
        /* <DEDUP_REMOVED lines=24> */
.L_x_5060:
[----:B------:R-:W-:Y:S05]  /*1a60*/  BSYNC B6 ;  /* 0x0000000000067941 */ /* 0x000fea0003800000 */
.L_x_5059:
        /* <DEDUP_REMOVED lines=20> */
.L_x_5062:
[----:B------:R-:W-:Y:S05]  /*1bb0*/  BSYNC B6 ;  /* 0x0000000000067941 */ /* 0x000fea0003800000 */
.L_x_5061:
        /* <DEDUP_REMOVED lines=17> */
[----:B------:R-:W-:Y:S01]  /*1cd0*/  VIADD R0, R22, 0x60 ;  /* 0x0000006016007836 */ /* 0x000fe20000000000 */
[----:B------:R-:W-:Y:S01]  /*1ce0*/  ISETP.GE.AND P2, PT, R206, UR6, PT ;  /* 0x00000006ce007c0c */ /* 0x000fe2000bf46270 */
[----:B------:R-:W0:Y:S01]  /*1cf0*/  LDC R35, c[0x0][0x3d4] ;  /* 0x0000f500ff237b82 */ /* 0x000e220000000800 */
[----:B------:R-:W-:Y:S01]  /*1d00*/  ISETP.GE.AND P1, PT, R22, UR6, PT ;  /* 0x0000000616007c0c */ /* 0x000fe2000bf26270 */
[----:B------:R-:W0:Y:S01]  /*1d10*/  S2R R149, SR_TID.X ;  /* 0x0000000000957919 */ /* 0x000e220000002100 */
[----:B------:R-:W-:Y:S02]  /*1d20*/  SEL R6, RZ, 0xffffffff, P2 ;  /* 0xffffffffff067807 */ /* 0x000fe40001000000 */
[----:B------:R-:W-:Y:S01]  /*1d30*/  SEL R3, RZ, 0x1, P1 ;  /* 0x00000001ff037807 */ /* 0x000fe20000800000 */
[----:B---3--:R-:W-:Y:S01]  /*1d40*/  IMAD.WIDE.U32 R108, R204, R106, R22 ;  /* 0x0000006acc6c7225 */ /* 0x008fe200078e0016 */
[----:B------:R-:W-:-:S02]  /*1d50*/  ISETP.GE.AND P1, PT, R207, UR6, PT ;  /* 0x00000006cf007c0c */ /* 0x000fc4000bf26270 */
[----:B------:R-:W-:Y:S01]  /*1d60*/  ISETP.GE.AND P2, PT, R0, UR6, PT ;  /* 0x0000000600007c0c */ /* 0x000fe2000bf46270 */
[----:B------:R-:W3:Y:S01]  /*1d70*/  @P0 LDC R7, c[0x0][0x42c] ;  /* 0x00010b00ff070b82 */ /* 0x000ee20000000800 */
[----:B------:R-:W-:Y:S01]  /*1d80*/  IMAD.SHL.U32 R4, R6, 0x2, RZ ;  /* 0x0000000206047824 */ /* 0x000fe200078e00ff */
[----:B------:R-:W-:Y:S01]  /*1d90*/  SEL R5, RZ, 0x4, P1 ;  /* 0x00000004ff057807 */ /* 0x000fe20000800000 */
[----:B----4-:R-:W-:Y:S01]  /*1da0*/  IMAD.WIDE.U32 R102, R204, R100, R22 ;  /* 0x00000064cc667225 */ /* 0x010fe200078e0016 */
[----:B------:R-:W-:Y:S02]  /*1db0*/  SEL R6, RZ, 0x8, P2 ;  /* 0x00000008ff067807 */ /* 0x000fe40001000000 */
[----:B------:R-:W-:Y:S01]  /*1dc0*/  LOP3.LUT R4, R4, 0x2, R3, 0xe2, !PT ;  /* 0x0000000204047812 */ /* 0x000fe200078ee203 */
[----:B------:R-:W-:Y:S01]  /*1dd0*/  IMAD R27, R107, 0x70, RZ ;  /* 0x000000706b1b7824 */ /* 0x000fe200078e02ff */
[----:B------:R-:W4:Y:S01]  /*1de0*/  @P0 LDC R9, c[0x0][0x430] ;  /* 0x00010c00ff090b82 */ /* 0x000f220000000800 */
[----:B------:R-:W-:Y:S01]  /*1df0*/  IADD3 R3, R22, 0x80, RZ ;  /* 0x0000008016037810 */ /* 0x000fe20007ffe0ff */
[----:B------:R-:W-:Y:S01]  /*1e00*/  IMAD R133, R101, 0x70, RZ ;  /* 0x0000007065857824 */ /* 0x000fe200078e02ff */
[----:B------:R-:W-:-:S02]  /*1e10*/  LOP3.LUT R5, R6, R4, R5, 0xfe, !PT ;  /* 0x0000000406057212 */ /* 0x000fc400078efe05 */
[----:B------:R-:W-:Y:S02]  /*1e20*/  ISETP.GE.AND P1, PT, R3, UR6, PT ;  /* 0x0000000603007c0c */ /* 0x000fe4000bf26270 */
[----:B------:R-:W-:Y:S02]  /*1e30*/  SHF.R.S32.HI R15, RZ, 0x1f, R121 ;  /* 0x0000001fff0f7819 */ /* 0x000fe40000011479 */
[----:B------:R-:W-:Y:S02]  /*1e40*/  SEL R6, RZ, 0x10, P1 ;  /* 0x00000010ff067807 */ /* 0x000fe40000800000 */
[----:B------:R-:W-:Y:S02]  /*1e50*/  SHF.R.S32.HI R17, RZ, 0x1f, R16 ;  /* 0x0000001fff117819 */ /* 0x000fe40000011410 */
[----:B------:R-:W-:Y:S01]  /*1e60*/  LOP3.LUT R29, R5, R6, RZ, 0xfc, !PT ;  /* 0x00000006051d7212 */ /* 0x000fe200078efcff */
[----:B-1----:R-:W-:Y:S01]  /*1e70*/  IMAD R6, R15, R112, RZ ;  /* 0x000000700f067224 */ /* 0x002fe200078e02ff */
[----:B0-----:R-:W-:Y:S01]  /*1e80*/  ISETP.GE.AND P3, PT, R207, R35, PT ;  /* 0x00000023cf00720c */ /* 0x001fe20003f66270 */
[----:B---3--:R-:W-:Y:S01]  /*1e90*/  @P0 IMAD.HI.U32 R4, R214, R7, RZ ;  /* 0x00000007d6040227 */ /* 0x008fe200078e00ff */
[----:B------:R-:W-:-:S02]  /*1ea0*/  ISETP.GE.AND P1, PT, R206, R35, PT ;  /* 0x00000023ce00720c */ /* 0x000fc40003f26270 */
[----:B------:R-:W-:Y:S01]  /*1eb0*/  LOP3.LUT P2, RZ, R221, 0x4, RZ, 0xc0, !PT ;  /* 0x00000004ddff7812 */ /* 0x000fe2000784c0ff */
[----:B------:R-:W-:Y:S01]  /*1ec0*/  IMAD.WIDE.U32 R110, R204, R106, R16 ;  /* 0x0000006acc6e7225 */ /* 0x000fe200078e0010 */
[----:B------:R-:W-:Y:S02]  /*1ed0*/  SHF.R.U32.HI R30, RZ, 0x3, R210 ;  /* 0x00000003ff1e7819 */ /* 0x000fe400000116d2 */
[----:B------:R-:W-:Y:S01]  /*1ee0*/  SHF.L.U64.HI R135, R112, 0x6, R113 ;  /* 0x0000000670877819 */ /* 0x000fe20000010271 */
[----:B------:R-:W-:Y:S01]  /*1ef0*/  IMAD.WIDE.U32 R104, R204, R100, R16 ;  /* 0x00000064cc687225 */ /* 0x000fe200078e0010 */
[----:B----4-:R-:W-:Y:S02]  /*1f00*/  @P0 SHF.R.U32.HI R214, RZ, R9, R4 ;  /* 0x00000009ffd60219 */ /* 0x010fe40000011604 */
[----:B------:R-:W-:Y:S01]  /*1f10*/  ISETP.NE.U32.AND P0, PT, RZ, UR8, PT ;  /* 0x00000008ff007c0c */ /* 0x000fe2000bf05070 */
[----:B------:R-:W-:Y:S01]  /*1f20*/  IMAD.WIDE.U32 R4, R121, R112, RZ ;  /* 0x0000007079047225 */ /* 0x000fe200078e00ff */
[----:B------:R-:W-:-:S02]  /*1f30*/  SHF.R.S32.HI R8, RZ, 0x1f, R214 ;  /* 0x0000001fff087819 */ /* 0x000fc400000114d6 */
[----:B------:R-:W-:Y:S01]  /*1f40*/  ISETP.NE.AND.EX P0, PT, RZ, UR9, PT, P0 ;  /* 0x00000009ff007c0c */ /* 0x000fe2000bf05300 */
[----:B------:R-:W-:Y:S01]  /*1f50*/  IMAD R9, R121, R113, R6 ;  /* 0x0000007179097224 */ /* 0x000fe200078e0206 */
[----:B------:R-:W-:Y:S01]  /*1f60*/  SHF.L.U32 R136, R112, 0x6, RZ ;  /* 0x0000000670887819 */ /* 0x000fe200000006ff */
[----:B------:R-:W-:Y:S01]  /*1f70*/  IMAD R11, R8, UR4, RZ ;  /* 0x00000004080b7c24 */ /* 0x000fe2000f8e02ff */
[----:B------:R-:W-:Y:S01]  /*1f80*/  SHF.L.U32 R124, R35, 0x1, RZ ;  /* 0x00000001237c7819 */ /* 0x000fe200000006ff */
[C---:B------:R-:W-:Y:S01]  /*1f90*/  IMAD.WIDE.U32 R6, R214.reuse, UR4, R22 ;  /* 0x00000004d6067c25 */ /* 0x040fe2000f8e0016 */
[----:B------:R-:W-:Y:S02]  /*1fa0*/  SHF.R.S32.HI R146, RZ, 0x1f, R231 ;  /* 0x0000001fff927819 */ /* 0x000fe400000114e7 */
[----:B------:R-:W-:Y:S01]  /*1fb0*/  LEA.HI R149, R149, 0x8, RZ, 0x19 ;  /* 0x0000000895957811 */ /* 0x000fe200078fc8ff */
[----:B------:R-:W-:Y:S01]  /*1fc0*/  IMAD R11, R214, UR5, R11 ;  /* 0x00000005d60b7c24 */ /* 0x000fe2000f8e020b */
[----:B------:R-:W-:Y:S01]  /*1fd0*/  ULDC.64 UR4, c[0x0][0x2f8] ;  /* 0x0000be0000047ab9 */ /* 0x000fe20000000a00 */
[----:B------:R-:W-:Y:S01]  /*1fe0*/  IMAD.IADD R5, R5, 0x1, R9 ;  /* 0x0000000105057824 */ /* 0x000fe200078e0209 */
[----:B------:R-:W-:Y:S01]  /*1ff0*/  MOV R114, R6 ;  /* 0x0000000600727202 */ /* 0x000fe20000000f00 */
[----:B------:R-:W-:-:S02]  /*2000*/  IMAD R9, R8, UR4, RZ ;  /* 0x0000000408097c24 */ /* 0x000fc4000f8e02ff */
[----:B------:R-:W-:Y:S02]  /*2010*/  IMAD.IADD R115, R7, 0x1, R11 ;  /* 0x0000000107737824 */ /* 0x000fe400078e020b */
[C---:B------:R-:W-:Y:S02]  /*2020*/  IMAD R9, R214.reuse, UR5, R9 ;  /* 0x00000005d6097c24 */ /* 0x040fe4000f8e0209 */
[----:B------:R-:W-:Y:S01]  /*2030*/  IMAD.WIDE.U32 R4, R214, UR4, R4 ;  /* 0x00000004d6047c25 */ /* 0x000fe2000f8e0004 */
[----:B------:R-:W-:-:S03]  /*2040*/  ULDC.64 UR4, c[0x0][0x300] ;  /* 0x0000c00000047ab9 */ /* 0x000fc60000000a00 */
[----:B------:R-:W-:Y:S02]  /*2050*/  IMAD.IADD R5, R5, 0x1, R9 ;  /* 0x0000000105057824 */ /* 0x000fe400078e0209 */
[----:B------:R-:W-:-:S04]  /*2060*/  IMAD R6, R232, R106, RZ ;  /* 0x0000006ae8067224 */ /* 0x000fc800078e02ff */
[----:B------:R-:W-:-:S04]  /*2070*/  IMAD R11, R204, R107, R6 ;  /* 0x0000006bcc0b7224 */ /* 0x000fc800078e0206 */
[----:B------:R-:W-:Y:S01]  /*2080*/  IMAD.IADD R111, R111, 0x1, R11 ;  /* 0x000000016f6f7824 */ /* 0x000fe200078e020b */
[----:B------:R-:W-:Y:S01]  /*2090*/  IADD3 R109, R11, R109, RZ ;  /* 0x0000006d0b6d7210 */ /* 0x000fe20007ffe0ff */
[----:B-----5:R-:W-:-:S04]  /*20a0*/  IMAD.WIDE.U32 R110, R144, R106, R110 ;  /* 0x0000006a906e7225 */ /* 0x020fc800078e006e */
[----:B------:R-:W-:Y:S01]  /*20b0*/  IMAD.WIDE.U32 R108, R144, R106, R108 ;  /* 0x0000006a906c7225 */ /* 0x000fe200078e006c */
[----:B--2---:R-:W-:-:S04]  /*20c0*/  LOP3.LUT R20, R20, 0xfffffffe, RZ, 0xc0, !PT ;  /* 0xfffffffe14147812 */ /* 0x004fc800078ec0ff */
[----:B------:R-:W-:-:S04]  /*20d0*/  @P3 LOP3.LUT R20, R20, 0x1, RZ, 0xfc, !PT ;  /* 0x0000000114143812 */ /* 0x000fc800078efcff */
[----:B------:R-:W-:-:S04]  /*20e0*/  LOP3.LUT R20, R20, 0xfffffffb, RZ, 0xc0, !PT ;  /* 0xfffffffb14147812 */ /* 0x000fc800078ec0ff */
[----:B------:R-:W-:-:S05]  /*20f0*/  @P2 LOP3.LUT R20, R20, 0x4, RZ, 0xfc, !PT ;  /* 0x0000000414142812 */ /* 0x000fca00078efcff */
[----:B------:R0:W-:Y:S01]  /*2100*/  STL [R1+0x10], R20 ;  /* 0x0000101401007387 */ /* 0x0001e20000100800 */
[----:B------:R-:W-:Y:S02]  /*2110*/  SHF.R.S32.HI R7, RZ, 0x1f, R25 ;  /* 0x0000001fff077819 */ /* 0x000fe40000011419 */
[----:B------:R-:W-:Y:S01]  /*2120*/  SEL R9, R25, RZ, !P0 ;  /* 0x000000ff19097207 */ /* 0x000fe20004000000 */
[----:B------:R-:W-:Y:S01]  /*2130*/  IMAD R25, R113, 0x70, RZ ;  /* 0x0000007071197824 */ /* 0x000fe200078e02ff */
        /* <DEDUP_REMOVED lines=8> */
[----:B------:R-:W-:Y:S02]  /*21c0*/  IMAD R21, R204, R113, R4 ;  /* 0x00000071cc157224 */ /* 0x000fe400078e0204 */
[----:B------:R-:W-:Y:S02]  /*21d0*/  IMAD.IADD R4, R117, 0x1, R13 ;  /* 0x0000000175047824 */ /* 0x000fe400078e020d */
[----:B------:R-:W-:Y:S02]  /*21e0*/  IMAD R8, R8, UR4, RZ ;  /* 0x0000000408087c24 */ /* 0x000fe4000f8e02ff */
[----:B------:R-:W-:Y:S01]  /*21f0*/  IMAD.WIDE.U32 R114, R9, UR4, R114 ;  /* 0x0000000409727c25 */ /* 0x000fe2000f8e0072 */
[----:B------:R-:W-:-:S02]  /*2200*/  IADD3.X R6, R4, R7, R21, P0, !PT ;  /* 0x0000000704067210 */ /* 0x000fc400007fe415 */
[----:B------:R-:W-:Y:S01]  /*2210*/  ISETP.GE.AND P0, PT, R22, R35, PT ;  /* 0x000000231600720c */ /* 0x000fe20003f06270 */
[----:B------:R-:W-:Y:S02]  /*2220*/  IMAD R7, R232, R100, RZ ;  /* 0x00000064e8077224 */ /* 0x000fe400078e02ff */
[----:B------:R-:W-:Y:S01]  /*2230*/  IMAD R39, R9, UR5, R8 ;  /* 0x0000000509277c24 */ /* 0x000fe2000f8e0208 */
[C---:B------:R-:W-:Y:S01]  /*2240*/  SEL R8, R35.reuse, RZ, P3 ;  /* 0x000000ff23087207 */ /* 0x040fe20001800000 */
[----:B------:R-:W-:Y:S01]  /*2250*/  IMAD R11, R204, R101, R7 ;  /* 0x00000065cc0b7224 */ /* 0x000fe200078e0207 */
[C---:B------:R-:W-:Y:S01]  /*2260*/  SEL R7, R35.reuse, RZ, P0 ;  /* 0x000000ff23077207 */ /* 0x040fe20000000000 */
[----:B------:R-:W-:Y:S01]  /*2270*/  IMAD.WIDE.U32 R112, R112, 0x70, RZ ;  /* 0x0000007070707825 */ /* 0x000fe200078e00ff */
[----:B------:R-:W-:Y:S02]  /*2280*/  SEL R9, R35, RZ, P1 ;  /* 0x000000ff23097207 */ /* 0x000fe40000800000 */
[----:B------:R-:W-:Y:S01]  /*2290*/  IADD3 R120, P3, R204, R121, RZ ;  /* 0x00000079cc787210 */ /* 0x000fe20007f7e0ff */
[----:B------:R-:W-:Y:S01]  /*22a0*/  IMAD.IADD R7, R22, 0x1, R7 ;  /* 0x0000000116077824 */ /* 0x000fe200078e0207 */
[----:B------:R-:W-:Y:S01]  /*22b0*/  IADD3 R9, R206, R9, RZ ;  /* 0x00000009ce097210 */ /* 0x000fe20007ffe0ff */
[----:B------:R-:W-:-:S02]  /*22c0*/  IMAD.IADD R12, R207, 0x1, R8 ;  /* 0x00000001cf0c7824 */ /* 0x000fc400078e0208 */
[----:B------:R-:W-:Y:S01]  /*22d0*/  IMAD.IADD R105, R105, 0x1, R11 ;  /* 0x0000000169697824 */ /* 0x000fe200078e020b */
[----:B------:R-:W-:Y:S01]  /*22e0*/  SHF.R.S32.HI R8, RZ, 0x1f, R7 ;  /* 0x0000001fff087819 */ /* 0x000fe20000011407 */
[----:B------:R-:W-:Y:S01]  /*22f0*/  IMAD.IADD R103, R11, 0x1, R103 ;  /* 0x000000010b677824 */ /* 0x000fe200078e0267 */
[----:B------:R-:W-:Y:S01]  /*2300*/  SHF.R.S32.HI R10, RZ, 0x1f, R9 ;  /* 0x0000001fff0a7819 */ /* 0x000fe20000011409 */
[-C--:B------:R-:W-:Y:S01]  /*2310*/  IMAD.WIDE.U32 R104, R144, R100.reuse, R104 ;  /* 0x0000006490687225 */ /* 0x080fe200078e0068 */
[CC--:B------:R-:W-:Y:S02]  /*2320*/  LEA.HI R21, R8.reuse, R7.reuse, RZ, 0x3 ;  /* 0x0000000708157211 */ /* 0x0c0fe400078f18ff */
[----:B------:R-:W-:Y:S01]  /*2330*/  LEA.HI R7, R8, R7, RZ, 0x6 ;  /* 0x0000000708077211 */ /* 0x000fe200078f30ff */
[----:B------:R-:W-:Y:S01]  /*2340*/  IMAD.IADD R132, R113, 0x1, R25 ;  /* 0x0000000171847824 */ /* 0x000fe200078e0219 */
[----:B------:R-:W-:Y:S01]  /*2350*/  SHF.R.S32.HI R13, RZ, 0x1f, R12 ;  /* 0x0000001fff0d7819 */ /* 0x000fe2000001140c */
[----:B------:R-:W-:Y:S01]  /*2360*/  IMAD.WIDE.U32 R102, R144, R100, R102 ;  /* 0x0000006490667225 */ /* 0x000fe200078e0066 */
[----:B------:R-:W-:-:S02]  /*2370*/  SHF.R.S32.HI R8, RZ, 0x6, R7 ;  /* 0x00000006ff087819 */ /* 0x000fc40000011407 */
[----:B------:R-:W-:Y:S01]  /*2380*/  LEA.HI R11, R10, R9, RZ, 0x6 ;  /* 0x000000090a0b7211 */ /* 0x000fe200078f30ff */
[----:B------:R-:W-:Y:S01]  /*2390*/  IMAD.X R121, R232, 0x1, R15, P3 ;  /* 0x00000001e8797824 */ /* 0x000fe200018e060f */
[-C--:B------:R-:W-:Y:S01]  /*23a0*/  LEA.HI R28, R13, R12.reuse, RZ, 0x3 ;  /* 0x0000000c0d1c7211 */ /* 0x080fe200078f18ff */
[C---:B------:R-:W-:Y:S01]  /*23b0*/  IMAD R143, R8.reuse, 0x1c00, R217 ;  /* 0x00001c00088f7824 */ /* 0x040fe200078e02d9 */
[----:B------:R-:W-:Y:S01]  /*23c0*/  LOP3.LUT R7, R211, 0x38, R21, 0xf8, !PT ;  /* 0x00000038d3077812 */ /* 0x000fe200078ef815 */
[----:B------:R-:W-:Y:S01]  /*23d0*/  IMAD R141, R8, 0x1c00, R218 ;  /* 0x00001c00088d7824 */ /* 0x000fe200078e02da */
[----:B------:R-:W-:Y:S01]  /*23e0*/  LEA.HI R12, R13, R12, RZ, 0x6 ;  /* 0x0000000c0d0c7211 */ /* 0x000fe200078f30ff */
[----:B------:R-:W-:Y:S01]  /*23f0*/  IMAD.IADD R38, R115, 0x1, R39 ;  /* 0x0000000173267824 */ /* 0x000fe200078e0227 */
[----:B------:R-:W-:Y:S02]  /*2400*/  SHF.R.S32.HI R11, RZ, 0x6, R11 ;  /* 0x00000006ff0b7819 */ /* 0x000fe4000001140b */
[----:B------:R-:W-:-:S02]  /*2410*/  LOP3.LUT R8, R7, R216, RZ, 0x3c, !PT ;  /* 0x000000d807087212 */ /* 0x000fc400078e3cff */
[----:B------:R-:W-:Y:S01]  /*2420*/  SHF.R.S32.HI R12, RZ, 0x6, R12 ;  /* 0x00000006ff0c7819 */ /* 0x000fe2000001140c */
[--C-:B------:R-:W-:Y:S01]  /*2430*/  IMAD R142, R11, 0x1c00, R217.reuse ;  /* 0x00001c000b8e7824 */ /* 0x100fe200078e02d9 */
[----:B------:R-:W-:Y:S01]  /*2440*/  LOP3.LUT R7, R211, 0x38, R28, 0xf8, !PT ;  /* 0x00000038d3077812 */ /* 0x000fe200078ef81c */
[----:B------:R-:W-:Y:S01]  /*2450*/  IMAD R139, R11, 0x1c00, R218 ;  /* 0x00001c000b8b7824 */ /* 0x000fe200078e02da */
[----:B------:R-:W-:Y:S01]  /*2460*/  SHF.R.S32.HI R11, RZ, 0x1f, R144 ;  /* 0x0000001fff0b7819 */ /* 0x000fe20000011490 */
[----:B------:R-:W-:Y:S01]  /*2470*/  IMAD R140, R12, 0x1c00, R217 ;  /* 0x00001c000c8c7824 */ /* 0x000fe200078e02d9 */
[----:B------:R-:W-:Y:S01]  /*2480*/  LOP3.LUT R7, R7, R216, RZ, 0x3c, !PT ;  /* 0x000000d807077212 */ /* 0x000fe200078e3cff */
[----:B------:R-:W-:Y:S01]  /*2490*/  IMAD.IADD R143, R143, 0x1, R8 ;  /* 0x000000018f8f7824 */ /* 0x000fe200078e0208 */
[----:B------:R-:W-:Y:S01]  /*24a0*/  LEA.HI R26, R10, R9, RZ, 0x3 ;  /* 0x000000090a1a7211 */ /* 0x000fe200078f18ff */
[----:B------:R-:W-:Y:S01]  /*24b0*/  IMAD R138, R12, 0x1c00, R218 ;  /* 0x00001c000c8a7824 */ /* 0x000fe200078e02da */
[----:B------:R-:W-:Y:S01]  /*24c0*/  LOP3.LUT R10, R210, 0x38, R21, 0xf8, !PT ;  /* 0x00000038d20a7812 */ /* 0x000fe200078ef815 */
[----:B------:R-:W-:Y:S01]  /*24d0*/  IMAD.IADD R140, R140, 0x1, R7 ;  /* 0x000000018c8c7824 */ /* 0x000fe200078e0207 */
[--C-:B------:R-:W-:Y:S01]  /*24e0*/  LOP3.LUT R9, R211, 0x38, R26.reuse, 0xf8, !PT ;  /* 0x00000038d3097812 */ /* 0x100fe200078ef81a */
[C---:B------:R-:W-:Y:S01]  /*24f0*/  IMAD R7, R11.reuse, R106, RZ ;  /* 0x0000006a0b077224 */ /* 0x040fe200078e02ff */
[----:B------:R-:W-:Y:S01]  /*2500*/  LOP3.LUT R8, R210, 0x38, R26, 0xf8, !PT ;  /* 0x00000038d2087812 */ /* 0x000fe200078ef81a */
[----:B------:R-:W-:Y:S01]  /*2510*/  IMAD R11, R11, R100, RZ ;  /* 0x000000640b0b7224 */ /* 0x000fe200078e02ff */
[----:B------:R-:W-:Y:S01]  /*2520*/  LOP3.LUT R9, R9, R216, RZ, 0x3c, !PT ;  /* 0x000000d809097212 */ /* 0x000fe200078e3cff */
[----:B------:R-:W-:Y:S01]  /*2530*/  IMAD R33, R144, R107, R7 ;  /* 0x0000006b90217224 */ /* 0x000fe200078e0207 */
[----:B------:R-:W-:Y:S01]  /*2540*/  LOP3.LUT R8, R8, R30, RZ, 0x3c, !PT ;  /* 0x0000001e08087212 */ /* 0x000fe200078e3cff */
[----:B------:R-:W-:Y:S01]  /*2550*/  IMAD R31, R144, R101, R11 ;  /* 0x00000065901f7224 */ /* 0x000fe200078e020b */
[----:B------:R-:W-:Y:S01]  /*2560*/  IADD3 R142, R142, R9, RZ ;  /* 0x000000098e8e7210 */ /* 0x000fe20007ffe0ff */
[----:B------:R-:W-:Y:S01]  /*2570*/  VIADD R11, R22, 0xa0 ;  /* 0x000000a0160b7836 */ /* 0x000fe20000000000 */
[----:B------:R-:W-:Y:S01]  /*2580*/  LOP3.LUT R9, R210, 0x38, R28, 0xf8, !PT ;  /* 0x00000038d2097812 */ /* 0x000fe200078ef81c */
[----:B------:R-:W-:Y:S01]  /*2590*/  IMAD.IADD R139, R139, 0x1, R8 ;  /* 0x000000018b8b7824 */ /* 0x000fe200078e0208 */
[C---:B------:R-:W-:Y:S01]  /*25a0*/  SHF.L.U64.HI R7, R106.reuse, 0x6, R107 ;  /* 0x000000066a077819 */ /* 0x040fe2000001026b */
[C---:B------:R-:W-:Y:S01]  /*25b0*/  IMAD.SHL.U32 R8, R106.reuse, 0x40, RZ ;  /* 0x000000406a087824 */ /* 0x040fe200078e00ff */
[----:B------:R-:W-:Y:S01]  /*25c0*/  ISETP.GE.AND P2, PT, R11, UR6, PT ;  /* 0x000000060b007c0c */ /* 0x000fe2000bf46270 */
[----:B------:R-:W-:Y:S01]  /*25d0*/  IMAD.WIDE.U32 R106, R106, 0x70, RZ ;  /* 0x000000706a6a7825 */ /* 0x000fe200078e00ff */
[----:B------:R-:W-:-:S02]  /*25e0*/  LOP3.LUT R13, R211, 0x18, R22, 0xf8, !PT ;  /* 0x00000018d30d7812 */ /* 0x000fc400078ef816 */
[-C--:B------:R-:W-:Y:S01]  /*25f0*/  LOP3.LUT R10, R10, R30.reuse, RZ, 0x3c, !PT ;  /* 0x0000001e0a0a7212 */ /* 0x080fe200078e3cff */
[----:B------:R-:W-:Y:S01]  /*2600*/  IMAD.IADD R15, R31, 0x1, R103 ;  /* 0x000000011f0f7824 */ /* 0x000fe200078e0267 */
[----:B------:R-:W-:Y:S02]  /*2610*/  LOP3.LUT R9, R9, R30, RZ, 0x3c, !PT ;  /* 0x0000001e09097212 */ /* 0x000fe400078e3cff */
[----:B------:R-:W-:Y:S01]  /*2620*/  SEL R30, RZ, 0x20, P2 ;  /* 0x00000020ff1e7807 */ /* 0x000fe20001000000 */
[----:B------:R-:W-:Y:S01]  /*2630*/  IMAD.IADD R141, R141, 0x1, R10 ;  /* 0x000000018d8d7824 */ /* 0x000fe200078e020a */
[----:B------:R-:W-:Y:S01]  /*2640*/  LOP3.LUT R12, R13, R216, RZ, 0x3c, !PT ;  /* 0x000000d80d0c7212 */ /* 0x000fe200078e3cff */
[----:B------:R-:W-:Y:S01]  /*2650*/  IMAD.IADD R138, R138, 0x1, R9 ;  /* 0x000000018a8a7824 */ /* 0x000fe200078e0209 */
[----:B------:R-:W-:Y:S01]  /*2660*/  IADD3 R134, R107, R27, RZ ;  /* 0x0000001b6b867210 */ /* 0x000fe20007ffe0ff */
[C---:B------:R-:W-:Y:S01]  /*2670*/  IMAD.SHL.U32 R10, R100.reuse, 0x40, RZ ;  /* 0x00000040640a7824 */ /* 0x040fe200078e00ff */
[C---:B------:R-:W-:Y:S01]  /*2680*/  SHF.L.U64.HI R9, R100.reuse, 0x6, R101 ;  /* 0x0000000664097819 */ /* 0x040fe20000010265 */
[----:B------:R-:W-:Y:S01]  /*2690*/  IMAD.WIDE.U32 R100, R100, 0x70, RZ ;  /* 0x0000007064647825 */ /* 0x000fe200078e00ff */
[----:B0-----:R-:W-:-:S02]  /*26a0*/  SHF.R.S32.HI R20, RZ, 0x3, R21 ;  /* 0x00000003ff147819 */ /* 0x001fc40000011415 */
[----:B------:R-:W-:Y:S01]  /*26b0*/  SHF.R.S32.HI R25, RZ, 0x3, R26 ;  /* 0x00000003ff197819 */ /* 0x000fe2000001141a */
[----:B------:R-:W-:Y:S01]  /*26c0*/  IMAD.IADD R137, R217, 0x1, R12 ;  /* 0x00000001d9897824 */ /* 0x000fe200078e020c */
[----:B------:R-:W-:Y:S01]  /*26d0*/  SHF.R.S32.HI R27, RZ, 0x3, R28 ;  /* 0x00000003ff1b7819 */ /* 0x000fe2000001141c */
[----:B------:R-:W-:Y:S01]  /*26e0*/  IMAD.IADD R12, R111, 0x1, R33 ;  /* 0x000000016f0c7824 */ /* 0x000fe200078e0221 */
[----:B------:R-:W-:Y:S01]  /*26f0*/  LOP3.LUT R37, R29, R30, RZ, 0xfc, !PT ;  /* 0x0000001e1d257212 */ /* 0x000fe200078efcff */
[----:B------:R-:W-:Y:S01]  /*2700*/  IMAD.IADD R13, R33, 0x1, R109 ;  /* 0x00000001210d7824 */ /* 0x000fe200078e026d */
[----:B------:R-:W-:Y:S01]  /*2710*/  LOP3.LUT R21, R21, 0xfffffff8, RZ, 0xc0, !PT ;  /* 0xfffffff815157812 */ /* 0x000fe200078ec0ff */
[----:B------:R-:W-:Y:S01]  /*2720*/  IMAD.IADD R133, R101, 0x1, R133 ;  /* 0x0000000165857824 */ /* 0x000fe200078e0285 */
[----:B------:R-:W-:Y:S02]  /*2730*/  LOP3.LUT R26, R26, 0xfffffff8, RZ, 0xc0, !PT ;  /* 0xfffffff81a1a7812 */ /* 0x000fe400078ec0ff */
[----:B------:R-:W-:-:S02]  /*2740*/  LOP3.LUT R28, R28, 0xfffffff8, RZ, 0xc0, !PT ;  /* 0xfffffff81c1c7812 */ /* 0x000fc400078ec0ff */
[----:B------:R-:W-:Y:S02]  /*2750*/  IADD3 R14, R105, R31, RZ ;  /* 0x0000001f690e7210 */ /* 0x000fe40007ffe0ff */
[C---:B------:R-:W-:Y:S02]  /*2760*/  LOP3.LUT R33, R37.reuse, 0x2, RZ, 0xc0, !PT ;  /* 0x0000000225217812 */ /* 0x040fe400078ec0ff */
[C---:B------:R-:W-:Y:S02]  /*2770*/  LOP3.LUT R34, R37.reuse, 0x4, RZ, 0xc0, !PT ;  /* 0x0000000425227812 */ /* 0x040fe400078ec0ff */
[C---:B------:R-:W-:Y:S02]  /*2780*/  LOP3.LUT R35, R37.reuse, 0x8, RZ, 0xc0, !PT ;  /* 0x0000000825237812 */ /* 0x040fe400078ec0ff */
[----:B------:R-:W-:Y:S02]  /*2790*/  LOP3.LUT R36, R37, 0x10, RZ, 0xc0, !PT ;  /* 0x0000001025247812 */ /* 0x000fe400078ec0ff */
[----:B------:R-:W-:-:S02]  /*27a0*/  LOP3.LUT R29, R29, 0x1, RZ, 0xc0, !PT ;  /* 0x000000011d1d7812 */ /* 0x000fc400078ec0ff */
[----:B------:R-:W-:Y:S02]  /*27b0*/  SHF.R.S32.HI R30, RZ, 0x1f, R21 ;  /* 0x0000001fff1e7819 */ /* 0x000fe40000011415 */
[----:B------:R-:W-:Y:S02]  /*27c0*/  SHF.R.S32.HI R31, RZ, 0x1f, R26 ;  /* 0x0000001fff1f7819 */ /* 0x000fe4000001141a */
[----:B------:R-:W-:Y:S02]  /*27d0*/  SHF.R.S32.HI R32, RZ, 0x1f, R28 ;  /* 0x0000001fff207819 */ /* 0x000fe4000001141c */
[----:B------:R-:W-:-:S07]  /*27e0*/  LOP3.LUT R37, R37, 0x20, RZ, 0xc0, !PT ;  /* 0x0000002025257812 */ /* 0x000fce00078ec0ff */
.L_x_5162:
[----:B------:R-:W2:Y:S01]  /*27f0*/  LDL.LU R43, [R1+0x10] ;  /* 0x00001000012b7983 */ /* 0x000ea20000300800 */
[----:B-----5:R-:W-:Y:S01]  /*2800*/  VIADD R49, R24, 0xffffffff ;  /* 0xffffffff18317836 */ /* 0x020fe20000000000 */
[----:B------:R-:W0:Y:S01]  /*2810*/  LDC.64 R122, c[0x0][0x2d8] ;  /* 0x0000b600ff7a7b82 */ /* 0x000e220000000a00 */
[----:B------:R-:W-:Y:S01]  /*2820*/  LOP3.LUT P5, RZ, R221, 0x4, RZ, 0xc0, !PT ;  /* 0x00000004ddff7812 */ /* 0x000fe200078ac0ff */
[----:B------:R-:W-:Y:S05]  /*2830*/  YIELD ;  /* 0x0000000000007946 */ /* 0x000fea0003800000 */
[----:B------:R-:W-:Y:S01]  /*2840*/  SHF.R.S32.HI R48, RZ, 0x1f, R49 ;  /* 0x0000001fff307819 */ /* 0x000fe20000011431 */
[-C--:B------:R-:W-:Y:S01]  /*2850*/  IMAD R39, R132, R49.reuse, RZ ;  /* 0x0000003184277224 */ /* 0x080fe200078e02ff */
[----:B------:R-:W1:Y:S01]  /*2860*/  LDC R119, c[0x0][0x3d4] ;  /* 0x0000f500ff777b82 */ /* 0x000e620000000800 */
[----:B------:R-:W-:Y:S01]  /*2870*/  IMAD.WIDE.U32 R128, R112, R49, RZ ;  /* 0x0000003170807225 */ /* 0x000fe200078e00ff */
[----:B------:R-:W-:Y:S03]  /*2880*/  BSSY B0, `(.L_x_5063) ;  /* 0x0000757000007945 */ /* 0x000fe60003800000 */
[----:B------:R-:W-:Y:S01]  /*2890*/  IMAD R39, R48, R112, R39 ;  /* 0x0000007030277224 */ /* 0x000fe200078e0227 */
[----:B------:R-:W-:-:S02]  /*28a0*/  IADD3 R24, P2, P3, R5, R128, R136 ;  /* 0x0000008005187210 */ /* 0x000fc40007b5e088 */
[----:B------:R-:W-:Y:S02]  /*28b0*/  IADD3 R41, P4, R5, R128, RZ ;  /* 0x0000008005297210 */ /* 0x000fe40007f9e0ff */
[----:B------:R-:W-:Y:S01]  /*28c0*/  IADD3 R92, R129, R39, RZ ;  /* 0x00000027815c7210 */ /* 0x000fe20007ffe0ff */
[----:B------:R-:W-:-:S03]  /*28d0*/  IMAD R39, R19, 0x5400, R137 ;  /* 0x0000540013277824 */ /* 0x000fc600078e0289 */
[----:B------:R-:W-:Y:S01]  /*28e0*/  IADD3.X R40, R6, R92, R135, P2, P3 ;  /* 0x0000005c06287210 */ /* 0x000fe200017e6487 */
[----:B------:R-:W-:Y:S01]  /*28f0*/  IMAD.X R42, R92, 0x1, R6, P4 ;  /* 0x000000015c2a7824 */ /* 0x000fe200020e0606 */
[----:B------:R-:W-:Y:S02]  /*2900*/  ISETP.GT.AND P3, PT, R49, R125, PT ;  /* 0x0000007d3100720c */ /* 0x000fe40003f64270 */
[CC--:B0-----:R-:W-:Y:S02]  /*2910*/  LEA R44, P2, R24.reuse, R122.reuse, 0x1 ;  /* 0x0000007a182c7211 */ /* 0x0c1fe400078408ff */
[----:B------:R-:W-:Y:S02]  /*2920*/  LEA R46, P4, R41, R122, 0x1 ;  /* 0x0000007a292e7211 */ /* 0x000fe400078808ff */
[----:B------:R-:W-:Y:S01]  /*2930*/  LEA.HI.X R45, R24, R123, R40, 0x1, P2 ;  /* 0x0000007b182d7211 */ /* 0x000fe200010f0c28 */
[----:B------:R-:W-:Y:S01]  /*2940*/  IMAD.MOV.U32 R24, RZ, RZ, R49 ;  /* 0x000000ffff187224 */ /* 0x000fe200078e0031 */
[----:B-1----:R-:W-:-:S02]  /*2950*/  ISETP.GE.AND P2, PT, R119, 0x1, PT ;  /* 0x000000017700780c */ /* 0x002fc40003f46270 */
[----:B------:R-:W-:Y:S01]  /*2960*/  LEA.HI.X R47, R41, R123, R42, 0x1, P4 ;  /* 0x0000007b292f7211 */ /* 0x000fe200020f0c2a */
[C---:B------:R-:W-:Y:S02]  /*2970*/  VIADD R41, R39.reuse, 0x20 ;  /* 0x0000002027297836 */ /* 0x040fe40000000000 */
[C---:B------:R-:W-:Y:S01]  /*2980*/  @P5 VIADD R41, R39.reuse, 0xffffffe0 ;  /* 0xffffffe027295836 */ /* 0x040fe20000000000 */
[----:B------:R-:W-:-:S03]  /*2990*/  LEA R39, R39, R118, 0x1 ;  /* 0x0000007627277211 */ /* 0x000fc600078e08ff */
[----:B------:R-:W-:Y:S01]  /*29a0*/  IMAD R96, R41, 0x2, R118 ;  /* 0x0000000229607824 */ /* 0x000fe200078e0276 */
[----:B--2---:R-:W-:-:S04]  /*29b0*/  LOP3.LUT R43, R43, 0xfffffffd, RZ, 0xc0, !PT ;  /* 0xfffffffd2b2b7812 */ /* 0x004fc800078ec0ff */
[----:B------:R-:W-:-:S05]  /*29c0*/  @P3 LOP3.LUT R43, R43, 0x2, RZ, 0xfc, !PT ;  /* 0x000000022b2b3812 */ /* 0x000fca00078efcff */
[----:B------:R0:W-:Y:S01]  /*29d0*/  STL [R1+0x10], R43 ;  /* 0x0000102b01007387 */ /* 0x0001e20000100800 */
[----:B------:R-:W-:Y:S05]  /*29e0*/  @!P2 BRA `(.L_x_5064) ;  /* 0x000000700020a947 */ /* 0x000fea0003800000 */
        /* <DEDUP_REMOVED lines=74> */
.L_x_5067:
[----:B------:R-:W-:Y:S05]  /*2e90*/  BSYNC B1 ;  /* 0x0000000000017941 */ /* 0x000fea0003800000 */
.L_x_5066:
        /* <DEDUP_REMOVED lines=12> */
[----:B-----5:R-:W-:Y:S01]  /*2f60*/  MOV R128, R72 ;  /* 0x0000004800807202 */ /* 0x020fe20000000f00 */
[----:B------:R-:W-:Y:S01]  /*2f70*/  IMAD.MOV.U32 R129, RZ, RZ, R73 ;  /* 0x000000ffff817224 */ /* 0x000fe200078e0049 */
        /* <DEDUP_REMOVED lines=47> */
.L_x_5069:
[----:B------:R-:W-:Y:S05]  /*3270*/  BSYNC B1 ;  /* 0x0000000000017941 */ /* 0x000fea0003800000 */
.L_x_5068:
[----:B01----:R-:W2:Y:S01]  /*3280*/  LDL R40, [R1+0x4c] ;  /* 0x00004c0001287983 */ /* 0x003ea20000100800 */
[----:B------:R-:W-:Y:S01]  /*3290*/  MOV R41, R77 ;  /* 0x0000004d00297202 */ /* 0x000fe20000000f00 */
[----:B------:R-:W-:Y:S01]  /*32a0*/  IMAD.MOV.U32 R42, RZ, RZ, R84 ;  /* 0x000000ffff2a7224 */ /* 0x000fe200078e0054 */
        /* <DEDUP_REMOVED lines=8> */
[----:B------:R-:W-:Y:S01]  /*3330*/  IMAD.MOV.U32 R42, RZ, RZ, R78 ;  /* 0x000000ffff2a7224 */ /* 0x000fe200078e004e */
[----:B------:R-:W-:Y:S02]  /*3340*/  PRMT R159, R43, 0x7610, R159 ;  /* 0x000076102b9f7816 */ /* 0x000fe4000000009f */
[----:B------:R-:W-:-:S04]  /*3350*/  MOV R43, R79 ;  /* 0x0000004f002b7202 */ /* 0x000fc80000000f00 */
[----:B------:R-:W-:Y:S02]  /*3360*/  PRMT R160, R160, 0x5410, R43 ;  /* 0x00005410a0a07816 */ /* 0x000fe4000000002b */
[----:B------:R-:W-:Y:S02]  /*3370*/  MOV R43, R87 ;  /* 0x00000057002b7202 */ /* 0x000fe40000000f00 */
[----:B--2---:R-:W-:Y:S01]  /*3380*/  R2UR UR4, R40 ;  /* 0x00000000280472ca */ /* 0x004fe200000e0000 */
[----:B------:R-:W-:-:S05]  /*3390*/  IMAD.MOV.U32 R40, RZ, RZ, R76 ;  /* 0x000000ffff287224 */ /* 0x000fca00078e004c */
[----:B------:R-:W-:Y:S01]  /*33a0*/  PRMT R161, R161, 0x5410, R40 ;  /* 0x00005410a1a17816 */ /* 0x000fe20000000028 */
[----:B------:R-:W-:-:S03]  /*33b0*/  IMAD.MOV.U32 R40, RZ, RZ, R80 ;  /* 0x000000ffff287224 */ /* 0x000fc600078e0050 */
        /* <DEDUP_REMOVED lines=14> */
[----:B-----5:R-:W-:Y:S01]  /*34a0*/  IMAD.MOV.U32 R42, RZ, RZ, R52 ;  /* 0x000000ffff2a7224 */ /* 0x020fe200078e0034 */
[----:B------:R-:W-:-:S02]  /*34b0*/  MOV R43, R53 ;  /* 0x00000035002b7202 */ /* 0x000fc40000000f00 */
[----:B------:R-:W-:Y:S01]  /*34c0*/  PRMT R153, R40, 0x5410, R41 ;  /* 0x0000541028997816 */ /* 0x000fe20000000029 */
[----:B------:R-:W-:Y:S01]  /*34d0*/  IMAD.MOV.U32 R40, RZ, RZ, R82 ;  /* 0x000000ffff287224 */ /* 0x000fe200078e0052 */
[----:B------:R-:W-:Y:S01]  /*34e0*/  PRMT R90, R42, 0x5410, R43 ;  /* 0x000054102a5a7816 */ /* 0x000fe2000000002b */
[----:B------:R-:W-:Y:S01]  /*34f0*/  IMAD.MOV.U32 R41, RZ, RZ, R83 ;  /* 0x000000ffff297224 */ /* 0x000fe200078e0053 */
[----:B------:R-:W-:Y:S01]  /*3500*/  MOV R43, R61 ;  /* 0x0000003d002b7202 */ /* 0x000fe20000000f00 */
[----:B------:R-:W-:Y:S01]  /*3510*/  IMAD.MOV.U32 R42, RZ, RZ, R60 ;  /* 0x000000ffff2a7224 */ /* 0x000fe200078e003c */
[----:B------:R-:W-:Y:S02]  /*3520*/  PLOP3.LUT P2, PT, PT, PT, UP0, 0x80, 0x0 ;  /* 0x000000000000781c */ /* 0x000fe40003f4f008 */
        /* <DEDUP_REMOVED lines=16> */
[----:B------:R-:W-:-:S02]  /*3630*/  IMAD.MOV.U32 R43, RZ, RZ, R58 ;  /* 0x000000ffff2b7224 */ /* 0x000fc400078e003a */
[----:B------:R-:W-:Y:S01]  /*3640*/  IMAD.MOV.U32 R42, RZ, RZ, R59 ;  /* 0x000000ffff2a7224 */ /* 0x000fe200078e003b */
[----:B------:R-:W-:Y:S01]  /*3650*/  PRMT R128, R40, 0x5410, R41 ;  /* 0x0000541028807816 */ /* 0x000fe20000000029 */
[----:B------:R-:W-:Y:S02]  /*3660*/  IMAD.MOV.U32 R40, RZ, RZ, R64 ;  /* 0x000000ffff287224 */ /* 0x000fe400078e0040 */
[----:B------:R-:W-:Y:S01]  /*3670*/  IMAD.MOV.U32 R41, RZ, RZ, R65 ;  /* 0x000000ffff297224 */ /* 0x000fe200078e0041 */
[----:B------:R-:W-:Y:S01]  /*3680*/  PRMT R129, R43, 0x5410, R42 ;  /* 0x000054102b817816 */ /* 0x000fe2000000002a */
[----:B------:R-:W-:Y:S02]  /*3690*/  IMAD.MOV.U32 R43, RZ, RZ, R66 ;  /* 0x000000ffff2b7224 */ /* 0x000fe400078e0042 */
[----:B------:R-:W-:Y:S01]  /*36a0*/  IMAD.MOV.U32 R42, RZ, RZ, R67 ;  /* 0x000000ffff2a7224 */ /* 0x000fe200078e0043 */
[----:B------:R-:W-:Y:S01]  /*36b0*/  PRMT R145, R40, 0x5410, R41 ;  /* 0x0000541028917816 */ /* 0x000fe20000000029 */
[----:B------:R-:W-:Y:S01]  /*36c0*/  IMAD.MOV.U32 R41, RZ, RZ, R54 ;  /* 0x000000ffff297224 */ /* 0x000fe200078e0036 */
[----:B------:R-:W-:-:S02]  /*36d0*/  MOV R40, R55 ;  /* 0x0000003700287202 */ /* 0x000fc40000000f00 */
[----:B------:R-:W-:Y:S02]  /*36e0*/  PRMT R147, R43, 0x5410, R42 ;  /* 0x000054102b937816 */ /* 0x000fe4000000002a */
[----:B------:R-:W-:Y:S01]  /*36f0*/  PRMT R91, R41, 0x5410, R40 ;  /* 0x00005410295b7816 */ /* 0x000fe20000000028 */
[----:B------:R-:W-:Y:S01]  /*3700*/  IMAD.MOV.U32 R41, RZ, RZ, R62 ;  /* 0x000000ffff297224 */ /* 0x000fe200078e003e */
[----:B------:R-:W-:-:S04]  /*3710*/  MOV R40, R63 ;  /* 0x0000003f00287202 */ /* 0x000fc80000000f00 */
[----:B------:R-:W-:Y:S01]  /*3720*/  PRMT R131, R41, 0x5410, R40 ;  /* 0x0000541029837816 */ /* 0x000fe20000000028 */
[----:B------:R-:W-:Y:S01]  /*3730*/  IMAD.MOV.U32 R41, RZ, RZ, R70 ;  /* 0x000000ffff297224 */ /* 0x000fe200078e0046 */
[----:B------:R-:W-:-:S04]  /*3740*/  MOV R40, R71 ;  /* 0x0000004700287202 */ /* 0x000fc80000000f00 */
[----:B------:R-:W-:Y:S01]  /*3750*/  PRMT R151, R41, 0x5410, R40 ;  /* 0x0000541029977816 */ /* 0x000fe20000000028 */
[----:B------:R-:W-:Y:S06]  /*3760*/  @!P2 BRA `(.L_x_5070) ;  /* 0x000000000004a947 */ /* 0x000fec0003800000 */
[----:B------:R-:W-:Y:S01]  /*3770*/  BPT.TRAP 0x1 ;  /* 0x000000040000795c */ /* 0x000fe20000300000 */
.L_x_5070:
[----:B------:R-:W-:Y:S01]  /*3780*/  IMAD R98, R19, 0x8, R18 ;  /* 0x0000000813627824 */ /* 0x000fe200078e0212 */
[----:B------:R-:W-:Y:S01]  /*3790*/  SHF.L.U32 R99, R209, 0x1f, RZ ;  /* 0x0000001fd1637819 */ /* 0x000fe200000006ff */
[----:B------:R-:W-:Y:S03]  /*37a0*/  BSSY B1, `(.L_x_5071) ;  /* 0x0000003000017945 */ /* 0x000fe60003800000 */
[----:B------:R-:W0:Y:S02]  /*37b0*/  SYNCS.PHASECHK.TRANS64.TRYWAIT P5, [R98+URZ+0x36890], R99 ;  /* 0x03689063620075a7 */ /* 0x000e2400080a017f */
[----:B0-----:R-:W-:Y:S05]  /*37c0*/  @!P5 BRA `(.L_x_5072) ;  /* 0x0000027000f0d947 */ /* 0x001fea0003800000 */
.L_x_5399:
[----:B------:R-:W-:Y:S05]  /*37d0*/  BSYNC B1 ;  /* 0x0000000000017941 */ /* 0x000fea0003800000 */
.L_x_5071:
        /* <DEDUP_REMOVED lines=50> */
.L_x_5078:
[----:B------:R-:W-:Y:S05]  /*3b00*/  BSYNC B3 ;  /* 0x0000000000037941 */ /* 0x000fea0003800000 */
.L_x_5077:
[----:B--2---:R1:W-:Y:S02]  /*3b10*/  STG.E.128 desc[UR60][R46.64], R40 ;  /* 0x000000282e007986 */ /* 0x0043e4000c101d3c */
.L_x_5076:
[----:B------:R-:W-:Y:S05]  /*3b20*/  BSYNC B2 ;  /* 0x0000000000027941 */ /* 0x000fea0003800000 */
.L_x_5075:
        /* <DEDUP_REMOVED lines=9> */
[--C-:B--2---:R-:W-:Y:S01]  /*3bc0*/  HADD2.F32 R126, -RZ, R43.reuse.H0_H0 ;  /* 0x2000002bff7e7230 */ /* 0x104fe20000004100 */
        /* <DEDUP_REMOVED lines=39> */
.L_x_5082:
[----:B------:R-:W-:Y:S05]  /*3e40*/  BSYNC B3 ;  /* 0x0000000000037941 */ /* 0x000fea0003800000 */
.L_x_5081:
[----:B--2---:R2:W-:Y:S02]  /*3e50*/  STG.E.128 desc[UR60][R46.64+0x40], R40 ;  /* 0x000040282e007986 */ /* 0x0045e4000c101d3c */
.L_x_5080:
[----:B------:R-:W-:Y:S05]  /*3e60*/  BSYNC B2 ;  /* 0x0000000000027941 */ /* 0x000fea0003800000 */
.L_x_5079:
        /* <DEDUP_REMOVED lines=9> */
[----:B--2---:R-:W-:Y:S01]  /*3f00*/  HADD2.F32 R92, -RZ, R43.H1_H1 ;  /* 0x3000002bff5c7230 */ /* 0x004fe20000004100 */
[----:B------:R-:W-:Y:S01]  /*3f10*/  SHF.R.U32.HI R87, RZ, 0x10, R87 ;  /* 0x00000010ff577819 */ /* 0x000fe20000011657 */
[----:B------:R-:W-:Y:S01]  /*3f20*/  HADD2.F32 R93, -RZ, R41.H1_H1 ;  /* 0x30000029ff5d7230 */ /* 0x000fe20000004100 */
[--C-:B------:R-:W-:Y:S01]  /*3f30*/  SHF.R.U64 R84, R84, 0x10, R85.reuse ;  /* 0x0000001054547819 */ /* 0x100fe20000001255 */
[----:B------:R-:W-:Y:S01]  /*3f40*/  HADD2.F32 R86, -RZ, R86.H0_H0 ;  /* 0x20000056ff567230 */ /* 0x000fe20000004100 */
[----:B------:R-:W-:Y:S01]  /*3f50*/  SHF.R.U32.HI R85, RZ, 0x10, R85 ;  /* 0x00000010ff557819 */ /* 0x000fe20000011655 */
[----:B------:R-:W-:Y:S02]  /*3f60*/  HADD2.F32 R87, -RZ, R87.H0_H0 ;  /* 0x20000057ff577230 */ /* 0x000fe40000004100 */
[----:B------:R-:W-:Y:S02]  /*3f70*/  HADD2.F32 R94, -RZ, R43.H0_H0 ;  /* 0x2000002bff5e7230 */ /* 0x000fe40000004100 */
[----:B------:R-:W-:Y:S01]  /*3f80*/  FMUL.FTZ R122, R93, R86 ;  /* 0x000000565d7a7220 */ /* 0x000fe20000410000 */
[----:B------:R-:W-:-:S02]  /*3f90*/  HADD2.F32 R41, -RZ, R41.H0_H0 ;  /* 0x20000029ff297230 */ /* 0x000fc40000004100 */
[-C--:B------:R-:W-:Y:S01]  /*3fa0*/  FMUL.FTZ R43, R92, R87.reuse ;  /* 0x000000575c2b7220 */ /* 0x080fe20000410000 */
[----:B------:R-:W-:Y:S02]  /*3fb0*/  HADD2.F32 R85, -RZ, R85.H0_H0 ;  /* 0x20000055ff557230 */ /* 0x000fe40000004100 */
[C---:B------:R-:W-:Y:S01]  /*3fc0*/  FMUL.FTZ R87, R94.reuse, R87 ;  /* 0x000000575e577220 */ /* 0x040fe20000410000 */
[----:B------:R-:W-:Y:S02]  /*3fd0*/  HADD2.F32 R84, -RZ, R84.H0_H0 ;  /* 0x20000054ff547230 */ /* 0x000fe40000004100 */
[C---:B------:R-:W-:Y:S01]  /*3fe0*/  FMUL.FTZ R86, R41.reuse, R86 ;  /* 0x0000005629567220 */ /* 0x040fe20000410000 */
[----:B------:R-:W-:Y:S02]  /*3ff0*/  HADD2.F32 R95, -RZ, R42.H0_H0 ;  /* 0x2000002aff5f7230 */ /* 0x000fe40000004100 */
[-C--:B------:R-:W-:Y:S01]  /*4000*/  FFMA.FTZ R43, R94, R85.reuse, -R43 ;  /* 0x000000555e2b7223 */ /* 0x080fe2000001082b */
[----:B------:R-:W-:Y:S01]  /*4010*/  FFMA.FTZ R92, R92, R85, R87 ;  /* 0x000000555c5c7223 */ /* 0x000fe20000010057 */
[-C--:B------:R-:W-:Y:S01]  /*4020*/  FFMA.FTZ R122, R41, R84.reuse, -R122 ;  /* 0x00000054297a7223 */ /* 0x080fe2000001087a */
[----:B------:R-:W-:Y:S01]  /*4030*/  FFMA.FTZ R93, R93, R84, R86 ;  /* 0x000000545d5d7223 */ /* 0x000fe20000010056 */
[----:B------:R-:W-:-:S02]  /*4040*/  HADD2.F32 R85, -RZ, R40.H1_H1 ;  /* 0x30000028ff557230 */ /* 0x000fc40000004100 */
[----:B------:R-:W-:Y:S01]  /*4050*/  HADD2.F32 R84, -RZ, R166.H0_H0 ;  /* 0x200000a6ff547230 */ /* 0x000fe20000004100 */
[----:B------:R-:W-:Y:S01]  /*4060*/  F2FP.F16.F32.PACK_AB R43, R92, R43 ;  /* 0x0000002b5c2b723e */ /* 0x000fe200000000ff */
[----:B------:R-:W-:Y:S02]  /*4070*/  HADD2.F32 R40, -RZ, R40.H0_H0 ;  /* 0x20000028ff287230 */ /* 0x000fe40000004100 */
[----:B------:R-:W-:Y:S02]  /*4080*/  HADD2.F32 R166, -RZ, R166.H1_H1 ;  /* 0x300000a6ffa67230 */ /* 0x000fe40000004100 */
[-C--:B------:R-:W-:Y:S01]  /*4090*/  FMUL.FTZ R123, R85, R84.reuse ;  /* 0x00000054557b7220 */ /* 0x080fe20000410000 */
[----:B------:R-:W-:Y:S02]  /*40a0*/  HADD2.F32 R87, -RZ, R42.H1_H1 ;  /* 0x3000002aff577230 */ /* 0x000fe40000004100 */
[----:B------:R-:W-:Y:S01]  /*40b0*/  FMUL.FTZ R86, R40, R84 ;  /* 0x0000005428567220 */ /* 0x000fe20000410000 */
[----:B------:R-:W-:-:S02]  /*40c0*/  HADD2.F32 R41, -RZ, R163.H0_H0 ;  /* 0x200000a3ff297230 */ /* 0x000fc40000004100 */
[----:B------:R-:W-:Y:S02]  /*40d0*/  HADD2.F32 R42, -RZ, R163.H1_H1 ;  /* 0x300000a3ff2a7230 */ /* 0x000fe40000004100 */
[-C--:B------:R-:W-:Y:S01]  /*40e0*/  FMUL.FTZ R84, R87, R166.reuse ;  /* 0x000000a657547220 */ /* 0x080fe20000410000 */
        /* <DEDUP_REMOVED lines=8> */
.L_x_5086:
[----:B------:R-:W-:Y:S05]  /*4170*/  BSYNC B3 ;  /* 0x0000000000037941 */ /* 0x000fea0003800000 */
.L_x_5085:
[----:B--2---:R3:W-:Y:S02]  /*4180*/  STG.E.128 desc[UR60][R46.64+0x80], R40 ;  /* 0x000080282e007986 */ /* 0x0047e4000c101d3c */
.L_x_5084:
[----:B------:R-:W-:Y:S05]  /*4190*/  BSYNC B2 ;  /* 0x0000000000027941 */ /* 0x000fea0003800000 */
.L_x_5083:
        /* <DEDUP_REMOVED lines=49> */
.L_x_5090:
[----:B------:R-:W-:Y:S05]  /*44b0*/  BSYNC B3 ;  /* 0x0000000000037941 */ /* 0x000fea0003800000 */
.L_x_5089:
[----:B--2---:R4:W-:Y:S02]  /*44c0*/  STG.E.128 desc[UR60][R46.64+0xc0], R40 ;  /* 0x0000c0282e007986 */ /* 0x0049e4000c101d3c */
.L_x_5088:
[----:B------:R-:W-:Y:S05]  /*44d0*/  BSYNC B2 ;  /* 0x0000000000027941 */ /* 0x000fea0003800000 */
.L_x_5087:
        /* <DEDUP_REMOVED lines=33> */
[----:B------:R-:W-:Y:S02]  /*46f0*/  HADD2.F32 R77, -RZ, R42.H1_H1 ;  /* 0x3000002aff4d7230 */ /* 0x000fe40000004100 */
[----:B------:R-:W-:Y:S02]  /*4700*/  HADD2.F32 R161, -RZ, R161.H0_H0 ;  /* 0x200000a1ffa17230 */ /* 0x000fe40000004100 */
[----:B------:R-:W-:Y:S02]  /*4710*/  HADD2.F32 R79, -RZ, R160.H1_H1 ;  /* 0x300000a0ff4f7230 */ /* 0x000fe40000004100 */
[----:B------:R-:W-:Y:S02]  /*4720*/  HADD2.F32 R76, -RZ, R76.H0_H0 ;  /* 0x2000004cff4c7230 */ /* 0x000fe40000004100 */
[----:B------:R-:W-:Y:S01]  /*4730*/  FMUL.FTZ R81, R43, R161 ;  /* 0x000000a12b517220 */ /* 0x000fe20000410000 */
[----:B------:R-:W-:-:S02]  /*4740*/  HADD2.F32 R42, -RZ, R42.H0_H0 ;  /* 0x2000002aff2a7230 */ /* 0x000fc40000004100 */
[----:B------:R-:W-:Y:S01]  /*4750*/  FMUL.FTZ R83, R77, R79 ;  /* 0x0000004f4d537220 */ /* 0x000fe20000410000 */
[----:B------:R-:W-:Y:S02]  /*4760*/  HADD2.F32 R160, -RZ, R160.H0_H0 ;  /* 0x200000a0ffa07230 */ /* 0x000fe40000004100 */
[C---:B------:R-:W-:Y:S01]  /*4770*/  FMUL.FTZ R80, R76.reuse, R161 ;  /* 0x000000a14c507220 */ /* 0x040fe20000410000 */
[-C--:B------:R-:W-:Y:S01]  /*4780*/  FFMA.FTZ R81, R76, R78.reuse, -R81 ;  /* 0x0000004e4c517223 */ /* 0x080fe20000010851 */
[C---:B------:R-:W-:Y:S02]  /*4790*/  FMUL.FTZ R82, R42.reuse, R79 ;  /* 0x0000004f2a527220 */ /* 0x040fe40000410000 */
[----:B------:R-:W-:Y:S01]  /*47a0*/  FFMA.FTZ R80, R43, R78, R80 ;  /* 0x0000004e2b507223 */ /* 0x000fe20000010050 */
[-C--:B------:R-:W-:Y:S01]  /*47b0*/  FFMA.FTZ R83, R42, R160.reuse, -R83 ;  /* 0x000000a02a537223 */ /* 0x080fe20000010853 */
[----:B------:R-:W-:Y:S01]  /*47c0*/  FFMA.FTZ R82, R77, R160, R82 ;  /* 0x000000a04d527223 */ /* 0x000fe20000010052 */
[----:B------:R-:W-:-:S02]  /*47d0*/  F2FP.F16.F32.PACK_AB R43, R85, R86 ;  /* 0x00000056552b723e */ /* 0x000fc400000000ff */
[----:B------:R-:W-:Y:S02]  /*47e0*/  F2FP.F16.F32.PACK_AB R40, R80, R81 ;  /* 0x000000515028723e */ /* 0x000fe400000000ff */
[----:B------:R-:W-:-:S07]  /*47f0*/  F2FP.F16.F32.PACK_AB R42, R82, R83 ;  /* 0x00000053522a723e */ /* 0x000fce00000000ff */
.L_x_5094:
[----:B------:R-:W-:Y:S05]  /*4800*/  BSYNC B3 ;  /* 0x0000000000037941 */ /* 0x000fea0003800000 */
.L_x_5093:
[----:B--2---:R1:W-:Y:S02]  /*4810*/  STG.E.128 desc[UR60][R46.64+0x100], R40 ;  /* 0x000100282e007986 */ /* 0x0043e4000c101d3c */
.L_x_5092:
[----:B------:R-:W-:Y:S05]  /*4820*/  BSYNC B2 ;  /* 0x0000000000027941 */ /* 0x000fea0003800000 */
.L_x_5091:
        /* <DEDUP_REMOVED lines=48> */
.L_x_5096:
[----:B------:R-:W-:Y:S05]  /*4b30*/  BSYNC B2 ;  /* 0x0000000000027941 */ /* 0x000fea0003800000 */
.L_x_5095:
[----:B--2---:R1:W-:Y:S02]  /*4b40*/  STG.E.128 desc[UR60][R46.64+0x140], R40 ;  /* 0x000140282e007986 */ /* 0x0043e4000c101d3c */
.L_x_5074:
[----:B------:R-:W-:Y:S05]  /*4b50*/  BSYNC B1 ;  /* 0x0000000000017941 */ /* 0x000fea0003800000 */
.L_x_5073:
        /* <DEDUP_REMOVED lines=49> */
.L_x_5101:
[----:B------:R-:W-:Y:S05]  /*4e70*/  BSYNC B2 ;  /* 0x0000000000027941 */ /* 0x000fea0003800000 */
.L_x_5100:
[----:B--2---:R1:W-:Y:S02]  /*4e80*/  STG.E.128 desc[UR60][R44.64], R40 ;  /* 0x000000282c007986 */ /* 0x0043e4000c101d3c */
.L_x_5099:
[----:B------:R-:W-:Y:S05]  /*4e90*/  BSYNC B1 ;  /* 0x0000000000017941 */ /* 0x000fea0003800000 */
.L_x_5098:
        /* <DEDUP_REMOVED lines=49> */
.L_x_5105:
[----:B------:R-:W-:Y:S05]  /*51b0*/  BSYNC B2 ;  /* 0x0000000000027941 */ /* 0x000fea0003800000 */
.L_x_5104:
[----:B--2---:R1:W-:Y:S02]  /*51c0*/  STG.E.128 desc[UR60][R44.64+0x40], R40 ;  /* 0x000040282c007986 */ /* 0x0043e4000c101d3c */
.L_x_5103:
[----:B------:R-:W-:Y:S05]  /*51d0*/  BSYNC B1 ;  /* 0x0000000000017941 */ /* 0x000fea0003800000 */
.L_x_5102:
        /* <DEDUP_REMOVED lines=49> */
.L_x_5109:
[----:B------:R-:W-:Y:S05]  /*54f0*/  BSYNC B2 ;  /* 0x0000000000027941 */ /* 0x000fea0003800000 */
.L_x_5108:
[----:B--2---:R1:W-:Y:S02]  /*5500*/  STG.E.128 desc[UR60][R44.64+0x80], R40 ;  /* 0x000080282c007986 */ /* 0x0043e4000c101d3c */
.L_x_5107:
[----:B------:R-:W-:Y:S05]  /*5510*/  BSYNC B1 ;  /* 0x0000000000017941 */ /* 0x000fea0003800000 */
.L_x_5106:
        /* <DEDUP_REMOVED lines=49> */
.L_x_5113:
[----:B------:R-:W-:Y:S05]  /*5830*/  BSYNC B2 ;  /* 0x0000000000027941 */ /* 0x000fea0003800000 */
.L_x_5112:
[----:B--2---:R1:W-:Y:S02]  /*5840*/  STG.E.128 desc[UR60][R44.64+0xc0], R40 ;  /* 0x0000c0282c007986 */ /* 0x0043e4000c101d3c */
.L_x_5111:
[----:B------:R-:W-:Y:S05]  /*5850*/  BSYNC B1 ;  /* 0x0000000000017941 */ /* 0x000fea0003800000 */
.L_x_5110:
        /* <DEDUP_REMOVED lines=49> */
.L_x_5117:
[----:B------:R-:W-:Y:S05]  /*5b70*/  BSYNC B2 ;  /* 0x0000000000027941 */ /* 0x000fea0003800000 */
.L_x_5116:
[----:B--2---:R1:W-:Y:S02]  /*5b80*/  STG.E.128 desc[UR60][R44.64+0x100], R40 ;  /* 0x000100282c007986 */ /* 0x0043e4000c101d3c */
.L_x_5115:
[----:B------:R-:W-:Y:S05]  /*5b90*/  BSYNC B1 ;  /* 0x0000000000017941 */ /* 0x000fea0003800000 */
.L_x_5114:
        /* <DEDUP_REMOVED lines=48> */
.L_x_5119:
[----:B------:R-:W-:Y:S05]  /*5ea0*/  BSYNC B1 ;  /* 0x0000000000017941 */ /* 0x000fea0003800000 */
.L_x_5118:
[----:B--2---:R1:W-:Y:S01]  /*5eb0*/  STG.E.128 desc[UR60][R44.64+0x140], R40 ;  /* 0x000140282c007986 */ /* 0x0043e2000c101d3c */
[----:B------:R-:W-:Y:S05]  /*5ec0*/  BRA `(.L_x_5097) ;  /* 0x0000003c00c87947 */ /* 0x000fea0003800000 */
.L_x_5065:
        /* <DEDUP_REMOVED lines=47> */
.L_x_5121:
[----:B------:R-:W-:Y:S05]  /*61c0*/  BSYNC B1 ;  /* 0x0000000000017941 */ /* 0x000fea0003800000 */
.L_x_5120:
        /* <DEDUP_REMOVED lines=47> */
.L_x_5123:
[----:B------:R-:W-:Y:S05]  /*64c0*/  BSYNC B1 ;  /* 0x0000000000017941 */ /* 0x000fea0003800000 */
.L_x_5122:
[----:B0-----:R-:W2:Y:S01]  /*64d0*/  LDL R88, [R1+0x4c] ;  /* 0x00004c0001587983 */ /* 0x001ea20000100800 */
[----:B------:R-:W-:Y:S01]  /*64e0*/  IMAD.MOV.U32 R89, RZ, RZ, R41 ;  /* 0x000000ffff597224 */ /* 0x000fe200078e0029 */
[----:B------:R-:W-:Y:S01]  /*64f0*/  MOV R90, R44 ;  /* 0x0000002c005a7202 */ /* 0x000fe20000000f00 */
[----:B------:R-:W-:Y:S01]  /*6500*/  IMAD.MOV.U32 R91, RZ, RZ, R45 ;  /* 0x000000ffff5b7224 */ /* 0x000fe200078e002d */
[----:B------:R-:W-:Y:S02]  /*6510*/  PRMT R172, R93, 0x5410, R94 ;  /* 0x000054105dac7816 */ /* 0x000fe4000000005e */
[----:B------:R-:W-:Y:S02]  /*6520*/  PRMT R177, R90, 0x7610, R177 ;  /* 0x000076105ab17816 */ /* 0x000fe400000000b1 */
[----:B------:R-:W-:Y:S02]  /*6530*/  MOV R90, R48 ;  /* 0x00000030005a7202 */ /* 0x000fe40000000f00 */
[----:B--2---:R-:W-:-:S02]  /*6540*/  R2UR UR4, R88 ;  /* 0x00000000580472ca */ /* 0x004fc400000e0000 */
[----:B------:R-:W-:-:S04]  /*6550*/  MOV R88, R40 ;  /* 0x0000002800587202 */ /* 0x000fc80000000f00 */
[----:B------:R-:W-:Y:S01]  /*6560*/  PRMT R173, R88, 0x5410, R89 ;  /* 0x0000541058ad7816 */ /* 0x000fe20000000059 */
[----:B------:R-:W-:Y:S02]  /*6570*/  IMAD.MOV.U32 R88, RZ, RZ, R46 ;  /* 0x000000ffff587224 */ /* 0x000fe400078e002e */
        /* <DEDUP_REMOVED lines=27> */
[----:B------:R-:W-:Y:S02]  /*6730*/  MOV R90, R60 ;  /* 0x0000003c005a7202 */ /* 0x000fe40000000f00 */
[----:B------:R-:W-:Y:S01]  /*6740*/  PRMT R180, R180, 0x5410, R88 ;  /* 0x00005410b4b47816 */ /* 0x000fe20000000058 */
[----:B-----5:R-:W-:Y:S01]  /*6750*/  IMAD.MOV.U32 R88, RZ, RZ, R66 ;  /* 0x000000ffff587224 */ /* 0x020fe200078e0042 */
        /* <DEDUP_REMOVED lines=40> */
.L_x_5124:
[----:B------:R-:W-:Y:S01]  /*69e0*/  IMAD R98, R19, 0x8, R18 ;  /* 0x0000000813627824 */ /* 0x000fe200078e0212 */
[----:B------:R-:W-:Y:S01]  /*69f0*/  SHF.L.U32 R99, R209, 0x1f, RZ ;  /* 0x0000001fd1637819 */ /* 0x000fe200000006ff */
[----:B------:R-:W0:Y:S01]  /*6a00*/  LDC R145, c[0x0][0x2e4] ;  /* 0x0000b900ff917b82 */ /* 0x000e220000000800 */
[----:B------:R-:W-:Y:S02]  /*6a10*/  BSSY B1, `(.L_x_5125) ;  /* 0x0000004000017945 */ /* 0x000fe40003800000 */
[----:B------:R-:W1:Y:S05]  /*6a20*/  SYNCS.PHASECHK.TRANS64.TRYWAIT P5, [R98+URZ+0x36890], R99 ;  /* 0x03689063620075a7 */ /* 0x000e6a00080a017f */
[----:B------:R-:W2:Y:S01]  /*6a30*/  LDC.64 R126, c[0x0][0x2f0] ;  /* 0x0000bc00ff7e7b82 */ /* 0x000ea20000000a00 */
[----:B-1----:R-:W-:Y:S05]  /*6a40*/  @!P5 BRA `(.L_x_5126) ;  /* 0x000002400064d947 */ /* 0x002fea0003800000 */
.L_x_5400:
[----:B------:R-:W-:Y:S05]  /*6a50*/  BSYNC B1 ;  /* 0x0000000000017941 */ /* 0x000fea0003800000 */
.L_x_5125:
        /* <DEDUP_REMOVED lines=48> */
[----:B0-----:R-:W-:Y:S02]  /*6d60*/  IMAD.MOV.U32 R63, RZ, RZ, R89 ;  /* 0x000000ffff3f7224 */ /* 0x001fe400078e0059 */
[----:B------:R-:W-:Y:S01]  /*6d70*/  IMAD.MOV.U32 R89, RZ, RZ, R92 ;  /* 0x000000ffff597224 */ /* 0x000fe200078e005c */
[----:B------:R-:W-:Y:S01]  /*6d80*/  MOV R92, R90 ;  /* 0x0000005a005c7202 */ /* 0x000fe20000000f00 */
[----:B------:R-:W-:Y:S02]  /*6d90*/  HADD2.F32 R62, -RZ, R62.H0_H0 ;  /* 0x2000003eff3e7230 */ /* 0x000fe40000004100 */
[----:B------:R-:W-:Y:S02]  /*6da0*/  HADD2.F32 R90, -RZ, R63.H0_H0 ;  /* 0x2000003fff5a7230 */ /* 0x000fe40000004100 */
[----:B------:R-:W-:Y:S02]  /*6db0*/  HADD2.F32 R61, -RZ, R61.H0_H0 ;  /* 0x2000003dff3d7230 */ /* 0x000fe40000004100 */
[----:B------:R-:W-:-:S02]  /*6dc0*/  HADD2.F32 R51, -RZ, R51.H0_H0 ;  /* 0x20000033ff337230 */ /* 0x000fc40000004100 */
[C---:B------:R-:W-:Y:S01]  /*6dd0*/  FMUL.FTZ R166, R90.reuse, R166 ;  /* 0x000000a65aa67220 */ /* 0x040fe20000410000 */
[-C--:B------:R-:W-:Y:S01]  /*6de0*/  FFMA.FTZ R90, R90, R165.reuse, -R164 ;  /* 0x000000a55a5a7223 */ /* 0x080fe200000108a4 */
[----:B------:R-:W-:Y:S02]  /*6df0*/  HADD2.F32 R164, -RZ, R60.H0_H0 ;  /* 0x2000003cffa47230 */ /* 0x000fe40000004100 */
[----:B------:R-:W-:Y:S01]  /*6e00*/  FFMA.FTZ R60, R163, R165, R166 ;  /* 0x000000a5a33c7223 */ /* 0x000fe200000100a6 */
[----:B------:R-:W-:Y:S02]  /*6e10*/  HADD2.F32 R163, -RZ, R63.H1_H1 ;  /* 0x3000003fffa37230 */ /* 0x000fe40000004100 */
[----:B------:R-:W-:Y:S02]  /*6e20*/  HADD2.F32 R165, -RZ, R162.H0_H0 ;  /* 0x200000a2ffa57230 */ /* 0x000fe40000004100 */
[----:B------:R-:W-:Y:S01]  /*6e30*/  FMUL.FTZ R162, R93, R164 ;  /* 0x000000a45da27220 */ /* 0x000fe20000410000 */
[----:B------:R-:W-:-:S02]  /*6e40*/  IMAD.MOV.U32 R63, RZ, RZ, R95 ;  /* 0x000000ffff3f7224 */ /* 0x000fc400078e005f */
[C---:B------:R-:W-:Y:S01]  /*6e50*/  FMUL.FTZ R164, R163.reuse, R164 ;  /* 0x000000a4a3a47220 */ /* 0x040fe20000410000 */
[----:B------:R-:W-:Y:S02]  /*6e60*/  IMAD.MOV.U32 R95, RZ, RZ, R94 ;  /* 0x000000ffff5f7224 */ /* 0x000fe400078e005e */
[-C--:B------:R-:W-:Y:S01]  /*6e70*/  FFMA.FTZ R94, R163, R165.reuse, -R162 ;  /* 0x000000a5a35e7223 */ /* 0x080fe200000108a2 */
[----:B------:R-:W-:Y:S02]  /*6e80*/  HADD2.F32 R162, -RZ, R181.H0_H0 ;  /* 0x200000b5ffa27230 */ /* 0x000fe40000004100 */
[----:B------:R-:W-:Y:S01]  /*6e90*/  FFMA.FTZ R93, R93, R165, R164 ;  /* 0x000000a55d5d7223 */ /* 0x000fe200000100a4 */
[----:B------:R-:W-:Y:S02]  /*6ea0*/  HADD2.F32 R163, -RZ, R63.H0_H0 ;  /* 0x2000003fffa37230 */ /* 0x000fe40000004100 */
[----:B------:R-:W-:Y:S01]  /*6eb0*/  HADD2.F32 R164, -RZ, R167.H0_H0 ;  /* 0x200000a7ffa47230 */ /* 0x000fe20000004100 */
[----:B------:R-:W-:Y:S01]  /*6ec0*/  F2FP.F16.F32.PACK_AB R90, R94, R90 ;  /* 0x0000005a5e5a723e */ /* 0x000fe200000000ff */
[----:B------:R-:W-:Y:S01]  /*6ed0*/  HADD2.F32 R165, -RZ, R91.H0_H0 ;  /* 0x2000005bffa57230 */ /* 0x000fe20000004100 */
[----:B------:R-:W-:Y:S01]  /*6ee0*/  F2FP.F16.F32.PACK_AB R93, R93, R60 ;  /* 0x0000003c5d5d723e */ /* 0x000fe200000000ff */
[----:B------:R-:W-:-:S02]  /*6ef0*/  HADD2.F32 R166, -RZ, R63.H1_H1 ;  /* 0x3000003fffa67230 */ /* 0x000fc40000004100 */
[-C--:B------:R-:W-:Y:S01]  /*6f00*/  FMUL.FTZ R63, R163, R162.reuse ;  /* 0x000000a2a33f7220 */ /* 0x080fe20000410000 */
[----:B------:R-:W-:Y:S02]  /*6f10*/  HADD2.F32 R91, -RZ, R91.H1_H1 ;  /* 0x3000005bff5b7230 */ /* 0x000fe40000004100 */
        /* <DEDUP_REMOVED lines=37> */
[----:B------:R-:W-:Y:S01]  /*7170*/  FFMA.FTZ R50, R91, R88, -R50 ;  /* 0x000000585b327223 */ /* 0x000fe20000010832 */
[----:B------:R-:W-:Y:S01]  /*7180*/  FFMA.FTZ R49, R92, R164, -R49 ;  /* 0x000000a45c317223 */ /* 0x000fe20000010831 */
[----:B------:R-:W-:Y:S01]  /*7190*/  FFMA.FTZ R166, R163, R88, R166 ;  /* 0x00000058a3a67223 */ /* 0x000fe200000100a6 */
[----:B------:R-:W-:Y:S01]  /*71a0*/  FFMA.FTZ R51, R95, R164, R51 ;  /* 0x000000a45f337223 */ /* 0x000fe20000010033 */
[----:B------:R-:W-:Y:S01]  /*71b0*/  MOV R89, R90 ;  /* 0x0000005a00597202 */ /* 0x000fe20000000f00 */
[----:B------:R-:W-:Y:S01]  /*71c0*/  IMAD.MOV.U32 R88, RZ, RZ, R48 ;  /* 0x000000ffff587224 */ /* 0x000fe200078e0030 */
[----:B------:R-:W-:Y:S01]  /*71d0*/  F2FP.F16.F32.PACK_AB R49, R49, R50 ;  /* 0x000000323131723e */ /* 0x000fe200000000ff */
[----:B------:R-:W-:Y:S01]  /*71e0*/  IMAD.MOV.U32 R92, RZ, RZ, R167 ;  /* 0x000000ffff5c7224 */ /* 0x000fe200078e00a7 */
[----:B------:R-:W-:Y:S01]  /*71f0*/  F2FP.F16.F32.PACK_AB R51, R51, R166 ;  /* 0x000000a63333723e */ /* 0x000fe200000000ff */
[----:B------:R-:W-:-:S02]  /*7200*/  IMAD.MOV.U32 R91, RZ, RZ, R63 ;  /* 0x000000ffff5b7224 */ /* 0x000fc400078e003f */
[----:B------:R-:W-:Y:S01]  /*7210*/  IMAD.MOV.U32 R90, RZ, RZ, R49 ;  /* 0x000000ffff5a7224 */ /* 0x000fe200078e0031 */
[----:B------:R-:W-:Y:S01]  /*7220*/  MOV R94, R51 ;  /* 0x00000033005e7202 */ /* 0x000fe20000000f00 */
[----:B------:R-:W-:-:S07]  /*7230*/  IMAD.MOV.U32 R95, RZ, RZ, R62 ;  /* 0x000000ffff5f7224 */ /* 0x000fce00078e003e */
.L_x_5132:
[----:B------:R-:W-:Y:S05]  /*7240*/  BSYNC B3 ;  /* 0x0000000000037941 */ /* 0x000fea0003800000 */
.L_x_5131:
        /* <DEDUP_REMOVED lines=10> */
.L_x_5130:
[----:B------:R-:W-:Y:S05]  /*72f0*/  BSYNC B2 ;  /* 0x0000000000027941 */ /* 0x000fea0003800000 */
.L_x_5129:
        /* <DEDUP_REMOVED lines=39> */
[----:B------:R-:W-:Y:S01]  /*7570*/  HADD2.F32 R62, -RZ, R180.H0_H0 ;  /* 0x200000b4ff3e7230 */ /* 0x000fe20000004100 */
        /* <DEDUP_REMOVED lines=17> */
[----:B------:R-:W-:Y:S01]  /*7690*/  HADD2.F32 R49, -RZ, R179.H1_H1 ;  /* 0x300000b3ff317230 */ /* 0x000fe20000004100 */
        /* <DEDUP_REMOVED lines=47> */
[----:B------:R-:W-:Y:S01]  /*7990*/  FFMA.FTZ R93, R61, R48, R93 ;  /* 0x000000303d5d7223 */ /* 0x000fe2000001005d */
[----:B------:R-:W-:Y:S01]  /*79a0*/  FFMA.FTZ R57, R63, R92, R57 ;  /* 0x0000005c3f397223 */ /* 0x000fe20000010039 */
[----:B------:R-:W-:Y:S01]  /*79b0*/  FFMA.FTZ R46, R59, R48, -R46 ;  /* 0x000000303b2e7223 */ /* 0x000fe2000001082e */
[----:B------:R-:W-:Y:S01]  /*79c0*/  FFMA.FTZ R45, R50, R92, -R45 ;  /* 0x0000005c322d7223 */ /* 0x000fe2000001082d */
[----:B------:R-:W-:Y:S02]  /*79d0*/  IMAD.MOV.U32 R48, RZ, RZ, R44 ;  /* 0x000000ffff307224 */ /* 0x000fe400078e002c */
[----:B------:R-:W-:Y:S01]  /*79e0*/  F2FP.F16.F32.PACK_AB R57, R57, R93 ;  /* 0x0000005d3939723e */ /* 0x000fe200000000ff */
[----:B------:R-:W-:Y:S01]  /*79f0*/  IMAD.MOV.U32 R61, RZ, RZ, R56 ;  /* 0x000000ffff3d7224 */ /* 0x000fe200078e0038 */
[----:B------:R-:W-:Y:S01]  /*7a00*/  F2FP.F16.F32.PACK_AB R45, R45, R46 ;  /* 0x0000002e2d2d723e */ /* 0x000fe200000000ff */
[----:B------:R-:W-:-:S02]  /*7a10*/  IMAD.MOV.U32 R63, RZ, RZ, R58 ;  /* 0x000000ffff3f7224 */ /* 0x000fc400078e003a */
[----:B------:R-:W-:Y:S01]  /*7a20*/  IMAD.MOV.U32 R62, RZ, RZ, R57 ;  /* 0x000000ffff3e7224 */ /* 0x000fe200078e0039 */
[----:B------:R-:W-:-:S07]  /*7a30*/  MOV R50, R45 ;  /* 0x0000002d00327202 */ /* 0x000fce0000000f00 */
.L_x_5136:
[----:B------:R-:W-:Y:S05]  /*7a40*/  BSYNC B3 ;  /* 0x0000000000037941 */ /* 0x000fea0003800000 */
.L_x_5135:
        /* <DEDUP_REMOVED lines=10> */
.L_x_5134:
[----:B------:R-:W-:Y:S05]  /*7af0*/  BSYNC B2 ;  /* 0x0000000000027941 */ /* 0x000fea0003800000 */
.L_x_5133:
        /* <DEDUP_REMOVED lines=28> */
[----:B--2---:R-:W-:Y:S01]  /*7cc0*/  HADD2.F32 R62, -RZ, R49.H1_H1 ;  /* 0x30000031ff3e7230 */ /* 0x004fe20000004100 */
[----:B------:R-:W-:Y:S01]  /*7cd0*/  SHF.R.U32.HI R59, RZ, 0x10, R41 ;  /* 0x00000010ff3b7819 */ /* 0x000fe20000011629 */
[----:B------:R-:W-:Y:S01]  /*7ce0*/  HADD2.F32 R60, -RZ, R175.H1_H1 ;  /* 0x300000afff3c7230 */ /* 0x000fe20000004100 */
[--C-:B------:R-:W-:Y:S01]  /*7cf0*/  SHF.R.U64 R41, R52, 0x10, R53.reuse ;  /* 0x0000001034297819 */ /* 0x100fe20000001235 */
[----:B------:R-:W-:Y:S01]  /*7d00*/  HADD2.F32 R61, -RZ, R49.H0_H0 ;  /* 0x20000031ff3d7230 */ /* 0x000fe20000004100 */
[----:B------:R-:W-:Y:S01]  /*7d10*/  SHF.R.U32.HI R52, RZ, 0x10, R53 ;  /* 0x00000010ff347819 */ /* 0x000fe20000011635 */
[----:B0-----:R-:W-:Y:S01]  /*7d20*/  HADD2.F32 R49, -RZ, R45.H0_H0 ;  /* 0x2000002dff317230 */ /* 0x001fe20000004100 */
[--C-:B------:R-:W-:Y:S01]  /*7d30*/  SHF.R.U64 R53, R54, 0x10, R55.reuse ;  /* 0x0000001036357819 */ /* 0x100fe20000001237 */
[----:B------:R-:W-:Y:S01]  /*7d40*/  HADD2.F32 R59, -RZ, R59.H0_H0 ;  /* 0x2000003bff3b7230 */ /* 0x000fe20000004100 */
[----:B------:R-:W-:Y:S01]  /*7d50*/  SHF.R.U32.HI R54, RZ, 0x10, R55 ;  /* 0x00000010ff367819 */ /* 0x000fe20000011637 */
[----:B------:R-:W-:-:S02]  /*7d60*/  HADD2.F32 R63, -RZ, R52.H0_H0 ;  /* 0x20000034ff3f7230 */ /* 0x000fc40000004100 */
[-C--:B------:R-:W-:Y:S01]  /*7d70*/  FMUL.FTZ R88, R61, R60.reuse ;  /* 0x0000003c3d587220 */ /* 0x080fe20000410000 */
[----:B------:R-:W-:Y:S02]  /*7d80*/  HADD2.F32 R52, -RZ, R45.H1_H1 ;  /* 0x3000002dff347230 */ /* 0x000fe40000004100 */
[----:B------:R-:W-:Y:S01]  /*7d90*/  FMUL.FTZ R60, R49, R60 ;  /* 0x0000003c313c7220 */ /* 0x000fe20000410000 */
[----:B------:R-:W-:Y:S02]  /*7da0*/  HADD2.F32 R55, -RZ, R173.H1_H1 ;  /* 0x300000adff377230 */ /* 0x000fe40000004100 */
[-C--:B------:R-:W-:Y:S01]  /*7db0*/  FMUL.FTZ R45, R62, R63.reuse ;  /* 0x0000003f3e2d7220 */ /* 0x080fe20000410000 */
[--C-:B------:R-:W-:Y:S01]  /*7dc0*/  SHF.R.U64 R42, R42, 0x10, R43.reuse ;  /* 0x000000102a2a7819 */ /* 0x100fe2000000122b */
[C---:B------:R-:W-:Y:S01]  /*7dd0*/  FMUL.FTZ R63, R52.reuse, R63 ;  /* 0x0000003f343f7220 */ /* 0x040fe20000410000 */
[----:B------:R-:W-:Y:S01]  /*7de0*/  SHF.R.U32.HI R43, RZ, 0x10, R43 ;  /* 0x00000010ff2b7819 */ /* 0x000fe2000001162b */
[----:B------:R-:W-:Y:S01]  /*7df0*/  FFMA.FTZ R45, R52, R59, -R45 ;  /* 0x0000003b342d7223 */ /* 0x000fe2000001082d */
[----:B------:R-:W-:-:S02]  /*7e00*/  HADD2.F32 R52, -RZ, R51.H0_H0 ;  /* 0x20000033ff347230 */ /* 0x000fc40000004100 */
[----:B------:R-:W-:Y:S01]  /*7e10*/  FFMA.FTZ R63, R62, R59, R63 ;  /* 0x0000003b3e3f7223 */ /* 0x000fe2000001003f */
[----:B------:R-:W-:Y:S02]  /*7e20*/  HADD2.F32 R59, -RZ, R174.H1_H1 ;  /* 0x300000aeff3b7230 */ /* 0x000fe40000004100 */
[-C--:B------:R-:W-:Y:S01]  /*7e30*/  FFMA.FTZ R88, R49, R55.reuse, -R88 ;  /* 0x0000003731587223 */ /* 0x080fe20000010858 */
[----:B------:R-:W-:Y:S02]  /*7e40*/  HADD2.F32 R62, -RZ, R47.H0_H0 ;  /* 0x2000002fff3e7230 */ /* 0x000fe40000004100 */
[----:B------:R-:W-:Y:S01]  /*7e50*/  FFMA.FTZ R60, R61, R55, R60 ;  /* 0x000000373d3c7223 */ /* 0x000fe2000001003c */
[----:B------:R-:W-:Y:S02]  /*7e60*/  HADD2.F32 R51, -RZ, R51.H1_H1 ;  /* 0x30000033ff337230 */ /* 0x000fe40000004100 */
[----:B------:R-:W-:Y:S01]  /*7e70*/  HADD2.F32 R90, -RZ, R54.H0_H0 ;  /* 0x20000036ff5a7230 */ /* 0x000fe20000004100 */
[----:B------:R-:W-:Y:S01]  /*7e80*/  F2FP.F16.F32.PACK_AB R45, R45, R88 ;  /* 0x000000582d2d723e */ /* 0x000fe200000000ff */
[----:B------:R-:W-:-:S02]  /*7e90*/  HADD2.F32 R55, -RZ, R47.H1_H1 ;  /* 0x3000002fff377230 */ /* 0x000fc40000004100 */
[-C--:B------:R-:W-:Y:S01]  /*7ea0*/  FMUL.FTZ R47, R62, R59.reuse ;  /* 0x0000003b3e2f7220 */ /* 0x080fe20000410000 */
[----:B------:R-:W-:Y:S02]  /*7eb0*/  HADD2.F32 R49, -RZ, R172.H1_H1 ;  /* 0x300000acff317230 */ /* 0x000fe40000004100 */
[-C--:B------:R-:W-:Y:S01]  /*7ec0*/  FMUL.FTZ R92, R51, R90.reuse ;  /* 0x0000005a335c7220 */ /* 0x080fe20000410000 */
[----:B------:R-:W-:Y:S02]  /*7ed0*/  HADD2.F32 R54, -RZ, R43.H0_H0 ;  /* 0x2000002bff367230 */ /* 0x000fe40000004100 */
[C---:B------:R-:W-:Y:S01]  /*7ee0*/  FMUL.FTZ R90, R55.reuse, R90 ;  /* 0x0000005a375a7220 */ /* 0x040fe20000410000 */
[C---:B------:R-:W-:Y:S01]  /*7ef0*/  FMUL.FTZ R43, R52.reuse, R59 ;  /* 0x0000003b342b7220 */ /* 0x040fe20000410000 */
[----:B------:R-:W-:Y:S01]  /*7f00*/  FFMA.FTZ R47, R52, R49, R47 ;  /* 0x00000031342f7223 */ /* 0x000fe2000001002f */
[----:B------:R-:W-:Y:S02]  /*7f10*/  HADD2.F32 R41, -RZ, R41.H0_H0 ;  /* 0x20000029ff297230 */ /* 0x000fe40000004100 */
[-C--:B------:R-:W-:Y:S01]  /*7f20*/  FFMA.FTZ R52, R55, R54.reuse, -R92 ;  /* 0x0000003637347223 */ /* 0x080fe2000001085c */
[----:B------:R-:W-:Y:S01]  /*7f30*/  FFMA.FTZ R54, R51, R54, R90 ;  /* 0x0000003633367223 */ /* 0x000fe2000001005a */
[----:B------:R-:W-:-:S02]  /*7f40*/  HADD2.F32 R90, -RZ, R44.H0_H0 ;  /* 0x2000002cff5a7230 */ /* 0x000fc40000004100 */
[----:B------:R-:W-:Y:S01]  /*7f50*/  FFMA.FTZ R43, R62, R49, -R43 ;  /* 0x000000313e2b7223 */ /* 0x000fe2000001082b */
[----:B------:R-:W-:Y:S01]  /*7f60*/  HADD2.F32 R44, -RZ, R44.H1_H1 ;  /* 0x3000002cff2c7230 */ /* 0x000fe20000004100 */
[----:B------:R-:W-:Y:S01]  /*7f70*/  F2FP.F16.F32.PACK_AB R60, R63, R60 ;  /* 0x0000003c3f3c723e */ /* 0x000fe200000000ff */
[----:B------:R-:W-:Y:S02]  /*7f80*/  HADD2.F32 R175, -RZ, R175.H0_H0 ;  /* 0x200000afffaf7230 */ /* 0x000fe40000004100 */
[--C-:B------:R-:W-:Y:S02]  /*7f90*/  HADD2.F32 R62, -RZ, R48.reuse.H0_H0 ;  /* 0x20000030ff3e7230 */ /* 0x100fe40000004100 */
[----:B------:R-:W-:Y:S01]  /*7fa0*/  FMUL.FTZ R59, R44, R41 ;  /* 0x000000292c3b7220 */ /* 0x000fe20000410000 */
[----:B------:R-:W-:Y:S01]  /*7fb0*/  HADD2.F32 R48, -RZ, R48.H1_H1 ;  /* 0x30000030ff307230 */ /* 0x000fe20000004100 */
[----:B------:R-:W-:Y:S01]  /*7fc0*/  F2FP.F16.F32.PACK_AB R43, R52, R43 ;  /* 0x0000002b342b723e */ /* 0x000fe200000000ff */
[----:B------:R-:W-:-:S02]  /*7fd0*/  HADD2.F32 R51, -RZ, R40.H0_H0 ;  /* 0x20000028ff337230 */ /* 0x000fc40000004100 */
[----:B------:R-:W-:Y:S01]  /*7fe0*/  FMUL.FTZ R49, R62, R175 ;  /* 0x000000af3e317220 */ /* 0x000fe20000410000 */
[----:B------:R-:W-:Y:S02]  /*7ff0*/  HADD2.F32 R173, -RZ, R173.H0_H0 ;  /* 0x200000adffad7230 */ /* 0x000fe40000004100 */
[C---:B------:R-:W-:Y:S01]  /*8000*/  FMUL.FTZ R55, R48.reuse, R41 ;  /* 0x0000002930377220 */ /* 0x040fe20000410000 */
[----:B------:R-:W-:Y:S02]  /*8010*/  HADD2.F32 R174, -RZ, R174.H0_H0 ;  /* 0x200000aeffae7230 */ /* 0x000fe40000004100 */
[----:B------:R-:W-:Y:S01]  /*8020*/  FFMA.FTZ R48, R48, R51, R59 ;  /* 0x0000003330307223 */ /* 0x000fe2000001003b */
[----:B------:R-:W-:Y:S02]  /*8030*/  HADD2.F32 R59, -RZ, R53.H0_H0 ;  /* 0x20000035ff3b7230 */ /* 0x000fe40000004100 */
[----:B------:R-:W-:Y:S01]  /*8040*/  FFMA.FTZ R40, R90, R173, -R49 ;  /* 0x000000ad5a287223 */ /* 0x000fe20000010831 */
[----:B------:R-:W-:Y:S01]  /*8050*/  FFMA.FTZ R49, R44, R51, -R55 ;  /* 0x000000332c317223 */ /* 0x000fe20000010837 */
[----:B------:R-:W-:-:S02]  /*8060*/  HADD2.F32 R53, -RZ, R50.H0_H0 ;  /* 0x20000032ff357230 */ /* 0x000fc40000004100 */
[----:B------:R-:W-:Y:S01]  /*8070*/  FMUL.FTZ R175, R90, R175 ;  /* 0x000000af5aaf7220 */ /* 0x000fe20000410000 */
[----:B------:R-:W-:Y:S02]  /*8080*/  HADD2.F32 R51, -RZ, R46.H0_H0 ;  /* 0x2000002eff337230 */ /* 0x000fe40000004100 */
[----:B------:R-:W-:Y:S02]  /*8090*/  HADD2.F32 R50, -RZ, R50.H1_H1 ;  /* 0x30000032ff327230 */ /* 0x000fe40000004100 */
[----:B------:R-:W-:Y:S01]  /*80a0*/  FFMA.FTZ R41, R62, R173, R175 ;  /* 0x000000ad3e297223 */ /* 0x000fe200000100af */
[----:B------:R-:W-:Y:S01]  /*80b0*/  HADD2.F32 R46, -RZ, R46.H1_H1 ;  /* 0x3000002eff2e7230 */ /* 0x000fe20000004100 */
[----:B------:R-:W-:Y:S01]  /*80c0*/  F2FP.F16.F32.PACK_AB R44, R49, R40 ;  /* 0x00000028312c723e */ /* 0x000fe200000000ff */
[----:B------:R-:W-:Y:S02]  /*80d0*/  HADD2.F32 R55, -RZ, R42.H0_H0 ;  /* 0x2000002aff377230 */ /* 0x000fe40000004100 */
[----:B------:R-:W-:Y:S01]  /*80e0*/  FMUL.FTZ R42, R53, R174 ;  /* 0x000000ae352a7220 */ /* 0x000fe20000410000 */
[----:B------:R-:W-:-:S02]  /*80f0*/  HADD2.F32 R172, -RZ, R172.H0_H0 ;  /* 0x200000acffac7230 */ /* 0x000fc40000004100 */
[-C--:B------:R-:W-:Y:S01]  /*8100*/  FMUL.FTZ R61, R50, R59.reuse ;  /* 0x0000003b323d7220 */ /* 0x080fe20000410000 */
[C---:B------:R-:W-:Y:S01]  /*8110*/  FMUL.FTZ R174, R51.reuse, R174 ;  /* 0x000000ae33ae7220 */ /* 0x040fe20000410000 */
        /* <DEDUP_REMOVED lines=8> */
[----:B------:R-:W-:-:S02]  /*81a0*/  MOV R49, R60 ;  /* 0x0000003c00317202 */ /* 0x000fc40000000f00 */
[----:B------:R-:W-:Y:S02]  /*81b0*/  F2FP.F16.F32.PACK_AB R46, R61, R42 ;  /* 0x0000002a3d2e723e */ /* 0x000fe400000000ff */
[----:B------:R-:W-:-:S07]  /*81c0*/  F2FP.F16.F32.PACK_AB R50, R59, R174 ;  /* 0x000000ae3b32723e */ /* 0x000fce00000000ff */
.L_x_5138:
[----:B------:R-:W-:Y:S05]  /*81d0*/  BSYNC B2 ;  /* 0x0000000000027941 */ /* 0x000fea0003800000 */
.L_x_5137:
        /* <DEDUP_REMOVED lines=10> */
.L_x_5128:
[----:B------:R-:W-:Y:S05]  /*8280*/  BSYNC B1 ;  /* 0x0000000000017941 */ /* 0x000fea0003800000 */
.L_x_5127:
        /* <DEDUP_REMOVED lines=13> */
[----:B------:R-:W-:Y:S02]  /*8360*/  LEA.HI R41, R41, R40, RZ, 0x4 ;  /* 0x0000002829297211 */ /* 0x000fe400078f20ff */
[----:B---3--:R-:W-:-:S02]  /*8370*/  SHF.R.U32.HI R46, RZ, 0x3, R210 ;  /* 0x00000003ff2e7819 */ /* 0x008fc400000116d2 */
[----:B------:R-:W-:-:S05]  /*8380*/  LEA.HI.SX32 R44, R41, R20, 0x1c ;  /* 0x00000014292c7211 */ /* 0x000fca00078fe2ff */
        /* <DEDUP_REMOVED lines=27> */
[----:B0-----:R-:W-:Y:S01]  /*8540*/  MOV R45, R43 ;  /* 0x0000002b002d7202 */ /* 0x001fe20000000f00 */
        /* <DEDUP_REMOVED lines=45> */
[----:B------:R-:W-:Y:S01]  /*8820*/  HADD2.F32 R40, -RZ, R40.H1_H1 ;  /* 0x30000028ff287230 */ /* 0x000fe20000004100 */
[----:B------:R-:W-:Y:S01]  /*8830*/  F2FP.F16.F32.PACK_AB R45, R60, R43 ;  /* 0x0000002b3c2d723e */ /* 0x000fe200000000ff */
[----:B------:R-:W-:Y:S02]  /*8840*/  HADD2.F32 R59, -RZ, R52.H0_H0 ;  /* 0x20000034ff3b7230 */ /* 0x000fe40000004100 */
[----:B------:R-:W-:Y:S01]  /*8850*/  FMUL.FTZ R63, R44, R61 ;  /* 0x0000003d2c3f7220 */ /* 0x000fe20000410000 */
[----:B------:R-:W-:-:S02]  /*8860*/  HADD2.F32 R84, -RZ, R171.H0_H0 ;  /* 0x200000abff547230 */ /* 0x000fc40000004100 */
[C---:B------:R-:W-:Y:S01]  /*8870*/  FMUL.FTZ R61, R40.reuse, R61 ;  /* 0x0000003d283d7220 */ /* 0x040fe20000410000 */
[----:B------:R-:W-:Y:S02]  /*8880*/  HADD2.F32 R74, -RZ, R169.H0_H0 ;  /* 0x200000a9ff4a7230 */ /* 0x000fe40000004100 */
[-C--:B------:R-:W-:Y:S01]  /*8890*/  FFMA.FTZ R63, R40, R59.reuse, -R63 ;  /* 0x0000003b283f7223 */ /* 0x080fe2000001083f */
[----:B------:R-:W-:Y:S02]  /*88a0*/  HADD2.F32 R40, -RZ, R42.H0_H0 ;  /* 0x2000002aff287230 */ /* 0x000fe40000004100 */
[----:B------:R-:W-:Y:S01]  /*88b0*/  FFMA.FTZ R73, R44, R59, R61 ;  /* 0x0000003b2c497223 */ /* 0x000fe2000001003d */
        /* <DEDUP_REMOVED lines=8> */
[-C--:B------:R-:W-:Y:S01]  /*8940*/  FMUL.FTZ R75, R44, R59.reuse ;  /* 0x0000003b2c4b7220 */ /* 0x080fe20000410000 */
[----:B------:R-:W-:Y:S02]  /*8950*/  HADD2.F32 R42, -RZ, R42.H1_H1 ;  /* 0x3000002aff2a7230 */ /* 0x000fe40000004100 */
[----:B------:R-:W-:Y:S01]  /*8960*/  FMUL.FTZ R59, R40, R59 ;  /* 0x0000003b283b7220 */ /* 0x000fe20000410000 */
[----:B------:R-:W-:-:S02]  /*8970*/  HADD2.F32 R55, -RZ, R168.H0_H0 ;  /* 0x200000a8ff377230 */ /* 0x000fc40000004100 */
        /* <DEDUP_REMOVED lines=12> */
[----:B------:R-:W-:-:S07]  /*8a40*/  F2FP.F16.F32.PACK_AB R46, R46, R59 ;  /* 0x0000003b2e2e723e */ /* 0x000fce00000000ff */
.L_x_5142:
[----:B------:R-:W-:Y:S05]  /*8a50*/  BSYNC B2 ;  /* 0x0000000000027941 */ /* 0x000fea0003800000 */
.L_x_5141:
[----:B0-----:R4:W-:Y:S04]  /*8a60*/  STG.E.128 desc[UR60][R48.64], R40 ;  /* 0x0000002830007986 */ /* 0x0019e8000c101d3c */
[----:B--2---:R4:W-:Y:S02]  /*8a70*/  @!P3 STG.E.128 desc[UR60][R50.64], R44 ;  /* 0x0000002c3200b986 */ /* 0x0049e4000c101d3c */
.L_x_5140:
[----:B------:R-:W-:Y:S05]  /*8a80*/  BSYNC B1 ;  /* 0x0000000000017941 */ /* 0x000fea0003800000 */
.L_x_5139:
        /* <DEDUP_REMOVED lines=116> */
[----:B------:R-:W-:Y:S01]  /*91d0*/  MOV R41, R43 ;  /* 0x0000002b00297202 */ /* 0x000fe20000000f00 */
[----:B------:R-:W-:Y:S01]  /*91e0*/  IMAD.MOV.U32 R43, RZ, RZ, R69 ;  /* 0x000000ffff2b7224 */ /* 0x000fe200078e0045 */
[----:B------:R-:W-:Y:S02]  /*91f0*/  F2FP.F16.F32.PACK_AB R47, R71, R68 ;  /* 0x00000044472f723e */ /* 0x000fe400000000ff */
[----:B------:R-:W-:Y:S02]  /*9200*/  F2FP.F16.F32.PACK_AB R44, R61, R158 ;  /* 0x0000009e3d2c723e */ /* 0x000fe400000000ff */
[----:B------:R-:W-:Y:S02]  /*9210*/  F2FP.F16.F32.PACK_AB R42, R63, R52 ;  /* 0x000000343f2a723e */ /* 0x000fe400000000ff */
[----:B------:R-:W-:-:S07]  /*9220*/  F2FP.F16.F32.PACK_AB R46, R57, R58 ;  /* 0x0000003a392e723e */ /* 0x000fce00000000ff */
.L_x_5146:
[----:B------:R-:W-:Y:S05]  /*9230*/  BSYNC B2 ;  /* 0x0000000000027941 */ /* 0x000fea0003800000 */
.L_x_5145:
[----:B0-----:R0:W-:Y:S04]  /*9240*/  STG.E.128 desc[UR60][R48.64], R40 ;  /* 0x0000002830007986 */ /* 0x0011e8000c101d3c */
[----:B--2---:R0:W-:Y:S02]  /*9250*/  @!P3 STG.E.128 desc[UR60][R50.64], R44 ;  /* 0x0000002c3200b986 */ /* 0x0041e4000c101d3c */
.L_x_5144:
[----:B------:R-:W-:Y:S05]  /*9260*/  BSYNC B1 ;  /* 0x0000000000017941 */ /* 0x000fea0003800000 */
.L_x_5143:
[----:B------:R-:W-:-:S13]  /*9270*/  ISETP.NE.AND P3, PT, R34, RZ, PT ;  /* 0x000000ff2200720c */ /* 0x000fda0003f65270 */
[----:B------:R-:W-:Y:S05]  /*9280*/  @!P3 BRA `(.L_x_5097) ;  /* 0x0000000800d8b947 */ /* 0x000fea0003800000 */
[----:B0---4-:R-:W2:Y:S01]  /*9290*/  LDL R40, [R1+0x10] ;  /* 0x0000100001287983 */ /* 0x011ea20000100800 */
[----:B------:R-:W-:Y:S01]  /*92a0*/  SHF.R.U32.HI R43, RZ, 0x3, R210 ;  /* 0x00000003ff2b7819 */ /* 0x000fe200000116d2 */
[----:B------:R-:W-:Y:S01]  /*92b0*/  BSSY B1, `(.L_x_5147) ;  /* 0x0000071000017945 */ /* 0x000fe20003800000 */
[----:B------:R-:W-:-:S04]  /*92c0*/  IADD3 R42, P3, P4, R116, R128, R28 ;  /* 0x00000080742a7210 */ /* 0x000fc80007c7e01c */
        /* <DEDUP_REMOVED lines=102> */
[----:B------:R-:W-:Y:S02]  /*9930*/  F2FP.F16.F32.PACK_AB R45, R62, R59 ;  /* 0x0000003b3e2d723e */ /* 0x000fe400000000ff */
        /* <DEDUP_REMOVED lines=8> */
.L_x_5148:
[----:B------:R-:W-:Y:S05]  /*99c0*/  BSYNC B1 ;  /* 0x0000000000017941 */ /* 0x000fea0003800000 */
.L_x_5147:
        /* <DEDUP_REMOVED lines=10> */
.L_x_5064:
[----:B------:R-:W2:Y:S02]  /*9a70*/  LDL R40, [R1+0x4c] ;  /* 0x00004c0001287983 */ /* 0x000ea40000100800 */
[----:B--2---:R-:W-:-:S13]  /*9a80*/  R2UR UR4, R40 ;  /* 0x00000000280472ca */ /* 0x004fda00000e0000 */
[----:B------:R-:W-:-:S06]  /*9a90*/  UISETP.NE.AND UP0, UPT, UR4, 0x3, UPT ;  /* 0x000000030400788c */ /* 0x000fcc000bf05270 */
[----:B------:R-:W-:-:S13]  /*9aa0*/  PLOP3.LUT P2, PT, PT, PT, UP0, 0x80, 0x0 ;  /* 0x000000000000781c */ /* 0x000fda0003f4f008 */
[----:B------:R-:W-:Y:S05]  /*9ab0*/  @!P2 BRA `(.L_x_5149) ;  /* 0x000000000004a947 */ /* 0x000fea0003800000 */
[----:B------:R-:W-:Y:S01]  /*9ac0*/  BPT.TRAP 0x1 ;  /* 0x000000040000795c */ /* 0x000fe20000300000 */
.L_x_5149:
[----:B------:R-:W-:Y:S01]  /*9ad0*/  IMAD R98, R19, 0x8, R18 ;  /* 0x0000000813627824 */ /* 0x000fe200078e0212 */
[----:B------:R-:W-:Y:S01]  /*9ae0*/  SHF.L.U32 R99, R209, 0x1f, RZ ;  /* 0x0000001fd1637819 */ /* 0x000fe200000006ff */
[----:B------:R-:W-:Y:S01]  /*9af0*/  IMAD R97, R24, -0x70, R2 ;  /* 0xffffff9018617824 */ /* 0x000fe200078e0202 */
[----:B------:R-:W-:Y:S02]  /*9b00*/  BSSY B1, `(.L_x_5150) ;  /* 0x0000004000017945 */ /* 0x000fe40003800000 */
[----:B------:R-:W1:Y:S02]  /*9b10*/  SYNCS.PHASECHK.TRANS64.TRYWAIT P3, [R98+URZ+0x36890], R99 ;  /* 0x03689063620075a7 */ /* 0x000e64000806017f */
[----:B------:R-:W-:Y:S01]  /*9b20*/  VIMNMX R97, R97, 0x70, PT ;  /* 0x0000007061617848 */ /* 0x000fe20003fe0100 */
[----:B-1----:R-:W-:Y:S06]  /*9b30*/  @!P3 BRA `(.L_x_5151) ;  /* 0x00000210003cb947 */ /* 0x002fec0003800000 */
.L_x_5401:
[----:B------:R-:W-:Y:S05]  /*9b40*/  BSYNC B1 ;  /* 0x0000000000017941 */ /* 0x000fea0003800000 */
.L_x_5150:
        /* <DEDUP_REMOVED lines=21> */
.L_x_5153:
[----:B------:R-:W-:Y:S05]  /*9ca0*/  BSYNC B1 ;  /* 0x0000000000017941 */ /* 0x000fea0003800000 */
.L_x_5152:
        /* <DEDUP_REMOVED lines=20> */
.L_x_5097:
[----:B------:R-:W-:Y:S05]  /*9df0*/  BSYNC B0 ;  /* 0x0000000000007941 */ /* 0x000fea0003800000 */
.L_x_5063:
        /* <DEDUP_REMOVED lines=17> */
.L_x_5155:
[----:B------:R-:W-:Y:S05]  /*9f10*/  BSYNC B0 ;  /* 0x0000000000007941 */ /* 0x000fea0003800000 */
.L_x_5154:
        /* <DEDUP_REMOVED lines=13> */
.L_x_5402:
[----:B------:R-:W-:Y:S05]  /*9ff0*/  BSYNC B0 ;  /* 0x0000000000007941 */ /* 0x000fea0003800000 */
.L_x_5156:
        /* <DEDUP_REMOVED lines=39> */
.L_x_5159:
[----:B------:R-:W-:Y:S05]  /*a270*/  BSYNC B0 ;  /* 0x0000000000007941 */ /* 0x000fea0003800000 */
.L_x_5158:
[----:B------:R-:W-:Y:S01]  /*a280*/  ISETP.GE.AND P2, PT, R231, R97, PT ;  /* 0x00000061e700720c */ /* 0x000fe20003f46270 */
[----:B------:R-:W-:-:S12]  /*a290*/  BSSY B0, `(.L_x_5160) ;  /* 0x0000023000007945 */ /* 0x000fd80003800000 */
[----:B------:R-:W-:Y:S05]  /*a2a0*/  @P2 BRA `(.L_x_5161) ;  /* 0x0000000000842947 */ /* 0x000fea0003800000 */
[----:B-----5:R-:W-:Y:S01]  /*a2b0*/  R2UR UR7, R51 ;  /* 0x00000000330772ca */ /* 0x020fe200000e0000 */
[----:B-1----:R-:W-:Y:S01]  /*a2c0*/  IMAD.MOV.U32 R40, RZ, RZ, R114 ;  /* 0x000000ffff287224 */ /* 0x002fe200078e0072 */
[----:B------:R-:W-:Y:S02]  /*a2d0*/  R2UR UR4, R50 ;  /* 0x00000000320472ca */ /* 0x000fe400000e0000 */
[----:B------:R-:W-:Y:S02]  /*a2e0*/  IADD3 R43, P2, R44, 0x40, RZ ;  /* 0x000000402c2b7810 */ /* 0x000fe40007f5e0ff */
[----:B------:R-:W-:Y:S02]  /*a2f0*/  R2UR UR6, R49 ;  /* 0x00000000310672ca */ /* 0x000fe400000e0000 */
[----:B------:R-:W-:Y:S01]  /*a300*/  MOV R41, R38 ;  /* 0x0000002600297202 */ /* 0x000fe20000000f00 */
[----:B------:R-:W-:Y:S01]  /*a310*/  IMAD.X R44, RZ, RZ, R45, P2 ;  /* 0x000000ffff2c7224 */ /* 0x000fe200010e062d */
[----:B------:R-:W-:-:S03]  /*a320*/  R2UR UR5, R48 ;  /* 0x00000000300572ca */ /* 0x000fc600000e0000 */
        /* <DEDUP_REMOVED lines=25> */
.L_x_5161:
[----:B------:R-:W-:Y:S05]  /*a4c0*/  BSYNC B0 ;  /* 0x0000000000007941 */ /* 0x000fea0003800000 */
.L_x_5160:
        /* <DEDUP_REMOVED lines=14> */
[----:B-12---:R-:W-:Y:S02]  /*a5b0*/  SEL R40, RZ, 0x1, P3 ;  /* 0x00000001ff287807 */ /* 0x006fe40001800000 */
[----:B------:R-:W-:Y:S02]  /*a5c0*/  SEL R19, R19, RZ, P3 ;  /* 0x000000ff13137207 */ /* 0x000fe40001800000 */
[----:B------:R-:W-:Y:S02]  /*a5d0*/  LOP3.LUT R209, R209, R40, RZ, 0x3c, !PT ;  /* 0x00000028d1d17212 */ /* 0x000fe400078e3cff */
[----:B---3--:R-:W-:-:S13]  /*a5e0*/  LOP3.LUT P4, RZ, R39, 0x2, RZ, 0xc0, !PT ;  /* 0x0000000227ff7812 */ /* 0x008fda000788c0ff */
[----:B0-----:R-:W-:Y:S05]  /*a5f0*/  @P4 BRA `(.L_x_5162) ;  /* 0xffffff80007c4947 */ /* 0x001fea000383ffff */
.L_x_5058:
        /* <DEDUP_REMOVED lines=11> */
[----:B------:R-:W-:Y:S02]  /*a6b0*/  CS2R R54, SRZ ;  /* 0x0000000000367805 */ /* 0x000fe4000001ff00 */
        /* <DEDUP_REMOVED lines=14> */
[----:B------:R-:W-:Y:S02]  /*a7a0*/  MOV R79, RZ ;  /* 0x000000ff004f7202 */ /* 0x000fe40000000f00 */
        /* <DEDUP_REMOVED lines=13> */
[----:B-----5:R-:W-:Y:S02]  /*a880*/  CS2R R50, SRZ ;  /* 0x0000000000327805 */ /* 0x020fe4000001ff00 */
        /* <DEDUP_REMOVED lines=16> */
.L_x_5164:
[----:B------:R-:W-:Y:S05]  /*a990*/  BSYNC B0 ;  /* 0x0000000000007941 */ /* 0x000fea0003800000 */
.L_x_5163:
[----:B------:R-:W-:Y:S01]  /*a9a0*/  CS2R R24, SRZ ;  /* 0x0000000000187805 */ /* 0x000fe2000001ff00 */
        /* <DEDUP_REMOVED lines=30> */
.L_x_5166:
[----:B------:R-:W-:Y:S02]  /*ab90*/  ULDC UR4, c[0x0][0x3d4] ;  /* 0x0000f50000047ab9 */ /* 0x000fe40000000800 */
[----:B------:R-:W-:-:S13]  /*aba0*/  ISETP.LT.AND P0, PT, RZ, UR4, PT ;  /* 0x00000004ff007c0c */ /* 0x000fda000bf01270 */
[----:B------:R-:W-:Y:S05]  /*abb0*/  @P0 BRA `(.L_x_5167) ;  /* 0x00000000003c0947 */ /* 0x000fea0003800000 */
[----:B------:R-:W-:-:S04]  /*abc0*/  LEA.HI R0, R230, R230, RZ, 0x1 ;  /* 0x000000e6e6007211 */ /* 0x000fc800078f08ff */
        /* <DEDUP_REMOVED lines=8> */
.L_x_5170:
[----:B-1----:R1:W2:Y:S02]  /*ac50*/  SYNCS.PHASECHK.TRANS64.TRYWAIT P0, [R18+URZ+0x36800], R3 ;  /* 0x03680003120075a7 */ /* 0x0022a4000800017f */
[----:B--2---:R-:W-:Y:S05]  /*ac60*/  @!P0 NANOSLEEP.SYNCS 0x989680 ;  /* 0x009896800000895d */ /* 0x004fea0003900000 */
[----:B------:R-:W2:Y:S02]  /*ac70*/  @!P0 SYNCS.PHASECHK.TRANS64 P0, [R18+URZ+0x36800], R3 ;  /* 0x03680003120085a7 */ /* 0x000ea4000800007f */
[----:B--2---:R-:W-:Y:S05]  /*ac80*/  @!P0 BRA `(.L_x_5170) ;  /* 0xfffffffc00f08947 */ /* 0x004fea000383ffff */
.L_x_5169:
[----:B------:R-:W-:Y:S05]  /*ac90*/  BSYNC B0 ;  /* 0x0000000000007941 */ /* 0x000fea0003800000 */
.L_x_5168:
[----:B------:R-:W-:Y:S05]  /*aca0*/  BRA `(.L_x_5171) ;  /* 0x0000006c00387947 */ /* 0x000fea0003800000 */
.L_x_5167:
[----:B------:R-:W2:Y:S01]  /*acb0*/  LDL R0, [R1+0x68] ;  /* 0x0000680001007983 */ /* 0x000ea20000100800 */
[----:B------:R-:W0:Y:S01]  /*acc0*/  LDC.64 R70, c[0x0][0x3d8] ;  /* 0x0000f600ff467b82 */ /* 0x000e220000000a00 */
[----:B------:R-:W-:Y:S01]  /*acd0*/  SHF.R.S32.HI R3, RZ, 0x1f, R144 ;  /* 0x0000001fff037819 */ /* 0x000fe20000011490 */
[--C-:B------:R-:W-:Y:S01]  /*ace0*/  IMAD.MOV.U32 R4, RZ, RZ, R16.reuse ;  /* 0x000000ffff047224 */ /* 0x100fe200078e0010 */
[----:B------:R-:W-:Y:S02]  /*acf0*/  SHF.R.S32.HI R5, RZ, 0x1f, R16 ;  /* 0x0000001fff057819 */ /* 0x000fe40000011410 */
[----:B------:R-:W-:-:S03]  /*ad00*/  SHF.R.S32.HI R9, RZ, 0x1f, R22 ;  /* 0x0000001fff097819 */ /* 0x000fc60000011416 */
[----:B------:R-:W1:Y:S01]  /*ad10*/  LDC.64 R10, c[0x0][0x3e8] ;  /* 0x0000fa00ff0a7b82 */ /* 0x000e620000000a00 */
[-C--:B0-----:R-:W-:Y:S02]  /*ad20*/  IMAD R8, R232, R70.reuse, RZ ;  /* 0x00000046e8087224 */ /* 0x081fe400078e02ff */
[----:B------:R-:W-:-:S04]  /*ad30*/  IMAD.WIDE.U32 R56, R144, R70, RZ ;  /* 0x0000004690387225 */ /* 0x000fc800078e00ff */
[----:B------:R-:W-:-:S04]  /*ad40*/  IMAD.WIDE.U32 R6, R204, R70, R4 ;  /* 0x00000046cc067225 */ /* 0x000fc800078e0004 */
[----:B------:R-:W-:Y:S01]  /*ad50*/  IMAD R80, R204, R71, R8 ;  /* 0x00000047cc507224 */ /* 0x000fe200078e0208 */
[----:B------:R-:W-:Y:S01]  /*ad60*/  IADD3 R74, P0, R6, R56, RZ ;  /* 0x00000038064a7210 */ /* 0x000fe20007f1e0ff */
[----:B------:R-:W-:Y:S02]  /*ad70*/  IMAD.MOV.U32 R8, RZ, RZ, R22 ;  /* 0x000000ffff087224 */ /* 0x000fe400078e0016 */
[----:B-1----:R-:W-:-:S04]  /*ad80*/  IMAD.WIDE.U32 R4, R204, R10, R4 ;  /* 0x0000000acc047225 */ /* 0x002fc800078e0004 */
[----:B------:R-:W-:Y:S02]  /*ad90*/  IMAD.SHL.U32 R73, R70, 0x40, RZ ;  /* 0x0000004046497824 */ /* 0x000fe400078e00ff */
[----:B------:R-:W-:Y:S01]  /*ada0*/  IMAD.SHL.U32 R72, R10, 0x40, RZ ;  /* 0x000000400a487824 */ /* 0x000fe200078e00ff */
[----:B--2---:R-:W-:Y:S01]  /*adb0*/  R2UR UR4, R0 ;  /* 0x00000000000472ca */ /* 0x004fe200000e0000 */
[C---:B------:R-:W-:Y:S02]  /*adc0*/  IMAD R0, R3.reuse, R70, RZ ;  /* 0x0000004603007224 */ /* 0x040fe400078e02ff */
[----:B------:R-:W-:Y:S02]  /*add0*/  IMAD R3, R3, R10, RZ ;  /* 0x0000000a03037224 */ /* 0x000fe400078e02ff */
[----:B------:R-:W-:Y:S01]  /*ade0*/  IMAD R75, R144, R71, R0 ;  /* 0x00000047904b7224 */ /* 0x000fe200078e0200 */
[----:B------:R-:W-:Y:S01]  /*adf0*/  SHF.L.U64.HI R71, R70, 0x6, R71 ;  /* 0x0000000646477819 */ /* 0x000fe20000010247 */
[----:B------:R-:W-:-:S02]  /*ae00*/  IMAD R3, R144, R11, R3 ;  /* 0x0000000b90037224 */ /* 0x000fc400078e0203 */
[----:B------:R-:W-:Y:S02]  /*ae10*/  IMAD.IADD R75, R75, 0x1, R57 ;  /* 0x000000014b4b7824 */ /* 0x000fe400078e0239 */
[----:B------:R-:W-:Y:S02]  /*ae20*/  IMAD R0, R232, R10, RZ ;  /* 0x0000000ae8007224 */ /* 0x000fe400078e02ff */
[----:B------:R-:W-:Y:S01]  /*ae30*/  ULOP3.LUT UP0, URZ, UR4, 0x3ff, URZ, 0xc0, !UPT ;  /* 0x000003ff043f7892 */ /* 0x000fe2000f80c03f */
[----:B------:R-:W-:Y:S01]  /*ae40*/  IADD3.X R76, R75, R7, R80, P0, !PT ;  /* 0x000000074b4c7210 */ /* 0x000fe200007fe450 */
[----:B------:R-:W-:Y:S01]  /*ae50*/  IMAD.WIDE.U32 R6, R204, R70, R8 ;  /* 0x00000046cc067225 */ /* 0x000fe200078e0008 */
[----:B------:R-:W-:-:S03]  /*ae60*/  SHF.L.U64.HI R70, R10, 0x6, R11 ;  /* 0x000000060a467819 */ /* 0x000fc6000001020b */
[----:B------:R-:W-:Y:S01]  /*ae70*/  IMAD.WIDE.U32 R144, R144, R10, RZ ;  /* 0x0000000a90907225 */ /* 0x000fe200078e00ff */
[----:B------:R-:W-:-:S03]  /*ae80*/  IADD3 R68, P1, R6, R56, RZ ;  /* 0x0000003806447210 */ /* 0x000fc60007f3e0ff */
[C---:B------:R-:W-:Y:S01]  /*ae90*/  IMAD.WIDE.U32 R8, R204.reuse, R10, R8 ;  /* 0x0000000acc087225 */ /* 0x040fe200078e0008 */
[----:B------:R-:W-:Y:S02]  /*aea0*/  IADD3.X R80, R75, R80, R7, P1, !PT ;  /* 0x000000504b507210 */ /* 0x000fe40000ffe407 */
[----:B------:R-:W-:Y:S01]  /*aeb0*/  PLOP3.LUT P1, PT, PT, PT, UP0, 0x80, 0x0 ;  /* 0x000000000000781c */ /* 0x000fe20003f2f008 */
[----:B------:R-:W-:Y:S01]  /*aec0*/  IMAD R0, R204, R11, R0 ;  /* 0x0000000bcc007224 */ /* 0x000fe200078e0200 */
[----:B------:R-:W-:Y:S02]  /*aed0*/  IADD3 R77, R3, R145, RZ ;  /* 0x00000091034d7210 */ /* 0x000fe40007ffe0ff */
[-C--:B------:R-:W-:Y:S02]  /*aee0*/  IADD3 R79, P0, R4, R144.reuse, RZ ;  /* 0x00000090044f7210 */ /* 0x080fe40007f1e0ff */
[----:B------:R-:W-:Y:S02]  /*aef0*/  IADD3 R69, P2, R8, R144, RZ ;  /* 0x0000009008457210 */ /* 0x000fe40007f5e0ff */
[----:B------:R-:W-:-:S02]  /*af00*/  IADD3.X R78, R77, R5, R0, P0, !PT ;  /* 0x000000054d4e7210 */ /* 0x000fc400007fe400 */
[----:B------:R-:W-:-:S03]  /*af10*/  IADD3.X R82, R77, R0, R9, P2, !PT ;  /* 0x000000004d527210 */ /* 0x000fc600017fe409 */
        /* <DEDUP_REMOVED lines=17> */
.L_x_5172:
[----:B------:R-:W0:Y:S01]  /*b030*/  LDC.64 R10, c[0x0][0x3d8] ;  /* 0x0000f600ff0a7b82 */ /* 0x000e220000000a00 */
[----:B------:R-:W-:Y:S01]  /*b040*/  SHF.R.S32.HI R3, RZ, 0x1f, R213 ;  /* 0x0000001fff037819 */ /* 0x000fe200000114d5 */
[----:B------:R-:W-:Y:S01]  /*b050*/  ULDC.U8 UR4, c[0x0][0x3f0] ;  /* 0x0000fc0000047ab9 */ /* 0x000fe20000000000 */
[----:B------:R-:W-:Y:S01]  /*b060*/  BSSY B0, `(.L_x_5173) ;  /* 0x000068a000007945 */ /* 0x000fe20003800000 */
[----:B------:R-:W-:-:S04]  /*b070*/  ISETP.NE.AND P0, PT, RZ, UR4, PT ;  /* 0x00000004ff007c0c */ /* 0x000fc8000bf05270 */
        /* <DEDUP_REMOVED lines=35> */
[C---:B------:R-:W-:Y:S01]  /*b2b0*/  VIADD R7, R16.reuse, 0x20 ;  /* 0x0000002010077836 */ /* 0x040fe20000000000 */
[----:B------:R-:W-:Y:S01]  /*b2c0*/  IADD3 R6, R16, 0x10, RZ ;  /* 0x0000001010067810 */ /* 0x000fe20007ffe0ff */
[----:B------:R-:W-:Y:S01]  /*b2d0*/  ULDC UR4, c[0x0][0x3d4] ;  /* 0x0000f50000047ab9 */ /* 0x000fe20000000800 */
[----:B------:R-:W-:Y:S01]  /*b2e0*/  IMAD.X R5, R81, 0x1, R76, P1 ;  /* 0x0000000151057824 */ /* 0x000fe200008e064c */
[----:B------:R-:W-:Y:S01]  /*b2f0*/  LEA R4, P3, R0, UR6, 0x1 ;  /* 0x0000000600047c11 */ /* 0x000fe2000f8608ff */
[C---:B------:R-:W-:Y:S01]  /*b300*/  VIADD R9, R16.reuse, 0x30 ;  /* 0x0000003010097836 */ /* 0x040fe20000000000 */
[----:B------:R-:W-:Y:S01]  /*b310*/  ISETP.GE.AND P1, PT, R7, UR4, PT ;  /* 0x0000000407007c0c */ /* 0x000fe2000bf26270 */
[----:B------:R-:W-:Y:S01]  /*b320*/  VIADD R15, R16, 0x50 ;  /* 0x00000050100f7836 */ /* 0x000fe20000000000 */
[----:B------:R-:W-:Y:S01]  /*b330*/  LEA.HI.X R5, R0, UR7, R5, 0x1, P3 ;  /* 0x0000000700057c11 */ /* 0x000fe200098f0c05 */
[----:B------:R-:W-:Y:S01]  /*b340*/  ULDC.64 UR6, c[0x0][0x3e0] ;  /* 0x0000f80000067ab9 */ /* 0x000fe20000000a00 */
[----:B------:R-:W-:-:S02]  /*b350*/  IADD3 R0, P4, R84, R79, RZ ;  /* 0x0000004f54007210 */ /* 0x000fc40007f9e0ff */
[----:B------:R-:W-:Y:S02]  /*b360*/  CS2R R68, SRZ ;  /* 0x0000000000447805 */ /* 0x000fe4000001ff00 */
[----:B------:R-:W-:Y:S02]  /*b370*/  ISETP.GE.AND P2, PT, R6, UR4, PT ;  /* 0x0000000406007c0c */ /* 0x000fe4000bf46270 */
[----:B------:R-:W-:Y:S02]  /*b380*/  CS2R R64, SRZ ;  /* 0x0000000000407805 */ /* 0x000fe4000001ff00 */
[----:B------:R-:W-:Y:S01]  /*b390*/  LEA R6, P6, R0, UR6, 0x1 ;  /* 0x0000000600067c11 */ /* 0x000fe2000f8c08ff */
[----:B------:R-:W-:Y:S01]  /*b3a0*/  IMAD.X R7, R3, 0x1, R78, P4 ;  /* 0x0000000103077824 */ /* 0x000fe200020e064e */
[----:B------:R-:W-:Y:S02]  /*b3b0*/  IADD3 R14, R16, 0x40, RZ ;  /* 0x00000040100e7810 */ /* 0x000fe40007ffe0ff */
[----:B------:R-:W-:-:S02]  /*b3c0*/  CS2R R58, SRZ ;  /* 0x00000000003a7805 */ /* 0x000fc4000001ff00 */
[----:B------:R-:W-:Y:S02]  /*b3d0*/  ISETP.GE.AND P3, PT, R16, UR4, PT ;  /* 0x0000000410007c0c */ /* 0x000fe4000bf66270 */
[----:B------:R-:W-:Y:S02]  /*b3e0*/  CS2R R52, SRZ ;  /* 0x0000000000347805 */ /* 0x000fe4000001ff00 */
[----:B------:R-:W-:Y:S02]  /*b3f0*/  LEA.HI.X R7, R0, UR7, R7, 0x1, P6 ;  /* 0x0000000700077c11 */ /* 0x000fe4000b0f0c07 */
[----:B------:R-:W-:Y:S02]  /*b400*/  CS2R R50, SRZ ;  /* 0x0000000000327805 */ /* 0x000fe4000001ff00 */
[----:B------:R-:W-:Y:S02]  /*b410*/  ISETP.GE.AND P5, PT, R9, UR4, PT ;  /* 0x0000000409007c0c */ /* 0x000fe4000bfa6270 */
[----:B------:R-:W-:-:S02]  /*b420*/  CS2R R44, SRZ ;  /* 0x00000000002c7805 */ /* 0x000fc4000001ff00 */
[----:B------:R-:W-:Y:S02]  /*b430*/  ISETP.GE.AND P4, PT, R14, UR4, PT ;  /* 0x000000040e007c0c */ /* 0x000fe4000bf86270 */
[----:B------:R-:W-:Y:S02]  /*b440*/  CS2R R66, SRZ ;  /* 0x0000000000427805 */ /* 0x000fe4000001ff00 */
[----:B------:R-:W-:Y:S02]  /*b450*/  ISETP.GE.AND P6, PT, R15, UR4, PT ;  /* 0x000000040f007c0c */ /* 0x000fe4000bfc6270 */
        /* <DEDUP_REMOVED lines=17> */
.L_x_5176:
[----:B------:R-:W-:Y:S05]  /*b570*/  BSYNC B1 ;  /* 0x0000000000017941 */ /* 0x000fea0003800000 */
.L_x_5175:
[----:B------:R-:W-:Y:S01]  /*b580*/  ISETP.GE.AND P1, PT, R231, R8, PT ;  /* 0x00000008e700720c */ /* 0x000fe20003f26270 */
[----:B------:R-:W-:Y:S01]  /*b590*/  BSSY B1, `(.L_x_5177) ;  /* 0x000003d000017945 */ /* 0x000fe20003800000 */
[----:B-1----:R-:W-:Y:S02]  /*b5a0*/  LOP3.LUT R5, R211, 0x18, R22, 0xf8, !PT ;  /* 0x00000018d3057812 */ /* 0x002fe400078ef816 */
        /* <DEDUP_REMOVED lines=14> */
[----:B------:R-:W-:Y:S01]  /*b690*/  VIADD R4, R16, 0x10 ;  /* 0x0000001010047836 */ /* 0x000fe20000000000 */
[----:B------:R-:W-:Y:S01]  /*b6a0*/  IADD3 R73, P2, P3, R74, R73, R83 ;  /* 0x000000494a497210 */ /* 0x000fe20007b5e053 */
[----:B------:R-:W-:Y:S01]  /*b6b0*/  ULDC UR4, c[0x0][0x3d4] ;  /* 0x0000f50000047ab9 */ /* 0x000fe20000000800 */
[----:B------:R-:W-:Y:S01]  /*b6c0*/  IADD3.X R3, R78, R70, R3, P4, P5 ;  /* 0x000000464e037210 */ /* 0x000fe200027ea403 */
[----:B------:R-:W-:Y:S01]  /*b6d0*/  ULDC.64 UR6, c[0x0][0x3c8] ;  /* 0x0000f20000067ab9 */ /* 0x000fe20000000a00 */
[----:B------:R-:W-:Y:S01]  /*b6e0*/  IADD3.X R0, R76, R71, R81, P2, P3 ;  /* 0x000000474c007210 */ /* 0x000fe200017e6451 */
[----:B------:R-:W-:Y:S01]  /*b6f0*/  ULDC.64 UR8, c[0x0][0x3e0] ;  /* 0x0000f80000087ab9 */ /* 0x000fe20000000a00 */
[C---:B------:R-:W-:Y:S01]  /*b700*/  ISETP.GE.AND P5, PT, R16.reuse, UR4, PT ;  /* 0x0000000410007c0c */ /* 0x040fe2000bfa6270 */
[C---:B------:R-:W-:Y:S01]  /*b710*/  VIADD R7, R16.reuse, 0x30 ;  /* 0x0000003010077836 */ /* 0x040fe20000000000 */
[----:B------:R-:W-:-:S02]  /*b720*/  IADD3 R5, R16, 0x20, RZ ;  /* 0x0000002010057810 */ /* 0x000fc40007ffe0ff */
[----:B------:R-:W-:Y:S02]  /*b730*/  CS2R R40, SRZ ;  /* 0x0000000000287805 */ /* 0x000fe4000001ff00 */
[----:B------:R-:W-:Y:S02]  /*b740*/  ISETP.GE.AND P2, PT, R4, UR4, PT ;  /* 0x0000000404007c0c */ /* 0x000fe4000bf46270 */
[----:B------:R-:W-:Y:S02]  /*b750*/  CS2R R42, SRZ ;  /* 0x00000000002a7805 */ /* 0x000fe4000001ff00 */
[----:B------:R-:W-:Y:S01]  /*b760*/  LEA R4, P3, R73, UR6, 0x1 ;  /* 0x0000000649047c11 */ /* 0x000fe2000f8608ff */
[----:B------:R-:W-:Y:S01]  /*b770*/  VIADD R8, R16, 0x40 ;  /* 0x0000004010087836 */ /* 0x000fe20000000000 */
[----:B------:R-:W-:Y:S02]  /*b780*/  LEA R6, P6, R72, UR8, 0x1 ;  /* 0x0000000848067c11 */ /* 0x000fe4000f8c08ff */
[----:B------:R-:W-:-:S02]  /*b790*/  ISETP.GE.AND P4, PT, R5, UR4, PT ;  /* 0x0000000405007c0c */ /* 0x000fc4000bf86270 */
[----:B------:R-:W-:Y:S01]  /*b7a0*/  LEA.HI.X R5, R73, UR7, R0, 0x1, P3 ;  /* 0x0000000749057c11 */ /* 0x000fe200098f0c00 */
[----:B------:R-:W-:Y:S01]  /*b7b0*/  VIADD R0, R16, 0x50 ;  /* 0x0000005010007836 */ /* 0x000fe20000000000 */
[----:B------:R-:W-:Y:S02]  /*b7c0*/  ISETP.GE.AND P3, PT, R7, UR4, PT ;  /* 0x0000000407007c0c */ /* 0x000fe4000bf66270 */
[----:B------:R-:W-:Y:S01]  /*b7d0*/  LEA.HI.X R7, R72, UR9, R3, 0x1, P6 ;  /* 0x0000000948077c11 */ /* 0x000fe2000b0f0c03 */
        /* <DEDUP_REMOVED lines=24> */
.L_x_5178:
[----:B------:R-:W-:Y:S05]  /*b960*/  BSYNC B1 ;  /* 0x0000000000017941 */ /* 0x000fea0003800000 */
.L_x_5177:
[----:B------:R-:W-:Y:S01]  /*b970*/  LOP3.LUT P2, RZ, R221, 0x4, RZ, 0xc0, !PT ;  /* 0x00000004ddff7812 */ /* 0x000fe2000784c0ff */
[----:B-----5:R-:W-:Y:S01]  /*b980*/  IMAD.MOV.U32 R3, RZ, RZ, R45 ;  /* 0x000000ffff037224 */ /* 0x020fe200078e002d */
[----:B------:R-:W-:Y:S01]  /*b990*/  IADD3 R57, R217, R14, RZ ;  /* 0x0000000ed9397210 */ /* 0x000fe20007ffe0ff */
[----:B-1----:R-:W-:Y:S01]  /*b9a0*/  IMAD.MOV.U32 R4, RZ, RZ, R50 ;  /* 0x000000ffff047224 */ /* 0x002fe200078e0032 */
[----:B------:R-:W-:Y:S01]  /*b9b0*/  MOV R0, R44 ;  /* 0x0000002c00007202 */ /* 0x000fe20000000f00 */
[----:B------:R-:W-:Y:S01]  /*b9c0*/  IMAD.MOV.U32 R6, RZ, RZ, R56 ;  /* 0x000000ffff067224 */ /* 0x000fe200078e0038 */
[----:B------:R-:W-:Y:S01]  /*b9d0*/  MOV R14, R144 ;  /* 0x00000090000e7202 */ /* 0x000fe20000000f00 */
[----:B------:R-:W-:Y:S01]  /*b9e0*/  IMAD R57, R57, 0x2, R18 ;  /* 0x0000000239397824 */ /* 0x000fe200078e0212 */
[----:B------:R-:W-:Y:S01]  /*b9f0*/  PRMT R72, R0, 0x5410, R3 ;  /* 0x0000541000487816 */ /* 0x000fe20000000003 */
[----:B------:R-:W-:Y:S01]  /*ba00*/  IMAD.MOV.U32 R3, RZ, RZ, R52 ;  /* 0x000000ffff037224 */ /* 0x000fe200078e0034 */
[----:B------:R-:W-:Y:S01]  /*ba10*/  PRMT R74, R4, 0x7610, R74 ;  /* 0x00007610044a7816 */ /* 0x000fe2000000004a */
[C---:B------:R-:W-:Y:S01]  /*ba20*/  VIADD R5, R57.reuse, 0x15400 ;  /* 0x0001540039057836 */ /* 0x040fe20000000000 */
[----:B------:R-:W-:Y:S01]  /*ba30*/  MOV R0, R51 ;  /* 0x0000003300007202 */ /* 0x000fe20000000f00 */
[----:B------:R-:W-:Y:S01]  /*ba40*/  IMAD.MOV.U32 R4, RZ, RZ, R53 ;  /* 0x000000ffff047224 */ /* 0x000fe200078e0035 */
[----:B------:R-:W-:Y:S01]  /*ba50*/  ULDC.64 UR4, c[0x0][0x3c8] ;  /* 0x0000f20000047ab9 */ /* 0x000fe20000000a00 */
        /* <DEDUP_REMOVED lines=20> */
[----:B------:R-:W-:Y:S01]  /*bba0*/  MOV R3, R69 ;  /* 0x0000004500037202 */ /* 0x000fe20000000f00 */
[----:B------:R-:W-:Y:S01]  /*bbb0*/  IMAD.MOV.U32 R71, RZ, RZ, R61 ;  /* 0x000000ffff477224 */ /* 0x000fe200078e003d */
[----:B------:R-:W-:Y:S01]  /*bbc0*/  PRMT R73, R4, 0x5410, R70 ;  /* 0x0000541004497816 */ /* 0x000fe20000000046 */
[----:B------:R-:W-:Y:S01]  /*bbd0*/  IMAD.MOV.U32 R70, RZ, RZ, R54 ;  /* 0x000000ffff467224 */ /* 0x000fe200078e0036 */
[----:B------:R-:W-:Y:S01]  /*bbe0*/  PRMT R84, R3, 0x7610, R84 ;  /* 0x0000761003547816 */ /* 0x000fe20000000054 */
[----:B------:R-:W1:Y:S01]  /*bbf0*/  @P2 LDC R0, c[0x0][0x42c] ;  /* 0x00010b00ff002b82 */ /* 0x000e620000000800 */
[----:B------:R-:W-:Y:S01]  /*bc00*/  IMAD.MOV.U32 R3, RZ, RZ, R48 ;  /* 0x000000ffff037224 */ /* 0x000fe200078e0030 */
[----:B------:R-:W-:Y:S01]  /*bc10*/  MOV R4, R49 ;  /* 0x0000003100047202 */ /* 0x000fe20000000f00 */
[----:B------:R-:W-:Y:S01]  /*bc20*/  IMAD.MOV.U32 R78, RZ, RZ, R25 ;  /* 0x000000ffff4e7224 */ /* 0x000fe200078e0019 */
[----:B------:R-:W-:Y:S01]  /*bc30*/  PRMT R77, R70, 0x7610, R77 ;  /* 0x00007610464d7816 */ /* 0x000fe2000000004d */
[----:B------:R-:W-:Y:S01]  /*bc40*/  IMAD.MOV.U32 R70, RZ, RZ, R60 ;  /* 0x000000ffff467224 */ /* 0x000fe200078e003c */
[----:B------:R-:W-:Y:S01]  /*bc50*/  PRMT R75, R3, 0x5410, R4 ;  /* 0x00005410034b7816 */ /* 0x000fe20000000004 */
[----:B------:R-:W-:-:S02]  /*bc60*/  IMAD R3, R213, 0x80, R204 ;  /* 0x00000080d5037824 */ /* 0x000fc400078e02cc */
[----:B------:R-:W-:Y:S01]  /*bc70*/  IMAD.MOV.U32 R4, RZ, RZ, R55 ;  /* 0x000000ffff047224 */ /* 0x000fe200078e0037 */
[----:B------:R-:W-:Y:S01]  /*bc80*/  PRMT R81, R70, 0x5410, R71 ;  /* 0x0000541046517816 */ /* 0x000fe20000000047 */
[----:B------:R-:W-:Y:S01]  /*bc90*/  IMAD.MOV.U32 R70, RZ, RZ, R66 ;  /* 0x000000ffff467224 */ /* 0x000fe200078e0042 */
[----:B------:R-:W-:Y:S01]  /*bca0*/  LEA R3, R234, R3, 0x6 ;  /* 0x00000003ea037211 */ /* 0x000fe200078e30ff */
[----:B------:R-:W-:Y:S01]  /*bcb0*/  IMAD.MOV.U32 R71, RZ, RZ, R67 ;  /* 0x000000ffff477224 */ /* 0x000fe200078e0043 */
[----:B------:R-:W-:Y:S01]  /*bcc0*/  PRMT R79, R79, 0x5410, R4 ;  /* 0x000054104f4f7816 */ /* 0x000fe20000000004 */
[----:B------:R-:W-:Y:S01]  /*bcd0*/  IMAD.MOV.U32 R4, RZ, RZ, R62 ;  /* 0x000000ffff047224 */ /* 0x000fe200078e003e */
[----:B------:R-:W-:Y:S02]  /*bce0*/  PRMT R87, R70, 0x7610, R87 ;  /* 0x0000761046577816 */ /* 0x000fe40000000057 */
[----:B------:R-:W-:Y:S01]  /*bcf0*/  PRMT R84, R84, 0x5410, R71 ;  /* 0x0000541054547816 */ /* 0x000fe20000000047 */
[----:B------:R-:W-:Y:S01]  /*bd00*/  IMAD.MOV.U32 R71, RZ, RZ, R24 ;  /* 0x000000ffff477224 */ /* 0x000fe200078e0018 */
[----:B------:R-:W-:-:S02]  /*bd10*/  PRMT R83, R83, 0x5410, R4 ;  /* 0x0000541053537816 */ /* 0x000fc40000000004 */
[----:B------:R-:W-:Y:S01]  /*bd20*/  MOV R4, R63 ;  /* 0x0000003f00047202 */ /* 0x000fe20000000f00 */
[----:B-1----:R-:W-:Y:S01]  /*bd30*/  @P2 IMAD.HI.U32 R0, R3, R0, RZ ;  /* 0x0000000003002227 */ /* 0x002fe200078e00ff */
[----:B------:R-:W-:Y:S02]  /*bd40*/  PRMT R71, R71, 0x5410, R78 ;  /* 0x0000541047477816 */ /* 0x000fe4000000004e */
[----:B------:R-:W-:Y:S02]  /*bd50*/  PRMT R82, R82, 0x5410, R4 ;  /* 0x0000541052527816 */ /* 0x000fe40000000004 */
[----:B0-----:R-:W-:Y:S01]  /*bd60*/  @P2 SHF.R.U32.HI R3, RZ, R5, R0 ;  /* 0x00000005ff032219 */ /* 0x001fe20000011600 */
[----:B------:R-:W-:Y:S01]  /*bd70*/  IMAD.MOV.U32 R0, RZ, RZ, R20 ;  /* 0x000000ffff007224 */ /* 0x000fe200078e0014 */
[----:B------:R-:W-:Y:S02]  /*bd80*/  MOV R4, R21 ;  /* 0x0000001500047202 */ /* 0x000fe40000000f00 */
[----:B------:R-:W-:Y:S01]  /*bd90*/  SHF.R.S32.HI R5, RZ, 0x1f, R3 ;  /* 0x0000001fff057819 */ /* 0x000fe20000011403 */
[----:B------:R-:W-:Y:S01]  /*bda0*/  IMAD.WIDE.U32 R6, R3, R10, R6 ;  /* 0x0000000a03067225 */ /* 0x000fe200078e0006 */
[----:B------:R-:W-:-:S03]  /*bdb0*/  PRMT R70, R4, 0x5410, R0 ;  /* 0x0000541004467816 */ /* 0x000fc60000000000 */
[C---:B------:R-:W-:Y:S02]  /*bdc0*/  IMAD R0, R5.reuse, R10, RZ ;  /* 0x0000000a05007224 */ /* 0x040fe400078e02ff */
[-C--:B------:R-:W-:Y:S02]  /*bdd0*/  IMAD R4, R5, R12.reuse, RZ ;  /* 0x0000000c05047224 */ /* 0x080fe400078e02ff */
[----:B------:R-:W-:-:S04]  /*bde0*/  IMAD.WIDE.U32 R14, R3, R12, R14 ;  /* 0x0000000c030e7225 */ /* 0x000fc800078e000e */
[C---:B------:R-:W-:Y:S01]  /*bdf0*/  IMAD R5, R3.reuse, R11, R0 ;  /* 0x0000000b03057224 */ /* 0x040fe200078e0200 */
[----:B------:R-:W-:Y:S01]  /*be00*/  LEA R0, P3, R14, UR6, 0x1 ;  /* 0x000000060e007c11 */ /* 0x000fe2000f8608ff */
[----:B------:R-:W-:Y:S01]  /*be10*/  IMAD R3, R3, R13, R4 ;  /* 0x0000000d03037224 */ /* 0x000fe200078e0204 */
[C---:B------:R-:W-:Y:S01]  /*be20*/  LEA R4, P2, R6.reuse, UR4, 0x1 ;  /* 0x0000000406047c11 */ /* 0x040fe2000f8408ff */
[----:B------:R-:W-:Y:S01]  /*be30*/  IMAD.IADD R5, R7, 0x1, R5 ;  /* 0x0000000107057824 */ /* 0x000fe200078e0205 */
[----:B------:R-:W-:Y:S01]  /*be40*/  UMOV UR4, 0xffffffff ;  /* 0xffffffff00047882 */ /* 0x000fe20000000000 */
[----:B------:R-:W-:Y:S01]  /*be50*/  IMAD.IADD R3, R15, 0x1, R3 ;  /* 0x000000010f037824 */ /* 0x000fe200078e0203 */
[----:B------:R-:W-:Y:S01]  /*be60*/  MOV R11, R31 ;  /* 0x0000001f000b7202 */ /* 0x000fe20000000f00 */
[----:B------:R-:W-:Y:S01]  /*be70*/  IMAD.MOV.U32 R10, RZ, RZ, R30 ;  /* 0x000000ffff0a7224 */ /* 0x000fe200078e001e */
[----:B------:R-:W-:Y:S02]  /*be80*/  LEA.HI.X R5, R6, UR5, R5, 0x1, P2 ;  /* 0x0000000506057c11 */ /* 0x000fe400090f0c05 */
[----:B------:R-:W-:-:S02]  /*be90*/  LEA.HI.X R3, R14, UR7, R3, 0x1, P3 ;  /* 0x000000070e037c11 */ /* 0x000fc400098f0c03 */
[----:B------:R-:W-:Y:S02]  /*bea0*/  PRMT R10, R10, 0x5410, R11 ;  /* 0x000054100a0a7816 */ /* 0x000fe4000000000b */
[----:B------:R-:W-:Y:S01]  /*beb0*/  LEA.HI R6, R230, R230, RZ, 0x1 ;  /* 0x000000e6e6067211 */ /* 0x000fe200078f08ff */
[----:B------:R-:W-:Y:S06]  /*bec0*/  BRA.DIV UR4, `(.L_x_5179) ;  /* 0x000001ee04807947 */ /* 0x000fec000b800000 */
.L_x_5405:
[----:B------:R-:W-:-:S03]  /*bed0*/  UMOV UR4, 0xffffffff ;  /* 0xffffffff00047882 */ /* 0x000fc60000000000 */
[----:B------:R-:W-:Y:S05]  /*bee0*/  BRA.DIV UR4, `(.L_x_5180) ;  /* 0x000001ee04a07947 */ /* 0x000fea000b800000 */
.L_x_5408:
[----:B------:R-:W-:-:S03]  /*bef0*/  UMOV UR4, 0xffffffff ;  /* 0xffffffff00047882 */ /* 0x000fc60000000000 */
[----:B------:R-:W-:Y:S05]  /*bf00*/  BRA.DIV UR4, `(.L_x_5181) ;  /* 0x000001ee04c07947 */ /* 0x000fea000b800000 */
.L_x_5411:
[----:B------:R-:W-:-:S03]  /*bf10*/  UMOV UR4, 0xffffffff ;  /* 0xffffffff00047882 */ /* 0x000fc60000000000 */
[----:B------:R-:W-:Y:S05]  /*bf20*/  BRA.DIV UR4, `(.L_x_5182) ;  /* 0x000001ee04e07947 */ /* 0x000fea000b800000 */
.L_x_5414:
[----:B------:R-:W-:-:S03]  /*bf30*/  UMOV UR4, 0xffffffff ;  /* 0xffffffff00047882 */ /* 0x000fc60000000000 */
[----:B------:R-:W-:Y:S05]  /*bf40*/  BRA.DIV UR4, `(.L_x_5183) ;  /* 0x000001f204007947 */ /* 0x000fea000b800000 */
.L_x_5417:
[----:B------:R-:W-:Y:S01]  /*bf50*/  UMOV UR4, 0xffffffff ;  /* 0xffffffff00047882 */ /* 0x000fe20000000000 */
[----:B------:R-:W-:Y:S02]  /*bf60*/  LOP3.LUT R5, R6, 0xfffffffe, RZ, 0xc0, !PT ;  /* 0xfffffffe06057812 */ /* 0x000fe400078ec0ff */
[----:B------:R-:W-:Y:S05]  /*bf70*/  BRA.DIV UR4, `(.L_x_5184) ;  /* 0x000001f2041c7947 */ /* 0x000fea000b800000 */
.L_x_5420:
[----:B------:R-:W-:Y:S01]  /*bf80*/  UMOV UR4, 0xffffffff ;  /* 0xffffffff00047882 */ /* 0x000fe20000000000 */
[----:B------:R-:W-:Y:S02]  /*bf90*/  IMAD.IADD R5, R230, 0x1, -R5 ;  /* 0x00000001e6057824 */ /* 0x000fe400078e0a05 */
[----:B------:R-:W-:Y:S05]  /*bfa0*/  BRA.DIV UR4, `(.L_x_5185) ;  /* 0x000001f204387947 */ /* 0x000fea000b800000 */
.L_x_5423:
[----:B------:R-:W-:Y:S01]  /*bfb0*/  UMOV UR4, 0xffffffff ;  /* 0xffffffff00047882 */ /* 0x000fe20000000000 */
[----:B------:R-:W-:Y:S02]  /*bfc0*/  SHF.L.U32 R5, R5, 0x1f, RZ ;  /* 0x0000001f05057819 */ /* 0x000fe400000006ff */
[----:B------:R-:W-:Y:S05]  /*bfd0*/  BRA.DIV UR4, `(.L_x_5186) ;  /* 0x000001f204547947 */ /* 0x000fea000b800000 */
.L_x_5426:
[----:B------:R-:W0:Y:S01]  /*bfe0*/  SYNCS.PHASECHK.TRANS64.TRYWAIT P2, [R18+URZ+0x36800], R5 ;  /* 0x03680005120075a7 */ /* 0x000e22000804017f */
[----:B------:R-:W-:Y:S01]  /*bff0*/  IMAD.MOV.U32 R3, RZ, RZ, R33 ;  /* 0x000000ffff037224 */ /* 0x000fe200078e0021 */
[----:B------:R-:W-:Y:S01]  /*c000*/  MOV R0, R32 ;  /* 0x0000002000007202 */ /* 0x000fe20000000f00 */
[----:B------:R-:W-:Y:S01]  /*c010*/  IMAD.MOV.U32 R4, RZ, RZ, R36 ;  /* 0x000000ffff047224 */ /* 0x000fe200078e0024 */
[----:B------:R-:W-:Y:S01]  /*c020*/  BSSY B1, `(.L_x_5187) ;  /* 0x000001a000017945 */ /* 0x000fe20003800000 */
        /* <DEDUP_REMOVED lines=13> */
[----:B------:R-:W-:Y:S02]  /*c100*/  IMAD.MOV.U32 R6, RZ, RZ, R28 ;  /* 0x000000ffff067224 */ /* 0x000fe400078e001c */
        /* <DEDUP_REMOVED lines=11> */
.L_x_5427:
[----:B------:R-:W-:Y:S05]  /*c1c0*/  BSYNC B1 ;  /* 0x0000000000017941 */ /* 0x000fea0003800000 */
.L_x_5187:
[----:B------:R-:W-:Y:S01]  /*c1d0*/  BSSY B1, `(.L_x_5189) ;  /* 0x000011c000017945 */ /* 0x000fe20003800000 */
[----:B------:R-:W-:Y:S02]  /*c1e0*/  PRMT R78, R78, 0x5410, R4 ;  /* 0x000054104e4e7816 */ /* 0x000fe40000000004 */
[----:B------:R-:W-:Y:S01]  /*c1f0*/  PRMT R79, R6, 0x7610, R79 ;  /* 0x00007610064f7816 */ /* 0x000fe2000000004f */
[----:B------:R-:W-:Y:S06]  /*c200*/  @P0 BRA `(.L_x_5190) ;  /* 0x0000001000600947 */ /* 0x000fec0003800000 */
        /* <DEDUP_REMOVED lines=56> */
.L_x_5192:
[----:B------:R-:W-:Y:S05]  /*c590*/  BSYNC B2 ;  /* 0x0000000000027941 */ /* 0x000fea0003800000 */
.L_x_5191:
[----:B------:R-:W-:Y:S04]  /*c5a0*/  BSSY B2, `(.L_x_5193) ;  /* 0x000002c000027945 */ /* 0x000fe80003800000 */
[----:B------:R-:W-:Y:S05]  /*c5b0*/  @P2 BRA `(.L_x_5194) ;  /* 0x0000000000a82947 */ /* 0x000fea0003800000 */
[----:B0-----:R-:W0:Y:S01]  /*c5c0*/  LDS.128 R4, [R56] ;  /* 0x0000000038047984 */ /* 0x001e220000000c00 */
[----:B------:R-:W-:Y:S01]  /*c5d0*/  SHF.R.U32.HI R68, RZ, 0x10, R63 ;  /* 0x00000010ff447819 */ /* 0x000fe2000001163f */
[--C-:B------:R-:W-:Y:S01]  /*c5e0*/  HADD2.F32 R66, -RZ, R83.reuse.H0_H0 ;  /* 0x20000053ff427230 */ /* 0x100fe20000004100 */
[--C-:B------:R-:W-:Y:S01]  /*c5f0*/  SHF.R.U32.HI R67, RZ, 0x10, R65.reuse ;  /* 0x00000010ff437819 */ /* 0x100fe20000011641 */
        /* <DEDUP_REMOVED lines=38> */
.L_x_5194:
[----:B------:R-:W-:Y:S05]  /*c860*/  BSYNC B2 ;  /* 0x0000000000027941 */ /* 0x000fea0003800000 */
.L_x_5193:
[----:B------:R-:W-:Y:S04]  /*c870*/  BSSY B2, `(.L_x_5195) ;  /* 0x000002c000027945 */ /* 0x000fe80003800000 */
[----:B------:R-:W-:Y:S05]  /*c880*/  @P3 BRA `(.L_x_5196) ;  /* 0x0000000000a83947 */ /* 0x000fea0003800000 */
[----:B01----:R-:W0:Y:S01]  /*c890*/  LDS.128 R4, [R57+0x19400] ;  /* 0x0194000039047984 */ /* 0x003e220000000c00 */
        /* <DEDUP_REMOVED lines=41> */
.L_x_5196:
[----:B------:R-:W-:Y:S05]  /*cb30*/  BSYNC B2 ;  /* 0x0000000000027941 */ /* 0x000fea0003800000 */
.L_x_5195:
[----:B------:R-:W-:Y:S04]  /*cb40*/  BSSY B2, `(.L_x_5197) ;  /* 0x000002c000027945 */ /* 0x000fe80003800000 */
[----:B------:R-:W-:Y:S05]  /*cb50*/  @P4 BRA `(.L_x_5198) ;  /* 0x0000000000a84947 */ /* 0x000fea0003800000 */
[----:B012---:R-:W0:Y:S01]  /*cb60*/  LDS.128 R4, [R56+0x4000] ;  /* 0x0040000038047984 */ /* 0x007e220000000c00 */
        /* <DEDUP_REMOVED lines=22> */
[----:B------:R-:W-:Y:S02]  /*ccd0*/  HADD2.F32 R55, -RZ, R79.H1_H1 ;  /* 0x3000004fff377230 */ /* 0x000fe40000004100 */
        /* <DEDUP_REMOVED lines=18> */
.L_x_5198:
[----:B------:R-:W-:Y:S05]  /*ce00*/  BSYNC B2 ;  /* 0x0000000000027941 */ /* 0x000fea0003800000 */
.L_x_5197:
[----:B------:R-:W-:Y:S04]  /*ce10*/  BSSY B2, `(.L_x_5199) ;  /* 0x000002c000027945 */ /* 0x000fe80003800000 */
[----:B------:R-:W-:Y:S05]  /*ce20*/  @P5 BRA `(.L_x_5200) ;  /* 0x0000000000a85947 */ /* 0x000fea0003800000 */
[----:B0123--:R-:W0:Y:S01]  /*ce30*/  LDS.128 R4, [R57+0x1d400] ;  /* 0x01d4000039047984 */ /* 0x00fe220000000c00 */
        /* <DEDUP_REMOVED lines=41> */
.L_x_5200:
[----:B------:R-:W-:Y:S05]  /*d0d0*/  BSYNC B2 ;  /* 0x0000000000027941 */ /* 0x000fea0003800000 */
.L_x_5199:
        /* <DEDUP_REMOVED lines=43> */
.L_x_5190:
[----:B------:R-:W-:Y:S05]  /*d390*/  BSYNC B1 ;  /* 0x0000000000017941 */ /* 0x000fea0003800000 */
.L_x_5189:
        /* <DEDUP_REMOVED lines=57> */
.L_x_5203:
[----:B------:R-:W-:Y:S05]  /*d730*/  BSYNC B1 ;  /* 0x0000000000017941 */ /* 0x000fea0003800000 */
.L_x_5202:
[----:B------:R-:W-:Y:S04]  /*d740*/  BSSY B1, `(.L_x_5204) ;  /* 0x000002c000017945 */ /* 0x000fe80003800000 */
[----:B------:R-:W-:Y:S05]  /*d750*/  @P1 BRA `(.L_x_5205) ;  /* 0x0000000000a81947 */ /* 0x000fea0003800000 */
[----:B0-----:R-:W0:Y:S01]  /*d760*/  LDS.128 R4, [R56+0x2000] ;  /* 0x0020000038047984 */ /* 0x001e220000000c00 */
        /* <DEDUP_REMOVED lines=41> */
.L_x_5205:
[----:B------:R-:W-:Y:S05]  /*da00*/  BSYNC B1 ;  /* 0x0000000000017941 */ /* 0x000fea0003800000 */
.L_x_5204:
[----:B------:R-:W-:Y:S04]  /*da10*/  BSSY B1, `(.L_x_5206) ;  /* 0x000002c000017945 */ /* 0x000fe80003800000 */
[----:B------:R-:W-:Y:S05]  /*da20*/  @P2 BRA `(.L_x_5207) ;  /* 0x0000000000a82947 */ /* 0x000fea0003800000 */
[----:B01----:R-:W0:Y:S01]  /*da30*/  LDS.128 R4, [R57+0x1b400] ;  /* 0x01b4000039047984 */ /* 0x003e220000000c00 */
[----:B------:R-:W-:Y:S01]  /*da40*/  SHF.R.U32.HI R14, RZ, 0x10, R33 ;  /* 0x00000010ff0e7819 */ /* 0x000fe20000011621 */
[----:B------:R-:W-:Y:S01]  /*da50*/  HADD2.F32 R36, -RZ, R13.H0_H0 ;  /* 0x2000000dff247230 */ /* 0x000fe20000004100 */
[----:B------:R-:W-:Y:S02]  /*da60*/  SHF.R.U32.HI R37, RZ, 0x10, R35 ;  /* 0x00000010ff257819 */ /* 0x000fe40000011623 */
[----:B------:R-:W-:Y:S02]  /*da70*/  SHF.R.U64 R43, R32, 0x10, R33 ;  /* 0x00000010202b7819 */ /* 0x000fe40000001221 */
        /* <DEDUP_REMOVED lines=19> */
[----:B------:R-:W-:Y:S02]  /*dbb0*/  HADD2.F32 R5, -RZ, R5.H1_H1 ;  /* 0x30000005ff057230 */ /* 0x000fe40000004100 */
        /* <DEDUP_REMOVED lines=17> */
.L_x_5207:
[----:B------:R-:W-:Y:S05]  /*dcd0*/  BSYNC B1 ;  /* 0x0000000000017941 */ /* 0x000fea0003800000 */
.L_x_5206:
[----:B------:R-:W-:Y:S04]  /*dce0*/  BSSY B1, `(.L_x_5208) ;  /* 0x000002c000017945 */ /* 0x000fe80003800000 */
[----:B------:R-:W-:Y:S05]  /*dcf0*/  @P3 BRA `(.L_x_5209) ;  /* 0x0000000000a83947 */ /* 0x000fea0003800000 */
[----:B012---:R-:W0:Y:S01]  /*dd00*/  LDS.128 R4, [R56+0x6000] ;  /* 0x0060000038047984 */ /* 0x007e220000000c00 */
[--C-:B------:R-:W-:Y:S01]  /*dd10*/  SHF.R.U64 R37, R30, 0x10, R31.reuse ;  /* 0x000000101e257819 */ /* 0x100fe2000000121f */
[----:B------:R-:W-:Y:S01]  /*dd20*/  HADD2.F32 R30, -RZ, R11.H0_H0 ;  /* 0x2000000bff1e7230 */ /* 0x000fe20000004100 */
[----:B------:R-:W-:Y:S02]  /*dd30*/  SHF.R.U32.HI R12, RZ, 0x10, R31 ;  /* 0x00000010ff0c7819 */ /* 0x000fe4000001161f */
[--C-:B------:R-:W-:Y:S02]  /*dd40*/  SHF.R.U32.HI R31, RZ, 0x10, R29.reuse ;  /* 0x00000010ff1f7819 */ /* 0x100fe4000001161d */
        /* <DEDUP_REMOVED lines=37> */
.L_x_5209:
[----:B------:R-:W-:Y:S05]  /*dfa0*/  BSYNC B1 ;  /* 0x0000000000017941 */ /* 0x000fea0003800000 */
.L_x_5208:
[----:B------:R-:W-:Y:S04]  /*dfb0*/  BSSY B1, `(.L_x_5210) ;  /* 0x000002c000017945 */ /* 0x000fe80003800000 */
[----:B------:R-:W-:Y:S05]  /*dfc0*/  @P4 BRA `(.L_x_5211) ;  /* 0x0000000000a84947 */ /* 0x000fea0003800000 */
[----:B0123--:R-:W0:Y:S01]  /*dfd0*/  LDS.128 R4, [R57+0x1f400] ;  /* 0x01f4000039047984 */ /* 0x00fe220000000c00 */
[--C-:B------:R-:W-:Y:S01]  /*dfe0*/  SHF.R.U64 R31, R24, 0x10, R25.reuse ;  /* 0x00000010181f7819 */ /* 0x100fe20000001219 */
[----:B------:R-:W-:Y:S01]  /*dff0*/  HADD2.F32 R14, -RZ, R71.H0_H0 ;  /* 0x20000047ff0e7230 */ /* 0x000fe20000004100 */
[----:B------:R-:W-:Y:S01]  /*e000*/  SHF.R.U32.HI R15, RZ, 0x10, R25 ;  /* 0x00000010ff0f7819 */ /* 0x000fe20000011619 */
[----:B------:R-:W-:Y:S01]  /*e010*/  HADD2.F32 R24, -RZ, R3.H0_H0 ;  /* 0x20000003ff187230 */ /* 0x000fe20000004100 */
[--C-:B------:R-:W-:Y:S01]  /*e020*/  SHF.R.U32.HI R25, RZ, 0x10, R27.reuse ;  /* 0x00000010ff197819 */ /* 0x100fe2000001161b */
[----:B------:R-:W-:Y:S01]  /*e030*/  HADD2.F32 R71, -RZ, R71.H1_H1 ;  /* 0x30000047ff477230 */ /* 0x000fe20000004100 */
        /* <DEDUP_REMOVED lines=19> */
[C---:B------:R-:W-:Y:S01]  /*e170*/  FFMA.FTZ R26, R7.reuse, R14, -R26 ;  /* 0x0000000e071a7223 */ /* 0x040fe2000001081a */
[----:B------:R-:W-:Y:S02]  /*e180*/  HADD2.F32 R4, -RZ, R29.H0_H0 ;  /* 0x2000001dff047230 */ /* 0x000fe40000004100 */
[----:B------:R-:W-:Y:S01]  /*e190*/  FFMA.FTZ R13, R7, R24, R28 ;  /* 0x00000018070d7223 */ /* 0x000fe2000001001c */
[----:B------:R-:W-:Y:S02]  /*e1a0*/  HADD2.F32 R3, -RZ, R31.H0_H0 ;  /* 0x2000001fff037230 */ /* 0x000fe40000004100 */
[-C--:B------:R-:W-:Y:S01]  /*e1b0*/  FMUL.FTZ R15, R11, R12.reuse ;  /* 0x0000000c0b0f7220 */ /* 0x080fe20000410000 */
[C---:B------:R-:W-:Y:S01]  /*e1c0*/  FFMA.FTZ R12, R10.reuse, R12, R25 ;  /* 0x0000000c0a0c7223 */ /* 0x040fe20000010019 */
[C---:B------:R-:W-:Y:S01]  /*e1d0*/  FMUL.FTZ R7, R5.reuse, R4 ;  /* 0x0000000405077220 */ /* 0x040fe20000410000 */
[----:B------:R-:W-:Y:S01]  /*e1e0*/  FMUL.FTZ R11, R5, R3 ;  /* 0x00000003050b7220 */ /* 0x000fe20000410000 */
[----:B------:R-:W-:-:S02]  /*e1f0*/  FFMA.FTZ R15, R10, R71, -R15 ;  /* 0x000000470a0f7223 */ /* 0x000fc4000001080f */
[----:B------:R-:W-:Y:S01]  /*e200*/  FFMA.FTZ R5, R6, R3, -R7 ;  /* 0x0000000306057223 */ /* 0x000fe20000010807 */
[----:B------:R-:W-:Y:S01]  /*e210*/  F2FP.F16.F32.PACK_AB R7, R30, R27 ;  /* 0x0000001b1e07723e */ /* 0x000fe200000000ff */
[----:B------:R-:W-:Y:S01]  /*e220*/  FFMA.FTZ R10, R6, R4, R11 ;  /* 0x00000004060a7223 */ /* 0x000fe2000001000b */
[----:B------:R-:W-:Y:S02]  /*e230*/  F2FP.F16.F32.PACK_AB R4, R13, R26 ;  /* 0x0000001a0d04723e */ /* 0x000fe400000000ff */
[----:B------:R-:W-:Y:S02]  /*e240*/  F2FP.F16.F32.PACK_AB R6, R12, R15 ;  /* 0x0000000f0c06723e */ /* 0x000fe400000000ff */
[----:B------:R-:W-:-:S05]  /*e250*/  F2FP.F16.F32.PACK_AB R5, R10, R5 ;  /* 0x000000050a05723e */ /* 0x000fca00000000ff */
[----:B------:R4:W-:Y:S02]  /*e260*/  STS.128 [R57+0x1f400], R4 ;  /* 0x01f4000439007388 */ /* 0x0009e40000000c00 */
.L_x_5211:
[----:B------:R-:W-:Y:S05]  /*e270*/  BSYNC B1 ;  /* 0x0000000000017941 */ /* 0x000fea0003800000 */
.L_x_5210:
[----:B------:R-:W-:Y:S05]  /*e280*/  @P5 BRA `(.L_x_5201) ;  /* 0x00000034009c5947 */ /* 0x000fea0003800000 */
[----:B01234-:R-:W0:Y:S01]  /*e290*/  LDS.128 R4, [R56+0xa000] ;  /* 0x00a0000038047984 */ /* 0x01fe220000000c00 */
        /* <DEDUP_REMOVED lines=18> */
[C---:B------:R-:W-:Y:S01]  /*e3c0*/  FMUL.FTZ R10, R4.reuse, R13 ;  /* 0x0000000d040a7220 */ /* 0x040fe20000410000 */
        /* <DEDUP_REMOVED lines=8> */
[----:B------:R-:W-:Y:S02]  /*e450*/  HADD2.F32 R0, -RZ, R24.H0_H0 ;  /* 0x20000018ff007230 */ /* 0x000fe40000004100 */
[CC--:B------:R-:W-:Y:S01]  /*e460*/  FMUL.FTZ R12, R8.reuse, R9.reuse ;  /* 0x00000009080c7220 */ /* 0x0c0fe20000410000 */
[----:B------:R-:W-:Y:S01]  /*e470*/  FMUL.FTZ R8, R8, R70 ;  /* 0x0000004608087220 */ /* 0x000fe20000410000 */
[C---:B------:R-:W-:Y:S01]  /*e480*/  FMUL.FTZ R11, R5.reuse, R4 ;  /* 0x00000004050b7220 */ /* 0x040fe20000410000 */
[----:B------:R-:W-:Y:S01]  /*e490*/  FMUL.FTZ R13, R5, R0 ;  /* 0x00000000050d7220 */ /* 0x000fe20000410000 */
[C---:B------:R-:W-:Y:S02]  /*e4a0*/  FFMA.FTZ R12, R7.reuse, R70, -R12 ;  /* 0x00000046070c7223 */ /* 0x040fe4000001080c */
[C---:B------:R-:W-:Y:S01]  /*e4b0*/  FFMA.FTZ R5, R6.reuse, R0, -R11 ;  /* 0x0000000006057223 */ /* 0x040fe2000001080b */
[----:B------:R-:W-:Y:S01]  /*e4c0*/  FFMA.FTZ R9, R7, R9, R8 ;  /* 0x0000000907097223 */ /* 0x000fe20000010008 */
[----:B------:R-:W-:Y:S01]  /*e4d0*/  FFMA.FTZ R0, R6, R4, R13 ;  /* 0x0000000406007223 */ /* 0x000fe2000001000d */
[----:B------:R-:W-:-:S02]  /*e4e0*/  F2FP.F16.F32.PACK_AB R7, R15, R20 ;  /* 0x000000140f07723e */ /* 0x000fc400000000ff */
[----:B------:R-:W-:Y:S02]  /*e4f0*/  F2FP.F16.F32.PACK_AB R4, R3, R10 ;  /* 0x0000000a0304723e */ /* 0x000fe400000000ff */
[----:B------:R-:W-:Y:S02]  /*e500*/  F2FP.F16.F32.PACK_AB R6, R9, R12 ;  /* 0x0000000c0906723e */ /* 0x000fe400000000ff */
[----:B------:R-:W-:-:S05]  /*e510*/  F2FP.F16.F32.PACK_AB R5, R0, R5 ;  /* 0x000000050005723e */ /* 0x000fca00000000ff */
[----:B------:R0:W-:Y:S01]  /*e520*/  STS.128 [R56+0xa000], R4 ;  /* 0x00a0000438007388 */ /* 0x0001e20000000c00 */
[----:B------:R-:W-:Y:S05]  /*e530*/  BRA `(.L_x_5201) ;  /* 0x0000003000f07947 */ /* 0x000fea0003800000 */
.L_x_5174:
[----:B------:R-:W-:Y:S01]  /*e540*/  IMAD.MOV.U32 R9, RZ, RZ, R77 ;  /* 0x000000ffff097224 */ /* 0x000fe200078e004d */
[-C--:B------:R-:W-:Y:S01]  /*e550*/  ISETP.GE.AND P0, PT, R204, R8.reuse, PT ;  /* 0x00000008cc00720c */ /* 0x080fe20003f06270 */
[----:B------:R-:W0:Y:S01]  /*e560*/  LDC R77, c[0x0][0x428] ;  /* 0x00010a00ff4d7b82 */ /* 0x000e220000000800 */
[----:B------:R-:W-:Y:S01]  /*e570*/  BSSY B1, `(.L_x_5212) ;  /* 0x000003d000017945 */ /* 0x000fe20003800000 */
[----:B------:R-:W-:Y:S01]  /*e580*/  ISETP.GE.AND P1, PT, R231, R8, PT ;  /* 0x00000008e700720c */ /* 0x000fe20003f26270 */
[----:B------:R-:W-:Y:S01]  /*e590*/  IMAD.MOV.U32 R15, RZ, RZ, R75 ;  /* 0x000000ffff0f7224 */ /* 0x000fe200078e004b */
[----:B------:R-:W-:Y:S01]  /*e5a0*/  MOV R14, R56 ;  /* 0x00000038000e7202 */ /* 0x000fe20000000f00 */
        /* <DEDUP_REMOVED lines=40> */
[----:B------:R-:W-:Y:S02]  /*e830*/  CS2R R60, SRZ ;  /* 0x00000000003c7805 */ /* 0x000fe4000001ff00 */
[----:B------:R-:W-:-:S02]  /*e840*/  ISETP.GE.AND P2, PT, R22, UR4, PT ;  /* 0x0000000416007c0c */ /* 0x000fc4000bf46270 */
        /* <DEDUP_REMOVED lines=15> */
.L_x_5213:
[----:B------:R-:W-:Y:S05]  /*e940*/  BSYNC B1 ;  /* 0x0000000000017941 */ /* 0x000fea0003800000 */
.L_x_5212:
[----:B------:R-:W-:Y:S01]  /*e950*/  BSSY B1, `(.L_x_5214) ;  /* 0x0000026000017945 */ /* 0x000fe20003800000 */
[----:B-----5:R-:W-:Y:S01]  /*e960*/  IMAD.MOV.U32 R74, RZ, RZ, R4 ;  /* 0x000000ffff4a7224 */ /* 0x020fe200078e0004 */
[----:B------:R-:W-:Y:S01]  /*e970*/  MOV R76, R6 ;  /* 0x00000006004c7202 */ /* 0x000fe20000000f00 */
[----:B------:R-:W-:Y:S01]  /*e980*/  IMAD.MOV.U32 R75, RZ, RZ, R5 ;  /* 0x000000ffff4b7224 */ /* 0x000fe200078e0005 */
[----:B0-----:R-:W-:Y:S01]  /*e990*/  CS2R R66, SRZ ;  /* 0x0000000000427805 */ /* 0x001fe2000001ff00 */
[----:B------:R-:W-:Y:S06]  /*e9a0*/  @P1 BRA `(.L_x_5215) ;  /* 0x0000000000801947 */ /* 0x000fec0003800000 */
[----:B------:R-:W-:Y:S01]  /*e9b0*/  IADD3 R73, P2, P3, R68, R73, R83 ;  /* 0x0000004944497210 */ /* 0x000fe20007b5e053 */
[----:B------:R-:W-:Y:S01]  /*e9c0*/  ULDC.64 UR4, c[0x0][0x3c8] ;  /* 0x0000f20000047ab9 */ /* 0x000fe20000000a00 */
[----:B------:R-:W-:Y:S01]  /*e9d0*/  IADD3 R72, P4, P5, R69, R72, R84 ;  /* 0x0000004845487210 */ /* 0x000fe20007d9e054 */
[----:B------:R-:W-:Y:S01]  /*e9e0*/  ULDC.64 UR6, c[0x0][0x3e0] ;  /* 0x0000f80000067ab9 */ /* 0x000fe20000000a00 */
[----:B------:R-:W-:Y:S02]  /*e9f0*/  IADD3.X R0, R80, R71, R81, P2, P3 ;  /* 0x0000004750007210 */ /* 0x000fe400017e6451 */
        /* <DEDUP_REMOVED lines=27> */
.L_x_5215:
[----:B------:R-:W-:Y:S05]  /*ebb0*/  BSYNC B1 ;  /* 0x0000000000017941 */ /* 0x000fea0003800000 */
.L_x_5214:
[----:B------:R-:W-:Y:S01]  /*ebc0*/  IMAD.MOV.U32 R3, RZ, RZ, R24 ;  /* 0x000000ffff037224 */ /* 0x000fe200078e0018 */
[----:B------:R-:W-:Y:S01]  /*ebd0*/  ISETP.NE.AND P2, PT, R77, 0x1, PT ;  /* 0x000000014d00780c */ /* 0x000fe20003f45270 */
[----:B0-----:R-:W-:Y:S01]  /*ebe0*/  IMAD.MOV.U32 R20, RZ, RZ, R25 ;  /* 0x000000ffff147224 */ /* 0x001fe200078e0019 */
        /* <DEDUP_REMOVED lines=17> */
[----:B-----5:R-:W-:Y:S01]  /*ed00*/  IMAD.MOV.U32 R71, RZ, RZ, R43 ;  /* 0x000000ffff477224 */ /* 0x020fe200078e002b */
[----:B------:R-:W-:Y:S01]  /*ed10*/  PRMT R74, R0, 0x5410, R20 ;  /* 0x00005410004a7816 */ /* 0x000fe20000000014 */
[----:B------:R-:W-:Y:S01]  /*ed20*/  IMAD.MOV.U32 R20, RZ, RZ, R32 ;  /* 0x000000ffff147224 */ /* 0x000fe200078e0020 */
[----:B------:R-:W1:Y:S01]  /*ed30*/  @P2 LDC R0, c[0x0][0x42c] ;  /* 0x00010b00ff002b82 */ /* 0x000e620000000800 */
[----:B------:R-:W-:Y:S01]  /*ed40*/  PRMT R75, R3, 0x7610, R75 ;  /* 0x00007610034b7816 */ /* 0x000fe2000000004b */
[----:B------:R-:W-:Y:S01]  /*ed50*/  IMAD.MOV.U32 R3, RZ, RZ, R31 ;  /* 0x000000ffff037224 */ /* 0x000fe200078e001f */
[----:B------:R-:W-:Y:S01]  /*ed60*/  PRMT R83, R68, 0x7610, R83 ;  /* 0x0000761044537816 */ /* 0x000fe20000000053 */
[----:B------:R-:W-:Y:S01]  /*ed70*/  IMAD.MOV.U32 R68, RZ, RZ, R38 ;  /* 0x000000ffff447224 */ /* 0x000fe200078e0026 */
[----:B------:R-:W-:Y:S01]  /*ed80*/  PRMT R89, R89, 0x5410, R20 ;  /* 0x0000541059597816 */ /* 0x000fe20000000014 */
[----:B------:R-:W-:Y:S01]  /*ed90*/  IMAD.MOV.U32 R20, RZ, RZ, R35 ;  /* 0x000000ffff147224 */ /* 0x000fe200078e0023 */
[----:B------:R-:W-:Y:S01]  /*eda0*/  PRMT R75, R75, 0x5410, R3 ;  /* 0x000054104b4b7816 */ /* 0x000fe20000000003 */
[----:B------:R-:W-:Y:S01]  /*edb0*/  ULDC.64 UR4, c[0x0][0x3c8] ;  /* 0x0000f20000047ab9 */ /* 0x000fe20000000a00 */
[----:B------:R-:W-:Y:S01]  /*edc0*/  MOV R3, R34 ;  /* 0x0000002200037202 */ /* 0x000fe20000000f00 */
[----:B------:R-:W-:Y:S01]  /*edd0*/  ULDC.64 UR6, c[0x0][0x3e0] ;  /* 0x0000f80000067ab9 */ /* 0x000fe20000000a00 */
[----:B------:R-:W-:-:S02]  /*ede0*/  PRMT R87, R87, 0x5410, R20 ;  /* 0x0000541057577816 */ /* 0x000fc40000000014 */
[----:B------:R-:W-:Y:S01]  /*edf0*/  PRMT R88, R3, 0x7610, R88 ;  /* 0x0000761003587816 */ /* 0x000fe20000000058 */
[----:B------:R-:W-:Y:S01]  /*ee00*/  IMAD R3, R213, 0x80, R204 ;  /* 0x00000080d5037824 */ /* 0x000fe200078e02cc */
[----:B------:R-:W-:Y:S02]  /*ee10*/  MOV R20, R37 ;  /* 0x0000002500147202 */ /* 0x000fe40000000f00 */
[----:B------:R-:W-:Y:S01]  /*ee20*/  PRMT R84, R68, 0x5410, R69 ;  /* 0x0000541044547816 */ /* 0x000fe20000000045 */
[----:B------:R-:W-:Y:S01]  /*ee30*/  IMAD R3, R234, 0x40, R3 ;  /* 0x00000040ea037824 */ /* 0x000fe200078e0203 */
[----:B------:R-:W-:Y:S01]  /*ee40*/  PRMT R83, R83, 0x5410, R20 ;  /* 0x0000541053537816 */ /* 0x000fe20000000014 */
[----:B------:R-:W-:Y:S01]  /*ee50*/  IMAD.MOV.U32 R68, RZ, RZ, R62 ;  /* 0x000000ffff447224 */ /* 0x000fe200078e003e */
[----:B------:R-:W-:Y:S01]  /*ee60*/  MOV R20, R60 ;  /* 0x0000003c00147202 */ /* 0x000fe20000000f00 */
        /* <DEDUP_REMOVED lines=8> */
[----:B------:R-:W-:Y:S01]  /*eef0*/  PRMT R76, R76, 0x5410, R20 ;  /* 0x000054104c4c7816 */ /* 0x000fe20000000014 */
[----:B------:R-:W-:Y:S01]  /*ef00*/  IMAD.MOV.U32 R20, RZ, RZ, R41 ;  /* 0x000000ffff147224 */ /* 0x000fe200078e0029 */
[----:B------:R-:W-:Y:S01]  /*ef10*/  SHF.R.S32.HI R21, RZ, 0x1f, R3 ;  /* 0x0000001fff157819 */ /* 0x000fe20000011403 */
[----:B------:R-:W-:Y:S01]  /*ef20*/  IMAD.WIDE.U32 R14, R3, R10, R14 ;  /* 0x0000000a030e7225 */ /* 0x000fe200078e000e */
[----:B------:R-:W-:-:S02]  /*ef30*/  PRMT R70, R68, 0x5410, R71 ;  /* 0x0000541044467816 */ /* 0x000fc40000000047 */
[----:B------:R-:W-:Y:S01]  /*ef40*/  PRMT R69, R0, 0x5410, R20 ;  /* 0x0000541000457816 */ /* 0x000fe20000000014 */
[C---:B------:R-:W-:Y:S01]  /*ef50*/  IMAD R0, R21.reuse, R10, RZ ;  /* 0x0000000a15007224 */ /* 0x040fe200078e02ff */
[----:B------:R-:W-:Y:S01]  /*ef60*/  MOV R10, R44 ;  /* 0x0000002c000a7202 */ /* 0x000fe20000000f00 */
[-C--:B------:R-:W-:Y:S02]  /*ef70*/  IMAD R68, R21, R12.reuse, RZ ;  /* 0x0000000c15447224 */ /* 0x080fe400078e02ff */
[C---:B------:R-:W-:Y:S01]  /*ef80*/  IMAD.WIDE.U32 R20, R3.reuse, R12, R8 ;  /* 0x0000000c03147225 */ /* 0x040fe200078e0008 */
[----:B------:R-:W-:Y:S01]  /*ef90*/  LEA R8, P2, R14, UR4, 0x1 ;  /* 0x000000040e087c11 */ /* 0x000fe2000f8408ff */
[----:B------:R-:W-:Y:S02]  /*efa0*/  UMOV UR4, 0xffffffff ;  /* 0xffffffff00047882 */ /* 0x000fe40000000000 */
[C---:B------:R-:W-:Y:S01]  /*efb0*/  IMAD R9, R3.reuse, R11, R0 ;  /* 0x0000000b03097224 */ /* 0x040fe200078e0200 */
[----:B------:R-:W-:Y:S01]  /*efc0*/  LEA R0, P3, R20, UR6, 0x1 ;  /* 0x0000000614007c11 */ /* 0x000fe2000f8608ff */
[----:B------:R-:W-:-:S02]  /*efd0*/  IMAD R3, R3, R13, R68 ;  /* 0x0000000d03037224 */ /* 0x000fc400078e0244 */
[----:B------:R-:W-:Y:S02]  /*efe0*/  IMAD.IADD R9, R15, 0x1, R9 ;  /* 0x000000010f097824 */ /* 0x000fe400078e0209 */
[----:B------:R-:W-:Y:S02]  /*eff0*/  IMAD.IADD R3, R21, 0x1, R3 ;  /* 0x0000000115037824 */ /* 0x000fe400078e0203 */
[----:B------:R-:W-:Y:S01]  /*f000*/  IMAD.MOV.U32 R11, RZ, RZ, R45 ;  /* 0x000000ffff0b7224 */ /* 0x000fe200078e002d */
[----:B------:R-:W-:Y:S02]  /*f010*/  LEA.HI.X R9, R14, UR5, R9, 0x1, P2 ;  /* 0x000000050e097c11 */ /* 0x000fe400090f0c09 */
[----:B------:R-:W-:Y:S02]  /*f020*/  LEA.HI.X R3, R20, UR7, R3, 0x1, P3 ;  /* 0x0000000714037c11 */ /* 0x000fe400098f0c03 */
[----:B------:R-:W-:Y:S02]  /*f030*/  PRMT R68, R10, 0x5410, R11 ;  /* 0x000054100a447816 */ /* 0x000fe4000000000b */
[----:B------:R-:W-:Y:S01]  /*f040*/  LEA.HI R10, R230, R230, RZ, 0x1 ;  /* 0x000000e6e60a7211 */ /* 0x000fe200078f08ff */
[----:B------:R-:W-:Y:S06]  /*f050*/  BRA.DIV UR4, `(.L_x_5216) ;  /* 0x000001c204707947 */ /* 0x000fec000b800000 */
.L_x_5430:
[----:B------:R-:W-:-:S03]  /*f060*/  UMOV UR4, 0xffffffff ;  /* 0xffffffff00047882 */ /* 0x000fc60000000000 */
[----:B------:R-:W-:Y:S05]  /*f070*/  BRA.DIV UR4, `(.L_x_5217) ;  /* 0x000001c204907947 */ /* 0x000fea000b800000 */
.L_x_5433:
[----:B------:R-:W-:-:S03]  /*f080*/  UMOV UR4, 0xffffffff ;  /* 0xffffffff00047882 */ /* 0x000fc60000000000 */
[----:B------:R-:W-:Y:S05]  /*f090*/  BRA.DIV UR4, `(.L_x_5218) ;  /* 0x000001c204b07947 */ /* 0x000fea000b800000 */
.L_x_5436:
[----:B------:R-:W-:-:S03]  /*f0a0*/  UMOV UR4, 0xffffffff ;  /* 0xffffffff00047882 */ /* 0x000fc60000000000 */
[----:B------:R-:W-:Y:S05]  /*f0b0*/  BRA.DIV UR4, `(.L_x_5219) ;  /* 0x000001c204d07947 */ /* 0x000fea000b800000 */
.L_x_5439:
[----:B------:R-:W-:-:S03]  /*f0c0*/  UMOV UR4, 0xffffffff ;  /* 0xffffffff00047882 */ /* 0x000fc60000000000 */
[----:B------:R-:W-:Y:S05]  /*f0d0*/  BRA.DIV UR4, `(.L_x_5220) ;  /* 0x000001c204f07947 */ /* 0x000fea000b800000 */
.L_x_5442:
[----:B------:R-:W-:Y:S01]  /*f0e0*/  UMOV UR4, 0xffffffff ;  /* 0xffffffff00047882 */ /* 0x000fe20000000000 */
[----:B------:R-:W-:Y:S02]  /*f0f0*/  LOP3.LUT R9, R10, 0xfffffffe, RZ, 0xc0, !PT ;  /* 0xfffffffe0a097812 */ /* 0x000fe400078ec0ff */
[----:B------:R-:W-:Y:S05]  /*f100*/  BRA.DIV UR4, `(.L_x_5221) ;  /* 0x000001c6040c7947 */ /* 0x000fea000b800000 */
.L_x_5445:
[----:B------:R-:W-:Y:S01]  /*f110*/  UMOV UR4, 0xffffffff ;  /* 0xffffffff00047882 */ /* 0x000fe20000000000 */
[----:B------:R-:W-:Y:S02]  /*f120*/  IADD3 R9, R230, -R9, RZ ;  /* 0x80000009e6097210 */ /* 0x000fe40007ffe0ff */
[----:B------:R-:W-:Y:S05]  /*f130*/  BRA.DIV UR4, `(.L_x_5222) ;  /* 0x000001c604287947 */ /* 0x000fea000b800000 */
.L_x_5448:
[----:B------:R-:W-:Y:S01]  /*f140*/  UMOV UR4, 0xffffffff ;  /* 0xffffffff00047882 */ /* 0x000fe20000000000 */
[----:B------:R-:W-:Y:S02]  /*f150*/  SHF.L.U32 R9, R9, 0x1f, RZ ;  /* 0x0000001f09097819 */ /* 0x000fe400000006ff */
[----:B------:R-:W-:Y:S05]  /*f160*/  BRA.DIV UR4, `(.L_x_5223) ;  /* 0x000001c604447947 */ /* 0x000fea000b800000 */
.L_x_5451:
[----:B------:R-:W0:Y:S01]  /*f170*/  SYNCS.PHASECHK.TRANS64.TRYWAIT P2, [R18+URZ+0x36800], R9 ;  /* 0x03680009120075a7 */ /* 0x000e22000804017f */
[----:B------:R-:W-:Y:S01]  /*f180*/  IMAD.MOV.U32 R0, RZ, RZ, R46 ;  /* 0x000000ffff007224 */ /* 0x000fe200078e002e */
[----:B------:R-:W-:Y:S01]  /*f190*/  MOV R10, R49 ;  /* 0x00000031000a7202 */ /* 0x000fe20000000f00 */
[----:B------:R-:W-:Y:S01]  /*f1a0*/  IMAD.MOV.U32 R3, RZ, RZ, R47 ;  /* 0x000000ffff037224 */ /* 0x000fe200078e002f */
[----:B------:R-:W-:Y:S01]  /*f1b0*/  MOV R11, R53 ;  /* 0x00000035000b7202 */ /* 0x000fe20000000f00 */
[----:B------:R-:W-:Y:S01]  /*f1c0*/  IMAD.MOV.U32 R8, RZ, RZ, R48 ;  /* 0x000000ffff087224 */ /* 0x000fe200078e0030 */
[----:B------:R-:W-:Y:S01]  /*f1d0*/  MOV R12, R57 ;  /* 0x00000039000c7202 */ /* 0x000fe20000000f00 */
[----:B------:R-:W-:Y:S01]  /*f1e0*/  BSSY B1, `(.L_x_5224) ;  /* 0x0000016000017945 */ /* 0x000fe20003800000 */
[----:B------:R-:W-:Y:S01]  /*f1f0*/  PRMT R71, R0, 0x5410, R3 ;  /* 0x0000541000477816 */ /* 0x000fe20000000003 */
[----:B------:R-:W-:Y:S01]  /*f200*/  IMAD.MOV.U32 R3, RZ, RZ, R50 ;  /* 0x000000ffff037224 */ /* 0x000fe200078e0032 */
[----:B------:R-:W-:Y:S01]  /*f210*/  PRMT R0, R8, 0x5410, R10 ;  /* 0x0000541008007816 */ /* 0x000fe2000000000a */
[----:B------:R-:W-:-:S02]  /*f220*/  IMAD.MOV.U32 R8, RZ, RZ, R51 ;  /* 0x000000ffff087224 */ /* 0x000fc400078e0033 */
[----:B------:R-:W-:-:S03]  /*f230*/  IMAD.MOV.U32 R10, RZ, RZ, R52 ;  /* 0x000000ffff0a7224 */ /* 0x000fc600078e0034 */
        /* <DEDUP_REMOVED lines=15> */
[----:B0-----:R-:W-:Y:S06]  /*f330*/  @!P2 BRA `(.L_x_5225) ;  /* 0x000001c000f8a947 */ /* 0x001fec0003800000 */
.L_x_5452:
[----:B------:R-:W-:Y:S05]  /*f340*/  BSYNC B1 ;  /* 0x0000000000017941 */ /* 0x000fea0003800000 */
.L_x_5224:
        /* <DEDUP_REMOVED lines=15> */
[----:B------:R-:W-:Y:S02]  /*f440*/  LOP3.LUT R8, R9, R216, RZ, 0x3c, !PT ;  /* 0x000000d809087212 */ /* 0x000fe400078e3cff */
[----:B------:R-:W-:Y:S02]  /*f450*/  LEA.HI R11, R11, R10, RZ, 0x3 ;  /* 0x0000000a0b0b7211 */ /* 0x000fe400078f18ff */
[----:B------:R-:W-:-:S02]  /*f460*/  LOP3.LUT R9, R211, 0x38, R12, 0xf8, !PT ;  /* 0x00000038d3097812 */ /* 0x000fc400078ef80c */
[----:B------:R-:W-:Y:S01]  /*f470*/  IADD3 R85, R217, R8, RZ ;  /* 0x00000008d9557210 */ /* 0x000fe20007ffe0ff */
[----:B------:R-:W-:Y:S01]  /*f480*/  IMAD.SHL.U32 R11, R11, 0x400, RZ ;  /* 0x000004000b0b7824 */ /* 0x000fe200078e00ff */
[----:B------:R-:W-:Y:S02]  /*f490*/  LOP3.LUT R13, R9, R216, RZ, 0x3c, !PT ;  /* 0x000000d8090d7212 */ /* 0x000fe400078e3cff */
[--C-:B------:R-:W-:Y:S01]  /*f4a0*/  SHF.R.U64 R32, R32, 0x10, R33.reuse ;  /* 0x0000001020207819 */ /* 0x100fe20000001221 */
[----:B------:R-:W-:Y:S01]  /*f4b0*/  IMAD R85, R85, 0x2, R18 ;  /* 0x0000000255557824 */ /* 0x000fe200078e0212 */
[----:B------:R-:W-:Y:S02]  /*f4c0*/  LOP3.LUT R12, R11, 0x7fffe000, RZ, 0xc0, !PT ;  /* 0x7fffe0000b0c7812 */ /* 0x000fe400078ec0ff */
[----:B------:R-:W-:Y:S02]  /*f4d0*/  SHF.R.U32.HI R91, RZ, 0x10, R33 ;  /* 0x00000010ff5b7819 */ /* 0x000fe40000011621 */
[----:B------:R-:W-:Y:S01]  /*f4e0*/  IADD3 R13, R13, R12, R217 ;  /* 0x0000000c0d0d7210 */ /* 0x000fe20007ffe0d9 */
[----:B------:R-:W0:Y:S01]  /*f4f0*/  LDS.128 R8, [R85+0x15400] ;  /* 0x0154000055087984 */ /* 0x000e220000000c00 */
[----:B------:R-:W-:-:S02]  /*f500*/  SHF.R.U32.HI R93, RZ, 0x10, R5 ;  /* 0x00000010ff5d7819 */ /* 0x000fc40000011605 */
[----:B------:R-:W-:Y:S01]  /*f510*/  SHF.R.U64 R100, R4, 0x10, R5 ;  /* 0x0000001004647819 */ /* 0x000fe20000001205 */
[----:B------:R-:W-:Y:S01]  /*f520*/  IMAD R86, R13, 0x2, R18 ;  /* 0x000000020d567824 */ /* 0x000fe200078e0212 */
[--C-:B------:R-:W-:Y:S01]  /*f530*/  SHF.R.U64 R102, R34, 0x10, R35.reuse ;  /* 0x0000001022667819 */ /* 0x100fe20000001223 */
[----:B------:R-:W-:Y:S01]  /*f540*/  HADD2.F32 R93, -RZ, R93.H0_H0 ;  /* 0x2000005dff5d7230 */ /* 0x000fe20000004100 */
[----:B------:R-:W-:Y:S02]  /*f550*/  SHF.R.U32.HI R101, RZ, 0x10, R35 ;  /* 0x00000010ff657819 */ /* 0x000fe40000011623 */
[----:B------:R-:W1:Y:S01]  /*f560*/  LDS.128 R12, [R86+0x15400] ;  /* 0x01540000560c7984 */ /* 0x000e620000000c00 */
[--C-:B------:R-:W-:Y:S02]  /*f570*/  SHF.R.U64 R99, R6, 0x10, R7.reuse ;  /* 0x0000001006637819 */ /* 0x100fe40000001207 */
[----:B------:R-:W-:Y:S01]  /*f580*/  SHF.R.U32.HI R97, RZ, 0x10, R7 ;  /* 0x00000010ff617819 */ /* 0x000fe20000011607 */
[----:B0-----:R-:W-:-:S02]  /*f590*/  HADD2.F32 R5, -RZ, R9.H0_H0 ;  /* 0x20000009ff057230 */ /* 0x001fc40000004100 */
[----:B------:R-:W-:Y:S02]  /*f5a0*/  HADD2.F32 R9, -RZ, R9.H1_H1 ;  /* 0x30000009ff097230 */ /* 0x000fe40000004100 */
[----:B------:R-:W-:Y:S02]  /*f5b0*/  HADD2.F32 R4, -RZ, R8.H0_H0 ;  /* 0x20000008ff047230 */ /* 0x000fe40000004100 */
[----:B------:R-:W-:Y:S02]  /*f5c0*/  HADD2.F32 R6, -RZ, R10.H0_H0 ;  /* 0x2000000aff067230 */ /* 0x000fe40000004100 */
[----:B------:R-:W-:Y:S02]  /*f5d0*/  HADD2.F32 R7, -RZ, R11.H0_H0 ;  /* 0x2000000bff077230 */ /* 0x000fe40000004100 */
[--C-:B-1----:R-:W-:Y:S02]  /*f5e0*/  HADD2.F32 R33, -RZ, R13.reuse.H0_H0 ;  /* 0x2000000dff217230 */ /* 0x102fe40000004100 */
[----:B------:R-:W-:-:S02]  /*f5f0*/  HADD2.F32 R34, -RZ, R13.H1_H1 ;  /* 0x3000000dff227230 */ /* 0x000fc40000004100 */
[----:B------:R-:W-:Y:S02]  /*f600*/  HADD2.F32 R13, -RZ, R12.H0_H0 ;  /* 0x2000000cff0d7230 */ /* 0x000fe40000004100 */
[C---:B------:R-:W-:Y:S01]  /*f610*/  FMUL.FTZ R96, R33.reuse, R94 ;  /* 0x0000005e21607220 */ /* 0x040fe20000410000 */
[-C--:B------:R-:W-:Y:S01]  /*f620*/  FMUL.FTZ R98, R33, R92.reuse ;  /* 0x0000005c21627220 */ /* 0x080fe20000410000 */
[----:B------:R-:W-:Y:S02]  /*f630*/  HADD2.F32 R33, -RZ, R91.H0_H0 ;  /* 0x2000005bff217230 */ /* 0x000fe40000004100 */
[----:B------:R-:W-:Y:S01]  /*f640*/  FFMA.FTZ R96, R5, R92, -R96 ;  /* 0x0000005c05607223 */ /* 0x000fe20000010860 */
[--C-:B------:R-:W-:Y:S02]  /*f650*/  HADD2.F32 R91, -RZ, R89.reuse.H0_H0 ;  /* 0x20000059ff5b7230 */ /* 0x100fe40000004100 */
[----:B------:R-:W-:Y:S01]  /*f660*/  FMUL.FTZ R92, R34, R93 ;  /* 0x0000005d225c7220 */ /* 0x000fe20000410000 */
[----:B------:R-:W-:-:S02]  /*f670*/  HADD2.F32 R89, -RZ, R89.H1_H1 ;  /* 0x30000059ff597230 */ /* 0x000fc40000004100 */
[----:B------:R-:W-:Y:S01]  /*f680*/  FFMA.FTZ R98, R5, R94, R98 ;  /* 0x0000005e05627223 */ /* 0x000fe20000010062 */
[-C--:B------:R-:W-:Y:S01]  /*f690*/  FMUL.FTZ R94, R34, R33.reuse ;  /* 0x00000021225e7220 */ /* 0x080fe20000410000 */
[----:B------:R-:W-:Y:S01]  /*f6a0*/  FFMA.FTZ R95, R9, R33, -R92 ;  /* 0x00000021095f7223 */ /* 0x000fe2000001085c */
[C---:B------:R-:W-:Y:S01]  /*f6b0*/  FMUL.FTZ R33, R13.reuse, R91 ;  /* 0x0000005b0d217220 */ /* 0x040fe20000410000 */
[----:B------:R-:W-:Y:S01]  /*f6c0*/  FMUL.FTZ R34, R13, R89 ;  /* 0x000000590d227220 */ /* 0x000fe20000410000 */
[----:B------:R-:W-:Y:S02]  /*f6d0*/  HADD2.F32 R35, -RZ, R14.H0_H0 ;  /* 0x2000000eff237230 */ /* 0x000fe40000004100 */
[----:B------:R-:W-:Y:S01]  /*f6e0*/  FFMA.FTZ R93, R9, R93, R94 ;  /* 0x0000005d095d7223 */ /* 0x000fe2000001005e */
[--C-:B------:R-:W-:Y:S02]  /*f6f0*/  HADD2.F32 R5, -RZ, R88.reuse.H1_H1 ;  /* 0x30000058ff057230 */ /* 0x100fe40000004100 */
[----:B------:R-:W-:Y:S01]  /*f700*/  FFMA.FTZ R33, R4, R89, -R33 ;  /* 0x0000005904217223 */ /* 0x000fe20000010821 */
[----:B------:R-:W-:-:S02]  /*f710*/  HADD2.F32 R88, -RZ, R88.H0_H0 ;  /* 0x20000058ff587230 */ /* 0x000fc40000004100 */
        /* <DEDUP_REMOVED lines=13> */
[----:B------:R-:W-:Y:S02]  /*f7f0*/  HADD2.F32 R11, -RZ, R11.H1_H1 ;  /* 0x3000000bff0b7230 */ /* 0x000fe40000004100 */
        /* <DEDUP_REMOVED lines=32> */
.L_x_5229:
[----:B------:R-:W-:Y:S05]  /*fa00*/  BSYNC B2 ;  /* 0x0000000000027941 */ /* 0x000fea0003800000 */
.L_x_5228:
[----:B------:R-:W-:Y:S04]  /*fa10*/  BSSY B2, `(.L_x_5230) ;  /* 0x0000061000027945 */ /* 0x000fe80003800000 */
[----:B------:R-:W-:Y:S05]  /*fa20*/  @P2 BRA `(.L_x_5231) ;  /* 0x00000004007c2947 */ /* 0x000fea0003800000 */
[----:B------:R-:W2:Y:S01]  /*fa30*/  LDL R92, [R1+0x64] ;  /* 0x00006400015c7983 */ /* 0x000ea20000100800 */
[----:B-1----:R-:W-:Y:S01]  /*fa40*/  LEA.HI R4, R77, R236, RZ, 0x1d ;  /* 0x000000ec4d047211 */ /* 0x002fe200078fe8ff */
[----:B------:R-:W-:Y:S01]  /*fa50*/  HADD2.F32 R34, -RZ, R83.H1_H1 ;  /* 0x30000053ff227230 */ /* 0x000fe20000004100 */
[----:B------:R-:W-:Y:S02]  /*fa60*/  SHF.R.U64 R87, R24, 0x10, R25 ;  /* 0x0000001018577819 */ /* 0x000fe40000001219 */
[----:B------:R-:W-:Y:S02]  /*fa70*/  SHF.R.S32.HI R5, RZ, 0x1f, R4 ;  /* 0x0000001fff057819 */ /* 0x000fe40000011404 */
[----:B------:R-:W-:Y:S02]  /*fa80*/  SHF.L.U32 R6, R4, 0x3, RZ ;  /* 0x0000000304067819 */ /* 0x000fe400000006ff */
[----:B------:R-:W-:Y:S02]  /*fa90*/  LEA.HI R4, R5, R4, RZ, 0x3 ;  /* 0x0000000405047211 */ /* 0x000fe400078f18ff */
[----:B------:R-:W-:-:S02]  /*faa0*/  LOP3.LUT R5, R211, 0x38, R6, 0xf8, !PT ;  /* 0x00000038d3057812 */ /* 0x000fc400078ef806 */
[----:B------:R-:W-:Y:S01]  /*fab0*/  SHF.R.U32.HI R33, RZ, 0x10, R25 ;  /* 0x00000010ff217819 */ /* 0x000fe20000011619 */
[----:B------:R-:W-:Y:S01]  /*fac0*/  IMAD.SHL.U32 R4, R4, 0x400, RZ ;  /* 0x0000040004047824 */ /* 0x000fe200078e00ff */
[----:B0-----:R-:W-:Y:S02]  /*fad0*/  LOP3.LUT R9, R5, R216, RZ, 0x3c, !PT ;  /* 0x000000d805097212 */ /* 0x001fe400078e3cff */
[----:B------:R-:W-:Y:S01]  /*fae0*/  SHF.R.U64 R90, R38, 0x10, R39 ;  /* 0x00000010265a7819 */ /* 0x000fe20000001227 */
[----:B------:R-:W-:Y:S01]  /*faf0*/  HADD2.F32 R38, -RZ, R81.H1_H1 ;  /* 0x30000051ff267230 */ /* 0x000fe20000004100 */
[----:B------:R-:W-:Y:S01]  /*fb00*/  LOP3.LUT R8, R4, 0x7fffe000, RZ, 0xc0, !PT ;  /* 0x7fffe00004087812 */ /* 0x000fe200078ec0ff */
[----:B------:R-:W-:Y:S01]  /*fb10*/  HADD2.F32 R33, -RZ, R33.H0_H0 ;  /* 0x20000021ff217230 */ /* 0x000fe20000004100 */
[----:B------:R-:W-:Y:S02]  /*fb20*/  SHF.R.U64 R91, R36, 0x10, R37 ;  /* 0x00000010245b7819 */ /* 0x000fe40000001225 */
[----:B------:R-:W-:-:S02]  /*fb30*/  IADD3 R9, R9, R8, R217 ;  /* 0x0000000809097210 */ /* 0x000fc40007ffe0d9 */
[----:B------:R-:W-:Y:S02]  /*fb40*/  SHF.R.U32.HI R37, RZ, 0x10, R37 ;  /* 0x00000010ff257819 */ /* 0x000fe40000011625 */
[----:B------:R-:W-:Y:S01]  /*fb50*/  SHF.R.U64 R85, R26, 0x10, R27 ;  /* 0x000000101a557819 */ /* 0x000fe2000000121b */
[----:B------:R-:W-:Y:S01]  /*fb60*/  IMAD R12, R9, 0x2, R18 ;  /* 0x00000002090c7824 */ /* 0x000fe200078e0212 */
[----:B------:R-:W-:Y:S02]  /*fb70*/  SHF.R.U32.HI R89, RZ, 0x10, R39 ;  /* 0x00000010ff597819 */ /* 0x000fe40000011627 */
[----:B------:R-:W-:Y:S02]  /*fb80*/  SHF.R.U32.HI R39, RZ, 0x10, R27 ;  /* 0x00000010ff277819 */ /* 0x000fe4000001161b */
[----:B------:R-:W0:Y:S02]  /*fb90*/  LDS.128 R8, [R12+0x15400] ;  /* 0x015400000c087984 */ /* 0x000e240000000c00 */
[----:B0-----:R-:W-:-:S02]  /*fba0*/  HADD2.F32 R25, -RZ, R9.H0_H0 ;  /* 0x20000009ff197230 */ /* 0x001fc40000004100 */
[----:B------:R-:W-:Y:S02]  /*fbb0*/  HADD2.F32 R26, -RZ, R9.H1_H1 ;  /* 0x30000009ff1a7230 */ /* 0x000fe40000004100 */
[----:B------:R-:W-:Y:S02]  /*fbc0*/  HADD2.F32 R9, -RZ, R8.H0_H0 ;  /* 0x20000008ff097230 */ /* 0x000fe40000004100 */
[C---:B------:R-:W-:Y:S01]  /*fbd0*/  FMUL.FTZ R36, R25.reuse, R38 ;  /* 0x0000002619247220 */ /* 0x040fe20000410000 */
[----:B------:R-:W-:Y:S01]  /*fbe0*/  FMUL.FTZ R86, R25, R34 ;  /* 0x0000002219567220 */ /* 0x000fe20000410000 */
[----:B------:R-:W-:Y:S02]  /*fbf0*/  HADD2.F32 R25, -RZ, R37.H0_H0 ;  /* 0x20000025ff197230 */ /* 0x000fe40000004100 */
[----:B------:R-:W-:Y:S01]  /*fc00*/  FMUL.FTZ R37, R26, R33 ;  /* 0x000000211a257220 */ /* 0x000fe20000410000 */
[----:B------:R-:W-:Y:S02]  /*fc10*/  HADD2.F32 R27, -RZ, R10.H0_H0 ;  /* 0x2000000aff1b7230 */ /* 0x000fe40000004100 */
[----:B------:R-:W-:-:S02]  /*fc20*/  HADD2.F32 R32, -RZ, R11.H0_H0 ;  /* 0x2000000bff207230 */ /* 0x000fc40000004100 */
[----:B------:R-:W-:Y:S02]  /*fc30*/  HADD2.F32 R11, -RZ, R11.H1_H1 ;  /* 0x3000000bff0b7230 */ /* 0x000fe40000004100 */
[----:B------:R-:W-:Y:S02]  /*fc40*/  HADD2.F32 R8, -RZ, R8.H1_H1 ;  /* 0x30000008ff087230 */ /* 0x000fe40000004100 */
[----:B------:R-:W-:Y:S01]  /*fc50*/  HADD2.F32 R10, -RZ, R10.H1_H1 ;  /* 0x3000000aff0a7230 */ /* 0x000fe20000004100 */
[----:B--2---:R-:W0:Y:S02]  /*fc60*/  LDS.128 R4, [R92] ;  /* 0x000000005c047984 */ /* 0x004e240000000c00 */
[--C-:B0-----:R-:W-:Y:S02]  /*fc70*/  HADD2.F32 R13, -RZ, R5.reuse.H0_H0 ;  /* 0x20000005ff0d7230 */ /* 0x101fe40000004100 */
[----:B------:R-:W-:Y:S02]  /*fc80*/  HADD2.F32 R14, -RZ, R5.H1_H1 ;  /* 0x30000005ff0e7230 */ /* 0x000fe40000004100 */
[----:B------:R-:W-:-:S02]  /*fc90*/  HADD2.F32 R5, -RZ, R4.H0_H0 ;  /* 0x20000004ff057230 */ /* 0x000fc40000004100 */
[C---:B------:R-:W-:Y:S01]  /*fca0*/  FFMA.FTZ R35, R13.reuse, R34, -R36 ;  /* 0x000000220d237223 */ /* 0x040fe20000010824 */
[----:B------:R-:W-:Y:S02]  /*fcb0*/  HADD2.F32 R36, -RZ, R81.H0_H0 ;  /* 0x20000051ff247230 */ /* 0x000fe40000004100 */
        /* <DEDUP_REMOVED lines=54> */
.L_x_5231:
[----:B------:R-:W-:Y:S05]  /*10020*/  BSYNC B2 ;  /* 0x0000000000027941 */ /* 0x000fea0003800000 */
.L_x_5230:
[----:B------:R-:W-:Y:S05]  /*10030*/  @P3 BRA `(.L_x_5227) ;  /* 0x0000000400803947 */ /* 0x000fea0003800000 */
[----:B-12---:R-:W2:Y:S04]  /*10040*/  LDL R4, [R1+0x5c] ;  /* 0x00005c0001047983 */ /* 0x006ea80000100800 */
[----:B------:R-:W3:Y:S01]  /*10050*/  LDL R81, [R1+0x58] ;  /* 0x0000580001517983 */ /* 0x000ee20000100800 */
[----:B------:R-:W-:Y:S01]  /*10060*/  SHF.R.U64 R37, R30, 0x10, R31 ;  /* 0x000000101e257819 */ /* 0x000fe2000000121f */
[----:B------:R-:W-:Y:S01]  /*10070*/  HADD2.F32 R30, -RZ, R76.H1_H1 ;  /* 0x3000004cff1e7230 */ /* 0x000fe20000004100 */
[--C-:B------:R-:W-:Y:S01]  /*10080*/  SHF.R.U64 R39, R28, 0x10, R29.reuse ;  /* 0x000000101c277819 */ /* 0x100fe2000000121d */
[--C-:B------:R-:W-:Y:S01]  /*10090*/  HADD2.F32 R32, -RZ, R74.reuse.H1_H1 ;  /* 0x3000004aff207230 */ /* 0x100fe20000004100 */
[----:B------:R-:W-:Y:S01]  /*100a0*/  SHF.R.U32.HI R29, RZ, 0x10, R29 ;  /* 0x00000010ff1d7819 */ /* 0x000fe2000001161d */
[----:B------:R-:W-:Y:S01]  /*100b0*/  HADD2.F32 R74, -RZ, R74.H0_H0 ;  /* 0x2000004aff4a7230 */ /* 0x000fe20000004100 */
[----:B------:R-:W-:Y:S01]  /*100c0*/  SHF.R.U32.HI R33, RZ, 0x10, R31 ;  /* 0x00000010ff217819 */ /* 0x000fe2000001161f */
[----:B------:R-:W-:-:S02]  /*100d0*/  HADD2.F32 R76, -RZ, R76.H0_H0 ;  /* 0x2000004cff4c7230 */ /* 0x000fc40000004100 */
[----:B------:R-:W-:Y:S01]  /*100e0*/  HADD2.F32 R29, -RZ, R29.H0_H0 ;  /* 0x2000001dff1d7230 */ /* 0x000fe20000004100 */
[----:B--2---:R-:W-:-:S04]  /*100f0*/  LEA.HI R77, R77, R4, RZ, 0x1d ;  /* 0x000000044d4d7211 */ /* 0x004fc800078fe8ff */
[----:B------:R-:W-:Y:S01]  /*10100*/  SHF.R.S32.HI R6, RZ, 0x1f, R77 ;  /* 0x0000001fff067819 */ /* 0x000fe2000001144d */
[----:B------:R-:W-:-:S03]  /*10110*/  IMAD.SHL.U32 R4, R77, 0x8, RZ ;  /* 0x000000084d047824 */ /* 0x000fc600078e00ff */
[----:B------:R-:W-:Y:S02]  /*10120*/  LEA.HI R6, R6, R77, RZ, 0x3 ;  /* 0x0000004d06067211 */ /* 0x000fe400078f18ff */
[----:B------:R-:W-:Y:S02]  /*10130*/  LOP3.LUT R5, R211, 0x38, R4, 0xf8, !PT ;  /* 0x00000038d3057812 */ /* 0x000fe400078ef804 */
[----:B------:R-:W-:Y:S02]  /*10140*/  SHF.L.U32 R6, R6, 0xa, RZ ;  /* 0x0000000a06067819 */ /* 0x000fe400000006ff */
[----:B0-----:R-:W-:Y:S02]  /*10150*/  LOP3.LUT R9, R5, R216, RZ, 0x3c, !PT ;  /* 0x000000d805097212 */ /* 0x001fe400078e3cff */
[----:B------:R-:W-:Y:S02]  /*10160*/  LOP3.LUT R8, R6, 0x7fffe000, RZ, 0xc0, !PT ;  /* 0x7fffe00006087812 */ /* 0x000fe400078ec0ff */
[----:B---3--:R-:W0:Y:S01]  /*10170*/  LDS.128 R4, [R81] ;  /* 0x0000000051047984 */ /* 0x008e220000000c00 */
[----:B------:R-:W-:-:S02]  /*10180*/  SHF.R.U64 R77, R60, 0x10, R61 ;  /* 0x000000103c4d7819 */ /* 0x000fc4000000123d */
[----:B------:R-:W-:Y:S02]  /*10190*/  IADD3 R9, R9, R8, R217 ;  /* 0x0000000809097210 */ /* 0x000fe40007ffe0d9 */
[----:B------:R-:W-:Y:S02]  /*101a0*/  SHF.R.U32.HI R61, RZ, 0x10, R61 ;  /* 0x00000010ff3d7819 */ /* 0x000fe4000001163d */
[--C-:B------:R-:W-:Y:S01]  /*101b0*/  SHF.R.U64 R60, R62, 0x10, R63.reuse ;  /* 0x000000103e3c7819 */ /* 0x100fe2000000123f */
        /* <DEDUP_REMOVED lines=19> */
[C---:B------:R-:W-:Y:S01]  /*102f0*/  FMUL.FTZ R30, R9.reuse, R74 ;  /* 0x0000004a091e7220 */ /* 0x040fe20000410000 */
[-C--:B------:R-:W-:Y:S01]  /*10300*/  FMUL.FTZ R13, R26, R25.reuse ;  /* 0x000000191a0d7220 */ /* 0x080fe20000410000 */
[----:B------:R-:W-:Y:S02]  /*10310*/  HADD2.F32 R27, -RZ, R10.H0_H0 ;  /* 0x2000000aff1b7230 */ /* 0x000fe40000004100 */
[----:B------:R-:W-:Y:S01]  /*10320*/  FMUL.FTZ R9, R9, R76 ;  /* 0x0000004c09097220 */ /* 0x000fe20000410000 */
[----:B------:R-:W-:Y:S02]  /*10330*/  HADD2.F32 R26, -RZ, R75.H0_H0 ;  /* 0x2000004bff1a7230 */ /* 0x000fe40000004100 */
[C---:B------:R-:W-:Y:S01]  /*10340*/  FFMA.FTZ R31, R14.reuse, R25, -R31 ;  /* 0x000000190e1f7223 */ /* 0x040fe2000001081f */
        /* <DEDUP_REMOVED lines=10> */
[C---:B------:R-:W-:Y:S01]  /*103f0*/  FFMA.FTZ R27, R15.reuse, R14, -R30 ;  /* 0x0000000e0f1b7223 */ /* 0x040fe2000001081e */
[C---:B------:R-:W-:Y:S01]  /*10400*/  FMUL.FTZ R9, R28.reuse, R75 ;  /* 0x0000004b1c097220 */ /* 0x040fe20000410000 */
[----:B------:R-:W-:Y:S02]  /*10410*/  HADD2.F32 R30, -RZ, R33.H0_H0 ;  /* 0x20000021ff1e7230 */ /* 0x000fe40000004100 */
[-C--:B------:R-:W-:Y:S01]  /*10420*/  FMUL.FTZ R28, R28, R5.reuse ;  /* 0x000000051c1c7220 */ /* 0x080fe20000410000 */
[----:B------:R-:W-:Y:S02]  /*10430*/  HADD2.F32 R14, -RZ, R62.H0_H0 ;  /* 0x2000003eff0e7230 */ /* 0x000fe40000004100 */
[----:B------:R-:W-:Y:S01]  /*10440*/  FFMA.FTZ R32, R15, R26, R32 ;  /* 0x0000001a0f207223 */ /* 0x000fe20000010020 */
[C---:B------:R-:W-:Y:S01]  /*10450*/  FFMA.FTZ R26, R24.reuse, R5, -R9 ;  /* 0x00000005181a7223 */ /* 0x040fe20000010809 */
[----:B------:R-:W-:Y:S01]  /*10460*/  FFMA.FTZ R28, R24, R75, R28 ;  /* 0x0000004b181c7223 */ /* 0x000fe2000001001c */
[C---:B------:R-:W-:Y:S01]  /*10470*/  FMUL.FTZ R38, R11.reuse, R30 ;  /* 0x0000001e0b267220 */ /* 0x040fe20000410000 */
[----:B------:R-:W-:Y:S01]  /*10480*/  FMUL.FTZ R24, R11, R14 ;  /* 0x0000000e0b187220 */ /* 0x000fe20000410000 */
[----:B------:R-:W-:-:S02]  /*10490*/  HADD2.F32 R8, -RZ, R8.H1_H1 ;  /* 0x30000008ff087230 */ /* 0x000fc40000004100 */
[----:B------:R-:W-:Y:S02]  /*104a0*/  HADD2.F32 R10, -RZ, R10.H1_H1 ;  /* 0x3000000aff0a7230 */ /* 0x000fe40000004100 */
[C---:B------:R-:W-:Y:S01]  /*104b0*/  FFMA.FTZ R35, R7.reuse, R14, -R38 ;  /* 0x0000000e07237223 */ /* 0x040fe20000010826 */
[----:B------:R-:W-:Y:S02]  /*104c0*/  HADD2.F32 R11, -RZ, R39.H0_H0 ;  /* 0x20000027ff0b7230 */ /* 0x000fe40000004100 */
[----:B------:R-:W-:Y:S02]  /*104d0*/  HADD2.F32 R13, -RZ, R37.H0_H0 ;  /* 0x20000025ff0d7230 */ /* 0x000fe40000004100 */
[----:B------:R-:W-:Y:S01]  /*104e0*/  FFMA.FTZ R37, R7, R30, R24 ;  /* 0x0000001e07257223 */ /* 0x000fe20000010018 */
        /* <DEDUP_REMOVED lines=21> */
.L_x_5227:
[----:B------:R-:W-:Y:S05]  /*10640*/  BSYNC B1 ;  /* 0x0000000000017941 */ /* 0x000fea0003800000 */
.L_x_5226:
[----:B------:R-:W-:Y:S05]  /*10650*/  @P1 BRA `(.L_x_5201) ;  /* 0x0000001000a81947 */ /* 0x000fea0003800000 */
[----:B------:R-:W4:Y:S01]  /*10660*/  LDC R13, c[0x0][0x3d4] ;  /* 0x0000f500ff0d7b82 */ /* 0x000f220000000800 */
[----:B------:R-:W-:Y:S01]  /*10670*/  BSSY B1, `(.L_x_5232) ;  /* 0x0000065000017945 */ /* 0x000fe20003800000 */
[----:B------:R-:W-:Y:S02]  /*10680*/  SHF.R.U32.HI R61, RZ, 0x3, R210 ;  /* 0x00000003ff3d7819 */ /* 0x000fe400000116d2 */
[-C--:B----4-:R-:W-:Y:S02]  /*10690*/  ISETP.GE.AND P0, PT, R22, R13.reuse, PT ;  /* 0x0000000d1600720c */ /* 0x090fe40003f06270 */
[-C--:B------:R-:W-:Y:S02]  /*106a0*/  ISETP.GE.AND P1, PT, R206, R13.reuse, PT ;  /* 0x0000000dce00720c */ /* 0x080fe40003f26270 */
[----:B------:R-:W-:-:S09]  /*106b0*/  ISETP.GE.AND P2, PT, R207, R13, PT ;  /* 0x0000000dcf00720c */ /* 0x000fd20003f46270 */
[----:B------:R-:W-:Y:S05]  /*106c0*/  @P0 BRA `(.L_x_5233) ;  /* 0x00000004007c0947 */ /* 0x000fea0003800000 */
[----:B------:R-:W4:Y:S01]  /*106d0*/  LDL R62, [R1+0x60] ;  /* 0x00006000013e7983 */ /* 0x000f220000100800 */
[----:B-123--:R-:W-:Y:S01]  /*106e0*/  LEA.HI R4, R13, R234, RZ, 0x1d ;  /* 0x000000ea0d047211 */ /* 0x00efe200078fe8ff */
[----:B------:R-:W-:Y:S01]  /*106f0*/  HADD2.F32 R31, -RZ, R79.H1_H1 ;  /* 0x3000004fff1f7230 */ /* 0x000fe20000004100 */
[----:B------:R-:W-:Y:S01]  /*10700*/  SHF.R.U32.HI R32, RZ, 0x10, R41 ;  /* 0x00000010ff207819 */ /* 0x000fe20000011629 */
        /* <DEDUP_REMOVED lines=11> */
[----:B------:R-:W-:Y:S02]  /*107c0*/  SHF.R.U64 R40, R40, 0x10, R41 ;  /* 0x0000001028287819 */ /* 0x000fe40000001229 */
[----:B------:R-:W-:Y:S02]  /*107d0*/  LOP3.LUT R8, R7, 0x7fffe000, RZ, 0xc0, !PT ;  /* 0x7fffe00007087812 */ /* 0x000fe400078ec0ff */
[----:B------:R-:W-:Y:S02]  /*107e0*/  SHF.R.U64 R41, R54, 0x10, R55 ;  /* 0x0000001036297819 */ /* 0x000fe40000001237 */
[----:B------:R-:W-:-:S02]  /*107f0*/  IADD3 R9, R9, R8, R218 ;  /* 0x0000000809097210 */ /* 0x000fc40007ffe0da */
[----:B------:R-:W-:Y:S02]  /*10800*/  SHF.R.U64 R39, R42, 0x10, R43 ;  /* 0x000000102a277819 */ /* 0x000fe4000000122b */
[----:B------:R-:W-:Y:S02]  /*10810*/  LEA R12, R9, R18, 0x1 ;  /* 0x00000012090c7211 */ /* 0x000fe400078e08ff */
[----:B------:R-:W-:Y:S02]  /*10820*/  SHF.R.U32.HI R54, RZ, 0x10, R55 ;  /* 0x00000010ff367819 */ /* 0x000fe40000011637 */
[----:B------:R-:W-:Y:S01]  /*10830*/  SHF.R.U32.HI R42, RZ, 0x10, R43 ;  /* 0x00000010ff2a7819 */ /* 0x000fe2000001162b */
[----:B------:R-:W0:Y:S02]  /*10840*/  LDS.128 R8, [R12+0x15400] ;  /* 0x015400000c087984 */ /* 0x000e240000000c00 */
[--C-:B0-----:R-:W-:Y:S02]  /*10850*/  HADD2.F32 R26, -RZ, R9.reuse.H0_H0 ;  /* 0x20000009ff1a7230 */ /* 0x101fe40000004100 */
[----:B------:R-:W-:-:S02]  /*10860*/  HADD2.F32 R27, -RZ, R9.H1_H1 ;  /* 0x30000009ff1b7230 */ /* 0x000fc40000004100 */
[----:B------:R-:W-:Y:S02]  /*10870*/  HADD2.F32 R9, -RZ, R8.H0_H0 ;  /* 0x20000008ff097230 */ /* 0x000fe40000004100 */
[C---:B------:R-:W-:Y:S01]  /*10880*/  FMUL.FTZ R35, R26.reuse, R33 ;  /* 0x000000211a237220 */ /* 0x040fe20000410000 */
[----:B------:R-:W-:Y:S01]  /*10890*/  FMUL.FTZ R37, R26, R31 ;  /* 0x0000001f1a257220 */ /* 0x000fe20000410000 */
[----:B------:R-:W-:Y:S02]  /*108a0*/  HADD2.F32 R26, -RZ, R52.H0_H0 ;  /* 0x20000034ff1a7230 */ /* 0x000fe40000004100 */
[C---:B------:R-:W-:Y:S01]  /*108b0*/  FMUL.FTZ R34, R27.reuse, R32 ;  /* 0x000000201b227220 */ /* 0x040fe20000410000 */
[----:B------:R-:W-:Y:S02]  /*108c0*/  HADD2.F32 R28, -RZ, R10.H0_H0 ;  /* 0x2000000aff1c7230 */ /* 0x000fe40000004100 */
[----:B------:R-:W-:Y:S02]  /*108d0*/  HADD2.F32 R29, -RZ, R11.H0_H0 ;  /* 0x2000000bff1d7230 */ /* 0x000fe40000004100 */
[----:B------:R-:W-:Y:S01]  /*108e0*/  FMUL.FTZ R36, R27, R26 ;  /* 0x0000001a1b247220 */ /* 0x000fe20000410000 */
[----:B------:R-:W-:-:S02]  /*108f0*/  HADD2.F32 R27, -RZ, R70.H0_H0 ;  /* 0x20000046ff1b7230 */ /* 0x000fc40000004100 */
[----:B------:R-:W-:Y:S02]  /*10900*/  HADD2.F32 R11, -RZ, R11.H1_H1 ;  /* 0x3000000bff0b7230 */ /* 0x000fe40000004100 */
[----:B------:R-:W-:Y:S02]  /*10910*/  HADD2.F32 R70, -RZ, R70.H1_H1 ;  /* 0x30000046ff467230 */ /* 0x000fe40000004100 */
[----:B------:R-:W-:Y:S02]  /*10920*/  HADD2.F32 R8, -RZ, R8.H1_H1 ;  /* 0x30000008ff087230 */ /* 0x000fe40000004100 */
[----:B------:R-:W-:Y:S01]  /*10930*/  HADD2.F32 R10, -RZ, R10.H1_H1 ;  /* 0x3000000aff0a7230 */ /* 0x000fe20000004100 */
[----:B----4-:R-:W0:Y:S02]  /*10940*/  LDS.128 R4, [R62] ;  /* 0x000000003e047984 */ /* 0x010e240000000c00 */
[--C-:B0-----:R-:W-:Y:S02]  /*10950*/  HADD2.F32 R14, -RZ, R5.reuse.H0_H0 ;  /* 0x20000005ff0e7230 */ /* 0x101fe40000004100 */
[----:B------:R-:W-:-:S02]  /*10960*/  HADD2.F32 R15, -RZ, R5.H1_H1 ;  /* 0x30000005ff0f7230 */ /* 0x000fc40000004100 */
[----:B------:R-:W-:Y:S02]  /*10970*/  HADD2.F32 R5, -RZ, R4.H0_H0 ;  /* 0x20000004ff057230 */ /* 0x000fe40000004100 */
[C---:B------:R-:W-:Y:S01]  /*10980*/  FFMA.FTZ R35, R14.reuse, R31, -R35 ;  /* 0x0000001f0e237223 */ /* 0x040fe20000010823 */
[----:B------:R-:W-:Y:S01]  /*10990*/  FFMA.FTZ R37, R14, R33, R37 ;  /* 0x000000210e257223 */ /* 0x000fe20000010025 */
[----:B------:R-:W-:Y:S02]  /*109a0*/  HADD2.F32 R14, -RZ, R79.H0_H0 ;  /* 0x2000004fff0e7230 */ /* 0x000fe40000004100 */
[----:B------:R-:W-:Y:S01]  /*109b0*/  FFMA.FTZ R34, R15, R26, -R34 ;  /* 0x0000001a0f227223 */ /* 0x000fe20000010822 */
[----:B------:R-:W-:Y:S01]  /*109c0*/  FMUL.FTZ R26, R9, R30 ;  /* 0x0000001e091a7220 */ /* 0x000fe20000410000 */
[----:B------:R-:W-:Y:S02]  /*109d0*/  HADD2.F32 R24, -RZ, R6.H0_H0 ;  /* 0x20000006ff187230 */ /* 0x000fe40000004100 */
[----:B------:R-:W-:Y:S01]  /*109e0*/  FFMA.FTZ R36, R15, R32, R36 ;  /* 0x000000200f247223 */ /* 0x000fe20000010024 */
[----:B------:R-:W-:Y:S01]  /*109f0*/  FMUL.FTZ R33, R9, R14 ;  /* 0x0000000e09217220 */ /* 0x000fe20000410000 */
[----:B------:R-:W-:-:S02]  /*10a00*/  HADD2.F32 R9, -RZ, R80.H0_H0 ;  /* 0x20000050ff097230 */ /* 0x000fc40000004100 */
[C---:B------:R-:W-:Y:S01]  /*10a10*/  FFMA.FTZ R31, R5.reuse, R14, -R26 ;  /* 0x0000000e051f7223 */ /* 0x040fe2000001081a */
[----:B------:R-:W-:Y:S02]  /*10a20*/  HADD2.F32 R26, -RZ, R42.H0_H0 ;  /* 0x2000002aff1a7230 */ /* 0x000fe40000004100 */
[----:B------:R-:W-:Y:S01]  /*10a30*/  FFMA.FTZ R33, R5, R30, R33 ;  /* 0x0000001e05217223 */ /* 0x000fe20000010021 */
[C---:B------:R-:W-:Y:S01]  /*10a40*/  FMUL.FTZ R5, R28.reuse, R27 ;  /* 0x0000001b1c057220 */ /* 0x040fe20000410000 */
[----:B------:R-:W-:Y:S02]  /*10a50*/  HADD2.F32 R14, -RZ, R54.H0_H0 ;  /* 0x20000036ff0e7230 */ /* 0x000fe40000004100 */
[-C--:B------:R-:W-:Y:S01]  /*10a60*/  FMUL.FTZ R15, R28, R9.reuse ;  /* 0x000000091c0f7220 */ /* 0x080fe20000410000 */
[----:B------:R-:W-:Y:S02]  /*10a70*/  HADD2.F32 R80, -RZ, R80.H1_H1 ;  /* 0x30000050ff507230 */ /* 0x000fe40000004100 */
[----:B------:R-:W-:Y:S01]  /*10a80*/  FFMA.FTZ R28, R24, R9, -R5 ;  /* 0x00000009181c7223 */ /* 0x000fe20000010805 */
[----:B------:R-:W-:-:S02]  /*10a90*/  HADD2.F32 R25, -RZ, R7.H0_H0 ;  /* 0x20000007ff197230 */ /* 0x000fc40000004100 */
[----:B------:R-:W-:Y:S01]  /*10aa0*/  FMUL.FTZ R30, R29, R70 ;  /* 0x000000461d1e7220 */ /* 0x000fe20000410000 */
[----:B------:R-:W-:Y:S02]  /*10ab0*/  HADD2.F32 R7, -RZ, R7.H1_H1 ;  /* 0x30000007ff077230 */ /* 0x000fe40000004100 */
[----:B------:R-:W-:Y:S01]  /*10ac0*/  FFMA.FTZ R24, R24, R27, R15 ;  /* 0x0000001b18187223 */ /* 0x000fe2000001000f */
[C---:B------:R-:W-:Y:S01]  /*10ad0*/  FMUL.FTZ R32, R11.reuse, R26 ;  /* 0x0000001a0b207220 */ /* 0x040fe20000410000 */
[----:B------:R-:W-:Y:S01]  /*10ae0*/  FMUL.FTZ R38, R11, R14 ;  /* 0x0000000e0b267220 */ /* 0x000fe20000410000 */
[-C--:B------:R-:W-:Y:S01]  /*10af0*/  FMUL.FTZ R29, R29, R80.reuse ;  /* 0x000000501d1d7220 */ /* 0x080fe20000410000 */
[----:B------:R-:W-:Y:S02]  /*10b00*/  HADD2.F32 R11, -RZ, R40.H0_H0 ;  /* 0x20000028ff0b7230 */ /* 0x000fe40000004100 */
[----:B------:R-:W-:Y:S01]  /*10b10*/  FFMA.FTZ R30, R25, R80, -R30 ;  /* 0x00000050191e7223 */ /* 0x000fe2000001081e */
[----:B------:R-:W-:-:S02]  /*10b20*/  HADD2.F32 R15, -RZ, R39.H0_H0 ;  /* 0x20000027ff0f7230 */ /* 0x000fc40000004100 */
[----:B------:R-:W-:Y:S01]  /*10b30*/  FFMA.FTZ R29, R25, R70, R29 ;  /* 0x00000046191d7223 */ /* 0x000fe2000001001d */
[----:B------:R-:W-:Y:S02]  /*10b40*/  HADD2.F32 R5, -RZ, R60.H0_H0 ;  /* 0x2000003cff057230 */ /* 0x000fe40000004100 */
[C---:B------:R-:W-:Y:S01]  /*10b50*/  FFMA.FTZ R27, R7.reuse, R14, -R32 ;  /* 0x0000000e071b7223 */ /* 0x040fe20000010820 */
[----:B------:R-:W-:Y:S02]  /*10b60*/  HADD2.F32 R9, -RZ, R41.H0_H0 ;  /* 0x20000029ff097230 */ /* 0x000fe40000004100 */
[----:B------:R-:W-:Y:S01]  /*10b70*/  FFMA.FTZ R38, R7, R26, R38 ;  /* 0x0000001a07267223 */ /* 0x000fe20000010026 */
[----:B------:R-:W-:Y:S02]  /*10b80*/  HADD2.F32 R4, -RZ, R4.H1_H1 ;  /* 0x30000004ff047230 */ /* 0x000fe40000004100 */
[----:B------:R-:W-:Y:S01]  /*10b90*/  FMUL.FTZ R7, R8, R11 ;  /* 0x0000000b08077220 */ /* 0x000fe20000410000 */
[----:B------:R-:W-:-:S02]  /*10ba0*/  HADD2.F32 R6, -RZ, R6.H1_H1 ;  /* 0x30000006ff067230 */ /* 0x000fc40000004100 */
        /* <DEDUP_REMOVED lines=17> */
.L_x_5233:
[----:B------:R-:W-:Y:S05]  /*10cc0*/  BSYNC B1 ;  /* 0x0000000000017941 */ /* 0x000fea0003800000 */
.L_x_5232:
[----:B------:R-:W-:Y:S04]  /*10cd0*/  BSSY B1, `(.L_x_5234) ;  /* 0x0000061000017945 */ /* 0x000fe80003800000 */
[----:B------:R-:W-:Y:S05]  /*10ce0*/  @P1 BRA `(.L_x_5235) ;  /* 0x00000004007c1947 */ /* 0x000fea0003800000 */
[----:B------:R-:W5:Y:S01]  /*10cf0*/  LDL R52, [R1+0x54] ;  /* 0x0000540001347983 */ /* 0x000f620000100800 */
[----:B-1234-:R-:W-:Y:S01]  /*10d00*/  LEA.HI R4, R13, R236, RZ, 0x1d ;  /* 0x000000ec0d047211 */ /* 0x01efe200078fe8ff */
[----:B------:R-:W-:Y:S01]  /*10d10*/  HADD2.F32 R31, -RZ, R72.H1_H1 ;  /* 0x30000048ff1f7230 */ /* 0x000fe20000004100 */
        /* <DEDUP_REMOVED lines=9> */
[----:B------:R-:W-:Y:S01]  /*10db0*/  SHF.R.U32.HI R30, RZ, 0x10, R45 ;  /* 0x00000010ff1e7819 */ /* 0x000fe2000001162d */
[----:B------:R-:W-:Y:S01]  /*10dc0*/  IMAD.SHL.U32 R7, R7, 0x400, RZ ;  /* 0x0000040007077824 */ /* 0x000fe200078e00ff */
[----:B0-----:R-:W-:Y:S02]  /*10dd0*/  LOP3.LUT R9, R4, R61, RZ, 0x3c, !PT ;  /* 0x0000003d04097212 */ /* 0x001fe400078e3cff */
[----:B------:R-:W-:Y:S01]  /*10de0*/  SHF.R.U64 R42, R58, 0x10, R59 ;  /* 0x000000103a2a7819 */ /* 0x000fe2000000123b */
[----:B------:R-:W-:Y:S01]  /*10df0*/  HADD2.F32 R30, -RZ, R30.H0_H0 ;  /* 0x2000001eff1e7230 */ /* 0x000fe20000004100 */
[----:B------:R-:W-:Y:S02]  /*10e00*/  LOP3.LUT R8, R7, 0x7fffe000, RZ, 0xc0, !PT ;  /* 0x7fffe00007087812 */ /* 0x000fe400078ec0ff */
        /* <DEDUP_REMOVED lines=14> */
[----:B------:R-:W-:Y:S02]  /*10ef0*/  HADD2.F32 R28, -RZ, R10.H0_H0 ;  /* 0x2000000aff1c7230 */ /* 0x000fe40000004100 */
[----:B------:R-:W-:Y:S02]  /*10f00*/  HADD2.F32 R29, -RZ, R11.H0_H0 ;  /* 0x2000000bff1d7230 */ /* 0x000fe40000004100 */
[----:B------:R-:W-:Y:S01]  /*10f10*/  FMUL.FTZ R34, R27, R26 ;  /* 0x0000001a1b227220 */ /* 0x000fe20000410000 */
[----:B------:R-:W-:Y:S02]  /*10f20*/  HADD2.F32 R27, -RZ, R71.H0_H0 ;  /* 0x20000047ff1b7230 */ /* 0x000fe40000004100 */
[----:B------:R-:W-:Y:S02]  /*10f30*/  HADD2.F32 R11, -RZ, R11.H1_H1 ;  /* 0x3000000bff0b7230 */ /* 0x000fe40000004100 */
[----:B------:R-:W-:-:S02]  /*10f40*/  HADD2.F32 R8, -RZ, R8.H1_H1 ;  /* 0x30000008ff087230 */ /* 0x000fc40000004100 */
[----:B------:R-:W-:Y:S01]  /*10f50*/  HADD2.F32 R10, -RZ, R10.H1_H1 ;  /* 0x3000000aff0a7230 */ /* 0x000fe20000004100 */
[----:B-----5:R-:W0:Y:S02]  /*10f60*/  LDS.128 R4, [R52] ;  /* 0x0000000034047984 */ /* 0x020e240000000c00 */
[--C-:B0-----:R-:W-:Y:S02]  /*10f70*/  HADD2.F32 R14, -RZ, R5.reuse.H0_H0 ;  /* 0x20000005ff0e7230 */ /* 0x101fe40000004100 */
[----:B------:R-:W-:Y:S02]  /*10f80*/  HADD2.F32 R15, -RZ, R5.H1_H1 ;  /* 0x30000005ff0f7230 */ /* 0x000fe40000004100 */
[----:B------:R-:W-:Y:S02]  /*10f90*/  HADD2.F32 R5, -RZ, R4.H0_H0 ;  /* 0x20000004ff057230 */ /* 0x000fe40000004100 */
[C---:B------:R-:W-:Y:S01]  /*10fa0*/  FFMA.FTZ R35, R14.reuse, R31, -R35 ;  /* 0x0000001f0e237223 */ /* 0x040fe20000010823 */
[----:B------:R-:W-:Y:S01]  /*10fb0*/  FFMA.FTZ R37, R14, R33, R37 ;  /* 0x000000210e257223 */ /* 0x000fe20000010025 */
[C---:B------:R-:W-:Y:S01]  /*10fc0*/  FMUL.FTZ R14, R9.reuse, R68 ;  /* 0x00000044090e7220 */ /* 0x040fe20000410000 */
[----:B------:R-:W-:Y:S01]  /*10fd0*/  FMUL.FTZ R31, R9, R72 ;  /* 0x00000048091f7220 */ /* 0x000fe20000410000 */
[----:B------:R-:W-:Y:S01]  /*10fe0*/  FFMA.FTZ R34, R15, R30, R34 ;  /* 0x0000001e0f227223 */ /* 0x000fe20000010022 */
[----:B------:R-:W-:-:S02]  /*10ff0*/  HADD2.F32 R9, -RZ, R73.H0_H0 ;  /* 0x20000049ff097230 */ /* 0x000fc40000004100 */
[----:B------:R-:W-:Y:S01]  /*11000*/  FFMA.FTZ R32, R15, R26, -R32 ;  /* 0x0000001a0f207223 */ /* 0x000fe20000010820 */
[----:B------:R-:W-:Y:S02]  /*11010*/  HADD2.F32 R30, -RZ, R71.H1_H1 ;  /* 0x30000047ff1e7230 */ /* 0x000fe40000004100 */
[C---:B------:R-:W-:Y:S01]  /*11020*/  FFMA.FTZ R72, R5.reuse, R72, -R14 ;  /* 0x0000004805487223 */ /* 0x040fe2000001080e */
[----:B------:R-:W-:Y:S01]  /*11030*/  FFMA.FTZ R31, R5, R68, R31 ;  /* 0x00000044051f7223 */ /* 0x000fe2000001001f */
        /* <DEDUP_REMOVED lines=42> */
.L_x_5235:
[----:B------:R-:W-:Y:S05]  /*112e0*/  BSYNC B1 ;  /* 0x0000000000017941 */ /* 0x000fea0003800000 */
.L_x_5234:
[----:B------:R-:W-:Y:S05]  /*112f0*/  @P2 BRA `(.L_x_5201) ;  /* 0x0000000400802947 */ /* 0x000fea0003800000 */
[----:B01234-:R-:W2:Y:S04]  /*11300*/  LDL R4, [R1+0x5c] ;  /* 0x00005c0001047983 */ /* 0x01fea80000100800 */
[----:B------:R-:W3:Y:S01]  /*11310*/  LDL R39, [R1+0x50] ;  /* 0x0000500001277983 */ /* 0x000ee20000100800 */
[----:B------:R-:W-:Y:S01]  /*11320*/  HADD2.F32 R32, -RZ, R0.H1_H1 ;  /* 0x30000000ff207230 */ /* 0x000fe20000004100 */
[--C-:B------:R-:W-:Y:S01]  /*11330*/  SHF.R.U64 R38, R64, 0x10, R65.reuse ;  /* 0x0000001040267819 */ /* 0x100fe20000001241 */
[--C-:B------:R-:W-:Y:S01]  /*11340*/  HADD2.F32 R30, -RZ, R20.reuse.H1_H1 ;  /* 0x30000014ff1e7230 */ /* 0x100fe20000004100 */
[----:B------:R-:W-:Y:S01]  /*11350*/  SHF.R.U32.HI R64, RZ, 0x10, R65 ;  /* 0x00000010ff407819 */ /* 0x000fe20000011641 */
[----:B------:R-:W-:Y:S01]  /*11360*/  HADD2.F32 R20, -RZ, R20.H0_H0 ;  /* 0x20000014ff147230 */ /* 0x000fe20000004100 */
[----:B------:R-:W-:-:S02]  /*11370*/  SHF.R.U32.HI R29, RZ, 0x10, R49 ;  /* 0x00000010ff1d7819 */ /* 0x000fc40000011631 */
[----:B------:R-:W-:Y:S02]  /*11380*/  SHF.R.U64 R37, R66, 0x10, R67 ;  /* 0x0000001042257819 */ /* 0x000fe40000001243 */
[----:B------:R-:W-:Y:S01]  /*11390*/  SHF.R.U64 R33, R50, 0x10, R51 ;  /* 0x0000001032217819 */ /* 0x000fe20000001233 */
[----:B------:R-:W-:Y:S01]  /*113a0*/  HADD2.F32 R29, -RZ, R29.H0_H0 ;  /* 0x2000001dff1d7230 */ /* 0x000fe20000004100 */
[----:B------:R-:W-:Y:S02]  /*113b0*/  SHF.R.U32.HI R66, RZ, 0x10, R67 ;  /* 0x00000010ff427819 */ /* 0x000fe40000011643 */
[----:B------:R-:W-:Y:S02]  /*113c0*/  SHF.R.U32.HI R50, RZ, 0x10, R51 ;  /* 0x00000010ff327819 */ /* 0x000fe40000011633 */
[----:B------:R-:W-:Y:S02]  /*113d0*/  SHF.R.U64 R35, R48, 0x10, R49 ;  /* 0x0000001030237819 */ /* 0x000fe40000001231 */
[----:B--2---:R-:W-:-:S04]  /*113e0*/  LEA.HI R13, R13, R4, RZ, 0x1d ;  /* 0x000000040d0d7211 */ /* 0x004fc800078fe8ff */
[----:B------:R-:W-:Y:S02]  /*113f0*/  SHF.R.S32.HI R4, RZ, 0x1f, R13 ;  /* 0x0000001fff047819 */ /* 0x000fe4000001140d */
[----:B------:R-:W-:Y:S02]  /*11400*/  SHF.L.U32 R5, R13, 0x3, RZ ;  /* 0x000000030d057819 */ /* 0x000fe400000006ff */
[----:B------:R-:W-:Y:S02]  /*11410*/  LEA.HI R13, R4, R13, RZ, 0x3 ;  /* 0x0000000d040d7211 */ /* 0x000fe400078f18ff */
[----:B------:R-:W-:-:S03]  /*11420*/  LOP3.LUT R4, R210, 0x38, R5, 0xf8, !PT ;  /* 0x00000038d2047812 */ /* 0x000fc600078ef805 */
[----:B------:R-:W-:Y:S01]  /*11430*/  IMAD.SHL.U32 R13, R13, 0x400, RZ ;  /* 0x000004000d0d7824 */ /* 0x000fe200078e00ff */
[----:B------:R-:W-:Y:S02]  /*11440*/  LOP3.LUT R9, R4, R61, RZ, 0x3c, !PT ;  /* 0x0000003d04097212 */ /* 0x000fe400078e3cff */
[----:B---3--:R-:W0:Y:S02]  /*11450*/  LDS.128 R4, [R39] ;  /* 0x0000000027047984 */ /* 0x008e240000000c00 */
[----:B------:R-:W-:-:S04]  /*11460*/  LOP3.LUT R13, R13, 0x7fffe000, RZ, 0xc0, !PT ;  /* 0x7fffe0000d0d7812 */ /* 0x000fc800078ec0ff */
        /* <DEDUP_REMOVED lines=19> */
[----:B------:R-:W-:Y:S02]  /*115a0*/  HADD2.F32 R30, -RZ, R0.H0_H0 ;  /* 0x20000000ff1e7230 */ /* 0x000fe40000004100 */
[----:B------:R-:W-:Y:S01]  /*115b0*/  FFMA.FTZ R36, R13, R32, R36 ;  /* 0x000000200d247223 */ /* 0x000fe20000010024 */
[-C--:B------:R-:W-:Y:S01]  /*115c0*/  FMUL.FTZ R13, R26, R25.reuse ;  /* 0x000000191a0d7220 */ /* 0x080fe20000410000 */
[----:B------:R-:W-:Y:S02]  /*115d0*/  HADD2.F32 R27, -RZ, R10.H0_H0 ;  /* 0x2000000aff1b7230 */ /* 0x000fe40000004100 */
[----:B------:R-:W-:Y:S01]  /*115e0*/  FFMA.FTZ R31, R14, R25, -R31 ;  /* 0x000000190e1f7223 */ /* 0x000fe2000001081f */
[----:B------:R-:W-:Y:S01]  /*115f0*/  FMUL.FTZ R0, R9, R30 ;  /* 0x0000001e09007220 */ /* 0x000fe20000410000 */
[----:B------:R-:W-:-:S02]  /*11600*/  HADD2.F32 R26, -RZ, R3.H0_H0 ;  /* 0x20000003ff1a7230 */ /* 0x000fc40000004100 */
[-C--:B------:R-:W-:Y:S01]  /*11610*/  FMUL.FTZ R9, R9, R20.reuse ;  /* 0x0000001409097220 */ /* 0x080fe20000410000 */
[----:B------:R-:W-:Y:S02]  /*11620*/  HADD2.F32 R28, -RZ, R11.H0_H0 ;  /* 0x2000000bff1c7230 */ /* 0x000fe40000004100 */
[----:B------:R-:W-:Y:S01]  /*11630*/  FFMA.FTZ R20, R5, R20, -R0 ;  /* 0x0000001405147223 */ /* 0x000fe20000010800 */
[----:B------:R-:W-:Y:S01]  /*11640*/  FFMA.FTZ R29, R14, R29, R13 ;  /* 0x0000001d0e1d7223 */ /* 0x000fe2000001000d */
[----:B------:R-:W-:Y:S02]  /*11650*/  HADD2.F32 R0, -RZ, R21.H0_H0 ;  /* 0x20000015ff007230 */ /* 0x000fe40000004100 */
[----:B------:R-:W-:Y:S01]  /*11660*/  FMUL.FTZ R14, R27, R26 ;  /* 0x0000001a1b0e7220 */ /* 0x000fe20000410000 */
[----:B------:R-:W-:Y:S02]  /*11670*/  HADD2.F32 R3, -RZ, R3.H1_H1 ;  /* 0x30000003ff037230 */ /* 0x000fe40000004100 */
[----:B------:R-:W-:Y:S01]  /*11680*/  FFMA.FTZ R30, R5, R30, R9 ;  /* 0x0000001e051e7223 */ /* 0x000fe20000010009 */
[----:B------:R-:W-:-:S02]  /*11690*/  HADD2.F32 R21, -RZ, R21.H1_H1 ;  /* 0x30000015ff157230 */ /* 0x000fc40000004100 */
[-C--:B------:R-:W-:Y:S01]  /*116a0*/  FMUL.FTZ R32, R27, R0.reuse ;  /* 0x000000001b207220 */ /* 0x080fe20000410000 */
[C---:B------:R-:W-:Y:S01]  /*116b0*/  FFMA.FTZ R25, R15.reuse, R0, -R14 ;  /* 0x000000000f197223 */ /* 0x040fe2000001080e */
[C---:B------:R-:W-:Y:S01]  /*116c0*/  FMUL.FTZ R5, R28.reuse, R3 ;  /* 0x000000031c057220 */ /* 0x040fe20000410000 */
[----:B------:R-:W-:Y:S02]  /*116d0*/  HADD2.F32 R11, -RZ, R11.H1_H1 ;  /* 0x3000000bff0b7230 */ /* 0x000fe40000004100 */
[-C--:B------:R-:W-:Y:S01]  /*116e0*/  FMUL.FTZ R28, R28, R21.reuse ;  /* 0x000000151c1c7220 */ /* 0x080fe20000410000 */
[----:B------:R-:W-:Y:S02]  /*116f0*/  HADD2.F32 R14, -RZ, R50.H0_H0 ;  /* 0x20000032ff0e7230 */ /* 0x000fe40000004100 */
[----:B------:R-:W-:Y:S01]  /*11700*/  FFMA.FTZ R32, R15, R26, R32 ;  /* 0x0000001a0f207223 */ /* 0x000fe20000010020 */
[----:B------:R-:W-:Y:S02]  /*11710*/  HADD2.F32 R0, -RZ, R66.H0_H0 ;  /* 0x20000042ff007230 */ /* 0x000fe40000004100 */
[C---:B------:R-:W-:Y:S01]  /*11720*/  FFMA.FTZ R21, R24.reuse, R21, -R5 ;  /* 0x0000001518157223 */ /* 0x040fe20000010805 */
[----:B------:R-:W-:Y:S01]  /*11730*/  FFMA.FTZ R28, R24, R3, R28 ;  /* 0x00000003181c7223 */ /* 0x000fe2000001001c */
[----:B------:R-:W-:Y:S01]  /*11740*/  FMUL.FTZ R26, R11, R14 ;  /* 0x0000000e0b1a7220 */ /* 0x000fe20000410000 */
[----:B------:R-:W-:-:S02]  /*11750*/  HADD2.F32 R8, -RZ, R8.H1_H1 ;  /* 0x30000008ff087230 */ /* 0x000fc40000004100 */
[-C--:B------:R-:W-:Y:S01]  /*11760*/  FMUL.FTZ R24, R11, R0.reuse ;  /* 0x000000000b187220 */ /* 0x080fe20000410000 */
        /* <DEDUP_REMOVED lines=25> */
.L_x_5201:
[----:B------:R-:W-:Y:S05]  /*11900*/  BSYNC B0 ;  /* 0x0000000000007941 */ /* 0x000fea0003800000 */
.L_x_5173:
        /* <DEDUP_REMOVED lines=8> */
.L_x_5171:
[----:B------:R-:W5:Y:S02]  /*11990*/  LDL R0, [R1+0x4c] ;  /* 0x00004c0001007983 */ /* 0x000f640000100800 */
[----:B-----5:R-:W-:-:S13]  /*119a0*/  R2UR UR4, R0 ;  /* 0x00000000000472ca */ /* 0x020fda00000e0000 */
[----:B------:R-:W-:-:S05]  /*119b0*/  IMAD.U32 R0, RZ, RZ, UR4 ;  /* 0x00000004ff007e24 */ /* 0x000fca000f8e00ff */
[----:B------:R-:W-:-:S13]  /*119c0*/  ISETP.NE.AND P0, PT, R0, 0x3, PT ;  /* 0x000000030000780c */ /* 0x000fda0003f05270 */
[----:B------:R-:W-:Y:S05]  /*119d0*/  @!P0 BRA `(.L_x_5236) ;  /* 0x0000000000048947 */ /* 0x000fea0003800000 */
[----:B------:R-:W-:Y:S01]  /*119e0*/  BPT.TRAP 0x1 ;  /* 0x000000040000795c */ /* 0x000fe20000300000 */
.L_x_5236:
[----:B01234-:R-:W-:Y:S02]  /*119f0*/  LEA R6, R205, R18, 0x3 ;  /* 0x00000012cd067211 */ /* 0x01ffe400078e18ff */
[----:B------:R-:W-:-:S04]  /*11a00*/  SHF.L.U32 R3, R208, 0x1f, RZ ;  /* 0x0000001fd0037819 */ /* 0x000fc800000006ff */
[----:B------:R0:W1:Y:S01]  /*11a10*/  SYNCS.PHASECHK.TRANS64.TRYWAIT P2, [R6+URZ+0x36830], R3 ;  /* 0x03683003060075a7 */ /* 0x000062000804017f */
[----:B------:R-:W-:Y:S05]  /*11a20*/  @!P0 BRA `(.L_x_5237) ;  /* 0x0000000000048947 */ /* 0x000fea0003800000 */
[----:B------:R-:W-:Y:S01]  /*11a30*/  BPT.TRAP 0x1 ;  /* 0x000000040000795c */ /* 0x000fe20000300000 */
.L_x_5237:
[----:B------:R-:W2:Y:S01]  /*11a40*/  S2R R0, SR_TID.X ;  /* 0x0000000000007919 */ /* 0x000ea20000002100 */
[----:B------:R-:W-:Y:S01]  /*11a50*/  IMAD.MOV.U32 R119, RZ, RZ, RZ ;  /* 0x000000ffff777224 */ /* 0x000fe200078e00ff */
[----:B--2---:R-:W-:-:S04]  /*11a60*/  LOP3.LUT R0, R0, 0x7f, RZ, 0xc0, !PT ;  /* 0x0000007f00007812 */ /* 0x004fc800078ec0ff */
[----:B------:R-:W-:Y:S01]  /*11a70*/  ISETP.NE.AND P1, PT, R0, RZ, PT ;  /* 0x000000ff0000720c */ /* 0x000fe20003f25270 */
[----:B-1----:R-:W-:-:S12]  /*11a80*/  @P2 BRA `(.L_x_5238) ;  /* 0x0000000000082947 */ /* 0x002fd80003800000 */
[----:B------:R-:W1:Y:S02]  /*11a90*/  SYNCS.PHASECHK.TRANS64.TRYWAIT P2, [R6+URZ+0x36830], R3 ;  /* 0x03683003060075a7 */ /* 0x000e64000804017f */
[----:B-1----:R-:W-:Y:S05]  /*11aa0*/  @!P2 BRA `(.L_x_5239) ;  /* 0x0000019c0030a947 */ /* 0x002fea0003800000 */
.L_x_5238:
[----:B------:R-:W-:Y:S05]  /*11ab0*/  WARPSYNC.ALL ;  /* 0x0000000000007948 */ /* 0x000fea0003800000 */
[----:B------:R-:W-:Y:S01]  /*11ac0*/  VIADD R0, R18, 0x21400 ;  /* 0x0002140012007836 */ /* 0x000fe20000000000 */
[----:B------:R-:W-:Y:S01]  /*11ad0*/  R2UR UR20, R2 ;  /* 0x00000000021472ca */ /* 0x000fe200000e0000 */
[----:B01----:R-:W-:Y:S01]  /*11ae0*/  IMAD.MOV.U32 R3, RZ, RZ, 0x40000040 ;  /* 0x40000040ff037424 */ /* 0x003fe200078e00ff */
[----:B------:R-:W-:Y:S01]  /*11af0*/  WARPGROUP.ARRIVE ;  /* 0x00000000000079c5 */ /* 0x000fe20000000000 */
[----:B------:R-:W-:Y:S01]  /*11b00*/  UMOV UR9, 0x40000040 ;  /* 0x4000004000097882 */ /* 0x000fe20000000000 */
[----:B------:R-:W-:Y:S01]  /*11b10*/  SHF.R.U32.HI R0, RZ, 0x4, R0 ;  /* 0x00000004ff007819 */ /* 0x000fe20000011600 */
[----:B------:R-:W-:Y:S01]  /*11b20*/  IMAD.MOV.U32 R5, RZ, RZ, 0x40000040 ;  /* 0x40000040ff057424 */ /* 0x000fe200078e00ff */
[----:B------:R-:W-:Y:S01]  /*11b30*/  R2UR UR11, R3 ;  /* 0x00000000030b72ca */ /* 0x000fe200000e0000 */
[----:B------:R-:W-:Y:S01]  /*11b40*/  UMOV UR17, UR9 ;  /* 0x0000000900117c82 */ /* 0x000fe20008000000 */
[----:B------:R-:W-:Y:S01]  /*11b50*/  LOP3.LUT R0, R0, 0x3fff, RZ, 0xc0, !PT ;  /* 0x00003fff00007812 */ /* 0x000fe200078ec0ff */
[----:B------:R-:W-:Y:S01]  /*11b60*/  UMOV UR5, UR17 ;  /* 0x0000001100057c82 */ /* 0x000fe20008000000 */
[----:B------:R-:W-:Y:S01]  /*11b70*/  R2UR UR7, R5 ;  /* 0x00000000050772ca */ /* 0x000fe200000e0000 */
[----:B------:R-:W-:Y:S01]  /*11b80*/  IMAD.MOV.U32 R5, RZ, RZ, 0x40000040 ;  /* 0x40000040ff057424 */ /* 0x000fe200078e00ff */
[----:B------:R-:W-:Y:S01]  /*11b90*/  LOP3.LUT R212, R0, 0x10000, RZ, 0xfc, !PT ;  /* 0x0001000000d47812 */ /* 0x000fe200078efcff */
[----:B------:R-:W-:Y:S01]  /*11ba0*/  ULOP3.LUT UR20, UR20, 0x10000, URZ, 0xfc, !UPT ;  /* 0x0001000014147892 */ /* 0x000fe2000f8efc3f */
[----:B------:R-:W-:Y:S01]  /*11bb0*/  IMAD.U32 R11, RZ, RZ, UR9 ;  /* 0x00000009ff0b7e24 */ /* 0x000fe2000f8e00ff */
[----:B------:R-:W-:Y:S01]  /*11bc0*/  UMOV UR13, UR17 ;  /* 0x00000011000d7c82 */ /* 0x000fe20008000000 */
[----:B------:R-:W-:Y:S01]  /*11bd0*/  IMAD.MOV.U32 R9, RZ, RZ, 0x40000040 ;  /* 0x40000040ff097424 */ /* 0x000fe200078e00ff */
[----:B------:R-:W-:Y:S01]  /*11be0*/  UMOV UR25, 0x40000040 ;  /* 0x4000004000197882 */ /* 0x000fe20000000000 */
[----:B------:R-:W-:Y:S01]  /*11bf0*/  IMAD R2, R205, 0xa80, R212 ;  /* 0x00000a80cd027824 */ /* 0x000fe200078e02d4 */
[----:B------:R-:W-:Y:S01]  /*11c00*/  UMOV UR23, UR25 ;  /* 0x0000001900177c82 */ /* 0x000fe20008000000 */
[----:B------:R-:W-:Y:S01]  /*11c10*/  UMOV UR8, UR20 ;  /* 0x0000001400087c82 */ /* 0x000fe20008000000 */
[----:B------:R-:W-:Y:S01]  /*11c20*/  R2UR UR15, R9 ;  /* 0x00000000090f72ca */ /* 0x000fe200000e0000 */
[----:B------:R-:W-:Y:S01]  /*11c30*/  UMOV UR16, UR8 ;  /* 0x0000000800107c82 */ /* 0x000fe20008000000 */
[C---:B------:R-:W-:Y:S01]  /*11c40*/  R2UR UR10, R2.reuse ;  /* 0x00000000020a72ca */ /* 0x040fe200000e0000 */
[----:B------:R-:W-:Y:S01]  /*11c50*/  UMOV UR4, UR16 ;  /* 0x0000001000047c82 */ /* 0x000fe20008000000 */
[C---:B------:R-:W-:Y:S01]  /*11c60*/  IADD3 R4, R2.reuse, 0x80, RZ ;  /* 0x0000008002047810 */ /* 0x040fe20007ffe0ff */
[----:B------:R-:W-:Y:S01]  /*11c70*/  IMAD.U32 R10, RZ, RZ, UR8 ;  /* 0x00000008ff0a7e24 */ /* 0x000fe2000f8e00ff */
[----:B------:R-:W-:Y:S01]  /*11c80*/  UMOV UR12, UR16 ;  /* 0x00000010000c7c82 */ /* 0x000fe20008000000 */
[----:B------:R-:W-:Y:S01]  /*11c90*/  VIADD R8, R2, 0x200 ;  /* 0x0000020002087836 */ /* 0x000fe20000000000 */
[----:B------:R-:W-:Y:S01]  /*11ca0*/  R2UR UR6, R4 ;  /* 0x00000000040672ca */ /* 0x000fe200000e0000 */
[----:B------:R-:W-:Y:S01]  /*11cb0*/  IMAD.MOV.U32 R9, RZ, RZ, 0x40000040 ;  /* 0x40000040ff097424 */ /* 0x000fe200078e00ff */
[----:B------:R-:W-:Y:S01]  /*11cc0*/  IADD3 R4, R2, 0x100, RZ ;  /* 0x0000010002047810 */ /* 0x000fe20007ffe0ff */
[----:B------:R0:W-:Y:S01]  /*11cd0*/  STL.64 [R1+0x38], R10 ;  /* 0x0000380a01007387 */ /* 0x0001e20000100a00 */
[----:B------:R-:W-:Y:S01]  /*11ce0*/  R2UR UR14, R8 ;  /* 0x00000000080e72ca */ /* 0x000fe200000e0000 */
[----:B------:R-:W-:Y:S01]  /*11cf0*/  VIADD R8, R2, 0x300 ;  /* 0x0000030002087836 */ /* 0x000fe20000000000 */
[----:B------:R-:W-:Y:S01]  /*11d00*/  R2UR UR19, R9 ;  /* 0x00000000091372ca */ /* 0x000fe200000e0000 */
[----:B------:R-:W-:Y:S01]  /*11d10*/  HGMMA.64x16x16.F32 R72, gdesc[UR8], RZ, !UPT, gsb0 ;  /* 0x00200000084879f0 */ /* 0x000fe2000c0008ff */
[----:B------:R-:W-:Y:S01]  /*11d20*/  UMOV UR8, UR16 ;  /* 0x0000001000087c82 */ /* 0x000fe20008000000 */
[----:B------:R-:W-:Y:S01]  /*11d30*/  UMOV UR9, UR17 ;  /* 0x0000001100097c82 */ /* 0x000fe20008000000 */
[----:B------:R-:W-:Y:S01]  /*11d40*/  R2UR UR18, R8 ;  /* 0x00000000081272ca */ /* 0x000fe200000e0000 */
[----:B------:R-:W-:Y:S01]  /*11d50*/  VIADD R8, R2, 0x202 ;  /* 0x0000020202087836 */ /* 0x000fe20000000000 */
[----:B------:R-:W-:Y:S01]  /*11d60*/  UIADD3 UR52, UR20, 0x406, URZ ;  /* 0x0000040614347890 */ /* 0x000fe2000fffe03f */
[----:B------:R-:W-:Y:S01]  /*11d70*/  IMAD.MOV.U32 R9, RZ, RZ, 0x40000040 ;  /* 0x40000040ff097424 */ /* 0x000fe200078e00ff */
[----:B------:R-:W-:Y:S01]  /*11d80*/  UMOV UR53, 0x40000040 ;  /* 0x4000004000357882 */ /* 0x000fe20000000000 */
[----:B0-----:R-:W-:Y:S01]  /*11d90*/  IMAD.U32 R11, RZ, RZ, UR25 ;  /* 0x00000019ff0b7e24 */ /* 0x001fe2000f8e00ff */
[----:B------:R-:W-:Y:S01]  /*11da0*/  UIADD3 UR48, UR20, 0x800, URZ ;  /* 0x0000080014307890 */ /* 0x000fe2000fffe03f */
[----:B------:R-:W-:Y:S01]  /*11db0*/  IMAD R0, R148, -0x70, R220 ;  /* 0xffffff9094007824 */ /* 0x000fe200078e02dc */
[----:B------:R-:W-:Y:S01]  /*11dc0*/  UMOV UR49, 0x40000040 ;  /* 0x4000004000317882 */ /* 0x000fe20000000000 */
[----:B------:R-:W-:Y:S01]  /*11dd0*/  UIADD3 UR44, UR20, 0x802, URZ ;  /* 0x00000802142c7890 */ /* 0x000fe2000fffe03f */
[----:B------:R-:W-:Y:S01]  /*11de0*/  VIADD R12, R2, 0x986 ;  /* 0x00000986020c7836 */ /* 0x000fe20000000000 */
[----:B------:R-:W-:Y:S01]  /*11df0*/  UMOV UR45, 0x40000040 ;  /* 0x40000040002d7882 */ /* 0x000fe20000000000 */
[----:B------:R-:W-:Y:S01]  /*11e00*/  UIADD3 UR40, UR20, 0x804, URZ ;  /* 0x0000080414287890 */ /* 0x000fe2000fffe03f */
[----:B------:R-:W-:Y:S01]  /*11e10*/  IMAD.MOV.U32 R13, RZ, RZ, 0x40000040 ;  /* 0x40000040ff0d7424 */ /* 0x000fe200078e00ff */
[----:B------:R-:W-:Y:S01]  /*11e20*/  UMOV UR41, 0x40000040 ;  /* 0x4000004000297882 */ /* 0x000fe20000000000 */
[----:B------:R-:W-:Y:S01]  /*11e30*/  UIADD3 UR36, UR20, 0x806, URZ ;  /* 0x0000080614247890 */ /* 0x000fe2000fffe03f */
[----:B------:R-:W-:Y:S01]  /*11e40*/  VIADD R3, R0, 0x70 ;  /* 0x0000007000037836 */ /* 0x000fe20000000000 */
[----:B------:R-:W-:Y:S01]  /*11e50*/  UMOV UR37, 0x40000040 ;  /* 0x4000004000257882 */ /* 0x000fe20000000000 */
[----:B------:R-:W-:Y:S01]  /*11e60*/  @!P1 VIADD R6, R6, 0x36840 ;  /* 0x0003684006069836 */ /* 0x000fe20000000000 */
[----:B------:R-:W-:Y:S01]  /*11e70*/  BSSY B0, `(.L_x_5240) ;  /* 0x0000a50000007945 */ /* 0x000fe20003800000 */
[--C-:B------:R-:W-:Y:S01]  /*11e80*/  IMAD.MOV.U32 R118, RZ, RZ, R119.reuse ;  /* 0x000000ffff767224 */ /* 0x100fe200078e0077 */
[-C--:B------:R-:W-:Y:S01]  /*11e90*/  MOV R116, R119.reuse ;  /* 0x0000007700747202 */ /* 0x080fe20000000f00 */
        /* <DEDUP_REMOVED lines=30> */
[----:B------:R-:W-:Y:S01]  /*12080*/  R2UR UR6, R4 ;  /* 0x00000000040672ca */ /* 0x000fe200000e0000 */
[----:B------:R-:W-:Y:S01]  /*12090*/  UMOV UR4, UR16 ;  /* 0x0000001000047c82 */ /* 0x000fe20008000000 */
[----:B------:R-:W-:Y:S01]  /*120a0*/  R2UR UR7, R5 ;  /* 0x00000000050772ca */ /* 0x000fe200000e0000 */
[----:B------:R-:W-:Y:S01]  /*120b0*/  UMOV UR5, UR17 ;  /* 0x0000001100057c82 */ /* 0x000fe20008000000 */
[----:B------:R-:W-:Y:S01]  /*120c0*/  VIADD R4, R2, 0x180 ;  /* 0x0000018002047836 */ /* 0x000fe20000000000 */
[----:B------:R-:W-:Y:S01]  /*120d0*/  MOV R5, 0x40000040 ;  /* 0x4000004000057802 */ /* 0x000fe20000000f00 */
[--C-:B------:R-:W-:Y:S02]  /*120e0*/  IMAD.MOV.U32 R86, RZ, RZ, R119.reuse ;  /* 0x000000ffff567224 */ /* 0x100fe400078e0077 */
[----:B------:R-:W-:Y:S01]  /*120f0*/  IMAD.MOV.U32 R82, RZ, RZ, R119 ;  /* 0x000000ffff527224 */ /* 0x000fe200078e0077 */
[----:B------:R-:W-:Y:S01]  /*12100*/  R2UR UR10, R4 ;  /* 0x00000000040a72ca */ /* 0x000fe200000e0000 */
[----:B------:R-:W-:Y:S01]  /*12110*/  VIADD R4, R2, 0x280 ;  /* 0x0000028002047836 */ /* 0x000fe20000000000 */
[----:B------:R-:W-:-:S02]  /*12120*/  R2UR UR11, R5 ;  /* 0x00000000050b72ca */ /* 0x000fc400000e0000 */
        /* <DEDUP_REMOVED lines=9> */
[----:B------:R-:W-:-:S03]  /*121c0*/  IMAD.MOV.U32 R5, RZ, RZ, 0x40000040 ;  /* 0x40000040ff057424 */ /* 0x000fc600078e00ff */
[----:B------:R-:W-:Y:S02]  /*121d0*/  R2UR UR26, R4 ;  /* 0x00000000041a72ca */ /* 0x000fe400000e0000 */
[----:B------:R-:W-:Y:S01]  /*121e0*/  R2UR UR27, R5 ;  /* 0x00000000051b72ca */ /* 0x000fe200000e0000 */
[----:B------:R-:W-:Y:S01]  /*121f0*/  IMAD.MOV.U32 R5, RZ, RZ, 0x40000040 ;  /* 0x40000040ff057424 */ /* 0x000fe200078e00ff */
[----:B------:R-:W-:Y:S01]  /*12200*/  IADD3 R4, R2, 0x82, RZ ;  /* 0x0000008202047810 */ /* 0x000fe20007ffe0ff */
[----:B------:R-:W-:Y:S02]  /*12210*/  WARPGROUP.DEPBAR.LE gsb0, 0x0 ;  /* 0x00008000000079c5 */ /* 0x000fe40000010000 */
[----:B------:R-:W-:-:S06]  /*12220*/  WARPGROUP.ARRIVE ;  /* 0x00000000000079c5 */ /* 0x000fcc0000000000 */
[----:B------:R-:W-:Y:S01]  /*12230*/  HGMMA.64x16x16.F32 R48, gdesc[UR8], RZ, !UPT, gsb0 ;  /* 0x00200000083079f0 */ /* 0x000fe2000c0008ff */
[----:B------:R-:W-:Y:S02]  /*12240*/  UMOV UR9, UR23 ;  /* 0x0000001700097c82 */ /* 0x000fe40008000000 */
[----:B------:R-:W-:Y:S02]  /*12250*/  WARPGROUP.DEPBAR.LE gsb0, 0x0 ;  /* 0x00008000000079c5 */ /* 0x000fe40000010000 */
[----:B------:R-:W-:-:S06]  /*12260*/  WARPGROUP.ARRIVE ;  /* 0x00000000000079c5 */ /* 0x000fcc0000000000 */
[----:B------:R-:W-:Y:S01]  /*12270*/  HGMMA.64x16x16.F32 R40, gdesc[UR12], RZ, !UPT, gsb0 ;  /* 0x002000000c2879f0 */ /* 0x000fe2000c0008ff */
[----:B------:R-:W-:Y:S02]  /*12280*/  UMOV UR13, UR23 ;  /* 0x00000017000d7c82 */ /* 0x000fe40008000000 */
[----:B------:R-:W-:Y:S02]  /*12290*/  WARPGROUP.DEPBAR.LE gsb0, 0x0 ;  /* 0x00008000000079c5 */ /* 0x000fe40000010000 */
[----:B------:R-:W-:-:S06]  /*122a0*/  WARPGROUP.ARRIVE ;  /* 0x00000000000079c5 */ /* 0x000fcc0000000000 */
[----:B------:R-:W-:Y:S01]  /*122b0*/  HGMMA.64x16x16.F32 R32, gdesc[UR4], RZ, !UPT, gsb0 ;  /* 0x00200000042079f0 */ /* 0x000fe2000c0008ff */
        /* <DEDUP_REMOVED lines=8> */
[----:B------:R-:W-:Y:S01]  /*12340*/  R2UR UR10, R4 ;  /* 0x00000000040a72ca */ /* 0x000fe200000e0000 */
[----:B------:R-:W-:Y:S01]  /*12350*/  UMOV UR4, UR22 ;  /* 0x0000001600047c82 */ /* 0x000fe20008000000 */
[----:B------:R-:W-:Y:S01]  /*12360*/  R2UR UR11, R5 ;  /* 0x00000000050b72ca */ /* 0x000fe200000e0000 */
[----:B------:R-:W-:Y:S01]  /*12370*/  UMOV UR8, UR22 ;  /* 0x0000001600087c82 */ /* 0x000fe20008000000 */
[----:B------:R-:W-:Y:S01]  /*12380*/  VIADD R4, R2, 0x182 ;  /* 0x0000018202047836 */ /* 0x000fe20000000000 */
[----:B------:R-:W-:Y:S01]  /*12390*/  MOV R5, 0x40000040 ;  /* 0x4000004000057802 */ /* 0x000fe20000000f00 */
[----:B------:R-:W-:Y:S01]  /*123a0*/  UMOV UR12, UR22 ;  /* 0x00000016000c7c82 */ /* 0x000fe20008000000 */
[----:B------:R-:W-:-:S02]  /*123b0*/  IMAD.U32 R10, RZ, RZ, UR24 ;  /* 0x00000018ff0a7e24 */ /* 0x000fc4000f8e00ff */
[----:B------:R-:W-:Y:S01]  /*123c0*/  R2UR UR14, R4 ;  /* 0x00000000040e72ca */ /* 0x000fe200000e0000 */
[----:B------:R-:W-:Y:S01]  /*123d0*/  VIADD R4, R2, 0x282 ;  /* 0x0000028202047836 */ /* 0x000fe20000000000 */
[----:B------:R-:W-:Y:S01]  /*123e0*/  R2UR UR15, R5 ;  /* 0x00000000050f72ca */ /* 0x000fe200000e0000 */
[----:B------:R0:W-:Y:S01]  /*123f0*/  STL.64 [R1+0x30], R10 ;  /* 0x0000300a01007387 */ /* 0x0001e20000100a00 */
        /* <DEDUP_REMOVED lines=17> */
[----:B------:R-:W-:Y:S01]  /*12510*/  IADD3 R4, R2, 0x84, RZ ;  /* 0x0000008402047810 */ /* 0x000fe20007ffe0ff */
        /* <DEDUP_REMOVED lines=53> */
[----:B------:R-:W-:Y:S02]  /*12870*/  R2UR UR19, R5 ;  /* 0x00000000051372ca */ /* 0x000fe400000e0000 */
[----:B------:R-:W-:Y:S01]  /*12880*/  MOV R5, 0x40000040 ;  /* 0x4000004000057802 */ /* 0x000fe20000000f00 */
        /* <DEDUP_REMOVED lines=48> */
[----:B------:R-:W-:Y:S01]  /*12b90*/  R2UR UR10, R4 ;  /* 0x00000000040a72ca */ /* 0x000fe200000e0000 */
[----:B------:R-:W-:Y:S01]  /*12ba0*/  VIADD R4, R2, 0x186 ;  /* 0x0000018602047836 */ /* 0x000fe20000000000 */
[----:B------:R-:W-:Y:S02]  /*12bb0*/  R2UR UR11, R5 ;  /* 0x00000000050b72ca */ /* 0x000fe400000e0000 */
[----:B------:R-:W-:Y:S02]  /*12bc0*/  MOV R5, 0x40000040 ;  /* 0x4000004000057802 */ /* 0x000fe40000000f00 */
[----:B------:R-:W-:Y:S01]  /*12bd0*/  R2UR UR18, R4 ;  /* 0x00000000041272ca */ /* 0x000fe200000e0000 */
[----:B------:R-:W-:Y:S01]  /*12be0*/  VIADD R4, R2, 0x286 ;  /* 0x0000028602047836 */ /* 0x000fe20000000000 */
[----:B------:R-:W-:Y:S02]  /*12bf0*/  R2UR UR19, R5 ;  /* 0x00000000051372ca */ /* 0x000fe400000e0000 */
[----:B------:R-:W-:Y:S01]  /*12c00*/  MOV R5, 0x40000040 ;  /* 0x4000004000057802 */ /* 0x000fe20000000f00 */
[----:B------:R-:W-:-:S02]  /*12c10*/  WARPGROUP.DEPBAR.LE gsb0, 0x0 ;  /* 0x00008000000079c5 */ /* 0x000fc40000010000 */
[----:B------:R-:W-:-:S06]  /*12c20*/  WARPGROUP.ARRIVE ;  /* 0x00000000000079c5 */ /* 0x000fcc0000000000 */
[----:B------:R-:W-:Y:S01]  /*12c30*/  HGMMA.64x16x16.F32 R24, gdesc[UR12], R24, gsb0 ;  /* 0x002000000c1879f0 */ /* 0x000fe20008000818 */
[----:B------:R-:W-:Y:S01]  /*12c40*/  UMOV UR12, UR24 ;  /* 0x00000018000c7c82 */ /* 0x000fe20008000000 */
[----:B------:R-:W-:Y:S01]  /*12c50*/  UMOV UR13, UR25 ;  /* 0x00000019000d7c82 */ /* 0x000fe20008000000 */
[----:B------:R-:W-:Y:S01]  /*12c60*/  UMOV UR4, UR12 ;  /* 0x0000000c00047c82 */ /* 0x000fe20008000000 */
[----:B------:R-:W-:Y:S01]  /*12c70*/  UMOV UR5, UR13 ;  /* 0x0000000d00057c82 */ /* 0x000fe20008000000 */
[----:B------:R-:W-:Y:S01]  /*12c80*/  UMOV UR8, UR12 ;  /* 0x0000000c00087c82 */ /* 0x000fe20008000000 */
[----:B------:R-:W-:Y:S01]  /*12c90*/  UMOV UR9, UR13 ;  /* 0x0000000d00097c82 */ /* 0x000fe20008000000 */
        /* <DEDUP_REMOVED lines=180> */
[----:B------:R0:W-:Y:S02]  /*137e0*/  STL.64 [R1], R10 ;  /* 0x0000000a01007387 */ /* 0x0001e40000100a00 */
[----:B0-----:R-:W-:Y:S01]  /*137f0*/  IMAD R10, R213, 0x80, R225 ;  /* 0x00000080d50a7824 */ /* 0x001fe200078e02e1 */
        /* <DEDUP_REMOVED lines=74> */
[----:B------:R-:W-:Y:S01]  /*13ca0*/  R2UR UR18, R4 ;  /* 0x00000000041272ca */ /* 0x000fe200000e0000 */
[----:B------:R-:W-:Y:S01]  /*13cb0*/  VIADD R4, R2, 0x606 ;  /* 0x0000060602047836 */ /* 0x000fe20000000000 */
[----:B------:R-:W-:Y:S01]  /*13cc0*/  R2UR UR19, R5 ;  /* 0x00000000051372ca */ /* 0x000fe200000e0000 */
[----:B------:R-:W-:Y:S01]  /*13cd0*/  IMAD.MOV.U32 R5, RZ, RZ, 0x40000040 ;  /* 0x40000040ff057424 */ /* 0x000fe200078e00ff */
        /* <DEDUP_REMOVED lines=138> */
[----:B------:R-:W-:-:S03]  /*14580*/  IMAD.MOV.U32 R5, RZ, RZ, 0x40000040 ;  /* 0x40000040ff057424 */ /* 0x000fc600078e00ff */
[----:B------:R-:W-:Y:S01]  /*14590*/  R2UR UR14, R4 ;  /* 0x00000000040e72ca */ /* 0x000fe200000e0000 */
[----:B------:R-:W-:Y:S01]  /*145a0*/  VIADD R4, R2, 0x704 ;  /* 0x0000070402047836 */ /* 0x000fe20000000000 */
[----:B------:R-:W-:Y:S01]  /*145b0*/  R2UR UR15, R5 ;  /* 0x00000000050f72ca */ /* 0x000fe200000e0000 */
        /* <DEDUP_REMOVED lines=57> */
[----:B------:R-:W-:Y:S02]  /*14950*/  MOV R5, 0x40000040 ;  /* 0x4000004000057802 */ /* 0x000fe40000000f00 */
[----:B------:R-:W-:Y:S01]  /*14960*/  R2UR UR10, R4 ;  /* 0x00000000040a72ca */ /* 0x000fe200000e0000 */
[----:B------:R-:W-:Y:S01]  /*14970*/  VIADD R4, R2, 0x706 ;  /* 0x0000070602047836 */ /* 0x000fe20000000000 */
[----:B------:R-:W-:Y:S01]  /*14980*/  R2UR UR11, R5 ;  /* 0x00000000050b72ca */ /* 0x000fe200000e0000 */
        /* <DEDUP_REMOVED lines=44> */
[----:B------:R-:W-:Y:S02]  /*14c50*/  IADD3 R5, -R215, 0x71, R0 ;  /* 0x00000071d7057810 */ /* 0x000fe40007ffe100 */
[C---:B------:R-:W-:Y:S02]  /*14c60*/  IADD3 R4, R2.reuse, 0x906, RZ ;  /* 0x0000090602047810 */ /* 0x040fe40007ffe0ff */
[----:B------:R-:W-:Y:S01]  /*14c70*/  IADD3 R2, R2, 0xa06, RZ ;  /* 0x00000a0602027810 */ /* 0x000fe20007ffe0ff */
[----:B------:R-:W-:Y:S01]  /*14c80*/  IMAD R81, R224, -0x2, R5 ;  /* 0xfffffffee0517824 */ /* 0x000fe200078e0205 */
[----:B------:R-:W-:Y:S01]  /*14c90*/  R2UR UR10, R4 ;  /* 0x00000000040a72ca */ /* 0x000fe200000e0000 */
[----:B------:R-:W-:-:S05]  /*14ca0*/  IMAD.MOV.U32 R5, RZ, RZ, 0x40000040 ;  /* 0x40000040ff057424 */ /* 0x000fca00078e00ff */
[----:B------:R-:W-:Y:S01]  /*14cb0*/  R2UR UR11, R5 ;  /* 0x00000000050b72ca */ /* 0x000fe200000e0000 */
[----:B------:R-:W-:Y:S02]  /*14cc0*/  WARPGROUP.DEPBAR.LE gsb0, 0x0 ;  /* 0x00008000000079c5 */ /* 0x000fe40000010000 */
[----:B------:R-:W-:-:S06]  /*14cd0*/  WARPGROUP.ARRIVE ;  /* 0x00000000000079c5 */ /* 0x000fcc0000000000 */
[----:B------:R-:W-:Y:S01]  /*14ce0*/  HGMMA.64x16x16.F32 R56, gdesc[UR4], R56, gsb0 ;  /* 0x00200000043879f0 */ /* 0x000fe20008000838 */
[----:B------:R-:W-:Y:S01]  /*14cf0*/  R2UR UR6, R8 ;  /* 0x00000000080672ca */ /* 0x000fe200000e0000 */
[----:B------:R-:W-:Y:S01]  /*14d00*/  UMOV UR4, UR36 ;  /* 0x0000002400047c82 */ /* 0x000fe20008000000 */
[----:B------:R-:W-:Y:S01]  /*14d10*/  R2UR UR7, R9 ;  /* 0x00000000090772ca */ /* 0x000fe200000e0000 */
[----:B------:R-:W-:Y:S01]  /*14d20*/  UMOV UR5, UR37 ;  /* 0x0000002500057c82 */ /* 0x000fe20008000000 */
[----:B------:R-:W-:Y:S01]  /*14d30*/  IMAD R8, R224, -0x2, R3 ;  /* 0xfffffffee0087824 */ /* 0x000fe200078e0203 */
[----:B------:R-:W-:-:S04]  /*14d40*/  IADD3 R3, R81, 0x8, R10 ;  /* 0x0000000851037810 */ /* 0x000fc80007ffe00a */
[----:B------:R-:W-:Y:S01]  /*14d50*/  VIMNMX R0, R8, R3, PT ;  /* 0x0000000308007248 */ /* 0x000fe20003fe0100 */
[----:B------:R-:W-:-:S03]  /*14d60*/  IMAD.MOV.U32 R3, RZ, RZ, 0x40000040 ;  /* 0x40000040ff037424 */ /* 0x000fc600078e00ff */
[C---:B------:R-:W-:Y:S02]  /*14d70*/  ISETP.GT.AND P2, PT, R0.reuse, RZ, PT ;  /* 0x000000ff0000720c */ /* 0x040fe40003f44270 */
[C---:B------:R-:W-:Y:S02]  /*14d80*/  ISETP.GT.AND P3, PT, R0.reuse, 0x1, PT ;  /* 0x000000010000780c */ /* 0x040fe40003f64270 */
[----:B------:R-:W-:Y:S02]  /*14d90*/  ISETP.GT.AND P4, PT, R0, 0x8, PT ;  /* 0x000000080000780c */ /* 0x000fe40003f84270 */
[----:B------:R-:W-:Y:S01]  /*14da0*/  FSEL R83, R74, -INF , P2 ;  /* 0xff8000004a537808 */ /* 0x000fe20001000000 */
[----:B------:R-:W-:Y:S01]  /*14db0*/  IMAD.MOV.U32 R74, RZ, RZ, R119 ;  /* 0x000000ffff4a7224 */ /* 0x000fe200078e0077 */
[----:B------:R-:W-:Y:S02]  /*14dc0*/  FSEL R75, R75, -INF , P3 ;  /* 0xff8000004b4b7808 */ /* 0x000fe40001800000 */
[----:B------:R-:W-:-:S02]  /*14dd0*/  ISETP.GT.AND P2, PT, R0, 0x9, PT ;  /* 0x000000090000780c */ /* 0x000fc40003f44270 */
[----:B------:R-:W-:Y:S01]  /*14de0*/  FSEL R85, R78, -INF , P4 ;  /* 0xff8000004e557808 */ /* 0x000fe20002000000 */
[----:B------:R-:W-:Y:S01]  /*14df0*/  IMAD.MOV.U32 R78, RZ, RZ, R119 ;  /* 0x000000ffff4e7224 */ /* 0x000fe200078e0077 */
[----:B------:R-:W-:Y:S02]  /*14e00*/  FMNMX.FTZ R4, R83, R75, !PT ;  /* 0x0000004b53047209 */ /* 0x000fe40007810000 */
[C---:B------:R-:W-:Y:S02]  /*14e10*/  ISETP.GT.AND P3, PT, R0.reuse, 0x10, PT ;  /* 0x000000100000780c */ /* 0x040fe40003f64270 */
[----:B------:R-:W-:Y:S02]  /*14e20*/  FSEL R79, R79, -INF , P2 ;  /* 0xff8000004f4f7808 */ /* 0x000fe40001000000 */
[----:B------:R-:W-:Y:S02]  /*14e30*/  FMNMX.FTZ R4, R85, R4, !PT ;  /* 0x0000000455047209 */ /* 0x000fe40007810000 */
        /* <DEDUP_REMOVED lines=10> */
[----:B------:R-:W-:Y:S02]  /*14ee0*/  WARPGROUP.DEPBAR.LE gsb0, 0x0 ;  /* 0x00008000000079c5 */ /* 0x000fe40000010000 */
[----:B------:R-:W-:Y:S01]  /*14ef0*/  WARPGROUP.ARRIVE ;  /* 0x00000000000079c5 */ /* 0x000fe20000000000 */
[----:B------:R-:W-:Y:S02]  /*14f00*/  FMNMX.FTZ R4, R89, R4, !PT ;  /* 0x0000000459047209 */ /* 0x000fe40007810000 */
[----:B------:R-:W-:Y:S02]  /*14f10*/  ISETP.GT.AND P4, PT, R0, 0x20, PT ;  /* 0x000000200000780c */ /* 0x000fe40003f84270 */
[----:B------:R-:W-:Y:S01]  /*14f20*/  FSEL R93, R71, -INF , P2 ;  /* 0xff800000475d7808 */ /* 0x000fe20001000000 */
[----:B------:R-:W-:Y:S01]  /*14f30*/  HGMMA.64x16x16.F32 R48, gdesc[UR4], R48, gsb0 ;  /* 0x00200000043079f0 */ /* 0x000fe20008000830 */
[----:B------:R-:W-:Y:S01]  /*14f40*/  R2UR UR6, R12 ;  /* 0x000000000c0672ca */ /* 0x000fe200000e0000 */
[----:B------:R-:W-:Y:S01]  /*14f50*/  UMOV UR4, UR36 ;  /* 0x0000002400047c82 */ /* 0x000fe20008000000 */
[----:B------:R-:W-:Y:S01]  /*14f60*/  R2UR UR7, R13 ;  /* 0x000000000d0772ca */ /* 0x000fe200000e0000 */
[----:B------:R-:W-:Y:S01]  /*14f70*/  UMOV UR5, UR37 ;  /* 0x0000002500057c82 */ /* 0x000fe20008000000 */
[----:B------:R-:W-:-:S02]  /*14f80*/  FMNMX.FTZ R4, R91, R4, !PT ;  /* 0x000000045b047209 */ /* 0x000fc40007810000 */
[----:B------:R-:W-:Y:S02]  /*14f90*/  ISETP.GT.AND P2, PT, R0, 0x21, PT ;  /* 0x000000210000780c */ /* 0x000fe40003f44270 */
[----:B------:R-:W-:Y:S01]  /*14fa0*/  FSEL R95, R58, -INF , P4 ;  /* 0xff8000003a5f7808 */ /* 0x000fe20002000000 */
[----:B------:R-:W-:Y:S01]  /*14fb0*/  IMAD.MOV.U32 R58, RZ, RZ, R119 ;  /* 0x000000ffff3a7224 */ /* 0x000fe200078e0077 */
[----:B------:R-:W-:Y:S02]  /*14fc0*/  FMNMX.FTZ R4, R93, R4, !PT ;  /* 0x000000045d047209 */ /* 0x000fe40007810000 */
[----:B------:R-:W-:Y:S02]  /*14fd0*/  ISETP.GT.AND P3, PT, R0, 0x28, PT ;  /* 0x000000280000780c */ /* 0x000fe40003f64270 */
[----:B------:R-:W-:Y:S02]  /*14fe0*/  FSEL R97, R59, -INF , P2 ;  /* 0xff8000003b617808 */ /* 0x000fe40001000000 */
        /* <DEDUP_REMOVED lines=9> */
[----:B------:R-:W-:Y:S01]  /*15080*/  FMNMX.FTZ R4, R63, R4, !PT ;  /* 0x000000043f047209 */ /* 0x000fe20007810000 */
[----:B------:R-:W-:Y:S02]  /*15090*/  WARPGROUP.DEPBAR.LE gsb0, 0x0 ;  /* 0x00008000000079c5 */ /* 0x000fe40000010000 */
[----:B------:R-:W-:Y:S01]  /*150a0*/  WARPGROUP.ARRIVE ;  /* 0x00000000000079c5 */ /* 0x000fe20000000000 */
[----:B------:R-:W-:Y:S01]  /*150b0*/  FSEL R13, R50, -INF , P3 ;  /* 0xff800000320d7808 */ /* 0x000fe20001800000 */
[----:B------:R-:W-:Y:S01]  /*150c0*/  IMAD.MOV.U32 R50, RZ, RZ, R119 ;  /* 0x000000ffff327224 */ /* 0x000fe200078e0077 */
[----:B------:R-:W-:Y:S02]  /*150d0*/  ISETP.GT.AND P3, PT, R0, 0x38, PT ;  /* 0x000000380000780c */ /* 0x000fe40003f64270 */
[----:B------:R-:W-:Y:S01]  /*150e0*/  FSEL R51, R51, -INF , P2 ;  /* 0xff80000033337808 */ /* 0x000fe20001000000 */
[----:B------:R-:W-:Y:S01]  /*150f0*/  HGMMA.64x16x16.F32 R40, gdesc[UR8], R40, gsb0 ;  /* 0x00200000082879f0 */ /* 0x000fe20008000828 */
[----:B------:R-:W-:-:S02]  /*15100*/  FMNMX.FTZ R4, R13, R4, !PT ;  /* 0x000000040d047209 */ /* 0x000fc40007810000 */
[C---:B------:R-:W-:Y:S02]  /*15110*/  ISETP.GT.AND P2, PT, R0.reuse, 0x39, PT ;  /* 0x000000390000780c */ /* 0x040fe40003f44270 */
[----:B------:R-:W-:Y:S02]  /*15120*/  FMNMX.FTZ R4, R51, R4, !PT ;  /* 0x0000000433047209 */ /* 0x000fe40007810000 */
[----:B------:R-:W-:Y:S02]  /*15130*/  FSEL R55, R55, -INF , P2 ;  /* 0xff80000037377808 */ /* 0x000fe40001000000 */
[----:B------:R-:W-:Y:S01]  /*15140*/  ISETP.GT.AND P2, PT, R0, 0x41, PT ;  /* 0x000000410000780c */ /* 0x000fe20003f44270 */
[----:B------:R-:W-:Y:S02]  /*15150*/  WARPGROUP.DEPBAR.LE gsb0, 0x0 ;  /* 0x00008000000079c5 */ /* 0x000fe40000010000 */
[----:B------:R-:W-:Y:S01]  /*15160*/  WARPGROUP.ARRIVE ;  /* 0x00000000000079c5 */ /* 0x000fe20000000000 */
[----:B------:R-:W-:-:S02]  /*15170*/  FSEL R43, R43, -INF , P2 ;  /* 0xff8000002b2b7808 */ /* 0x000fc40001000000 */
[----:B------:R-:W-:-:S03]  /*15180*/  ISETP.GT.AND P2, PT, R0, 0x49, PT ;  /* 0x000000490000780c */ /* 0x000fc60003f44270 */
[----:B------:R-:W-:Y:S01]  /*15190*/  HGMMA.64x16x16.F32 R32, gdesc[UR4], R32, gsb0 ;  /* 0x00200000042079f0 */ /* 0x000fe20008000820 */
[----:B------:R-:W-:Y:S01]  /*151a0*/  R2UR UR6, R2 ;  /* 0x00000000020672ca */ /* 0x000fe200000e0000 */
[----:B------:R-:W-:Y:S01]  /*151b0*/  UMOV UR4, UR36 ;  /* 0x0000002400047c82 */ /* 0x000fe20008000000 */
[----:B------:R-:W-:Y:S01]  /*151c0*/  R2UR UR7, R3 ;  /* 0x00000000030772ca */ /* 0x000fe200000e0000 */
[----:B------:R-:W-:Y:S01]  /*151d0*/  UMOV UR5, UR37 ;  /* 0x0000002500057c82 */ /* 0x000fe20008000000 */
[----:B------:R-:W-:Y:S01]  /*151e0*/  FSEL R3, R54, -INF , P3 ;  /* 0xff80000036037808 */ /* 0x000fe20001800000 */
[----:B------:R-:W-:Y:S01]  /*151f0*/  IMAD.MOV.U32 R54, RZ, RZ, R119 ;  /* 0x000000ffff367224 */ /* 0x000fe200078e0077 */
[----:B------:R-:W-:Y:S02]  /*15200*/  ISETP.GT.AND P3, PT, R0, 0x40, PT ;  /* 0x000000400000780c */ /* 0x000fe40003f64270 */
[----:B------:R-:W-:Y:S02]  /*15210*/  FMNMX.FTZ R4, R3, R4, !PT ;  /* 0x0000000403047209 */ /* 0x000fe40007810000 */
[----:B------:R-:W-:-:S02]  /*15220*/  FSEL R5, R42, -INF , P3 ;  /* 0xff8000002a057808 */ /* 0x000fc40001800000 */
[----:B------:R-:W-:Y:S02]  /*15230*/  FMNMX.FTZ R4, R55, R4, !PT ;  /* 0x0000000437047209 */ /* 0x000fe40007810000 */
[----:B------:R-:W-:Y:S02]  /*15240*/  ISETP.GT.AND P3, PT, R0, 0x48, PT ;  /* 0x000000480000780c */ /* 0x000fe40003f64270 */
[----:B------:R-:W-:Y:S02]  /*15250*/  FMNMX.FTZ R4, R5, R4, !PT ;  /* 0x0000000405047209 */ /* 0x000fe40007810000 */
[----:B------:R-:W-:Y:S02]  /*15260*/  FSEL R7, R46, -INF , P3 ;  /* 0xff8000002e077808 */ /* 0x000fe40001800000 */
[----:B------:R-:W-:Y:S02]  /*15270*/  FMNMX.FTZ R4, R43, R4, !PT ;  /* 0x000000042b047209 */ /* 0x000fe40007810000 */
[----:B------:R-:W-:-:S02]  /*15280*/  ISETP.GT.AND P3, PT, R0, 0x50, PT ;  /* 0x000000500000780c */ /* 0x000fc40003f64270 */
        /* <DEDUP_REMOVED lines=10> */
[----:B------:R-:W-:Y:S01]  /*15330*/  FMNMX.FTZ R4, R9, R4, !PT ;  /* 0x0000000409047209 */ /* 0x000fe20007810000 */
[----:B------:R-:W-:Y:S01]  /*15340*/  ULDC UR4, c[0x0][0x988] ;  /* 0x0002620000047ab9 */ /* 0x000fe20000000800 */
[----:B------:R-:W-:Y:S02]  /*15350*/  ISETP.GT.AND P2, PT, R0, 0x59, PT ;  /* 0x000000590000780c */ /* 0x000fe40003f44270 */
[----:B------:R-:W-:Y:S02]  /*15360*/  FSEL R11, R38, -INF , P3 ;  /* 0xff800000260b7808 */ /* 0x000fe40001800000 */
[----:B------:R-:W-:-:S02]  /*15370*/  FMNMX.FTZ R4, R35, R4, !PT ;  /* 0x0000000423047209 */ /* 0x000fc40007810000 */
[C---:B------:R-:W-:Y:S02]  /*15380*/  ISETP.GT.AND P3, PT, R0.reuse, 0x60, PT ;  /* 0x000000600000780c */ /* 0x040fe40003f64270 */
[----:B------:R-:W-:Y:S02]  /*15390*/  FSEL R39, R39, -INF , P2 ;  /* 0xff80000027277808 */ /* 0x000fe40001000000 */
[----:B------:R-:W-:Y:S02]  /*153a0*/  FMNMX.FTZ R4, R11, R4, !PT ;  /* 0x000000040b047209 */ /* 0x000fe40007810000 */
[----:B------:R-:W-:Y:S02]  /*153b0*/  ISETP.GT.AND P2, PT, R0, 0x61, PT ;  /* 0x000000610000780c */ /* 0x000fe40003f44270 */
[----:B------:R-:W-:Y:S02]  /*153c0*/  FMNMX.FTZ R4, R39, R4, !PT ;  /* 0x0000000427047209 */ /* 0x000fe40007810000 */
[----:B------:R-:W-:-:S04]  /*153d0*/  VIADDMNMX R34, R10, R81, R8, PT ;  /* 0x000000510a227246 */ /* 0x000fc80003800108 */
[----:B------:R-:W-:Y:S01]  /*153e0*/  ISETP.GT.AND P4, PT, R34, 0x8, PT ;  /* 0x000000082200780c */ /* 0x000fe20003f84270 */
[----:B------:R-:W-:Y:S02]  /*153f0*/  WARPGROUP.DEPBAR.LE gsb0, 0x0 ;  /* 0x00008000000079c5 */ /* 0x000fe40000010000 */
        /* <DEDUP_REMOVED lines=12> */
[----:B------:R-:W-:-:S05]  /*154c0*/  FMNMX.FTZ R2, R31, R4, !PT ;  /* 0x000000041f027209 */ /* 0x000fca0007810000 */
[----:B------:R-:W1:Y:S02]  /*154d0*/  SHFL.BFLY PT, R67, R2, 0x2, 0x1f ;  /* 0x0c401f0002437f89 */ /* 0x000e6400000e0000 */
        /* <DEDUP_REMOVED lines=13> */
[----:B------:R-:W-:Y:S02]  /*155b0*/  FSEL R67, R76, -INF , P4 ;  /* 0xff8000004c437808 */ /* 0x000fe40002000000 */
[C---:B------:R-:W-:Y:S01]  /*155c0*/  FSETP.NEU.FTZ.AND P2, PT, R4.reuse, -INF , PT ;  /* 0xff8000000400780b */ /* 0x040fe20003f5d000 */
[----:B------:R-:W-:Y:S01]  /*155d0*/  FMUL.FTZ R26, R4, R0 ;  /* 0x00000000041a7220 */ /* 0x000fe20000410000 */
[----:B------:R-:W-:-:S02]  /*155e0*/  FSEL R49, R49, -INF , P3 ;  /* 0xff80000031317808 */ /* 0x000fc40001800000 */
[----:B------:R-:W-:Y:S02]  /*155f0*/  ISETP.GT.AND P3, PT, R34, 0x39, PT ;  /* 0x000000392200780c */ /* 0x000fe40003f64270 */
[----:B------:R-:W-:Y:S02]  /*15600*/  FSEL R26, R26, RZ, P2 ;  /* 0x000000ff1a1a7208 */ /* 0x000fe40001000000 */
[----:B------:R-:W-:Y:S02]  /*15610*/  ISETP.GT.AND P2, PT, R34, RZ, PT ;  /* 0x000000ff2200720c */ /* 0x000fe40003f44270 */
[----:B------:R-:W-:Y:S01]  /*15620*/  MOV R76, R119 ;  /* 0x00000077004c7202 */ /* 0x000fe20000000f00 */
[-CC-:B------:R-:W-:Y:S01]  /*15630*/  FFMA.FTZ R8, R75, R0.reuse, -R26.reuse ;  /* 0x000000004b087223 */ /* 0x180fe2000001081a */
[----:B------:R-:W-:Y:S01]  /*15640*/  FSEL R71, R72, -INF , P2 ;  /* 0xff80000048477808 */ /* 0x000fe20001000000 */
[-CC-:B------:R-:W-:Y:S01]  /*15650*/  FFMA.FTZ R14, R79, R0.reuse, -R26.reuse ;  /* 0x000000004f0e7223 */ /* 0x180fe2000001081a */
[C---:B------:R-:W-:Y:S01]  /*15660*/  ISETP.GT.AND P2, PT, R34.reuse, 0x9, PT ;  /* 0x000000092200780c */ /* 0x040fe20003f44270 */
[--C-:B------:R-:W-:Y:S01]  /*15670*/  FFMA.FTZ R201, R83, R0, -R26.reuse ;  /* 0x0000000053c97223 */ /* 0x100fe2000001081a */
[----:B------:R-:W-:Y:S01]  /*15680*/  FMNMX.FTZ R10, R71, R2, !PT ;  /* 0x00000002470a7209 */ /* 0x000fe20007810000 */
[-CC-:B------:R-:W-:Y:S01]  /*15690*/  FFMA.FTZ R203, R85, R0.reuse, -R26.reuse ;  /* 0x0000000055cb7223 */ /* 0x180fe2000001081a */
[----:B------:R-:W-:Y:S01]  /*156a0*/  FSEL R77, R77, -INF , P2 ;  /* 0xff8000004d4d7808 */ /* 0x000fe20001000000 */
[-CC-:B------:R-:W-:Y:S01]  /*156b0*/  FFMA.FTZ R197, R87, R0.reuse, -R26.reuse ;  /* 0x0000000057c57223 */ /* 0x180fe2000001081a */
[----:B------:R-:W-:Y:S01]  /*156c0*/  ISETP.GT.AND P2, PT, R34, 0x10, PT ;  /* 0x000000102200780c */ /* 0x000fe20003f44270 */
[--C-:B------:R-:W-:Y:S01]  /*156d0*/  FFMA.FTZ R199, R91, R0, -R26.reuse ;  /* 0x000000005bc77223 */ /* 0x100fe2000001081a */
[----:B------:R-:W-:Y:S01]  /*156e0*/  FMNMX.FTZ R10, R67, R10, !PT ;  /* 0x0000000a430a7209 */ /* 0x000fe20007810000 */
[-CC-:B------:R-:W-:Y:S01]  /*156f0*/  FFMA.FTZ R89, R89, R0.reuse, -R26.reuse ;  /* 0x0000000059597223 */ /* 0x180fe2000001081a */
[----:B------:R-:W-:Y:S01]  /*15700*/  FSEL R73, R64, -INF , P2 ;  /* 0xff80000040497808 */ /* 0x000fe20001000000 */
[--C-:B------:R-:W-:Y:S01]  /*15710*/  FFMA.FTZ R195, R59, R0, -R26.reuse ;  /* 0x000000003bc37223 */ /* 0x100fe2000001081a */
[----:B------:R-:W-:Y:S01]  /*15720*/  FMNMX.FTZ R10, R77, R10, !PT ;  /* 0x0000000a4d0a7209 */ /* 0x000fe20007810000 */
        /* <DEDUP_REMOVED lines=20> */
[-CC-:B------:R-:W-:Y:S01]  /*15870*/  FFMA.FTZ R93, R93, R0.reuse, -R26.reuse ;  /* 0x000000005d5d7223 */ /* 0x180fe2000001081a */
[----:B------:R-:W-:Y:S01]  /*15880*/  FSEL R81, R60, -INF , P2 ;  /* 0xff8000003c517808 */ /* 0x000fe20001000000 */
[--C-:B------:R-:W-:Y:S01]  /*15890*/  FFMA.FTZ R193, R95, R0, -R26.reuse ;  /* 0x000000005fc17223 */ /* 0x100fe2000001081a */
[----:B------:R-:W-:Y:S01]  /*158a0*/  ISETP.GT.AND P2, PT, R34, 0x30, PT ;  /* 0x000000302200780c */ /* 0x000fe20003f44270 */
[----:B------:R-:W2:Y:S01]  /*158b0*/  MUFU.EX2 R8, R8 ;  /* 0x0000000800087308 */ /* 0x000ea20000000800 */
[----:B-1----:R-:W-:Y:S01]  /*158c0*/  FMNMX.FTZ R14, R57, R12, !PT ;  /* 0x0000000c390e7209 */ /* 0x002fe20007810000 */
[-CC-:B------:R-:W-:Y:S01]  /*158d0*/  FFMA.FTZ R179, R21, R0.reuse, -R26.reuse ;  /* 0x0000000015b37223 */ /* 0x180fe2000001081a */
[----:B------:R-:W-:Y:S01]  /*158e0*/  FSEL R83, R48, -INF , P2 ;  /* 0xff80000030537808 */ /* 0x000fe20001000000 */
[--C-:B------:R-:W-:Y:S01]  /*158f0*/  FFMA.FTZ R97, R97, R0, -R26.reuse ;  /* 0x0000000061617223 */ /* 0x100fe2000001081a */
[----:B------:R-:W-:Y:S01]  /*15900*/  FMNMX.FTZ R14, R81, R14, !PT ;  /* 0x0000000e510e7209 */ /* 0x000fe20007810000 */
[----:B------:R-:W-:Y:S01]  /*15910*/  FFMA.FTZ R27, R27, R0, -R26 ;  /* 0x000000001b1b7223 */ /* 0x000fe2000001081a */
[----:B------:R-:W-:Y:S01]  /*15920*/  ISETP.GT.AND P2, PT, R34, 0x38, PT ;  /* 0x000000382200780c */ /* 0x000fe20003f44270 */
[----:B------:R1:W-:Y:S01]  /*15930*/  MUFU.EX2 R12, R89 ;  /* 0x00000059000c7308 */ /* 0x0003e20000000800 */
[----:B------:R-:W-:Y:S01]  /*15940*/  FMNMX.FTZ R14, R61, R14, !PT ;  /* 0x0000000e3d0e7209 */ /* 0x000fe20007810000 */
[----:B------:R-:W-:Y:S01]  /*15950*/  IMAD.MOV.U32 R95, RZ, RZ, R119 ;  /* 0x000000ffff5f7224 */ /* 0x000fe200078e0077 */
[----:B------:R-:W-:-:S02]  /*15960*/  FSEL R85, R52, -INF , P2 ;  /* 0xff80000034557808 */ /* 0x000fc40001000000 */
[----:B------:R-:W-:Y:S02]  /*15970*/  FMNMX.FTZ R14, R83, R14, !PT ;  /* 0x0000000e530e7209 */ /* 0x000fe40007810000 */
[----:B------:R-:W-:Y:S01]  /*15980*/  FSEL R87, R53, -INF , P3 ;  /* 0xff80000035577808 */ /* 0x000fe20001800000 */
[----:B------:R-:W3:Y:S01]  /*15990*/  MUFU.EX2 R203, R203 ;  /* 0x000000cb00cb7308 */ /* 0x000ee20000000800 */
[----:B------:R-:W-:Y:S02]  /*159a0*/  FMNMX.FTZ R20, R49, R14, !PT ;  /* 0x0000000e31147209 */ /* 0x000fe40007810000 */
[C---:B------:R-:W-:Y:S02]  /*159b0*/  ISETP.GT.AND P2, PT, R34.reuse, 0x40, PT ;  /* 0x000000402200780c */ /* 0x040fe40003f44270 */
[----:B------:R-:W-:Y:S02]  /*159c0*/  FMNMX.FTZ R20, R85, R20, !PT ;  /* 0x0000001455147209 */ /* 0x000fe40007810000 */
[----:B------:R-:W-:Y:S01]  /*159d0*/  ISETP.GT.AND P3, PT, R34, 0x41, PT ;  /* 0x000000412200780c */ /* 0x000fe20003f64270 */
[----:B------:R-:W4:Y:S01]  /*159e0*/  MUFU.EX2 R197, R197 ;  /* 0x000000c500c57308 */ /* 0x000f220000000800 */
[----:B------:R-:W-:-:S02]  /*159f0*/  FSEL R91, R40, -INF , P2 ;  /* 0xff800000285b7808 */ /* 0x000fc40001000000 */
[----:B------:R-:W-:Y:S02]  /*15a00*/  FMNMX.FTZ R20, R87, R20, !PT ;  /* 0x0000001457147209 */ /* 0x000fe40007810000 */
[C---:B------:R-:W-:Y:S02]  /*15a10*/  ISETP.GT.AND P2, PT, R34.reuse, 0x48, PT ;  /* 0x000000482200780c */ /* 0x040fe40003f44270 */
[----:B------:R-:W-:Y:S01]  /*15a20*/  FSEL R53, R41, -INF , P3 ;  /* 0xff80000029357808 */ /* 0x000fe20001800000 */
[----:B------:R-:W5:Y:S01]  /*15a30*/  MUFU.EX2 R199, R199 ;  /* 0x000000c700c77308 */ /* 0x000f620000000800 */
[----:B------:R-:W-:Y:S02]  /*15a40*/  FMNMX.FTZ R20, R91, R20, !PT ;  /* 0x000000145b147209 */ /* 0x000fe40007810000 */
[----:B------:R-:W-:Y:S02]  /*15a50*/  ISETP.GT.AND P3, PT, R34, 0x49, PT ;  /* 0x000000492200780c */ /* 0x000fe40003f64270 */
[----:B-1----:R-:W-:Y:S01]  /*15a60*/  FSEL R89, R44, -INF , P2 ;  /* 0xff8000002c597808 */ /* 0x002fe20001000000 */
[----:B------:R-:W-:Y:S01]  /*15a70*/  IMAD.IADD R44, R220, 0x1, -R215 ;  /* 0x00000001dc2c7824 */ /* 0x000fe200078e0ad7 */
[----:B------:R-:W-:Y:S01]  /*15a80*/  FMNMX.FTZ R30, R53, R20, !PT ;  /* 0x00000014351e7209 */ /* 0x000fe20007810000 */
[----:B------:R1:W0:Y:S01]  /*15a90*/  MUFU.EX2 R14, R93 ;  /* 0x0000005d000e7308 */ /* 0x0002220000000800 */
[----:B------:R-:W-:-:S02]  /*15aa0*/  FSEL R45, R45, -INF , P3 ;  /* 0xff8000002d2d7808 */ /* 0x000fc40001800000 */
[C---:B------:R-:W-:Y:S02]  /*15ab0*/  ISETP.GT.AND P2, PT, R34.reuse, 0x50, PT ;  /* 0x000000502200780c */ /* 0x040fe40003f44270 */
[----:B------:R-:W-:Y:S02]  /*15ac0*/  FMNMX.FTZ R30, R89, R30, !PT ;  /* 0x0000001e591e7209 */ /* 0x000fe40007810000 */
[----:B------:R-:W-:Y:S01]  /*15ad0*/  ISETP.GT.AND P3, PT, R34, 0x51, PT ;  /* 0x000000512200780c */ /* 0x000fe20003f64270 */
[----:B------:R-:W-:Y:S01]  /*15ae0*/  MUFU.EX2 R193, R193 ;  /* 0x000000c100c17308 */ /* 0x000fe20000000800 */
[----:B------:R-:W-:Y:S01]  /*15af0*/  FSEL R41, R32, -INF , P2 ;  /* 0xff80000020297808 */ /* 0x000fe20001000000 */
[----:B-1----:R-:W-:Y:S01]  /*15b00*/  IMAD.MOV.U32 R93, RZ, RZ, R119 ;  /* 0x000000ffff5d7224 */ /* 0x002fe200078e0077 */
[----:B------:R-:W-:Y:S02]  /*15b10*/  FMNMX.FTZ R30, R45, R30, !PT ;  /* 0x0000001e2d1e7209 */ /* 0x000fe40007810000 */
[----:B------:R-:W-:-:S02]  /*15b20*/  ISETP.GT.AND P2, PT, R34, 0x58, PT ;  /* 0x000000582200780c */ /* 0x000fc40003f44270 */
[----:B------:R-:W-:Y:S01]  /*15b30*/  FSEL R33, R33, -INF , P3 ;  /* 0xff80000021217808 */ /* 0x000fe20001800000 */
[----:B------:R1:W-:Y:S01]  /*15b40*/  MUFU.EX2 R20, R97 ;  /* 0x0000006100147308 */ /* 0x0003e20000000800 */
[----:B------:R-:W-:Y:S02]  /*15b50*/  FMNMX.FTZ R30, R41, R30, !PT ;  /* 0x0000001e291e7209 */ /* 0x000fe40007810000 */
[----:B------:R-:W-:Y:S02]  /*15b60*/  ISETP.GT.AND P3, PT, R34, 0x59, PT ;  /* 0x000000592200780c */ /* 0x000fe40003f64270 */
[----:B------:R-:W-:Y:S01]  /*15b70*/  FSEL R59, R36, -INF , P2 ;  /* 0xff800000243b7808 */ /* 0x000fe20001000000 */
[----:B------:R-:W-:Y:S01]  /*15b80*/  FFMA.FTZ R36, R63, R0, -R26 ;  /* 0x000000003f247223 */ /* 0x000fe2000001081a */
[----:B------:R-:W-:Y:S01]  /*15b90*/  FMNMX.FTZ R32, R33, R30, !PT ;  /* 0x0000001e21207209 */ /* 0x000fe20007810000 */
[----:B------:R-:W-:Y:S01]  /*15ba0*/  MUFU.EX2 R195, R195 ;  /* 0x000000c300c37308 */ /* 0x000fe20000000800 */
[----:B------:R-:W-:Y:S01]  /*15bb0*/  FSEL R37, R37, -INF , P3 ;  /* 0xff80000025257808 */ /* 0x000fe20001800000 */
[----:B-1----:R-:W-:Y:S01]  /*15bc0*/  IMAD.MOV.U32 R97, RZ, RZ, R119 ;  /* 0x000000ffff617224 */ /* 0x002fe200078e0077 */
[----:B------:R-:W-:-:S02]  /*15bd0*/  ISETP.GT.AND P2, PT, R34, 0x60, PT ;  /* 0x000000602200780c */ /* 0x000fc40003f44270 */
[----:B------:R-:W-:Y:S02]  /*15be0*/  FMNMX.FTZ R32, R59, R32, !PT ;  /* 0x000000203b207209 */ /* 0x000fe40007810000 */
[----:B------:R-:W-:Y:S01]  /*15bf0*/  ISETP.GT.AND P3, PT, R34, 0x61, PT ;  /* 0x000000612200780c */ /* 0x000fe20003f64270 */
[----:B------:R1:W-:Y:S01]  /*15c00*/  MUFU.EX2 R30, R36 ;  /* 0x00000024001e7308 */ /* 0x0003e20000000800 */
[----:B------:R-:W-:Y:S01]  /*15c10*/  FSEL R63, R24, -INF , P2 ;  /* 0xff800000183f7808 */ /* 0x000fe20001000000 */
[----:B------:R-:W-:Y:S01]  /*15c20*/  FFMA.FTZ R24, R51, R0, -R26 ;  /* 0x0000000033187223 */ /* 0x000fe2000001081a */
[----:B------:R-:W-:Y:S01]  /*15c30*/  FMNMX.FTZ R32, R37, R32, !PT ;  /* 0x0000002025207209 */ /* 0x000fe20007810000 */
[----:B------:R-:W-:Y:S01]  /*15c40*/  IMAD.MOV.U32 R51, RZ, RZ, R119 ;  /* 0x000000ffff337224 */ /* 0x000fe200078e0077 */
[----:B------:R-:W-:Y:S02]  /*15c50*/  ISETP.GT.AND P2, PT, R34, 0x68, PT ;  /* 0x000000682200780c */ /* 0x000fe40003f44270 */
[----:B------:R-:W-:Y:S01]  /*15c60*/  FSEL R25, R25, -INF , P3 ;  /* 0xff80000019197808 */ /* 0x000fe20001800000 */
[----:B------:R-:W-:Y:S01]  /*15c70*/  MUFU.EX2 R189, R189 ;  /* 0x000000bd00bd7308 */ /* 0x000fe20000000800 */
[----:B------:R-:W-:-:S02]  /*15c80*/  FMNMX.FTZ R32, R63, R32, !PT ;  /* 0x000000203f207209 */ /* 0x000fc40007810000 */
[----:B------:R-:W-:Y:S01]  /*15c90*/  ISETP.GT.AND P3, PT, R34, 0x69, PT ;  /* 0x000000692200780c */ /* 0x000fe20003f64270 */
[-CC-:B------:R-:W-:Y:S01]  /*15ca0*/  FFMA.FTZ R34, R47, R0.reuse, -R26.reuse ;  /* 0x000000002f227223 */ /* 0x180fe2000001081a */
[----:B------:R-:W-:Y:S01]  /*15cb0*/  FSEL R13, R28, -INF , P2 ;  /* 0xff8000001c0d7808 */ /* 0x000fe20001000000 */
[----:B------:R-:W-:Y:S01]  /*15cc0*/  FFMA.FTZ R28, R55, R0, -R26 ;  /* 0x00000000371c7223 */ /* 0x000fe2000001081a */
[----:B------:R-:W-:Y:S01]  /*15cd0*/  FMNMX.FTZ R32, R25, R32, !PT ;  /* 0x0000002019207209 */ /* 0x000fe20007810000 */
[----:B------:R-:W-:Y:S01]  /*15ce0*/  MUFU.EX2 R24, R24 ;  /* 0x0000001800187308 */ /* 0x000fe20000000800 */
[----:B------:R-:W-:Y:S01]  /*15cf0*/  FSEL R29, R29, -INF , P3 ;  /* 0xff8000001d1d7808 */ /* 0x000fe20001800000 */
[--C-:B------:R-:W-:Y:S01]  /*15d00*/  IMAD.MOV.U32 R55, RZ, RZ, R119.reuse ;  /* 0x000000ffff377224 */ /* 0x100fe200078e0077 */
[----:B------:R-:W-:Y:S01]  /*15d10*/  FMNMX.FTZ R32, R13, R32, !PT ;  /* 0x000000200d207209 */ /* 0x000fe20007810000 */
[----:B------:R-:W-:Y:S01]  /*15d20*/  IMAD.MOV.U32 R47, RZ, RZ, R119 ;  /* 0x000000ffff2f7224 */ /* 0x000fe200078e0077 */
[----:B------:R-:W-:-:S02]  /*15d30*/  MOV R72, R119 ;  /* 0x0000007700487202 */ /* 0x000fc40000000f00 */
[----:B------:R-:W-:Y:S01]  /*15d40*/  FMNMX.FTZ R3, R29, R32, !PT ;  /* 0x000000201d037209 */ /* 0x000fe20007810000 */
[----:B------:R-:W-:Y:S01]  /*15d50*/  FFMA.FTZ R32, R43, R0, -R26 ;  /* 0x000000002b207223 */ /* 0x000fe2000001081a */
[----:B------:R-:W-:Y:S01]  /*15d60*/  MUFU.EX2 R191, R191 ;  /* 0x000000bf00bf7308 */ /* 0x000fe20000000800 */
[-C--:B------:R-:W-:Y:S01]  /*15d70*/  MOV R68, R119.reuse ;  /* 0x0000007700447202 */ /* 0x080fe20000000f00 */
[----:B------:R-:W-:Y:S01]  /*15d80*/  IMAD.MOV.U32 R43, RZ, RZ, R119 ;  /* 0x000000ffff2b7224 */ /* 0x000fe200078e0077 */
[----:B-1----:R-:W1:Y:S01]  /*15d90*/  SHFL.BFLY PT, R36, R3, 0x2, 0x1f ;  /* 0x0c401f0003247f89 */ /* 0x002e6200000e0000 */
[-C--:B------:R-:W-:Y:S02]  /*15da0*/  MOV R64, R119.reuse ;  /* 0x0000007700407202 */ /* 0x080fe40000000f00 */
[-C--:B------:R-:W-:Y:S02]  /*15db0*/  MOV R60, R119.reuse ;  /* 0x00000077003c7202 */ /* 0x080fe40000000f00 */
[----:B------:R-:W-:Y:S01]  /*15dc0*/  MUFU.EX2 R28, R28 ;  /* 0x0000001c001c7308 */ /* 0x000fe20000000800 */
[----:B------:R-:W-:-:S02]  /*15dd0*/  MOV R56, R119 ;  /* 0x0000007700387202 */ /* 0x000fc40000000f00 */
[-C--:B------:R-:W-:Y:S02]  /*15de0*/  MOV R52, R119.reuse ;  /* 0x0000007700347202 */ /* 0x080fe40000000f00 */
[----:B------:R-:W-:-:S03]  /*15df0*/  MOV R48, R119 ;  /* 0x0000007700307202 */ /* 0x000fc60000000f00 */
[----:B------:R-:W-:Y:S08]  /*15e00*/  MUFU.EX2 R185, R185 ;  /* 0x000000b900b97308 */ /* 0x000ff00000000800 */
[----:B------:R-:W-:Y:S01]  /*15e10*/  MUFU.EX2 R32, R32 ;  /* 0x0000002000207308 */ /* 0x000fe20000000800 */
[----:B-1----:R-:W-:Y:S01]  /*15e20*/  FMNMX.FTZ R7, R3, R36, !PT ;  /* 0x0000002403077209 */ /* 0x002fe20007810000 */
[-CC-:B------:R-:W-:Y:S01]  /*15e30*/  FFMA.FTZ R36, R35, R0.reuse, -R26.reuse ;  /* 0x0000000023247223 */ /* 0x180fe2000001081a */
[----:B------:R-:W-:-:S03]  /*15e40*/  FFMA.FTZ R26, R31, R0, -R26 ;  /* 0x000000001f1a7223 */ /* 0x000fc6000001081a */
[----:B------:R-:W1:Y:S02]  /*15e50*/  SHFL.BFLY PT, R40, R7, 0x1, 0x1f ;  /* 0x0c201f0007287f89 */ /* 0x000e6400000e0000 */
[----:B------:R-:W-:Y:S08]  /*15e60*/  MUFU.EX2 R187, R187 ;  /* 0x000000bb00bb7308 */ /* 0x000ff00000000800 */
[----:B------:R-:W-:Y:S08]  /*15e70*/  MUFU.EX2 R34, R34 ;  /* 0x0000002200227308 */ /* 0x000ff00000000800 */
[----:B------:R-:W-:Y:S01]  /*15e80*/  MUFU.EX2 R181, R181 ;  /* 0x000000b500b57308 */ /* 0x000fe20000000800 */
[----:B-1----:R-:W-:-:S07]  /*15e90*/  FMNMX.FTZ R5, R7, R40, !PT ;  /* 0x0000002807057209 */ /* 0x002fce0007810000 */
[----:B------:R-:W-:Y:S01]  /*15ea0*/  MUFU.EX2 R36, R36 ;  /* 0x0000002400247308 */ /* 0x000fe20000000800 */
[C---:B------:R-:W-:Y:S01]  /*15eb0*/  FSETP.NEU.FTZ.AND P2, PT, R5.reuse, -INF , PT ;  /* 0xff8000000500780b */ /* 0x040fe20003f5d000 */
[----:B------:R-:W-:-:S06]  /*15ec0*/  FMUL.FTZ R3, R5, R0 ;  /* 0x0000000005037220 */ /* 0x000fcc0000410000 */
[----:B------:R1:W-:Y:S01]  /*15ed0*/  MUFU.EX2 R40, R27 ;  /* 0x0000001b00287308 */ /* 0x0003e20000000800 */
[----:B------:R-:W-:-:S05]  /*15ee0*/  FSEL R42, R3, RZ, P2 ;  /* 0x000000ff032a7208 */ /* 0x000fca0001000000 */
[-CC-:B------:R-:W-:Y:S01]  /*15ef0*/  FFMA.FTZ R200, R71, R0.reuse, -R42.reuse ;  /* 0x0000000047c87223 */ /* 0x180fe2000001082a */
[-CC-:B------:R-:W-:Y:S01]  /*15f00*/  FFMA.FTZ R7, R2, R0.reuse, -R42.reuse ;  /* 0x0000000002077223 */ /* 0x180fe2000001082a */
[-C--:B------:R-:W-:Y:S01]  /*15f10*/  FFMA.FTZ R202, R67, R0.reuse, -R42 ;  /* 0x0000000043ca7223 */ /* 0x080fe2000001082a */
[----:B--2---:R-:W-:Y:S01]  /*15f20*/  FADD.FTZ R2, R201, R8 ;  /* 0x00000008c9027221 */ /* 0x004fe20000010000 */
[-CC-:B------:R-:W-:Y:S01]  /*15f30*/  FFMA.FTZ R9, R77, R0.reuse, -R42.reuse ;  /* 0x000000004d097223 */ /* 0x180fe2000001082a */
[-C--:B------:R-:W-:Y:S01]  /*15f40*/  FFMA.FTZ R196, R73, R0.reuse, -R42 ;  /* 0x0000000049c47223 */ /* 0x080fe2000001082a */
[----:B------:R-:W-:Y:S01]  /*15f50*/  MUFU.EX2 R200, R200 ;  /* 0x000000c800c87308 */ /* 0x000fe20000000800 */
[----:B---3--:R-:W-:Y:S01]  /*15f60*/  FADD.FTZ R3, R203, R2 ;  /* 0x00000002cb037221 */ /* 0x008fe20000010000 */
[-CC-:B------:R-:W-:Y:S01]  /*15f70*/  FFMA.FTZ R11, R65, R0.reuse, -R42.reuse ;  /* 0x00000000410b7223 */ /* 0x180fe2000001082a */
[-CC-:B------:R-:W-:Y:S01]  /*15f80*/  FFMA.FTZ R198, R75, R0.reuse, -R42.reuse ;  /* 0x000000004bc67223 */ /* 0x180fe2000001082a */
[--C-:B------:R-:W-:Y:S01]  /*15f90*/  FFMA.FTZ R15, R69, R0, -R42.reuse ;  /* 0x00000000450f7223 */ /* 0x100fe2000001082a */
[----:B------:R-:W-:Y:S01]  /*15fa0*/  FADD.FTZ R2, R10, R3 ;  /* 0x000000030a027221 */ /* 0x000fe20000010000 */
[----:B------:R-:W-:Y:S01]  /*15fb0*/  LEA R3, R213, R44, 0x7 ;  /* 0x0000002cd5037211 */ /* 0x000fe200078e38ff */
[-C--:B------:R-:W-:Y:S01]  /*15fc0*/  FFMA.FTZ R192, R79, R0.reuse, -R42 ;  /* 0x000000004fc07223 */ /* 0x080fe2000001082a */
[----:B------:R-:W2:Y:S01]  /*15fd0*/  MUFU.EX2 R7, R7 ;  /* 0x0000000700077308 */ /* 0x000ea20000000800 */
[----:B----4-:R-:W-:Y:S01]  /*15fe0*/  FADD.FTZ R35, R197, R2 ;  /* 0x00000002c5237221 */ /* 0x010fe20000010000 */
[-CC-:B------:R-:W-:Y:S01]  /*15ff0*/  FFMA.FTZ R21, R57, R0.reuse, -R42.reuse ;  /* 0x0000000039157223 */ /* 0x180fe2000001082a */
[-CC-:B------:R-:W-:Y:S01]  /*16000*/  FFMA.FTZ R194, R81, R0.reuse, -R42.reuse ;  /* 0x0000000051c27223 */ /* 0x180fe2000001082a */
[-CC-:B-1----:R-:W-:Y:S01]  /*16010*/  FFMA.FTZ R27, R61, R0.reuse, -R42.reuse ;  /* 0x000000003d1b7223 */ /* 0x182fe2000001082a */
[----:B------:R-:W-:Y:S01]  /*16020*/  FADD.FTZ R2, R12, R35 ;  /* 0x000000230c027221 */ /* 0x000fe20000010000 */
[-CC-:B------:R-:W-:Y:S01]  /*16030*/  FFMA.FTZ R188, R83, R0.reuse, -R42.reuse ;  /* 0x0000000053bc7223 */ /* 0x180fe2000001082a */
[----:B------:R-:W-:Y:S01]  /*16040*/  FFMA.FTZ R31, R49, R0, -R42 ;  /* 0x00000000311f7223 */ /* 0x000fe2000001082a */
[----:B------:R-:W1:Y:S01]  /*16050*/  MUFU.EX2 R202, R202 ;  /* 0x000000ca00ca7308 */ /* 0x000e620000000800 */
[----:B-----5:R-:W-:Y:S01]  /*16060*/  FADD.FTZ R39, R199, R2 ;  /* 0x00000002c7277221 */ /* 0x020fe20000010000 */
[----:B------:R-:W-:-:S02]  /*16070*/  IMAD.MOV.U32 R2, RZ, RZ, RZ ;  /* 0x000000ffff027224 */ /* 0x000fc400078e00ff */
[-CC-:B------:R-:W-:Y:S01]  /*16080*/  FFMA.FTZ R190, R85, R0.reuse, -R42.reuse ;  /* 0x0000000055be7223 */ /* 0x180fe2000001082a */
[----:B------:R-:W-:Y:S01]  /*16090*/  FFMA.FTZ R87, R87, R0, -R42 ;  /* 0x0000000057577223 */ /* 0x000fe2000001082a */
[----:B0-----:R-:W-:Y:S01]  /*160a0*/  FADD.FTZ R46, R14, R39 ;  /* 0x000000270e2e7221 */ /* 0x001fe20000010000 */
[----:B------:R-:W-:-:S04]  /*160b0*/  IMAD.HI R214, R3, -0x6db6db6d, R2 ;  /* 0x9249249303d67827 */ /* 0x000fc800078e0202 */
[-CC-:B------:R-:W-:Y:S01]  /*160c0*/  FFMA.FTZ R91, R91, R0.reuse, -R42.reuse ;  /* 0x000000005b5b7223 */ /* 0x180fe2000001082a */
[----:B------:R-:W0:Y:S01]  /*160d0*/  MUFU.EX2 R9, R9 ;  /* 0x0000000900097308 */ /* 0x000e220000000800 */
[----:B--2---:R-:W-:Y:S01]  /*160e0*/  FADD.FTZ R35, R200, R7 ;  /* 0x00000007c8237221 */ /* 0x004fe20000010000 */
[-CC-:B------:R-:W-:Y:S01]  /*160f0*/  FFMA.FTZ R53, R53, R0.reuse, -R42.reuse ;  /* 0x0000000035357223 */ /* 0x180fe2000001082a */
[-CC-:B------:R-:W-:Y:S01]  /*16100*/  FFMA.FTZ R89, R89, R0.reuse, -R42.reuse ;  /* 0x0000000059597223 */ /* 0x180fe2000001082a */
[-CC-:B------:R-:W-:Y:S01]  /*16110*/  FFMA.FTZ R45, R45, R0.reuse, -R42.reuse ;  /* 0x000000002d2d7223 */ /* 0x180fe2000001082a */
[-CC-:B------:R-:W-:Y:S01]  /*16120*/  FFMA.FTZ R41, R41, R0.reuse, -R42.reuse ;  /* 0x0000000029297223 */ /* 0x180fe2000001082a */
[-CC-:B------:R-:W-:Y:S01]  /*16130*/  FFMA.FTZ R33, R33, R0.reuse, -R42.reuse ;  /* 0x0000000021217223 */ /* 0x180fe2000001082a */
[-C--:B------:R-:W-:Y:S01]  /*16140*/  FFMA.FTZ R59, R59, R0.reuse, -R42 ;  /* 0x000000003b3b7223 */ /* 0x080fe2000001082a */
[----:B------:R-:W2:Y:S01]  /*16150*/  MUFU.EX2 R196, R196 ;  /* 0x000000c400c47308 */ /* 0x000ea20000000800 */
[----:B-1----:R-:W-:Y:S01]  /*16160*/  FADD.FTZ R44, R202, R35 ;  /* 0x00000023ca2c7221 */ /* 0x002fe20000010000 */
[----:B------:R-:W-:Y:S01]  /*16170*/  FADD.FTZ R35, R193, R46 ;  /* 0x0000002ec1237221 */ /* 0x000fe20000010000 */
[-CC-:B------:R-:W-:Y:S01]  /*16180*/  FFMA.FTZ R37, R37, R0.reuse, -R42.reuse ;  /* 0x0000000025257223 */ /* 0x180fe2000001082a */
[-CC-:B------:R-:W-:Y:S01]  /*16190*/  FFMA.FTZ R63, R63, R0.reuse, -R42.reuse ;  /* 0x000000003f3f7223 */ /* 0x180fe2000001082a */
[-CC-:B------:R-:W-:Y:S01]  /*161a0*/  FFMA.FTZ R25, R25, R0.reuse, -R42.reuse ;  /* 0x0000000019197223 */ /* 0x180fe2000001082a */
[-C--:B------:R-:W-:Y:S01]  /*161b0*/  FFMA.FTZ R13, R13, R0.reuse, -R42 ;  /* 0x000000000d0d7223 */ /* 0x080fe2000001082a */
[----:B------:R-:W-:Y:S01]  /*161c0*/  SHF.R.U32.HI R39, RZ, 0x1f, R214 ;  /* 0x0000001fff277819 */ /* 0x000fe200000116d6 */
[----:B------:R-:W1:Y:S01]  /*161d0*/  MUFU.EX2 R11, R11 ;  /* 0x0000000b000b7308 */ /* 0x000e620000000800 */
[----:B0-----:R-:W-:Y:S01]  /*161e0*/  FADD.FTZ R3, R9, R44 ;  /* 0x0000002c09037221 */ /* 0x001fe20000010000 */
[----:B------:R-:W-:Y:S01]  /*161f0*/  FADD.FTZ R44, R20, R35 ;  /* 0x00000023142c7221 */ /* 0x000fe20000010000 */
[----:B------:R-:W-:Y:S01]  /*16200*/  LEA.HI.SX32 R214, R214, R39, 0x1a ;  /* 0x00000027d6d67211 */ /* 0x000fe200078fd2ff */
[----:B------:R-:W-:Y:S01]  /*16210*/  FFMA.FTZ R29, R29, R0, -R42 ;  /* 0x000000001d1d7223 */ /* 0x000fe2000001082a */
[----:B------:R-:W-:Y:S01]  /*16220*/  F2FP.F16.F32.PACK_AB R203, R10, R203 ;  /* 0x000000cb0acb723e */ /* 0x000fe200000000ff */
[----:B------:R-:W-:Y:S01]  /*16230*/  FADD.FTZ R35, R195, R44 ;  /* 0x0000002cc3237221 */ /* 0x000fe20000010000 */
[----:B------:R-:W-:Y:S01]  /*16240*/  VIADD R10, R148, 0xfffffffe ;  /* 0xfffffffe940a7836 */ /* 0x000fe20000000000 */
[----:B------:R-:W0:Y:S01]  /*16250*/  MUFU.EX2 R198, R198 ;  /* 0x000000c600c67308 */ /* 0x000e220000000800 */
[----:B--2---:R-:W-:Y:S01]  /*16260*/  FADD.FTZ R2, R196, R3 ;  /* 0x00000003c4027221 */ /* 0x004fe20000010000 */
[----:B------:R-:W-:Y:S01]  /*16270*/  FADD.FTZ R44, R30, R35 ;  /* 0x000000231e2c7221 */ /* 0x000fe20000010000 */
[----:B------:R-:W-:Y:S01]  /*16280*/  VIMNMX R214, RZ, R214, !PT ;  /* 0x000000d6ffd67248 */ /* 0x000fe20007fe0100 */
[----:B------:R-:W-:Y:S01]  /*16290*/  IMAD.MOV.U32 R85, RZ, RZ, R119 ;  /* 0x000000ffff557224 */ /* 0x000fe200078e0077 */
[----:B------:R-:W-:Y:S01]  /*162a0*/  F2FP.F16.F32.PACK_AB R200, R7, R200 ;  /* 0x000000c807c8723e */ /* 0x000fe200000000ff */
[----:B------:R-:W-:Y:S01]  /*162b0*/  FADD.FTZ R35, R189, R44 ;  /* 0x0000002cbd237221 */ /* 0x000fe20000010000 */
[----:B------:R-:W-:Y:S01]  /*162c0*/  ISETP.GE.AND P2, PT, R10, R214, PT ;  /* 0x000000d60a00720c */ /* 0x000fe20003f46270 */
[----:B------:R-:W2:Y:S01]  /*162d0*/  MUFU.EX2 R15, R15 ;  /* 0x0000000f000f7308 */ /* 0x000ea20000000800 */
[----:B-1----:R-:W-:Y:S01]  /*162e0*/  FADD.FTZ R3, R11, R2 ;  /* 0x000000020b037221 */ /* 0x002fe20000010000 */
[----:B------:R-:W-:Y:S01]  /*162f0*/  FADD.FTZ R44, R24, R35 ;  /* 0x00000023182c7221 */ /* 0x000fe20000010000 */
[----:B------:R-:W-:Y:S01]  /*16300*/  F2FP.F16.F32.PACK_AB R195, R30, R195 ;  /* 0x000000c31ec3723e */ /* 0x000fe200000000ff */
[----:B------:R-:W-:Y:S01]  /*16310*/  IMAD.MOV.U32 R83, RZ, RZ, R119 ;  /* 0x000000ffff537224 */ /* 0x000fe200078e0077 */
[----:B------:R-:W-:Y:S01]  /*16320*/  F2FP.F16.F32.PACK_AB R189, R24, R189 ;  /* 0x000000bd18bd723e */ /* 0x000fe200000000ff */
[----:B------:R-:W-:Y:S01]  /*16330*/  FADD.FTZ R35, R191, R44 ;  /* 0x0000002cbf237221 */ /* 0x000fe20000010000 */
[----:B------:R-:W-:Y:S01]  /*16340*/  F2FP.F16.F32.PACK_AB R191, R28, R191 ;  /* 0x000000bf1cbf723e */ /* 0x000fe200000000ff */
[----:B------:R-:W1:Y:S01]  /*16350*/  MUFU.EX2 R192, R192 ;  /* 0x000000c000c07308 */ /* 0x000e620000000800 */
[----:B0-----:R-:W-:Y:S01]  /*16360*/  FADD.FTZ R2, R198, R3 ;  /* 0x00000003c6027221 */ /* 0x001fe20000010000 */
[----:B------:R-:W-:Y:S01]  /*16370*/  FADD.FTZ R6, R28, R35 ;  /* 0x000000231c067221 */ /* 0x000fe20000010000 */
[----:B------:R-:W-:Y:S01]  /*16380*/  F2FP.F16.F32.PACK_AB R201, R8, R201 ;  /* 0x000000c908c9723e */ /* 0x000fe200000000ff */
[----:B------:R-:W-:Y:S01]  /*16390*/  IMAD.MOV.U32 R81, RZ, RZ, R119 ;  /* 0x000000ffff517224 */ /* 0x000fe200078e0077 */
[----:B------:R-:W-:Y:S01]  /*163a0*/  F2FP.F16.F32.PACK_AB R197, R12, R197 ;  /* 0x000000c50cc5723e */ /* 0x000fe200000000ff */
[----:B------:R-:W-:Y:S01]  /*163b0*/  FADD.FTZ R35, R185, R6 ;  /* 0x00000006b9237221 */ /* 0x000fe20000010000 */
[C---:B------:R-:W-:Y:S01]  /*163c0*/  F2FP.F16.F32.PACK_AB R185, R32.reuse, R185 ;  /* 0x000000b920b9723e */ /* 0x040fe200000000ff */
[----:B------:R-:W0:Y:S01]  /*163d0*/  MUFU.EX2 R21, R21 ;  /* 0x0000001500157308 */ /* 0x000e220000000800 */
[----:B--2---:R-:W-:Y:S01]  /*163e0*/  FADD.FTZ R3, R15, R2 ;  /* 0x000000020f037221 */ /* 0x004fe20000010000 */
[----:B------:R-:W-:Y:S01]  /*163f0*/  FADD.FTZ R6, R32, R35 ;  /* 0x0000002320067221 */ /* 0x000fe20000010000 */
[----:B------:R-:W-:Y:S01]  /*16400*/  F2FP.F16.F32.PACK_AB R199, R14, R199 ;  /* 0x000000c70ec7723e */ /* 0x000fe200000000ff */
[----:B------:R-:W-:Y:S01]  /*16410*/  IMAD.MOV.U32 R79, RZ, RZ, R119 ;  /* 0x000000ffff4f7224 */ /* 0x000fe200078e0077 */
[----:B------:R-:W-:Y:S01]  /*16420*/  F2FP.F16.F32.PACK_AB R193, R20, R193 ;  /* 0x000000c114c1723e */ /* 0x000fe200000000ff */
[----:B------:R-:W-:Y:S01]  /*16430*/  FADD.FTZ R35, R187, R6 ;  /* 0x00000006bb237221 */ /* 0x000fe20000010000 */
[----:B------:R-:W-:Y:S01]  /*16440*/  F2FP.F16.F32.PACK_AB R187, R34, R187 ;  /* 0x000000bb22bb723e */ /* 0x000fe200000000ff */
[----:B------:R-:W2:Y:S01]  /*16450*/  MUFU.EX2 R194, R194 ;  /* 0x000000c200c27308 */ /* 0x000ea20000000800 */
[----:B-1----:R-:W-:Y:S01]  /*16460*/  FADD.FTZ R2, R192, R3 ;  /* 0x00000003c0027221 */ /* 0x002fe20000010000 */
[----:B------:R-:W-:Y:S01]  /*16470*/  FADD.FTZ R6, R34, R35 ;  /* 0x0000002322067221 */ /* 0x000fe20000010000 */
[----:B------:R-:W-:Y:S01]  /*16480*/  F2FP.F16.F32.PACK_AB R202, R9, R202 ;  /* 0x000000ca09ca723e */ /* 0x000fe200000000ff */
[--C-:B------:R-:W-:Y:S01]  /*16490*/  IMAD.MOV.U32 R77, RZ, RZ, R119.reuse ;  /* 0x000000ffff4d7224 */ /* 0x100fe200078e0077 */
[----:B------:R-:W-:Y:S01]  /*164a0*/  F2FP.F16.F32.PACK_AB R196, R11, R196 ;  /* 0x000000c40bc4723e */ /* 0x000fe200000000ff */
[--C-:B------:R-:W-:Y:S01]  /*164b0*/  IMAD.MOV.U32 R75, RZ, RZ, R119.reuse ;  /* 0x000000ffff4b7224 */ /* 0x100fe200078e0077 */
[----:B------:R-:W-:Y:S01]  /*164c0*/  F2FP.F16.F32.PACK_AB R198, R15, R198 ;  /* 0x000000c60fc6723e */ /* 0x000fe200000000ff */
[----:B------:R-:W1:Y:S01]  /*164d0*/  MUFU.EX2 R27, R27 ;  /* 0x0000001b001b7308 */ /* 0x000e620000000800 */
[C---:B0-----:R-:W-:Y:S01]  /*164e0*/  FADD.FTZ R3, R21.reuse, R2 ;  /* 0x0000000215037221 */ /* 0x041fe20000010000 */
[----:B------:R-:W-:Y:S01]  /*164f0*/  F2FP.F16.F32.PACK_AB R192, R21, R192 ;  /* 0x000000c015c0723e */ /* 0x000fe200000000ff */
[--C-:B------:R-:W-:Y:S01]  /*16500*/  IMAD.MOV.U32 R73, RZ, RZ, R119.reuse ;  /* 0x000000ffff497224 */ /* 0x100fe200078e0077 */
[-C--:B------:R-:W-:Y:S01]  /*16510*/  MOV R44, R119.reuse ;  /* 0x00000077002c7202 */ /* 0x080fe20000000f00 */
[--C-:B------:R-:W-:Y:S01]  /*16520*/  IMAD.MOV.U32 R71, RZ, RZ, R119.reuse ;  /* 0x000000ffff477224 */ /* 0x100fe200078e0077 */
[-C--:B------:R-:W-:Y:S01]  /*16530*/  MOV R32, R119.reuse ;  /* 0x0000007700207202 */ /* 0x080fe20000000f00 */
[----:B------:R-:W-:Y:S01]  /*16540*/  IMAD.MOV.U32 R69, RZ, RZ, R119 ;  /* 0x000000ffff457224 */ /* 0x000fe200078e0077 */
[----:B------:R-:W0:Y:S01]  /*16550*/  MUFU.EX2 R188, R188 ;  /* 0x000000bc00bc7308 */ /* 0x000e220000000800 */
[----:B--2---:R-:W-:Y:S01]  /*16560*/  FADD.FTZ R2, R194, R3 ;  /* 0x00000003c2027221 */ /* 0x004fe20000010000 */
[--C-:B------:R-:W-:Y:S01]  /*16570*/  IMAD.MOV.U32 R67, RZ, RZ, R119.reuse ;  /* 0x000000ffff437224 */ /* 0x100fe200078e0077 */
[-C--:B------:R-:W-:Y:S01]  /*16580*/  MOV R28, R119.reuse ;  /* 0x00000077001c7202 */ /* 0x080fe20000000f00 */
[--C-:B------:R-:W-:Y:S01]  /*16590*/  IMAD.MOV.U32 R65, RZ, RZ, R119.reuse ;  /* 0x000000ffff417224 */ /* 0x100fe200078e0077 */
[----:B------:R-:W-:Y:S01]  /*165a0*/  MOV R24, R119 ;  /* 0x0000007700187202 */ /* 0x000fe20000000f00 */
[----:B------:R-:W-:-:S02]  /*165b0*/  IMAD.MOV.U32 R61, RZ, RZ, R119 ;  /* 0x000000ffff3d7224 */ /* 0x000fc400078e0077 */
[----:B------:R-:W2:Y:S01]  /*165c0*/  MUFU.EX2 R31, R31 ;  /* 0x0000001f001f7308 */ /* 0x000ea20000000800 */
[C---:B-1----:R-:W-:Y:S01]  /*165d0*/  FADD.FTZ R3, R27.reuse, R2 ;  /* 0x000000021b037221 */ /* 0x042fe20000010000 */
[----:B------:R-:W-:Y:S01]  /*165e0*/  F2FP.F16.F32.PACK_AB R194, R27, R194 ;  /* 0x000000c21bc2723e */ /* 0x000fe200000000ff */
[--C-:B------:R-:W-:Y:S02]  /*165f0*/  IMAD.MOV.U32 R57, RZ, RZ, R119.reuse ;  /* 0x000000ffff397224 */ /* 0x100fe400078e0077 */
[--C-:B------:R-:W-:Y:S02]  /*16600*/  IMAD.MOV.U32 R49, RZ, RZ, R119.reuse ;  /* 0x000000ffff317224 */ /* 0x100fe400078e0077 */
[----:B------:R-:W-:Y:S01]  /*16610*/  IMAD.MOV.U32 R46, RZ, RZ, R119 ;  /* 0x000000ffff2e7224 */ /* 0x000fe200078e0077 */
[----:B------:R-:W1:Y:S01]  /*16620*/  MUFU.EX2 R190, R190 ;  /* 0x000000be00be7308 */ /* 0x000e620000000800 */
[----:B0-----:R-:W-:Y:S01]  /*16630*/  FADD.FTZ R2, R188, R3 ;  /* 0x00000003bc027221 */ /* 0x001fe20000010000 */
[----:B------:R-:W-:-:S02]  /*16640*/  IMAD.MOV.U32 R42, RZ, RZ, R119 ;  /* 0x000000ffff2a7224 */ /* 0x000fc400078e0077 */
[--C-:B------:R-:W-:Y:S02]  /*16650*/  IMAD.MOV.U32 R39, RZ, RZ, R119.reuse ;  /* 0x000000ffff277224 */ /* 0x100fe400078e0077 */
[--C-:B------:R-:W-:Y:S02]  /*16660*/  IMAD.MOV.U32 R35, RZ, RZ, R119.reuse ;  /* 0x000000ffff237224 */ /* 0x100fe400078e0077 */
[----:B------:R-:W0:Y:S01]  /*16670*/  MUFU.EX2 R87, R87 ;  /* 0x0000005700577308 */ /* 0x000e220000000800 */
[C---:B--2---:R-:W-:Y:S01]  /*16680*/  FADD.FTZ R3, R31.reuse, R2 ;  /* 0x000000021f037221 */ /* 0x044fe20000010000 */
[----:B------:R-:W-:Y:S01]  /*16690*/  F2FP.F16.F32.PACK_AB R188, R31, R188 ;  /* 0x000000bc1fbc723e */ /* 0x000fe200000000ff */
[--C-:B------:R-:W-:Y:S02]  /*166a0*/  IMAD.MOV.U32 R34, RZ, RZ, R119.reuse ;  /* 0x000000ffff227224 */ /* 0x100fe400078e0077 */
[--C-:B------:R-:W-:Y:S02]  /*166b0*/  IMAD.MOV.U32 R31, RZ, RZ, R119.reuse ;  /* 0x000000ffff1f7224 */ /* 0x100fe400078e0077 */
[----:B------:R-:W-:Y:S01]  /*166c0*/  IMAD.MOV.U32 R30, RZ, RZ, R119 ;  /* 0x000000ffff1e7224 */ /* 0x000fe200078e0077 */
[----:B------:R-:W2:Y:S01]  /*166d0*/  MUFU.EX2 R91, R91 ;  /* 0x0000005b005b7308 */ /* 0x000ea20000000800 */
[----:B-1----:R-:W-:Y:S01]  /*166e0*/  FADD.FTZ R2, R190, R3 ;  /* 0x00000003be027221 */ /* 0x002fe20000010000 */
[----:B------:R-:W-:-:S06]  /*166f0*/  IMAD.MOV.U32 R27, RZ, RZ, R119 ;  /* 0x000000ffff1b7224 */ /* 0x000fcc00078e0077 */
[----:B------:R1:W3:Y:S01]  /*16700*/  MUFU.EX2 R184, R53 ;  /* 0x0000003500b87308 */ /* 0x0002e20000000800 */
[C---:B0-----:R-:W-:Y:S01]  /*16710*/  FADD.FTZ R2, R87.reuse, R2 ;  /* 0x0000000257027221 */ /* 0x041fe20000010000 */
[----:B------:R-:W-:Y:S01]  /*16720*/  F2FP.F16.F32.PACK_AB R190, R87, R190 ;  /* 0x000000be57be723e */ /* 0x000fe200000000ff */
[----:B------:R-:W-:-:S05]  /*16730*/  IMAD.MOV.U32 R87, RZ, RZ, R119 ;  /* 0x000000ffff577224 */ /* 0x000fca00078e0077 */
[----:B------:R-:W0:Y:S01]  /*16740*/  MUFU.EX2 R89, R89 ;  /* 0x0000005900597308 */ /* 0x000e220000000800 */
[----:B--2---:R-:W-:Y:S01]  /*16750*/  FADD.FTZ R3, R91, R2 ;  /* 0x000000025b037221 */ /* 0x004fe20000010000 */
[----:B-1----:R-:W-:-:S06]  /*16760*/  IMAD.MOV.U32 R53, RZ, RZ, R119 ;  /* 0x000000ffff357224 */ /* 0x002fcc00078e0077 */
[----:B------:R1:W2:Y:S01]  /*16770*/  MUFU.EX2 R186, R45 ;  /* 0x0000002d00ba7308 */ /* 0x0002a20000000800 */
[C---:B---3--:R-:W-:Y:S01]  /*16780*/  FADD.FTZ R2, R184.reuse, R3 ;  /* 0x00000003b8027221 */ /* 0x048fe20000010000 */
[----:B------:R-:W-:Y:S01]  /*16790*/  F2FP.F16.F32.PACK_AB R184, R184, R91 ;  /* 0x0000005bb8b8723e */ /* 0x000fe200000000ff */
[----:B------:R-:W-:-:S05]  /*167a0*/  IMAD.MOV.U32 R91, RZ, RZ, R119 ;  /* 0x000000ffff5b7224 */ /* 0x000fca00078e0077 */
        /* <DEDUP_REMOVED lines=8> */
[----:B0-----:R-:W-:Y:S01]  /*16830*/  FADD.FTZ R33, R181, R6 ;  /* 0x00000006b5217221 */ /* 0x001fe20000010000 */
[----:B---3--:R-:W-:Y:S01]  /*16840*/  FADD.FTZ R3, R41, R2 ;  /* 0x0000000229037221 */ /* 0x008fe20000010000 */
[C---:B------:R-:W-:Y:S02]  /*16850*/  F2FP.F16.F32.PACK_AB R181, R36.reuse, R181 ;  /* 0x000000b524b5723e */ /* 0x040fe400000000ff */
[----:B------:R-:W-:Y:S01]  /*16860*/  FADD.FTZ R6, R36, R33 ;  /* 0x0000002124067221 */ /* 0x000fe20000010000 */
[----:B------:R-:W-:Y:S02]  /*16870*/  MOV R36, R119 ;  /* 0x0000007700247202 */ /* 0x000fe40000000f00 */
[----:B------:R-:W0:Y:S01]  /*16880*/  MUFU.EX2 R59, R59 ;  /* 0x0000003b003b7308 */ /* 0x000e220000000800 */
[C---:B-1----:R-:W-:Y:S01]  /*16890*/  FADD.FTZ R2, R180.reuse, R3 ;  /* 0x00000003b4027221 */ /* 0x042fe20000010000 */
[----:B------:R-:W-:Y:S01]  /*168a0*/  F2FP.F16.F32.PACK_AB R180, R180, R41 ;  /* 0x00000029b4b4723e */ /* 0x000fe200000000ff */
[----:B------:R-:W-:-:S05]  /*168b0*/  IMAD.MOV.U32 R41, RZ, RZ, R119 ;  /* 0x000000ffff297224 */ /* 0x000fca00078e0077 */
[----:B------:R-:W1:Y:S01]  /*168c0*/  MUFU.EX2 R38, R38 ;  /* 0x0000002600267308 */ /* 0x000e620000000800 */
[----:B--2---:R-:W-:-:S07]  /*168d0*/  FADD.FTZ R33, R183, R6 ;  /* 0x00000006b7217221 */ /* 0x004fce0000010000 */
[----:B------:R2:W3:Y:S01]  /*168e0*/  MUFU.EX2 R182, R37 ;  /* 0x0000002500b67308 */ /* 0x0004e20000000800 */
[----:B0-----:R-:W-:-:S07]  /*168f0*/  FADD.FTZ R3, R59, R2 ;  /* 0x000000023b037221 */ /* 0x001fce0000010000 */
[----:B------:R-:W0:Y:S01]  /*16900*/  MUFU.EX2 R177, R177 ;  /* 0x000000b100b17308 */ /* 0x000e220000000800 */
[C---:B-1----:R-:W-:Y:S01]  /*16910*/  FADD.FTZ R6, R38.reuse, R33 ;  /* 0x0000002126067221 */ /* 0x042fe20000010000 */
[----:B------:R-:W-:Y:S01]  /*16920*/  F2FP.F16.F32.PACK_AB R183, R38, R183 ;  /* 0x000000b726b7723e */ /* 0x000fe200000000ff */
[--C-:B------:R-:W-:Y:S02]  /*16930*/  IMAD.MOV.U32 R38, RZ, RZ, R119.reuse ;  /* 0x000000ffff267224 */ /* 0x100fe400078e0077 */
[----:B--2---:R-:W-:-:S03]  /*16940*/  IMAD.MOV.U32 R37, RZ, RZ, R119 ;  /* 0x000000ffff257224 */ /* 0x004fc600078e0077 */
[----:B------:R-:W1:Y:S01]  /*16950*/  MUFU.EX2 R63, R63 ;  /* 0x0000003f003f7308 */ /* 0x000e620000000800 */
[C---:B---3--:R-:W-:Y:S01]  /*16960*/  FADD.FTZ R2, R182.reuse, R3 ;  /* 0x00000003b6027221 */ /* 0x048fe20000010000 */
[----:B------:R-:W-:Y:S01]  /*16970*/  F2FP.F16.F32.PACK_AB R182, R182, R59 ;  /* 0x0000003bb6b6723e */ /* 0x000fe200000000ff */
[----:B------:R-:W-:-:S05]  /*16980*/  IMAD.MOV.U32 R59, RZ, RZ, R119 ;  /* 0x000000ffff3b7224 */ /* 0x000fca00078e0077 */
[----:B------:R2:W3:Y:S01]  /*16990*/  MUFU.EX2 R176, R25 ;  /* 0x0000001900b07308 */ /* 0x0004e20000000800 */
[----:B0-----:R-:W-:Y:S01]  /*169a0*/  FADD.FTZ R33, R177, R6 ;  /* 0x00000006b1217221 */ /* 0x001fe20000010000 */
[----:B------:R-:W-:-:S03]  /*169b0*/  F2FP.F16.F32.PACK_AB R177, R40, R177 ;  /* 0x000000b128b1723e */ /* 0x000fc600000000ff */
[----:B------:R-:W-:Y:S01]  /*169c0*/  FADD.FTZ R6, R40, R33 ;  /* 0x0000002128067221 */ /* 0x000fe20000010000 */
[----:B------:R-:W-:Y:S02]  /*169d0*/  MOV R40, R119 ;  /* 0x0000007700287202 */ /* 0x000fe40000000f00 */
[----:B------:R-:W0:Y:S01]  /*169e0*/  MUFU.EX2 R179, R179 ;  /* 0x000000b300b37308 */ /* 0x000e220000000800 */
[----:B-1----:R-:W-:Y:S01]  /*169f0*/  FADD.FTZ R3, R63, R2 ;  /* 0x000000023f037221 */ /* 0x002fe20000010000 */
[----:B--2---:R-:W-:-:S06]  /*16a00*/  IMAD.MOV.U32 R25, RZ, RZ, R119 ;  /* 0x000000ffff197224 */ /* 0x004fcc00078e0077 */
[----:B------:R-:W1:Y:S01]  /*16a10*/  MUFU.EX2 R13, R13 ;  /* 0x0000000d000d7308 */ /* 0x000e620000000800 */
[C---:B---3--:R-:W-:Y:S01]  /*16a20*/  FADD.FTZ R2, R176.reuse, R3 ;  /* 0x00000003b0027221 */ /* 0x048fe20000010000 */
[----:B------:R-:W-:Y:S01]  /*16a30*/  F2FP.F16.F32.PACK_AB R176, R176, R63 ;  /* 0x0000003fb0b0723e */ /* 0x000fe200000000ff */
[----:B------:R-:W-:Y:S01]  /*16a40*/  IMAD.MOV.U32 R63, RZ, RZ, R119 ;  /* 0x000000ffff3f7224 */ /* 0x000fe200078e0077 */
[----:B------:R-:W-:-:S04]  /*16a50*/  MOV R3, 0x3f800000 ;  /* 0x3f80000000037802 */ /* 0x000fc80000000f00 */
[----:B------:R-:W2:Y:S01]  /*16a60*/  MUFU.EX2 R26, R26 ;  /* 0x0000001a001a7308 */ /* 0x000ea20000000800 */
[----:B0-----:R-:W-:-:S07]  /*16a70*/  FADD.FTZ R33, R179, R6 ;  /* 0x00000006b3217221 */ /* 0x001fce0000010000 */
[----:B------:R0:W3:Y:S01]  /*16a80*/  MUFU.EX2 R178, R29 ;  /* 0x0000001d00b27308 */ /* 0x0000e20000000800 */
[----:B-1----:R-:W-:Y:S01]  /*16a90*/  FADD.FTZ R7, R13, R2 ;  /* 0x000000020d077221 */ /* 0x002fe20000010000 */
[----:B------:R-:W-:Y:S02]  /*16aa0*/  IMAD.MOV.U32 R2, RZ, RZ, 0x3f800000 ;  /* 0x3f800000ff027424 */ /* 0x000fe400078e00ff */
[C---:B--2---:R-:W-:Y:S01]  /*16ab0*/  FADD.FTZ R6, R26.reuse, R33 ;  /* 0x000000211a067221 */ /* 0x044fe20000010000 */
[----:B------:R-:W-:Y:S01]  /*16ac0*/  F2FP.F16.F32.PACK_AB R179, R26, R179 ;  /* 0x000000b31ab3723e */ /* 0x000fe200000000ff */
[--C-:B------:R-:W-:Y:S02]  /*16ad0*/  IMAD.MOV.U32 R33, RZ, RZ, R119.reuse ;  /* 0x000000ffff217224 */ /* 0x100fe400078e0077 */
[--C-:B0-----:R-:W-:Y:S02]  /*16ae0*/  IMAD.MOV.U32 R29, RZ, RZ, R119.reuse ;  /* 0x000000ffff1d7224 */ /* 0x101fe400078e0077 */
[----:B------:R-:W-:-:S02]  /*16af0*/  IMAD.MOV.U32 R26, RZ, RZ, R119 ;  /* 0x000000ffff1a7224 */ /* 0x000fc400078e0077 */
[C---:B---3--:R-:W-:Y:S01]  /*16b00*/  FADD.FTZ R7, R178.reuse, R7 ;  /* 0x00000007b2077221 */ /* 0x048fe20000010000 */
[----:B------:R-:W-:Y:S01]  /*16b10*/  F2FP.F16.F32.PACK_AB R178, R178, R13 ;  /* 0x0000000db2b2723e */ /* 0x000fe200000000ff */
[----:B------:R-:W-:Y:S06]  /*16b20*/  @!P2 BRA `(.L_x_5241) ;  /* 0x000000580010a947 */ /* 0x000fec0003800000 */
[----:B------:R-:W-:Y:S01]  /*16b30*/  BSSY B1, `(.L_x_5241) ;  /* 0x0000583000017945 */ /* 0x000fe20003800000 */
        /* <DEDUP_REMOVED lines=53> */
.L_x_5252:
[----:B------:R-:W-:-:S05]  /*16e90*/  VIADD R0, R12, 0x1 ;  /* 0x000000010c007836 */ /* 0x000fca0000000000 */
[----:B------:R-:W-:-:S04]  /*16ea0*/  ISETP.NE.AND P2, PT, R0, 0x2, PT ;  /* 0x000000020000780c */ /* 0x000fc80003f45270 */
[----:B------:R-:W-:Y:S02]  /*16eb0*/  SEL R208, RZ, 0x1, P2 ;  /* 0x00000001ffd07807 */ /* 0x000fe40001000000 */
[----:B------:R-:W-:Y:S02]  /*16ec0*/  SEL R205, R0, RZ, P2 ;  /* 0x000000ff00cd7207 */ /* 0x000fe40001000000 */
[----:B------:R-:W-:Y:S01]  /*16ed0*/  LOP3.LUT R208, R11, R208, RZ, 0x3c, !PT ;  /* 0x000000d00bd07212 */ /* 0x000fe200078e3cff */
[----:B------:R-:W-:Y:S06]  /*16ee0*/  @!P0 BRA `(.L_x_5242) ;  /* 0x0000000000048947 */ /* 0x000fec0003800000 */
[----:B------:R-:W-:Y:S01]  /*16ef0*/  BPT.TRAP 0x1 ;  /* 0x000000040000795c */ /* 0x000fe20000300000 */
.L_x_5242:
[----:B------:R-:W-:Y:S01]  /*16f00*/  IMAD R13, R205, 0x8, R18 ;  /* 0x00000008cd0d7824 */ /* 0x000fe200078e0212 */
[----:B------:R-:W-:-:S04]  /*16f10*/  SHF.L.U32 R4, R208, 0x1f, RZ ;  /* 0x0000001fd0047819 */ /* 0x000fc800000006ff */
[----:B------:R0:W1:Y:S01]  /*16f20*/  SYNCS.PHASECHK.TRANS64.TRYWAIT P2, [R13+URZ+0x36830], R4 ;  /* 0x036830040d0075a7 */ /* 0x000062000804017f */
[----:B------:R-:W-:Y:S05]  /*16f30*/  @!P0 BRA `(.L_x_5243) ;  /* 0x0000000000048947 */ /* 0x000fea0003800000 */
[----:B------:R-:W-:Y:S01]  /*16f40*/  BPT.TRAP 0x1 ;  /* 0x000000040000795c */ /* 0x000fe20000300000 */
.L_x_5243:
[----:B------:R-:W-:Y:S01]  /*16f50*/  IMAD R0, R205, 0xa80, R212 ;  /* 0x00000a80cd007824 */ /* 0x000fe200078e02d4 */
[----:B------:R-:W-:Y:S03]  /*16f60*/  BSSY B2, `(.L_x_5244) ;  /* 0x0000006000027945 */ /* 0x000fe60003800000 */
[C---:B------:R-:W-:Y:S01]  /*16f70*/  VIADD R120, R0.reuse, 0x100 ;  /* 0x0000010000787836 */ /* 0x040fe20000000000 */
[----:B------:R-:W-:Y:S01]  /*16f80*/  IADD3 R20, R0, 0x80, RZ ;  /* 0x0000008000147810 */ /* 0x000fe20007ffe0ff */
[----:B-1----:R-:W-:Y:S06]  /*16f90*/  @P2 BRA `(.L_x_5245) ;  /* 0x0000000000082947 */ /* 0x002fec0003800000 */
[----:B------:R-:W1:Y:S02]  /*16fa0*/  SYNCS.PHASECHK.TRANS64.TRYWAIT P2, [R13+URZ+0x36830], R4 ;  /* 0x036830040d0075a7 */ /* 0x000e64000804017f */
[----:B-1----:R-:W-:Y:S05]  /*16fb0*/  @!P2 BRA `(.L_x_5246) ;  /* 0x000001480000a947 */ /* 0x002fea0003800000 */
.L_x_5245:
[----:B------:R-:W-:Y:S05]  /*16fc0*/  BSYNC B2 ;  /* 0x0000000000027941 */ /* 0x000fea0003800000 */
.L_x_5244:
[----:B------:R-:W2:Y:S04]  /*16fd0*/  LDL.64 R14, [R1+0x30] ;  /* 0x00003000010e7983 */ /* 0x000ea80000100a00 */
[----:B------:R-:W3:Y:S01]  /*16fe0*/  LDL.64 R122, [R1+0x38] ;  /* 0x00003800017a7983 */ /* 0x000ee20000100a00 */
[----:B------:R-:W-:Y:S01]  /*16ff0*/  WARPGROUP.ARRIVE ;  /* 0x00000000000079c5 */ /* 0x000fe20000000000 */
[----:B------:R-:W-:Y:S02]  /*17000*/  MOV R21, 0x40000040 ;  /* 0x4000004000157802 */ /* 0x000fe40000000f00 */
[----:B------:R-:W-:Y:S02]  /*17010*/  R2UR UR6, R20 ;  /* 0x00000000140672ca */ /* 0x000fe400000e0000 */
[C---:B------:R-:W-:Y:S01]  /*17020*/  R2UR UR7, R21.reuse ;  /* 0x00000000150772ca */ /* 0x040fe200000e0000 */
[----:B------:R-:W-:Y:S01]  /*17030*/  IMAD.MOV.U32 R20, RZ, RZ, R120 ;  /* 0x000000ffff147224 */ /* 0x000fe200078e0078 */
[----:B------:R-:W-:-:S04]  /*17040*/  R2UR UR19, R21 ;  /* 0x00000000151372ca */ /* 0x000fc800000e0000 */
[----:B------:R-:W-:Y:S01]  /*17050*/  R2UR UR18, R20 ;  /* 0x00000000141272ca */ /* 0x000fe200000e0000 */
[----:B------:R-:W-:Y:S01]  /*17060*/  VIADD R20, R0, 0x200 ;  /* 0x0000020000147836 */ /* 0x000fe20000000000 */
[----:B------:R-:W-:-:S04]  /*17070*/  R2UR UR15, R21 ;  /* 0x00000000150f72ca */ /* 0x000fc800000e0000 */
[----:B------:R-:W-:Y:S02]  /*17080*/  R2UR UR14, R20 ;  /* 0x00000000140e72ca */ /* 0x000fe400000e0000 */
[----:B--2---:R-:W-:Y:S01]  /*17090*/  R2UR UR42, R14 ;  /* 0x000000000e2a72ca */ /* 0x004fe200000e0000 */
[----:B------:R-:W-:Y:S01]  /*170a0*/  IMAD.MOV.U32 R14, RZ, RZ, R0 ;  /* 0x000000ffff0e7224 */ /* 0x000fe200078e0000 */
[----:B------:R-:W-:Y:S01]  /*170b0*/  R2UR UR43, R15 ;  /* 0x000000000f2b72ca */ /* 0x000fe200000e0000 */
[----:B------:R-:W-:Y:S01]  /*170c0*/  IMAD.MOV.U32 R15, RZ, RZ, 0x40000040 ;  /* 0x40000040ff0f7424 */ /* 0x000fe200078e00ff */
[----:B---3--:R-:W-:Y:S02]  /*170d0*/  R2UR UR28, R122 ;  /* 0x000000007a1c72ca */ /* 0x008fe400000e0000 */
        /* <DEDUP_REMOVED lines=27> */
[----:B------:R-:W-:Y:S01]  /*17290*/  IMAD.MOV.U32 R121, RZ, RZ, 0x40000040 ;  /* 0x40000040ff797424 */ /* 0x000fe200078e00ff */
[----:B------:R-:W-:Y:S02]  /*172a0*/  WARPGROUP.DEPBAR.LE gsb0, 0x0 ;  /* 0x00008000000079c5 */ /* 0x000fe40000010000 */
[----:B------:R-:W-:-:S06]  /*172b0*/  WARPGROUP.ARRIVE ;  /* 0x00000000000079c5 */ /* 0x000fcc0000000000 */
[----:B------:R-:W-:Y:S01]  /*172c0*/  HGMMA.64x16x16.F32 R136, gdesc[UR12], RZ, !UPT, gsb0 ;  /* 0x002000000c8879f0 */ /* 0x000fe2000c0008ff */
[----:B------:R-:W-:Y:S02]  /*172d0*/  IADD3 R120, R0, 0x280, RZ ;  /* 0x0000028000787810 */ /* 0x000fe40007ffe0ff */
        /* <DEDUP_REMOVED lines=14> */
[----:B------:R-:W-:Y:S01]  /*173c0*/  R2UR UR27, R121 ;  /* 0x00000000791b72ca */ /* 0x000fe200000e0000 */
[----:B------:R-:W-:Y:S01]  /*173d0*/  IMAD.MOV.U32 R121, RZ, RZ, 0x40000040 ;  /* 0x40000040ff797424 */ /* 0x000fe200078e00ff */
[----:B--2---:R-:W-:-:S02]  /*173e0*/  R2UR UR38, R122 ;  /* 0x000000007a2672ca */ /* 0x004fc400000e0000 */
[----:B------:R-:W-:Y:S02]  /*173f0*/  R2UR UR46, R120 ;  /* 0x00000000782e72ca */ /* 0x000fe400000e0000 */
[----:B------:R-:W-:Y:S02]  /*17400*/  R2UR UR47, R121 ;  /* 0x00000000792f72ca */ /* 0x000fe400000e0000 */
[----:B------:R-:W-:Y:S01]  /*17410*/  R2UR UR39, R123 ;  /* 0x000000007b2772ca */ /* 0x000fe200000e0000 */
[----:B------:R-:W-:Y:S01]  /*17420*/  UMOV UR56, UR28 ;  /* 0x0000001c00387c82 */ /* 0x000fe20008000000 */
[----:B------:R-:W-:Y:S01]  /*17430*/  UMOV UR57, UR29 ;  /* 0x0000001d00397c82 */ /* 0x000fe20008000000 */
[----:B------:R-:W-:Y:S02]  /*17440*/  WARPGROUP.DEPBAR.LE gsb0, 0x0 ;  /* 0x00008000000079c5 */ /* 0x000fe40000010000 */
[----:B------:R-:W-:-:S06]  /*17450*/  WARPGROUP.ARRIVE ;  /* 0x00000000000079c5 */ /* 0x000fcc0000000000 */
[----:B------:R-:W-:Y:S01]  /*17460*/  HGMMA.64x16x16.F32 R120, gdesc[UR56], RZ, !UPT, gsb0 ;  /* 0x00200000387879f0 */ /* 0x000fe2000c0008ff */
        /* <DEDUP_REMOVED lines=29> */
[----:B------:R-:W-:Y:S01]  /*17640*/  VIADD R14, R0, 0x202 ;  /* 0x00000202000e7836 */ /* 0x000fe20000000000 */
[----:B------:R-:W-:Y:S02]  /*17650*/  WARPGROUP.DEPBAR.LE gsb0, 0x0 ;  /* 0x00008000000079c5 */ /* 0x000fe40000010000 */
[----:B------:R-:W-:-:S06]  /*17660*/  WARPGROUP.ARRIVE ;  /* 0x00000000000079c5 */ /* 0x000fcc0000000000 */
[----:B------:R-:W-:Y:S01]  /*17670*/  HGMMA.64x16x16.F32 R144, gdesc[UR24], R144, gsb0 ;  /* 0x00200000189079f0 */ /* 0x000fe20008000890 */
[----:B------:R-:W-:Y:S01]  /*17680*/  IMAD.MOV.U32 R15, RZ, RZ, 0x40000040 ;  /* 0x40000040ff0f7424 */ /* 0x000fe200078e00ff */
[----:B------:R-:W-:-:S04]  /*17690*/  R2UR UR22, R14 ;  /* 0x000000000e1672ca */ /* 0x000fc800000e0000 */
        /* <DEDUP_REMOVED lines=12> */
[----:B------:R-:W-:Y:S01]  /*17760*/  MOV R5, UR45 ;  /* 0x0000002d00057c02 */ /* 0x000fe20008000f00 */
[----:B------:R-:W-:-:S02]  /*17770*/  WARPGROUP.DEPBAR.LE gsb0, 0x0 ;  /* 0x00008000000079c5 */ /* 0x000fc40000010000 */
[----:B------:R-:W-:Y:S01]  /*17780*/  WARPGROUP.ARRIVE ;  /* 0x00000000000079c5 */ /* 0x000fe20000000000 */
[----:B01----:R-:W-:Y:S01]  /*17790*/  MOV R4, UR44 ;  /* 0x0000002c00047c02 */ /* 0x003fe20008000f00 */
[----:B------:R-:W-:Y:S01]  /*177a0*/  VIADD R14, R0, 0x4 ;  /* 0x00000004000e7836 */ /* 0x000fe20000000000 */
[----:B------:R-:W-:Y:S01]  /*177b0*/  UMOV UR12, UR38 ;  /* 0x00000026000c7c82 */ /* 0x000fe20008000000 */
[----:B------:R-:W-:Y:S01]  /*177c0*/  IMAD.MOV.U32 R15, RZ, RZ, 0x40000040 ;  /* 0x40000040ff0f7424 */ /* 0x000fe200078e00ff */
[----:B------:R-:W-:Y:S02]  /*177d0*/  UMOV UR13, UR39 ;  /* 0x00000027000d7c82 */ /* 0x000fe40008000000 */
[----:B------:R-:W-:Y:S01]  /*177e0*/  HGMMA.64x16x16.F32 R128, gdesc[UR16], R128, gsb0 ;  /* 0x00200000108079f0 */ /* 0x000fe20008000880 */
[----:B------:R-:W-:Y:S01]  /*177f0*/  UMOV UR44, UR42 ;  /* 0x0000002a002c7c82 */ /* 0x000fe20008000000 */
[----:B------:R-:W-:Y:S01]  /*17800*/  UMOV UR45, UR43 ;  /* 0x0000002b002d7c82 */ /* 0x000fe20008000000 */
[----:B------:R-:W-:Y:S01]  /*17810*/  UMOV UR8, UR38 ;  /* 0x0000002600087c82 */ /* 0x000fe20008000000 */
[----:B------:R-:W-:Y:S01]  /*17820*/  UMOV UR9, UR39 ;  /* 0x0000002700097c82 */ /* 0x000fe20008000000 */
[----:B------:R-:W2:Y:S01]  /*17830*/  LDL.64 R20, [R1+0x20] ;  /* 0x0000200001147983 */ /* 0x000ea20000100a00 */
[----:B------:R-:W-:-:S02]  /*17840*/  WARPGROUP.DEPBAR.LE gsb0, 0x0 ;  /* 0x00008000000079c5 */ /* 0x000fc40000010000 */
        /* <DEDUP_REMOVED lines=331> */
[----:B------:R-:W-:Y:S01]  /*18d00*/  R2UR UR45, R5 ;  /* 0x00000000052d72ca */ /* 0x000fe200000e0000 */
[----:B------:R-:W-:Y:S01]  /*18d10*/  IMAD.MOV.U32 R5, RZ, RZ, 0x40000040 ;  /* 0x40000040ff057424 */ /* 0x000fe200078e00ff */
[----:B------:R-:W-:Y:S01]  /*18d20*/  R2UR UR44, R4 ;  /* 0x00000000042c72ca */ /* 0x000fe200000e0000 */
[----:B------:R-:W-:-:S03]  /*18d30*/  VIADD R4, R0, 0x406 ;  /* 0x0000040600047836 */ /* 0x000fc60000000000 */
        /* <DEDUP_REMOVED lines=395> */
.L_x_5247:
[----:B------:R-:W-:Y:S01]  /*1a5f0*/  SHF.L.U32 R0, R11, 0x1f, RZ ;  /* 0x0000001f0b007819 */ /* 0x000fe200000006ff */
[----:B------:R-:W-:-:S04]  /*1a600*/  IMAD R11, R12, 0x8, R18 ;  /* 0x000000080c0b7824 */ /* 0x000fc800078e0212 */
[----:B------:R0:W1:Y:S01]  /*1a610*/  SYNCS.PHASECHK.TRANS64.TRYWAIT P2, [R11+URZ+0x36850], R0 ;  /* 0x036850000b0075a7 */ /* 0x000062000804017f */
[----:B------:R-:W-:Y:S05]  /*1a620*/  @!P0 BRA `(.L_x_5248) ;  /* 0x0000000000048947 */ /* 0x000fea0003800000 */
[----:B------:R-:W-:Y:S01]  /*1a630*/  BPT.TRAP 0x1 ;  /* 0x000000040000795c */ /* 0x000fe20000300000 */
.L_x_5248:
[----:B------:R-:W-:Y:S04]  /*1a640*/  BSSY B2, `(.L_x_5249) ;  /* 0x0000004000027945 */ /* 0x000fe80003800000 */
[----:B-1----:R-:W-:Y:S05]  /*1a650*/  @P2 BRA `(.L_x_5250) ;  /* 0x0000000000082947 */ /* 0x002fea0003800000 */
[----:B------:R-:W1:Y:S02]  /*1a660*/  SYNCS.PHASECHK.TRANS64.TRYWAIT P2, [R11+URZ+0x36850], R0 ;  /* 0x036850000b0075a7 */ /* 0x000e64000804017f */
[----:B-1----:R-:W-:Y:S05]  /*1a670*/  @!P2 BRA `(.L_x_5251) ;  /* 0x000001100064a947 */ /* 0x002fea0003800000 */
.L_x_5250:
[----:B------:R-:W-:Y:S05]  /*1a680*/  BSYNC B2 ;  /* 0x0000000000027941 */ /* 0x000fea0003800000 */
.L_x_5249:
[----:B01----:R-:W-:Y:S01]  /*1a690*/  VIADD R0, R18, 0x400 ;  /* 0x0000040012007836 */ /* 0x003fe20000000000 */
[----:B------:R-:W-:Y:S01]  /*1a6a0*/  WARPGROUP.ARRIVE ;  /* 0x00000000000079c5 */ /* 0x000fe20000000000 */
[----:B------:R-:W-:Y:S01]  /*1a6b0*/  IMAD.MOV.U32 R15, RZ, RZ, 0x40000040 ;  /* 0x40000040ff0f7424 */ /* 0x000fe200078e00ff */
[----:B------:R-:W-:Y:S01]  /*1a6c0*/  ULDC UR4, c[0x0][0x988] ;  /* 0x0002620000047ab9 */ /* 0x000fe20000000800 */
[----:B------:R-:W-:Y:S01]  /*1a6d0*/  IMAD.MOV.U32 R3, RZ, RZ, 0x40000040 ;  /* 0x40000040ff037424 */ /* 0x000fe200078e00ff */
[----:B------:R-:W-:Y:S01]  /*1a6e0*/  SHF.R.U32.HI R0, RZ, 0x4, R0 ;  /* 0x00000004ff007819 */ /* 0x000fe20000011600 */
[----:B------:R-:W-:Y:S01]  /*1a6f0*/  IMAD.MOV.U32 R5, RZ, RZ, 0x40000040 ;  /* 0x40000040ff057424 */ /* 0x000fe200078e00ff */
[----:B------:R-:W-:Y:S01]  /*1a700*/  R2UR UR7, R15 ;  /* 0x000000000f0772ca */ /* 0x000fe200000e0000 */
[----:B------:R-:W-:Y:S01]  /*1a710*/  IMAD.MOV.U32 R21, RZ, RZ, 0x40000040 ;  /* 0x40000040ff157424 */ /* 0x000fe200078e00ff */
[----:B------:R-:W-:Y:S01]  /*1a720*/  LOP3.LUT R0, R0, 0x3fff, RZ, 0xc0, !PT ;  /* 0x00003fff00007812 */ /* 0x000fe200078ec0ff */
[----:B------:R-:W-:-:S02]  /*1a730*/  @!P1 VIADD R13, R13, 0x36840 ;  /* 0x000368400d0d9836 */ /* 0x000fc40000000000 */
[----:B------:R-:W-:Y:S01]  /*1a740*/  @!P1 VIADD R11, R11, 0x36860 ;  /* 0x000368600b0b9836 */ /* 0x000fe20000000000 */
[----:B------:R-:W-:Y:S02]  /*1a750*/  LOP3.LUT R0, R0, 0x3800000, RZ, 0xfc, !PT ;  /* 0x0380000000007812 */ /* 0x000fe400078efcff */
[----:B------:R-:W-:-:S03]  /*1a760*/  @!P1 PRMT R13, RZ, 0x654, R13 ;  /* 0x00000654ff0d9816 */ /* 0x000fc6000000000d */
[----:B------:R-:W-:Y:S02]  /*1a770*/  IMAD R14, R12, 0xa80, R0 ;  /* 0x00000a800c0e7824 */ /* 0x000fe400078e0200 */
[----:B------:R-:W-:Y:S02]  /*1a780*/  IMAD.SHL.U32 R0, R213, 0x80, RZ ;  /* 0x00000080d5007824 */ /* 0x000fe400078e00ff */
[C---:B------:R-:W-:Y:S01]  /*1a790*/  VIADD R4, R14.reuse, 0x200 ;  /* 0x000002000e047836 */ /* 0x040fe20000000000 */
[----:B------:R-:W-:Y:S01]  /*1a7a0*/  R2UR UR6, R14 ;  /* 0x000000000e0672ca */ /* 0x000fe200000e0000 */
[----:B------:R-:W-:Y:S01]  /*1a7b0*/  IMAD R0, R10, -0x70, R0 ;  /* 0xffffff900a007824 */ /* 0x000fe200078e0200 */
[C---:B------:R-:W-:Y:S02]  /*1a7c0*/  IADD3 R2, R14.reuse, 0x80, RZ ;  /* 0x000000800e027810 */ /* 0x040fe40007ffe0ff */
[----:B------:R-:W-:Y:S02]  /*1a7d0*/  IADD3 R20, R14, 0x280, RZ ;  /* 0x000002800e147810 */ /* 0x000fe40007ffe0ff */
[----:B------:R-:W-:-:S05]  /*1a7e0*/  IADD3 R0, R0, 0x1, R220 ;  /* 0x0000000100007810 */ /* 0x000fca0007ffe0dc */
[----:B------:R-:W-:Y:S02]  /*1a7f0*/  IMAD.IADD R0, R0, 0x1, -R215 ;  /* 0x0000000100007824 */ /* 0x000fe400078e0ad7 */
[----:B------:R-:W-:Y:S01]  /*1a800*/  HGMMA.64x192x16.F32 R24, R200, gdesc[UR4].tnspB, R24, gsb0 ;  /* 0x42e00004c8187df0 */ /* 0x000fe20008000818 */
[----:B------:R-:W-:Y:S01]  /*1a810*/  R2UR UR6, R2 ;  /* 0x00000000020672ca */ /* 0x000fe200000e0000 */
[----:B------:R-:W-:Y:S01]  /*1a820*/  VIADD R2, R14, 0x100 ;  /* 0x000001000e027836 */ /* 0x000fe20000000000 */
[----:B------:R-:W-:Y:S01]  /*1a830*/  R2UR UR7, R3 ;  /* 0x00000000030772ca */ /* 0x000fe200000e0000 */
[----:B------:R-:W-:Y:S02]  /*1a840*/  IMAD.MOV.U32 R3, RZ, RZ, 0x40000040 ;  /* 0x40000040ff037424 */ /* 0x000fe400078e00ff */
[----:B------:R-:W-:Y:S01]  /*1a850*/  IMAD R0, R224, -0x2, R0 ;  /* 0xfffffffee0007824 */ /* 0x000fe200078e0200 */
[----:B------:R-:W-:Y:S02]  /*1a860*/  WARPGROUP.DEPBAR.LE gsb0, 0x0 ;  /* 0x00008000000079c5 */ /* 0x000fe40000010000 */
[----:B------:R-:W-:-:S11]  /*1a870*/  WARPGROUP.ARRIVE ;  /* 0x00000000000079c5 */ /* 0x000fd60000000000 */
        /* <DEDUP_REMOVED lines=9> */
[----:B------:R-:W-:Y:S02]  /*1a910*/  R2UR UR7, R3 ;  /* 0x00000000030772ca */ /* 0x000fe400000e0000 */
        /* <DEDUP_REMOVED lines=89> */
[----:B------:R-:W0:Y:S01]  /*1aeb0*/  SHFL.BFLY PT, R0, R3, 0x2, 0x1f ;  /* 0x0c401f0003007f89 */ /* 0x000e2200000e0000 */
        /* <DEDUP_REMOVED lines=11> */
[----:B------:R-:W-:Y:S01]  /*1af70*/  FSEL R166, R166, -INF , P5 ;  /* 0xff800000a6a67808 */ /* 0x000fe20002800000 */
[----:B------:R-:W-:Y:S02]  /*1af80*/  WARPGROUP.DEPBAR.LE gsb0, 0x0 ;  /* 0x00008000000079c5 */ /* 0x000fe40000010000 */
[----:B------:R-:W-:Y:S01]  /*1af90*/  WARPGROUP.ARRIVE ;  /* 0x00000000000079c5 */ /* 0x000fe20000000000 */
[----:B0-----:R-:W-:Y:S01]  /*1afa0*/  FMNMX.FTZ R3, R3, R0, !PT ;  /* 0x0000000003037209 */ /* 0x001fe20007810000 */
[----:B------:R-:W-:Y:S01]  /*1afb0*/  IMAD.U32 R0, RZ, RZ, UR4 ;  /* 0x00000004ff007e24 */ /* 0x000fe2000f8e00ff */
[----:B------:R-:W-:-:S02]  /*1afc0*/  FSEL R167, R167, -INF , P6 ;  /* 0xff800000a7a77808 */ /* 0x000fc40003000000 */
[----:B------:R-:W-:Y:S01]  /*1afd0*/  ISETP.GT.AND P3, PT, R2, 0x20, PT ;  /* 0x000000200200780c */ /* 0x000fe20003f64270 */
[----:B------:R-:W-:Y:S01]  /*1afe0*/  HGMMA.64x192x16.F32 R24, R188, gdesc[UR4].tnspB, R24, gsb0 ;  /* 0x42e00004bc187df0 */ /* 0x000fe20008000818 */
[----:B------:R-:W-:Y:S01]  /*1aff0*/  R2UR UR6, R4 ;  /* 0x00000000040672ca */ /* 0x000fe200000e0000 */
[----:B------:R-:W0:Y:S01]  /*1b000*/  SHFL.BFLY PT, R12, R3, 0x1, 0x1f ;  /* 0x0c201f00030c7f89 */ /* 0x000e2200000e0000 */
[----:B------:R-:W-:Y:S02]  /*1b010*/  R2UR UR7, R5 ;  /* 0x00000000050772ca */ /* 0x000fe400000e0000 */
        /* <DEDUP_REMOVED lines=12> */
[----:B------:R-:W-:Y:S02]  /*1b0e0*/  FMNMX.FTZ R4, R166, R4, !PT ;  /* 0x00000004a6047209 */ /* 0x000fe40007810000 */
[----:B------:R-:W-:Y:S02]  /*1b0f0*/  FSEL R159, R159, -INF , P6 ;  /* 0xff8000009f9f7808 */ /* 0x000fe40003000000 */
[----:B------:R-:W-:-:S02]  /*1b100*/  FMNMX.FTZ R4, R167, R4, !PT ;  /* 0x00000004a7047209 */ /* 0x000fc40007810000 */
[----:B------:R-:W-:Y:S02]  /*1b110*/  ISETP.GT.AND P3, PT, R2, 0x30, PT ;  /* 0x000000300200780c */ /* 0x000fe40003f64270 */
[----:B------:R-:W-:Y:S02]  /*1b120*/  FMNMX.FTZ R4, R154, R4, !PT ;  /* 0x000000049a047209 */ /* 0x000fe40007810000 */
[----:B0-----:R-:W-:Y:S02]  /*1b130*/  FMNMX.FTZ R5, R3, R12, !PT ;  /* 0x0000000c03057209 */ /* 0x001fe40007810000 */
[----:B------:R-:W-:Y:S02]  /*1b140*/  FMNMX.FTZ R4, R155, R4, !PT ;  /* 0x000000049b047209 */ /* 0x000fe40007810000 */
[----:B------:R-:W-:Y:S01]  /*1b150*/  ISETP.GT.AND P4, PT, R2, 0x31, PT ;  /* 0x000000310200780c */ /* 0x000fe20003f84270 */
[----:B------:R-:W-:Y:S01]  /*1b160*/  FMUL.FTZ R3, R5, R0 ;  /* 0x0000000005037220 */ /* 0x000fe20000410000 */
[----:B------:R-:W-:-:S02]  /*1b170*/  FMNMX.FTZ R4, R158, R4, !PT ;  /* 0x000000049e047209 */ /* 0x000fc40007810000 */
[----:B------:R-:W-:Y:S02]  /*1b180*/  FSEL R146, R146, -INF , P3 ;  /* 0xff80000092927808 */ /* 0x000fe40001800000 */
[----:B------:R-:W-:Y:S02]  /*1b190*/  FMNMX.FTZ R4, R159, R4, !PT ;  /* 0x000000049f047209 */ /* 0x000fe40007810000 */
[----:B------:R-:W-:Y:S02]  /*1b1a0*/  ISETP.GT.AND P5, PT, R2, 0x38, PT ;  /* 0x000000380200780c */ /* 0x000fe40003fa4270 */
[----:B------:R-:W-:Y:S02]  /*1b1b0*/  FSEL R147, R147, -INF , P4 ;  /* 0xff80000093937808 */ /* 0x000fe40002000000 */
[----:B------:R-:W-:Y:S02]  /*1b1c0*/  FMNMX.FTZ R4, R146, R4, !PT ;  /* 0x0000000492047209 */ /* 0x000fe40007810000 */
[----:B------:R-:W-:-:S02]  /*1b1d0*/  FSETP.NEU.FTZ.AND P2, PT, R5, -INF , PT ;  /* 0xff8000000500780b */ /* 0x000fc40003f5d000 */
[----:B------:R-:W-:Y:S02]  /*1b1e0*/  ISETP.GT.AND P6, PT, R2, 0x39, PT ;  /* 0x000000390200780c */ /* 0x000fe40003fc4270 */
[----:B------:R-:W-:Y:S02]  /*1b1f0*/  FSEL R150, R150, -INF , P5 ;  /* 0xff80000096967808 */ /* 0x000fe40002800000 */
[----:B------:R-:W-:Y:S02]  /*1b200*/  FMNMX.FTZ R4, R147, R4, !PT ;  /* 0x0000000493047209 */ /* 0x000fe40007810000 */
[----:B------:R-:W-:Y:S02]  /*1b210*/  FSEL R3, R3, RZ, P2 ;  /* 0x000000ff03037208 */ /* 0x000fe40001000000 */
[----:B------:R-:W-:Y:S02]  /*1b220*/  FSEL R151, R151, -INF , P6 ;  /* 0xff80000097977808 */ /* 0x000fe40003000000 */
[----:B------:R-:W-:Y:S01]  /*1b230*/  ISETP.GT.AND P3, PT, R2, 0x40, PT ;  /* 0x000000400200780c */ /* 0x000fe20003f64270 */
[--C-:B------:R-:W-:Y:S01]  /*1b240*/  FFMA.FTZ R192, R152, R0, -R3.reuse ;  /* 0x0000000098c07223 */ /* 0x100fe20000010803 */
[----:B------:R-:W-:Y:S01]  /*1b250*/  FMNMX.FTZ R4, R150, R4, !PT ;  /* 0x0000000496047209 */ /* 0x000fe20007810000 */
[-CC-:B------:R-:W-:Y:S01]  /*1b260*/  FFMA.FTZ R153, R153, R0.reuse, -R3.reuse ;  /* 0x0000000099997223 */ /* 0x180fe20000010803 */
[----:B------:R-:W-:Y:S01]  /*1b270*/  ISETP.GT.AND P4, PT, R2, 0x41, PT ;  /* 0x000000410200780c */ /* 0x000fe20003f84270 */
[-CC-:B------:R-:W-:Y:S01]  /*1b280*/  FFMA.FTZ R145, R145, R0.reuse, -R3.reuse ;  /* 0x0000000091917223 */ /* 0x180fe20000010803 */
[----:B------:R-:W-:Y:S01]  /*1b290*/  FSEL R152, R138, -INF , P3 ;  /* 0xff8000008a987808 */ /* 0x000fe20001800000 */
[--C-:B------:R-:W-:Y:S01]  /*1b2a0*/  FFMA.FTZ R194, R156, R0, -R3.reuse ;  /* 0x000000009cc27223 */ /* 0x100fe20000010803 */
[----:B------:R-:W-:Y:S01]  /*1b2b0*/  FMNMX.FTZ R4, R151, R4, !PT ;  /* 0x0000000497047209 */ /* 0x000fe20007810000 */
[----:B------:R0:W-:Y:S01]  /*1b2c0*/  MUFU.EX2 R138, R153 ;  /* 0x00000099008a7308 */ /* 0x0001e20000000800 */
[----:B------:R-:W-:Y:S01]  /*1b2d0*/  ISETP.GT.AND P5, PT, R2, 0x48, PT ;  /* 0x000000480200780c */ /* 0x000fe20003fa4270 */
[-CC-:B------:R-:W-:Y:S01]  /*1b2e0*/  FFMA.FTZ R200, R168, R0.reuse, -R3.reuse ;  /* 0x00000000a8c87223 */ /* 0x180fe20000010803 */
[----:B------:R-:W-:Y:S01]  /*1b2f0*/  FSEL R139, R139, -INF , P4 ;  /* 0xff8000008b8b7808 */ /* 0x000fe20002000000 */
[--C-:B------:R-:W-:Y:S01]  /*1b300*/  FFMA.FTZ R12, R169, R0, -R3.reuse ;  /* 0x00000000a90c7223 */ /* 0x100fe20000010803 */
[----:B------:R-:W-:Y:S01]  /*1b310*/  FMNMX.FTZ R4, R152, R4, !PT ;  /* 0x0000000498047209 */ /* 0x000fe20007810000 */
[-CC-:B------:R-:W-:Y:S01]  /*1b320*/  FFMA.FTZ R202, R172, R0.reuse, -R3.reuse ;  /* 0x00000000acca7223 */ /* 0x180fe20000010803 */
[----:B------:R-:W-:Y:S01]  /*1b330*/  ISETP.GT.AND P6, PT, R2, 0x49, PT ;  /* 0x000000490200780c */ /* 0x000fe20003fc4270 */
[----:B------:R-:W-:Y:S01]  /*1b340*/  MUFU.EX2 R200, R200 ;  /* 0x000000c800c87308 */ /* 0x000fe20000000800 */
[----:B------:R-:W-:Y:S01]  /*1b350*/  FSEL R142, R142, -INF , P5 ;  /* 0xff8000008e8e7808 */ /* 0x000fe20002800000 */
        /* <DEDUP_REMOVED lines=9> */
[----:B------:R-:W-:Y:S01]  /*1b3f0*/  ISETP.GT.AND P4, PT, R2, 0x51, PT ;  /* 0x000000510200780c */ /* 0x000fe20003f84270 */
[-CC-:B------:R-:W-:Y:S01]  /*1b400*/  FFMA.FTZ R129, R129, R0.reuse, -R3.reuse ;  /* 0x0000000081817223 */ /* 0x180fe20000010803 */
[----:B0-----:R-:W-:Y:S01]  /*1b410*/  FSEL R153, R130, -INF , P3 ;  /* 0xff80000082997808 */ /* 0x001fe20001800000 */
[----:B------:R-:W-:Y:S01]  /*1b420*/  FFMA.FTZ R124, R124, R0, -R3 ;  /* 0x000000007c7c7223 */ /* 0x000fe20000010803 */
[----:B------:R-:W-:Y:S01]  /*1b430*/  FMNMX.FTZ R4, R143, R4, !PT ;  /* 0x000000048f047209 */ /* 0x000fe20007810000 */
[----:B------:R-:W-:Y:S01]  /*1b440*/  MUFU.EX2 R12, R12 ;  /* 0x0000000c000c7308 */ /* 0x000fe20000000800 */
[----:B------:R-:W-:-:S02]  /*1b450*/  ISETP.GT.AND P5, PT, R2, 0x58, PT ;  /* 0x000000580200780c */ /* 0x000fc40003fa4270 */
[----:B------:R-:W-:Y:S02]  /*1b460*/  FSEL R131, R131, -INF , P4 ;  /* 0xff80000083837808 */ /* 0x000fe40002000000 */
[----:B------:R-:W-:Y:S02]  /*1b470*/  FMNMX.FTZ R4, R153, R4, !PT ;  /* 0x0000000499047209 */ /* 0x000fe40007810000 */
[----:B------:R-:W-:Y:S01]  /*1b480*/  ISETP.GT.AND P6, PT, R2, 0x59, PT ;  /* 0x000000590200780c */ /* 0x000fe20003fc4270 */
[----:B------:R-:W-:Y:S01]  /*1b490*/  MUFU.EX2 R130, R157 ;  /* 0x0000009d00827308 */ /* 0x000fe20000000800 */
[----:B------:R-:W-:Y:S02]  /*1b4a0*/  FSEL R134, R134, -INF , P5 ;  /* 0xff80000086867808 */ /* 0x000fe40002800000 */
[----:B------:R-:W-:Y:S02]  /*1b4b0*/  FMNMX.FTZ R4, R131, R4, !PT ;  /* 0x0000000483047209 */ /* 0x000fe40007810000 */
[----:B------:R-:W-:-:S02]  /*1b4c0*/  FSEL R135, R135, -INF , P6 ;  /* 0xff80000087877808 */ /* 0x000fc40003000000 */
[----:B------:R-:W-:Y:S01]  /*1b4d0*/  ISETP.GT.AND P3, PT, R2, 0x60, PT ;  /* 0x000000600200780c */ /* 0x000fe20003f64270 */
[----:B------:R-:W-:Y:S01]  /*1b4e0*/  MUFU.EX2 R202, R202 ;  /* 0x000000ca00ca7308 */ /* 0x000fe20000000800 */
[----:B------:R-:W-:Y:S02]  /*1b4f0*/  FMNMX.FTZ R4, R134, R4, !PT ;  /* 0x0000000486047209 */ /* 0x000fe40007810000 */
[C---:B------:R-:W-:Y:S02]  /*1b500*/  ISETP.GT.AND P4, PT, R2.reuse, 0x61, PT ;  /* 0x000000610200780c */ /* 0x040fe40003f84270 */
[----:B------:R-:W-:Y:S02]  /*1b510*/  FMNMX.FTZ R4, R135, R4, !PT ;  /* 0x0000000487047209 */ /* 0x000fe40007810000 */
[C---:B------:R-:W-:Y:S01]  /*1b520*/  ISETP.GT.AND P5, PT, R2.reuse, 0x68, PT ;  /* 0x000000680200780c */ /* 0x040fe20003fa4270 */
[----:B------:R-:W-:Y:S01]  /*1b530*/  MUFU.EX2 R15, R15 ;  /* 0x0000000f000f7308 */ /* 0x000fe20000000800 */
[----:B------:R-:W-:-:S04]  /*1b540*/  ISETP.GT.AND P6, PT, R2, 0x69, PT ;  /* 0x000000690200780c */ /* 0x000fc80003fc4270 */
[----:B------:R-:W-:Y:S01]  /*1b550*/  FSEL R156, R127, -INF , P6 ;  /* 0xff8000007f9c7808 */ /* 0x000fe20003000000 */
[----:B------:R-:W-:Y:S02]  /*1b560*/  FFMA.FTZ R127, R141, R0, -R3 ;  /* 0x000000008d7f7223 */ /* 0x000fe40000010803 */
        /* <DEDUP_REMOVED lines=11> */
[----:B------:R-:W-:Y:S01]  /*1b620*/  FSEL R144, R122, -INF , P3 ;  /* 0xff8000007a907808 */ /* 0x000fe20001800000 */
[-CC-:B------:R-:W-:Y:S02]  /*1b630*/  FFMA.FTZ R190, R148, R0.reuse, -R3.reuse ;  /* 0x0000000094be7223 */ /* 0x180fe40000010803 */
[----:B------:R0:W-:Y:S01]  /*1b640*/  MUFU.EX2 R122, R145 ;  /* 0x00000091007a7308 */ /* 0x0001e20000000800 */
[----:B------:R-:W-:Y:S01]  /*1b650*/  FSEL R148, R126, -INF , P5 ;  /* 0xff8000007e947808 */ /* 0x000fe20002800000 */
[----:B------:R-:W-:Y:S01]  /*1b660*/  HGMMA.64x192x16.F32 R24, R184, gdesc[UR4].tnspB, R24, gsb0 ;  /* 0x42e00004b8187df0 */ /* 0x000fe20008000818 */
[----:B------:R-:W-:Y:S01]  /*1b670*/  R2UR UR6, R20 ;  /* 0x00000000140672ca */ /* 0x000fe200000e0000 */
[-CC-:B------:R-:W-:Y:S01]  /*1b680*/  FFMA.FTZ R20, R161, R0.reuse, -R3.reuse ;  /* 0x00000000a1147223 */ /* 0x180fe20000010803 */
[----:B------:R-:W-:Y:S01]  /*1b690*/  R2UR UR7, R21 ;  /* 0x00000000150772ca */ /* 0x000fe200000e0000 */
[--C-:B------:R-:W-:Y:S01]  /*1b6a0*/  FFMA.FTZ R21, R165, R0, -R3.reuse ;  /* 0x00000000a5157223 */ /* 0x100fe20000010803 */
[----:B------:R-:W-:Y:S01]  /*1b6b0*/  FMNMX.FTZ R4, R144, R4, !PT ;  /* 0x0000000490047209 */ /* 0x000fe20007810000 */
[-CC-:B------:R-:W-:Y:S01]  /*1b6c0*/  FFMA.FTZ R126, R137, R0.reuse, -R3.reuse ;  /* 0x00000000897e7223 */ /* 0x180fe20000010803 */
[----:B0-----:R-:W-:Y:S01]  /*1b6d0*/  FSEL R145, R123, -INF , P4 ;  /* 0xff8000007b917808 */ /* 0x001fe20002000000 */
[----:B------:R-:W-:Y:S01]  /*1b6e0*/  FFMA.FTZ R123, R149, R0, -R3 ;  /* 0x00000000957b7223 */ /* 0x000fe20000010803 */
[----:B------:R-:W-:Y:S02]  /*1b6f0*/  MUFU.EX2 R20, R20 ;  /* 0x0000001400147308 */ /* 0x000fe40000000800 */
[----:B------:R-:W-:-:S04]  /*1b700*/  FMNMX.FTZ R4, R145, R4, !PT ;  /* 0x0000000491047209 */ /* 0x000fc80007810000 */
[----:B------:R-:W-:Y:S02]  /*1b710*/  FMNMX.FTZ R2, R148, R4, !PT ;  /* 0x0000000494027209 */ /* 0x000fe40007810000 */
[----:B------:R-:W-:Y:S02]  /*1b720*/  MUFU.EX2 R21, R21 ;  /* 0x0000001500157308 */ /* 0x000fe40000000800 */
[----:B------:R-:W-:-:S05]  /*1b730*/  FMNMX.FTZ R2, R156, R2, !PT ;  /* 0x000000029c027209 */ /* 0x000fca0007810000 */
[----:B------:R-:W0:Y:S01]  /*1b740*/  SHFL.BFLY PT, R4, R2, 0x2, 0x1f ;  /* 0x0c401f0002047f89 */ /* 0x000e2200000e0000 */
[----:B------:R-:W-:Y:S08]  /*1b750*/  MUFU.EX2 R188, R188 ;  /* 0x000000bc00bc7308 */ /* 0x000ff00000000800 */
[----:B------:R-:W-:Y:S08]  /*1b760*/  MUFU.EX2 R190, R190 ;  /* 0x000000be00be7308 */ /* 0x000ff00000000800 */
[----:B------:R-:W-:Y:S01]  /*1b770*/  MUFU.EX2 R123, R123 ;  /* 0x0000007b007b7308 */ /* 0x000fe20000000800 */
[----:B0-----:R-:W-:-:S07]  /*1b780*/  FMNMX.FTZ R4, R2, R4, !PT ;  /* 0x0000000402047209 */ /* 0x001fce0007810000 */
[----:B------:R-:W-:Y:S01]  /*1b790*/  MUFU.EX2 R126, R126 ;  /* 0x0000007e007e7308 */ /* 0x000fe20000000800 */
[----:B------:R-:W0:Y:S02]  /*1b7a0*/  SHFL.BFLY PT, R2, R4, 0x1, 0x1f ;  /* 0x0c201f0004027f89 */ /* 0x000e2400000e0000 */
[----:B0-----:R-:W-:Y:S02]  /*1b7b0*/  FMNMX.FTZ R4, R4, R2, !PT ;  /* 0x0000000204047209 */ /* 0x001fe40007810000 */
[----:B------:R-:W-:Y:S02]  /*1b7c0*/  FSEL R2, R5, RZ, P2 ;  /* 0x000000ff05027208 */ /* 0x000fe40001000000 */
[C---:B------:R-:W-:Y:S01]  /*1b7d0*/  FSETP.NEU.FTZ.AND P2, PT, R4.reuse, -INF , PT ;  /* 0xff8000000400780b */ /* 0x040fe20003f5d000 */
[----:B------:R-:W-:Y:S02]  /*1b7e0*/  FMUL.FTZ R157, R4, R0 ;  /* 0x00000000049d7220 */ /* 0x000fe40000410000 */
[----:B------:R-:W-:-:S03]  /*1b7f0*/  FADD.FTZ R2, -R2, R9 ;  /* 0x0000000902027221 */ /* 0x000fc60000010100 */
        /* <DEDUP_REMOVED lines=19> */
[--C-:B------:R-:W-:Y:S01]  /*1b930*/  FFMA.FTZ R148, R148, R0, -R157.reuse ;  /* 0x0000000094947223 */ /* 0x100fe2000001089d */
[----:B------:R-:W-:Y:S01]  /*1b940*/  MUFU.EX2 R203, R203 ;  /* 0x000000cb00cb7308 */ /* 0x000fe20000000800 */
[----:B0-----:R-:W-:Y:S01]  /*1b950*/  FFMA.FTZ R7, R2, R7, R200 ;  /* 0x0000000702077223 */ /* 0x001fe200000100c8 */
[----:B------:R-:W-:Y:S01]  /*1b960*/  F2FP.F16.F32.PACK_AB R200, R12, R200 ;  /* 0x000000c80cc8723e */ /* 0x000fe200000000ff */
[----:B------:R-:W-:-:S02]  /*1b970*/  FFMA.FTZ R156, R156, R0, -R157 ;  /* 0x000000009c9c7223 */ /* 0x000fc4000001089d */
        /* <DEDUP_REMOVED lines=22> */
[----:B------:R-:W-:Y:S01]  /*1bae0*/  MOV R121, 0x40000040 ;  /* 0x4000004000797802 */ /* 0x000fe20000000f00 */
[-C--:B------:R-:W-:Y:S01]  /*1baf0*/  FFMA.FTZ R186, R140, R0.reuse, -R3 ;  /* 0x000000008cba7223 */ /* 0x080fe20000010803 */
[-CC-:B------:R-:W-:Y:S01]  /*1bb00*/  FFMA.FTZ R140, R163, R0.reuse, -R157.reuse ;  /* 0x00000000a38c7223 */ /* 0x180fe2000001089d */
[----:B------:R-:W-:Y:S01]  /*1bb10*/  HGMMA.64x192x16.F32 R24, R180, gdesc[UR4].tnspB, R24, gsb0 ;  /* 0x42e00004b4187df0 */ /* 0x000fe20008000818 */
[----:B------:R-:W-:Y:S01]  /*1bb20*/  R2UR UR7, R121 ;  /* 0x00000000790772ca */ /* 0x000fe200000e0000 */
        /* <DEDUP_REMOVED lines=8> */
[----:B------:R-:W-:Y:S01]  /*1bbb0*/  MUFU.EX2 R156, R156 ;  /* 0x0000009c009c7308 */ /* 0x000fe20000000800 */
[----:B------:R-:W-:-:S02]  /*1bbc0*/  WARPGROUP.DEPBAR.LE gsb0, 0x0 ;  /* 0x00008000000079c5 */ /* 0x000fc40000010000 */
[-CC-:B------:R-:W-:Y:S01]  /*1bbd0*/  FFMA.FTZ R182, R132, R0.reuse, -R3.reuse ;  /* 0x0000000084b67223 */ /* 0x180fe20000010803 */
[-CC-:B------:R-:W-:Y:S01]  /*1bbe0*/  FFMA.FTZ R132, R133, R0.reuse, -R3.reuse ;  /* 0x0000000085847223 */ /* 0x180fe20000010803 */
[-CC-:B------:R-:W-:Y:S01]  /*1bbf0*/  FFMA.FTZ R133, R120, R0.reuse, -R3.reuse ;  /* 0x0000000078857223 */ /* 0x180fe20000010803 */
[----:B------:R-:W-:Y:S01]  /*1bc00*/  VIADD R120, R14, 0x300 ;  /* 0x000003000e787836 */ /* 0x000fe20000000000 */
[----:B------:R-:W-:Y:S01]  /*1bc10*/  WARPGROUP.ARRIVE ;  /* 0x00000000000079c5 */ /* 0x000fe20000000000 */
[-C--:B------:R-:W-:Y:S01]  /*1bc20*/  FFMA.FTZ R3, R125, R0.reuse, -R3 ;  /* 0x000000007d037223 */ /* 0x080fe20000010803 */
[-CC-:B------:R-:W-:Y:S01]  /*1bc30*/  FFMA.FTZ R125, R171, R0.reuse, -R157.reuse ;  /* 0x00000000ab7d7223 */ /* 0x180fe2000001089d */
[-CC-:B------:R-:W-:Y:S01]  /*1bc40*/  FFMA.FTZ R14, R151, R0.reuse, -R157.reuse ;  /* 0x00000000970e7223 */ /* 0x180fe2000001089d */
[----:B------:R-:W-:Y:S01]  /*1bc50*/  R2UR UR6, R120 ;  /* 0x00000000780672ca */ /* 0x000fe200000e0000 */
[----:B------:R0:W-:Y:S01]  /*1bc60*/  MUFU.EX2 R9, R3 ;  /* 0x0000000300097308 */ /* 0x0001e20000000800 */
[-CC-:B------:R-:W-:Y:S01]  /*1bc70*/  FFMA.FTZ R181, R153, R0.reuse, -R157.reuse ;  /* 0x0000000099b57223 */ /* 0x180fe2000001089d */
[----:B------:R-:W-:Y:S01]  /*1bc80*/  FFMA.FTZ R183, R134, R0, -R157 ;  /* 0x0000000086b77223 */ /* 0x000fe2000001089d */
[----:B------:R-:W-:-:S05]  /*1bc90*/  F2FP.F16.F32.PACK_AB R180, R129, R128 ;  /* 0x0000008081b4723e */ /* 0x000fca00000000ff */
[----:B------:R-:W-:Y:S01]  /*1bca0*/  MUFU.EX2 R125, R125 ;  /* 0x0000007d007d7308 */ /* 0x000fe20000000800 */
[----:B0-----:R-:W-:Y:S02]  /*1bcb0*/  FSEL R3, R4, RZ, P2 ;  /* 0x000000ff04037208 */ /* 0x001fe40001000000 */
[C---:B------:R-:W-:Y:S01]  /*1bcc0*/  ISETP.GT.AND P2, PT, R10.reuse, R214, PT ;  /* 0x000000d60a00720c */ /* 0x040fe20003f44270 */
[----:B------:R-:W-:Y:S01]  /*1bcd0*/  HGMMA.64x192x16.F32 R24, R176, gdesc[UR4].tnspB, R24, gsb0 ;  /* 0x42e00004b0187df0 */ /* 0x000fe20008000818 */
[----:B------:R-:W-:Y:S02]  /*1bce0*/  VIADD R10, R10, 0xffffffff ;  /* 0xffffffff0a0a7836 */ /* 0x000fe40000000000 */
[----:B------:R-:W-:Y:S02]  /*1bcf0*/  FADD.FTZ R3, -R3, R8 ;  /* 0x0000000803037221 */ /* 0x000fe40000010100 */
[----:B------:R-:W-:Y:S02]  /*1bd00*/  MUFU.EX2 R8, R147 ;  /* 0x0000009300087308 */ /* 0x000fe40000000800 */
[----:B------:R-:W-:-:S06]  /*1bd10*/  FMUL.FTZ R3, R3, R0 ;  /* 0x0000000003037220 */ /* 0x000fcc0000410000 */
[----:B------:R-:W0:Y:S08]  /*1bd20*/  MUFU.EX2 R3, R3 ;  /* 0x0000000300037308 */ /* 0x000e300000000800 */
[----:B------:R-:W-:Y:S08]  /*1bd30*/  MUFU.EX2 R14, R14 ;  /* 0x0000000e000e7308 */ /* 0x000ff00000000800 */
[----:B------:R-:W-:Y:S01]  /*1bd40*/  MUFU.EX2 R182, R182 ;  /* 0x000000b600b67308 */ /* 0x000fe20000000800 */
[----:B0-----:R-:W-:Y:S01]  /*1bd50*/  FFMA.FTZ R120, R3, R6, R201 ;  /* 0x0000000603787223 */ /* 0x001fe200000100c9 */
[----:B------:R-:W-:Y:S01]  /*1bd60*/  FADD.FTZ R6, R198, R7 ;  /* 0x00000007c6067221 */ /* 0x000fe20000010000 */
[----:B------:R-:W-:-:S02]  /*1bd70*/  F2FP.F16.F32.PACK_AB R198, R21, R198 ;  /* 0x000000c615c6723e */ /* 0x000fc400000000ff */
[----:B------:R-:W-:Y:S01]  /*1bd80*/  FADD.FTZ R120, R125, R120 ;  /* 0x000000787d787221 */ /* 0x000fe20000010000 */
[----:B------:R-:W-:Y:S01]  /*1bd90*/  FADD.FTZ R7, R21, R6 ;  /* 0x0000000615077221 */ /* 0x000fe20000010000 */
[----:B------:R-:W-:Y:S01]  /*1bda0*/  FFMA.FTZ R6, R139, R0, -R157 ;  /* 0x000000008b067223 */ /* 0x000fe2000001089d */
[----:B------:R-:W-:Y:S01]  /*1bdb0*/  MUFU.EX2 R132, R132 ;  /* 0x0000008400847308 */ /* 0x000fe20000000800 */
[----:B------:R-:W-:Y:S01]  /*1bdc0*/  FADD.FTZ R120, R203, R120 ;  /* 0x00000078cb787221 */ /* 0x000fe20000010000 */
[----:B------:R-:W-:Y:S01]  /*1bdd0*/  FADD.FTZ R7, R192, R7 ;  /* 0x00000007c0077221 */ /* 0x000fe20000010000 */
[C---:B------:R-:W-:Y:S02]  /*1bde0*/  F2FP.F16.F32.PACK_AB R192, R138.reuse, R192 ;  /* 0x000000c08ac0723e */ /* 0x040fe400000000ff */
[----:B------:R-:W-:Y:S01]  /*1bdf0*/  FADD.FTZ R120, R137, R120 ;  /* 0x0000007889787221 */ /* 0x000fe20000010000 */
[----:B------:R-:W-:Y:S01]  /*1be00*/  FADD.FTZ R121, R138, R7 ;  /* 0x000000078a797221 */ /* 0x000fe20000010000 */
[----:B------:R-:W-:Y:S01]  /*1be10*/  F2FP.F16.F32.PACK_AB R201, R125, R201 ;  /* 0x000000c97dc9723e */ /* 0x000fe200000000ff */
[----:B------:R-:W-:Y:S01]  /*1be20*/  MUFU.EX2 R6, R6 ;  /* 0x0000000600067308 */ /* 0x000fe20000000800 */
[----:B------:R-:W-:Y:S01]  /*1be30*/  FADD.FTZ R7, R197, R120 ;  /* 0x00000078c5077221 */ /* 0x000fe20000010000 */
[----:B------:R-:W-:Y:S01]  /*1be40*/  FADD.FTZ R121, R194, R121 ;  /* 0x00000079c2797221 */ /* 0x000fe20000010000 */
[----:B------:R-:W-:-:S02]  /*1be50*/  F2FP.F16.F32.PACK_AB R194, R130, R194 ;  /* 0x000000c282c2723e */ /* 0x000fc400000000ff */
[----:B------:R-:W-:Y:S01]  /*1be60*/  FADD.FTZ R120, R140, R7 ;  /* 0x000000078c787221 */ /* 0x000fe20000010000 */
[----:B------:R-:W-:Y:S01]  /*1be70*/  FADD.FTZ R121, R130, R121 ;  /* 0x0000007982797221 */ /* 0x000fe20000010000 */
[----:B------:R-:W-:Y:S01]  /*1be80*/  @!P1 PRMT R7, RZ, 0x654, R11 ;  /* 0x00000654ff079816 */ /* 0x000fe2000000000b */
[----:B------:R-:W-:Y:S01]  /*1be90*/  FFMA.FTZ R11, R143, R0, -R157 ;  /* 0x000000008f0b7223 */ /* 0x000fe2000001089d */
[----:B------:R-:W-:Y:S01]  /*1bea0*/  FADD.FTZ R120, R199, R120 ;  /* 0x00000078c7787221 */ /* 0x000fe20000010000 */
[----:B------:R-:W-:Y:S01]  /*1beb0*/  FADD.FTZ R121, R188, R121 ;  /* 0x00000079bc797221 */ /* 0x000fe20000010000 */
[----:B------:R-:W0:Y:S01]  /*1bec0*/  MUFU.EX2 R133, R133 ;  /* 0x0000008500857308 */ /* 0x000e220000000800 */
[C---:B------:R-:W-:Y:S01]  /*1bed0*/  F2FP.F16.F32.PACK_AB R188, R122.reuse, R188 ;  /* 0x000000bc7abc723e */ /* 0x040fe200000000ff */
[----:B------:R-:W-:Y:S01]  /*1bee0*/  FADD.FTZ R120, R141, R120 ;  /* 0x000000788d787221 */ /* 0x000fe20000010000 */
[----:B------:R-:W-:Y:S01]  /*1bef0*/  FADD.FTZ R121, R122, R121 ;  /* 0x000000797a797221 */ /* 0x000fe20000010000 */
[----:B------:R-:W-:-:S02]  /*1bf00*/  F2FP.F16.F32.PACK_AB R203, R137, R203 ;  /* 0x000000cb89cb723e */ /* 0x000fc400000000ff */
[----:B------:R-:W-:Y:S01]  /*1bf10*/  FADD.FTZ R120, R193, R120 ;  /* 0x00000078c1787221 */ /* 0x000fe20000010000 */
[----:B------:R-:W-:Y:S01]  /*1bf20*/  FADD.FTZ R142, R190, R121 ;  /* 0x00000079be8e7221 */ /* 0x000fe20000010000 */
[----:B------:R-:W1:Y:S01]  /*1bf30*/  MUFU.EX2 R11, R11 ;  /* 0x0000000b000b7308 */ /* 0x000e620000000800 */
[----:B------:R-:W-:Y:S01]  /*1bf40*/  F2FP.F16.F32.PACK_AB R190, R123, R190 ;  /* 0x000000be7bbe723e */ /* 0x000fe200000000ff */
[----:B------:R-:W-:Y:S01]  /*1bf50*/  FADD.FTZ R120, R149, R120 ;  /* 0x0000007895787221 */ /* 0x000fe20000010000 */
[----:B------:R-:W-:Y:S01]  /*1bf60*/  FADD.FTZ R121, R123, R142 ;  /* 0x0000008e7b797221 */ /* 0x000fe20000010000 */
[----:B------:R-:W-:Y:S02]  /*1bf70*/  F2FP.F16.F32.PACK_AB R197, R140, R197 ;  /* 0x000000c58cc5723e */ /* 0x000fe400000000ff */
[----:B------:R-:W-:Y:S01]  /*1bf80*/  F2FP.F16.F32.PACK_AB R199, R141, R199 ;  /* 0x000000c78dc7723e */ /* 0x000fe200000000ff */
[----:B------:R-:W-:Y:S01]  /*1bf90*/  FADD.FTZ R121, R184, R121 ;  /* 0x00000079b8797221 */ /* 0x000fe20000010000 */
[----:B------:R-:W2:Y:S01]  /*1bfa0*/  MUFU.EX2 R181, R181 ;  /* 0x000000b500b57308 */ /* 0x000ea20000000800 */
[----:B------:R-:W-:-:S02]  /*1bfb0*/  F2FP.F16.F32.PACK_AB R184, R126, R184 ;  /* 0x000000b87eb8723e */ /* 0x000fc400000000ff */
[----:B------:R-:W-:Y:S01]  /*1bfc0*/  FADD.FTZ R121, R126, R121 ;  /* 0x000000797e797221 */ /* 0x000fe20000010000 */
[----:B------:R-:W-:-:S04]  /*1bfd0*/  F2FP.F16.F32.PACK_AB R193, R149, R193 ;  /* 0x000000c195c1723e */ /* 0x000fc800000000ff */
[----:B------:R-:W-:Y:S01]  /*1bfe0*/  MUFU.EX2 R183, R183 ;  /* 0x000000b700b77308 */ /* 0x000fe20000000800 */
[----:B------:R-:W-:Y:S02]  /*1bff0*/  WARPGROUP.DEPBAR.LE gsb0, 0x0 ;  /* 0x00008000000079c5 */ /* 0x000fe40000010000 */
[----:B------:R3:W-:Y:S01]  /*1c000*/  @!P1 SYNCS.ARRIVE.TRANS64.RED.A1T0 RZ, [R13+URZ], RZ ;  /* 0x000000ff0dff99a7 */ /* 0x0007e2000810043f */
[--C-:B------:R-:W-:Y:S01]  /*1c010*/  FFMA.FTZ R177, R144, R0, -R157.reuse ;  /* 0x0000000090b17223 */ /* 0x100fe2000001089d */
[----:B------:R-:W-:Y:S02]  /*1c020*/  F2FP.F16.F32.PACK_AB R178, R9, R124 ;  /* 0x0000007c09b2723e */ /* 0x000fe400000000ff */
[----:B0-----:R-:W-:Y:S02]  /*1c030*/  F2FP.F16.F32.PACK_AB R176, R136, R133 ;  /* 0x0000008588b0723e */ /* 0x001fe400000000ff */
[----:B------:R-:W-:Y:S01]  /*1c040*/  F2FP.F16.F32.PACK_AB R179, R156, R148 ;  /* 0x000000949cb3723e */ /* 0x000fe200000000ff */
[----:B------:R-:W-:Y:S01]  /*1c050*/  MUFU.EX2 R177, R177 ;  /* 0x000000b100b17308 */ /* 0x000fe20000000800 */
[----:B------:R0:W-:Y:S01]  /*1c060*/  @!P1 SYNCS.ARRIVE.TRANS64.RED.A1T0 RZ, [R7+URZ], RZ ;  /* 0x000000ff07ff99a7 */ /* 0x0001e2000810043f */
[----:B---3--:R-:W-:-:S06]  /*1c070*/  FFMA.FTZ R13, R131, R0, -R157 ;  /* 0x00000000830d7223 */ /* 0x008fcc000001089d */
[----:B------:R-:W3:Y:S01]  /*1c080*/  MUFU.EX2 R13, R13 ;  /* 0x0000000d000d7308 */ /* 0x000ee20000000800 */
[----:B0-----:R-:W-:Y:S01]  /*1c090*/  FADD.FTZ R7, R195, R120 ;  /* 0x00000078c3077221 */ /* 0x001fe20000010000 */
[----:B------:R-:W-:-:S03]  /*1c0a0*/  F2FP.F16.F32.PACK_AB R195, R154, R195 ;  /* 0x000000c39ac3723e */ /* 0x000fc600000000ff */
[----:B------:R-:W-:-:S04]  /*1c0b0*/  FADD.FTZ R120, R154, R7 ;  /* 0x000000079a787221 */ /* 0x000fc80000010000 */
[----:B------:R-:W-:Y:S01]  /*1c0c0*/  FADD.FTZ R7, R189, R120 ;  /* 0x00000078bd077221 */ /* 0x000fe20000010000 */
[----:B------:R-:W-:Y:S01]  /*1c0d0*/  FADD.FTZ R120, R186, R121 ;  /* 0x00000079ba787221 */ /* 0x000fe20000010000 */
[C---:B------:R-:W-:Y:S02]  /*1c0e0*/  F2FP.F16.F32.PACK_AB R189, R8.reuse, R189 ;  /* 0x000000bd08bd723e */ /* 0x040fe400000000ff */
[----:B------:R-:W-:Y:S01]  /*1c0f0*/  FADD.FTZ R12, R8, R7 ;  /* 0x00000007080c7221 */ /* 0x000fe20000010000 */
[C---:B------:R-:W-:Y:S01]  /*1c100*/  FADD.FTZ R121, R127.reuse, R120 ;  /* 0x000000787f797221 */ /* 0x040fe20000010000 */
[----:B------:R-:W-:Y:S01]  /*1c110*/  F2FP.F16.F32.PACK_AB R186, R127, R186 ;  /* 0x000000ba7fba723e */ /* 0x000fe200000000ff */
[----:B------:R-:W-:Y:S02]  /*1c120*/  IMAD.MOV.U32 R8, RZ, RZ, R4 ;  /* 0x000000ffff087224 */ /* 0x000fe400078e0004 */
[----:B------:R-:W-:Y:S01]  /*1c130*/  FADD.FTZ R7, R191, R12 ;  /* 0x0000000cbf077221 */ /* 0x000fe20000010000 */
[----:B------:R-:W-:Y:S01]  /*1c140*/  FADD.FTZ R120, R128, R121 ;  /* 0x0000007980787221 */ /* 0x000fe20000010000 */
[----:B------:R-:W0:Y:S01]  /*1c150*/  MUFU.EX2 R12, R135 ;  /* 0x00000087000c7308 */ /* 0x000e220000000800 */
[C---:B------:R-:W-:Y:S01]  /*1c160*/  F2FP.F16.F32.PACK_AB R191, R14.reuse, R191 ;  /* 0x000000bf0ebf723e */ /* 0x040fe200000000ff */
        /* <DEDUP_REMOVED lines=10> */
[----:B------:R-:W4:Y:S01]  /*1c210*/  MUFU.EX2 R20, R145 ;  /* 0x0000009100147308 */ /* 0x000f220000000800 */
[C---:B-1----:R-:W-:Y:S01]  /*1c220*/  F2FP.F16.F32.PACK_AB R187, R11.reuse, R187 ;  /* 0x000000bb0bbb723e */ /* 0x042fe200000000ff */
[----:B------:R-:W-:Y:S01]  /*1c230*/  FADD.FTZ R120, R11, R120 ;  /* 0x000000780b787221 */ /* 0x000fe20000010000 */
[----:B------:R-:W-:Y:S01]  /*1c240*/  FADD.FTZ R7, R136, R7 ;  /* 0x0000000788077221 */ /* 0x000fe20000010000 */
[----:B------:R-:W-:-:S02]  /*1c250*/  MOV R11, R208 ;  /* 0x000000d0000b7202 */ /* 0x000fc40000000f00 */
[----:B--2---:R-:W-:Y:S01]  /*1c260*/  FADD.FTZ R120, R181, R120 ;  /* 0x00000078b5787221 */ /* 0x004fe20000010000 */
[----:B------:R-:W-:Y:S01]  /*1c270*/  FADD.FTZ R122, R124, R7 ;  /* 0x000000077c7a7221 */ /* 0x000fe20000010000 */
[C---:B---3--:R-:W-:Y:S02]  /*1c280*/  F2FP.F16.F32.PACK_AB R181, R13.reuse, R181 ;  /* 0x000000b50db5723e */ /* 0x048fe400000000ff */
[----:B------:R-:W-:Y:S01]  /*1c290*/  FADD.FTZ R120, R13, R120 ;  /* 0x000000780d787221 */ /* 0x000fe20000010000 */
[----:B------:R-:W-:-:S03]  /*1c2a0*/  FADD.FTZ R7, R9, R122 ;  /* 0x0000007a09077221 */ /* 0x000fc60000010000 */
[----:B------:R-:W-:Y:S01]  /*1c2b0*/  FADD.FTZ R9, R183, R120 ;  /* 0x00000078b7097221 */ /* 0x000fe20000010000 */
[----:B0-----:R-:W-:-:S03]  /*1c2c0*/  F2FP.F16.F32.PACK_AB R183, R12, R183 ;  /* 0x000000b70cb7723e */ /* 0x001fc600000000ff */
[----:B------:R-:W-:Y:S01]  /*1c2d0*/  FADD.FTZ R120, R12, R9 ;  /* 0x000000090c787221 */ /* 0x000fe20000010000 */
[----:B------:R-:W-:-:S03]  /*1c2e0*/  IMAD.MOV.U32 R12, RZ, RZ, R205 ;  /* 0x000000ffff0c7224 */ /* 0x000fc600078e00cd */
[----:B------:R-:W-:Y:S01]  /*1c2f0*/  FADD.FTZ R9, R177, R120 ;  /* 0x00000078b1097221 */ /* 0x000fe20000010000 */
[----:B----4-:R-:W-:-:S03]  /*1c300*/  F2FP.F16.F32.PACK_AB R177, R20, R177 ;  /* 0x000000b114b1723e */ /* 0x010fc600000000ff */
[----:B------:R-:W-:-:S04]  /*1c310*/  FADD.FTZ R9, R20, R9 ;  /* 0x0000000914097221 */ /* 0x000fc80000010000 */
[----:B------:R-:W-:-:S04]  /*1c320*/  FADD.FTZ R9, R148, R9 ;  /* 0x0000000994097221 */ /* 0x000fc80000010000 */
[----:B------:R-:W-:Y:S01]  /*1c330*/  FADD.FTZ R6, R156, R9 ;  /* 0x000000099c067221 */ /* 0x000fe20000010000 */
[----:B------:R-:W-:Y:S01]  /*1c340*/  IMAD.MOV.U32 R9, RZ, RZ, R5 ;  /* 0x000000ffff097224 */ /* 0x000fe200078e0005 */
[----:B------:R-:W-:Y:S06]  /*1c350*/  @P2 BRA `(.L_x_5252) ;  /* 0xffffffa800cc2947 */ /* 0x000fec000383ffff */
[----:B------:R-:W-:Y:S05]  /*1c360*/  BSYNC B1 ;  /* 0x0000000000017941 */ /* 0x000fea0003800000 */
.L_x_5241:
[----:B------:R-:W-:Y:S05]  /*1c370*/  BSYNC B0 ;  /* 0x0000000000007941 */ /* 0x000fea0003800000 */
.L_x_5240:
[----:B------:R-:W-:Y:S01]  /*1c380*/  ISETP.GE.AND P2, PT, R10, RZ, PT ;  /* 0x000000ff0a00720c */ /* 0x000fe20003f46270 */
[----:B------:R-:W-:-:S12]  /*1c390*/  BSSY B0, `(.L_x_5253) ;  /* 0x00004d8000007945 */ /* 0x000fd80003800000 */
[----:B------:R-:W-:Y:S05]  /*1c3a0*/  @!P2 BRA `(.L_x_5254) ;  /* 0x0000004c0058a947 */ /* 0x000fea0003800000 */
[----:B------:R-:W-:Y:S01]  /*1c3b0*/  MOV R8, R4 ;  /* 0x0000000400087202 */ /* 0x000fe20000000f00 */
[----:B------:R-:W-:Y:S02]  /*1c3c0*/  IMAD.MOV.U32 R9, RZ, RZ, R5 ;  /* 0x000000ffff097224 */ /* 0x000fe400078e0005 */
[----:B------:R-:W-:Y:S02]  /*1c3d0*/  IMAD.MOV.U32 R11, RZ, RZ, R208 ;  /* 0x000000ffff0b7224 */ /* 0x000fe400078e00d0 */
[----:B------:R-:W-:-:S07]  /*1c3e0*/  IMAD.MOV.U32 R12, RZ, RZ, R205 ;  /* 0x000000ffff0c7224 */ /* 0x000fce00078e00cd */
.L_x_5265:
        /* <DEDUP_REMOVED lines=8> */
.L_x_5255:
[----:B------:R-:W-:Y:S01]  /*1c470*/  IMAD R4, R205, 0x8, R18 ;  /* 0x00000008cd047824 */ /* 0x000fe200078e0212 */
[----:B------:R-:W-:-:S04]  /*1c480*/  SHF.L.U32 R5, R208, 0x1f, RZ ;  /* 0x0000001fd0057819 */ /* 0x000fc800000006ff */
[----:B------:R0:W1:Y:S01]  /*1c490*/  SYNCS.PHASECHK.TRANS64.TRYWAIT P2, [R4+URZ+0x36830], R5 ;  /* 0x03683005040075a7 */ /* 0x000062000804017f */
[----:B------:R-:W-:Y:S05]  /*1c4a0*/  @!P0 BRA `(.L_x_5256) ;  /* 0x0000000000048947 */ /* 0x000fea0003800000 */
[----:B------:R-:W-:Y:S01]  /*1c4b0*/  BPT.TRAP 0x1 ;  /* 0x000000040000795c */ /* 0x000fe20000300000 */
.L_x_5256:
[----:B------:R-:W-:Y:S01]  /*1c4c0*/  IMAD R0, R205, 0xa80, R212 ;  /* 0x00000a80cd007824 */ /* 0x000fe200078e02d4 */
[----:B------:R-:W-:Y:S03]  /*1c4d0*/  BSSY B1, `(.L_x_5257) ;  /* 0x0000006000017945 */ /* 0x000fe60003800000 */
[C---:B------:R-:W-:Y:S01]  /*1c4e0*/  VIADD R20, R0.reuse, 0x80 ;  /* 0x0000008000147836 */ /* 0x040fe20000000000 */
[----:B------:R-:W-:Y:S01]  /*1c4f0*/  IADD3 R120, R0, 0x100, RZ ;  /* 0x0000010000787810 */ /* 0x000fe20007ffe0ff */
[----:B-1----:R-:W-:Y:S06]  /*1c500*/  @P2 BRA `(.L_x_5258) ;  /* 0x0000000000082947 */ /* 0x002fec0003800000 */
[----:B------:R-:W1:Y:S02]  /*1c510*/  SYNCS.PHASECHK.TRANS64.TRYWAIT P2, [R4+URZ+0x36830], R5 ;  /* 0x03683005040075a7 */ /* 0x000e64000804017f */
[----:B-1----:R-:W-:Y:S05]  /*1c520*/  @!P2 BRA `(.L_x_5259) ;  /* 0x000000f000cca947 */ /* 0x002fea0003800000 */
.L_x_5258:
[----:B------:R-:W-:Y:S05]  /*1c530*/  BSYNC B1 ;  /* 0x0000000000017941 */ /* 0x000fea0003800000 */
.L_x_5257:
[----:B------:R-:W2:Y:S04]  /*1c540*/  LDL.64 R14, [R1+0x30] ;  /* 0x00003000010e7983 */ /* 0x000ea80000100a00 */
[----:B------:R-:W3:Y:S01]  /*1c550*/  LDL.64 R122, [R1+0x38] ;  /* 0x00003800017a7983 */ /* 0x000ee20000100a00 */
[----:B------:R-:W-:Y:S01]  /*1c560*/  WARPGROUP.ARRIVE ;  /* 0x00000000000079c5 */ /* 0x000fe20000000000 */
[----:B------:R-:W-:Y:S01]  /*1c570*/  IMAD.MOV.U32 R21, RZ, RZ, 0x40000040 ;  /* 0x40000040ff157424 */ /* 0x000fe200078e00ff */
[----:B------:R-:W-:Y:S01]  /*1c580*/  R2UR UR6, R20 ;  /* 0x00000000140672ca */ /* 0x000fe200000e0000 */
[----:B------:R-:W-:Y:S01]  /*1c590*/  IMAD.MOV.U32 R121, RZ, RZ, 0x40000040 ;  /* 0x40000040ff797424 */ /* 0x000fe200078e00ff */
[----:B01----:R-:W-:Y:S01]  /*1c5a0*/  MOV R5, UR45 ;  /* 0x0000002d00057c02 */ /* 0x003fe20008000f00 */
[----:B------:R-:W4:Y:S01]  /*1c5b0*/  LDL.64 R214, [R1+0x18] ;  /* 0x0000180001d67983 */ /* 0x000f220000100a00 */
        /* <DEDUP_REMOVED lines=50> */
[C---:B------:R-:W-:Y:S01]  /*1c8e0*/  VIADD R120, R0.reuse, 0x182 ;  /* 0x0000018200787836 */ /* 0x040fe20000000000 */
[----:B------:R-:W-:Y:S01]  /*1c8f0*/  IADD3 R14, R0, 0x300, RZ ;  /* 0x00000300000e7810 */ /* 0x000fe20007ffe0ff */
[----:B------:R-:W-:Y:S01]  /*1c900*/  IMAD.MOV.U32 R121, RZ, RZ, 0x40000040 ;  /* 0x40000040ff797424 */ /* 0x000fe200078e00ff */
[----:B------:R-:W-:Y:S02]  /*1c910*/  R2UR UR59, R15 ;  /* 0x000000000f3b72ca */ /* 0x000fe400000e0000 */
[----:B------:R-:W-:Y:S02]  /*1c920*/  R2UR UR58, R14 ;  /* 0x000000000e3a72ca */ /* 0x000fe400000e0000 */
[----:B------:R-:W-:Y:S02]  /*1c930*/  R2UR UR26, R120 ;  /* 0x00000000781a72ca */ /* 0x000fe400000e0000 */
[----:B------:R-:W-:-:S02]  /*1c940*/  R2UR UR27, R121 ;  /* 0x00000000791b72ca */ /* 0x000fc400000e0000 */
[----:B------:R-:W-:Y:S02]  /*1c950*/  IADD3 R120, R0, 0x302, RZ ;  /* 0x0000030200787810 */ /* 0x000fe40007ffe0ff */
        /* <DEDUP_REMOVED lines=60> */
[----:B------:R-:W-:Y:S01]  /*1cd20*/  UMOV UR45, UR43 ;  /* 0x0000002b002d7c82 */ /* 0x000fe20008000000 */
        /* <DEDUP_REMOVED lines=18> */
[----:B------:R-:W-:Y:S01]  /*1ce50*/  IMAD.MOV.U32 R15, RZ, RZ, 0x40000040 ;  /* 0x40000040ff0f7424 */ /* 0x000fe200078e00ff */
[----:B------:R-:W-:-:S04]  /*1ce60*/  R2UR UR10, R14 ;  /* 0x000000000e0a72ca */ /* 0x000fc800000e0000 */
        /* <DEDUP_REMOVED lines=719> */
.L_x_5260:
[----:B------:R-:W-:Y:S02]  /*1fb60*/  SHF.L.U32 R0, R11, 0x1f, RZ ;  /* 0x0000001f0b007819 */ /* 0x000fe400000006ff */
[----:B------:R-:W-:-:S04]  /*1fb70*/  LEA R11, R12, R18, 0x3 ;  /* 0x000000120c0b7211 */ /* 0x000fc800078e18ff */
[----:B------:R0:W1:Y:S01]  /*1fb80*/  SYNCS.PHASECHK.TRANS64.TRYWAIT P2, [R11+URZ+0x36850], R0 ;  /* 0x036850000b0075a7 */ /* 0x000062000804017f */
[----:B------:R-:W-:Y:S05]  /*1fb90*/  @!P0 BRA `(.L_x_5261) ;  /* 0x0000000000048947 */ /* 0x000fea0003800000 */
[----:B------:R-:W-:Y:S01]  /*1fba0*/  BPT.TRAP 0x1 ;  /* 0x000000040000795c */ /* 0x000fe20000300000 */
.L_x_5261:
[----:B------:R-:W-:Y:S04]  /*1fbb0*/  BSSY B1, `(.L_x_5262) ;  /* 0x0000004000017945 */ /* 0x000fe80003800000 */
[----:B-1----:R-:W-:Y:S05]  /*1fbc0*/  @P2 BRA `(.L_x_5263) ;  /* 0x0000000000082947 */ /* 0x002fea0003800000 */
[----:B------:R-:W1:Y:S02]  /*1fbd0*/  SYNCS.PHASECHK.TRANS64.TRYWAIT P2, [R11+URZ+0x36850], R0 ;  /* 0x036850000b0075a7 */ /* 0x000e64000804017f */
[----:B-1----:R-:W-:Y:S05]  /*1fbe0*/  @!P2 BRA `(.L_x_5264) ;  /* 0x000000bc0030a947 */ /* 0x002fea0003800000 */
.L_x_5263:
[----:B------:R-:W-:Y:S05]  /*1fbf0*/  BSYNC B1 ;  /* 0x0000000000017941 */ /* 0x000fea0003800000 */
.L_x_5262:
[----:B01----:R-:W-:Y:S01]  /*1fc00*/  VIADD R0, R18, 0x400 ;  /* 0x0000040012007836 */ /* 0x003fe20000000000 */
[----:B------:R-:W-:Y:S01]  /*1fc10*/  WARPGROUP.ARRIVE ;  /* 0x00000000000079c5 */ /* 0x000fe20000000000 */
[----:B------:R-:W-:Y:S01]  /*1fc20*/  IMAD.MOV.U32 R15, RZ, RZ, 0x40000040 ;  /* 0x40000040ff0f7424 */ /* 0x000fe200078e00ff */
[----:B------:R-:W-:Y:S01]  /*1fc30*/  MOV R3, 0x40000040 ;  /* 0x4000004000037802 */ /* 0x000fe20000000f00 */
[----:B------:R-:W-:Y:S01]  /*1fc40*/  IMAD.MOV.U32 R21, RZ, RZ, 0x40000040 ;  /* 0x40000040ff157424 */ /* 0x000fe200078e00ff */
[----:B------:R-:W-:Y:S01]  /*1fc50*/  SHF.R.U32.HI R0, RZ, 0x4, R0 ;  /* 0x00000004ff007819 */ /* 0x000fe20000011600 */
[----:B------:R-:W-:Y:S01]  /*1fc60*/  ULDC UR4, c[0x0][0x988] ;  /* 0x0002620000047ab9 */ /* 0x000fe20000000800 */
[----:B------:R-:W-:Y:S01]  /*1fc70*/  R2UR UR7, R15 ;  /* 0x000000000f0772ca */ /* 0x000fe200000e0000 */
[----:B------:R-:W-:Y:S01]  /*1fc80*/  @!P1 VIADD R11, R11, 0x36860 ;  /* 0x000368600b0b9836 */ /* 0x000fe20000000000 */
[----:B------:R-:W-:Y:S02]  /*1fc90*/  LOP3.LUT R0, R0, 0x3fff, RZ, 0xc0, !PT ;  /* 0x00003fff00007812 */ /* 0x000fe400078ec0ff */
[----:B------:R-:W-:-:S02]  /*1fca0*/  FMNMX.FTZ R4, R170, R8, !PT ;  /* 0x00000008aa047209 */ /* 0x000fc40007810000 */
[----:B------:R-:W-:Y:S02]  /*1fcb0*/  LOP3.LUT R0, R0, 0x3800000, RZ, 0xfc, !PT ;  /* 0x0380000000007812 */ /* 0x000fe400078efcff */
[----:B------:R-:W-:Y:S02]  /*1fcc0*/  FMNMX.FTZ R4, R171, R4, !PT ;  /* 0x00000004ab047209 */ /* 0x000fe40007810000 */
[----:B------:R-:W-:Y:S01]  /*1fcd0*/  @!P1 LEA R13, R13, R18, 0x3 ;  /* 0x000000120d0d9211 */ /* 0x000fe200078e18ff */
[----:B------:R-:W-:Y:S01]  /*1fce0*/  IMAD R14, R12, 0xa80, R0 ;  /* 0x00000a800c0e7824 */ /* 0x000fe200078e0200 */
[----:B------:R-:W-:Y:S02]  /*1fcf0*/  FMNMX.FTZ R0, R168, R9, !PT ;  /* 0x00000009a8007209 */ /* 0x000fe40007810000 */
[----:B------:R-:W-:Y:S01]  /*1fd00*/  FMNMX.FTZ R4, R174, R4, !PT ;  /* 0x00000004ae047209 */ /* 0x000fe20007810000 */
[C---:B------:R-:W-:Y:S01]  /*1fd10*/  VIADD R2, R14.reuse, 0x80 ;  /* 0x000000800e027836 */ /* 0x040fe20000000000 */
[C---:B------:R-:W-:Y:S01]  /*1fd20*/  R2UR UR6, R14.reuse ;  /* 0x000000000e0672ca */ /* 0x040fe200000e0000 */
[----:B------:R-:W-:Y:S01]  /*1fd30*/  VIADD R20, R14, 0x200 ;  /* 0x000002000e147836 */ /* 0x000fe20000000000 */
[----:B------:R-:W-:Y:S01]  /*1fd40*/  FMNMX.FTZ R0, R169, R0, !PT ;  /* 0x00000000a9007209 */ /* 0x000fe20007810000 */
[----:B------:R-:W-:Y:S01]  /*1fd50*/  @!P1 VIADD R13, R13, 0x36840 ;  /* 0x000368400d0d9836 */ /* 0x000fe20000000000 */
[----:B------:R-:W-:-:S02]  /*1fd60*/  FMNMX.FTZ R4, R175, R4, !PT ;  /* 0x00000004af047209 */ /* 0x000fc40007810000 */
[----:B------:R-:W-:Y:S02]  /*1fd70*/  FMNMX.FTZ R0, R172, R0, !PT ;  /* 0x00000000ac007209 */ /* 0x000fe40007810000 */
[----:B------:R-:W-:Y:S02]  /*1fd80*/  FMNMX.FTZ R4, R162, R4, !PT ;  /* 0x00000004a2047209 */ /* 0x000fe40007810000 */
[----:B------:R-:W-:Y:S02]  /*1fd90*/  FMNMX.FTZ R0, R173, R0, !PT ;  /* 0x00000000ad007209 */ /* 0x000fe40007810000 */
[----:B------:R-:W-:Y:S01]  /*1fda0*/  FMNMX.FTZ R4, R163, R4, !PT ;  /* 0x00000004a3047209 */ /* 0x000fe20007810000 */
[----:B------:R-:W-:Y:S01]  /*1fdb0*/  HGMMA.64x192x16.F32 R24, R200, gdesc[UR4].tnspB, R24, gsb0 ;  /* 0x42e00004c8187df0 */ /* 0x000fe20008000818 */
[----:B------:R-:W-:Y:S01]  /*1fdc0*/  R2UR UR6, R2 ;  /* 0x00000000020672ca */ /* 0x000fe200000e0000 */
[----:B------:R-:W-:Y:S01]  /*1fdd0*/  VIADD R2, R14, 0x100 ;  /* 0x000001000e027836 */ /* 0x000fe20000000000 */
[----:B------:R-:W-:Y:S01]  /*1fde0*/  R2UR UR7, R3 ;  /* 0x00000000030772ca */ /* 0x000fe200000e0000 */
[----:B------:R-:W-:Y:S01]  /*1fdf0*/  IMAD.MOV.U32 R3, RZ, RZ, 0x40000040 ;  /* 0x40000040ff037424 */ /* 0x000fe200078e00ff */
        /* <DEDUP_REMOVED lines=45> */
[----:B------:R-:W-:Y:S02]  /*200d0*/  @!P1 PRMT R11, RZ, 0x654, R11 ;  /* 0x00000654ff0b9816 */ /* 0x000fe4000000000b */
[----:B------:R-:W-:Y:S02]  /*200e0*/  FMNMX.FTZ R0, R125, R0, !PT ;  /* 0x000000007d007209 */ /* 0x000fe40007810000 */
[C---:B------:R-:W-:Y:S01]  /*200f0*/  ISETP.GT.AND P2, PT, R10.reuse, RZ, PT ;  /* 0x000000ff0a00720c */ /* 0x040fe20003f44270 */
[----:B------:R-:W-:Y:S01]  /*20100*/  VIADD R10, R10, 0xffffffff ;  /* 0xffffffff0a0a7836 */ /* 0x000fe20000000000 */
[----:B------:R-:W-:-:S02]  /*20110*/  WARPGROUP.DEPBAR.LE gsb0, 0x0 ;  /* 0x00008000000079c5 */ /* 0x000fc40000010000 */
[----:B------:R-:W-:-:S06]  /*20120*/  WARPGROUP.ARRIVE ;  /* 0x00000000000079c5 */ /* 0x000fcc0000000000 */
        /* <DEDUP_REMOVED lines=14> */
[----:B0-----:R-:W-:-:S05]  /*20210*/  FMNMX.FTZ R5, R2, R5, !PT ;  /* 0x0000000502057209 */ /* 0x001fca0007810000 */
[C---:B------:R-:W-:Y:S01]  /*20220*/  FMUL.FTZ R3, R5.reuse, R0 ;  /* 0x0000000005037220 */ /* 0x040fe20000410000 */
[----:B------:R-:W-:-:S03]  /*20230*/  FADD.FTZ R2, -R5, R9 ;  /* 0x0000000905027221 */ /* 0x000fc60000010100 */
        /* <DEDUP_REMOVED lines=13> */
[-C--:B------:R-:W-:Y:S01]  /*20310*/  FFMA.FTZ R124, R124, R0.reuse, -R3 ;  /* 0x000000007c7c7223 */ /* 0x080fe20000010803 */
[----:B------:R-:W-:Y:S01]  /*20320*/  FMUL.FTZ R2, R2, R0 ;  /* 0x0000000002027220 */ /* 0x000fe20000410000 */
[----:B------:R-:W-:Y:S08]  /*20330*/  MUFU.EX2 R200, R200 ;  /* 0x000000c800c87308 */ /* 0x000ff00000000800 */
[----:B------:R-:W1:Y:S01]  /*20340*/  MUFU.EX2 R2, R2 ;  /* 0x0000000200027308 */ /* 0x000e620000000800 */
[----:B0-----:R-:W-:-:S07]  /*20350*/  FMNMX.FTZ R4, R4, R145, !PT ;  /* 0x0000009104047209 */ /* 0x001fce0007810000 */
[----:B------:R-:W0:Y:S08]  /*20360*/  MUFU.EX2 R9, R9 ;  /* 0x0000000900097308 */ /* 0x000e300000000800 */
[----:B------:R-:W2:Y:S08]  /*20370*/  MUFU.EX2 R202, R202 ;  /* 0x000000ca00ca7308 */ /* 0x000eb00000000800 */
[----:B------:R-:W3:Y:S08]  /*20380*/  MUFU.EX2 R168, R168 ;  /* 0x000000a800a87308 */ /* 0x000ef00000000800 */
        /* <DEDUP_REMOVED lines=16> */
[----:B------:R-:W5:Y:S01]  /*20490*/  MUFU.EX2 R192, R192 ;  /* 0x000000c000c07308 */ /* 0x000f620000000800 */
[----:B------:R-:W-:Y:S01]  /*204a0*/  R2UR UR7, R21 ;  /* 0x00000000150772ca */ /* 0x000fe200000e0000 */
[----:B------:R-:W-:Y:S01]  /*204b0*/  IMAD.MOV.U32 R21, RZ, RZ, 0x40000040 ;  /* 0x40000040ff157424 */ /* 0x000fe200078e00ff */
[----:B------:R-:W-:-:S05]  /*204c0*/  IADD3 R20, R14, 0x280, RZ ;  /* 0x000002800e147810 */ /* 0x000fca0007ffe0ff */
        /* <DEDUP_REMOVED lines=9> */
[----:B------:R-:W-:Y:S01]  /*20560*/  MUFU.EX2 R188, R188 ;  /* 0x000000bc00bc7308 */ /* 0x000fe20000000800 */
[----:B------:R-:W-:Y:S01]  /*20570*/  R2UR UR7, R21 ;  /* 0x00000000150772ca */ /* 0x000fe200000e0000 */
[----:B------:R-:W1:Y:S01]  /*20580*/  SHFL.BFLY PT, R20, R4, 0x1, 0x1f ;  /* 0x0c201f0004147f89 */ /* 0x000e6200000e0000 */
[----:B------:R-:W-:-:S05]  /*20590*/  IMAD.MOV.U32 R21, RZ, RZ, 0x40000040 ;  /* 0x40000040ff157424 */ /* 0x000fca00078e00ff */
[----:B------:R-:W-:Y:S08]  /*205a0*/  MUFU.EX2 R190, R190 ;  /* 0x000000be00be7308 */ /* 0x000ff00000000800 */
[----:B------:R-:W-:Y:S01]  /*205b0*/  MUFU.EX2 R144, R144 ;  /* 0x0000009000907308 */ /* 0x000fe20000000800 */
[----:B-1----:R-:W-:Y:S01]  /*205c0*/  FMNMX.FTZ R4, R4, R20, !PT ;  /* 0x0000001404047209 */ /* 0x002fe20007810000 */
[----:B------:R-:W-:-:S04]  /*205d0*/  FFMA.FTZ R20, R125, R0, -R3 ;  /* 0x000000007d147223 */ /* 0x000fc80000010803 */
[----:B------:R-:W-:-:S04]  /*205e0*/  FMUL.FTZ R125, R4, R0 ;  /* 0x00000000047d7220 */ /* 0x000fc80000410000 */
[-CC-:B------:R-:W-:Y:S01]  /*205f0*/  FFMA.FTZ R201, R170, R0.reuse, -R125.reuse ;  /* 0x00000000aac97223 */ /* 0x180fe2000001087d */
[-CC-:B------:R-:W-:Y:S01]  /*20600*/  FFMA.FTZ R203, R174, R0.reuse, -R125.reuse ;  /* 0x00000000aecb7223 */ /* 0x180fe2000001087d */
[-CC-:B------:R-:W-:Y:S01]  /*20610*/  FFMA.FTZ R197, R162, R0.reuse, -R125.reuse ;  /* 0x00000000a2c57223 */ /* 0x180fe2000001087d */
[-CC-:B------:R-:W-:Y:S01]  /*20620*/  FFMA.FTZ R145, R163, R0.reuse, -R125.reuse ;  /* 0x00000000a3917223 */ /* 0x180fe2000001087d */
[-CC-:B------:R-:W-:Y:S01]  /*20630*/  FFMA.FTZ R189, R146, R0.reuse, -R125.reuse ;  /* 0x0000000092bd7223 */ /* 0x180fe2000001087d */
[----:B------:R-:W-:Y:S01]  /*20640*/  FFMA.FTZ R146, R2, R7, R200 ;  /* 0x0000000702927223 */ /* 0x000fe200000100c8 */
        /* <DEDUP_REMOVED lines=9> */
[----:B0-----:R-:W-:Y:S01]  /*206e0*/  F2FP.F16.F32.PACK_AB R200, R9, R200 ;  /* 0x000000c809c8723e */ /* 0x001fe200000000ff */
[-CC-:B------:R-:W-:Y:S01]  /*206f0*/  FFMA.FTZ R135, R135, R0.reuse, -R125.reuse ;  /* 0x0000000087877223 */ /* 0x180fe2000001087d */
[-CC-:B------:R-:W-:Y:S01]  /*20700*/  FFMA.FTZ R122, R122, R0.reuse, -R125.reuse ;  /* 0x000000007a7a7223 */ /* 0x180fe2000001087d */
[-CC-:B------:R-:W-:Y:S01]  /*20710*/  FFMA.FTZ R123, R123, R0.reuse, -R125.reuse ;  /* 0x000000007b7b7223 */ /* 0x180fe2000001087d */
[----:B------:R-:W-:-:S03]  /*20720*/  FFMA.FTZ R126, R126, R0, -R125 ;  /* 0x000000007e7e7223 */ /* 0x000fc6000001087d */
        /* <DEDUP_REMOVED lines=15> */
[-C--:B------:R-:W-:Y:S01]  /*20820*/  FFMA.FTZ R137, R141, R0.reuse, -R3 ;  /* 0x000000008d897223 */ /* 0x080fe20000010803 */
[-CC-:B------:R-:W-:Y:S01]  /*20830*/  FFMA.FTZ R140, R167, R0.reuse, -R125.reuse ;  /* 0x00000000a78c7223 */ /* 0x180fe2000001087d */
[----:B------:R-:W-:Y:S01]  /*20840*/  HGMMA.64x192x16.F32 R24, R180, gdesc[UR4].tnspB, R24, gsb0 ;  /* 0x42e00004b4187df0 */ /* 0x000fe20008000818 */
[----:B------:R-:W-:Y:S01]  /*20850*/  R2UR UR7, R21 ;  /* 0x00000000150772ca */ /* 0x000fe200000e0000 */
[----:B------:R-:W-:Y:S01]  /*20860*/  FADD.FTZ R21, R9, R146 ;  /* 0x0000009209157221 */ /* 0x000fe20000010000 */
[-CC-:B------:R-:W-:Y:S01]  /*20870*/  FFMA.FTZ R141, R155, R0.reuse, -R125.reuse ;  /* 0x000000009b8d7223 */ /* 0x180fe2000001087d */
[-C--:B------:R-:W-:Y:S01]  /*20880*/  FFMA.FTZ R185, R138, R0.reuse, -R125 ;  /* 0x000000008ab97223 */ /* 0x080fe2000001087d */
[----:B------:R-:W-:Y:S01]  /*20890*/  MUFU.EX2 R140, R140 ;  /* 0x0000008c008c7308 */ /* 0x000fe20000000800 */
[----:B--2---:R-:W-:Y:S01]  /*208a0*/  FADD.FTZ R21, R202, R21 ;  /* 0x00000015ca157221 */ /* 0x004fe20000010000 */
[----:B------:R-:W-:Y:S01]  /*208b0*/  FFMA.FTZ R187, R142, R0, -R125 ;  /* 0x000000008ebb7223 */ /* 0x000fe2000001087d */
[----:B---3--:R-:W-:-:S02]  /*208c0*/  F2FP.F16.F32.PACK_AB R202, R168, R202 ;  /* 0x000000caa8ca723e */ /* 0x008fc400000000ff */
[----:B------:R-:W-:-:S03]  /*208d0*/  FADD.FTZ R21, R168, R21 ;  /* 0x00000015a8157221 */ /* 0x000fc60000010000 */
[----:B------:R-:W-:Y:S01]  /*208e0*/  MUFU.EX2 R141, R141 ;  /* 0x0000008d008d7308 */ /* 0x000fe20000000800 */
[----:B----4-:R-:W-:Y:S01]  /*208f0*/  FADD.FTZ R21, R196, R21 ;  /* 0x00000015c4157221 */ /* 0x010fe20000010000 */
[----:B-----5:R-:W-:-:S03]  /*20900*/  F2FP.F16.F32.PACK_AB R196, R160, R196 ;  /* 0x000000c4a0c4723e */ /* 0x020fc600000000ff */
        /* <DEDUP_REMOVED lines=16> */
[-C--:B------:R-:W-:Y:S01]  /*20a10*/  FFMA.FTZ R129, R133, R0.reuse, -R3 ;  /* 0x0000000085817223 */ /* 0x080fe20000010803 */
[----:B------:R-:W-:Y:S01]  /*20a20*/  FADD.FTZ R3, -R4, R8 ;  /* 0x0000000804037221 */ /* 0x000fe20000010100 */
[----:B------:R-:W-:Y:S01]  /*20a30*/  WARPGROUP.ARRIVE ;  /* 0x00000000000079c5 */ /* 0x000fe20000000000 */
[----:B------:R0:W-:Y:S01]  /*20a40*/  MUFU.EX2 R8, R20 ;  /* 0x0000001400087308 */ /* 0x0001e20000000800 */
[-CC-:B------:R-:W-:Y:S01]  /*20a50*/  FFMA.FTZ R132, R171, R0.reuse, -R125.reuse ;  /* 0x00000000ab847223 */ /* 0x180fe2000001087d */
[-C--:B------:R-:W-:Y:S01]  /*20a60*/  FMUL.FTZ R3, R3, R0.reuse ;  /* 0x0000000003037220 */ /* 0x080fe20000410000 */
[-CC-:B------:R-:W-:Y:S01]  /*20a70*/  FFMA.FTZ R133, R175, R0.reuse, -R125.reuse ;  /* 0x00000000af857223 */ /* 0x180fe2000001087d */
[-C--:B------:R-:W-:Y:S01]  /*20a80*/  FFMA.FTZ R181, R130, R0.reuse, -R125 ;  /* 0x0000000082b57223 */ /* 0x080fe2000001087d */
[----:B------:R-:W-:Y:S01]  /*20a90*/  FADD.FTZ R130, R192, R21 ;  /* 0x00000015c0827221 */ /* 0x000fe20000010000 */
[----:B------:R-:W-:Y:S01]  /*20aa0*/  FFMA.FTZ R183, R134, R0, -R125 ;  /* 0x0000000086b77223 */ /* 0x000fe2000001087d */
[----:B------:R-:W-:Y:S01]  /*20ab0*/  F2FP.F16.F32.PACK_AB R192, R153, R192 ;  /* 0x000000c099c0723e */ /* 0x000fe200000000ff */
[----:B------:R-:W1:Y:S01]  /*20ac0*/  MUFU.EX2 R3, R3 ;  /* 0x0000000300037308 */ /* 0x000e620000000800 */
[----:B0-----:R-:W-:-:S02]  /*20ad0*/  VIADD R20, R14, 0x300 ;  /* 0x000003000e147836 */ /* 0x001fc40000000000 */
[----:B------:R-:W-:-:S03]  /*20ae0*/  FFMA.FTZ R14, R147, R0, -R125 ;  /* 0x00000000930e7223 */ /* 0x000fc6000001087d */
[----:B------:R-:W-:Y:S02]  /*20af0*/  R2UR UR6, R20 ;  /* 0x00000000140672ca */ /* 0x000fe400000e0000 */
[----:B------:R-:W0:Y:S01]  /*20b00*/  MUFU.EX2 R132, R132 ;  /* 0x0000008400847308 */ /* 0x000e220000000800 */
[----:B------:R-:W-:-:S07]  /*20b10*/  @!P1 PRMT R20, RZ, 0x654, R13 ;  /* 0x00000654ff149816 */ /* 0x000fce000000000d */
[----:B------:R-:W2:Y:S01]  /*20b20*/  MUFU.EX2 R133, R133 ;  /* 0x0000008500857308 */ /* 0x000ea20000000800 */
[----:B-1----:R-:W-:Y:S01]  /*20b30*/  FFMA.FTZ R7, R3, R6, R201 ;  /* 0x0000000603077223 */ /* 0x002fe200000100c9 */
[----:B------:R-:W-:Y:S01]  /*20b40*/  FFMA.FTZ R6, R139, R0, -R125 ;  /* 0x000000008b067223 */ /* 0x000fe2000001087d */
[----:B------:R-:W-:Y:S05]  /*20b50*/  HGMMA.64x192x16.F32 R24, R176, gdesc[UR4].tnspB, R24, gsb0 ;  /* 0x42e00004b0187df0 */ /* 0x000fea0008000818 */
[----:B------:R-:W1:Y:S01]  /*20b60*/  MUFU.EX2 R14, R14 ;  /* 0x0000000e000e7308 */ /* 0x000e620000000800 */
[----:B0-----:R-:W-:-:S07]  /*20b70*/  F2FP.F16.F32.PACK_AB R201, R132, R201 ;  /* 0x000000c984c9723e */ /* 0x001fce00000000ff */
[----:B------:R-:W0:Y:S08]  /*20b80*/  MUFU.EX2 R13, R151 ;  /* 0x00000097000d7308 */ /* 0x000e300000000800 */
[----:B------:R-:W3:Y:S08]  /*20b90*/  MUFU.EX2 R6, R6 ;  /* 0x0000000600067308 */ /* 0x000ef00000000800 */
[----:B------:R-:W4:Y:S08]  /*20ba0*/  MUFU.EX2 R180, R180 ;  /* 0x000000b400b47308 */ /* 0x000f300000000800 */
        /* <DEDUP_REMOVED lines=8> */
[----:B------:R-:W-:Y:S02]  /*20c30*/  F2FP.F16.F32.PACK_AB R178, R8, R124 ;  /* 0x0000007c08b2723e */ /* 0x000fe400000000ff */
[----:B------:R-:W-:Y:S02]  /*20c40*/  F2FP.F16.F32.PACK_AB R176, R121, R120 ;  /* 0x0000007879b0723e */ /* 0x000fe400000000ff */
[----:B------:R-:W-:Y:S01]  /*20c50*/  F2FP.F16.F32.PACK_AB R177, R123, R122 ;  /* 0x0000007a7bb1723e */ /* 0x000fe200000000ff */
[----:B-----5:R-:W-:Y:S01]  /*20c60*/  FADD.FTZ R20, R132, R7 ;  /* 0x0000000784147221 */ /* 0x020fe20000010000 */
[----:B------:R5:W-:Y:S01]  /*20c70*/  @!P1 SYNCS.ARRIVE.TRANS64.RED.A1T0 RZ, [R11+URZ], RZ ;  /* 0x000000ff0bff99a7 */ /* 0x000be2000810043f */
[-CC-:B------:R-:W-:Y:S01]  /*20c80*/  FFMA.FTZ R7, R143, R0.reuse, -R125.reuse ;  /* 0x000000008f077223 */ /* 0x180fe2000001087d */
[----:B------:R-:W-:Y:S01]  /*20c90*/  FFMA.FTZ R125, R127, R0, -R125 ;  /* 0x000000007f7d7223 */ /* 0x000fe2000001087d */
[----:B------:R-:W-:Y:S01]  /*20ca0*/  FADD.FTZ R20, R203, R20 ;  /* 0x00000014cb147221 */ /* 0x000fe20000010000 */
[----:B--2---:R-:W-:-:S03]  /*20cb0*/  F2FP.F16.F32.PACK_AB R203, R133, R203 ;  /* 0x000000cb85cb723e */ /* 0x004fc600000000ff */
[----:B------:R-:W-:Y:S01]  /*20cc0*/  FADD.FTZ R20, R133, R20 ;  /* 0x0000001485147221 */ /* 0x000fe20000010000 */
[----:B------:R-:W2:Y:S03]  /*20cd0*/  MUFU.EX2 R7, R7 ;  /* 0x0000000700077308 */ /* 0x000ea60000000800 */
[----:B------:R-:W-:Y:S01]  /*20ce0*/  FADD.FTZ R20, R197, R20 ;  /* 0x00000014c5147221 */ /* 0x000fe20000010000 */
[----:B------:R-:W-:-:S03]  /*20cf0*/  F2FP.F16.F32.PACK_AB R197, R145, R197 ;  /* 0x000000c591c5723e */ /* 0x000fc600000000ff */
[----:B------:R-:W-:Y:S01]  /*20d00*/  FADD.FTZ R20, R145, R20 ;  /* 0x0000001491147221 */ /* 0x000fe20000010000 */
[----:B------:R-:W2:Y:S03]  /*20d10*/  MUFU.EX2 R125, R125 ;  /* 0x0000007d007d7308 */ /* 0x000ea60000000800 */
[----:B-----5:R-:W-:Y:S01]  /*20d20*/  FADD.FTZ R11, R199, R20 ;  /* 0x00000014c70b7221 */ /* 0x020fe20000010000 */
        /* <DEDUP_REMOVED lines=17> */
[C---:B-1----:R-:W-:Y:S02]  /*20e40*/  F2FP.F16.F32.PACK_AB R189, R14.reuse, R189 ;  /* 0x000000bd0ebd723e */ /* 0x042fe400000000ff */
[----:B------:R-:W-:Y:S01]  /*20e50*/  FADD.FTZ R20, R14, R11 ;  /* 0x0000000b0e147221 */ /* 0x000fe20000010000 */
[C---:B------:R-:W-:Y:S01]  /*20e60*/  FADD.FTZ R21, R144.reuse, R21 ;  /* 0x0000001590157221 */ /* 0x040fe20000010000 */
[----:B------:R-:W-:-:S02]  /*20e70*/  F2FP.F16.F32.PACK_AB R190, R144, R190 ;  /* 0x000000be90be723e */ /* 0x000fc400000000ff */
[----:B------:R-:W-:Y:S01]  /*20e80*/  FADD.FTZ R20, R191, R20 ;  /* 0x00000014bf147221 */ /* 0x000fe20000010000 */
[----:B------:R-:W-:Y:S01]  /*20e90*/  FADD.FTZ R21, R184, R21 ;  /* 0x00000015b8157221 */ /* 0x000fe20000010000 */
[C---:B0-----:R-:W-:Y:S02]  /*20ea0*/  F2FP.F16.F32.PACK_AB R191, R13.reuse, R191 ;  /* 0x000000bf0dbf723e */ /* 0x041fe400000000ff */
[----:B------:R-:W-:Y:S01]  /*20eb0*/  FADD.FTZ R20, R13, R20 ;  /* 0x000000140d147221 */ /* 0x000fe20000010000 */
[C---:B------:R-:W-:Y:S01]  /*20ec0*/  FADD.FTZ R21, R136.reuse, R21 ;  /* 0x0000001588157221 */ /* 0x040fe20000010000 */
[----:B------:R-:W-:Y:S02]  /*20ed0*/  F2FP.F16.F32.PACK_AB R184, R136, R184 ;  /* 0x000000b888b8723e */ /* 0x000fe400000000ff */
[----:B------:R-:W-:Y:S01]  /*20ee0*/  FADD.FTZ R11, R185, R20 ;  /* 0x00000014b90b7221 */ /* 0x000fe20000010000 */
[----:B------:R-:W-:Y:S01]  /*20ef0*/  FADD.FTZ R130, R186, R21 ;  /* 0x00000015ba827221 */ /* 0x000fe20000010000 */
[----:B---3--:R-:W-:-:S02]  /*20f00*/  F2FP.F16.F32.PACK_AB R185, R6, R185 ;  /* 0x000000b906b9723e */ /* 0x008fc400000000ff */
[----:B------:R-:W-:Y:S01]  /*20f10*/  FADD.FTZ R20, R6, R11 ;  /* 0x0000000b06147221 */ /* 0x000fe20000010000 */
[C---:B------:R-:W-:Y:S01]  /*20f20*/  FADD.FTZ R11, R137.reuse, R130 ;  /* 0x00000082890b7221 */ /* 0x040fe20000010000 */
[----:B------:R-:W-:Y:S02]  /*20f30*/  F2FP.F16.F32.PACK_AB R186, R137, R186 ;  /* 0x000000ba89ba723e */ /* 0x000fe400000000ff */
[----:B------:R-:W-:Y:S01]  /*20f40*/  FADD.FTZ R20, R187, R20 ;  /* 0x00000014bb147221 */ /* 0x000fe20000010000 */
[----:B----4-:R-:W-:Y:S01]  /*20f50*/  FADD.FTZ R11, R180, R11 ;  /* 0x0000000bb40b7221 */ /* 0x010fe20000010000 */
[C---:B--2---:R-:W-:Y:S02]  /*20f60*/  F2FP.F16.F32.PACK_AB R187, R7.reuse, R187 ;  /* 0x000000bb07bb723e */ /* 0x044fe400000000ff */
        /* <DEDUP_REMOVED lines=12> */
[----:B------:R-:W-:-:S02]  /*21030*/  F2FP.F16.F32.PACK_AB R183, R12, R183 ;  /* 0x000000b70cb7723e */ /* 0x000fc400000000ff */
[----:B------:R-:W-:Y:S01]  /*21040*/  FADD.FTZ R11, R12, R11 ;  /* 0x0000000b0c0b7221 */ /* 0x000fe20000010000 */
[----:B------:R-:W-:Y:S01]  /*21050*/  FADD.FTZ R7, R121, R6 ;  /* 0x0000000679077221 */ /* 0x000fe20000010000 */
[----:B------:R-:W-:Y:S02]  /*21060*/  IMAD.MOV.U32 R12, RZ, RZ, R205 ;  /* 0x000000ffff0c7224 */ /* 0x000fe400078e00cd */
[----:B------:R-:W-:Y:S01]  /*21070*/  FADD.FTZ R14, R122, R11 ;  /* 0x0000000b7a0e7221 */ /* 0x000fe20000010000 */
[----:B------:R-:W-:Y:S01]  /*21080*/  FADD.FTZ R7, R124, R7 ;  /* 0x000000077c077221 */ /* 0x000fe20000010000 */
[----:B------:R-:W-:Y:S02]  /*21090*/  MOV R11, R208 ;  /* 0x000000d0000b7202 */ /* 0x000fe40000000f00 */
[----:B------:R-:W-:Y:S01]  /*210a0*/  FADD.FTZ R14, R123, R14 ;  /* 0x0000000e7b0e7221 */ /* 0x000fe20000010000 */
[----:B------:R-:W-:Y:S01]  /*210b0*/  FADD.FTZ R7, R8, R7 ;  /* 0x0000000708077221 */ /* 0x000fe20000010000 */
[----:B------:R-:W-:-:S02]  /*210c0*/  IMAD.MOV.U32 R8, RZ, RZ, R4 ;  /* 0x000000ffff087224 */ /* 0x000fc400078e0004 */
[----:B------:R-:W-:Y:S01]  /*210d0*/  FADD.FTZ R14, R179, R14 ;  /* 0x0000000eb30e7221 */ /* 0x000fe20000010000 */
[----:B------:R-:W-:-:S03]  /*210e0*/  F2FP.F16.F32.PACK_AB R179, R125, R179 ;  /* 0x000000b37db3723e */ /* 0x000fc600000000ff */
[----:B------:R-:W-:Y:S01]  /*210f0*/  FADD.FTZ R6, R125, R14 ;  /* 0x0000000e7d067221 */ /* 0x000fe20000010000 */
[----:B------:R-:W-:Y:S06]  /*21100*/  @P2 BRA `(.L_x_5265) ;  /* 0xffffffb000b82947 */ /* 0x000fec000383ffff */
.L_x_5254:
[----:B------:R-:W-:Y:S05]  /*21110*/  BSYNC B0 ;  /* 0x0000000000007941 */ /* 0x000fea0003800000 */
.L_x_5253:
        /* <DEDUP_REMOVED lines=99> */
.L_x_5266:
[----:B------:R-:W-:Y:S02]  /*21750*/  LEA R11, R205, R18, 0x3 ;  /* 0x00000012cd0b7211 */ /* 0x000fe400078e18ff */
[----:B------:R-:W-:-:S04]  /*21760*/  SHF.L.U32 R2, R208, 0x1f, RZ ;  /* 0x0000001fd0027819 */ /* 0x000fc800000006ff */
[----:B------:R0:W1:Y:S01]  /*21770*/  SYNCS.PHASECHK.TRANS64.TRYWAIT P2, [R11+URZ+0x36850], R2 ;  /* 0x036850020b0075a7 */ /* 0x000062000804017f */
[----:B------:R-:W-:Y:S05]  /*21780*/  @!P0 BRA `(.L_x_5267) ;  /* 0x0000000000048947 */ /* 0x000fea0003800000 */
[----:B------:R-:W-:Y:S01]  /*21790*/  BPT.TRAP 0x1 ;  /* 0x000000040000795c */ /* 0x000fe20000300000 */
.L_x_5267:
        /* <DEDUP_REMOVED lines=9> */
.L_x_5269:
[----:B------:R-:W-:Y:S05]  /*21830*/  BSYNC B0 ;  /* 0x0000000000007941 */ /* 0x000fea0003800000 */
.L_x_5268:
[----:B01----:R-:W-:Y:S01]  /*21840*/  IMAD.MOV.U32 R2, RZ, RZ, R8 ;  /* 0x000000ffff027224 */ /* 0x003fe200078e0008 */
[----:B------:R-:W-:Y:S01]  /*21850*/  WARPGROUP.ARRIVE ;  /* 0x00000000000079c5 */ /* 0x000fe20000000000 */
[----:B------:R-:W-:Y:S01]  /*21860*/  IMAD.MOV.U32 R3, RZ, RZ, 0x40000040 ;  /* 0x40000040ff037424 */ /* 0x000fe200078e00ff */
[----:B------:R-:W-:Y:S01]  /*21870*/  IADD3 R205, R205, 0x1, RZ ;  /* 0x00000001cdcd7810 */ /* 0x000fe20007ffe0ff */
[----:B------:R-:W-:Y:S01]  /*21880*/  @!P1 VIADD R12, R11, 0x36860 ;  /* 0x000368600b0c9836 */ /* 0x000fe20000000000 */
[----:B------:R-:W-:Y:S02]  /*21890*/  R2UR UR6, R2 ;  /* 0x00000000020672ca */ /* 0x000fe400000e0000 */
[----:B------:R-:W-:Y:S01]  /*218a0*/  R2UR UR7, R3 ;  /* 0x00000000030772ca */ /* 0x000fe200000e0000 */
[----:B------:R-:W-:Y:S01]  /*218b0*/  IMAD.MOV.U32 R3, RZ, RZ, 0x40000040 ;  /* 0x40000040ff037424 */ /* 0x000fe200078e00ff */
[----:B------:R-:W-:Y:S02]  /*218c0*/  IADD3 R2, R8, 0x80, RZ ;  /* 0x0000008008027810 */ /* 0x000fe40007ffe0ff */
        /* <DEDUP_REMOVED lines=169> */
.L_x_5165:
        /* <DEDUP_REMOVED lines=61> */
[--C-:B------:R-:W-:Y:S01]  /*22730*/  IMAD.X R9, RZ, RZ, R27.reuse, P2 ;  /* 0x000000ffff097224 */ /* 0x100fe200010e061b */
[----:B------:R-:W-:Y:S01]  /*22740*/  IADD3 R137, P1, R26, 0x40, RZ ;  /* 0x000000401a897810 */ /* 0x000fe20007f3e0ff */
[--C-:B------:R-:W-:Y:S01]  /*22750*/  IMAD.X R21, RZ, RZ, R27.reuse, P0 ;  /* 0x000000ffff157224 */ /* 0x100fe200000e061b */
[----:B------:R-:W-:Y:S02]  /*22760*/  SHF.R.U64 R6, R6, 0x3, RZ ;  /* 0x0000000306067819 */ /* 0x000fe400000012ff */
[----:B------:R-:W-:Y:S01]  /*22770*/  LOP3.LUT R7, R26, 0x380, RZ, 0xc0, !PT ;  /* 0x000003801a077812 */ /* 0x000fe200078ec0ff */
[----:B------:R-:W-:Y:S01]  /*22780*/  IMAD.X R11, RZ, RZ, R27, P1 ;  /* 0x000000ffff0b7224 */ /* 0x000fe200008e061b */
[----:B------:R-:W-:-:S02]  /*22790*/  LOP3.LUT R8, R6, R111, RZ, 0x3c, !PT ;  /* 0x0000006f06087212 */ /* 0x000fc400078e3cff */
[----:B------:R-:W-:Y:S02]  /*227a0*/  LOP3.LUT R6, R143, 0x380, RZ, 0xc0, !PT ;  /* 0x000003808f067812 */ /* 0x000fe400078ec0ff */
[C---:B------:R-:W-:Y:S02]  /*227b0*/  IADD3 R141, P5, R26.reuse, 0x4000, RZ ;  /* 0x000040001a8d7810 */ /* 0x040fe40007fbe0ff */
[C---:B------:R-:W-:Y:S02]  /*227c0*/  IADD3 R139, P6, R26.reuse, 0x60, RZ ;  /* 0x000000601a8b7810 */ /* 0x040fe40007fde0ff */
[----:B------:R-:W-:Y:S01]  /*227d0*/  IADD3 R147, P3, R26, 0x4060, RZ ;  /* 0x000040601a937810 */ /* 0x000fe20007f7e0ff */
[----:B------:R-:W-:Y:S01]  /*227e0*/  IMAD.X R15, RZ, RZ, R27, P5 ;  /* 0x000000ffff0f7224 */ /* 0x000fe200028e061b */
[----:B------:R-:W-:Y:S02]  /*227f0*/  SHF.R.U64 R6, R6, 0x3, RZ ;  /* 0x0000000306067819 */ /* 0x000fe400000012ff */
[----:B------:R-:W-:-:S02]  /*22800*/  IADD3 R151, P1, R26, 0x8020, RZ ;  /* 0x000080201a977810 */ /* 0x000fc40007f3e0ff */
[----:B------:R-:W-:Y:S02]  /*22810*/  SHF.R.U64 R7, R7, 0x3, RZ ;  /* 0x0000000307077819 */ /* 0x000fe400000012ff */
[----:B------:R-:W-:Y:S01]  /*22820*/  IADD3.X R13, RZ, R27, RZ, P6, !PT ;  /* 0x0000001bff0d7210 */ /* 0x000fe200037fe4ff */
[----:B------:R-:W-:Y:S01]  /*22830*/  IMAD.X R43, RZ, RZ, R27, P1 ;  /* 0x000000ffff2b7224 */ /* 0x000fe200008e061b */
[----:B------:R-:W-:Y:S02]  /*22840*/  IADD3 R86, P5, R26, 0x8060, RZ ;  /* 0x000080601a567810 */ /* 0x000fe40007fbe0ff */
[----:B------:R-:W-:Y:S02]  /*22850*/  LOP3.LUT R10, R137, 0x380, RZ, 0xc0, !PT ;  /* 0x00000380890a7812 */ /* 0x000fe400078ec0ff */
[----:B------:R-:W-:Y:S02]  /*22860*/  LOP3.LUT R34, R147, 0x380, RZ, 0xc0, !PT ;  /* 0x0000038093227812 */ /* 0x000fe400078ec0ff */
[----:B------:R-:W-:-:S02]  /*22870*/  LOP3.LUT R20, R6, R143, RZ, 0x3c, !PT ;  /* 0x0000008f06147212 */ /* 0x000fc400078e3cff */
[C---:B------:R-:W-:Y:S02]  /*22880*/  IADD3 R145, P4, R26.reuse, 0x4040, RZ ;  /* 0x000040401a917810 */ /* 0x040fe40007f9e0ff */
[C---:B------:R-:W-:Y:S02]  /*22890*/  IADD3 R149, P2, R26.reuse, 0x8000, RZ ;  /* 0x000080001a957810 */ /* 0x040fe40007f5e0ff */
[----:B------:R-:W-:Y:S01]  /*228a0*/  IADD3 R153, P6, R26, 0x8040, RZ ;  /* 0x000080401a997810 */ /* 0x000fe20007fde0ff */
[--C-:B------:R-:W-:Y:S01]  /*228b0*/  IMAD.X R31, RZ, RZ, R27.reuse, P4 ;  /* 0x000000ffff1f7224 */ /* 0x100fe200020e061b */
[----:B------:R-:W-:Y:S01]  /*228c0*/  LOP3.LUT R6, R151, 0x380, RZ, 0xc0, !PT ;  /* 0x0000038097067812 */ /* 0x000fe200078ec0ff */
[--C-:B------:R-:W-:Y:S01]  /*228d0*/  IMAD.X R39, RZ, RZ, R27.reuse, P2 ;  /* 0x000000ffff277224 */ /* 0x100fe200010e061b */
[----:B------:R-:W-:Y:S01]  /*228e0*/  LOP3.LUT R26, R7, R26, RZ, 0x3c, !PT ;  /* 0x0000001a071a7212 */ /* 0x000fe200078e3cff */
[----:B------:R-:W-:Y:S01]  /*228f0*/  IMAD.X R47, RZ, RZ, R27, P6 ;  /* 0x000000ffff2f7224 */ /* 0x000fe200030e061b */
[----:B------:R-:W-:-:S02]  /*22900*/  LOP3.LUT R12, R139, 0x380, RZ, 0xc0, !PT ;  /* 0x000003808b0c7812 */ /* 0x000fc400078ec0ff */
[----:B------:R-:W-:Y:S02]  /*22910*/  LOP3.LUT R14, R141, 0x380, RZ, 0xc0, !PT ;  /* 0x000003808d0e7812 */ /* 0x000fe400078ec0ff */
[----:B------:R-:W-:Y:S02]  /*22920*/  SHF.R.U64 R10, R10, 0x3, RZ ;  /* 0x000000030a0a7819 */ /* 0x000fe400000012ff */
[----:B------:R-:W-:Y:S02]  /*22930*/  SHF.R.U64 R34, R34, 0x3, RZ ;  /* 0x0000000322227819 */ /* 0x000fe400000012ff */
[----:B------:R-:W-:Y:S02]  /*22940*/  LOP3.LUT R42, R86, 0x380, RZ, 0xc0, !PT ;  /* 0x00000380562a7812 */ /* 0x000fe400078ec0ff */
[----:B------:R-:W-:Y:S02]  /*22950*/  SHF.R.U64 R6, R6, 0x3, RZ ;  /* 0x0000000306067819 */ /* 0x000fe400000012ff */
        /* <DEDUP_REMOVED lines=63> */
[----:B--2---:R-:W-:Y:S01]  /*22d50*/  IMAD.U32 R0, RZ, RZ, UR4 ;  /* 0x00000004ff007e24 */ /* 0x004fe2000f8e00ff */
[----:B------:R-:W-:Y:S01]  /*22d60*/  @P1 IADD3.X R7, R228, UR5, RZ, P2, !PT ;  /* 0x00000005e4071c10 */ /* 0x000fe200097fe4ff */
[----:B------:R2:W5:Y:S01]  /*22d70*/  @P0 LDG.E R20, desc[UR60][R8.64] ;  /* 0x0000003c08140981 */ /* 0x000562000c1e1900 */
[----:B------:R-:W-:-:S03]  /*22d80*/  IADD3 R11, P4, R4, 0x1000, RZ ;  /* 0x00001000040b7810 */ /* 0x000fc60007f9e0ff */
[----:B------:R2:W5:Y:S01]  /*22d90*/  @P1 LDG.E R0, desc[UR60][R6.64] ;  /* 0x0000003c06001981 */ /* 0x000562000c1e1900 */
[----:B------:R-:W-:Y:S01]  /*22da0*/  LOP3.LUT R10, R11, 0x380, RZ, 0xc0, !PT ;  /* 0x000003800b0a7812 */ /* 0x000fe200078ec0ff */
[----:B------:R-:W-:Y:S08]  /*22db0*/  @P1 BRA `(.L_x_5273) ;  /* 0x0000000000101947 */ /* 0x000ff00003800000 */
[----:B------:R-:W-:Y:S05]  /*22dc0*/  @!P0 BRA `(.L_x_5273) ;  /* 0x00000000000c8947 */ /* 0x000fea0003800000 */
[----:B--2---:R-:W2:Y:S04]  /*22dd0*/  LDG.E R7, desc[UR60][R8.64] ;  /* 0x0000003c08077981 */ /* 0x004ea8000c1e1900 */
[----:B-----5:R-:W2:Y:S02]  /*22de0*/  LDG.E R0, desc[UR60][R8.64+0x4] ;  /* 0x0000043c08007981 */ /* 0x020ea4000c1e1900 */
[----:B--2---:R-:W-:-:S07]  /*22df0*/  IADD3 R0, -R7, R0, RZ ;  /* 0x0000000007007210 */ /* 0x004fce0007ffe1ff */
.L_x_5273:
[----:B------:R-:W-:Y:S01]  /*22e00*/  SHF.R.S32.HI R61, RZ, 0x1f, R226 ;  /* 0x0000001fff3d7819 */ /* 0x000fe200000114e2 */
[----:B------:R-:W-:Y:S01]  /*22e10*/  ULDC.64 UR4, c[0x0][0xb70] ;  /* 0x0002dc0000047ab9 */ /* 0x000fe20000000a00 */
[--C-:B-----5:R-:W-:Y:S02]  /*22e20*/  SHF.R.S32.HI R21, RZ, 0x1f, R20.reuse ;  /* 0x0000001fff157819 */ /* 0x120fe40000011414 */
[----:B--2---:R-:W-:Y:S01]  /*22e30*/  SHF.R.U64 R8, R10, 0x3, RZ ;  /* 0x000000030a087819 */ /* 0x004fe200000012ff */
[----:B------:R-:W-:Y:S01]  /*22e40*/  IMAD R7, R61, UR4, RZ ;  /* 0x000000043d077c24 */ /* 0x000fe2000f8e02ff */
[----:B------:R-:W-:Y:S02]  /*22e50*/  SEL R235, R235, RZ, !P0 ;  /* 0x000000ffebeb7207 */ /* 0x000fe40004000000 */
[----:B------:R-:W-:Y:S01]  /*22e60*/  SEL R229, R229, RZ, !P0 ;  /* 0x000000ffe5e57207 */ /* 0x000fe20004000000 */
        /* <DEDUP_REMOVED lines=9> */
[----:B------:R-:W-:Y:S01]  /*22f00*/  IMAD R11, R233, 0x80, R225 ;  /* 0x00000080e90b7824 */ /* 0x000fe200078e02e1 */
[C---:B------:R-:W-:Y:S01]  /*22f10*/  IADD3 R33, P1, R4.reuse, 0x5000, RZ ;  /* 0x0000500004217810 */ /* 0x040fe20007f3e0ff */
[----:B------:R-:W-:Y:S01]  /*22f20*/  IMAD.WIDE.U32 R6, R229, UR4, R6 ;  /* 0x00000004e5067c25 */ /* 0x000fe2000f8e0006 */
[----:B------:R-:W-:Y:S02]  /*22f30*/  LOP3.LUT R28, R29, 0x380, RZ, 0xc0, !PT ;  /* 0x000003801d1c7812 */ /* 0x000fe400078ec0ff */
[----:B------:R-:W-:Y:S01]  /*22f40*/  IADD3 R37, P2, R4, 0x6000, RZ ;  /* 0x0000600004257810 */ /* 0x000fe20007f5e0ff */
[----:B------:R-:W-:Y:S01]  /*22f50*/  IMAD R10, R229, UR5, R9 ;  /* 0x00000005e50a7c24 */ /* 0x000fe2000f8e0209 */
[----:B------:R-:W-:Y:S01]  /*22f60*/  SHF.R.S32.HI R9, RZ, 0x1f, R11 ;  /* 0x0000001fff097819 */ /* 0x000fe2000001140b */
[----:B------:R-:W-:Y:S01]  /*22f70*/  ULDC.64 UR4, c[0x0][0xb40] ;  /* 0x0002d00000047ab9 */ /* 0x000fe20000000a00 */
[----:B------:R-:W-:-:S02]  /*22f80*/  IADD3 R6, P3, R11, R6, RZ ;  /* 0x000000060b067210 */ /* 0x000fc40007f7e0ff */
[----:B------:R-:W-:Y:S02]  /*22f90*/  LOP3.LUT R12, R13, 0x380, RZ, 0xc0, !PT ;  /* 0x000003800d0c7812 */ /* 0x000fe400078ec0ff */
[----:B------:R-:W-:Y:S02]  /*22fa0*/  LOP3.LUT R24, R25, 0x380, RZ, 0xc0, !PT ;  /* 0x0000038019187812 */ /* 0x000fe400078ec0ff */
[----:B------:R-:W-:Y:S02]  /*22fb0*/  LOP3.LUT R32, R33, 0x380, RZ, 0xc0, !PT ;  /* 0x0000038021207812 */ /* 0x000fe400078ec0ff */
[----:B------:R-:W-:Y:S02]  /*22fc0*/  SHF.R.U64 R28, R28, 0x3, RZ ;  /* 0x000000031c1c7819 */ /* 0x000fe400000012ff */
[----:B------:R-:W-:Y:S02]  /*22fd0*/  LOP3.LUT R36, R37, 0x380, RZ, 0xc0, !PT ;  /* 0x0000038025247812 */ /* 0x000fe400078ec0ff */
[----:B------:R-:W-:-:S02]  /*22fe0*/  IADD3.X R9, R9, R7, R10, P3, !PT ;  /* 0x0000000709097210 */ /* 0x000fc40001ffe40a */
[----:B------:R-:W-:Y:S02]  /*22ff0*/  SHF.R.U64 R12, R12, 0x3, RZ ;  /* 0x000000030c0c7819 */ /* 0x000fe400000012ff */
[----:B------:R-:W-:Y:S02]  /*23000*/  SHF.R.U64 R24, R24, 0x3, RZ ;  /* 0x0000000318187819 */ /* 0x000fe400000012ff */
[----:B------:R-:W-:Y:S02]  /*23010*/  SHF.R.U64 R32, R32, 0x3, RZ ;  /* 0x0000000320207819 */ /* 0x000fe400000012ff */
[----:B------:R-:W-:Y:S02]  /*23020*/  LEA R54, P3, R6, UR4, 0x2 ;  /* 0x0000000406367c11 */ /* 0x000fe4000f8610ff */
[----:B------:R-:W-:Y:S01]  /*23030*/  LOP3.LUT R28, R28, R29, RZ, 0x3c, !PT ;  /* 0x0000001d1c1c7212 */ /* 0x000fe200078e3cff */
[----:B------:R-:W-:Y:S01]  /*23040*/  IMAD.X R29, RZ, RZ, R5, P0 ;  /* 0x000000ffff1d7224 */ /* 0x000fe200000e0605 */
[----:B------:R-:W-:-:S02]  /*23050*/  SHF.R.U64 R36, R36, 0x3, RZ ;  /* 0x0000000324247819 */ /* 0x000fc400000012ff */
[----:B------:R-:W-:Y:S02]  /*23060*/  LOP3.LUT P0, RZ, R237, 0x3, RZ, 0xc0, !PT ;  /* 0x00000003edff7812 */ /* 0x000fe4000780c0ff */
[----:B------:R-:W-:Y:S02]  /*23070*/  LOP3.LUT R12, R12, R13, RZ, 0x3c, !PT ;  /* 0x0000000d0c0c7212 */ /* 0x000fe400078e3cff */
[----:B------:R-:W-:Y:S01]  /*23080*/  LOP3.LUT R24, R24, R25, RZ, 0x3c, !PT ;  /* 0x0000001918187212 */ /* 0x000fe200078e3cff */
[--C-:B------:R-:W-:Y:S01]  /*23090*/  IMAD.X R25, RZ, RZ, R5.reuse, P6 ;  /* 0x000000ffff197224 */ /* 0x100fe200030e0605 */
[----:B------:R-:W-:Y:S01]  /*230a0*/  LOP3.LUT R32, R32, R33, RZ, 0x3c, !PT ;  /* 0x0000002120207212 */ /* 0x000fe200078e3cff */
[----:B------:R-:W-:Y:S01]  /*230b0*/  IMAD.X R33, RZ, RZ, R5, P1 ;  /* 0x000000ffff217224 */ /* 0x000fe200008e0605 */
[----:B------:R-:W-:Y:S01]  /*230c0*/  LEA.HI.X R55, R6, UR5, R9, 0x2, P3 ;  /* 0x0000000506377c11 */ /* 0x000fe200098f1409 */
[--C-:B------:R-:W-:Y:S01]  /*230d0*/  IMAD.X R9, RZ, RZ, R5.reuse, P4 ;  /* 0x000000ffff097224 */ /* 0x100fe200020e0605 */
[----:B------:R-:W-:Y:S01]  /*230e0*/  LOP3.LUT R36, R36, R37, RZ, 0x3c, !PT ;  /* 0x0000002524247212 */ /* 0x000fe200078e3cff */
[----:B------:R-:W-:Y:S01]  /*230f0*/  IMAD.X R37, RZ, RZ, R5, P2 ;  /* 0x000000ffff257224 */ /* 0x000fe200010e0605 */
[----:B------:R-:W-:Y:S01]  /*23100*/  IADD3.X R13, RZ, R5, RZ, P5, !PT ;  /* 0x00000005ff0d7210 */ /* 0x000fe20002ffe4ff */
[----:B------:R-:W-:Y:S01]  /*23110*/  ULDC.64 UR4, c[0x0][0xaa0] ;  /* 0x0002a80000047ab9 */ /* 0x000fe20000000a00 */
[----:B------:R-:W-:-:S02]  /*23120*/  IADD3 R7, R11, 0x8, RZ ;  /* 0x000000080b077810 */ /* 0x000fc40007ffe0ff */
[C---:B------:R-:W-:Y:S02]  /*23130*/  IADD3 R41, P3, R4.reuse, 0x7000, RZ ;  /* 0x0000700004297810 */ /* 0x040fe40007f7e0ff */
[C---:B------:R-:W-:Y:S02]  /*23140*/  IADD3 R45, P4, R4.reuse, 0x8000, RZ ;  /* 0x00008000042d7810 */ /* 0x040fe40007f9e0ff */
[C---:B------:R-:W-:Y:S02]  /*23150*/  IADD3 R49, P5, R4.reuse, 0x9000, RZ ;  /* 0x0000900004317810 */ /* 0x040fe40007fbe0ff */
[C---:B------:R-:W-:Y:S02]  /*23160*/  IADD3 R53, P6, R4.reuse, 0xa000, RZ ;  /* 0x0000a00004357810 */ /* 0x040fe40007fde0ff */
[----:B------:R-:W-:Y:S02]  /*23170*/  ISETP.GE.OR P1, PT, R11, R0, P0 ;  /* 0x000000000b00720c */ /* 0x000fe40000726670 */
[----:B------:R-:W-:-:S02]  /*23180*/  LOP3.LUT R6, R4, 0x380, RZ, 0xc0, !PT ;  /* 0x0000038004067812 */ /* 0x000fc400078ec0ff */
[----:B------:R-:W-:Y:S02]  /*23190*/  IADD3 R11, P2, R4, 0xb000, RZ ;  /* 0x0000b000040b7810 */ /* 0x000fe40007f5e0ff */
[----:B------:R-:W-:Y:S02]  /*231a0*/  ISETP.GE.OR P0, PT, R7, R0, P0 ;  /* 0x000000000700720c */ /* 0x000fe40000706670 */
[----:B------:R-:W-:Y:S01]  /*231b0*/  LOP3.LUT R40, R41, 0x380, RZ, 0xc0, !PT ;  /* 0x0000038029287812 */ /* 0x000fe200078ec0ff */
[----:B------:R-:W-:Y:S01]  /*231c0*/  IMAD.X R57, RZ, RZ, R5, P2 ;  /* 0x000000ffff397224 */ /* 0x000fe200010e0605 */
[----:B------:R-:W-:Y:S02]  /*231d0*/  LOP3.LUT R44, R45, 0x380, RZ, 0xc0, !PT ;  /* 0x000003802d2c7812 */ /* 0x000fe400078ec0ff */
[----:B------:R-:W-:Y:S01]  /*231e0*/  LOP3.LUT R48, R49, 0x380, RZ, 0xc0, !PT ;  /* 0x0000038031307812 */ /* 0x000fe200078ec0ff */
[----:B------:R2:W-:Y:S01]  /*231f0*/  @!P1 STG.E desc[UR60][R54.64], R3 ;  /* 0x0000000336009986 */ /* 0x0005e2000c10193c */
        /* <DEDUP_REMOVED lines=16> */
[----:B------:R-:W5:Y:S01]  /*23300*/  LD.E.128 R28, desc[UR60][R28.64] ;  /* 0x0000003c1c1c7980 */ /* 0x000f62000c101d00 */
[----:B------:R-:W-:Y:S01]  /*23310*/  LOP3.LUT R52, R52, R53, RZ, 0x3c, !PT ;  /* 0x0000003534347212 */ /* 0x000fe200078e3cff */
[----:B------:R-:W-:Y:S01]  /*23320*/  IMAD.X R53, RZ, RZ, R5, P6 ;  /* 0x000000ffff357224 */ /* 0x000fe200030e0605 */
        /* <DEDUP_REMOVED lines=14> */
[----:B------:R-:W5:Y:S01]  /*23410*/  LD.E.128 R56, desc[UR60][R56.64] ;  /* 0x0000003c38387980 */ /* 0x000f62000c101d00 */
[C---:B------:R-:W-:Y:S01]  /*23420*/  IMAD.WIDE.U32 R2, R20.reuse, UR4, R2 ;  /* 0x0000000414027c25 */ /* 0x040fe2000f8e0002 */
[----:B------:R-:W-:Y:S01]  /*23430*/  @!PT LDS RZ, [RZ] ;  /* 0x00000000fffff984 */ /* 0x000fe20000000800 */
[----:B------:R-:W-:Y:S01]  /*23440*/  @!PT LDS RZ, [RZ] ;  /* 0x00000000fffff984 */ /* 0x000fe20000000800 */
[----:B------:R-:W-:Y:S01]  /*23450*/  @!PT LDS RZ, [RZ] ;  /* 0x00000000fffff984 */ /* 0x000fe20000000800 */
[----:B------:R-:W-:Y:S01]  /*23460*/  @!PT LDS RZ, [RZ] ;  /* 0x00000000fffff984 */ /* 0x000fe20000000800 */
[----:B------:R2:W-:Y:S06]  /*23470*/  MEMBAR.ALL.CTA ;  /* 0x0000000000007992 */ /* 0x0005ec0000008000 */
[----:B--2---:R-:W2:Y:S01]  /*23480*/  FENCE.VIEW.ASYNC.S ;  /* 0x00000000000073c6 */ /* 0x004ea20000000000 */
[----:B------:R-:W-:Y:S01]  /*23490*/  IMAD R21, R20, UR5, R21 ;  /* 0x0000000514157c24 */ /* 0x000fe2000f8e0215 */
[----:B------:R-:W-:Y:S01]  /*234a0*/  ULDC.64 UR4, c[0x0][0xae0] ;  /* 0x0002b80000047ab9 */ /* 0x000fe20000000a00 */
[----:B------:R-:W-:-:S02]  /*234b0*/  IMAD R63, R233, -0x80, R0 ;  /* 0xffffff80e93f7824 */ /* 0x000fc400078e0200 */
[----:B------:R-:W-:Y:S01]  /*234c0*/  IMAD R61, R61, UR4, RZ ;  /* 0x000000043d3d7c24 */ /* 0x000fe2000f8e02ff */
[----:B------:R-:W-:Y:S01]  /*234d0*/  IADD3 R3, R3, R21, RZ ;  /* 0x0000001503037210 */ /* 0x000fe20007ffe0ff */
[C---:B------:R-:W-:Y:S01]  /*234e0*/  VIADD R0, R222.reuse, 0x40 ;  /* 0x00000040de007836 */ /* 0x040fe20000000000 */
[CC--:B------:R-:W-:Y:S01]  /*234f0*/  ISETP.GE.AND P3, PT, R222.reuse, R63.reuse, PT ;  /* 0x0000003fde00720c */ /* 0x0c0fe20003f66270 */
[----:B------:R-:W-:Y:S02]  /*23500*/  VIADD R20, R222, 0x20 ;  /* 0x00000020de147836 */ /* 0x000fe40000000000 */
[----:B------:R-:W-:Y:S01]  /*23510*/  IMAD R61, R226, UR5, R61 ;  /* 0x00000005e23d7c24 */ /* 0x000fe2000f8e023d */
[----:B------:R-:W-:Y:S01]  /*23520*/  ISETP.GE.AND P1, PT, R0, R63, PT ;  /* 0x0000003f0000720c */ /* 0x000fe20003f26270 */
        /* <DEDUP_REMOVED lines=10> */
[----:B------:R-:W-:Y:S01]  /*235d0*/  SHF.R.S32.HI R223, RZ, 0x1f, R222 ;  /* 0x0000001fffdf7819 */ /* 0x000fe200000114de */
[----:B------:R-:W-:Y:S01]  /*235e0*/  IMAD.WIDE.U32 R60, R229, UR4, R2 ;  /* 0x00000004e53c7c25 */ /* 0x000fe2000f8e0002 */
[----:B--2---:R2:W-:Y:S01]  /*235f0*/  SYNCS.ARRIVE.TRANS64.RED.A1T0 RZ, [R0+URZ], RZ ;  /* 0x000000ff00ff79a7 */ /* 0x0045e2000810043f */
[----:B------:R-:W-:Y:S02]  /*23600*/  BSSY B1, `(.L_x_5274) ;  /* 0x0000017000017945 */ /* 0x000fe40003800000 */
[----:B------:R-:W-:-:S04]  /*23610*/  IMAD.WIDE R20, R233, 0x80, R222 ;  /* 0x00000080e9147825 */ /* 0x000fc800078e02de */
[----:B------:R-:W-:Y:S01]  /*23620*/  IMAD.IADD R65, R61, 0x1, R63 ;  /* 0x000000013d417824 */ /* 0x000fe200078e023f */
[----:B--2---:R-:W-:Y:S06]  /*23630*/  @P3 BRA `(.L_x_5275) ;  /* 0x00000000004c3947 */ /* 0x004fec0003800000 */
        /* <DEDUP_REMOVED lines=19> */
.L_x_5275:
[----:B------:R-:W-:Y:S05]  /*23770*/  BSYNC B1 ;  /* 0x0000000000017941 */ /* 0x000fea0003800000 */
.L_x_5274:
[----:B------:R-:W-:Y:S04]  /*23780*/  BSSY B1, `(.L_x_5276) ;  /* 0x0000017000017945 */ /* 0x000fe80003800000 */
[----:B------:R-:W-:Y:S05]  /*23790*/  @P0 BRA `(.L_x_5277) ;  /* 0x0000000000540947 */ /* 0x000fea0003800000 */
[----:B--2--5:R-:W-:Y:S01]  /*237a0*/  IADD3 R5, P0, R20, 0x20, RZ ;  /* 0x0000002014057810 */ /* 0x024fe20007f1e0ff */
[C---:B------:R-:W-:Y:S01]  /*237b0*/  VIADD R2, R219.reuse, 0x40 ;  /* 0x00000040db027836 */ /* 0x040fe20000000000 */
[----:B------:R-:W-:Y:S01]  /*237c0*/  ULDC UR4, c[0x0][0xa8c] ;  /* 0x0002a30000047ab9 */ /* 0x000fe20000000800 */
[----:B------:R-:W-:Y:S01]  /*237d0*/  ULDC.64 UR6, c[0x0][0xad8] ;  /* 0x0002b60000067ab9 */ /* 0x000fe20000000a00 */
[----:B------:R-:W-:Y:S01]  /*237e0*/  IADD3.X R0, RZ, R21, RZ, P0, !PT ;  /* 0x00000015ff007210 */ /* 0x000fe200007fe4ff */
[C---:B------:R-:W-:Y:S01]  /*237f0*/  VIADD R4, R219.reuse, 0x80 ;  /* 0x00000080db047836 */ /* 0x040fe20000000000 */
[----:B------:R-:W-:Y:S01]  /*23800*/  ISETP.GE.AND P4, PT, R2, UR4, PT ;  /* 0x0000000402007c0c */ /* 0x000fe2000bf86270 */
[----:B------:R-:W-:Y:S01]  /*23810*/  IMAD.MOV.U32 R2, RZ, RZ, R60 ;  /* 0x000000ffff027224 */ /* 0x000fe200078e003c */
[----:B------:R-:W-:Y:S01]  /*23820*/  MOV R3, R65 ;  /* 0x0000004100037202 */ /* 0x000fe20000000f00 */
[----:B------:R-:W-:Y:S01]  /*23830*/  IMAD R0, R0, UR6, RZ ;  /* 0x0000000600007c24 */ /* 0x000fe2000f8e02ff */
[----:B------:R-:W-:-:S02]  /*23840*/  ISETP.GE.AND P3, PT, R219, UR4, PT ;  /* 0x00000004db007c0c */ /* 0x000fc4000bf66270 */
[----:B------:R-:W-:Y:S01]  /*23850*/  ISETP.GE.AND P5, PT, R4, UR4, PT ;  /* 0x0000000404007c0c */ /* 0x000fe2000bfa6270 */
[----:B------:R-:W-:-:S04]  /*23860*/  IMAD.WIDE.U32 R2, R5, UR6, R2 ;  /* 0x0000000605027c25 */ /* 0x000fc8000f8e0002 */
        /* <DEDUP_REMOVED lines=8> */
.L_x_5277:
[----:B------:R-:W-:Y:S05]  /*238f0*/  BSYNC B1 ;  /* 0x0000000000017941 */ /* 0x000fea0003800000 */
.L_x_5276:
[----:B------:R-:W-:Y:S04]  /*23900*/  BSSY B1, `(.L_x_5278) ;  /* 0x0000017000017945 */ /* 0x000fe80003800000 */
[----:B------:R-:W-:Y:S05]  /*23910*/  @P1 BRA `(.L_x_5279) ;  /* 0x0000000000541947 */ /* 0x000fea0003800000 */
[----:B--23-5:R-:W-:Y:S01]  /*23920*/  IADD3 R5, P0, R20, 0x40, RZ ;  /* 0x0000004014057810 */ /* 0x02cfe20007f1e0ff */
        /* <DEDUP_REMOVED lines=20> */
.L_x_5279:
[----:B------:R-:W-:Y:S05]  /*23a70*/  BSYNC B1 ;  /* 0x0000000000017941 */ /* 0x000fea0003800000 */
.L_x_5278:
[----:B------:R-:W-:Y:S05]  /*23a80*/  @P2 BRA `(.L_x_5280) ;  /* 0x0000000c000c2947 */ /* 0x000fea0003800000 */
[----:B--2345:R-:W-:Y:S01]  /*23a90*/  IADD3 R5, P0, R20, 0x60, RZ ;  /* 0x0000006014057810 */ /* 0x03cfe20007f1e0ff */
[----:B------:R-:W-:Y:S01]  /*23aa0*/  ULDC.64 UR4, c[0x0][0xad8] ;  /* 0x0002b60000047ab9 */ /* 0x000fe20000000a00 */
[----:B------:R-:W-:Y:S01]  /*23ab0*/  IMAD.MOV.U32 R2, RZ, RZ, R60 ;  /* 0x000000ffff027224 */ /* 0x000fe200078e003c */
[----:B------:R-:W-:Y:S01]  /*23ac0*/  ULDC.64 UR6, c[0x0][0xa80] ;  /* 0x0002a00000067ab9 */ /* 0x000fe20000000a00 */
[----:B------:R-:W-:Y:S01]  /*23ad0*/  IADD3.X R20, RZ, R21, RZ, P0, !PT ;  /* 0x00000015ff147210 */ /* 0x000fe200007fe4ff */
[----:B------:R-:W-:Y:S02]  /*23ae0*/  IMAD.MOV.U32 R3, RZ, RZ, R65 ;  /* 0x000000ffff037224 */ /* 0x000fe400078e0041 */
        /* <DEDUP_REMOVED lines=17> */
.L_x_5272:
        /* <DEDUP_REMOVED lines=9> */
[----:B------:R2:W5:Y:S09]  /*23c90*/  @P0 LDG.E R7, desc[UR60][R2.64] ;  /* 0x0000003c02070981 */ /* 0x000572000c1e1900 */
[----:B------:R-:W-:Y:S01]  /*23ca0*/  @P1 IADD3 R4, P2, R227, UR4, RZ ;  /* 0x00000004e3041c10 */ /* 0x000fe2000ff5e0ff */
[----:B------:R-:W-:-:S02]  /*23cb0*/  ULDC UR4, c[0x0][0xa88] ;  /* 0x0002a20000047ab9 */ /* 0x000fc40000000800 */
[----:B------:R-:W-:Y:S01]  /*23cc0*/  IMAD.U32 R0, RZ, RZ, UR4 ;  /* 0x00000004ff007e24 */ /* 0x000fe2000f8e00ff */
[----:B------:R-:W-:-:S05]  /*23cd0*/  @P1 IADD3.X R5, R228, UR5, RZ, P2, !PT ;  /* 0x00000005e4051c10 */ /* 0x000fca00097fe4ff */
        /* <DEDUP_REMOVED lines=9> */
.L_x_5281:
        /* <DEDUP_REMOVED lines=28> */
.L_x_5283:
[----:B------:R-:W-:Y:S05]  /*23f30*/  BSYNC B1 ;  /* 0x0000000000017941 */ /* 0x000fea0003800000 */
.L_x_5282:
[----:B------:R-:W-:Y:S01]  /*23f40*/  ULDC.64 UR4, c[0x0][0xaa0] ;  /* 0x0002a80000047ab9 */ /* 0x000fe20000000a00 */
[----:B--2---:R-:W-:Y:S01]  /*23f50*/  MOV R3, R10 ;  /* 0x0000000a00037202 */ /* 0x004fe20000000f00 */
[----:B------:R-:W-:Y:S01]  /*23f60*/  IMAD.MOV.U32 R2, RZ, RZ, R219 ;  /* 0x000000ffff027224 */ /* 0x000fe200078e00db */
[----:B------:R-:W-:Y:S01]  /*23f70*/  BSSY B1, `(.L_x_5284) ;  /* 0x000002e000017945 */ /* 0x000fe20003800000 */
[----:B------:R-:W-:Y:S02]  /*23f80*/  IMAD R4, R6, UR4, RZ ;  /* 0x0000000406047c24 */ /* 0x000fe4000f8e02ff */
[----:B------:R-:W-:-:S04]  /*23f90*/  IMAD.WIDE.U32 R2, R7, UR4, R2 ;  /* 0x0000000407027c25 */ /* 0x000fc8000f8e0002 */
[----:B------:R-:W-:Y:S01]  /*23fa0*/  IMAD R7, R7, UR5, R4 ;  /* 0x0000000507077c24 */ /* 0x000fe2000f8e0204 */
[----:B------:R-:W-:Y:S01]  /*23fb0*/  ULDC.64 UR4, c[0x0][0xae0] ;  /* 0x0002b80000047ab9 */ /* 0x000fe20000000a00 */
[C---:B------:R-:W-:Y:S02]  /*23fc0*/  VIADD R4, R222.reuse, 0x20 ;  /* 0x00000020de047836 */ /* 0x040fe40000000000 */
[----:B------:R-:W-:Y:S02]  /*23fd0*/  IMAD.IADD R3, R3, 0x1, R7 ;  /* 0x0000000103037824 */ /* 0x000fe400078e0207 */
[----:B------:R-:W-:Y:S02]  /*23fe0*/  IMAD R7, R233, -0x80, R0 ;  /* 0xffffff80e9077824 */ /* 0x000fe400078e0200 */
[----:B------:R-:W-:Y:S02]  /*23ff0*/  IMAD R5, R9, UR4, RZ ;  /* 0x0000000409057c24 */ /* 0x000fe4000f8e02ff */
[C---:B------:R-:W-:Y:S01]  /*24000*/  VIADD R0, R222.reuse, 0x40 ;  /* 0x00000040de007836 */ /* 0x040fe20000000000 */
[-C--:B------:R-:W-:Y:S01]  /*24010*/  ISETP.GE.AND P3, PT, R222, R7.reuse, PT ;  /* 0x00000007de00720c */ /* 0x080fe20003f66270 */
[----:B------:R-:W-:Y:S01]  /*24020*/  IMAD R5, R226, UR5, R5 ;  /* 0x00000005e2057c24 */ /* 0x000fe2000f8e0205 */
[-C--:B------:R-:W-:Y:S01]  /*24030*/  ISETP.GE.AND P2, PT, R4, R7.reuse, PT ;  /* 0x000000070400720c */ /* 0x080fe20003f46270 */
[----:B------:R-:W-:Y:S01]  /*24040*/  IMAD.WIDE.U32 R2, R226, UR4, R2 ;  /* 0x00000004e2027c25 */ /* 0x000fe2000f8e0002 */
[----:B------:R-:W-:Y:S01]  /*24050*/  IADD3 R4, R222, 0x60, RZ ;  /* 0x00000060de047810 */ /* 0x000fe20007ffe0ff */
[----:B------:R-:W-:Y:S01]  /*24060*/  ULDC.64 UR4, c[0x0][0xae8] ;  /* 0x0002ba0000047ab9 */ /* 0x000fe20000000a00 */
[-C--:B------:R-:W-:Y:S01]  /*24070*/  ISETP.GE.AND P1, PT, R0, R7.reuse, PT ;  /* 0x000000070000720c */ /* 0x080fe20003f26270 */
[----:B------:R-:W-:Y:S01]  /*24080*/  IMAD.IADD R3, R3, 0x1, R5 ;  /* 0x0000000103037824 */ /* 0x000fe200078e0205 */
[----:B------:R-:W-:Y:S01]  /*24090*/  ISETP.GE.AND P0, PT, R4, R7, PT ;  /* 0x000000070400720c */ /* 0x000fe20003f06270 */
[----:B------:R-:W-:Y:S01]  /*240a0*/  IMAD R0, R235, UR4, RZ ;  /* 0x00000004eb007c24 */ /* 0x000fe2000f8e02ff */
[----:B------:R-:W-:Y:S01]  /*240b0*/  SHF.R.S32.HI R7, RZ, 0x1f, R222 ;  /* 0x0000001fff077819 */ /* 0x000fe200000114de */
[----:B------:R-:W-:-:S04]  /*240c0*/  IMAD.WIDE.U32 R4, R229, UR4, R2 ;  /* 0x00000004e5047c25 */ /* 0x000fc8000f8e0002 */
        /* <DEDUP_REMOVED lines=24> */
.L_x_5285:
[----:B------:R-:W-:Y:S05]  /*24250*/  BSYNC B1 ;  /* 0x0000000000017941 */ /* 0x000fea0003800000 */
.L_x_5284:
[----:B------:R-:W-:Y:S04]  /*24260*/  BSSY B1, `(.L_x_5286) ;  /* 0x0000017000017945 */ /* 0x000fe80003800000 */
[----:B------:R-:W-:Y:S05]  /*24270*/  @P2 BRA `(.L_x_5287) ;  /* 0x0000000000542947 */ /* 0x000fea0003800000 */
[----:B--2---:R-:W-:Y:S01]  /*24280*/  IADD3 R9, P2, R6, 0x20, RZ ;  /* 0x0000002006097810 */ /* 0x004fe20007f5e0ff */
[C---:B------:R-:W-:Y:S01]  /*24290*/  VIADD R2, R219.reuse, 0x40 ;  /* 0x00000040db027836 */ /* 0x040fe20000000000 */
[----:B------:R-:W-:Y:S01]  /*242a0*/  ULDC UR4, c[0x0][0xa8c] ;  /* 0x0002a30000047ab9 */ /* 0x000fe20000000800 */
[----:B------:R-:W-:Y:S01]  /*242b0*/  ULDC.64 UR6, c[0x0][0xad8] ;  /* 0x0002b60000067ab9 */ /* 0x000fe20000000a00 */
[----:B------:R-:W-:Y:S01]  /*242c0*/  IMAD.MOV.U32 R3, RZ, RZ, R11 ;  /* 0x000000ffff037224 */ /* 0x000fe200078e000b */
[C---:B------:R-:W-:Y:S01]  /*242d0*/  ISETP.GE.AND P3, PT, R219.reuse, UR4, PT ;  /* 0x00000004db007c0c */ /* 0x040fe2000bf66270 */
[----:B------:R-:W-:Y:S01]  /*242e0*/  IMAD.X R0, RZ, RZ, R7, P2 ;  /* 0x000000ffff007224 */ /* 0x000fe200010e0607 */
[----:B------:R-:W-:Y:S01]  /*242f0*/  ISETP.GE.AND P4, PT, R2, UR4, PT ;  /* 0x0000000402007c0c */ /* 0x000fe2000bf86270 */
[----:B------:R-:W-:Y:S01]  /*24300*/  VIADD R8, R219, 0x80 ;  /* 0x00000080db087836 */ /* 0x000fe20000000000 */
[----:B------:R-:W-:Y:S01]  /*24310*/  MOV R2, R4 ;  /* 0x0000000400027202 */ /* 0x000fe20000000f00 */
[----:B------:R-:W-:-:S03]  /*24320*/  IMAD R0, R0, UR6, RZ ;  /* 0x0000000600007c24 */ /* 0x000fc6000f8e02ff */
        /* <DEDUP_REMOVED lines=10> */
.L_x_5287:
[----:B------:R-:W-:Y:S05]  /*243d0*/  BSYNC B1 ;  /* 0x0000000000017941 */ /* 0x000fea0003800000 */
.L_x_5286:
[----:B------:R-:W-:Y:S04]  /*243e0*/  BSSY B1, `(.L_x_5288) ;  /* 0x0000017000017945 */ /* 0x000fe80003800000 */
[----:B------:R-:W-:Y:S05]  /*243f0*/  @P1 BRA `(.L_x_5289) ;  /* 0x0000000000541947 */ /* 0x000fea0003800000 */
[----:B--23--:R-:W-:Y:S01]  /*24400*/  IADD3 R9, P1, R6, 0x40, RZ ;  /* 0x0000004006097810 */ /* 0x00cfe20007f3e0ff */
[----:B------:R-:W-:Y:S01]  /*24410*/  ULDC UR4, c[0x0][0xa8c] ;  /* 0x0002a30000047ab9 */ /* 0x000fe20000000800 */
[C---:B------:R-:W-:Y:S01]  /*24420*/  IADD3 R2, R219.reuse, 0x40, RZ ;  /* 0x00000040db027810 */ /* 0x040fe20007ffe0ff */
        /* <DEDUP_REMOVED lines=18> */
.L_x_5289:
[----:B------:R-:W-:Y:S05]  /*24550*/  BSYNC B1 ;  /* 0x0000000000017941 */ /* 0x000fea0003800000 */
.L_x_5288:
        /* <DEDUP_REMOVED lines=22> */
.L_x_5280:
[----:B------:R-:W-:Y:S05]  /*246c0*/  BSYNC B0 ;  /* 0x0000000000007941 */ /* 0x000fea0003800000 */
.L_x_5271:
[----:B------:R-:W-:Y:S02]  /*246d0*/  ULDC UR4, c[0x0][0xc14] ;  /* 0x0003050000047ab9 */ /* 0x000fe40000000800 */
[----:B-1----:R-:W-:-:S13]  /*246e0*/  ISETP.GE.AND P0, PT, R215, UR4, PT ;  /* 0x00000004d7007c0c */ /* 0x002fda000bf06270 */
[----:B------:R-:W-:Y:S05]  /*246f0*/  @!P0 BRA `(.L_x_5290) ;  /* 0xfffffdc800d88947 */ /* 0x000fea000383ffff */
[----:B------:R-:W-:Y:S05]  /*24700*/  BRA `(.L_x_5054) ;  /* 0x0000006400187947 */ /* 0x000fea0003800000 */
.L_x_5052:
        /* <DEDUP_REMOVED lines=9> */
[----:B------:R-:W-:Y:S01]  /*247a0*/  CS2R R16, SRZ ;  /* 0x0000000000107805 */ /* 0x000fe2000001ff00 */
        /* <DEDUP_REMOVED lines=9> */
[C---:B------:R-:W-:Y:S02]  /*24840*/  ISETP.NE.AND P1, PT, R7.reuse, RZ, PT ;  /* 0x000000ff0700720c */ /* 0x040fe40003f25270 */
        /* <DEDUP_REMOVED lines=41> */
.L_x_5295:
[----:B------:R-:W-:Y:S01]  /*24ae0*/  IADD3 R0, R19, 0x1f, RZ ;  /* 0x0000001f13007810 */ /* 0x000fe20007ffe0ff */
[----:B------:R-:W-:-:S03]  /*24af0*/  IMAD.U32 R19, RZ, RZ, UR7 ;  /* 0x00000007ff137e24 */ /* 0x000fc6000f8e00ff */
[----:B------:R-:W-:-:S13]  /*24b00*/  ISETP.GE.AND P0, PT, R0, UR5, PT ;  /* 0x0000000500007c0c */ /* 0x000fda000bf06270 */
[----:B------:R-:W-:Y:S05]  /*24b10*/  @P0 BRA `(.L_x_5292) ;  /* 0x0000000400c80947 */ /* 0x000fea0003800000 */
[----:B------:R-:W0:Y:S01]  /*24b20*/  S2R R6, SR_TID.X ;  /* 0x0000000000067919 */ /* 0x000e220000002100 */
[----:B------:R-:W-:Y:S01]  /*24b30*/  IMAD.MOV.U32 R19, RZ, RZ, R0 ;  /* 0x000000ffff137224 */ /* 0x000fe200078e0000 */
[----:B------:R-:W-:Y:S01]  /*24b40*/  BSSY B0, `(.L_x_5293) ;  /* 0x000000a000007945 */ /* 0x000fe20003800000 */
[----:B------:R-:W-:Y:S02]  /*24b50*/  MOV R17, RZ ;  /* 0x000000ff00117202 */ /* 0x000fe40000000f00 */
        /* <DEDUP_REMOVED lines=8> */
.L_x_5294:
[----:B------:R-:W-:Y:S05]  /*24be0*/  BSYNC B0 ;  /* 0x0000000000007941 */ /* 0x000fea0003800000 */
.L_x_5293:
        /* <DEDUP_REMOVED lines=25> */
.L_x_5291:
[----:B------:R-:W-:-:S04]  /*24d80*/  IMAD.IADD R5, R4, 0x1, -R5 ;  /* 0x0000000104057824 */ /* 0x000fc800078e0a05 */
[----:B------:R-:W-:-:S05]  /*24d90*/  IMAD R2, R0, UR4, R5 ;  /* 0x0000000400027c24 */ /* 0x000fca000f8e0205 */
[----:B------:R-:W-:Y:S02]  /*24da0*/  ISETP.GT.AND P0, PT, R2, UR6, PT ;  /* 0x0000000602007c0c */ /* 0x000fe4000bf04270 */
[----:B------:R-:W0:Y:S11]  /*24db0*/  LDC.64 R2, c[0x0][0xc68] ;  /* 0x00031a00ff027b82 */ /* 0x000e360000000a00 */
[----:B------:R-:W-:-:S04]  /*24dc0*/  VOTE.ANY R7, PT, !P0 ;  /* 0x0000000000077806 */ /* 0x000fc800040e0100 */
[----:B------:R-:W1:Y:S02]  /*24dd0*/  POPC R4, R7 ;  /* 0x0000000700047309 */ /* 0x000e640000000000 */
[----:B-1----:R-:W-:-:S05]  /*24de0*/  IADD3 R19, R4, R19, RZ ;  /* 0x0000001304137210 */ /* 0x002fca0007ffe0ff */
        /* <DEDUP_REMOVED lines=13> */
.L_x_5296:
[----:B-12---:R-:W-:Y:S01]  /*24ec0*/  IMAD.MOV R0, RZ, RZ, -R3 ;  /* 0x000000ffff007224 */ /* 0x006fe200078e0a03 */
[----:B------:R-:W-:Y:S01]  /*24ed0*/  MOV R2, RZ ;  /* 0x000000ff00027202 */ /* 0x000fe20000000f00 */
[----:B---3--:R-:W-:Y:S02]  /*24ee0*/  IMAD R16, R16, UR4, R5 ;  /* 0x0000000410107c24 */ /* 0x008fe4000f8e0205 */
[----:B------:R-:W-:-:S04]  /*24ef0*/  IMAD R5, R0, R9, RZ ;  /* 0x0000000900057224 */ /* 0x000fc800078e02ff */
        /* <DEDUP_REMOVED lines=39> */
[----:B------:R-:W-:Y:S01]  /*25170*/  @!P0 IMAD.IADD R7, R7, 0x1, -R4 ;  /* 0x0000000107078824 */ /* 0x000fe200078e0a04 */
[----:B------:R-:W-:-:S04]  /*25180*/  @!P0 IADD3 R3, R3, 0x1, RZ ;  /* 0x0000000103038810 */ /* 0x000fc80007ffe0ff */
        /* <DEDUP_REMOVED lines=11> */
.L_x_5292:
[----:B------:R-:W-:Y:S01]  /*25240*/  IMAD.MOV.U32 R17, RZ, RZ, RZ ;  /* 0x000000ffff117224 */ /* 0x000fe200078e00ff */
[----:B------:R-:W-:Y:S01]  /*25250*/  MOV R16, UR6 ;  /* 0x0000000600107c02 */ /* 0x000fe20008000f00 */
[----:B------:R-:W-:-:S07]  /*25260*/  IMAD.MOV.U32 R18, RZ, RZ, RZ ;  /* 0x000000ffff127224 */ /* 0x000fce00078e00ff */
.L_x_5297:
        /* <DEDUP_REMOVED lines=8> */
[----:B-1----:R-:W-:Y:S01]  /*252f0*/  IMAD.MOV.U32 R0, RZ, RZ, 0x1 ;  /* 0x00000001ff007424 */ /* 0x002fe200078e00ff */
        /* <DEDUP_REMOVED lines=11> */
[----:B-1----:R-:W-:Y:S01]  /*253b0*/  IMAD.MOV.U32 R0, RZ, RZ, 0x1 ;  /* 0x00000001ff007424 */ /* 0x002fe200078e00ff */
[----:B------:R-:W-:Y:S01]  /*253c0*/  LOP3.LUT R2, R2, 0xffffffbf, RZ, 0xc0, !PT ;  /* 0xffffffbf02027812 */ /* 0x000fe200078ec0ff */
[----:B------:R1:W-:Y:S01]  /*253d0*/  STL [R1+0xc], RZ ;  /* 0x00000cff01007387 */ /* 0x0003e20000100800 */
[----:B------:R-:W-:Y:S01]  /*253e0*/  ULDC.64 UR36, c[0x0][0x198] ;  /* 0x0000660000247ab9 */ /* 0x000fe20000000a00 */
[----:B------:R-:W-:Y:S01]  /*253f0*/  ULDC UR39, c[0x0][0xc] ;  /* 0x0000030000277ab9 */ /* 0x000fe20000000800 */
[----:B------:R-:W-:Y:S01]  /*25400*/  LOP3.LUT R2, R2, 0xfffffffd, RZ, 0xc0, !PT ;  /* 0xfffffffd02027812 */ /* 0x000fe200078ec0ff */
[----:B------:R1:W-:Y:S04]  /*25410*/  STL [R1+0x14], R0 ;  /* 0x0000140001007387 */ /* 0x0003e80000100800 */
[----:B------:R1:W-:Y:S04]  /*25420*/  STL [R1+0x30], RZ ;  /* 0x000030ff01007387 */ /* 0x0003e80000100800 */
[----:B------:R1:W-:Y:S04]  /*25430*/  STL [R1], RZ ;  /* 0x000000ff01007387 */ /* 0x0003e80000100800 */
[----:B------:R1:W-:Y:S01]  /*25440*/  STL [R1+0x8], R0 ;  /* 0x0000080001007387 */ /* 0x0003e20000100800 */
[----:B--2---:R-:W-:-:S02]  /*25450*/  R2UR UR4, R4 ;  /* 0x00000000040472ca */ /* 0x004fc400000e0000 */
[----:B------:R-:W2:Y:S11]  /*25460*/  S2R R4, SR_TID.X ;  /* 0x0000000000047919 */ /* 0x000eb60000002100 */
[----:B------:R-:W-:Y:S01]  /*25470*/  ULOP3.LUT UR38, UR4, 0x2, URZ, 0xfc, !UPT ;  /* 0x0000000204267892 */ /* 0x000fe2000f8efc3f */
[----:B--2---:R-:W-:-:S04]  /*25480*/  LOP3.LUT R4, R4, 0x7f, RZ, 0xc0, !PT ;  /* 0x0000007f04047812 */ /* 0x004fc800078ec0ff */
[C---:B------:R-:W-:Y:S02]  /*25490*/  ISETP.NE.AND P2, PT, R4.reuse, RZ, PT ;  /* 0x000000ff0400720c */ /* 0x040fe40003f45270 */
[----:B------:R-:W-:-:S11]  /*254a0*/  ISETP.NE.OR P0, PT, R4, RZ, !P1 ;  /* 0x000000ff0400720c */ /* 0x000fd60004f05670 */
[----:B------:R-:W-:-:S04]  /*254b0*/  @P2 LOP3.LUT R2, R2, 0x2, RZ, 0xfc, !PT ;  /* 0x0000000202022812 */ /* 0x000fc800078efcff */
[----:B------:R-:W-:-:S05]  /*254c0*/  @P0 LOP3.LUT R2, R2, 0x40, RZ, 0xfc, !PT ;  /* 0x0000004002020812 */ /* 0x000fca00078efcff */
[----:B------:R1:W-:Y:S02]  /*254d0*/  STL [R1+0x10], R2 ;  /* 0x0000100201007387 */ /* 0x0003e40000100800 */
.L_x_5388:
[----:B-12---:R-:W1:Y:S02]  /*254e0*/  LDC.64 R2, c[0x0][0xc60] ;  /* 0x00031800ff027b82 */ /* 0x006e640000000a00 */
[----:B-1----:R-:W-:-:S05]  /*254f0*/  IMAD.WIDE R2, R19, 0x4, R2 ;  /* 0x0000000413027825 */ /* 0x002fca00078e0202 */
[----:B0-----:R-:W2:Y:S01]  /*25500*/  LDG.E R11, desc[UR60][R2.64] ;  /* 0x0000003c020b7981 */ /* 0x001ea2000c1e1900 */
[----:B------:R-:W-:Y:S05]  /*25510*/  YIELD ;  /* 0x0000000000007946 */ /* 0x000fea0003800000 */
[----:B------:R-:W-:Y:S01]  /*25520*/  ULDC.64 UR4, c[0x0][0xa28] ;  /* 0x00028a0000047ab9 */ /* 0x000fe20000000a00 */
[----:B------:R-:W-:Y:S01]  /*25530*/  MOV R0, RZ ;  /* 0x000000ff00007202 */ /* 0x000fe20000000f00 */
[----:B------:R-:W-:Y:S01]  /*25540*/  IMAD.MOV.U32 R10, RZ, RZ, RZ ;  /* 0x000000ffff0a7224 */ /* 0x000fe200078e00ff */
        /* <DEDUP_REMOVED lines=14> */
[----:B------:R-:W-:-:S03]  /*25630*/  ISETP.NE.AND.EX P0, PT, RZ, UR5, PT, P0 ;  /* 0x00000005ff007c0c */ /* 0x000fc6000bf05300 */
        /* <DEDUP_REMOVED lines=9> */
[----:B------:R-:W-:-:S04]  /*256d0*/  IADD3 R6, P1, R13, UR8, RZ ;  /* 0x000000080d067c10 */ /* 0x000fc8000ff3e0ff */
[----:B------:R-:W-:Y:S02]  /*256e0*/  IADD3.X R7, R12, UR9, RZ, P1, !PT ;  /* 0x000000090c077c10 */ /* 0x000fe40008ffe4ff */
[----:B------:R-:W-:-:S03]  /*256f0*/  IADD3 R4, P1, R13, UR10, RZ ;  /* 0x0000000a0d047c10 */ /* 0x000fc6000ff3e0ff */
[----:B------:R-:W2:Y:S01]  /*25700*/  @P2 LDG.E R10, desc[UR60][R2.64] ;  /* 0x0000003c020a2981 */ /* 0x000ea2000c1e1900 */
[----:B------:R-:W-:Y:S02]  /*25710*/  IADD3.X R5, R12, UR11, RZ, P1, !PT ;  /* 0x0000000b0c057c10 */ /* 0x000fe40008ffe4ff */
[----:B------:R-:W-:Y:S01]  /*25720*/  ISETP.NE.U32.AND P1, PT, RZ, UR8, PT ;  /* 0x00000008ff007c0c */ /* 0x000fe2000bf25070 */
[----:B------:R-:W-:-:S03]  /*25730*/  ULDC UR6, c[0x0][0x338] ;  /* 0x0000ce0000067ab9 */ /* 0x000fc60000000800 */
[----:B------:R-:W-:Y:S02]  /*25740*/  ISETP.NE.AND.EX P3, PT, RZ, UR9, PT, P1 ;  /* 0x00000009ff007c0c */ /* 0x000fe4000bf65310 */
[----:B------:R-:W-:-:S04]  /*25750*/  ISETP.NE.U32.AND P1, PT, RZ, UR10, PT ;  /* 0x0000000aff007c0c */ /* 0x000fc8000bf25070 */
[----:B------:R-:W-:Y:S01]  /*25760*/  ISETP.NE.AND.EX P1, PT, RZ, UR11, PT, P1 ;  /* 0x0000000bff007c0c */ /* 0x000fe2000bf25310 */
[----:B--2---:R0:W-:Y:S02]  /*25770*/  STL [R1+0x34], R10 ;  /* 0x0000340a01007387 */ /* 0x0041e40000100800 */
[----:B0-----:R-:W-:Y:S01]  /*25780*/  IMAD.U32 R10, RZ, RZ, UR4 ;  /* 0x00000004ff0a7e24 */ /* 0x001fe2000f8e00ff */
[----:B------:R-:W-:Y:S02]  /*25790*/  ULDC.64 UR4, c[0x0][0x3f8] ;  /* 0x0000fe0000047ab9 */ /* 0x000fe40000000a00 */
[----:B------:R-:W-:-:S03]  /*257a0*/  UISETP.NE.U32.AND UP0, UPT, UR4, URZ, UPT ;  /* 0x0000003f0400728c */ /* 0x000fc6000bf05070 */
[----:B------:R-:W-:Y:S01]  /*257b0*/  ULDC UR4, c[0x0][0x404] ;  /* 0x0001010000047ab9 */ /* 0x000fe20000000800 */
[----:B------:R-:W-:Y:S01]  /*257c0*/  UISETP.NE.AND.EX UP0, UPT, UR5, URZ, UPT, UP0 ;  /* 0x0000003f0500728c */ /* 0x000fe2000bf05300 */
[----:B------:R0:W5:Y:S02]  /*257d0*/  @P0 LDG.E R10, desc[UR60][R8.64] ;  /* 0x0000003c080a0981 */ /* 0x000164000c1e1900 */
[----:B------:R-:W-:Y:S01]  /*257e0*/  ULDC UR5, c[0x0][0x2e0] ;  /* 0x0000b80000057ab9 */ /* 0x000fe20000000800 */
[----:B------:R-:W-:-:S04]  /*257f0*/  USEL UR4, UR4, 0x1, UP0 ;  /* 0x0000000104047887 */ /* 0x000fc80008000000 */
[----:B------:R-:W-:Y:S01]  /*25800*/  UIMAD UR4, UR4, UR5, URZ ;  /* 0x00000005040472a4 */ /* 0x000fe2000f8e023f */
[----:B0-----:R-:W-:-:S05]  /*25810*/  MOV R9, UR6 ;  /* 0x0000000600097c02 */ /* 0x001fca0008000f00 */
[----:B------:R-:W-:Y:S01]  /*25820*/  IMAD.U32 R8, RZ, RZ, UR4 ;  /* 0x00000004ff087e24 */ /* 0x000fe2000f8e00ff */
[----:B------:R-:W-:Y:S06]  /*25830*/  @P0 BRA `(.L_x_5299) ;  /* 0x0000000000100947 */ /* 0x000fec0003800000 */
[----:B------:R-:W-:Y:S05]  /*25840*/  @!P2 BRA `(.L_x_5299) ;  /* 0x00000000000ca947 */ /* 0x000fea0003800000 */
[----:B-----5:R-:W2:Y:S04]  /*25850*/  LDG.E R10, desc[UR60][R2.64] ;  /* 0x0000003c020a7981 */ /* 0x020ea8000c1e1900 */
[----:B------:R-:W2:Y:S02]  /*25860*/  LDG.E R2, desc[UR60][R2.64+0x4] ;  /* 0x0000043c02027981 */ /* 0x000ea4000c1e1900 */
[----:B--2---:R-:W-:-:S07]  /*25870*/  IMAD.IADD R10, R2, 0x1, -R10 ;  /* 0x00000001020a7824 */ /* 0x004fce00078e0a0a */
.L_x_5299:
[----:B------:R-:W-:Y:S01]  /*25880*/  IMAD.MOV.U32 R2, RZ, RZ, RZ ;  /* 0x000000ffff027224 */ /* 0x000fe200078e00ff */
[----:B------:R-:W-:Y:S01]  /*25890*/  MOV R20, RZ ;  /* 0x000000ff00147202 */ /* 0x000fe20000000f00 */
[----:B------:R-:W-:-:S04]  /*258a0*/  ULDC.64 UR4, c[0x0][0xa20] ;  /* 0x0002880000047ab9 */ /* 0x000fc80000000a00 */
[----:B------:R-:W2:Y:S04]  /*258b0*/  @P3 LDG.E R2, desc[UR60][R6.64] ;  /* 0x0000003c06023981 */ /* 0x000ea8000c1e1900 */
[----:B------:R0:W5:Y:S01]  /*258c0*/  @P1 LDG.E R20, desc[UR60][R4.64] ;  /* 0x0000003c04141981 */ /* 0x000162000c1e1900 */
[----:B------:R-:W-:-:S04]  /*258d0*/  ISETP.NE.U32.AND P0, PT, RZ, UR4, PT ;  /* 0x00000004ff007c0c */ /* 0x000fc8000bf05070 */
[----:B------:R-:W-:Y:S01]  /*258e0*/  ISETP.NE.AND.EX P0, PT, RZ, UR5, PT, P0 ;  /* 0x00000005ff007c0c */ /* 0x000fe2000bf05300 */
[----:B--2--5:R-:W-:-:S05]  /*258f0*/  IMAD.IADD R2, R2, 0x1, R0 ;  /* 0x0000000102027824 */ /* 0x024fca00078e0200 */
[----:B------:R0:W-:Y:S07]  /*25900*/  STL [R1+0x4], R2 ;  /* 0x0000040201007387 */ /* 0x0001ee0000100800 */
[----:B------:R-:W-:Y:S05]  /*25910*/  @!P0 BRA `(.L_x_5300) ;  /* 0x0000000000108947 */ /* 0x000fea0003800000 */
[----:B0-----:R-:W-:-:S04]  /*25920*/  IADD3 R2, P0, R13, UR4, RZ ;  /* 0x000000040d027c10 */ /* 0x001fc8000ff1e0ff */
[----:B------:R-:W-:-:S05]  /*25930*/  IADD3.X R3, R12, UR5, RZ, P0, !PT ;  /* 0x000000050c037c10 */ /* 0x000fca00087fe4ff */
[----:B------:R0:W5:Y:S01]  /*25940*/  LDG.E R8, desc[UR60][R2.64] ;  /* 0x0000003c02087981 */ /* 0x000162000c1e1900 */
[----:B------:R-:W-:Y:S05]  /*25950*/  BRA `(.L_x_5301) ;  /* 0x0000000000107947 */ /* 0x000fea0003800000 */
.L_x_5300:
[----:B------:R-:W-:Y:S05]  /*25960*/  @!P3 BRA `(.L_x_5301) ;  /* 0x00000000000cb947 */ /* 0x000fea0003800000 */
[----:B------:R-:W2:Y:S04]  /*25970*/  LDG.E R8, desc[UR60][R6.64] ;  /* 0x0000003c06087981 */ /* 0x000ea8000c1e1900 */
[----:B------:R-:W2:Y:S02]  /*25980*/  LDG.E R6, desc[UR60][R6.64+0x4] ;  /* 0x0000043c06067981 */ /* 0x000ea4000c1e1900 */
[----:B--2---:R-:W-:-:S07]  /*25990*/  IMAD.IADD R8, R6, 0x1, -R8 ;  /* 0x0000000106087824 */ /* 0x004fce00078e0a08 */
.L_x_5301:
[----:B0-----:R-:W2:Y:S01]  /*259a0*/  @P1 LDG.E R2, desc[UR60][R4.64] ;  /* 0x0000003c04021981 */ /* 0x001ea2000c1e1900 */
[----:B-----5:R-:W-:-:S03]  /*259b0*/  IMAD.IADD R0, R8, 0x1, -R0 ;  /* 0x0000000108007824 */ /* 0x020fc600078e0a00 */
[----:B------:R-:W2:Y:S01]  /*259c0*/  @P1 LDG.E R4, desc[UR60][R4.64+0x4] ;  /* 0x0000043c04041981 */ /* 0x000ea2000c1e1900 */
[----:B------:R-:W-:Y:S01]  /*259d0*/  BSSY B0, `(.L_x_5302) ;  /* 0x00000f9000007945 */ /* 0x000fe20003800000 */
[----:B------:R-:W-:Y:S02]  /*259e0*/  PLOP3.LUT P2, PT, PT, PT, PT, 0x80, 0x0 ;  /* 0x000000000000781c */ /* 0x000fe40003f4f070 */
[----:B--2---:R-:W-:Y:S02]  /*259f0*/  @P1 IADD3 R9, -R2, R4, RZ ;  /* 0x0000000402091210 */ /* 0x004fe40007ffe1ff */
[----:B------:R-:W-:-:S03]  /*25a00*/  LEA R2, R17, 0xef, 0x7 ;  /* 0x000000ef11027811 */ /* 0x000fc600078e38ff */
[----:B------:R-:W-:-:S04]  /*25a10*/  IMAD.IADD R4, R0, 0x1, R9 ;  /* 0x0000000100047824 */ /* 0x000fc800078e0209 */
[C---:B------:R-:W-:Y:S01]  /*25a20*/  VIADD R5, R4.reuse, 0x6f ;  /* 0x0000006f04057836 */ /* 0x040fe20000000000 */
[----:B------:R-:W-:Y:S01]  /*25a30*/  IADD3 R3, R4, R2, -R10 ;  /* 0x0000000204037210 */ /* 0x000fe20007ffe80a */
[----:B------:R-:W-:Y:S01]  /*25a40*/  IMAD.MOV.U32 R4, RZ, RZ, RZ ;  /* 0x000000ffff047224 */ /* 0x000fe200078e00ff */
[----:B------:R-:W-:-:S03]  /*25a50*/  MOV R2, RZ ;  /* 0x000000ff00027202 */ /* 0x000fc60000000f00 */
[----:B------:R-:W-:-:S04]  /*25a60*/  IMAD.HI R4, R5, -0x6db6db6d, R4 ;  /* 0x9249249305047827 */ /* 0x000fc800078e0204 */
[----:B------:R-:W-:Y:S01]  /*25a70*/  IMAD.HI R2, R3, -0x6db6db6d, R2 ;  /* 0x9249249303027827 */ /* 0x000fe200078e0202 */
[----:B------:R-:W-:-:S04]  /*25a80*/  SHF.R.U32.HI R3, RZ, 0x1f, R4 ;  /* 0x0000001fff037819 */ /* 0x000fc80000011604 */
[----:B------:R-:W-:Y:S02]  /*25a90*/  LEA.HI.SX32 R4, R4, R3, 0x1a ;  /* 0x0000000304047211 */ /* 0x000fe400078fd2ff */
[----:B------:R-:W-:-:S04]  /*25aa0*/  SHF.R.U32.HI R3, RZ, 0x1f, R2 ;  /* 0x0000001fff037819 */ /* 0x000fc80000011602 */
[----:B------:R-:W-:-:S04]  /*25ab0*/  LEA.HI.SX32 R3, R2, R3, 0x1a ;  /* 0x0000000302037211 */ /* 0x000fc800078fd2ff */
[----:B------:R-:W-:-:S05]  /*25ac0*/  VIMNMX R6, R4, R3, PT ;  /* 0x0000000304067248 */ /* 0x000fca0003fe0100 */
[--C-:B------:R-:W-:Y:S02]  /*25ad0*/  IMAD R2, R6, 0x70, -R0.reuse ;  /* 0x0000007006027824 */ /* 0x100fe400078e0a00 */
[----:B------:R-:W-:-:S03]  /*25ae0*/  IMAD.MOV R0, RZ, RZ, -R0 ;  /* 0x000000ffff007224 */ /* 0x000fc600078e0a00 */
[----:B------:R-:W-:Y:S02]  /*25af0*/  VIMNMX R2, R2, R9, PT ;  /* 0x0000000902027248 */ /* 0x000fe40003fe0100 */
[----:B------:R-:W-:-:S04]  /*25b00*/  VIMNMX R0, RZ, R0, !PT ;  /* 0x00000000ff007248 */ /* 0x000fc80007fe0100 */
[----:B------:R-:W-:Y:S02]  /*25b10*/  ISETP.GT.AND P0, PT, R2, R0, PT ;  /* 0x000000000200720c */ /* 0x000fe40003f04270 */
[----:B------:R-:W-:-:S05]  /*25b20*/  SHF.R.U32.HI R4, RZ, 0x4, R0 ;  /* 0x00000004ff047819 */ /* 0x000fca0000011600 */
[----:B------:R-:W-:-:S06]  /*25b30*/  IMAD.WIDE.U32 R4, R4, 0x24924925, RZ ;  /* 0x2492492504047825 */ /* 0x000fcc00078e00ff */
[----:B------:R-:W-:Y:S01]  /*25b40*/  @P0 VIADD R3, R2, 0x6f ;  /* 0x0000006f02030836 */ /* 0x000fe20000000000 */
[----:B------:R-:W-:Y:S01]  /*25b50*/  @P0 MOV R2, RZ ;  /* 0x000000ff00020202 */ /* 0x000fe20000000f00 */
[----:B------:R-:W-:-:S04]  /*25b60*/  IMAD.MOV.U32 R0, RZ, RZ, R5 ;  /* 0x000000ffff007224 */ /* 0x000fc800078e0005 */
[----:B------:R-:W-:Y:S01]  /*25b70*/  @P0 IMAD.HI R2, R3, -0x6db6db6d, R2 ;  /* 0x9249249303020827 */ /* 0x000fe200078e0202 */
        /* <DEDUP_REMOVED lines=8> */
[----:B0-----:R-:W-:Y:S01]  /*25c00*/  ISETP.NE.AND P0, PT, R2, 0x1, PT ;  /* 0x000000010200780c */ /* 0x001fe20003f05270 */
[----:B------:R-:W-:-:S12]  /*25c10*/  IMAD.MOV.U32 R2, RZ, RZ, R18 ;  /* 0x000000ffff027224 */ /* 0x000fd800078e0012 */
[----:B------:R-:W0:Y:S08]  /*25c20*/  @P0 LDC R3, c[0x0][0x42c] ;  /* 0x00010b00ff030b82 */ /* 0x000e300000000800 */
[----:B------:R-:W1:Y:S01]  /*25c30*/  @P0 LDC R5, c[0x0][0x430] ;  /* 0x00010c00ff050b82 */ /* 0x000e620000000800 */
[----:B0-----:R-:W-:-:S05]  /*25c40*/  @P0 IMAD.HI.U32 R3, R18, R3, RZ ;  /* 0x0000000312030227 */ /* 0x001fca00078e00ff */
[----:B-1----:R-:W-:Y:S02]  /*25c50*/  @P0 SHF.R.U32.HI R2, RZ, R5, R3 ;  /* 0x00000005ff020219 */ /* 0x002fe40000011603 */
[----:B------:R-:W-:Y:S01]  /*25c60*/  SEL R3, R11, RZ, !P1 ;  /* 0x000000ff0b037207 */ /* 0x000fe20004800000 */
[----:B------:R-:W-:Y:S06]  /*25c70*/  BRA.DIV UR4, `(.L_x_5304) ;  /* 0x0000005e04347947 */ /* 0x000fec000b800000 */
.L_x_5455:
[----:B------:R-:W-:-:S03]  /*25c80*/  UMOV UR4, 0xffffffff ;  /* 0xffffffff00047882 */ /* 0x000fc60000000000 */
[----:B------:R-:W-:Y:S05]  /*25c90*/  BRA.DIV UR4, `(.L_x_5305) ;  /* 0x0000005e04607947 */ /* 0x000fea000b800000 */
[----:B------:R-:W-:-:S13]  /*25ca0*/  ELECT P6, URZ, PT ;  /* 0x00000000003f782f */ /* 0x000fda00038c0000 */
.L_x_5458:
        /* <DEDUP_REMOVED lines=12> */
.L_x_5459:
[----:B------:R-:W-:Y:S05]  /*25d70*/  BSYNC B1 ;  /* 0x0000000000017941 */ /* 0x000fea0003800000 */
.L_x_5306:
        /* <DEDUP_REMOVED lines=8> */
.L_x_5460:
        /* <DEDUP_REMOVED lines=11> */
.L_x_5311:
        /* <DEDUP_REMOVED lines=29> */
.L_x_5461:
        /* <DEDUP_REMOVED lines=8> */
.L_x_5313:
        /* <DEDUP_REMOVED lines=24> */
.L_x_5309:
[----:B------:R-:W-:Y:S05]  /*26280*/  BSYNC B1 ;  /* 0x0000000000017941 */ /* 0x000fea0003800000 */
.L_x_5308:
        /* <DEDUP_REMOVED lines=13> */
[C---:B------:R-:W-:Y:S02]  /*26360*/  IMAD R5, R4.reuse, 0x70, R20 ;  /* 0x0000007004057824 */ /* 0x040fe400078e0214 */
[----:B------:R-:W-:-:S03]  /*26370*/  VIADD R4, R4, 0xffffffff ;  /* 0xffffffff04047836 */ /* 0x000fc60000000000 */
[----:B------:R-:W-:-:S07]  /*26380*/  IADD3 R5, R5, -0xe0, RZ ;  /* 0xffffff2005057810 */ /* 0x000fce0007ffe0ff */
.L_x_5320:
        /* <DEDUP_REMOVED lines=9> */
.L_x_5462:
        /* <DEDUP_REMOVED lines=11> */
.L_x_5317:
        /* <DEDUP_REMOVED lines=27> */
.L_x_5463:
        /* <DEDUP_REMOVED lines=8> */
.L_x_5319:
        /* <DEDUP_REMOVED lines=24> */
.L_x_5315:
[----:B------:R-:W-:Y:S05]  /*26880*/  BSYNC B1 ;  /* 0x0000000000017941 */ /* 0x000fea0003800000 */
.L_x_5314:
[----:B01----:R-:W2:Y:S04]  /*26890*/  LDL.LU R6, [R1+0xc] ;  /* 0x00000c0001067983 */ /* 0x003ea80000300800 */
[----:B------:R-:W3:Y:S01]  /*268a0*/  LDL.LU R7, [R1+0x14] ;  /* 0x0000140001077983 */ /* 0x000ee20000300800 */
[----:B------:R-:W-:Y:S02]  /*268b0*/  VIADD R4, R4, 0xffffffff ;  /* 0xffffffff04047836 */ /* 0x000fe40000000000 */
[----:B------:R-:W-:Y:S01]  /*268c0*/  VIADD R5, R5, 0xffffff90 ;  /* 0xffffff9005057836 */ /* 0x000fe20000000000 */
        /* <DEDUP_REMOVED lines=9> */
.L_x_5303:
[----:B------:R-:W-:Y:S05]  /*26960*/  BSYNC B0 ;  /* 0x0000000000007941 */ /* 0x000fea0003800000 */
.L_x_5302:
        /* <DEDUP_REMOVED lines=23> */
.L_x_5322:
        /* <DEDUP_REMOVED lines=16> */
[----:B0-----:R-:W-:Y:S01]  /*26be0*/  IMAD.U32 R7, RZ, RZ, UR9 ;  /* 0x00000009ff077e24 */ /* 0x001fe2000f8e00ff */
[----:B------:R-:W-:Y:S01]  /*26bf0*/  MOV R13, RZ ;  /* 0x000000ff000d7202 */ /* 0x000fe20000000f00 */
[----:B------:R-:W-:-:S02]  /*26c00*/  IMAD.U32 R11, RZ, RZ, UR5 ;  /* 0x00000005ff0b7e24 */ /* 0x000fc4000f8e00ff */
[----:B------:R-:W-:Y:S02]  /*26c10*/  IMAD.MOV.U32 R8, RZ, RZ, 0x70 ;  /* 0x00000070ff087424 */ /* 0x000fe400078e00ff */
[----:B------:R-:W-:-:S07]  /*26c20*/  IMAD.MOV.U32 R12, RZ, RZ, 0x1 ;  /* 0x00000001ff0c7424 */ /* 0x000fce00078e00ff */
[----:B------:R-:W-:-:S07]  /*26c30*/  LEPC R20, `(.L_x_5324) ;  /* 0x000000001014794e */ /* 0x000fce0000000000 */
[----:B-1----:R-:W-:Y:S05]  /*26c40*/  CALL.ABS.NOINC R2 ;  /* 0x0000000002007343 */ /* 0x002fea0003c00000 */
.L_x_5324:
        /* <DEDUP_REMOVED lines=12> */
[----:B0-----:R-:W-:Y:S01]  /*26d10*/  MOV R8, 0x70 ;  /* 0x0000007000087802 */ /* 0x001fe20000000f00 */
[----:B------:R-:W-:Y:S02]  /*26d20*/  IMAD.U32 R7, RZ, RZ, UR9 ;  /* 0x00000009ff077e24 */ /* 0x000fe4000f8e00ff */
[----:B------:R-:W-:-:S02]  /*26d30*/  IMAD.U32 R10, RZ, RZ, UR4 ;  /* 0x00000004ff0a7e24 */ /* 0x000fc4000f8e00ff */
[----:B------:R-:W-:Y:S02]  /*26d40*/  IMAD.U32 R11, RZ, RZ, UR5 ;  /* 0x00000005ff0b7e24 */ /* 0x000fe4000f8e00ff */
[----:B------:R-:W-:Y:S02]  /*26d50*/  IMAD.MOV.U32 R12, RZ, RZ, 0x1 ;  /* 0x00000001ff0c7424 */ /* 0x000fe400078e00ff */
[----:B-1----:R-:W-:-:S07]  /*26d60*/  IMAD.MOV.U32 R13, RZ, RZ, RZ ;  /* 0x000000ffff0d7224 */ /* 0x002fce00078e00ff */
[----:B------:R-:W-:-:S07]  /*26d70*/  LEPC R20, `(.L_x_5326) ;  /* 0x000000001014794e */ /* 0x000fce0000000000 */
[----:B--2---:R-:W-:Y:S05]  /*26d80*/  CALL.ABS.NOINC R2 ;  /* 0x0000000002007343 */ /* 0x004fea0003c00000 */
.L_x_5326:
        /* <DEDUP_REMOVED lines=15> */
[----:B0-----:R-:W-:Y:S05]  /*26e80*/  CALL.ABS.NOINC R2 ;  /* 0x0000000002007343 */ /* 0x001fea0003c00000 */
.L_x_5325:
        /* <DEDUP_REMOVED lines=19> */
[----:B------:R-:W-:Y:S02]  /*26fc0*/  PLOP3.LUT P1, PT, P6, PT, PT, 0x8, 0x0 ;  /* 0x000000000000781c */ /* 0x000fe4000372e170 */
[----:B0-----:R-:W-:Y:S02]  /*26fd0*/  LEA R3, R17, R4, 0x7 ;  /* 0x0000000411037211 */ /* 0x001fe400078e38ff */
[----:B------:R-:W0:Y:S02]  /*26fe0*/  LDC R4, c[0x0][0x428] ;  /* 0x00010a00ff047b82 */ /* 0x000e240000000800 */
[----:B0-----:R-:W-:-:S13]  /*26ff0*/  ISETP.NE.AND P0, PT, R4, 0x1, PT ;  /* 0x000000010400780c */ /* 0x001fda0003f05270 */
[----:B------:R-:W0:Y:S08]  /*27000*/  @P0 LDC R5, c[0x0][0x42c] ;  /* 0x00010b00ff050b82 */ /* 0x000e300000000800 */
[----:B------:R-:W1:Y:S01]  /*27010*/  @P0 LDC R2, c[0x0][0x430] ;  /* 0x00010c00ff020b82 */ /* 0x000e620000000800 */
[----:B0-----:R-:W-:-:S04]  /*27020*/  @P0 IMAD.HI.U32 R4, R18, R5, RZ ;  /* 0x0000000512040227 */ /* 0x001fc800078e00ff */
[----:B------:R-:W-:Y:S01]  /*27030*/  IMAD.MOV.U32 R5, RZ, RZ, R18 ;  /* 0x000000ffff057224 */ /* 0x000fe200078e0012 */
[----:B-1----:R-:W-:Y:S02]  /*27040*/  @P0 SHF.R.U32.HI R5, RZ, R2, R4 ;  /* 0x00000002ff050219 */ /* 0x002fe40000011604 */
[----:B------:R-:W-:-:S04]  /*27050*/  ISETP.NE.U32.AND P0, PT, RZ, UR4, PT ;  /* 0x00000004ff007c0c */ /* 0x000fc8000bf05070 */
[----:B------:R-:W-:-:S04]  /*27060*/  ISETP.NE.AND.EX P0, PT, RZ, UR5, PT, P0 ;  /* 0x00000005ff007c0c */ /* 0x000fc8000bf05300 */
[----:B------:R-:W-:-:S09]  /*27070*/  SEL R2, R6, RZ, !P0 ;  /* 0x000000ff06027207 */ /* 0x000fd20004000000 */
.L_x_5327:
        /* <DEDUP_REMOVED lines=16> */
.L_x_5328:
        /* <DEDUP_REMOVED lines=15> */
.L_x_5329:
        /* <DEDUP_REMOVED lines=18> */
.L_x_5466:
[----:B------:R-:W-:Y:S01]  /*27390*/  UMOV UR4, 0xffffffff ;  /* 0xffffffff00047882 */ /* 0x000fe20000000000 */
[----:B------:R-:W-:Y:S02]  /*273a0*/  SHF.R.S32.HI R17, RZ, 0x1f, R0 ;  /* 0x0000001fff117819 */ /* 0x000fe40000011400 */
[----:B------:R-:W-:Y:S05]  /*273b0*/  BRA.DIV UR4, `(.L_x_5331) ;  /* 0x0000004a04507947 */ /* 0x000fea000b800000 */
[----:B------:R-:W-:-:S13]  /*273c0*/  ELECT P6, URZ, PT ;  /* 0x00000000003f782f */ /* 0x000fda00038c0000 */
.L_x_5469:
        /* <DEDUP_REMOVED lines=21> */
.L_x_5333:
        /* <DEDUP_REMOVED lines=9> */
.L_x_5470:
        /* <DEDUP_REMOVED lines=11> */
.L_x_5335:
        /* <DEDUP_REMOVED lines=33> */
.L_x_5332:
        /* <DEDUP_REMOVED lines=47> */
.L_x_5471:
[----:B------:R-:W-:Y:S05]  /*27b60*/  BSYNC B0 ;  /* 0x0000000000007941 */ /* 0x000fea0003800000 */
.L_x_5336:
[----:B0-----:R-:W2:Y:S01]  /*27b70*/  LDL R3, [R1+0x24] ;  /* 0x0000240001037983 */ /* 0x001ea20000100800 */
[----:B------:R-:W-:Y:S01]  /*27b80*/  BSSY B0, `(.L_x_5338) ;  /* 0x00001aa000007945 */ /* 0x000fe20003800000 */
[----:B--2---:R-:W-:-:S13]  /*27b90*/  ISETP.GE.AND P0, PT, R3, 0x2, PT ;  /* 0x000000020300780c */ /* 0x004fda0003f06270 */
[----:B------:R-:W-:Y:S05]  /*27ba0*/  @!P0 BRA `(.L_x_5339) ;  /* 0x00000018009c8947 */ /* 0x000fea0003800000 */
[C---:B------:R-:W-:Y:S01]  /*27bb0*/  LOP3.LUT R2, R3.reuse, 0x1, RZ, 0xc0, !PT ;  /* 0x0000000103027812 */ /* 0x040fe200078ec0ff */
[----:B------:R-:W-:Y:S03]  /*27bc0*/  BSSY B1, `(.L_x_5340) ;  /* 0x0000091000017945 */ /* 0x000fe60003800000 */
[----:B------:R-:W-:Y:S01]  /*27bd0*/  ISETP.NE.U32.AND P0, PT, R2, 0x1, PT ;  /* 0x000000010200780c */ /* 0x000fe20003f05070 */
[----:B------:R-:W-:-:S05]  /*27be0*/  VIADD R2, R3, 0xfffffffe ;  /* 0xfffffffe03027836 */ /* 0x000fca0000000000 */
[----:B------:R-:W-:-:S07]  /*27bf0*/  MOV R7, R2 ;  /* 0x0000000200077202 */ /* 0x000fce0000000f00 */
        /* <DEDUP_REMOVED lines=25> */
[--C-:B------:R-:W-:Y:S02]  /*27d90*/  IMAD.MOV.U32 R10, RZ, RZ, R3.reuse ;  /* 0x000000ffff0a7224 */ /* 0x100fe400078e0003 */
[----:B------:R-:W-:Y:S02]  /*27da0*/  IMAD.MOV R3, RZ, RZ, -R3 ;  /* 0x000000ffff037224 */ /* 0x000fe400078e0a03 */
[----:B------:R-:W-:-:S04]  /*27db0*/  IMAD.WIDE.U32 R10, R0, UR4, R10 ;  /* 0x00000004000a7c25 */ /* 0x000fc8000f8e000a */
[----:B------:R-:W-:Y:S01]  /*27dc0*/  IMAD R3, R14, R3, R2 ;  /* 0x000000030e037224 */ /* 0x000fe200078e0202 */
[----:B------:R-:W-:Y:S02]  /*27dd0*/  IADD3 R7, R7, R11, RZ ;  /* 0x0000000b07077210 */ /* 0x000fe40007ffe0ff */
[----:B------:R-:W-:-:S04]  /*27de0*/  LEA R8, P0, R10, R8, 0x2 ;  /* 0x000000080a087211 */ /* 0x000fc800078010ff */
[----:B------:R-:W-:-:S05]  /*27df0*/  LEA.HI.X R9, R10, R9, R7, 0x2, P0 ;  /* 0x000000090a097211 */ /* 0x000fca00000f1407 */
[----:B------:R0:W5:Y:S04]  /*27e00*/  LDG.E R7, desc[UR60][R8.64] ;  /* 0x0000003c08077981 */ /* 0x000168000c1e1900 */
.L_x_5344:
[----:B0-----:R-:W0:Y:S01]  /*27e10*/  S2R R9, SR_CgaCtaId ;  /* 0x0000000000097919 */ /* 0x001e220000008800 */
[----:B------:R-:W-:-:S04]  /*27e20*/  MOV R8, 0x400 ;  /* 0x0000040000087802 */ /* 0x000fc80000000f00 */
[----:B0-----:R-:W-:Y:S02]  /*27e30*/  LEA R8, R9, R8, 0x18 ;  /* 0x0000000809087211 */ /* 0x001fe400078ec0ff */
[----:B------:R-:W-:-:S03]  /*27e40*/  SHF.L.U32 R9, R13, 0x1f, RZ ;  /* 0x0000001f0d097819 */ /* 0x000fc600000006ff */
[----:B------:R-:W-:-:S04]  /*27e50*/  IMAD R8, R12, 0x8, R8 ;  /* 0x000000080c087824 */ /* 0x000fc800078e0208 */
[----:B------:R-:W0:Y:S02]  /*27e60*/  SYNCS.PHASECHK.TRANS64.TRYWAIT P0, [R8+URZ+0x36840], R9 ;  /* 0x03684009080075a7 */ /* 0x000e24000800017f */
[----:B0-----:R-:W-:Y:S05]  /*27e70*/  @!P0 BRA `(.L_x_5345) ;  /* 0x0000003c00f48947 */ /* 0x001fea0003800000 */
.L_x_5472:
        /* <DEDUP_REMOVED lines=11> */
.L_x_5346:
        /* <DEDUP_REMOVED lines=37> */
.L_x_5473:
        /* <DEDUP_REMOVED lines=10> */
.L_x_5348:
[----:B------:R-:W2:Y:S02]  /*28220*/  LDL R9, [R1+0x10] ;  /* 0x0000100001097983 */ /* 0x000ea40000100800 */
[----:B--2---:R-:W-:-:S13]  /*28230*/  LOP3.LUT P0, RZ, R9, 0x40, RZ, 0xc0, !PT ;  /* 0x0000004009ff7812 */ /* 0x004fda000780c0ff */
[----:B------:R-:W-:Y:S05]  /*28240*/  @P0 BRA `(.L_x_5349) ;  /* 0x0000000000040947 */ /* 0x000fea0003800000 */
[----:B------:R-:W-:Y:S01]  /*28250*/  BPT.TRAP 0x1 ;  /* 0x000000040000795c */ /* 0x000fe20000300000 */
.L_x_5349:
        /* <DEDUP_REMOVED lines=16> */
[----:B--2---:R-:W-:Y:S01]  /*28360*/  IMAD R4, R10, 0xa800, R11 ;  /* 0x0000a8000a047824 */ /* 0x004fe200078e020b */
[----:B---3--:R-:W-:-:S04]  /*28370*/  R2UR UR5, R9 ;  /* 0x00000000090572ca */ /* 0x008fc800000e0000 */
[----:B------:R-:W-:-:S09]  /*28380*/  R2UR UR15, R4 ;  /* 0x00000000040f72ca */ /* 0x000fd200000e0000 */
[----:B------:R-:W-:-:S04]  /*28390*/  UIMAD UR11, UR11, 0x70, UR5 ;  /* 0x000000700b0b78a4 */ /* 0x000fc8000f8e0205 */
[----:B------:R-:W-:Y:S02]  /*283a0*/  UIADD3 UR8, UR15, 0x400, URZ ;  /* 0x000004000f087890 */ /* 0x000fe4000fffe03f */
[----:B------:R-:W-:Y:S02]  /*283b0*/  UIADD3.X UR5, URZ, UR37, URZ, UP0, !UPT ;  /* 0x000000253f057290 */ /* 0x000fe400087fe43f */
[----:B------:R-:W-:Y:S02]  /*283c0*/  UIADD3 UR14, UR15, 0x3c00, URZ ;  /* 0x00003c000f0e7890 */ /* 0x000fe4000fffe03f */
[----:B------:R-:W-:-:S05]  /*283d0*/  UIADD3 UR15, UR15, 0x7400, URZ ;  /* 0x000074000f0f7890 */ /* 0x000fca000fffe03f */
[----:B------:R0:W-:Y:S01]  /*283e0*/  UTMALDG.4D [UR8], [UR4], desc[UR6] ;  /* 0x00000608040075b4 */ /* 0x0001e20008019000 */
[----:B------:R-:W-:Y:S01]  /*283f0*/  IMAD.MOV.U32 R4, RZ, RZ, R3 ;  /* 0x000000ffff047224 */ /* 0x000fe200078e0003 */
        /* <DEDUP_REMOVED lines=8> */
.L_x_5343:
[----:B------:R-:W-:Y:S05]  /*28480*/  BSYNC B2 ;  /* 0x0000000000027941 */ /* 0x000fea0003800000 */
.L_x_5342:
[----:B------:R-:W2:Y:S04]  /*28490*/  LDL.LU R3, [R1+0x24] ;  /* 0x0000240001037983 */ /* 0x000ea80000300800 */
[----:B------:R0:W-:Y:S04]  /*284a0*/  STL [R1], R12 ;  /* 0x0000000c01007387 */ /* 0x0001e80000100800 */
[----:B------:R0:W-:Y:S02]  /*284b0*/  STL [R1+0x8], R13 ;  /* 0x0000080d01007387 */ /* 0x0001e40000100800 */
[----:B0-2---:R-:W-:-:S07]  /*284c0*/  VIADD R7, R3, 0xfffffffd ;  /* 0xfffffffd03077836 */ /* 0x005fce0000000000 */
.L_x_5341:
[----:B------:R-:W-:Y:S05]  /*284d0*/  BSYNC B1 ;  /* 0x0000000000017941 */ /* 0x000fea0003800000 */
.L_x_5340:
[----:B------:R-:W-:-:S13]  /*284e0*/  ISETP.NE.AND P0, PT, R2, RZ, PT ;  /* 0x000000ff0200720c */ /* 0x000fda0003f05270 */
[----:B------:R-:W-:Y:S05]  /*284f0*/  @!P0 BRA `(.L_x_5339) ;  /* 0x0000001000488947 */ /* 0x000fea0003800000 */
[----:B------:R-:W-:-:S07]  /*28500*/  MOV R11, R6 ;  /* 0x00000006000b7202 */ /* 0x000fce0000000f00 */
.L_x_5366:
        /* <DEDUP_REMOVED lines=30> */
[----:B------:R-:W-:-:S06]  /*286f0*/  LEA.HI.X R11, R2, UR5, R3, 0x2, P0 ;  /* 0x00000005020b7c11 */ /* 0x000fcc00080f1403 */
[----:B------:R0:W5:Y:S03]  /*28700*/  LDG.E R11, desc[UR60][R10.64] ;  /* 0x0000003c0a0b7981 */ /* 0x000166000c1e1900 */
.L_x_5352:
[----:B------:R-:W1:Y:S01]  /*28710*/  S2R R3, SR_CgaCtaId ;  /* 0x0000000000037919 */ /* 0x000e620000008800 */
[----:B------:R-:W-:-:S04]  /*28720*/  MOV R2, 0x400 ;  /* 0x0000040000027802 */ /* 0x000fc80000000f00 */
[----:B-1----:R-:W-:Y:S02]  /*28730*/  LEA R2, R3, R2, 0x18 ;  /* 0x0000000203027211 */ /* 0x002fe400078ec0ff */
[----:B------:R-:W-:Y:S02]  /*28740*/  SHF.L.U32 R3, R9, 0x1f, RZ ;  /* 0x0000001f09037819 */ /* 0x000fe400000006ff */
[----:B------:R-:W-:-:S04]  /*28750*/  LEA R2, R8, R2, 0x3 ;  /* 0x0000000208027211 */ /* 0x000fc800078e18ff */
[----:B------:R-:W1:Y:S02]  /*28760*/  SYNCS.PHASECHK.TRANS64.TRYWAIT P0, [R2+URZ+0x36840], R3 ;  /* 0x03684003020075a7 */ /* 0x000e64000800017f */
[----:B-1----:R-:W-:Y:S05]  /*28770*/  @!P0 BRA `(.L_x_5353) ;  /* 0x0000003400dc8947 */ /* 0x002fea0003800000 */
.L_x_5474:
        /* <DEDUP_REMOVED lines=11> */
.L_x_5354:
        /* <DEDUP_REMOVED lines=37> */
.L_x_5475:
        /* <DEDUP_REMOVED lines=10> */
.L_x_5356:
[----:B------:R-:W2:Y:S02]  /*28b20*/  LDL R3, [R1+0x10] ;  /* 0x0000100001037983 */ /* 0x000ea40000100800 */
[----:B--2---:R-:W-:-:S13]  /*28b30*/  LOP3.LUT P0, RZ, R3, 0x40, RZ, 0xc0, !PT ;  /* 0x0000004003ff7812 */ /* 0x004fda000780c0ff */
[----:B------:R-:W-:Y:S05]  /*28b40*/  @P0 BRA `(.L_x_5357) ;  /* 0x0000000000040947 */ /* 0x000fea0003800000 */
[----:B------:R-:W-:Y:S01]  /*28b50*/  BPT.TRAP 0x1 ;  /* 0x000000040000795c */ /* 0x000fe20000300000 */
.L_x_5357:
        /* <DEDUP_REMOVED lines=35> */
.L_x_5351:
[----:B------:R-:W-:Y:S05]  /*28d90*/  BSYNC B1 ;  /* 0x0000000000017941 */ /* 0x000fea0003800000 */
.L_x_5350:
        /* <DEDUP_REMOVED lines=31> */
.L_x_5360:
[----:B------:R-:W2:Y:S01]  /*28f90*/  S2R R3, SR_CgaCtaId ;  /* 0x0000000000037919 */ /* 0x000ea20000008800 */
[----:B------:R-:W-:-:S04]  /*28fa0*/  MOV R2, 0x400 ;  /* 0x0000040000027802 */ /* 0x000fc80000000f00 */
[----:B--2---:R-:W-:Y:S02]  /*28fb0*/  LEA R2, R3, R2, 0x18 ;  /* 0x0000000203027211 */ /* 0x004fe400078ec0ff */
[----:B------:R-:W-:-:S03]  /*28fc0*/  SHF.L.U32 R3, R14, 0x1f, RZ ;  /* 0x0000001f0e037819 */ /* 0x000fc600000006ff */
[----:B------:R-:W-:-:S04]  /*28fd0*/  IMAD R2, R15, 0x8, R2 ;  /* 0x000000080f027824 */ /* 0x000fc800078e0202 */
[----:B------:R-:W2:Y:S02]  /*28fe0*/  SYNCS.PHASECHK.TRANS64.TRYWAIT P0, [R2+URZ+0x36840], R3 ;  /* 0x03684003020075a7 */ /* 0x000ea4000800017f */
[----:B--2---:R-:W-:Y:S05]  /*28ff0*/  @!P0 BRA `(.L_x_5361) ;  /* 0x0000002c00e48947 */ /* 0x004fea0003800000 */
.L_x_5476:
        /* <DEDUP_REMOVED lines=11> */
.L_x_5362:
        /* <DEDUP_REMOVED lines=36> */
.L_x_5477:
        /* <DEDUP_REMOVED lines=10> */
.L_x_5364:
[----:B------:R-:W2:Y:S02]  /*29390*/  LDL R3, [R1+0x10] ;  /* 0x0000100001037983 */ /* 0x000ea40000100800 */
[----:B--2---:R-:W-:-:S13]  /*293a0*/  LOP3.LUT P0, RZ, R3, 0x40, RZ, 0xc0, !PT ;  /* 0x0000004003ff7812 */ /* 0x004fda000780c0ff */
[----:B------:R-:W-:Y:S05]  /*293b0*/  @P0 BRA `(.L_x_5365) ;  /* 0x0000000000040947 */ /* 0x000fea0003800000 */
[----:B------:R-:W-:Y:S01]  /*293c0*/  BPT.TRAP 0x1 ;  /* 0x000000040000795c */ /* 0x000fe20000300000 */
.L_x_5365:
        /* <DEDUP_REMOVED lines=19> */
[----:B------:R-:W-:Y:S01]  /*29500*/  MOV R4, R10 ;  /* 0x0000000a00047202 */ /* 0x000fe20000000f00 */
        /* <DEDUP_REMOVED lines=13> */
.L_x_5359:
[----:B------:R-:W-:Y:S05]  /*295e0*/  BSYNC B1 ;  /* 0x0000000000017941 */ /* 0x000fea0003800000 */
.L_x_5358:
[C---:B------:R-:W-:Y:S01]  /*295f0*/  ISETP.GT.AND P0, PT, R7.reuse, 0x1, PT ;  /* 0x000000010700780c */ /* 0x040fe20003f04270 */
[----:B------:R-:W-:-:S12]  /*29600*/  VIADD R7, R7, 0xfffffffe ;  /* 0xfffffffe07077836 */ /* 0x000fd80000000000 */
[----:B------:R-:W-:Y:S05]  /*29610*/  @P0 BRA `(.L_x_5366) ;  /* 0xffffffec00bc0947 */ /* 0x000fea000383ffff */
.L_x_5339:
[----:B------:R-:W-:Y:S05]  /*29620*/  BSYNC B0 ;  /* 0x0000000000007941 */ /* 0x000fea0003800000 */
.L_x_5338:
        /* <DEDUP_REMOVED lines=17> */
.L_x_5368:
[----:B------:R-:W-:Y:S05]  /*29740*/  BSYNC B0 ;  /* 0x0000000000007941 */ /* 0x000fea0003800000 */
.L_x_5367:
        /* <DEDUP_REMOVED lines=11> */
.L_x_5478:
        /* <DEDUP_REMOVED lines=10> */
.L_x_5372:
[----:B------:R-:W2:Y:S02]  /*298a0*/  LDL R0, [R1+0x10] ;  /* 0x0000100001007983 */ /* 0x000ea40000100800 */
[----:B--2---:R-:W-:-:S13]  /*298b0*/  LOP3.LUT P0, RZ, R0, 0x40, RZ, 0xc0, !PT ;  /* 0x0000004000ff7812 */ /* 0x004fda000780c0ff */
[----:B------:R-:W-:Y:S05]  /*298c0*/  @P0 BRA `(.L_x_5373) ;  /* 0x0000000000040947 */ /* 0x000fea0003800000 */
[----:B------:R-:W-:Y:S01]  /*298d0*/  BPT.TRAP 0x1 ;  /* 0x000000040000795c */ /* 0x000fe20000300000 */
.L_x_5373:
        /* <DEDUP_REMOVED lines=33> */
.L_x_5370:
[----:B------:R-:W-:Y:S05]  /*29af0*/  BSYNC B0 ;  /* 0x0000000000007941 */ /* 0x000fea0003800000 */
.L_x_5369:
        /* <DEDUP_REMOVED lines=9> */
.L_x_5323:
[----:B------:R-:W-:Y:S05]  /*29b90*/  BSYNC B6 ;  /* 0x0000000000067941 */ /* 0x000fea0003800000 */
.L_x_5321:
[----:B------:R-:W-:-:S03]  /*29ba0*/  UMOV UR4, 0xffffffff ;  /* 0xffffffff00047882 */ /* 0x000fc60000000000 */
[----:B------:R-:W-:Y:S05]  /*29bb0*/  BRA.DIV UR4, `(.L_x_5374) ;  /* 0x0000002604307947 */ /* 0x000fea000b800000 */
[----:B------:R2:W3:Y:S04]  /*29bc0*/  SHFL.IDX PT, R4, R16, RZ, 0x1f ;  /* 0x00001fff10047589 */ /* 0x0004e800000e0000 */
[----:B------:R-:W4:Y:S02]  /*29bd0*/  SHFL.IDX PT, R16, R16, 0x1, 0x1f ;  /* 0x00201f0010107f89 */ /* 0x000f2400000e0000 */
.L_x_5482:
[----:B0-----:R-:W0:Y:S01]  /*29be0*/  S2R R7, SR_TID.X ;  /* 0x0000000000077919 */ /* 0x001e220000002100 */
[----:B------:R-:W-:Y:S01]  /*29bf0*/  ULDC UR4, c[0x0][0xc14] ;  /* 0x0003050000047ab9 */ /* 0x000fe20000000800 */
[----:B------:R-:W-:Y:S01]  /*29c00*/  BSSY B0, `(.L_x_5375) ;  /* 0x000000b000007945 */ /* 0x000fe20003800000 */
[----:B-1----:R-:W-:Y:S02]  /*29c10*/  IMAD.U32 R0, RZ, RZ, UR4 ;  /* 0x00000004ff007e24 */ /* 0x002fe4000f8e00ff */
[----:B------:R-:W-:Y:S01]  /*29c20*/  IMAD.MOV.U32 R17, RZ, RZ, RZ ;  /* 0x000000ffff117224 */ /* 0x000fe200078e00ff */
[----:B0-----:R-:W-:-:S04]  /*29c30*/  LOP3.LUT R7, R7, 0x1f, RZ, 0xc0, !PT ;  /* 0x0000001f07077812 */ /* 0x001fc800078ec0ff */
[C---:B------:R-:W-:Y:S02]  /*29c40*/  ISETP.NE.AND P0, PT, R7.reuse, 0x1f, PT ;  /* 0x0000001f0700780c */ /* 0x040fe40003f05270 */
[----:B------:R-:W-:-:S04]  /*29c50*/  IADD3 R5, R7, R19, RZ ;  /* 0x0000001307057210 */ /* 0x000fc80007ffe0ff */
[----:B------:R-:W-:-:S13]  /*29c60*/  ISETP.GE.OR P0, PT, R5, R0, !P0 ;  /* 0x000000000500720c */ /* 0x000fda0004706670 */
[----:B------:R-:W-:Y:S05]  /*29c70*/  @P0 BRA `(.L_x_5376) ;  /* 0x00000000000c0947 */ /* 0x000fea0003800000 */
[----:B------:R-:W0:Y:S02]  /*29c80*/  LDC.64 R2, c[0x0][0xc58] ;  /* 0x00031600ff027b82 */ /* 0x000e240000000a00 */
[----:B0-----:R-:W-:-:S05]  /*29c90*/  IMAD.WIDE R2, R5, 0x4, R2 ;  /* 0x0000000405027825 */ /* 0x001fca00078e0202 */
[----:B------:R0:W5:Y:S02]  /*29ca0*/  LDG.E R17, desc[UR60][R2.64] ;  /* 0x0000003c02117981 */ /* 0x000164000c1e1900 */
.L_x_5376:
[----:B------:R-:W-:Y:S05]  /*29cb0*/  BSYNC B0 ;  /* 0x0000000000007941 */ /* 0x000fea0003800000 */
.L_x_5375:
        /* <DEDUP_REMOVED lines=23> */
.L_x_5490:
[----:B------:R-:W-:Y:S02]  /*29e30*/  ULDC UR4, c[0x0][0xc10] ;  /* 0x0003040000047ab9 */ /* 0x000fe40000000800 */
[----:B------:R-:W-:-:S04]  /*29e40*/  IMAD.U32 R5, RZ, RZ, UR4 ;  /* 0x00000004ff057e24 */ /* 0x000fc8000f8e00ff */
[----:B-1----:R-:W-:-:S05]  /*29e50*/  IMAD R3, R14, R5, RZ ;  /* 0x000000050e037224 */ /* 0x002fca00078e02ff */
[----:B--2-4-:R-:W-:-:S04]  /*29e60*/  IADD3 R16, R16, R3, RZ ;  /* 0x0000000310107210 */ /* 0x014fc80007ffe0ff */
[----:B---3--:R-:W-:-:S13]  /*29e70*/  ISETP.GT.AND P0, PT, R16, R4, PT ;  /* 0x000000041000720c */ /* 0x008fda0003f04270 */
[----:B------:R-:W-:Y:S05]  /*29e80*/  @P0 BRA `(.L_x_5378) ;  /* 0x0000000000b40947 */ /* 0x000fea0003800000 */
[----:B------:R-:W1:Y:S02]  /*29e90*/  LDC R0, c[0x0][0xc14] ;  /* 0x00030500ff007b82 */ /* 0x000e640000000800 */
.L_x_5383:
[----:B------:R-:W-:-:S05]  /*29ea0*/  VIADD R19, R19, 0x1f ;  /* 0x0000001f13137836 */ /* 0x000fca0000000000 */
[----:B-1----:R-:W-:-:S13]  /*29eb0*/  ISETP.GE.AND P0, PT, R19, R0, PT ;  /* 0x000000001300720c */ /* 0x002fda0003f06270 */
[----:B------:R-:W-:Y:S05]  /*29ec0*/  @P0 BRA `(.L_x_5379) ;  /* 0x0000000400ec0947 */ /* 0x000fea0003800000 */
[----:B------:R-:W1:Y:S01]  /*29ed0*/  S2R R7, SR_TID.X ;  /* 0x0000000000077919 */ /* 0x000e620000002100 */
[----:B------:R-:W-:Y:S01]  /*29ee0*/  BSSY B0, `(.L_x_5380) ;  /* 0x000000a000007945 */ /* 0x000fe20003800000 */
[----:B------:R-:W-:Y:S02]  /*29ef0*/  MOV R17, RZ ;  /* 0x000000ff00117202 */ /* 0x000fe40000000f00 */
[----:B-1----:R-:W-:-:S04]  /*29f00*/  LOP3.LUT R7, R7, 0x1f, RZ, 0xc0, !PT ;  /* 0x0000001f07077812 */ /* 0x002fc800078ec0ff */
[C---:B------:R-:W-:Y:S01]  /*29f10*/  ISETP.NE.AND P1, PT, R7.reuse, 0x1f, PT ;  /* 0x0000001f0700780c */ /* 0x040fe20003f25270 */
[----:B------:R-:W-:-:S05]  /*29f20*/  IMAD.IADD R5, R7, 0x1, R19 ;  /* 0x0000000107057824 */ /* 0x000fca00078e0213 */
[----:B------:R-:W-:-:S13]  /*29f30*/  ISETP.GE.OR P0, PT, R5, R0, !P1 ;  /* 0x000000000500720c */ /* 0x000fda0004f06670 */
[----:B------:R-:W-:Y:S05]  /*29f40*/  @P0 BRA `(.L_x_5381) ;  /* 0x00000000000c0947 */ /* 0x000fea0003800000 */
[----:B0-----:R-:W0:Y:S02]  /*29f50*/  LDC.64 R2, c[0x0][0xc58] ;  /* 0x00031600ff027b82 */ /* 0x001e240000000a00 */
[----:B0-----:R-:W-:-:S05]  /*29f60*/  IMAD.WIDE R2, R5, 0x4, R2 ;  /* 0x0000000405027825 */ /* 0x001fca00078e0202 */
[----:B------:R1:W5:Y:S02]  /*29f70*/  LDG.E R17, desc[UR60][R2.64] ;  /* 0x0000003c02117981 */ /* 0x000364000c1e1900 */
.L_x_5381:
[----:B------:R-:W-:Y:S05]  /*29f80*/  BSYNC B0 ;  /* 0x0000000000007941 */ /* 0x000fea0003800000 */
.L_x_5380:
[----:B------:R-:W-:-:S03]  /*29f90*/  UMOV UR4, 0xffffffff ;  /* 0xffffffff00047882 */ /* 0x000fc60000000000 */
[----:B------:R-:W-:Y:S05]  /*29fa0*/  BRA.DIV UR4, `(.L_x_5382) ;  /* 0x0000002604507947 */ /* 0x000fea000b800000 */
[----:B-----5:R-:W2:Y:S01]  /*29fb0*/  SHFL.UP PT, R14, R17, 0x1, RZ ;  /* 0x04200000110e7989 */ /* 0x020ea200000e00ff */
[C---:B------:R-:W-:Y:S02]  /*29fc0*/  ISETP.NE.AND P0, PT, R7.reuse, RZ, PT ;  /* 0x000000ff0700720c */ /* 0x040fe40003f05270 */
[C---:B------:R-:W-:Y:S02]  /*29fd0*/  ISETP.GE.U32.AND P1, PT, R7.reuse, 0x2, PT ;  /* 0x000000020700780c */ /* 0x040fe40003f26070 */
[----:B--2---:R-:W-:Y:S02]  /*29fe0*/  SEL R14, R14, RZ, P0 ;  /* 0x000000ff0e0e7207 */ /* 0x004fe40000000000 */
[----:B------:R-:W-:-:S03]  /*29ff0*/  ISETP.GE.U32.AND P0, PT, R7, 0x4, PT ;  /* 0x000000040700780c */ /* 0x000fc60003f06070 */
[----:B------:R-:W-:-:S05]  /*2a000*/  IMAD.IADD R13, R17, 0x1, R14 ;  /* 0x00000001110d7824 */ /* 0x000fca00078e020e */
[----:B------:R-:W2:Y:S02]  /*2a010*/  SHFL.UP PT, R14, R13, 0x2, RZ ;  /* 0x044000000d0e7989 */ /* 0x000ea400000e00ff */
[----:B--2---:R-:W-:Y:S02]  /*2a020*/  SEL R14, R14, RZ, P1 ;  /* 0x000000ff0e0e7207 */ /* 0x004fe40000800000 */
[----:B------:R-:W-:-:S03]  /*2a030*/  ISETP.GE.U32.AND P1, PT, R7, 0x8, PT ;  /* 0x000000080700780c */ /* 0x000fc60003f26070 */
[----:B-1----:R-:W-:-:S05]  /*2a040*/  IMAD.IADD R3, R13, 0x1, R14 ;  /* 0x000000010d037824 */ /* 0x002fca00078e020e */
        /* <DEDUP_REMOVED lines=8> */
[----:B-1----:R-:W-:-:S05]  /*2a0d0*/  SEL R7, R14, RZ, P0 ;  /* 0x000000ff0e077207 */ /* 0x002fca0000000000 */
[----:B0-----:R-:W-:-:S05]  /*2a0e0*/  IMAD.IADD R2, R6, 0x1, R7 ;  /* 0x0000000106027824 */ /* 0x001fca00078e0207 */
[----:B------:R0:W1:Y:S02]  /*2a0f0*/  SHFL.IDX PT, R14, R2, 0x1f, 0x1f ;  /* 0x03e01f00020e7f89 */ /* 0x00006400000e0000 */
.L_x_5498:
[----:B------:R-:W-:Y:S02]  /*2a100*/  ULDC UR4, c[0x0][0xc10] ;  /* 0x0003040000047ab9 */ /* 0x000fe40000000800 */
[----:B------:R-:W-:-:S05]  /*2a110*/  MOV R5, UR4 ;  /* 0x0000000400057c02 */ /* 0x000fca0008000f00 */
[----:B-1----:R-:W-:-:S04]  /*2a120*/  IMAD R3, R14, R5, RZ ;  /* 0x000000050e037224 */ /* 0x002fc800078e02ff */
[----:B------:R-:W-:-:S05]  /*2a130*/  IMAD.IADD R16, R3, 0x1, R16 ;  /* 0x0000000103107824 */ /* 0x000fca00078e0210 */
[----:B------:R-:W-:-:S13]  /*2a140*/  ISETP.GT.AND P0, PT, R16, R4, PT ;  /* 0x000000041000720c */ /* 0x000fda0003f04270 */
[----:B------:R-:W-:Y:S05]  /*2a150*/  @!P0 BRA `(.L_x_5383) ;  /* 0xfffffffc00508947 */ /* 0x000fea000383ffff */
.L_x_5378:
        /* <DEDUP_REMOVED lines=8> */
.L_x_5502:
[----:B------:R-:W-:Y:S02]  /*2a1e0*/  ISETP.NE.AND P0, PT, R3, RZ, PT ;  /* 0x000000ff0300720c */ /* 0x000fe40003f05270 */
[----:B------:R-:W-:-:S11]  /*2a1f0*/  MOV R7, RZ ;  /* 0x000000ff00077202 */ /* 0x000fd60000000f00 */
[----:B------:R-:W-:Y:S05]  /*2a200*/  @!P0 BRA `(.L_x_5385) ;  /* 0x0000000000108947 */ /* 0x000fea0003800000 */
[----:B------:R-:W-:Y:S01]  /*2a210*/  UMOV UR4, 0xffffffff ;  /* 0xffffffff00047882 */ /* 0x000fe20000000000 */
[----:B------:R-:W-:Y:S02]  /*2a220*/  VIADD R12, R6, 0xffffffff ;  /* 0xffffffff060c7836 */ /* 0x000fe40000000000 */
[----:B------:R-:W-:Y:S05]  /*2a230*/  BRA.DIV UR4, `(.L_x_5386) ;  /* 0x0000002604c47947 */ /* 0x000fea000b800000 */
[----:B------:R3:W4:Y:S02]  /*2a240*/  SHFL.IDX PT, R7, R2, R12, 0x1f ;  /* 0x00001f0c02077589 */ /* 0x00072400000e0000 */
.L_x_5385:
        /* <DEDUP_REMOVED lines=15> */
[----:B------:R-:W-:Y:S02]  /*2a340*/  IADD3 R2, R4, -R16, RZ ;  /* 0x8000001004027210 */ /* 0x000fe40007ffe0ff */
        /* <DEDUP_REMOVED lines=13> */
[----:B------:R-:W-:Y:S02]  /*2a420*/  @!P0 IADD3 R4, -R4, RZ, RZ ;  /* 0x000000ff04048210 */ /* 0x000fe40007ffe1ff */
[----:B------:R-:W-:-:S13]  /*2a430*/  ISETP.NE.AND P0, PT, R6, RZ, PT ;  /* 0x000000ff0600720c */ /* 0x000fda0003f05270 */
[----:B------:R-:W-:-:S05]  /*2a440*/  @!P0 LOP3.LUT R4, RZ, R6, RZ, 0x33, !PT ;  /* 0x00000006ff048212 */ /* 0x000fca00078e33ff */
[----:B------:R-:W-:Y:S01]  /*2a450*/  IMAD R7, R9, R4, RZ ;  /* 0x0000000409077224 */ /* 0x000fe200078e02ff */
[----:B------:R-:W-:-:S03]  /*2a460*/  IADD3 R4, -R4, RZ, RZ ;  /* 0x000000ff04047210 */ /* 0x000fc60007ffe1ff */
[----:B------:R-:W-:Y:S02]  /*2a470*/  IMAD.MOV R8, RZ, RZ, -R7 ;  /* 0x000000ffff087224 */ /* 0x000fe400078e0a07 */
        /* <DEDUP_REMOVED lines=8> */
[----:B------:R-:W-:Y:S02]  /*2a500*/  IMAD R11, R2, R5, RZ ;  /* 0x00000005020b7224 */ /* 0x000fe400078e02ff */
[----:B------:R-:W-:-:S04]  /*2a510*/  IMAD.MOV.U32 R2, RZ, RZ, RZ ;  /* 0x000000ffff027224 */ /* 0x000fc800078e00ff */
        /* <DEDUP_REMOVED lines=22> */
.L_x_5379:
[----:B------:R-:W-:Y:S01]  /*2a680*/  UMOV UR4, URZ ;  /* 0x0000003f00047c82 */ /* 0x000fe20008000000 */
[----:B------:R-:W-:Y:S01]  /*2a690*/  UMOV UR5, URZ ;  /* 0x0000003f00057c82 */ /* 0x000fe20008000000 */
[----:B------:R-:W-:Y:S01]  /*2a6a0*/  ULDC UR6, c[0x0][0xc14] ;  /* 0x0003050000067ab9 */ /* 0x000fe20000000800 */
[----:B------:R-:W-:Y:S01]  /*2a6b0*/  IMAD.MOV.U32 R16, RZ, RZ, R4 ;  /* 0x000000ffff107224 */ /* 0x000fe200078e0004 */
[----:B------:R-:W-:Y:S01]  /*2a6c0*/  MOV R17, UR4 ;  /* 0x0000000400117c02 */ /* 0x000fe20008000f00 */
[----:B------:R-:W-:Y:S02]  /*2a6d0*/  IMAD.U32 R18, RZ, RZ, UR5 ;  /* 0x00000005ff127e24 */ /* 0x000fe4000f8e00ff */
[----:B------:R-:W-:-:S07]  /*2a6e0*/  IMAD.U32 R19, RZ, RZ, UR6 ;  /* 0x00000006ff137e24 */ /* 0x000fce000f8e00ff */
.L_x_5387:
        /* <DEDUP_REMOVED lines=12> */
.L_x_5298:
        /* <DEDUP_REMOVED lines=12> */
.L_x_5505:
[----:B------:R-:W-:Y:S05]  /*2a870*/  BSYNC B0 ;  /* 0x0000000000007941 */ /* 0x000fea0003800000 */
.L_x_5389:
[----:B------:R-:W-:-:S03]  /*2a880*/  UMOV UR4, 0xffffffff ;  /* 0xffffffff00047882 */ /* 0x000fc60000000000 */
[----:B------:R-:W-:Y:S05]  /*2a890*/  BRA.DIV UR4, `(.L_x_5391) ;  /* 0x0000002204687947 */ /* 0x000fea000b800000 */
[----:B------:R-:W2:Y:S02]  /*2a8a0*/  S2R R2, SR_TID.X ;  /* 0x0000000000027919 */ /* 0x000ea40000002100 */
[----:B--2---:R-:W-:-:S04]  /*2a8b0*/  SHF.R.U32.HI R2, RZ, 0x5, R2 ;  /* 0x00000005ff027819 */ /* 0x004fc80000011602 */
[----:B------:R-:W-:-:S05]  /*2a8c0*/  LOP3.LUT R2, R2, 0x3, RZ, 0xc0, !PT ;  /* 0x0000000302027812 */ /* 0x000fca00078ec0ff */
[----:B------:R2:W3:Y:S02]  /*2a8d0*/  SHFL.IDX PT, R14, R2, RZ, 0x1f ;  /* 0x00001fff020e7589 */ /* 0x0004e400000e0000 */
.L_x_5508:
[----:B---3--:R-:W-:-:S13]  /*2a8e0*/  ISETP.NE.AND P0, PT, R14, RZ, PT ;  /* 0x000000ff0e00720c */ /* 0x008fda0003f05270 */
[----:B------:R-:W-:Y:S05]  /*2a8f0*/  @P0 BRA `(.L_x_5054) ;  /* 0x00000000009c0947 */ /* 0x000fea0003800000 */
[----:B------:R-:W-:-:S03]  /*2a900*/  UMOV UR4, 0xffffffff ;  /* 0xffffffff00047882 */ /* 0x000fc60000000000 */
[----:B------:R-:W-:Y:S05]  /*2a910*/  BRA.DIV UR4, `(.L_x_5392) ;  /* 0x00000022047c7947 */ /* 0x000fea000b800000 */
[----:B------:R-:W-:-:S13]  /*2a920*/  ELECT P6, URZ, PT ;  /* 0x00000000003f782f */ /* 0x000fda00038c0000 */
.L_x_5511:
        /* <DEDUP_REMOVED lines=8> */
.L_x_5393:
        /* <DEDUP_REMOVED lines=10> */
[----:B------:R-:W-:Y:S02]  /*2aa50*/  LOP3.LUT R4, R7, R4, RZ, 0x3c, !PT ;  /* 0x0000000407047212 */ /* 0x000fe400078e3cff */
[----:B------:R-:W-:-:S02]  /*2aa60*/  LEA R7, R3, R2, 0x3 ;  /* 0x0000000203077211 */ /* 0x000fc400078e18ff */
[----:B------:R-:W-:Y:S01]  /*2aa70*/  SHF.L.U32 R2, R4, 0x1f, RZ ;  /* 0x0000001f04027819 */ /* 0x000fe200000006ff */
[----:B-1----:R-:W-:Y:S06]  /*2aa80*/  @!P0 BRA `(.L_x_5394) ;  /* 0x0000002000408947 */ /* 0x002fec0003800000 */
.L_x_5512:
[----:B------:R-:W2:Y:S02]  /*2aa90*/  SYNCS.PHASECHK.TRANS64.TRYWAIT P0, [R7+URZ], R2 ;  /* 0x00000002070075a7 */ /* 0x000ea4000800017f */
[----:B--2---:R-:W-:Y:S05]  /*2aaa0*/  @!P0 BRA `(.L_x_5395) ;  /* 0x00000020004c8947 */ /* 0x004fea0003800000 */
.L_x_5513:
[----:B------:R-:W-:Y:S05]  /*2aab0*/  @!P2 BRA `(.L_x_5396) ;  /* 0x000000000004a947 */ /* 0x000fea0003800000 */
[----:B------:R-:W-:Y:S01]  /*2aac0*/  BPT.TRAP 0x1 ;  /* 0x000000040000795c */ /* 0x000fe20000300000 */
.L_x_5396:
[----:B------:R-:W3:Y:S01]  /*2aad0*/  LDL.LU R4, [R1] ;  /* 0x0000000001047983 */ /* 0x000ee20000300800 */
[----:B------:R-:W-:-:S04]  /*2aae0*/  VIADD R0, R0, 0x36860 ;  /* 0x0003686000007836 */ /* 0x000fc80000000000 */
[----:B---3--:R-:W-:-:S04]  /*2aaf0*/  IMAD R4, R4, 0x8, R0 ;  /* 0x0000000804047824 */ /* 0x008fc800078e0200 */
[----:B------:R-:W3:Y:S02]  /*2ab00*/  SYNCS.PHASECHK.TRANS64.TRYWAIT P0, [R4+URZ], R5 ;  /* 0x00000005040075a7 */ /* 0x000ee4000800017f */
[----:B---3--:R-:W-:Y:S05]  /*2ab10*/  @!P0 BRA `(.L_x_5397) ;  /* 0x0000002000448947 */ /* 0x008fea0003800000 */
.L_x_5514:
[----:B------:R-:W-:-:S07]  /*2ab20*/  LEA R3, R3, R0, 0x3 ;  /* 0x0000000003037211 */ /* 0x000fce00078e18ff */
.L_x_5398:
[----:B----4-:R4:W0:Y:S02]  /*2ab30*/  SYNCS.PHASECHK.TRANS64.TRYWAIT P0, [R3+URZ], R2 ;  /* 0x00000002030075a7 */ /* 0x010824000800017f */
[----:B0-----:R-:W-:Y:S05]  /*2ab40*/  @!P0 NANOSLEEP.SYNCS 0x989680 ;  /* 0x009896800000895d */ /* 0x001fea0003900000 */
[----:B------:R-:W0:Y:S02]  /*2ab50*/  @!P0 SYNCS.PHASECHK.TRANS64 P0, [R3+URZ], R2 ;  /* 0x00000002030085a7 */ /* 0x000e24000800007f */
[----:B0-----:R-:W-:Y:S05]  /*2ab60*/  @!P0 BRA `(.L_x_5398) ;  /* 0xfffffffc00f08947 */ /* 0x001fea000383ffff */
.L_x_5054:
[----:B------:R-:W-:Y:S05]  /*2ab70*/  BSYNC B7 ;  /* 0x0000000000077941 */ /* 0x000fea0003800000 */
.L_x_5051:
[----:B------:R-:W-:Y:S05]  /*2ab80*/  EXIT ;  /* 0x000000000000794d */ /* 0x000fea0003800000 */
.L_x_5072:
[----:B0-----:R0:W1:Y:S02]  /*2ab90*/  SYNCS.PHASECHK.TRANS64.TRYWAIT P5, [R98+URZ+0x36890], R99 ;  /* 0x03689063620075a7 */ /* 0x00106400080a017f */
[----:B-1----:R-:W-:Y:S05]  /*2aba0*/  @!P5 NANOSLEEP.SYNCS 0x989680 ;  /* 0x009896800000d95d */ /* 0x002fea0003900000 */
[----:B------:R-:W1:Y:S02]  /*2abb0*/  @!P5 SYNCS.PHASECHK.TRANS64 P5, [R98+URZ+0x36890], R99 ;  /* 0x036890636200d5a7 */ /* 0x000e6400080a007f */
[----:B-1----:R-:W-:Y:S05]  /*2abc0*/  @!P5 BRA `(.L_x_5072) ;  /* 0xfffffffc00f0d947 */ /* 0x002fea000383ffff */
[----:B------:R-:W-:Y:S05]  /*2abd0*/  BRA `(.L_x_5399) ;  /* 0xfffffd8800fc7947 */ /* 0x000fea000383ffff */
.L_x_5126:
[----:B-1----:R1:W3:Y:S02]  /*2abe0*/  SYNCS.PHASECHK.TRANS64.TRYWAIT P5, [R98+URZ+0x36890], R99 ;  /* 0x03689063620075a7 */ /* 0x0022e400080a017f */
[----:B---3--:R-:W-:Y:S05]  /*2abf0*/  @!P5 NANOSLEEP.SYNCS 0x989680 ;  /* 0x009896800000d95d */ /* 0x008fea0003900000 */
[----:B------:R-:W3:Y:S02]  /*2ac00*/  @!P5 SYNCS.PHASECHK.TRANS64 P5, [R98+URZ+0x36890], R99 ;  /* 0x036890636200d5a7 */ /* 0x000ee400080a007f */
[----:B---3--:R-:W-:Y:S05]  /*2ac10*/  @!P5 BRA `(.L_x_5126) ;  /* 0xfffffffc00f0d947 */ /* 0x008fea000383ffff */
[----:B------:R-:W-:Y:S05]  /*2ac20*/  BRA `(.L_x_5400) ;  /* 0xfffffdbc00887947 */ /* 0x000fea000383ffff */
.L_x_5151:
[----:B-1----:R1:W2:Y:S02]  /*2ac30*/  SYNCS.PHASECHK.TRANS64.TRYWAIT P3, [R98+URZ+0x36890], R99 ;  /* 0x03689063620075a7 */ /* 0x0022a4000806017f */
[----:B--2---:R-:W-:Y:S05]  /*2ac40*/  @!P3 NANOSLEEP.SYNCS 0x989680 ;  /* 0x009896800000b95d */ /* 0x004fea0003900000 */
[----:B------:R-:W2:Y:S02]  /*2ac50*/  @!P3 SYNCS.PHASECHK.TRANS64 P3, [R98+URZ+0x36890], R99 ;  /* 0x036890636200b5a7 */ /* 0x000ea4000806007f */
[----:B--2---:R-:W-:Y:S05]  /*2ac60*/  @!P3 BRA `(.L_x_5151) ;  /* 0xfffffffc00f0b947 */ /* 0x004fea000383ffff */
[----:B------:R-:W-:Y:S05]  /*2ac70*/  BRA `(.L_x_5401) ;  /* 0xfffffdec00b07947 */ /* 0x000fea000383ffff */
.L_x_5157:
[----:B0-----:R0:W1:Y:S02]  /*2ac80*/  SYNCS.PHASECHK.TRANS64.TRYWAIT P2, [R98+URZ+0x368b0], R99 ;  /* 0x0368b063620075a7 */ /* 0x001064000804017f */
[----:B-1----:R-:W-:Y:S05]  /*2ac90*/  @!P2 NANOSLEEP.SYNCS 0x989680 ;  /* 0x009896800000a95d */ /* 0x002fea0003900000 */
[----:B------:R-:W1:Y:S02]  /*2aca0*/  @!P2 SYNCS.PHASECHK.TRANS64 P2, [R98+URZ+0x368b0], R99 ;  /* 0x0368b0636200a5a7 */ /* 0x000e64000804007f */
[----:B-1----:R-:W-:Y:S05]  /*2acb0*/  @!P2 BRA `(.L_x_5157) ;  /* 0xfffffffc00f0a947 */ /* 0x002fea000383ffff */
[----:B------:R-:W-:Y:S05]  /*2acc0*/  BRA `(.L_x_5402) ;  /* 0xfffffdf000c87947 */ /* 0x000fea000383ffff */
.L_x_5179:
        /* <DEDUP_REMOVED lines=8> */
.L_x_5404:
[----:B------:R-:W-:Y:S05]  /*2ad50*/  BSYNC B1 ;  /* 0x0000000000017941 */ /* 0x000fea0003800000 */
.L_x_5403:
[----:B------:R-:W-:Y:S05]  /*2ad60*/  BRA `(.L_x_5405) ;  /* 0xfffffe1000587947 */ /* 0x000fea000383ffff */
.L_x_5180:
        /* <DEDUP_REMOVED lines=8> */
.L_x_5407:
[----:B------:R-:W-:Y:S05]  /*2adf0*/  BSYNC B1 ;  /* 0x0000000000017941 */ /* 0x000fea0003800000 */
.L_x_5406:
[----:B------:R-:W-:Y:S05]  /*2ae00*/  BRA `(.L_x_5408) ;  /* 0xfffffe1000387947 */ /* 0x000fea000383ffff */
.L_x_5181:
        /* <DEDUP_REMOVED lines=8> */
.L_x_5410:
[----:B------:R-:W-:Y:S05]  /*2ae90*/  BSYNC B1 ;  /* 0x0000000000017941 */ /* 0x000fea0003800000 */
.L_x_5409:
[----:B------:R-:W-:Y:S05]  /*2aea0*/  BRA `(.L_x_5411) ;  /* 0xfffffe1000187947 */ /* 0x000fea000383ffff */
.L_x_5182:
        /* <DEDUP_REMOVED lines=8> */
.L_x_5413:
[----:B------:R-:W-:Y:S05]  /*2af30*/  BSYNC B1 ;  /* 0x0000000000017941 */ /* 0x000fea0003800000 */
.L_x_5412:
[----:B------:R-:W-:Y:S05]  /*2af40*/  BRA `(.L_x_5414) ;  /* 0xfffffe0c00f87947 */ /* 0x000fea000383ffff */
.L_x_5183:
        /* <DEDUP_REMOVED lines=8> */
.L_x_5416:
[----:B------:R-:W-:Y:S05]  /*2afd0*/  BSYNC B1 ;  /* 0x0000000000017941 */ /* 0x000fea0003800000 */
.L_x_5415:
[----:B------:R-:W-:Y:S05]  /*2afe0*/  BRA `(.L_x_5417) ;  /* 0xfffffe0c00d87947 */ /* 0x000fea000383ffff */
.L_x_5184:
        /* <DEDUP_REMOVED lines=8> */
.L_x_5419:
[----:B------:R-:W-:Y:S05]  /*2b070*/  BSYNC B1 ;  /* 0x0000000000017941 */ /* 0x000fea0003800000 */
.L_x_5418:
[----:B------:R-:W-:Y:S05]  /*2b080*/  BRA `(.L_x_5420) ;  /* 0xfffffe0c00bc7947 */ /* 0x000fea000383ffff */
.L_x_5185:
        /* <DEDUP_REMOVED lines=8> */
.L_x_5422:
[----:B------:R-:W-:Y:S05]  /*2b110*/  BSYNC B1 ;  /* 0x0000000000017941 */ /* 0x000fea0003800000 */
.L_x_5421:
[----:B------:R-:W-:Y:S05]  /*2b120*/  BRA `(.L_x_5423) ;  /* 0xfffffe0c00a07947 */ /* 0x000fea000383ffff */
.L_x_5186:
        /* <DEDUP_REMOVED lines=8> */
.L_x_5425:
[----:B------:R-:W-:Y:S05]  /*2b1b0*/  BSYNC B1 ;  /* 0x0000000000017941 */ /* 0x000fea0003800000 */
.L_x_5424:
[----:B------:R-:W-:Y:S05]  /*2b1c0*/  BRA `(.L_x_5426) ;  /* 0xfffffe0c00847947 */ /* 0x000fea000383ffff */
.L_x_5188:
[----:B0-----:R0:W1:Y:S02]  /*2b1d0*/  SYNCS.PHASECHK.TRANS64.TRYWAIT P2, [R18+URZ+0x36800], R5 ;  /* 0x03680005120075a7 */ /* 0x001064000804017f */
[----:B-1----:R-:W-:Y:S05]  /*2b1e0*/  @!P2 NANOSLEEP.SYNCS 0x989680 ;  /* 0x009896800000a95d */ /* 0x002fea0003900000 */
[----:B------:R-:W1:Y:S02]  /*2b1f0*/  @!P2 SYNCS.PHASECHK.TRANS64 P2, [R18+URZ+0x36800], R5 ;  /* 0x036800051200a5a7 */ /* 0x000e64000804007f */
[----:B-1----:R-:W-:Y:S05]  /*2b200*/  @!P2 BRA `(.L_x_5188) ;  /* 0xfffffffc00f0a947 */ /* 0x002fea000383ffff */
[----:B------:R-:W-:Y:S05]  /*2b210*/  BRA `(.L_x_5427) ;  /* 0xfffffe0c00e87947 */ /* 0x000fea000383ffff */
.L_x_5216:
        /* <DEDUP_REMOVED lines=8> */
.L_x_5429:
[----:B------:R-:W-:Y:S05]  /*2b2a0*/  BSYNC B1 ;  /* 0x0000000000017941 */ /* 0x000fea0003800000 */
.L_x_5428:
[----:B------:R-:W-:Y:S05]  /*2b2b0*/  BRA `(.L_x_5430) ;  /* 0xfffffe3c00687947 */ /* 0x000fea000383ffff */
.L_x_5217:
        /* <DEDUP_REMOVED lines=8> */
.L_x_5432:
[----:B------:R-:W-:Y:S05]  /*2b340*/  BSYNC B1 ;  /* 0x0000000000017941 */ /* 0x000fea0003800000 */
.L_x_5431:
[----:B------:R-:W-:Y:S05]  /*2b350*/  BRA `(.L_x_5433) ;  /* 0xfffffe3c00487947 */ /* 0x000fea000383ffff */
.L_x_5218:
        /* <DEDUP_REMOVED lines=8> */
.L_x_5435:
[----:B------:R-:W-:Y:S05]  /*2b3e0*/  BSYNC B1 ;  /* 0x0000000000017941 */ /* 0x000fea0003800000 */
.L_x_5434:
[----:B------:R-:W-:Y:S05]  /*2b3f0*/  BRA `(.L_x_5436) ;  /* 0xfffffe3c00287947 */ /* 0x000fea000383ffff */
.L_x_5219:
        /* <DEDUP_REMOVED lines=8> */
.L_x_5438:
[----:B------:R-:W-:Y:S05]  /*2b480*/  BSYNC B1 ;  /* 0x0000000000017941 */ /* 0x000fea0003800000 */
.L_x_5437:
[----:B------:R-:W-:Y:S05]  /*2b490*/  BRA `(.L_x_5439) ;  /* 0xfffffe3c00087947 */ /* 0x000fea000383ffff */
.L_x_5220:
        /* <DEDUP_REMOVED lines=8> */
.L_x_5441:
[----:B------:R-:W-:Y:S05]  /*2b520*/  BSYNC B1 ;  /* 0x0000000000017941 */ /* 0x000fea0003800000 */
.L_x_5440:
[----:B------:R-:W-:Y:S05]  /*2b530*/  BRA `(.L_x_5442) ;  /* 0xfffffe3800e87947 */ /* 0x000fea000383ffff */
.L_x_5221:
        /* <DEDUP_REMOVED lines=8> */
.L_x_5444:
[----:B------:R-:W-:Y:S05]  /*2b5c0*/  BSYNC B1 ;  /* 0x0000000000017941 */ /* 0x000fea0003800000 */
.L_x_5443:
[----:B------:R-:W-:Y:S05]  /*2b5d0*/  BRA `(.L_x_5445) ;  /* 0xfffffe3800cc7947 */ /* 0x000fea000383ffff */
.L_x_5222:
        /* <DEDUP_REMOVED lines=8> */
.L_x_5447:
[----:B------:R-:W-:Y:S05]  /*2b660*/  BSYNC B1 ;  /* 0x0000000000017941 */ /* 0x000fea0003800000 */
.L_x_5446:
[----:B------:R-:W-:Y:S05]  /*2b670*/  BRA `(.L_x_5448) ;  /* 0xfffffe3800b07947 */ /* 0x000fea000383ffff */
.L_x_5223:
        /* <DEDUP_REMOVED lines=8> */
.L_x_5450:
[----:B------:R-:W-:Y:S05]  /*2b700*/  BSYNC B1 ;  /* 0x0000000000017941 */ /* 0x000fea0003800000 */
.L_x_5449:
[----:B------:R-:W-:Y:S05]  /*2b710*/  BRA `(.L_x_5451) ;  /* 0xfffffe3800947947 */ /* 0x000fea000383ffff */
.L_x_5225:
[----:B0-----:R0:W1:Y:S02]  /*2b720*/  SYNCS.PHASECHK.TRANS64.TRYWAIT P2, [R18+URZ+0x36800], R9 ;  /* 0x03680009120075a7 */ /* 0x001064000804017f */
[----:B-1----:R-:W-:Y:S05]  /*2b730*/  @!P2 NANOSLEEP.SYNCS 0x989680 ;  /* 0x009896800000a95d */ /* 0x002fea0003900000 */
[----:B------:R-:W1:Y:S02]  /*2b740*/  @!P2 SYNCS.PHASECHK.TRANS64 P2, [R18+URZ+0x36800], R9 ;  /* 0x036800091200a5a7 */ /* 0x000e64000804007f */
[----:B-1----:R-:W-:Y:S05]  /*2b750*/  @!P2 BRA `(.L_x_5225) ;  /* 0xfffffffc00f0a947 */ /* 0x002fea000383ffff */
[----:B------:R-:W-:Y:S05]  /*2b760*/  BRA `(.L_x_5452) ;  /* 0xfffffe3800f47947 */ /* 0x000fea000383ffff */
.L_x_5239:
[----:B-1----:R1:W2:Y:S02]  /*2b770*/  SYNCS.PHASECHK.TRANS64.TRYWAIT P2, [R6+URZ+0x36830], R3 ;  /* 0x03683003060075a7 */ /* 0x0022a4000804017f */
[----:B--2---:R-:W-:Y:S05]  /*2b780*/  @!P2 NANOSLEEP.SYNCS 0x989680 ;  /* 0x009896800000a95d */ /* 0x004fea0003900000 */
[----:B------:R-:W2:Y:S02]  /*2b790*/  @!P2 SYNCS.PHASECHK.TRANS64 P2, [R6+URZ+0x36830], R3 ;  /* 0x036830030600a5a7 */ /* 0x000ea4000804007f */
[----:B--2---:R-:W-:Y:S05]  /*2b7a0*/  @!P2 BRA `(.L_x_5239) ;  /* 0xfffffffc00f0a947 */ /* 0x004fea000383ffff */
[----:B------:R-:W-:Y:S05]  /*2b7b0*/  BRA `(.L_x_5238) ;  /* 0xfffffe6000bc7947 */ /* 0x000fea000383ffff */
.L_x_5246:
[----:B-1----:R1:W2:Y:S02]  /*2b7c0*/  SYNCS.PHASECHK.TRANS64.TRYWAIT P2, [R13+URZ+0x36830], R4 ;  /* 0x036830040d0075a7 */ /* 0x0022a4000804017f */
[----:B--2---:R-:W-:Y:S05]  /*2b7d0*/  @!P2 NANOSLEEP.SYNCS 0x989680 ;  /* 0x009896800000a95d */ /* 0x004fea0003900000 */
[----:B------:R-:W2:Y:S02]  /*2b7e0*/  @!P2 SYNCS.PHASECHK.TRANS64 P2, [R13+URZ+0x36830], R4 ;  /* 0x036830040d00a5a7 */ /* 0x000ea4000804007f */
[----:B--2---:R-:W-:Y:S05]  /*2b7f0*/  @!P2 BRA `(.L_x_5246) ;  /* 0xfffffffc00f0a947 */ /* 0x004fea000383ffff */
[----:B------:R-:W-:Y:S05]  /*2b800*/  BRA `(.L_x_5245) ;  /* 0xfffffeb400ec7947 */ /* 0x000fea000383ffff */
.L_x_5251:
[----:B-1----:R1:W2:Y:S02]  /*2b810*/  SYNCS.PHASECHK.TRANS64.TRYWAIT P2, [R11+URZ+0x36850], R0 ;  /* 0x036850000b0075a7 */ /* 0x0022a4000804017f */
[----:B--2---:R-:W-:Y:S05]  /*2b820*/  @!P2 NANOSLEEP.SYNCS 0x989680 ;  /* 0x009896800000a95d */ /* 0x004fea0003900000 */
[----:B------:R-:W2:Y:S02]  /*2b830*/  @!P2 SYNCS.PHASECHK.TRANS64 P2, [R11+URZ+0x36850], R0 ;  /* 0x036850000b00a5a7 */ /* 0x000ea4000804007f */
[----:B--2---:R-:W-:Y:S05]  /*2b840*/  @!P2 BRA `(.L_x_5251) ;  /* 0xfffffffc00f0a947 */ /* 0x004fea000383ffff */
[----:B------:R-:W-:Y:S05]  /*2b850*/  BRA `(.L_x_5250) ;  /* 0xfffffeec00887947 */ /* 0x000fea000383ffff */
.L_x_5259:
[----:B-1----:R1:W2:Y:S02]  /*2b860*/  SYNCS.PHASECHK.TRANS64.TRYWAIT P2, [R4+URZ+0x36830], R5 ;  /* 0x03683005040075a7 */ /* 0x0022a4000804017f */
[----:B--2---:R-:W-:Y:S05]  /*2b870*/  @!P2 NANOSLEEP.SYNCS 0x989680 ;  /* 0x009896800000a95d */ /* 0x004fea0003900000 */
[----:B------:R-:W2:Y:S02]  /*2b880*/  @!P2 SYNCS.PHASECHK.TRANS64 P2, [R4+URZ+0x36830], R5 ;  /* 0x036830050400a5a7 */ /* 0x000ea4000804007f */
[----:B--2---:R-:W-:Y:S05]  /*2b890*/  @!P2 BRA `(.L_x_5259) ;  /* 0xfffffffc00f0a947 */ /* 0x004fea000383ffff */
[----:B------:R-:W-:Y:S05]  /*2b8a0*/  BRA `(.L_x_5258) ;  /* 0xffffff0c00207947 */ /* 0x000fea000383ffff */
.L_x_5264:
[----:B-1----:R1:W2:Y:S02]  /*2b8b0*/  SYNCS.PHASECHK.TRANS64.TRYWAIT P2, [R11+URZ+0x36850], R0 ;  /* 0x036850000b0075a7 */ /* 0x0022a4000804017f */
[----:B--2---:R-:W-:Y:S05]  /*2b8c0*/  @!P2 NANOSLEEP.SYNCS 0x989680 ;  /* 0x009896800000a95d */ /* 0x004fea0003900000 */
[----:B------:R-:W2:Y:S02]  /*2b8d0*/  @!P2 SYNCS.PHASECHK.TRANS64 P2, [R11+URZ+0x36850], R0 ;  /* 0x036850000b00a5a7 */ /* 0x000ea4000804007f */
[----:B--2---:R-:W-:Y:S05]  /*2b8e0*/  @!P2 BRA `(.L_x_5264) ;  /* 0xfffffffc00f0a947 */ /* 0x004fea000383ffff */
[----:B------:R-:W-:Y:S05]  /*2b8f0*/  BRA `(.L_x_5263) ;  /* 0xffffff4000bc7947 */ /* 0x000fea000383ffff */
.L_x_5270:
[----:B-1----:R1:W2:Y:S02]  /*2b900*/  SYNCS.PHASECHK.TRANS64.TRYWAIT P0, [R11+URZ+0x36850], R2 ;  /* 0x036850020b0075a7 */ /* 0x0022a4000800017f */
[----:B--2---:R-:W-:Y:S05]  /*2b910*/  @!P0 NANOSLEEP.SYNCS 0x989680 ;  /* 0x009896800000895d */ /* 0x004fea0003900000 */
[----:B------:R-:W2:Y:S02]  /*2b920*/  @!P0 SYNCS.PHASECHK.TRANS64 P0, [R11+URZ+0x36850], R2 ;  /* 0x036850020b0085a7 */ /* 0x000ea4000800007f */
[----:B--2---:R-:W-:Y:S05]  /*2b930*/  @!P0 BRA `(.L_x_5270) ;  /* 0xfffffffc00f08947 */ /* 0x004fea000383ffff */
[----:B------:R-:W-:Y:S05]  /*2b940*/  BRA `(.L_x_5269) ;  /* 0xffffff5c00b87947 */ /* 0x000fea000383ffff */
.L_x_5304:
        /* <DEDUP_REMOVED lines=11> */
.L_x_5454:
[----:B------:R-:W-:Y:S05]  /*2ba00*/  BSYNC B1 ;  /* 0x0000000000017941 */ /* 0x000fea0003800000 */
.L_x_5453:
[----:B------:R-:W-:Y:S05]  /*2ba10*/  BRA `(.L_x_5455) ;  /* 0xffffffa000987947 */ /* 0x000fea000383ffff */
.L_x_5305:
[----:B------:R-:W-:Y:S01]  /*2ba20*/  BSSY B1, `(.L_x_5456) ;  /* 0x0000006000017945 */ /* 0x000fe20003800000 */
[----:B------:R-:W-:-:S07]  /*2ba30*/  MOV R15, 0xffffffff ;  /* 0xffffffff000f7802 */ /* 0x000fce0000000f00 */
[----:B------:R-:W-:Y:S05]  /*2ba40*/  WARPSYNC.COLLECTIVE R15, `(.L_x_5457) ;  /* 0x000000000f0c7348 */ /* 0x000fea0003c00000 */
[----:B------:R-:W-:Y:S02]  /*2ba50*/  ELECT P6, UR62, PT ;  /* 0x00000000003e782f */ /* 0x000fe400038c0000 */
[----:B------:R-:W-:Y:S01]  /*2ba60*/  MOV R14, UR62 ;  /* 0x0000003e000e7c02 */ /* 0x000fe20008000f00 */
[----:B------:R-:W-:Y:S10]  /*2ba70*/  ENDCOLLECTIVE ;  /* 0x000000000000791b */ /* 0x000ff40003800000 */
.L_x_5457:
[----:B------:R-:W-:Y:S05]  /*2ba80*/  BSYNC B1 ;  /* 0x0000000000017941 */ /* 0x000fea0003800000 */
.L_x_5456:
[----:B------:R-:W-:Y:S05]  /*2ba90*/  BRA `(.L_x_5458) ;  /* 0xffffffa000847947 */ /* 0x000fea000383ffff */
.L_x_5307:
[----:B0-----:R0:W1:Y:S02]  /*2baa0*/  SYNCS.PHASECHK.TRANS64.TRYWAIT P0, [R9+URZ+0x36820], R5 ;  /* 0x03682005090075a7 */ /* 0x001064000800017f */
[----:B-1----:R-:W-:Y:S05]  /*2bab0*/  @!P0 NANOSLEEP.SYNCS 0x989680 ;  /* 0x009896800000895d */ /* 0x002fea0003900000 */
[----:B------:R-:W1:Y:S02]  /*2bac0*/  @!P0 SYNCS.PHASECHK.TRANS64 P0, [R9+URZ+0x36820], R5 ;  /* 0x03682005090085a7 */ /* 0x000e64000800007f */
[----:B-1----:R-:W-:Y:S05]  /*2bad0*/  @!P0 BRA `(.L_x_5307) ;  /* 0xfffffffc00f08947 */ /* 0x002fea000383ffff */
[----:B------:R-:W-:Y:S05]  /*2bae0*/  BRA `(.L_x_5459) ;  /* 0xffffffa000a07947 */ /* 0x000fea000383ffff */
.L_x_5310:
[----:B0-----:R0:W1:Y:S02]  /*2baf0*/  SYNCS.PHASECHK.TRANS64.TRYWAIT P0, [R5+URZ+0x368a0], R8 ;  /* 0x0368a008050075a7 */ /* 0x001064000800017f */
[----:B-1----:R-:W-:Y:S05]  /*2bb00*/  @!P0 NANOSLEEP.SYNCS 0x989680 ;  /* 0x009896800000895d */ /* 0x002fea0003900000 */
[----:B------:R-:W1:Y:S02]  /*2bb10*/  @!P0 SYNCS.PHASECHK.TRANS64 P0, [R5+URZ+0x368a0], R8 ;  /* 0x0368a008050085a7 */ /* 0x000e64000800007f */
[----:B-1----:R-:W-:Y:S05]  /*2bb20*/  @!P0 BRA `(.L_x_5310) ;  /* 0xfffffffc00f08947 */ /* 0x002fea000383ffff */
[----:B------:R-:W-:Y:S05]  /*2bb30*/  BRA `(.L_x_5460) ;  /* 0xffffffa000b07947 */ /* 0x000fea000383ffff */
.L_x_5312:
[----:B-1----:R1:W2:Y:S02]  /*2bb40*/  SYNCS.PHASECHK.TRANS64.TRYWAIT P0, [R5+URZ+0x368c0], R8 ;  /* 0x0368c008050075a7 */ /* 0x0022a4000800017f */
[----:B--2---:R-:W-:Y:S05]  /*2bb50*/  @!P0 NANOSLEEP.SYNCS 0x989680 ;  /* 0x009896800000895d */ /* 0x004fea0003900000 */
[----:B------:R-:W2:Y:S02]  /*2bb60*/  @!P0 SYNCS.PHASECHK.TRANS64 P0, [R5+URZ+0x368c0], R8 ;  /* 0x0368c008050085a7 */ /* 0x000ea4000800007f */
[----:B--2---:R-:W-:Y:S05]  /*2bb70*/  @!P0 BRA `(.L_x_5312) ;  /* 0xfffffffc00f08947 */ /* 0x004fea000383ffff */
[----:B------:R-:W-:Y:S05]  /*2bb80*/  BRA `(.L_x_5461) ;  /* 0xffffffa4003c7947 */ /* 0x000fea000383ffff */
.L_x_5316:
[----:B0-----:R0:W1:Y:S02]  /*2bb90*/  SYNCS.PHASECHK.TRANS64.TRYWAIT P0, [R6+URZ+0x368a0], R7 ;  /* 0x0368a007060075a7 */ /* 0x001064000800017f */
[----:B-1----:R-:W-:Y:S05]  /*2bba0*/  @!P0 NANOSLEEP.SYNCS 0x989680 ;  /* 0x009896800000895d */ /* 0x002fea0003900000 */
[----:B------:R-:W1:Y:S02]  /*2bbb0*/  @!P0 SYNCS.PHASECHK.TRANS64 P0, [R6+URZ+0x368a0], R7 ;  /* 0x0368a007060085a7 */ /* 0x000e64000800007f */
[----:B-1----:R-:W-:Y:S05]  /*2bbc0*/  @!P0 BRA `(.L_x_5316) ;  /* 0xfffffffc00f08947 */ /* 0x002fea000383ffff */
[----:B------:R-:W-:Y:S05]  /*2bbd0*/  BRA `(.L_x_5462) ;  /* 0xffffffa800107947 */ /* 0x000fea000383ffff */
.L_x_5318:
[----:B-1----:R1:W2:Y:S02]  /*2bbe0*/  SYNCS.PHASECHK.TRANS64.TRYWAIT P1, [R6+URZ+0x368c0], R7 ;  /* 0x0368c007060075a7 */ /* 0x0022a4000802017f */
[----:B--2---:R-:W-:Y:S05]  /*2bbf0*/  @!P1 NANOSLEEP.SYNCS 0x989680 ;  /* 0x009896800000995d */ /* 0x004fea0003900000 */
[----:B------:R-:W2:Y:S02]  /*2bc00*/  @!P1 SYNCS.PHASECHK.TRANS64 P1, [R6+URZ+0x368c0], R7 ;  /* 0x0368c007060095a7 */ /* 0x000ea4000802007f */
[----:B--2---:R-:W-:Y:S05]  /*2bc10*/  @!P1 BRA `(.L_x_5318) ;  /* 0xfffffffc00f09947 */ /* 0x004fea000383ffff */
[----:B------:R-:W-:Y:S05]  /*2bc20*/  BRA `(.L_x_5463) ;  /* 0xffffffa800947947 */ /* 0x000fea000383ffff */
.L_x_5330:
        /* <DEDUP_REMOVED lines=11> */
.L_x_5465:
[----:B------:R-:W-:Y:S05]  /*2bce0*/  BSYNC B0 ;  /* 0x0000000000007941 */ /* 0x000fea0003800000 */
.L_x_5464:
[----:B------:R-:W-:Y:S05]  /*2bcf0*/  BRA `(.L_x_5466) ;  /* 0xffffffb400a47947 */ /* 0x000fea000383ffff */
.L_x_5331:
[----:B------:R-:W-:Y:S01]  /*2bd00*/  BSSY B0, `(.L_x_5467) ;  /* 0x0000006000007945 */ /* 0x000fe20003800000 */
[----:B------:R-:W-:-:S07]  /*2bd10*/  IMAD.MOV.U32 R15, RZ, RZ, -0x1 ;  /* 0xffffffffff0f7424 */ /* 0x000fce00078e00ff */
[----:B------:R-:W-:Y:S05]  /*2bd20*/  WARPSYNC.COLLECTIVE R15, `(.L_x_5468) ;  /* 0x000000000f0c7348 */ /* 0x000fea0003c00000 */
[----:B------:R-:W-:Y:S02]  /*2bd30*/  ELECT P6, UR62, PT ;  /* 0x00000000003e782f */ /* 0x000fe400038c0000 */
[----:B------:R-:W-:Y:S01]  /*2bd40*/  MOV R14, UR62 ;  /* 0x0000003e000e7c02 */ /* 0x000fe20008000f00 */
[----:B------:R-:W-:Y:S10]  /*2bd50*/  ENDCOLLECTIVE ;  /* 0x000000000000791b */ /* 0x000ff40003800000 */
.L_x_5468:
[----:B------:R-:W-:Y:S05]  /*2bd60*/  BSYNC B0 ;  /* 0x0000000000007941 */ /* 0x000fea0003800000 */
.L_x_5467:
[----:B------:R-:W-:Y:S05]  /*2bd70*/  BRA `(.L_x_5469) ;  /* 0xffffffb400947947 */ /* 0x000fea000383ffff */
.L_x_5334:
[----:B0-----:R0:W1:Y:S02]  /*2bd80*/  SYNCS.PHASECHK.TRANS64.TRYWAIT P0, [R7+URZ+0x36840], R10 ;  /* 0x0368400a070075a7 */ /* 0x001064000800017f */
[----:B-1----:R-:W-:Y:S05]  /*2bd90*/  @!P0 NANOSLEEP.SYNCS 0x989680 ;  /* 0x009896800000895d */ /* 0x002fea0003900000 */
[----:B------:R-:W1:Y:S02]  /*2bda0*/  @!P0 SYNCS.PHASECHK.TRANS64 P0, [R7+URZ+0x36840], R10 ;  /* 0x0368400a070085a7 */ /* 0x000e64000800007f */
[----:B-1----:R-:W-:Y:S05]  /*2bdb0*/  @!P0 BRA `(.L_x_5334) ;  /* 0xfffffffc00f08947 */ /* 0x002fea000383ffff */
[----:B------:R-:W-:Y:S05]  /*2bdc0*/  BRA `(.L_x_5470) ;  /* 0xffffffb400f87947 */ /* 0x000fea000383ffff */
.L_x_5337:
        /* <DEDUP_REMOVED lines=8> */
.L_x_5345:
[----:B0-----:R0:W1:Y:S02]  /*2be50*/  SYNCS.PHASECHK.TRANS64.TRYWAIT P0, [R8+URZ+0x36840], R9 ;  /* 0x03684009080075a7 */ /* 0x001064000800017f */
[----:B-1----:R-:W-:Y:S05]  /*2be60*/  @!P0 NANOSLEEP.SYNCS 0x989680 ;  /* 0x009896800000895d */ /* 0x002fea0003900000 */
[----:B------:R-:W1:Y:S02]  /*2be70*/  @!P0 SYNCS.PHASECHK.TRANS64 P0, [R8+URZ+0x36840], R9 ;  /* 0x03684009080085a7 */ /* 0x000e64000800007f */
[----:B-1----:R-:W-:Y:S05]  /*2be80*/  @!P0 BRA `(.L_x_5345) ;  /* 0xfffffffc00f08947 */ /* 0x002fea000383ffff */
[----:B------:R-:W-:Y:S05]  /*2be90*/  BRA `(.L_x_5472) ;  /* 0xffffffbc00f87947 */ /* 0x000fea000383ffff */
.L_x_5347:
[----:B0-----:R0:W1:Y:S02]  /*2bea0*/  SYNCS.PHASECHK.TRANS64.TRYWAIT P0, [R8+URZ+0x36860], R9 ;  /* 0x03686009080075a7 */ /* 0x001064000800017f */
[----:B-1----:R-:W-:Y:S05]  /*2beb0*/  @!P0 NANOSLEEP.SYNCS 0x989680 ;  /* 0x009896800000895d */ /* 0x002fea0003900000 */
[----:B------:R-:W1:Y:S02]  /*2bec0*/  @!P0 SYNCS.PHASECHK.TRANS64 P0, [R8+URZ+0x36860], R9 ;  /* 0x03686009080085a7 */ /* 0x000e64000800007f */
[----:B-1----:R-:W-:Y:S05]  /*2bed0*/  @!P0 BRA `(.L_x_5347) ;  /* 0xfffffffc00f08947 */ /* 0x002fea000383ffff */
[----:B------:R-:W-:Y:S05]  /*2bee0*/  BRA `(.L_x_5473) ;  /* 0xffffffc000a47947 */ /* 0x000fea000383ffff */
.L_x_5353:
[----:B-1----:R1:W2:Y:S02]  /*2bef0*/  SYNCS.PHASECHK.TRANS64.TRYWAIT P0, [R2+URZ+0x36840], R3 ;  /* 0x03684003020075a7 */ /* 0x0022a4000800017f */
[----:B--2---:R-:W-:Y:S05]  /*2bf00*/  @!P0 NANOSLEEP.SYNCS 0x989680 ;  /* 0x009896800000895d */ /* 0x004fea0003900000 */
[----:B------:R-:W2:Y:S02]  /*2bf10*/  @!P0 SYNCS.PHASECHK.TRANS64 P0, [R2+URZ+0x36840], R3 ;  /* 0x03684003020085a7 */ /* 0x000ea4000800007f */
[----:B--2---:R-:W-:Y:S05]  /*2bf20*/  @!P0 BRA `(.L_x_5353) ;  /* 0xfffffffc00f08947 */ /* 0x004fea000383ffff */
[----:B------:R-:W-:Y:S05]  /*2bf30*/  BRA `(.L_x_5474) ;  /* 0xffffffc800107947 */ /* 0x000fea000383ffff */
.L_x_5355:
[----:B0-----:R0:W1:Y:S02]  /*2bf40*/  SYNCS.PHASECHK.TRANS64.TRYWAIT P0, [R2+URZ+0x36860], R3 ;  /* 0x03686003020075a7 */ /* 0x001064000800017f */
[----:B-1----:R-:W-:Y:S05]  /*2bf50*/  @!P0 NANOSLEEP.SYNCS 0x989680 ;  /* 0x009896800000895d */ /* 0x002fea0003900000 */
[----:B------:R-:W1:Y:S02]  /*2bf60*/  @!P0 SYNCS.PHASECHK.TRANS64 P0, [R2+URZ+0x36860], R3 ;  /* 0x03686003020085a7 */ /* 0x000e64000800007f */
[----:B-1----:R-:W-:Y:S05]  /*2bf70*/  @!P0 BRA `(.L_x_5355) ;  /* 0xfffffffc00f08947 */ /* 0x002fea000383ffff */
[----:B------:R-:W-:Y:S05]  /*2bf80*/  BRA `(.L_x_5475) ;  /* 0xffffffc800bc7947 */ /* 0x000fea000383ffff */
.L_x_5361:
[----:B--2---:R2:W3:Y:S02]  /*2bf90*/  SYNCS.PHASECHK.TRANS64.TRYWAIT P0, [R2+URZ+0x36840], R3 ;  /* 0x03684003020075a7 */ /* 0x0044e4000800017f */
[----:B---3--:R-:W-:Y:S05]  /*2bfa0*/  @!P0 NANOSLEEP.SYNCS 0x989680 ;  /* 0x009896800000895d */ /* 0x008fea0003900000 */
[----:B------:R-:W3:Y:S02]  /*2bfb0*/  @!P0 SYNCS.PHASECHK.TRANS64 P0, [R2+URZ+0x36840], R3 ;  /* 0x03684003020085a7 */ /* 0x000ee4000800007f */
[----:B---3--:R-:W-:Y:S05]  /*2bfc0*/  @!P0 BRA `(.L_x_5361) ;  /* 0xfffffffc00f08947 */ /* 0x008fea000383ffff */
[----:B------:R-:W-:Y:S05]  /*2bfd0*/  BRA `(.L_x_5476) ;  /* 0xffffffd000087947 */ /* 0x000fea000383ffff */
.L_x_5363:
[----:B0-----:R0:W1:Y:S02]  /*2bfe0*/  SYNCS.PHASECHK.TRANS64.TRYWAIT P0, [R2+URZ+0x36860], R9 ;  /* 0x03686009020075a7 */ /* 0x001064000800017f */
[----:B-1----:R-:W-:Y:S05]  /*2bff0*/  @!P0 NANOSLEEP.SYNCS 0x989680 ;  /* 0x009896800000895d */ /* 0x002fea0003900000 */
[----:B------:R-:W1:Y:S02]  /*2c000*/  @!P0 SYNCS.PHASECHK.TRANS64 P0, [R2+URZ+0x36860], R9 ;  /* 0x03686009020085a7 */ /* 0x000e64000800007f */
[----:B-1----:R-:W-:Y:S05]  /*2c010*/  @!P0 BRA `(.L_x_5363) ;  /* 0xfffffffc00f08947 */ /* 0x002fea000383ffff */
[----:B------:R-:W-:Y:S05]  /*2c020*/  BRA `(.L_x_5477) ;  /* 0xffffffd000b07947 */ /* 0x000fea000383ffff */
.L_x_5371:
[----:B-1----:R1:W2:Y:S02]  /*2c030*/  SYNCS.PHASECHK.TRANS64.TRYWAIT P0, [R3+URZ+0x36860], R0 ;  /* 0x03686000030075a7 */ /* 0x0022a4000800017f */
[----:B--2---:R-:W-:Y:S05]  /*2c040*/  @!P0 NANOSLEEP.SYNCS 0x989680 ;  /* 0x009896800000895d */ /* 0x004fea0003900000 */
[----:B------:R-:W2:Y:S02]  /*2c050*/  @!P0 SYNCS.PHASECHK.TRANS64 P0, [R3+URZ+0x36860], R0 ;  /* 0x03686000030085a7 */ /* 0x000ea4000800007f */
[----:B--2---:R-:W-:Y:S05]  /*2c060*/  @!P0 BRA `(.L_x_5371) ;  /* 0xfffffffc00f08947 */ /* 0x004fea000383ffff */
[----:B------:R-:W-:Y:S05]  /*2c070*/  BRA `(.L_x_5478) ;  /* 0xffffffd400e07947 */ /* 0x000fea000383ffff */
.L_x_5374:
        /* <DEDUP_REMOVED lines=8> */
.L_x_5480:
[----:B------:R-:W-:Y:S05]  /*2c100*/  BSYNC B0 ;  /* 0x0000000000007941 */ /* 0x000fea0003800000 */
.L_x_5479:
        /* <DEDUP_REMOVED lines=8> */
.L_x_5481:
[----:B------:R-:W-:Y:S01]  /*2c190*/  MOV R16, R14 ;  /* 0x0000000e00107202 */ /* 0x000fe20000000f00 */
[----:B------:R-:W-:Y:S06]  /*2c1a0*/  BRA `(.L_x_5482) ;  /* 0xffffffd8008c7947 */ /* 0x000fec000383ffff */
.L_x_5377:
        /* <DEDUP_REMOVED lines=8> */
.L_x_5484:
[----:B------:R-:W-:Y:S05]  /*2c230*/  BSYNC B0 ;  /* 0x0000000000007941 */ /* 0x000fea0003800000 */
.L_x_5483:
        /* <DEDUP_REMOVED lines=10> */
.L_x_5485:
        /* <DEDUP_REMOVED lines=8> */
.L_x_5486:
        /* <DEDUP_REMOVED lines=8> */
.L_x_5487:
        /* <DEDUP_REMOVED lines=8> */
.L_x_5488:
        /* <DEDUP_REMOVED lines=8> */
.L_x_5489:
[----:B------:R-:W-:Y:S05]  /*2c4e0*/  BRA `(.L_x_5490) ;  /* 0xffffffd800507947 */ /* 0x000fea000383ffff */
.L_x_5382:
[----:B------:R-:W-:Y:S01]  /*2c4f0*/  BSSY B0, `(.L_x_5491) ;  /* 0x0000008000007945 */ /* 0x000fe20003800000 */
[----:B-----5:R-:W-:Y:S01]  /*2c500*/  IMAD.MOV.U32 R13, RZ, RZ, R17 ;  /* 0x000000ffff0d7224 */ /* 0x020fe200078e0011 */
[----:B------:R-:W-:Y:S01]  /*2c510*/  MOV R11, RZ ;  /* 0x000000ff000b7202 */ /* 0x000fe20000000f00 */
[----:B------:R-:W-:Y:S02]  /*2c520*/  IMAD.MOV.U32 R12, RZ, RZ, 0x1 ;  /* 0x00000001ff0c7424 */ /* 0x000fe400078e00ff */
[----:B------:R-:W-:-:S07]  /*2c530*/  IMAD.MOV.U32 R15, RZ, RZ, -0x1 ;  /* 0xffffffffff0f7424 */ /* 0x000fce00078e00ff */
[----:B01----:R-:W-:Y:S05]  /*2c540*/  WARPSYNC.COLLECTIVE R15, `(.L_x_5492) ;  /* 0x000000000f087348 */ /* 0x003fea0003c00000 */
[----:B------:R2:W3:Y:S02]  /*2c550*/  SHFL.UP P6, R14, R13, R12, R11 ;  /* 0x0400000c0d0e7389 */ /* 0x0004e400000c000b */
[----:B0123--:R-:W-:Y:S01]  /*2c560*/  ENDCOLLECTIVE ;  /* 0x000000000000791b */ /* 0x00ffe20003800000 */
.L_x_5492:
[----:B------:R-:W-:Y:S05]  /*2c570*/  BSYNC B0 ;  /* 0x0000000000007941 */ /* 0x000fea0003800000 */
.L_x_5491:
        /* <DEDUP_REMOVED lines=10> */
.L_x_5493:
        /* <DEDUP_REMOVED lines=8> */
.L_x_5494:
        /* <DEDUP_REMOVED lines=8> */
.L_x_5495:
        /* <DEDUP_REMOVED lines=8> */
.L_x_5496:
        /* <DEDUP_REMOVED lines=8> */
.L_x_5497:
[----:B------:R-:W-:Y:S05]  /*2c820*/  BRA `(.L_x_5498) ;  /* 0xffffffd800347947 */ /* 0x000fea000383ffff */
.L_x_5384:
[----:B------:R-:W-:Y:S01]  /*2c830*/  BSSY B0, `(.L_x_5499) ;  /* 0x0000006000007945 */ /* 0x000fe20003800000 */
[----:B------:R-:W-:Y:S01]  /*2c840*/  PLOP3.LUT P6, PT, P6, PT, PT, 0x8, 0x0 ;  /* 0x000000000000781c */ /* 0x000fe200037ce170 */
[----:B------:R-:W-:-:S12]  /*2c850*/  IMAD.MOV.U32 R15, RZ, RZ, -0x1 ;  /* 0xffffffffff0f7424 */ /* 0x000fd800078e00ff */
[----:B0-----:R-:W-:Y:S05]  /*2c860*/  WARPSYNC.COLLECTIVE R15, `(.L_x_5500) ;  /* 0x000000000f087348 */ /* 0x001fea0003c00000 */
[----:B------:R-:W-:Y:S01]  /*2c870*/  VOTE.ANY R14, PT, P6 ;  /* 0x00000000000e7806 */ /* 0x000fe200030e0100 */
[----:B0-----:R-:W-:Y:S06]  /*2c880*/  ENDCOLLECTIVE ;  /* 0x000000000000791b */ /* 0x001fec0003800000 */
.L_x_5500:
[----:B------:R-:W-:Y:S05]  /*2c890*/  BSYNC B0 ;  /* 0x0000000000007941 */ /* 0x000fea0003800000 */
.L_x_5499:
        /* <DEDUP_REMOVED lines=9> */
.L_x_5501:
[----:B------:R-:W-:Y:S01]  /*2c930*/  IMAD.MOV.U32 R17, RZ, RZ, R14 ;  /* 0x000000ffff117224 */ /* 0x000fe200078e000e */
[----:B------:R-:W-:Y:S06]  /*2c940*/  BRA `(.L_x_5502) ;  /* 0xffffffd800247947 */ /* 0x000fec000383ffff */
.L_x_5386:
[----:B------:R-:W-:Y:S01]  /*2c950*/  BSSY B0, `(.L_x_5503) ;  /* 0x0000007000007945 */ /* 0x000fe20003800000 */
[----:B------:R-:W-:Y:S01]  /*2c960*/  IMAD.MOV.U32 R13, RZ, RZ, R2 ;  /* 0x000000ffff0d7224 */ /* 0x000fe200078e0002 */
[----:B------:R-:W-:Y:S01]  /*2c970*/  MOV R11, 0x1f ;  /* 0x0000001f000b7802 */ /* 0x000fe20000000f00 */
[----:B------:R-:W-:-:S07]  /*2c980*/  IMAD.MOV.U32 R15, RZ, RZ, -0x1 ;  /* 0xffffffffff0f7424 */ /* 0x000fce00078e00ff */
[----:B012---:R-:W-:Y:S05]  /*2c990*/  WARPSYNC.COLLECTIVE R15, `(.L_x_5504) ;  /* 0x000000000f087348 */ /* 0x007fea0003c00000 */
[----:B------:R3:W4:Y:S02]  /*2c9a0*/  SHFL.IDX P6, R14, R13, R12, R11 ;  /* 0x0000000c0d0e7389 */ /* 0x00072400000c000b */
[----:B01234-:R-:W-:Y:S01]  /*2c9b0*/  ENDCOLLECTIVE ;  /* 0x000000000000791b */ /* 0x01ffe20003800000 */
.L_x_5504:
[----:B------:R-:W-:Y:S05]  /*2c9c0*/  BSYNC B0 ;  /* 0x0000000000007941 */ /* 0x000fea0003800000 */
.L_x_5503:
[----:B------:R-:W-:Y:S01]  /*2c9d0*/  IMAD.MOV.U32 R7, RZ, RZ, R14 ;  /* 0x000000ffff077224 */ /* 0x000fe200078e000e */
[----:B------:R-:W-:Y:S06]  /*2c9e0*/  BRA `(.L_x_5385) ;  /* 0xffffffd800187947 */ /* 0x000fec000383ffff */
.L_x_5390:
[----:B-1----:R1:W2:Y:S02]  /*2c9f0*/  SYNCS.PHASECHK.TRANS64.TRYWAIT P0, [R0+URZ+0x36820], R3 ;  /* 0x03682003000075a7 */ /* 0x0022a4000800017f */
[----:B--2---:R-:W-:Y:S05]  /*2ca00*/  @!P0 NANOSLEEP.SYNCS 0x989680 ;  /* 0x009896800000895d */ /* 0x004fea0003900000 */
[----:B------:R-:W2:Y:S02]  /*2ca10*/  @!P0 SYNCS.PHASECHK.TRANS64 P0, [R0+URZ+0x36820], R3 ;  /* 0x03682003000085a7 */ /* 0x000ea4000800007f */
[----:B--2---:R-:W-:Y:S05]  /*2ca20*/  @!P0 BRA `(.L_x_5390) ;  /* 0xfffffffc00f08947 */ /* 0x004fea000383ffff */
[----:B------:R-:W-:Y:S05]  /*2ca30*/  BRA `(.L_x_5505) ;  /* 0xffffffdc008c7947 */ /* 0x000fea000383ffff */
.L_x_5391:
        /* <DEDUP_REMOVED lines=11> */
.L_x_5507:
[----:B------:R-:W-:Y:S05]  /*2caf0*/  BSYNC B0 ;  /* 0x0000000000007941 */ /* 0x000fea0003800000 */
.L_x_5506:
[----:B------:R-:W-:Y:S05]  /*2cb00*/  BRA `(.L_x_5508) ;  /* 0xffffffdc00747947 */ /* 0x000fea000383ffff */
.L_x_5392:
[----:B------:R-:W-:Y:S01]  /*2cb10*/  BSSY B0, `(.L_x_5509) ;  /* 0x0000006000007945 */ /* 0x000fe20003800000 */
[----:B------:R-:W-:-:S07]  /*2cb20*/  IMAD.MOV.U32 R15, RZ, RZ, -0x1 ;  /* 0xffffffffff0f7424 */ /* 0x000fce00078e00ff */
[----:B012---:R-:W-:Y:S05]  /*2cb30*/  WARPSYNC.COLLECTIVE R15, `(.L_x_5510) ;  /* 0x000000000f0c7348 */ /* 0x007fea0003c00000 */
[----:B------:R-:W-:Y:S02]  /*2cb40*/  ELECT P6, UR62, PT ;  /* 0x00000000003e782f */ /* 0x000fe400038c0000 */
[----:B------:R-:W-:Y:S01]  /*2cb50*/  MOV R14, UR62 ;  /* 0x0000003e000e7c02 */ /* 0x000fe20008000f00 */
[----:B012---:R-:W-:Y:S10]  /*2cb60*/  ENDCOLLECTIVE ;  /* 0x000000000000791b */ /* 0x007ff40003800000 */
.L_x_5510:
[----:B------:R-:W-:Y:S05]  /*2cb70*/  BSYNC B0 ;  /* 0x0000000000007941 */ /* 0x000fea0003800000 */
.L_x_5509:
[----:B------:R-:W-:Y:S05]  /*2cb80*/  BRA `(.L_x_5511) ;  /* 0xffffffdc00687947 */ /* 0x000fea000383ffff */
.L_x_5394:
[----:B-1----:R1:W2:Y:S02]  /*2cb90*/  SYNCS.PHASECHK.TRANS64.TRYWAIT P0, [R6+URZ], R5 ;  /* 0x00000005060075a7 */ /* 0x0022a4000800017f */
[----:B--2---:R-:W-:Y:S05]  /*2cba0*/  @!P0 NANOSLEEP.SYNCS 0x989680 ;  /* 0x009896800000895d */ /* 0x004fea0003900000 */
[----:B------:R-:W2:Y:S02]  /*2cbb0*/  @!P0 SYNCS.PHASECHK.TRANS64 P0, [R6+URZ], R5 ;  /* 0x00000005060085a7 */ /* 0x000ea4000800007f */
[----:B--2---:R-:W-:Y:S05]  /*2cbc0*/  @!P0 BRA `(.L_x_5394) ;  /* 0xfffffffc00f08947 */ /* 0x004fea000383ffff */
[----:B------:R-:W-:Y:S05]  /*2cbd0*/  BRA `(.L_x_5512) ;  /* 0xffffffdc00ac7947 */ /* 0x000fea000383ffff */
.L_x_5395:
[----:B--2---:R2:W3:Y:S02]  /*2cbe0*/  SYNCS.PHASECHK.TRANS64.TRYWAIT P0, [R7+URZ], R2 ;  /* 0x00000002070075a7 */ /* 0x0044e4000800017f */
[----:B---3--:R-:W-:Y:S05]  /*2cbf0*/  @!P0 NANOSLEEP.SYNCS 0x989680 ;  /* 0x009896800000895d */ /* 0x008fea0003900000 */
[----:B------:R-:W3:Y:S02]  /*2cc00*/  @!P0 SYNCS.PHASECHK.TRANS64 P0, [R7+URZ], R2 ;  /* 0x00000002070085a7 */ /* 0x000ee4000800007f */
[----:B---3--:R-:W-:Y:S05]  /*2cc10*/  @!P0 BRA `(.L_x_5395) ;  /* 0xfffffffc00f08947 */ /* 0x008fea000383ffff */
[----:B------:R-:W-:Y:S05]  /*2cc20*/  BRA `(.L_x_5513) ;  /* 0xffffffdc00a07947 */ /* 0x000fea000383ffff */
.L_x_5397:
[----:B---3--:R3:W4:Y:S02]  /*2cc30*/  SYNCS.PHASECHK.TRANS64.TRYWAIT P0, [R4+URZ], R5 ;  /* 0x00000005040075a7 */ /* 0x008724000800017f */
[----:B----4-:R-:W-:Y:S05]  /*2cc40*/  @!P0 NANOSLEEP.SYNCS 0x989680 ;  /* 0x009896800000895d */ /* 0x010fea0003900000 */
[----:B------:R-:W4:Y:S02]  /*2cc50*/  @!P0 SYNCS.PHASECHK.TRANS64 P0, [R4+URZ], R5 ;  /* 0x00000005040085a7 */ /* 0x000f24000800007f */
[----:B----4-:R-:W-:Y:S05]  /*2cc60*/  @!P0 BRA `(.L_x_5397) ;  /* 0xfffffffc00f08947 */ /* 0x010fea000383ffff */
[----:B------:R-:W-:Y:S05]  /*2cc70*/  BRA `(.L_x_5514) ;  /* 0xffffffdc00a87947 */ /* 0x000fea000383ffff */
.L_x_5515:
        /* <DEDUP_REMOVED lines=16> */
.L_x_12768:


//--------------------- .text._ZN7cutlass13device_kernelIN5flash11enable_sm90INS1_16FlashAttnFwdSm90INS1_25CollectiveMainloopFwdSm90ILi2EN4cute5tupleIJNS5_1CILi1EEES8_S8_EEENS6_IJNS7_ILi128EEENS7_ILi176EEESA_EEELi128ENS_6half_tEfNS_4arch4Sm90ELb0ELb0ELb0ELb0ELb0ELb0ELb0ELb1ELb1ELb0ELb0ELb0EEENS1_21CollectiveEpilogueFwdINS6_IJSA_SA_SB_EEES9_SD_SF_Li256ELb0ELb0ELb0ELb0EEENS1_29StaticPersistentTileSchedulerILb0EEEEEEEEEvNT_6ParamsE --------------------------
	.section	.text._ZN7cutlass13device_kernelIN5flash11enable_sm90INS1_16FlashAttnFwdSm90INS1_25CollectiveMainloopFwdSm90ILi2EN4cute5tupleIJNS5_1CILi1EEES8_S8_EEENS6_IJNS7_ILi128EEENS7_ILi176EEESA_EEELi128ENS_6half_tEfNS_4arch4Sm90ELb0ELb0ELb0ELb0ELb0ELb0ELb0ELb1ELb1ELb0ELb0ELb0EEENS1_21CollectiveEpilogueFwdINS6_IJSA_SA_SB_EEES9_SD_SF_Li256ELb0ELb0ELb0ELb0EEENS1_29StaticPersistentTileSchedulerILb0EEEEEEEEEvNT_6ParamsE,"ax",@progbits
	.align	128
.text._ZN7cutlass13device_kernelIN5flash11enable_sm90INS1_16FlashAttnFwdSm90INS1_25CollectiveMainloopFwdSm90ILi2EN4cute5tupleIJNS5_1CILi1EEES8_S8_EEENS6_IJNS7_ILi128EEENS7_ILi176EEESA_EEELi128ENS_6half_tEfNS_4arch4Sm90ELb0ELb0ELb0ELb0ELb0ELb0ELb0ELb1ELb1ELb0ELb0ELb0EEENS1_21CollectiveEpilogueFwdINS6_IJSA_SA_SB_EEES9_SD_SF_Li256ELb0ELb0ELb0ELb0EEENS1_29StaticPersistentTileSchedulerILb0EEEEEEEEEvNT_6ParamsE:
        .type           _ZN7cutlass13device_kernelIN5flash11enable_sm90INS1_16FlashAttnFwdSm90INS1_25CollectiveMainloopFwdSm90ILi2EN4cute5tupleIJNS5_1CILi1EEES8_S8_EEENS6_IJNS7_ILi128EEENS7_ILi176EEESA_EEELi128ENS_6half_tEfNS_4arch4Sm90ELb0ELb0ELb0ELb0ELb0ELb0ELb0ELb1ELb1ELb0ELb0ELb0EEENS1_21CollectiveEpilogueFwdINS6_IJSA_SA_SB_EEES9_SD_SF_Li256ELb0ELb0ELb0ELb0EEENS1_29StaticPersistentTileSchedulerILb0EEEEEEEEEvNT_6ParamsE,@function
        .size           _ZN7cutlass13device_kernelIN5flash11enable_sm90INS1_16FlashAttnFwdSm90INS1_25CollectiveMainloopFwdSm90ILi2EN4cute5tupleIJNS5_1CILi1EEES8_S8_EEENS6_IJNS7_ILi128EEENS7_ILi176EEESA_EEELi128ENS_6half_tEfNS_4arch4Sm90ELb0ELb0ELb0ELb0ELb0ELb0ELb0ELb1ELb1ELb0ELb0ELb0EEENS1_21CollectiveEpilogueFwdINS6_IJSA_SA_SB_EEES9_SD_SF_Li256ELb0ELb0ELb0ELb0EEENS1_29StaticPersistentTileSchedulerILb0EEEEEEEEEvNT_6ParamsE,(.L_x_12769 - _ZN7cutlass13device_kernelIN5flash11enable_sm90INS1_16FlashAttnFwdSm90INS1_25CollectiveMainloopFwdSm90ILi2EN4cute5tupleIJNS5_1CILi1EEES8_S8_EEENS6_IJNS7_ILi128EEENS7_ILi176EEESA_EEELi128ENS_6half_tEfNS_4arch4Sm90ELb0ELb0ELb0ELb0ELb0ELb0ELb0ELb1ELb1ELb0ELb0ELb0EEENS1_21CollectiveEpilogueFwdINS6_IJSA_SA_SB_EEES9_SD_SF_Li256ELb0ELb0ELb0ELb0EEENS1_29StaticPersistentTileSchedulerILb0EEEEEEEEEvNT_6ParamsE)
        .other          _ZN7cutlass13device_kernelIN5flash11enable_sm90INS1_16FlashAttnFwdSm90INS1_25CollectiveMainloopFwdSm90ILi2EN4cute5tupleIJNS5_1CILi1EEES8_S8_EEENS6_IJNS7_ILi128EEENS7_ILi176EEESA_EEELi128ENS_6half_tEfNS_4arch4Sm90ELb0ELb0ELb0ELb0ELb0ELb0ELb0ELb1ELb1ELb0ELb0ELb0EEENS1_21CollectiveEpilogueFwdINS6_IJSA_SA_SB_EEES9_SD_SF_Li256ELb0ELb0ELb0ELb0EEENS1_29StaticPersistentTileSchedulerILb0EEEEEEEEEvNT_6ParamsE,@"STO_CUDA_ENTRY STV_DEFAULT"
_ZN7cutlass13device_kernelIN5flash11enable_sm90INS1_16FlashAttnFwdSm90INS1_25CollectiveMainloopFwdSm90ILi2EN4cute5tupleIJNS5_1CILi1EEES8_S8_EEENS6_IJNS7_ILi128EEENS7_ILi176EEESA_EEELi128ENS_6half_tEfNS_4arch4Sm90ELb0ELb0ELb0ELb0ELb0ELb0ELb0ELb1ELb1ELb0ELb0ELb0EEENS1_21CollectiveEpilogueFwdINS6_IJSA_SA_SB_EEES9_SD_SF_Li256ELb0ELb0ELb0ELb0EEENS1_29StaticPersistentTileSchedulerILb0EEEEEEEEEvNT_6ParamsE:
[----:B------:R-:W1:Y:S02]  /*0000*/  LDC R1, c[0x0][0x28] ;  /* 0x00000a00ff017b82 */ /* 0x000e640000000800 */
[----:B-1----:R-:W-:Y:S01]  /*0010*/  VIADD R1, R1, 0xffffffe0 ;  /* 0xffffffe001017836 */ /* 0x002fe20000000000 */
[----:B------:R-:W1:Y:S01]  /*0020*/  S2R R3, SR_TID.X ;  /* 0x0000000000037919 */ /* 0x000e620000002100 */
[----:B------:R-:W-:Y:S01]  /*0030*/  ELECT P0, URZ, PT ;  /* 0x00000000003f782f */ /* 0x000fe20003800000 */
[----:B------:R-:W-:Y:S01]  /*0040*/  BSSY B0, `(.L_x_5516) ;  /* 0x0000014000007945 */ /* 0x000fe20003800000 */
[--C-:B-1----:R-:W-:Y:S02]  /*0050*/  SHF.R.U32.HI R0, RZ, 0x5, R3.reuse ;  /* 0x00000005ff007819 */ /* 0x102fe40000011603 */
[----:B------:R-:W-:-:S03]  /*0060*/  SHF.R.U32.HI R4, RZ, 0x7, R3 ;  /* 0x00000007ff047819 */ /* 0x000fc60000011603 */
        /* <DEDUP_REMOVED lines=17> */
.L_x_5517:
[----:B------:R-:W-:Y:S05]  /*0180*/  BSYNC B0 ;  /* 0x0000000000007941 */ /* 0x000fea0003800000 */
.L_x_5516:
        /* <DEDUP_REMOVED lines=37> */
.L_x_5518:
        /* <DEDUP_REMOVED lines=22> */
.L_x_5519:
        /* <DEDUP_REMOVED lines=18> */
.L_x_5520:
        /* <DEDUP_REMOVED lines=22> */
.L_x_5521:
        /* <DEDUP_REMOVED lines=22> */
.L_x_5522:
        /* <DEDUP_REMOVED lines=8> */
.L_x_5524:
[----:B------:R-:W-:-:S08]  /*09a0*/  NOP ;  /* 0x0000000000007918 */ /* 0x000fd00000000000 */
[----:B------:R-:W2:Y:S02]  /*09b0*/  USETMAXREG.TRY_ALLOC.CTAPOOL UP0, 0xf0 ;  /* 0x000000f0000079c8 */ /* 0x000ea40008000600 */
[----:B--2---:R-:W-:-:S13]  /*09c0*/  PLOP3.LUT P0, PT, PT, PT, UP0, 0x80, 0x0 ;  /* 0x000000000000781c */ /* 0x004fda0003f0f008 */
[----:B------:R-:W-:Y:S05]  /*09d0*/  @!P0 BRA `(.L_x_5524) ;  /* 0xfffffffc00f08947 */ /* 0x000fea000383ffff */
[----:B------:R-:W-:Y:S01]  /*09e0*/  LOP3.LUT R0, R3, 0xffffff80, RZ, 0xc0, !PT ;  /* 0xffffff8003007812 */ /* 0x000fe200078ec0ff */
[----:B------:R-:W2:Y:S08]  /*09f0*/  S2UR UR7, SR_CTAID.X ;  /* 0x00000000000779c3 */ /* 0x000eb00000002500 */
[----:B------:R-:W-:Y:S06]  /*0a00*/  BAR.ARV 0x8, 0x120 ;  /* 0x0204800000007b1d */ /* 0x000fec0000002000 */
[----:B------:R-:W-:-:S02]  /*0a10*/  ISETP.NE.AND P0, PT, R0, 0x80, PT ;  /* 0x000000800000780c */ /* 0x000fc40003f05270 */
[----:B------:R-:W2:Y:S11]  /*0a20*/  LDC R0, c[0x0][0xda4] ;  /* 0x00036900ff007b82 */ /* 0x000eb60000000800 */
[----:B------:R-:W-:Y:S06]  /*0a30*/  @!P0 BAR.ARV 0x9, 0x100 ;  /* 0x0244000000008b1d */ /* 0x000fec0000002000 */
        /* <DEDUP_REMOVED lines=9> */
[----:B------:R-:W-:Y:S01]  /*0ad0*/  IMAD.U32 R19, RZ, RZ, UR7 ;  /* 0x00000007ff137e24 */ /* 0x000fe2000f8e00ff */
[----:B------:R-:W-:Y:S02]  /*0ae0*/  UMOV UR38, URZ ;  /* 0x0000003f00267c82 */ /* 0x000fe40008000000 */
[CC--:B------:R-:W-:Y:S01]  /*0af0*/  LEA.HI R5, R3.reuse, R0.reuse, RZ, 0x7 ;  /* 0x0000000003057211 */ /* 0x0c0fe200078f38ff */
[----:B------:R-:W3:Y:S01]  /*0b00*/  S2UR UR6, SR_SWINHI ;  /* 0x00000000000679c3 */ /* 0x000ee20000002f00 */
[----:B------:R-:W-:-:S02]  /*0b10*/  LEA.HI R6, R3, R0, RZ, 0x4 ;  /* 0x0000000003067211 */ /* 0x000fc400078f20ff */
[----:B------:R-:W-:Y:S02]  /*0b20*/  LOP3.LUT R23, R5, 0xffffff80, RZ, 0xc0, !PT ;  /* 0xffffff8005177812 */ /* 0x000fe400078ec0ff */
[----:B------:R-:W-:Y:S02]  /*0b30*/  SHF.R.S32.HI R7, RZ, 0x4, R6 ;  /* 0x00000004ff077819 */ /* 0x000fe40000011406 */
[----:B------:R-:W-:Y:S01]  /*0b40*/  LEA.HI R223, R3, R0, RZ, 0x5 ;  /* 0x0000000003df7211 */ /* 0x000fe200078f28ff */
[----:B------:R-:W-:Y:S01]  /*0b50*/  IMAD.IADD R23, R0, 0x1, -R23 ;  /* 0x0000000100177824 */ /* 0x000fe200078e0a17 */
[C---:B------:R-:W-:Y:S02]  /*0b60*/  LEA.HI R8, R6.reuse, R7, RZ, 0x1 ;  /* 0x0000000706087211 */ /* 0x040fe400078f08ff */
[----:B------:R-:W-:Y:S02]  /*0b70*/  LOP3.LUT R3, R6, 0x3fffff0, RZ, 0xc0, !PT ;  /* 0x03fffff006037812 */ /* 0x000fe400078ec0ff */
[----:B------:R-:W-:Y:S01]  /*0b80*/  LOP3.LUT R8, R8, 0x1ffffffe, RZ, 0xc0, !PT ;  /* 0x1ffffffe08087812 */ /* 0x000fe200078ec0ff */
[----:B-1----:R-:W-:Y:S01]  /*0b90*/  ULEA UR39, UR4, UR39, 0x18 ;  /* 0x0000002704277291 */ /* 0x002fe2000f8ec03f */
[----:B------:R-:W-:Y:S01]  /*0ba0*/  SHF.R.S32.HI R223, RZ, 0x5, R223 ;  /* 0x00000005ffdf7819 */ /* 0x000fe200000114df */
[----:B------:R-:W-:Y:S01]  /*0bb0*/  IMAD.IADD R0, R0, 0x1, -R3 ;  /* 0x0000000100007824 */ /* 0x000fe200078e0a03 */
[----:B------:R-:W-:Y:S01]  /*0bc0*/  SHF.R.S32.HI R222, RZ, 0x7, R5 ;  /* 0x00000007ffde7819 */ /* 0x000fe20000011405 */
[----:B------:R-:W-:-:S02]  /*0bd0*/  IMAD.IADD R8, R7, 0x1, -R8 ;  /* 0x0000000107087824 */ /* 0x000fc400078e0a08 */
[----:B------:R-:W-:Y:S01]  /*0be0*/  IMAD R3, R223, 0x10, R0 ;  /* 0x00000010df037824 */ /* 0x000fe200078e0200 */
[----:B------:R-:W-:Y:S01]  /*0bf0*/  LEA.HI R5, R5, R222, RZ, 0x1 ;  /* 0x000000de05057211 */ /* 0x000fe200078f08ff */
[----:B------:R-:W-:Y:S01]  /*0c00*/  UMOV UR4, UR39 ;  /* 0x0000002700047c82 */ /* 0x000fe20008000000 */
[----:B---3--:R-:W-:Y:S01]  /*0c10*/  UMOV UR5, UR6 ;  /* 0x0000000600057c82 */ /* 0x008fe20008000000 */
[----:B------:R-:W-:Y:S01]  /*0c20*/  IMAD R3, R3, 0x8, R8 ;  /* 0x0000000803037824 */ /* 0x000fe200078e0208 */
[----:B------:R-:W-:Y:S01]  /*0c30*/  LOP3.LUT R5, R5, 0x3fffffe, RZ, 0xc0, !PT ;  /* 0x03fffffe05057812 */ /* 0x000fe200078ec0ff */
[----:B------:R-:W-:Y:S02]  /*0c40*/  IMAD.U32 R16, RZ, RZ, UR4 ;  /* 0x00000004ff107e24 */ /* 0x000fe4000f8e00ff */
[----:B------:R-:W-:Y:S02]  /*0c50*/  IMAD.U32 R17, RZ, RZ, UR5 ;  /* 0x00000005ff117e24 */ /* 0x000fe4000f8e00ff */
[----:B------:R-:W-:-:S02]  /*0c60*/  IMAD.SHL.U32 R3, R3, 0x8, RZ ;  /* 0x0000000803037824 */ /* 0x000fc400078e00ff */
[----:B------:R-:W-:Y:S02]  /*0c70*/  IMAD.IADD R5, R222, 0x1, -R5 ;  /* 0x00000001de057824 */ /* 0x000fe400078e0a05 */
[----:B------:R-:W-:Y:S01]  /*0c80*/  IMAD.WIDE R16, R3, 0x2, R16 ;  /* 0x0000000203107825 */ /* 0x000fe200078e0210 */
[----:B--2---:R-:W-:Y:S02]  /*0c90*/  R2UR UR8, R2 ;  /* 0x00000000020872ca */ /* 0x004fe400000e0000 */
[----:B------:R-:W-:-:S04]  /*0ca0*/  SHF.R.S32.HI R2, RZ, 0x1f, R23 ;  /* 0x0000001fff027819 */ /* 0x000fc80000011417 */
[CC--:B------:R-:W-:Y:S02]  /*0cb0*/  LEA.HI R4, R2.reuse, R23.reuse, RZ, 0x2 ;  /* 0x0000001702047211 */ /* 0x0c0fe400078f10ff */
[----:B------:R-:W-:Y:S02]  /*0cc0*/  LEA.HI R2, R2, R23, RZ, 0x5 ;  /* 0x0000001702027211 */ /* 0x000fe400078f28ff */
[--C-:B------:R-:W-:Y:S02]  /*0cd0*/  SHF.R.S32.HI R6, RZ, 0x2, R4.reuse ;  /* 0x00000002ff067819 */ /* 0x100fe40000011404 */
[----:B------:R-:W-:Y:S01]  /*0ce0*/  SHF.R.S32.HI R9, RZ, 0x1f, R4 ;  /* 0x0000001fff097819 */ /* 0x000fe20000011404 */
[----:B------:R-:W-:Y:S01]  /*0cf0*/  ULOP3.LUT UR4, UR8, 0x1, URZ, 0xfc, !UPT ;  /* 0x0000000108047892 */ /* 0x000fe2000f8efc3f */
[----:B------:R-:W-:Y:S02]  /*0d00*/  LOP3.LUT R4, R4, 0x7ffffffc, RZ, 0xc0, !PT ;  /* 0x7ffffffc04047812 */ /* 0x000fe400078ec0ff */
[----:B------:R-:W-:-:S02]  /*0d10*/  LEA.HI R9, R9, R6, RZ, 0x3 ;  /* 0x0000000609097211 */ /* 0x000fc400078f18ff */
[----:B------:R-:W-:Y:S01]  /*0d20*/  SHF.R.S32.HI R2, RZ, 0x5, R2 ;  /* 0x00000005ff027819 */ /* 0x000fe20000011402 */
[----:B------:R-:W-:Y:S01]  /*0d30*/  IMAD.IADD R4, R23, 0x1, -R4 ;  /* 0x0000000117047824 */ /* 0x000fe200078e0a04 */
[----:B------:R-:W-:Y:S01]  /*0d40*/  LOP3.LUT R9, R9, 0xfffffff8, RZ, 0xc0, !PT ;  /* 0xfffffff809097812 */ /* 0x000fe200078ec0ff */
[----:B------:R-:W-:Y:S01]  /*0d50*/  IMAD.U32 R226, RZ, RZ, UR4 ;  /* 0x00000004ffe27e24 */ /* 0x000fe2000f8e00ff */
[----:B------:R-:W-:Y:S01]  /*0d60*/  UMOV UR4, URZ ;  /* 0x0000003f00047c82 */ /* 0x000fe20008000000 */
[----:B------:R-:W-:Y:S02]  /*0d70*/  IMAD R225, R4, R225, 0xb0 ;  /* 0x000000b004e17424 */ /* 0x000fe400078e02e1 */
[----:B------:R-:W-:Y:S02]  /*0d80*/  IMAD.IADD R9, R6, 0x1, -R9 ;  /* 0x0000000106097824 */ /* 0x000fe400078e0a09 */
[----:B------:R-:W-:Y:S02]  /*0d90*/  IMAD.U32 R22, RZ, RZ, UR4 ;  /* 0x00000004ff167e24 */ /* 0x000fe4000f8e00ff */
[----:B------:R-:W-:-:S04]  /*0da0*/  IMAD R2, R2, 0x10, R9 ;  /* 0x0000001002027824 */ /* 0x000fc800078e0209 */
[----:B------:R-:W-:-:S07]  /*0db0*/  IMAD R224, R5, 0x40, R2 ;  /* 0x0000004005e07824 */ /* 0x000fce00078e0202 */
.L_x_5547:
[----:B-1----:R-:W1:Y:S01]  /*0dc0*/  SHFL.IDX PT, R0, R222, RZ, 0x1f ;  /* 0x00001fffde007589 */ /* 0x002e6200000e0000 */
        /* <DEDUP_REMOVED lines=8> */
[----:B------:R-:W-:-:S02]  /*0e50*/  UISETP.NE.AND UP2, UPT, UR4, 0x1, UPT ;  /* 0x000000010400788c */ /* 0x000fc4000bf45270 */
[----:B------:R-:W-:Y:S02]  /*0e60*/  UIADD3 UR11, UR39, 0x16400, URZ ;  /* 0x00016400270b7890 */ /* 0x000fe4000fffe03f */
[----:B------:R-:W-:Y:S01]  /*0e70*/  USEL UR37, UR37, 0x1, UP0 ;  /* 0x0000000125257887 */ /* 0x000fe20008000000 */
[----:B------:R-:W-:Y:S01]  /*0e80*/  ULDC UR9, c[0x0][0x2e0] ;  /* 0x0000b80000097ab9 */ /* 0x000fe20000000800 */
[----:B------:R-:W-:Y:S01]  /*0e90*/  ULOP3.LUT UP0, URZ, UR11, 0x9f, URZ, 0xc0, !UPT ;  /* 0x0000009f0b3f7892 */ /* 0x000fe2000f80c03f */
[----:B------:R-:W-:Y:S01]  /*0ea0*/  @UP1 ULDC UR6, c[0x0][0xdac] ;  /* 0x00036b0000061ab9 */ /* 0x000fe20000000800 */
[----:B------:R-:W-:Y:S02]  /*0eb0*/  UIMAD UR37, UR37, UR9, URZ ;  /* 0x00000009252572a4 */ /* 0x000fe4000f8e023f */
[----:B------:R-:W-:Y:S01]  /*0ec0*/  UIMAD.WIDE.U32 UR6, UR12, UR6, URZ ;  /* 0x000000060c0672a5 */ /* 0x000fe2000f8e003f */
[----:B-1----:R-:W-:Y:S01]  /*0ed0*/  R2UR UR14, R0 ;  /* 0x00000000000e72ca */ /* 0x002fe200000e0000 */
[----:B------:R-:W-:Y:S01]  /*0ee0*/  @UP1 ULDC UR10, c[0x0][0xdb0] ;  /* 0x00036c00000a1ab9 */ /* 0x000fe20000000800 */
[----:B------:R-:W-:Y:S01]  /*0ef0*/  PLOP3.LUT P0, PT, PT, PT, UP0, 0x80, 0x0 ;  /* 0x000000000000781c */ /* 0x000fe20003f0f008 */
[----:B------:R-:W-:Y:S01]  /*0f00*/  UMOV UR13, UR12 ;  /* 0x0000000c000d7c82 */ /* 0x000fe20008000000 */
[----:B------:R-:W-:-:S06]  /*0f10*/  @UP1 USHF.R.U32.HI UR13, URZ, UR10, UR7 ;  /* 0x0000000a3f0d1299 */ /* 0x000fcc0008011607 */
[----:B------:R-:W-:Y:S01]  /*0f20*/  IMAD.U32 R221, RZ, RZ, UR13 ;  /* 0x0000000dffdd7e24 */ /* 0x000fe2000f8e00ff */
[----:B------:R-:W-:Y:S02]  /*0f30*/  UMOV UR36, UR13 ;  /* 0x0000000d00247c82 */ /* 0x000fe40008000000 */
[----:B------:R-:W-:Y:S02]  /*0f40*/  ULEA.HI UR4, UR14, UR14, URZ, 0x1 ;  /* 0x0000000e0e047291 */ /* 0x000fe4000f8f083f */
[----:B------:R-:W-:Y:S02]  /*0f50*/  IMAD.U32 R18, RZ, RZ, UR14 ;  /* 0x0000000eff127e24 */ /* 0x000fe4000f8e00ff */
        /* <DEDUP_REMOVED lines=31> */
.L_x_5525:
[----:B------:R-:W-:Y:S02]  /*1150*/  R2UR UR4, R22 ;  /* 0x00000000160472ca */ /* 0x000fe400000e0000 */
[----:B------:R-:W-:-:S11]  /*1160*/  R2UR UR5, R226 ;  /* 0x00000000e20572ca */ /* 0x000fd600000e0000 */
[----:B------:R-:W-:Y:S02]  /*1170*/  ULOP3.LUT UR4, UR4, 0x1, URZ, 0xc0, !UPT ;  /* 0x0000000104047892 */ /* 0x000fe4000f8ec03f */
[----:B------:R-:W-:-:S04]  /*1180*/  IMAD.U32 R2, RZ, RZ, UR5 ;  /* 0x00000005ff027e24 */ /* 0x000fc8000f8e00ff */
[----:B------:R-:W-:Y:S01]  /*1190*/  IMAD.U32 R0, RZ, RZ, UR4 ;  /* 0x00000004ff007e24 */ /* 0x000fe2000f8e00ff */
[----:B------:R-:W-:-:S04]  /*11a0*/  ISETP.NE.AND P0, PT, R2, 0x3, PT ;  /* 0x000000030200780c */ /* 0x000fc80003f05270 */
[----:B------:R-:W-:-:S04]  /*11b0*/  SHF.L.U32 R0, R0, 0x1f, RZ ;  /* 0x0000001f00007819 */ /* 0x000fc800000006ff */
[----:B------:R-:W1:Y:S02]  /*11c0*/  SYNCS.PHASECHK.TRANS64.TRYWAIT P1, [UR39+0x34800], R0 ;  /* 0x03480000ff0075a7 */ /* 0x000e640008020167 */
[----:B-1----:R-:W-:Y:S05]  /*11d0*/  @!P1 BRA `(.L_x_5526) ;  /* 0x000000e000589947 */ /* 0x002fea0003800000 */
.L_x_5604:
[----:B------:R-:W-:Y:S05]  /*11e0*/  @!P0 BRA `(.L_x_5527) ;  /* 0x0000000000048947 */ /* 0x000fea0003800000 */
[----:B------:R-:W-:Y:S01]  /*11f0*/  BPT.TRAP 0x1 ;  /* 0x000000040000795c */ /* 0x000fe20000300000 */
.L_x_5527:
[----:B------:R-:W-:Y:S02]  /*1200*/  IMAD.U32 R12, RZ, RZ, UR38 ;  /* 0x00000026ff0c7e24 */ /* 0x000fe4000f8e00ff */
[----:B-1----:R-:W-:-:S03]  /*1210*/  IMAD.U32 R3, RZ, RZ, UR61 ;  /* 0x0000003dff037e24 */ /* 0x002fc6000f8e00ff */
[----:B------:R-:W-:Y:S02]  /*1220*/  LEA R12, R12, UR39, 0x3 ;  /* 0x000000270c0c7c11 */ /* 0x000fe4000f8e18ff */
[----:B------:R-:W-:-:S04]  /*1230*/  SHF.L.U32 R3, R3, 0x1f, RZ ;  /* 0x0000001f03037819 */ /* 0x000fc800000006ff */
[----:B------:R1:W2:Y:S01]  /*1240*/  SYNCS.PHASECHK.TRANS64.TRYWAIT P2, [R12+URZ+0x34830], R3 ;  /* 0x034830030c0075a7 */ /* 0x0002a2000804017f */
[----:B------:R-:W-:Y:S05]  /*1250*/  @!P0 BRA `(.L_x_5528) ;  /* 0x0000000000048947 */ /* 0x000fea0003800000 */
[----:B------:R-:W-:Y:S01]  /*1260*/  BPT.TRAP 0x1 ;  /* 0x000000040000795c */ /* 0x000fe20000300000 */
.L_x_5528:
[----:B------:R-:W3:Y:S01]  /*1270*/  S2R R0, SR_TID.X ;  /* 0x0000000000007919 */ /* 0x000ee20000002100 */
[----:B------:R-:W-:Y:S01]  /*1280*/  IMAD.MOV.U32 R87, RZ, RZ, RZ ;  /* 0x000000ffff577224 */ /* 0x000fe200078e00ff */
[----:B---3--:R-:W-:-:S04]  /*1290*/  LOP3.LUT R0, R0, 0x7f, RZ, 0xc0, !PT ;  /* 0x0000007f00007812 */ /* 0x008fc800078ec0ff */
[----:B------:R-:W-:Y:S01]  /*12a0*/  ISETP.NE.AND P1, PT, R0, RZ, PT ;  /* 0x000000ff0000720c */ /* 0x000fe20003f25270 */
[----:B--2---:R-:W-:-:S12]  /*12b0*/  @P2 BRA `(.L_x_5529) ;  /* 0x0000000000082947 */ /* 0x004fd80003800000 */
[----:B------:R-:W2:Y:S02]  /*12c0*/  SYNCS.PHASECHK.TRANS64.TRYWAIT P2, [R12+URZ+0x34830], R3 ;  /* 0x034830030c0075a7 */ /* 0x000ea4000804017f */
[----:B--2---:R-:W-:Y:S05]  /*12d0*/  @!P2 BRA `(.L_x_5530) ;  /* 0x000000e00030a947 */ /* 0x004fea0003800000 */
.L_x_5529:
[----:B------:R-:W-:Y:S05]  /*12e0*/  WARPSYNC.ALL ;  /* 0x0000000000007948 */ /* 0x000fea0003800000 */
[----:B------:R-:W-:Y:S01]  /*12f0*/  UIADD3 UR4, UR39, 0x1e400, URZ ;  /* 0x0001e40027047890 */ /* 0x000fe2000fffe03f */
[----:B------:R-:W-:Y:S01]  /*1300*/  WARPGROUP.ARRIVE ;  /* 0x00000000000079c5 */ /* 0x000fe20000000000 */
[----:B------:R-:W-:Y:S01]  /*1310*/  ULOP3.LUT UR21, UR40, 0x10000, URZ, 0xfc, !UPT ;  /* 0x0001000028157892 */ /* 0x000fe2000f8efc3f */
[----:B------:R-:W-:Y:S01]  /*1320*/  VIADD R13, R225, UR37 ;  /* 0x00000025e10d7c36 */ /* 0x000fe20008000000 */
[----:B------:R-:W-:Y:S01]  /*1330*/  USHF.R.U32.HI UR4, URZ, 0x4, UR4 ;  /* 0x000000043f047899 */ /* 0x000fe20008011604 */
[----:B------:R-:W-:Y:S01]  /*1340*/  IMAD.U32 R10, RZ, RZ, UR60 ;  /* 0x0000003cff0a7e24 */ /* 0x000fe2000f8e00ff */
[----:B------:R-:W-:Y:S01]  /*1350*/  UMOV UR7, 0x40000040 ;  /* 0x4000004000077882 */ /* 0x000fe20000000000 */
[----:B------:R-:W-:Y:S01]  /*1360*/  UMOV UR15, 0x40000040 ;  /* 0x40000040000f7882 */ /* 0x000fe20000000000 */
[----:B------:R-:W-:Y:S01]  /*1370*/  ULOP3.LUT UR4, UR4, 0x3fff, URZ, 0xc0, !UPT ;  /* 0x00003fff04047892 */ /* 0x000fe2000f8ec03f */
[----:B------:R-:W-:Y:S01]  /*1380*/  IMAD R13, R10, -0xb0, R13 ;  /* 0xffffff500a0d7824 */ /* 0x000fe200078e020d */
[----:B------:R-:W-:Y:S01]  /*1390*/  UMOV UR11, 0x40000040 ;  /* 0x40000040000b7882 */ /* 0x000fe20000000000 */
[----:B------:R-:W-:Y:S01]  /*13a0*/  UMOV UR19, 0x40000040 ;  /* 0x4000004000137882 */ /* 0x000fe20000000000 */
[----:B------:R-:W-:Y:S01]  /*13b0*/  ULOP3.LUT UR5, UR4, 0x10000, URZ, 0xfc, !UPT ;  /* 0x0001000004057892 */ /* 0x000fe2000f8efc3f */
[----:B------:R-:W-:Y:S01]  /*13c0*/  P2R R21, PR, RZ, 0x2 ;  /* 0x00000002ff157803 */ /* 0x000fe20000000000 */
[----:B------:R-:W-:Y:S01]  /*13d0*/  UMOV UR27, 0x40000040 ;  /* 0x40000040001b7882 */ /* 0x000fe20000000000 */
[----:B------:R-:W-:Y:S01]  /*13e0*/  UMOV UR4, UR21 ;  /* 0x0000001500047c82 */ /* 0x000fe20008000000 */
[----:B------:R-:W-:Y:S01]  /*13f0*/  UIMAD UR20, UR38, 0xb00, UR5 ;  /* 0x00000b00261478a4 */ /* 0x000fe2000f8e0205 */
[----:B------:R-:W-:Y:S01]  /*1400*/  IMAD.U32 R8, RZ, RZ, UR4 ;  /* 0x00000004ff087e24 */ /* 0x000fe2000f8e00ff */
[----:B------:R-:W-:Y:S01]  /*1410*/  UMOV UR44, UR4 ;  /* 0x00000004002c7c82 */ /* 0x000fe20008000000 */
[----:B------:R-:W-:Y:S01]  /*1420*/  IMAD.U32 R0, RZ, RZ, UR5 ;  /* 0x00000005ff007e24 */ /* 0x000fe2000f8e00ff */
[----:B------:R-:W-:Y:S01]  /*1430*/  UMOV UR5, 0x40000040 ;  /* 0x4000004000057882 */ /* 0x000fe20000000000 */
[----:B------:R-:W-:Y:S01]  /*1440*/  UIADD3 UR14, UR20, 0x80, URZ ;  /* 0x00000080140e7890 */ /* 0x000fe2000fffe03f */
[----:B------:R-:W-:Y:S01]  /*1450*/  IMAD.U32 R9, RZ, RZ, UR5 ;  /* 0x00000005ff097e24 */ /* 0x000fe2000f8e00ff */
[----:B------:R-:W-:Y:S01]  /*1460*/  UMOV UR6, UR20 ;  /* 0x0000001400067c82 */ /* 0x000fe20008000000 */
[----:B------:R-:W-:Y:S01]  /*1470*/  UMOV UR45, UR5 ;  /* 0x00000005002d7c82 */ /* 0x000fe20008000000 */
[----:B------:R-:W-:Y:S01]  /*1480*/  HGMMA.64x16x16.F32 R112, gdesc[UR4], RZ, !UPT, gsb0 ;  /* 0x00200000047079f0 */ /* 0x000fe2000c0008ff */
[----:B------:R-:W-:Y:S01]  /*1490*/  UMOV UR12, UR44 ;  /* 0x0000002c000c7c82 */ /* 0x000fe20008000000 */
[----:B------:R-:W-:Y:S01]  /*14a0*/  UMOV UR13, UR45 ;  /* 0x0000002d000d7c82 */ /* 0x000fe20008000000 */
[----:B------:R-:W-:Y:S01]  /*14b0*/  UIADD3 UR6, UR20, 0x100, URZ ;  /* 0x0000010014067890 */ /* 0x000fe2000fffe03f */
[C---:B------:R-:W-:Y:S01]  /*14c0*/  ISETP.GT.AND P2, PT, R13.reuse, RZ, PT ;  /* 0x000000ff0d00720c */ /* 0x040fe20003f44270 */
[----:B------:R-:W-:Y:S01]  /*14d0*/  UMOV UR4, UR44 ;  /* 0x0000002c00047c82 */ /* 0x000fe20008000000 */
[----:B------:R-:W-:Y:S01]  /*14e0*/  UMOV UR5, UR45 ;  /* 0x0000002d00057c82 */ /* 0x000fe20008000000 */
[----:B------:R-:W-:Y:S01]  /*14f0*/  UMOV UR7, 0x40000040 ;  /* 0x4000004000077882 */ /* 0x000fe20000000000 */
[----:B------:R-:W-:Y:S01]  /*1500*/  UIADD3 UR10, UR20, 0x180, URZ ;  /* 0x00000180140a7890 */ /* 0x000fe2000fffe03f */
[C---:B------:R-:W-:Y:S01]  /*1510*/  ISETP.GT.AND P3, PT, R13.reuse, 0x1, PT ;  /* 0x000000010d00780c */ /* 0x040fe20003f64270 */
[----:B------:R-:W-:Y:S01]  /*1520*/  UMOV UR8, UR44 ;  /* 0x0000002c00087c82 */ /* 0x000fe20008000000 */
[----:B------:R-:W-:Y:S01]  /*1530*/  UMOV UR9, UR45 ;  /* 0x0000002d00097c82 */ /* 0x000fe20008000000 */
        /* <DEDUP_REMOVED lines=12> */
[----:B------:R-:W-:Y:S01]  /*1600*/  UMOV UR31, 0x40000040 ;  /* 0x40000040001f7882 */ /* 0x000fe20000000000 */
[----:B------:R-:W-:Y:S01]  /*1610*/  UIADD3 UR34, UR20, 0x400, URZ ;  /* 0x0000040014227890 */ /* 0x000fe2000fffe03f */
[C---:B------:R-:W-:Y:S01]  /*1620*/  ISETP.GT.AND P1, PT, R13.reuse, 0x89, PT ;  /* 0x000000890d00780c */ /* 0x040fe20003f24270 */
[----:B------:R-:W-:Y:S01]  /*1630*/  UMOV UR32, UR44 ;  /* 0x0000002c00207c82 */ /* 0x000fe20008000000 */
[----:B------:R-:W-:Y:S01]  /*1640*/  UMOV UR33, UR45 ;  /* 0x0000002d00217c82 */ /* 0x000fe20008000000 */
[----:B------:R-:W-:Y:S01]  /*1650*/  UMOV UR35, 0x40000040 ;  /* 0x4000004000237882 */ /* 0x000fe20000000000 */
[----:B------:R-:W-:Y:S01]  /*1660*/  UIADD3 UR42, UR20, 0x480, URZ ;  /* 0x00000480142a7890 */ /* 0x000fe2000fffe03f */
[----:B------:R-:W-:Y:S01]  /*1670*/  P2R R15, PR, RZ, 0x1 ;  /* 0x00000001ff0f7803 */ /* 0x000fe20000000000 */
[----:B------:R-:W-:Y:S01]  /*1680*/  UMOV UR40, UR44 ;  /* 0x0000002c00287c82 */ /* 0x000fe20008000000 */
[----:B------:R-:W-:Y:S01]  /*1690*/  UMOV UR41, UR45 ;  /* 0x0000002d00297c82 */ /* 0x000fe20008000000 */
[----:B------:R-:W-:Y:S01]  /*16a0*/  UMOV UR43, 0x40000040 ;  /* 0x40000040002b7882 */ /* 0x000fe20000000000 */
[----:B------:R-:W-:Y:S01]  /*16b0*/  UIADD3 UR22, UR21, 0x2, URZ ;  /* 0x0000000215167890 */ /* 0x000fe2000fffe03f */
[----:B------:R-:W-:Y:S01]  /*16c0*/  ISETP.GT.AND P0, PT, R13, 0x90, PT ;  /* 0x000000900d00780c */ /* 0x000fe20003f04270 */
[----:B------:R-:W-:Y:S01]  /*16d0*/  UIADD3 UR46, UR20, 0x682, URZ ;  /* 0x00000682142e7890 */ /* 0x000fe2000fffe03f */
[--C-:B------:R-:W-:Y:S01]  /*16e0*/  IMAD.MOV.U32 R85, RZ, RZ, R87.reuse ;  /* 0x000000ffff557224 */ /* 0x100fe200078e0057 */
[----:B------:R-:W-:Y:S01]  /*16f0*/  UMOV UR47, 0x40000040 ;  /* 0x40000040002f7882 */ /* 0x000fe20000000000 */
[----:B------:R-:W-:Y:S01]  /*1700*/  UIADD3 UR50, UR20, 0x684, URZ ;  /* 0x0000068414327890 */ /* 0x000fe2000fffe03f */
[--C-:B------:R-:W-:Y:S01]  /*1710*/  IMAD.MOV.U32 R83, RZ, RZ, R87.reuse ;  /* 0x000000ffff537224 */ /* 0x100fe200078e0057 */
[----:B------:R-:W-:Y:S01]  /*1720*/  UMOV UR51, 0x40000040 ;  /* 0x4000004000337882 */ /* 0x000fe20000000000 */
[----:B------:R-:W-:Y:S01]  /*1730*/  UISETP.GE.AND UP0, UPT, UR37, 0xb1, UPT ;  /* 0x000000b12500788c */ /* 0x000fe2000bf06270 */
        /* <DEDUP_REMOVED lines=30> */
[----:B------:R-:W-:Y:S01]  /*1920*/  IMAD.U32 R6, RZ, RZ, UR12 ;  /* 0x0000000cff067e24 */ /* 0x000fe2000f8e00ff */
[----:B------:R-:W-:Y:S01]  /*1930*/  UMOV UR8, UR44 ;  /* 0x0000002c00087c82 */ /* 0x000fe20008000000 */
[----:B------:R-:W-:Y:S01]  /*1940*/  IMAD.U32 R7, RZ, RZ, UR13 ;  /* 0x0000000dff077e24 */ /* 0x000fe2000f8e00ff */
[----:B------:R-:W-:Y:S01]  /*1950*/  UMOV UR9, UR45 ;  /* 0x0000002d00097c82 */ /* 0x000fe20008000000 */
[----:B------:R-:W-:Y:S01]  /*1960*/  UIADD3 UR22, UR21, 0x4, URZ ;  /* 0x0000000415167890 */ /* 0x000fe2000fffe03f */
        /* <DEDUP_REMOVED lines=163> */
[----:B-12---:R-:W-:Y:S01]  /*23a0*/  IMAD.U32 R3, RZ, RZ, UR13 ;  /* 0x0000000dff037e24 */ /* 0x006fe2000f8e00ff */
        /* <DEDUP_REMOVED lines=316> */
[----:B------:R-:W-:Y:S02]  /*3770*/  FSEL R112, R112, -INF , P2 ;  /* 0xff80000070707808 */ /* 0x000fe40001000000 */
[----:B------:R-:W-:Y:S02]  /*3780*/  FSEL R113, R113, -INF , P3 ;  /* 0xff80000071717808 */ /* 0x000fe40001800000 */
[----:B------:R-:W-:Y:S01]  /*3790*/  FSEL R116, R116, -INF , P4 ;  /* 0xff80000074747808 */ /* 0x000fe20002000000 */
[----:B------:R-:W-:Y:S01]  /*37a0*/  HGMMA.64x16x16.F32 R104, gdesc[UR16], R104, gsb0 ;  /* 0x00200000106879f0 */ /* 0x000fe20008000868 */
[----:B------:R-:W-:Y:S01]  /*37b0*/  UIADD3 UR18, UR20, 0x686, URZ ;  /* 0x0000068614127890 */ /* 0x000fe2000fffe03f */
[----:B------:R-:W-:Y:S01]  /*37c0*/  FMNMX.FTZ R11, R112, R113, !PT ;  /* 0x00000071700b7209 */ /* 0x000fe20007810000 */
[----:B------:R-:W-:Y:S01]  /*37d0*/  UMOV UR19, 0x40000040 ;  /* 0x4000004000137882 */ /* 0x000fe20000000000 */
[----:B------:R-:W-:-:S02]  /*37e0*/  FSEL R114, R114, -INF , P2 ;  /* 0xff80000072727808 */ /* 0x000fc40001000000 */
[----:B------:R-:W-:Y:S02]  /*37f0*/  FSEL R120, R117, -INF , P5 ;  /* 0xff80000075787808 */ /* 0x000fe40002800000 */
[----:B------:R-:W-:Y:S02]  /*3800*/  ISETP.GT.AND P2, PT, R13, 0x10, PT ;  /* 0x000000100d00780c */ /* 0x000fe40003f44270 */
[----:B------:R-:W-:Y:S02]  /*3810*/  FMNMX.FTZ R11, R116, R11, !PT ;  /* 0x0000000b740b7209 */ /* 0x000fe40007810000 */
[----:B------:R-:W-:Y:S02]  /*3820*/  FSEL R115, R115, -INF , P3 ;  /* 0xff80000073737808 */ /* 0x000fe40001800000 */
[----:B------:R-:W-:Y:S02]  /*3830*/  ISETP.GT.AND P3, PT, R13, 0x11, PT ;  /* 0x000000110d00780c */ /* 0x000fe40003f64270 */
[----:B------:R-:W-:-:S02]  /*3840*/  FMNMX.FTZ R11, R120, R11, !PT ;  /* 0x0000000b780b7209 */ /* 0x000fc40007810000 */
        /* <DEDUP_REMOVED lines=12> */
[----:B------:R-:W-:Y:S01]  /*3910*/  UMOV UR19, 0x40000040 ;  /* 0x4000004000137882 */ /* 0x000fe20000000000 */
[----:B------:R-:W-:Y:S02]  /*3920*/  FMNMX.FTZ R11, R122, R11, !PT ;  /* 0x0000000b7a0b7209 */ /* 0x000fe40007810000 */
[----:B------:R-:W-:Y:S02]  /*3930*/  FSEL R106, R106, -INF , P2 ;  /* 0xff8000006a6a7808 */ /* 0x000fe40001000000 */
[----:B------:R-:W-:-:S02]  /*3940*/  FSEL R124, R109, -INF , P5 ;  /* 0xff8000006d7c7808 */ /* 0x000fc40002800000 */
[----:B------:R-:W-:Y:S02]  /*3950*/  ISETP.GT.AND P2, PT, R13, 0x20, PT ;  /* 0x000000200d00780c */ /* 0x000fe40003f44270 */
[----:B------:R-:W-:Y:S02]  /*3960*/  FMNMX.FTZ R11, R108, R11, !PT ;  /* 0x0000000b6c0b7209 */ /* 0x000fe40007810000 */
[----:B------:R-:W-:Y:S02]  /*3970*/  FSEL R20, R107, -INF , P3 ;  /* 0xff8000006b147808 */ /* 0x000fe40001800000 */
        /* <DEDUP_REMOVED lines=15> */
[----:B------:R-:W-:Y:S02]  /*3a70*/  FMNMX.FTZ R11, R132, R11, !PT ;  /* 0x0000000b840b7209 */ /* 0x000fe40007810000 */
[----:B------:R-:W-:Y:S02]  /*3a80*/  FSEL R98, R98, -INF , P2 ;  /* 0xff80000062627808 */ /* 0x000fe40001000000 */
[----:B------:R-:W-:Y:S02]  /*3a90*/  FSEL R96, R101, -INF , P5 ;  /* 0xff80000065607808 */ /* 0x000fe40002800000 */
[----:B------:R-:W-:-:S02]  /*3aa0*/  ISETP.GT.AND P2, PT, R13, 0x30, PT ;  /* 0x000000300d00780c */ /* 0x000fc40003f44270 */
[----:B------:R-:W-:Y:S02]  /*3ab0*/  FMNMX.FTZ R11, R130, R11, !PT ;  /* 0x0000000b820b7209 */ /* 0x000fe40007810000 */
[----:B------:R-:W-:Y:S02]  /*3ac0*/  FSEL R82, R99, -INF , P3 ;  /* 0xff80000063527808 */ /* 0x000fe40001800000 */
[C---:B------:R-:W-:Y:S02]  /*3ad0*/  ISETP.GT.AND P3, PT, R13.reuse, 0x31, PT ;  /* 0x000000310d00780c */ /* 0x040fe40003f64270 */
[----:B------:R-:W-:Y:S02]  /*3ae0*/  FMNMX.FTZ R11, R96, R11, !PT ;  /* 0x0000000b600b7209 */ /* 0x000fe40007810000 */
        /* <DEDUP_REMOVED lines=13> */
[----:B------:R-:W-:-:S02]  /*3bc0*/  FMNMX.FTZ R11, R140, R11, !PT ;  /* 0x0000000b8c0b7209 */ /* 0x000fc40007810000 */
[----:B------:R-:W-:Y:S02]  /*3bd0*/  FSEL R90, R90, -INF , P2 ;  /* 0xff8000005a5a7808 */ /* 0x000fe40001000000 */
[----:B------:R-:W-:Y:S02]  /*3be0*/  FSEL R134, R93, -INF , P5 ;  /* 0xff8000005d867808 */ /* 0x000fe40002800000 */
[----:B------:R-:W-:Y:S02]  /*3bf0*/  ISETP.GT.AND P2, PT, R13, 0x40, PT ;  /* 0x000000400d00780c */ /* 0x000fe40003f44270 */
        /* <DEDUP_REMOVED lines=11> */
[----:B------:R-:W-:Y:S01]  /*3cb0*/  FSEL R152, R73, -INF , P3 ;  /* 0xff80000049987808 */ /* 0x000fe20001800000 */
[--C-:B------:R-:W-:Y:S01]  /*3cc0*/  IMAD.MOV.U32 R73, RZ, RZ, R87.reuse ;  /* 0x000000ffff497224 */ /* 0x100fe200078e0057 */
[----:B------:R-:W-:Y:S01]  /*3cd0*/  FMNMX.FTZ R11, R158, R11, !PT ;  /* 0x0000000b9e0b7209 */ /* 0x000fe20007810000 */
[----:B------:R-:W-:Y:S01]  /*3ce0*/  HGMMA.64x16x16.F32 R64, gdesc[UR16], R64, gsb0 ;  /* 0x00200000104079f0 */ /* 0x000fe20008000840 */
[----:B------:R-:W-:Y:S01]  /*3cf0*/  UIADD3 UR18, UR20, 0x886, URZ ;  /* 0x0000088614127890 */ /* 0x000fe2000fffe03f */
[----:B------:R-:W-:Y:S01]  /*3d00*/  FSEL R156, R76, -INF , P4 ;  /* 0xff8000004c9c7808 */ /* 0x000fe20002000000 */
[----:B------:R-:W-:Y:S01]  /*3d10*/  UMOV UR19, 0x40000040 ;  /* 0x4000004000137882 */ /* 0x000fe20000000000 */
[----:B------:R-:W-:Y:S02]  /*3d20*/  FMNMX.FTZ R11, R152, R11, !PT ;  /* 0x0000000b980b7209 */ /* 0x000fe40007810000 */
[----:B------:R-:W-:Y:S02]  /*3d30*/  FSEL R74, R74, -INF , P2 ;  /* 0xff8000004a4a7808 */ /* 0x000fe40001000000 */
[----:B------:R-:W-:Y:S01]  /*3d40*/  FSEL R148, R77, -INF , P5 ;  /* 0xff8000004d947808 */ /* 0x000fe20002800000 */
[----:B------:R-:W-:Y:S01]  /*3d50*/  IMAD.MOV.U32 R77, RZ, RZ, R87 ;  /* 0x000000ffff4d7224 */ /* 0x000fe200078e0057 */
[----:B------:R-:W-:-:S02]  /*3d60*/  ISETP.GT.AND P2, PT, R13, 0x50, PT ;  /* 0x000000500d00780c */ /* 0x000fc40003f44270 */
[----:B------:R-:W-:Y:S02]  /*3d70*/  FMNMX.FTZ R11, R156, R11, !PT ;  /* 0x0000000b9c0b7209 */ /* 0x000fe40007810000 */
[----:B------:R-:W-:Y:S01]  /*3d80*/  FSEL R72, R75, -INF , P3 ;  /* 0xff8000004b487808 */ /* 0x000fe20001800000 */
[----:B------:R-:W-:Y:S01]  /*3d90*/  IMAD.MOV.U32 R75, RZ, RZ, R87 ;  /* 0x000000ffff4b7224 */ /* 0x000fe200078e0057 */
[C---:B------:R-:W-:Y:S02]  /*3da0*/  ISETP.GT.AND P3, PT, R13.reuse, 0x51, PT ;  /* 0x000000510d00780c */ /* 0x040fe40003f64270 */
[----:B------:R-:W-:Y:S02]  /*3db0*/  FMNMX.FTZ R11, R148, R11, !PT ;  /* 0x0000000b940b7209 */ /* 0x000fe40007810000 */
[----:B------:R-:W-:Y:S02]  /*3dc0*/  FSEL R78, R78, -INF , P4 ;  /* 0xff8000004e4e7808 */ /* 0x000fe40002000000 */
[----:B------:R-:W-:-:S02]  /*3dd0*/  ISETP.GT.AND P4, PT, R13, 0x58, PT ;  /* 0x000000580d00780c */ /* 0x000fc40003f84270 */
[----:B------:R-:W-:Y:S01]  /*3de0*/  FSEL R76, R79, -INF , P5 ;  /* 0xff8000004f4c7808 */ /* 0x000fe20002800000 */
[----:B------:R-:W-:Y:S01]  /*3df0*/  IMAD.MOV.U32 R79, RZ, RZ, R87 ;  /* 0x000000ffff4f7224 */ /* 0x000fe200078e0057 */
        /* <DEDUP_REMOVED lines=12> */
[----:B------:R-:W-:Y:S01]  /*3ec0*/  FSEL R160, R69, -INF , P5 ;  /* 0xff80000045a07808 */ /* 0x000fe20002800000 */
[--C-:B------:R-:W-:Y:S01]  /*3ed0*/  IMAD.MOV.U32 R69, RZ, RZ, R87.reuse ;  /* 0x000000ffff457224 */ /* 0x100fe200078e0057 */
[----:B------:R-:W-:Y:S02]  /*3ee0*/  ISETP.GT.AND P2, PT, R13, 0x60, PT ;  /* 0x000000600d00780c */ /* 0x000fe40003f44270 */
[----:B------:R-:W-:Y:S02]  /*3ef0*/  FMNMX.FTZ R11, R166, R11, !PT ;  /* 0x0000000ba60b7209 */ /* 0x000fe40007810000 */
[----:B------:R-:W-:Y:S01]  /*3f00*/  FSEL R68, R71, -INF , P5 ;  /* 0xff80000047447808 */ /* 0x000fe20002800000 */
[----:B------:R-:W-:Y:S01]  /*3f10*/  IMAD.MOV.U32 R71, RZ, RZ, R87 ;  /* 0x000000ffff477224 */ /* 0x000fe200078e0057 */
[----:B------:R-:W-:-:S02]  /*3f20*/  FMNMX.FTZ R11, R160, R11, !PT ;  /* 0x0000000ba00b7209 */ /* 0x000fc40007810000 */
[C---:B------:R-:W-:Y:S02]  /*3f30*/  ISETP.GT.AND P5, PT, R13.reuse, 0x68, PT ;  /* 0x000000680d00780c */ /* 0x040fe40003fa4270 */
        /* <DEDUP_REMOVED lines=15> */
[----:B------:R-:W-:-:S02]  /*4030*/  FMNMX.FTZ R11, R150, R11, !PT ;  /* 0x0000000b960b7209 */ /* 0x000fc40007810000 */
[----:B------:R-:W-:Y:S02]  /*4040*/  FSEL R58, R58, -INF , P2 ;  /* 0xff8000003a3a7808 */ /* 0x000fe40001000000 */
[C---:B------:R-:W-:Y:S02]  /*4050*/  ISETP.GT.AND P2, PT, R13.reuse, 0x71, PT ;  /* 0x000000710d00780c */ /* 0x040fe40003f44270 */
[----:B------:R-:W-:Y:S02]  /*4060*/  FMNMX.FTZ R11, R144, R11, !PT ;  /* 0x0000000b900b7209 */ /* 0x000fe40007810000 */
[----:B------:R-:W-:Y:S02]  /*4070*/  FSEL R62, R62, -INF , P5 ;  /* 0xff8000003e3e7808 */ /* 0x000fe40002800000 */
[----:B------:R-:W-:Y:S01]  /*4080*/  ISETP.GT.AND P5, PT, R13, 0x79, PT ;  /* 0x000000790d00780c */ /* 0x000fe20003fa4270 */
[----:B------:R-:W-:Y:S02]  /*4090*/  WARPGROUP.DEPBAR.LE gsb0, 0x0 ;  /* 0x00008000000079c5 */ /* 0x000fe40000010000 */
[----:B------:R-:W-:Y:S01]  /*40a0*/  WARPGROUP.ARRIVE ;  /* 0x00000000000079c5 */ /* 0x000fe20000000000 */
[----:B------:R-:W-:-:S02]  /*40b0*/  FSEL R100, R48, -INF , P3 ;  /* 0xff80000030647808 */ /* 0x000fc40001800000 */
[----:B------:R-:W-:Y:S02]  /*40c0*/  FSEL R48, R59, -INF , P6 ;  /* 0xff8000003b307808 */ /* 0x000fe40003000000 */
[----:B------:R-:W-:Y:S01]  /*40d0*/  ISETP.GT.AND P6, PT, R13, 0x78, PT ;  /* 0x000000780d00780c */ /* 0x000fe20003fc4270 */
[----:B------:R-:W-:Y:S01]  /*40e0*/  HGMMA.64x16x16.F32 R40, gdesc[UR16], R40, gsb0 ;  /* 0x00200000102879f0 */ /* 0x000fe20008000828 */
[----:B------:R-:W-:Y:S01]  /*40f0*/  UMOV UR18, UR6 ;  /* 0x0000000600127c82 */ /* 0x000fe20008000000 */
[----:B------:R-:W-:Y:S01]  /*4100*/  UMOV UR19, 0x40000040 ;  /* 0x4000004000137882 */ /* 0x000fe20000000000 */
[----:B------:R-:W-:Y:S01]  /*4110*/  FSEL R60, R49, -INF , P2 ;  /* 0xff800000313c7808 */ /* 0x000fe20001000000 */
[----:B------:R-:W-:Y:S01]  /*4120*/  ULDC UR6, c[0x0][0x988] ;  /* 0x0002620000067ab9 */ /* 0x000fe20000000800 */
[----:B------:R-:W-:Y:S02]  /*4130*/  FMNMX.FTZ R11, R100, R11, !PT ;  /* 0x0000000b640b7209 */ /* 0x000fe40007810000 */
[----:B------:R-:W-:-:S02]  /*4140*/  FSEL R56, R52, -INF , P6 ;  /* 0xff80000034387808 */ /* 0x000fc40003000000 */
[----:B------:R-:W-:Y:S02]  /*4150*/  FMNMX.FTZ R11, R60, R11, !PT ;  /* 0x0000000b3c0b7209 */ /* 0x000fe40007810000 */
[----:B------:R-:W-:Y:S02]  /*4160*/  FSEL R52, R63, -INF , P4 ;  /* 0xff8000003f347808 */ /* 0x000fe40002000000 */
[----:B------:R-:W-:Y:S02]  /*4170*/  ISETP.GT.AND P4, PT, R13, 0x80, PT ;  /* 0x000000800d00780c */ /* 0x000fe40003f84270 */
[----:B------:R-:W-:Y:S02]  /*4180*/  FSEL R88, R53, -INF , P5 ;  /* 0xff80000035587808 */ /* 0x000fe40002800000 */
[----:B------:R-:W-:Y:S02]  /*4190*/  FMNMX.FTZ R11, R56, R11, !PT ;  /* 0x0000000b380b7209 */ /* 0x000fe40007810000 */
[----:B------:R-:W-:-:S02]  /*41a0*/  FSEL R50, R50, -INF , P3 ;  /* 0xff80000032327808 */ /* 0x000fc40001800000 */
        /* <DEDUP_REMOVED lines=17> */
[----:B------:R-:W-:Y:S02]  /*42c0*/  FMNMX.FTZ R11, R146, R11, !PT ;  /* 0x0000000b920b7209 */ /* 0x000fe40007810000 */
[C---:B------:R-:W-:Y:S02]  /*42d0*/  ISETP.GT.AND P1, PT, R13.reuse, 0x91, PT ;  /* 0x000000910d00780c */ /* 0x040fe40003f24270 */
[----:B------:R-:W-:Y:S02]  /*42e0*/  FMNMX.FTZ R11, R162, R11, !PT ;  /* 0x0000000ba20b7209 */ /* 0x000fe40007810000 */
[----:B------:R-:W-:Y:S02]  /*42f0*/  FSEL R46, R46, -INF , P2 ;  /* 0xff8000002e2e7808 */ /* 0x000fe40001000000 */
[----:B------:R-:W-:-:S02]  /*4300*/  ISETP.GT.AND P2, PT, R13, 0x99, PT ;  /* 0x000000990d00780c */ /* 0x000fc40003f44270 */
[----:B------:R-:W-:Y:S02]  /*4310*/  FSEL R42, R42, -INF , P4 ;  /* 0xff8000002a2a7808 */ /* 0x000fe40002000000 */
[----:B------:R-:W-:Y:S02]  /*4320*/  ISETP.GT.AND P4, PT, R13, 0xa1, PT ;  /* 0x000000a10d00780c */ /* 0x000fe40003f84270 */
[----:B------:R-:W-:Y:S02]  /*4330*/  FSEL R44, R55, -INF , P5 ;  /* 0xff800000372c7808 */ /* 0x000fe40002800000 */
[----:B------:R-:W-:Y:S01]  /*4340*/  ISETP.GT.AND P5, PT, R13, 0xa8, PT ;  /* 0x000000a80d00780c */ /* 0x000fe20003fa4270 */
[----:B------:R-:W-:Y:S02]  /*4350*/  WARPGROUP.DEPBAR.LE gsb0, 0x0 ;  /* 0x00008000000079c5 */ /* 0x000fe40000010000 */
[----:B------:R-:W-:Y:S01]  /*4360*/  WARPGROUP.ARRIVE ;  /* 0x00000000000079c5 */ /* 0x000fe20000000000 */
[----:B------:R-:W-:-:S02]  /*4370*/  FSEL R170, R32, -INF , P0 ;  /* 0xff80000020aa7808 */ /* 0x000fc40000000000 */
[----:B------:R-:W-:Y:S02]  /*4380*/  ISETP.GT.AND P0, PT, R13, 0x98, PT ;  /* 0x000000980d00780c */ /* 0x000fe40003f04270 */
[----:B------:R-:W-:Y:S01]  /*4390*/  FSEL R174, R33, -INF , P1 ;  /* 0xff80000021ae7808 */ /* 0x000fe20000800000 */
[----:B------:R-:W-:Y:S01]  /*43a0*/  HGMMA.64x16x16.F32 R24, gdesc[UR16], R24, gsb0 ;  /* 0x00200000101879f0 */ /* 0x000fe20008000818 */
[----:B------:R-:W-:Y:S02]  /*43b0*/  FMNMX.FTZ R11, R170, R11, !PT ;  /* 0x0000000baa0b7209 */ /* 0x000fe40007810000 */
[----:B------:R-:W-:Y:S02]  /*43c0*/  FSEL R36, R36, -INF , P0 ;  /* 0xff80000024247808 */ /* 0x000fe40000000000 */
[----:B------:R-:W-:Y:S02]  /*43d0*/  FMNMX.FTZ R11, R174, R11, !PT ;  /* 0x0000000bae0b7209 */ /* 0x000fe40007810000 */
[----:B------:R-:W-:-:S02]  /*43e0*/  FSEL R32, R43, -INF , P3 ;  /* 0xff8000002b207808 */ /* 0x000fc40001800000 */
[----:B------:R-:W-:Y:S02]  /*43f0*/  FSEL R188, R37, -INF , P2 ;  /* 0xff80000025bc7808 */ /* 0x000fe40001000000 */
[----:B------:R-:W-:Y:S02]  /*4400*/  FMNMX.FTZ R11, R36, R11, !PT ;  /* 0x0000000b240b7209 */ /* 0x000fe40007810000 */
[----:B------:R-:W-:Y:S02]  /*4410*/  ISETP.GT.AND P3, PT, R13, 0xa0, PT ;  /* 0x000000a00d00780c */ /* 0x000fe40003f64270 */
[----:B------:R-:W-:Y:S02]  /*4420*/  FMNMX.FTZ R11, R188, R11, !PT ;  /* 0x0000000bbc0b7209 */ /* 0x000fe40007810000 */
[----:B------:R-:W-:Y:S02]  /*4430*/  P2R R33, PR, RZ, 0x4 ;  /* 0x00000004ff217803 */ /* 0x000fe40000000000 */
[----:B------:R-:W-:-:S02]  /*4440*/  P2R R43, PR, RZ, 0x2 ;  /* 0x00000002ff2b7803 */ /* 0x000fc40000000000 */
[----:B------:R-:W-:Y:S02]  /*4450*/  ISETP.GT.AND P1, PT, R13, 0x90, PT ;  /* 0x000000900d00780c */ /* 0x000fe40003f24270 */
[----:B------:R-:W-:Y:S02]  /*4460*/  P2R R41, PR, RZ, 0x1 ;  /* 0x00000001ff297803 */ /* 0x000fe40000000000 */
[----:B------:R-:W-:Y:S02]  /*4470*/  FSEL R34, R34, -INF , P1 ;  /* 0xff80000022227808 */ /* 0x000fe40000800000 */
[----:B------:R-:W-:Y:S02]  /*4480*/  ISETP.NE.AND P1, PT, R43, RZ, PT ;  /* 0x000000ff2b00720c */ /* 0x000fe40003f25270 */
[----:B------:R-:W-:Y:S01]  /*4490*/  ISETP.GT.AND P0, PT, R13, 0x89, PT ;  /* 0x000000890d00780c */ /* 0x000fe20003f04270 */
[----:B------:R-:W-:Y:S02]  /*44a0*/  WARPGROUP.DEPBAR.LE gsb0, 0x0 ;  /* 0x00008000000079c5 */ /* 0x000fe40000010000 */
[----:B------:R-:W-:-:S02]  /*44b0*/  FSEL R190, R24, -INF , P3 ;  /* 0xff80000018be7808 */ /* 0x000fc40001800000 */
[----:B------:R-:W-:Y:S02]  /*44c0*/  FSEL R194, R25, -INF , P4 ;  /* 0xff80000019c27808 */ /* 0x000fe40002000000 */
[----:B------:R-:W-:Y:S02]  /*44d0*/  FMNMX.FTZ R11, R190, R11, !PT ;  /* 0x0000000bbe0b7209 */ /* 0x000fe40007810000 */
[----:B------:R-:W-:Y:S02]  /*44e0*/  FSEL R192, R28, -INF , P5 ;  /* 0xff8000001cc07808 */ /* 0x000fe40002800000 */
[----:B------:R-:W-:Y:S02]  /*44f0*/  FMNMX.FTZ R11, R194, R11, !PT ;  /* 0x0000000bc20b7209 */ /* 0x000fe40007810000 */
[----:B------:R-:W-:Y:S02]  /*4500*/  FSEL R196, R29, -INF , P6 ;  /* 0xff8000001dc47808 */ /* 0x000fe40003000000 */
[----:B------:R-:W-:-:S02]  /*4510*/  FMNMX.FTZ R11, R192, R11, !PT ;  /* 0x0000000bc00b7209 */ /* 0x000fc40007810000 */
[----:B------:R-:W-:Y:S02]  /*4520*/  FSEL R28, R35, -INF , P1 ;  /* 0xff800000231c7808 */ /* 0x000fe40000800000 */
[----:B------:R-:W-:Y:S01]  /*4530*/  FMNMX.FTZ R25, R196, R11, !PT ;  /* 0x0000000bc4197209 */ /* 0x000fe20007810000 */
[----:B------:R-:W-:Y:S01]  /*4540*/  IMAD.U32 R11, RZ, RZ, UR6 ;  /* 0x00000006ff0b7e24 */ /* 0x000fe2000f8e00ff */
[----:B------:R-:W-:Y:S02]  /*4550*/  FSEL R24, R47, -INF , P0 ;  /* 0xff8000002f187808 */ /* 0x000fe40000000000 */
[----:B------:R-:W-:Y:S01]  /*4560*/  ISETP.NE.AND P0, PT, R41, RZ, PT ;  /* 0x000000ff2900720c */ /* 0x000fe20003f05270 */
[----:B------:R-:W1:Y:S01]  /*4570*/  SHFL.BFLY PT, R10, R25, 0x2, 0x1f ;  /* 0x0c401f00190a7f89 */ /* 0x000e6200000e0000 */
[----:B------:R-:W-:Y:S02]  /*4580*/  FSEL R26, R26, -INF , P3 ;  /* 0xff8000001a1a7808 */ /* 0x000fe40001800000 */
[----:B------:R-:W-:-:S02]  /*4590*/  FSEL R38, R38, -INF , P0 ;  /* 0xff80000026267808 */ /* 0x000fc40000000000 */
[----:B------:R-:W-:Y:S02]  /*45a0*/  ISETP.NE.AND P0, PT, R15, RZ, PT ;  /* 0x000000ff0f00720c */ /* 0x000fe40003f05270 */
[----:B------:R-:W-:Y:S02]  /*45b0*/  FSEL R30, R30, -INF , P5 ;  /* 0xff8000001e1e7808 */ /* 0x000fe40002800000 */
[----:B------:R-:W-:-:S13]  /*45c0*/  ISETP.NE.AND P1, PT, R21, RZ, PT ;  /* 0x000000ff1500720c */ /* 0x000fda0003f25270 */
[----:B------:R-:W-:Y:S01]  /*45d0*/  @!P1 VIADD R12, R12, 0x34840 ;  /* 0x000348400c0c9836 */ /* 0x000fe20000000000 */
[----:B-1----:R-:W-:-:S05]  /*45e0*/  FMNMX.FTZ R29, R25, R10, !PT ;  /* 0x0000000a191d7209 */ /* 0x002fca0007810000 */
[----:B------:R-:W1:Y:S02]  /*45f0*/  SHFL.BFLY PT, R10, R29, 0x1, 0x1f ;  /* 0x0c201f001d0a7f89 */ /* 0x000e6400000e0000 */
[----:B-1----:R-:W-:-:S04]  /*4600*/  FMNMX.FTZ R10, R29, R10, !PT ;  /* 0x0000000a1d0a7209 */ /* 0x002fc80007810000 */
[C---:B------:R-:W-:Y:S01]  /*4610*/  FSETP.NEU.FTZ.AND P2, PT, R10.reuse, -INF , PT ;  /* 0xff8000000a00780b */ /* 0x040fe20003f5d000 */
[----:B------:R-:W-:-:S05]  /*4620*/  FMUL.FTZ R37, R10, R11 ;  /* 0x0000000b0a257220 */ /* 0x000fca0000410000 */
[----:B------:R-:W-:Y:S02]  /*4630*/  FSEL R37, R37, RZ, P2 ;  /* 0x000000ff25257208 */ /* 0x000fe40001000000 */
[----:B------:R-:W-:Y:S02]  /*4640*/  ISETP.NE.AND P2, PT, R33, RZ, PT ;  /* 0x000000ff2100720c */ /* 0x000fe40003f45270 */
[----:B------:R-:W-:Y:S01]  /*4650*/  FMNMX.FTZ R33, R114, R115, !PT ;  /* 0x0000007372217209 */ /* 0x000fe20007810000 */
[-CC-:B------:R-:W-:Y:S01]  /*4660*/  FFMA.FTZ R43, R96, R11.reuse, -R37.reuse ;  /* 0x0000000b602b7223 */ /* 0x180fe20000010825 */
        /* <DEDUP_REMOVED lines=39> */
[----:B-1----:R-:W-:Y:S01]  /*48e0*/  FMNMX.FTZ R43, R84, R41, !PT ;  /* 0x00000029542b7209 */ /* 0x002fe20007810000 */
[-CC-:B------:R-:W-:Y:S01]  /*48f0*/  FFMA.FTZ R112, R148, R11.reuse, -R37.reuse ;  /* 0x0000000b94707223 */ /* 0x180fe20000010825 */
[-CC-:B------:R-:W-:Y:S01]  /*4900*/  FFMA.FTZ R172, R172, R11.reuse, -R37.reuse ;  /* 0x0000000bacac7223 */ /* 0x180fe20000010825 */
[--C-:B------:R-:W-:Y:S01]  /*4910*/  FFMA.FTZ R116, R168, R11, -R37.reuse ;  /* 0x0000000ba8747223 */ /* 0x100fe20000010825 */
[----:B------:R-:W-:Y:S01]  /*4920*/  FMNMX.FTZ R43, R90, R43, !PT ;  /* 0x0000002b5a2b7209 */ /* 0x000fe20007810000 */
[-CC-:B------:R-:W-:Y:S01]  /*4930*/  FFMA.FTZ R198, R166, R11.reuse, -R37.reuse ;  /* 0x0000000ba6c67223 */ /* 0x180fe20000010825 */
[----:B------:R-:W-:Y:S01]  /*4940*/  FFMA.FTZ R160, R160, R11, -R37 ;  /* 0x0000000ba0a07223 */ /* 0x000fe20000010825 */
[----:B------:R-:W-:Y:S01]  /*4950*/  MUFU.EX2 R15, R15 ;  /* 0x0000000f000f7308 */ /* 0x000fe20000000800 */
[----:B------:R-:W-:Y:S01]  /*4960*/  FMNMX.FTZ R43, R86, R43, !PT ;  /* 0x0000002b562b7209 */ /* 0x000fe20007810000 */
[----:B--2---:R-:W-:Y:S01]  /*4970*/  FADD.FTZ R65, R176, R13 ;  /* 0x0000000db0417221 */ /* 0x004fe20000010000 */
        /* <DEDUP_REMOVED lines=9> */
[----:B------:R-:W-:Y:S01]  /*4a10*/  F2FP.F16.F32.PACK_AB R176, R13, R176 ;  /* 0x000000b00db0723e */ /* 0x000fe200000000ff */
[--C-:B------:R-:W-:Y:S01]  /*4a20*/  FFMA.FTZ R55, R162, R11, -R37.reuse ;  /* 0x0000000ba2377223 */ /* 0x100fe20000010825 */
[----:B------:R-:W-:Y:S01]  /*4a30*/  FMNMX.FTZ R45, R74, R45, !PT ;  /* 0x0000002d4a2d7209 */ /* 0x000fe20007810000 */
[-CC-:B------:R-:W-:Y:S01]  /*4a40*/  FFMA.FTZ R212, R170, R11.reuse, -R37.reuse ;  /* 0x0000000baad47223 */ /* 0x180fe20000010825 */
[----:B------:R-:W-:Y:S01]  /*4a50*/  MUFU.EX2 R21, R21 ;  /* 0x0000001500157308 */ /* 0x000fe20000000800 */
[--C-:B------:R-:W-:Y:S01]  /*4a60*/  FFMA.FTZ R59, R188, R11, -R37.reuse ;  /* 0x0000000bbc3b7223 */ /* 0x100fe20000010825 */
[----:B------:R-:W-:Y:S01]  /*4a70*/  FMNMX.FTZ R45, R72, R45, !PT ;  /* 0x0000002d482d7209 */ /* 0x000fe20007810000 */
[-CC-:B------:R-:W-:Y:S01]  /*4a80*/  FFMA.FTZ R216, R190, R11.reuse, -R37.reuse ;  /* 0x0000000bbed87223 */ /* 0x180fe20000010825 */
[-CC-:B------:R-:W-:Y:S01]  /*4a90*/  FFMA.FTZ R194, R194, R11.reuse, -R37.reuse ;  /* 0x0000000bc2c27223 */ /* 0x180fe20000010825 */
[----:B------:R-:W-:Y:S01]  /*4aa0*/  FFMA.FTZ R218, R192, R11, -R37 ;  /* 0x0000000bc0da7223 */ /* 0x000fe20000010825 */
[----:B------:R-:W-:-:S02]  /*4ab0*/  FMNMX.FTZ R45, R78, R45, !PT ;  /* 0x0000002d4e2d7209 */ /* 0x000fc40007810000 */
        /* <DEDUP_REMOVED lines=18> */
[----:B------:R-:W1:Y:S02]  /*4be0*/  MUFU.EX2 R96, R96 ;  /* 0x0000006000607308 */ /* 0x000e640000000800 */
[----:B------:R-:W-:-:S04]  /*4bf0*/  FMNMX.FTZ R51, R44, R51, !PT ;  /* 0x000000332c337209 */ /* 0x000fc80007810000 */
[----:B------:R-:W-:Y:S02]  /*4c00*/  FMNMX.FTZ R51, R42, R51, !PT ;  /* 0x000000332a337209 */ /* 0x000fe40007810000 */
[----:B------:R-:W-:Y:S02]  /*4c10*/  MUFU.EX2 R41, R136 ;  /* 0x0000008800297308 */ /* 0x000fe40000000800 */
[----:B------:R-:W-:-:S04]  /*4c20*/  FMNMX.FTZ R53, R32, R51, !PT ;  /* 0x0000003320357209 */ /* 0x000fc80007810000 */
[----:B------:R-:W-:Y:S02]  /*4c30*/  FMNMX.FTZ R53, R46, R53, !PT ;  /* 0x000000352e357209 */ /* 0x000fe40007810000 */
[----:B------:R-:W2:Y:S01]  /*4c40*/  MUFU.EX2 R104, R104 ;  /* 0x0000006800687308 */ /* 0x000ea20000000800 */
[----:B-1----:R-:W-:Y:S02]  /*4c50*/  F2FP.F16.F32.PACK_AB R188, R96, R35 ;  /* 0x0000002360bc723e */ /* 0x002fe400000000ff */
[----:B------:R-:W-:-:S04]  /*4c60*/  FMNMX.FTZ R53, R24, R53, !PT ;  /* 0x0000003518357209 */ /* 0x000fc80007810000 */
[----:B------:R-:W-:Y:S01]  /*4c70*/  FMNMX.FTZ R53, R34, R53, !PT ;  /* 0x0000003522357209 */ /* 0x000fe20007810000 */
[----:B------:R-:W-:Y:S03]  /*4c80*/  MUFU.EX2 R43, R158 ;  /* 0x0000009e002b7308 */ /* 0x000fe60000000800 */
        /* <DEDUP_REMOVED lines=9> */
[----:B------:R-:W-:Y:S01]  /*4d20*/  MUFU.EX2 R112, R112 ;  /* 0x0000007000707308 */ /* 0x000fe20000000800 */
[----:B-1----:R-:W-:Y:S02]  /*4d30*/  F2FP.F16.F32.PACK_AB R192, R108, R43 ;  /* 0x0000002b6cc0723e */ /* 0x002fe400000000ff */
[----:B------:R-:W-:Y:S01]  /*4d40*/  FMNMX.FTZ R56, R60, R53, !PT ;  /* 0x000000353c387209 */ /* 0x000fe20007810000 */
[----:B------:R-:W-:-:S04]  /*4d50*/  FFMA.FTZ R53, R138, R11, -R37 ;  /* 0x0000000b8a357223 */ /* 0x000fc80000010825 */
[----:B------:R-:W1:Y:S01]  /*4d60*/  SHFL.BFLY PT, R57, R56, 0x2, 0x1f ;  /* 0x0c401f0038397f89 */ /* 0x000e6200000e0000 */
[----:B------:R-:W-:Y:S08]  /*4d70*/  MUFU.EX2 R47, R172 ;  /* 0x000000ac002f7308 */ /* 0x000ff00000000800 */
[----:B------:R-:W2:Y:S08]  /*4d80*/  MUFU.EX2 R116, R116 ;  /* 0x0000007400747308 */ /* 0x000eb00000000800 */
[----:B------:R-:W-:Y:S01]  /*4d90*/  MUFU.EX2 R198, R198 ;  /* 0x000000c600c67308 */ /* 0x000fe20000000800 */
[----:B-1----:R-:W-:-:S07]  /*4da0*/  FMNMX.FTZ R61, R56, R57, !PT ;  /* 0x00000039383d7209 */ /* 0x002fce0007810000 */
[----:B------:R-:W-:Y:S01]  /*4db0*/  MUFU.EX2 R49, R160 ;  /* 0x000000a000317308 */ /* 0x000fe20000000800 */
[-CC-:B------:R-:W-:Y:S01]  /*4dc0*/  FFMA.FTZ R57, R174, R11.reuse, -R37.reuse ;  /* 0x0000000bae397223 */ /* 0x180fe20000010825 */
[----:B------:R-:W-:Y:S01]  /*4dd0*/  FFMA.FTZ R37, R196, R11, -R37 ;  /* 0x0000000bc4257223 */ /* 0x000fe20000010825 */
[----:B--2---:R-:W-:Y:S01]  /*4de0*/  F2FP.F16.F32.PACK_AB R196, R116, R47 ;  /* 0x0000002f74c4723e */ /* 0x004fe200000000ff */
[----:B------:R-:W1:Y:S04]  /*4df0*/  SHFL.BFLY PT, R88, R61, 0x1, 0x1f ;  /* 0x0c201f003d587f89 */ /* 0x000e6800000e0000 */
[----:B------:R-:W-:Y:S08]  /*4e00*/  MUFU.EX2 R200, R200 ;  /* 0x000000c800c87308 */ /* 0x000ff00000000800 */
[----:B------:R-:W-:Y:S08]  /*4e10*/  MUFU.EX2 R51, R154 ;  /* 0x0000009a00337308 */ /* 0x000ff00000000800 */
[----:B------:R-:W-:Y:S01]  /*4e20*/  MUFU.EX2 R202, R202 ;  /* 0x000000ca00ca7308 */ /* 0x000fe20000000800 */
[----:B-1----:R-:W-:-:S04]  /*4e30*/  FMNMX.FTZ R88, R61, R88, !PT ;  /* 0x000000583d587209 */ /* 0x002fc80007810000 */
[C---:B------:R-:W-:Y:S01]  /*4e40*/  FSETP.NEU.FTZ.AND P2, PT, R88.reuse, -INF , PT ;  /* 0xff8000005800780b */ /* 0x040fe20003f5d000 */
[----:B------:R-:W-:Y:S02]  /*4e50*/  FMUL.FTZ R63, R88, R11 ;  /* 0x0000000b583f7220 */ /* 0x000fe40000410000 */
[----:B------:R-:W-:Y:S03]  /*4e60*/  MUFU.EX2 R39, R144 ;  /* 0x0000009000277308 */ /* 0x000fe60000000800 */
[----:B------:R-:W-:Y:S02]  /*4e70*/  FSEL R63, R63, RZ, P2 ;  /* 0x000000ff3f3f7208 */ /* 0x000fe40001000000 */
[----:B------:R-:W-:-:S03]  /*4e80*/  PLOP3.LUT P2, PT, PT, PT, UP0, 0x80, 0x0 ;  /* 0x000000000000781c */ /* 0x000fc60003f4f008 */
[----:B------:R-:W-:Y:S01]  /*4e90*/  MUFU.EX2 R204, R204 ;  /* 0x000000cc00cc7308 */ /* 0x000fe20000000800 */
[-C--:B------:R-:W-:Y:S01]  /*4ea0*/  FFMA.FTZ R197, R66, R11.reuse, -R63 ;  /* 0x0000000b42c57223 */ /* 0x080fe2000001083f */
[----:B------:R-:W-:Y:S01]  /*4eb0*/  FADD.FTZ R66, R178, R65 ;  /* 0x00000041b2427221 */ /* 0x000fe20000010000 */
[-CC-:B------:R-:W-:Y:S01]  /*4ec0*/  FFMA.FTZ R177, R114, R11.reuse, -R63.reuse ;  /* 0x0000000b72b17223 */ /* 0x180fe2000001083f */
[-CC-:B------:R-:W-:Y:S01]  /*4ed0*/  FFMA.FTZ R36, R115, R11.reuse, -R63.reuse ;  /* 0x0000000b73247223 */ /* 0x180fe2000001083f */
[-CC-:B------:R-:W-:Y:S01]  /*4ee0*/  FFMA.FTZ R179, R118, R11.reuse, -R63.reuse ;  /* 0x0000000b76b37223 */ /* 0x180fe2000001083f */
[----:B------:R-:W-:Y:S01]  /*4ef0*/  FADD.FTZ R65, R15, R66 ;  /* 0x000000420f417221 */ /* 0x000fe20000010000 */
[-CC-:B------:R-:W-:Y:S01]  /*4f00*/  FFMA.FTZ R14, R14, R11.reuse, -R63.reuse ;  /* 0x0000000b0e0e7223 */ /* 0x180fe2000001083f */
[-C--:B------:R-:W-:Y:S01]  /*4f10*/  FFMA.FTZ R181, R106, R11.reuse, -R63 ;  /* 0x0000000b6ab57223 */ /* 0x080fe2000001083f */
[----:B------:R-:W-:Y:S01]  /*4f20*/  MUFU.EX2 R177, R177 ;  /* 0x000000b100b17308 */ /* 0x000fe20000000800 */
[----:B------:R-:W-:Y:S01]  /*4f30*/  FADD.FTZ R66, R180, R65 ;  /* 0x00000041b4427221 */ /* 0x000fe20000010000 */
[-CC-:B------:R-:W-:Y:S01]  /*4f40*/  FFMA.FTZ R20, R20, R11.reuse, -R63.reuse ;  /* 0x0000000b14147223 */ /* 0x180fe2000001083f */
[-CC-:B------:R-:W-:Y:S01]  /*4f50*/  FFMA.FTZ R183, R110, R11.reuse, -R63.reuse ;  /* 0x0000000b6eb77223 */ /* 0x180fe2000001083f */
[-CC-:B------:R-:W-:Y:S01]  /*4f60*/  FFMA.FTZ R201, R58, R11.reuse, -R63.reuse ;  /* 0x0000000b3ac97223 */ /* 0x180fe2000001083f */
[----:B------:R-:W-:Y:S01]  /*4f70*/  FADD.FTZ R65, R21, R66 ;  /* 0x0000004215417221 */ /* 0x000fe20000010000 */
[-CC-:B------:R-:W-:Y:S01]  /*4f80*/  FFMA.FTZ R66, R68, R11.reuse, -R63.reuse ;  /* 0x0000000b44427223 */ /* 0x180fe2000001083f */
[-C--:B------:R-:W-:Y:S01]  /*4f90*/  FFMA.FTZ R56, R80, R11.reuse, -R63 ;  /* 0x0000000b50387223 */ /* 0x080fe2000001083f */
[----:B------:R-:W1:Y:S01]  /*4fa0*/  MUFU.EX2 R36, R36 ;  /* 0x0000002400247308 */ /* 0x000e620000000800 */
[----:B------:R-:W-:Y:S01]  /*4fb0*/  FADD.FTZ R68, R182, R65 ;  /* 0x00000041b6447221 */ /* 0x000fe20000010000 */
[-CC-:B------:R-:W-:Y:S01]  /*4fc0*/  FFMA.FTZ R185, R98, R11.reuse, -R63.reuse ;  /* 0x0000000b62b97223 */ /* 0x180fe2000001083f */
[-CC-:B------:R-:W-:Y:S01]  /*4fd0*/  FFMA.FTZ R80, R82, R11.reuse, -R63.reuse ;  /* 0x0000000b52507223 */ /* 0x180fe2000001083f */
[-CC-:B------:R-:W-:Y:S01]  /*4fe0*/  FFMA.FTZ R187, R102, R11.reuse, -R63.reuse ;  /* 0x0000000b66bb7223 */ /* 0x180fe2000001083f */
[----:B------:R-:W-:Y:S01]  /*4ff0*/  FADD.FTZ R65, R25, R68 ;  /* 0x0000004419417221 */ /* 0x000fe20000010000 */
[-CC-:B------:R-:W-:Y:S01]  /*5000*/  FFMA.FTZ R82, R84, R11.reuse, -R63.reuse ;  /* 0x0000000b54527223 */ /* 0x180fe2000001083f */
[-C--:B------:R-:W-:Y:S01]  /*5010*/  FFMA.FTZ R203, R62, R11.reuse, -R63 ;  /* 0x0000000b3ecb7223 */ /* 0x080fe2000001083f */
[----:B------:R-:W2:Y:S01]  /*5020*/  MUFU.EX2 R179, R179 ;  /* 0x000000b300b37308 */ /* 0x000ea20000000800 */
[----:B------:R-:W-:Y:S01]  /*5030*/  FADD.FTZ R68, R184, R65 ;  /* 0x00000041b8447221 */ /* 0x000fe20000010000 */
[-CC-:B------:R-:W-:Y:S01]  /*5040*/  FFMA.FTZ R189, R90, R11.reuse, -R63.reuse ;  /* 0x0000000b5abd7223 */ /* 0x180fe2000001083f */
[-CC-:B------:R-:W-:Y:S01]  /*5050*/  FFMA.FTZ R84, R86, R11.reuse, -R63.reuse ;  /* 0x0000000b56547223 */ /* 0x180fe2000001083f */
[-CC-:B------:R-:W-:Y:S01]  /*5060*/  FFMA.FTZ R191, R94, R11.reuse, -R63.reuse ;  /* 0x0000000b5ebf7223 */ /* 0x180fe2000001083f */
[----:B------:R-:W-:Y:S01]  /*5070*/  FADD.FTZ R67, R29, R68 ;  /* 0x000000441d437221 */ /* 0x000fe20000010000 */
[-CC-:B------:R-:W-:Y:S01]  /*5080*/  FFMA.FTZ R86, R92, R11.reuse, -R63.reuse ;  /* 0x0000000b5c567223 */ /* 0x180fe2000001083f */
[-C--:B------:R-:W-:Y:S01]  /*5090*/  FFMA.FTZ R193, R74, R11.reuse, -R63 ;  /* 0x0000000b4ac17223 */ /* 0x080fe2000001083f */
[----:B------:R-:W3:Y:S01]  /*50a0*/  MUFU.EX2 R14, R14 ;  /* 0x0000000e000e7308 */ /* 0x000ee20000000800 */
[----:B-1----:R-:W-:Y:S01]  /*50b0*/  FADD.FTZ R58, R177, R36 ;  /* 0x00000024b13a7221 */ /* 0x002fe20000010000 */
[----:B------:R-:W-:Y:S01]  /*50c0*/  FADD.FTZ R68, R186, R67 ;  /* 0x00000043ba447221 */ /* 0x000fe20000010000 */
[-CC-:B------:R-:W-:Y:S01]  /*50d0*/  FFMA.FTZ R72, R72, R11.reuse, -R63.reuse ;  /* 0x0000000b48487223 */ /* 0x180fe2000001083f */
[-CC-:B------:R-:W-:Y:S01]  /*50e0*/  FFMA.FTZ R205, R50, R11.reuse, -R63.reuse ;  /* 0x0000000b32cd7223 */ /* 0x180fe2000001083f */
[-CC-:B------:R-:W-:Y:S01]  /*50f0*/  FFMA.FTZ R50, R40, R11.reuse, -R63.reuse ;  /* 0x0000000b28327223 */ /* 0x180fe2000001083f */
[----:B------:R-:W-:Y:S01]  /*5100*/  FADD.FTZ R68, R33, R68 ;  /* 0x0000004421447221 */ /* 0x000fe20000010000 */
[----:B------:R-:W-:Y:S01]  /*5110*/  @!P1 PRMT R40, RZ, 0x654, R12 ;  /* 0x00000654ff289816 */ /* 0x000fe2000000000c */
[----:B------:R-:W1:Y:S01]  /*5120*/  MUFU.EX2 R181, R181 ;  /* 0x000000b500b57308 */ /* 0x000e620000000800 */
[----:B--2---:R-:W-:Y:S01]  /*5130*/  FADD.FTZ R65, R179, R58 ;  /* 0x0000003ab3417221 */ /* 0x004fe20000010000 */
[----:B------:R-:W-:Y:S01]  /*5140*/  FADD.FTZ R67, R35, R68 ;  /* 0x0000004423437221 */ /* 0x000fe20000010000 */
[-CC-:B------:R-:W-:Y:S01]  /*5150*/  FFMA.FTZ R195, R78, R11.reuse, -R63.reuse ;  /* 0x0000000b4ec37223 */ /* 0x180fe2000001083f */
[----:B------:R2:W-:Y:S01]  /*5160*/  @!P1 SYNCS.ARRIVE.TRANS64.RED.A1T0 RZ, [R40+URZ], RZ ;  /* 0x000000ff28ff99a7 */ /* 0x0005e2000810043f */
[-C--:B------:R-:W-:Y:S01]  /*5170*/  FFMA.FTZ R74, R76, R11.reuse, -R63 ;  /* 0x0000000b4c4a7223 */ /* 0x080fe2000001083f */
[----:B------:R-:W-:Y:S01]  /*5180*/  FADD.FTZ R62, R96, R67 ;  /* 0x00000043603e7221 */ /* 0x000fe20000010000 */
[-C--:B------:R-:W-:Y:S01]  /*5190*/  FFMA.FTZ R64, R64, R11.reuse, -R63 ;  /* 0x0000000b40407223 */ /* 0x080fe2000001083f */
[----:B------:R-:W4:Y:S01]  /*51a0*/  MUFU.EX2 R20, R20 ;  /* 0x0000001400147308 */ /* 0x000f220000000800 */
[----:B---3--:R-:W-:Y:S01]  /*51b0*/  FADD.FTZ R58, R14, R65 ;  /* 0x000000410e3a7221 */ /* 0x008fe20000010000 */
[----:B------:R-:W-:Y:S01]  /*51c0*/  FADD.FTZ R67, R41, R62 ;  /* 0x0000003e29437221 */ /* 0x000fe20000010000 */
[-CC-:B------:R-:W-:Y:S01]  /*51d0*/  FFMA.FTZ R199, R70, R11.reuse, -R63.reuse ;  /* 0x0000000b46c77223 */ /* 0x180fe2000001083f */
[-CC-:B------:R-:W-:Y:S01]  /*51e0*/  FFMA.FTZ R44, R44, R11.reuse, -R63.reuse ;  /* 0x0000000b2c2c7223 */ /* 0x180fe2000001083f */
[-C--:B------:R-:W-:Y:S01]  /*51f0*/  FFMA.FTZ R48, R48, R11.reuse, -R63 ;  /* 0x0000000b30307223 */ /* 0x080fe2000001083f */
[----:B------:R-:W-:Y:S01]  /*5200*/  FADD.FTZ R62, R104, R67 ;  /* 0x00000043683e7221 */ /* 0x000fe20000010000 */
[-CC-:B------:R-:W-:Y:S01]  /*5210*/  FFMA.FTZ R52, R52, R11.reuse, -R63.reuse ;  /* 0x0000000b34347223 */ /* 0x180fe2000001083f */
[----:B------:R-:W3:Y:S01]  /*5220*/  MUFU.EX2 R183, R183 ;  /* 0x000000b700b77308 */ /* 0x000ee20000000800 */
[----:B-1----:R-:W-:Y:S01]  /*5230*/  FADD.FTZ R65, R181, R58 ;  /* 0x0000003ab5417221 */ /* 0x002fe20000010000 */
[----:B------:R-:W-:Y:S01]  /*5240*/  FADD.FTZ R67, R43, R62 ;  /* 0x0000003e2b437221 */ /* 0x000fe20000010000 */
[-CC-:B------:R-:W-:Y:S01]  /*5250*/  FFMA.FTZ R54, R54, R11.reuse, -R63.reuse ;  /* 0x0000000b36367223 */ /* 0x180fe2000001083f */
[-CC-:B------:R-:W-:Y:S01]  /*5260*/  FFMA.FTZ R42, R42, R11.reuse, -R63.reuse ;  /* 0x0000000b2a2a7223 */ /* 0x180fe2000001083f */
[-C--:B------:R-:W-:Y:S01]  /*5270*/  FFMA.FTZ R32, R32, R11.reuse, -R63 ;  /* 0x0000000b20207223 */ /* 0x080fe2000001083f */
[----:B------:R-:W-:Y:S01]  /*5280*/  FADD.FTZ R62, R108, R67 ;  /* 0x000000436c3e7221 */ /* 0x000fe20000010000 */
[-C--:B------:R-:W-:Y:S01]  /*5290*/  FFMA.FTZ R46, R46, R11.reuse, -R63 ;  /* 0x0000000b2e2e7223 */ /* 0x080fe2000001083f */
[----:B------:R-:W1:Y:S01]  /*52a0*/  MUFU.EX2 R56, R56 ;  /* 0x0000003800387308 */ /* 0x000e620000000800 */
[----:B----4-:R-:W-:Y:S01]  /*52b0*/  FADD.FTZ R58, R20, R65 ;  /* 0x00000041143a7221 */ /* 0x010fe20000010000 */
[----:B------:R-:W-:Y:S01]  /*52c0*/  FADD.FTZ R67, R45, R62 ;  /* 0x0000003e2d437221 */ /* 0x000fe20000010000 */
[-CC-:B------:R-:W-:Y:S01]  /*52d0*/  FFMA.FTZ R24, R24, R11.reuse, -R63.reuse ;  /* 0x0000000b18187223 */ /* 0x180fe2000001083f */
[-CC-:B------:R-:W-:Y:S01]  /*52e0*/  FFMA.FTZ R34, R34, R11.reuse, -R63.reuse ;  /* 0x0000000b22227223 */ /* 0x180fe2000001083f */
[-C--:B------:R-:W-:Y:S01]  /*52f0*/  FFMA.FTZ R28, R28, R11.reuse, -R63 ;  /* 0x0000000b1c1c7223 */ /* 0x080fe2000001083f */
[----:B------:R-:W-:Y:S01]  /*5300*/  FADD.FTZ R62, R112, R67 ;  /* 0x00000043703e7221 */ /* 0x000fe20000010000 */
[-CC-:B------:R-:W-:Y:S01]  /*5310*/  FFMA.FTZ R38, R38, R11.reuse, -R63.reuse ;  /* 0x0000000b26267223 */ /* 0x180fe2000001083f */
[----:B------:R-:W4:Y:S01]  /*5320*/  MUFU.EX2 R185, R185 ;  /* 0x000000b900b97308 */ /* 0x000f220000000800 */
[----:B---3--:R-:W-:Y:S01]  /*5330*/  FADD.FTZ R65, R183, R58 ;  /* 0x0000003ab7417221 */ /* 0x008fe20000010000 */
[----:B------:R-:W-:Y:S01]  /*5340*/  FADD.FTZ R67, R47, R62 ;  /* 0x0000003e2f437221 */ /* 0x000fe20000010000 */
[-CC-:B------:R-:W-:Y:S01]  /*5350*/  FFMA.FTZ R120, R120, R11.reuse, -R63.reuse ;  /* 0x0000000b78787223 */ /* 0x180fe2000001083f */
[-CC-:B------:R-:W-:Y:S01]  /*5360*/  FFMA.FTZ R26, R26, R11.reuse, -R63.reuse ;  /* 0x0000000b1a1a7223 */ /* 0x180fe2000001083f */
[-C--:B------:R-:W-:Y:S01]  /*5370*/  FFMA.FTZ R100, R100, R11.reuse, -R63 ;  /* 0x0000000b64647223 */ /* 0x080fe2000001083f */
[----:B------:R-:W-:Y:S01]  /*5380*/  FADD.FTZ R67, R116, R67 ;  /* 0x0000004374437221 */ /* 0x000fe20000010000 */
[-C--:B------:R-:W-:Y:S01]  /*5390*/  FFMA.FTZ R30, R30, R11.reuse, -R63 ;  /* 0x0000000b1e1e7223 */ /* 0x080fe2000001083f */
[----:B------:R-:W3:Y:S01]  /*53a0*/  MUFU.EX2 R80, R80 ;  /* 0x0000005000507308 */ /* 0x000ee20000000800 */
[----:B-1----:R-:W-:Y:S01]  /*53b0*/  FADD.FTZ R58, R56, R65 ;  /* 0x00000041383a7221 */ /* 0x002fe20000010000 */
[----:B------:R-:W-:Y:S01]  /*53c0*/  FFMA.FTZ R60, R60, R11, -R63 ;  /* 0x0000000b3c3c7223 */ /* 0x000fe2000001083f */
[----:B------:R-:W-:Y:S01]  /*53d0*/  F2FP.F16.F32.PACK_AB R178, R15, R178 ;  /* 0x000000b20fb2723e */ /* 0x000fe200000000ff */
[--C-:B------:R-:W-:Y:S01]  /*53e0*/  IMAD.MOV.U32 R78, RZ, RZ, R87.reuse ;  /* 0x000000ffff4e7224 */ /* 0x100fe200078e0057 */
[----:B------:R-:W-:Y:S01]  /*53f0*/  F2FP.F16.F32.PACK_AB R179, R14, R179 ;  /* 0x000000b30eb3723e */ /* 0x000fe200000000ff */
[--C-:B------:R-:W-:Y:S01]  /*5400*/  IMAD.MOV.U32 R76, RZ, RZ, R87.reuse ;  /* 0x000000ffff4c7224 */ /* 0x100fe200078e0057 */
[----:B------:R-:W-:Y:S01]  /*5410*/  F2FP.F16.F32.PACK_AB R182, R25, R182 ;  /* 0x000000b619b6723e */ /* 0x000fe200000000ff */
[----:B------:R-:W1:Y:S01]  /*5420*/  MUFU.EX2 R187, R187 ;  /* 0x000000bb00bb7308 */ /* 0x000e620000000800 */
[----:B----4-:R-:W-:Y:S01]  /*5430*/  FADD.FTZ R65, R185, R58 ;  /* 0x0000003ab9417221 */ /* 0x010fe20000010000 */
[----:B------:R-:W-:Y:S01]  /*5440*/  F2FP.F16.F32.PACK_AB R184, R29, R184 ;  /* 0x000000b81db8723e */ /* 0x000fe200000000ff */
[--C-:B------:R-:W-:Y:S01]  /*5450*/  IMAD.MOV.U32 R70, RZ, RZ, R87.reuse ;  /* 0x000000ffff467224 */ /* 0x100fe200078e0057 */
[----:B------:R-:W-:Y:S01]  /*5460*/  F2FP.F16.F32.PACK_AB R186, R33, R186 ;  /* 0x000000ba21ba723e */ /* 0x000fe200000000ff */
[--C-:B------:R-:W-:Y:S01]  /*5470*/  IMAD.MOV.U32 R68, RZ, RZ, R87.reuse ;  /* 0x000000ffff447224 */ /* 0x100fe200078e0057 */
[----:B------:R-:W-:Y:S01]  /*5480*/  F2FP.F16.F32.PACK_AB R177, R36, R177 ;  /* 0x000000b124b1723e */ /* 0x000fe200000000ff */
[----:B------:R-:W-:Y:S01]  /*5490*/  IMAD.MOV.U32 R62, RZ, RZ, R87 ;  /* 0x000000ffff3e7224 */ /* 0x000fe200078e0057 */
[----:B------:R-:W4:Y:S01]  /*54a0*/  MUFU.EX2 R82, R82 ;  /* 0x0000005200527308 */ /* 0x000f220000000800 */
[----:B---3--:R-:W-:Y:S01]  /*54b0*/  FADD.FTZ R58, R80, R65 ;  /* 0x00000041503a7221 */ /* 0x008fe20000010000 */
[----:B------:R-:W-:Y:S01]  /*54c0*/  F2FP.F16.F32.PACK_AB R183, R56, R183 ;  /* 0x000000b738b7723e */ /* 0x000fe200000000ff */
[--C-:B------:R-:W-:Y:S01]  /*54d0*/  IMAD.MOV.U32 R56, RZ, RZ, R87.reuse ;  /* 0x000000ffff387224 */ /* 0x100fe200078e0057 */
[----:B------:R-:W-:Y:S01]  /*54e0*/  F2FP.F16.F32.PACK_AB R185, R80, R185 ;  /* 0x000000b950b9723e */ /* 0x000fe200000000ff */
[--C-:B------:R-:W-:Y:S01]  /*54f0*/  IMAD.MOV.U32 R80, RZ, RZ, R87.reuse ;  /* 0x000000ffff507224 */ /* 0x100fe200078e0057 */
[----:B------:R-:W-:Y:S01]  /*5500*/  F2FP.F16.F32.PACK_AB R180, R21, R180 ;  /* 0x000000b415b4723e */ /* 0x000fe200000000ff */
[--C-:B------:R-:W-:Y:S01]  /*5510*/  IMAD.MOV.U32 R47, RZ, RZ, R87.reuse ;  /* 0x000000ffff2f7224 */ /* 0x100fe200078e0057 */
[----:B------:R-:W3:Y:S01]  /*5520*/  MUFU.EX2 R189, R189 ;  /* 0x000000bd00bd7308 */ /* 0x000ee20000000800 */
[----:B-1----:R-:W-:Y:S01]  /*5530*/  FADD.FTZ R65, R187, R58 ;  /* 0x0000003abb417221 */ /* 0x002fe20000010000 */
[----:B------:R-:W-:Y:S01]  /*5540*/  F2FP.F16.F32.PACK_AB R181, R20, R181 ;  /* 0x000000b514b5723e */ /* 0x000fe200000000ff */
[----:B------:R-:W-:-:S02]  /*5550*/  IMAD.MOV.U32 R43, RZ, RZ, R87 ;  /* 0x000000ffff2b7224 */ /* 0x000fc400078e0057 */
[--C-:B------:R-:W-:Y:S02]  /*5560*/  IMAD.MOV.U32 R41, RZ, RZ, R87.reuse ;  /* 0x000000ffff297224 */ /* 0x100fe400078e0057 */
[----:B------:R-:W-:Y:S01]  /*5570*/  IMAD.MOV.U32 R36, RZ, RZ, R87 ;  /* 0x000000ffff247224 */ /* 0x000fe200078e0057 */
[----:B------:R-:W2:Y:S01]  /*5580*/  MUFU.EX2 R84, R84 ;  /* 0x0000005400547308 */ /* 0x000ea20000000800 */
[C---:B----4-:R-:W-:Y:S01]  /*5590*/  FADD.FTZ R58, R82.reuse, R65 ;  /* 0x00000041523a7221 */ /* 0x050fe20000010000 */
[----:B------:R-:W-:Y:S01]  /*55a0*/  F2FP.F16.F32.PACK_AB R187, R82, R187 ;  /* 0x000000bb52bb723e */ /* 0x000fe200000000ff */
[--C-:B------:R-:W-:Y:S02]  /*55b0*/  IMAD.MOV.U32 R82, RZ, RZ, R87.reuse ;  /* 0x000000ffff527224 */ /* 0x100fe400078e0057 */
[--C-:B------:R-:W-:Y:S02]  /*55c0*/  IMAD.MOV.U32 R35, RZ, RZ, R87.reuse ;  /* 0x000000ffff237224 */ /* 0x100fe400078e0057 */
[--C-:B------:R-:W-:Y:S01]  /*55d0*/  IMAD.MOV.U32 R33, RZ, RZ, R87.reuse ;  /* 0x000000ffff217224 */ /* 0x100fe200078e0057 */
[----:B------:R-:W1:Y:S01]  /*55e0*/  MUFU.EX2 R191, R191 ;  /* 0x000000bf00bf7308 */ /* 0x000e620000000800 */
[----:B---3--:R-:W-:Y:S01]  /*55f0*/  FADD.FTZ R65, R189, R58 ;  /* 0x0000003abd417221 */ /* 0x008fe20000010000 */
[----:B------:R-:W-:-:S02]  /*5600*/  IMAD.MOV.U32 R58, RZ, RZ, R87 ;  /* 0x000000ffff3a7224 */ /* 0x000fc400078e0057 */
[--C-:B------:R-:W-:Y:S02]  /*5610*/  IMAD.MOV.U32 R29, RZ, RZ, R87.reuse ;  /* 0x000000ffff1d7224 */ /* 0x100fe400078e0057 */
[----:B------:R-:W-:Y:S02]  /*5620*/  IMAD.MOV.U32 R25, RZ, RZ, R87 ;  /* 0x000000ffff197224 */ /* 0x000fe400078e0057 */
[----:B------:R-:W3:Y:S01]  /*5630*/  MUFU.EX2 R86, R86 ;  /* 0x0000005600567308 */ /* 0x000ee20000000800 */
[C---:B--2---:R-:W-:Y:S01]  /*5640*/  FADD.FTZ R40, R84.reuse, R65 ;  /* 0x0000004154287221 */ /* 0x044fe20000010000 */
[----:B------:R-:W-:Y:S01]  /*5650*/  F2FP.F16.F32.PACK_AB R189, R84, R189 ;  /* 0x000000bd54bd723e */ /* 0x000fe200000000ff */
[----:B------:R-:W-:-:S05]  /*5660*/  IMAD.MOV.U32 R84, RZ, RZ, R87 ;  /* 0x000000ffff547224 */ /* 0x000fca00078e0057 */
[----:B------:R-:W2:Y:S01]  /*5670*/  MUFU.EX2 R193, R193 ;  /* 0x000000c100c17308 */ /* 0x000ea20000000800 */
[----:B-1----:R-:W-:-:S07]  /*5680*/  FADD.FTZ R65, R191, R40 ;  /* 0x00000028bf417221 */ /* 0x002fce0000010000 */
[----:B------:R-:W1:Y:S01]  /*5690*/  MUFU.EX2 R72, R72 ;  /* 0x0000004800487308 */ /* 0x000e620000000800 */
[C---:B---3--:R-:W-:Y:S01]  /*56a0*/  FADD.FTZ R40, R86.reuse, R65 ;  /* 0x0000004156287221 */ /* 0x048fe20000010000 */
[----:B------:R-:W-:Y:S01]  /*56b0*/  F2FP.F16.F32.PACK_AB R191, R86, R191 ;  /* 0x000000bf56bf723e */ /* 0x000fe200000000ff */
[----:B------:R-:W-:-:S05]  /*56c0*/  IMAD.MOV.U32 R86, RZ, RZ, R87 ;  /* 0x000000ffff567224 */ /* 0x000fca00078e0057 */
[----:B------:R-:W3:Y:S01]  /*56d0*/  MUFU.EX2 R195, R195 ;  /* 0x000000c300c37308 */ /* 0x000ee20000000800 */
[----:B--2---:R-:W-:-:S07]  /*56e0*/  FADD.FTZ R65, R193, R40 ;  /* 0x00000028c1417221 */ /* 0x004fce0000010000 */
[----:B------:R2:W-:Y:S01]  /*56f0*/  MUFU.EX2 R12, R50 ;  /* 0x00000032000c7308 */ /* 0x0005e20000000800 */
[C---:B-1----:R-:W-:Y:S01]  /*5700*/  FADD.FTZ R40, R72.reuse, R65 ;  /* 0x0000004148287221 */ /* 0x042fe20000010000 */
[----:B------:R-:W-:Y:S01]  /*5710*/  F2FP.F16.F32.PACK_AB R193, R72, R193 ;  /* 0x000000c148c1723e */ /* 0x000fe200000000ff */
[----:B------:R-:W-:-:S05]  /*5720*/  IMAD.MOV.U32 R72, RZ, RZ, R87 ;  /* 0x000000ffff487224 */ /* 0x000fca00078e0057 */
[----:B------:R-:W1:Y:S01]  /*5730*/  MUFU.EX2 R74, R74 ;  /* 0x0000004a004a7308 */ /* 0x000e620000000800 */
[----:B--2---:R-:W-:Y:S01]  /*5740*/  FADD.FTZ R50, R198, R67 ;  /* 0x00000043c6327221 */ /* 0x004fe20000010000 */
[----:B---3--:R-:W-:Y:S01]  /*5750*/  FADD.FTZ R65, R195, R40 ;  /* 0x00000028c3417221 */ /* 0x008fe20000010000 */
[C---:B------:R-:W-:Y:S02]  /*5760*/  F2FP.F16.F32.PACK_AB R198, R49.reuse, R198 ;  /* 0x000000c631c6723e */ /* 0x040fe400000000ff */
[----:B------:R-:W-:Y:S01]  /*5770*/  FADD.FTZ R67, R49, R50 ;  /* 0x0000003231437221 */ /* 0x000fe20000010000 */
[----:B------:R-:W-:Y:S02]  /*5780*/  IMAD.MOV.U32 R49, RZ, RZ, R87 ;  /* 0x000000ffff317224 */ /* 0x000fe400078e0057 */
[----:B------:R-:W2:Y:S01]  /*5790*/  MUFU.EX2 R197, R197 ;  /* 0x000000c500c57308 */ /* 0x000ea20000000800 */
[----:B------:R-:W-:Y:S01]  /*57a0*/  FADD.FTZ R50, R200, R67 ;  /* 0x00000043c8327221 */ /* 0x000fe20000010000 */
[----:B------:R-:W-:-:S03]  /*57b0*/  F2FP.F16.F32.PACK_AB R200, R51, R200 ;  /* 0x000000c833c8723e */ /* 0x000fc600000000ff */
[----:B------:R-:W-:Y:S01]  /*57c0*/  FADD.FTZ R67, R51, R50 ;  /* 0x0000003233437221 */ /* 0x000fe20000010000 */
[----:B------:R-:W-:Y:S02]  /*57d0*/  IMAD.MOV.U32 R51, RZ, RZ, R87 ;  /* 0x000000ffff337224 */ /* 0x000fe400078e0057 */
[----:B------:R-:W3:Y:S01]  /*57e0*/  MUFU.EX2 R64, R64 ;  /* 0x0000004000407308 */ /* 0x000ee20000000800 */
[C---:B-1----:R-:W-:Y:S01]  /*57f0*/  FADD.FTZ R40, R74.reuse, R65 ;  /* 0x000000414a287221 */ /* 0x042fe20000010000 */
[----:B------:R-:W-:Y:S01]  /*5800*/  F2FP.F16.F32.PACK_AB R195, R74, R195 ;  /* 0x000000c34ac3723e */ /* 0x000fe200000000ff */
[--C-:B------:R-:W-:Y:S02]  /*5810*/  IMAD.MOV.U32 R74, RZ, RZ, R87.reuse ;  /* 0x000000ffff4a7224 */ /* 0x100fe400078e0057 */
[----:B------:R-:W-:-:S03]  /*5820*/  IMAD.MOV.U32 R50, RZ, RZ, R87 ;  /* 0x000000ffff327224 */ /* 0x000fc600078e0057 */
[----:B------:R-:W-:Y:S01]  /*5830*/  MUFU.EX2 R27, R27 ;  /* 0x0000001b001b7308 */ /* 0x000fe20000000800 */
[----:B--2---:R-:W-:-:S07]  /*5840*/  FADD.FTZ R65, R197, R40 ;  /* 0x00000028c5417221 */ /* 0x004fce0000010000 */
[----:B------:R-:W1:Y:S01]  /*5850*/  MUFU.EX2 R199, R199 ;  /* 0x000000c700c77308 */ /* 0x000e620000000800 */
[C---:B---3--:R-:W-:Y:S01]  /*5860*/  FADD.FTZ R40, R64.reuse, R65 ;  /* 0x0000004140287221 */ /* 0x048fe20000010000 */
[----:B------:R-:W-:Y:S01]  /*5870*/  F2FP.F16.F32.PACK_AB R197, R64, R197 ;  /* 0x000000c540c5723e */ /* 0x000fe200000000ff */
[--C-:B------:R-:W-:Y:S02]  /*5880*/  IMAD.MOV.U32 R65, RZ, RZ, R87.reuse ;  /* 0x000000ffff417224 */ /* 0x100fe400078e0057 */
[----:B------:R-:W-:-:S03]  /*5890*/  IMAD.MOV.U32 R64, RZ, RZ, R87 ;  /* 0x000000ffff407224 */ /* 0x000fc600078e0057 */
[----:B------:R-:W2:Y:S08]  /*58a0*/  MUFU.EX2 R206, R206 ;  /* 0x000000ce00ce7308 */ /* 0x000eb00000000800 */
[----:B------:R3:W-:Y:S01]  /*58b0*/  MUFU.EX2 R207, R44 ;  /* 0x0000002c00cf7308 */ /* 0x0007e20000000800 */
[----:B-1----:R-:W-:-:S07]  /*58c0*/  FADD.FTZ R13, R199, R40 ;  /* 0x00000028c70d7221 */ /* 0x002fce0000010000 */
[----:B------:R-:W1:Y:S01]  /*58d0*/  MUFU.EX2 R66, R66 ;  /* 0x0000004200427308 */ /* 0x000e620000000800 */
[----:B---3--:R-:W-:Y:S01]  /*58e0*/  FADD.FTZ R44, R202, R67 ;  /* 0x00000043ca2c7221 */ /* 0x008fe20000010000 */
[----:B------:R-:W-:-:S03]  /*58f0*/  F2FP.F16.F32.PACK_AB R202, R39, R202 ;  /* 0x000000ca27ca723e */ /* 0x000fc600000000ff */
[----:B------:R-:W-:Y:S01]  /*5900*/  FADD.FTZ R67, R39, R44 ;  /* 0x0000002c27437221 */ /* 0x000fe20000010000 */
[----:B------:R-:W-:Y:S02]  /*5910*/  IMAD.MOV.U32 R39, RZ, RZ, R87 ;  /* 0x000000ffff277224 */ /* 0x000fe400078e0057 */
[----:B------:R-:W3:Y:S01]  /*5920*/  MUFU.EX2 R31, R31 ;  /* 0x0000001f001f7308 */ /* 0x000ee20000000800 */
[----:B------:R-:W-:Y:S01]  /*5930*/  FADD.FTZ R44, R204, R67 ;  /* 0x00000043cc2c7221 */ /* 0x000fe20000010000 */
[C---:B------:R-:W-:Y:S01]  /*5940*/  F2FP.F16.F32.PACK_AB R204, R27.reuse, R204 ;  /* 0x000000cc1bcc723e */ /* 0x040fe200000000ff */
[--C-:B------:R-:W-:Y:S02]  /*5950*/  IMAD.MOV.U32 R67, RZ, RZ, R87.reuse ;  /* 0x000000ffff437224 */ /* 0x100fe400078e0057 */
[----:B------:R-:W-:Y:S01]  /*5960*/  FADD.FTZ R63, R27, R44 ;  /* 0x0000002c1b3f7221 */ /* 0x000fe20000010000 */
[----:B------:R-:W-:Y:S02]  /*5970*/  IMAD.MOV.U32 R44, RZ, RZ, R87 ;  /* 0x000000ffff2c7224 */ /* 0x000fe400078e0057 */
[----:B------:R-:W-:Y:S01]  /*5980*/  MUFU.EX2 R201, R201 ;  /* 0x000000c900c97308 */ /* 0x000fe20000000800 */
[----:B--2---:R-:W-:Y:S01]  /*5990*/  FADD.FTZ R40, R206, R63 ;  /* 0x0000003fce287221 */ /* 0x004fe20000010000 */
[----:B-1----:R-:W-:Y:S01]  /*59a0*/  F2FP.F16.F32.PACK_AB R199, R66, R199 ;  /* 0x000000c742c7723e */ /* 0x002fe200000000ff */
[----:B------:R-:W-:-:S02]  /*59b0*/  IMAD.MOV.U32 R63, RZ, RZ, R87 ;  /* 0x000000ffff3f7224 */ /* 0x000fc400078e0057 */
[----:B------:R-:W-:-:S03]  /*59c0*/  IMAD.MOV.U32 R27, RZ, RZ, R87 ;  /* 0x000000ffff1b7224 */ /* 0x000fc600078e0057 */
[----:B------:R-:W1:Y:S01]  /*59d0*/  MUFU.EX2 R208, R208 ;  /* 0x000000d000d07308 */ /* 0x000e620000000800 */
[C---:B---3--:R-:W-:Y:S01]  /*59e0*/  FADD.FTZ R15, R31.reuse, R40 ;  /* 0x000000281f0f7221 */ /* 0x048fe20000010000 */
[----:B------:R-:W-:Y:S01]  /*59f0*/  F2FP.F16.F32.PACK_AB R206, R31, R206 ;  /* 0x000000ce1fce723e */ /* 0x000fe200000000ff */
[----:B------:R-:W-:-:S05]  /*5a00*/  IMAD.MOV.U32 R31, RZ, RZ, R87 ;  /* 0x000000ffff1f7224 */ /* 0x000fca00078e0057 */
[----:B------:R-:W-:Y:S08]  /*5a10*/  MUFU.EX2 R48, R48 ;  /* 0x0000003000307308 */ /* 0x000ff00000000800 */
[----:B------:R-:W2:Y:S01]  /*5a20*/  MUFU.EX2 R53, R53 ;  /* 0x0000003500357308 */ /* 0x000ea20000000800 */
[----:B-1----:R-:W-:-:S07]  /*5a30*/  FADD.FTZ R40, R208, R15 ;  /* 0x0000000fd0287221 */ /* 0x002fce0000010000 */
[----:B------:R-:W1:Y:S08]  /*5a40*/  MUFU.EX2 R203, R203 ;  /* 0x000000cb00cb7308 */ /* 0x000e700000000800 */
[----:B------:R-:W3:Y:S01]  /*5a50*/  MUFU.EX2 R210, R210 ;  /* 0x000000d200d27308 */ /* 0x000ee20000000800 */
[C---:B--2---:R-:W-:Y:S01]  /*5a60*/  FADD.FTZ R15, R53.reuse, R40 ;  /* 0x00000028350f7221 */ /* 0x044fe20000010000 */
[----:B------:R-:W-:Y:S01]  /*5a70*/  F2FP.F16.F32.PACK_AB R208, R53, R208 ;  /* 0x000000d035d0723e */ /* 0x000fe200000000ff */
[----:B------:R-:W-:-:S02]  /*5a80*/  IMAD.MOV.U32 R53, RZ, RZ, R87 ;  /* 0x000000ffff357224 */ /* 0x000fc400078e0057 */
[----:B------:R-:W-:-:S03]  /*5a90*/  IMAD.MOV.U32 R40, RZ, RZ, R87 ;  /* 0x000000ffff287224 */ /* 0x000fc600078e0057 */
[----:B------:R-:W2:Y:S08]  /*5aa0*/  MUFU.EX2 R52, R52 ;  /* 0x0000003400347308 */ /* 0x000eb00000000800 */
[----:B------:R4:W-:Y:S08]  /*5ab0*/  MUFU.EX2 R209, R32 ;  /* 0x0000002000d17308 */ /* 0x0009f00000000800 */
[----:B------:R-:W5:Y:S01]  /*5ac0*/  MUFU.EX2 R55, R55 ;  /* 0x0000003700377308 */ /* 0x000f620000000800 */
[----:B----4-:R-:W-:Y:S01]  /*5ad0*/  FADD.FTZ R32, R66, R13 ;  /* 0x0000000d42207221 */ /* 0x010fe20000010000 */
[----:B------:R-:W-:-:S03]  /*5ae0*/  IMAD.MOV.U32 R66, RZ, RZ, R87 ;  /* 0x000000ffff427224 */ /* 0x000fc600078e0057 */
[----:B------:R-:W-:Y:S01]  /*5af0*/  FADD.FTZ R13, R201, R32 ;  /* 0x00000020c90d7221 */ /* 0x000fe20000010000 */
[C---:B------:R-:W-:Y:S02]  /*5b00*/  F2FP.F16.F32.PACK_AB R201, R48.reuse, R201 ;  /* 0x000000c930c9723e */ /* 0x040fe400000000ff */
[----:B------:R-:W4:Y:S01]  /*5b10*/  MUFU.EX2 R205, R205 ;  /* 0x000000cd00cd7308 */ /* 0x000f220000000800 */
[----:B------:R-:W-:Y:S01]  /*5b20*/  FADD.FTZ R32, R48, R13 ;  /* 0x0000000d30207221 */ /* 0x000fe20000010000 */
[----:B------:R-:W-:-:S03]  /*5b30*/  IMAD.MOV.U32 R48, RZ, RZ, R87 ;  /* 0x000000ffff307224 */ /* 0x000fc600078e0057 */
[----:B-1----:R-:W-:Y:S01]  /*5b40*/  FADD.FTZ R13, R203, R32 ;  /* 0x00000020cb0d7221 */ /* 0x002fe20000010000 */
[----:B---3--:R-:W-:Y:S01]  /*5b50*/  FADD.FTZ R32, R210, R15 ;  /* 0x0000000fd2207221 */ /* 0x008fe20000010000 */
[----:B--2---:R-:W-:Y:S01]  /*5b60*/  F2FP.F16.F32.PACK_AB R203, R52, R203 ;  /* 0x000000cb34cb723e */ /* 0x004fe200000000ff */
[----:B------:R-:W1:Y:S01]  /*5b70*/  MUFU.EX2 R212, R212 ;  /* 0x000000d400d47308 */ /* 0x000e620000000800 */
[C---:B-----5:R-:W-:Y:S01]  /*5b80*/  F2FP.F16.F32.PACK_AB R210, R55.reuse, R210 ;  /* 0x000000d237d2723e */ /* 0x060fe200000000ff */
[----:B------:R-:W-:Y:S01]  /*5b90*/  FADD.FTZ R15, R55, R32 ;  /* 0x00000020370f7221 */ /* 0x000fe20000010000 */
[--C-:B------:R-:W-:Y:S02]  /*5ba0*/  IMAD.MOV.U32 R55, RZ, RZ, R87.reuse ;  /* 0x000000ffff377224 */ /* 0x100fe400078e0057 */
[----:B------:R-:W-:-:S03]  /*5bb0*/  IMAD.MOV.U32 R32, RZ, RZ, R87 ;  /* 0x000000ffff207224 */ /* 0x000fc600078e0057 */
[----:B------:R-:W2:Y:S08]  /*5bc0*/  MUFU.EX2 R57, R57 ;  /* 0x0000003900397308 */ /* 0x000eb00000000800 */
[----:B------:R-:W3:Y:S08]  /*5bd0*/  MUFU.EX2 R54, R54 ;  /* 0x0000003600367308 */ /* 0x000ef00000000800 */
[----:B------:R5:W-:Y:S08]  /*5be0*/  MUFU.EX2 R211, R24 ;  /* 0x0000001800d37308 */ /* 0x000bf00000000800 */
[----:B------:R-:W3:Y:S01]  /*5bf0*/  MUFU.EX2 R42, R42 ;  /* 0x0000002a002a7308 */ /* 0x000ee20000000800 */
[----:B-----5:R-:W-:Y:S01]  /*5c00*/  FADD.FTZ R24, R52, R13 ;  /* 0x0000000d34187221 */ /* 0x020fe20000010000 */
[----:B------:R-:W-:-:S03]  /*5c10*/  IMAD.MOV.U32 R52, RZ, RZ, R87 ;  /* 0x000000ffff347224 */ /* 0x000fc600078e0057 */
[----:B----4-:R-:W-:Y:S01]  /*5c20*/  FADD.FTZ R13, R205, R24 ;  /* 0x00000018cd0d7221 */ /* 0x010fe20000010000 */
[----:B-1----:R-:W-:Y:S01]  /*5c30*/  FADD.FTZ R24, R212, R15 ;  /* 0x0000000fd4187221 */ /* 0x002fe20000010000 */
[C---:B--2---:R-:W-:Y:S01]  /*5c40*/  F2FP.F16.F32.PACK_AB R212, R57.reuse, R212 ;  /* 0x000000d439d4723e */ /* 0x044fe200000000ff */
[----:B------:R-:W1:Y:S01]  /*5c50*/  MUFU.EX2 R46, R46 ;  /* 0x0000002e002e7308 */ /* 0x000e620000000800 */
[C---:B------:R-:W-:Y:S01]  /*5c60*/  FADD.FTZ R13, R12.reuse, R13 ;  /* 0x0000000d0c0d7221 */ /* 0x040fe20000010000 */
[----:B------:R-:W-:Y:S01]  /*5c70*/  FADD.FTZ R15, R57, R24 ;  /* 0x00000018390f7221 */ /* 0x000fe20000010000 */
[----:B------:R-:W-:Y:S01]  /*5c80*/  F2FP.F16.F32.PACK_AB R205, R12, R205 ;  /* 0x000000cd0ccd723e */ /* 0x000fe200000000ff */
[----:B------:R-:W-:Y:S02]  /*5c90*/  IMAD.MOV.U32 R57, RZ, RZ, R87 ;  /* 0x000000ffff397224 */ /* 0x000fe400078e0057 */
[----:B---3--:R-:W-:Y:S02]  /*5ca0*/  FADD.FTZ R24, R54, R13 ;  /* 0x0000000d36187221 */ /* 0x008fe40000010000 */
[----:B------:R-:W2:Y:S02]  /*5cb0*/  MUFU.EX2 R34, R34 ;  /* 0x0000002200227308 */ /* 0x000ea40000000800 */
[C---:B------:R-:W-:Y:S01]  /*5cc0*/  FADD.FTZ R13, R207.reuse, R24 ;  /* 0x00000018cf0d7221 */ /* 0x040fe20000010000 */
[----:B------:R-:W-:Y:S01]  /*5cd0*/  F2FP.F16.F32.PACK_AB R207, R207, R54 ;  /* 0x00000036cfcf723e */ /* 0x000fe200000000ff */
[----:B------:R-:W-:-:S02]  /*5ce0*/  IMAD.MOV.U32 R54, RZ, RZ, R87 ;  /* 0x000000ffff367224 */ /* 0x000fc400078e0057 */
[----:B------:R-:W-:Y:S02]  /*5cf0*/  FADD.FTZ R24, R42, R13 ;  /* 0x0000000d2a187221 */ /* 0x000fe40000010000 */
[----:B------:R-:W3:Y:S02]  /*5d00*/  MUFU.EX2 R213, R28 ;  /* 0x0000001c00d57308 */ /* 0x000ee40000000800 */
[C---:B------:R-:W-:Y:S01]  /*5d10*/  FADD.FTZ R13, R209.reuse, R24 ;  /* 0x00000018d10d7221 */ /* 0x040fe20000010000 */
[----:B------:R-:W-:Y:S01]  /*5d20*/  F2FP.F16.F32.PACK_AB R209, R209, R42 ;  /* 0x0000002ad1d1723e */ /* 0x000fe200000000ff */
[----:B------:R-:W-:Y:S02]  /*5d30*/  IMAD.MOV.U32 R42, RZ, RZ, R87 ;  /* 0x000000ffff2a7224 */ /* 0x000fe400078e0057 */
[----:B-1----:R-:W-:Y:S02]  /*5d40*/  FADD.FTZ R24, R46, R13 ;  /* 0x0000000d2e187221 */ /* 0x002fe40000010000 */
[----:B------:R-:W1:Y:S02]  /*5d50*/  MUFU.EX2 R38, R38 ;  /* 0x0000002600267308 */ /* 0x000e640000000800 */
[C---:B------:R-:W-:Y:S01]  /*5d60*/  FADD.FTZ R13, R211.reuse, R24 ;  /* 0x00000018d30d7221 */ /* 0x040fe20000010000 */
[----:B------:R-:W-:Y:S01]  /*5d70*/  F2FP.F16.F32.PACK_AB R211, R211, R46 ;  /* 0x0000002ed3d3723e */ /* 0x000fe200000000ff */
[----:B------:R-:W-:-:S02]  /*5d80*/  IMAD.MOV.U32 R46, RZ, RZ, R87 ;  /* 0x000000ffff2e7224 */ /* 0x000fc400078e0057 */
[----:B--2---:R-:W-:Y:S01]  /*5d90*/  FADD.FTZ R14, R34, R13 ;  /* 0x0000000d220e7221 */ /* 0x004fe20000010000 */
[--C-:B------:R-:W-:Y:S01]  /*5da0*/  IMAD.MOV.U32 R24, RZ, RZ, R87.reuse ;  /* 0x000000ffff187224 */ /* 0x100fe200078e0057 */
[----:B------:R-:W2:Y:S02]  /*5db0*/  MUFU.EX2 R214, R214 ;  /* 0x000000d600d67308 */ /* 0x000ea40000000800 */
[C---:B---3--:R-:W-:Y:S01]  /*5dc0*/  FADD.FTZ R13, R213.reuse, R14 ;  /* 0x0000000ed50d7221 */ /* 0x048fe20000010000 */
[----:B------:R-:W-:Y:S01]  /*5dd0*/  F2FP.F16.F32.PACK_AB R213, R213, R34 ;  /* 0x00000022d5d5723e */ /* 0x000fe200000000ff */
[----:B------:R-:W-:-:S04]  /*5de0*/  IMAD.MOV.U32 R34, RZ, RZ, R87 ;  /* 0x000000ffff227224 */ /* 0x000fc800078e0057 */
[----:B------:R-:W3:Y:S01]  /*5df0*/  MUFU.EX2 R215, R120 ;  /* 0x0000007800d77308 */ /* 0x000ee20000000800 */
[----:B-1----:R-:W-:-:S07]  /*5e00*/  FADD.FTZ R14, R38, R13 ;  /* 0x0000000d260e7221 */ /* 0x002fce0000010000 */
[----:B------:R-:W1:Y:S01]  /*5e10*/  MUFU.EX2 R59, R59 ;  /* 0x0000003b003b7308 */ /* 0x000e620000000800 */
[----:B--2---:R-:W-:-:S07]  /*5e20*/  FADD.FTZ R28, R214, R15 ;  /* 0x0000000fd61c7221 */ /* 0x004fce0000010000 */
[----:B------:R-:W2:Y:S01]  /*5e30*/  MUFU.EX2 R26, R26 ;  /* 0x0000001a001a7308 */ /* 0x000ea20000000800 */
[C---:B---3--:R-:W-:Y:S01]  /*5e40*/  FADD.FTZ R13, R215.reuse, R14 ;  /* 0x0000000ed70d7221 */ /* 0x048fe20000010000 */
[----:B------:R-:W-:Y:S01]  /*5e50*/  F2FP.F16.F32.PACK_AB R215, R215, R38 ;  /* 0x00000026d7d7723e */ /* 0x000fe200000000ff */
[----:B------:R-:W-:-:S05]  /*5e60*/  IMAD.MOV.U32 R38, RZ, RZ, R87 ;  /* 0x000000ffff267224 */ /* 0x000fca00078e0057 */
[----:B------:R-:W3:Y:S01]  /*5e70*/  MUFU.EX2 R216, R216 ;  /* 0x000000d800d87308 */ /* 0x000ee20000000800 */
[C---:B-1----:R-:W-:Y:S01]  /*5e80*/  FADD.FTZ R15, R59.reuse, R28 ;  /* 0x0000001c3b0f7221 */ /* 0x042fe20000010000 */
[----:B------:R-:W-:Y:S01]  /*5e90*/  F2FP.F16.F32.PACK_AB R214, R59, R214 ;  /* 0x000000d63bd6723e */ /* 0x000fe200000000ff */
[----:B------:R-:W-:-:S05]  /*5ea0*/  IMAD.MOV.U32 R59, RZ, RZ, R87 ;  /* 0x000000ffff3b7224 */ /* 0x000fca00078e0057 */
[----:B------:R-:W1:Y:S01]  /*5eb0*/  MUFU.EX2 R217, R100 ;  /* 0x0000006400d97308 */ /* 0x000e620000000800 */
[----:B--2---:R-:W-:-:S07]  /*5ec0*/  FADD.FTZ R14, R26, R13 ;  /* 0x0000000d1a0e7221 */ /* 0x004fce0000010000 */
[----:B------:R2:W4:Y:S01]  /*5ed0*/  MUFU.EX2 R61, R194 ;  /* 0x000000c2003d7308 */ /* 0x0005220000000800 */
[----:B---3--:R-:W-:-:S07]  /*5ee0*/  FADD.FTZ R28, R216, R15 ;  /* 0x0000000fd81c7221 */ /* 0x008fce0000010000 */
[----:B------:R-:W3:Y:S01]  /*5ef0*/  MUFU.EX2 R30, R30 ;  /* 0x0000001e001e7308 */ /* 0x000ee20000000800 */
[C---:B-1----:R-:W-:Y:S01]  /*5f00*/  FADD.FTZ R13, R217.reuse, R14 ;  /* 0x0000000ed90d7221 */ /* 0x042fe20000010000 */
[----:B--2---:R-:W-:Y:S01]  /*5f10*/  F2FP.F16.F32.PACK_AB R194, R112, R45 ;  /* 0x0000002d70c2723e */ /* 0x004fe200000000ff */
[--C-:B------:R-:W-:Y:S01]  /*5f20*/  IMAD.MOV.U32 R45, RZ, RZ, R87.reuse ;  /* 0x000000ffff2d7224 */ /* 0x100fe200078e0057 */
[----:B------:R-:W-:Y:S01]  /*5f30*/  F2FP.F16.F32.PACK_AB R217, R217, R26 ;  /* 0x0000001ad9d9723e */ /* 0x000fe200000000ff */
[----:B------:R-:W-:-:S03]  /*5f40*/  IMAD.MOV.U32 R26, RZ, RZ, R87 ;  /* 0x000000ffff1a7224 */ /* 0x000fc600078e0057 */
[----:B------:R-:W1:Y:S01]  /*5f50*/  MUFU.EX2 R218, R218 ;  /* 0x000000da00da7308 */ /* 0x000e620000000800 */
[C---:B----4-:R-:W-:Y:S01]  /*5f60*/  FADD.FTZ R15, R61.reuse, R28 ;  /* 0x0000001c3d0f7221 */ /* 0x050fe20000010000 */
[----:B------:R-:W-:Y:S01]  /*5f70*/  F2FP.F16.F32.PACK_AB R216, R61, R216 ;  /* 0x000000d83dd8723e */ /* 0x000fe200000000ff */
[----:B------:R-:W-:-:S05]  /*5f80*/  IMAD.MOV.U32 R61, RZ, RZ, R87 ;  /* 0x000000ffff3d7224 */ /* 0x000fca00078e0057 */
[----:B------:R2:W4:Y:S01]  /*5f90*/  MUFU.EX2 R219, R60 ;  /* 0x0000003c00db7308 */ /* 0x0005220000000800 */
[----:B---3--:R-:W-:-:S07]  /*5fa0*/  FADD.FTZ R14, R30, R13 ;  /* 0x0000000d1e0e7221 */ /* 0x008fce0000010000 */
[----:B------:R-:W3:Y:S01]  /*5fb0*/  MUFU.EX2 R37, R37 ;  /* 0x0000002500257308 */ /* 0x000ee20000000800 */
[----:B-1----:R-:W-:Y:S01]  /*5fc0*/  FADD.FTZ R28, R218, R15 ;  /* 0x0000000fda1c7221 */ /* 0x002fe20000010000 */
[--C-:B--2---:R-:W-:Y:S02]  /*5fd0*/  IMAD.MOV.U32 R60, RZ, RZ, R87.reuse ;  /* 0x000000ffff3c7224 */ /* 0x104fe400078e0057 */
[C---:B----4-:R-:W-:Y:S01]  /*5fe0*/  FADD.FTZ R14, R219.reuse, R14 ;  /* 0x0000000edb0e7221 */ /* 0x050fe20000010000 */
[----:B------:R-:W-:Y:S01]  /*5ff0*/  F2FP.F16.F32.PACK_AB R219, R219, R30 ;  /* 0x0000001edbdb723e */ /* 0x000fe200000000ff */
[--C-:B------:R-:W-:Y:S02]  /*6000*/  IMAD.MOV.U32 R30, RZ, RZ, R87.reuse ;  /* 0x000000ffff1e7224 */ /* 0x100fe400078e0057 */
[C---:B---3--:R-:W-:Y:S01]  /*6010*/  FADD.FTZ R15, R37.reuse, R28 ;  /* 0x0000001c250f7221 */ /* 0x048fe20000010000 */
[----:B------:R-:W-:Y:S01]  /*6020*/  F2FP.F16.F32.PACK_AB R218, R37, R218 ;  /* 0x000000da25da723e */ /* 0x000fe200000000ff */
[----:B------:R-:W-:-:S02]  /*6030*/  IMAD.MOV.U32 R37, RZ, RZ, R87 ;  /* 0x000000ffff257224 */ /* 0x000fc400078e0057 */
[----:B------:R-:W-:Y:S01]  /*6040*/  IMAD.MOV.U32 R28, RZ, RZ, R87 ;  /* 0x000000ffff1c7224 */ /* 0x000fe200078e0057 */
[----:B------:R-:W-:Y:S06]  /*6050*/  @!P2 BRA `(.L_x_5531) ;  /* 0x0000004c007ca947 */ /* 0x000fec0003800000 */
[----:B------:R-:W-:Y:S01]  /*6060*/  IMAD.MOV.U32 R13, RZ, RZ, R88 ;  /* 0x000000ffff0d7224 */ /* 0x000fe200078e0058 */
[----:B------:R-:W-:Y:S01]  /*6070*/  CS2R R86, SRZ ;  /* 0x0000000000567805 */ /* 0x000fe2000001ff00 */
[----:B------:R-:W-:Y:S01]  /*6080*/  IMAD.MOV.U32 R21, RZ, RZ, R10 ;  /* 0x000000ffff157224 */ /* 0x000fe200078e000a */
        /* <DEDUP_REMOVED lines=32> */
[----:B------:R-:W-:Y:S01]  /*6290*/  UMOV UR37, UR61 ;  /* 0x0000003d00257c82 */ /* 0x000fe20008000000 */
[----:B------:R-:W-:-:S10]  /*62a0*/  UMOV UR7, UR38 ;  /* 0x0000002600077c82 */ /* 0x000fd40008000000 */
.L_x_5540:
[----:B------:R-:W-:Y:S01]  /*62b0*/  R2UR UR6, R18 ;  /* 0x00000000120672ca */ /* 0x000fe200000e0000 */
[----:B------:R-:W-:-:S04]  /*62c0*/  UIADD3 UR38, UR7, 0x1, URZ ;  /* 0x0000000107267890 */ /* 0x000fc8000fffe03f */
[----:B------:R-:W-:-:S04]  /*62d0*/  UISETP.NE.AND UP0, UPT, UR38, 0x2, UPT ;  /* 0x000000022600788c */ /* 0x000fc8000bf05270 */
[----:B------:R-:W-:Y:S02]  /*62e0*/  USEL UR61, URZ, 0x1, UP0 ;  /* 0x000000013f3d7887 */ /* 0x000fe40008000000 */
[----:B------:R-:W-:Y:S02]  /*62f0*/  USEL UR38, UR38, URZ, UP0 ;  /* 0x0000003f26267287 */ /* 0x000fe40008000000 */
[----:B------:R-:W-:Y:S01]  /*6300*/  ISETP.NE.AND P3, PT, RZ, UR6, PT ;  /* 0x00000006ff007c0c */ /* 0x000fe2000bf65270 */
[----:B------:R-:W-:-:S12]  /*6310*/  ULOP3.LUT UR61, UR37, UR61, URZ, 0x3c, !UPT ;  /* 0x0000003d253d7292 */ /* 0x000fd8000f8e3c3f */
[----:B------:R-:W-:Y:S05]  /*6320*/  @P3 BRA `(.L_x_5532) ;  /* 0x00000000002c3947 */ /* 0x000fea0003800000 */
[----:B------:R-:W-:Y:S05]  /*6330*/  @!P0 BRA `(.L_x_5533) ;  /* 0x0000000000048947 */ /* 0x000fea0003800000 */
[----:B------:R-:W-:Y:S01]  /*6340*/  BPT.TRAP 0x1 ;  /* 0x000000040000795c */ /* 0x000fe20000300000 */
.L_x_5533:
[----:B------:R-:W-:Y:S01]  /*6350*/  ULEA UR6, UR38, UR39, 0x3 ;  /* 0x0000002726067291 */ /* 0x000fe2000f8e183f */
[----:B------:R-:W-:-:S05]  /*6360*/  IMAD.U32 R10, RZ, RZ, UR61 ;  /* 0x0000003dff0a7e24 */ /* 0x000fca000f8e00ff */
[----:B------:R-:W-:-:S04]  /*6370*/  SHF.L.U32 R10, R10, 0x1f, RZ ;  /* 0x0000001f0a0a7819 */ /* 0x000fc800000006ff */
[----:B------:R1:W2:Y:S01]  /*6380*/  SYNCS.PHASECHK.TRANS64.TRYWAIT P2, [UR6+0x34830], R10 ;  /* 0x0348300aff0075a7 */ /* 0x0002a20008040146 */
[----:B------:R-:W-:Y:S05]  /*6390*/  @!P0 BRA `(.L_x_5534) ;  /* 0x0000000000048947 */ /* 0x000fea0003800000 */
[----:B------:R-:W-:Y:S01]  /*63a0*/  BPT.TRAP 0x1 ;  /* 0x000000040000795c */ /* 0x000fe20000300000 */
.L_x_5534:
[----:B--2---:R-:W-:Y:S05]  /*63b0*/  @P2 BRA `(.L_x_5532) ;  /* 0x0000000000082947 */ /* 0x004fea0003800000 */
[----:B------:R-:W2:Y:S02]  /*63c0*/  SYNCS.PHASECHK.TRANS64.TRYWAIT P2, [UR6+0x34830], R10 ;  /* 0x0348300aff0075a7 */ /* 0x000ea40008040146 */
[----:B--2---:R-:W-:Y:S05]  /*63d0*/  @!P2 BRA `(.L_x_5535) ;  /* 0x000000900004a947 */ /* 0x004fea0003800000 */
.L_x_5532:
[----:B--2---:R-:W2:Y:S01]  /*63e0*/  S2R R11, SR_TID.X ;  /* 0x00000000000b7919 */ /* 0x004ea20000002100 */
[----:B------:R-:W-:Y:S01]  /*63f0*/  R2UR UR6, R0 ;  /* 0x00000000000672ca */ /* 0x000fe200000e0000 */
[----:B------:R-:W-:Y:S01]  /*6400*/  UMOV UR59, 0x40000040 ;  /* 0x40000040003b7882 */ /* 0x000fe20000000000 */
[----:B------:R-:W-:Y:S01]  /*6410*/  R2UR UR18, R8 ;  /* 0x00000000081272ca */ /* 0x000fe200000e0000 */
        /* <DEDUP_REMOVED lines=9> */
[----:B------:R-:W-:Y:S01]  /*64b0*/  R2UR UR14, R6 ;  /* 0x00000000060e72ca */ /* 0x000fe200000e0000 */
[----:B------:R-:W-:Y:S01]  /*64c0*/  UIMAD UR6, UR38, 0xb00, UR6 ;  /* 0x00000b00260678a4 */ /* 0x000fe2000f8e0206 */
[----:B------:R-:W-:Y:S01]  /*64d0*/  R2UR UR15, R7 ;  /* 0x00000000070f72ca */ /* 0x000fe200000e0000 */
[----:B------:R-:W-:Y:S01]  /*64e0*/  UMOV UR56, UR18 ;  /* 0x0000001200387c82 */ /* 0x000fe20008000000 */
[----:B------:R-:W-:Y:S01]  /*64f0*/  UMOV UR20, UR18 ;  /* 0x0000001200147c82 */ /* 0x000fe20008000000 */
[----:B------:R-:W-:Y:S01]  /*6500*/  UMOV UR57, UR19 ;  /* 0x0000001300397c82 */ /* 0x000fe20008000000 */
[----:B------:R-:W-:-:S02]  /*6510*/  UIADD3 UR22, UR6, 0x80, URZ ;  /* 0x0000008006167890 */ /* 0x000fc4000fffe03f */
[----:B------:R-:W-:Y:S01]  /*6520*/  UMOV UR58, UR6 ;  /* 0x00000006003a7c82 */ /* 0x000fe20008000000 */
[----:B------:R-:W-:Y:S01]  /*6530*/  UMOV UR21, UR19 ;  /* 0x0000001300157c82 */ /* 0x000fe20008000000 */
[----:B------:R-:W-:Y:S01]  /*6540*/  UIADD3 UR26, UR6, 0x100, URZ ;  /* 0x00000100061a7890 */ /* 0x000fe2000fffe03f */
[----:B------:R-:W-:Y:S01]  /*6550*/  UMOV UR24, UR18 ;  /* 0x0000001200187c82 */ /* 0x000fe20008000000 */
[----:B------:R-:W-:Y:S01]  /*6560*/  UMOV UR25, UR19 ;  /* 0x0000001300197c82 */ /* 0x000fe20008000000 */
[----:B------:R-:W-:Y:S01]  /*6570*/  UIADD3 UR30, UR6, 0x180, URZ ;  /* 0x00000180061e7890 */ /* 0x000fe2000fffe03f */
[----:B------:R-:W-:Y:S01]  /*6580*/  UMOV UR28, UR18 ;  /* 0x00000012001c7c82 */ /* 0x000fe20008000000 */
[----:B------:R-:W-:Y:S01]  /*6590*/  UMOV UR29, UR19 ;  /* 0x00000013001d7c82 */ /* 0x000fe20008000000 */
[----:B------:R-:W-:Y:S01]  /*65a0*/  UIADD3 UR34, UR6, 0x200, URZ ;  /* 0x0000020006227890 */ /* 0x000fe2000fffe03f */
[----:B--2---:R-:W-:Y:S01]  /*65b0*/  SHF.R.U32.HI R11, RZ, 0x7, R11 ;  /* 0x00000007ff0b7819 */ /* 0x004fe2000001160b */
[----:B------:R-:W-:Y:S01]  /*65c0*/  UMOV UR32, UR18 ;  /* 0x0000001200207c82 */ /* 0x000fe20008000000 */
[----:B------:R-:W-:Y:S01]  /*65d0*/  UMOV UR33, UR19 ;  /* 0x0000001300217c82 */ /* 0x000fe20008000000 */
[----:B------:R-:W-:-:S02]  /*65e0*/  UIADD3 UR42, UR6, 0x280, URZ ;  /* 0x00000280062a7890 */ /* 0x000fc4000fffe03f */
[----:B-1----:R-:W-:Y:S01]  /*65f0*/  VIADD R10, R11, 0x8 ;  /* 0x000000080b0a7836 */ /* 0x002fe20000000000 */
[----:B------:R-:W-:Y:S01]  /*6600*/  UMOV UR40, UR18 ;  /* 0x0000001200287c82 */ /* 0x000fe20008000000 */
[----:B------:R-:W-:Y:S01]  /*6610*/  UMOV UR41, UR19 ;  /* 0x0000001300297c82 */ /* 0x000fe20008000000 */
[----:B------:R-:W-:Y:S02]  /*6620*/  UIADD3 UR46, UR6, 0x300, URZ ;  /* 0x00000300062e7890 */ /* 0x000fe4000fffe03f */
[----:B------:R1:W-:Y:S01]  /*6630*/  BAR.SYNC.DEFER_BLOCKING R10, 0x100 ;  /* 0x0004000a0000751d */ /* 0x0003e20000010000 */
[----:B------:R-:W-:Y:S02]  /*6640*/  UIADD3 UR50, UR6, 0x380, URZ ;  /* 0x0000038006327890 */ /* 0x000fe4000fffe03f */
[----:B------:R-:W-:Y:S02]  /*6650*/  UIADD3 UR54, UR6, 0x400, URZ ;  /* 0x0000040006367890 */ /* 0x000fe4000fffe03f */
[----:B------:R-:W-:Y:S01]  /*6660*/  UIADD3 UR10, UR6, 0x500, URZ ;  /* 0x00000500060a7890 */ /* 0x000fe2000fffe03f */
[----:B------:R-:W-:Y:S01]  /*6670*/  UMOV UR44, UR18 ;  /* 0x00000012002c7c82 */ /* 0x000fe20008000000 */
[----:B------:R-:W-:Y:S01]  /*6680*/  UMOV UR45, UR19 ;  /* 0x00000013002d7c82 */ /* 0x000fe20008000000 */
[----:B------:R-:W-:Y:S01]  /*6690*/  UMOV UR48, UR18 ;  /* 0x0000001200307c82 */ /* 0x000fe20008000000 */
[----:B------:R-:W-:Y:S01]  /*66a0*/  UMOV UR49, UR19 ;  /* 0x0000001300317c82 */ /* 0x000fe20008000000 */
[----:B------:R-:W-:Y:S01]  /*66b0*/  UMOV UR52, UR18 ;  /* 0x0000001200347c82 */ /* 0x000fe20008000000 */
[----:B------:R-:W-:Y:S01]  /*66c0*/  UMOV UR53, UR19 ;  /* 0x0000001300357c82 */ /* 0x000fe20008000000 */
[----:B------:R-:W-:Y:S01]  /*66d0*/  UMOV UR11, 0x40000040 ;  /* 0x40000040000b7882 */ /* 0x000fe20000000000 */
        /* <DEDUP_REMOVED lines=572> */
[----:B-1----:R-:W-:Y:S05]  /*8aa0*/  @P3 BRA `(.L_x_5536) ;  /* 0x00000000002c3947 */ /* 0x002fea0003800000 */
[----:B------:R-:W-:Y:S05]  /*8ab0*/  @!P0 BRA `(.L_x_5537) ;  /* 0x0000000000048947 */ /* 0x000fea0003800000 */
[----:B------:R-:W-:Y:S01]  /*8ac0*/  BPT.TRAP 0x1 ;  /* 0x000000040000795c */ /* 0x000fe20000300000 */
.L_x_5537:
[----:B------:R-:W-:Y:S01]  /*8ad0*/  ULEA UR6, UR7, UR39, 0x3 ;  /* 0x0000002707067291 */ /* 0x000fe2000f8e183f */
[----:B------:R-:W-:-:S05]  /*8ae0*/  IMAD.U32 R10, RZ, RZ, UR37 ;  /* 0x00000025ff0a7e24 */ /* 0x000fca000f8e00ff */
[----:B------:R-:W-:-:S04]  /*8af0*/  SHF.L.U32 R10, R10, 0x1f, RZ ;  /* 0x0000001f0a0a7819 */ /* 0x000fc800000006ff */
[----:B------:R1:W2:Y:S01]  /*8b00*/  SYNCS.PHASECHK.TRANS64.TRYWAIT P2, [UR6+0x34850], R10 ;  /* 0x0348500aff0075a7 */ /* 0x0002a20008040146 */
[----:B------:R-:W-:Y:S05]  /*8b10*/  @!P0 BRA `(.L_x_5538) ;  /* 0x0000000000048947 */ /* 0x000fea0003800000 */
[----:B------:R-:W-:Y:S01]  /*8b20*/  BPT.TRAP 0x1 ;  /* 0x000000040000795c */ /* 0x000fe20000300000 */
.L_x_5538:
[----:B--2---:R-:W-:Y:S05]  /*8b30*/  @P2 BRA `(.L_x_5536) ;  /* 0x0000000000082947 */ /* 0x004fea0003800000 */
[----:B------:R-:W2:Y:S02]  /*8b40*/  SYNCS.PHASECHK.TRANS64.TRYWAIT P2, [UR6+0x34850], R10 ;  /* 0x0348500aff0075a7 */ /* 0x000ea40008040146 */
[----:B--2---:R-:W-:Y:S05]  /*8b50*/  @!P2 BRA `(.L_x_5539) ;  /* 0x00000068003ca947 */ /* 0x004fea0003800000 */
.L_x_5536:
[----:B------:R-:W-:Y:S01]  /*8b60*/  UIADD3 UR6, UR39, 0x400, URZ ;  /* 0x0000040027067890 */ /* 0x000fe2000fffe03f */
[----:B------:R-:W-:Y:S01]  /*8b70*/  WARPGROUP.ARRIVE ;  /* 0x00000000000079c5 */ /* 0x000fe20000000000 */
[----:B------:R-:W-:Y:S01]  /*8b80*/  UMOV UR11, 0x40000040 ;  /* 0x40000040000b7882 */ /* 0x000fe20000000000 */
[----:B-12---:R-:W-:Y:S01]  /*8b90*/  FMNMX.FTZ R10, R168, R21, !PT ;  /* 0x00000015a80a7209 */ /* 0x006fe20007810000 */
[----:B------:R-:W-:-:S03]  /*8ba0*/  USHF.R.U32.HI UR6, URZ, 0x4, UR6 ;  /* 0x000000043f067899 */ /* 0x000fc60008011606 */
[----:B------:R-:W1:Y:S01]  /*8bb0*/  S2R R227, SR_TID.X ;  /* 0x0000000000e37919 */ /* 0x000e620000002100 */
[----:B------:R-:W-:Y:S01]  /*8bc0*/  ISETP.LT.AND P2, PT, RZ, UR60, PT ;  /* 0x0000003cff007c0c */ /* 0x000fe2000bf41270 */
[----:B------:R-:W-:Y:S01]  /*8bd0*/  UMOV UR37, UR61 ;  /* 0x0000003d00257c82 */ /* 0x000fe20008000000 */
[----:B------:R-:W-:Y:S01]  /*8be0*/  ULOP3.LUT UR6, UR6, 0x3fff, URZ, 0xc0, !UPT ;  /* 0x00003fff06067892 */ /* 0x000fe2000f8ec03f */
[----:B------:R-:W-:-:S03]  /*8bf0*/  FMNMX.FTZ R11, R169, R10, !PT ;  /* 0x0000000aa90b7209 */ /* 0x000fc60007810000 */
[----:B------:R-:W-:Y:S01]  /*8c00*/  ULOP3.LUT UR6, UR6, 0x5800000, URZ, 0xfc, !UPT ;  /* 0x0580000006067892 */ /* 0x000fe2000f8efc3f */
[----:B------:R-:W-:-:S03]  /*8c10*/  FMNMX.FTZ R10, R172, R11, !PT ;  /* 0x0000000bac0a7209 */ /* 0x000fc60007810000 */
[----:B------:R-:W-:Y:S01]  /*8c20*/  UIMAD UR6, UR7, 0xb00, UR6 ;  /* 0x00000b00070678a4 */ /* 0x000fe2000f8e0206 */
[----:B------:R-:W-:-:S04]  /*8c30*/  FMNMX.FTZ R11, R173, R10, !PT ;  /* 0x0000000aad0b7209 */ /* 0x000fc80007810000 */
[----:B------:R-:W-:Y:S02]  /*8c40*/  FMNMX.FTZ R10, R160, R11, !PT ;  /* 0x0000000ba00a7209 */ /* 0x000fe40007810000 */
[----:B------:R-:W-:Y:S02]  /*8c50*/  UMOV UR10, UR6 ;  /* 0x00000006000a7c82 */ /* 0x000fe40008000000 */
[----:B------:R-:W-:Y:S01]  /*8c60*/  HGMMA.64x128x16.F32 R24, R176, gdesc[UR8].tnspB, R24, gsb0 ;  /* 0x41e00008b0187df0 */ /* 0x000fe20008000818 */
[----:B------:R-:W-:Y:S01]  /*8c70*/  UIADD3 UR10, UR6, 0x80, URZ ;  /* 0x00000080060a7890 */ /* 0x000fe2000fffe03f */
[----:B------:R-:W-:Y:S01]  /*8c80*/  FMNMX.FTZ R11, R161, R10, !PT ;  /* 0x0000000aa10b7209 */ /* 0x000fe20007810000 */
[----:B------:R-:W-:-:S03]  /*8c90*/  UMOV UR11, 0x40000040 ;  /* 0x40000040000b7882 */ /* 0x000fc60000000000 */
[----:B------:R-:W-:-:S04]  /*8ca0*/  FMNMX.FTZ R10, R164, R11, !PT ;  /* 0x0000000ba40a7209 */ /* 0x000fc80007810000 */
[----:B------:R-:W-:Y:S02]  /*8cb0*/  FMNMX.FTZ R11, R165, R10, !PT ;  /* 0x0000000aa50b7209 */ /* 0x000fe40007810000 */
[----:B-1----:R-:W-:Y:S02]  /*8cc0*/  SHF.R.U32.HI R227, RZ, 0x7, R227 ;  /* 0x00000007ffe37819 */ /* 0x002fe400000116e3 */
        /* <DEDUP_REMOVED lines=36> */
[----:B------:R-:W-:Y:S01]  /*8f10*/  HGMMA.64x128x16.F32 R24, R180, gdesc[UR8].tnspB, R24, gsb0 ;  /* 0x41e00008b4187df0 */ /* 0x000fe20008000818 */
[----:B------:R-:W-:Y:S01]  /*8f20*/  UIADD3 UR10, UR6, 0x100, URZ ;  /* 0x00000100060a7890 */ /* 0x000fe2000fffe03f */
[----:B------:R-:W-:Y:S01]  /*8f30*/  UMOV UR11, 0x40000040 ;  /* 0x40000040000b7882 */ /* 0x000fe20000000000 */
[----:B------:R-:W-:-:S04]  /*8f40*/  FMNMX.FTZ R10, R92, R11, !PT ;  /* 0x0000000b5c0a7209 */ /* 0x000fc80007810000 */
[----:B------:R-:W-:-:S05]  /*8f50*/  FMNMX.FTZ R176, R93, R10, !PT ;  /* 0x0000000a5db07209 */ /* 0x000fca0007810000 */
[----:B------:R-:W1:Y:S02]  /*8f60*/  SHFL.BFLY PT, R11, R176, 0x2, 0x1f ;  /* 0x0c401f00b00b7f89 */ /* 0x000e6400000e0000 */
[----:B-1----:R-:W-:Y:S02]  /*8f70*/  FMNMX.FTZ R177, R176, R11, !PT ;  /* 0x0000000bb0b17209 */ /* 0x002fe40007810000 */
[----:B------:R-:W1:Y:S03]  /*8f80*/  LDC R11, c[0x0][0x988] ;  /* 0x00026200ff0b7b82 */ /* 0x000e660000000800 */
[----:B------:R-:W2:Y:S02]  /*8f90*/  SHFL.BFLY PT, R10, R177, 0x1, 0x1f ;  /* 0x0c201f00b10a7f89 */ /* 0x000ea400000e0000 */
[----:B--2---:R-:W-:-:S05]  /*8fa0*/  FMNMX.FTZ R10, R177, R10, !PT ;  /* 0x0000000ab10a7209 */ /* 0x004fca0007810000 */
[C---:B-1----:R-:W-:Y:S01]  /*8fb0*/  FMUL.FTZ R20, R10.reuse, R11 ;  /* 0x0000000b0a147220 */ /* 0x042fe20000410000 */
[----:B------:R-:W-:-:S03]  /*8fc0*/  FADD.FTZ R12, -R10, R21 ;  /* 0x000000150a0c7221 */ /* 0x000fc60000010100 */
        /* <DEDUP_REMOVED lines=25> */
[----:B------:R-:W1:Y:S08]  /*9160*/  MUFU.EX2 R12, R12 ;  /* 0x0000000c000c7308 */ /* 0x000e700000000800 */
[----:B------:R-:W2:Y:S08]  /*9170*/  MUFU.EX2 R176, R176 ;  /* 0x000000b000b07308 */ /* 0x000eb00000000800 */
[----:B------:R-:W3:Y:S01]  /*9180*/  MUFU.EX2 R178, R178 ;  /* 0x000000b200b27308 */ /* 0x000ee20000000800 */
[----:B-1----:R-:W-:-:S07]  /*9190*/  FFMA.FTZ R15, R12, R15, R21 ;  /* 0x0000000f0c0f7223 */ /* 0x002fce0000010015 */
[----:B------:R-:W-:Y:S01]  /*91a0*/  MUFU.EX2 R169, R169 ;  /* 0x000000a900a97308 */ /* 0x000fe20000000800 */
[C---:B--2---:R-:W-:Y:S01]  /*91b0*/  FADD.FTZ R15, R176.reuse, R15 ;  /* 0x0000000fb00f7221 */ /* 0x044fe20000010000 */
[----:B------:R-:W-:-:S06]  /*91c0*/  F2FP.F16.F32.PACK_AB R176, R176, R21 ;  /* 0x00000015b0b0723e */ /* 0x000fcc00000000ff */
[----:B------:R-:W-:Y:S01]  /*91d0*/  MUFU.EX2 R173, R173 ;  /* 0x000000ad00ad7308 */ /* 0x000fe20000000800 */
[----:B------:R-:W-:Y:S02]  /*91e0*/  WARPGROUP.DEPBAR.LE gsb0, 0x0 ;  /* 0x00008000000079c5 */ /* 0x000fe40000010000 */
[----:B------:R-:W-:Y:S01]  /*91f0*/  WARPGROUP.ARRIVE ;  /* 0x00000000000079c5 */ /* 0x000fe20000000000 */
[-CC-:B------:R-:W-:Y:S01]  /*9200*/  FFMA.FTZ R180, R160, R11.reuse, -R20.reuse ;  /* 0x0000000ba0b47223 */ /* 0x180fe20000010814 */
[----:B------:R-:W-:-:S03]  /*9210*/  FFMA.FTZ R182, R164, R11, -R20 ;  /* 0x0000000ba4b67223 */ /* 0x000fc60000010814 */
[----:B------:R-:W-:Y:S01]  /*9220*/  MUFU.EX2 R161, R161 ;  /* 0x000000a100a17308 */ /* 0x000fe20000000800 */
[----:B------:R-:W-:Y:S01]  /*9230*/  HGMMA.64x128x16.F32 R24, R184, gdesc[UR8].tnspB, R24, gsb0 ;  /* 0x41e00008b8187df0 */ /* 0x000fe20008000818 */
[----:B------:R-:W-:Y:S01]  /*9240*/  UIADD3 UR10, UR6, 0x180, URZ ;  /* 0x00000180060a7890 */ /* 0x000fe2000fffe03f */
[----:B------:R-:W-:-:S05]  /*9250*/  UMOV UR11, 0x40000040 ;  /* 0x40000040000b7882 */ /* 0x000fca0000000000 */
        /* <DEDUP_REMOVED lines=20> */
[--C-:B------:R-:W-:Y:S01]  /*93a0*/  FFMA.FTZ R184, R152, R11, -R20.reuse ;  /* 0x0000000b98b87223 */ /* 0x100fe20000010814 */
[----:B------:R-:W-:Y:S01]  /*93b0*/  FMNMX.FTZ R152, R170, R13, !PT ;  /* 0x0000000daa987209 */ /* 0x000fe20007810000 */
[----:B------:R-:W-:Y:S02]  /*93c0*/  FFMA.FTZ R186, R156, R11, -R20 ;  /* 0x0000000b9cba7223 */ /* 0x000fe40000010814 */
[----:B------:R-:W-:Y:S01]  /*93d0*/  MUFU.EX2 R92, R92 ;  /* 0x0000005c005c7308 */ /* 0x000fe20000000800 */
[----:B------:R-:W-:Y:S01]  /*93e0*/  HGMMA.64x128x16.F32 R24, R188, gdesc[UR8].tnspB, R24, gsb0 ;  /* 0x41e00008bc187df0 */ /* 0x000fe20008000818 */
[----:B------:R-:W-:Y:S01]  /*93f0*/  UIADD3 UR10, UR6, 0x200, URZ ;  /* 0x00000200060a7890 */ /* 0x000fe2000fffe03f */
[----:B------:R-:W-:Y:S01]  /*9400*/  FMNMX.FTZ R153, R171, R152, !PT ;  /* 0x00000098ab997209 */ /* 0x000fe20007810000 */
[----:B------:R-:W-:-:S03]  /*9410*/  UMOV UR11, 0x40000040 ;  /* 0x40000040000b7882 */ /* 0x000fc60000000000 */
[----:B------:R-:W-:Y:S01]  /*9420*/  FMNMX.FTZ R152, R174, R153, !PT ;  /* 0x00000099ae987209 */ /* 0x000fe20007810000 */
[----:B------:R-:W-:Y:S01]  /*9430*/  FFMA.FTZ R153, R157, R11, -R20 ;  /* 0x0000000b9d997223 */ /* 0x000fe20000010814 */
[----:B------:R-:W-:Y:S02]  /*9440*/  MUFU.EX2 R184, R184 ;  /* 0x000000b800b87308 */ /* 0x000fe40000000800 */
[----:B------:R-:W-:-:S04]  /*9450*/  FMNMX.FTZ R157, R175, R152, !PT ;  /* 0x00000098af9d7209 */ /* 0x000fc80007810000 */
[----:B------:R-:W-:Y:S02]  /*9460*/  FMNMX.FTZ R152, R162, R157, !PT ;  /* 0x0000009da2987209 */ /* 0x000fe40007810000 */
[----:B------:R-:W-:Y:S02]  /*9470*/  MUFU.EX2 R186, R186 ;  /* 0x000000ba00ba7308 */ /* 0x000fe40000000800 */
[----:B------:R-:W-:-:S06]  /*9480*/  FMNMX.FTZ R157, R163, R152, !PT ;  /* 0x00000098a39d7209 */ /* 0x000fcc0007810000 */
[----:B------:R-:W-:Y:S01]  /*9490*/  MUFU.EX2 R153, R153 ;  /* 0x0000009900997308 */ /* 0x000fe20000000800 */
[----:B------:R-:W-:Y:S02]  /*94a0*/  WARPGROUP.DEPBAR.LE gsb0, 0x0 ;  /* 0x00008000000079c5 */ /* 0x000fe40000010000 */
[----:B------:R-:W-:Y:S01]  /*94b0*/  WARPGROUP.ARRIVE ;  /* 0x00000000000079c5 */ /* 0x000fe20000000000 */
[--C-:B------:R-:W-:Y:S01]  /*94c0*/  FFMA.FTZ R188, R144, R11, -R20.reuse ;  /* 0x0000000b90bc7223 */ /* 0x100fe20000010814 */
[----:B------:R-:W-:Y:S01]  /*94d0*/  FMNMX.FTZ R144, R166, R157, !PT ;  /* 0x0000009da6907209 */ /* 0x000fe20007810000 */
[----:B------:R-:W-:-:S03]  /*94e0*/  FFMA.FTZ R190, R148, R11, -R20 ;  /* 0x0000000b94be7223 */ /* 0x000fc60000010814 */
[----:B------:R-:W-:Y:S01]  /*94f0*/  HGMMA.64x128x16.F32 R24, R192, gdesc[UR8].tnspB, R24, gsb0 ;  /* 0x41e00008c0187df0 */ /* 0x000fe20008000818 */
[----:B------:R-:W-:Y:S01]  /*9500*/  UIADD3 UR10, UR6, 0x280, URZ ;  /* 0x00000280060a7890 */ /* 0x000fe2000fffe03f */
[----:B------:R-:W-:Y:S01]  /*9510*/  FMNMX.FTZ R157, R167, R144, !PT ;  /* 0x00000090a79d7209 */ /* 0x000fe20007810000 */
[----:B------:R-:W-:Y:S01]  /*9520*/  UMOV UR11, 0x40000040 ;  /* 0x40000040000b7882 */ /* 0x000fe20000000000 */
[----:B------:R-:W-:Y:S02]  /*9530*/  MUFU.EX2 R188, R188 ;  /* 0x000000bc00bc7308 */ /* 0x000fe40000000800 */
[----:B------:R-:W-:-:S04]  /*9540*/  FMNMX.FTZ R144, R154, R157, !PT ;  /* 0x0000009d9a907209 */ /* 0x000fc80007810000 */
[----:B------:R-:W-:Y:S02]  /*9550*/  FMNMX.FTZ R157, R155, R144, !PT ;  /* 0x000000909b9d7209 */ /* 0x000fe40007810000 */
[----:B------:R-:W-:Y:S02]  /*9560*/  MUFU.EX2 R190, R190 ;  /* 0x000000be00be7308 */ /* 0x000fe40000000800 */
[----:B------:R-:W-:-:S04]  /*9570*/  FMNMX.FTZ R144, R158, R157, !PT ;  /* 0x0000009d9e907209 */ /* 0x000fc80007810000 */
[----:B------:R-:W-:-:S04]  /*9580*/  FMNMX.FTZ R157, R159, R144, !PT ;  /* 0x000000909f9d7209 */ /* 0x000fc80007810000 */
[----:B------:R-:W-:-:S04]  /*9590*/  FMNMX.FTZ R144, R146, R157, !PT ;  /* 0x0000009d92907209 */ /* 0x000fc80007810000 */
[----:B------:R-:W-:Y:S01]  /*95a0*/  FMNMX.FTZ R157, R147, R144, !PT ;  /* 0x00000090939d7209 */ /* 0x000fe20007810000 */
        /* <DEDUP_REMOVED lines=21> */
[-CC-:B------:R-:W-:Y:S01]  /*9700*/  FFMA.FTZ R157, R129, R11.reuse, -R20.reuse ;  /* 0x0000000b819d7223 */ /* 0x180fe20000010814 */
[----:B------:R-:W-:Y:S02]  /*9710*/  FFMA.FTZ R198, R132, R11, -R20 ;  /* 0x0000000b84c67223 */ /* 0x000fe40000010814 */
        /* <DEDUP_REMOVED lines=8> */
[----:B------:R-:W-:Y:S01]  /*97a0*/  FMNMX.FTZ R128, R126, R129, !PT ;  /* 0x000000817e807209 */ /* 0x000fe20007810000 */
[----:B------:R-:W-:-:S03]  /*97b0*/  FFMA.FTZ R129, R133, R11, -R20 ;  /* 0x0000000b85817223 */ /* 0x000fc60000010814 */
[----:B------:R-:W-:Y:S02]  /*97c0*/  FMNMX.FTZ R133, R127, R128, !PT ;  /* 0x000000807f857209 */ /* 0x000fe40007810000 */
[----:B------:R-:W-:Y:S02]  /*97d0*/  MUFU.EX2 R198, R198 ;  /* 0x000000c600c67308 */ /* 0x000fe40000000800 */
[----:B------:R-:W-:-:S04]  /*97e0*/  FMNMX.FTZ R128, R114, R133, !PT ;  /* 0x0000008572807209 */ /* 0x000fc80007810000 */
[----:B------:R-:W-:Y:S02]  /*97f0*/  FMNMX.FTZ R133, R115, R128, !PT ;  /* 0x0000008073857209 */ /* 0x000fe40007810000 */
        /* <DEDUP_REMOVED lines=24> */
[----:B------:R-:W-:Y:S01]  /*9980*/  FMNMX.FTZ R133, R103, R112, !PT ;  /* 0x0000007067857209 */ /* 0x000fe20007810000 */
[----:B------:R-:W-:Y:S01]  /*9990*/  UIADD3 UR10, UR6, 0x480, URZ ;  /* 0x00000480060a7890 */ /* 0x000fe2000fffe03f */
[----:B------:R-:W-:Y:S01]  /*99a0*/  MUFU.EX2 R204, R204 ;  /* 0x000000cc00cc7308 */ /* 0x000fe20000000800 */
[----:B------:R-:W-:Y:S01]  /*99b0*/  UMOV UR11, 0x40000040 ;  /* 0x40000040000b7882 */ /* 0x000fe20000000000 */
[----:B------:R-:W-:-:S04]  /*99c0*/  FMNMX.FTZ R112, R90, R133, !PT ;  /* 0x000000855a707209 */ /* 0x000fc80007810000 */
[----:B------:R-:W-:Y:S02]  /*99d0*/  FMNMX.FTZ R133, R91, R112, !PT ;  /* 0x000000705b857209 */ /* 0x000fe40007810000 */
[----:B------:R-:W-:Y:S02]  /*99e0*/  MUFU.EX2 R206, R206 ;  /* 0x000000ce00ce7308 */ /* 0x000fe40000000800 */
[----:B------:R-:W-:-:S04]  /*99f0*/  FMNMX.FTZ R112, R94, R133, !PT ;  /* 0x000000855e707209 */ /* 0x000fc80007810000 */
[----:B------:R-:W-:-:S05]  /*9a00*/  FMNMX.FTZ R112, R95, R112, !PT ;  /* 0x000000705f707209 */ /* 0x000fca0007810000 */
[----:B------:R-:W1:Y:S02]  /*9a10*/  SHFL.BFLY PT, R133, R112, 0x2, 0x1f ;  /* 0x0c401f0070857f89 */ /* 0x000e6400000e0000 */
[----:B-1----:R-:W-:Y:S01]  /*9a20*/  FMNMX.FTZ R133, R112, R133, !PT ;  /* 0x0000008570857209 */ /* 0x002fe20007810000 */
[-CC-:B------:R-:W-:Y:S01]  /*9a30*/  FFMA.FTZ R112, R93, R11.reuse, -R20.reuse ;  /* 0x0000000b5d707223 */ /* 0x180fe20000010814 */
[----:B------:R-:W-:Y:S02]  /*9a40*/  WARPGROUP.DEPBAR.LE gsb0, 0x0 ;  /* 0x00008000000079c5 */ /* 0x000fe40000010000 */
[----:B------:R-:W-:Y:S01]  /*9a50*/  WARPGROUP.ARRIVE ;  /* 0x00000000000079c5 */ /* 0x000fe20000000000 */
[-CC-:B------:R-:W-:Y:S01]  /*9a60*/  FFMA.FTZ R210, R108, R11.reuse, -R20.reuse ;  /* 0x0000000b6cd27223 */ /* 0x180fe20000010814 */
[-CC-:B------:R-:W-:Y:S01]  /*9a70*/  FFMA.FTZ R208, R104, R11.reuse, -R20.reuse ;  /* 0x0000000b68d07223 */ /* 0x180fe20000010814 */
[----:B------:R-:W1:Y:S01]  /*9a80*/  SHFL.BFLY PT, R108, R133, 0x1, 0x1f ;  /* 0x0c201f00856c7f89 */ /* 0x000e6200000e0000 */
[----:B------:R-:W-:-:S02]  /*9a90*/  FFMA.FTZ R104, R88, R11, -R20 ;  /* 0x0000000b58687223 */ /* 0x000fc40000010814 */
[----:B------:R-:W-:Y:S01]  /*9aa0*/  HGMMA.64x128x16.F32 R24, R212, gdesc[UR8].tnspB, R24, gsb0 ;  /* 0x41e00008d4187df0 */ /* 0x000fe20008000818 */
[----:B------:R-:W-:Y:S01]  /*9ab0*/  UIADD3 UR10, UR6, 0x500, URZ ;  /* 0x00000500060a7890 */ /* 0x000fe2000fffe03f */
[----:B------:R-:W-:Y:S01]  /*9ac0*/  MUFU.EX2 R208, R208 ;  /* 0x000000d000d07308 */ /* 0x000fe20000000800 */
[----:B------:R-:W-:Y:S01]  /*9ad0*/  UMOV UR11, 0x40000040 ;  /* 0x40000040000b7882 */ /* 0x000fe20000000000 */
[----:B------:R-:W-:-:S06]  /*9ae0*/  UIADD3 UR6, UR60, -0x1, URZ ;  /* 0xffffffff3c067890 */ /* 0x000fcc000fffe03f */
[----:B------:R-:W-:Y:S01]  /*9af0*/  MUFU.EX2 R210, R210 ;  /* 0x000000d200d27308 */ /* 0x000fe20000000800 */
[----:B------:R-:W-:-:S07]  /*9b00*/  UMOV UR60, UR6 ;  /* 0x00000006003c7c82 */ /* 0x000fce0008000000 */
[----:B------:R-:W-:Y:S01]  /*9b10*/  MUFU.EX2 R104, R104 ;  /* 0x0000006800687308 */ /* 0x000fe20000000800 */
[----:B-1----:R-:W-:Y:S01]  /*9b20*/  FMNMX.FTZ R88, R133, R108, !PT ;  /* 0x0000006c85587209 */ /* 0x002fe20007810000 */
[----:B------:R-:W-:-:S04]  /*9b30*/  IMAD.U32 R133, RZ, RZ, UR38 ;  /* 0x00000026ff857e24 */ /* 0x000fc8000f8e00ff */
[C---:B------:R-:W-:Y:S01]  /*9b40*/  FADD.FTZ R20, -R88.reuse, R13 ;  /* 0x0000000d58147221 */ /* 0x040fe20000010100 */
[-C--:B------:R-:W-:Y:S01]  /*9b50*/  FMUL.FTZ R108, R88, R11.reuse ;  /* 0x0000000b586c7220 */ /* 0x080fe20000410000 */
[----:B------:R1:W-:Y:S01]  /*9b60*/  MUFU.EX2 R13, R112 ;  /* 0x00000070000d7308 */ /* 0x0003e20000000800 */
[----:B------:R-:W-:Y:S01]  /*9b70*/  @!P1 LEA R133, R133, UR39, 0x3 ;  /* 0x0000002785859c11 */ /* 0x000fe2000f8e18ff */
[-C--:B------:R-:W-:Y:S01]  /*9b80*/  FMUL.FTZ R93, R20, R11.reuse ;  /* 0x0000000b145d7220 */ /* 0x080fe20000410000 */
[-CC-:B------:R-:W-:Y:S01]  /*9b90*/  FFMA.FTZ R20, R170, R11.reuse, -R108.reuse ;  /* 0x0000000baa147223 */ /* 0x180fe2000001086c */
[-CC-:B------:R-:W-:Y:S01]  /*9ba0*/  FFMA.FTZ R177, R171, R11.reuse, -R108.reuse ;  /* 0x0000000babb17223 */ /* 0x180fe2000001086c */
[-CC-:B------:R-:W-:Y:S01]  /*9bb0*/  FFMA.FTZ R179, R174, R11.reuse, -R108.reuse ;  /* 0x0000000baeb37223 */ /* 0x180fe2000001086c */
[-CC-:B------:R-:W-:Y:S01]  /*9bc0*/  FFMA.FTZ R181, R162, R11.reuse, -R108.reuse ;  /* 0x0000000ba2b57223 */ /* 0x180fe2000001086c */
[-CC-:B------:R-:W-:Y:S01]  /*9bd0*/  FFMA.FTZ R116, R163, R11.reuse, -R108.reuse ;  /* 0x0000000ba3747223 */ /* 0x180fe2000001086c */
[----:B------:R-:W-:Y:S01]  /*9be0*/  MUFU.EX2 R93, R93 ;  /* 0x0000005d005d7308 */ /* 0x000fe20000000800 */
[-CC-:B-1----:R-:W-:Y:S01]  /*9bf0*/  FFMA.FTZ R112, R175, R11.reuse, -R108.reuse ;  /* 0x0000000baf707223 */ /* 0x182fe2000001086c */
[-CC-:B------:R-:W-:Y:S01]  /*9c00*/  FFMA.FTZ R183, R166, R11.reuse, -R108.reuse ;  /* 0x0000000ba6b77223 */ /* 0x180fe2000001086c */
[-CC-:B------:R-:W-:Y:S01]  /*9c10*/  FFMA.FTZ R201, R122, R11.reuse, -R108.reuse ;  /* 0x0000000b7ac97223 */ /* 0x180fe2000001086c */
[-CC-:B------:R-:W-:Y:S01]  /*9c20*/  FFMA.FTZ R120, R167, R11.reuse, -R108.reuse ;  /* 0x0000000ba7787223 */ /* 0x180fe2000001086c */
[-CC-:B------:R-:W-:Y:S01]  /*9c30*/  FFMA.FTZ R195, R142, R11.reuse, -R108.reuse ;  /* 0x0000000b8ec37223 */ /* 0x180fe2000001086c */
[----:B---3--:R-:W-:Y:S01]  /*9c40*/  FADD.FTZ R142, R178, R15 ;  /* 0x0000000fb28e7221 */ /* 0x008fe20000010000 */
        /* <DEDUP_REMOVED lines=16> */
[-C--:B------:R-:W-:Y:S01]  /*9d50*/  FFMA.FTZ R138, R139, R11.reuse, -R108 ;  /* 0x0000000b8b8a7223 */ /* 0x080fe2000001086c */
[----:B------:R-:W3:Y:S01]  /*9d60*/  MUFU.EX2 R179, R179 ;  /* 0x000000b300b37308 */ /* 0x000ee20000000800 */
[----:B-1----:R-:W-:Y:S01]  /*9d70*/  FFMA.FTZ R14, R93, R14, R20 ;  /* 0x0000000e5d0e7223 */ /* 0x002fe20000010014 */
[-CC-:B------:R-:W-:Y:S01]  /*9d80*/  FFMA.FTZ R115, R115, R11.reuse, -R108.reuse ;  /* 0x0000000b73737223 */ /* 0x180fe2000001086c */
[-CC-:B------:R-:W-:Y:S01]  /*9d90*/  FFMA.FTZ R140, R143, R11.reuse, -R108.reuse ;  /* 0x0000000b8f8c7223 */ /* 0x180fe2000001086c */
[-CC-:B------:R-:W-:Y:S01]  /*9da0*/  FFMA.FTZ R197, R130, R11.reuse, -R108.reuse ;  /* 0x0000000b82c57223 */ /* 0x180fe2000001086c */
[-CC-:B------:R-:W-:Y:S01]  /*9db0*/  FFMA.FTZ R130, R131, R11.reuse, -R108.reuse ;  /* 0x0000000b83827223 */ /* 0x180fe2000001086c */
[-CC-:B------:R-:W-:Y:S01]  /*9dc0*/  FFMA.FTZ R199, R134, R11.reuse, -R108.reuse ;  /* 0x0000000b86c77223 */ /* 0x180fe2000001086c */
[-C--:B------:R-:W-:Y:S01]  /*9dd0*/  FFMA.FTZ R134, R135, R11.reuse, -R108 ;  /* 0x0000000b87867223 */ /* 0x080fe2000001086c */
[----:B------:R-:W1:Y:S01]  /*9de0*/  MUFU.EX2 R112, R112 ;  /* 0x0000007000707308 */ /* 0x000e620000000800 */
[----:B--2---:R-:W-:Y:S01]  /*9df0*/  FADD.FTZ R122, R177, R14 ;  /* 0x0000000eb17a7221 */ /* 0x004fe20000010000 */
[-C--:B------:R-:W-:Y:S01]  /*9e00*/  FFMA.FTZ R14, R123, R11.reuse, -R108 ;  /* 0x0000000b7b0e7223 */ /* 0x080fe2000001086c */
[----:B------:R-:W-:Y:S01]  /*9e10*/  FADD.FTZ R123, R169, R142 ;  /* 0x0000008ea97b7221 */ /* 0x000fe20000010000 */
[-CC-:B------:R-:W-:Y:S01]  /*9e20*/  FFMA.FTZ R203, R126, R11.reuse, -R108.reuse ;  /* 0x0000000b7ecb7223 */ /* 0x180fe2000001086c */
[-CC-:B------:R-:W-:Y:S01]  /*9e30*/  FFMA.FTZ R119, R119, R11.reuse, -R108.reuse ;  /* 0x0000000b77777223 */ /* 0x180fe2000001086c */
[-C--:B------:R-:W-:Y:S01]  /*9e40*/  FFMA.FTZ R107, R107, R11.reuse, -R108 ;  /* 0x0000000b6b6b7223 */ /* 0x080fe2000001086c */
[----:B------:R-:W-:Y:S01]  /*9e50*/  FADD.FTZ R142, R180, R123 ;  /* 0x0000007bb48e7221 */ /* 0x000fe20000010000 */
[----:B------:R-:W2:Y:S01]  /*9e60*/  MUFU.EX2 R181, R181 ;  /* 0x000000b500b57308 */ /* 0x000ea20000000800 */
[----:B---3--:R-:W-:Y:S01]  /*9e70*/  FADD.FTZ R15, R179, R122 ;  /* 0x0000007ab30f7221 */ /* 0x008fe20000010000 */
[-C--:B------:R-:W-:Y:S01]  /*9e80*/  FFMA.FTZ R111, R111, R11.reuse, -R108 ;  /* 0x0000000b6f6f7223 */ /* 0x080fe2000001086c */
[----:B------:R-:W-:Y:S01]  /*9e90*/  FADD.FTZ R123, R173, R142 ;  /* 0x0000008ead7b7221 */ /* 0x000fe20000010000 */
[-CC-:B------:R-:W-:Y:S01]  /*9ea0*/  FFMA.FTZ R99, R99, R11.reuse, -R108.reuse ;  /* 0x0000000b63637223 */ /* 0x180fe2000001086c */
[-CC-:B------:R-:W-:Y:S01]  /*9eb0*/  FFMA.FTZ R102, R102, R11.reuse, -R108.reuse ;  /* 0x0000000b66667223 */ /* 0x180fe2000001086c */
[-CC-:B------:R-:W-:Y:S01]  /*9ec0*/  FFMA.FTZ R103, R103, R11.reuse, -R108.reuse ;  /* 0x0000000b67677223 */ /* 0x180fe2000001086c */
[----:B------:R-:W-:Y:S01]  /*9ed0*/  FADD.FTZ R114, R182, R123 ;  /* 0x0000007bb6727221 */ /* 0x000fe20000010000 */
[----:B------:R-:W3:Y:S01]  /*9ee0*/  MUFU.EX2 R116, R116 ;  /* 0x0000007400747308 */ /* 0x000ee20000000800 */
[----:B-1----:R-:W-:Y:S01]  /*9ef0*/  FADD.FTZ R122, R112, R15 ;  /* 0x0000000f707a7221 */ /* 0x002fe20000010000 */
[-C--:B------:R-:W-:Y:S01]  /*9f00*/  FFMA.FTZ R90, R90, R11.reuse, -R108 ;  /* 0x0000000b5a5a7223 */ /* 0x080fe2000001086c */
[----:B------:R-:W-:Y:S01]  /*9f10*/  FADD.FTZ R123, R161, R114 ;  /* 0x00000072a17b7221 */ /* 0x000fe20000010000 */
[-CC-:B------:R-:W-:Y:S01]  /*9f20*/  FFMA.FTZ R91, R91, R11.reuse, -R108.reuse ;  /* 0x0000000b5b5b7223 */ /* 0x180fe2000001086c */
[-CC-:B------:R-:W-:Y:S01]  /*9f30*/  FFMA.FTZ R94, R94, R11.reuse, -R108.reuse ;  /* 0x0000000b5e5e7223 */ /* 0x180fe2000001086c */
[----:B------:R-:W-:Y:S01]  /*9f40*/  FFMA.FTZ R95, R95, R11, -R108 ;  /* 0x0000000b5f5f7223 */ /* 0x000fe2000001086c */
[----:B------:R-:W-:Y:S01]  /*9f50*/  F2FP.F16.F32.PACK_AB R177, R177, R20 ;  /* 0x00000014b1b1723e */ /* 0x000fe200000000ff */
[----:B------:R-:W1:Y:S01]  /*9f60*/  MUFU.EX2 R183, R183 ;  /* 0x000000b700b77308 */ /* 0x000e620000000800 */
[----:B--2---:R-:W-:Y:S01]  /*9f70*/  FADD.FTZ R15, R181, R122 ;  /* 0x0000007ab50f7221 */ /* 0x004fe20000010000 */
[----:B------:R-:W-:Y:S01]  /*9f80*/  F2FP.F16.F32.PACK_AB R179, R112, R179 ;  /* 0x000000b370b3723e */ /* 0x000fe200000000ff */
[----:B------:R-:W-:Y:S01]  /*9f90*/  @!P1 VIADD R133, R133, 0x34840 ;  /* 0x0003484085859836 */ /* 0x000fe20000000000 */
[----:B------:R-:W-:-:S02]  /*9fa0*/  IADD3 R131, -R227, 0xb, RZ ;  /* 0x0000000be3837810 */ /* 0x000fc40007ffe1ff */
[----:B------:R-:W-:Y:S02]  /*9fb0*/  F2FP.F16.F32.PACK_AB R178, R169, R178 ;  /* 0x000000b2a9b2723e */ /* 0x000fe400000000ff */
[----:B------:R-:W2:Y:S01]  /*9fc0*/  MUFU.EX2 R120, R120 ;  /* 0x0000007800787308 */ /* 0x000ea20000000800 */
[C---:B---3--:R-:W-:Y:S01]  /*9fd0*/  FADD.FTZ R122, R116.reuse, R15 ;  /* 0x0000000f747a7221 */ /* 0x048fe20000010000 */
[----:B------:R-:W-:Y:S02]  /*9fe0*/  F2FP.F16.F32.PACK_AB R181, R116, R181 ;  /* 0x000000b574b5723e */ /* 0x000fe400000000ff */
[----:B------:R-:W-:Y:S02]  /*9ff0*/  @!P1 PRMT R133, RZ, 0x654, R133 ;  /* 0x00000654ff859816 */ /* 0x000fe40000000085 */
[----:B------:R-:W-:Y:S02]  /*a000*/  F2FP.F16.F32.PACK_AB R180, R173, R180 ;  /* 0x000000b4adb4723e */ /* 0x000fe400000000ff */
[----:B------:R-:W3:Y:S01]  /*a010*/  MUFU.EX2 R185, R185 ;  /* 0x000000b900b97308 */ /* 0x000ee20000000800 */
[----:B-1----:R-:W-:Y:S01]  /*a020*/  FADD.FTZ R15, R183, R122 ;  /* 0x0000007ab70f7221 */ /* 0x002fe20000010000 */
[----:B------:R-:W-:Y:S01]  /*a030*/  FADD.FTZ R122, R184, R123 ;  /* 0x0000007bb87a7221 */ /* 0x000fe20000010000 */
[----:B------:R-:W-:-:S02]  /*a040*/  F2FP.F16.F32.PACK_AB R182, R161, R182 ;  /* 0x000000b6a1b6723e */ /* 0x000fc400000000ff */
[C---:B------:R-:W-:Y:S01]  /*a050*/  F2FP.F16.F32.PACK_AB R184, R165.reuse, R184 ;  /* 0x000000b8a5b8723e */ /* 0x040fe200000000ff */
[----:B------:R-:W-:Y:S02]  /*a060*/  FADD.FTZ R123, R165, R122 ;  /* 0x0000007aa57b7221 */ /* 0x000fe40000010000 */
[----:B------:R-:W1:Y:S01]  /*a070*/  MUFU.EX2 R124, R124 ;  /* 0x0000007c007c7308 */ /* 0x000e620000000800 */
[----:B--2---:R-:W-:Y:S01]  /*a080*/  FADD.FTZ R118, R120, R15 ;  /* 0x0000000f78767221 */ /* 0x004fe20000010000 */
[----:B------:R-:W-:Y:S01]  /*a090*/  FADD.FTZ R110, R186, R123 ;  /* 0x0000007bba6e7221 */ /* 0x000fe20000010000 */
[----:B------:R-:W-:Y:S02]  /*a0a0*/  F2FP.F16.F32.PACK_AB R183, R120, R183 ;  /* 0x000000b778b7723e */ /* 0x000fe400000000ff */
[----:B------:R-:W-:-:S03]  /*a0b0*/  F2FP.F16.F32.PACK_AB R186, R153, R186 ;  /* 0x000000ba99ba723e */ /* 0x000fc600000000ff */
[----:B------:R-:W2:Y:S01]  /*a0c0*/  MUFU.EX2 R187, R187 ;  /* 0x000000bb00bb7308 */ /* 0x000ea20000000800 */
[----:B---3--:R-:W-:-:S07]  /*a0d0*/  FADD.FTZ R15, R185, R118 ;  /* 0x00000076b90f7221 */ /* 0x008fce0000010000 */
[----:B------:R-:W3:Y:S01]  /*a0e0*/  MUFU.EX2 R128, R128 ;  /* 0x0000008000807308 */ /* 0x000ee20000000800 */
[----:B-1----:R-:W-:Y:S01]  /*a0f0*/  FADD.FTZ R106, R124, R15 ;  /* 0x0000000f7c6a7221 */ /* 0x002fe20000010000 */
[----:B------:R-:W-:Y:S01]  /*a100*/  FFMA.FTZ R15, R98, R11, -R108 ;  /* 0x0000000b620f7223 */ /* 0x000fe2000001086c */
[----:B------:R-:W-:-:S05]  /*a110*/  F2FP.F16.F32.PACK_AB R185, R124, R185 ;  /* 0x000000b97cb9723e */ /* 0x000fca00000000ff */
[----:B------:R-:W1:Y:S01]  /*a120*/  MUFU.EX2 R189, R189 ;  /* 0x000000bd00bd7308 */ /* 0x000e620000000800 */
[----:B--2---:R-:W-:Y:S01]  /*a130*/  FADD.FTZ R123, R187, R106 ;  /* 0x0000006abb7b7221 */ /* 0x004fe20000010000 */
[----:B------:R-:W-:Y:S02]  /*a140*/  WARPGROUP.DEPBAR.LE gsb0, 0x0 ;  /* 0x00008000000079c5 */ /* 0x000fe40000010000 */
[----:B------:R-:W-:Y:S01]  /*a150*/  WARPGROUP.ARRIVE ;  /* 0x00000000000079c5 */ /* 0x000fe20000000000 */
[----:B------:R-:W-:Y:S02]  /*a160*/  F2FP.F16.F32.PACK_AB R212, R97, R96 ;  /* 0x0000006061d4723e */ /* 0x000fe400000000ff */
[----:B------:R-:W-:Y:S01]  /*a170*/  F2FP.F16.F32.PACK_AB R214, R101, R100 ;  /* 0x0000006465d6723e */ /* 0x000fe200000000ff */
[----:B------:R-:W2:Y:S01]  /*a180*/  MUFU.EX2 R132, R132 ;  /* 0x0000008400847308 */ /* 0x000ea20000000800 */
[C---:B---3--:R-:W-:Y:S01]  /*a190*/  FADD.FTZ R106, R128.reuse, R123 ;  /* 0x0000007b806a7221 */ /* 0x048fe20000010000 */
[----:B------:R-:W-:Y:S01]  /*a1a0*/  HGMMA.64x128x16.F32 R24, R216, gdesc[UR8].tnspB, R24, gsb0 ;  /* 0x41e00008d8187df0 */ /* 0x000fe20008000818 */
[----:B------:R-:W-:-:S05]  /*a1b0*/  F2FP.F16.F32.PACK_AB R187, R128, R187 ;  /* 0x000000bb80bb723e */ /* 0x000fca00000000ff */
[----:B------:R-:W3:Y:S01]  /*a1c0*/  MUFU.EX2 R191, R191 ;  /* 0x000000bf00bf7308 */ /* 0x000ee20000000800 */
[----:B-1----:R-:W-:-:S07]  /*a1d0*/  FADD.FTZ R123, R189, R106 ;  /* 0x0000006abd7b7221 */ /* 0x002fce0000010000 */
[----:B------:R1:W-:Y:S01]  /*a1e0*/  MUFU.EX2 R114, R127 ;  /* 0x0000007f00727308 */ /* 0x0003e20000000800 */
[C---:B--2---:R-:W-:Y:S01]  /*a1f0*/  FADD.FTZ R106, R132.reuse, R123 ;  /* 0x0000007b846a7221 */ /* 0x044fe20000010000 */
[----:B------:R-:W-:-:S06]  /*a200*/  F2FP.F16.F32.PACK_AB R189, R132, R189 ;  /* 0x000000bd84bd723e */ /* 0x000fcc00000000ff */
[----:B------:R-:W2:Y:S01]  /*a210*/  MUFU.EX2 R136, R136 ;  /* 0x0000008800887308 */ /* 0x000ea20000000800 */
[----:B-1----:R-:W-:-:S04]  /*a220*/  FADD.FTZ R127, R153, R110 ;  /* 0x0000006e997f7221 */ /* 0x002fc80000010000 */
[----:B------:R-:W-:Y:S01]  /*a230*/  FADD.FTZ R110, R188, R127 ;  /* 0x0000007fbc6e7221 */ /* 0x000fe20000010000 */
[C---:B------:R-:W-:Y:S02]  /*a240*/  F2FP.F16.F32.PACK_AB R188, R145.reuse, R188 ;  /* 0x000000bc91bc723e */ /* 0x040fe400000000ff */
[----:B------:R-:W1:Y:S01]  /*a250*/  MUFU.EX2 R193, R193 ;  /* 0x000000c100c17308 */ /* 0x000e620000000800 */
[----:B------:R-:W-:-:S04]  /*a260*/  FADD.FTZ R127, R145, R110 ;  /* 0x0000006e917f7221 */ /* 0x000fc80000010000 */
[----:B------:R-:W-:Y:S01]  /*a270*/  FADD.FTZ R110, R190, R127 ;  /* 0x0000007fbe6e7221 */ /* 0x000fe20000010000 */
[C---:B------:R-:W-:Y:S02]  /*a280*/  F2FP.F16.F32.PACK_AB R190, R149.reuse, R190 ;  /* 0x000000be95be723e */ /* 0x040fe400000000ff */
[----:B------:R-:W4:Y:S01]  /*a290*/  MUFU.EX2 R138, R138 ;  /* 0x0000008a008a7308 */ /* 0x000f220000000800 */
[----:B------:R-:W-:-:S04]  /*a2a0*/  FADD.FTZ R123, R149, R110 ;  /* 0x0000006e957b7221 */ /* 0x000fc80000010000 */
[----:B------:R-:W-:Y:S01]  /*a2b0*/  FADD.FTZ R108, R192, R123 ;  /* 0x0000007bc06c7221 */ /* 0x000fe20000010000 */
[----:B------:R-:W-:Y:S02]  /*a2c0*/  F2FP.F16.F32.PACK_AB R192, R137, R192 ;  /* 0x000000c089c0723e */ /* 0x000fe400000000ff */
[----:B------:R-:W5:Y:S08]  /*a2d0*/  MUFU.EX2 R195, R195 ;  /* 0x000000c300c37308 */ /* 0x000f700000000800 */
[----:B------:R3:W-:Y:S08]  /*a2e0*/  MUFU.EX2 R98, R115 ;  /* 0x0000007300627308 */ /* 0x0007f00000000800 */
[----:B------:R-:W5:Y:S01]  /*a2f0*/  MUFU.EX2 R140, R140 ;  /* 0x0000008c008c7308 */ /* 0x000f620000000800 */
[----:B---3--:R-:W-:Y:S01]  /*a300*/  FADD.FTZ R115, R191, R106 ;  /* 0x0000006abf737221 */ /* 0x008fe20000010000 */
[----:B--2---:R-:W-:-:S03]  /*a310*/  F2FP.F16.F32.PACK_AB R191, R136, R191 ;  /* 0x000000bf88bf723e */ /* 0x004fc600000000ff */
[----:B------:R-:W-:Y:S01]  /*a320*/  FADD.FTZ R110, R136, R115 ;  /* 0x00000073886e7221 */ /* 0x000fe20000010000 */
[----:B------:R-:W-:Y:S02]  /*a330*/  FADD.FTZ R115, R137, R108 ;  /* 0x0000006c89737221 */ /* 0x000fe40000010000 */
[----:B------:R-:W2:Y:S01]  /*a340*/  MUFU.EX2 R197, R197 ;  /* 0x000000c500c57308 */ /* 0x000ea20000000800 */
[----:B-1----:R-:W-:Y:S01]  /*a350*/  FADD.FTZ R21, R193, R110 ;  /* 0x0000006ec1157221 */ /* 0x002fe20000010000 */
[----:B------:R-:W-:Y:S01]  /*a360*/  FADD.FTZ R110, R194, R115 ;  /* 0x00000073c26e7221 */ /* 0x000fe20000010000 */
[C---:B----4-:R-:W-:Y:S02]  /*a370*/  F2FP.F16.F32.PACK_AB R193, R138.reuse, R193 ;  /* 0x000000c18ac1723e */ /* 0x050fe400000000ff */
[----:B------:R-:W-:Y:S01]  /*a380*/  FADD.FTZ R108, R138, R21 ;  /* 0x000000158a6c7221 */ /* 0x000fe20000010000 */
[C---:B------:R-:W-:Y:S01]  /*a390*/  FADD.FTZ R115, R141.reuse, R110 ;  /* 0x0000006e8d737221 */ /* 0x040fe20000010000 */
[----:B------:R-:W-:Y:S01]  /*a3a0*/  F2FP.F16.F32.PACK_AB R194, R141, R194 ;  /* 0x000000c28dc2723e */ /* 0x000fe200000000ff */
[----:B------:R-:W1:Y:S01]  /*a3b0*/  MUFU.EX2 R130, R130 ;  /* 0x0000008200827308 */ /* 0x000e620000000800 */
[----:B-----5:R-:W-:Y:S01]  /*a3c0*/  FADD.FTZ R21, R195, R108 ;  /* 0x0000006cc3157221 */ /* 0x020fe20000010000 */
[----:B------:R-:W-:Y:S01]  /*a3d0*/  FADD.FTZ R110, R196, R115 ;  /* 0x00000073c46e7221 */ /* 0x000fe20000010000 */
[----:B------:R-:W-:-:S02]  /*a3e0*/  F2FP.F16.F32.PACK_AB R195, R140, R195 ;  /* 0x000000c38cc3723e */ /* 0x000fc400000000ff */
[----:B------:R-:W-:Y:S01]  /*a3f0*/  FADD.FTZ R108, R140, R21 ;  /* 0x000000158c6c7221 */ /* 0x000fe20000010000 */
[C---:B------:R-:W-:Y:S01]  /*a400*/  FADD.FTZ R115, R157.reuse, R110 ;  /* 0x0000006e9d737221 */ /* 0x040fe20000010000 */
[----:B------:R-:W-:Y:S01]  /*a410*/  F2FP.F16.F32.PACK_AB R196, R157, R196 ;  /* 0x000000c49dc4723e */ /* 0x000fe200000000ff */
[----:B------:R-:W3:Y:S01]  /*a420*/  MUFU.EX2 R199, R199 ;  /* 0x000000c700c77308 */ /* 0x000ee20000000800 */
[----:B--2---:R-:W-:Y:S01]  /*a430*/  FADD.FTZ R21, R197, R108 ;  /* 0x0000006cc5157221 */ /* 0x004fe20000010000 */
[----:B------:R-:W-:Y:S01]  /*a440*/  FADD.FTZ R110, R198, R115 ;  /* 0x00000073c66e7221 */ /* 0x000fe20000010000 */
[----:B------:R-:W-:-:S05]  /*a450*/  F2FP.F16.F32.PACK_AB R198, R129, R198 ;  /* 0x000000c681c6723e */ /* 0x000fca00000000ff */
[----:B------:R-:W2:Y:S01]  /*a460*/  MUFU.EX2 R134, R134 ;  /* 0x0000008600867308 */ /* 0x000ea20000000800 */
[C---:B-1----:R-:W-:Y:S01]  /*a470*/  FADD.FTZ R108, R130.reuse, R21 ;  /* 0x00000015826c7221 */ /* 0x042fe20000010000 */
[----:B------:R-:W-:-:S06]  /*a480*/  F2FP.F16.F32.PACK_AB R197, R130, R197 ;  /* 0x000000c582c5723e */ /* 0x000fcc00000000ff */
[----:B------:R-:W1:Y:S01]  /*a490*/  MUFU.EX2 R201, R201 ;  /* 0x000000c900c97308 */ /* 0x000e620000000800 */
[----:B---3--:R-:W-:-:S07]  /*a4a0*/  FADD.FTZ R21, R199, R108 ;  /* 0x0000006cc7157221 */ /* 0x008fce0000010000 */
[----:B------:R-:W3:Y:S01]  /*a4b0*/  MUFU.EX2 R14, R14 ;  /* 0x0000000e000e7308 */ /* 0x000ee20000000800 */
[----:B--2---:R-:W-:-:S07]  /*a4c0*/  F2FP.F16.F32.PACK_AB R199, R134, R199 ;  /* 0x000000c786c7723e */ /* 0x004fce00000000ff */
[----:B------:R-:W2:Y:S08]  /*a4d0*/  MUFU.EX2 R203, R203 ;  /* 0x000000cb00cb7308 */ /* 0x000eb00000000800 */
[----:B------:R4:W-:Y:S08]  /*a4e0*/  MUFU.EX2 R20, R107 ;  /* 0x0000006b00147308 */ /* 0x0009f00000000800 */
[----:B------:R-:W5:Y:S01]  /*a4f0*/  MUFU.EX2 R205, R205 ;  /* 0x000000cd00cd7308 */ /* 0x000f620000000800 */
[----:B----4-:R-:W-:Y:S01]  /*a500*/  FADD.FTZ R107, R129, R110 ;  /* 0x0000006e816b7221 */ /* 0x010fe20000010000 */
[----:B------:R-:W-:-:S03]  /*a510*/  FADD.FTZ R110, R134, R21 ;  /* 0x00000015866e7221 */ /* 0x000fc60000010000 */
[----:B------:R-:W-:Y:S01]  /*a520*/  FADD.FTZ R112, R200, R107 ;  /* 0x0000006bc8707221 */ /* 0x000fe20000010000 */
[----:B-1----:R-:W-:Y:S01]  /*a530*/  FADD.FTZ R21, R201, R110 ;  /* 0x0000006ec9157221 */ /* 0x002fe20000010000 */
[C---:B---3--:R-:W-:Y:S01]  /*a540*/  F2FP.F16.F32.PACK_AB R201, R14.reuse, R201 ;  /* 0x000000c90ec9723e */ /* 0x048fe200000000ff */
[----:B------:R-:W1:Y:S01]  /*a550*/  MUFU.EX2 R207, R207 ;  /* 0x000000cf00cf7308 */ /* 0x000e620000000800 */
[----:B------:R-:W-:Y:S01]  /*a560*/  FADD.FTZ R107, R121, R112 ;  /* 0x00000070796b7221 */ /* 0x000fe20000010000 */
[----:B------:R-:W-:Y:S01]  /*a570*/  FADD.FTZ R110, R14, R21 ;  /* 0x000000150e6e7221 */ /* 0x000fe20000010000 */
[----:B------:R-:W-:Y:S02]  /*a580*/  WARPGROUP.DEPBAR.LE gsb0, 0x0 ;  /* 0x00008000000079c5 */ /* 0x000fe40000010000 */
[----:B------:R-:W-:Y:S01]  /*a590*/  FADD.FTZ R112, R202, R107 ;  /* 0x0000006bca707221 */ /* 0x000fe20000010000 */
[----:B--2---:R-:W-:Y:S01]  /*a5a0*/  FADD.FTZ R21, R203, R110 ;  /* 0x0000006ecb157221 */ /* 0x004fe20000010000 */
[----:B------:R2:W-:Y:S06]  /*a5b0*/  BAR.ARV R131, 0x100 ;  /* 0x000400830000751d */ /* 0x0005ec0000002000 */
[----:B------:R-:W3:Y:S01]  /*a5c0*/  MUFU.EX2 R106, R119 ;  /* 0x00000077006a7308 */ /* 0x000ee20000000800 */
[----:B------:R-:W-:Y:S01]  /*a5d0*/  FADD.FTZ R107, R125, R112 ;  /* 0x000000707d6b7221 */ /* 0x000fe20000010000 */
[----:B------:R-:W-:Y:S01]  /*a5e0*/  FADD.FTZ R110, R114, R21 ;  /* 0x00000015726e7221 */ /* 0x000fe20000010000 */
[----:B------:R4:W-:Y:S01]  /*a5f0*/  @!P1 SYNCS.ARRIVE.TRANS64.RED.A1T0 RZ, [R133+URZ], RZ ;  /* 0x000000ff85ff99a7 */ /* 0x0009e2000810043f */
[----:B------:R-:W-:Y:S01]  /*a600*/  F2FP.F16.F32.PACK_AB R218, R13, R92 ;  /* 0x0000005c0dda723e */ /* 0x000fe200000000ff */
[----:B------:R-:W-:Y:S01]  /*a610*/  FADD.FTZ R112, R204, R107 ;  /* 0x0000006bcc707221 */ /* 0x000fe20000010000 */
[----:B------:R-:W-:Y:S01]  /*a620*/  F2FP.F16.F32.PACK_AB R200, R121, R200 ;  /* 0x000000c879c8723e */ /* 0x000fe200000000ff */
[----:B------:R-:W-:Y:S01]  /*a630*/  FMUL.FTZ R24, R24, R12 ;  /* 0x0000000c18187220 */ /* 0x000fe20000410000 */
[----:B------:R-:W3:Y:S01]  /*a640*/  MUFU.EX2 R209, R209 ;  /* 0x000000d100d17308 */ /* 0x000ee20000000800 */
[----:B------:R-:W-:Y:S01]  /*a650*/  FADD.FTZ R21, R113, R112 ;  /* 0x0000007071157221 */ /* 0x000fe20000010000 */
[----:B------:R-:W-:Y:S01]  /*a660*/  F2FP.F16.F32.PACK_AB R202, R125, R202 ;  /* 0x000000ca7dca723e */ /* 0x000fe200000000ff */
[----:B----4-:R-:W-:Y:S01]  /*a670*/  IMAD.U32 R133, RZ, RZ, UR7 ;  /* 0x00000007ff857e24 */ /* 0x010fe2000f8e00ff */
[----:B------:R-:W-:Y:S01]  /*a680*/  UMOV UR7, UR38 ;  /* 0x0000002600077c82 */ /* 0x000fe20008000000 */
[----:B------:R-:W-:Y:S01]  /*a690*/  FADD.FTZ R112, R206, R21 ;  /* 0x00000015ce707221 */ /* 0x000fe20000010000 */
[----:B------:R-:W-:Y:S01]  /*a6a0*/  F2FP.F16.F32.PACK_AB R203, R114, R203 ;  /* 0x000000cb72cb723e */ /* 0x000fe200000000ff */
[-C--:B------:R-:W-:Y:S01]  /*a6b0*/  FMUL.FTZ R25, R25, R12.reuse ;  /* 0x0000000c19197220 */ /* 0x080fe20000410000 */
[----:B------:R5:W-:Y:S01]  /*a6c0*/  MUFU.EX2 R116, R15 ;  /* 0x0000000f00747308 */ /* 0x000be20000000800 */
[----:B------:R-:W-:Y:S01]  /*a6d0*/  FADD.FTZ R21, R117, R112 ;  /* 0x0000007075157221 */ /* 0x000fe20000010000 */
[----:B------:R-:W-:Y:S01]  /*a6e0*/  @!P1 LEA R133, R133, UR39, 0x3 ;  /* 0x0000002785859c11 */ /* 0x000fe2000f8e18ff */
[----:B------:R-:W-:Y:S01]  /*a6f0*/  FMUL.FTZ R28, R28, R12 ;  /* 0x0000000c1c1c7220 */ /* 0x000fe20000410000 */
[----:B------:R-:W-:Y:S01]  /*a700*/  F2FP.F16.F32.PACK_AB R204, R113, R204 ;  /* 0x000000cc71cc723e */ /* 0x000fe200000000ff */
[----:B------:R-:W-:Y:S01]  /*a710*/  FMUL.FTZ R29, R29, R12 ;  /* 0x0000000c1d1d7220 */ /* 0x000fe20000410000 */
[----:B------:R-:W-:Y:S01]  /*a720*/  F2FP.F16.F32.PACK_AB R206, R117, R206 ;  /* 0x000000ce75ce723e */ /* 0x000fe200000000ff */
[----:B--2---:R-:W-:Y:S01]  /*a730*/  @!P1 VIADD R131, R133, 0x34860 ;  /* 0x0003486085839836 */ /* 0x004fe20000000000 */
[----:B------:R-:W2:Y:S01]  /*a740*/  MUFU.EX2 R211, R211 ;  /* 0x000000d300d37308 */ /* 0x000ea20000000800 */
[----:B-----5:R-:W-:Y:S01]  /*a750*/  FADD.FTZ R15, R205, R110 ;  /* 0x0000006ecd0f7221 */ /* 0x020fe20000010000 */
[----:B------:R-:W-:Y:S01]  /*a760*/  F2FP.F16.F32.PACK_AB R205, R98, R205 ;  /* 0x000000cd62cd723e */ /* 0x000fe200000000ff */
[----:B------:R-:W-:Y:S01]  /*a770*/  FMUL.FTZ R32, R32, R12 ;  /* 0x0000000c20207220 */ /* 0x000fe20000410000 */
[----:B------:R-:W-:Y:S01]  /*a780*/  @!P1 PRMT R131, RZ, 0x654, R131 ;  /* 0x00000654ff839816 */ /* 0x000fe20000000083 */
[----:B------:R-:W-:Y:S01]  /*a790*/  FADD.FTZ R110, R98, R15 ;  /* 0x0000000f626e7221 */ /* 0x000fe20000010000 */
[----:B------:R-:W-:Y:S01]  /*a7a0*/  F2FP.F16.F32.PACK_AB R216, R89, R104 ;  /* 0x0000006859d8723e */ /* 0x000fe200000000ff */
[-C--:B------:R-:W-:Y:S01]  /*a7b0*/  FMUL.FTZ R33, R33, R12.reuse ;  /* 0x0000000c21217220 */ /* 0x080fe20000410000 */
[----:B------:R-:W4:Y:S01]  /*a7c0*/  MUFU.EX2 R108, R111 ;  /* 0x0000006f006c7308 */ /* 0x000f220000000800 */
[----:B-1----:R-:W-:Y:S01]  /*a7d0*/  FADD.FTZ R15, R207, R110 ;  /* 0x0000006ecf0f7221 */ /* 0x002fe20000010000 */
[----:B------:R1:W-:Y:S01]  /*a7e0*/  @!P1 SYNCS.ARRIVE.TRANS64.RED.A1T0 RZ, [R131+URZ], RZ ;  /* 0x000000ff83ff99a7 */ /* 0x0003e2000810043f */
[----:B---3--:R-:W-:Y:S01]  /*a7f0*/  F2FP.F16.F32.PACK_AB R207, R106, R207 ;  /* 0x000000cf6acf723e */ /* 0x008fe200000000ff */
[-C--:B------:R-:W-:Y:S01]  /*a800*/  FMUL.FTZ R36, R36, R12.reuse ;  /* 0x0000000c24247220 */ /* 0x080fe20000410000 */
[----:B------:R-:W-:Y:S01]  /*a810*/  FADD.FTZ R110, R106, R15 ;  /* 0x0000000f6a6e7221 */ /* 0x000fe20000010000 */
[-C--:B------:R-:W-:Y:S01]  /*a820*/  FMUL.FTZ R37, R37, R12.reuse ;  /* 0x0000000c25257220 */ /* 0x080fe20000410000 */
[-C--:B------:R-:W-:Y:S01]  /*a830*/  FMUL.FTZ R40, R40, R12.reuse ;  /* 0x0000000c28287220 */ /* 0x080fe20000410000 */
[----:B------:R3:W-:Y:S01]  /*a840*/  MUFU.EX2 R118, R102 ;  /* 0x0000006600767308 */ /* 0x0007e20000000800 */
[----:B------:R-:W-:Y:S01]  /*a850*/  FADD.FTZ R15, R209, R110 ;  /* 0x0000006ed10f7221 */ /* 0x000fe20000010000 */
[----:B------:R-:W-:Y:S01]  /*a860*/  F2FP.F16.F32.PACK_AB R209, R20, R209 ;  /* 0x000000d114d1723e */ /* 0x000fe200000000ff */
[-C--:B------:R-:W-:Y:S01]  /*a870*/  FMUL.FTZ R41, R41, R12.reuse ;  /* 0x0000000c29297220 */ /* 0x080fe20000410000 */
[-C--:B------:R-:W-:Y:S01]  /*a880*/  FMUL.FTZ R44, R44, R12.reuse ;  /* 0x0000000c2c2c7220 */ /* 0x080fe20000410000 */
[----:B------:R-:W-:Y:S01]  /*a890*/  FADD.FTZ R14, R20, R15 ;  /* 0x0000000f140e7221 */ /* 0x000fe20000010000 */
[-C--:B------:R-:W-:Y:S01]  /*a8a0*/  FMUL.FTZ R45, R45, R12.reuse ;  /* 0x0000000c2d2d7220 */ /* 0x080fe20000410000 */
[----:B------:R-:W-:Y:S01]  /*a8b0*/  FMUL.FTZ R48, R48, R12 ;  /* 0x0000000c30307220 */ /* 0x000fe20000410000 */
[----:B------:R-:W5:Y:S01]  /*a8c0*/  MUFU.EX2 R99, R99 ;  /* 0x0000006300637308 */ /* 0x000f620000000800 */
[----:B---3--:R-:W-:Y:S01]  /*a8d0*/  FADD.FTZ R102, R208, R21 ;  /* 0x00000015d0667221 */ /* 0x008fe20000010000 */
[----:B--2---:R-:W-:Y:S01]  /*a8e0*/  FADD.FTZ R15, R211, R14 ;  /* 0x0000000ed30f7221 */ /* 0x004fe20000010000 */
[----:B------:R-:W-:Y:S01]  /*a8f0*/  F2FP.F16.F32.PACK_AB R208, R105, R208 ;  /* 0x000000d069d0723e */ /* 0x000fe200000000ff */
[----:B------:R-:W-:Y:S01]  /*a900*/  FMUL.FTZ R49, R49, R12 ;  /* 0x0000000c31317220 */ /* 0x000fe20000410000 */
[----:B------:R-:W-:Y:S01]  /*a910*/  FADD.FTZ R21, R105, R102 ;  /* 0x0000006669157221 */ /* 0x000fe20000010000 */
[C---:B----4-:R-:W-:Y:S01]  /*a920*/  FADD.FTZ R15, R108.reuse, R15 ;  /* 0x0000000f6c0f7221 */ /* 0x050fe20000010000 */
[----:B------:R-:W-:Y:S01]  /*a930*/  F2FP.F16.F32.PACK_AB R211, R108, R211 ;  /* 0x000000d36cd3723e */ /* 0x000fe200000000ff */
[----:B------:R-:W2:Y:S01]  /*a940*/  MUFU.EX2 R103, R103 ;  /* 0x0000006700677308 */ /* 0x000ea20000000800 */
[----:B------:R-:W-:Y:S01]  /*a950*/  FADD.FTZ R102, R210, R21 ;  /* 0x00000015d2667221 */ /* 0x000fe20000010000 */
[----:B------:R-:W-:Y:S01]  /*a960*/  FADD.FTZ R15, R116, R15 ;  /* 0x0000000f740f7221 */ /* 0x000fe20000010000 */
[C---:B------:R-:W-:Y:S01]  /*a970*/  F2FP.F16.F32.PACK_AB R210, R109.reuse, R210 ;  /* 0x000000d26dd2723e */ /* 0x040fe200000000ff */
[-C--:B------:R-:W-:Y:S01]  /*a980*/  FMUL.FTZ R52, R52, R12.reuse ;  /* 0x0000000c34347220 */ /* 0x080fe20000410000 */
[----:B------:R-:W-:Y:S01]  /*a990*/  FADD.FTZ R21, R109, R102 ;  /* 0x000000666d157221 */ /* 0x000fe20000010000 */
[-C--:B------:R-:W-:Y:S01]  /*a9a0*/  FMUL.FTZ R53, R53, R12.reuse ;  /* 0x0000000c35357220 */ /* 0x080fe20000410000 */
[----:B------:R-:W-:Y:S01]  /*a9b0*/  FMUL.FTZ R56, R56, R12 ;  /* 0x0000000c38387220 */ /* 0x000fe20000410000 */
[----:B------:R-:W3:Y:S01]  /*a9c0*/  MUFU.EX2 R90, R90 ;  /* 0x0000005a005a7308 */ /* 0x000ee20000000800 */
[----:B------:R-:W-:Y:S01]  /*a9d0*/  FADD.FTZ R14, R96, R21 ;  /* 0x00000015600e7221 */ /* 0x000fe20000010000 */
[C---:B-----5:R-:W-:Y:S01]  /*a9e0*/  FADD.FTZ R15, R99.reuse, R15 ;  /* 0x0000000f630f7221 */ /* 0x060fe20000010000 */
[----:B------:R-:W-:Y:S01]  /*a9f0*/  F2FP.F16.F32.PACK_AB R213, R99, R116 ;  /* 0x0000007463d5723e */ /* 0x000fe200000000ff */
[-C--:B------:R-:W-:Y:S01]  /*aa00*/  FMUL.FTZ R57, R57, R12.reuse ;  /* 0x0000000c39397220 */ /* 0x080fe20000410000 */
[----:B------:R-:W-:Y:S01]  /*aa10*/  FADD.FTZ R21, R97, R14 ;  /* 0x0000000e61157221 */ /* 0x000fe20000010000 */
[----:B------:R-:W-:Y:S01]  /*aa20*/  FADD.FTZ R15, R118, R15 ;  /* 0x0000000f760f7221 */ /* 0x000fe20000010000 */
[----:B------:R-:W-:Y:S01]  /*aa30*/  FMUL.FTZ R60, R60, R12 ;  /* 0x0000000c3c3c7220 */ /* 0x000fe20000410000 */
[----:B------:R-:W4:Y:S01]  /*aa40*/  MUFU.EX2 R91, R91 ;  /* 0x0000005b005b7308 */ /* 0x000f220000000800 */
[----:B------:R-:W-:Y:S01]  /*aa50*/  FADD.FTZ R14, R100, R21 ;  /* 0x00000015640e7221 */ /* 0x000fe20000010000 */
[C---:B--2---:R-:W-:Y:S01]  /*aa60*/  FADD.FTZ R15, R103.reuse, R15 ;  /* 0x0000000f670f7221 */ /* 0x044fe20000010000 */
[----:B------:R-:W-:Y:S01]  /*aa70*/  F2FP.F16.F32.PACK_AB R215, R103, R118 ;  /* 0x0000007667d7723e */ /* 0x000fe200000000ff */
[-C--:B------:R-:W-:Y:S01]  /*aa80*/  FMUL.FTZ R61, R61, R12.reuse ;  /* 0x0000000c3d3d7220 */ /* 0x080fe20000410000 */
[----:B------:R-:W-:Y:S01]  /*aa90*/  FADD.FTZ R21, R101, R14 ;  /* 0x0000000e65157221 */ /* 0x000fe20000010000 */
[-C--:B------:R-:W-:Y:S01]  /*aaa0*/  FMUL.FTZ R64, R64, R12.reuse ;  /* 0x0000000c40407220 */ /* 0x080fe20000410000 */
[-C--:B------:R-:W-:Y:S01]  /*aab0*/  FMUL.FTZ R65, R65, R12.reuse ;  /* 0x0000000c41417220 */ /* 0x080fe20000410000 */
[----:B------:R-:W2:Y:S01]  /*aac0*/  MUFU.EX2 R94, R94 ;  /* 0x0000005e005e7308 */ /* 0x000ea20000000800 */
[----:B------:R-:W-:Y:S01]  /*aad0*/  FADD.FTZ R14, R104, R21 ;  /* 0x00000015680e7221 */ /* 0x000fe20000010000 */
[----:B---3--:R-:W-:Y:S01]  /*aae0*/  FADD.FTZ R15, R90, R15 ;  /* 0x0000000f5a0f7221 */ /* 0x008fe20000010000 */
[-C--:B------:R-:W-:Y:S01]  /*aaf0*/  FMUL.FTZ R68, R68, R12.reuse ;  /* 0x0000000c44447220 */ /* 0x080fe20000410000 */
[-C--:B------:R-:W-:Y:S01]  /*ab00*/  FMUL.FTZ R69, R69, R12.reuse ;  /* 0x0000000c45457220 */ /* 0x080fe20000410000 */
[----:B------:R-:W-:Y:S01]  /*ab10*/  FADD.FTZ R21, R89, R14 ;  /* 0x0000000e59157221 */ /* 0x000fe20000010000 */
[-C--:B------:R-:W-:Y:S01]  /*ab20*/  FMUL.FTZ R72, R72, R12.reuse ;  /* 0x0000000c48487220 */ /* 0x080fe20000410000 */
[----:B------:R-:W-:Y:S01]  /*ab30*/  FMUL.FTZ R73, R73, R12 ;  /* 0x0000000c49497220 */ /* 0x000fe20000410000 */
[----:B------:R-:W3:Y:S01]  /*ab40*/  MUFU.EX2 R95, R95 ;  /* 0x0000005f005f7308 */ /* 0x000ee20000000800 */
[C---:B----4-:R-:W-:Y:S01]  /*ab50*/  FADD.FTZ R15, R91.reuse, R15 ;  /* 0x0000000f5b0f7221 */ /* 0x050fe20000010000 */
[----:B------:R-:W-:Y:S01]  /*ab60*/  FADD.FTZ R14, R92, R21 ;  /* 0x000000155c0e7221 */ /* 0x000fe20000010000 */
[----:B------:R-:W-:Y:S01]  /*ab70*/  F2FP.F16.F32.PACK_AB R217, R91, R90 ;  /* 0x0000005a5bd9723e */ /* 0x000fe200000000ff */
[-C--:B------:R-:W-:Y:S01]  /*ab80*/  FMUL.FTZ R76, R76, R12.reuse ;  /* 0x0000000c4c4c7220 */ /* 0x080fe20000410000 */
[-C--:B------:R-:W-:Y:S01]  /*ab90*/  FMUL.FTZ R77, R77, R12.reuse ;  /* 0x0000000c4d4d7220 */ /* 0x080fe20000410000 */
[-C--:B------:R-:W-:Y:S01]  /*aba0*/  FMUL.FTZ R80, R80, R12.reuse ;  /* 0x0000000c50507220 */ /* 0x080fe20000410000 */
[-C--:B------:R-:W-:Y:S01]  /*abb0*/  FMUL.FTZ R81, R81, R12.reuse ;  /* 0x0000000c51517220 */ /* 0x080fe20000410000 */
[-C--:B------:R-:W-:Y:S01]  /*abc0*/  FMUL.FTZ R84, R84, R12.reuse ;  /* 0x0000000c54547220 */ /* 0x080fe20000410000 */
[----:B--2---:R-:W-:Y:S01]  /*abd0*/  FADD.FTZ R20, R94, R15 ;  /* 0x0000000f5e147221 */ /* 0x004fe20000010000 */
[----:B------:R-:W-:Y:S01]  /*abe0*/  FADD.FTZ R15, R13, R14 ;  /* 0x0000000e0d0f7221 */ /* 0x000fe20000010000 */
[----:B------:R-:W-:Y:S01]  /*abf0*/  FMUL.FTZ R85, R85, R12 ;  /* 0x0000000c55557220 */ /* 0x000fe20000410000 */
[-C--:B------:R-:W-:Y:S01]  /*ac00*/  FMUL.FTZ R26, R26, R93.reuse ;  /* 0x0000005d1a1a7220 */ /* 0x080fe20000410000 */
[-C--:B------:R-:W-:Y:S01]  /*ac10*/  FMUL.FTZ R27, R27, R93.reuse ;  /* 0x0000005d1b1b7220 */ /* 0x080fe20000410000 */
[-C--:B------:R-:W-:Y:S01]  /*ac20*/  FMUL.FTZ R30, R30, R93.reuse ;  /* 0x0000005d1e1e7220 */ /* 0x080fe20000410000 */
[-C--:B------:R-:W-:Y:S01]  /*ac30*/  FMUL.FTZ R31, R31, R93.reuse ;  /* 0x0000005d1f1f7220 */ /* 0x080fe20000410000 */
[-C--:B------:R-:W-:Y:S01]  /*ac40*/  FMUL.FTZ R34, R34, R93.reuse ;  /* 0x0000005d22227220 */ /* 0x080fe20000410000 */
[C---:B---3--:R-:W-:Y:S01]  /*ac50*/  FADD.FTZ R14, R95.reuse, R20 ;  /* 0x000000145f0e7221 */ /* 0x048fe20000010000 */
        /* <DEDUP_REMOVED lines=28> */
[----:B------:R-:W-:-:S02]  /*ae20*/  IMAD.MOV.U32 R13, RZ, RZ, R88 ;  /* 0x000000ffff0d7224 */ /* 0x000fc400078e0058 */
[----:B------:R-:W-:Y:S01]  /*ae30*/  IMAD.MOV.U32 R21, RZ, RZ, R10 ;  /* 0x000000ffff157224 */ /* 0x000fe200078e000a */
[----:B-1----:R-:W-:Y:S06]  /*ae40*/  @P2 BRA `(.L_x_5540) ;  /* 0xffffffb400182947 */ /* 0x002fec000383ffff */
.L_x_5531:
[----:B------:R-:W-:Y:S06]  /*ae50*/  BAR.ARV 0x8, 0x120 ;  /* 0x0204800000007b1d */ /* 0x000fec0000002000 */
[----:B------:R-:W-:Y:S05]  /*ae60*/  @!P0 BRA `(.L_x_5541) ;  /* 0x0000000000048947 */ /* 0x000fea0003800000 */
[----:B------:R-:W-:Y:S01]  /*ae70*/  BPT.TRAP 0x1 ;  /* 0x000000040000795c */ /* 0x000fe20000300000 */
.L_x_5541:
[----:B------:R-:W-:Y:S01]  /*ae80*/  ULEA UR7, UR38, UR39, 0x3 ;  /* 0x0000002726077291 */ /* 0x000fe2000f8e183f */
[----:B------:R-:W-:-:S05]  /*ae90*/  IMAD.U32 R0, RZ, RZ, UR61 ;  /* 0x0000003dff007e24 */ /* 0x000fca000f8e00ff */
[----:B------:R-:W-:-:S04]  /*aea0*/  SHF.L.U32 R0, R0, 0x1f, RZ ;  /* 0x0000001f00007819 */ /* 0x000fc800000006ff */
[----:B------:R1:W2:Y:S01]  /*aeb0*/  SYNCS.PHASECHK.TRANS64.TRYWAIT P2, [UR7+0x34850], R0 ;  /* 0x03485000ff0075a7 */ /* 0x0002a20008040147 */
[----:B------:R-:W-:Y:S05]  /*aec0*/  @!P0 BRA `(.L_x_5542) ;  /* 0x0000000000048947 */ /* 0x000fea0003800000 */
[----:B------:R-:W-:Y:S01]  /*aed0*/  BPT.TRAP 0x1 ;  /* 0x000000040000795c */ /* 0x000fe20000300000 */
.L_x_5542:
[----:B--2---:R-:W-:Y:S05]  /*aee0*/  @P2 BRA `(.L_x_5543) ;  /* 0x0000000000082947 */ /* 0x004fea0003800000 */
[----:B------:R-:W2:Y:S02]  /*aef0*/  SYNCS.PHASECHK.TRANS64.TRYWAIT P0, [UR7+0x34850], R0 ;  /* 0x03485000ff0075a7 */ /* 0x000ea40008000147 */
[----:B--2---:R-:W-:Y:S05]  /*af00*/  @!P0 BRA `(.L_x_5544) ;  /* 0x0000004400688947 */ /* 0x004fea0003800000 */
.L_x_5543:
[----:B------:R-:W-:Y:S01]  /*af10*/  UIADD3 UR4, UR39, 0x400, URZ ;  /* 0x0000040027047890 */ /* 0x000fe2000fffe03f */
[----:B------:R-:W-:Y:S01]  /*af20*/  WARPGROUP.ARRIVE ;  /* 0x00000000000079c5 */ /* 0x000fe20000000000 */
[----:B------:R-:W-:Y:S01]  /*af30*/  UMOV UR11, 0x40000040 ;  /* 0x40000040000b7882 */ /* 0x000fe20000000000 */
[----:B-12---:R-:W1:Y:S01]  /*af40*/  SHFL.BFLY PT, R0, R15, 0x2, 0x1f ;  /* 0x0c401f000f007f89 */ /* 0x006e6200000e0000 */
[----:B------:R-:W-:Y:S01]  /*af50*/  USHF.R.U32.HI UR4, URZ, 0x4, UR4 ;  /* 0x000000043f047899 */ /* 0x000fe20008011604 */
[C---:B------:R-:W-:Y:S01]  /*af60*/  IADD3 R21, P5, R16.reuse, 0x40, RZ ;  /* 0x0000004010157810 */ /* 0x040fe20007fbe0ff */
[----:B------:R-:W-:Y:S01]  /*af70*/  UIADD3 UR35, -UR36, URZ, URZ ;  /* 0x0000003f24237290 */ /* 0x000fe2000fffe13f */
[----:B------:R-:W2:Y:S01]  /*af80*/  SHFL.BFLY PT, R5, R14, 0x2, 0x1f ;  /* 0x0c401f000e057f89 */ /* 0x000ea200000e0000 */
[----:B------:R-:W-:Y:S01]  /*af90*/  ULOP3.LUT UR4, UR4, 0x3fff, URZ, 0xc0, !UPT ;  /* 0x00003fff04047892 */ /* 0x000fe2000f8ec03f */
[----:B------:R-:W-:Y:S01]  /*afa0*/  LOP3.LUT R20, R21, 0x380, RZ, 0xc0, !PT ;  /* 0x0000038015147812 */ /* 0x000fe200078ec0ff */
[----:B------:R-:W-:Y:S01]  /*afb0*/  ULDC.64 UR8, c[0x0][0xb70] ;  /* 0x0002dc0000087ab9 */ /* 0x000fe20000000a00 */
[C---:B------:R-:W-:Y:S01]  /*afc0*/  IADD3 R91, P4, R16.reuse, 0x20, RZ ;  /* 0x00000020105b7810 */ /* 0x040fe20007f9e0ff */
[----:B------:R-:W-:Y:S01]  /*afd0*/  ULOP3.LUT UR4, UR4, 0x5800000, URZ, 0xfc, !UPT ;  /* 0x0580000004047892 */ /* 0x000fe2000f8efc3f */
[----:B------:R-:W-:-:S02]  /*afe0*/  IADD3 R13, P6, R16, 0x60, RZ ;  /* 0x00000060100d7810 */ /* 0x000fc40007fde0ff */
[----:B------:R-:W-:Y:S01]  /*aff0*/  IADD3 R9, P0, R16, 0x4000, RZ ;  /* 0x0000400010097810 */ /* 0x000fe20007f1e0ff */
[----:B------:R-:W-:Y:S01]  /*b000*/  UIMAD UR4, UR38, 0xb00, UR4 ;  /* 0x00000b00260478a4 */ /* 0x000fe2000f8e0204 */
[----:B------:R-:W-:Y:S02]  /*b010*/  SHF.R.U64 R20, R20, 0x3, RZ ;  /* 0x0000000314147819 */ /* 0x000fe400000012ff */
[----:B------:R-:W-:Y:S01]  /*b020*/  IADD3 R7, P2, R16, 0x4020, RZ ;  /* 0x0000402010077810 */ /* 0x000fe20007f5e0ff */
[----:B------:R-:W-:Y:S01]  /*b030*/  UIADD3 UR6, UR4, 0x80, URZ ;  /* 0x0000008004067890 */ /* 0x000fe2000fffe03f */
[----:B------:R-:W-:Y:S02]  /*b040*/  LOP3.LUT R90, R91, 0x380, RZ, 0xc0, !PT ;  /* 0x000003805b5a7812 */ /* 0x000fe400078ec0ff */
[----:B------:R-:W-:Y:S01]  /*b050*/  UMOV UR10, UR4 ;  /* 0x00000004000a7c82 */ /* 0x000fe20008000000 */
[----:B------:R-:W-:Y:S01]  /*b060*/  LOP3.LUT R12, R13, 0x380, RZ, 0xc0, !PT ;  /* 0x000003800d0c7812 */ /* 0x000fe200078ec0ff */
[----:B------:R-:W-:Y:S01]  /*b070*/  HGMMA.64x128x16.F32 R24, R176, gdesc[UR8].tnspB, R24, gsb0 ;  /* 0x41e00008b0187df0 */ /* 0x000fe20008000818 */
[----:B------:R-:W-:Y:S01]  /*b080*/  UMOV UR11, 0x40000040 ;  /* 0x40000040000b7882 */ /* 0x000fe20000000000 */
[----:B------:R-:W-:Y:S01]  /*b090*/  UMOV UR10, UR6 ;  /* 0x00000006000a7c82 */ /* 0x000fe20008000000 */
[----:B------:R-:W-:Y:S01]  /*b0a0*/  UIADD3 UR6, UR4, 0x100, URZ ;  /* 0x0000010004067890 */ /* 0x000fe2000fffe03f */
[----:B-1----:R-:W-:Y:S01]  /*b0b0*/  FADD.FTZ R0, R0, R15 ;  /* 0x0000000f00007221 */ /* 0x002fe20000010000 */
[----:B------:R-:W-:Y:S01]  /*b0c0*/  LOP3.LUT R8, R9, 0x380, RZ, 0xc0, !PT ;  /* 0x0000038009087812 */ /* 0x000fe200078ec0ff */
[----:B--2---:R-:W-:Y:S01]  /*b0d0*/  FADD.FTZ R18, R5, R14 ;  /* 0x0000000e05127221 */ /* 0x004fe20000010000 */
[----:B------:R-:W-:Y:S01]  /*b0e0*/  LOP3.LUT R20, R20, R21, RZ, 0x3c, !PT ;  /* 0x0000001514147212 */ /* 0x000fe200078e3cff */
[----:B------:R-:W-:Y:S01]  /*b0f0*/  IMAD.X R21, RZ, RZ, R17, P5 ;  /* 0x000000ffff157224 */ /* 0x000fe200028e0611 */
[----:B------:R-:W1:Y:S01]  /*b100*/  SHFL.BFLY PT, R3, R0, 0x1, 0x1f ;  /* 0x0c201f0000037f89 */ /* 0x000e6200000e0000 */
[----:B------:R-:W-:-:S02]  /*b110*/  LOP3.LUT R6, R7, 0x380, RZ, 0xc0, !PT ;  /* 0x0000038007067812 */ /* 0x000fc400078ec0ff */
[----:B------:R-:W-:Y:S01]  /*b120*/  SHF.R.U64 R90, R90, 0x3, RZ ;  /* 0x000000035a5a7819 */ /* 0x000fe200000012ff */
[----:B------:R-:W2:Y:S01]  /*b130*/  SHFL.BFLY PT, R5, R18, 0x1, 0x1f ;  /* 0x0c201f0012057f89 */ /* 0x000ea200000e0000 */
[----:B------:R-:W-:Y:S02]  /*b140*/  SHF.R.U64 R12, R12, 0x3, RZ ;  /* 0x000000030c0c7819 */ /* 0x000fe400000012ff */
[----:B------:R-:W-:Y:S02]  /*b150*/  SHF.R.U64 R8, R8, 0x3, RZ ;  /* 0x0000000308087819 */ /* 0x000fe400000012ff */
[----:B------:R-:W-:Y:S02]  /*b160*/  SHF.R.U64 R6, R6, 0x3, RZ ;  /* 0x0000000306067819 */ /* 0x000fe400000012ff */
[----:B------:R-:W-:Y:S01]  /*b170*/  LOP3.LUT R90, R90, R91, RZ, 0x3c, !PT ;  /* 0x0000005b5a5a7212 */ /* 0x000fe200078e3cff */
[----:B------:R-:W-:Y:S01]  /*b180*/  IMAD.X R91, RZ, RZ, R17, P4 ;  /* 0x000000ffff5b7224 */ /* 0x000fe200020e0611 */
[----:B------:R-:W-:-:S02]  /*b190*/  LOP3.LUT R12, R12, R13, RZ, 0x3c, !PT ;  /* 0x0000000d0c0c7212 */ /* 0x000fc400078e3cff */
[----:B------:R-:W-:Y:S02]  /*b1a0*/  LOP3.LUT R8, R8, R9, RZ, 0x3c, !PT ;  /* 0x0000000908087212 */ /* 0x000fe400078e3cff */
[C---:B------:R-:W-:Y:S02]  /*b1b0*/  IADD3 R13, P4, R16.reuse, 0x4060, RZ ;  /* 0x00004060100d7810 */ /* 0x040fe40007f9e0ff */
[----:B------:R-:W-:Y:S02]  /*b1c0*/  IADD3 R9, P3, R16, 0x4040, RZ ;  /* 0x0000404010097810 */ /* 0x000fe40007f7e0ff */
[----:B------:R-:W-:Y:S01]  /*b1d0*/  LOP3.LUT R6, R6, R7, RZ, 0x3c, !PT ;  /* 0x0000000706067212 */ /* 0x000fe200078e3cff */
[----:B------:R-:W-:Y:S01]  /*b1e0*/  IMAD.X R7, RZ, RZ, R17, P2 ;  /* 0x000000ffff077224 */ /* 0x000fe200010e0611 */
[----:B------:R-:W-:Y:S01]  /*b1f0*/  LOP3.LUT R2, R13, 0x380, RZ, 0xc0, !PT ;  /* 0x000003800d027812 */ /* 0x000fe200078ec0ff */
[----:B-1----:R-:W-:Y:S01]  /*b200*/  FADD.FTZ R89, R0, R3 ;  /* 0x0000000300597221 */ /* 0x002fe20000010000 */
[----:B------:R-:W-:Y:S01]  /*b210*/  LOP3.LUT R4, R9, 0x380, RZ, 0xc0, !PT ;  /* 0x0000038009047812 */ /* 0x000fe200078ec0ff */
[----:B------:R-:W-:Y:S01]  /*b220*/  IMAD.MOV.U32 R0, RZ, RZ, RZ ;  /* 0x000000ffff007224 */ /* 0x000fe200078e00ff */
[----:B------:R-:W-:Y:S01]  /*b230*/  MOV R95, R90 ;  /* 0x0000005a005f7202 */ /* 0x000fe20000000f00 */
[----:B--2---:R-:W-:Y:S01]  /*b240*/  FADD.FTZ R18, R18, R5 ;  /* 0x0000000512127221 */ /* 0x004fe20000010000 */
[----:B------:R-:W-:Y:S01]  /*b250*/  FSETP.NE.FTZ.AND P5, PT, R89, RZ, PT ;  /* 0x000000ff5900720b */ /* 0x000fe20003fb5000 */
[--C-:B------:R-:W-:Y:S01]  /*b260*/  IMAD.X R5, RZ, RZ, R17.reuse, P3 ;  /* 0x000000ffff057224 */ /* 0x100fe200018e0611 */
[----:B------:R-:W-:Y:S01]  /*b270*/  MOV R91, R6 ;  /* 0x00000006005b7202 */ /* 0x000fe20000000f00 */
[----:B------:R-:W-:Y:S01]  /*b280*/  IMAD.X R3, RZ, RZ, R17, P4 ;  /* 0x000000ffff037224 */ /* 0x000fe200020e0611 */
[----:B------:R-:W-:-:S02]  /*b290*/  FSETP.NE.FTZ.AND P3, PT, R18, RZ, PT ;  /* 0x000000ff1200720b */ /* 0x000fc40003f75000 */
[----:B------:R-:W-:Y:S02]  /*b2a0*/  R2UR UR5, R221 ;  /* 0x00000000dd0572ca */ /* 0x000fe400000e0000 */
[----:B------:R-:W-:Y:S02]  /*b2b0*/  SHF.R.U64 R2, R2, 0x3, RZ ;  /* 0x0000000302027819 */ /* 0x000fe400000012ff */
[----:B------:R-:W-:Y:S02]  /*b2c0*/  SHF.R.U64 R4, R4, 0x3, RZ ;  /* 0x0000000304047819 */ /* 0x000fe400000012ff */
[----:B------:R-:W-:Y:S01]  /*b2d0*/  R2UR UR12, R220 ;  /* 0x00000000dc0c72ca */ /* 0x000fe200000e0000 */
[----:B------:R-:W1:Y:S01]  /*b2e0*/  @P5 MUFU.LG2 R6, R89 ;  /* 0x0000005900065308 */ /* 0x000e620000000c00 */
[----:B------:R-:W-:Y:S01]  /*b2f0*/  LOP3.LUT R2, R2, R13, RZ, 0x3c, !PT ;  /* 0x0000000d02027212 */ /* 0x000fe200078e3cff */
[----:B------:R-:W-:Y:S01]  /*b300*/  IMAD.X R13, RZ, RZ, R17, P6 ;  /* 0x000000ffff0d7224 */ /* 0x000fe200030e0611 */
[----:B------:R-:W-:-:S02]  /*b310*/  LOP3.LUT R15, R16, 0x380, RZ, 0xc0, !PT ;  /* 0x00000380100f7812 */ /* 0x000fc400078ec0ff */
[----:B------:R-:W-:Y:S01]  /*b320*/  LOP3.LUT R4, R4, R9, RZ, 0x3c, !PT ;  /* 0x0000000904047212 */ /* 0x000fe200078e3cff */
[--C-:B------:R-:W-:Y:S01]  /*b330*/  IMAD.X R9, RZ, RZ, R17.reuse, P0 ;  /* 0x000000ffff097224 */ /* 0x100fe200000e0611 */
[----:B------:R-:W-:Y:S01]  /*b340*/  SHF.R.U64 R15, R15, 0x3, RZ ;  /* 0x000000030f0f7819 */ /* 0x000fe200000012ff */
[----:B------:R2:W-:Y:S01]  /*b350*/  @P5 MUFU.RCP R0, R89 ;  /* 0x0000005900005308 */ /* 0x0005e20000001000 */
[----:B------:R-:W-:Y:S01]  /*b360*/  MOV R93, R12 ;  /* 0x0000000c005d7202 */ /* 0x000fe20000000f00 */
[----:B------:R-:W-:Y:S01]  /*b370*/  IMAD.MOV.U32 R12, RZ, RZ, RZ ;  /* 0x000000ffff0c7224 */ /* 0x000fe200078e00ff */
[----:B------:R-:W-:Y:S01]  /*b380*/  MOV R90, R4 ;  /* 0x00000004005a7202 */ /* 0x000fe20000000f00 */
[----:B------:R-:W-:Y:S01]  /*b390*/  UIADD3 UR34, -UR5, URZ, URZ ;  /* 0x0000003f05227290 */ /* 0x000fe2000fffe13f */
[----:B------:R-:W-:Y:S01]  /*b3a0*/  LOP3.LUT R14, R15, R16, RZ, 0x3c, !PT ;  /* 0x000000100f0e7212 */ /* 0x000fe200078e3cff */
[----:B------:R-:W-:Y:S01]  /*b3b0*/  IMAD.MOV.U32 R15, RZ, RZ, R17 ;  /* 0x000000ffff0f7224 */ /* 0x000fe200078e0011 */
[----:B------:R-:W-:Y:S01]  /*b3c0*/  MOV R92, R8 ;  /* 0x00000008005c7202 */ /* 0x000fe20000000f00 */
[----:B------:R-:W3:Y:S01]  /*b3d0*/  @P3 MUFU.LG2 R4, R18 ;  /* 0x0000001200043308 */ /* 0x000ee20000000c00 */
[C---:B------:R-:W-:Y:S01]  /*b3e0*/  @P5 FMUL.FTZ R5, R11.reuse, 0.69314718246459960938 ;  /* 0x3f3172180b055820 */ /* 0x040fe20000410000 */
[----:B-1----:R-:W-:Y:S01]  /*b3f0*/  @P5 FMUL.FTZ R6, R6, 0.69314718246459960938 ;  /* 0x3f31721806065820 */ /* 0x002fe20000410000 */
[----:B------:R-:W-:Y:S01]  /*b400*/  IMAD.U32 R8, RZ, RZ, UR7 ;  /* 0x00000007ff087e24 */ /* 0x000fe2000f8e00ff */
[----:B------:R-:W-:Y:S01]  /*b410*/  MOV R96, R14 ;  /* 0x0000000e00607202 */ /* 0x000fe20000000f00 */
[----:B------:R-:W-:Y:S01]  /*b420*/  @P3 FMUL.FTZ R14, R11, 0.69314718246459960938 ;  /* 0x3f3172180b0e3820 */ /* 0x000fe20000410000 */
[----:B------:R-:W-:Y:S01]  /*b430*/  MOV R94, R20 ;  /* 0x00000014005e7202 */ /* 0x000fe20000000f00 */
[----:B------:R-:W-:Y:S01]  /*b440*/  @!P1 VIADD R8, R8, 0x34860 ;  /* 0x0003486008089836 */ /* 0x000fe20000000000 */
[----:B------:R-:W1:Y:S01]  /*b450*/  @P3 MUFU.RCP R12, R18 ;  /* 0x00000012000c3308 */ /* 0x000e620000001000 */
[----:B------:R-:W-:Y:S01]  /*b460*/  LOP3.LUT P0, RZ, R23, 0x3, RZ, 0xc0, !PT ;  /* 0x0000000317ff7812 */ /* 0x000fe2000780c0ff */
[----:B------:R-:W-:Y:S01]  /*b470*/  IMAD.MOV.U32 R21, RZ, RZ, -0x800000 ;  /* 0xff800000ff157424 */ /* 0x000fe200078e00ff */
[----:B--2---:R-:W-:Y:S01]  /*b480*/  MOV R89, R2 ;  /* 0x0000000200597202 */ /* 0x004fe20000000f00 */
[----:B------:R-:W-:Y:S01]  /*b490*/  ULDC UR7, c[0x0][0xa88] ;  /* 0x0002a20000077ab9 */ /* 0x000fe20000000800 */
[----:B------:R-:W-:Y:S01]  /*b4a0*/  @!P1 PRMT R8, RZ, 0x654, R8 ;  /* 0x00000654ff089816 */ /* 0x000fe20000000008 */
[----:B---3--:R-:W-:-:S04]  /*b4b0*/  @P3 FMUL.FTZ R7, R4, 0.69314718246459960938 ;  /* 0x3f31721804073820 */ /* 0x008fc80000410000 */
[----:B------:R-:W-:Y:S01]  /*b4c0*/  @P3 FFMA.FTZ R21, R14, R88, R7 ;  /* 0x000000580e153223 */ /* 0x000fe20000010007 */
[----:B------:R-:W-:Y:S02]  /*b4d0*/  WARPGROUP.DEPBAR.LE gsb0, 0x0 ;  /* 0x00008000000079c5 */ /* 0x000fe40000010000 */
[----:B------:R-:W-:-:S06]  /*b4e0*/  WARPGROUP.ARRIVE ;  /* 0x00000000000079c5 */ /* 0x000fcc0000000000 */
[----:B------:R-:W-:Y:S01]  /*b4f0*/  HGMMA.64x128x16.F32 R24, R180, gdesc[UR8].tnspB, R24, gsb0 ;  /* 0x41e00008b4187df0 */ /* 0x000fe20008000818 */
[----:B------:R-:W-:Y:S01]  /*b500*/  UMOV UR10, UR6 ;  /* 0x00000006000a7c82 */ /* 0x000fe20008000000 */
[----:B------:R-:W-:Y:S01]  /*b510*/  UMOV UR11, 0x40000040 ;  /* 0x40000040000b7882 */ /* 0x000fe20000000000 */
[----:B------:R-:W-:Y:S01]  /*b520*/  UIADD3 UR6, UR4, 0x180, URZ ;  /* 0x0000018004067890 */ /* 0x000fe2000fffe03f */
        /* <DEDUP_REMOVED lines=35> */
[----:B------:R-:W-:Y:S02]  /*b760*/  UIADD3 UR6, UR4, 0x480, URZ ;  /* 0x0000048004067890 */ /* 0x000fe4000fffe03f */
[----:B------:R-:W-:Y:S01]  /*b770*/  UIADD3 UR4, UR4, 0x500, URZ ;  /* 0x0000050004047890 */ /* 0x000fe2000fffe03f */
[----:B------:R-:W-:Y:S02]  /*b780*/  WARPGROUP.DEPBAR.LE gsb0, 0x0 ;  /* 0x00008000000079c5 */ /* 0x000fe40000010000 */
[----:B------:R-:W-:-:S06]  /*b790*/  WARPGROUP.ARRIVE ;  /* 0x00000000000079c5 */ /* 0x000fcc0000000000 */
[----:B------:R-:W-:Y:S01]  /*b7a0*/  HGMMA.64x128x16.F32 R24, R208, gdesc[UR8].tnspB, R24, gsb0 ;  /* 0x41e00008d0187df0 */ /* 0x000fe20008000818 */
[----:B------:R-:W-:Y:S01]  /*b7b0*/  UMOV UR10, UR6 ;  /* 0x00000006000a7c82 */ /* 0x000fe20008000000 */
[----:B------:R-:W-:Y:S01]  /*b7c0*/  UMOV UR11, 0x40000040 ;  /* 0x40000040000b7882 */ /* 0x000fe20000000000 */
[----:B------:R-:W-:Y:S02]  /*b7d0*/  WARPGROUP.DEPBAR.LE gsb0, 0x0 ;  /* 0x00008000000079c5 */ /* 0x000fe40000010000 */
[----:B------:R-:W-:-:S07]  /*b7e0*/  WARPGROUP.ARRIVE ;  /* 0x00000000000079c5 */ /* 0x000fce0000000000 */
[----:B------:R-:W-:Y:S01]  /*b7f0*/  HGMMA.64x128x16.F32 R24, R212, gdesc[UR8].tnspB, R24, gsb0 ;  /* 0x41e00008d4187df0 */ /* 0x000fe20008000818 */
        /* <DEDUP_REMOVED lines=17> */
[----:B------:R-:W-:Y:S01]  /*b910*/  ISETP.GE.OR P2, PT, R9, UR7, P0 ;  /* 0x0000000709007c0c */ /* 0x000fe20008746670 */
[----:B------:R-:W-:Y:S01]  /*b920*/  IMAD.U32 R3, RZ, RZ, UR4 ;  /* 0x00000004ff037e24 */ /* 0x000fe2000f8e00ff */
[----:B------:R-:W-:Y:S01]  /*b930*/  USHF.R.S32.HI UR4, URZ, 0x1f, UR36 ;  /* 0x0000001f3f047899 */ /* 0x000fe20008011424 */
[----:B------:R-:W-:Y:S01]  /*b940*/  ISETP.GE.OR P0, PT, R97, UR7, P0 ;  /* 0x0000000761007c0c */ /* 0x000fe20008706670 */
[----:B------:R-:W-:Y:S02]  /*b950*/  WARPGROUP.DEPBAR.LE gsb0, 0x0 ;  /* 0x00008000000079c5 */ /* 0x000fe40000010000 */
[----:B------:R-:W-:-:S06]  /*b960*/  WARPGROUP.ARRIVE ;  /* 0x00000000000079c5 */ /* 0x000fcc0000000000 */
[----:B------:R-:W-:Y:S01]  /*b970*/  HGMMA.64x128x16.F32 R24, R216, gdesc[UR8].tnspB, R24, gsb0 ;  /* 0x41e00008d8187df0 */ /* 0x000fe20008000818 */
[----:B------:R-:W-:Y:S01]  /*b980*/  R2UR UR10, R19 ;  /* 0x00000000130a72ca */ /* 0x000fe200000e0000 */
[----:B------:R-:W-:Y:S02]  /*b990*/  IMAD.MOV.U32 R19, RZ, RZ, -0x800000 ;  /* 0xff800000ff137424 */ /* 0x000fe400078e00ff */
[----:B------:R-:W-:Y:S01]  /*b9a0*/  @P5 FFMA.FTZ R19, R5, R10, R6 ;  /* 0x0000000a05135223 */ /* 0x000fe20000010006 */
[----:B------:R-:W-:Y:S02]  /*b9b0*/  WARPGROUP.DEPBAR.LE gsb0, 0x0 ;  /* 0x00008000000079c5 */ /* 0x000fe40000010000 */
[-C--:B------:R-:W-:Y:S01]  /*b9c0*/  FMUL.FTZ R10, R33, R0.reuse ;  /* 0x00000000210a7220 */ /* 0x080fe20000410000 */
[-C--:B------:R-:W-:Y:S01]  /*b9d0*/  FMUL.FTZ R11, R32, R0.reuse ;  /* 0x00000000200b7220 */ /* 0x080fe20000410000 */
[-C--:B------:R-:W-:Y:S01]  /*b9e0*/  FMUL.FTZ R32, R53, R0.reuse ;  /* 0x0000000035207220 */ /* 0x080fe20000410000 */
[-C--:B------:R-:W-:Y:S01]  /*b9f0*/  FMUL.FTZ R33, R52, R0.reuse ;  /* 0x0000000034217220 */ /* 0x080fe20000410000 */
[-C--:B------:R-:W-:Y:S01]  /*ba00*/  FMUL.FTZ R52, R73, R0.reuse ;  /* 0x0000000049347220 */ /* 0x080fe20000410000 */
[-C--:B------:R-:W-:Y:S01]  /*ba10*/  FMUL.FTZ R53, R72, R0.reuse ;  /* 0x0000000048357220 */ /* 0x080fe20000410000 */
[----:B------:R2:W-:Y:S01]  /*ba20*/  @!P1 SYNCS.ARRIVE.TRANS64.RED.A1T0 RZ, [R8+URZ], RZ ;  /* 0x000000ff08ff99a7 */ /* 0x0005e2000810043f */
[-C--:B------:R-:W-:Y:S01]  /*ba30*/  FMUL.FTZ R4, R25, R0.reuse ;  /* 0x0000000019047220 */ /* 0x080fe20000410000 */
[----:B------:R-:W-:Y:S01]  /*ba40*/  FMUL.FTZ R5, R24, R0 ;  /* 0x0000000018057220 */ /* 0x000fe20000410000 */
[-C--:B-1----:R-:W-:Y:S01]  /*ba50*/  FMUL.FTZ R6, R27, R12.reuse ;  /* 0x0000000c1b067220 */ /* 0x082fe20000410000 */
[----:B------:R-:W-:Y:S01]  /*ba60*/  FMUL.FTZ R7, R26, R12 ;  /* 0x0000000c1a077220 */ /* 0x000fe20000410000 */
[-C--:B------:R-:W-:Y:S01]  /*ba70*/  FMUL.FTZ R9, R28, R0.reuse ;  /* 0x000000001c097220 */ /* 0x080fe20000410000 */
[-C--:B------:R-:W-:Y:S01]  /*ba80*/  FMUL.FTZ R13, R37, R0.reuse ;  /* 0x00000000250d7220 */ /* 0x080fe20000410000 */
[-C--:B------:R-:W-:Y:S01]  /*ba90*/  FMUL.FTZ R18, R36, R0.reuse ;  /* 0x0000000024127220 */ /* 0x080fe20000410000 */
[----:B------:R-:W1:Y:S01]  /*baa0*/  LDC.64 R72, c[0x0][0xb78] ;  /* 0x0002de00ff487b82 */ /* 0x000e620000000a00 */
        /* <DEDUP_REMOVED lines=27> */
[----:B------:R-:W-:Y:S01]  /*bc60*/  F2FP.F16.F32.PACK_AB R6, R8, R9 ;  /* 0x000000090806723e */ /* 0x000fe200000000ff */
[-C--:B------:R-:W-:Y:S01]  /*bc70*/  FMUL.FTZ R9, R35, R12.reuse ;  /* 0x0000000c23097220 */ /* 0x080fe20000410000 */
[----:B------:R-:W-:Y:S01]  /*bc80*/  F2FP.F16.F32.PACK_AB R8, R10, R11 ;  /* 0x0000000b0a08723e */ /* 0x000fe200000000ff */
[----:B------:R-:W-:Y:S01]  /*bc90*/  FMUL.FTZ R14, R34, R12 ;  /* 0x0000000c220e7220 */ /* 0x000fe20000410000 */
[----:B------:R-:W-:Y:S01]  /*bca0*/  F2FP.F16.F32.PACK_AB R7, R7, R0 ;  /* 0x000000000707723e */ /* 0x000fe200000000ff */
[----:B------:R-:W-:Y:S01]  /*bcb0*/  BAR.SYNC.DEFER_BLOCKING 0x1, 0x100 ;  /* 0x0044000000007b1d */ /* 0x000fe20000010000 */
        /* <DEDUP_REMOVED lines=26> */
[C---:B-1----:R-:W-:Y:S01]  /*be60*/  IMAD R12, R72.reuse, UR4, RZ ;  /* 0x00000004480c7c24 */ /* 0x042fe2000f8e02ff */
[----:B------:R-:W-:Y:S01]  /*be70*/  F2FP.F16.F32.PACK_AB R9, R9, R14 ;  /* 0x0000000e0909723e */ /* 0x000fe200000000ff */
[----:B------:R-:W-:Y:S01]  /*be80*/  IMAD.WIDE.U32 R2, R72, UR36, R2 ;  /* 0x0000002448027c25 */ /* 0x000fe2000f8e0002 */
[----:B------:R-:W-:Y:S01]  /*be90*/  F2FP.F16.F32.PACK_AB R13, R13, R0 ;  /* 0x000000000d0d723e */ /* 0x000fe200000000ff */
[----:B------:R1:W-:Y:S01]  /*bea0*/  STSM.16.M88.4 [R96], R4 ;  /* 0x0000000460007844 */ /* 0x0003e20000000200 */
[----:B------:R-:W-:Y:S01]  /*beb0*/  F2FP.F16.F32.PACK_AB R14, R26, R27 ;  /* 0x0000001b1a0e723e */ /* 0x000fe200000000ff */
[----:B------:R-:W-:Y:S01]  /*bec0*/  IMAD R68, R73, UR36, R12 ;  /* 0x0000002449447c24 */ /* 0x000fe2000f8e020c */
[----:B------:R-:W-:Y:S01]  /*bed0*/  F2FP.F16.F32.PACK_AB R12, R24, R25 ;  /* 0x00000019180c723e */ /* 0x000fe200000000ff */
[----:B------:R-:W-:Y:S01]  /*bee0*/  STSM.16.M88.4 [R95], R8 ;  /* 0x000000085f007844 */ /* 0x000fe20000000200 */
[----:B------:R-:W-:Y:S01]  /*bef0*/  F2FP.F16.F32.PACK_AB R15, R15, R18 ;  /* 0x000000120f0f723e */ /* 0x000fe200000000ff */
[----:B------:R-:W-:Y:S01]  /*bf00*/  ULDC.64 UR4, c[0x0][0xb40] ;  /* 0x0002d00000047ab9 */ /* 0x000fe20000000a00 */
[----:B------:R-:W-:-:S02]  /*bf10*/  F2FP.F16.F32.PACK_AB R36, R36, R37 ;  /* 0x000000252424723e */ /* 0x000fc400000000ff */
[----:B------:R-:W-:Y:S01]  /*bf20*/  F2FP.F16.F32.PACK_AB R24, R28, R29 ;  /* 0x0000001d1c18723e */ /* 0x000fe200000000ff */
[----:B------:R-:W-:Y:S01]  /*bf30*/  STSM.16.M88.4 [R94], R12 ;  /* 0x0000000c5e007844 */ /* 0x000fe20000000200 */
        /* <DEDUP_REMOVED lines=11> */
[----:B-1----:R-:W-:Y:S02]  /*bff0*/  SHF.R.S32.HI R5, RZ, 0x1f, R97 ;  /* 0x0000001fff057819 */ /* 0x002fe40000011461 */
[----:B------:R-:W-:Y:S02]  /*c000*/  IADD3 R0, P1, R97, R2, RZ ;  /* 0x0000000261007210 */ /* 0x000fe40007f3e0ff */
        /* <DEDUP_REMOVED lines=25> */
[----:B------:R2:W-:Y:S01]  /*c1a0*/  @!P0 STG.E desc[UR12][R2.64], R19 ;  /* 0x0000001302008986 */ /* 0x0005e2000c10190c */
[----:B-1----:R-:W-:-:S03]  /*c1b0*/  ISETP.NE.AND P0, PT, R0, 0x7, PT ;  /* 0x000000070000780c */ /* 0x002fc60003f05270 */
[----:B------:R1:W-:Y:S01]  /*c1c0*/  @!P2 STG.E desc[UR12][R2.64+0x20], R21 ;  /* 0x000020150200a986 */ /* 0x0003e2000c10190c */
[----:B--2---:R-:W-:-:S09]  /*c1d0*/  IMAD.U32 R19, RZ, RZ, UR10 ;  /* 0x0000000aff137e24 */ /* 0x004fd2000f8e00ff */
[----:B------:R-:W-:Y:S05]  /*c1e0*/  @P0 BRA `(.L_x_5545) ;  /* 0x0000000000580947 */ /* 0x000fea0003800000 */
[----:B------:R-:W-:Y:S01]  /*c1f0*/  BAR.SYNC.DEFER_BLOCKING 0x1, 0x120 ;  /* 0x0044800000007b1d */ /* 0x000fe20000010000 */
[----:B------:R-:W-:-:S05]  /*c200*/  ELECT P0, URZ, PT ;  /* 0x00000000003f782f */ /* 0x000fca0003800000 */
[----:B------:R-:W-:Y:S08]  /*c210*/  BSSY B0, `(.L_x_5545) ;  /* 0x0000013000007945 */ /* 0x000ff00003800000 */
[----:B------:R-:W-:Y:S05]  /*c220*/  @!P0 BRA `(.L_x_5546) ;  /* 0x0000000000448947 */ /* 0x000fea0003800000 */
[----:B------:R-:W-:Y:S01]  /*c230*/  ULDC.64 UR6, c[0x0][0x198] ;  /* 0x0000660000067ab9 */ /* 0x000fe20000000a00 */
[----:B------:R-:W-:Y:S01]  /*c240*/  UMOV UR33, URZ ;  /* 0x0000003f00217c82 */ /* 0x000fe20008000000 */
[----:B------:R-:W-:Y:S02]  /*c250*/  UIADD3 UR4, UP0, UR6, 0x9f0, URZ ;  /* 0x000009f006047890 */ /* 0x000fe4000ff1e03f */
[----:B------:R-:W-:Y:S02]  /*c260*/  UIADD3 UR6, UR39, 0x4000, URZ ;  /* 0x0000400027067890 */ /* 0x000fe4000fffe03f */
[----:B------:R-:W-:Y:S01]  /*c270*/  UIADD3.X UR5, URZ, UR7, URZ, UP0, !UPT ;  /* 0x000000073f057290 */ /* 0x000fe200087fe43f */
[----:B------:R-:W-:Y:S01]  /*c280*/  UMOV UR37, URZ ;  /* 0x0000003f00257c82 */ /* 0x000fe20008000000 */
[----:B------:R-:W-:Y:S01]  /*c290*/  UMOV UR32, UR39 ;  /* 0x0000002700207c82 */ /* 0x000fe20008000000 */
[----:B------:R-:W-:-:S06]  /*c2a0*/  UMOV UR7, 0x40 ;  /* 0x0000004000077882 */ /* 0x000fcc0000000000 */
[----:B------:R2:W-:Y:S02]  /*c2b0*/  UTMASTG.5D [UR32], [UR4] ;  /* 0x00000020040073b5 */ /* 0x0005e40008020000 */
[----:B--2---:R-:W-:Y:S01]  /*c2c0*/  UMOV UR32, UR6 ;  /* 0x0000000600207c82 */ /* 0x004fe20008000000 */
[----:B------:R-:W-:Y:S01]  /*c2d0*/  UMOV UR33, UR7 ;  /* 0x0000000700217c82 */ /* 0x000fe20008000000 */
[----:B------:R-:W-:Y:S01]  /*c2e0*/  UIADD3 UR6, UR39, 0x34820, URZ ;  /* 0x0003482027067890 */ /* 0x000fe2000fffe03f */
[----:B------:R2:W-:Y:S03]  /*c2f0*/  UTMASTG.5D [UR32], [UR4] ;  /* 0x00000020040073b5 */ /* 0x0005e60008020000 */
[----:B------:R-:W-:Y:S01]  /*c300*/  UPRMT UR6, URZ, 0x654, UR6 ;  /* 0x000006543f067896 */ /* 0x000fe20008000006 */
[----:B------:R0:W-:Y:S01]  /*c310*/  UTMACMDFLUSH ;  /* 0x00000000000079b7 */ /* 0x0001e20000000000 */
[----:B------:R-:W-:-:S07]  /*c320*/  DEPBAR.LE SB0, 0x0 ;  /* 0x000080000000791a */ /* 0x000fce0000000000 */
[----:B--2---:R-:W-:Y:S03]  /*c330*/  SYNCS.ARRIVE.TRANS64.RED.A1T0 RZ, [UR6], RZ ;  /* 0x000000ffffff79a7 */ /* 0x004fe60008100406 */
.L_x_5546:
[----:B------:R-:W-:Y:S05]  /*c340*/  BSYNC B0 ;  /* 0x0000000000007941 */ /* 0x000fea0003800000 */
.L_x_5545:
[----:B------:R-:W2:Y:S01]  /*c350*/  LDC R0, c[0x0][0xda4] ;  /* 0x00036900ff007b82 */ /* 0x000ea20000000800 */
[----:B------:R-:W-:Y:S01]  /*c360*/  R2UR UR5, R19 ;  /* 0x00000000130572ca */ /* 0x000fe200000e0000 */
[----:B------:R-:W-:Y:S01]  /*c370*/  UIADD3 UR38, UR38, 0x1, URZ ;  /* 0x0000000126267890 */ /* 0x000fe2000fffe03f */
[----:B------:R-:W-:-:S03]  /*c380*/  R2UR UR4, R22 ;  /* 0x00000000160472ca */ /* 0x000fc600000e0000 */
[----:B------:R-:W-:-:S04]  /*c390*/  UISETP.NE.AND UP0, UPT, UR38, 0x2, UPT ;  /* 0x000000022600788c */ /* 0x000fc8000bf05270 */
[----:B------:R-:W-:-:S06]  /*c3a0*/  USEL UR38, UR38, URZ, UP0 ;  /* 0x0000003f26267287 */ /* 0x000fcc0008000000 */
[----:B------:R-:W-:-:S06]  /*c3b0*/  UIADD3 UR4, UR4, 0x1, URZ ;  /* 0x0000000104047890 */ /* 0x000fcc000fffe03f */
[----:B------:R-:W-:Y:S01]  /*c3c0*/  IMAD.U32 R22, RZ, RZ, UR4 ;  /* 0x00000004ff167e24 */ /* 0x000fe2000f8e00ff */
[----:B------:R-:W-:Y:S01]  /*c3d0*/  USEL UR4, URZ, 0x1, UP0 ;  /* 0x000000013f047887 */ /* 0x000fe20008000000 */
[----:B--2---:R-:W-:-:S03]  /*c3e0*/  ISETP.LE.AND P0, PT, R0, UR5, PT ;  /* 0x0000000500007c0c */ /* 0x004fc6000bf03270 */
[----:B------:R-:W-:-:S10]  /*c3f0*/  ULOP3.LUT UR61, UR61, UR4, URZ, 0x3c, !UPT ;  /* 0x000000043d3d7292 */ /* 0x000fd4000f8e3c3f */
[----:B------:R-:W-:Y:S05]  /*c400*/  @!P0 BRA `(.L_x_5547) ;  /* 0xffffff48006c8947 */ /* 0x000fea000383ffff */
[----:B------:R-:W-:Y:S05]  /*c410*/  EXIT ;  /* 0x000000000000794d */ /* 0x000fea0003800000 */
.L_x_5523:
        /* <DEDUP_REMOVED lines=20> */
.L_x_5591:
        /* <DEDUP_REMOVED lines=21> */
[----:B-1----:R-:W-:-:S05]  /*c6b0*/  IMAD R8, R4, UR4, RZ ;  /* 0x0000000404087c24 */ /* 0x002fca000f8e02ff */
[----:B------:R2:W-:Y:S01]  /*c6c0*/  STL [R1+0x14], R8 ;  /* 0x0000140801007387 */ /* 0x0005e20000100800 */
[----:B----4-:R-:W-:-:S05]  /*c6d0*/  @P1 IMAD.HI.U32 R2, R6, R2, RZ ;  /* 0x0000000206021227 */ /* 0x010fca00078e00ff */
[----:B------:R-:W-:Y:S02]  /*c6e0*/  @P1 SHF.R.U32.HI R19, RZ, R3, R2 ;  /* 0x00000003ff131219 */ /* 0x000fe40000011602 */
[----:B------:R-:W-:-:S03]  /*c6f0*/  MOV R2, 0x400 ;  /* 0x0000040000027802 */ /* 0x000fc60000000f00 */
[----:B------:R-:W-:Y:S01]  /*c700*/  IMAD.MOV R3, RZ, RZ, -R19 ;  /* 0x000000ffff037224 */ /* 0x000fe200078e0a13 */
[----:B---3--:R-:W-:Y:S01]  /*c710*/  LEA R7, R5, R2, 0x18 ;  /* 0x0000000205077211 */ /* 0x008fe200078ec0ff */
[----:B------:R-:W-:-:S04]  /*c720*/  VIADD R2, R8, 0xaf ;  /* 0x000000af08027836 */ /* 0x000fc80000000000 */
[----:B------:R-:W-:Y:S01]  /*c730*/  VIADD R4, R7, 0x1e400 ;  /* 0x0001e40007047836 */ /* 0x000fe20000000000 */
[----:B------:R2:W-:Y:S01]  /*c740*/  STL [R1+0x4], R7 ;  /* 0x0000040701007387 */ /* 0x0005e20000100800 */
[----:B------:R-:W-:-:S03]  /*c750*/  IMAD.HI R2, R2, 0x2e8ba2e9, RZ ;  /* 0x2e8ba2e902027827 */ /* 0x000fc600078e02ff */
        /* <DEDUP_REMOVED lines=23> */
.L_x_5549:
        /* <DEDUP_REMOVED lines=20> */
.L_x_5551:
        /* <DEDUP_REMOVED lines=16> */
.L_x_5550:
        /* <DEDUP_REMOVED lines=16> */
[----:B------:R-:W-:Y:S01]  /*cc10*/  @P1 SHF.R.U32.HI R0, RZ, R3, R2 ;  /* 0x00000003ff001219 */ /* 0x000fe20000011602 */
[----:B------:R-:W-:Y:S01]  /*cc20*/  IMAD.MOV.U32 R4, RZ, RZ, R19 ;  /* 0x000000ffff047224 */ /* 0x000fe200078e0013 */
[----:B------:R-:W1:Y:S02]  /*cc30*/  @P0 LDC.64 R2, c[0x0][0x9f8] ;  /* 0x00027e00ff020b82 */ /* 0x000e640000000a00 */
        /* <DEDUP_REMOVED lines=11> */
.L_x_5552:
        /* <DEDUP_REMOVED lines=14> */
.L_x_5553:
        /* <DEDUP_REMOVED lines=16> */
.L_x_5607:
[----:B------:R-:W2:Y:S01]  /*ced0*/  LDL R6, [R1+0xc] ;  /* 0x00000c0001067983 */ /* 0x000ea20000100800 */
[----:B------:R-:W-:Y:S01]  /*cee0*/  UMOV UR4, 0xffffffff ;  /* 0xffffffff00047882 */ /* 0x000fe20000000000 */
[----:B------:R-:W-:Y:S01]  /*cef0*/  SHF.R.S32.HI R11, RZ, 0x1f, R4 ;  /* 0x0000001fff0b7819 */ /* 0x000fe20000011404 */
[----:B--2---:R-:W-:Y:S01]  /*cf00*/  VIADD R10, R6, 0xffffffff ;  /* 0xffffffff060a7836 */ /* 0x004fe20000000000 */
[----:B------:R-:W-:Y:S06]  /*cf10*/  BRA.DIV UR4, `(.L_x_5555) ;  /* 0x0000002604b07947 */ /* 0x000fec000b800000 */
[----:B------:R-:W-:-:S13]  /*cf20*/  ELECT P6, URZ, PT ;  /* 0x00000000003f782f */ /* 0x000fda00038c0000 */
.L_x_5610:
[----:B------:R-:W-:Y:S05]  /*cf30*/  @!P6 BRA `(.L_x_5556) ;  /* 0x000000040000e947 */ /* 0x000fea0003800000 */
[----:B------:R-:W-:Y:S02]  /*cf40*/  IMAD.MOV.U32 R18, RZ, RZ, R10 ;  /* 0x000000ffff127224 */ /* 0x000fe400078e000a */
        /* <DEDUP_REMOVED lines=21> */
.L_x_5557:
[----:B------:R-:W2:Y:S01]  /*d0a0*/  S2R R7, SR_CgaCtaId ;  /* 0x0000000000077919 */ /* 0x000ea20000008800 */
[----:B------:R-:W-:-:S04]  /*d0b0*/  MOV R6, 0x400 ;  /* 0x0000040000067802 */ /* 0x000fc80000000f00 */
[----:B--2---:R-:W-:Y:S02]  /*d0c0*/  LEA R6, R7, R6, 0x18 ;  /* 0x0000000607067211 */ /* 0x004fe400078ec0ff */
[----:B------:R-:W-:-:S03]  /*d0d0*/  SHF.L.U32 R7, R17, 0x1f, RZ ;  /* 0x0000001f11077819 */ /* 0x000fc600000006ff */
[----:B------:R-:W-:-:S04]  /*d0e0*/  IMAD R6, R16, 0x8, R6 ;  /* 0x0000000810067824 */ /* 0x000fc800078e0206 */
[----:B------:R-:W2:Y:S02]  /*d0f0*/  SYNCS.PHASECHK.TRANS64.TRYWAIT P1, [R6+URZ+0x34840], R7 ;  /* 0x03484007060075a7 */ /* 0x000ea4000802017f */
[----:B--2---:R-:W-:Y:S05]  /*d100*/  @!P1 BRA `(.L_x_5558) ;  /* 0x0000002400549947 */ /* 0x004fea0003800000 */
.L_x_5611:
        /* <DEDUP_REMOVED lines=11> */
.L_x_5559:
        /* <DEDUP_REMOVED lines=10> */
[----:B------:R-:W-:-:S06]  /*d260*/  UMOV UR15, 0x40 ;  /* 0x00000040000f7882 */ /* 0x000fcc0000000000 */
[----:B------:R-:W-:Y:S02]  /*d270*/  UIADD3 UR9, UR9, 0x34830, URZ ;  /* 0x0003483009097890 */ /* 0x000fe4000fffe03f */
[----:B------:R-:W-:Y:S01]  /*d280*/  UIMAD UR11, UR11, 0xb0, URZ ;  /* 0x000000b00b0b78a4 */ /* 0x000fe2000f8e023f */
[----:B---3--:R-:W-:-:S05]  /*d290*/  LEA R7, R9, R7, 0x18 ;  /* 0x0000000709077211 */ /* 0x008fca00078ec0ff */
[----:B------:R-:W-:-:S05]  /*d2a0*/  IMAD R6, R16, 0xb000, R7 ;  /* 0x0000b00010067824 */ /* 0x000fca00078e0207 */
[----:B------:R-:W-:-:S13]  /*d2b0*/  R2UR UR6, R6 ;  /* 0x00000000060672ca */ /* 0x000fda00000e0000 */
[----:B------:R-:W-:Y:S02]  /*d2c0*/  UIADD3 UR8, UR6, 0x1e400, URZ ;  /* 0x0001e40006087890 */ /* 0x000fe4000fffe03f */
[----:B------:R-:W-:-:S03]  /*d2d0*/  UIADD3 UR14, UR6, 0x23c00, URZ ;  /* 0x00023c00060e7890 */ /* 0x000fc6000fffe03f */
[----:B------:R-:W-:-:S04]  /*d2e0*/  UMOV UR6, 0x0 ;  /* 0x0000000000067882 */ /* 0x000fc80000000000 */
[----:B------:R2:W-:Y:S02]  /*d2f0*/  UTMALDG.4D [UR8], [UR4], desc[UR6] ;  /* 0x00000608040075b4 */ /* 0x0005e40008019000 */
[----:B--2---:R-:W-:Y:S01]  /*d300*/  UMOV UR8, UR14 ;  /* 0x0000000e00087c82 */ /* 0x004fe20008000000 */
[----:B------:R-:W-:Y:S02]  /*d310*/  UMOV UR10, UR15 ;  /* 0x0000000f000a7c82 */ /* 0x000fe40008000000 */
[----:B------:R2:W-:Y:S02]  /*d320*/  UTMALDG.4D [UR8], [UR4], desc[UR6] ;  /* 0x00000608040075b4 */ /* 0x0005e40008019000 */
[----:B--2---:R-:W-:Y:S01]  /*d330*/  NOP ;  /* 0x0000000000007918 */ /* 0x004fe20000000000 */
.L_x_5556:
[----:B------:R-:W2:Y:S04]  /*d340*/  LDL.LU R14, [R1] ;  /* 0x00000000010e7983 */ /* 0x000ea80000300800 */
[----:B-1----:R-:W3:Y:S01]  /*d350*/  LDL R13, [R1+0x18] ;  /* 0x00001800010d7983 */ /* 0x002ee20000100800 */
[----:B------:R-:W-:-:S03]  /*d360*/  MOV R9, 0x400 ;  /* 0x0000040000097802 */ /* 0x000fc60000000f00 */
[----:B------:R-:W4:Y:S01]  /*d370*/  LDL.LU R7, [R1+0x14] ;  /* 0x0000140001077983 */ /* 0x000f220000300800 */
[----:B------:R-:W1:Y:S01]  /*d380*/  S2R R12, SR_CgaCtaId ;  /* 0x00000000000c7919 */ /* 0x000e620000008800 */
[----:B------:R-:W-:Y:S05]  /*d390*/  WARPSYNC.ALL ;  /* 0x0000000000007948 */ /* 0x000fea0003800000 */
[----:B------:R-:W-:-:S13]  /*d3a0*/  ELECT P1, URZ, PT ;  /* 0x00000000003f782f */ /* 0x000fda0003820000 */
[C---:B------:R-:W-:Y:S01]  /*d3b0*/  @P1 R2UR UR13, R19.reuse ;  /* 0x00000000130d12ca */ /* 0x040fe200000e0000 */
[----:B------:R-:W-:Y:S01]  /*d3c0*/  UIADD3 UR4, UP0, UR36, 0x270, URZ ;  /* 0x0000027024047890 */ /* 0x000fe2000ff1e03f */
[C---:B------:R-:W-:Y:S02]  /*d3d0*/  @P1 R2UR UR11, R8.reuse ;  /* 0x00000000080b12ca */ /* 0x040fe400000e0000 */
[----:B------:R-:W-:Y:S02]  /*d3e0*/  @P1 R2UR UR21, R19 ;  /* 0x00000000131512ca */ /* 0x000fe400000e0000 */
[----:B------:R-:W-:Y:S01]  /*d3f0*/  @P1 R2UR UR19, R8 ;  /* 0x00000000081312ca */ /* 0x000fe200000e0000 */
[----:B------:R-:W-:Y:S01]  /*d400*/  UIADD3.X UR5, URZ, UR37, URZ, UP0, !UPT ;  /* 0x000000253f057290 */ /* 0x000fe200087fe43f */
[----:B-1----:R-:W-:-:S04]  /*d410*/  LEA R9, R12, R9, 0x18 ;  /* 0x000000090c097211 */ /* 0x002fc800078ec0ff */
[----:B------:R-:W-:Y:S01]  /*d420*/  R2UR UR16, R9 ;  /* 0x00000000091072ca */ /* 0x000fe200000e0000 */
[----:B------:R-:W-:Y:S01]  /*d430*/  @P1 IMAD.MOV.U32 R6, RZ, RZ, 0x8000 ;  /* 0x00008000ff061424 */ /* 0x000fe200078e00ff */
[----:B------:R-:W-:Y:S11]  /*d440*/  BAR.SYNC.DEFER_BLOCKING 0x8, 0x120 ;  /* 0x0204800000007b1d */ /* 0x000ff60000010000 */
[----:B------:R-:W-:-:S02]  /*d450*/  UIADD3 UR8, UR16, 0x16400, URZ ;  /* 0x0001640010087890 */ /* 0x000fc4000fffe03f */
[----:B------:R-:W-:Y:S02]  /*d460*/  UIADD3 UR9, UR16, 0x34800, URZ ;  /* 0x0003480010097890 */ /* 0x000fe4000fffe03f */
[----:B------:R-:W-:Y:S01]  /*d470*/  UIADD3 UR16, UR16, 0x1a400, URZ ;  /* 0x0001a40010107890 */ /* 0x000fe2000fffe03f */
[----:B------:R-:W-:Y:S01]  /*d480*/  UMOV UR6, 0x0 ;  /* 0x0000000000067882 */ /* 0x000fe20000000000 */
[----:B------:R-:W-:Y:S01]  /*d490*/  UMOV UR7, 0x12f00000 ;  /* 0x12f0000000077882 */ /* 0x000fe20000000000 */
[----:B------:R-:W-:Y:S01]  /*d4a0*/  UMOV UR10, URZ ;  /* 0x0000003f000a7c82 */ /* 0x000fe20008000000 */
[----:B------:R3:W-:Y:S01]  /*d4b0*/  @P1 SYNCS.ARRIVE.TRANS64 RZ, [R9+URZ+0x34800], R6 ;  /* 0x0348000609ff19a7 */ /* 0x0007e2000800003f */
[----:B------:R-:W-:Y:S01]  /*d4c0*/  UMOV UR14, 0x0 ;  /* 0x00000000000e7882 */ /* 0x000fe20000000000 */
[----:B------:R-:W-:Y:S01]  /*d4d0*/  UMOV UR15, 0x12f00000 ;  /* 0x12f00000000f7882 */ /* 0x000fe20000000000 */
[----:B------:R-:W-:Y:S01]  /*d4e0*/  UMOV UR18, 0x40 ;  /* 0x0000004000127882 */ /* 0x000fe20000000000 */
[----:B------:R-:W-:Y:S01]  /*d4f0*/  UMOV UR17, UR9 ;  /* 0x0000000900117c82 */ /* 0x000fe20008000000 */
[----:B------:R-:W-:Y:S01]  /*d500*/  BSSY B0, `(.L_x_5560) ;  /* 0x000000a000007945 */ /* 0x000fe20003800000 */
[----:B--2---:R-:W-:-:S02]  /*d510*/  @P1 R2UR UR12, R14 ;  /* 0x000000000e0c12ca */ /* 0x004fc400000e0000 */
[----:B------:R-:W-:Y:S02]  /*d520*/  @P1 R2UR UR20, R14 ;  /* 0x000000000e1412ca */ /* 0x000fe400000e0000 */
[----:B---3--:R-:W-:-:S04]  /*d530*/  LOP3.LUT R6, R13, 0x1, RZ, 0xc, !PT ;  /* 0x000000010d067812 */ /* 0x008fc800078e0cff */
[----:B------:R-:W-:-:S05]  /*d540*/  SHF.L.U32 R6, R6, 0x1f, RZ ;  /* 0x0000001f06067819 */ /* 0x000fca00000006ff */
[----:B------:R1:W-:Y:S02]  /*d550*/  UTMALDG.4D [UR8], [UR4], desc[UR6] ;  /* 0x00000608040075b4 */ /* 0x0003e40008019000 */
[----:B------:R1:W-:Y:S01]  /*d560*/  UTMALDG.4D [UR16], [UR4], desc[UR14] ;  /* 0x00000e10040075b4 */ /* 0x0003e20008019000 */
[----:B------:R-:W2:Y:S01]  /*d570*/  SYNCS.PHASECHK.TRANS64.TRYWAIT P1, [R9+URZ+0x34820], R6 ;  /* 0x03482006090075a7 */ /* 0x000ea2000802017f */
[----:B----4-:R-:W-:Y:S01]  /*d580*/  ISETP.GE.AND P2, PT, R7, 0xb1, PT ;  /* 0x000000b10700780c */ /* 0x010fe20003f46270 */
[----:B-12---:R-:W-:-:S12]  /*d590*/  @!P1 BRA `(.L_x_5561) ;  /* 0x0000002000449947 */ /* 0x006fd80003800000 */
.L_x_5612:
[----:B------:R-:W-:Y:S05]  /*d5a0*/  BSYNC B0 ;  /* 0x0000000000007941 */ /* 0x000fea0003800000 */
.L_x_5560:
        /* <DEDUP_REMOVED lines=37> */
.L_x_5566:
[----:B-1----:R-:W1:Y:S01]  /*d800*/  S2R R3, SR_CgaCtaId ;  /* 0x0000000000037919 */ /* 0x002e620000008800 */
[----:B------:R-:W-:-:S04]  /*d810*/  MOV R2, 0x400 ;  /* 0x0000040000027802 */ /* 0x000fc80000000f00 */
[----:B-1----:R-:W-:Y:S02]  /*d820*/  LEA R2, R3, R2, 0x18 ;  /* 0x0000000203027211 */ /* 0x002fe400078ec0ff */
[----:B------:R-:W-:-:S03]  /*d830*/  SHF.L.U32 R3, R12, 0x1f, RZ ;  /* 0x0000001f0c037819 */ /* 0x000fc600000006ff */
[----:B------:R-:W-:-:S04]  /*d840*/  IMAD R2, R7, 0x8, R2 ;  /* 0x0000000807027824 */ /* 0x000fc800078e0202 */
[----:B------:R-:W1:Y:S02]  /*d850*/  SYNCS.PHASECHK.TRANS64.TRYWAIT P1, [R2+URZ+0x34840], R3 ;  /* 0x03484003020075a7 */ /* 0x000e64000802017f */
[----:B-1----:R-:W-:Y:S05]  /*d860*/  @!P1 BRA `(.L_x_5567) ;  /* 0x0000001c00b09947 */ /* 0x002fea0003800000 */
.L_x_5613:
        /* <DEDUP_REMOVED lines=11> */
.L_x_5568:
        /* <DEDUP_REMOVED lines=14> */
[----:B--2---:R-:W-:-:S05]  /*da00*/  LEA R3, R9, R3, 0x18 ;  /* 0x0000000309037211 */ /* 0x004fca00078ec0ff */
[----:B------:R-:W-:-:S05]  /*da10*/  IMAD R2, R7, 0xb000, R3 ;  /* 0x0000b00007027824 */ /* 0x000fca00078e0203 */
[----:B------:R-:W-:Y:S01]  /*da20*/  R2UR UR8, R2 ;  /* 0x00000000020872ca */ /* 0x000fe200000e0000 */
[----:B------:R-:W-:Y:S01]  /*da30*/  VIADD R2, R3, 0x34800 ;  /* 0x0003480003027836 */ /* 0x000fe20000000000 */
[----:B------:R-:W-:-:S03]  /*da40*/  SHF.L.U32 R3, R17, 0x1f, RZ ;  /* 0x0000001f11037819 */ /* 0x000fc600000006ff */
[----:B------:R-:W-:-:S08]  /*da50*/  IMAD R2, R16, 0x8, R2 ;  /* 0x0000000810027824 */ /* 0x000fd000078e0202 */
[----:B------:R-:W-:Y:S02]  /*da60*/  UIADD3 UR14, UR8, 0x1e400, URZ ;  /* 0x0001e400080e7890 */ /* 0x000fe4000fffe03f */
[----:B------:R-:W-:-:S05]  /*da70*/  UIADD3 UR15, UR8, 0x23c00, URZ ;  /* 0x00023c00080f7890 */ /* 0x000fca000fffe03f */
[----:B------:R-:W-:Y:S02]  /*da80*/  UMOV UR8, UR14 ;  /* 0x0000000e00087c82 */ /* 0x000fe40008000000 */
[----:B------:R1:W-:Y:S02]  /*da90*/  UTMALDG.4D [UR8], [UR4], desc[UR6] ;  /* 0x00000608040075b4 */ /* 0x0003e40008019000 */
[----:B-1----:R-:W-:Y:S01]  /*daa0*/  UMOV UR8, UR15 ;  /* 0x0000000f00087c82 */ /* 0x002fe20008000000 */
[----:B------:R-:W-:Y:S02]  /*dab0*/  UMOV UR10, UR16 ;  /* 0x00000010000a7c82 */ /* 0x000fe40008000000 */
[----:B------:R1:W-:Y:S01]  /*dac0*/  UTMALDG.4D [UR8], [UR4], desc[UR6] ;  /* 0x00000608040075b4 */ /* 0x0003e20008019000 */
[----:B------:R-:W2:Y:S02]  /*dad0*/  SYNCS.PHASECHK.TRANS64.TRYWAIT P1, [R2+URZ+0x60], R3 ;  /* 0x00006003020075a7 */ /* 0x000ea4000802017f */
[----:B-12---:R-:W-:Y:S05]  /*dae0*/  @!P1 BRA `(.L_x_5569) ;  /* 0x0000001c00249947 */ /* 0x006fea0003800000 */
.L_x_5614:
        /* <DEDUP_REMOVED lines=12> */
.L_x_5570:
        /* <DEDUP_REMOVED lines=12> */
[----:B------:R-:W-:-:S03]  /*dc70*/  IMAD.MOV.U32 R18, RZ, RZ, R6 ;  /* 0x000000ffff127224 */ /* 0x000fc600078e0006 */
        /* <DEDUP_REMOVED lines=8> */
[----:B------:R-:W-:-:S07]  /*dd00*/  UIADD3 UR14, UR14, 0x5c00, URZ ;  /* 0x00005c000e0e7890 */ /* 0x000fce000fffe03f */
[----:B------:R1:W-:Y:S02]  /*dd10*/  UTMALDG.4D [UR8], [UR4], desc[UR6] ;  /* 0x00000608040075b4 */ /* 0x0003e40008019000 */
[----:B-1----:R-:W-:Y:S01]  /*dd20*/  UMOV UR8, UR14 ;  /* 0x0000000e00087c82 */ /* 0x002fe20008000000 */
[----:B------:R-:W-:Y:S02]  /*dd30*/  UMOV UR10, UR15 ;  /* 0x0000000f000a7c82 */ /* 0x000fe40008000000 */
[----:B------:R1:W-:Y:S02]  /*dd40*/  UTMALDG.4D [UR8], [UR4], desc[UR6] ;  /* 0x00000608040075b4 */ /* 0x0003e40008019000 */
[----:B-1----:R-:W-:Y:S01]  /*dd50*/  NOP ;  /* 0x0000000000007918 */ /* 0x002fe20000000000 */
.L_x_5565:
[----:B------:R-:W-:Y:S05]  /*dd60*/  BSYNC B0 ;  /* 0x0000000000007941 */ /* 0x000fea0003800000 */
.L_x_5564:
[----:B------:R-:W2:Y:S01]  /*dd70*/  LDL.LU R2, [R1+0xc] ;  /* 0x00000c0001027983 */ /* 0x000ea20000300800 */
[----:B------:R-:W-:Y:S02]  /*dd80*/  IMAD.MOV.U32 R16, RZ, RZ, R7 ;  /* 0x000000ffff107224 */ /* 0x000fe400078e0007 */
[----:B------:R-:W-:Y:S02]  /*dd90*/  IMAD.MOV.U32 R17, RZ, RZ, R12 ;  /* 0x000000ffff117224 */ /* 0x000fe400078e000c */
[----:B--2---:R-:W-:-:S07]  /*dda0*/  VIADD R6, R2, 0xfffffffd ;  /* 0xfffffffd02067836 */ /* 0x004fce0000000000 */
.L_x_5563:
[----:B------:R-:W-:Y:S01]  /*ddb0*/  IMAD.MOV R13, RZ, RZ, -R13 ;  /* 0x000000ffff0d7224 */ /* 0x000fe200078e0a0d */
[----:B------:R-:W-:Y:S04]  /*ddc0*/  BSSY B0, `(.L_x_5562) ;  /* 0x00000e4000007945 */ /* 0x000fe80003800000 */
[----:B------:R-:W-:-:S13]  /*ddd0*/  ISETP.NE.AND P1, PT, R10, R13, PT ;  /* 0x0000000d0a00720c */ /* 0x000fda0003f25270 */
[----:B------:R-:W-:Y:S05]  /*dde0*/  @!P1 BRA `(.L_x_5571) ;  /* 0x0000000c00849947 */ /* 0x000fea0003800000 */
[----:B------:R-:W-:-:S07]  /*ddf0*/  IMAD.MOV.U32 R8, RZ, RZ, R5 ;  /* 0x000000ffff087224 */ /* 0x000fce00078e0005 */
.L_x_5586:
        /* <DEDUP_REMOVED lines=28> */
.L_x_5574:
[----:B------:R-:W2:Y:S01]  /*dfc0*/  S2R R3, SR_CgaCtaId ;  /* 0x0000000000037919 */ /* 0x000ea20000008800 */
[----:B------:R-:W-:-:S04]  /*dfd0*/  MOV R2, 0x400 ;  /* 0x0000040000027802 */ /* 0x000fc80000000f00 */
[----:B--2---:R-:W-:Y:S02]  /*dfe0*/  LEA R2, R3, R2, 0x18 ;  /* 0x0000000203027211 */ /* 0x004fe400078ec0ff */
[----:B------:R-:W-:-:S03]  /*dff0*/  SHF.L.U32 R3, R10, 0x1f, RZ ;  /* 0x0000001f0a037819 */ /* 0x000fc600000006ff */
[----:B------:R-:W-:-:S04]  /*e000*/  IMAD R2, R7, 0x8, R2 ;  /* 0x0000000807027824 */ /* 0x000fc800078e0202 */
[----:B------:R-:W2:Y:S02]  /*e010*/  SYNCS.PHASECHK.TRANS64.TRYWAIT P1, [R2+URZ+0x34840], R3 ;  /* 0x03484003020075a7 */ /* 0x000ea4000802017f */
[----:B--2---:R-:W-:Y:S05]  /*e020*/  @!P1 BRA `(.L_x_5575) ;  /* 0x0000001400e89947 */ /* 0x004fea0003800000 */
.L_x_5615:
        /* <DEDUP_REMOVED lines=11> */
.L_x_5576:
        /* <DEDUP_REMOVED lines=12> */
[----:B------:R-:W-:-:S04]  /*e1a0*/  SHF.L.U32 R17, R17, 0x1f, RZ ;  /* 0x0000001f11117819 */ /* 0x000fc800000006ff */
        /* <DEDUP_REMOVED lines=16> */
.L_x_5616:
[----:B------:R-:W-:Y:S05]  /*e2b0*/  @P2 BRA `(.L_x_5578) ;  /* 0x00000000001c2947 */ /* 0x000fea0003800000 */
[----:B------:R-:W2:Y:S01]  /*e2c0*/  S2R R9, SR_TID.X ;  /* 0x0000000000097919 */ /* 0x000ea20000002100 */
[----:B------:R-:W-:-:S04]  /*e2d0*/  IMAD.MOV.U32 R3, RZ, RZ, 0xb000 ;  /* 0x0000b000ff037424 */ /* 0x000fc800078e00ff */
[----:B------:R3:W-:Y:S01]  /*e2e0*/  SYNCS.ARRIVE.TRANS64 RZ, [R2+URZ+0x50], R3 ;  /* 0x0000500302ff79a7 */ /* 0x0007e2000800003f */
[----:B--2---:R-:W-:-:S04]  /*e2f0*/  LOP3.LUT R9, R9, 0x1f, RZ, 0xc0, !PT ;  /* 0x0000001f09097812 */ /* 0x004fc800078ec0ff */
[----:B------:R-:W-:-:S13]  /*e300*/  ISETP.NE.AND P1, PT, R9, RZ, PT ;  /* 0x000000ff0900720c */ /* 0x000fda0003f25270 */
[----:B---3--:R-:W-:Y:S05]  /*e310*/  @!P1 BRA `(.L_x_5578) ;  /* 0x0000000000049947 */ /* 0x008fea0003800000 */
[----:B------:R-:W-:Y:S01]  /*e320*/  BPT.TRAP 0x1 ;  /* 0x000000040000795c */ /* 0x000fe20000300000 */
.L_x_5578:
        /* <DEDUP_REMOVED lines=11> */
[----:B------:R-:W-:-:S02]  /*e3e0*/  IMAD.MOV.U32 R18, RZ, RZ, R12 ;  /* 0x000000ffff127224 */ /* 0x000fc400078e000c */
[----:B------:R-:W-:-:S03]  /*e3f0*/  IMAD.MOV.U32 R5, RZ, RZ, R8 ;  /* 0x000000ffff057224 */ /* 0x000fc600078e0008 */
[----:B------:R-:W-:Y:S02]  /*e400*/  UIMAD UR11, UR11, 0xb0, URZ ;  /* 0x000000b00b0b78a4 */ /* 0x000fe4000f8e023f */
[----:B------:R-:W-:Y:S01]  /*e410*/  UIADD3 UR9, UR9, 0x50, URZ ;  /* 0x0000005009097890 */ /* 0x000fe2000fffe03f */
[----:B--2---:R-:W-:-:S05]  /*e420*/  LEA R3, R9, R3, 0x18 ;  /* 0x0000000309037211 */ /* 0x004fca00078ec0ff */
        /* <DEDUP_REMOVED lines=10> */
.L_x_5573:
[----:B------:R-:W-:Y:S05]  /*e4d0*/  BSYNC B1 ;  /* 0x0000000000017941 */ /* 0x000fea0003800000 */
.L_x_5572:
        /* <DEDUP_REMOVED lines=28> */
.L_x_5581:
[----:B------:R-:W2:Y:S01]  /*e6a0*/  S2R R3, SR_CgaCtaId ;  /* 0x0000000000037919 */ /* 0x000ea20000008800 */
[----:B------:R-:W-:-:S04]  /*e6b0*/  MOV R2, 0x400 ;  /* 0x0000040000027802 */ /* 0x000fc80000000f00 */
[----:B--2---:R-:W-:Y:S02]  /*e6c0*/  LEA R2, R3, R2, 0x18 ;  /* 0x0000000203027211 */ /* 0x004fe400078ec0ff */
[----:B------:R-:W-:-:S03]  /*e6d0*/  SHF.L.U32 R3, R17, 0x1f, RZ ;  /* 0x0000001f11037819 */ /* 0x000fc600000006ff */
[----:B------:R-:W-:-:S04]  /*e6e0*/  IMAD R2, R16, 0x8, R2 ;  /* 0x0000000810027824 */ /* 0x000fc800078e0202 */
[----:B------:R-:W2:Y:S02]  /*e6f0*/  SYNCS.PHASECHK.TRANS64.TRYWAIT P1, [R2+URZ+0x34840], R3 ;  /* 0x03484003020075a7 */ /* 0x000ea4000802017f */
[----:B--2---:R-:W-:Y:S05]  /*e700*/  @!P1 BRA `(.L_x_5582) ;  /* 0x0000001000589947 */ /* 0x004fea0003800000 */
.L_x_5617:
        /* <DEDUP_REMOVED lines=11> */
.L_x_5583:
        /* <DEDUP_REMOVED lines=10> */
[----:B------:R-:W-:-:S06]  /*e860*/  UMOV UR16, 0x40 ;  /* 0x0000004000107882 */ /* 0x000fcc0000000000 */
[----:B------:R-:W-:Y:S01]  /*e870*/  UIMAD UR11, UR11, 0xb0, URZ ;  /* 0x000000b00b0b78a4 */ /* 0x000fe2000f8e023f */
[----:B-1----:R-:W-:-:S05]  /*e880*/  LEA R9, R13, R9, 0x18 ;  /* 0x000000090d097211 */ /* 0x002fca00078ec0ff */
[----:B--2---:R-:W-:-:S04]  /*e890*/  VIADD R2, R9, 0x34800 ;  /* 0x0003480009027836 */ /* 0x004fc80000000000 */
        /* <DEDUP_REMOVED lines=16> */
.L_x_5618:
        /* <DEDUP_REMOVED lines=8> */
.L_x_5585:
        /* <DEDUP_REMOVED lines=20> */
[----:B------:R-:W-:-:S07]  /*eb60*/  UIADD3 UR14, UR14, 0x5c00, URZ ;  /* 0x00005c000e0e7890 */ /* 0x000fce000fffe03f */
[----:B------:R1:W-:Y:S02]  /*eb70*/  UTMALDG.4D [UR8], [UR4], desc[UR6] ;  /* 0x00000608040075b4 */ /* 0x0003e40008019000 */
[----:B-1----:R-:W-:Y:S01]  /*eb80*/  UMOV UR8, UR14 ;  /* 0x0000000e00087c82 */ /* 0x002fe20008000000 */
[----:B------:R-:W-:Y:S02]  /*eb90*/  UMOV UR10, UR15 ;  /* 0x0000000f000a7c82 */ /* 0x000fe40008000000 */
[----:B------:R1:W-:Y:S02]  /*eba0*/  UTMALDG.4D [UR8], [UR4], desc[UR6] ;  /* 0x00000608040075b4 */ /* 0x0003e40008019000 */
[----:B-1----:R-:W-:Y:S01]  /*ebb0*/  NOP ;  /* 0x0000000000007918 */ /* 0x002fe20000000000 */
.L_x_5580:
[----:B------:R-:W-:Y:S05]  /*ebc0*/  BSYNC B1 ;  /* 0x0000000000017941 */ /* 0x000fea0003800000 */
.L_x_5579:
[C---:B------:R-:W-:Y:S01]  /*ebd0*/  ISETP.GT.AND P1, PT, R6.reuse, 0x1, PT ;  /* 0x000000010600780c */ /* 0x040fe20003f24270 */
[----:B------:R-:W-:-:S12]  /*ebe0*/  VIADD R6, R6, 0xfffffffe ;  /* 0xfffffffe06067836 */ /* 0x000fd80000000000 */
[----:B------:R-:W-:Y:S05]  /*ebf0*/  @P1 BRA `(.L_x_5586) ;  /* 0xfffffff000801947 */ /* 0x000fea000383ffff */
.L_x_5571:
[----:B------:R-:W-:Y:S05]  /*ec00*/  BSYNC B0 ;  /* 0x0000000000007941 */ /* 0x000fea0003800000 */
.L_x_5562:
        /* <DEDUP_REMOVED lines=12> */
.L_x_5619:
        /* <DEDUP_REMOVED lines=8> */
.L_x_5590:
        /* <DEDUP_REMOVED lines=24> */
.L_x_5588:
[----:B------:R-:W-:Y:S05]  /*eed0*/  BSYNC B0 ;  /* 0x0000000000007941 */ /* 0x000fea0003800000 */
.L_x_5587:
[----:B------:R-:W2:Y:S01]  /*eee0*/  LDL.LU R0, [R1+0x10] ;  /* 0x0000100001007983 */ /* 0x000ea20000300800 */
[----:B------:R-:W-:-:S03]  /*eef0*/  ULDC UR4, c[0x0][0xda4] ;  /* 0x0003690000047ab9 */ /* 0x000fc60000000800 */
[----:B------:R-:W3:Y:S01]  /*ef00*/  LDL.LU R2, [R1+0x18] ;  /* 0x0000180001027983 */ /* 0x000ee20000300800 */
        /* <DEDUP_REMOVED lines=8> */
[----:B--2---:R-:W-:-:S04]  /*ef90*/  SEL R0, RZ, 0x1, P0 ;  /* 0x00000001ff007807 */ /* 0x004fc80000000000 */
[----:B------:R-:W-:-:S05]  /*efa0*/  LOP3.LUT R17, R17, R0, RZ, 0x3c, !PT ;  /* 0x0000000011117212 */ /* 0x000fca00078e3cff */
[----:B---3--:R-:W-:Y:S05]  /*efb0*/  @!P1 BRA `(.L_x_5591) ;  /* 0xffffffd400689947 */ /* 0x008fea000383ffff */
[----:B------:R-:W-:-:S07]  /*efc0*/  LOP3.LUT R2, R2, 0x1, RZ, 0xc, !PT ;  /* 0x0000000102027812 */ /* 0x000fce00078e0cff */
.L_x_5548:
[----:B------:R-:W2:Y:S01]  /*efd0*/  S2R R3, SR_CgaCtaId ;  /* 0x0000000000037919 */ /* 0x000ea20000008800 */
[----:B------:R-:W-:Y:S01]  /*efe0*/  MOV R0, 0x400 ;  /* 0x0000040000007802 */ /* 0x000fe20000000f00 */
[----:B------:R-:W-:Y:S03]  /*eff0*/  BSSY B0, `(.L_x_5592) ;  /* 0x0000005000007945 */ /* 0x000fe60003800000 */
[----:B--2---:R-:W-:Y:S02]  /*f000*/  LEA R0, R3, R0, 0x18 ;  /* 0x0000000003007211 */ /* 0x004fe400078ec0ff */
[----:B------:R-:W-:-:S04]  /*f010*/  SHF.L.U32 R3, R2, 0x1f, RZ ;  /* 0x0000001f02037819 */ /* 0x000fc800000006ff */
[----:B------:R-:W2:Y:S02]  /*f020*/  SYNCS.PHASECHK.TRANS64.TRYWAIT P0, [R0+URZ+0x34820], R3 ;  /* 0x03482003000075a7 */ /* 0x000ea4000800017f */
[----:B--2---:R-:W-:Y:S05]  /*f030*/  @!P0 BRA `(.L_x_5593) ;  /* 0x0000000800488947 */ /* 0x004fea0003800000 */
.L_x_5620:
[----:B------:R-:W-:Y:S05]  /*f040*/  BSYNC B0 ;  /* 0x0000000000007941 */ /* 0x000fea0003800000 */
.L_x_5592:
[----:B------:R-:W-:-:S03]  /*f050*/  UMOV UR4, 0xffffffff ;  /* 0xffffffff00047882 */ /* 0x000fc60000000000 */
[----:B------:R-:W-:Y:S05]  /*f060*/  BRA.DIV UR4, `(.L_x_5594) ;  /* 0x0000000a04507947 */ /* 0x000fea000b800000 */
[----:B------:R-:W3:Y:S02]  /*f070*/  S2R R2, SR_TID.X ;  /* 0x0000000000027919 */ /* 0x000ee40000002100 */
[----:B---3--:R-:W-:-:S04]  /*f080*/  SHF.R.U32.HI R2, RZ, 0x5, R2 ;  /* 0x00000005ff027819 */ /* 0x008fc80000011602 */
[----:B------:R-:W-:-:S05]  /*f090*/  LOP3.LUT R2, R2, 0x3, RZ, 0xc0, !PT ;  /* 0x0000000302027812 */ /* 0x000fca00078ec0ff */
[----:B------:R3:W4:Y:S02]  /*f0a0*/  SHFL.IDX PT, R14, R2, RZ, 0x1f ;  /* 0x00001fff020e7589 */ /* 0x00072400000e0000 */
.L_x_5623:
[----:B----4-:R-:W-:Y:S01]  /*f0b0*/  ISETP.NE.AND P0, PT, R14, RZ, PT ;  /* 0x000000ff0e00720c */ /* 0x010fe20003f05270 */
[----:B------:R-:W-:-:S12]  /*f0c0*/  BSSY B0, `(.L_x_5595) ;  /* 0x0000026000007945 */ /* 0x000fd80003800000 */
[----:B------:R-:W-:Y:S05]  /*f0d0*/  @P0 BRA `(.L_x_5596) ;  /* 0x0000000000900947 */ /* 0x000fea0003800000 */
[----:B------:R-:W-:-:S03]  /*f0e0*/  UMOV UR4, 0xffffffff ;  /* 0xffffffff00047882 */ /* 0x000fc60000000000 */
[----:B------:R-:W-:Y:S05]  /*f0f0*/  BRA.DIV UR4, `(.L_x_5597) ;  /* 0x0000000a04607947 */ /* 0x000fea000b800000 */
[----:B------:R-:W-:-:S13]  /*f100*/  ELECT P6, URZ, PT ;  /* 0x00000000003f782f */ /* 0x000fda00038c0000 */
.L_x_5626:
        /* <DEDUP_REMOVED lines=8> */
.L_x_5598:
[----:B--2---:R-:W-:Y:S01]  /*f190*/  VIADD R3, R0, 0x34840 ;  /* 0x0003484000037836 */ /* 0x004fe20000000000 */
        /* <DEDUP_REMOVED lines=11> */
.L_x_5627:
[----:B------:R-:W2:Y:S02]  /*f250*/  SYNCS.PHASECHK.TRANS64.TRYWAIT P0, [R3+URZ], R2 ;  /* 0x00000002030075a7 */ /* 0x000ea4000800017f */
[----:B--2---:R-:W-:Y:S05]  /*f260*/  @!P0 BRA `(.L_x_5600) ;  /* 0x0000000800388947 */ /* 0x004fea0003800000 */
.L_x_5628:
[----:B------:R-:W-:Y:S05]  /*f270*/  @!P2 BRA `(.L_x_5601) ;  /* 0x000000000004a947 */ /* 0x000fea0003800000 */
[----:B------:R-:W-:Y:S01]  /*f280*/  BPT.TRAP 0x1 ;  /* 0x000000040000795c */ /* 0x000fe20000300000 */
.L_x_5601:
[----:B--2---:R-:W-:-:S04]  /*f290*/  VIADD R3, R0, 0x34860 ;  /* 0x0003486000037836 */ /* 0x004fc80000000000 */
[----:B------:R-:W-:-:S04]  /*f2a0*/  IMAD R16, R16, 0x8, R3 ;  /* 0x0000000810107824 */ /* 0x000fc800078e0203 */
[----:B------:R-:W2:Y:S02]  /*f2b0*/  SYNCS.PHASECHK.TRANS64.TRYWAIT P0, [R16+URZ], R5 ;  /* 0x00000005100075a7 */ /* 0x000ea4000800017f */
[----:B--2---:R-:W-:Y:S05]  /*f2c0*/  @!P0 BRA `(.L_x_5602) ;  /* 0x0000000800348947 */ /* 0x004fea0003800000 */
.L_x_5629:
[----:B------:R-:W-:-:S07]  /*f2d0*/  IMAD R3, R4, 0x8, R3 ;  /* 0x0000000804037824 */ /* 0x000fce00078e0203 */
.L_x_5603:
[----:B---3--:R3:W4:Y:S02]  /*f2e0*/  SYNCS.PHASECHK.TRANS64.TRYWAIT P0, [R3+URZ], R2 ;  /* 0x00000002030075a7 */ /* 0x008724000800017f */
[----:B----4-:R-:W-:Y:S05]  /*f2f0*/  @!P0 NANOSLEEP.SYNCS 0x989680 ;  /* 0x009896800000895d */ /* 0x010fea0003900000 */
[----:B------:R-:W4:Y:S02]  /*f300*/  @!P0 SYNCS.PHASECHK.TRANS64 P0, [R3+URZ], R2 ;  /* 0x00000002030085a7 */ /* 0x000f24000800007f */
[----:B----4-:R-:W-:Y:S05]  /*f310*/  @!P0 BRA `(.L_x_5603) ;  /* 0xfffffffc00f08947 */ /* 0x010fea000383ffff */
.L_x_5596:
[----:B------:R-:W-:Y:S05]  /*f320*/  BSYNC B0 ;  /* 0x0000000000007941 */ /* 0x000fea0003800000 */
.L_x_5595:
[----:B------:R-:W-:Y:S05]  /*f330*/  EXIT ;  /* 0x000000000000794d */ /* 0x000fea0003800000 */
.L_x_5526:
[----:B-1----:R-:W-:-:S04]  /*f340*/  IMAD.U32 R3, RZ, RZ, UR39 ;  /* 0x00000027ff037e24 */ /* 0x002fc8000f8e00ff */
[----:B------:R1:W2:Y:S03]  /*f350*/  SYNCS.PHASECHK.TRANS64.TRYWAIT P1, [R3+URZ+0x34800], R0 ;  /* 0x03480000030075a7 */ /* 0x0002a6000802017f */
[----:B--2---:R-:W-:Y:S05]  /*f360*/  @!P1 NANOSLEEP.SYNCS 0x989680 ;  /* 0x009896800000995d */ /* 0x004fea0003900000 */
[----:B------:R-:W2:Y:S02]  /*f370*/  @!P1 SYNCS.PHASECHK.TRANS64 P1, [R3+URZ+0x34800], R0 ;  /* 0x03480000030095a7 */ /* 0x000ea4000802007f */
[----:B--2---:R-:W-:Y:S05]  /*f380*/  @!P1 BRA `(.L_x_5526) ;  /* 0xfffffffc00ec9947 */ /* 0x004fea000383ffff */
[----:B------:R-:W-:Y:S05]  /*f390*/  BRA `(.L_x_5604) ;  /* 0xffffff1c00907947 */ /* 0x000fea000383ffff */
.L_x_5530:
[----:B--2---:R2:W3:Y:S02]  /*f3a0*/  SYNCS.PHASECHK.TRANS64.TRYWAIT P2, [R12+URZ+0x34830], R3 ;  /* 0x034830030c0075a7 */ /* 0x0044e4000804017f */
[----:B---3--:R-:W-:Y:S05]  /*f3b0*/  @!P2 NANOSLEEP.SYNCS 0x989680 ;  /* 0x009896800000a95d */ /* 0x008fea0003900000 */
[----:B------:R-:W3:Y:S02]  /*f3c0*/  @!P2 SYNCS.PHASECHK.TRANS64 P2, [R12+URZ+0x34830], R3 ;  /* 0x034830030c00a5a7 */ /* 0x000ee4000804007f */
[----:B---3--:R-:W-:Y:S05]  /*f3d0*/  @!P2 BRA `(.L_x_5530) ;  /* 0xfffffffc00f0a947 */ /* 0x008fea000383ffff */
[----:B------:R-:W-:Y:S05]  /*f3e0*/  BRA `(.L_x_5529) ;  /* 0xffffff1c00bc7947 */ /* 0x000fea000383ffff */
.L_x_5535:
[----:B--2---:R-:W-:-:S04]  /*f3f0*/  IMAD.U32 R11, RZ, RZ, UR6 ;  /* 0x00000006ff0b7e24 */ /* 0x004fc8000f8e00ff */
[----:B------:R2:W3:Y:S03]  /*f400*/  SYNCS.PHASECHK.TRANS64.TRYWAIT P2, [R11+URZ+0x34830], R10 ;  /* 0x0348300a0b0075a7 */ /* 0x0004e6000804017f */
[----:B---3--:R-:W-:Y:S05]  /*f410*/  @!P2 NANOSLEEP.SYNCS 0x989680 ;  /* 0x009896800000a95d */ /* 0x008fea0003900000 */
[----:B------:R-:W3:Y:S02]  /*f420*/  @!P2 SYNCS.PHASECHK.TRANS64 P2, [R11+URZ+0x34830], R10 ;  /* 0x0348300a0b00a5a7 */ /* 0x000ee4000804007f */
[----:B---3--:R-:W-:Y:S05]  /*f430*/  @!P2 BRA `(.L_x_5535) ;  /* 0xfffffffc00eca947 */ /* 0x008fea000383ffff */
[----:B------:R-:W-:Y:S05]  /*f440*/  BRA `(.L_x_5532) ;  /* 0xffffff6c00e47947 */ /* 0x000fea000383ffff */
.L_x_5539:
[----:B--2---:R-:W-:-:S04]  /*f450*/  IMAD.U32 R11, RZ, RZ, UR6 ;  /* 0x00000006ff0b7e24 */ /* 0x004fc8000f8e00ff */
[----:B------:R2:W3:Y:S03]  /*f460*/  SYNCS.PHASECHK.TRANS64.TRYWAIT P2, [R11+URZ+0x34850], R10 ;  /* 0x0348500a0b0075a7 */ /* 0x0004e6000804017f */
[----:B---3--:R-:W-:Y:S05]  /*f470*/  @!P2 NANOSLEEP.SYNCS 0x989680 ;  /* 0x009896800000a95d */ /* 0x008fea0003900000 */
[----:B------:R-:W3:Y:S02]  /*f480*/  @!P2 SYNCS.PHASECHK.TRANS64 P2, [R11+URZ+0x34850], R10 ;  /* 0x0348500a0b00a5a7 */ /* 0x000ee4000804007f */
[----:B---3--:R-:W-:Y:S05]  /*f490*/  @!P2 BRA `(.L_x_5539) ;  /* 0xfffffffc00eca947 */ /* 0x008fea000383ffff */
[----:B------:R-:W-:Y:S05]  /*f4a0*/  BRA `(.L_x_5536) ;  /* 0xffffff9400ac7947 */ /* 0x000fea000383ffff */
.L_x_5544:
[----:B--2---:R-:W-:-:S04]  /*f4b0*/  IMAD.U32 R3, RZ, RZ, UR7 ;  /* 0x00000007ff037e24 */ /* 0x004fc8000f8e00ff */
[----:B------:R2:W3:Y:S03]  /*f4c0*/  SYNCS.PHASECHK.TRANS64.TRYWAIT P0, [R3+URZ+0x34850], R0 ;  /* 0x03485000030075a7 */ /* 0x0004e6000800017f */
[----:B---3--:R-:W-:Y:S05]  /*f4d0*/  @!P0 NANOSLEEP.SYNCS 0x989680 ;  /* 0x009896800000895d */ /* 0x008fea0003900000 */
[----:B------:R-:W3:Y:S02]  /*f4e0*/  @!P0 SYNCS.PHASECHK.TRANS64 P0, [R3+URZ+0x34850], R0 ;  /* 0x03485000030085a7 */ /* 0x000ee4000800007f */
[----:B---3--:R-:W-:Y:S05]  /*f4f0*/  @!P0 BRA `(.L_x_5544) ;  /* 0xfffffffc00ec8947 */ /* 0x008fea000383ffff */
[----:B------:R-:W-:Y:S05]  /*f500*/  BRA `(.L_x_5543) ;  /* 0xffffffb800807947 */ /* 0x000fea000383ffff */
.L_x_5554:
        /* <DEDUP_REMOVED lines=11> */
.L_x_5606:
[----:B------:R-:W-:Y:S05]  /*f5c0*/  BSYNC B0 ;  /* 0x0000000000007941 */ /* 0x000fea0003800000 */
.L_x_5605:
[----:B------:R-:W-:Y:S05]  /*f5d0*/  BRA `(.L_x_5607) ;  /* 0xffffffd8003c7947 */ /* 0x000fea000383ffff */
.L_x_5555:
[----:B------:R-:W-:Y:S01]  /*f5e0*/  BSSY B0, `(.L_x_5608) ;  /* 0x0000006000007945 */ /* 0x000fe20003800000 */
[----:B------:R-:W-:-:S07]  /*f5f0*/  IMAD.MOV.U32 R15, RZ, RZ, -0x1 ;  /* 0xffffffffff0f7424 */ /* 0x000fce00078e00ff */
[----:B------:R-:W-:Y:S05]  /*f600*/  WARPSYNC.COLLECTIVE R15, `(.L_x_5609) ;  /* 0x000000000f0c7348 */ /* 0x000fea0003c00000 */
[----:B------:R-:W-:Y:S02]  /*f610*/  ELECT P6, UR62, PT ;  /* 0x00000000003e782f */ /* 0x000fe400038c0000 */
[----:B------:R-:W-:Y:S01]  /*f620*/  MOV R14, UR62 ;  /* 0x0000003e000e7c02 */ /* 0x000fe20008000f00 */
[----:B------:R-:W-:Y:S10]  /*f630*/  ENDCOLLECTIVE ;  /* 0x000000000000791b */ /* 0x000ff40003800000 */
.L_x_5609:
[----:B------:R-:W-:Y:S05]  /*f640*/  BSYNC B0 ;  /* 0x0000000000007941 */ /* 0x000fea0003800000 */
.L_x_5608:
[----:B------:R-:W-:Y:S05]  /*f650*/  BRA `(.L_x_5610) ;  /* 0xffffffd800347947 */ /* 0x000fea000383ffff */
.L_x_5558:
[----:B--2---:R2:W3:Y:S02]  /*f660*/  SYNCS.PHASECHK.TRANS64.TRYWAIT P1, [R6+URZ+0x34840], R7 ;  /* 0x03484007060075a7 */ /* 0x0044e4000802017f */
[----:B---3--:R-:W-:Y:S05]  /*f670*/  @!P1 NANOSLEEP.SYNCS 0x989680 ;  /* 0x009896800000995d */ /* 0x008fea0003900000 */
[----:B------:R-:W3:Y:S02]  /*f680*/  @!P1 SYNCS.PHASECHK.TRANS64 P1, [R6+URZ+0x34840], R7 ;  /* 0x03484007060095a7 */ /* 0x000ee4000802007f */
[----:B---3--:R-:W-:Y:S05]  /*f690*/  @!P1 BRA `(.L_x_5558) ;  /* 0xfffffffc00f09947 */ /* 0x008fea000383ffff */
[----:B------:R-:W-:Y:S05]  /*f6a0*/  BRA `(.L_x_5611) ;  /* 0xffffffd800987947 */ /* 0x000fea000383ffff */
.L_x_5561:
        /* <DEDUP_REMOVED lines=8> */
.L_x_5567:
[----:B-1----:R1:W2:Y:S02]  /*f730*/  SYNCS.PHASECHK.TRANS64.TRYWAIT P1, [R2+URZ+0x34840], R3 ;  /* 0x03484003020075a7 */ /* 0x0022a4000802017f */
[----:B--2---:R-:W-:Y:S05]  /*f740*/  @!P1 NANOSLEEP.SYNCS 0x989680 ;  /* 0x009896800000995d */ /* 0x004fea0003900000 */
[----:B------:R-:W2:Y:S02]  /*f750*/  @!P1 SYNCS.PHASECHK.TRANS64 P1, [R2+URZ+0x34840], R3 ;  /* 0x03484003020095a7 */ /* 0x000ea4000802007f */
[----:B--2---:R-:W-:Y:S05]  /*f760*/  @!P1 BRA `(.L_x_5567) ;  /* 0xfffffffc00f09947 */ /* 0x004fea000383ffff */
[----:B------:R-:W-:Y:S05]  /*f770*/  BRA `(.L_x_5613) ;  /* 0xffffffe0003c7947 */ /* 0x000fea000383ffff */
.L_x_5569:
[----:B-1----:R1:W2:Y:S02]  /*f780*/  SYNCS.PHASECHK.TRANS64.TRYWAIT P1, [R2+URZ+0x60], R3 ;  /* 0x00006003020075a7 */ /* 0x0022a4000802017f */
[----:B--2---:R-:W-:Y:S05]  /*f790*/  @!P1 NANOSLEEP.SYNCS 0x989680 ;  /* 0x009896800000995d */ /* 0x004fea0003900000 */
[----:B------:R-:W2:Y:S02]  /*f7a0*/  @!P1 SYNCS.PHASECHK.TRANS64 P1, [R2+URZ+0x60], R3 ;  /* 0x00006003020095a7 */ /* 0x000ea4000802007f */
[----:B--2---:R-:W-:Y:S05]  /*f7b0*/  @!P1 BRA `(.L_x_5569) ;  /* 0xfffffffc00f09947 */ /* 0x004fea000383ffff */
[----:B------:R-:W-:Y:S05]  /*f7c0*/  BRA `(.L_x_5614) ;  /* 0xffffffe000c87947 */ /* 0x000fea000383ffff */
.L_x_5575:
[----:B--2---:R2:W3:Y:S02]  /*f7d0*/  SYNCS.PHASECHK.TRANS64.TRYWAIT P1, [R2+URZ+0x34840], R3 ;  /* 0x03484003020075a7 */ /* 0x0044e4000802017f */
[----:B---3--:R-:W-:Y:S05]  /*f7e0*/  @!P1 NANOSLEEP.SYNCS 0x989680 ;  /* 0x009896800000995d */ /* 0x008fea0003900000 */
[----:B------:R-:W3:Y:S02]  /*f7f0*/  @!P1 SYNCS.PHASECHK.TRANS64 P1, [R2+URZ+0x34840], R3 ;  /* 0x03484003020095a7 */ /* 0x000ee4000802007f */
[----:B---3--:R-:W-:Y:S05]  /*f800*/  @!P1 BRA `(.L_x_5575) ;  /* 0xfffffffc00f09947 */ /* 0x008fea000383ffff */
[----:B------:R-:W-:Y:S05]  /*f810*/  BRA `(.L_x_5615) ;  /* 0xffffffe800047947 */ /* 0x000fea000383ffff */
.L_x_5577:
[----:B-1----:R1:W2:Y:S02]  /*f820*/  SYNCS.PHASECHK.TRANS64.TRYWAIT P1, [R2+URZ+0x60], R17 ;  /* 0x00006011020075a7 */ /* 0x0022a4000802017f */
[----:B--2---:R-:W-:Y:S05]  /*f830*/  @!P1 NANOSLEEP.SYNCS 0x989680 ;  /* 0x009896800000995d */ /* 0x004fea0003900000 */
[----:B------:R-:W2:Y:S02]  /*f840*/  @!P1 SYNCS.PHASECHK.TRANS64 P1, [R2+URZ+0x60], R17 ;  /* 0x00006011020095a7 */ /* 0x000ea4000802007f */
[----:B--2---:R-:W-:Y:S05]  /*f850*/  @!P1 BRA `(.L_x_5577) ;  /* 0xfffffffc00f09947 */ /* 0x004fea000383ffff */
[----:B------:R-:W-:Y:S05]  /*f860*/  BRA `(.L_x_5616) ;  /* 0xffffffe800907947 */ /* 0x000fea000383ffff */
.L_x_5582:
[----:B--2---:R2:W3:Y:S02]  /*f870*/  SYNCS.PHASECHK.TRANS64.TRYWAIT P1, [R2+URZ+0x34840], R3 ;  /* 0x03484003020075a7 */ /* 0x0044e4000802017f */
[----:B---3--:R-:W-:Y:S05]  /*f880*/  @!P1 NANOSLEEP.SYNCS 0x989680 ;  /* 0x009896800000995d */ /* 0x008fea0003900000 */
[----:B------:R-:W3:Y:S02]  /*f890*/  @!P1 SYNCS.PHASECHK.TRANS64 P1, [R2+URZ+0x34840], R3 ;  /* 0x03484003020095a7 */ /* 0x000ee4000802007f */
[----:B---3--:R-:W-:Y:S05]  /*f8a0*/  @!P1 BRA `(.L_x_5582) ;  /* 0xfffffffc00f09947 */ /* 0x008fea000383ffff */
[----:B------:R-:W-:Y:S05]  /*f8b0*/  BRA `(.L_x_5617) ;  /* 0xffffffec00947947 */ /* 0x000fea000383ffff */
.L_x_5584:
[----:B-1----:R1:W2:Y:S02]  /*f8c0*/  SYNCS.PHASECHK.TRANS64.TRYWAIT P1, [R2+URZ+0x60], R3 ;  /* 0x00006003020075a7 */ /* 0x0022a4000802017f */
[----:B--2---:R-:W-:Y:S05]  /*f8d0*/  @!P1 NANOSLEEP.SYNCS 0x989680 ;  /* 0x009896800000995d */ /* 0x004fea0003900000 */
[----:B------:R-:W2:Y:S02]  /*f8e0*/  @!P1 SYNCS.PHASECHK.TRANS64 P1, [R2+URZ+0x60], R3 ;  /* 0x00006003020095a7 */ /* 0x000ea4000802007f */
[----:B--2---:R-:W-:Y:S05]  /*f8f0*/  @!P1 BRA `(.L_x_5584) ;  /* 0xfffffffc00f09947 */ /* 0x004fea000383ffff */
[----:B------:R-:W-:Y:S05]  /*f900*/  BRA `(.L_x_5618) ;  /* 0xfffffff000247947 */ /* 0x000fea000383ffff */
.L_x_5589:
[----:B--2---:R2:W3:Y:S02]  /*f910*/  SYNCS.PHASECHK.TRANS64.TRYWAIT P0, [R3+URZ+0x34860], R2 ;  /* 0x03486002030075a7 */ /* 0x0044e4000800017f */
[----:B---3--:R-:W-:Y:S05]  /*f920*/  @!P0 NANOSLEEP.SYNCS 0x989680 ;  /* 0x009896800000895d */ /* 0x008fea0003900000 */
[----:B------:R-:W3:Y:S02]  /*f930*/  @!P0 SYNCS.PHASECHK.TRANS64 P0, [R3+URZ+0x34860], R2 ;  /* 0x03486002030085a7 */ /* 0x000ee4000800007f */
[----:B---3--:R-:W-:Y:S05]  /*f940*/  @!P0 BRA `(.L_x_5589) ;  /* 0xfffffffc00f08947 */ /* 0x008fea000383ffff */
[----:B------:R-:W-:Y:S05]  /*f950*/  BRA `(.L_x_5619) ;  /* 0xfffffff000dc7947 */ /* 0x000fea000383ffff */
.L_x_5593:
[----:B--2---:R2:W3:Y:S02]  /*f960*/  SYNCS.PHASECHK.TRANS64.TRYWAIT P0, [R0+URZ+0x34820], R3 ;  /* 0x03482003000075a7 */ /* 0x0044e4000800017f */
[----:B---3--:R-:W-:Y:S05]  /*f970*/  @!P0 NANOSLEEP.SYNCS 0x989680 ;  /* 0x009896800000895d */ /* 0x008fea0003900000 */
[----:B------:R-:W3:Y:S02]  /*f980*/  @!P0 SYNCS.PHASECHK.TRANS64 P0, [R0+URZ+0x34820], R3 ;  /* 0x03482003000085a7 */ /* 0x000ee4000800007f */
[----:B---3--:R-:W-:Y:S05]  /*f990*/  @!P0 BRA `(.L_x_5593) ;  /* 0xfffffffc00f08947 */ /* 0x008fea000383ffff */
[----:B------:R-:W-:Y:S05]  /*f9a0*/  BRA `(.L_x_5620) ;  /* 0xfffffff400a47947 */ /* 0x000fea000383ffff */
.L_x_5594:
[----:B------:R-:W3:Y:S01]  /*f9b0*/  S2R R2, SR_TID.X ;  /* 0x0000000000027919 */ /* 0x000ee20000002100 */
[----:B------:R-:W-:Y:S01]  /*f9c0*/  BSSY B0, `(.L_x_5621) ;  /* 0x000000a000007945 */ /* 0x000fe20003800000 */
[----:B------:R-:W-:Y:S02]  /*f9d0*/  IMAD.MOV.U32 R12, RZ, RZ, RZ ;  /* 0x000000ffff0c7224 */ /* 0x000fe400078e00ff */
        /* <DEDUP_REMOVED lines=8> */
.L_x_5622:
[----:B------:R-:W-:Y:S05]  /*fa60*/  BSYNC B0 ;  /* 0x0000000000007941 */ /* 0x000fea0003800000 */
.L_x_5621:
[----:B------:R-:W-:Y:S05]  /*fa70*/  BRA `(.L_x_5623) ;  /* 0xfffffff4008c7947 */ /* 0x000fea000383ffff */
.L_x_5597:
[----:B------:R-:W-:Y:S01]  /*fa80*/  BSSY B1, `(.L_x_5624) ;  /* 0x0000006000017945 */ /* 0x000fe20003800000 */
[----:B------:R-:W-:-:S07]  /*fa90*/  IMAD.MOV.U32 R15, RZ, RZ, -0x1 ;  /* 0xffffffffff0f7424 */ /* 0x000fce00078e00ff */
[----:B-123--:R-:W-:Y:S05]  /*faa0*/  WARPSYNC.COLLECTIVE R15, `(.L_x_5625) ;  /* 0x000000000f0c7348 */ /* 0x00efea0003c00000 */
[----:B------:R-:W-:Y:S02]  /*fab0*/  ELECT P6, UR62, PT ;  /* 0x00000000003e782f */ /* 0x000fe400038c0000 */
[----:B------:R-:W-:Y:S01]  /*fac0*/  MOV R14, UR62 ;  /* 0x0000003e000e7c02 */ /* 0x000fe20008000f00 */
[----:B-123--:R-:W-:Y:S10]  /*fad0*/  ENDCOLLECTIVE ;  /* 0x000000000000791b */ /* 0x00eff40003800000 */
.L_x_5625:
[----:B------:R-:W-:Y:S05]  /*fae0*/  BSYNC B1 ;  /* 0x0000000000017941 */ /* 0x000fea0003800000 */
.L_x_5624:
[----:B------:R-:W-:Y:S05]  /*faf0*/  BRA `(.L_x_5626) ;  /* 0xfffffff400847947 */ /* 0x000fea000383ffff */
.L_x_5599:
[----:B-1----:R1:W2:Y:S02]  /*fb00*/  SYNCS.PHASECHK.TRANS64.TRYWAIT P0, [R6+URZ], R5 ;  /* 0x00000005060075a7 */ /* 0x0022a4000800017f */
[----:B--2---:R-:W-:Y:S05]  /*fb10*/  @!P0 NANOSLEEP.SYNCS 0x989680 ;  /* 0x009896800000895d */ /* 0x004fea0003900000 */
[----:B------:R-:W2:Y:S02]  /*fb20*/  @!P0 SYNCS.PHASECHK.TRANS64 P0, [R6+URZ], R5 ;  /* 0x00000005060085a7 */ /* 0x000ea4000800007f */
[----:B--2---:R-:W-:Y:S05]  /*fb30*/  @!P0 BRA `(.L_x_5599) ;  /* 0xfffffffc00f08947 */ /* 0x004fea000383ffff */
[----:B------:R-:W-:Y:S05]  /*fb40*/  BRA `(.L_x_5627) ;  /* 0xfffffff400c07947 */ /* 0x000fea000383ffff */
.L_x_5600:
[----:B--2---:R2:W3:Y:S02]  /*fb50*/  SYNCS.PHASECHK.TRANS64.TRYWAIT P0, [R3+URZ], R2 ;  /* 0x00000002030075a7 */ /* 0x0044e4000800017f */
[----:B---3--:R-:W-:Y:S05]  /*fb60*/  @!P0 NANOSLEEP.SYNCS 0x989680 ;  /* 0x009896800000895d */ /* 0x008fea0003900000 */
[----:B------:R-:W3:Y:S02]  /*fb70*/  @!P0 SYNCS.PHASECHK.TRANS64 P0, [R3+URZ], R2 ;  /* 0x00000002030085a7 */ /* 0x000ee4000800007f */
[----:B---3--:R-:W-:Y:S05]  /*fb80*/  @!P0 BRA `(.L_x_5600) ;  /* 0xfffffffc00f08947 */ /* 0x008fea000383ffff */
[----:B------:R-:W-:Y:S05]  /*fb90*/  BRA `(.L_x_5628) ;  /* 0xfffffff400b47947 */ /* 0x000fea000383ffff */
.L_x_5602:
[----:B--2---:R2:W3:Y:S02]  /*fba0*/  SYNCS.PHASECHK.TRANS64.TRYWAIT P0, [R16+URZ], R5 ;  /* 0x00000005100075a7 */ /* 0x0044e4000800017f */
[----:B---3--:R-:W-:Y:S05]  /*fbb0*/  @!P0 NANOSLEEP.SYNCS 0x989680 ;  /* 0x009896800000895d */ /* 0x008fea0003900000 */
[----:B------:R-:W3:Y:S02]  /*fbc0*/  @!P0 SYNCS.PHASECHK.TRANS64 P0, [R16+URZ], R5 ;  /* 0x00000005100085a7 */ /* 0x000ee4000800007f */
[----:B---3--:R-:W-:Y:S05]  /*fbd0*/  @!P0 BRA `(.L_x_5602) ;  /* 0xfffffffc00f08947 */ /* 0x008fea000383ffff */
[----:B------:R-:W-:Y:S05]  /*fbe0*/  BRA `(.L_x_5629) ;  /* 0xfffffff400b87947 */ /* 0x000fea000383ffff */
.L_x_5630:
        /* <DEDUP_REMOVED lines=9> */
.L_x_12769:


//--------------------- .text._ZN7cutlass13device_kernelIN5flash11enable_sm90INS1_16FlashAttnFwdSm90INS1_25CollectiveMainloopFwdSm90ILi2EN4cute5tupleIJNS5_1CILi2EEENS7_ILi1EEES9_EEENS6_IJNS7_ILi128EEENS7_ILi176EEESB_EEELi128ENS_6half_tEfNS_4arch4Sm90ELb0ELb0ELb0ELb0ELb0ELb0ELb0ELb1ELb1ELb0ELb0ELb0EEENS1_21CollectiveEpilogueFwdINS6_IJSB_SB_SC_EEESA_SE_SG_Li256ELb0ELb0ELb0ELb0EEENS1_29StaticPersistentTileSchedulerILb0EEEEEEEEEvNT_6ParamsE --------------------------
	.section	.text._ZN7cutlass13device_kernelIN5flash11enable_sm90INS1_16FlashAttnFwdSm90INS1_25CollectiveMainloopFwdSm90ILi2EN4cute5tupleIJNS5_1CILi2EEENS7_ILi1EEES9_EEENS6_IJNS7_ILi128EEENS7_ILi176EEESB_EEELi128ENS_6half_tEfNS_4arch4Sm90ELb0ELb0ELb0ELb0ELb0ELb0ELb0ELb1ELb1ELb0ELb0ELb0EEENS1_21CollectiveEpilogueFwdINS6_IJSB_SB_SC_EEESA_SE_SG_Li256ELb0ELb0ELb0ELb0EEENS1_29StaticPersistentTileSchedulerILb0EEEEEEEEEvNT_6ParamsE,"ax",@progbits
	.align	128
.text._ZN7cutlass13device_kernelIN5flash11enable_sm90INS1_16FlashAttnFwdSm90INS1_25CollectiveMainloopFwdSm90ILi2EN4cute5tupleIJNS5_1CILi2EEENS7_ILi1EEES9_EEENS6_IJNS7_ILi128EEENS7_ILi176EEESB_EEELi128ENS_6half_tEfNS_4arch4Sm90ELb0ELb0ELb0ELb0ELb0ELb0ELb0ELb1ELb1ELb0ELb0ELb0EEENS1_21CollectiveEpilogueFwdINS6_IJSB_SB_SC_EEESA_SE_SG_Li256ELb0ELb0ELb0ELb0EEENS1_29StaticPersistentTileSchedulerILb0EEEEEEEEEvNT_6ParamsE:
        .type           _ZN7cutlass13device_kernelIN5flash11enable_sm90INS1_16FlashAttnFwdSm90INS1_25CollectiveMainloopFwdSm90ILi2EN4cute5tupleIJNS5_1CILi2EEENS7_ILi1EEES9_EEENS6_IJNS7_ILi128EEENS7_ILi176EEESB_EEELi128ENS_6half_tEfNS_4arch4Sm90ELb0ELb0ELb0ELb0ELb0ELb0ELb0ELb1ELb1ELb0ELb0ELb0EEENS1_21CollectiveEpilogueFwdINS6_IJSB_SB_SC_EEESA_SE_SG_Li256ELb0ELb0ELb0ELb0EEENS1_29StaticPersistentTileSchedulerILb0EEEEEEEEEvNT_6ParamsE,@function
        .size           _ZN7cutlass13device_kernelIN5flash11enable_sm90INS1_16FlashAttnFwdSm90INS1_25CollectiveMainloopFwdSm90ILi2EN4cute5tupleIJNS5_1CILi2EEENS7_ILi1EEES9_EEENS6_IJNS7_ILi128EEENS7_ILi176EEESB_EEELi128ENS_6half_tEfNS_4arch4Sm90ELb0ELb0ELb0ELb0ELb0ELb0ELb0ELb1ELb1ELb0ELb0ELb0EEENS1_21CollectiveEpilogueFwdINS6_IJSB_SB_SC_EEESA_SE_SG_Li256ELb0ELb0ELb0ELb0EEENS1_29StaticPersistentTileSchedulerILb0EEEEEEEEEvNT_6ParamsE,(.L_x_12770 - _ZN7cutlass13device_kernelIN5flash11enable_sm90INS1_16FlashAttnFwdSm90INS1_25CollectiveMainloopFwdSm90ILi2EN4cute5tupleIJNS5_1CILi2EEENS7_ILi1EEES9_EEENS6_IJNS7_ILi128EEENS7_ILi176EEESB_EEELi128ENS_6half_tEfNS_4arch4Sm90ELb0ELb0ELb0ELb0ELb0ELb0ELb0ELb1ELb1ELb0ELb0ELb0EEENS1_21CollectiveEpilogueFwdINS6_IJSB_SB_SC_EEESA_SE_SG_Li256ELb0ELb0ELb0ELb0EEENS1_29StaticPersistentTileSchedulerILb0EEEEEEEEEvNT_6ParamsE)
        .other          _ZN7cutlass13device_kernelIN5flash11enable_sm90INS1_16FlashAttnFwdSm90INS1_25CollectiveMainloopFwdSm90ILi2EN4cute5tupleIJNS5_1CILi2EEENS7_ILi1EEES9_EEENS6_IJNS7_ILi128EEENS7_ILi176EEESB_EEELi128ENS_6half_tEfNS_4arch4Sm90ELb0ELb0ELb0ELb0ELb0ELb0ELb0ELb1ELb1ELb0ELb0ELb0EEENS1_21CollectiveEpilogueFwdINS6_IJSB_SB_SC_EEESA_SE_SG_Li256ELb0ELb0ELb0ELb0EEENS1_29StaticPersistentTileSchedulerILb0EEEEEEEEEvNT_6ParamsE,@"STO_CUDA_ENTRY STV_DEFAULT"
_ZN7cutlass13device_kernelIN5flash11enable_sm90INS1_16FlashAttnFwdSm90INS1_25CollectiveMainloopFwdSm90ILi2EN4cute5tupleIJNS5_1CILi2EEENS7_ILi1EEES9_EEENS6_IJNS7_ILi128EEENS7_ILi176EEESB_EEELi128ENS_6half_tEfNS_4arch4Sm90ELb0ELb0ELb0ELb0ELb0ELb0ELb0ELb1ELb1ELb0ELb0ELb0EEENS1_21CollectiveEpilogueFwdINS6_IJSB_SB_SC_EEESA_SE_SG_Li256ELb0ELb0ELb0ELb0EEENS1_29StaticPersistentTileSchedulerILb0EEEEEEEEEvNT_6ParamsE:
        /* <DEDUP_REMOVED lines=23> */
.L_x_5632:
[----:B------:R-:W-:Y:S05]  /*0170*/  BSYNC B0 ;  /* 0x0000000000007941 */ /* 0x000fea0003800000 */
.L_x_5631:
        /* <DEDUP_REMOVED lines=11> */
[----:B------:R3:W4:Y:S01]  /*0230*/  SHFL.IDX PT, R12, R3, RZ, 0x1f ;  /* 0x00001fff030c7589 */ /* 0x00072200000e0000 */
[----:B-1----:R-:W-:Y:S01]  /*0240*/  ISETP.NE.AND P1, PT, R2, RZ, PT ;  /* 0x000000ff0200720c */ /* 0x002fe20003f25270 */
[----:B--2---:R-:W-:Y:S02]  /*0250*/  @UP0 ULEA UR8, UR8, UR6, 0x18 ;  /* 0x0000000608080291 */ /* 0x004fe4000f8ec03f */
[----:B------:R-:W-:-:S04]  /*0260*/  @UP0 UIADD3 UR6, -UR7, 0x100000, URZ ;  /* 0x0010000007060890 */ /* 0x000fc8000fffe13f */
[----:B------:R-:W-:Y:S02]  /*0270*/  @UP0 USHF.L.U32 UR7, UR6, 0xb, URZ ;  /* 0x0000000b06070899 */ /* 0x000fe4000800063f */
[----:B------:R-:W-:Y:S01]  /*0280*/  @UP0 USHF.L.U32 UR6, UR6, 0x1, URZ ;  /* 0x0000000106060899 */ /* 0x000fe2000800063f */
[----:B------:R-:W-:Y:S01]  /*0290*/  VOTEU.ANY UP0, P0 ;  /* 0x00000000003f7886 */ /* 0x000fe20000000100 */
[----:B------:R-:W1:Y:S04]  /*02a0*/  FENCE.VIEW.ASYNC.S ;  /* 0x00000000000073c6 */ /* 0x000e680000000000 */
[----:B-1----:R3:W1:Y:S06]  /*02b0*/  @UP0 SYNCS.EXCH.64 URZ, [UR8+0x34800], UR4 ;  /* 0x03480004083f05b2 */ /* 0x00266c0008000100 */
[----:B------:R3:W2:Y:S02]  /*02c0*/  @UP1 SYNCS.EXCH.64 URZ, [UR8+0x34820], UR6 ;  /* 0x03482006083f15b2 */ /* 0x0006a40008000100 */
[----:B---34-:R-:W-:Y:S05]  /*02d0*/  @P1 BRA `(.L_x_5633) ;  /* 0x0000000000481947 */ /* 0x018fea0003800000 */
[----:B------:R-:W3:Y:S01]  /*02e0*/  S2UR UR5, SR_CgaCtaId ;  /* 0x00000000000579c3 */ /* 0x000ee20000008800 */
[----:B------:R-:W-:Y:S01]  /*02f0*/  UMOV UR4, 0x400 ;  /* 0x0000040000047882 */ /* 0x000fe20000000000 */
[----:B------:R-:W-:Y:S01]  /*0300*/  UMOV UR6, 0x1 ;  /* 0x0000000100067882 */ /* 0x000fe20000000000 */
[----:B------:R-:W-:Y:S01]  /*0310*/  UMOV UR9, 0x4 ;  /* 0x0000000400097882 */ /* 0x000fe20000000000 */
[----:B------:R-:W-:-:S04]  /*0320*/  UIADD3 UR6, -UR6, 0x100000, URZ ;  /* 0x0010000006067890 */ /* 0x000fc8000fffe13f */
[----:B------:R-:W-:Y:S02]  /*0330*/  USHF.L.U32 UR7, UR6, 0xb, URZ ;  /* 0x0000000b06077899 */ /* 0x000fe4000800063f */
[----:B------:R-:W-:Y:S01]  /*0340*/  USHF.L.U32 UR6, UR6, 0x1, URZ ;  /* 0x0000000106067899 */ /* 0x000fe2000800063f */
[----:B------:R-:W-:Y:S01]  /*0350*/  ELECT P0, URZ, PT ;  /* 0x00000000003f782f */ /* 0x000fe20003800000 */
[----:B---3--:R-:W-:Y:S02]  /*0360*/  ULEA UR8, UR5, UR4, 0x18 ;  /* 0x0000000405087291 */ /* 0x008fe4000f8ec03f */
[----:B------:R-:W-:-:S04]  /*0370*/  UIADD3 UR4, -UR9, 0x100000, URZ ;  /* 0x0010000009047890 */ /* 0x000fc8000fffe13f */
[----:B------:R-:W-:Y:S02]  /*0380*/  USHF.L.U32 UR5, UR4, 0xb, URZ ;  /* 0x0000000b04057899 */ /* 0x000fe4000800063f */
[----:B------:R-:W-:Y:S01]  /*0390*/  USHF.L.U32 UR4, UR4, 0x1, URZ ;  /* 0x0000000104047899 */ /* 0x000fe2000800063f */
[----:B------:R-:W3:Y:S03]  /*03a0*/  FENCE.VIEW.ASYNC.S ;  /* 0x00000000000073c6 */ /* 0x000ee60000000000 */
[----:B---3--:R3:W4:Y:S08]  /*03b0*/  SYNCS.EXCH.64 URZ, [UR8+0x34830], UR6 ;  /* 0x03483006083f75b2 */ /* 0x0087300008000100 */
[----:B------:R3:W1:Y:S01]  /*03c0*/  SYNCS.EXCH.64 URZ, [UR8+0x34840], UR4 ;  /* 0x03484004083f75b2 */ /* 0x0006620008000100 */
[----:B------:R3:W1:Y:S01]  /*03d0*/  SYNCS.EXCH.64 URZ, [UR8+0x34838], UR6 ;  /* 0x03483806083f75b2 */ /* 0x0006620008000100 */
[----:B------:R3:W1:Y:S01]  /*03e0*/  SYNCS.EXCH.64 URZ, [UR8+0x34848], UR4 ;  /* 0x03484804083f75b2 */ /* 0x0006620008000100 */
[----:B------:R-:W-:Y:S01]  /*03f0*/  NOP ;  /* 0x0000000000007918 */ /* 0x000fe20000000000 */
.L_x_5633:
[----:B---3--:R-:W3:Y:S01]  /*0400*/  S2UR UR4, SR_CTAID.Y ;  /* 0x00000000000479c3 */ /* 0x008ee20000002600 */
[----:B------:R-:W5:Y:S01]  /*0410*/  SHFL.IDX PT, R6, R0, RZ, 0x1f ;  /* 0x00001fff00067589 */ /* 0x000f6200000e0000 */
[----:B------:R-:W-:Y:S01]  /*0420*/  ULDC UR5, c[0x0][0x154] ;  /* 0x0000550000057ab9 */ /* 0x000fe20000000800 */
[----:B------:R-:W-:-:S05]  /*0430*/  NOP ;  /* 0x0000000000007918 */ /* 0x000fca0000000000 */
[----:B------:R-:W4:Y:S08]  /*0440*/  S2UR UR6, SR_CTAID.X ;  /* 0x00000000000679c3 */ /* 0x000f300000002500 */
[----:B------:R-:W2:Y:S01]  /*0450*/  LDC R7, c[0x0][0x148] ;  /* 0x00005200ff077b82 */ /* 0x000ea20000000800 */
[----:B---3--:R-:W-:Y:S02]  /*0460*/  I2FP.F32.U32 R3, UR4 ;  /* 0x0000000400037c45 */ /* 0x008fe40008201000 */
[----:B-----5:R-:W-:-:S03]  /*0470*/  ISETP.NE.AND P0, PT, R6, RZ, PT ;  /* 0x000000ff0600720c */ /* 0x020fc60003f05270 */
[----:B------:R-:W-:Y:S01]  /*0480*/  FMUL R5, R3, UR5 ;  /* 0x0000000503057c20 */ /* 0x000fe20008400000 */
[----:B------:R-:W-:Y:S02]  /*0490*/  SHF.R.S32.HI R3, RZ, 0x1f, R10 ;  /* 0x0000001fff037819 */ /* 0x000fe4000001140a */
[----:B----4-:R-:W-:Y:S02]  /*04a0*/  I2FP.F32.U32 R4, UR6 ;  /* 0x0000000600047c45 */ /* 0x010fe40008201000 */
[----:B------:R-:W-:Y:S01]  /*04b0*/  LEA.HI R3, R3, R10, RZ, 0x7 ;  /* 0x0000000a03037211 */ /* 0x000fe200078f38ff */
[----:B------:R-:W3:Y:S02]  /*04c0*/  F2I.U32.TRUNC.NTZ R5, R5 ;  /* 0x0000000500057305 */ /* 0x000ee4000020f000 */
[----:B---3--:R-:W-:-:S04]  /*04d0*/  IMAD.MOV R8, RZ, RZ, -R5 ;  /* 0x000000ffff087224 */ /* 0x008fc800078e0a05 */
[----:B--2---:R-:W-:Y:S01]  /*04e0*/  IMAD R11, R7, R8, UR4 ;  /* 0x00000004070b7e24 */ /* 0x004fe2000f8e0208 */
[----:B------:R-:W-:Y:S02]  /*04f0*/  ULDC UR4, c[0x0][0x150] ;  /* 0x0000540000047ab9 */ /* 0x000fe40000000800 */
[----:B------:R-:W-:Y:S01]  /*0500*/  FMUL R8, R4, UR4 ;  /* 0x0000000404087c20 */ /* 0x000fe20008400000 */
[----:B------:R-:W-:Y:S06]  /*0510*/  @P0 BRA `(.L_x_5634) ;  /* 0x0000000000480947 */ /* 0x000fec0003800000 */
[----:B------:R-:W2:Y:S01]  /*0520*/  S2UR UR5, SR_CgaCtaId ;  /* 0x00000000000579c3 */ /* 0x000ea20000008800 */
        /* <DEDUP_REMOVED lines=12> */
[----:B--2---:R2:W3:Y:S08]  /*05f0*/  SYNCS.EXCH.64 URZ, [UR8+0x34850], UR4 ;  /* 0x03485004083f75b2 */ /* 0x0044f00008000100 */
[----:B------:R2:W4:Y:S01]  /*0600*/  SYNCS.EXCH.64 URZ, [UR8+0x34860], UR6 ;  /* 0x03486006083f75b2 */ /* 0x0005220008000100 */
[----:B------:R2:W1:Y:S01]  /*0610*/  SYNCS.EXCH.64 URZ, [UR8+0x34858], UR4 ;  /* 0x03485804083f75b2 */ /* 0x0004620008000100 */
[----:B------:R2:W1:Y:S01]  /*0620*/  SYNCS.EXCH.64 URZ, [UR8+0x34868], UR6 ;  /* 0x03486806083f75b2 */ /* 0x0004620008000100 */
[----:B------:R-:W-:Y:S01]  /*0630*/  NOP ;  /* 0x0000000000007918 */ /* 0x000fe20000000000 */
.L_x_5634:
        /* <DEDUP_REMOVED lines=37> */
.L_x_5635:
[----:B------:R-:W5:Y:S01]  /*0890*/  SHFL.IDX PT, R13, R0, RZ, 0x1f ;  /* 0x00001fff000d7589 */ /* 0x000f6200000e0000 */
[----:B--2---:R-:W2:Y:S01]  /*08a0*/  S2UR UR4, SR_CTAID.X ;  /* 0x00000000000479c3 */ /* 0x004ea20000002500 */
[----:B------:R-:W-:Y:S01]  /*08b0*/  LOP3.LUT R9, R9, 0x3ffffffc, RZ, 0xc0, !PT ;  /* 0x3ffffffc09097812 */ /* 0x000fe200078ec0ff */
[----:B------:R-:W-:Y:S01]  /*08c0*/  IMAD.IADD R4, R5, 0x1, -R4 ;  /* 0x0000000105047824 */ /* 0x000fe200078e0a04 */
[----:B------:R-:W-:Y:S01]  /*08d0*/  NOP ;  /* 0x0000000000007918 */ /* 0x000fe20000000000 */
[----:B------:R-:W-:Y:S02]  /*08e0*/  IMAD.IADD R7, R2, 0x1, -R7 ;  /* 0x0000000102077824 */ /* 0x000fe400078e0a07 */
[----:B------:R-:W-:Y:S02]  /*08f0*/  IMAD.IADD R9, R6, 0x1, -R9 ;  /* 0x0000000106097824 */ /* 0x000fe400078e0a09 */
[----:B------:R-:W3:Y:S01]  /*0900*/  LDC R6, c[0x0][0x140] ;  /* 0x00005000ff067b82 */ /* 0x000ee20000000800 */
[----:B------:R-:W-:-:S02]  /*0910*/  IMAD R7, R7, 0x4, R4 ;  /* 0x0000000407077824 */ /* 0x000fc400078e0204 */
[----:B------:R-:W-:Y:S02]  /*0920*/  IMAD R9, R9, 0x4, R4 ;  /* 0x0000000409097824 */ /* 0x000fe400078e0204 */
[----:B-1----:R-:W-:Y:S01]  /*0930*/  IMAD.MOV R5, RZ, RZ, -R8 ;  /* 0x000000ffff057224 */ /* 0x002fe200078e0a08 */
[----:B------:R-:W-:Y:S02]  /*0940*/  LEA.HI R2, R7, R7, RZ, 0x1 ;  /* 0x0000000707027211 */ /* 0x000fe400078f08ff */
[----:B------:R-:W-:Y:S02]  /*0950*/  LEA.HI R4, R9, R9, RZ, 0x1 ;  /* 0x0000000909047211 */ /* 0x000fe400078f08ff */
[----:B------:R-:W-:Y:S02]  /*0960*/  LOP3.LUT R2, R2, 0xfffffffe, RZ, 0xc0, !PT ;  /* 0xfffffffe02027812 */ /* 0x000fe400078ec0ff */
[----:B------:R-:W-:Y:S02]  /*0970*/  LOP3.LUT R4, R4, 0xfffffffe, RZ, 0xc0, !PT ;  /* 0xfffffffe04047812 */ /* 0x000fe400078ec0ff */
[----:B-----5:R-:W-:Y:S01]  /*0980*/  ISETP.NE.AND P0, PT, R13, RZ, PT ;  /* 0x000000ff0d00720c */ /* 0x020fe20003f05270 */
[----:B--2---:R-:W-:-:S02]  /*0990*/  IMAD R5, R10, R5, UR4 ;  /* 0x000000040a057e24 */ /* 0x004fc4000f8e0205 */
        /* <DEDUP_REMOVED lines=23> */
.L_x_5636:
[----:B------:R-:W5:Y:S01]  /*0b10*/  SHFL.IDX PT, R5, R0, RZ, 0x1f ;  /* 0x00001fff00057589 */ /* 0x000f6200000e0000 */
[----:B------:R-:W-:Y:S01]  /*0b20*/  IMAD.SHL.U32 R2, R7, 0x4, RZ ;  /* 0x0000000407027824 */ /* 0x000fe200078e00ff */
[----:B------:R-:W-:Y:S01]  /*0b30*/  LOP3.LUT P0, RZ, R3, 0x7, RZ, 0xc0, !PT ;  /* 0x0000000703ff7812 */ /* 0x000fe2000780c0ff */
[----:B------:R-:W-:Y:S01]  /*0b40*/  IMAD.SHL.U32 R4, R9, 0x4, RZ ;  /* 0x0000000409047824 */ /* 0x000fe200078e00ff */
[----:B---3--:R-:W-:Y:S01]  /*0b50*/  ISETP.EQ.U32.AND P1, PT, R6, 0x1, PT ;  /* 0x000000010600780c */ /* 0x008fe20003f22070 */
[----:B------:R-:W-:Y:S01]  /*0b60*/  IMAD.MOV.U32 R22, RZ, RZ, 0x1 ;  /* 0x00000001ff167424 */ /* 0x000fe200078e00ff */
[----:B------:R-:W-:Y:S01]  /*0b70*/  LOP3.LUT R8, R7, 0xc, R2, 0x78, !PT ;  /* 0x0000000c07087812 */ /* 0x000fe200078e7802 */
[----:B------:R-:W-:Y:S01]  /*0b80*/  IMAD.MOV.U32 R19, RZ, RZ, 0x1 ;  /* 0x00000001ff137424 */ /* 0x000fe200078e00ff */
[----:B------:R-:W-:Y:S01]  /*0b90*/  LOP3.LUT R23, R9, 0xc, R4, 0x78, !PT ;  /* 0x0000000c09177812 */ /* 0x000fe200078e7804 */
[----:B------:R-:W-:Y:S01]  /*0ba0*/  NOP ;  /* 0x0000000000007918 */ /* 0x000fe20000000000 */
[----:B------:R-:W-:Y:S01]  /*0bb0*/  @P3 LEA.HI R2, R8, R8, RZ, 0x1 ;  /* 0x0000000808023211 */ /* 0x000fe200078f08ff */
[----:B------:R3:W-:Y:S01]  /*0bc0*/  STL [R1], R8 ;  /* 0x0000000801007387 */ /* 0x0007e20000100800 */
[----:B------:R-:W-:-:S02]  /*0bd0*/  @P5 LEA.HI R4, R23, R23, RZ, 0x1 ;  /* 0x0000001717045211 */ /* 0x000fc400078f08ff */
[----:B------:R-:W-:Y:S02]  /*0be0*/  @P3 SHF.R.S32.HI R2, RZ, 0x1, R2 ;  /* 0x00000001ff023819 */ /* 0x000fe40000011402 */
[----:B------:R-:W-:Y:S02]  /*0bf0*/  @P5 SHF.R.S32.HI R4, RZ, 0x1, R4 ;  /* 0x00000001ff045819 */ /* 0x000fe40000011404 */
[-C--:B------:R-:W-:Y:S02]  /*0c00*/  @P3 ISETP.NE.AND P6, PT, R2, R11.reuse, PT ;  /* 0x0000000b0200320c */ /* 0x080fe40003fc5270 */
[----:B------:R-:W-:Y:S02]  /*0c10*/  @P5 ISETP.NE.AND P4, PT, R4, R11, PT ;  /* 0x0000000b0400520c */ /* 0x000fe40003f85270 */
[----:B------:R-:W-:Y:S02]  /*0c20*/  @P3 SEL R22, RZ, 0x1, P6 ;  /* 0x00000001ff163807 */ /* 0x000fe40003000000 */
[----:B-----5:R-:W-:-:S02]  /*0c30*/  ISETP.NE.AND P3, PT, R5, RZ, PT ;  /* 0x000000ff0500720c */ /* 0x020fc40003f65270 */
[----:B------:R-:W-:Y:S02]  /*0c40*/  ISETP.LT.U32.AND P6, PT, R8, 0x2, !P0 ;  /* 0x000000020800780c */ /* 0x000fe400047c1070 */
[----:B------:R-:W-:Y:S02]  /*0c50*/  ISETP.LT.U32.AND P0, PT, R23, 0x2, !P0 ;  /* 0x000000021700780c */ /* 0x000fe40004701070 */
[----:B------:R-:W-:Y:S02]  /*0c60*/  ISETP.NE.AND P2, PT, R12, RZ, PT ;  /* 0x000000ff0c00720c */ /* 0x000fe40003f45270 */
[----:B------:R-:W-:Y:S02]  /*0c70*/  SEL R3, RZ, 0x1, !P6 ;  /* 0x00000001ff037807 */ /* 0x000fe40007000000 */
[----:B------:R-:W-:Y:S02]  /*0c80*/  SEL R2, RZ, 0x1, !P0 ;  /* 0x00000001ff027807 */ /* 0x000fe40004000000 */
[----:B------:R-:W-:Y:S01]  /*0c90*/  @P5 SEL R19, RZ, 0x1, P4 ;  /* 0x00000001ff135807 */ /* 0x000fe20002000000 */
[----:B---3--:R-:W-:Y:S06]  /*0ca0*/  @P3 BRA `(.L_x_5637) ;  /* 0x0000000000483947 */ /* 0x008fec0003800000 */
        /* <DEDUP_REMOVED lines=18> */
.L_x_5637:
[----:B------:R-:W-:Y:S01]  /*0dd0*/  LOP3.LUT R22, R22, R3, RZ, 0xc0, !PT ;  /* 0x0000000316167212 */ /* 0x000fe200078ec0ff */
[----:B------:R-:W-:Y:S01]  /*0de0*/  NOP ;  /* 0x0000000000007918 */ /* 0x000fe20000000000 */
[----:B------:R-:W-:Y:S01]  /*0df0*/  LOP3.LUT R19, R19, R2, RZ, 0xc0, !PT ;  /* 0x0000000213137212 */ /* 0x000fe200078ec0ff */
[----:B------:R-:W-:Y:S06]  /*0e00*/  @!P1 BRA `(.L_x_5638) ;  /* 0x0000000000089947 */ /* 0x000fec0003800000 */
[----:B-12-4-:R-:W-:Y:S01]  /*0e10*/  UCGABAR_ARV ;  /* 0x00000000000079c7 */ /* 0x016fe20008000000 */
[----:B------:R-:W-:Y:S05]  /*0e20*/  BRA `(.L_x_5639) ;  /* 0x0000000000047947 */ /* 0x000fea0003800000 */
.L_x_5638:
[----:B-12-4-:R-:W-:Y:S01]  /*0e30*/  NOP ;  /* 0x0000000000007918 */ /* 0x016fe20000000000 */
.L_x_5639:
[----:B------:R-:W-:Y:S05]  /*0e40*/  @!P1 BRA `(.L_x_5640) ;  /* 0x00000000000c9947 */ /* 0x000fea0003800000 */
[----:B------:R-:W-:Y:S01]  /*0e50*/  UCGABAR_WAIT ;  /* 0x0000000000007dc7 */ /* 0x000fe20008000000 */
[----:B------:R-:W-:Y:S01]  /*0e60*/  CCTL.IVALL ;  /* 0x00000000ff00798f */ /* 0x000fe20002000000 */
[----:B------:R-:W-:Y:S05]  /*0e70*/  BRA `(.L_x_5641) ;  /* 0x0000000000047947 */ /* 0x000fea0003800000 */
.L_x_5640:
[----:B------:R-:W-:Y:S06]  /*0e80*/  BAR.SYNC.DEFER_BLOCKING 0x0 ;  /* 0x0000000000007b1d */ /* 0x000fec0000010000 */
.L_x_5641:
[----:B------:R-:W-:-:S05]  /*0e90*/  IMAD.MOV.U32 R2, RZ, RZ, 0x1 ;  /* 0x00000001ff027424 */ /* 0x000fca00078e00ff */
[----:B------:R-:W-:-:S05]  /*0ea0*/  SEL R2, R2, 0x2, !P2 ;  /* 0x0000000202027807 */ /* 0x000fca0005000000 */
[----:B------:R1:W-:Y:S01]  /*0eb0*/  STL [R1+0x1c], R2 ;  /* 0x00001c0201007387 */ /* 0x0003e20000100800 */
[----:B------:R-:W-:Y:S05]  /*0ec0*/  @!P2 BRA `(.L_x_5642) ;  /* 0x000000b400e8a947 */ /* 0x000fea0003800000 */
.L_x_5643:
[----:B------:R-:W-:-:S08]  /*0ed0*/  NOP ;  /* 0x0000000000007918 */ /* 0x000fd00000000000 */
[----:B------:R-:W2:Y:S02]  /*0ee0*/  USETMAXREG.TRY_ALLOC.CTAPOOL UP0, 0xf0 ;  /* 0x000000f0000079c8 */ /* 0x000ea40008000600 */
[----:B--2---:R-:W-:-:S13]  /*0ef0*/  PLOP3.LUT P0, PT, PT, PT, UP0, 0x80, 0x0 ;  /* 0x000000000000781c */ /* 0x004fda0003f0f008 */
[----:B------:R-:W-:Y:S05]  /*0f00*/  @!P0 BRA `(.L_x_5643) ;  /* 0xfffffffc00f08947 */ /* 0x000fea000383ffff */
[----:B-1----:R-:W1:Y:S01]  /*0f10*/  S2R R2, SR_TID.X ;  /* 0x0000000000027919 */ /* 0x002e620000002100 */
[----:B------:R-:W2:Y:S08]  /*0f20*/  S2UR UR7, SR_CTAID.X ;  /* 0x00000000000779c3 */ /* 0x000eb00000002500 */
[----:B------:R-:W-:Y:S06]  /*0f30*/  BAR.ARV 0x8, 0x120 ;  /* 0x0204800000007b1d */ /* 0x000fec0000002000 */
[----:B-1----:R-:W-:-:S04]  /*0f40*/  LOP3.LUT R0, R2, 0xffffff80, RZ, 0xc0, !PT ;  /* 0xffffff8002007812 */ /* 0x002fc800078ec0ff */
[----:B------:R-:W-:Y:S02]  /*0f50*/  ISETP.NE.AND P0, PT, R0, 0x80, PT ;  /* 0x000000800000780c */ /* 0x000fe40003f05270 */
[----:B------:R-:W2:Y:S11]  /*0f60*/  LDC R0, c[0x0][0xda4] ;  /* 0x00036900ff007b82 */ /* 0x000eb60000000800 */
[----:B------:R-:W-:Y:S06]  /*0f70*/  @!P0 BAR.ARV 0x9, 0x100 ;  /* 0x0244000000008b1d */ /* 0x000fec0000002000 */
[----:B--2---:R-:W-:-:S13]  /*0f80*/  ISETP.LE.AND P0, PT, R0, UR7, PT ;  /* 0x0000000700007c0c */ /* 0x004fda000bf03270 */
[----:B------:R-:W-:Y:S05]  /*0f90*/  @P0 EXIT ;  /* 0x000000000000094d */ /* 0x000fea0003800000 */
[----:B------:R-:W2:Y:S01]  /*0fa0*/  LDL.LU R8, [R1+0x1c] ;  /* 0x00001c0001087983 */ /* 0x000ea20000300800 */
[----:B------:R-:W-:-:S05]  /*0fb0*/  VIADD R0, R2, 0xffffff80 ;  /* 0xffffff8002007836 */ /* 0x000fca0000000000 */
[----:B------:R-:W-:-:S04]  /*0fc0*/  SHF.R.S32.HI R3, RZ, 0x1f, R0 ;  /* 0x0000001fff037819 */ /* 0x000fc80000011400 */
[----:B------:R-:W-:-:S04]  /*0fd0*/  LEA.HI R2, R3, R0, RZ, 0x7 ;  /* 0x0000000003027211 */ /* 0x000fc800078f38ff */
[----:B------:R-:W-:Y:S01]  /*0fe0*/  LOP3.LUT R5, R2, 0xffffff80, RZ, 0xc0, !PT ;  /* 0xffffff8002057812 */ /* 0x000fe200078ec0ff */
[----:B------:R-:W1:Y:S01]  /*0ff0*/  S2UR UR4, SR_CgaCtaId ;  /* 0x00000000000479c3 */ /* 0x000e620000008800 */
[----:B------:R-:W-:-:S03]  /*1000*/  LEA.HI R6, R3, R0, RZ, 0x4 ;  /* 0x0000000003067211 */ /* 0x000fc600078f20ff */
[----:B------:R-:W-:Y:S01]  /*1010*/  IMAD.IADD R222, R0, 0x1, -R5 ;  /* 0x0000000100de7824 */ /* 0x000fe200078e0a05 */
[----:B------:R-:W-:-:S03]  /*1020*/  LOP3.LUT R7, R6, 0x3fffff0, RZ, 0xc0, !PT ;  /* 0x03fffff006077812 */ /* 0x000fc600078ec0ff */
[----:B------:R-:W3:Y:S01]  /*1030*/  S2UR UR6, SR_SWINHI ;  /* 0x00000000000679c3 */ /* 0x000ee20000002f00 */
        /* <DEDUP_REMOVED lines=16> */
[----:B-1----:R-:W-:Y:S01]  /*1140*/  ULEA UR39, UR4, UR39, 0x18 ;  /* 0x0000002704277291 */ /* 0x002fe2000f8ec03f */
        /* <DEDUP_REMOVED lines=8> */
[----:B---3--:R-:W-:Y:S01]  /*11d0*/  UMOV UR5, UR6 ;  /* 0x0000000600057c82 */ /* 0x008fe20008000000 */
[----:B------:R-:W-:-:S02]  /*11e0*/  IMAD.MOV.U32 R228, RZ, RZ, -0x2 ;  /* 0xfffffffeffe47424 */ /* 0x000fc400078e00ff */
[----:B------:R-:W-:Y:S02]  /*11f0*/  IMAD.U32 R16, RZ, RZ, UR4 ;  /* 0x00000004ff107e24 */ /* 0x000fe4000f8e00ff */
[----:B------:R-:W-:Y:S02]  /*1200*/  IMAD.U32 R17, RZ, RZ, UR5 ;  /* 0x00000005ff117e24 */ /* 0x000fe4000f8e00ff */
[----:B------:R-:W-:Y:S02]  /*1210*/  IMAD.IADD R3, R222, 0x1, -R3 ;  /* 0x00000001de037824 */ /* 0x000fe400078e0a03 */
[----:B------:R-:W-:Y:S02]  /*1220*/  IMAD.SHL.U32 R5, R6, 0x8, RZ ;  /* 0x0000000806057824 */ /* 0x000fe400078e00ff */
[----:B------:R-:W-:Y:S02]  /*1230*/  IMAD R7, R0, 0x10, R7 ;  /* 0x0000001000077824 */ /* 0x000fe400078e0207 */
[----:B------:R-:W-:-:S02]  /*1240*/  IMAD.IADD R2, R225, 0x1, -R2 ;  /* 0x00000001e1027824 */ /* 0x000fc400078e0a02 */
        /* <DEDUP_REMOVED lines=8> */
.L_x_5670:
[----:B------:R-:W1:Y:S01]  /*12d0*/  SHFL.IDX PT, R0, R225, RZ, 0x1f ;  /* 0x00001fffe1007589 */ /* 0x000e6200000e0000 */
[----:B------:R-:W2:Y:S01]  /*12e0*/  LDC R113, c[0x0][0x2e0] ;  /* 0x0000b800ff717b82 */ /* 0x000ea20000000800 */
[----:B------:R-:W-:Y:S01]  /*12f0*/  ULDC UR4, c[0x0][0xda8] ;  /* 0x00036a0000047ab9 */ /* 0x000fe20000000800 */
[----:B------:R-:W-:Y:S01]  /*1300*/  ULDC.64 UR6, c[0x0][0x3f8] ;  /* 0x0000fe0000067ab9 */ /* 0x000fe20000000a00 */
[----:B------:R-:W-:Y:S01]  /*1310*/  R2UR UR10, R220 ;  /* 0x00000000dc0a72ca */ /* 0x000fe200000e0000 */
[----:B------:R-:W-:Y:S02]  /*1320*/  UISETP.NE.AND UP1, UPT, UR4, 0x1, UPT ;  /* 0x000000010400788c */ /* 0x000fe4000bf25270 */
[----:B------:R-:W-:Y:S01]  /*1330*/  UISETP.NE.U32.AND UP0, UPT, UR6, URZ, UPT ;  /* 0x0000003f0600728c */ /* 0x000fe2000bf05070 */
[----:B------:R-:W-:Y:S02]  /*1340*/  ULDC UR5, c[0x0][0xdb4] ;  /* 0x00036d0000057ab9 */ /* 0x000fe40000000800 */
[----:B------:R-:W-:Y:S01]  /*1350*/  ULDC UR6, c[0x0][0x404] ;  /* 0x0001010000067ab9 */ /* 0x000fe20000000800 */
        /* <DEDUP_REMOVED lines=20> */
[----:B------:R-:W-:-:S03]  /*14a0*/  ULEA UR7, UR7, UR8, 0xd ;  /* 0x0000000807077291 */ /* 0x000fc6000f8e683f */
[----:B------:R-:W-:Y:S01]  /*14b0*/  @UP2 ULDC.64 UR8, c[0x0][0xdb8] ;  /* 0x00036e0000082ab9 */ /* 0x000fe20000000a00 */
[----:B------:R-:W-:Y:S01]  /*14c0*/  USHF.R.U32.HI UR7, URZ, 0x4, UR7 ;  /* 0x000000043f077899 */ /* 0x000fe20008011607 */
[----:B------:R-:W-:Y:S01]  /*14d0*/  IMAD.U32 R224, RZ, RZ, UR11 ;  /* 0x0000000bffe07e24 */ /* 0x000fe2000f8e00ff */
[----:B------:R-:W-:Y:S02]  /*14e0*/  UIMAD.WIDE.U32 UR4, UR11, UR8, URZ ;  /* 0x000000080b0472a5 */ /* 0x000fe4000f8e003f */
[----:B------:R-:W-:Y:S01]  /*14f0*/  UMOV UR36, UR11 ;  /* 0x0000000b00247c82 */ /* 0x000fe20008000000 */
[----:B------:R-:W-:Y:S02]  /*1500*/  ULOP3.LUT UR48, UR7, 0x3fff, URZ, 0xc0, !UPT ;  /* 0x00003fff07307892 */ /* 0x000fe4000f8ec03f */
[----:B------:R-:W-:Y:S02]  /*1510*/  @UP2 USHF.R.U32.HI UR36, URZ, UR9, UR5 ;  /* 0x000000093f242299 */ /* 0x000fe40008011605 */
[----:B------:R-:W-:-:S02]  /*1520*/  UMOV UR4, UR10 ;  /* 0x0000000a00047c82 */ /* 0x000fc40008000000 */
[----:B------:R-:W-:Y:S01]  /*1530*/  IMAD.U32 R223, RZ, RZ, UR4 ;  /* 0x00000004ffdf7e24 */ /* 0x000fe2000f8e00ff */
[----:B------:R-:W-:Y:S07]  /*1540*/  @!P0 BRA `(.L_x_5644) ;  /* 0x0000000000408947 */ /* 0x000fee0003800000 */
        /* <DEDUP_REMOVED lines=16> */
.L_x_5644:
[----:B------:R-:W-:Y:S02]  /*1650*/  LOP3.LUT R0, R221, 0x1, RZ, 0xc0, !PT ;  /* 0x00000001dd007812 */ /* 0x000fe400078ec0ff */
[----:B------:R-:W-:Y:S02]  /*1660*/  ISETP.NE.AND P0, PT, R18, 0x3, PT ;  /* 0x000000031200780c */ /* 0x000fe40003f05270 */
[----:B------:R-:W-:-:S04]  /*1670*/  SHF.L.U32 R0, R0, 0x1f, RZ ;  /* 0x0000001f00007819 */ /* 0x000fc800000006ff */
[----:B------:R-:W1:Y:S02]  /*1680*/  SYNCS.PHASECHK.TRANS64.TRYWAIT P1, [UR39+0x34800], R0 ;  /* 0x03480000ff0075a7 */ /* 0x000e640008020167 */
[----:B-1----:R-:W-:Y:S05]  /*1690*/  @!P1 BRA `(.L_x_5645) ;  /* 0x000000e000689947 */ /* 0x002fea0003800000 */
.L_x_5735:
[----:B------:R-:W-:Y:S05]  /*16a0*/  @!P0 BRA `(.L_x_5646) ;  /* 0x0000000000048947 */ /* 0x000fea0003800000 */
[----:B------:R-:W-:Y:S01]  /*16b0*/  BPT.TRAP 0x1 ;  /* 0x000000040000795c */ /* 0x000fe20000300000 */
.L_x_5646:
[----:B------:R-:W-:Y:S02]  /*16c0*/  IMAD.U32 R12, RZ, RZ, UR38 ;  /* 0x00000026ff0c7e24 */ /* 0x000fe4000f8e00ff */
[----:B-1----:R-:W-:-:S03]  /*16d0*/  IMAD.U32 R3, RZ, RZ, UR60 ;  /* 0x0000003cff037e24 */ /* 0x002fc6000f8e00ff */
[----:B------:R-:W-:Y:S02]  /*16e0*/  LEA R12, R12, UR39, 0x3 ;  /* 0x000000270c0c7c11 */ /* 0x000fe4000f8e18ff */
[----:B------:R-:W-:-:S04]  /*16f0*/  SHF.L.U32 R3, R3, 0x1f, RZ ;  /* 0x0000001f03037819 */ /* 0x000fc800000006ff */
[----:B------:R1:W2:Y:S01]  /*1700*/  SYNCS.PHASECHK.TRANS64.TRYWAIT P1, [R12+URZ+0x34830], R3 ;  /* 0x034830030c0075a7 */ /* 0x0002a2000802017f */
[----:B------:R-:W-:Y:S05]  /*1710*/  @!P0 BRA `(.L_x_5647) ;  /* 0x0000000000048947 */ /* 0x000fea0003800000 */
[----:B------:R-:W-:Y:S01]  /*1720*/  BPT.TRAP 0x1 ;  /* 0x000000040000795c */ /* 0x000fe20000300000 */
.L_x_5647:
[----:B--2---:R-:W-:Y:S05]  /*1730*/  @P1 BRA `(.L_x_5648) ;  /* 0x0000000000081947 */ /* 0x004fea0003800000 */
[----:B------:R-:W2:Y:S02]  /*1740*/  SYNCS.PHASECHK.TRANS64.TRYWAIT P1, [R12+URZ+0x34830], R3 ;  /* 0x034830030c0075a7 */ /* 0x000ea4000802017f */
[----:B--2---:R-:W-:Y:S05]  /*1750*/  @!P1 BRA `(.L_x_5649) ;  /* 0x000000e000509947 */ /* 0x004fea0003800000 */
.L_x_5648:
[----:B------:R-:W-:Y:S05]  /*1760*/  WARPSYNC.ALL ;  /* 0x0000000000007948 */ /* 0x000fea0003800000 */
[----:B------:R-:W-:Y:S01]  /*1770*/  UIADD3 UR4, UR39, 0x1e400, URZ ;  /* 0x0001e40027047890 */ /* 0x000fe2000fffe03f */
[----:B------:R-:W-:Y:S01]  /*1780*/  WARPGROUP.ARRIVE ;  /* 0x00000000000079c5 */ /* 0x000fe20000000000 */
[----:B------:R-:W-:Y:S02]  /*1790*/  ULOP3.LUT UR48, UR48, 0x10000, URZ, 0xfc, !UPT ;  /* 0x0001000030307892 */ /* 0x000fe4000f8efc3f */
[----:B------:R-:W-:Y:S01]  /*17a0*/  USHF.R.U32.HI UR4, URZ, 0x4, UR4 ;  /* 0x000000043f047899 */ /* 0x000fe20008011604 */
[----:B------:R-:W-:Y:S01]  /*17b0*/  UMOV UR41, 0x40000040 ;  /* 0x4000004000297882 */ /* 0x000fe20000000000 */
[----:B------:R-:W-:-:S02]  /*17c0*/  UMOV UR43, 0x40000040 ;  /* 0x40000040002b7882 */ /* 0x000fc40000000000 */
[----:B------:R-:W-:Y:S01]  /*17d0*/  ULOP3.LUT UR6, UR4, 0x3fff, URZ, 0xc0, !UPT ;  /* 0x00003fff04067892 */ /* 0x000fe2000f8ec03f */
[----:B------:R-:W-:Y:S01]  /*17e0*/  IMAD.U32 R9, RZ, RZ, UR41 ;  /* 0x00000029ff097e24 */ /* 0x000fe2000f8e00ff */
[----:B------:R-:W-:Y:S01]  /*17f0*/  UMOV UR40, UR48 ;  /* 0x0000003000287c82 */ /* 0x000fe20008000000 */
[----:B------:R-:W-:Y:S01]  /*1800*/  UMOV UR5, UR41 ;  /* 0x0000002900057c82 */ /* 0x000fe20008000000 */
[----:B------:R-:W-:Y:S01]  /*1810*/  ULOP3.LUT UR7, UR6, 0x10000, URZ, 0xfc, !UPT ;  /* 0x0001000006077892 */ /* 0x000fe2000f8efc3f */
[----:B------:R-:W-:Y:S01]  /*1820*/  IMAD.U32 R8, RZ, RZ, UR40 ;  /* 0x00000028ff087e24 */ /* 0x000fe2000f8e00ff */
[----:B------:R-:W-:Y:S01]  /*1830*/  UMOV UR4, UR40 ;  /* 0x0000002800047c82 */ /* 0x000fe20008000000 */
[----:B------:R-:W-:Y:S01]  /*1840*/  UMOV UR8, UR40 ;  /* 0x0000002800087c82 */ /* 0x000fe20008000000 */
[----:B------:R-:W-:Y:S02]  /*1850*/  UIMAD UR37, UR38, 0xb00, UR7 ;  /* 0x00000b00262578a4 */ /* 0x000fe4000f8e0207 */
[----:B------:R-:W-:Y:S01]  /*1860*/  IMAD.U32 R0, RZ, RZ, UR7 ;  /* 0x00000007ff007e24 */ /* 0x000fe2000f8e00ff */
[----:B------:R-:W-:Y:S01]  /*1870*/  UMOV UR7, 0x40000040 ;  /* 0x4000004000077882 */ /* 0x000fe20000000000 */
[----:B------:R-:W-:-:S02]  /*1880*/  UIADD3 UR6, UR37, 0x80, URZ ;  /* 0x0000008025067890 */ /* 0x000fc4000fffe03f */
[----:B------:R-:W-:Y:S02]  /*1890*/  UIADD3 UR10, UR37, 0x100, URZ ;  /* 0x00000100250a7890 */ /* 0x000fe4000fffe03f */
[----:B------:R-:W-:Y:S01]  /*18a0*/  UMOV UR42, UR37 ;  /* 0x00000025002a7c82 */ /* 0x000fe20008000000 */
[----:B------:R-:W-:Y:S01]  /*18b0*/  UMOV UR9, UR41 ;  /* 0x0000002900097c82 */ /* 0x000fe20008000000 */
[----:B------:R-:W-:Y:S01]  /*18c0*/  HGMMA.64x16x16.F32 R104, gdesc[UR40], RZ, !UPT, gsb0 ;  /* 0x00200000286879f0 */ /* 0x000fe2000c0008ff */
[----:B------:R-:W-:Y:S01]  /*18d0*/  UMOV UR11, 0x40000040 ;  /* 0x40000040000b7882 */ /* 0x000fe20000000000 */
[----:B------:R-:W-:Y:S01]  /*18e0*/  UIADD3 UR14, UR37, 0x180, URZ ;  /* 0x00000180250e7890 */ /* 0x000fe2000fffe03f */
[----:B------:R-:W-:Y:S01]  /*18f0*/  UMOV UR12, UR40 ;  /* 0x00000028000c7c82 */ /* 0x000fe20008000000 */
[----:B------:R-:W-:Y:S01]  /*1900*/  UMOV UR13, UR41 ;  /* 0x00000029000d7c82 */ /* 0x000fe20008000000 */
        /* <DEDUP_REMOVED lines=21> */
[----:B------:R-:W-:Y:S01]  /*1a60*/  UMOV UR43, 0x40000040 ;  /* 0x40000040002b7882 */ /* 0x000fe20000000000 */
[----:B------:R-:W-:Y:S01]  /*1a70*/  UIADD3 UR46, UR37, 0x604, URZ ;  /* 0x00000604252e7890 */ /* 0x000fe2000fffe03f */
[----:B------:R-:W-:Y:S01]  /*1a80*/  UMOV UR47, 0x40000040 ;  /* 0x40000040002f7882 */ /* 0x000fe20000000000 */
[----:B------:R-:W-:Y:S01]  /*1a90*/  UIADD3 UR50, UR37, 0x606, URZ ;  /* 0x0000060625327890 */ /* 0x000fe2000fffe03f */
[----:B------:R-:W-:Y:S01]  /*1aa0*/  UMOV UR51, 0x40000040 ;  /* 0x4000004000337882 */ /* 0x000fe20000000000 */
        /* <DEDUP_REMOVED lines=50> */
[----:B------:R-:W-:Y:S02]  /*1dd0*/  UMOV UR41, 0x40000040 ;  /* 0x4000004000297882 */ /* 0x000fe40000000000 */
[----:B------:R-:W-:Y:S01]  /*1de0*/  UMOV UR9, UR41 ;  /* 0x0000002900097c82 */ /* 0x000fe20008000000 */
[----:B------:R-:W-:Y:S01]  /*1df0*/  UMOV UR13, UR41 ;  /* 0x00000029000d7c82 */ /* 0x000fe20008000000 */
[----:B------:R-:W-:Y:S01]  /*1e00*/  UMOV UR17, UR41 ;  /* 0x0000002900117c82 */ /* 0x000fe20008000000 */
[----:B------:R-:W-:Y:S01]  /*1e10*/  UMOV UR21, UR41 ;  /* 0x0000002900157c82 */ /* 0x000fe20008000000 */
[----:B------:R-:W-:Y:S01]  /*1e20*/  UMOV UR25, UR41 ;  /* 0x0000002900197c82 */ /* 0x000fe20008000000 */
[----:B------:R-:W-:Y:S01]  /*1e30*/  UMOV UR29, UR41 ;  /* 0x00000029001d7c82 */ /* 0x000fe20008000000 */
[----:B------:R-:W-:Y:S01]  /*1e40*/  UMOV UR33, UR41 ;  /* 0x0000002900217c82 */ /* 0x000fe20008000000 */
[----:B------:R-:W-:Y:S01]  /*1e50*/  IMAD.U32 R7, RZ, RZ, UR41 ;  /* 0x00000029ff077e24 */ /* 0x000fe2000f8e00ff */
[----:B------:R-:W-:-:S02]  /*1e60*/  WARPGROUP.DEPBAR.LE gsb0, 0x0 ;  /* 0x00008000000079c5 */ /* 0x000fc40000010000 */
[----:B------:R-:W-:-:S06]  /*1e70*/  WARPGROUP.ARRIVE ;  /* 0x00000000000079c5 */ /* 0x000fcc0000000000 */
[----:B------:R-:W-:Y:S01]  /*1e80*/  HGMMA.64x16x16.F32 R24, gdesc[UR4], RZ, !UPT, gsb0 ;  /* 0x00200000041879f0 */ /* 0x000fe2000c0008ff */
[----:B------:R-:W-:Y:S02]  /*1e90*/  UIADD3 UR4, UR48, 0x2, URZ ;  /* 0x0000000230047890 */ /* 0x000fe4000fffe03f */
[----:B------:R-:W-:Y:S01]  /*1ea0*/  UIADD3 UR6, UR37, 0x2, URZ ;  /* 0x0000000225067890 */ /* 0x000fe2000fffe03f */
[----:B------:R-:W-:Y:S01]  /*1eb0*/  UMOV UR5, UR41 ;  /* 0x0000002900057c82 */ /* 0x000fe20008000000 */
[----:B------:R-:W-:-:S03]  /*1ec0*/  UMOV UR7, 0x40000040 ;  /* 0x4000004000077882 */ /* 0x000fc60000000000 */
[----:B------:R-:W-:Y:S02]  /*1ed0*/  UMOV UR40, UR4 ;  /* 0x0000000400287c82 */ /* 0x000fe40008000000 */
        /* <DEDUP_REMOVED lines=15> */
[----:B------:R-:W-:Y:S01]  /*1fd0*/  HGMMA.64x16x16.F32 R104, gdesc[UR40], R104, gsb0 ;  /* 0x00200000286879f0 */ /* 0x000fe20008000868 */
[----:B------:R-:W-:Y:S02]  /*1fe0*/  UMOV UR43, 0x40000040 ;  /* 0x40000040002b7882 */ /* 0x000fe40000000000 */
[----:B------:R-:W-:Y:S02]  /*1ff0*/  WARPGROUP.DEPBAR.LE gsb0, 0x0 ;  /* 0x00008000000079c5 */ /* 0x000fe40000010000 */
[----:B------:R-:W-:-:S06]  /*2000*/  WARPGROUP.ARRIVE ;  /* 0x00000000000079c5 */ /* 0x000fcc0000000000 */
[----:B------:R-:W-:Y:S01]  /*2010*/  HGMMA.64x16x16.F32 R96, gdesc[UR4], R96, gsb0 ;  /* 0x00200000046079f0 */ /* 0x000fe20008000860 */
[----:B------:R-:W-:Y:S02]  /*2020*/  UIADD3 UR4, UR37, 0x202, URZ ;  /* 0x0000020225047890 */ /* 0x000fe4000fffe03f */
[----:B------:R-:W-:Y:S01]  /*2030*/  UIADD3 UR6, UR37, 0x482, URZ ;  /* 0x0000048225067890 */ /* 0x000fe2000fffe03f */
[----:B------:R-:W-:Y:S01]  /*2040*/  UMOV UR5, UR41 ;  /* 0x0000002900057c82 */ /* 0x000fe20008000000 */
[----:B------:R-:W-:-:S03]  /*2050*/  UMOV UR7, 0x40000040 ;  /* 0x4000004000077882 */ /* 0x000fc60000000000 */
[----:B------:R-:W-:Y:S01]  /*2060*/  UMOV UR18, UR4 ;  /* 0x0000000400127c82 */ /* 0x000fe20008000000 */
[----:B------:R-:W-:Y:S01]  /*2070*/  UMOV UR4, UR40 ;  /* 0x0000002800047c82 */ /* 0x000fe20008000000 */
        /* <DEDUP_REMOVED lines=137> */
[----:B-12---:R-:W-:Y:S01]  /*2910*/  IMAD.U32 R3, RZ, RZ, UR41 ;  /* 0x00000029ff037e24 */ /* 0x006fe2000f8e00ff */
        /* <DEDUP_REMOVED lines=115> */
[----:B------:R-:W-:-:S06]  /*3050*/  UMOV UR7, 0x40000040 ;  /* 0x4000004000077882 */ /* 0x000fcc0000000000 */
        /* <DEDUP_REMOVED lines=16> */
[----:B------:R-:W-:Y:S01]  /*3160*/  UMOV UR15, 0x40000040 ;  /* 0x40000040000f7882 */ /* 0x000fe20000000000 */
        /* <DEDUP_REMOVED lines=224> */
.L_x_5650:
[----:B------:R-:W-:Y:S01]  /*3f70*/  IMAD.IADD R11, R228, 0x1, R113 ;  /* 0x00000001e40b7824 */ /* 0x000fe200078e0271 */
[----:B------:R-:W-:Y:S01]  /*3f80*/  P2R R114, PR, RZ, 0x1 ;  /* 0x00000001ff727803 */ /* 0x000fe20000000000 */
[----:B------:R-:W-:Y:S01]  /*3f90*/  ULDC UR6, c[0x0][0x988] ;  /* 0x0002620000067ab9 */ /* 0x000fe20000000800 */
[----:B------:R-:W2:Y:S01]  /*3fa0*/  LDL R116, [R1] ;  /* 0x0000000001747983 */ /* 0x000ea20000100800 */
        /* <DEDUP_REMOVED lines=9> */
[C---:B------:R-:W-:Y:S02]  /*4040*/  ISETP.GT.AND P6, PT, R20.reuse, 0x10, PT ;  /* 0x000000101400780c */ /* 0x040fe40003fc4270 */
        /* <DEDUP_REMOVED lines=22> */
[C---:B------:R-:W-:Y:S02]  /*41b0*/  ISETP.GT.AND P6, PT, R20.reuse, 0x28, PT ;  /* 0x000000281400780c */ /* 0x040fe40003fc4270 */
        /* <DEDUP_REMOVED lines=119> */
[----:B------:R-:W-:Y:S02]  /*4930*/  ISETP.GT.AND P3, PT, R20, 0xa0, PT ;  /* 0x000000a01400780c */ /* 0x000fe40003f64270 */
[----:B------:R-:W-:Y:S02]  /*4940*/  FSEL R41, R54, -INF , P4 ;  /* 0xff80000036297808 */ /* 0x000fe40002000000 */
[----:B------:R-:W-:Y:S02]  /*4950*/  FSEL R187, R24, -INF , P3 ;  /* 0xff80000018bb7808 */ /* 0x000fe40001800000 */
[----:B------:R-:W-:Y:S02]  /*4960*/  FMNMX.FTZ R10, R185, R10, !PT ;  /* 0x0000000ab90a7209 */ /* 0x000fe40007810000 */
[----:B------:R-:W-:-:S02]  /*4970*/  ISETP.GT.AND P4, PT, R20, 0xa1, PT ;  /* 0x000000a11400780c */ /* 0x000fc40003f84270 */
[----:B------:R-:W-:Y:S02]  /*4980*/  FMNMX.FTZ R10, R187, R10, !PT ;  /* 0x0000000abb0a7209 */ /* 0x000fe40007810000 */
[----:B------:R-:W-:Y:S02]  /*4990*/  FSEL R191, R25, -INF , P4 ;  /* 0xff80000019bf7808 */ /* 0x000fe40002000000 */
[----:B------:R-:W-:Y:S02]  /*49a0*/  ISETP.GT.AND P5, PT, R20, 0xa8, PT ;  /* 0x000000a81400780c */ /* 0x000fe40003fa4270 */
[----:B------:R-:W-:Y:S02]  /*49b0*/  FMNMX.FTZ R10, R191, R10, !PT ;  /* 0x0000000abf0a7209 */ /* 0x000fe40007810000 */
[----:B------:R-:W-:Y:S02]  /*49c0*/  FSEL R189, R28, -INF , P5 ;  /* 0xff8000001cbd7808 */ /* 0x000fe40002800000 */
[----:B------:R-:W-:-:S02]  /*49d0*/  ISETP.GT.AND P6, PT, R20, 0xa9, PT ;  /* 0x000000a91400780c */ /* 0x000fc40003fc4270 */
[----:B------:R-:W-:Y:S02]  /*49e0*/  FMNMX.FTZ R10, R189, R10, !PT ;  /* 0x0000000abd0a7209 */ /* 0x000fe40007810000 */
[----:B------:R-:W-:Y:S02]  /*49f0*/  FSEL R193, R29, -INF , P6 ;  /* 0xff8000001dc17808 */ /* 0x000fe40003000000 */
[----:B------:R-:W-:Y:S02]  /*4a00*/  P2R R32, PR, RZ, 0x8 ;  /* 0x00000008ff207803 */ /* 0x000fe40000000000 */
[----:B------:R-:W-:Y:S01]  /*4a10*/  FMNMX.FTZ R24, R193, R10, !PT ;  /* 0x0000000ac1187209 */ /* 0x000fe20007810000 */
[----:B------:R-:W-:Y:S01]  /*4a20*/  IMAD.U32 R10, RZ, RZ, UR6 ;  /* 0x00000006ff0a7e24 */ /* 0x000fe2000f8e00ff */
[----:B------:R-:W-:Y:S02]  /*4a30*/  P2R R40, PR, RZ, 0x1 ;  /* 0x00000001ff287803 */ /* 0x000fe40000000000 */
[----:B------:R-:W-:Y:S01]  /*4a40*/  P2R R36, PR, RZ, 0x2 ;  /* 0x00000002ff247803 */ /* 0x000fe20000000000 */
[----:B------:R-:W1:Y:S01]  /*4a50*/  SHFL.BFLY PT, R11, R24, 0x2, 0x1f ;  /* 0x0c401f00180b7f89 */ /* 0x000e6200000e0000 */
[----:B------:R-:W-:-:S02]  /*4a60*/  P2R R33, PR, RZ, 0x4 ;  /* 0x00000004ff217803 */ /* 0x000fc40000000000 */
[C---:B------:R-:W-:Y:S02]  /*4a70*/  ISETP.GT.AND P2, PT, R20.reuse, 0x88, PT ;  /* 0x000000881400780c */ /* 0x040fe40003f44270 */
[C---:B------:R-:W-:Y:S02]  /*4a80*/  ISETP.GT.AND P1, PT, R20.reuse, 0x89, PT ;  /* 0x000000891400780c */ /* 0x040fe40003f24270 */
[----:B------:R-:W-:Y:S02]  /*4a90*/  ISETP.GT.AND P0, PT, R20, 0x90, PT ;  /* 0x000000901400780c */ /* 0x000fe40003f04270 */
[----:B------:R-:W-:Y:S02]  /*4aa0*/  FSEL R47, R47, -INF , P1 ;  /* 0xff8000002f2f7808 */ /* 0x000fe40000800000 */
[----:B------:R-:W-:Y:S02]  /*4ab0*/  FSEL R29, R34, -INF , P0 ;  /* 0xff800000221d7808 */ /* 0x000fe40000000000 */
[----:B------:R-:W-:-:S02]  /*4ac0*/  ISETP.NE.AND P0, PT, R40, RZ, PT ;  /* 0x000000ff2800720c */ /* 0x000fc40003f05270 */
[----:B------:R-:W-:Y:S02]  /*4ad0*/  ISETP.NE.AND P1, PT, R36, RZ, PT ;  /* 0x000000ff2400720c */ /* 0x000fe40003f25270 */
[----:B------:R-:W-:Y:S02]  /*4ae0*/  FSEL R35, R35, -INF , P0 ;  /* 0xff80000023237808 */ /* 0x000fe40000000000 */
[----:B------:R-:W-:Y:S02]  /*4af0*/  ISETP.NE.AND P0, PT, R114, RZ, PT ;  /* 0x000000ff7200720c */ /* 0x000fe40003f05270 */
[----:B-1----:R-:W-:-:S05]  /*4b00*/  FMNMX.FTZ R28, R24, R11, !PT ;  /* 0x0000000b181c7209 */ /* 0x002fca0007810000 */
[----:B------:R-:W1:Y:S02]  /*4b10*/  SHFL.BFLY PT, R11, R28, 0x1, 0x1f ;  /* 0x0c201f001c0b7f89 */ /* 0x000e6400000e0000 */
[----:B-1----:R-:W-:-:S04]  /*4b20*/  FMNMX.FTZ R11, R28, R11, !PT ;  /* 0x0000000b1c0b7209 */ /* 0x002fc80007810000 */
[C---:B------:R-:W-:Y:S01]  /*4b30*/  FSETP.NEU.FTZ.AND P3, PT, R11.reuse, -INF , PT ;  /* 0xff8000000b00780b */ /* 0x040fe20003f7d000 */
[----:B------:R-:W-:-:S05]  /*4b40*/  FMUL.FTZ R25, R11, R10 ;  /* 0x0000000a0b197220 */ /* 0x000fca0000410000 */
[----:B------:R-:W-:Y:S02]  /*4b50*/  FSEL R20, R25, RZ, P3 ;  /* 0x000000ff19147208 */ /* 0x000fe40001800000 */
[----:B------:R-:W-:Y:S02]  /*4b60*/  FSEL R25, R46, -INF , P2 ;  /* 0xff8000002e197808 */ /* 0x000fe40001000000 */
[----:B------:R-:W-:Y:S01]  /*4b70*/  ISETP.NE.AND P2, PT, R33, RZ, PT ;  /* 0x000000ff2100720c */ /* 0x000fe20003f45270 */
[-CC-:B------:R-:W-:Y:S01]  /*4b80*/  FFMA.FTZ R33, R14, R10.reuse, -R20.reuse ;  /* 0x0000000a0e217223 */ /* 0x180fe20000010814 */
[----:B------:R-:W-:Y:S01]  /*4b90*/  FMNMX.FTZ R14, R15, R107, !PT ;  /* 0x0000006b0f0e7209 */ /* 0x000fe20007810000 */
[-CC-:B------:R-:W-:Y:S01]  /*4ba0*/  FFMA.FTZ R178, R105, R10.reuse, -R20.reuse ;  /* 0x0000000a69b27223 */ /* 0x180fe20000010814 */
[-CC-:B------:R-:W-:Y:S01]  /*4bb0*/  FFMA.FTZ R105, R125, R10.reuse, -R20.reuse ;  /* 0x0000000a7d697223 */ /* 0x180fe20000010814 */
[--C-:B------:R-:W-:Y:S01]  /*4bc0*/  FFMA.FTZ R125, R145, R10, -R20.reuse ;  /* 0x0000000a917d7223 */ /* 0x100fe20000010814 */
[----:B------:R-:W-:Y:S01]  /*4bd0*/  FMNMX.FTZ R14, R21, R14, !PT ;  /* 0x0000000e150e7209 */ /* 0x000fe20007810000 */
[-CC-:B------:R-:W-:Y:S01]  /*4be0*/  FFMA.FTZ R176, R13, R10.reuse, -R20.reuse ;  /* 0x0000000a0db07223 */ /* 0x180fe20000010814 */
[----:B------:R-:W-:Y:S01]  /*4bf0*/  FSEL R145, R38, -INF , P1 ;  /* 0xff80000026917808 */ /* 0x000fe20000800000 */
[--C-:B------:R-:W-:Y:S01]  /*4c00*/  FFMA.FTZ R13, R135, R10, -R20.reuse ;  /* 0x0000000a870d7223 */ /* 0x100fe20000010814 */
[----:B------:R-:W-:Y:S01]  /*4c10*/  FMNMX.FTZ R14, R111, R14, !PT ;  /* 0x0000000e6f0e7209 */ /* 0x000fe20007810000 */
[-CC-:B------:R-:W-:Y:S01]  /*4c20*/  FFMA.FTZ R180, R115, R10.reuse, -R20.reuse ;  /* 0x0000000a73b47223 */ /* 0x180fe20000010814 */
        /* <DEDUP_REMOVED lines=19> */
[----:B------:R1:W-:Y:S01]  /*4d60*/  MUFU.EX2 R39, R13 ;  /* 0x0000000d00277308 */ /* 0x0003e20000000800 */
[----:B------:R-:W-:Y:S01]  /*4d70*/  FSEL R151, R31, -INF , P6 ;  /* 0xff8000001f977808 */ /* 0x000fe20003000000 */
        /* <DEDUP_REMOVED lines=27> */
[-CC-:B------:R-:W-:Y:S01]  /*4f30*/  FFMA.FTZ R200, R157, R10.reuse, -R20.reuse ;  /* 0x0000000a9dc87223 */ /* 0x180fe20000010814 */
[--C-:B------:R-:W-:Y:S01]  /*4f40*/  FFMA.FTZ R202, R155, R10, -R20.reuse ;  /* 0x0000000a9bca7223 */ /* 0x100fe20000010814 */
[----:B------:R-:W-:Y:S01]  /*4f50*/  FMNMX.FTZ R14, R77, R14, !PT ;  /* 0x0000000e4d0e7209 */ /* 0x000fe20007810000 */
[----:B------:R-:W5:Y:S01]  /*4f60*/  MUFU.EX2 R37, R37 ;  /* 0x0000002500257308 */ /* 0x000f620000000800 */
        /* <DEDUP_REMOVED lines=12> */
[----:B------:R-:W-:Y:S01]  /*5030*/  FFMA.FTZ R153, R193, R10, -R20 ;  /* 0x0000000ac1997223 */ /* 0x000fe20000010814 */
[----:B------:R-:W-:-:S02]  /*5040*/  ISETP.GE.AND P2, PT, R113, 0xb1, PT ;  /* 0x000000b17100780c */ /* 0x000fc40003f46270 */
[----:B------:R-:W-:Y:S01]  /*5050*/  FMNMX.FTZ R14, R69, R14, !PT ;  /* 0x0000000e450e7209 */ /* 0x000fe20007810000 */
[----:B------:R-:W2:Y:S03]  /*5060*/  MUFU.EX2 R101, R101 ;  /* 0x0000006500657308 */ /* 0x000ea60000000800 */
[----:B------:R-:W-:-:S04]  /*5070*/  FMNMX.FTZ R14, R67, R14, !PT ;  /* 0x0000000e430e7209 */ /* 0x000fc80007810000 */
        /* <DEDUP_REMOVED lines=33> */
[----:B-1----:R-:W1:Y:S01]  /*5290*/  SHFL.BFLY PT, R13, R14, 0x2, 0x1f ;  /* 0x0c401f000e0d7f89 */ /* 0x002e6200000e0000 */
        /* <DEDUP_REMOVED lines=14> */
[----:B------:R-:W-:-:S03]  /*5380*/  ISETP.NE.AND P1, PT, R22, RZ, PT ;  /* 0x000000ff1600720c */ /* 0x000fc60003f25270 */
[----:B------:R-:W-:Y:S01]  /*5390*/  MUFU.EX2 R143, R143 ;  /* 0x0000008f008f7308 */ /* 0x000fe20000000800 */
[-CC-:B------:R-:W-:Y:S01]  /*53a0*/  FFMA.FTZ R177, R15, R10.reuse, -R14.reuse ;  /* 0x0000000a0fb17223 */ /* 0x180fe2000001080e */
[----:B---3--:R-:W-:Y:S01]  /*53b0*/  FADD.FTZ R15, R176, R33 ;  /* 0x00000021b00f7221 */ /* 0x008fe20000010000 */
[-CC-:B------:R-:W-:Y:S01]  /*53c0*/  FFMA.FTZ R20, R107, R10.reuse, -R14.reuse ;  /* 0x0000000a6b147223 */ /* 0x180fe2000001080e */
[-CC-:B------:R-:W-:Y:S01]  /*53d0*/  FFMA.FTZ R179, R21, R10.reuse, -R14.reuse ;  /* 0x0000000a15b37223 */ /* 0x180fe2000001080e */
[-CC-:B------:R-:W-:Y:S01]  /*53e0*/  FFMA.FTZ R24, R111, R10.reuse, -R14.reuse ;  /* 0x0000000a6f187223 */ /* 0x180fe2000001080e */
[----:B----4-:R-:W-:Y:S01]  /*53f0*/  FADD.FTZ R44, R178, R15 ;  /* 0x0000000fb22c7221 */ /* 0x010fe20000010000 */
[-CC-:B------:R-:W-:Y:S01]  /*5400*/  FFMA.FTZ R181, R97, R10.reuse, -R14.reuse ;  /* 0x0000000a61b57223 */ /* 0x180fe2000001080e */
[----:B------:R-:W-:Y:S01]  /*5410*/  MUFU.EX2 R177, R177 ;  /* 0x000000b100b17308 */ /* 0x000fe20000000800 */
[-C--:B------:R-:W-:Y:S01]  /*5420*/  FFMA.FTZ R26, R99, R10.reuse, -R14 ;  /* 0x0000000a631a7223 */ /* 0x080fe2000001080e */
[----:B-----5:R-:W-:Y:S01]  /*5430*/  FADD.FTZ R15, R37, R44 ;  /* 0x0000002c250f7221 */ /* 0x020fe20000010000 */
[-CC-:B------:R-:W-:Y:S01]  /*5440*/  FFMA.FTZ R183, R89, R10.reuse, -R14.reuse ;  /* 0x0000000a59b77223 */ /* 0x180fe2000001080e */
[-CC-:B------:R-:W-:Y:S01]  /*5450*/  FFMA.FTZ R28, R103, R10.reuse, -R14.reuse ;  /* 0x0000000a671c7223 */ /* 0x180fe2000001080e */
[-CC-:B------:R-:W-:Y:S01]  /*5460*/  FFMA.FTZ R185, R93, R10.reuse, -R14.reuse ;  /* 0x0000000a5db97223 */ /* 0x180fe2000001080e */
[----:B--2---:R-:W-:Y:S01]  /*5470*/  FADD.FTZ R44, R180, R15 ;  /* 0x0000000fb42c7221 */ /* 0x004fe20000010000 */
[-CC-:B------:R-:W-:Y:S01]  /*5480*/  FFMA.FTZ R30, R91, R10.reuse, -R14.reuse ;  /* 0x0000000a5b1e7223 */ /* 0x180fe2000001080e */
[----:B------:R-:W1:Y:S01]  /*5490*/  MUFU.EX2 R20, R20 ;  /* 0x0000001400147308 */ /* 0x000e620000000800 */
[-C--:B------:R-:W-:Y:S01]  /*54a0*/  FFMA.FTZ R187, R81, R10.reuse, -R14 ;  /* 0x0000000a51bb7223 */ /* 0x080fe2000001080e */
[----:B------:R-:W-:Y:S01]  /*54b0*/  FADD.FTZ R15, R101, R44 ;  /* 0x0000002c650f7221 */ /* 0x000fe20000010000 */
[-CC-:B------:R-:W-:Y:S01]  /*54c0*/  FFMA.FTZ R32, R95, R10.reuse, -R14.reuse ;  /* 0x0000000a5f207223 */ /* 0x180fe2000001080e */
[-CC-:B------:R-:W-:Y:S01]  /*54d0*/  FFMA.FTZ R189, R85, R10.reuse, -R14.reuse ;  /* 0x0000000a55bd7223 */ /* 0x180fe2000001080e */
[-CC-:B------:R-:W-:Y:S01]  /*54e0*/  FFMA.FTZ R34, R83, R10.reuse, -R14.reuse ;  /* 0x0000000a53227223 */ /* 0x180fe2000001080e */
[----:B------:R-:W-:Y:S01]  /*54f0*/  FADD.FTZ R46, R182, R15 ;  /* 0x0000000fb62e7221 */ /* 0x000fe20000010000 */
[-CC-:B------:R-:W-:Y:S01]  /*5500*/  FFMA.FTZ R191, R73, R10.reuse, -R14.reuse ;  /* 0x0000000a49bf7223 */ /* 0x180fe2000001080e */
[----:B------:R-:W2:Y:S01]  /*5510*/  MUFU.EX2 R179, R179 ;  /* 0x000000b300b37308 */ /* 0x000ea20000000800 */
[----:B------:R-:W-:Y:S01]  /*5520*/  FFMA.FTZ R36, R87, R10, -R14 ;  /* 0x0000000a57247223 */ /* 0x000fe2000001080e */
[----:B------:R-:W-:Y:S01]  /*5530*/  FADD.FTZ R15, R105, R46 ;  /* 0x0000002e690f7221 */ /* 0x000fe20000010000 */
[----:B------:R-:W-:-:S02]  /*5540*/  @P1 VIADD R12, R12, 0x34840 ;  /* 0x000348400c0c1836 */ /* 0x000fc40000000000 */
[-CC-:B------:R-:W-:Y:S01]  /*5550*/  FFMA.FTZ R193, R77, R10.reuse, -R14.reuse ;  /* 0x0000000a4dc17223 */ /* 0x180fe2000001080e */
[-CC-:B------:R-:W-:Y:S01]  /*5560*/  FFMA.FTZ R38, R75, R10.reuse, -R14.reuse ;  /* 0x0000000a4b267223 */ /* 0x180fe2000001080e */
[----:B------:R-:W-:Y:S01]  /*5570*/  FADD.FTZ R46, R184, R15 ;  /* 0x0000000fb82e7221 */ /* 0x000fe20000010000 */
        /* <DEDUP_REMOVED lines=8> */
[-C--:B------:R-:W-:Y:S01]  /*5600*/  FFMA.FTZ R199, R57, R10.reuse, -R14 ;  /* 0x0000000a39c77223 */ /* 0x080fe2000001080e */
[----:B------:R-:W1:Y:S01]  /*5610*/  MUFU.EX2 R181, R181 ;  /* 0x000000b500b57308 */ /* 0x000e620000000800 */
[----:B--2---:R-:W-:Y:S01]  /*5620*/  FADD.FTZ R15, R179, R48 ;  /* 0x00000030b30f7221 */ /* 0x004fe20000010000 */
[----:B------:R-:W-:Y:S01]  /*5630*/  FADD.FTZ R21, R115, R50 ;  /* 0x0000003273157221 */ /* 0x000fe20000010000 */
[-CC-:B------:R-:W-:Y:S01]  /*5640*/  FFMA.FTZ R44, R71, R10.reuse, -R14.reuse ;  /* 0x0000000a472c7223 */ /* 0x180fe2000001080e */
[-CC-:B------:R-:W-:Y:S01]  /*5650*/  FFMA.FTZ R201, R61, R10.reuse, -R14.reuse ;  /* 0x0000000a3dc97223 */ /* 0x180fe2000001080e */
[-CC-:B------:R-:W-:Y:S01]  /*5660*/  FFMA.FTZ R46, R59, R10.reuse, -R14.reuse ;  /* 0x0000000a3b2e7223 */ /* 0x180fe2000001080e */
[-CC-:B------:R-:W-:Y:S01]  /*5670*/  FFMA.FTZ R203, R49, R10.reuse, -R14.reuse ;  /* 0x0000000a31cb7223 */ /* 0x180fe2000001080e */
[-CC-:B------:R-:W-:Y:S01]  /*5680*/  FFMA.FTZ R205, R53, R10.reuse, -R14.reuse ;  /* 0x0000000a35cd7223 */ /* 0x180fe2000001080e */
[----:B------:R-:W2:Y:S01]  /*5690*/  MUFU.EX2 R26, R26 ;  /* 0x0000001a001a7308 */ /* 0x000ea20000000800 */
[----:B---3--:R-:W-:Y:S01]  /*56a0*/  FADD.FTZ R48, R24, R15 ;  /* 0x0000000f18307221 */ /* 0x008fe20000010000 */
[-CC-:B------:R-:W-:Y:S01]  /*56b0*/  FFMA.FTZ R51, R51, R10.reuse, -R14.reuse ;  /* 0x0000000a33337223 */ /* 0x180fe2000001080e */
[-CC-:B------:R-:W-:Y:S01]  /*56c0*/  FFMA.FTZ R41, R41, R10.reuse, -R14.reuse ;  /* 0x0000000a29297223 */ /* 0x180fe2000001080e */
[-CC-:B------:R-:W-:Y:S01]  /*56d0*/  FFMA.FTZ R55, R55, R10.reuse, -R14.reuse ;  /* 0x0000000a37377223 */ /* 0x180fe2000001080e */
[-CC-:B------:R-:W-:Y:S01]  /*56e0*/  FFMA.FTZ R45, R45, R10.reuse, -R14.reuse ;  /* 0x0000000a2d2d7223 */ /* 0x180fe2000001080e */
[-CC-:B------:R-:W-:Y:S01]  /*56f0*/  FFMA.FTZ R43, R43, R10.reuse, -R14.reuse ;  /* 0x0000000a2b2b7223 */ /* 0x180fe2000001080e */
[-C--:B------:R-:W-:Y:S01]  /*5700*/  FFMA.FTZ R25, R25, R10.reuse, -R14 ;  /* 0x0000000a19197223 */ /* 0x080fe2000001080e */
[----:B------:R-:W3:Y:S01]  /*5710*/  MUFU.EX2 R183, R183 ;  /* 0x000000b700b77308 */ /* 0x000ee20000000800 */
[----:B-1----:R-:W-:Y:S01]  /*5720*/  FADD.FTZ R15, R181, R48 ;  /* 0x00000030b50f7221 */ /* 0x002fe20000010000 */
[----:B------:R-:W-:Y:S01]  /*5730*/  FADD.FTZ R48, R188, R21 ;  /* 0x00000015bc307221 */ /* 0x000fe20000010000 */
[-CC-:B------:R-:W-:Y:S01]  /*5740*/  FFMA.FTZ R47, R47, R10.reuse, -R14.reuse ;  /* 0x0000000a2f2f7223 */ /* 0x180fe2000001080e */
[-CC-:B------:R-:W-:Y:S01]  /*5750*/  FFMA.FTZ R29, R29, R10.reuse, -R14.reuse ;  /* 0x0000000a1d1d7223 */ /* 0x180fe2000001080e */
[-C--:B------:R-:W-:Y:S01]  /*5760*/  FFMA.FTZ R35, R35, R10.reuse, -R14 ;  /* 0x0000000a23237223 */ /* 0x080fe2000001080e */
[----:B------:R-:W-:Y:S01]  /*5770*/  FADD.FTZ R21, R117, R48 ;  /* 0x0000003075157221 */ /* 0x000fe20000010000 */
[-CC-:B------:R-:W-:Y:S01]  /*5780*/  FFMA.FTZ R48, R63, R10.reuse, -R14.reuse ;  /* 0x0000000a3f307223 */ /* 0x180fe2000001080e */
[----:B------:R-:W1:Y:S01]  /*5790*/  MUFU.EX2 R28, R28 ;  /* 0x0000001c001c7308 */ /* 0x000e620000000800 */
[----:B--2---:R-:W-:Y:S01]  /*57a0*/  FADD.FTZ R50, R26, R15 ;  /* 0x0000000f1a327221 */ /* 0x004fe20000010000 */
[----:B------:R-:W-:Y:S01]  /*57b0*/  FADD.FTZ R52, R190, R21 ;  /* 0x00000015be347221 */ /* 0x000fe20000010000 */
[-CC-:B------:R-:W-:Y:S01]  /*57c0*/  FFMA.FTZ R145, R145, R10.reuse, -R14.reuse ;  /* 0x0000000a91917223 */ /* 0x180fe2000001080e */
[-CC-:B------:R-:W-:Y:S01]  /*57d0*/  FFMA.FTZ R135, R135, R10.reuse, -R14.reuse ;  /* 0x0000000a87877223 */ /* 0x180fe2000001080e */
[-C--:B------:R-:W-:Y:S01]  /*57e0*/  FFMA.FTZ R147, R147, R10.reuse, -R14 ;  /* 0x0000000a93937223 */ /* 0x080fe2000001080e */
[----:B------:R-:W-:Y:S01]  /*57f0*/  FADD.FTZ R21, R119, R52 ;  /* 0x0000003477157221 */ /* 0x000fe20000010000 */
[-C--:B------:R-:W-:Y:S01]  /*5800*/  FFMA.FTZ R129, R129, R10.reuse, -R14 ;  /* 0x0000000a81817223 */ /* 0x080fe2000001080e */
[----:B------:R-:W2:Y:S01]  /*5810*/  MUFU.EX2 R185, R185 ;  /* 0x000000b900b97308 */ /* 0x000ea20000000800 */
[----:B---3--:R-:W-:Y:S01]  /*5820*/  FADD.FTZ R15, R183, R50 ;  /* 0x00000032b70f7221 */ /* 0x008fe20000010000 */
[----:B------:R-:W-:Y:S01]  /*5830*/  FADD.FTZ R52, R192, R21 ;  /* 0x00000015c0347221 */ /* 0x000fe20000010000 */
[-CC-:B------:R-:W-:Y:S01]  /*5840*/  FFMA.FTZ R149, R149, R10.reuse, -R14.reuse ;  /* 0x0000000a95957223 */ /* 0x180fe2000001080e */
[----:B------:R-:W-:Y:S01]  /*5850*/  FFMA.FTZ R151, R151, R10, -R14 ;  /* 0x0000000a97977223 */ /* 0x000fe2000001080e */
[----:B------:R-:W-:-:S02]  /*5860*/  F2FP.F16.F32.PACK_AB R177, R20, R177 ;  /* 0x000000b114b1723e */ /* 0x000fc400000000ff */
[----:B------:R-:W-:Y:S02]  /*5870*/  CS2R R86, SRZ ;  /* 0x0000000000567805 */ /* 0x000fe4000001ff00 */
[----:B------:R-:W-:Y:S01]  /*5880*/  F2FP.F16.F32.PACK_AB R179, R24, R179 ;  /* 0x000000b318b3723e */ /* 0x000fe200000000ff */
[----:B------:R-:W3:Y:S01]  /*5890*/  MUFU.EX2 R30, R30 ;  /* 0x0000001e001e7308 */ /* 0x000ee20000000800 */
[----:B-1----:R-:W-:Y:S01]  /*58a0*/  FADD.FTZ R50, R28, R15 ;  /* 0x0000000f1c327221 */ /* 0x002fe20000010000 */
[----:B------:R-:W-:Y:S02]  /*58b0*/  F2FP.F16.F32.PACK_AB R176, R33, R176 ;  /* 0x000000b021b0723e */ /* 0x000fe400000000ff */
[----:B------:R-:W-:Y:S02]  /*58c0*/  CS2R R84, SRZ ;  /* 0x0000000000547805 */ /* 0x000fe4000001ff00 */
[----:B------:R-:W-:Y:S02]  /*58d0*/  F2FP.F16.F32.PACK_AB R178, R37, R178 ;  /* 0x000000b225b2723e */ /* 0x000fe400000000ff */
[----:B------:R-:W-:-:S02]  /*58e0*/  CS2R R82, SRZ ;  /* 0x0000000000527805 */ /* 0x000fc4000001ff00 */
[----:B------:R-:W-:Y:S02]  /*58f0*/  F2FP.F16.F32.PACK_AB R181, R26, R181 ;  /* 0x000000b51ab5723e */ /* 0x000fe400000000ff */
[----:B------:R-:W-:Y:S01]  /*5900*/  CS2R R80, SRZ ;  /* 0x0000000000507805 */ /* 0x000fe2000001ff00 */
[----:B------:R-:W1:Y:S01]  /*5910*/  MUFU.EX2 R187, R187 ;  /* 0x000000bb00bb7308 */ /* 0x000e620000000800 */
[----:B--2---:R-:W-:Y:S01]  /*5920*/  FADD.FTZ R15, R185, R50 ;  /* 0x00000032b90f7221 */ /* 0x004fe20000010000 */
[----:B------:R-:W-:Y:S02]  /*5930*/  F2FP.F16.F32.PACK_AB R183, R28, R183 ;  /* 0x000000b71cb7723e */ /* 0x000fe400000000ff */
[----:B------:R-:W-:Y:S02]  /*5940*/  CS2R R78, SRZ ;  /* 0x00000000004e7805 */ /* 0x000fe4000001ff00 */
[----:B------:R-:W-:Y:S02]  /*5950*/  F2FP.F16.F32.PACK_AB R180, R101, R180 ;  /* 0x000000b465b4723e */ /* 0x000fe400000000ff */
[----:B------:R-:W-:-:S02]  /*5960*/  CS2R R76, SRZ ;  /* 0x00000000004c7805 */ /* 0x000fc4000001ff00 */
[----:B------:R-:W-:Y:S02]  /*5970*/  F2FP.F16.F32.PACK_AB R182, R105, R182 ;  /* 0x000000b669b6723e */ /* 0x000fe400000000ff */
[----:B------:R-:W-:Y:S01]  /*5980*/  CS2R R74, SRZ ;  /* 0x00000000004a7805 */ /* 0x000fe2000001ff00 */
[----:B------:R-:W2:Y:S01]  /*5990*/  MUFU.EX2 R32, R32 ;  /* 0x0000002000207308 */ /* 0x000ea20000000800 */
[C---:B---3--:R-:W-:Y:S01]  /*59a0*/  FADD.FTZ R50, R30.reuse, R15 ;  /* 0x0000000f1e327221 */ /* 0x048fe20000010000 */
[----:B------:R-:W-:Y:S01]  /*59b0*/  FADD.FTZ R15, R125, R52 ;  /* 0x000000347d0f7221 */ /* 0x000fe20000010000 */
[----:B------:R-:W-:Y:S02]  /*59c0*/  F2FP.F16.F32.PACK_AB R185, R30, R185 ;  /* 0x000000b91eb9723e */ /* 0x000fe400000000ff */
[----:B------:R-:W-:Y:S02]  /*59d0*/  CS2R R72, SRZ ;  /* 0x0000000000487805 */ /* 0x000fe4000001ff00 */
[----:B------:R-:W-:Y:S01]  /*59e0*/  F2FP.F16.F32.PACK_AB R184, R109, R184 ;  /* 0x000000b86db8723e */ /* 0x000fe200000000ff */
[----:B------:R-:W-:Y:S01]  /*59f0*/  FADD.FTZ R52, R194, R15 ;  /* 0x0000000fc2347221 */ /* 0x000fe20000010000 */
[----:B------:R-:W-:Y:S01]  /*5a00*/  @P1 PRMT R15, R116, 0x654, R12 ;  /* 0x00000654740f1816 */ /* 0x000fe2000000000c */
[----:B------:R-:W3:Y:S01]  /*5a10*/  MUFU.EX2 R189, R189 ;  /* 0x000000bd00bd7308 */ /* 0x000ee20000000800 */
[----:B-1----:R-:W-:Y:S01]  /*5a20*/  FADD.FTZ R21, R187, R50 ;  /* 0x00000032bb157221 */ /* 0x002fe20000010000 */
[----:B------:R-:W-:Y:S01]  /*5a30*/  F2FP.F16.F32.PACK_AB R186, R115, R186 ;  /* 0x000000ba73ba723e */ /* 0x000fe200000000ff */
[----:B------:R3:W-:Y:S01]  /*5a40*/  @P1 SYNCS.ARRIVE.TRANS64.RED.A1T0 RZ, [R15+URZ], RZ ;  /* 0x000000ff0fff19a7 */ /* 0x0007e2000810043f */
[----:B------:R-:W-:-:S02]  /*5a50*/  F2FP.F16.F32.PACK_AB R188, R117, R188 ;  /* 0x000000bc75bc723e */ /* 0x000fc400000000ff */
[----:B------:R-:W-:Y:S02]  /*5a60*/  CS2R R70, SRZ ;  /* 0x0000000000467805 */ /* 0x000fe4000001ff00 */
[----:B------:R-:W-:Y:S02]  /*5a70*/  F2FP.F16.F32.PACK_AB R190, R119, R190 ;  /* 0x000000be77be723e */ /* 0x000fe400000000ff */
[----:B------:R-:W-:Y:S01]  /*5a80*/  CS2R R68, SRZ ;  /* 0x0000000000447805 */ /* 0x000fe2000001ff00 */
[----:B------:R-:W1:Y:S01]  /*5a90*/  MUFU.EX2 R34, R34 ;  /* 0x0000002200227308 */ /* 0x000e620000000800 */
[C---:B--2---:R-:W-:Y:S01]  /*5aa0*/  FADD.FTZ R50, R32.reuse, R21 ;  /* 0x0000001520327221 */ /* 0x044fe20000010000 */
[----:B------:R-:W-:Y:S01]  /*5ab0*/  FADD.FTZ R21, R133, R52 ;  /* 0x0000003485157221 */ /* 0x000fe20000010000 */
[----:B------:R-:W-:Y:S02]  /*5ac0*/  F2FP.F16.F32.PACK_AB R187, R32, R187 ;  /* 0x000000bb20bb723e */ /* 0x000fe400000000ff */
[----:B------:R-:W-:-:S02]  /*5ad0*/  CS2R R66, SRZ ;  /* 0x0000000000427805 */ /* 0x000fc4000001ff00 */
[----:B------:R-:W-:Y:S01]  /*5ae0*/  F2FP.F16.F32.PACK_AB R192, R125, R192 ;  /* 0x000000c07dc0723e */ /* 0x000fe200000000ff */
[----:B------:R-:W-:Y:S01]  /*5af0*/  FADD.FTZ R52, R196, R21 ;  /* 0x00000015c4347221 */ /* 0x000fe20000010000 */
[----:B------:R-:W-:Y:S01]  /*5b00*/  F2FP.F16.F32.PACK_AB R194, R133, R194 ;  /* 0x000000c285c2723e */ /* 0x000fe200000000ff */
[----:B------:R-:W2:Y:S01]  /*5b10*/  MUFU.EX2 R191, R191 ;  /* 0x000000bf00bf7308 */ /* 0x000ea20000000800 */
[----:B---3--:R-:W-:Y:S01]  /*5b20*/  FADD.FTZ R15, R189, R50 ;  /* 0x00000032bd0f7221 */ /* 0x008fe20000010000 */
[C---:B------:R-:W-:Y:S01]  /*5b30*/  FADD.FTZ R21, R139.reuse, R52 ;  /* 0x000000348b157221 */ /* 0x040fe20000010000 */
[----:B------:R-:W-:Y:S02]  /*5b40*/  F2FP.F16.F32.PACK_AB R196, R139, R196 ;  /* 0x000000c48bc4723e */ /* 0x000fe400000000ff */
[----:B------:R-:W-:Y:S02]  /*5b50*/  CS2R R64, SRZ ;  /* 0x0000000000407805 */ /* 0x000fe4000001ff00 */
[----:B------:R-:W-:Y:S01]  /*5b60*/  CS2R R32, SRZ ;  /* 0x0000000000207805 */ /* 0x000fe2000001ff00 */
[----:B------:R-:W-:Y:S01]  /*5b70*/  FADD.FTZ R54, R198, R21 ;  /* 0x00000015c6367221 */ /* 0x000fe20000010000 */
[C---:B------:R-:W-:Y:S01]  /*5b80*/  F2FP.F16.F32.PACK_AB R198, R141.reuse, R198 ;  /* 0x000000c68dc6723e */ /* 0x040fe200000000ff */
[----:B------:R-:W3:Y:S01]  /*5b90*/  MUFU.EX2 R36, R36 ;  /* 0x0000002400247308 */ /* 0x000ee20000000800 */
[C---:B-1----:R-:W-:Y:S01]  /*5ba0*/  FADD.FTZ R50, R34.reuse, R15 ;  /* 0x0000000f22327221 */ /* 0x042fe20000010000 */
[----:B------:R-:W-:Y:S01]  /*5bb0*/  FADD.FTZ R21, R141, R54 ;  /* 0x000000368d157221 */ /* 0x000fe20000010000 */
[----:B------:R-:W-:-:S03]  /*5bc0*/  F2FP.F16.F32.PACK_AB R189, R34, R189 ;  /* 0x000000bd22bd723e */ /* 0x000fc600000000ff */
[----:B------:R-:W-:Y:S01]  /*5bd0*/  FADD.FTZ R54, R200, R21 ;  /* 0x00000015c8367221 */ /* 0x000fe20000010000 */
[----:B------:R-:W-:Y:S01]  /*5be0*/  F2FP.F16.F32.PACK_AB R200, R143, R200 ;  /* 0x000000c88fc8723e */ /* 0x000fe200000000ff */
[----:B------:R-:W1:Y:S01]  /*5bf0*/  MUFU.EX2 R193, R193 ;  /* 0x000000c100c17308 */ /* 0x000e620000000800 */
[----:B--2---:R-:W-:Y:S01]  /*5c00*/  FADD.FTZ R15, R191, R50 ;  /* 0x00000032bf0f7221 */ /* 0x004fe20000010000 */
[----:B------:R-:W-:-:S06]  /*5c10*/  FADD.FTZ R21, R143, R54 ;  /* 0x000000368f157221 */ /* 0x000fcc0000010000 */
        /* <DEDUP_REMOVED lines=20> */
[----:B-1----:R-:W-:Y:S01]  /*5d60*/  FADD.FTZ R56, R202, R21 ;  /* 0x00000015ca387221 */ /* 0x002fe20000010000 */
[----:B------:R-:W-:-:S03]  /*5d70*/  F2FP.F16.F32.PACK_AB R202, R39, R202 ;  /* 0x000000ca27ca723e */ /* 0x000fc600000000ff */
[----:B------:R-:W-:Y:S01]  /*5d80*/  FADD.FTZ R21, R39, R56 ;  /* 0x0000003827157221 */ /* 0x000fe20000010000 */
[----:B------:R-:W-:Y:S02]  /*5d90*/  CS2R R38, SRZ ;  /* 0x0000000000267805 */ /* 0x000fe4000001ff00 */
        /* <DEDUP_REMOVED lines=22> */
[----:B------:R-:W-:Y:S02]  /*5f00*/  F2FP.F16.F32.PACK_AB R206, R31, R206 ;  /* 0x000000ce1fce723e */ /* 0x000fe400000000ff */
[----:B------:R-:W-:-:S04]  /*5f10*/  CS2R R30, SRZ ;  /* 0x00000000001e7805 */ /* 0x000fc8000001ff00 */
[----:B------:R-:W1:Y:S01]  /*5f20*/  MUFU.EX2 R205, R205 ;  /* 0x000000cd00cd7308 */ /* 0x000e620000000800 */
[C---:B--2---:R-:W-:Y:S01]  /*5f30*/  FADD.FTZ R14, R48.reuse, R15 ;  /* 0x0000000f300e7221 */ /* 0x044fe20000010000 */
[----:B------:R-:W-:Y:S02]  /*5f40*/  F2FP.F16.F32.PACK_AB R203, R48, R203 ;  /* 0x000000cb30cb723e */ /* 0x000fe400000000ff */
[----:B------:R-:W-:-:S04]  /*5f50*/  CS2R R48, SRZ ;  /* 0x0000000000307805 */ /* 0x000fc8000001ff00 */
        /* <DEDUP_REMOVED lines=16> */
[----:B------:R-:W-:-:S06]  /*6060*/  F2FP.F16.F32.PACK_AB R210, R123, R210 ;  /* 0x000000d27bd2723e */ /* 0x000fcc00000000ff */
[----:B------:R-:W3:Y:S01]  /*6070*/  MUFU.EX2 R45, R45 ;  /* 0x0000002d002d7308 */ /* 0x000ee20000000800 */
[C---:B-1----:R-:W-:Y:S01]  /*6080*/  FADD.FTZ R14, R50.reuse, R15 ;  /* 0x0000000f320e7221 */ /* 0x042fe20000010000 */
[----:B------:R-:W-:Y:S02]  /*6090*/  F2FP.F16.F32.PACK_AB R207, R50, R41 ;  /* 0x0000002932cf723e */ /* 0x000fe400000000ff */
[----:B------:R-:W-:Y:S02]  /*60a0*/  CS2R R50, SRZ ;  /* 0x0000000000327805 */ /* 0x000fe4000001ff00 */
[----:B------:R-:W-:Y:S02]  /*60b0*/  CS2R R40, SRZ ;  /* 0x0000000000287805 */ /* 0x000fe4000001ff00 */
[----:B------:R-:W1:Y:S01]  /*60c0*/  MUFU.EX2 R127, R127 ;  /* 0x0000007f007f7308 */ /* 0x000e620000000800 */
[----:B--2---:R-:W-:-:S07]  /*60d0*/  FADD.FTZ R58, R212, R21 ;  /* 0x00000015d43a7221 */ /* 0x004fce0000010000 */
[----:B------:R2:W4:Y:S01]  /*60e0*/  MUFU.EX2 R52, R43 ;  /* 0x0000002b00347308 */ /* 0x0005220000000800 */
[----:B---3--:R-:W-:-:S07]  /*60f0*/  FADD.FTZ R15, R45, R14 ;  /* 0x0000000e2d0f7221 */ /* 0x008fce0000010000 */
[----:B------:R-:W3:Y:S01]  /*6100*/  MUFU.EX2 R214, R214 ;  /* 0x000000d600d67308 */ /* 0x000ee20000000800 */
[C---:B-1----:R-:W-:Y:S01]  /*6110*/  FADD.FTZ R21, R127.reuse, R58 ;  /* 0x0000003a7f157221 */ /* 0x042fe20000010000 */
[----:B------:R-:W-:Y:S02]  /*6120*/  F2FP.F16.F32.PACK_AB R212, R127, R212 ;  /* 0x000000d47fd4723e */ /* 0x000fe400000000ff */
[----:B--2---:R-:W-:-:S04]  /*6130*/  CS2R R42, SRZ ;  /* 0x00000000002a7805 */ /* 0x004fc8000001ff00 */
[----:B------:R-:W1:Y:S01]  /*6140*/  MUFU.EX2 R25, R25 ;  /* 0x0000001900197308 */ /* 0x000e620000000800 */
[C---:B----4-:R-:W-:Y:S01]  /*6150*/  FADD.FTZ R14, R52.reuse, R15 ;  /* 0x0000000f340e7221 */ /* 0x050fe20000010000 */
[----:B------:R-:W-:Y:S02]  /*6160*/  F2FP.F16.F32.PACK_AB R209, R52, R45 ;  /* 0x0000002d34d1723e */ /* 0x000fe400000000ff */
[----:B------:R-:W-:Y:S02]  /*6170*/  CS2R R52, SRZ ;  /* 0x0000000000347805 */ /* 0x000fe4000001ff00 */
[----:B------:R-:W-:Y:S02]  /*6180*/  CS2R R44, SRZ ;  /* 0x00000000002c7805 */ /* 0x000fe4000001ff00 */
[----:B------:R-:W2:Y:S01]  /*6190*/  MUFU.EX2 R131, R131 ;  /* 0x0000008300837308 */ /* 0x000ea20000000800 */
[----:B---3--:R-:W-:-:S07]  /*61a0*/  FADD.FTZ R60, R214, R21 ;  /* 0x00000015d63c7221 */ /* 0x008fce0000010000 */
[----:B------:R3:W4:Y:S01]  /*61b0*/  MUFU.EX2 R54, R47 ;  /* 0x0000002f00367308 */ /* 0x0007220000000800 */
[----:B-1----:R-:W-:-:S07]  /*61c0*/  FADD.FTZ R15, R25, R14 ;  /* 0x0000000e190f7221 */ /* 0x002fce0000010000 */
[----:B------:R-:W1:Y:S01]  /*61d0*/  MUFU.EX2 R216, R216 ;  /* 0x000000d800d87308 */ /* 0x000e620000000800 */
[C---:B--2---:R-:W-:Y:S01]  /*61e0*/  FADD.FTZ R21, R131.reuse, R60 ;  /* 0x0000003c83157221 */ /* 0x044fe20000010000 */
[----:B------:R-:W-:Y:S02]  /*61f0*/  F2FP.F16.F32.PACK_AB R214, R131, R214 ;  /* 0x000000d683d6723e */ /* 0x000fe400000000ff */
[----:B---3--:R-:W-:-:S04]  /*6200*/  CS2R R46, SRZ ;  /* 0x00000000002e7805 */ /* 0x008fc8000001ff00 */
[----:B------:R-:W2:Y:S01]  /*6210*/  MUFU.EX2 R29, R29 ;  /* 0x0000001d001d7308 */ /* 0x000ea20000000800 */
[C---:B----4-:R-:W-:Y:S01]  /*6220*/  FADD.FTZ R62, R54.reuse, R15 ;  /* 0x0000000f363e7221 */ /* 0x050fe20000010000 */
[----:B------:R-:W-:Y:S02]  /*6230*/  F2FP.F16.F32.PACK_AB R211, R54, R25 ;  /* 0x0000001936d3723e */ /* 0x000fe400000000ff */
[----:B------:R-:W-:-:S04]  /*6240*/  CS2R R54, SRZ ;  /* 0x0000000000367805 */ /* 0x000fc8000001ff00 */
[----:B------:R-:W3:Y:S01]  /*6250*/  MUFU.EX2 R137, R137 ;  /* 0x0000008900897308 */ /* 0x000ee20000000800 */
[----:B-1----:R-:W-:-:S07]  /*6260*/  FADD.FTZ R60, R216, R21 ;  /* 0x00000015d83c7221 */ /* 0x002fce0000010000 */
[----:B------:R1:W4:Y:S01]  /*6270*/  MUFU.EX2 R56, R35 ;  /* 0x0000002300387308 */ /* 0x0003220000000800 */
[----:B--2---:R-:W-:Y:S01]  /*6280*/  FADD.FTZ R15, R29, R62 ;  /* 0x0000003e1d0f7221 */ /* 0x004fe20000010000 */
[----:B------:R-:W-:-:S06]  /*6290*/  CS2R R62, SRZ ;  /* 0x00000000003e7805 */ /* 0x000fcc000001ff00 */
[----:B------:R-:W2:Y:S01]  /*62a0*/  MUFU.EX2 R145, R145 ;  /* 0x0000009100917308 */ /* 0x000ea20000000800 */
[C---:B---3--:R-:W-:Y:S01]  /*62b0*/  FADD.FTZ R21, R137.reuse, R60 ;  /* 0x0000003c89157221 */ /* 0x048fe20000010000 */
[----:B------:R-:W-:Y:S02]  /*62c0*/  F2FP.F16.F32.PACK_AB R216, R137, R216 ;  /* 0x000000d889d8723e */ /* 0x000fe400000000ff */
[----:B-1----:R-:W-:-:S04]  /*62d0*/  CS2R R34, SRZ ;  /* 0x0000000000227805 */ /* 0x002fc8000001ff00 */
[----:B------:R-:W1:Y:S01]  /*62e0*/  MUFU.EX2 R58, R135 ;  /* 0x00000087003a7308 */ /* 0x000e620000000800 */
[C---:B----4-:R-:W-:Y:S01]  /*62f0*/  FADD.FTZ R20, R56.reuse, R15 ;  /* 0x0000000f38147221 */ /* 0x050fe20000010000 */
[----:B------:R-:W-:Y:S02]  /*6300*/  F2FP.F16.F32.PACK_AB R213, R56, R29 ;  /* 0x0000001d38d5723e */ /* 0x000fe400000000ff */
[----:B------:R-:W-:Y:S02]  /*6310*/  CS2R R56, SRZ ;  /* 0x0000000000387805 */ /* 0x000fe4000001ff00 */
[----:B------:R-:W-:Y:S02]  /*6320*/  CS2R R28, SRZ ;  /* 0x00000000001c7805 */ /* 0x000fe4000001ff00 */
[----:B------:R-:W3:Y:S01]  /*6330*/  MUFU.EX2 R147, R147 ;  /* 0x0000009300937308 */ /* 0x000ee20000000800 */
[----:B--2---:R-:W-:-:S07]  /*6340*/  FADD.FTZ R15, R145, R20 ;  /* 0x00000014910f7221 */ /* 0x004fce0000010000 */
[----:B------:R-:W2:Y:S01]  /*6350*/  MUFU.EX2 R60, R129 ;  /* 0x00000081003c7308 */ /* 0x000ea20000000800 */
[C---:B-1----:R-:W-:Y:S01]  /*6360*/  FADD.FTZ R24, R58.reuse, R15 ;  /* 0x0000000f3a187221 */ /* 0x042fe20000010000 */
[----:B------:R-:W-:Y:S02]  /*6370*/  F2FP.F16.F32.PACK_AB R215, R58, R145 ;  /* 0x000000913ad7723e */ /* 0x000fe400000000ff */
[----:B------:R-:W-:-:S04]  /*6380*/  CS2R R58, SRZ ;  /* 0x00000000003a7805 */ /* 0x000fc8000001ff00 */
[----:B------:R-:W1:Y:S01]  /*6390*/  MUFU.EX2 R218, R218 ;  /* 0x000000da00da7308 */ /* 0x000e620000000800 */
[----:B---3--:R-:W-:Y:S01]  /*63a0*/  FADD.FTZ R15, R147, R24 ;  /* 0x00000018930f7221 */ /* 0x008fe20000010000 */
[----:B------:R-:W-:-:S06]  /*63b0*/  CS2R R24, SRZ ;  /* 0x0000000000187805 */ /* 0x000fcc000001ff00 */
[----:B------:R-:W3:Y:S01]  /*63c0*/  MUFU.EX2 R149, R149 ;  /* 0x0000009500957308 */ /* 0x000ee20000000800 */
[C---:B--2---:R-:W-:Y:S01]  /*63d0*/  FADD.FTZ R12, R60.reuse, R15 ;  /* 0x0000000f3c0c7221 */ /* 0x044fe20000010000 */
[----:B------:R-:W-:Y:S02]  /*63e0*/  F2FP.F16.F32.PACK_AB R217, R60, R147 ;  /* 0x000000933cd9723e */ /* 0x000fe400000000ff */
[----:B------:R-:W-:-:S04]  /*63f0*/  CS2R R60, SRZ ;  /* 0x00000000003c7805 */ /* 0x000fc8000001ff00 */
[----:B------:R-:W2:Y:S01]  /*6400*/  MUFU.EX2 R153, R153 ;  /* 0x0000009900997308 */ /* 0x000ea20000000800 */
[----:B-1----:R-:W-:-:S07]  /*6410*/  FADD.FTZ R14, R218, R21 ;  /* 0x00000015da0e7221 */ /* 0x002fce0000010000 */
[----:B------:R-:W1:Y:S01]  /*6420*/  MUFU.EX2 R20, R151 ;  /* 0x0000009700147308 */ /* 0x000e620000000800 */
[----:B---3--:R-:W-:Y:S01]  /*6430*/  FADD.FTZ R15, R149, R12 ;  /* 0x0000000c950f7221 */ /* 0x008fe20000010000 */
[C---:B--2---:R-:W-:Y:S01]  /*6440*/  FADD.FTZ R14, R153.reuse, R14 ;  /* 0x0000000e990e7221 */ /* 0x044fe20000010000 */
[----:B------:R-:W-:Y:S02]  /*6450*/  F2FP.F16.F32.PACK_AB R218, R153, R218 ;  /* 0x000000da99da723e */ /* 0x000fe400000000ff */
[C---:B-1----:R-:W-:Y:S01]  /*6460*/  FADD.FTZ R12, R20.reuse, R15 ;  /* 0x0000000f140c7221 */ /* 0x042fe20000010000 */
[----:B------:R-:W-:Y:S01]  /*6470*/  F2FP.F16.F32.PACK_AB R219, R20, R149 ;  /* 0x0000009514db723e */ /* 0x000fe200000000ff */
[----:B------:R-:W-:Y:S06]  /*6480*/  @!P2 BRA `(.L_x_5651) ;  /* 0x0000004c0018a947 */ /* 0x000fec0003800000 */
[----:B------:R-:W-:Y:S01]  /*6490*/  VIADD R20, R112, 0xfffffffe ;  /* 0xfffffffe70147836 */ /* 0x000fe20000000000 */
[----:B------:R-:W-:Y:S01]  /*64a0*/  UMOV UR37, UR60 ;  /* 0x0000003c00257c82 */ /* 0x000fe20008000000 */
[----:B------:R-:W-:Y:S01]  /*64b0*/  IMAD.MOV.U32 R21, RZ, RZ, R13 ;  /* 0x000000ffff157224 */ /* 0x000fe200078e000d */
[----:B------:R-:W-:Y:S01]  /*64c0*/  UMOV UR7, UR38 ;  /* 0x0000002600077c82 */ /* 0x000fe20008000000 */
[----:B------:R-:W-:Y:S02]  /*64d0*/  IMAD.MOV.U32 R15, RZ, RZ, R11 ;  /* 0x000000ffff0f7224 */ /* 0x000fe400078e000b */
[----:B------:R-:W-:-:S07]  /*64e0*/  IMAD.MOV.U32 R87, RZ, RZ, RZ ;  /* 0x000000ffff577224 */ /* 0x000fce00078e00ff */
.L_x_5662:
[----:B------:R-:W-:Y:S01]  /*64f0*/  UIADD3 UR38, UR7, 0x1, URZ ;  /* 0x0000000107267890 */ /* 0x000fe2000fffe03f */
[----:B------:R-:W-:-:S03]  /*6500*/  ISETP.NE.AND P2, PT, RZ, UR61, PT ;  /* 0x0000003dff007c0c */ /* 0x000fc6000bf45270 */
[----:B------:R-:W-:-:S04]  /*6510*/  UISETP.NE.AND UP0, UPT, UR38, 0x2, UPT ;  /* 0x000000022600788c */ /* 0x000fc8000bf05270 */
[----:B------:R-:W-:Y:S02]  /*6520*/  USEL UR60, URZ, 0x1, UP0 ;  /* 0x000000013f3c7887 */ /* 0x000fe40008000000 */
[----:B------:R-:W-:Y:S02]  /*6530*/  USEL UR38, UR38, URZ, UP0 ;  /* 0x0000003f26267287 */ /* 0x000fe40008000000 */
[----:B------:R-:W-:Y:S02]  /*6540*/  ULOP3.LUT UR60, UR37, UR60, URZ, 0x3c, !UPT ;  /* 0x0000003c253c7292 */ /* 0x000fe4000f8e3c3f */
[----:B------:R-:W-:Y:S10]  /*6550*/  @P2 BRA `(.L_x_5652) ;  /* 0x00000000002c2947 */ /* 0x000ff40003800000 */
[----:B------:R-:W-:Y:S05]  /*6560*/  @!P0 BRA `(.L_x_5653) ;  /* 0x0000000000048947 */ /* 0x000fea0003800000 */
[----:B------:R-:W-:Y:S01]  /*6570*/  BPT.TRAP 0x1 ;  /* 0x000000040000795c */ /* 0x000fe20000300000 */
.L_x_5653:
[----:B------:R-:W-:Y:S01]  /*6580*/  ULEA UR6, UR38, UR39, 0x3 ;  /* 0x0000002726067291 */ /* 0x000fe2000f8e183f */
[----:B------:R-:W-:-:S05]  /*6590*/  IMAD.U32 R10, RZ, RZ, UR60 ;  /* 0x0000003cff0a7e24 */ /* 0x000fca000f8e00ff */
[----:B------:R-:W-:-:S04]  /*65a0*/  SHF.L.U32 R10, R10, 0x1f, RZ ;  /* 0x0000001f0a0a7819 */ /* 0x000fc800000006ff */
[----:B------:R1:W2:Y:S01]  /*65b0*/  SYNCS.PHASECHK.TRANS64.TRYWAIT P1, [UR6+0x34830], R10 ;  /* 0x0348300aff0075a7 */ /* 0x0002a20008020146 */
[----:B------:R-:W-:Y:S05]  /*65c0*/  @!P0 BRA `(.L_x_5654) ;  /* 0x0000000000048947 */ /* 0x000fea0003800000 */
[----:B------:R-:W-:Y:S01]  /*65d0*/  BPT.TRAP 0x1 ;  /* 0x000000040000795c */ /* 0x000fe20000300000 */
.L_x_5654:
[----:B--2---:R-:W-:Y:S05]  /*65e0*/  @P1 BRA `(.L_x_5652) ;  /* 0x0000000000081947 */ /* 0x004fea0003800000 */
[----:B------:R-:W2:Y:S02]  /*65f0*/  SYNCS.PHASECHK.TRANS64.TRYWAIT P1, [UR6+0x34830], R10 ;  /* 0x0348300aff0075a7 */ /* 0x000ea40008020146 */
[----:B--2---:R-:W-:Y:S05]  /*6600*/  @!P1 BRA `(.L_x_5655) ;  /* 0x0000009000b89947 */ /* 0x004fea0003800000 */
.L_x_5652:
        /* <DEDUP_REMOVED lines=623> */
.L_x_5657:
[----:B------:R-:W-:Y:S01]  /*8d00*/  ULEA UR6, UR7, UR39, 0x3 ;  /* 0x0000002707067291 */ /* 0x000fe2000f8e183f */
[----:B------:R-:W-:-:S05]  /*8d10*/  IMAD.U32 R10, RZ, RZ, UR37 ;  /* 0x00000025ff0a7e24 */ /* 0x000fca000f8e00ff */
[----:B------:R-:W-:-:S04]  /*8d20*/  SHF.L.U32 R10, R10, 0x1f, RZ ;  /* 0x0000001f0a0a7819 */ /* 0x000fc800000006ff */
[----:B------:R1:W2:Y:S01]  /*8d30*/  SYNCS.PHASECHK.TRANS64.TRYWAIT P1, [UR6+0x34850], R10 ;  /* 0x0348500aff0075a7 */ /* 0x0002a20008020146 */
[----:B------:R-:W-:Y:S05]  /*8d40*/  @!P0 BRA `(.L_x_5658) ;  /* 0x0000000000048947 */ /* 0x000fea0003800000 */
[----:B------:R-:W-:Y:S01]  /*8d50*/  BPT.TRAP 0x1 ;  /* 0x000000040000795c */ /* 0x000fe20000300000 */
.L_x_5658:
[----:B--2---:R-:W-:Y:S05]  /*8d60*/  @P1 BRA `(.L_x_5656) ;  /* 0x0000000000081947 */ /* 0x004fea0003800000 */
[----:B------:R-:W2:Y:S02]  /*8d70*/  SYNCS.PHASECHK.TRANS64.TRYWAIT P1, [UR6+0x34850], R10 ;  /* 0x0348500aff0075a7 */ /* 0x000ea40008020146 */
[----:B--2---:R-:W-:Y:S05]  /*8d80*/  @!P1 BRA `(.L_x_5659) ;  /* 0x0000006800f09947 */ /* 0x004fea0003800000 */
.L_x_5656:
[----:B------:R-:W-:Y:S01]  /*8d90*/  UIADD3 UR6, UR39, 0x400, URZ ;  /* 0x0000040027067890 */ /* 0x000fe2000fffe03f */
[----:B------:R-:W-:Y:S01]  /*8da0*/  WARPGROUP.ARRIVE ;  /* 0x00000000000079c5 */ /* 0x000fe20000000000 */
[----:B------:R-:W-:-:S05]  /*8db0*/  UMOV UR11, 0x40000040 ;  /* 0x40000040000b7882 */ /* 0x000fca0000000000 */
[----:B--2---:R-:W2:Y:S01]  /*8dc0*/  S2R R11, SR_TID.X ;  /* 0x00000000000b7919 */ /* 0x004ea20000002100 */
[----:B------:R-:W-:-:S04]  /*8dd0*/  USHF.R.U32.HI UR6, URZ, 0x4, UR6 ;  /* 0x000000043f067899 */ /* 0x000fc80008011606 */
[----:B------:R-:W-:-:S04]  /*8de0*/  ULOP3.LUT UR6, UR6, 0x3fff, URZ, 0xc0, !UPT ;  /* 0x00003fff06067892 */ /* 0x000fc8000f8ec03f */
[----:B------:R-:W-:-:S04]  /*8df0*/  ULOP3.LUT UR6, UR6, 0x5800000, URZ, 0xfc, !UPT ;  /* 0x0580000006067892 */ /* 0x000fc8000f8efc3f */
[----:B------:R-:W-:-:S07]  /*8e00*/  UIMAD UR6, UR7, 0xb00, UR6 ;  /* 0x00000b00070678a4 */ /* 0x000fce000f8e0206 */
[----:B------:R-:W-:Y:S02]  /*8e10*/  UMOV UR10, UR6 ;  /* 0x00000006000a7c82 */ /* 0x000fe40008000000 */
[----:B------:R-:W-:Y:S01]  /*8e20*/  HGMMA.64x128x16.F32 R24, R176, gdesc[UR8].tnspB, R24, gsb0 ;  /* 0x41e00008b0187df0 */ /* 0x000fe20008000818 */
[----:B------:R-:W-:Y:S01]  /*8e30*/  UIADD3 UR10, UR6, 0x80, URZ ;  /* 0x00000080060a7890 */ /* 0x000fe2000fffe03f */
[----:B------:R-:W-:Y:S01]  /*8e40*/  UMOV UR11, 0x40000040 ;  /* 0x40000040000b7882 */ /* 0x000fe20000000000 */
[----:B--2---:R-:W-:-:S04]  /*8e50*/  SHF.R.U32.HI R11, RZ, 0x7, R11 ;  /* 0x00000007ff0b7819 */ /* 0x004fc8000001160b */
[----:B-1----:R-:W-:Y:S01]  /*8e60*/  IADD3 R10, -R11, 0xb, RZ ;  /* 0x0000000b0b0a7810 */ /* 0x002fe20007ffe1ff */
[----:B------:R-:W-:Y:S02]  /*8e70*/  WARPGROUP.DEPBAR.LE gsb0, 0x0 ;  /* 0x00008000000079c5 */ /* 0x000fe40000010000 */
[----:B------:R-:W-:-:S06]  /*8e80*/  WARPGROUP.ARRIVE ;  /* 0x00000000000079c5 */ /* 0x000fcc0000000000 */
[----:B------:R-:W-:Y:S01]  /*8e90*/  HGMMA.64x128x16.F32 R24, R180, gdesc[UR8].tnspB, R24, gsb0 ;  /* 0x41e00008b4187df0 */ /* 0x000fe20008000818 */
[----:B------:R-:W-:Y:S01]  /*8ea0*/  UIADD3 UR10, UR6, 0x100, URZ ;  /* 0x00000100060a7890 */ /* 0x000fe2000fffe03f */
[----:B------:R-:W-:Y:S01]  /*8eb0*/  UMOV UR11, 0x40000040 ;  /* 0x40000040000b7882 */ /* 0x000fe20000000000 */
[----:B------:R-:W-:Y:S02]  /*8ec0*/  WARPGROUP.DEPBAR.LE gsb0, 0x0 ;  /* 0x00008000000079c5 */ /* 0x000fe40000010000 */
[----:B------:R-:W-:-:S07]  /*8ed0*/  WARPGROUP.ARRIVE ;  /* 0x00000000000079c5 */ /* 0x000fce0000000000 */
        /* <DEDUP_REMOVED lines=41> */
[----:B------:R-:W-:Y:S03]  /*9170*/  HGMMA.64x128x16.F32 R24, R216, gdesc[UR8].tnspB, R24, gsb0 ;  /* 0x41e00008d8187df0 */ /* 0x000fe60008000818 */
[----:B------:R-:W-:Y:S02]  /*9180*/  WARPGROUP.DEPBAR.LE gsb0, 0x0 ;  /* 0x00008000000079c5 */ /* 0x000fe40000010000 */
[----:B------:R1:W-:Y:S06]  /*9190*/  BAR.ARV R10, 0x100 ;  /* 0x0004000a0000751d */ /* 0x0003ec0000002000 */
[----:B------:R-:W-:Y:S05]  /*91a0*/  @!P0 BRA `(.L_x_5660) ;  /* 0x0000000000048947 */ /* 0x000fea0003800000 */
[----:B------:R-:W-:Y:S01]  /*91b0*/  BPT.TRAP 0x1 ;  /* 0x000000040000795c */ /* 0x000fe20000300000 */
.L_x_5660:
[----:B-1----:R-:W-:Y:S01]  /*91c0*/  FMNMX.FTZ R10, R168, R15, !PT ;  /* 0x0000000fa80a7209 */ /* 0x002fe20007810000 */
[----:B------:R-:W2:Y:S01]  /*91d0*/  LDL R229, [R1] ;  /* 0x0000000001e57983 */ /* 0x000ea20000100800 */
        /* <DEDUP_REMOVED lines=89> */
[----:B------:R-:W3:Y:S01]  /*9770*/  SHFL.BFLY PT, R11, R176, 0x2, 0x1f ;  /* 0x0c401f00b00b7f89 */ /* 0x000ee200000e0000 */
[----:B-1----:R-:W-:-:S02]  /*9780*/  FMNMX.FTZ R178, R177, R10, !PT ;  /* 0x0000000ab1b27209 */ /* 0x002fc40007810000 */
[----:B------:R-:W1:Y:S01]  /*9790*/  LDC R10, c[0x0][0x988] ;  /* 0x00026200ff0a7b82 */ /* 0x000e620000000800 */
[----:B---3--:R-:W-:Y:S02]  /*97a0*/  FMNMX.FTZ R180, R176, R11, !PT ;  /* 0x0000000bb0b47209 */ /* 0x008fe40007810000 */
[----:B------:R-:W3:Y:S04]  /*97b0*/  SHFL.BFLY PT, R11, R178, 0x1, 0x1f ;  /* 0x0c201f00b20b7f89 */ /* 0x000ee800000e0000 */
[----:B------:R-:W4:Y:S01]  /*97c0*/  SHFL.BFLY PT, R13, R180, 0x1, 0x1f ;  /* 0x0c201f00b40d7f89 */ /* 0x000f2200000e0000 */
[----:B---3--:R-:W-:Y:S02]  /*97d0*/  FMNMX.FTZ R11, R178, R11, !PT ;  /* 0x0000000bb20b7209 */ /* 0x008fe40007810000 */
[----:B----4-:R-:W-:-:S03]  /*97e0*/  FMNMX.FTZ R13, R180, R13, !PT ;  /* 0x0000000db40d7209 */ /* 0x010fc60007810000 */
        /* <DEDUP_REMOVED lines=12> */
[-C--:B------:R-:W-:Y:S01]  /*98b0*/  FMUL.FTZ R181, R15, R10.reuse ;  /* 0x0000000a0fb57220 */ /* 0x080fe20000410000 */
[-C--:B------:R-:W-:Y:S01]  /*98c0*/  FFMA.FTZ R97, R101, R10.reuse, -R179 ;  /* 0x0000000a65617223 */ /* 0x080fe200000108b3 */
[C---:B------:R-:W-:Y:S01]  /*98d0*/  FADD.FTZ R15, -R13.reuse, R21 ;  /* 0x000000150d0f7221 */ /* 0x040fe20000010100 */
[-C--:B------:R-:W-:Y:S01]  /*98e0*/  FMUL.FTZ R101, R13, R10.reuse ;  /* 0x0000000a0d657220 */ /* 0x080fe20000410000 */
[-CC-:B------:R-:W-:Y:S01]  /*98f0*/  FFMA.FTZ R176, R168, R10.reuse, -R179.reuse ;  /* 0x0000000aa8b07223 */ /* 0x180fe200000108b3 */
[-C--:B------:R-:W-:Y:S01]  /*9900*/  FFMA.FTZ R216, R88, R10.reuse, -R179 ;  /* 0x0000000a58d87223 */ /* 0x080fe200000108b3 */
[-C--:B------:R-:W-:Y:S01]  /*9910*/  FMUL.FTZ R15, R15, R10.reuse ;  /* 0x0000000a0f0f7220 */ /* 0x080fe20000410000 */
[-CC-:B------:R-:W-:Y:S01]  /*9920*/  FFMA.FTZ R88, R170, R10.reuse, -R101.reuse ;  /* 0x0000000aaa587223 */ /* 0x180fe20000010865 */
[-C--:B------:R-:W-:Y:S01]  /*9930*/  FFMA.FTZ R171, R171, R10.reuse, -R101 ;  /* 0x0000000aabab7223 */ /* 0x080fe20000010865 */
        /* <DEDUP_REMOVED lines=35> */
[-CC-:B------:R-:W-:Y:S01]  /*9b70*/  FFMA.FTZ R179, R174, R10.reuse, -R101.reuse ;  /* 0x0000000aaeb37223 */ /* 0x180fe20000010865 */
[----:B------:R-:W5:Y:S01]  /*9b80*/  MUFU.EX2 R177, R177 ;  /* 0x000000b100b17308 */ /* 0x000f620000000800 */
[-CC-:B------:R-:W-:Y:S01]  /*9b90*/  FFMA.FTZ R92, R175, R10.reuse, -R101.reuse ;  /* 0x0000000aaf5c7223 */ /* 0x180fe20000010865 */
[-CC-:B-1----:R-:W-:Y:S01]  /*9ba0*/  FFMA.FTZ R181, R162, R10.reuse, -R101.reuse ;  /* 0x0000000aa2b57223 */ /* 0x182fe20000010865 */
[--C-:B------:R-:W-:Y:S01]  /*9bb0*/  FFMA.FTZ R96, R163, R10, -R101.reuse ;  /* 0x0000000aa3607223 */ /* 0x100fe20000010865 */
[----:B---3--:R-:W-:Y:S01]  /*9bc0*/  FFMA.FTZ R14, R21, R14, R176 ;  /* 0x0000000e150e7223 */ /* 0x008fe200000100b0 */
[----:B----4-:R-:W-:Y:S01]  /*9bd0*/  FFMA.FTZ R12, R15, R12, R88 ;  /* 0x0000000c0f0c7223 */ /* 0x010fe20000010058 */
        /* <DEDUP_REMOVED lines=11> */
[----:B-----5:R-:W-:Y:S01]  /*9c90*/  FADD.FTZ R131, R177, R14 ;  /* 0x0000000eb1837221 */ /* 0x020fe20000010000 */
[-CC-:B------:R-:W-:Y:S01]  /*9ca0*/  FFMA.FTZ R189, R146, R10.reuse, -R101.reuse ;  /* 0x0000000a92bd7223 */ /* 0x180fe20000010865 */
[-CC-:B------:R-:W-:Y:S01]  /*9cb0*/  FFMA.FTZ R203, R126, R10.reuse, -R101.reuse ;  /* 0x0000000a7ecb7223 */ /* 0x180fe20000010865 */
[-CC-:B------:R-:W-:Y:S01]  /*9cc0*/  FFMA.FTZ R126, R127, R10.reuse, -R101.reuse ;  /* 0x0000000a7f7e7223 */ /* 0x180fe20000010865 */
[-CC-:B------:R-:W-:Y:S01]  /*9cd0*/  FFMA.FTZ R112, R147, R10.reuse, -R101.reuse ;  /* 0x0000000a93707223 */ /* 0x180fe20000010865 */
[-CC-:B------:R-:W-:Y:S01]  /*9ce0*/  FFMA.FTZ R191, R150, R10.reuse, -R101.reuse ;  /* 0x0000000a96bf7223 */ /* 0x180fe20000010865 */
[-CC-:B------:R-:W-:Y:S01]  /*9cf0*/  FFMA.FTZ R116, R151, R10.reuse, -R101.reuse ;  /* 0x0000000a97747223 */ /* 0x180fe20000010865 */
[----:B------:R-:W4:Y:S01]  /*9d00*/  MUFU.EX2 R179, R179 ;  /* 0x000000b300b37308 */ /* 0x000f220000000800 */
[----:B-1----:R-:W-:Y:S01]  /*9d10*/  FADD.FTZ R12, R171, R12 ;  /* 0x0000000cab0c7221 */ /* 0x002fe20000010000 */
[-CC-:B------:R-:W-:Y:S01]  /*9d20*/  FFMA.FTZ R205, R114, R10.reuse, -R101.reuse ;  /* 0x0000000a72cd7223 */ /* 0x180fe20000010865 */
[-CC-:B------:R-:W-:Y:S01]  /*9d30*/  FFMA.FTZ R114, R115, R10.reuse, -R101.reuse ;  /* 0x0000000a73727223 */ /* 0x180fe20000010865 */
[-CC-:B------:R-:W-:Y:S01]  /*9d40*/  FFMA.FTZ R193, R138, R10.reuse, -R101.reuse ;  /* 0x0000000a8ac17223 */ /* 0x180fe20000010865 */
[-CC-:B------:R-:W-:Y:S01]  /*9d50*/  FFMA.FTZ R120, R139, R10.reuse, -R101.reuse ;  /* 0x0000000a8b787223 */ /* 0x180fe20000010865 */
[-CC-:B------:R-:W-:Y:S01]  /*9d60*/  FFMA.FTZ R195, R142, R10.reuse, -R101.reuse ;  /* 0x0000000a8ec37223 */ /* 0x180fe20000010865 */
[-C--:B------:R-:W-:Y:S01]  /*9d70*/  FFMA.FTZ R124, R143, R10.reuse, -R101 ;  /* 0x0000000a8f7c7223 */ /* 0x080fe20000010865 */
[----:B------:R-:W1:Y:S01]  /*9d80*/  MUFU.EX2 R173, R173 ;  /* 0x000000ad00ad7308 */ /* 0x000e620000000800 */
[----:B---3--:R-:W-:Y:S01]  /*9d90*/  FADD.FTZ R14, R178, R131 ;  /* 0x00000083b20e7221 */ /* 0x008fe20000010000 */
[-CC-:B------:R-:W-:Y:S01]  /*9da0*/  FFMA.FTZ R197, R130, R10.reuse, -R101.reuse ;  /* 0x0000000a82c57223 */ /* 0x180fe20000010865 */
[-CC-:B------:R-:W-:Y:S01]  /*9db0*/  FFMA.FTZ R207, R118, R10.reuse, -R101.reuse ;  /* 0x0000000a76cf7223 */ /* 0x180fe20000010865 */
[-CC-:B------:R-:W-:Y:S01]  /*9dc0*/  FFMA.FTZ R118, R119, R10.reuse, -R101.reuse ;  /* 0x0000000a77767223 */ /* 0x180fe20000010865 */
[-CC-:B------:R-:W-:Y:S01]  /*9dd0*/  FFMA.FTZ R199, R134, R10.reuse, -R101.reuse ;  /* 0x0000000a86c77223 */ /* 0x180fe20000010865 */
[-CC-:B------:R-:W-:Y:S01]  /*9de0*/  FFMA.FTZ R130, R135, R10.reuse, -R101.reuse ;  /* 0x0000000a87827223 */ /* 0x180fe20000010865 */
[-CC-:B------:R-:W-:Y:S01]  /*9df0*/  FFMA.FTZ R209, R106, R10.reuse, -R101.reuse ;  /* 0x0000000a6ad17223 */ /* 0x180fe20000010865 */
[----:B------:R-:W3:Y:S01]  /*9e00*/  MUFU.EX2 R92, R92 ;  /* 0x0000005c005c7308 */ /* 0x000ee20000000800 */
[----:B----4-:R-:W-:Y:S01]  /*9e10*/  FADD.FTZ R123, R179, R12 ;  /* 0x0000000cb37b7221 */ /* 0x010fe20000010000 */
        /* <DEDUP_REMOVED lines=12> */
[----:B------:R-:W-:-:S02]  /*9ee0*/  FFMA.FTZ R94, R95, R10, -R101 ;  /* 0x0000000a5f5e7223 */ /* 0x000fc40000010865 */
[----:B------:R-:W1:Y:S01]  /*9ef0*/  MUFU.EX2 R181, R181 ;  /* 0x000000b500b57308 */ /* 0x000e620000000800 */
[----:B---3--:R-:W-:-:S07]  /*9f00*/  FADD.FTZ R12, R92, R123 ;  /* 0x0000007b5c0c7221 */ /* 0x008fce0000010000 */
[----:B------:R-:W3:Y:S01]  /*9f10*/  MUFU.EX2 R169, R169 ;  /* 0x000000a900a97308 */ /* 0x000ee20000000800 */
[----:B----4-:R-:W-:-:S07]  /*9f20*/  FADD.FTZ R14, R180, R131 ;  /* 0x00000083b40e7221 */ /* 0x010fce0000010000 */
[----:B------:R-:W4:Y:S01]  /*9f30*/  MUFU.EX2 R96, R96 ;  /* 0x0000006000607308 */ /* 0x000f220000000800 */
[----:B-1----:R-:W-:-:S07]  /*9f40*/  FADD.FTZ R123, R181, R12 ;  /* 0x0000000cb57b7221 */ /* 0x002fce0000010000 */
        /* <DEDUP_REMOVED lines=117> */
[----:B----4-:R-:W-:Y:S01]  /*a6a0*/  FADD.FTZ R14, R210, R103 ;  /* 0x00000067d20e7221 */ /* 0x010fe20000010000 */
[----:B------:R-:W-:-:S05]  /*a6b0*/  IMAD.U32 R103, RZ, RZ, UR38 ;  /* 0x00000026ff677e24 */ /* 0x000fca000f8e00ff */
[----:B------:R-:W-:Y:S01]  /*a6c0*/  @P1 LEA R103, R103, UR39, 0x3 ;  /* 0x0000002767671c11 */ /* 0x000fe2000f8e18ff */
        /* <DEDUP_REMOVED lines=9> */
[----:B---3--:R-:W-:Y:S01]  /*a760*/  FADD.FTZ R91, R213, R12 ;  /* 0x0000000cd55b7221 */ /* 0x008fe20000010000 */
[----:B------:R-:W-:-:S05]  /*a770*/  @P1 VIADD R12, R103, 0x34840 ;  /* 0x00034840670c1836 */ /* 0x000fca0000000000 */
[----:B--2---:R-:W-:Y:S01]  /*a780*/  @P1 PRMT R12, R229, 0x654, R12 ;  /* 0x00000654e50c1816 */ /* 0x004fe2000000000c */
[----:B------:R-:W2:Y:S01]  /*a790*/  MUFU.EX2 R214, R214 ;  /* 0x000000d600d67308 */ /* 0x000ea20000000800 */
[----:B----4-:R-:W-:Y:S02]  /*a7a0*/  FADD.FTZ R99, R105, R14 ;  /* 0x0000000e69637221 */ /* 0x010fe40000010000 */
[----:B------:R3:W-:Y:S05]  /*a7b0*/  @P1 SYNCS.ARRIVE.TRANS64.RED.A1T0 RZ, [R12+URZ], RZ ;  /* 0x000000ff0cff19a7 */ /* 0x0007ea000810043f */
[----:B------:R-:W4:Y:S01]  /*a7c0*/  MUFU.EX2 R215, R215 ;  /* 0x000000d700d77308 */ /* 0x000f220000000800 */
[----:B-1----:R-:W-:-:S07]  /*a7d0*/  FADD.FTZ R14, R98, R91 ;  /* 0x0000005b620e7221 */ /* 0x002fce0000010000 */
[----:B------:R-:W1:Y:S01]  /*a7e0*/  MUFU.EX2 R97, R97 ;  /* 0x0000006100617308 */ /* 0x000e620000000800 */
[----:B--2---:R-:W-:-:S07]  /*a7f0*/  FADD.FTZ R132, R214, R99 ;  /* 0x00000063d6847221 */ /* 0x004fce0000010000 */
[----:B------:R-:W3:Y:S01]  /*a800*/  MUFU.EX2 R102, R102 ;  /* 0x0000006600667308 */ /* 0x000ee20000000800 */
[----:B----4-:R-:W-:-:S07]  /*a810*/  FADD.FTZ R91, R215, R14 ;  /* 0x0000000ed75b7221 */ /* 0x010fce0000010000 */
[----:B------:R-:W2:Y:S01]  /*a820*/  MUFU.EX2 R216, R216 ;  /* 0x000000d800d87308 */ /* 0x000ea20000000800 */
[----:B-1----:R-:W-:-:S07]  /*a830*/  FADD.FTZ R95, R97, R132 ;  /* 0x00000084615f7221 */ /* 0x002fce0000010000 */
[----:B------:R-:W1:Y:S01]  /*a840*/  MUFU.EX2 R217, R217 ;  /* 0x000000d900d97308 */ /* 0x000e620000000800 */
[----:B---3--:R-:W-:-:S07]  /*a850*/  FADD.FTZ R12, R102, R91 ;  /* 0x0000005b660c7221 */ /* 0x008fce0000010000 */
[----:B------:R-:W3:Y:S01]  /*a860*/  MUFU.EX2 R89, R89 ;  /* 0x0000005900597308 */ /* 0x000ee20000000800 */
[----:B--2---:R-:W-:-:S07]  /*a870*/  FADD.FTZ R14, R216, R95 ;  /* 0x0000005fd80e7221 */ /* 0x004fce0000010000 */
        /* <DEDUP_REMOVED lines=9> */
[----:B---3--:R-:W-:Y:S01]  /*a910*/  FADD.FTZ R91, R219, R12 ;  /* 0x0000000cdb5b7221 */ /* 0x008fe20000010000 */
[----:B--2---:R-:W-:-:S03]  /*a920*/  FADD.FTZ R14, R93, R14 ;  /* 0x0000000e5d0e7221 */ /* 0x004fc60000010000 */
[----:B-1----:R-:W-:Y:S01]  /*a930*/  FADD.FTZ R12, R94, R91 ;  /* 0x0000005b5e0c7221 */ /* 0x002fe20000010000 */
[----:B------:R-:W-:Y:S06]  /*a940*/  @!P0 BRA `(.L_x_5661) ;  /* 0x0000000000048947 */ /* 0x000fec0003800000 */
[----:B------:R-:W-:Y:S01]  /*a950*/  BPT.TRAP 0x1 ;  /* 0x000000040000795c */ /* 0x000fe20000300000 */
.L_x_5661:
[----:B------:R-:W-:Y:S01]  /*a960*/  ISETP.NE.AND P1, PT, R19, RZ, PT ;  /* 0x000000ff1300720c */ /* 0x000fe20003f25270 */
[----:B------:R-:W-:Y:S01]  /*a970*/  IMAD.U32 R132, RZ, RZ, UR7 ;  /* 0x00000007ff847e24 */ /* 0x000fe2000f8e00ff */
[----:B------:R-:W-:Y:S01]  /*a980*/  UMOV UR37, UR60 ;  /* 0x0000003c00257c82 */ /* 0x000fe20008000000 */
[----:B------:R-:W-:Y:S01]  /*a990*/  UMOV UR7, UR38 ;  /* 0x0000002600077c82 */ /* 0x000fe20008000000 */
        /* <DEDUP_REMOVED lines=9> */
[----:B------:R-:W-:Y:S01]  /*aa30*/  @P1 LEA R132, R132, UR39, 0x3 ;  /* 0x0000002784841c11 */ /* 0x000fe2000f8e18ff */
        /* <DEDUP_REMOVED lines=9> */
[----:B------:R-:W-:Y:S01]  /*aad0*/  @P1 PRMT R132, R23, 0x654, R132 ;  /* 0x0000065417841816 */ /* 0x000fe20000000084 */
[-C--:B------:R-:W-:Y:S01]  /*aae0*/  FMUL.FTZ R56, R56, R21.reuse ;  /* 0x0000001538387220 */ /* 0x080fe20000410000 */
[-C--:B------:R-:W-:Y:S01]  /*aaf0*/  FMUL.FTZ R57, R57, R21.reuse ;  /* 0x0000001539397220 */ /* 0x080fe20000410000 */
[-C--:B------:R-:W-:Y:S01]  /*ab00*/  FMUL.FTZ R60, R60, R21.reuse ;  /* 0x000000153c3c7220 */ /* 0x080fe20000410000 */
[----:B------:R1:W-:Y:S01]  /*ab10*/  @P1 SYNCS.ARRIVE.TRANS64.RED.A1T0 RZ, [R132+URZ], RZ ;  /* 0x000000ff84ff19a7 */ /* 0x0003e2000810043f */
[----:B------:R-:W-:Y:S01]  /*ab20*/  ISETP.GT.AND P1, PT, R20, RZ, PT ;  /* 0x000000ff1400720c */ /* 0x000fe20003f24270 */
        /* <DEDUP_REMOVED lines=46> */
[----:B------:R-:W-:Y:S01]  /*ae10*/  VIADD R20, R20, 0xffffffff ;  /* 0xffffffff14147836 */ /* 0x000fe20000000000 */
[----:B------:R-:W-:Y:S01]  /*ae20*/  F2FP.F16.F32.PACK_AB R178, R173, R178 ;  /* 0x000000b2adb2723e */ /* 0x000fe200000000ff */
[----:B------:R-:W-:Y:S01]  /*ae30*/  IMAD.MOV.U32 R21, RZ, RZ, R13 ;  /* 0x000000ffff157224 */ /* 0x000fe200078e000d */
[----:B------:R-:W-:Y:S01]  /*ae40*/  F2FP.F16.F32.PACK_AB R179, R92, R179 ;  /* 0x000000b35cb3723e */ /* 0x000fe200000000ff */
[----:B------:R-:W-:Y:S01]  /*ae50*/  IMAD.MOV.U32 R15, RZ, RZ, R11 ;  /* 0x000000ffff0f7224 */ /* 0x000fe200078e000b */
        /* <DEDUP_REMOVED lines=39> */
[----:B------:R-:W-:Y:S01]  /*b0d0*/  F2FP.F16.F32.PACK_AB R219, R94, R219 ;  /* 0x000000db5edb723e */ /* 0x000fe200000000ff */
[----:B-1----:R-:W-:Y:S06]  /*b0e0*/  @P1 BRA `(.L_x_5662) ;  /* 0xffffffb400001947 */ /* 0x002fec000383ffff */
.L_x_5651:
[----:B------:R-:W-:Y:S06]  /*b0f0*/  BAR.ARV 0x8, 0x120 ;  /* 0x0204800000007b1d */ /* 0x000fec0000002000 */
[----:B------:R-:W-:Y:S05]  /*b100*/  @!P0 BRA `(.L_x_5663) ;  /* 0x0000000000048947 */ /* 0x000fea0003800000 */
[----:B------:R-:W-:Y:S01]  /*b110*/  BPT.TRAP 0x1 ;  /* 0x000000040000795c */ /* 0x000fe20000300000 */
.L_x_5663:
[----:B------:R-:W-:Y:S01]  /*b120*/  ULEA UR5, UR38, UR39, 0x3 ;  /* 0x0000002726057291 */ /* 0x000fe2000f8e183f */
[----:B------:R-:W-:-:S05]  /*b130*/  IMAD.U32 R0, RZ, RZ, UR60 ;  /* 0x0000003cff007e24 */ /* 0x000fca000f8e00ff */
[----:B------:R-:W-:-:S04]  /*b140*/  SHF.L.U32 R0, R0, 0x1f, RZ ;  /* 0x0000001f00007819 */ /* 0x000fc800000006ff */
[----:B------:R1:W2:Y:S01]  /*b150*/  SYNCS.PHASECHK.TRANS64.TRYWAIT P1, [UR5+0x34850], R0 ;  /* 0x03485000ff0075a7 */ /* 0x0002a20008020145 */
[----:B------:R-:W-:Y:S05]  /*b160*/  @!P0 BRA `(.L_x_5664) ;  /* 0x0000000000048947 */ /* 0x000fea0003800000 */
[----:B------:R-:W-:Y:S01]  /*b170*/  BPT.TRAP 0x1 ;  /* 0x000000040000795c */ /* 0x000fe20000300000 */
.L_x_5664:
[----:B--2---:R-:W-:Y:S05]  /*b180*/  @P1 BRA `(.L_x_5665) ;  /* 0x0000000000081947 */ /* 0x004fea0003800000 */
[----:B------:R-:W2:Y:S02]  /*b190*/  SYNCS.PHASECHK.TRANS64.TRYWAIT P1, [UR5+0x34850], R0 ;  /* 0x03485000ff0075a7 */ /* 0x000ea40008020145 */
[----:B--2---:R-:W-:Y:S05]  /*b1a0*/  @!P1 BRA `(.L_x_5666) ;  /* 0x0000004800009947 */ /* 0x004fea0003800000 */
.L_x_5665:
[----:B------:R-:W-:Y:S01]  /*b1b0*/  UIADD3 UR4, UR39, 0x400, URZ ;  /* 0x0000040027047890 */ /* 0x000fe2000fffe03f */
[----:B------:R-:W-:Y:S01]  /*b1c0*/  WARPGROUP.ARRIVE ;  /* 0x00000000000079c5 */ /* 0x000fe20000000000 */
[----:B------:R-:W-:Y:S01]  /*b1d0*/  UMOV UR7, 0x40000040 ;  /* 0x4000004000077882 */ /* 0x000fe20000000000 */
[----:B--2---:R-:W2:Y:S01]  /*b1e0*/  SHFL.BFLY PT, R3, R14, 0x2, 0x1f ;  /* 0x0c401f000e037f89 */ /* 0x004ea200000e0000 */
[----:B------:R-:W-:Y:S01]  /*b1f0*/  USHF.R.U32.HI UR4, URZ, 0x4, UR4 ;  /* 0x000000043f047899 */ /* 0x000fe20008011604 */
[----:B------:R-:W-:Y:S02]  /*b200*/  IMAD.MOV.U32 R4, RZ, RZ, RZ ;  /* 0x000000ffff047224 */ /* 0x000fe400078e00ff */
[----:B------:R-:W3:Y:S01]  /*b210*/  SHFL.BFLY PT, R5, R12, 0x2, 0x1f ;  /* 0x0c401f000c057f89 */ /* 0x000ee200000e0000 */
[----:B------:R-:W-:Y:S01]  /*b220*/  ULOP3.LUT UR4, UR4, 0x3fff, URZ, 0xc0, !UPT ;  /* 0x00003fff04047892 */ /* 0x000fe2000f8ec03f */
[----:B------:R-:W-:-:S03]  /*b230*/  IMAD.MOV.U32 R8, RZ, RZ, RZ ;  /* 0x000000ffff087224 */ /* 0x000fc600078e00ff */
[----:B------:R-:W-:-:S04]  /*b240*/  ULOP3.LUT UR4, UR4, 0x5800000, URZ, 0xfc, !UPT ;  /* 0x0580000004047892 */ /* 0x000fc8000f8efc3f */
[----:B------:R-:W-:-:S07]  /*b250*/  UIMAD UR4, UR38, 0xb00, UR4 ;  /* 0x00000b00260478a4 */ /* 0x000fce000f8e0204 */
[----:B------:R-:W-:Y:S02]  /*b260*/  UMOV UR6, UR4 ;  /* 0x0000000400067c82 */ /* 0x000fe40008000000 */
[----:B------:R-:W-:Y:S01]  /*b270*/  HGMMA.64x128x16.F32 R24, R176, gdesc[UR4].tnspB, R24, gsb0 ;  /* 0x41e00004b0187df0 */ /* 0x000fe20008000818 */
[----:B------:R-:W-:Y:S01]  /*b280*/  UIADD3 UR6, UR4, 0x80, URZ ;  /* 0x0000008004067890 */ /* 0x000fe2000fffe03f */
[----:B--2---:R-:W-:Y:S01]  /*b290*/  FADD.FTZ R3, R3, R14 ;  /* 0x0000000e03037221 */ /* 0x004fe20000010000 */
[----:B------:R-:W-:Y:S01]  /*b2a0*/  UMOV UR7, 0x40000040 ;  /* 0x4000004000077882 */ /* 0x000fe20000000000 */
[----:B---3--:R-:W-:-:S03]  /*b2b0*/  FADD.FTZ R5, R5, R12 ;  /* 0x0000000c05057221 */ /* 0x008fc60000010000 */
[----:B-1----:R-:W1:Y:S04]  /*b2c0*/  SHFL.BFLY PT, R0, R3, 0x1, 0x1f ;  /* 0x0c201f0003007f89 */ /* 0x002e6800000e0000 */
[----:B------:R-:W2:Y:S01]  /*b2d0*/  SHFL.BFLY PT, R2, R5, 0x1, 0x1f ;  /* 0x0c201f0005027f89 */ /* 0x000ea200000e0000 */
[----:B-1----:R-:W-:Y:S01]  /*b2e0*/  FADD.FTZ R15, R3, R0 ;  /* 0x00000000030f7221 */ /* 0x002fe20000010000 */
[----:B------:R-:W-:Y:S02]  /*b2f0*/  IMAD.MOV.U32 R0, RZ, RZ, -0x800000 ;  /* 0xff800000ff007424 */ /* 0x000fe400078e00ff */
[----:B--2---:R-:W-:Y:S02]  /*b300*/  FADD.FTZ R20, R5, R2 ;  /* 0x0000000205147221 */ /* 0x004fe40000010000 */
[----:B------:R-:W-:Y:S01]  /*b310*/  FSETP.NE.FTZ.AND P1, PT, R15, RZ, PT ;  /* 0x000000ff0f00720b */ /* 0x000fe20003f35000 */
[----:B------:R-:W-:-:S02]  /*b320*/  IMAD.MOV.U32 R2, RZ, RZ, -0x800000 ;  /* 0xff800000ff027424 */ /* 0x000fc400078e00ff */
        /* <DEDUP_REMOVED lines=61> */
[----:B-1-34-:R-:W-:Y:S05]  /*b700*/  @!P0 BRA `(.L_x_5667) ;  /* 0x0000000000048947 */ /* 0x01afea0003800000 */
[----:B------:R-:W-:Y:S01]  /*b710*/  BPT.TRAP 0x1 ;  /* 0x000000040000795c */ /* 0x000fe20000300000 */
.L_x_5667:
[----:B------:R-:W-:Y:S01]  /*b720*/  ISETP.NE.AND P3, PT, R19, RZ, PT ;  /* 0x000000ff1300720c */ /* 0x000fe20003f65270 */
[-C--:B------:R-:W-:Y:S01]  /*b730*/  FMUL.FTZ R6, R24, R4.reuse ;  /* 0x0000000418067220 */ /* 0x080fe20000410000 */
[----:B------:R-:W-:Y:S01]  /*b740*/  IADD3 R5, P1, R16, 0x40, RZ ;  /* 0x0000004010057810 */ /* 0x000fe20007f3e0ff */
[-C--:B------:R-:W-:Y:S01]  /*b750*/  FMUL.FTZ R25, R25, R4.reuse ;  /* 0x0000000419197220 */ /* 0x080fe20000410000 */
[-C--:B------:R-:W-:Y:S01]  /*b760*/  FMUL.FTZ R29, R29, R4.reuse ;  /* 0x000000041d1d7220 */ /* 0x080fe20000410000 */
[-C--:B------:R-:W-:Y:S01]  /*b770*/  FMUL.FTZ R88, R28, R4.reuse ;  /* 0x000000041c587220 */ /* 0x080fe20000410000 */
[----:B------:R-:W-:Y:S01]  /*b780*/  LOP3.LUT R24, R5, 0x380, RZ, 0xc0, !PT ;  /* 0x0000038005187812 */ /* 0x000fe200078ec0ff */
        /* <DEDUP_REMOVED lines=29> */
[----:B------:R-:W-:Y:S01]  /*b960*/  SHF.R.U64 R24, R24, 0x3, RZ ;  /* 0x0000000318187819 */ /* 0x000fe200000012ff */
[-C--:B------:R-:W-:Y:S01]  /*b970*/  FMUL.FTZ R28, R26, R8.reuse ;  /* 0x000000081a1c7220 */ /* 0x080fe20000410000 */
[----:B------:R-:W-:Y:S01]  /*b980*/  IADD3 R3, P0, R16, 0x20, RZ ;  /* 0x0000002010037810 */ /* 0x000fe20007f1e0ff */
[----:B------:R-:W-:Y:S01]  /*b990*/  @P3 VIADD R4, R4, 0x34860 ;  /* 0x0003486004043836 */ /* 0x000fe20000000000 */
[----:B------:R-:W-:Y:S01]  /*b9a0*/  LOP3.LUT R24, R24, R5, RZ, 0x3c, !PT ;  /* 0x0000000518187212 */ /* 0x000fe200078e3cff */
[-C--:B------:R-:W-:Y:S01]  /*b9b0*/  FMUL.FTZ R27, R27, R8.reuse ;  /* 0x000000081b1b7220 */ /* 0x080fe20000410000 */
[C---:B------:R-:W-:Y:S01]  /*b9c0*/  LOP3.LUT R5, R16.reuse, 0x380, RZ, 0xc0, !PT ;  /* 0x0000038010057812 */ /* 0x040fe200078ec0ff */
[----:B------:R-:W-:Y:S01]  /*b9d0*/  UIADD3 UR35, -UR36, URZ, URZ ;  /* 0x0000003f24237290 */ /* 0x000fe2000fffe13f */
[----:B------:R-:W-:Y:S01]  /*b9e0*/  @P3 PRMT R4, R23, 0x654, R4 ;  /* 0x0000065417043816 */ /* 0x000fe20000000004 */
[----:B------:R-:W-:Y:S01]  /*b9f0*/  ULDC UR4, c[0x0][0xdb4] ;  /* 0x00036d0000047ab9 */ /* 0x000fe20000000800 */
[----:B------:R-:W-:Y:S01]  /*ba00*/  IADD3 R15, P6, R16, 0x4000, RZ ;  /* 0x00004000100f7810 */ /* 0x000fe20007fde0ff */
[-C--:B------:R-:W-:Y:S01]  /*ba10*/  FMUL.FTZ R7, R31, R8.reuse ;  /* 0x000000081f077220 */ /* 0x080fe20000410000 */
[----:B------:R-:W-:Y:S01]  /*ba20*/  SHF.R.U64 R5, R5, 0x3, RZ ;  /* 0x0000000305057819 */ /* 0x000fe200000012ff */
[----:B------:R1:W-:Y:S01]  /*ba30*/  @P3 SYNCS.ARRIVE.TRANS64.RED.A1T0 RZ, [R4+URZ], RZ ;  /* 0x000000ff04ff39a7 */ /* 0x0003e2000810043f */
[----:B------:R-:W-:Y:S01]  /*ba40*/  LOP3.LUT R26, R3, 0x380, RZ, 0xc0, !PT ;  /* 0x00000380031a7812 */ /* 0x000fe200078ec0ff */
[-C--:B------:R-:W-:Y:S01]  /*ba50*/  FMUL.FTZ R30, R30, R8.reuse ;  /* 0x000000081e1e7220 */ /* 0x080fe20000410000 */
[----:B------:R-:W-:Y:S01]  /*ba60*/  LOP3.LUT R14, R15, 0x380, RZ, 0xc0, !PT ;  /* 0x000003800f0e7812 */ /* 0x000fe200078ec0ff */
[-C--:B------:R-:W-:Y:S01]  /*ba70*/  FMUL.FTZ R35, R35, R8.reuse ;  /* 0x0000000823237220 */ /* 0x080fe20000410000 */
[----:B------:R-:W-:Y:S01]  /*ba80*/  SHF.R.U64 R26, R26, 0x3, RZ ;  /* 0x000000031a1a7819 */ /* 0x000fe200000012ff */
[-C--:B------:R-:W-:Y:S01]  /*ba90*/  FMUL.FTZ R34, R34, R8.reuse ;  /* 0x0000000822227220 */ /* 0x080fe20000410000 */
[----:B------:R-:W-:Y:S01]  /*baa0*/  SHF.R.U64 R14, R14, 0x3, RZ ;  /* 0x000000030e0e7819 */ /* 0x000fe200000012ff */
[----:B------:R-:W-:Y:S01]  /*bab0*/  FMUL.FTZ R39, R39, R8 ;  /* 0x0000000827277220 */ /* 0x000fe20000410000 */
[----:B-1----:R-:W-:Y:S01]  /*bac0*/  LOP3.LUT R4, R5, R16, RZ, 0x3c, !PT ;  /* 0x0000001005047212 */ /* 0x002fe200078e3cff */
[--C-:B------:R-:W-:Y:S01]  /*bad0*/  IMAD.MOV.U32 R5, RZ, RZ, R17.reuse ;  /* 0x000000ffff057224 */ /* 0x100fe200078e0011 */
[----:B------:R-:W-:Y:S01]  /*bae0*/  R2UR UR7, R224 ;  /* 0x00000000e00772ca */ /* 0x000fe200000e0000 */
[-C--:B------:R-:W-:Y:S01]  /*baf0*/  FMUL.FTZ R38, R38, R8.reuse ;  /* 0x0000000826267220 */ /* 0x080fe20000410000 */
[----:B------:R-:W-:Y:S01]  /*bb00*/  LOP3.LUT R26, R26, R3, RZ, 0x3c, !PT ;  /* 0x000000031a1a7212 */ /* 0x000fe200078e3cff */
[----:B------:R-:W-:Y:S01]  /*bb10*/  FMUL.FTZ R43, R43, R8 ;  /* 0x000000082b2b7220 */ /* 0x000fe20000410000 */
[----:B------:R-:W-:Y:S01]  /*bb20*/  MOV R3, R4 ;  /* 0x0000000400037202 */ /* 0x000fe20000000f00 */
[----:B------:R-:W-:Y:S01]  /*bb30*/  FMUL.FTZ R42, R42, R8 ;  /* 0x000000082a2a7220 */ /* 0x000fe20000410000 */
[----:B------:R-:W-:Y:S01]  /*bb40*/  F2FP.F16.F32.PACK_AB R5, R27, R28 ;  /* 0x0000001c1b05723e */ /* 0x000fe200000000ff */
[--C-:B------:R-:W-:Y:S01]  /*bb50*/  IMAD.X R27, RZ, RZ, R17.reuse, P0 ;  /* 0x000000ffff1b7224 */ /* 0x100fe200000e0611 */
[----:B------:R-:W-:Y:S01]  /*bb60*/  LOP3.LUT R14, R14, R15, RZ, 0x3c, !PT ;  /* 0x0000000f0e0e7212 */ /* 0x000fe200078e3cff */
[--C-:B------:R-:W-:Y:S01]  /*bb70*/  IMAD.X R15, RZ, RZ, R17.reuse, P6 ;  /* 0x000000ffff0f7224 */ /* 0x100fe200030e0611 */
[----:B------:R-:W-:Y:S01]  /*bb80*/  R2UR UR6, R223 ;  /* 0x00000000df0672ca */ /* 0x000fe200000e0000 */
[----:B------:R-:W-:Y:S01]  /*bb90*/  FMUL.FTZ R47, R47, R8 ;  /* 0x000000082f2f7220 */ /* 0x000fe20000410000 */
[----:B------:R-:W-:Y:S01]  /*bba0*/  F2FP.F16.F32.PACK_AB R4, R25, R6 ;  /* 0x000000061904723e */ /* 0x000fe200000000ff */
[----:B------:R-:W-:Y:S01]  /*bbb0*/  UIMAD UR35, UR4, UR35, UR7 ;  /* 0x00000023042372a4 */ /* 0x000fe2000f8e0207 */
[----:B------:R-:W-:Y:S01]  /*bbc0*/  F2FP.F16.F32.PACK_AB R6, R29, R88 ;  /* 0x000000581d06723e */ /* 0x000fe200000000ff */
[----:B------:R-:W-:Y:S01]  /*bbd0*/  UIADD3 UR34, -UR7, URZ, URZ ;  /* 0x0000003f07227290 */ /* 0x000fe2000fffe13f */
[----:B------:R-:W-:Y:S01]  /*bbe0*/  MOV R29, R26 ;  /* 0x0000001a001d7202 */ /* 0x000fe20000000f00 */
[----:B------:R-:W-:Y:S01]  /*bbf0*/  FMUL.FTZ R46, R46, R8 ;  /* 0x000000082e2e7220 */ /* 0x000fe20000410000 */
[----:B------:R-:W-:Y:S01]  /*bc00*/  MOV R26, R14 ;  /* 0x0000000e001a7202 */ /* 0x000fe20000000f00 */
[-C--:B------:R-:W-:Y:S01]  /*bc10*/  FMUL.FTZ R51, R51, R8.reuse ;  /* 0x0000000833337220 */ /* 0x080fe20000410000 */
[----:B------:R-:W1:Y:S01]  /*bc20*/  LDC.64 R14, c[0x0][0xb78] ;  /* 0x0002de00ff0e7b82 */ /* 0x000e620000000a00 */
[----:B------:R-:W-:Y:S01]  /*bc30*/  IADD3 R9, P3, R16, 0x4060, RZ ;  /* 0x0000406010097810 */ /* 0x000fe20007f7e0ff */
        /* <DEDUP_REMOVED lines=20> */
[----:B------:R-:W-:Y:S01]  /*bd80*/  ULDC UR5, c[0x0][0xda8] ;  /* 0x00036a0000057ab9 */ /* 0x000fe20000000800 */
[----:B------:R-:W-:Y:S01]  /*bd90*/  USHF.R.S32.HI UR4, URZ, 0x1f, UR35 ;  /* 0x0000001f3f047899 */ /* 0x000fe20008011423 */
[----:B------:R-:W-:Y:S01]  /*bda0*/  LOP3.LUT R8, R9, 0x380, RZ, 0xc0, !PT ;  /* 0x0000038009087812 */ /* 0x000fe200078ec0ff */
[----:B------:R-:W-:Y:S01]  /*bdb0*/  ULDC.64 UR8, c[0x0][0xb70] ;  /* 0x0002dc0000087ab9 */ /* 0x000fe20000000a00 */
[----:B------:R-:W-:Y:S01]  /*bdc0*/  LOP3.LUT R20, R21, 0x380, RZ, 0xc0, !PT ;  /* 0x0000038015147812 */ /* 0x000fe200078ec0ff */
[----:B------:R-:W-:Y:S01]  /*bdd0*/  UIMAD UR34, UR5, UR34, UR6 ;  /* 0x00000022052272a4 */ /* 0x000fe2000f8e0206 */
[C---:B------:R-:W-:Y:S01]  /*bde0*/  IADD3 R11, P4, R16.reuse, 0x4040, RZ ;  /* 0x00004040100b7810 */ /* 0x040fe20007f9e0ff */
[----:B------:R-:W-:Y:S01]  /*bdf0*/  UIMAD UR6, UR4, UR8, URZ ;  /* 0x00000008040672a4 */ /* 0x000fe2000f8e023f */
[----:B------:R-:W-:Y:S01]  /*be00*/  IADD3 R13, P5, R16, 0x4020, RZ ;  /* 0x00004020100d7810 */ /* 0x000fe20007fbe0ff */
[----:B------:R-:W-:Y:S01]  /*be10*/  USHF.L.U32 UR34, UR34, 0x7, URZ ;  /* 0x0000000722227899 */ /* 0x000fe2000800063f */
[----:B------:R-:W-:Y:S01]  /*be20*/  SHF.R.U64 R8, R8, 0x3, RZ ;  /* 0x0000000308087819 */ /* 0x000fe200000012ff */
[----:B------:R-:W-:Y:S01]  /*be30*/  UIMAD.WIDE.U32 UR4, UR35, UR8, URZ ;  /* 0x00000008230472a5 */ /* 0x000fe2000f8e003f */
[----:B------:R-:W-:Y:S01]  /*be40*/  SHF.R.U64 R20, R20, 0x3, RZ ;  /* 0x0000000314147819 */ /* 0x000fe200000012ff */
[----:B------:R-:W-:Y:S01]  /*be50*/  UIMAD UR6, UR35, UR9, UR6 ;  /* 0x00000009230672a4 */ /* 0x000fe2000f8e0206 */
[----:B------:R-:W-:Y:S01]  /*be60*/  LOP3.LUT R10, R11, 0x380, RZ, 0xc0, !PT ;  /* 0x000003800b0a7812 */ /* 0x000fe200078ec0ff */
[----:B------:R-:W-:Y:S01]  /*be70*/  USHF.R.S32.HI UR7, URZ, 0x1f, UR36 ;  /* 0x0000001f3f077899 */ /* 0x000fe20008011424 */
[----:B------:R-:W-:Y:S01]  /*be80*/  LOP3.LUT R12, R13, 0x380, RZ, 0xc0, !PT ;  /* 0x000003800d0c7812 */ /* 0x000fe200078ec0ff */
[----:B------:R-:W-:Y:S01]  /*be90*/  UIADD3 UR6, UR5, UR6, URZ ;  /* 0x0000000605067290 */ /* 0x000fe2000fffe03f */
[----:B------:R-:W-:Y:S01]  /*bea0*/  F2FP.F16.F32.PACK_AB R7, R7, R30 ;  /* 0x0000001e0707723e */ /* 0x000fe200000000ff */
[----:B------:R-:W-:Y:S01]  /*beb0*/  BAR.SYNC.DEFER_BLOCKING 0x1, 0x100 ;  /* 0x0044000000007b1d */ /* 0x000fe20000010000 */
[----:B------:R-:W-:Y:S01]  /*bec0*/  LOP3.LUT R8, R8, R9, RZ, 0x3c, !PT ;  /* 0x0000000908087212 */ /* 0x000fe200078e3cff */
[--C-:B------:R-:W-:Y:S01]  /*bed0*/  IMAD.X R9, RZ, RZ, R17.reuse, P3 ;  /* 0x000000ffff097224 */ /* 0x100fe200018e0611 */
[----:B------:R-:W-:Y:S01]  /*bee0*/  LOP3.LUT R20, R20, R21, RZ, 0x3c, !PT ;  /* 0x0000001514147212 */ /* 0x000fe200078e3cff */
[--C-:B------:R-:W-:Y:S01]  /*bef0*/  IMAD.X R21, RZ, RZ, R17.reuse, P2 ;  /* 0x000000ffff157224 */ /* 0x100fe200010e0611 */
[----:B------:R-:W-:Y:S01]  /*bf00*/  SHF.R.U64 R10, R10, 0x3, RZ ;  /* 0x000000030a0a7819 */ /* 0x000fe200000012ff */
[----:B------:R-:W-:Y:S01]  /*bf10*/  VIADD R31, R227, UR34 ;  /* 0x00000022e31f7c36 */ /* 0x000fe20008000000 */
[----:B------:R-:W-:Y:S01]  /*bf20*/  SHF.R.U64 R12, R12, 0x3, RZ ;  /* 0x000000030c0c7819 */ /* 0x000fe200000012ff */
[--C-:B------:R-:W-:Y:S01]  /*bf30*/  IMAD.X R25, RZ, RZ, R17.reuse, P1 ;  /* 0x000000ffff197224 */ /* 0x100fe200008e0611 */
[----:B------:R-:W-:Y:S01]  /*bf40*/  LOP3.LUT R10, R10, R11, RZ, 0x3c, !PT ;  /* 0x0000000b0a0a7212 */ /* 0x000fe200078e3cff */
[--C-:B------:R-:W-:Y:S01]  /*bf50*/  IMAD.X R11, RZ, RZ, R17.reuse, P4 ;  /* 0x000000ffff0b7224 */ /* 0x100fe200020e0611 */
[----:B------:R-:W-:Y:S01]  /*bf60*/  LOP3.LUT R12, R12, R13, RZ, 0x3c, !PT ;  /* 0x0000000d0c0c7212 */ /* 0x000fe200078e3cff */
[----:B------:R-:W-:Y:S01]  /*bf70*/  IMAD.X R13, RZ, RZ, R17, P5 ;  /* 0x000000ffff0d7224 */ /* 0x000fe200028e0611 */
[----:B------:R-:W-:Y:S01]  /*bf80*/  MOV R27, R20 ;  /* 0x00000014001b7202 */ /* 0x000fe20000000f00 */
[----:B------:R-:W-:Y:S01]  /*bf90*/  IMAD.U32 R21, RZ, RZ, UR5 ;  /* 0x00000005ff157e24 */ /* 0x000fe2000f8e00ff */
[----:B------:R-:W-:Y:S01]  /*bfa0*/  LOP3.LUT P0, RZ, R222, 0x3, RZ, 0xc0, !PT ;  /* 0x00000003deff7812 */ /* 0x000fe2000780c0ff */
[----:B------:R-:W-:Y:S01]  /*bfb0*/  IMAD.U32 R20, RZ, RZ, UR4 ;  /* 0x00000004ff147e24 */ /* 0x000fe2000f8e00ff */
[----:B------:R-:W-:Y:S01]  /*bfc0*/  ULDC UR4, c[0x0][0xa88] ;  /* 0x0002a20000047ab9 */ /* 0x000fe20000000800 */
[----:B------:R-:W-:Y:S01]  /*bfd0*/  IMAD.U32 R21, RZ, RZ, UR6 ;  /* 0x00000006ff157e24 */ /* 0x000fe2000f8e00ff */
[----:B------:R-:W-:Y:S01]  /*bfe0*/  MOV R28, R24 ;  /* 0x00000018001c7202 */ /* 0x000fe20000000f00 */
[----:B------:R-:W-:Y:S01]  /*bff0*/  ULDC.64 UR12, c[0x0][0x208] ;  /* 0x00008200000c7ab9 */ /* 0x000fe20000000a00 */
[----:B------:R-:W-:Y:S01]  /*c000*/  MOV R24, R10 ;  /* 0x0000000a00187202 */ /* 0x000fe20000000f00 */
[----:B-1----:R-:W-:Y:S01]  /*c010*/  IMAD.WIDE.U32 R20, R14, UR36, R20 ;  /* 0x000000240e147c25 */ /* 0x002fe2000f8e0014 */
[----:B------:R-:W-:Y:S01]  /*c020*/  MOV R25, R12 ;  /* 0x0000000c00197202 */ /* 0x000fe20000000f00 */
[----:B------:R1:W-:Y:S01]  /*c030*/  STSM.16.M88.4 [R3], R4 ;  /* 0x0000000403007844 */ /* 0x0003e20000000200 */
        /* <DEDUP_REMOVED lines=8> */
[----:B-1----:R-:W-:Y:S01]  /*c0c0*/  MOV R3, R8 ;  /* 0x0000000800037202 */ /* 0x002fe20000000f00 */
[----:B------:R-:W-:Y:S01]  /*c0d0*/  VIADD R9, R31, 0x8 ;  /* 0x000000081f097836 */ /* 0x000fe20000000000 */
[----:B------:R-:W-:Y:S01]  /*c0e0*/  F2FP.F16.F32.PACK_AB R4, R33, R32 ;  /* 0x000000202104723e */ /* 0x000fe200000000ff */
[----:B------:R-:W-:Y:S01]  /*c0f0*/  IMAD R8, R14, UR7, RZ ;  /* 0x000000070e087c24 */ /* 0x000fe2000f8e02ff */
[----:B------:R-:W-:Y:S02]  /*c100*/  F2FP.F16.F32.PACK_AB R5, R35, R34 ;  /* 0x000000222305723e */ /* 0x000fe400000000ff */
[----:B------:R-:W-:Y:S01]  /*c110*/  F2FP.F16.F32.PACK_AB R6, R37, R36 ;  /* 0x000000242506723e */ /* 0x000fe200000000ff */
[----:B------:R-:W-:Y:S01]  /*c120*/  IMAD R30, R15, UR36, R8 ;  /* 0x000000240f1e7c24 */ /* 0x000fe2000f8e0208 */
[----:B------:R-:W-:-:S02]  /*c130*/  F2FP.F16.F32.PACK_AB R7, R39, R38 ;  /* 0x000000262707723e */ /* 0x000fc400000000ff */
[----:B------:R-:W-:Y:S02]  /*c140*/  ISETP.GE.OR P1, PT, R9, UR4, P0 ;  /* 0x0000000409007c0c */ /* 0x000fe40008726670 */
[----:B------:R-:W-:Y:S01]  /*c150*/  F2FP.F16.F32.PACK_AB R8, R41, R40 ;  /* 0x000000282908723e */ /* 0x000fe200000000ff */
[----:B------:R1:W-:Y:S01]  /*c160*/  STSM.16.M88.4 [R29], R4 ;  /* 0x000000041d007844 */ /* 0x0003e20000000200 */
[----:B------:R-:W-:Y:S02]  /*c170*/  F2FP.F16.F32.PACK_AB R9, R43, R42 ;  /* 0x0000002a2b09723e */ /* 0x000fe400000000ff */
[----:B------:R-:W-:Y:S02]  /*c180*/  F2FP.F16.F32.PACK_AB R14, R53, R52 ;  /* 0x00000034350e723e */ /* 0x000fe400000000ff */
[----:B------:R-:W-:Y:S01]  /*c190*/  F2FP.F16.F32.PACK_AB R15, R55, R54 ;  /* 0x00000036370f723e */ /* 0x000fe200000000ff */
[----:B------:R-:W-:Y:S01]  /*c1a0*/  STSM.16.M88.4 [R28], R8 ;  /* 0x000000081c007844 */ /* 0x000fe20000000200 */
[----:B------:R-:W-:-:S02]  /*c1b0*/  F2FP.F16.F32.PACK_AB R67, R71, R70 ;  /* 0x000000464743723e */ /* 0x000fc400000000ff */
[----:B------:R-:W-:Y:S01]  /*c1c0*/  F2FP.F16.F32.PACK_AB R73, R75, R74 ;  /* 0x0000004a4b49723e */ /* 0x000fe200000000ff */
[----:B------:R-:W-:Y:S01]  /*c1d0*/  STSM.16.M88.4 [R27], R12 ;  /* 0x0000000c1b007844 */ /* 0x000fe20000000200 */
[----:B------:R-:W-:Y:S02]  /*c1e0*/  F2FP.F16.F32.PACK_AB R80, R81, R80 ;  /* 0x000000505150723e */ /* 0x000fe400000000ff */
[----:B------:R-:W-:Y:S02]  /*c1f0*/  F2FP.F16.F32.PACK_AB R74, R77, R76 ;  /* 0x0000004c4d4a723e */ /* 0x000fe400000000ff */
[----:B------:R-:W-:Y:S02]  /*c200*/  F2FP.F16.F32.PACK_AB R75, R79, R78 ;  /* 0x0000004e4f4b723e */ /* 0x000fe400000000ff */
[----:B-1----:R-:W-:Y:S02]  /*c210*/  F2FP.F16.F32.PACK_AB R4, R57, R56 ;  /* 0x000000383904723e */ /* 0x002fe400000000ff */
[----:B------:R-:W-:-:S02]  /*c220*/  F2FP.F16.F32.PACK_AB R5, R59, R58 ;  /* 0x0000003a3b05723e */ /* 0x000fc400000000ff */
[----:B------:R-:W-:Y:S02]  /*c230*/  F2FP.F16.F32.PACK_AB R6, R61, R60 ;  /* 0x0000003c3d06723e */ /* 0x000fe400000000ff */
[----:B------:R-:W-:Y:S02]  /*c240*/  F2FP.F16.F32.PACK_AB R7, R63, R62 ;  /* 0x0000003e3f07723e */ /* 0x000fe400000000ff */
[----:B------:R-:W-:Y:S02]  /*c250*/  F2FP.F16.F32.PACK_AB R81, R83, R82 ;  /* 0x000000525351723e */ /* 0x000fe400000000ff */
[----:B------:R-:W-:Y:S01]  /*c260*/  F2FP.F16.F32.PACK_AB R82, R85, R84 ;  /* 0x000000545552723e */ /* 0x000fe200000000ff */
[----:B------:R1:W-:Y:S01]  /*c270*/  STSM.16.M88.4 [R26], R4 ;  /* 0x000000041a007844 */ /* 0x0003e20000000200 */
[----:B------:R-:W-:Y:S02]  /*c280*/  F2FP.F16.F32.PACK_AB R83, R87, R86 ;  /* 0x000000565753723e */ /* 0x000fe400000000ff */
[----:B------:R-:W-:Y:S01]  /*c290*/  SHF.R.S32.HI R29, RZ, 0x1f, R31 ;  /* 0x0000001fff1d7819 */ /* 0x000fe2000001141f */
[----:B------:R-:W-:Y:S01]  /*c2a0*/  STSM.16.M88.4 [R25], R64 ;  /* 0x0000004019007844 */ /* 0x000fe20000000200 */
[----:B------:R-:W-:-:S02]  /*c2b0*/  IADD3 R20, P2, R31, R20, RZ ;  /* 0x000000141f147210 */ /* 0x000fc40007f5e0ff */
[----:B------:R-:W-:Y:S01]  /*c2c0*/  ISETP.GE.OR P0, PT, R31, UR4, P0 ;  /* 0x000000041f007c0c */ /* 0x000fe20008706670 */
[----:B------:R-:W-:Y:S01]  /*c2d0*/  STSM.16.M88.4 [R24], R72 ;  /* 0x0000004818007844 */ /* 0x000fe20000000200 */
[----:B------:R-:W-:Y:S01]  /*c2e0*/  ULDC.64 UR4, c[0x0][0xb40] ;  /* 0x0002d00000047ab9 */ /* 0x000fe20000000a00 */
[----:B------:R-:W-:Y:S02]  /*c2f0*/  IADD3.X R29, R29, R21, R30, P2, !PT ;  /* 0x000000151d1d7210 */ /* 0x000fe400017fe41e */
[----:B------:R-:W-:Y:S01]  /*c300*/  STSM.16.M88.4 [R3], R80 ;  /* 0x0000005003007844 */ /* 0x000fe20000000200 */
[----:B------:R-:W-:Y:S01]  /*c310*/  R2UR UR10, R220 ;  /* 0x00000000dc0a72ca */ /* 0x000fe200000e0000 */
        /* <DEDUP_REMOVED lines=12> */
[----:B------:R2:W-:Y:S01]  /*c3e0*/  @!P0 STG.E desc[UR12][R4.64], R2 ;  /* 0x0000000204008986 */ /* 0x0005e2000c10190c */
[----:B------:R-:W-:-:S03]  /*c3f0*/  IMAD.U32 R220, RZ, RZ, UR10 ;  /* 0x0000000affdc7e24 */ /* 0x000fc6000f8e00ff */
        /* <DEDUP_REMOVED lines=14> */
[----:B------:R-:W-:Y:S01]  /*c4e0*/  UMOV UR7, 0x40 ;  /* 0x0000004000077882 */ /* 0x000fe20000000000 */
[----:B------:R-:W-:-:S05]  /*c4f0*/  UMOV UR8, 0x1 ;  /* 0x0000000100087882 */ /* 0x000fca0000000000 */
[----:B------:R1:W-:Y:S02]  /*c500*/  UTMASTG.5D [UR32], [UR4] ;  /* 0x00000020040073b5 */ /* 0x0003e40008020000 */
[----:B-1----:R-:W-:Y:S01]  /*c510*/  UMOV UR32, UR6 ;  /* 0x0000000600207c82 */ /* 0x002fe20008000000 */
[----:B------:R-:W-:Y:S01]  /*c520*/  UMOV UR33, UR7 ;  /* 0x0000000700217c82 */ /* 0x000fe20008000000 */
[----:B------:R-:W-:Y:S01]  /*c530*/  UIADD3 UR6, UR39, 0x34820, URZ ;  /* 0x0003482027067890 */ /* 0x000fe2000fffe03f */
[----:B------:R1:W-:Y:S03]  /*c540*/  UTMASTG.5D [UR32], [UR4] ;  /* 0x00000020040073b5 */ /* 0x0003e60008020000 */
[----:B------:R-:W-:Y:S02]  /*c550*/  UPRMT UR7, URZ, 0x654, UR6 ;  /* 0x000006543f077896 */ /* 0x000fe40008000006 */
[----:B------:R-:W-:Y:S01]  /*c560*/  UPRMT UR6, UR8, 0x654, UR6 ;  /* 0x0000065408067896 */ /* 0x000fe20008000006 */
[----:B------:R0:W-:Y:S01]  /*c570*/  UTMACMDFLUSH ;  /* 0x00000000000079b7 */ /* 0x0001e20000000000 */
[----:B------:R-:W-:-:S05]  /*c580*/  DEPBAR.LE SB0, 0x0 ;  /* 0x000080000000791a */ /* 0x000fca0000000000 */
[----:B------:R-:W-:Y:S02]  /*c590*/  SYNCS.ARRIVE.TRANS64.RED.A1T0 RZ, [UR7], RZ ;  /* 0x000000ffffff79a7 */ /* 0x000fe40008100407 */
[----:B-1----:R-:W-:Y:S03]  /*c5a0*/  SYNCS.ARRIVE.TRANS64.RED.A1T0 RZ, [UR6], RZ ;  /* 0x000000ffffff79a7 */ /* 0x002fe60008100406 */
.L_x_5669:
[----:B------:R-:W-:Y:S05]  /*c5b0*/  BSYNC B0 ;  /* 0x0000000000007941 */ /* 0x000fea0003800000 */
.L_x_5668:
        /* <DEDUP_REMOVED lines=11> */
.L_x_5642:
        /* <DEDUP_REMOVED lines=33> */
.L_x_5722:
        /* <DEDUP_REMOVED lines=23> */
[----:B------:R-:W-:Y:S02]  /*c9f0*/  @P1 SHF.R.U32.HI R7, RZ, R3, R2 ;  /* 0x00000003ff071219 */ /* 0x000fe40000011602 */
[----:B------:R-:W-:-:S03]  /*ca00*/  MOV R2, 0x400 ;  /* 0x0000040000027802 */ /* 0x000fc60000000f00 */
[----:B------:R-:W-:Y:S01]  /*ca10*/  IMAD.MOV R3, RZ, RZ, -R7 ;  /* 0x000000ffff037224 */ /* 0x000fe200078e0a07 */
[----:B---3--:R-:W-:Y:S01]  /*ca20*/  LEA R8, R5, R2, 0x18 ;  /* 0x0000000205087211 */ /* 0x008fe200078ec0ff */
[----:B------:R-:W-:Y:S01]  /*ca30*/  VIADD R2, R9, 0xaf ;  /* 0x000000af09027836 */ /* 0x000fe20000000000 */
[----:B------:R2:W-:Y:S03]  /*ca40*/  STL [R1], R7 ;  /* 0x0000000701007387 */ /* 0x0005e60000100800 */
[----:B------:R-:W-:Y:S01]  /*ca50*/  VIADD R4, R8, 0x1e400 ;  /* 0x0001e40008047836 */ /* 0x000fe20000000000 */
[----:B------:R2:W-:Y:S01]  /*ca60*/  STL [R1+0x20], R9 ;  /* 0x0000200901007387 */ /* 0x0005e20000100800 */
[----:B------:R-:W-:-:S03]  /*ca70*/  IMAD.HI R2, R2, 0x2e8ba2e9, RZ ;  /* 0x2e8ba2e902027827 */ /* 0x000fc600078e02ff */
[----:B------:R-:W-:Y:S01]  /*ca80*/  LOP3.LUT P0, RZ, R4, 0x3ff, RZ, 0xc0, !PT ;  /* 0x000003ff04ff7812 */ /* 0x000fe2000780c0ff */
[----:B------:R-:W-:Y:S01]  /*ca90*/  IMAD R4, R0, R3, R6 ;  /* 0x0000000300047224 */ /* 0x000fe200078e0206 */
[----:B------:R-:W-:Y:S01]  /*caa0*/  SHF.R.U32.HI R3, RZ, 0x1f, R2 ;  /* 0x0000001fff037819 */ /* 0x000fe20000011602 */
[----:B------:R2:W-:Y:S03]  /*cab0*/  STL [R1+0x8], R8 ;  /* 0x0000080801007387 */ /* 0x0005e60000100800 */
[----:B------:R-:W-:Y:S01]  /*cac0*/  LEA.HI.SX32 R0, R2, R3, 0x1b ;  /* 0x0000000302007211 */ /* 0x000fe200078fdaff */
[----:B------:R2:W-:Y:S04]  /*cad0*/  STL [R1+0x4], R4 ;  /* 0x0000040401007387 */ /* 0x0005e80000100800 */
        /* <DEDUP_REMOVED lines=18> */
.L_x_5672:
        /* <DEDUP_REMOVED lines=20> */
.L_x_5674:
        /* <DEDUP_REMOVED lines=16> */
.L_x_5673:
        /* <DEDUP_REMOVED lines=30> */
.L_x_5675:
        /* <DEDUP_REMOVED lines=15> */
.L_x_5676:
        /* <DEDUP_REMOVED lines=20> */
.L_x_5738:
[----:B------:R-:W2:Y:S01]  /*d250*/  LDL R8, [R1+0x14] ;  /* 0x0000140001087983 */ /* 0x000ea20000100800 */
[----:B------:R-:W-:Y:S01]  /*d260*/  UMOV UR4, 0xffffffff ;  /* 0xffffffff00047882 */ /* 0x000fe20000000000 */
[--C-:B------:R-:W-:Y:S01]  /*d270*/  SHF.R.S32.HI R12, RZ, 0x1f, R6.reuse ;  /* 0x0000001fff0c7819 */ /* 0x100fe20000011406 */
[----:B------:R-:W-:Y:S02]  /*d280*/  IMAD.MOV.U32 R4, RZ, RZ, R6 ;  /* 0x000000ffff047224 */ /* 0x000fe400078e0006 */
[----:B--2---:R-:W-:Y:S01]  /*d290*/  VIADD R8, R8, 0xffffffff ;  /* 0xffffffff08087836 */ /* 0x004fe20000000000 */
[----:B------:R-:W-:Y:S06]  /*d2a0*/  BRA.DIV UR4, `(.L_x_5678) ;  /* 0x0000002a040c7947 */ /* 0x000fec000b800000 */
[----:B------:R-:W-:-:S13]  /*d2b0*/  ELECT P6, URZ, PT ;  /* 0x00000000003f782f */ /* 0x000fda00038c0000 */
.L_x_5741:
        /* <DEDUP_REMOVED lines=22> */
.L_x_5680:
[----:B------:R-:W2:Y:S01]  /*d420*/  S2R R9, SR_CgaCtaId ;  /* 0x0000000000097919 */ /* 0x000ea20000008800 */
[----:B------:R-:W-:-:S04]  /*d430*/  MOV R5, 0x400 ;  /* 0x0000040000057802 */ /* 0x000fc80000000f00 */
[----:B--2---:R-:W-:Y:S02]  /*d440*/  LEA R5, R9, R5, 0x18 ;  /* 0x0000000509057211 */ /* 0x004fe400078ec0ff */
[----:B------:R-:W-:-:S03]  /*d450*/  SHF.L.U32 R9, R17, 0x1f, RZ ;  /* 0x0000001f11097819 */ /* 0x000fc600000006ff */
[----:B------:R-:W-:-:S04]  /*d460*/  IMAD R5, R16, 0x8, R5 ;  /* 0x0000000810057824 */ /* 0x000fc800078e0205 */
[----:B------:R-:W2:Y:S02]  /*d470*/  SYNCS.PHASECHK.TRANS64.TRYWAIT P1, [R5+URZ+0x34840], R9 ;  /* 0x03484009050075a7 */ /* 0x000ea4000802017f */
[----:B--2---:R-:W-:Y:S05]  /*d480*/  @!P1 BRA `(.L_x_5681) ;  /* 0x0000002400b49947 */ /* 0x004fea0003800000 */
.L_x_5742:
        /* <DEDUP_REMOVED lines=9> */
.L_x_5682:
[----:B------:R-:W-:-:S13]  /*d520*/  LOP3.LUT P1, RZ, R19, 0x1, RZ, 0xc0, !PT ;  /* 0x0000000113ff7812 */ /* 0x000fda000782c0ff */
[----:B------:R-:W-:Y:S05]  /*d530*/  @P1 BRA `(.L_x_5683) ;  /* 0x0000000000041947 */ /* 0x000fea0003800000 */
[----:B------:R-:W-:Y:S01]  /*d540*/  BPT.TRAP 0x1 ;  /* 0x000000040000795c */ /* 0x000fe20000300000 */
.L_x_5683:
        /* <DEDUP_REMOVED lines=12> */
[----:B------:R-:W-:-:S04]  /*d610*/  UMOV UR15, 0x40 ;  /* 0x00000040000f7882 */ /* 0x000fc80000000000 */
        /* <DEDUP_REMOVED lines=8> */
[----:B------:R-:W-:-:S03]  /*d6a0*/  UIADD3 UR14, UR6, 0x23c00, URZ ;  /* 0x00023c00060e7890 */ /* 0x000fc6000fffe03f */
[----:B------:R-:W-:-:S04]  /*d6b0*/  UMOV UR6, 0x0 ;  /* 0x0000000000067882 */ /* 0x000fc80000000000 */
[----:B------:R2:W-:Y:S02]  /*d6c0*/  UTMALDG.4D.MULTICAST [UR8], [UR4], UR16, desc[UR6] ;  /* 0x00000608040073b4 */ /* 0x0005e40008019810 */
[----:B--2---:R-:W-:Y:S01]  /*d6d0*/  UMOV UR8, UR14 ;  /* 0x0000000e00087c82 */ /* 0x004fe20008000000 */
[----:B------:R-:W-:Y:S02]  /*d6e0*/  UMOV UR10, UR15 ;  /* 0x0000000f000a7c82 */ /* 0x000fe40008000000 */
[----:B------:R2:W-:Y:S02]  /*d6f0*/  UTMALDG.4D.MULTICAST [UR8], [UR4], UR16, desc[UR6] ;  /* 0x00000608040073b4 */ /* 0x0005e40008019810 */
[----:B--2---:R-:W-:Y:S01]  /*d700*/  NOP ;  /* 0x0000000000007918 */ /* 0x004fe20000000000 */
.L_x_5679:
        /* <DEDUP_REMOVED lines=8> */
[C---:B------:R-:W-:Y:S01]  /*d790*/  @P1 R2UR UR11, R7.reuse ;  /* 0x00000000070b12ca */ /* 0x040fe200000e0000 */
[----:B------:R-:W-:Y:S01]  /*d7a0*/  UIADD3 UR4, UP0, UR36, 0x270, URZ ;  /* 0x0000027024047890 */ /* 0x000fe2000ff1e03f */
[----:B------:R-:W-:-:S03]  /*d7b0*/  @P1 R2UR UR19, R7 ;  /* 0x00000000071312ca */ /* 0x000fc600000e0000 */
        /* <DEDUP_REMOVED lines=19> */
[C---:B---3--:R-:W-:Y:S02]  /*d8f0*/  @P1 R2UR UR12, R14.reuse ;  /* 0x000000000e0c12ca */ /* 0x048fe400000e0000 */
[----:B------:R-:W-:Y:S02]  /*d900*/  @P1 R2UR UR20, R14 ;  /* 0x000000000e1412ca */ /* 0x000fe400000e0000 */
[----:B----4-:R-:W-:-:S04]  /*d910*/  LOP3.LUT R6, R13, 0x1, RZ, 0xc, !PT ;  /* 0x000000010d067812 */ /* 0x010fc800078e0cff */
[----:B------:R-:W-:-:S05]  /*d920*/  SHF.L.U32 R6, R6, 0x1f, RZ ;  /* 0x0000001f06067819 */ /* 0x000fca00000006ff */
[----:B------:R1:W-:Y:S02]  /*d930*/  UTMALDG.4D [UR8], [UR4], desc[UR6] ;  /* 0x00000608040075b4 */ /* 0x0003e40008019000 */
[----:B------:R1:W-:Y:S01]  /*d940*/  UTMALDG.4D [UR16], [UR4], desc[UR14] ;  /* 0x00000e10040075b4 */ /* 0x0003e20008019000 */
[----:B------:R-:W2:Y:S01]  /*d950*/  SYNCS.PHASECHK.TRANS64.TRYWAIT P1, [R10+URZ+0x34820], R6 ;  /* 0x034820060a0075a7 */ /* 0x000ea2000802017f */
[----:B-----5:R-:W-:Y:S01]  /*d960*/  ISETP.GE.AND P2, PT, R9, 0xb1, PT ;  /* 0x000000b10900780c */ /* 0x020fe20003f46270 */
[----:B-12---:R-:W-:-:S12]  /*d970*/  @!P1 BRA `(.L_x_5685) ;  /* 0x00000020008c9947 */ /* 0x006fd80003800000 */
.L_x_5743:
[----:B------:R-:W-:Y:S05]  /*d980*/  BSYNC B0 ;  /* 0x0000000000007941 */ /* 0x000fea0003800000 */
.L_x_5684:
        /* <DEDUP_REMOVED lines=38> */
.L_x_5690:
[----:B-1----:R-:W1:Y:S01]  /*dbf0*/  S2R R3, SR_CgaCtaId ;  /* 0x0000000000037919 */ /* 0x002e620000008800 */
[----:B------:R-:W-:-:S04]  /*dc00*/  MOV R2, 0x400 ;  /* 0x0000040000027802 */ /* 0x000fc80000000f00 */
[----:B-1----:R-:W-:Y:S02]  /*dc10*/  LEA R2, R3, R2, 0x18 ;  /* 0x0000000203027211 */ /* 0x002fe400078ec0ff */
[----:B------:R-:W-:-:S03]  /*dc20*/  SHF.L.U32 R3, R13, 0x1f, RZ ;  /* 0x0000001f0d037819 */ /* 0x000fc600000006ff */
[----:B------:R-:W-:-:S04]  /*dc30*/  IMAD R2, R9, 0x8, R2 ;  /* 0x0000000809027824 */ /* 0x000fc800078e0202 */
[----:B------:R-:W1:Y:S02]  /*dc40*/  SYNCS.PHASECHK.TRANS64.TRYWAIT P1, [R2+URZ+0x34840], R3 ;  /* 0x03484003020075a7 */ /* 0x000e64000802017f */
[----:B-1----:R-:W-:Y:S05]  /*dc50*/  @!P1 BRA `(.L_x_5691) ;  /* 0x0000001c00f49947 */ /* 0x002fea0003800000 */
.L_x_5744:
        /* <DEDUP_REMOVED lines=9> */
.L_x_5692:
[----:B------:R-:W-:-:S13]  /*dcf0*/  LOP3.LUT P1, RZ, R19, 0x1, RZ, 0xc0, !PT ;  /* 0x0000000113ff7812 */ /* 0x000fda000782c0ff */
[----:B------:R-:W-:Y:S05]  /*dd00*/  @P1 BRA `(.L_x_5693) ;  /* 0x0000000000041947 */ /* 0x000fea0003800000 */
[----:B------:R-:W-:Y:S01]  /*dd10*/  BPT.TRAP 0x1 ;  /* 0x000000040000795c */ /* 0x000fe20000300000 */
.L_x_5693:
        /* <DEDUP_REMOVED lines=14> */
[----:B------:R-:W-:-:S02]  /*de00*/  SHF.L.U32 R3, R17, 0x1f, RZ ;  /* 0x0000001f11037819 */ /* 0x000fc400000006ff */
        /* <DEDUP_REMOVED lines=8> */
[----:B------:R-:W-:-:S05]  /*de90*/  UIADD3 UR15, UR8, 0x23c00, URZ ;  /* 0x00023c00080f7890 */ /* 0x000fca000fffe03f */
[----:B------:R-:W-:Y:S02]  /*dea0*/  UMOV UR8, UR14 ;  /* 0x0000000e00087c82 */ /* 0x000fe40008000000 */
[----:B------:R1:W-:Y:S02]  /*deb0*/  UTMALDG.4D.MULTICAST [UR8], [UR4], UR17, desc[UR6] ;  /* 0x00000608040073b4 */ /* 0x0003e40008019811 */
[----:B-1----:R-:W-:Y:S01]  /*dec0*/  UMOV UR8, UR15 ;  /* 0x0000000f00087c82 */ /* 0x002fe20008000000 */
[----:B------:R-:W-:Y:S02]  /*ded0*/  UMOV UR10, UR16 ;  /* 0x00000010000a7c82 */ /* 0x000fe40008000000 */
[----:B------:R1:W-:Y:S01]  /*dee0*/  UTMALDG.4D.MULTICAST [UR8], [UR4], UR17, desc[UR6] ;  /* 0x00000608040073b4 */ /* 0x0003e20008019811 */
[----:B------:R-:W2:Y:S02]  /*def0*/  SYNCS.PHASECHK.TRANS64.TRYWAIT P1, [R2+URZ+0x34860], R3 ;  /* 0x03486003020075a7 */ /* 0x000ea4000802017f */
[----:B-12---:R-:W-:Y:S05]  /*df00*/  @!P1 BRA `(.L_x_5694) ;  /* 0x0000001c005c9947 */ /* 0x006fea0003800000 */
.L_x_5745:
[----:B------:R-:W2:Y:S02]  /*df10*/  S2R R10, SR_TID.X ;  /* 0x00000000000a7919 */ /* 0x000ea40000002100 */
[----:B--2---:R-:W-:-:S13]  /*df20*/  LOP3.LUT P1, RZ, R10, 0x7f, RZ, 0xc0, !PT ;  /* 0x0000007f0aff7812 */ /* 0x004fda000782c0ff */
[----:B-1----:R-:W-:-:S04]  /*df30*/  @!P1 IMAD.MOV.U32 R3, RZ, RZ, 0xb000 ;  /* 0x0000b000ff039424 */ /* 0x002fc800078e00ff */
[----:B------:R1:W-:Y:S01]  /*df40*/  @!P1 SYNCS.ARRIVE.TRANS64 RZ, [R2+URZ+0x34850], R3 ;  /* 0x0348500302ff99a7 */ /* 0x0003e2000800003f */
[----:B------:R-:W-:Y:S05]  /*df50*/  @P2 BRA `(.L_x_5695) ;  /* 0x0000000000042947 */ /* 0x000fea0003800000 */
[----:B------:R-:W-:Y:S01]  /*df60*/  BPT.TRAP 0x1 ;  /* 0x000000040000795c */ /* 0x000fe20000300000 */
.L_x_5695:
[----:B------:R-:W-:-:S13]  /*df70*/  LOP3.LUT P1, RZ, R19, 0x1, RZ, 0xc0, !PT ;  /* 0x0000000113ff7812 */ /* 0x000fda000782c0ff */
[----:B------:R-:W-:Y:S05]  /*df80*/  @P1 BRA `(.L_x_5696) ;  /* 0x0000000000041947 */ /* 0x000fea0003800000 */
[----:B------:R-:W-:Y:S01]  /*df90*/  BPT.TRAP 0x1 ;  /* 0x000000040000795c */ /* 0x000fe20000300000 */
.L_x_5696:
        /* <DEDUP_REMOVED lines=23> */
[----:B------:R-:W-:-:S07]  /*e110*/  UIADD3 UR14, UR14, 0x5c00, URZ ;  /* 0x00005c000e0e7890 */ /* 0x000fce000fffe03f */
[----:B------:R1:W-:Y:S02]  /*e120*/  UTMALDG.4D.MULTICAST [UR8], [UR4], UR16, desc[UR6] ;  /* 0x00000608040073b4 */ /* 0x0003e40008019810 */
[----:B-1----:R-:W-:Y:S01]  /*e130*/  UMOV UR8, UR14 ;  /* 0x0000000e00087c82 */ /* 0x002fe20008000000 */
[----:B------:R-:W-:Y:S02]  /*e140*/  UMOV UR10, UR15 ;  /* 0x0000000f000a7c82 */ /* 0x000fe40008000000 */
[----:B------:R1:W-:Y:S02]  /*e150*/  UTMALDG.4D.MULTICAST [UR8], [UR4], UR16, desc[UR6] ;  /* 0x00000608040073b4 */ /* 0x0003e40008019810 */
[----:B-1----:R-:W-:Y:S01]  /*e160*/  NOP ;  /* 0x0000000000007918 */ /* 0x002fe20000000000 */
.L_x_5689:
[----:B------:R-:W-:Y:S05]  /*e170*/  BSYNC B0 ;  /* 0x0000000000007941 */ /* 0x000fea0003800000 */
.L_x_5688:
[----:B------:R-:W2:Y:S01]  /*e180*/  LDL.LU R2, [R1+0x14] ;  /* 0x0000140001027983 */ /* 0x000ea20000300800 */
[----:B------:R-:W-:Y:S02]  /*e190*/  IMAD.MOV.U32 R16, RZ, RZ, R9 ;  /* 0x000000ffff107224 */ /* 0x000fe400078e0009 */
[----:B------:R-:W-:Y:S02]  /*e1a0*/  IMAD.MOV.U32 R17, RZ, RZ, R13 ;  /* 0x000000ffff117224 */ /* 0x000fe400078e000d */
[----:B--2---:R-:W-:-:S07]  /*e1b0*/  VIADD R6, R2, 0xfffffffd ;  /* 0xfffffffd02067836 */ /* 0x004fce0000000000 */
.L_x_5687:
[----:B------:R-:W-:Y:S01]  /*e1c0*/  IMAD.MOV R3, RZ, RZ, -R14 ;  /* 0x000000ffff037224 */ /* 0x000fe200078e0a0e */
[----:B------:R-:W-:Y:S04]  /*e1d0*/  BSSY B0, `(.L_x_5686) ;  /* 0x00000f1000007945 */ /* 0x000fe80003800000 */
[----:B------:R-:W-:-:S13]  /*e1e0*/  ISETP.NE.AND P1, PT, R8, R3, PT ;  /* 0x000000030800720c */ /* 0x000fda0003f25270 */
[----:B------:R-:W-:Y:S05]  /*e1f0*/  @!P1 BRA `(.L_x_5697) ;  /* 0x0000000c00b89947 */ /* 0x000fea0003800000 */
[----:B------:R-:W-:-:S07]  /*e200*/  IMAD.MOV.U32 R8, RZ, RZ, R5 ;  /* 0x000000ffff087224 */ /* 0x000fce00078e0005 */
.L_x_5716:
        /* <DEDUP_REMOVED lines=28> */
.L_x_5700:
[----:B------:R-:W2:Y:S01]  /*e3d0*/  S2R R3, SR_CgaCtaId ;  /* 0x0000000000037919 */ /* 0x000ea20000008800 */
[----:B------:R-:W-:-:S04]  /*e3e0*/  MOV R2, 0x400 ;  /* 0x0000040000027802 */ /* 0x000fc80000000f00 */
[----:B--2---:R-:W-:Y:S02]  /*e3f0*/  LEA R2, R3, R2, 0x18 ;  /* 0x0000000203027211 */ /* 0x004fe400078ec0ff */
[----:B------:R-:W-:-:S03]  /*e400*/  SHF.L.U32 R3, R10, 0x1f, RZ ;  /* 0x0000001f0a037819 */ /* 0x000fc600000006ff */
[----:B------:R-:W-:-:S04]  /*e410*/  IMAD R2, R7, 0x8, R2 ;  /* 0x0000000807027824 */ /* 0x000fc800078e0202 */
[----:B------:R-:W2:Y:S02]  /*e420*/  SYNCS.PHASECHK.TRANS64.TRYWAIT P1, [R2+URZ+0x34840], R3 ;  /* 0x03484003020075a7 */ /* 0x000ea4000802017f */
[----:B--2---:R-:W-:Y:S05]  /*e430*/  @!P1 BRA `(.L_x_5701) ;  /* 0x0000001800249947 */ /* 0x004fea0003800000 */
.L_x_5746:
        /* <DEDUP_REMOVED lines=9> */
.L_x_5702:
[----:B------:R-:W-:-:S13]  /*e4d0*/  LOP3.LUT P1, RZ, R19, 0x1, RZ, 0xc0, !PT ;  /* 0x0000000113ff7812 */ /* 0x000fda000782c0ff */
[----:B------:R-:W-:Y:S05]  /*e4e0*/  @P1 BRA `(.L_x_5703) ;  /* 0x0000000000041947 */ /* 0x000fea0003800000 */
[----:B------:R-:W-:Y:S01]  /*e4f0*/  BPT.TRAP 0x1 ;  /* 0x000000040000795c */ /* 0x000fe20000300000 */
.L_x_5703:
        /* <DEDUP_REMOVED lines=31> */
.L_x_5747:
[----:B------:R-:W2:Y:S02]  /*e6f0*/  S2R R3, SR_TID.X ;  /* 0x0000000000037919 */ /* 0x000ea40000002100 */
[----:B--2---:R-:W-:-:S13]  /*e700*/  LOP3.LUT P1, RZ, R3, 0x7f, RZ, 0xc0, !PT ;  /* 0x0000007f03ff7812 */ /* 0x004fda000782c0ff */
[----:B------:R-:W-:-:S04]  /*e710*/  @!P1 IMAD.MOV.U32 R3, RZ, RZ, 0xb000 ;  /* 0x0000b000ff039424 */ /* 0x000fc800078e00ff */
[----:B------:R2:W-:Y:S01]  /*e720*/  @!P1 SYNCS.ARRIVE.TRANS64 RZ, [R2+URZ+0x34850], R3 ;  /* 0x0348500302ff99a7 */ /* 0x0005e2000800003f */
[----:B------:R-:W-:Y:S05]  /*e730*/  @P2 BRA `(.L_x_5705) ;  /* 0x0000000000042947 */ /* 0x000fea0003800000 */
[----:B------:R-:W-:Y:S01]  /*e740*/  BPT.TRAP 0x1 ;  /* 0x000000040000795c */ /* 0x000fe20000300000 */
.L_x_5705:
[----:B------:R-:W-:-:S13]  /*e750*/  LOP3.LUT P1, RZ, R19, 0x1, RZ, 0xc0, !PT ;  /* 0x0000000113ff7812 */ /* 0x000fda000782c0ff */
[----:B------:R-:W-:Y:S05]  /*e760*/  @P1 BRA `(.L_x_5706) ;  /* 0x0000000000041947 */ /* 0x000fea0003800000 */
[----:B------:R-:W-:Y:S01]  /*e770*/  BPT.TRAP 0x1 ;  /* 0x000000040000795c */ /* 0x000fe20000300000 */
.L_x_5706:
        /* <DEDUP_REMOVED lines=13> */
[----:B------:R-:W-:-:S02]  /*e850*/  IMAD.MOV.U32 R18, RZ, RZ, R11 ;  /* 0x000000ffff127224 */ /* 0x000fc400078e000b */
[----:B------:R-:W-:-:S03]  /*e860*/  IMAD.MOV.U32 R5, RZ, RZ, R8 ;  /* 0x000000ffff057224 */ /* 0x000fc600078e0008 */
[----:B------:R-:W-:Y:S02]  /*e870*/  UIMAD UR11, UR11, 0xb0, UR5 ;  /* 0x000000b00b0b78a4 */ /* 0x000fe4000f8e0205 */
[----:B------:R-:W-:Y:S02]  /*e880*/  UIADD3 UR9, UR9, 0x34850, URZ ;  /* 0x0003485009097890 */ /* 0x000fe4000fffe03f */
[----:B------:R-:W-:Y:S01]  /*e890*/  UIADD3.X UR5, URZ, UR37, URZ, UP0, !UPT ;  /* 0x000000253f057290 */ /* 0x000fe200087fe43f */
[----:B---3--:R-:W-:-:S05]  /*e8a0*/  LEA R3, R9, R3, 0x18 ;  /* 0x0000000309037211 */ /* 0x008fca00078ec0ff */
[----:B------:R-:W-:-:S05]  /*e8b0*/  IMAD R16, R16, 0x2, R3 ;  /* 0x0000000210107824 */ /* 0x000fca00078e0203 */
[----:B------:R-:W-:-:S13]  /*e8c0*/  R2UR UR6, R16 ;  /* 0x00000000100672ca */ /* 0x000fda00000e0000 */
        /* <DEDUP_REMOVED lines=8> */
.L_x_5699:
[----:B------:R-:W-:Y:S05]  /*e950*/  BSYNC B1 ;  /* 0x0000000000017941 */ /* 0x000fea0003800000 */
.L_x_5698:
        /* <DEDUP_REMOVED lines=28> */
.L_x_5709:
[----:B------:R-:W2:Y:S01]  /*eb20*/  S2R R3, SR_CgaCtaId ;  /* 0x0000000000037919 */ /* 0x000ea20000008800 */
[----:B------:R-:W-:-:S04]  /*eb30*/  MOV R2, 0x400 ;  /* 0x0000040000027802 */ /* 0x000fc80000000f00 */
[----:B--2---:R-:W-:Y:S02]  /*eb40*/  LEA R2, R3, R2, 0x18 ;  /* 0x0000000203027211 */ /* 0x004fe400078ec0ff */
[----:B------:R-:W-:-:S03]  /*eb50*/  SHF.L.U32 R3, R17, 0x1f, RZ ;  /* 0x0000001f11037819 */ /* 0x000fc600000006ff */
[----:B------:R-:W-:-:S04]  /*eb60*/  IMAD R2, R16, 0x8, R2 ;  /* 0x0000000810027824 */ /* 0x000fc800078e0202 */
[----:B------:R-:W2:Y:S02]  /*eb70*/  SYNCS.PHASECHK.TRANS64.TRYWAIT P1, [R2+URZ+0x34840], R3 ;  /* 0x03484003020075a7 */ /* 0x000ea4000802017f */
[----:B--2---:R-:W-:Y:S05]  /*eb80*/  @!P1 BRA `(.L_x_5710) ;  /* 0x0000001000789947 */ /* 0x004fea0003800000 */
.L_x_5748:
        /* <DEDUP_REMOVED lines=9> */
.L_x_5711:
[----:B------:R-:W-:-:S13]  /*ec20*/  LOP3.LUT P1, RZ, R19, 0x1, RZ, 0xc0, !PT ;  /* 0x0000000113ff7812 */ /* 0x000fda000782c0ff */
[----:B------:R-:W-:Y:S05]  /*ec30*/  @P1 BRA `(.L_x_5712) ;  /* 0x0000000000041947 */ /* 0x000fea0003800000 */
[----:B------:R-:W-:Y:S01]  /*ec40*/  BPT.TRAP 0x1 ;  /* 0x000000040000795c */ /* 0x000fe20000300000 */
.L_x_5712:
        /* <DEDUP_REMOVED lines=31> */
.L_x_5749:
[----:B------:R-:W2:Y:S02]  /*ee40*/  S2R R3, SR_TID.X ;  /* 0x0000000000037919 */ /* 0x000ea40000002100 */
[----:B--2---:R-:W-:-:S13]  /*ee50*/  LOP3.LUT P1, RZ, R3, 0x7f, RZ, 0xc0, !PT ;  /* 0x0000007f03ff7812 */ /* 0x004fda000782c0ff */
[----:B------:R-:W-:-:S04]  /*ee60*/  @!P1 IMAD.MOV.U32 R3, RZ, RZ, 0xb000 ;  /* 0x0000b000ff039424 */ /* 0x000fc800078e00ff */
[----:B------:R2:W-:Y:S01]  /*ee70*/  @!P1 SYNCS.ARRIVE.TRANS64 RZ, [R2+URZ+0x34850], R3 ;  /* 0x0348500302ff99a7 */ /* 0x0005e2000800003f */
[----:B------:R-:W-:Y:S05]  /*ee80*/  @P2 BRA `(.L_x_5714) ;  /* 0x0000000000042947 */ /* 0x000fea0003800000 */
[----:B------:R-:W-:Y:S01]  /*ee90*/  BPT.TRAP 0x1 ;  /* 0x000000040000795c */ /* 0x000fe20000300000 */
.L_x_5714:
[----:B------:R-:W-:-:S13]  /*eea0*/  LOP3.LUT P1, RZ, R19, 0x1, RZ, 0xc0, !PT ;  /* 0x0000000113ff7812 */ /* 0x000fda000782c0ff */
[----:B------:R-:W-:Y:S05]  /*eeb0*/  @P1 BRA `(.L_x_5715) ;  /* 0x0000000000041947 */ /* 0x000fea0003800000 */
[----:B------:R-:W-:Y:S01]  /*eec0*/  BPT.TRAP 0x1 ;  /* 0x000000040000795c */ /* 0x000fe20000300000 */
.L_x_5715:
        /* <DEDUP_REMOVED lines=23> */
[----:B------:R-:W-:-:S07]  /*f040*/  UIADD3 UR14, UR14, 0x5c00, URZ ;  /* 0x00005c000e0e7890 */ /* 0x000fce000fffe03f */
[----:B------:R2:W-:Y:S02]  /*f050*/  UTMALDG.4D.MULTICAST [UR8], [UR4], UR16, desc[UR6] ;  /* 0x00000608040073b4 */ /* 0x0005e40008019810 */
[----:B--2---:R-:W-:Y:S01]  /*f060*/  UMOV UR8, UR14 ;  /* 0x0000000e00087c82 */ /* 0x004fe20008000000 */
[----:B------:R-:W-:Y:S02]  /*f070*/  UMOV UR10, UR15 ;  /* 0x0000000f000a7c82 */ /* 0x000fe40008000000 */
[----:B------:R2:W-:Y:S02]  /*f080*/  UTMALDG.4D.MULTICAST [UR8], [UR4], UR16, desc[UR6] ;  /* 0x00000608040073b4 */ /* 0x0005e40008019810 */
[----:B--2---:R-:W-:Y:S01]  /*f090*/  NOP ;  /* 0x0000000000007918 */ /* 0x004fe20000000000 */
.L_x_5708:
[----:B------:R-:W-:Y:S05]  /*f0a0*/  BSYNC B1 ;  /* 0x0000000000017941 */ /* 0x000fea0003800000 */
.L_x_5707:
[C---:B------:R-:W-:Y:S01]  /*f0b0*/  ISETP.GT.AND P1, PT, R6.reuse, 0x1, PT ;  /* 0x000000010600780c */ /* 0x040fe20003f24270 */
[----:B------:R-:W-:-:S12]  /*f0c0*/  VIADD R6, R6, 0xfffffffe ;  /* 0xfffffffe06067836 */ /* 0x000fd80000000000 */
[----:B------:R-:W-:Y:S05]  /*f0d0*/  @P1 BRA `(.L_x_5716) ;  /* 0xfffffff0004c1947 */ /* 0x000fea000383ffff */
.L_x_5697:
[----:B------:R-:W-:Y:S05]  /*f0e0*/  BSYNC B0 ;  /* 0x0000000000007941 */ /* 0x000fea0003800000 */
.L_x_5686:
        /* <DEDUP_REMOVED lines=9> */
.L_x_5750:
        /* <DEDUP_REMOVED lines=9> */
.L_x_5720:
[----:B------:R-:W-:-:S13]  /*f210*/  LOP3.LUT P0, RZ, R19, 0x1, RZ, 0xc0, !PT ;  /* 0x0000000113ff7812 */ /* 0x000fda000780c0ff */
[----:B------:R-:W-:Y:S05]  /*f220*/  @P0 BRA `(.L_x_5721) ;  /* 0x0000000000040947 */ /* 0x000fea0003800000 */
[----:B------:R-:W-:Y:S01]  /*f230*/  BPT.TRAP 0x1 ;  /* 0x000000040000795c */ /* 0x000fe20000300000 */
.L_x_5721:
        /* <DEDUP_REMOVED lines=12> */
[----:B------:R-:W-:-:S06]  /*f300*/  UMOV UR15, 0x40 ;  /* 0x00000040000f7882 */ /* 0x000fcc0000000000 */
[----:B------:R-:W-:Y:S02]  /*f310*/  UIMAD UR11, UR11, 0xb0, UR5 ;  /* 0x000000b00b0b78a4 */ /* 0x000fe4000f8e0205 */
[----:B------:R-:W-:Y:S02]  /*f320*/  UIADD3 UR9, UR9, 0x34850, URZ ;  /* 0x0003485009097890 */ /* 0x000fe4000fffe03f */
[----:B------:R-:W-:Y:S01]  /*f330*/  UIADD3.X UR5, URZ, UR37, URZ, UP0, !UPT ;  /* 0x000000253f057290 */ /* 0x000fe200087fe43f */
[----:B-1----:R-:W-:-:S05]  /*f340*/  LEA R3, R4, R3, 0x18 ;  /* 0x0000000304037211 */ /* 0x002fca00078ec0ff */
[----:B------:R-:W-:-:S05]  /*f350*/  IMAD R21, R21, 0x2, R3 ;  /* 0x0000000215157824 */ /* 0x000fca00078e0203 */
[----:B------:R-:W-:-:S13]  /*f360*/  R2UR UR6, R21 ;  /* 0x00000000150672ca */ /* 0x000fda00000e0000 */
[----:B------:R-:W-:Y:S02]  /*f370*/  UIADD3 UR8, UR6, 0x400, URZ ;  /* 0x0000040006087890 */ /* 0x000fe4000fffe03f */
[----:B------:R-:W-:-:S03]  /*f380*/  UIADD3 UR14, UR6, 0x5c00, URZ ;  /* 0x00005c00060e7890 */ /* 0x000fc6000fffe03f */
[----:B------:R-:W-:-:S04]  /*f390*/  UMOV UR6, 0x0 ;  /* 0x0000000000067882 */ /* 0x000fc80000000000 */
[----:B------:R1:W-:Y:S02]  /*f3a0*/  UTMALDG.4D.MULTICAST [UR8], [UR4], UR16, desc[UR6] ;  /* 0x00000608040073b4 */ /* 0x0003e40008019810 */
[----:B-1----:R-:W-:Y:S01]  /*f3b0*/  UMOV UR8, UR14 ;  /* 0x0000000e00087c82 */ /* 0x002fe20008000000 */
[----:B------:R-:W-:Y:S02]  /*f3c0*/  UMOV UR10, UR15 ;  /* 0x0000000f000a7c82 */ /* 0x000fe40008000000 */
[----:B------:R2:W-:Y:S02]  /*f3d0*/  UTMALDG.4D.MULTICAST [UR8], [UR4], UR16, desc[UR6] ;  /* 0x00000608040073b4 */ /* 0x0005e40008019810 */
[----:B--2---:R-:W-:Y:S01]  /*f3e0*/  NOP ;  /* 0x0000000000007918 */ /* 0x004fe20000000000 */
.L_x_5718:
[----:B------:R-:W-:Y:S05]  /*f3f0*/  BSYNC B0 ;  /* 0x0000000000007941 */ /* 0x000fea0003800000 */
.L_x_5717:
        /* <DEDUP_REMOVED lines=15> */
.L_x_5671:
[----:B------:R-:W1:Y:S01]  /*f4f0*/  S2R R3, SR_CgaCtaId ;  /* 0x0000000000037919 */ /* 0x000e620000008800 */
[----:B------:R-:W-:Y:S01]  /*f500*/  MOV R0, 0x400 ;  /* 0x0000040000007802 */ /* 0x000fe20000000f00 */
[----:B------:R-:W-:Y:S03]  /*f510*/  BSSY B0, `(.L_x_5723) ;  /* 0x0000005000007945 */ /* 0x000fe60003800000 */
[----:B-1----:R-:W-:Y:S02]  /*f520*/  LEA R0, R3, R0, 0x18 ;  /* 0x0000000003007211 */ /* 0x002fe400078ec0ff */
[----:B------:R-:W-:-:S04]  /*f530*/  SHF.L.U32 R3, R2, 0x1f, RZ ;  /* 0x0000001f02037819 */ /* 0x000fc800000006ff */
[----:B------:R-:W1:Y:S02]  /*f540*/  SYNCS.PHASECHK.TRANS64.TRYWAIT P0, [R0+URZ+0x34820], R3 ;  /* 0x03482003000075a7 */ /* 0x000e64000800017f */
[----:B-1----:R-:W-:Y:S05]  /*f550*/  @!P0 BRA `(.L_x_5724) ;  /* 0x0000000800408947 */ /* 0x002fea0003800000 */
.L_x_5751:
[----:B------:R-:W-:Y:S05]  /*f560*/  BSYNC B0 ;  /* 0x0000000000007941 */ /* 0x000fea0003800000 */
.L_x_5723:
[----:B------:R-:W-:-:S03]  /*f570*/  UMOV UR4, 0xffffffff ;  /* 0xffffffff00047882 */ /* 0x000fc60000000000 */
[----:B------:R-:W-:Y:S05]  /*f580*/  BRA.DIV UR4, `(.L_x_5725) ;  /* 0x0000000a04487947 */ /* 0x000fea000b800000 */
[----:B------:R-:W2:Y:S02]  /*f590*/  S2R R2, SR_TID.X ;  /* 0x0000000000027919 */ /* 0x000ea40000002100 */
[----:B--2---:R-:W-:-:S04]  /*f5a0*/  SHF.R.U32.HI R2, RZ, 0x5, R2 ;  /* 0x00000005ff027819 */ /* 0x004fc80000011602 */
[----:B------:R-:W-:-:S05]  /*f5b0*/  LOP3.LUT R2, R2, 0x3, RZ, 0xc0, !PT ;  /* 0x0000000302027812 */ /* 0x000fca00078ec0ff */
[----:B------:R2:W3:Y:S02]  /*f5c0*/  SHFL.IDX PT, R14, R2, RZ, 0x1f ;  /* 0x00001fff020e7589 */ /* 0x0004e400000e0000 */
.L_x_5754:
[----:B---3--:R-:W-:Y:S01]  /*f5d0*/  ISETP.NE.AND P0, PT, R14, RZ, PT ;  /* 0x000000ff0e00720c */ /* 0x008fe20003f05270 */
[----:B------:R-:W-:-:S12]  /*f5e0*/  BSSY B0, `(.L_x_5726) ;  /* 0x0000024000007945 */ /* 0x000fd80003800000 */
[----:B------:R-:W-:Y:S05]  /*f5f0*/  @P0 BRA `(.L_x_5727) ;  /* 0x0000000000880947 */ /* 0x000fea0003800000 */
[----:B------:R-:W-:-:S03]  /*f600*/  UMOV UR4, 0xffffffff ;  /* 0xffffffff00047882 */ /* 0x000fc60000000000 */
[----:B------:R-:W-:Y:S05]  /*f610*/  BRA.DIV UR4, `(.L_x_5728) ;  /* 0x0000000a04587947 */ /* 0x000fea000b800000 */
[----:B------:R-:W-:-:S13]  /*f620*/  ELECT P6, URZ, PT ;  /* 0x00000000003f782f */ /* 0x000fda00038c0000 */
.L_x_5757:
[----:B------:R-:W-:Y:S05]  /*f630*/  @!P6 BRA `(.L_x_5727) ;  /* 0x000000000078e947 */ /* 0x000fea0003800000 */
[----:B--2---:R-:W2:Y:S02]  /*f640*/  LDL.LU R2, [R1+0x1c] ;  /* 0x00001c0001027983 */ /* 0x004ea40000300800 */
[----:B--2---:R-:W-:-:S04]  /*f650*/  LOP3.LUT R2, R2, 0x2, RZ, 0xfc, !PT ;  /* 0x0000000202027812 */ /* 0x004fc800078efcff */
[----:B------:R-:W-:-:S13]  /*f660*/  ISETP.NE.AND P2, PT, R2, 0x3, PT ;  /* 0x000000030200780c */ /* 0x000fda0003f45270 */
[----:B------:R-:W-:Y:S05]  /*f670*/  @!P2 BRA `(.L_x_5729) ;  /* 0x000000000004a947 */ /* 0x000fea0003800000 */
[----:B------:R-:W-:Y:S01]  /*f680*/  BPT.TRAP 0x1 ;  /* 0x000000040000795c */ /* 0x000fe20000300000 */
.L_x_5729:
        /* <DEDUP_REMOVED lines=12> */
.L_x_5758:
[----:B------:R-:W2:Y:S02]  /*f750*/  SYNCS.PHASECHK.TRANS64.TRYWAIT P0, [R3+URZ], R2 ;  /* 0x00000002030075a7 */ /* 0x000ea4000800017f */
[----:B--2---:R-:W-:Y:S05]  /*f760*/  @!P0 BRA `(.L_x_5731) ;  /* 0x0000000800388947 */ /* 0x004fea0003800000 */
.L_x_5759:
[----:B------:R-:W-:Y:S05]  /*f770*/  @!P2 BRA `(.L_x_5732) ;  /* 0x000000000004a947 */ /* 0x000fea0003800000 */
[----:B------:R-:W-:Y:S01]  /*f780*/  BPT.TRAP 0x1 ;  /* 0x000000040000795c */ /* 0x000fe20000300000 */
.L_x_5732:
[----:B--2---:R-:W-:-:S04]  /*f790*/  VIADD R3, R0, 0x34860 ;  /* 0x0003486000037836 */ /* 0x004fc80000000000 */
[----:B------:R-:W-:-:S04]  /*f7a0*/  IMAD R16, R16, 0x8, R3 ;  /* 0x0000000810107824 */ /* 0x000fc800078e0203 */
[----:B------:R-:W2:Y:S02]  /*f7b0*/  SYNCS.PHASECHK.TRANS64.TRYWAIT P0, [R16+URZ], R5 ;  /* 0x00000005100075a7 */ /* 0x000ea4000800017f */
[----:B--2---:R-:W-:Y:S05]  /*f7c0*/  @!P0 BRA `(.L_x_5733) ;  /* 0x0000000800348947 */ /* 0x004fea0003800000 */
.L_x_5760:
[----:B------:R-:W-:-:S07]  /*f7d0*/  IMAD R3, R4, 0x8, R3 ;  /* 0x0000000804037824 */ /* 0x000fce00078e0203 */
.L_x_5734:
[----:B---3--:R3:W4:Y:S02]  /*f7e0*/  SYNCS.PHASECHK.TRANS64.TRYWAIT P0, [R3+URZ], R2 ;  /* 0x00000002030075a7 */ /* 0x008724000800017f */
[----:B----4-:R-:W-:Y:S05]  /*f7f0*/  @!P0 NANOSLEEP.SYNCS 0x989680 ;  /* 0x009896800000895d */ /* 0x010fea0003900000 */
[----:B------:R-:W4:Y:S02]  /*f800*/  @!P0 SYNCS.PHASECHK.TRANS64 P0, [R3+URZ], R2 ;  /* 0x00000002030085a7 */ /* 0x000f24000800007f */
[----:B----4-:R-:W-:Y:S05]  /*f810*/  @!P0 BRA `(.L_x_5734) ;  /* 0xfffffffc00f08947 */ /* 0x010fea000383ffff */
.L_x_5727:
[----:B------:R-:W-:Y:S05]  /*f820*/  BSYNC B0 ;  /* 0x0000000000007941 */ /* 0x000fea0003800000 */
.L_x_5726:
[----:B------:R-:W-:Y:S05]  /*f830*/  EXIT ;  /* 0x000000000000794d */ /* 0x000fea0003800000 */
.L_x_5645:
[----:B-1----:R-:W-:-:S04]  /*f840*/  IMAD.U32 R3, RZ, RZ, UR39 ;  /* 0x00000027ff037e24 */ /* 0x002fc8000f8e00ff */
[----:B------:R1:W2:Y:S03]  /*f850*/  SYNCS.PHASECHK.TRANS64.TRYWAIT P1, [R3+URZ+0x34800], R0 ;  /* 0x03480000030075a7 */ /* 0x0002a6000802017f */
[----:B--2---:R-:W-:Y:S05]  /*f860*/  @!P1 NANOSLEEP.SYNCS 0x989680 ;  /* 0x009896800000995d */ /* 0x004fea0003900000 */
[----:B------:R-:W2:Y:S02]  /*f870*/  @!P1 SYNCS.PHASECHK.TRANS64 P1, [R3+URZ+0x34800], R0 ;  /* 0x03480000030095a7 */ /* 0x000ea4000802007f */
[----:B--2---:R-:W-:Y:S05]  /*f880*/  @!P1 BRA `(.L_x_5645) ;  /* 0xfffffffc00ec9947 */ /* 0x004fea000383ffff */
[----:B------:R-:W-:Y:S05]  /*f890*/  BRA `(.L_x_5735) ;  /* 0xffffff1c00807947 */ /* 0x000fea000383ffff */
.L_x_5649:
[----:B--2---:R2:W3:Y:S02]  /*f8a0*/  SYNCS.PHASECHK.TRANS64.TRYWAIT P1, [R12+URZ+0x34830], R3 ;  /* 0x034830030c0075a7 */ /* 0x0044e4000802017f */
[----:B---3--:R-:W-:Y:S05]  /*f8b0*/  @!P1 NANOSLEEP.SYNCS 0x989680 ;  /* 0x009896800000995d */ /* 0x008fea0003900000 */
[----:B------:R-:W3:Y:S02]  /*f8c0*/  @!P1 SYNCS.PHASECHK.TRANS64 P1, [R12+URZ+0x34830], R3 ;  /* 0x034830030c0095a7 */ /* 0x000ee4000802007f */
[----:B---3--:R-:W-:Y:S05]  /*f8d0*/  @!P1 BRA `(.L_x_5649) ;  /* 0xfffffffc00f09947 */ /* 0x008fea000383ffff */
[----:B------:R-:W-:Y:S05]  /*f8e0*/  BRA `(.L_x_5648) ;  /* 0xffffff1c009c7947 */ /* 0x000fea000383ffff */
.L_x_5655:
[----:B--2---:R-:W-:-:S04]  /*f8f0*/  IMAD.U32 R11, RZ, RZ, UR6 ;  /* 0x00000006ff0b7e24 */ /* 0x004fc8000f8e00ff */
[----:B------:R2:W3:Y:S03]  /*f900*/  SYNCS.PHASECHK.TRANS64.TRYWAIT P1, [R11+URZ+0x34830], R10 ;  /* 0x0348300a0b0075a7 */ /* 0x0004e6000802017f */
[----:B---3--:R-:W-:Y:S05]  /*f910*/  @!P1 NANOSLEEP.SYNCS 0x989680 ;  /* 0x009896800000995d */ /* 0x008fea0003900000 */
[----:B------:R-:W3:Y:S02]  /*f920*/  @!P1 SYNCS.PHASECHK.TRANS64 P1, [R11+URZ+0x34830], R10 ;  /* 0x0348300a0b0095a7 */ /* 0x000ee4000802007f */
[----:B---3--:R-:W-:Y:S05]  /*f930*/  @!P1 BRA `(.L_x_5655) ;  /* 0xfffffffc00ec9947 */ /* 0x008fea000383ffff */
[----:B------:R-:W-:Y:S05]  /*f940*/  BRA `(.L_x_5652) ;  /* 0xffffff6c00307947 */ /* 0x000fea000383ffff */
.L_x_5659:
[----:B--2---:R-:W-:-:S04]  /*f950*/  IMAD.U32 R11, RZ, RZ, UR6 ;  /* 0x00000006ff0b7e24 */ /* 0x004fc8000f8e00ff */
[----:B------:R2:W3:Y:S03]  /*f960*/  SYNCS.PHASECHK.TRANS64.TRYWAIT P1, [R11+URZ+0x34850], R10 ;  /* 0x0348500a0b0075a7 */ /* 0x0004e6000802017f */
[----:B---3--:R-:W-:Y:S05]  /*f970*/  @!P1 NANOSLEEP.SYNCS 0x989680 ;  /* 0x009896800000995d */ /* 0x008fea0003900000 */
[----:B------:R-:W3:Y:S02]  /*f980*/  @!P1 SYNCS.PHASECHK.TRANS64 P1, [R11+URZ+0x34850], R10 ;  /* 0x0348500a0b0095a7 */ /* 0x000ee4000802007f */
[----:B---3--:R-:W-:Y:S05]  /*f990*/  @!P1 BRA `(.L_x_5659) ;  /* 0xfffffffc00ec9947 */ /* 0x008fea000383ffff */
[----:B------:R-:W-:Y:S05]  /*f9a0*/  BRA `(.L_x_5656) ;  /* 0xffffff9000f87947 */ /* 0x000fea000383ffff */
.L_x_5666:
[----:B--2---:R-:W-:-:S04]  /*f9b0*/  IMAD.U32 R3, RZ, RZ, UR5 ;  /* 0x00000005ff037e24 */ /* 0x004fc8000f8e00ff */
[----:B------:R2:W3:Y:S03]  /*f9c0*/  SYNCS.PHASECHK.TRANS64.TRYWAIT P1, [R3+URZ+0x34850], R0 ;  /* 0x03485000030075a7 */ /* 0x0004e6000802017f */
[----:B---3--:R-:W-:Y:S05]  /*f9d0*/  @!P1 NANOSLEEP.SYNCS 0x989680 ;  /* 0x009896800000995d */ /* 0x008fea0003900000 */
[----:B------:R-:W3:Y:S02]  /*f9e0*/  @!P1 SYNCS.PHASECHK.TRANS64 P1, [R3+URZ+0x34850], R0 ;  /* 0x03485000030095a7 */ /* 0x000ee4000802007f */
[----:B---3--:R-:W-:Y:S05]  /*f9f0*/  @!P1 BRA `(.L_x_5666) ;  /* 0xfffffffc00ec9947 */ /* 0x008fea000383ffff */
[----:B------:R-:W-:Y:S05]  /*fa00*/  BRA `(.L_x_5665) ;  /* 0xffffffb400e87947 */ /* 0x000fea000383ffff */
.L_x_5677:
        /* <DEDUP_REMOVED lines=11> */
.L_x_5737:
[----:B------:R-:W-:Y:S05]  /*fac0*/  BSYNC B0 ;  /* 0x0000000000007941 */ /* 0x000fea0003800000 */
.L_x_5736:
[----:B------:R-:W-:Y:S05]  /*fad0*/  BRA `(.L_x_5738) ;  /* 0xffffffd400dc7947 */ /* 0x000fea000383ffff */
.L_x_5678:
[----:B------:R-:W-:Y:S01]  /*fae0*/  BSSY B0, `(.L_x_5739) ;  /* 0x0000006000007945 */ /* 0x000fe20003800000 */
[----:B------:R-:W-:-:S07]  /*faf0*/  IMAD.MOV.U32 R15, RZ, RZ, -0x1 ;  /* 0xffffffffff0f7424 */ /* 0x000fce00078e00ff */
[----:B------:R-:W-:Y:S05]  /*fb00*/  WARPSYNC.COLLECTIVE R15, `(.L_x_5740) ;  /* 0x000000000f0c7348 */ /* 0x000fea0003c00000 */
[----:B------:R-:W-:Y:S02]  /*fb10*/  ELECT P6, UR62, PT ;  /* 0x00000000003e782f */ /* 0x000fe400038c0000 */
[----:B------:R-:W-:Y:S01]  /*fb20*/  MOV R14, UR62 ;  /* 0x0000003e000e7c02 */ /* 0x000fe20008000f00 */
[----:B------:R-:W-:Y:S10]  /*fb30*/  ENDCOLLECTIVE ;  /* 0x000000000000791b */ /* 0x000ff40003800000 */
.L_x_5740:
[----:B------:R-:W-:Y:S05]  /*fb40*/  BSYNC B0 ;  /* 0x0000000000007941 */ /* 0x000fea0003800000 */
.L_x_5739:
[----:B------:R-:W-:Y:S05]  /*fb50*/  BRA `(.L_x_5741) ;  /* 0xffffffd400d87947 */ /* 0x000fea000383ffff */
.L_x_5681:
[----:B--2---:R2:W3:Y:S02]  /*fb60*/  SYNCS.PHASECHK.TRANS64.TRYWAIT P1, [R5+URZ+0x34840], R9 ;  /* 0x03484009050075a7 */ /* 0x0044e4000802017f */
[----:B---3--:R-:W-:Y:S05]  /*fb70*/  @!P1 NANOSLEEP.SYNCS 0x989680 ;  /* 0x009896800000995d */ /* 0x008fea0003900000 */
[----:B------:R-:W3:Y:S02]  /*fb80*/  @!P1 SYNCS.PHASECHK.TRANS64 P1, [R5+URZ+0x34840], R9 ;  /* 0x03484009050095a7 */ /* 0x000ee4000802007f */
[----:B---3--:R-:W-:Y:S05]  /*fb90*/  @!P1 BRA `(.L_x_5681) ;  /* 0xfffffffc00f09947 */ /* 0x008fea000383ffff */
[----:B------:R-:W-:Y:S05]  /*fba0*/  BRA `(.L_x_5742) ;  /* 0xffffffd800387947 */ /* 0x000fea000383ffff */
.L_x_5685:
        /* <DEDUP_REMOVED lines=8> */
.L_x_5691:
[----:B-1----:R1:W2:Y:S02]  /*fc30*/  SYNCS.PHASECHK.TRANS64.TRYWAIT P1, [R2+URZ+0x34840], R3 ;  /* 0x03484003020075a7 */ /* 0x0022a4000802017f */
[----:B--2---:R-:W-:Y:S05]  /*fc40*/  @!P1 NANOSLEEP.SYNCS 0x989680 ;  /* 0x009896800000995d */ /* 0x004fea0003900000 */
[----:B------:R-:W2:Y:S02]  /*fc50*/  @!P1 SYNCS.PHASECHK.TRANS64 P1, [R2+URZ+0x34840], R3 ;  /* 0x03484003020095a7 */ /* 0x000ea4000802007f */
[----:B--2---:R-:W-:Y:S05]  /*fc60*/  @!P1 BRA `(.L_x_5691) ;  /* 0xfffffffc00f09947 */ /* 0x004fea000383ffff */
[----:B------:R-:W-:Y:S05]  /*fc70*/  BRA `(.L_x_5744) ;  /* 0xffffffdc00f87947 */ /* 0x000fea000383ffff */
.L_x_5694:
[----:B-1----:R1:W2:Y:S02]  /*fc80*/  SYNCS.PHASECHK.TRANS64.TRYWAIT P1, [R2+URZ+0x34860], R3 ;  /* 0x03486003020075a7 */ /* 0x0022a4000802017f */
[----:B--2---:R-:W-:Y:S05]  /*fc90*/  @!P1 NANOSLEEP.SYNCS 0x989680 ;  /* 0x009896800000995d */ /* 0x004fea0003900000 */
[----:B------:R-:W2:Y:S02]  /*fca0*/  @!P1 SYNCS.PHASECHK.TRANS64 P1, [R2+URZ+0x34860], R3 ;  /* 0x03486003020095a7 */ /* 0x000ea4000802007f */
[----:B--2---:R-:W-:Y:S05]  /*fcb0*/  @!P1 BRA `(.L_x_5694) ;  /* 0xfffffffc00f09947 */ /* 0x004fea000383ffff */
[----:B------:R-:W-:Y:S05]  /*fcc0*/  BRA `(.L_x_5745) ;  /* 0xffffffe000907947 */ /* 0x000fea000383ffff */
.L_x_5701:
[----:B--2---:R2:W3:Y:S02]  /*fcd0*/  SYNCS.PHASECHK.TRANS64.TRYWAIT P1, [R2+URZ+0x34840], R3 ;  /* 0x03484003020075a7 */ /* 0x0044e4000802017f */
[----:B---3--:R-:W-:Y:S05]  /*fce0*/  @!P1 NANOSLEEP.SYNCS 0x989680 ;  /* 0x009896800000995d */ /* 0x008fea0003900000 */
[----:B------:R-:W3:Y:S02]  /*fcf0*/  @!P1 SYNCS.PHASECHK.TRANS64 P1, [R2+URZ+0x34840], R3 ;  /* 0x03484003020095a7 */ /* 0x000ee4000802007f */
[----:B---3--:R-:W-:Y:S05]  /*fd00*/  @!P1 BRA `(.L_x_5701) ;  /* 0xfffffffc00f09947 */ /* 0x008fea000383ffff */
[----:B------:R-:W-:Y:S05]  /*fd10*/  BRA `(.L_x_5746) ;  /* 0xffffffe400c87947 */ /* 0x000fea000383ffff */
.L_x_5704:
[----:B-1----:R1:W2:Y:S02]  /*fd20*/  SYNCS.PHASECHK.TRANS64.TRYWAIT P1, [R2+URZ+0x34860], R17 ;  /* 0x03486011020075a7 */ /* 0x0022a4000802017f */
[----:B--2---:R-:W-:Y:S05]  /*fd30*/  @!P1 NANOSLEEP.SYNCS 0x989680 ;  /* 0x009896800000995d */ /* 0x004fea0003900000 */
[----:B------:R-:W2:Y:S02]  /*fd40*/  @!P1 SYNCS.PHASECHK.TRANS64 P1, [R2+URZ+0x34860], R17 ;  /* 0x03486011020095a7 */ /* 0x000ea4000802007f */
[----:B--2---:R-:W-:Y:S05]  /*fd50*/  @!P1 BRA `(.L_x_5704) ;  /* 0xfffffffc00f09947 */ /* 0x004fea000383ffff */
[----:B------:R-:W-:Y:S05]  /*fd60*/  BRA `(.L_x_5747) ;  /* 0xffffffe800607947 */ /* 0x000fea000383ffff */
.L_x_5710:
[----:B--2---:R2:W3:Y:S02]  /*fd70*/  SYNCS.PHASECHK.TRANS64.TRYWAIT P1, [R2+URZ+0x34840], R3 ;  /* 0x03484003020075a7 */ /* 0x0044e4000802017f */
[----:B---3--:R-:W-:Y:S05]  /*fd80*/  @!P1 NANOSLEEP.SYNCS 0x989680 ;  /* 0x009896800000995d */ /* 0x008fea0003900000 */
[----:B------:R-:W3:Y:S02]  /*fd90*/  @!P1 SYNCS.PHASECHK.TRANS64 P1, [R2+URZ+0x34840], R3 ;  /* 0x03484003020095a7 */ /* 0x000ee4000802007f */
[----:B---3--:R-:W-:Y:S05]  /*fda0*/  @!P1 BRA `(.L_x_5710) ;  /* 0xfffffffc00f09947 */ /* 0x008fea000383ffff */
[----:B------:R-:W-:Y:S05]  /*fdb0*/  BRA `(.L_x_5748) ;  /* 0xffffffec00747947 */ /* 0x000fea000383ffff */
.L_x_5713:
[----:B-1----:R1:W2:Y:S02]  /*fdc0*/  SYNCS.PHASECHK.TRANS64.TRYWAIT P1, [R2+URZ+0x34860], R10 ;  /* 0x0348600a020075a7 */ /* 0x0022a4000802017f */
[----:B--2---:R-:W-:Y:S05]  /*fdd0*/  @!P1 NANOSLEEP.SYNCS 0x989680 ;  /* 0x009896800000995d */ /* 0x004fea0003900000 */
[----:B------:R-:W2:Y:S02]  /*fde0*/  @!P1 SYNCS.PHASECHK.TRANS64 P1, [R2+URZ+0x34860], R10 ;  /* 0x0348600a020095a7 */ /* 0x000ea4000802007f */
[----:B--2---:R-:W-:Y:S05]  /*fdf0*/  @!P1 BRA `(.L_x_5713) ;  /* 0xfffffffc00f09947 */ /* 0x004fea000383ffff */
[----:B------:R-:W-:Y:S05]  /*fe00*/  BRA `(.L_x_5749) ;  /* 0xfffffff0000c7947 */ /* 0x000fea000383ffff */
.L_x_5719:
[----:B-1----:R1:W2:Y:S02]  /*fe10*/  SYNCS.PHASECHK.TRANS64.TRYWAIT P0, [R2+URZ+0x34860], R3 ;  /* 0x03486003020075a7 */ /* 0x0022a4000800017f */
[----:B--2---:R-:W-:Y:S05]  /*fe20*/  @!P0 NANOSLEEP.SYNCS 0x989680 ;  /* 0x009896800000895d */ /* 0x004fea0003900000 */
[----:B------:R-:W2:Y:S02]  /*fe30*/  @!P0 SYNCS.PHASECHK.TRANS64 P0, [R2+URZ+0x34860], R3 ;  /* 0x03486003020085a7 */ /* 0x000ea4000800007f */
[----:B--2---:R-:W-:Y:S05]  /*fe40*/  @!P0 BRA `(.L_x_5719) ;  /* 0xfffffffc00f08947 */ /* 0x004fea000383ffff */
[----:B------:R-:W-:Y:S05]  /*fe50*/  BRA `(.L_x_5750) ;  /* 0xfffffff000c87947 */ /* 0x000fea000383ffff */
.L_x_5724:
[----:B-1----:R1:W2:Y:S02]  /*fe60*/  SYNCS.PHASECHK.TRANS64.TRYWAIT P0, [R0+URZ+0x34820], R3 ;  /* 0x03482003000075a7 */ /* 0x0022a4000800017f */
[----:B--2---:R-:W-:Y:S05]  /*fe70*/  @!P0 NANOSLEEP.SYNCS 0x989680 ;  /* 0x009896800000895d */ /* 0x004fea0003900000 */
[----:B------:R-:W2:Y:S02]  /*fe80*/  @!P0 SYNCS.PHASECHK.TRANS64 P0, [R0+URZ+0x34820], R3 ;  /* 0x03482003000085a7 */ /* 0x000ea4000800007f */
[----:B--2---:R-:W-:Y:S05]  /*fe90*/  @!P0 BRA `(.L_x_5724) ;  /* 0xfffffffc00f08947 */ /* 0x004fea000383ffff */
[----:B------:R-:W-:Y:S05]  /*fea0*/  BRA `(.L_x_5751) ;  /* 0xfffffff400ac7947 */ /* 0x000fea000383ffff */
.L_x_5725:
        /* <DEDUP_REMOVED lines=11> */
.L_x_5753:
[----:B------:R-:W-:Y:S05]  /*ff60*/  BSYNC B0 ;  /* 0x0000000000007941 */ /* 0x000fea0003800000 */
.L_x_5752:
[----:B------:R-:W-:Y:S05]  /*ff70*/  BRA `(.L_x_5754) ;  /* 0xfffffff400947947 */ /* 0x000fea000383ffff */
.L_x_5728:
[----:B------:R-:W-:Y:S01]  /*ff80*/  BSSY B1, `(.L_x_5755) ;  /* 0x0000006000017945 */ /* 0x000fe20003800000 */
[----:B------:R-:W-:-:S07]  /*ff90*/  IMAD.MOV.U32 R15, RZ, RZ, -0x1 ;  /* 0xffffffffff0f7424 */ /* 0x000fce00078e00ff */
[----:B-12---:R-:W-:Y:S05]  /*ffa0*/  WARPSYNC.COLLECTIVE R15, `(.L_x_5756) ;  /* 0x000000000f0c7348 */ /* 0x006fea0003c00000 */
[----:B------:R-:W-:Y:S02]  /*ffb0*/  ELECT P6, UR62, PT ;  /* 0x00000000003e782f */ /* 0x000fe400038c0000 */
[----:B------:R-:W-:Y:S01]  /*ffc0*/  MOV R14, UR62 ;  /* 0x0000003e000e7c02 */ /* 0x000fe20008000f00 */
[----:B-12---:R-:W-:Y:S10]  /*ffd0*/  ENDCOLLECTIVE ;  /* 0x000000000000791b */ /* 0x006ff40003800000 */
.L_x_5756:
[----:B------:R-:W-:Y:S05]  /*ffe0*/  BSYNC B1 ;  /* 0x0000000000017941 */ /* 0x000fea0003800000 */
.L_x_5755:
[----:B------:R-:W-:Y:S05]  /*fff0*/  BRA `(.L_x_5757) ;  /* 0xfffffff4008c7947 */ /* 0x000fea000383ffff */
.L_x_5730:
[----:B-1----:R1:W2:Y:S02]  /*10000*/  SYNCS.PHASECHK.TRANS64.TRYWAIT P0, [R6+URZ], R5 ;  /* 0x00000005060075a7 */ /* 0x0022a4000800017f */
[----:B--2---:R-:W-:Y:S05]  /*10010*/  @!P0 NANOSLEEP.SYNCS 0x989680 ;  /* 0x009896800000895d */ /* 0x004fea0003900000 */
[----:B------:R-:W2:Y:S02]  /*10020*/  @!P0 SYNCS.PHASECHK.TRANS64 P0, [R6+URZ], R5 ;  /* 0x00000005060085a7 */ /* 0x000ea4000800007f */
[----:B--2---:R-:W-:Y:S05]  /*10030*/  @!P0 BRA `(.L_x_5730) ;  /* 0xfffffffc00f08947 */ /* 0x004fea000383ffff */
[----:B------:R-:W-:Y:S05]  /*10040*/  BRA `(.L_x_5758) ;  /* 0xfffffff400c07947 */ /* 0x000fea000383ffff */
.L_x_5731:
[----:B--2---:R2:W3:Y:S02]  /*10050*/  SYNCS.PHASECHK.TRANS64.TRYWAIT P0, [R3+URZ], R2 ;  /* 0x00000002030075a7 */ /* 0x0044e4000800017f */
[----:B---3--:R-:W-:Y:S05]  /*10060*/  @!P0 NANOSLEEP.SYNCS 0x989680 ;  /* 0x009896800000895d */ /* 0x008fea0003900000 */
[----:B------:R-:W3:Y:S02]  /*10070*/  @!P0 SYNCS.PHASECHK.TRANS64 P0, [R3+URZ], R2 ;  /* 0x00000002030085a7 */ /* 0x000ee4000800007f */
[----:B---3--:R-:W-:Y:S05]  /*10080*/  @!P0 BRA `(.L_x_5731) ;  /* 0xfffffffc00f08947 */ /* 0x008fea000383ffff */
[----:B------:R-:W-:Y:S05]  /*10090*/  BRA `(.L_x_5759) ;  /* 0xfffffff400b47947 */ /* 0x000fea000383ffff */
.L_x_5733:
[----:B--2---:R2:W3:Y:S02]  /*100a0*/  SYNCS.PHASECHK.TRANS64.TRYWAIT P0, [R16+URZ], R5 ;  /* 0x00000005100075a7 */ /* 0x0044e4000800017f */
[----:B---3--:R-:W-:Y:S05]  /*100b0*/  @!P0 NANOSLEEP.SYNCS 0x989680 ;  /* 0x009896800000895d */ /* 0x008fea0003900000 */
[----:B------:R-:W3:Y:S02]  /*100c0*/  @!P0 SYNCS.PHASECHK.TRANS64 P0, [R16+URZ], R5 ;  /* 0x00000005100085a7 */ /* 0x000ee4000800007f */
[----:B---3--:R-:W-:Y:S05]  /*100d0*/  @!P0 BRA `(.L_x_5733) ;  /* 0xfffffffc00f08947 */ /* 0x008fea000383ffff */
[----:B------:R-:W-:Y:S05]  /*100e0*/  BRA `(.L_x_5760) ;  /* 0xfffffff400b87947 */ /* 0x000fea000383ffff */
.L_x_5761:
        /* <DEDUP_REMOVED lines=9> */
.L_x_12770:


//--------------------- .text._ZN7cutlass13device_kernelIN5flash11enable_sm90INS1_16FlashAttnFwdSm90INS1_25CollectiveMainloopFwdSm90ILi2EN4cute5tupleIJNS5_1CILi1EEES8_S8_EEENS6_IJNS7_ILi128EEENS7_ILi176EEESA_EEELi128ENS_6half_tEfNS_4arch4Sm90ELb0ELb0ELb0ELb1ELb0ELb0ELb0ELb1ELb1ELb0ELb0ELb0EEENS1_21CollectiveEpilogueFwdINS6_IJSA_SA_SB_EEES9_SD_SF_Li256ELb1ELb0ELb0ELb0EEENS1_36VarlenDynamicPersistentTileSchedulerILi128ELi176ELi256ELi32ELb0ELb0ELb1ELb0ELb1ELb1EEEEEEEEEvNT_6ParamsE --------------------------
	.section	.text._ZN7cutlass13device_kernelIN5flash11enable_sm90INS1_16FlashAttnFwdSm90INS1_25CollectiveMainloopFwdSm90ILi2EN4cute5tupleIJNS5_1CILi1EEES8_S8_EEENS6_IJNS7_ILi128EEENS7_ILi176EEESA_EEELi128ENS_6half_tEfNS_4arch4Sm90ELb0ELb0ELb0ELb1ELb0ELb0ELb0ELb1ELb1ELb0ELb0ELb0EEENS1_21CollectiveEpilogueFwdINS6_IJSA_SA_SB_EEES9_SD_SF_Li256ELb1ELb0ELb0ELb0EEENS1_36VarlenDynamicPersistentTileSchedulerILi128ELi176ELi256ELi32ELb0ELb0ELb1ELb0ELb1ELb1EEEEEEEEEvNT_6ParamsE,"ax",@progbits
	.align	128
.text._ZN7cutlass13device_kernelIN5flash11enable_sm90INS1_16FlashAttnFwdSm90INS1_25CollectiveMainloopFwdSm90ILi2EN4cute5tupleIJNS5_1CILi1EEES8_S8_EEENS6_IJNS7_ILi128EEENS7_ILi176EEESA_EEELi128ENS_6half_tEfNS_4arch4Sm90ELb0ELb0ELb0ELb1ELb0ELb0ELb0ELb1ELb1ELb0ELb0ELb0EEENS1_21CollectiveEpilogueFwdINS6_IJSA_SA_SB_EEES9_SD_SF_Li256ELb1ELb0ELb0ELb0EEENS1_36VarlenDynamicPersistentTileSchedulerILi128ELi176ELi256ELi32ELb0ELb0ELb1ELb0ELb1ELb1EEEEEEEEEvNT_6ParamsE:
        .type           _ZN7cutlass13device_kernelIN5flash11enable_sm90INS1_16FlashAttnFwdSm90INS1_25CollectiveMainloopFwdSm90ILi2EN4cute5tupleIJNS5_1CILi1EEES8_S8_EEENS6_IJNS7_ILi128EEENS7_ILi176EEESA_EEELi128ENS_6half_tEfNS_4arch4Sm90ELb0ELb0ELb0ELb1ELb0ELb0ELb0ELb1ELb1ELb0ELb0ELb0EEENS1_21CollectiveEpilogueFwdINS6_IJSA_SA_SB_EEES9_SD_SF_Li256ELb1ELb0ELb0ELb0EEENS1_36VarlenDynamicPersistentTileSchedulerILi128ELi176ELi256ELi32ELb0ELb0ELb1ELb0ELb1ELb1EEEEEEEEEvNT_6ParamsE,@function
        .size           _ZN7cutlass13device_kernelIN5flash11enable_sm90INS1_16FlashAttnFwdSm90INS1_25CollectiveMainloopFwdSm90ILi2EN4cute5tupleIJNS5_1CILi1EEES8_S8_EEENS6_IJNS7_ILi128EEENS7_ILi176EEESA_EEELi128ENS_6half_tEfNS_4arch4Sm90ELb0ELb0ELb0ELb1ELb0ELb0ELb0ELb1ELb1ELb0ELb0ELb0EEENS1_21CollectiveEpilogueFwdINS6_IJSA_SA_SB_EEES9_SD_SF_Li256ELb1ELb0ELb0ELb0EEENS1_36VarlenDynamicPersistentTileSchedulerILi128ELi176ELi256ELi32ELb0ELb0ELb1ELb0ELb1ELb1EEEEEEEEEvNT_6ParamsE,(.L_x_12771 - _ZN7cutlass13device_kernelIN5flash11enable_sm90INS1_16FlashAttnFwdSm90INS1_25CollectiveMainloopFwdSm90ILi2EN4cute5tupleIJNS5_1CILi1EEES8_S8_EEENS6_IJNS7_ILi128EEENS7_ILi176EEESA_EEELi128ENS_6half_tEfNS_4arch4Sm90ELb0ELb0ELb0ELb1ELb0ELb0ELb0ELb1ELb1ELb0ELb0ELb0EEENS1_21CollectiveEpilogueFwdINS6_IJSA_SA_SB_EEES9_SD_SF_Li256ELb1ELb0ELb0ELb0EEENS1_36VarlenDynamicPersistentTileSchedulerILi128ELi176ELi256ELi32ELb0ELb0ELb1ELb0ELb1ELb1EEEEEEEEEvNT_6ParamsE)
        .other          _ZN7cutlass13device_kernelIN5flash11enable_sm90INS1_16FlashAttnFwdSm90INS1_25CollectiveMainloopFwdSm90ILi2EN4cute5tupleIJNS5_1CILi1EEES8_S8_EEENS6_IJNS7_ILi128EEENS7_ILi176EEESA_EEELi128ENS_6half_tEfNS_4arch4Sm90ELb0ELb0ELb0ELb1ELb0ELb0ELb0ELb1ELb1ELb0ELb0ELb0EEENS1_21CollectiveEpilogueFwdINS6_IJSA_SA_SB_EEES9_SD_SF_Li256ELb1ELb0ELb0ELb0EEENS1_36VarlenDynamicPersistentTileSchedulerILi128ELi176ELi256ELi32ELb0ELb0ELb1ELb0ELb1ELb1EEEEEEEEEvNT_6ParamsE,@"STO_CUDA_ENTRY STV_DEFAULT"
_ZN7cutlass13device_kernelIN5flash11enable_sm90INS1_16FlashAttnFwdSm90INS1_25CollectiveMainloopFwdSm90ILi2EN4cute5tupleIJNS5_1CILi1EEES8_S8_EEENS6_IJNS7_ILi128EEENS7_ILi176EEESA_EEELi128ENS_6half_tEfNS_4arch4Sm90ELb0ELb0ELb0ELb1ELb0ELb0ELb0ELb1ELb1ELb0ELb0ELb0EEENS1_21CollectiveEpilogueFwdINS6_IJSA_SA_SB_EEES9_SD_SF_Li256ELb1ELb0ELb0ELb0EEENS1_36VarlenDynamicPersistentTileSchedulerILi128ELi176ELi256ELi32ELb0ELb0ELb1ELb0ELb1ELb1EEEEEEEEEvNT_6ParamsE:
        /* <DEDUP_REMOVED lines=20> */
.L_x_5763:
[----:B------:R-:W-:Y:S05]  /*0140*/  BSYNC B0 ;  /* 0x0000000000007941 */ /* 0x000fea0003800000 */
.L_x_5762:
[----:B------:R-:W-:Y:S01]  /*0150*/  VOTEU.ANY UP0, P0 ;  /* 0x00000000003f7886 */ /* 0x000fe20000000100 */
[----:B------:R-:W0:Y:S01]  /*0160*/  SHFL.IDX PT, R2, R0, RZ, 0x1f ;  /* 0x00001fff00027589 */ /* 0x000e2200000e0000 */
[----:B------:R-:W-:Y:S01]  /*0170*/  UMOV UR4, 0x1 ;  /* 0x0000000100047882 */ /* 0x000fe20000000000 */
[----:B------:R-:W-:Y:S01]  /*0180*/  UMOV UR7, 0x100 ;  /* 0x0000010000077882 */ /* 0x000fe20000000000 */
[----:B------:R-:W-:Y:S01]  /*0190*/  SHF.R.U32.HI R3, RZ, 0x7, R3 ;  /* 0x00000007ff037819 */ /* 0x000fe20000011603 */
[----:B------:R-:W1:Y:S01]  /*01a0*/  @UP0 S2UR UR8, SR_CgaCtaId ;  /* 0x00000000000809c3 */ /* 0x000e620000008800 */
[----:B------:R-:W-:Y:S01]  /*01b0*/  @UP0 UMOV UR6, 0x400 ;  /* 0x0000040000060882 */ /* 0x000fe20000000000 */
[----:B------:R-:W-:-:S04]  /*01c0*/  @UP0 UIADD3 UR4, -UR4, 0x100000, URZ ;  /* 0x0010000004040890 */ /* 0x000fc8000fffe13f */
[----:B------:R-:W-:Y:S02]  /*01d0*/  @UP0 USHF.L.U32 UR5, UR4, 0xb, URZ ;  /* 0x0000000b04050899 */ /* 0x000fe4000800063f */
[----:B------:R-:W-:Y:S01]  /*01e0*/  @UP0 USHF.L.U32 UR4, UR4, 0x1, URZ ;  /* 0x0000000104040899 */ /* 0x000fe2000800063f */
[----:B------:R-:W-:Y:S01]  /*01f0*/  VOTEU.ANY UP1, P0 ;  /* 0x00000000003f7886 */ /* 0x000fe20000020100 */
[----:B0-----:R-:W-:Y:S02]  /*0200*/  ISETP.NE.AND P1, PT, R2, RZ, PT ;  /* 0x000000ff0200720c */ /* 0x001fe40003f25270 */
[----:B------:R0:W2:Y:S01]  /*0210*/  SHFL.IDX PT, R2, R3, RZ, 0x1f ;  /* 0x00001fff03027589 */ /* 0x0000a200000e0000 */
[----:B-1----:R-:W-:Y:S02]  /*0220*/  @UP0 ULEA UR8, UR8, UR6, 0x18 ;  /* 0x0000000608080291 */ /* 0x002fe4000f8ec03f */
[----:B------:R-:W-:-:S04]  /*0230*/  @UP0 UIADD3 UR6, -UR7, 0x100000, URZ ;  /* 0x0010000007060890 */ /* 0x000fc8000fffe13f */
[----:B------:R-:W-:Y:S02]  /*0240*/  @UP0 USHF.L.U32 UR7, UR6, 0xb, URZ ;  /* 0x0000000b06070899 */ /* 0x000fe4000800063f */
[----:B------:R-:W-:Y:S01]  /*0250*/  @UP0 USHF.L.U32 UR6, UR6, 0x1, URZ ;  /* 0x0000000106060899 */ /* 0x000fe2000800063f */
[----:B------:R-:W-:Y:S01]  /*0260*/  VOTEU.ANY UP0, P0 ;  /* 0x00000000003f7886 */ /* 0x000fe20000000100 */
[----:B------:R-:W1:Y:S04]  /*0270*/  FENCE.VIEW.ASYNC.S ;  /* 0x00000000000073c6 */ /* 0x000e680000000000 */
[----:B-1----:R0:W1:Y:S06]  /*0280*/  @UP0 SYNCS.EXCH.64 URZ, [UR8+0x34800], UR4 ;  /* 0x03480004083f05b2 */ /* 0x00206c0008000100 */
[----:B------:R0:W3:Y:S02]  /*0290*/  @UP1 SYNCS.EXCH.64 URZ, [UR8+0x34820], UR6 ;  /* 0x03482006083f15b2 */ /* 0x0000e40008000100 */
[----:B0-----:R-:W-:Y:S05]  /*02a0*/  @P1 BRA `(.L_x_5764) ;  /* 0x0000000000481947 */ /* 0x001fea0003800000 */
[----:B------:R-:W0:Y:S01]  /*02b0*/  S2UR UR5, SR_CgaCtaId ;  /* 0x00000000000579c3 */ /* 0x000e220000008800 */
        /* <DEDUP_REMOVED lines=15> */
[----:B------:R0:W0:Y:S01]  /*03b0*/  SYNCS.EXCH.64 URZ, [UR8+0x34848], UR4 ;  /* 0x03484804083f75b2 */ /* 0x0000220008000100 */
[----:B------:R-:W-:Y:S01]  /*03c0*/  NOP ;  /* 0x0000000000007918 */ /* 0x000fe20000000000 */
.L_x_5764:
[----:B------:R-:W5:Y:S01]  /*03d0*/  SHFL.IDX PT, R3, R0, RZ, 0x1f ;  /* 0x00001fff00037589 */ /* 0x000f6200000e0000 */
[----:B------:R-:W-:Y:S01]  /*03e0*/  NOP ;  /* 0x0000000000007918 */ /* 0x000fe20000000000 */
[----:B-----5:R-:W-:-:S13]  /*03f0*/  ISETP.NE.AND P0, PT, R3, RZ, PT ;  /* 0x000000ff0300720c */ /* 0x020fda0003f05270 */
        /* <DEDUP_REMOVED lines=17> */
[----:B------:R0:W0:Y:S01]  /*0510*/  SYNCS.EXCH.64 URZ, [UR8+0x34868], UR6 ;  /* 0x03486806083f75b2 */ /* 0x0000220008000100 */
[----:B------:R-:W-:Y:S01]  /*0520*/  NOP ;  /* 0x0000000000007918 */ /* 0x000fe20000000000 */
.L_x_5765:
[----:B------:R-:W5:Y:S01]  /*0530*/  SHFL.IDX PT, R3, R0, RZ, 0x1f ;  /* 0x00001fff00037589 */ /* 0x000f6200000e0000 */
[----:B------:R-:W-:Y:S01]  /*0540*/  NOP ;  /* 0x0000000000007918 */ /* 0x000fe20000000000 */
[----:B-----5:R-:W-:-:S13]  /*0550*/  ISETP.NE.AND P0, PT, R3, RZ, PT ;  /* 0x000000ff0300720c */ /* 0x020fda0003f05270 */
        /* <DEDUP_REMOVED lines=13> */
[----:B------:R0:W0:Y:S01]  /*0630*/  SYNCS.EXCH.64 URZ, [UR6+0x34888], UR4 ;  /* 0x03488804063f75b2 */ /* 0x0000220008000100 */
[----:B------:R-:W-:Y:S01]  /*0640*/  NOP ;  /* 0x0000000000007918 */ /* 0x000fe20000000000 */
.L_x_5766:
        /* <DEDUP_REMOVED lines=22> */
.L_x_5767:
        /* <DEDUP_REMOVED lines=22> */
.L_x_5768:
[----:B--2---:R-:W-:Y:S01]  /*0910*/  ISETP.NE.AND P0, PT, R2, RZ, PT ;  /* 0x000000ff0200720c */ /* 0x004fe20003f05270 */
[----:B------:R-:W-:Y:S01]  /*0920*/  IMAD.MOV.U32 R2, RZ, RZ, 0x1 ;  /* 0x00000001ff027424 */ /* 0x000fe200078e00ff */
[----:B------:R-:W-:Y:S01]  /*0930*/  NOP ;  /* 0x0000000000007918 */ /* 0x000fe20000000000 */
[----:B------:R-:W-:-:S03]  /*0940*/  ULDC.64 UR60, c[0x0][0x208] ;  /* 0x00008200003c7ab9 */ /* 0x000fc60000000a00 */
[----:B------:R-:W-:-:S05]  /*0950*/  SEL R2, R2, 0x2, !P0 ;  /* 0x0000000202027807 */ /* 0x000fca0004000000 */
[----:B------:R2:W-:Y:S01]  /*0960*/  STL [R1+0x30], R2 ;  /* 0x0000300201007387 */ /* 0x0005e20000100800 */
[----:B01-34-:R-:W-:Y:S06]  /*0970*/  BAR.SYNC.DEFER_BLOCKING 0x0 ;  /* 0x0000000000007b1d */ /* 0x01bfec0000010000 */
[----:B------:R-:W-:Y:S05]  /*0980*/  @!P0 BRA `(.L_x_5769) ;  /* 0x000000d000688947 */ /* 0x000fea0003800000 */
.L_x_5770:
[----:B------:R-:W-:-:S08]  /*0990*/  NOP ;  /* 0x0000000000007918 */ /* 0x000fd00000000000 */
[----:B------:R-:W0:Y:S02]  /*09a0*/  USETMAXREG.TRY_ALLOC.CTAPOOL UP0, 0xf0 ;  /* 0x000000f0000079c8 */ /* 0x000e240008000600 */
[----:B0-----:R-:W-:-:S13]  /*09b0*/  PLOP3.LUT P0, PT, PT, PT, UP0, 0x80, 0x0 ;  /* 0x000000000000781c */ /* 0x001fda0003f0f008 */
[----:B------:R-:W-:Y:S05]  /*09c0*/  @!P0 BRA `(.L_x_5770) ;  /* 0xfffffffc00f08947 */ /* 0x000fea000383ffff */
[----:B--2---:R-:W0:Y:S01]  /*09d0*/  S2R R2, SR_TID.X ;  /* 0x0000000000027919 */ /* 0x004e220000002100 */
[----:B------:R-:W1:Y:S01]  /*09e0*/  S2UR UR5, SR_CgaCtaId ;  /* 0x00000000000579c3 */ /* 0x000e620000008800 */
[----:B------:R-:W-:-:S07]  /*09f0*/  UMOV UR4, 0x400 ;  /* 0x0000040000047882 */ /* 0x000fce0000000000 */
[----:B------:R-:W-:Y:S06]  /*0a00*/  BAR.ARV 0x8, 0x120 ;  /* 0x0204800000007b1d */ /* 0x000fec0000002000 */
[----:B-1----:R-:W-:Y:S01]  /*0a10*/  ULEA UR4, UR5, UR4, 0x18 ;  /* 0x0000000405047291 */ /* 0x002fe2000f8ec03f */
[----:B0-----:R-:W-:-:S04]  /*0a20*/  LOP3.LUT R0, R2, 0xffffff80, RZ, 0xc0, !PT ;  /* 0xffffff8002007812 */ /* 0x001fc800078ec0ff */
[----:B------:R-:W-:-:S13]  /*0a30*/  ISETP.NE.AND P0, PT, R0, 0x80, PT ;  /* 0x000000800000780c */ /* 0x000fda0003f05270 */
[----:B------:R-:W-:Y:S08]  /*0a40*/  @!P0 BAR.ARV 0x9, 0x100 ;  /* 0x0244000000008b1d */ /* 0x000ff00000002000 */
[----:B------:R-:W-:Y:S06]  /*0a50*/  BAR.SYNC.DEFER_BLOCKING 0x5, 0x120 ;  /* 0x0144800000007b1d */ /* 0x000fec0000010000 */
[----:B------:R-:W0:Y:S01]  /*0a60*/  LDS.128 R48, [UR4+0x348d0] ;  /* 0x0348d004ff307984 */ /* 0x000e220008000c00 */
[----:B------:R-:W-:Y:S01]  /*0a70*/  ULDC UR4, c[0x0][0xc14] ;  /* 0x0003050000047ab9 */ /* 0x000fe20000000800 */
[----:B------:R-:W-:Y:S06]  /*0a80*/  BAR.ARV 0x4, 0x120 ;  /* 0x0104800000007b1d */ /* 0x000fec0000002000 */
[----:B0-----:R-:W-:-:S13]  /*0a90*/  ISETP.GE.AND P0, PT, R51, UR4, PT ;  /* 0x0000000433007c0c */ /* 0x001fda000bf06270 */
[----:B------:R-:W-:Y:S05]  /*0aa0*/  @P0 EXIT ;  /* 0x000000000000094d */ /* 0x000fea0003800000 */
[----:B------:R-:W2:Y:S01]  /*0ab0*/  LDL.LU R10, [R1+0x30] ;  /* 0x00003000010a7983 */ /* 0x000ea20000300800 */
[----:B------:R-:W-:-:S05]  /*0ac0*/  VIADD R230, R2, 0xffffff80 ;  /* 0xffffff8002e67836 */ /* 0x000fca0000000000 */
        /* <DEDUP_REMOVED lines=13> */
[CC--:B------:R-:W-:Y:S01]  /*0ba0*/  LEA.HI R0, R3.reuse, R230.reuse, RZ, 0x4 ;  /* 0x000000e603007211 */ /* 0x0c0fe200078f20ff */
[----:B------:R-:W-:Y:S01]  /*0bb0*/  IMAD.IADD R11, R8, 0x1, -R11 ;  /* 0x00000001080b7824 */ /* 0x000fe200078e0a0b */
[-C--:B------:R-:W-:Y:S02]  /*0bc0*/  LEA.HI R2, R3, R230.reuse, RZ, 0x5 ;  /* 0x000000e603027211 */ /* 0x080fe400078f28ff */
[----:B------:R-:W-:Y:S02]  /*0bd0*/  SHF.R.S32.HI R4, RZ, 0x5, R4 ;  /* 0x00000005ff047819 */ /* 0x000fe40000011404 */
[----:B------:R-:W-:Y:S02]  /*0be0*/  LOP3.LUT R5, R5, 0x3fffffe, RZ, 0xc0, !PT ;  /* 0x03fffffe05057812 */ /* 0x000fe400078ec0ff */
[----:B------:R-:W-:Y:S01]  /*0bf0*/  SHF.R.S32.HI R9, RZ, 0x4, R0 ;  /* 0x00000004ff097819 */ /* 0x000fe20000011400 */
[----:B------:R-:W-:Y:S01]  /*0c00*/  IMAD.SHL.U32 R2, R2, 0x20, RZ ;  /* 0x0000002002027824 */ /* 0x000fe200078e00ff */
[----:B------:R-:W-:Y:S01]  /*0c10*/  LOP3.LUT R7, R0, 0x3fffff0, RZ, 0xc0, !PT ;  /* 0x03fffff000077812 */ /* 0x000fe200078ec0ff */
[----:B------:R-:W-:Y:S01]  /*0c20*/  IMAD R4, R4, 0x10, R11 ;  /* 0x0000001004047824 */ /* 0x000fe200078e020b */
[----:B------:R-:W-:Y:S01]  /*0c30*/  LEA.HI R0, R0, R9, RZ, 0x1 ;  /* 0x0000000900007211 */ /* 0x000fe200078f08ff */
[----:B------:R-:W-:Y:S01]  /*0c40*/  IMAD.IADD R5, R226, 0x1, -R5 ;  /* 0x00000001e2057824 */ /* 0x000fe200078e0a05 */
[----:B------:R-:W-:Y:S01]  /*0c50*/  LEA.HI R3, R3, R230, RZ, 0x3 ;  /* 0x000000e603037211 */ /* 0x000fe200078f18ff */
[----:B------:R-:W-:Y:S01]  /*0c60*/  IMAD.IADD R7, R230, 0x1, -R7 ;  /* 0x00000001e6077824 */ /* 0x000fe200078e0a07 */
[----:B------:R-:W-:Y:S01]  /*0c70*/  LOP3.LUT R2, R2, 0xfffffc00, RZ, 0xc0, !PT ;  /* 0xfffffc0002027812 */ /* 0x000fe200078ec0ff */
[----:B------:R-:W-:Y:S01]  /*0c80*/  IMAD R228, R5, 0x40, R4 ;  /* 0x0000004005e47824 */ /* 0x000fe200078e0204 */
[----:B------:R-:W-:-:S02]  /*0c90*/  LOP3.LUT R0, R0, 0x1ffffffe, RZ, 0xc0, !PT ;  /* 0x1ffffffe00007812 */ /* 0x000fc400078ec0ff */
[----:B------:R-:W-:Y:S02]  /*0ca0*/  LOP3.LUT R6, R6, 0x7ffffffc, RZ, 0xc0, !PT ;  /* 0x7ffffffc06067812 */ /* 0x000fe400078ec0ff */
[----:B------:R-:W-:Y:S01]  /*0cb0*/  LOP3.LUT R5, R3, 0x1ffffff8, RZ, 0xc0, !PT ;  /* 0x1ffffff803057812 */ /* 0x000fe200078ec0ff */
[----:B------:R-:W-:Y:S02]  /*0cc0*/  IMAD R7, R7, 0x40, R2 ;  /* 0x0000004007077824 */ /* 0x000fe400078e0202 */
[----:B------:R-:W-:Y:S02]  /*0cd0*/  IMAD.IADD R0, R9, 0x1, -R0 ;  /* 0x0000000109007824 */ /* 0x000fe400078e0a00 */
[----:B------:R-:W-:Y:S02]  /*0ce0*/  IMAD.MOV.U32 R227, RZ, RZ, -0x2 ;  /* 0xfffffffeffe37424 */ /* 0x000fe400078e00ff */
[----:B------:R-:W-:Y:S02]  /*0cf0*/  IMAD.IADD R6, R225, 0x1, -R6 ;  /* 0x00000001e1067824 */ /* 0x000fe400078e0a06 */
[----:B------:R-:W-:Y:S01]  /*0d00*/  IMAD.IADD R5, R230, 0x1, -R5 ;  /* 0x00000001e6057824 */ /* 0x000fe200078e0a05 */
[----:B------:R-:W-:Y:S01]  /*0d10*/  SHF.R.S32.HI R18, RZ, 0x3, R3 ;  /* 0x00000003ff127819 */ /* 0x000fe20000011403 */
[----:B------:R-:W-:-:S02]  /*0d20*/  IMAD R229, R0, 0x8, R7 ;  /* 0x0000000800e57824 */ /* 0x000fc400078e0207 */
[----:B------:R-:W-:Y:S02]  /*0d30*/  IMAD R227, R6, R227, 0xb0 ;  /* 0x000000b006e37424 */ /* 0x000fe400078e02e3 */
[----:B------:R-:W-:Y:S02]  /*0d40*/  IMAD.MOV.U32 R224, RZ, RZ, RZ ;  /* 0x000000ffffe07224 */ /* 0x000fe400078e00ff */
[----:B------:R-:W-:Y:S02]  /*0d50*/  IMAD.MOV.U32 R16, RZ, RZ, RZ ;  /* 0x000000ffff107224 */ /* 0x000fe400078e00ff */
[----:B------:R-:W-:Y:S02]  /*0d60*/  IMAD.MOV.U32 R2, RZ, RZ, RZ ;  /* 0x000000ffff027224 */ /* 0x000fe400078e00ff */
[----:B------:R-:W-:Y:S01]  /*0d70*/  IMAD.SHL.U32 R17, R5, 0x8, RZ ;  /* 0x0000000805117824 */ /* 0x000fe200078e00ff */
[----:B--2---:R-:W-:-:S07]  /*0d80*/  LOP3.LUT R23, R10, 0x1, RZ, 0xfc, !PT ;  /* 0x000000010a177812 */ /* 0x004fce00078efcff */
.L_x_5813:
[----:B0-----:R-:W0:Y:S01]  /*0d90*/  LDC.64 R220, c[0x0][0xc60] ;  /* 0x00031800ffdc7b82 */ /* 0x001e220000000a00 */
[----:B------:R-:W-:Y:S01]  /*0da0*/  ULDC.64 UR4, c[0x0][0xa28] ;  /* 0x00028a0000047ab9 */ /* 0x000fe20000000a00 */
[----:B------:R-:W-:Y:S01]  /*0db0*/  IMAD.MOV.U32 R3, RZ, RZ, RZ ;  /* 0x000000ffff037224 */ /* 0x000fe200078e00ff */
[----:B------:R-:W-:Y:S01]  /*0dc0*/  ULDC.64 UR6, c[0x0][0xa20] ;  /* 0x0002880000067ab9 */ /* 0x000fe20000000a00 */
[----:B0-----:R-:W-:-:S06]  /*0dd0*/  IMAD.WIDE R220, R51, 0x4, R220 ;  /* 0x0000000433dc7825 */ /* 0x001fcc00078e02dc */
[----:B--2---:R-:W2:Y:S01]  /*0de0*/  LDG.E R220, desc[UR60][R220.64] ;  /* 0x0000003cdcdc7981 */ /* 0x004ea2000c1e1900 */
[----:B------:R-:W-:-:S04]  /*0df0*/  ISETP.NE.U32.AND P0, PT, RZ, UR4, PT ;  /* 0x00000004ff007c0c */ /* 0x000fc8000bf05070 */
[----:B------:R-:W-:Y:S02]  /*0e00*/  ISETP.NE.AND.EX P0, PT, RZ, UR5, PT, P0 ;  /* 0x00000005ff007c0c */ /* 0x000fe4000bf05300 */
[----:B--2---:R-:W-:-:S11]  /*0e10*/  SHF.R.S32.HI R223, RZ, 0x1f, R220 ;  /* 0x0000001fffdf7819 */ /* 0x004fd600000114dc */
[----:B---3-5:R-:W-:-:S04]  /*0e20*/  @P0 LEA R4, P1, R220, UR4, 0x2 ;  /* 0x00000004dc040c11 */ /* 0x028fc8000f8210ff */
        /* <DEDUP_REMOVED lines=25> */
.L_x_5771:
[----:B-----5:R-:W-:Y:S01]  /*0fc0*/  IMAD.IADD R80, R80, 0x1, -R3 ;  /* 0x0000000150507824 */ /* 0x020fe200078e0a03 */
[----:B------:R-:W-:Y:S01]  /*0fd0*/  PLOP3.LUT P0, PT, PT, PT, PT, 0x80, 0x0 ;  /* 0x000000000000781c */ /* 0x000fe20003f0f070 */
[----:B------:R-:W-:Y:S01]  /*0fe0*/  IMAD.MOV.U32 R222, RZ, RZ, R49 ;  /* 0x000000ffffde7224 */ /* 0x000fe200078e0031 */
[----:B------:R-:W-:Y:S01]  /*0ff0*/  CS2R R30, SRZ ;  /* 0x00000000001e7805 */ /* 0x000fe2000001ff00 */
[C---:B------:R-:W-:Y:S01]  /*1000*/  VIADD R0, R80.reuse, 0xaf ;  /* 0x000000af50007836 */ /* 0x040fe20000000000 */
[----:B------:R-:W-:Y:S01]  /*1010*/  ISETP.GE.AND P1, PT, R80, 0x1, PT ;  /* 0x000000015000780c */ /* 0x000fe20003f26270 */
[----:B------:R-:W-:Y:S01]  /*1020*/  IMAD.MOV.U32 R221, RZ, RZ, R50 ;  /* 0x000000ffffdd7224 */ /* 0x000fe200078e0032 */
[----:B------:R-:W-:Y:S01]  /*1030*/  CS2R R32, SRZ ;  /* 0x0000000000207805 */ /* 0x000fe2000001ff00 */
[----:B------:R-:W-:Y:S01]  /*1040*/  IMAD.HI R0, R0, 0x2e8ba2e9, RZ ;  /* 0x2e8ba2e900007827 */ /* 0x000fe200078e02ff */
[----:B------:R-:W-:Y:S02]  /*1050*/  CS2R R34, SRZ ;  /* 0x0000000000227805 */ /* 0x000fe4000001ff00 */
[----:B------:R-:W-:-:S02]  /*1060*/  CS2R R36, SRZ ;  /* 0x0000000000247805 */ /* 0x000fc4000001ff00 */
[----:B------:R-:W-:Y:S01]  /*1070*/  CS2R R38, SRZ ;  /* 0x0000000000267805 */ /* 0x000fe2000001ff00 */
[----:B------:R-:W-:Y:S01]  /*1080*/  IMAD.MOV.U32 R87, RZ, RZ, RZ ;  /* 0x000000ffff577224 */ /* 0x000fe200078e00ff */
[----:B------:R-:W-:Y:S02]  /*1090*/  SHF.R.U32.HI R3, RZ, 0x1f, R0 ;  /* 0x0000001fff037819 */ /* 0x000fe40000011600 */
[----:B------:R-:W-:Y:S02]  /*10a0*/  CS2R R40, SRZ ;  /* 0x0000000000287805 */ /* 0x000fe4000001ff00 */
[----:B------:R-:W-:Y:S02]  /*10b0*/  CS2R R42, SRZ ;  /* 0x00000000002a7805 */ /* 0x000fe4000001ff00 */
[----:B------:R-:W-:Y:S02]  /*10c0*/  CS2R R44, SRZ ;  /* 0x00000000002c7805 */ /* 0x000fe4000001ff00 */
[----:B------:R-:W-:Y:S01]  /*10d0*/  LEA.HI.SX32 R120, R0, R3, 0x1b ;  /* 0x0000000300787211 */ /* 0x000fe200078fdaff */
        /* <DEDUP_REMOVED lines=24> */
[----:B------:R-:W-:Y:S01]  /*1260*/  IMAD.MOV.U32 R8, RZ, RZ, RZ ;  /* 0x000000ffff087224 */ /* 0x000fe200078e00ff */
[----:B------:R-:W-:Y:S01]  /*1270*/  CS2R R106, SRZ ;  /* 0x00000000006a7805 */ /* 0x000fe2000001ff00 */
[----:B------:R-:W-:Y:S01]  /*1280*/  IMAD.MOV.U32 R10, RZ, RZ, RZ ;  /* 0x000000ffff0a7224 */ /* 0x000fe200078e00ff */
[----:B------:R-:W-:Y:S06]  /*1290*/  @!P1 BRA `(.L_x_5772) ;  /* 0x000000a800a89947 */ /* 0x000fec0003800000 */
[----:B------:R-:W1:Y:S01]  /*12a0*/  SHFL.IDX PT, R0, R226, RZ, 0x1f ;  /* 0x00001fffe2007589 */ /* 0x000e6200000e0000 */
[----:B------:R-:W2:Y:S01]  /*12b0*/  S2UR UR6, SR_CgaCtaId ;  /* 0x00000000000679c3 */ /* 0x000ea20000008800 */
[----:B------:R-:W-:Y:S01]  /*12c0*/  UMOV UR5, 0x400 ;  /* 0x0000040000057882 */ /* 0x000fe20000000000 */
[----:B-1----:R-:W-:Y:S01]  /*12d0*/  R2UR UR7, R0 ;  /* 0x00000000000772ca */ /* 0x002fe200000e0000 */
[----:B--2---:R-:W-:-:S04]  /*12e0*/  ULEA UR5, UR6, UR5, 0x18 ;  /* 0x0000000506057291 */ /* 0x004fc8000f8ec03f */
[----:B------:R-:W-:-:S04]  /*12f0*/  UIADD3 UR5, UR5, 0x16400, URZ ;  /* 0x0001640005057890 */ /* 0x000fc8000fffe03f */
[----:B------:R-:W-:-:S04]  /*1300*/  ULOP3.LUT UP0, URZ, UR5, 0x9f, URZ, 0xc0, !UPT ;  /* 0x0000009f053f7892 */ /* 0x000fc8000f80c03f */
[----:B------:R-:W-:Y:S02]  /*1310*/  ULEA.HI UR4, UR7, UR7, URZ, 0x1 ;  /* 0x0000000707047291 */ /* 0x000fe4000f8f083f */
[----:B------:R-:W-:Y:S01]  /*1320*/  IMAD.U32 R22, RZ, RZ, UR7 ;  /* 0x00000007ff167e24 */ /* 0x000fe2000f8e00ff */
[----:B------:R-:W-:Y:S01]  /*1330*/  PLOP3.LUT P0, PT, PT, PT, UP0, 0x80, 0x0 ;  /* 0x000000000000781c */ /* 0x000fe20003f0f008 */
        /* <DEDUP_REMOVED lines=9> */
[----:B0-----:R-:W-:Y:S01]  /*13d0*/  IMAD.U32 R4, RZ, RZ, UR4 ;  /* 0x00000004ff047e24 */ /* 0x001fe2000f8e00ff */
        /* <DEDUP_REMOVED lines=12> */
.L_x_5773:
[----:B------:R-:W1:Y:S01]  /*14a0*/  S2UR UR5, SR_CgaCtaId ;  /* 0x00000000000579c3 */ /* 0x000e620000008800 */
[----:B------:R-:W-:Y:S01]  /*14b0*/  LEA.HI R0, R224, R224, RZ, 0x1 ;  /* 0x000000e0e0007211 */ /* 0x000fe200078f08ff */
[----:B------:R-:W-:Y:S01]  /*14c0*/  UMOV UR4, 0x400 ;  /* 0x0000040000047882 */ /* 0x000fe20000000000 */
[----:B------:R-:W-:Y:S01]  /*14d0*/  BSSY B0, `(.L_x_5774) ;  /* 0x0000009000007945 */ /* 0x000fe20003800000 */
[----:B------:R-:W-:Y:S02]  /*14e0*/  ISETP.NE.AND P0, PT, R23, 0x3, PT ;  /* 0x000000031700780c */ /* 0x000fe40003f05270 */
[----:B------:R-:W-:-:S05]  /*14f0*/  LOP3.LUT R3, R0, 0xfffffffe, RZ, 0xc0, !PT ;  /* 0xfffffffe00037812 */ /* 0x000fca00078ec0ff */
[----:B------:R-:W-:-:S05]  /*1500*/  IMAD.IADD R3, R224, 0x1, -R3 ;  /* 0x00000001e0037824 */ /* 0x000fca00078e0a03 */
[----:B------:R-:W-:Y:S01]  /*1510*/  SHF.L.U32 R3, R3, 0x1f, RZ ;  /* 0x0000001f03037819 */ /* 0x000fe200000006ff */
[----:B-1----:R-:W-:-:S06]  /*1520*/  ULEA UR4, UR5, UR4, 0x18 ;  /* 0x0000000405047291 */ /* 0x002fcc000f8ec03f */
[----:B------:R-:W-:-:S04]  /*1530*/  IMAD.U32 R0, RZ, RZ, UR4 ;  /* 0x00000004ff007e24 */ /* 0x000fc8000f8e00ff */
[----:B------:R-:W1:Y:S02]  /*1540*/  SYNCS.PHASECHK.TRANS64.TRYWAIT P1, [R0+URZ+0x34800], R3 ;  /* 0x03480003000075a7 */ /* 0x000e64000802017f */
[----:B-1----:R-:W-:Y:S05]  /*1550*/  @!P1 BRA `(.L_x_5775) ;  /* 0x0000010c00e09947 */ /* 0x002fea0003800000 */
.L_x_5898:
[----:B------:R-:W-:Y:S05]  /*1560*/  BSYNC B0 ;  /* 0x0000000000007941 */ /* 0x000fea0003800000 */
.L_x_5774:
[----:B------:R-:W-:Y:S05]  /*1570*/  @!P0 BRA `(.L_x_5776) ;  /* 0x0000000000048947 */ /* 0x000fea0003800000 */
[----:B------:R-:W-:Y:S01]  /*1580*/  BPT.TRAP 0x1 ;  /* 0x000000040000795c */ /* 0x000fe20000300000 */
.L_x_5776:
[----:B------:R-:W-:Y:S01]  /*1590*/  IMAD R12, R2, 0x8, R0 ;  /* 0x00000008020c7824 */ /* 0x000fe200078e0200 */
[----:B-1----:R-:W-:-:S04]  /*15a0*/  SHF.L.U32 R3, R16, 0x1f, RZ ;  /* 0x0000001f10037819 */ /* 0x002fc800000006ff */
[----:B------:R1:W2:Y:S01]  /*15b0*/  SYNCS.PHASECHK.TRANS64.TRYWAIT P2, [R12+URZ+0x34830], R3 ;  /* 0x034830030c0075a7 */ /* 0x0002a2000804017f */
[----:B------:R-:W-:Y:S05]  /*15c0*/  @!P0 BRA `(.L_x_5777) ;  /* 0x0000000000048947 */ /* 0x000fea0003800000 */
[----:B------:R-:W-:Y:S01]  /*15d0*/  BPT.TRAP 0x1 ;  /* 0x000000040000795c */ /* 0x000fe20000300000 */
.L_x_5777:
[----:B0-----:R-:W0:Y:S01]  /*15e0*/  S2R R4, SR_TID.X ;  /* 0x0000000000047919 */ /* 0x001e220000002100 */
[----:B------:R-:W-:Y:S01]  /*15f0*/  IMAD.MOV.U32 R87, RZ, RZ, RZ ;  /* 0x000000ffff577224 */ /* 0x000fe200078e00ff */
[----:B0-----:R-:W-:Y:S01]  /*1600*/  LOP3.LUT P1, RZ, R4, 0x7f, RZ, 0xc0, !PT ;  /* 0x0000007f04ff7812 */ /* 0x001fe2000782c0ff */
[----:B--2---:R-:W-:-:S12]  /*1610*/  @P2 BRA `(.L_x_5778) ;  /* 0x0000000000082947 */ /* 0x004fd80003800000 */
[----:B------:R-:W0:Y:S02]  /*1620*/  SYNCS.PHASECHK.TRANS64.TRYWAIT P2, [R12+URZ+0x34830], R3 ;  /* 0x034830030c0075a7 */ /* 0x000e24000804017f */
[----:B0-----:R-:W-:Y:S05]  /*1630*/  @!P2 BRA `(.L_x_5779) ;  /* 0x0000010c00bca947 */ /* 0x001fea0003800000 */
.L_x_5778:
[----:B------:R-:W-:Y:S05]  /*1640*/  WARPSYNC.ALL ;  /* 0x0000000000007948 */ /* 0x000fea0003800000 */
[----:B01----:R-:W-:Y:S01]  /*1650*/  VIADD R3, R0, 0x1e400 ;  /* 0x0001e40000037836 */ /* 0x003fe20000000000 */
        /* <DEDUP_REMOVED lines=11> */
[----:B------:R-:W-:Y:S01]  /*1710*/  UMOV UR12, UR40 ;  /* 0x00000028000c7c82 */ /* 0x000fe20008000000 */
[----:B------:R-:W-:Y:S01]  /*1720*/  LOP3.LUT R3, R3, 0x10000, RZ, 0xfc, !PT ;  /* 0x0001000003037812 */ /* 0x000fe200078efcff */
[----:B------:R-:W-:Y:S01]  /*1730*/  IMAD.U32 R8, RZ, RZ, UR4 ;  /* 0x00000004ff087e24 */ /* 0x000fe2000f8e00ff */
[----:B------:R-:W-:Y:S01]  /*1740*/  UMOV UR8, UR40 ;  /* 0x0000002800087c82 */ /* 0x000fe20008000000 */
[----:B------:R-:W-:Y:S01]  /*1750*/  IMAD.U32 R9, RZ, RZ, UR5 ;  /* 0x00000005ff097e24 */ /* 0x000fe2000f8e00ff */
[----:B------:R-:W-:Y:S01]  /*1760*/  UMOV UR9, UR41 ;  /* 0x0000002900097c82 */ /* 0x000fe20008000000 */
[----:B------:R-:W-:Y:S01]  /*1770*/  IMAD R4, R2, 0xb00, R3 ;  /* 0x00000b0002047824 */ /* 0x000fe200078e0203 */
[----:B------:R-:W-:Y:S01]  /*1780*/  UMOV UR11, 0x40000040 ;  /* 0x40000040000b7882 */ /* 0x000fe20000000000 */
[----:B------:R-:W-:Y:S01]  /*1790*/  UMOV UR36, UR40 ;  /* 0x0000002800247c82 */ /* 0x000fe20008000000 */
[----:B------:R-:W-:Y:S01]  /*17a0*/  UMOV UR37, UR41 ;  /* 0x0000002900257c82 */ /* 0x000fe20008000000 */
[----:B------:R-:W-:Y:S01]  /*17b0*/  UMOV UR39, 0x40000040 ;  /* 0x4000004000277882 */ /* 0x000fe20000000000 */
[----:B------:R-:W-:Y:S01]  /*17c0*/  R2UR UR24, R4 ;  /* 0x00000000041872ca */ /* 0x000fe200000e0000 */
[----:B------:R-:W-:Y:S01]  /*17d0*/  UMOV UR32, UR40 ;  /* 0x0000002800207c82 */ /* 0x000fe20008000000 */
[----:B------:R-:W-:Y:S01]  /*17e0*/  UMOV UR33, UR41 ;  /* 0x0000002900217c82 */ /* 0x000fe20008000000 */
[----:B------:R-:W-:Y:S01]  /*17f0*/  UMOV UR35, 0x40000040 ;  /* 0x4000004000237882 */ /* 0x000fe20000000000 */
        /* <DEDUP_REMOVED lines=10> */
[----:B------:R-:W-:Y:S01]  /*18a0*/  UIADD3 UR14, UR24, 0x80, URZ ;  /* 0x00000080180e7890 */ /* 0x000fe2000fffe03f */
[----:B------:R-:W-:Y:S01]  /*18b0*/  HGMMA.64x16x16.F32 R112, gdesc[UR4], RZ, !UPT, gsb0 ;  /* 0x00200000047079f0 */ /* 0x000fe2000c0008ff */
[----:B------:R-:W-:Y:S01]  /*18c0*/  UIADD3 UR6, UR24, 0x100, URZ ;  /* 0x0000010018067890 */ /* 0x000fe2000fffe03f */
[----:B------:R-:W-:Y:S01]  /*18d0*/  IMAD.IADD R11, R227, 0x1, R80 ;  /* 0x00000001e30b7824 */ /* 0x000fe200078e0250 */
[----:B------:R-:W-:Y:S01]  /*18e0*/  UMOV UR4, UR40 ;  /* 0x0000002800047c82 */ /* 0x000fe20008000000 */
[----:B------:R-:W-:Y:S01]  /*18f0*/  UMOV UR5, UR41 ;  /* 0x0000002900057c82 */ /* 0x000fe20008000000 */
[----:B------:R-:W-:Y:S01]  /*1900*/  UMOV UR7, 0x40000040 ;  /* 0x4000004000077882 */ /* 0x000fe20000000000 */
[----:B------:R-:W-:Y:S01]  /*1910*/  UIADD3 UR10, UR24, 0x180, URZ ;  /* 0x00000180180a7890 */ /* 0x000fe2000fffe03f */
[----:B------:R-:W-:Y:S01]  /*1920*/  IMAD R14, R120, -0xb0, R11 ;  /* 0xffffff50780e7824 */ /* 0x000fe200078e020b */
[----:B------:R-:W-:Y:S01]  /*1930*/  UIADD3 UR38, UR24, 0x200, URZ ;  /* 0x0000020018267890 */ /* 0x000fe2000fffe03f */
[----:B------:R-:W-:Y:S01]  /*1940*/  P2R R20, PR, RZ, 0x1 ;  /* 0x00000001ff147803 */ /* 0x000fe20000000000 */
[----:B------:R-:W-:Y:S01]  /*1950*/  UIADD3 UR34, UR24, 0x280, URZ ;  /* 0x0000028018227890 */ /* 0x000fe2000fffe03f */
[----:B------:R-:W-:Y:S01]  /*1960*/  P2R R82, PR, RZ, 0x2 ;  /* 0x00000002ff527803 */ /* 0x000fe20000000000 */
        /* <DEDUP_REMOVED lines=10> */
[----:B------:R-:W-:Y:S01]  /*1a10*/  UMOV UR43, 0x40000040 ;  /* 0x40000040002b7882 */ /* 0x000fe20000000000 */
[----:B------:R-:W-:Y:S01]  /*1a20*/  UIADD3 UR46, UR24, 0xa02, URZ ;  /* 0x00000a02182e7890 */ /* 0x000fe2000fffe03f */
[C---:B------:R-:W-:Y:S01]  /*1a30*/  ISETP.GT.AND P0, PT, R14.reuse, 0x90, PT ;  /* 0x000000900e00780c */ /* 0x040fe20003f04270 */
[----:B------:R-:W-:Y:S01]  /*1a40*/  UMOV UR47, 0x40000040 ;  /* 0x40000040002f7882 */ /* 0x000fe20000000000 */
[----:B------:R-:W-:Y:S01]  /*1a50*/  UIADD3 UR50, UR24, 0x684, URZ ;  /* 0x0000068418327890 */ /* 0x000fe2000fffe03f */
[----:B------:R-:W-:Y:S01]  /*1a60*/  ISETP.GT.AND P1, PT, R14, 0x89, PT ;  /* 0x000000890e00780c */ /* 0x000fe20003f24270 */
[----:B------:R-:W-:Y:S01]  /*1a70*/  UMOV UR51, 0x40000040 ;  /* 0x4000004000337882 */ /* 0x000fe20000000000 */
        /* <DEDUP_REMOVED lines=518> */
[C---:B------:R-:W-:Y:S02]  /*3ae0*/  ISETP.GT.AND P2, PT, R14.reuse, 0x10, PT ;  /* 0x000000100e00780c */ /* 0x040fe40003f44270 */
[----:B------:R-:W-:Y:S02]  /*3af0*/  FMNMX.FTZ R10, R123, R10, !PT ;  /* 0x0000000a7b0a7209 */ /* 0x000fe40007810000 */
[----:B------:R-:W-:Y:S02]  /*3b00*/  FSEL R115, R115, -INF , P3 ;  /* 0xff80000073737808 */ /* 0x000fe40001800000 */
[----:B------:R-:W-:Y:S02]  /*3b10*/  ISETP.GT.AND P3, PT, R14, 0x11, PT ;  /* 0x000000110e00780c */ /* 0x000fe40003f64270 */
[----:B------:R-:W-:-:S02]  /*3b20*/  FMNMX.FTZ R10, R117, R10, !PT ;  /* 0x0000000a750a7209 */ /* 0x000fc40007810000 */
        /* <DEDUP_REMOVED lines=16> */
[C---:B------:R-:W-:Y:S02]  /*3c30*/  ISETP.GT.AND P2, PT, R14.reuse, 0x20, PT ;  /* 0x000000200e00780c */ /* 0x040fe40003f44270 */
[----:B------:R-:W-:Y:S02]  /*3c40*/  FMNMX.FTZ R10, R127, R10, !PT ;  /* 0x0000000a7f0a7209 */ /* 0x000fe40007810000 */
[----:B------:R-:W-:Y:S02]  /*3c50*/  FSEL R107, R107, -INF , P3 ;  /* 0xff8000006b6b7808 */ /* 0x000fe40001800000 */
[----:B------:R-:W-:Y:S02]  /*3c60*/  ISETP.GT.AND P3, PT, R14, 0x21, PT ;  /* 0x000000210e00780c */ /* 0x000fe40003f64270 */
[----:B------:R-:W-:Y:S02]  /*3c70*/  FMNMX.FTZ R10, R109, R10, !PT ;  /* 0x0000000a6d0a7209 */ /* 0x000fe40007810000 */
        /* <DEDUP_REMOVED lines=37> */
[C---:B------:R-:W-:Y:S02]  /*3ed0*/  ISETP.GT.AND P2, PT, R14.reuse, 0x40, PT ;  /* 0x000000400e00780c */ /* 0x040fe40003f44270 */
[----:B------:R-:W-:Y:S02]  /*3ee0*/  FMNMX.FTZ R10, R145, R10, !PT ;  /* 0x0000000a910a7209 */ /* 0x000fe40007810000 */
[----:B------:R-:W-:Y:S02]  /*3ef0*/  FSEL R91, R91, -INF , P3 ;  /* 0xff8000005b5b7808 */ /* 0x000fe40001800000 */
[----:B------:R-:W-:-:S02]  /*3f00*/  ISETP.GT.AND P3, PT, R14, 0x41, PT ;  /* 0x000000410e00780c */ /* 0x000fc40003f64270 */
[----:B------:R-:W-:Y:S02]  /*3f10*/  FMNMX.FTZ R10, R141, R10, !PT ;  /* 0x0000000a8d0a7209 */ /* 0x000fe40007810000 */
[----:B------:R-:W-:Y:S02]  /*3f20*/  FSEL R101, R94, -INF , P4 ;  /* 0xff8000005e657808 */ /* 0x000fe40002000000 */
[C---:B------:R-:W-:Y:S02]  /*3f30*/  ISETP.GT.AND P4, PT, R14.reuse, 0x48, PT ;  /* 0x000000480e00780c */ /* 0x040fe40003f84270 */
        /* <DEDUP_REMOVED lines=16> */
[----:B------:R-:W-:Y:S02]  /*4040*/  ISETP.GT.AND P2, PT, R14, 0x50, PT ;  /* 0x000000500e00780c */ /* 0x000fe40003f44270 */
[----:B------:R-:W-:-:S02]  /*4050*/  FSEL R155, R77, -INF , P5 ;  /* 0xff8000004d9b7808 */ /* 0x000fc40002800000 */
[----:B------:R-:W-:Y:S02]  /*4060*/  FMNMX.FTZ R10, R167, R10, !PT ;  /* 0x0000000aa70a7209 */ /* 0x000fe40007810000 */
[----:B------:R-:W-:Y:S02]  /*4070*/  FSEL R75, R75, -INF , P3 ;  /* 0xff8000004b4b7808 */ /* 0x000fe40001800000 */
[----:B------:R-:W-:Y:S02]  /*4080*/  FSEL R79, R79, -INF , P5 ;  /* 0xff8000004f4f7808 */ /* 0x000fe40002800000 */
[C---:B------:R-:W-:Y:S02]  /*4090*/  ISETP.GT.AND P3, PT, R14.reuse, 0x51, PT ;  /* 0x000000510e00780c */ /* 0x040fe40003f64270 */
[----:B------:R-:W-:Y:S02]  /*40a0*/  FMNMX.FTZ R10, R155, R10, !PT ;  /* 0x0000000a9b0a7209 */ /* 0x000fe40007810000 */
[----:B------:R-:W-:-:S02]  /*40b0*/  ISETP.GT.AND P5, PT, R14, 0x59, PT ;  /* 0x000000590e00780c */ /* 0x000fc40003fa4270 */
[----:B------:R-:W-:Y:S01]  /*40c0*/  FSEL R73, R78, -INF , P4 ;  /* 0xff8000004e497808 */ /* 0x000fe20002000000 */
[--C-:B------:R-:W-:Y:S01]  /*40d0*/  IMAD.MOV.U32 R78, RZ, RZ, R87.reuse ;  /* 0x000000ffff4e7224 */ /* 0x100fe200078e0057 */
[----:B------:R-:W-:Y:S01]  /*40e0*/  ISETP.GT.AND P4, PT, R14, 0x58, PT ;  /* 0x000000580e00780c */ /* 0x000fe20003f84270 */
[----:B------:R-:W-:Y:S02]  /*40f0*/  WARPGROUP.DEPBAR.LE gsb0, 0x0 ;  /* 0x00008000000079c5 */ /* 0x000fe40000010000 */
[----:B------:R-:W-:Y:S01]  /*4100*/  WARPGROUP.ARRIVE ;  /* 0x00000000000079c5 */ /* 0x000fe20000000000 */
[----:B------:R-:W-:Y:S01]  /*4110*/  FSEL R77, R66, -INF , P2 ;  /* 0xff800000424d7808 */ /* 0x000fe20001000000 */
[--C-:B------:R-:W-:Y:S01]  /*4120*/  IMAD.MOV.U32 R66, RZ, RZ, R87.reuse ;  /* 0x000000ffff427224 */ /* 0x100fe200078e0057 */
[----:B------:R-:W-:Y:S01]  /*4130*/  FSEL R181, R64, -INF , P2 ;  /* 0xff80000040b57808 */ /* 0x000fe20001000000 */
[----:B------:R-:W-:Y:S01]  /*4140*/  IMAD.MOV.U32 R64, RZ, RZ, R87 ;  /* 0x000000ffff407224 */ /* 0x000fe200078e0057 */
[----:B------:R-:W-:Y:S01]  /*4150*/  ISETP.GT.AND P2, PT, R14, 0x60, PT ;  /* 0x000000600e00780c */ /* 0x000fe20003f44270 */
        /* <DEDUP_REMOVED lines=8> */
[----:B------:R-:W-:Y:S01]  /*41e0*/  FSEL R175, R68, -INF , P4 ;  /* 0xff80000044af7808 */ /* 0x000fe20002000000 */
[----:B------:R-:W-:Y:S01]  /*41f0*/  IMAD.MOV.U32 R68, RZ, RZ, R87 ;  /* 0x000000ffff447224 */ /* 0x000fe200078e0057 */
[----:B------:R-:W-:Y:S02]  /*4200*/  FMNMX.FTZ R10, R177, R10, !PT ;  /* 0x0000000ab10a7209 */ /* 0x000fe40007810000 */
[----:B------:R-:W-:-:S02]  /*4210*/  FSEL R67, R67, -INF , P3 ;  /* 0xff80000043437808 */ /* 0x000fc40001800000 */
[----:B------:R-:W-:Y:S02]  /*4220*/  FMNMX.FTZ R10, R175, R10, !PT ;  /* 0x0000000aaf0a7209 */ /* 0x000fe40007810000 */
[----:B------:R-:W-:Y:S02]  /*4230*/  ISETP.GT.AND P3, PT, R14, 0x70, PT ;  /* 0x000000700e00780c */ /* 0x000fe40003f64270 */
[----:B------:R-:W-:Y:S02]  /*4240*/  FMNMX.FTZ R10, R171, R10, !PT ;  /* 0x0000000aab0a7209 */ /* 0x000fe40007810000 */
[----:B------:R-:W-:Y:S01]  /*4250*/  FSEL R65, R70, -INF , P4 ;  /* 0xff80000046417808 */ /* 0x000fe20002000000 */
[----:B------:R-:W-:Y:S01]  /*4260*/  IMAD.MOV.U32 R70, RZ, RZ, R87 ;  /* 0x000000ffff467224 */ /* 0x000fe200078e0057 */
[----:B------:R-:W-:Y:S01]  /*4270*/  ISETP.GT.AND P4, PT, R14, 0x69, PT ;  /* 0x000000690e00780c */ /* 0x000fe20003f84270 */
[----:B------:R-:W-:Y:S02]  /*4280*/  WARPGROUP.DEPBAR.LE gsb0, 0x0 ;  /* 0x00008000000079c5 */ /* 0x000fe40000010000 */
[----:B------:R-:W-:Y:S01]  /*4290*/  WARPGROUP.ARRIVE ;  /* 0x00000000000079c5 */ /* 0x000fe20000000000 */
[----:B------:R-:W-:-:S02]  /*42a0*/  FSEL R165, R57, -INF , P6 ;  /* 0xff80000039a57808 */ /* 0x000fc40003000000 */
[----:B------:R-:W-:Y:S02]  /*42b0*/  FSEL R173, R56, -INF , P2 ;  /* 0xff80000038ad7808 */ /* 0x000fe40001000000 */
[----:B------:R-:W-:Y:S01]  /*42c0*/  FSEL R57, R58, -INF , P2 ;  /* 0xff8000003a397808 */ /* 0x000fe20001000000 */
[----:B------:R-:W-:Y:S01]  /*42d0*/  HGMMA.64x16x16.F32 R48, gdesc[UR20], R48, gsb0 ;  /* 0x00200000143079f0 */ /* 0x000fe20008000830 */
[----:B------:R-:W-:Y:S01]  /*42e0*/  UIADD3 UR22, UR24, 0x986, URZ ;  /* 0x0000098618167890 */ /* 0x000fe2000fffe03f */
[----:B------:R-:W-:Y:S01]  /*42f0*/  ISETP.GT.AND P2, PT, R14, 0x71, PT ;  /* 0x000000710e00780c */ /* 0x000fe20003f44270 */
[----:B------:R-:W-:Y:S01]  /*4300*/  UMOV UR23, 0x40000040 ;  /* 0x4000004000177882 */ /* 0x000fe20000000000 */
[----:B------:R-:W-:Y:S02]  /*4310*/  FSEL R159, R60, -INF , P5 ;  /* 0xff8000003c9f7808 */ /* 0x000fe40002800000 */
[----:B------:R-:W-:Y:S02]  /*4320*/  FSEL R59, R59, -INF , P6 ;  /* 0xff8000003b3b7808 */ /* 0x000fe40003000000 */
[----:B------:R-:W-:-:S02]  /*4330*/  ISETP.GT.AND P6, PT, R14, 0x78, PT ;  /* 0x000000780e00780c */ /* 0x000fc40003fc4270 */
[----:B------:R-:W-:Y:S02]  /*4340*/  FMNMX.FTZ R10, R173, R10, !PT ;  /* 0x0000000aad0a7209 */ /* 0x000fe40007810000 */
[----:B------:R-:W-:Y:S02]  /*4350*/  FSEL R153, R61, -INF , P4 ;  /* 0xff8000003d997808 */ /* 0x000fe40002000000 */
[----:B------:R-:W-:Y:S02]  /*4360*/  FMNMX.FTZ R10, R165, R10, !PT ;  /* 0x0000000aa50a7209 */ /* 0x000fe40007810000 */
[----:B------:R-:W-:Y:S02]  /*4370*/  FSEL R63, R63, -INF , P4 ;  /* 0xff8000003f3f7808 */ /* 0x000fe40002000000 */
[----:B------:R-:W-:Y:S02]  /*4380*/  FMNMX.FTZ R10, R159, R10, !PT ;  /* 0x0000000a9f0a7209 */ /* 0x000fe40007810000 */
[----:B------:R-:W-:-:S02]  /*4390*/  ISETP.GT.AND P4, PT, R14, 0x80, PT ;  /* 0x000000800e00780c */ /* 0x000fc40003f84270 */
[----:B------:R-:W-:Y:S01]  /*43a0*/  FMNMX.FTZ R10, R153, R10, !PT ;  /* 0x0000000a990a7209 */ /* 0x000fe20007810000 */
[----:B------:R-:W-:Y:S02]  /*43b0*/  WARPGROUP.DEPBAR.LE gsb0, 0x0 ;  /* 0x00008000000079c5 */ /* 0x000fe40000010000 */
[----:B------:R-:W-:Y:S01]  /*43c0*/  WARPGROUP.ARRIVE ;  /* 0x00000000000079c5 */ /* 0x000fe20000000000 */
[----:B------:R-:W-:Y:S02]  /*43d0*/  FSEL R89, R49, -INF , P2 ;  /* 0xff80000031597808 */ /* 0x000fe40001000000 */
[----:B------:R-:W-:Y:S02]  /*43e0*/  FSEL R49, R62, -INF , P5 ;  /* 0xff8000003e317808 */ /* 0x000fe40002800000 */
[----:B------:R-:W-:Y:S01]  /*43f0*/  ISETP.GT.AND P5, PT, R14, 0x79, PT ;  /* 0x000000790e00780c */ /* 0x000fe20003fa4270 */
[----:B------:R-:W-:Y:S01]  /*4400*/  HGMMA.64x16x16.F32 R40, gdesc[UR20], R40, gsb0 ;  /* 0x00200000142879f0 */ /* 0x000fe20008000828 */
[----:B------:R-:W-:Y:S01]  /*4410*/  UMOV UR22, UR6 ;  /* 0x0000000600167c82 */ /* 0x000fe20008000000 */
[----:B------:R-:W-:Y:S01]  /*4420*/  UMOV UR23, 0x40000040 ;  /* 0x4000004000177882 */ /* 0x000fe20000000000 */
[----:B------:R-:W-:Y:S01]  /*4430*/  FSEL R143, R53, -INF , P5 ;  /* 0xff800000358f7808 */ /* 0x000fe20002800000 */
[----:B------:R-:W-:Y:S01]  /*4440*/  ULDC UR6, c[0x0][0x988] ;  /* 0x0002620000067ab9 */ /* 0x000fe20000000800 */
[----:B------:R-:W-:-:S02]  /*4450*/  FSEL R135, R48, -INF , P3 ;  /* 0xff80000030877808 */ /* 0x000fc40001800000 */
[----:B------:R-:W-:Y:S02]  /*4460*/  FSEL R53, R50, -INF , P3 ;  /* 0xff80000032357808 */ /* 0x000fe40001800000 */
[----:B------:R-:W-:Y:S02]  /*4470*/  ISETP.GT.AND P3, PT, R14, 0x81, PT ;  /* 0x000000810e00780c */ /* 0x000fe40003f64270 */
[----:B------:R-:W-:Y:S02]  /*4480*/  FSEL R133, R52, -INF , P6 ;  /* 0xff80000034857808 */ /* 0x000fe40003000000 */
[----:B------:R-:W-:Y:S02]  /*4490*/  FMNMX.FTZ R10, R135, R10, !PT ;  /* 0x0000000a870a7209 */ /* 0x000fe40007810000 */
[----:B------:R-:W-:Y:S02]  /*44a0*/  FSEL R51, R51, -INF , P2 ;  /* 0xff80000033337808 */ /* 0x000fe40001000000 */
[----:B------:R-:W-:-:S02]  /*44b0*/  FMNMX.FTZ R10, R89, R10, !PT ;  /* 0x0000000a590a7209 */ /* 0x000fc40007810000 */
[C---:B------:R-:W-:Y:S02]  /*44c0*/  ISETP.GT.AND P2, PT, R14.reuse, 0x88, PT ;  /* 0x000000880e00780c */ /* 0x040fe40003f44270 */
[----:B------:R-:W-:Y:S02]  /*44d0*/  FMNMX.FTZ R10, R133, R10, !PT ;  /* 0x0000000a850a7209 */ /* 0x000fe40007810000 */
[----:B------:R-:W-:Y:S02]  /*44e0*/  FSEL R55, R55, -INF , P5 ;  /* 0xff80000037377808 */ /* 0x000fe40002800000 */
[----:B------:R-:W-:Y:S02]  /*44f0*/  FMNMX.FTZ R10, R143, R10, !PT ;  /* 0x0000000a8f0a7209 */ /* 0x000fe40007810000 */
        /* <DEDUP_REMOVED lines=10> */
[----:B------:R-:W-:Y:S02]  /*45a0*/  FSEL R163, R44, -INF , P2 ;  /* 0xff8000002ca37808 */ /* 0x000fe40001000000 */
[----:B------:R-:W-:Y:S02]  /*45b0*/  FMNMX.FTZ R10, R149, R10, !PT ;  /* 0x0000000a950a7209 */ /* 0x000fe40007810000 */
[----:B------:R-:W-:-:S02]  /*45c0*/  FSEL R179, R45, -INF , P1 ;  /* 0xff8000002db37808 */ /* 0x000fc40000800000 */
[----:B------:R-:W-:Y:S02]  /*45d0*/  FMNMX.FTZ R10, R157, R10, !PT ;  /* 0x0000000a9d0a7209 */ /* 0x000fe40007810000 */
[C---:B------:R-:W-:Y:S02]  /*45e0*/  ISETP.GT.AND P1, PT, R14.reuse, 0x91, PT ;  /* 0x000000910e00780c */ /* 0x040fe40003f24270 */
[----:B------:R-:W-:Y:S02]  /*45f0*/  FMNMX.FTZ R10, R163, R10, !PT ;  /* 0x0000000aa30a7209 */ /* 0x000fe40007810000 */
[----:B------:R-:W-:Y:S02]  /*4600*/  FSEL R43, R43, -INF , P3 ;  /* 0xff8000002b2b7808 */ /* 0x000fe40001800000 */
[----:B------:R-:W-:Y:S02]  /*4610*/  FMNMX.FTZ R10, R179, R10, !PT ;  /* 0x0000000ab30a7209 */ /* 0x000fe40007810000 */
[----:B------:R-:W-:-:S02]  /*4620*/  ISETP.GT.AND P3, PT, R14, 0xa0, PT ;  /* 0x000000a00e00780c */ /* 0x000fc40003f64270 */
[----:B------:R-:W-:Y:S02]  /*4630*/  FSEL R45, R42, -INF , P4 ;  /* 0xff8000002a2d7808 */ /* 0x000fe40002000000 */
[----:B------:R-:W-:Y:S02]  /*4640*/  ISETP.GT.AND P4, PT, R14, 0xa1, PT ;  /* 0x000000a10e00780c */ /* 0x000fe40003f84270 */
[----:B------:R-:W-:Y:S01]  /*4650*/  P2R R40, PR, RZ, 0x2 ;  /* 0x00000002ff287803 */ /* 0x000fe20000000000 */
[----:B------:R-:W-:Y:S02]  /*4660*/  WARPGROUP.DEPBAR.LE gsb0, 0x0 ;  /* 0x00008000000079c5 */ /* 0x000fe40000010000 */
[----:B------:R-:W-:Y:S01]  /*4670*/  WARPGROUP.ARRIVE ;  /* 0x00000000000079c5 */ /* 0x000fe20000000000 */
[----:B------:R-:W-:Y:S02]  /*4680*/  FSEL R183, R32, -INF , P0 ;  /* 0xff80000020b77808 */ /* 0x000fe40000000000 */
[----:B------:R-:W-:-:S02]  /*4690*/  ISETP.GT.AND P0, PT, R14, 0x98, PT ;  /* 0x000000980e00780c */ /* 0x000fc40003f04270 */
[----:B------:R-:W-:Y:S01]  /*46a0*/  FSEL R185, R33, -INF , P1 ;  /* 0xff80000021b97808 */ /* 0x000fe20000800000 */
[----:B------:R-:W-:Y:S01]  /*46b0*/  HGMMA.64x16x16.F32 R24, gdesc[UR20], R24, gsb0 ;  /* 0x00200000141879f0 */ /* 0x000fe20008000818 */
[----:B------:R-:W-:Y:S02]  /*46c0*/  FSEL R187, R36, -INF , P0 ;  /* 0xff80000024bb7808 */ /* 0x000fe40000000000 */
[----:B------:R-:W-:Y:S02]  /*46d0*/  P2R R36, PR, RZ, 0x1 ;  /* 0x00000001ff247803 */ /* 0x000fe40000000000 */
[----:B------:R-:W-:Y:S02]  /*46e0*/  ISETP.GT.AND P0, PT, R14, 0x89, PT ;  /* 0x000000890e00780c */ /* 0x000fe40003f04270 */
[----:B------:R-:W-:Y:S02]  /*46f0*/  FMNMX.FTZ R10, R183, R10, !PT ;  /* 0x0000000ab70a7209 */ /* 0x000fe40007810000 */
[----:B------:R-:W-:-:S02]  /*4700*/  FSEL R47, R47, -INF , P0 ;  /* 0xff8000002f2f7808 */ /* 0x000fc40000000000 */
[----:B------:R-:W-:Y:S02]  /*4710*/  ISETP.NE.AND P0, PT, R36, RZ, PT ;  /* 0x000000ff2400720c */ /* 0x000fe40003f05270 */
[----:B------:R-:W-:Y:S02]  /*4720*/  FSEL R33, R46, -INF , P2 ;  /* 0xff8000002e217808 */ /* 0x000fe40001000000 */
[----:B------:R-:W-:Y:S02]  /*4730*/  ISETP.GT.AND P2, PT, R14, 0x99, PT ;  /* 0x000000990e00780c */ /* 0x000fe40003f44270 */
[----:B------:R-:W-:Y:S02]  /*4740*/  FMNMX.FTZ R10, R185, R10, !PT ;  /* 0x0000000ab90a7209 */ /* 0x000fe40007810000 */
[----:B------:R-:W-:Y:S02]  /*4750*/  FSEL R189, R37, -INF , P2 ;  /* 0xff80000025bd7808 */ /* 0x000fe40001000000 */
[----:B------:R-:W-:-:S02]  /*4760*/  FMNMX.FTZ R10, R187, R10, !PT ;  /* 0x0000000abb0a7209 */ /* 0x000fc40007810000 */
[----:B------:R-:W-:Y:S02]  /*4770*/  P2R R32, PR, RZ, 0x4 ;  /* 0x00000004ff207803 */ /* 0x000fe40000000000 */
[----:B------:R-:W-:Y:S02]  /*4780*/  FMNMX.FTZ R10, R189, R10, !PT ;  /* 0x0000000abd0a7209 */ /* 0x000fe40007810000 */
[----:B------:R-:W-:Y:S01]  /*4790*/  ISETP.GT.AND P1, PT, R14, 0x90, PT ;  /* 0x000000900e00780c */ /* 0x000fe20003f24270 */
[----:B------:R-:W-:Y:S02]  /*47a0*/  WARPGROUP.DEPBAR.LE gsb0, 0x0 ;  /* 0x00008000000079c5 */ /* 0x000fe40000010000 */
[----:B------:R-:W-:Y:S02]  /*47b0*/  FSEL R197, R29, -INF , P6 ;  /* 0xff8000001dc57808 */ /* 0x000fe40003000000 */
[----:B------:R-:W-:Y:S02]  /*47c0*/  FSEL R29, R38, -INF , P0 ;  /* 0xff800000261d7808 */ /* 0x000fe40000000000 */
[----:B------:R-:W-:-:S02]  /*47d0*/  ISETP.NE.AND P0, PT, R20, RZ, PT ;  /* 0x000000ff1400720c */ /* 0x000fc40003f05270 */
[----:B------:R-:W-:Y:S02]  /*47e0*/  FMNMX.FTZ R20, R13, R115, !PT ;  /* 0x000000730d147209 */ /* 0x000fe40007810000 */
[----:B------:R-:W-:Y:S02]  /*47f0*/  FSEL R191, R24, -INF , P3 ;  /* 0xff80000018bf7808 */ /* 0x000fe40001800000 */
[----:B------:R-:W-:Y:S02]  /*4800*/  FMNMX.FTZ R20, R15, R20, !PT ;  /* 0x000000140f147209 */ /* 0x000fe40007810000 */
[----:B------:R-:W-:Y:S02]  /*4810*/  FSEL R195, R25, -INF , P4 ;  /* 0xff80000019c37808 */ /* 0x000fe40002000000 */
[----:B------:R-:W-:Y:S02]  /*4820*/  FMNMX.FTZ R20, R119, R20, !PT ;  /* 0x0000001477147209 */ /* 0x000fe40007810000 */
[----:B------:R-:W-:-:S02]  /*4830*/  FMNMX.FTZ R10, R191, R10, !PT ;  /* 0x0000000abf0a7209 */ /* 0x000fc40007810000 */
[----:B------:R-:W-:Y:S02]  /*4840*/  FMNMX.FTZ R20, R21, R20, !PT ;  /* 0x0000001415147209 */ /* 0x000fe40007810000 */
[----:B------:R-:W-:Y:S02]  /*4850*/  FSEL R193, R28, -INF , P5 ;  /* 0xff8000001cc17808 */ /* 0x000fe40002800000 */
[----:B------:R-:W-:Y:S02]  /*4860*/  FMNMX.FTZ R20, R107, R20, !PT ;  /* 0x000000146b147209 */ /* 0x000fe40007810000 */
[----:B------:R-:W-:Y:S02]  /*4870*/  FMNMX.FTZ R10, R195, R10, !PT ;  /* 0x0000000ac30a7209 */ /* 0x000fe40007810000 */
[----:B------:R-:W-:Y:S02]  /*4880*/  FMNMX.FTZ R20, R81, R20, !PT ;  /* 0x0000001451147209 */ /* 0x000fe40007810000 */
[----:B------:R-:W-:-:S02]  /*4890*/  FMNMX.FTZ R10, R193, R10, !PT ;  /* 0x0000000ac10a7209 */ /* 0x000fc40007810000 */
[----:B------:R-:W-:Y:S02]  /*48a0*/  FMNMX.FTZ R20, R111, R20, !PT ;  /* 0x000000146f147209 */ /* 0x000fe40007810000 */
[----:B------:R-:W-:Y:S01]  /*48b0*/  FMNMX.FTZ R24, R197, R10, !PT ;  /* 0x0000000ac5187209 */ /* 0x000fe20007810000 */
[----:B------:R-:W-:Y:S01]  /*48c0*/  IMAD.U32 R10, RZ, RZ, UR6 ;  /* 0x00000006ff0a7e24 */ /* 0x000fe2000f8e00ff */
        /* <DEDUP_REMOVED lines=46> */
[----:B------:R-:W-:Y:S01]  /*4bb0*/  MUFU.EX2 R176, R176 ;  /* 0x000000b000b07308 */ /* 0x000fe20000000800 */
[----:B------:R-:W-:Y:S01]  /*4bc0*/  FMNMX.FTZ R20, R55, R20, !PT ;  /* 0x0000001437147209 */ /* 0x000fe20007810000 */
[-CC-:B------:R-:W-:Y:S01]  /*4bd0*/  FFMA.FTZ R61, R117, R10.reuse, -R14.reuse ;  /* 0x0000000a753d7223 */ /* 0x180fe2000001080e */
[----:B------:R-:W-:Y:S01]  /*4be0*/  FSEL R135, R27, -INF , P4 ;  /* 0xff8000001b877808 */ /* 0x000fe20002000000 */
[--C-:B------:R-:W-:Y:S01]  /*4bf0*/  FFMA.FTZ R27, R89, R10, -R14.reuse ;  /* 0x0000000a591b7223 */ /* 0x100fe2000001080e */
[----:B------:R-:W-:Y:S01]  /*4c00*/  FMNMX.FTZ R20, R45, R20, !PT ;  /* 0x000000142d147209 */ /* 0x000fe20007810000 */
[--C-:B------:R-:W-:Y:S01]  /*4c10*/  FFMA.FTZ R180, R125, R10, -R14.reuse ;  /* 0x0000000a7db47223 */ /* 0x100fe2000001080e */
[----:B------:R-:W-:Y:S01]  /*4c20*/  FSEL R145, R30, -INF , P5 ;  /* 0xff8000001e917808 */ /* 0x000fe20002800000 */
[----:B------:R-:W0:Y:S01]  /*4c30*/  MUFU.EX2 R37, R37 ;  /* 0x0000002500257308 */ /* 0x000e220000000800 */
[----:B------:R-:W-:Y:S01]  /*4c40*/  FMNMX.FTZ R20, R43, R20, !PT ;  /* 0x000000142b147209 */ /* 0x000fe20007810000 */
[-CC-:B------:R-:W-:Y:S01]  /*4c50*/  FFMA.FTZ R182, R127, R10.reuse, -R14.reuse ;  /* 0x0000000a7fb67223 */ /* 0x180fe2000001080e */
[----:B------:R-:W-:Y:S01]  /*4c60*/  FSEL R151, R31, -INF , P6 ;  /* 0xff8000001f977808 */ /* 0x000fe20003000000 */
[--C-:B------:R-:W-:Y:S01]  /*4c70*/  FFMA.FTZ R127, R177, R10, -R14.reuse ;  /* 0x0000000ab17f7223 */ /* 0x100fe2000001080e */
[----:B------:R-:W-:Y:S01]  /*4c80*/  FMNMX.FTZ R20, R33, R20, !PT ;  /* 0x0000001421147209 */ /* 0x000fe20007810000 */
[-CC-:B------:R-:W-:Y:S01]  /*4c90*/  FFMA.FTZ R153, R153, R10.reuse, -R14.reuse ;  /* 0x0000000a99997223 */ /* 0x180fe2000001080e */
[--C-:B------:R-:W-:Y:S01]  /*4ca0*/  FFMA.FTZ R184, R131, R10, -R14.reuse ;  /* 0x0000000a83b87223 */ /* 0x100fe2000001080e */
[----:B------:R-:W1:Y:S01]  /*4cb0*/  MUFU.EX2 R178, R178 ;  /* 0x000000b200b27308 */ /* 0x000e620000000800 */
        /* <DEDUP_REMOVED lines=15> */
[----:B------:R-:W3:Y:S01]  /*4db0*/  MUFU.EX2 R180, R180 ;  /* 0x000000b400b47308 */ /* 0x000ee20000000800 */
        /* <DEDUP_REMOVED lines=19> */
[-CC-:B------:R-:W-:Y:S01]  /*4ef0*/  FFMA.FTZ R147, R189, R10.reuse, -R14.reuse ;  /* 0x0000000abd937223 */ /* 0x180fe2000001080e */
[-CC-:B------:R-:W-:Y:S01]  /*4f00*/  FFMA.FTZ R216, R191, R10.reuse, -R14.reuse ;  /* 0x0000000abfd87223 */ /* 0x180fe2000001080e */
[----:B------:R-:W0:Y:S01]  /*4f10*/  SHFL.BFLY PT, R89, R20, 0x2, 0x1f ;  /* 0x0c401f0014597f89 */ /* 0x000e2200000e0000 */
[-CC-:B------:R-:W-:Y:S01]  /*4f20*/  FFMA.FTZ R149, R195, R10.reuse, -R14.reuse ;  /* 0x0000000ac3957223 */ /* 0x180fe2000001080e */
[----:B------:R1:W-:Y:S01]  /*4f30*/  MUFU.EX2 R39, R153 ;  /* 0x0000009900277308 */ /* 0x0003e20000000800 */
[----:B------:R-:W-:Y:S01]  /*4f40*/  FFMA.FTZ R218, R193, R10, -R14 ;  /* 0x0000000ac1da7223 */ /* 0x000fe2000001080e */
[----:B------:R-:W-:Y:S01]  /*4f50*/  ISETP.NE.AND P1, PT, R82, RZ, PT ;  /* 0x000000ff5200720c */ /* 0x000fe20003f25270 */
[----:B------:R-:W-:-:S05]  /*4f60*/  IMAD.MOV.U32 R82, RZ, RZ, R87 ;  /* 0x000000ffff527224 */ /* 0x000fca00078e0057 */
[----:B------:R-:W5:Y:S01]  /*4f70*/  MUFU.EX2 R105, R105 ;  /* 0x0000006900697308 */ /* 0x000f620000000800 */
[----:B-1----:R-:W-:-:S06]  /*4f80*/  FFMA.FTZ R153, R197, R10, -R14 ;  /* 0x0000000ac5997223 */ /* 0x002fcc000001080e */
[----:B------:R-:W-:Y:S01]  /*4f90*/  @!P1 VIADD R12, R12, 0x34840 ;  /* 0x000348400c0c9836 */ /* 0x000fe20000000000 */
[----:B------:R-:W1:Y:S01]  /*4fa0*/  MUFU.EX2 R184, R184 ;  /* 0x000000b800b87308 */ /* 0x000e620000000800 */
[----:B0-----:R-:W-:-:S07]  /*4fb0*/  FMNMX.FTZ R24, R20, R89, !PT ;  /* 0x0000005914187209 */ /* 0x001fce0007810000 */
[----:B------:R-:W-:Y:S01]  /*4fc0*/  MUFU.EX2 R109, R109 ;  /* 0x0000006d006d7308 */ /* 0x000fe20000000800 */
[----:B------:R-:W0:Y:S07]  /*4fd0*/  SHFL.BFLY PT, R89, R24, 0x1, 0x1f ;  /* 0x0c201f0018597f89 */ /* 0x000e2e00000e0000 */
[----:B------:R-:W-:Y:S08]  /*4fe0*/  MUFU.EX2 R186, R186 ;  /* 0x000000ba00ba7308 */ /* 0x000ff00000000800 */
[----:B------:R-:W-:Y:S08]  /*4ff0*/  MUFU.EX2 R113, R113 ;  /* 0x0000007100717308 */ /* 0x000ff00000000800 */
[----:B------:R-:W-:Y:S01]  /*5000*/  MUFU.EX2 R188, R188 ;  /* 0x000000bc00bc7308 */ /* 0x000fe20000000800 */
[----:B0-----:R-:W-:-:S04]  /*5010*/  FMNMX.FTZ R89, R24, R89, !PT ;  /* 0x0000005918597209 */ /* 0x001fc80007810000 */
[C---:B------:R-:W-:Y:S01]  /*5020*/  FSETP.NEU.FTZ.AND P2, PT, R89.reuse, -INF , PT ;  /* 0xff8000005900780b */ /* 0x040fe20003f5d000 */
[-C--:B------:R-:W-:Y:S02]  /*5030*/  FMUL.FTZ R40, R89, R10.reuse ;  /* 0x0000000a59287220 */ /* 0x080fe40000410000 */
[----:B------:R-:W-:Y:S03]  /*5040*/  MUFU.EX2 R117, R117 ;  /* 0x0000007500757308 */ /* 0x000fe60000000800 */
[----:B------:R-:W-:Y:S02]  /*5050*/  FSEL R40, R40, RZ, P2 ;  /* 0x000000ff28287208 */ /* 0x000fe40001000000 */
[----:B------:R-:W-:Y:S01]  /*5060*/  ISETP.GE.AND P2, PT, R80, 0xb1, PT ;  /* 0x000000b15000780c */ /* 0x000fe20003f46270 */
[----:B------:R-:W-:Y:S02]  /*5070*/  IMAD.MOV.U32 R80, RZ, RZ, R87 ;  /* 0x000000ffff507224 */ /* 0x000fe400078e0057 */
[----:B------:R-:W-:Y:S01]  /*5080*/  MUFU.EX2 R190, R190 ;  /* 0x000000be00be7308 */ /* 0x000fe20000000800 */
[-CC-:B------:R-:W-:Y:S01]  /*5090*/  FFMA.FTZ R177, R13, R10.reuse, -R40.reuse ;  /* 0x0000000a0db17223 */ /* 0x180fe20000010828 */
[----:B------:R-:W-:Y:S01]  /*50a0*/  FADD.FTZ R13, R176, R37 ;  /* 0x00000025b00d7221 */ /* 0x000fe20000010000 */
[-CC-:B------:R-:W-:Y:S01]  /*50b0*/  FFMA.FTZ R14, R115, R10.reuse, -R40.reuse ;  /* 0x0000000a730e7223 */ /* 0x180fe20000010828 */
[-CC-:B------:R-:W-:Y:S01]  /*50c0*/  FFMA.FTZ R179, R15, R10.reuse, -R40.reuse ;  /* 0x0000000a0fb37223 */ /* 0x180fe20000010828 */
[-CC-:B------:R-:W-:Y:S01]  /*50d0*/  FFMA.FTZ R20, R119, R10.reuse, -R40.reuse ;  /* 0x0000000a77147223 */ /* 0x180fe20000010828 */
[----:B------:R-:W-:Y:S01]  /*50e0*/  FADD.FTZ R44, R178, R13 ;  /* 0x0000000db22c7221 */ /* 0x000fe20000010000 */
[-CC-:B------:R-:W-:Y:S01]  /*50f0*/  FFMA.FTZ R181, R21, R10.reuse, -R40.reuse ;  /* 0x0000000a15b57223 */ /* 0x180fe20000010828 */
[----:B------:R-:W-:Y:S01]  /*5100*/  MUFU.EX2 R177, R177 ;  /* 0x000000b100b17308 */ /* 0x000fe20000000800 */
[-C--:B------:R-:W-:Y:S01]  /*5110*/  FFMA.FTZ R24, R107, R10.reuse, -R40 ;  /* 0x0000000a6b187223 */ /* 0x080fe20000010828 */
[----:B--2---:R-:W-:Y:S01]  /*5120*/  FADD.FTZ R13, R61, R44 ;  /* 0x0000002c3d0d7221 */ /* 0x004fe20000010000 */
[-CC-:B------:R-:W-:Y:S01]  /*5130*/  FFMA.FTZ R183, R81, R10.reuse, -R40.reuse ;  /* 0x0000000a51b77223 */ /* 0x180fe20000010828 */
[-CC-:B------:R-:W-:Y:S01]  /*5140*/  FFMA.FTZ R26, R111, R10.reuse, -R40.reuse ;  /* 0x0000000a6f1a7223 */ /* 0x180fe20000010828 */
[-CC-:B------:R-:W-:Y:S01]  /*5150*/  FFMA.FTZ R185, R83, R10.reuse, -R40.reuse ;  /* 0x0000000a53b97223 */ /* 0x180fe20000010828 */
[----:B---3--:R-:W-:Y:S01]  /*5160*/  FADD.FTZ R44, R180, R13 ;  /* 0x0000000db42c7221 */ /* 0x008fe20000010000 */
[-CC-:B------:R-:W-:Y:S01]  /*5170*/  FFMA.FTZ R28, R99, R10.reuse, -R40.reuse ;  /* 0x0000000a631c7223 */ /* 0x180fe20000010828 */
[----:B------:R-:W0:Y:S01]  /*5180*/  MUFU.EX2 R14, R14 ;  /* 0x0000000e000e7308 */ /* 0x000e220000000800 */
[-C--:B------:R-:W-:Y:S01]  /*5190*/  FFMA.FTZ R187, R85, R10.reuse, -R40 ;  /* 0x0000000a55bb7223 */ /* 0x080fe20000010828 */
[----:B----4-:R-:W-:Y:S01]  /*51a0*/  FADD.FTZ R13, R69, R44 ;  /* 0x0000002c450d7221 */ /* 0x010fe20000010000 */
[-CC-:B------:R-:W-:Y:S01]  /*51b0*/  FFMA.FTZ R30, R103, R10.reuse, -R40.reuse ;  /* 0x0000000a671e7223 */ /* 0x180fe20000010828 */
[-CC-:B------:R-:W-:Y:S01]  /*51c0*/  FFMA.FTZ R189, R97, R10.reuse, -R40.reuse ;  /* 0x0000000a61bd7223 */ /* 0x180fe20000010828 */
[-CC-:B------:R-:W-:Y:S01]  /*51d0*/  FFMA.FTZ R32, R91, R10.reuse, -R40.reuse ;  /* 0x0000000a5b207223 */ /* 0x180fe20000010828 */
[----:B-----5:R-:W-:Y:S01]  /*51e0*/  FADD.FTZ R46, R182, R13 ;  /* 0x0000000db62e7221 */ /* 0x020fe20000010000 */
[-CC-:B------:R-:W-:Y:S01]  /*51f0*/  FFMA.FTZ R191, R101, R10.reuse, -R40.reuse ;  /* 0x0000000a65bf7223 */ /* 0x180fe20000010828 */
[----:B------:R-:W2:Y:S01]  /*5200*/  MUFU.EX2 R179, R179 ;  /* 0x000000b300b37308 */ /* 0x000ea20000000800 */
[-C--:B------:R-:W-:Y:S01]  /*5210*/  FFMA.FTZ R34, R95, R10.reuse, -R40 ;  /* 0x0000000a5f227223 */ /* 0x080fe20000010828 */
[----:B------:R-:W-:Y:S01]  /*5220*/  FADD.FTZ R13, R105, R46 ;  /* 0x0000002e690d7221 */ /* 0x000fe20000010000 */
[-CC-:B------:R-:W-:Y:S01]  /*5230*/  FFMA.FTZ R193, R93, R10.reuse, -R40.reuse ;  /* 0x0000000a5dc17223 */ /* 0x180fe20000010828 */
[-CC-:B------:R-:W-:Y:S01]  /*5240*/  FFMA.FTZ R36, R75, R10.reuse, -R40.reuse ;  /* 0x0000000a4b247223 */ /* 0x180fe20000010828 */
[-CC-:B------:R-:W-:Y:S01]  /*5250*/  FFMA.FTZ R195, R73, R10.reuse, -R40.reuse ;  /* 0x0000000a49c37223 */ /* 0x180fe20000010828 */
[----:B-1----:R-:W-:Y:S01]  /*5260*/  FADD.FTZ R46, R184, R13 ;  /* 0x0000000db82e7221 */ /* 0x002fe20000010000 */
[-C--:B------:R-:W-:Y:S01]  /*5270*/  FFMA.FTZ R38, R79, R10.reuse, -R40 ;  /* 0x0000000a4f267223 */ /* 0x080fe20000010828 */
[----:B------:R-:W1:Y:S01]  /*5280*/  MUFU.EX2 R20, R20 ;  /* 0x0000001400147308 */ /* 0x000e620000000800 */
[----:B0-----:R-:W-:Y:S01]  /*5290*/  FADD.FTZ R48, R177, R14 ;  /* 0x0000000eb1307221 */ /* 0x001fe20000010000 */
[----:B------:R-:W-:Y:S01]  /*52a0*/  FADD.FTZ R15, R109, R46 ;  /* 0x0000002e6d0f7221 */ /* 0x000fe20000010000 */
[-CC-:B------:R-:W-:Y:S01]  /*52b0*/  FFMA.FTZ R197, R77, R10.reuse, -R40.reuse ;  /* 0x0000000a4dc57223 */ /* 0x180fe20000010828 */
[-CC-:B------:R-:W-:Y:S01]  /*52c0*/  FFMA.FTZ R42, R67, R10.reuse, -R40.reuse ;  /* 0x0000000a432a7223 */ /* 0x180fe20000010828 */
[-CC-:B------:R-:W-:Y:S01]  /*52d0*/  FFMA.FTZ R199, R65, R10.reuse, -R40.reuse ;  /* 0x0000000a41c77223 */ /* 0x180fe20000010828 */
[----:B------:R-:W-:Y:S01]  /*52e0*/  FADD.FTZ R50, R186, R15 ;  /* 0x0000000fba327221 */ /* 0x000fe20000010000 */
[-C--:B------:R-:W-:Y:S01]  /*52f0*/  FFMA.FTZ R44, R71, R10.reuse, -R40 ;  /* 0x0000000a472c7223 */ /* 0x080fe20000010828 */
[----:B------:R-:W0:Y:S01]  /*5300*/  MUFU.EX2 R181, R181 ;  /* 0x000000b500b57308 */ /* 0x000e220000000800 */
        /* <DEDUP_REMOVED lines=16> */
[----:B0-----:R-:W-:Y:S01]  /*5410*/  FADD.FTZ R13, R181, R48 ;  /* 0x00000030b50d7221 */ /* 0x001fe20000010000 */
[----:B------:R-:W-:Y:S01]  /*5420*/  FADD.FTZ R48, R188, R15 ;  /* 0x0000000fbc307221 */ /* 0x000fe20000010000 */
[-CC-:B------:R-:W-:Y:S01]  /*5430*/  FFMA.FTZ R25, R25, R10.reuse, -R40.reuse ;  /* 0x0000000a19197223 */ /* 0x180fe20000010828 */
[-CC-:B------:R-:W-:Y:S01]  /*5440*/  FFMA.FTZ R35, R35, R10.reuse, -R40.reuse ;  /* 0x0000000a23237223 */ /* 0x180fe20000010828 */
[-C--:B------:R-:W-:Y:S01]  /*5450*/  FFMA.FTZ R29, R29, R10.reuse, -R40 ;  /* 0x0000000a1d1d7223 */ /* 0x080fe20000010828 */
[----:B------:R-:W-:Y:S01]  /*5460*/  FADD.FTZ R15, R117, R48 ;  /* 0x00000030750f7221 */ /* 0x000fe20000010000 */
[-CC-:B------:R-:W-:Y:S01]  /*5470*/  FFMA.FTZ R48, R63, R10.reuse, -R40.reuse ;  /* 0x0000000a3f307223 */ /* 0x180fe20000010828 */
[----:B------:R-:W0:Y:S01]  /*5480*/  MUFU.EX2 R26, R26 ;  /* 0x0000001a001a7308 */ /* 0x000e220000000800 */
[----:B--2---:R-:W-:Y:S01]  /*5490*/  FADD.FTZ R50, R24, R13 ;  /* 0x0000000d18327221 */ /* 0x004fe20000010000 */
[----:B------:R-:W-:Y:S01]  /*54a0*/  FADD.FTZ R52, R190, R15 ;  /* 0x0000000fbe347221 */ /* 0x000fe20000010000 */
[-CC-:B------:R-:W-:Y:S01]  /*54b0*/  FFMA.FTZ R137, R137, R10.reuse, -R40.reuse ;  /* 0x0000000a89897223 */ /* 0x180fe20000010828 */
[-CC-:B------:R-:W-:Y:S01]  /*54c0*/  FFMA.FTZ R139, R139, R10.reuse, -R40.reuse ;  /* 0x0000000a8b8b7223 */ /* 0x180fe20000010828 */
[-CC-:B------:R-:W-:Y:S01]  /*54d0*/  FFMA.FTZ R135, R135, R10.reuse, -R40.reuse ;  /* 0x0000000a87877223 */ /* 0x180fe20000010828 */
[-CC-:B------:R-:W-:Y:S01]  /*54e0*/  FFMA.FTZ R145, R145, R10.reuse, -R40.reuse ;  /* 0x0000000a91917223 */ /* 0x180fe20000010828 */
[----:B------:R-:W-:Y:S01]  /*54f0*/  FFMA.FTZ R151, R151, R10, -R40 ;  /* 0x0000000a97977223 */ /* 0x000fe20000010828 */
[----:B------:R-:W2:Y:S01]  /*5500*/  MUFU.EX2 R121, R121 ;  /* 0x0000007900797308 */ /* 0x000ea20000000800 */
[----:B-1----:R-:W-:Y:S01]  /*5510*/  FADD.FTZ R13, R183, R50 ;  /* 0x00000032b70d7221 */ /* 0x002fe20000010000 */
[----:B------:R-:W-:Y:S01]  /*5520*/  F2FP.F16.F32.PACK_AB R177, R14, R177 ;  /* 0x000000b10eb1723e */ /* 0x000fe200000000ff */
[--C-:B------:R-:W-:Y:S01]  /*5530*/  IMAD.MOV.U32 R85, RZ, RZ, R87.reuse ;  /* 0x000000ffff557224 */ /* 0x100fe200078e0057 */
[----:B------:R-:W-:Y:S01]  /*5540*/  F2FP.F16.F32.PACK_AB R179, R20, R179 ;  /* 0x000000b314b3723e */ /* 0x000fe200000000ff */
[--C-:B------:R-:W-:Y:S01]  /*5550*/  IMAD.MOV.U32 R83, RZ, RZ, R87.reuse ;  /* 0x000000ffff537224 */ /* 0x100fe200078e0057 */
[----:B------:R-:W-:Y:S01]  /*5560*/  F2FP.F16.F32.PACK_AB R176, R37, R176 ;  /* 0x000000b025b0723e */ /* 0x000fe200000000ff */
[----:B------:R-:W-:Y:S01]  /*5570*/  IMAD.MOV.U32 R81, RZ, RZ, R87 ;  /* 0x000000ffff517224 */ /* 0x000fe200078e0057 */
[----:B------:R-:W1:Y:S01]  /*5580*/  MUFU.EX2 R185, R185 ;  /* 0x000000b900b97308 */ /* 0x000e620000000800 */
[----:B0-----:R-:W-:Y:S01]  /*5590*/  FADD.FTZ R50, R26, R13 ;  /* 0x0000000d1a327221 */ /* 0x001fe20000010000 */
[----:B------:R-:W-:Y:S01]  /*55a0*/  F2FP.F16.F32.PACK_AB R178, R61, R178 ;  /* 0x000000b23db2723e */ /* 0x000fe200000000ff */
[--C-:B------:R-:W-:Y:S01]  /*55b0*/  IMAD.MOV.U32 R79, RZ, RZ, R87.reuse ;  /* 0x000000ffff4f7224 */ /* 0x100fe200078e0057 */
[----:B------:R-:W-:Y:S01]  /*55c0*/  F2FP.F16.F32.PACK_AB R180, R69, R180 ;  /* 0x000000b445b4723e */ /* 0x000fe200000000ff */
[--C-:B------:R-:W-:Y:S01]  /*55d0*/  IMAD.MOV.U32 R77, RZ, RZ, R87.reuse ;  /* 0x000000ffff4d7224 */ /* 0x100fe200078e0057 */
[----:B------:R-:W-:Y:S01]  /*55e0*/  F2FP.F16.F32.PACK_AB R181, R24, R181 ;  /* 0x000000b518b5723e */ /* 0x000fe200000000ff */
[--C-:B------:R-:W-:Y:S01]  /*55f0*/  IMAD.MOV.U32 R75, RZ, RZ, R87.reuse ;  /* 0x000000ffff4b7224 */ /* 0x100fe200078e0057 */
[----:B------:R-:W0:Y:S01]  /*5600*/  MUFU.EX2 R192, R192 ;  /* 0x000000c000c07308 */ /* 0x000e220000000800 */
[----:B--2---:R-:W-:Y:S01]  /*5610*/  FADD.FTZ R15, R121, R52 ;  /* 0x00000034790f7221 */ /* 0x004fe20000010000 */
[----:B------:R-:W-:Y:S01]  /*5620*/  F2FP.F16.F32.PACK_AB R183, R26, R183 ;  /* 0x000000b71ab7723e */ /* 0x000fe200000000ff */
[--C-:B------:R-:W-:Y:S01]  /*5630*/  IMAD.MOV.U32 R73, RZ, RZ, R87.reuse ;  /* 0x000000ffff497224 */ /* 0x100fe200078e0057 */
[----:B------:R-:W-:Y:S01]  /*5640*/  F2FP.F16.F32.PACK_AB R182, R105, R182 ;  /* 0x000000b669b6723e */ /* 0x000fe200000000ff */
[--C-:B------:R-:W-:Y:S01]  /*5650*/  IMAD.MOV.U32 R71, RZ, RZ, R87.reuse ;  /* 0x000000ffff477224 */ /* 0x100fe200078e0057 */
[----:B------:R-:W-:Y:S01]  /*5660*/  F2FP.F16.F32.PACK_AB R184, R109, R184 ;  /* 0x000000b86db8723e */ /* 0x000fe200000000ff */
[--C-:B------:R-:W-:Y:S01]  /*5670*/  IMAD.MOV.U32 R69, RZ, RZ, R87.reuse ;  /* 0x000000ffff457224 */ /* 0x100fe200078e0057 */
        /* <DEDUP_REMOVED lines=10> */
[----:B------:R-:W-:-:S02]  /*5720*/  IMAD.MOV.U32 R61, RZ, RZ, R87 ;  /* 0x000000ffff3d7224 */ /* 0x000fc400078e0057 */
[--C-:B------:R-:W-:Y:S02]  /*5730*/  IMAD.MOV.U32 R59, RZ, RZ, R87.reuse ;  /* 0x000000ffff3b7224 */ /* 0x100fe400078e0057 */
[----:B------:R-:W-:Y:S02]  /*5740*/  IMAD.MOV.U32 R57, RZ, RZ, R87 ;  /* 0x000000ffff397224 */ /* 0x000fe400078e0057 */
[----:B------:R-:W0:Y:S01]  /*5750*/  MUFU.EX2 R187, R187 ;  /* 0x000000bb00bb7308 */ /* 0x000e220000000800 */
[C---:B--2---:R-:W-:Y:S01]  /*5760*/  FADD.FTZ R50, R28.reuse, R13 ;  /* 0x0000000d1c327221 */ /* 0x044fe20000010000 */
[----:B------:R-:W-:Y:S01]  /*5770*/  F2FP.F16.F32.PACK_AB R185, R28, R185 ;  /* 0x000000b91cb9723e */ /* 0x000fe200000000ff */
[--C-:B------:R-:W-:Y:S02]  /*5780*/  IMAD.MOV.U32 R53, RZ, RZ, R87.reuse ;  /* 0x000000ffff357224 */ /* 0x100fe400078e0057 */
[--C-:B------:R-:W-:Y:S02]  /*5790*/  IMAD.MOV.U32 R49, RZ, RZ, R87.reuse ;  /* 0x000000ffff317224 */ /* 0x100fe400078e0057 */
[--C-:B------:R-:W-:Y:S01]  /*57a0*/  IMAD.MOV.U32 R41, RZ, RZ, R87.reuse ;  /* 0x000000ffff297224 */ /* 0x100fe200078e0057 */
[----:B------:R-:W2:Y:S01]  /*57b0*/  MUFU.EX2 R194, R194 ;  /* 0x000000c200c27308 */ /* 0x000ea20000000800 */
[C---:B-1----:R-:W-:Y:S01]  /*57c0*/  FADD.FTZ R13, R123.reuse, R52 ;  /* 0x000000347b0d7221 */ /* 0x042fe20000010000 */
[----:B------:R-:W-:Y:S01]  /*57d0*/  F2FP.F16.F32.PACK_AB R192, R123, R192 ;  /* 0x000000c07bc0723e */ /* 0x000fe200000000ff */
[----:B------:R-:W-:-:S02]  /*57e0*/  IMAD.MOV.U32 R37, RZ, RZ, R87 ;  /* 0x000000ffff257224 */ /* 0x000fc400078e0057 */
[--C-:B------:R-:W-:Y:S02]  /*57f0*/  IMAD.MOV.U32 R28, RZ, RZ, R87.reuse ;  /* 0x000000ffff1c7224 */ /* 0x100fe400078e0057 */
[--C-:B------:R-:W-:Y:S01]  /*5800*/  IMAD.MOV.U32 R26, RZ, RZ, R87.reuse ;  /* 0x000000ffff1a7224 */ /* 0x100fe200078e0057 */
[----:B------:R-:W1:Y:S01]  /*5810*/  MUFU.EX2 R30, R30 ;  /* 0x0000001e001e7308 */ /* 0x000e620000000800 */
[----:B0-----:R-:W-:Y:S01]  /*5820*/  FADD.FTZ R15, R187, R50 ;  /* 0x00000032bb0f7221 */ /* 0x001fe20000010000 */
[----:B------:R-:W-:-:S06]  /*5830*/  IMAD.MOV.U32 R24, RZ, RZ, R87 ;  /* 0x000000ffff187224 */ /* 0x000fcc00078e0057 */
[----:B------:R-:W0:Y:S01]  /*5840*/  MUFU.EX2 R189, R189 ;  /* 0x000000bd00bd7308 */ /* 0x000e220000000800 */
[----:B--2---:R-:W-:Y:S01]  /*5850*/  FADD.FTZ R52, R194, R13 ;  /* 0x0000000dc2347221 */ /* 0x004fe20000010000 */
[----:B------:R-:W-:-:S04]  /*5860*/  @!P1 PRMT R13, RZ, 0x654, R12 ;  /* 0x00000654ff0d9816 */ /* 0x000fc8000000000c */
[----:B------:R0:W-:Y:S02]  /*5870*/  @!P1 SYNCS.ARRIVE.TRANS64.RED.A1T0 RZ, [R13+URZ], RZ ;  /* 0x000000ff0dff99a7 */ /* 0x0001e4000810043f */
[----:B------:R-:W2:Y:S01]  /*5880*/  MUFU.EX2 R125, R125 ;  /* 0x0000007d007d7308 */ /* 0x000ea20000000800 */
[C---:B-1----:R-:W-:Y:S01]  /*5890*/  FADD.FTZ R50, R30.reuse, R15 ;  /* 0x0000000f1e327221 */ /* 0x042fe20000010000 */
[----:B------:R-:W-:Y:S01]  /*58a0*/  F2FP.F16.F32.PACK_AB R187, R30, R187 ;  /* 0x000000bb1ebb723e */ /* 0x000fe200000000ff */
[----:B------:R-:W-:-:S05]  /*58b0*/  IMAD.MOV.U32 R30, RZ, RZ, R87 ;  /* 0x000000ffff1e7224 */ /* 0x000fca00078e0057 */
[----:B------:R-:W1:Y:S01]  /*58c0*/  MUFU.EX2 R32, R32 ;  /* 0x0000002000207308 */ /* 0x000e620000000800 */
[----:B0-----:R-:W-:-:S07]  /*58d0*/  FADD.FTZ R13, R189, R50 ;  /* 0x00000032bd0d7221 */ /* 0x001fce0000010000 */
[----:B------:R-:W0:Y:S01]  /*58e0*/  MUFU.EX2 R196, R196 ;  /* 0x000000c400c47308 */ /* 0x000e220000000800 */
[C---:B--2---:R-:W-:Y:S01]  /*58f0*/  FADD.FTZ R15, R125.reuse, R52 ;  /* 0x000000347d0f7221 */ /* 0x044fe20000010000 */
[----:B------:R-:W-:-:S06]  /*5900*/  F2FP.F16.F32.PACK_AB R194, R125, R194 ;  /* 0x000000c27dc2723e */ /* 0x000fcc00000000ff */
[----:B------:R-:W2:Y:S01]  /*5910*/  MUFU.EX2 R191, R191 ;  /* 0x000000bf00bf7308 */ /* 0x000ea20000000800 */
[C---:B-1----:R-:W-:Y:S01]  /*5920*/  FADD.FTZ R50, R32.reuse, R13 ;  /* 0x0000000d20327221 */ /* 0x042fe20000010000 */
[----:B------:R-:W-:Y:S01]  /*5930*/  F2FP.F16.F32.PACK_AB R189, R32, R189 ;  /* 0x000000bd20bd723e */ /* 0x000fe200000000ff */
[----:B------:R-:W-:-:S05]  /*5940*/  IMAD.MOV.U32 R32, RZ, RZ, R87 ;  /* 0x000000ffff207224 */ /* 0x000fca00078e0057 */
[----:B------:R-:W1:Y:S01]  /*5950*/  MUFU.EX2 R127, R127 ;  /* 0x0000007f007f7308 */ /* 0x000e620000000800 */
[----:B0-----:R-:W-:-:S07]  /*5960*/  FADD.FTZ R52, R196, R15 ;  /* 0x0000000fc4347221 */ /* 0x001fce0000010000 */
[----:B------:R-:W0:Y:S01]  /*5970*/  MUFU.EX2 R34, R34 ;  /* 0x0000002200227308 */ /* 0x000e220000000800 */
[----:B--2---:R-:W-:-:S07]  /*5980*/  FADD.FTZ R13, R191, R50 ;  /* 0x00000032bf0d7221 */ /* 0x004fce0000010000 */
[----:B------:R-:W2:Y:S01]  /*5990*/  MUFU.EX2 R198, R198 ;  /* 0x000000c600c67308 */ /* 0x000ea20000000800 */
[C---:B-1----:R-:W-:Y:S01]  /*59a0*/  FADD.FTZ R15, R127.reuse, R52 ;  /* 0x000000347f0f7221 */ /* 0x042fe20000010000 */
[----:B------:R-:W-:-:S06]  /*59b0*/  F2FP.F16.F32.PACK_AB R196, R127, R196 ;  /* 0x000000c47fc4723e */ /* 0x000fcc00000000ff */
[----:B------:R-:W1:Y:S01]  /*59c0*/  MUFU.EX2 R193, R193 ;  /* 0x000000c100c17308 */ /* 0x000e620000000800 */
[C---:B0-----:R-:W-:Y:S01]  /*59d0*/  FADD.FTZ R52, R34.reuse, R13 ;  /* 0x0000000d22347221 */ /* 0x041fe20000010000 */
[----:B------:R-:W-:Y:S01]  /*59e0*/  F2FP.F16.F32.PACK_AB R191, R34, R191 ;  /* 0x000000bf22bf723e */ /* 0x000fe200000000ff */
[----:B------:R-:W-:-:S05]  /*59f0*/  IMAD.MOV.U32 R34, RZ, RZ, R87 ;  /* 0x000000ffff227224 */ /* 0x000fca00078e0057 */
[----:B------:R-:W0:Y:S01]  /*5a00*/  MUFU.EX2 R129, R129 ;  /* 0x0000008100817308 */ /* 0x000e220000000800 */
[----:B--2---:R-:W-:-:S07]  /*5a10*/  FADD.FTZ R54, R198, R15 ;  /* 0x0000000fc6367221 */ /* 0x004fce0000010000 */
[----:B------:R-:W2:Y:S01]  /*5a20*/  MUFU.EX2 R36, R36 ;  /* 0x0000002400247308 */ /* 0x000ea20000000800 */
[----:B-1----:R-:W-:-:S07]  /*5a30*/  FADD.FTZ R13, R193, R52 ;  /* 0x00000034c10d7221 */ /* 0x002fce0000010000 */
[----:B------:R-:W1:Y:S01]  /*5a40*/  MUFU.EX2 R200, R200 ;  /* 0x000000c800c87308 */ /* 0x000e620000000800 */
[C---:B0-----:R-:W-:Y:S01]  /*5a50*/  FADD.FTZ R15, R129.reuse, R54 ;  /* 0x00000036810f7221 */ /* 0x041fe20000010000 */
[----:B------:R-:W-:-:S06]  /*5a60*/  F2FP.F16.F32.PACK_AB R198, R129, R198 ;  /* 0x000000c681c6723e */ /* 0x000fcc00000000ff */
[----:B------:R-:W0:Y:S01]  /*5a70*/  MUFU.EX2 R195, R195 ;  /* 0x000000c300c37308 */ /* 0x000e220000000800 */
[C---:B--2---:R-:W-:Y:S01]  /*5a80*/  FADD.FTZ R52, R36.reuse, R13 ;  /* 0x0000000d24347221 */ /* 0x044fe20000010000 */
[----:B------:R-:W-:Y:S01]  /*5a90*/  F2FP.F16.F32.PACK_AB R193, R36, R193 ;  /* 0x000000c124c1723e */ /* 0x000fe200000000ff */
[----:B------:R-:W-:-:S05]  /*5aa0*/  IMAD.MOV.U32 R36, RZ, RZ, R87 ;  /* 0x000000ffff247224 */ /* 0x000fca00078e0057 */
[----:B------:R-:W2:Y:S01]  /*5ab0*/  MUFU.EX2 R131, R131 ;  /* 0x0000008300837308 */ /* 0x000ea20000000800 */
[----:B-1----:R-:W-:-:S07]  /*5ac0*/  FADD.FTZ R54, R200, R15 ;  /* 0x0000000fc8367221 */ /* 0x002fce0000010000 */
        /* <DEDUP_REMOVED lines=10> */
[----:B0-----:R-:W-:Y:S01]  /*5b70*/  FADD.FTZ R56, R202, R15 ;  /* 0x0000000fca387221 */ /* 0x001fe20000010000 */
[----:B------:R-:W-:-:S03]  /*5b80*/  F2FP.F16.F32.PACK_AB R202, R39, R202 ;  /* 0x000000ca27ca723e */ /* 0x000fc600000000ff */
[----:B------:R-:W-:Y:S01]  /*5b90*/  FADD.FTZ R15, R39, R56 ;  /* 0x00000038270f7221 */ /* 0x000fe20000010000 */
[----:B------:R-:W-:Y:S02]  /*5ba0*/  IMAD.MOV.U32 R39, RZ, RZ, R87 ;  /* 0x000000ffff277224 */ /* 0x000fe400078e0057 */
[----:B------:R-:W0:Y:S01]  /*5bb0*/  MUFU.EX2 R204, R204 ;  /* 0x000000cc00cc7308 */ /* 0x000e220000000800 */
[----:B--2---:R-:W-:-:S07]  /*5bc0*/  FADD.FTZ R13, R197, R54 ;  /* 0x00000036c50d7221 */ /* 0x004fce0000010000 */
        /* <DEDUP_REMOVED lines=10> */
[----:B------:R-:W-:Y:S01]  /*5c70*/  F2FP.F16.F32.PACK_AB R204, R27, R204 ;  /* 0x000000cc1bcc723e */ /* 0x000fe200000000ff */
[----:B------:R-:W-:-:S05]  /*5c80*/  IMAD.MOV.U32 R27, RZ, RZ, R87 ;  /* 0x000000ffff1b7224 */ /* 0x000fca00078e0057 */
        /* <DEDUP_REMOVED lines=10> */
[----:B------:R-:W-:Y:S01]  /*5d30*/  F2FP.F16.F32.PACK_AB R206, R31, R206 ;  /* 0x000000ce1fce723e */ /* 0x000fe200000000ff */
[----:B------:R-:W-:-:S05]  /*5d40*/  IMAD.MOV.U32 R31, RZ, RZ, R87 ;  /* 0x000000ffff1f7224 */ /* 0x000fca00078e0057 */
        /* <DEDUP_REMOVED lines=17> */
[----:B------:R0:W3:Y:S01]  /*5e60*/  MUFU.EX2 R12, R51 ;  /* 0x00000033000c7308 */ /* 0x0000e20000000800 */
[----:B--2---:R-:W-:-:S07]  /*5e70*/  FADD.FTZ R13, R205, R56 ;  /* 0x00000038cd0d7221 */ /* 0x004fce0000010000 */
[----:B------:R-:W2:Y:S01]  /*5e80*/  MUFU.EX2 R212, R212 ;  /* 0x000000d400d47308 */ /* 0x000ea20000000800 */
[C---:B-1----:R-:W-:Y:S01]  /*5e90*/  FADD.FTZ R15, R141.reuse, R58 ;  /* 0x0000003a8d0f7221 */ /* 0x042fe20000010000 */
[----:B------:R-:W-:Y:S01]  /*5ea0*/  F2FP.F16.F32.PACK_AB R210, R141, R210 ;  /* 0x000000d28dd2723e */ /* 0x000fe200000000ff */
[----:B0-----:R-:W-:-:S05]  /*5eb0*/  IMAD.MOV.U32 R51, RZ, RZ, R87 ;  /* 0x000000ffff337224 */ /* 0x001fca00078e0057 */
[----:B------:R-:W0:Y:S01]  /*5ec0*/  MUFU.EX2 R207, R207 ;  /* 0x000000cf00cf7308 */ /* 0x000e220000000800 */
[C---:B---3--:R-:W-:Y:S01]  /*5ed0*/  FADD.FTZ R56, R12.reuse, R13 ;  /* 0x0000000d0c387221 */ /* 0x048fe20000010000 */
[----:B------:R-:W-:-:S06]  /*5ee0*/  F2FP.F16.F32.PACK_AB R205, R12, R205 ;  /* 0x000000cd0ccd723e */ /* 0x000fcc00000000ff */
[----:B------:R-:W1:Y:S01]  /*5ef0*/  MUFU.EX2 R143, R143 ;  /* 0x0000008f008f7308 */ /* 0x000e620000000800 */
[----:B--2---:R-:W-:-:S07]  /*5f00*/  FADD.FTZ R58, R212, R15 ;  /* 0x0000000fd43a7221 */ /* 0x004fce0000010000 */
[----:B------:R2:W3:Y:S01]  /*5f10*/  MUFU.EX2 R50, R55 ;  /* 0x0000003700327308 */ /* 0x0004e20000000800 */
[----:B0-----:R-:W-:-:S07]  /*5f20*/  FADD.FTZ R13, R207, R56 ;  /* 0x00000038cf0d7221 */ /* 0x001fce0000010000 */
[----:B------:R-:W0:Y:S01]  /*5f30*/  MUFU.EX2 R214, R214 ;  /* 0x000000d600d67308 */ /* 0x000e220000000800 */
[C---:B-1----:R-:W-:Y:S01]  /*5f40*/  FADD.FTZ R15, R143.reuse, R58 ;  /* 0x0000003a8f0f7221 */ /* 0x042fe20000010000 */
[----:B------:R-:W-:Y:S01]  /*5f50*/  F2FP.F16.F32.PACK_AB R212, R143, R212 ;  /* 0x000000d48fd4723e */ /* 0x000fe200000000ff */
[----:B--2---:R-:W-:-:S05]  /*5f60*/  IMAD.MOV.U32 R55, RZ, RZ, R87 ;  /* 0x000000ffff377224 */ /* 0x004fca00078e0057 */
[----:B------:R-:W1:Y:S01]  /*5f70*/  MUFU.EX2 R45, R45 ;  /* 0x0000002d002d7308 */ /* 0x000e620000000800 */
[C---:B---3--:R-:W-:Y:S01]  /*5f80*/  FADD.FTZ R58, R50.reuse, R13 ;  /* 0x0000000d323a7221 */ /* 0x048fe20000010000 */
[----:B------:R-:W-:Y:S01]  /*5f90*/  F2FP.F16.F32.PACK_AB R207, R50, R207 ;  /* 0x000000cf32cf723e */ /* 0x000fe200000000ff */
[----:B------:R-:W-:-:S05]  /*5fa0*/  IMAD.MOV.U32 R50, RZ, RZ, R87 ;  /* 0x000000ffff327224 */ /* 0x000fca00078e0057 */
        /* <DEDUP_REMOVED lines=24> */
[--C-:B------:R-:W-:Y:S02]  /*6130*/  IMAD.MOV.U32 R40, RZ, RZ, R87.reuse ;  /* 0x000000ffff287224 */ /* 0x100fe400078e0057 */
[----:B------:R-:W-:-:S03]  /*6140*/  IMAD.MOV.U32 R33, RZ, RZ, R87 ;  /* 0x000000ffff217224 */ /* 0x000fc600078e0057 */
[----:B------:R2:W3:Y:S01]  /*6150*/  MUFU.EX2 R54, R35 ;  /* 0x0000002300367308 */ /* 0x0004e20000000800 */
[----:B0-----:R-:W-:-:S07]  /*6160*/  FADD.FTZ R62, R218, R15 ;  /* 0x0000000fda3e7221 */ /* 0x001fce0000010000 */
[----:B------:R-:W0:Y:S01]  /*6170*/  MUFU.EX2 R29, R29 ;  /* 0x0000001d001d7308 */ /* 0x000e220000000800 */
[----:B-1----:R-:W-:Y:S01]  /*6180*/  FADD.FTZ R15, R25, R60 ;  /* 0x0000003c190f7221 */ /* 0x002fe20000010000 */
[--C-:B------:R-:W-:Y:S02]  /*6190*/  IMAD.MOV.U32 R60, RZ, RZ, R87.reuse ;  /* 0x000000ffff3c7224 */ /* 0x100fe400078e0057 */
[----:B--2---:R-:W-:-:S04]  /*61a0*/  IMAD.MOV.U32 R35, RZ, RZ, R87 ;  /* 0x000000ffff237224 */ /* 0x004fc800078e0057 */
[----:B------:R-:W1:Y:S01]  /*61b0*/  MUFU.EX2 R56, R137 ;  /* 0x0000008900387308 */ /* 0x000e620000000800 */
[C---:B---3--:R-:W-:Y:S01]  /*61c0*/  FADD.FTZ R14, R54.reuse, R15 ;  /* 0x0000000f360e7221 */ /* 0x048fe20000010000 */
[----:B------:R-:W-:Y:S01]  /*61d0*/  F2FP.F16.F32.PACK_AB R213, R54, R25 ;  /* 0x0000001936d5723e */ /* 0x000fe200000000ff */
[--C-:B------:R-:W-:Y:S02]  /*61e0*/  IMAD.MOV.U32 R54, RZ, RZ, R87.reuse ;  /* 0x000000ffff367224 */ /* 0x100fe400078e0057 */
[----:B------:R-:W-:-:S03]  /*61f0*/  IMAD.MOV.U32 R25, RZ, RZ, R87 ;  /* 0x000000ffff197224 */ /* 0x000fc600078e0057 */
        /* <DEDUP_REMOVED lines=12> */
[----:B------:R-:W-:-:S05]  /*62c0*/  IMAD.MOV.U32 R58, RZ, RZ, R87 ;  /* 0x000000ffff3a7224 */ /* 0x000fca00078e0057 */
[----:B------:R-:W0:Y:S01]  /*62d0*/  MUFU.EX2 R14, R151 ;  /* 0x00000097000e7308 */ /* 0x000e220000000800 */
[----:B-1----:R-:W-:Y:S01]  /*62e0*/  FADD.FTZ R15, R145, R12 ;  /* 0x0000000c910f7221 */ /* 0x002fe20000010000 */
[C---:B--2---:R-:W-:Y:S01]  /*62f0*/  FADD.FTZ R13, R153.reuse, R62 ;  /* 0x0000003e990d7221 */ /* 0x044fe20000010000 */
[----:B------:R-:W-:Y:S01]  /*6300*/  F2FP.F16.F32.PACK_AB R218, R153, R218 ;  /* 0x000000da99da723e */ /* 0x000fe200000000ff */
[----:B------:R-:W-:Y:S02]  /*6310*/  IMAD.MOV.U32 R62, RZ, RZ, R87 ;  /* 0x000000ffff3e7224 */ /* 0x000fe400078e0057 */
[C---:B0-----:R-:W-:Y:S01]  /*6320*/  FADD.FTZ R12, R14.reuse, R15 ;  /* 0x0000000f0e0c7221 */ /* 0x041fe20000010000 */
[----:B------:R-:W-:Y:S01]  /*6330*/  F2FP.F16.F32.PACK_AB R219, R14, R145 ;  /* 0x000000910edb723e */ /* 0x000fe200000000ff */
        /* <DEDUP_REMOVED lines=37> */
[----:B------:R-:W-:-:S07]  /*6590*/  CS2R R24, SRZ ;  /* 0x0000000000187805 */ /* 0x000fce000001ff00 */
.L_x_5789:
[----:B------:R-:W-:Y:S01]  /*65a0*/  R2UR UR11, R22 ;  /* 0x00000000160b72ca */ /* 0x000fe200000e0000 */
[----:B------:R-:W-:-:S04]  /*65b0*/  UIADD3 UR6, UR7, 0x1, URZ ;  /* 0x0000000107067890 */ /* 0x000fc8000fffe03f */
[----:B------:R-:W-:-:S04]  /*65c0*/  UISETP.NE.AND UP0, UPT, UR6, 0x2, UPT ;  /* 0x000000020600788c */ /* 0x000fc8000bf05270 */
[----:B------:R-:W-:Y:S02]  /*65d0*/  USEL UR10, URZ, 0x1, UP0 ;  /* 0x000000013f0a7887 */ /* 0x000fe40008000000 */
[----:B------:R-:W-:Y:S02]  /*65e0*/  USEL UR6, UR6, URZ, UP0 ;  /* 0x0000003f06067287 */ /* 0x000fe40008000000 */
[----:B------:R-:W-:Y:S02]  /*65f0*/  ISETP.NE.AND P3, PT, RZ, UR11, PT ;  /* 0x0000000bff007c0c */ /* 0x000fe4000bf65270 */
[----:B------:R-:W-:Y:S02]  /*6600*/  LOP3.LUT R16, R21, UR10, RZ, 0x3c, !PT ;  /* 0x0000000a15107c12 */ /* 0x000fe4000f8e3cff */
[----:B------:R-:W-:-:S09]  /*6610*/  IMAD.U32 R2, RZ, RZ, UR6 ;  /* 0x00000006ff027e24 */ /* 0x000fd2000f8e00ff */
[----:B------:R-:W-:Y:S05]  /*6620*/  @P3 BRA `(.L_x_5781) ;  /* 0x0000000000343947 */ /* 0x000fea0003800000 */
[----:B------:R-:W-:Y:S05]  /*6630*/  @!P0 BRA `(.L_x_5782) ;  /* 0x0000000000048947 */ /* 0x000fea0003800000 */
[----:B------:R-:W-:Y:S01]  /*6640*/  BPT.TRAP 0x1 ;  /* 0x000000040000795c */ /* 0x000fe20000300000 */
.L_x_5782:
[----:B------:R-:W0:Y:S01]  /*6650*/  S2UR UR10, SR_CgaCtaId ;  /* 0x00000000000a79c3 */ /* 0x000e220000008800 */
[----:B------:R-:W-:Y:S01]  /*6660*/  UMOV UR6, 0x400 ;  /* 0x0000040000067882 */ /* 0x000fe20000000000 */
[----:B------:R-:W-:Y:S01]  /*6670*/  SHF.L.U32 R11, R16, 0x1f, RZ ;  /* 0x0000001f100b7819 */ /* 0x000fe200000006ff */
[----:B0-----:R-:W-:-:S06]  /*6680*/  ULEA UR6, UR10, UR6, 0x18 ;  /* 0x000000060a067291 */ /* 0x001fcc000f8ec03f */
[----:B------:R-:W-:-:S04]  /*6690*/  LEA R0, R2, UR6, 0x3 ;  /* 0x0000000602007c11 */ /* 0x000fc8000f8e18ff */
[----:B------:R0:W1:Y:S01]  /*66a0*/  SYNCS.PHASECHK.TRANS64.TRYWAIT P2, [R0+URZ+0x34830], R11 ;  /* 0x0348300b000075a7 */ /* 0x000062000804017f */
[----:B------:R-:W-:Y:S05]  /*66b0*/  @!P0 BRA `(.L_x_5783) ;  /* 0x0000000000048947 */ /* 0x000fea0003800000 */
[----:B------:R-:W-:Y:S01]  /*66c0*/  BPT.TRAP 0x1 ;  /* 0x000000040000795c */ /* 0x000fe20000300000 */
.L_x_5783:
[----:B-1----:R-:W-:Y:S05]  /*66d0*/  @P2 BRA `(.L_x_5781) ;  /* 0x0000000000082947 */ /* 0x002fea0003800000 */
[----:B------:R-:W1:Y:S02]  /*66e0*/  SYNCS.PHASECHK.TRANS64.TRYWAIT P2, [R0+URZ+0x34830], R11 ;  /* 0x0348300b000075a7 */ /* 0x000e64000804017f */
[----:B-1----:R-:W-:Y:S05]  /*66f0*/  @!P2 BRA `(.L_x_5784) ;  /* 0x000000bc00a0a947 */ /* 0x002fea0003800000 */
.L_x_5781:
[----:B------:R-:W2:Y:S01]  /*6700*/  S2R R10, SR_TID.X ;  /* 0x00000000000a7919 */ /* 0x000ea20000002100 */
[----:B01----:R-:W-:Y:S01]  /*6710*/  IMAD R0, R2, 0xb00, R3 ;  /* 0x00000b0002007824 */ /* 0x003fe200078e0203 */
        /* <DEDUP_REMOVED lines=13> */
[----:B------:R-:W-:Y:S01]  /*67f0*/  UMOV UR56, UR14 ;  /* 0x0000000e00387c82 */ /* 0x000fe20008000000 */
[----:B------:R-:W-:Y:S01]  /*6800*/  UMOV UR24, UR14 ;  /* 0x0000000e00187c82 */ /* 0x000fe20008000000 */
[----:B------:R-:W-:Y:S01]  /*6810*/  UMOV UR57, UR15 ;  /* 0x0000000f00397c82 */ /* 0x000fe20008000000 */
[----:B------:R-:W-:Y:S01]  /*6820*/  UMOV UR25, UR15 ;  /* 0x0000000f00197c82 */ /* 0x000fe20008000000 */
[----:B------:R-:W-:Y:S01]  /*6830*/  UMOV UR58, UR6 ;  /* 0x00000006003a7c82 */ /* 0x000fe20008000000 */
[----:B------:R-:W-:Y:S01]  /*6840*/  UIADD3 UR26, UR6, 0x80, URZ ;  /* 0x00000080061a7890 */ /* 0x000fe2000fffe03f */
[----:B------:R-:W-:Y:S01]  /*6850*/  R2UR UR19, R7 ;  /* 0x00000000071372ca */ /* 0x000fe200000e0000 */
        /* <DEDUP_REMOVED lines=11> */
[----:B------:R-:W-:Y:S01]  /*6910*/  VIADD R0, R10, 0x8 ;  /* 0x000000080a007836 */ /* 0x000fe20000000000 */
        /* <DEDUP_REMOVED lines=14> */
[----:B------:R-:W-:Y:S01]  /*6a00*/  UIADD3 UR22, UR6, 0x586, URZ ;  /* 0x0000058606167890 */ /* 0x000fe2000fffe03f */
        /* <DEDUP_REMOVED lines=563> */
[----:B0-----:R-:W-:Y:S05]  /*8d40*/  @P3 BRA `(.L_x_5785) ;  /* 0x0000000000343947 */ /* 0x001fea0003800000 */
[----:B------:R-:W-:Y:S05]  /*8d50*/  @!P0 BRA `(.L_x_5786) ;  /* 0x0000000000048947 */ /* 0x000fea0003800000 */
[----:B------:R-:W-:Y:S01]  /*8d60*/  BPT.TRAP 0x1 ;  /* 0x000000040000795c */ /* 0x000fe20000300000 */
.L_x_5786:
[----:B------:R-:W0:Y:S01]  /*8d70*/  S2UR UR10, SR_CgaCtaId ;  /* 0x00000000000a79c3 */ /* 0x000e220000008800 */
[----:B------:R-:W-:Y:S01]  /*8d80*/  UMOV UR6, 0x400 ;  /* 0x0000040000067882 */ /* 0x000fe20000000000 */
[----:B------:R-:W-:Y:S01]  /*8d90*/  SHF.L.U32 R0, R21, 0x1f, RZ ;  /* 0x0000001f15007819 */ /* 0x000fe200000006ff */
[----:B0-----:R-:W-:-:S04]  /*8da0*/  ULEA UR6, UR10, UR6, 0x18 ;  /* 0x000000060a067291 */ /* 0x001fc8000f8ec03f */
[----:B------:R-:W-:-:S09]  /*8db0*/  ULEA UR6, UR7, UR6, 0x3 ;  /* 0x0000000607067291 */ /* 0x000fd2000f8e183f */
[----:B------:R0:W1:Y:S01]  /*8dc0*/  SYNCS.PHASECHK.TRANS64.TRYWAIT P2, [UR6+0x34850], R0 ;  /* 0x03485000ff0075a7 */ /* 0x0000620008040146 */
[----:B------:R-:W-:Y:S05]  /*8dd0*/  @!P0 BRA `(.L_x_5787) ;  /* 0x0000000000048947 */ /* 0x000fea0003800000 */
[----:B------:R-:W-:Y:S01]  /*8de0*/  BPT.TRAP 0x1 ;  /* 0x000000040000795c */ /* 0x000fe20000300000 */
.L_x_5787:
[----:B-1----:R-:W-:Y:S05]  /*8df0*/  @P2 BRA `(.L_x_5785) ;  /* 0x0000000000082947 */ /* 0x002fea0003800000 */
[----:B------:R-:W1:Y:S02]  /*8e00*/  SYNCS.PHASECHK.TRANS64.TRYWAIT P2, [UR6+0x34850], R0 ;  /* 0x03485000ff0075a7 */ /* 0x000e640008040146 */
[----:B-1----:R-:W-:Y:S05]  /*8e10*/  @!P2 BRA `(.L_x_5788) ;  /* 0x0000009400eca947 */ /* 0x002fea0003800000 */
.L_x_5785:
[----:B------:R-:W2:Y:S01]  /*8e20*/  S2UR UR10, SR_CgaCtaId ;  /* 0x00000000000a79c3 */ /* 0x000ea20000008800 */
[----:B------:R-:W-:Y:S01]  /*8e30*/  UMOV UR6, 0x400 ;  /* 0x0000040000067882 */ /* 0x000fe20000000000 */
[----:B------:R-:W-:Y:S01]  /*8e40*/  WARPGROUP.ARRIVE ;  /* 0x00000000000079c5 */ /* 0x000fe20000000000 */
[----:B------:R-:W-:Y:S01]  /*8e50*/  UMOV UR11, 0x40000040 ;  /* 0x40000040000b7882 */ /* 0x000fe20000000000 */
[----:B------:R-:W-:-:S04]  /*8e60*/  FMNMX.FTZ R10, R168, R20, !PT ;  /* 0x00000014a80a7209 */ /* 0x000fc80007810000 */
[----:B------:R-:W3:Y:S01]  /*8e70*/  S2R R231, SR_TID.X ;  /* 0x0000000000e77919 */ /* 0x000ee20000002100 */
[C---:B------:R-:W-:Y:S01]  /*8e80*/  ISETP.GT.AND P2, PT, R14.reuse, RZ, PT ;  /* 0x000000ff0e00720c */ /* 0x040fe20003f44270 */
[----:B------:R-:W-:Y:S01]  /*8e90*/  VIADD R14, R14, 0xffffffff ;  /* 0xffffffff0e0e7836 */ /* 0x000fe20000000000 */
[----:B-1----:R-:W-:-:S04]  /*8ea0*/  FMNMX.FTZ R11, R169, R10, !PT ;  /* 0x0000000aa90b7209 */ /* 0x002fc80007810000 */
[----:B------:R-:W-:-:S04]  /*8eb0*/  FMNMX.FTZ R10, R172, R11, !PT ;  /* 0x0000000bac0a7209 */ /* 0x000fc80007810000 */
[----:B------:R-:W-:-:S04]  /*8ec0*/  FMNMX.FTZ R11, R173, R10, !PT ;  /* 0x0000000aad0b7209 */ /* 0x000fc80007810000 */
[----:B------:R-:W-:Y:S01]  /*8ed0*/  FMNMX.FTZ R10, R160, R11, !PT ;  /* 0x0000000ba00a7209 */ /* 0x000fe20007810000 */
[----:B--2---:R-:W-:-:S03]  /*8ee0*/  ULEA UR6, UR10, UR6, 0x18 ;  /* 0x000000060a067291 */ /* 0x004fc6000f8ec03f */
[----:B------:R-:W-:-:S04]  /*8ef0*/  FMNMX.FTZ R11, R161, R10, !PT ;  /* 0x0000000aa10b7209 */ /* 0x000fc80007810000 */
[----:B------:R-:W-:Y:S01]  /*8f00*/  FMNMX.FTZ R10, R164, R11, !PT ;  /* 0x0000000ba40a7209 */ /* 0x000fe20007810000 */
[----:B0-----:R-:W-:-:S03]  /*8f10*/  IMAD.U32 R0, RZ, RZ, UR6 ;  /* 0x00000006ff007e24 */ /* 0x001fc6000f8e00ff */
[----:B------:R-:W-:Y:S02]  /*8f20*/  FMNMX.FTZ R11, R165, R10, !PT ;  /* 0x0000000aa50b7209 */ /* 0x000fe40007810000 */
[----:B------:R-:W-:Y:S02]  /*8f30*/  R2UR UR6, R0 ;  /* 0x00000000000672ca */ /* 0x000fe400000e0000 */
[----:B------:R-:W-:Y:S02]  /*8f40*/  FMNMX.FTZ R10, R152, R11, !PT ;  /* 0x0000000b980a7209 */ /* 0x000fe40007810000 */
[----:B---3--:R-:W-:Y:S02]  /*8f50*/  SHF.R.U32.HI R231, RZ, 0x7, R231 ;  /* 0x00000007ffe77819 */ /* 0x008fe400000116e7 */
[----:B------:R-:W-:-:S04]  /*8f60*/  FMNMX.FTZ R11, R153, R10, !PT ;  /* 0x0000000a990b7209 */ /* 0x000fc80007810000 */
[----:B------:R-:W-:-:S03]  /*8f70*/  FMNMX.FTZ R10, R156, R11, !PT ;  /* 0x0000000b9c0a7209 */ /* 0x000fc60007810000 */
[----:B------:R-:W-:Y:S01]  /*8f80*/  UIADD3 UR6, UR6, 0x400, URZ ;  /* 0x0000040006067890 */ /* 0x000fe2000fffe03f */
[----:B------:R-:W-:-:S03]  /*8f90*/  FMNMX.FTZ R11, R157, R10, !PT ;  /* 0x0000000a9d0b7209 */ /* 0x000fc60007810000 */
[----:B------:R-:W-:Y:S01]  /*8fa0*/  USHF.R.U32.HI UR6, URZ, 0x4, UR6 ;  /* 0x000000043f067899 */ /* 0x000fe20008011606 */
[----:B------:R-:W-:-:S03]  /*8fb0*/  FMNMX.FTZ R10, R144, R11, !PT ;  /* 0x0000000b900a7209 */ /* 0x000fc60007810000 */
        /* <DEDUP_REMOVED lines=39> */
[----:B------:R-:W-:Y:S02]  /*9230*/  FMNMX.FTZ R176, R93, R10, !PT ;  /* 0x0000000a5db07209 */ /* 0x000fe40007810000 */
[----:B------:R-:W0:Y:S03]  /*9240*/  LDC R10, c[0x0][0x988] ;  /* 0x00026200ff0a7b82 */ /* 0x000e260000000800 */
[----:B------:R-:W-:Y:S01]  /*9250*/  HGMMA.64x128x16.F32 R24, R180, gdesc[UR8].tnspB, R24, gsb0 ;  /* 0x41e00008b4187df0 */ /* 0x000fe20008000818 */
[----:B------:R-:W-:Y:S01]  /*9260*/  UIADD3 UR10, UR6, 0x100, URZ ;  /* 0x00000100060a7890 */ /* 0x000fe2000fffe03f */
[----:B------:R-:W1:Y:S01]  /*9270*/  SHFL.BFLY PT, R11, R176, 0x2, 0x1f ;  /* 0x0c401f00b00b7f89 */ /* 0x000e6200000e0000 */
[----:B------:R-:W-:Y:S01]  /*9280*/  UMOV UR11, 0x40000040 ;  /* 0x40000040000b7882 */ /* 0x000fe20000000000 */
[----:B-1----:R-:W-:-:S05]  /*9290*/  FMNMX.FTZ R178, R176, R11, !PT ;  /* 0x0000000bb0b27209 */ /* 0x002fca0007810000 */
[----:B------:R-:W1:Y:S02]  /*92a0*/  SHFL.BFLY PT, R11, R178, 0x1, 0x1f ;  /* 0x0c201f00b20b7f89 */ /* 0x000e6400000e0000 */
[----:B-1----:R-:W-:-:S05]  /*92b0*/  FMNMX.FTZ R11, R178, R11, !PT ;  /* 0x0000000bb20b7209 */ /* 0x002fca0007810000 */
[----:B------:R-:W-:-:S04]  /*92c0*/  FADD.FTZ R21, -R11, R20 ;  /* 0x000000140b157221 */ /* 0x000fc80000010100 */
[-C--:B0-----:R-:W-:Y:S01]  /*92d0*/  FMUL.FTZ R20, R21, R10.reuse ;  /* 0x0000000a15147220 */ /* 0x081fe20000410000 */
[----:B------:R-:W-:-:S04]  /*92e0*/  FMUL.FTZ R21, R11, R10 ;  /* 0x0000000a0b157220 */ /* 0x000fc80000410000 */
        /* <DEDUP_REMOVED lines=24> */
[----:B------:R-:W0:Y:S08]  /*9470*/  MUFU.EX2 R177, R177 ;  /* 0x000000b100b17308 */ /* 0x000e300000000800 */
[----:B------:R-:W1:Y:S08]  /*9480*/  MUFU.EX2 R176, R176 ;  /* 0x000000b000b07308 */ /* 0x000e700000000800 */
[----:B------:R-:W-:Y:S01]  /*9490*/  MUFU.EX2 R178, R178 ;  /* 0x000000b200b27308 */ /* 0x000fe20000000800 */
[----:B0-----:R-:W-:-:S07]  /*94a0*/  FFMA.FTZ R13, R20, R13, R177 ;  /* 0x0000000d140d7223 */ /* 0x001fce00000100b1 */
[----:B------:R-:W-:Y:S01]  /*94b0*/  MUFU.EX2 R169, R169 ;  /* 0x000000a900a97308 */ /* 0x000fe20000000800 */
[C---:B-1----:R-:W-:Y:S01]  /*94c0*/  FADD.FTZ R13, R176.reuse, R13 ;  /* 0x0000000db00d7221 */ /* 0x042fe20000010000 */
[----:B------:R-:W-:-:S06]  /*94d0*/  F2FP.F16.F32.PACK_AB R176, R176, R177 ;  /* 0x000000b1b0b0723e */ /* 0x000fcc00000000ff */
[----:B------:R-:W-:Y:S08]  /*94e0*/  MUFU.EX2 R173, R173 ;  /* 0x000000ad00ad7308 */ /* 0x000ff00000000800 */
        /* <DEDUP_REMOVED lines=46> */
[-CC-:B------:R-:W-:Y:S01]  /*97d0*/  FFMA.FTZ R188, R144, R10.reuse, -R21.reuse ;  /* 0x0000000a90bc7223 */ /* 0x180fe20000010815 */
        /* <DEDUP_REMOVED lines=78> */
[----:B------:R-:W-:Y:S01]  /*9cc0*/  UIADD3 UR6, UR6, 0x500, URZ ;  /* 0x0000050006067890 */ /* 0x000fe2000fffe03f */
[----:B------:R-:W-:Y:S01]  /*9cd0*/  MUFU.EX2 R204, R204 ;  /* 0x000000cc00cc7308 */ /* 0x000fe20000000800 */
[----:B------:R-:W-:-:S04]  /*9ce0*/  FMNMX.FTZ R112, R90, R133, !PT ;  /* 0x000000855a707209 */ /* 0x000fc80007810000 */
[----:B------:R-:W-:-:S03]  /*9cf0*/  FMNMX.FTZ R133, R91, R112, !PT ;  /* 0x000000705b857209 */ /* 0x000fc60007810000 */
[----:B------:R-:W-:Y:S01]  /*9d00*/  MUFU.EX2 R206, R206 ;  /* 0x000000ce00ce7308 */ /* 0x000fe20000000800 */
[----:B------:R-:W-:-:S04]  /*9d10*/  FMNMX.FTZ R112, R94, R133, !PT ;  /* 0x000000855e707209 */ /* 0x000fc80007810000 */
[----:B------:R-:W-:-:S05]  /*9d20*/  FMNMX.FTZ R112, R95, R112, !PT ;  /* 0x000000705f707209 */ /* 0x000fca0007810000 */
[----:B------:R-:W0:Y:S01]  /*9d30*/  SHFL.BFLY PT, R133, R112, 0x2, 0x1f ;  /* 0x0c401f0070857f89 */ /* 0x000e2200000e0000 */
[----:B------:R-:W-:Y:S02]  /*9d40*/  WARPGROUP.DEPBAR.LE gsb0, 0x0 ;  /* 0x00008000000079c5 */ /* 0x000fe40000010000 */
[----:B------:R-:W-:Y:S01]  /*9d50*/  WARPGROUP.ARRIVE ;  /* 0x00000000000079c5 */ /* 0x000fe20000000000 */
[-CC-:B------:R-:W-:Y:S01]  /*9d60*/  FFMA.FTZ R208, R104, R10.reuse, -R21.reuse ;  /* 0x0000000a68d07223 */ /* 0x180fe20000010815 */
[----:B0-----:R-:W-:Y:S01]  /*9d70*/  FMNMX.FTZ R104, R112, R133, !PT ;  /* 0x0000008570687209 */ /* 0x001fe20007810000 */
[-CC-:B------:R-:W-:Y:S01]  /*9d80*/  FFMA.FTZ R133, R89, R10.reuse, -R21.reuse ;  /* 0x0000000a59857223 */ /* 0x180fe20000010815 */
[-CC-:B------:R-:W-:Y:S01]  /*9d90*/  FFMA.FTZ R210, R108, R10.reuse, -R21.reuse ;  /* 0x0000000a6cd27223 */ /* 0x180fe20000010815 */
[----:B------:R-:W-:Y:S01]  /*9da0*/  FFMA.FTZ R108, R93, R10, -R21 ;  /* 0x0000000a5d6c7223 */ /* 0x000fe20000010815 */
[----:B------:R-:W-:Y:S01]  /*9db0*/  HGMMA.64x128x16.F32 R24, R212, gdesc[UR8].tnspB, R24, gsb0 ;  /* 0x41e00008d4187df0 */ /* 0x000fe20008000818 */
[----:B------:R-:W-:Y:S01]  /*9dc0*/  UMOV UR10, UR6 ;  /* 0x00000006000a7c82 */ /* 0x000fe20008000000 */
[----:B------:R-:W-:Y:S01]  /*9dd0*/  UMOV UR11, 0x40000040 ;  /* 0x40000040000b7882 */ /* 0x000fe20000000000 */
[----:B------:R-:W0:Y:S01]  /*9de0*/  SHFL.BFLY PT, R179, R104, 0x1, 0x1f ;  /* 0x0c201f0068b37f89 */ /* 0x000e2200000e0000 */
[----:B------:R-:W-:Y:S08]  /*9df0*/  MUFU.EX2 R208, R208 ;  /* 0x000000d000d07308 */ /* 0x000ff00000000800 */
[----:B------:R-:W-:Y:S08]  /*9e00*/  MUFU.EX2 R210, R210 ;  /* 0x000000d200d27308 */ /* 0x000ff00000000800 */
[----:B------:R-:W-:Y:S01]  /*9e10*/  MUFU.EX2 R133, R133 ;  /* 0x0000008500857308 */ /* 0x000fe20000000800 */
[----:B0-----:R-:W-:-:S05]  /*9e20*/  FMNMX.FTZ R89, R104, R179, !PT ;  /* 0x000000b368597209 */ /* 0x001fca0007810000 */
[C---:B------:R-:W-:Y:S01]  /*9e30*/  FADD.FTZ R21, -R89.reuse, R15 ;  /* 0x0000000f59157221 */ /* 0x040fe20000010100 */
[-C--:B------:R-:W-:Y:S01]  /*9e40*/  FMUL.FTZ R181, R89, R10.reuse ;  /* 0x0000000a59b57220 */ /* 0x080fe20000410000 */
[----:B------:R0:W-:Y:S02]  /*9e50*/  MUFU.EX2 R15, R108 ;  /* 0x0000006c000f7308 */ /* 0x0001e40000000800 */
        /* <DEDUP_REMOVED lines=8> */
[----:B------:R-:W-:Y:S01]  /*9ee0*/  FFMA.FTZ R136, R162, R10, -R181 ;  /* 0x0000000aa2887223 */ /* 0x000fe200000108b5 */
[----:B------:R-:W-:-:S02]  /*9ef0*/  @!P1 VIADD R130, R130, 0x34840 ;  /* 0x0003484082829836 */ /* 0x000fc40000000000 */
[-CC-:B------:R-:W-:Y:S01]  /*9f00*/  FFMA.FTZ R120, R131, R10.reuse, -R181.reuse ;  /* 0x0000000a83787223 */ /* 0x180fe200000108b5 */
[----:B------:R-:W-:Y:S01]  /*9f10*/  IADD3 R131, -R231, 0xb, RZ ;  /* 0x0000000be7837810 */ /* 0x000fe20007ffe1ff */
[-CC-:B------:R-:W-:Y:S01]  /*9f20*/  FFMA.FTZ R199, R134, R10.reuse, -R181.reuse ;  /* 0x0000000a86c77223 */ /* 0x180fe200000108b5 */
[-CC-:B------:R-:W-:Y:S01]  /*9f30*/  FFMA.FTZ R163, R163, R10.reuse, -R181.reuse ;  /* 0x0000000aa3a37223 */ /* 0x180fe200000108b5 */
[----:B------:R-:W1:Y:S01]  /*9f40*/  MUFU.EX2 R104, R104 ;  /* 0x0000006800687308 */ /* 0x000e620000000800 */
[-CC-:B------:R-:W-:Y:S01]  /*9f50*/  FFMA.FTZ R116, R139, R10.reuse, -R181.reuse ;  /* 0x0000000a8b747223 */ /* 0x180fe200000108b5 */
[----:B------:R-:W-:Y:S01]  /*9f60*/  @!P1 PRMT R134, RZ, 0x654, R130 ;  /* 0x00000654ff869816 */ /* 0x000fe20000000082 */
[----:B------:R-:W-:Y:S02]  /*9f70*/  IMAD.U32 R139, RZ, RZ, UR7 ;  /* 0x00000007ff8b7e24 */ /* 0x000fe4000f8e00ff */
        /* <DEDUP_REMOVED lines=8> */
[-CC-:B0-----:R-:W-:Y:S01]  /*a000*/  FFMA.FTZ R108, R159, R10.reuse, -R181.reuse ;  /* 0x0000000a9f6c7223 */ /* 0x181fe200000108b5 */
[-CC-:B------:R-:W-:Y:S01]  /*a010*/  FFMA.FTZ R205, R114, R10.reuse, -R181.reuse ;  /* 0x0000000a72cd7223 */ /* 0x180fe200000108b5 */
[-CC-:B------:R-:W-:Y:S01]  /*a020*/  FFMA.FTZ R189, R146, R10.reuse, -R181.reuse ;  /* 0x0000000a92bd7223 */ /* 0x180fe200000108b5 */
[--C-:B------:R-:W-:Y:S01]  /*a030*/  FFMA.FTZ R207, R118, R10, -R181.reuse ;  /* 0x0000000a76cf7223 */ /* 0x100fe200000108b5 */
[----:B------:R-:W0:Y:S01]  /*a040*/  MUFU.EX2 R179, R179 ;  /* 0x000000b300b37308 */ /* 0x000e220000000800 */
[----:B-1----:R-:W-:Y:S01]  /*a050*/  FFMA.FTZ R12, R21, R12, R104 ;  /* 0x0000000c150c7223 */ /* 0x002fe20000010068 */
[-CC-:B------:R-:W-:Y:S01]  /*a060*/  FFMA.FTZ R128, R147, R10.reuse, -R181.reuse ;  /* 0x0000000a93807223 */ /* 0x180fe200000108b5 */
[-CC-:B------:R-:W-:Y:S01]  /*a070*/  FFMA.FTZ R191, R150, R10.reuse, -R181.reuse ;  /* 0x0000000a96bf7223 */ /* 0x180fe200000108b5 */
[-CC-:B------:R-:W-:Y:S01]  /*a080*/  FFMA.FTZ R209, R106, R10.reuse, -R181.reuse ;  /* 0x0000000a6ad17223 */ /* 0x180fe200000108b5 */
[-CC-:B------:R-:W-:Y:S01]  /*a090*/  FFMA.FTZ R112, R151, R10.reuse, -R181.reuse ;  /* 0x0000000a97707223 */ /* 0x180fe200000108b5 */
[-CC-:B------:R-:W-:Y:S01]  /*a0a0*/  FFMA.FTZ R127, R127, R10.reuse, -R181.reuse ;  /* 0x0000000a7f7f7223 */ /* 0x180fe200000108b5 */
[-CC-:B------:R-:W-:Y:S01]  /*a0b0*/  FFMA.FTZ R211, R110, R10.reuse, -R181.reuse ;  /* 0x0000000a6ed37223 */ /* 0x180fe200000108b5 */
[----:B------:R-:W1:Y:S01]  /*a0c0*/  MUFU.EX2 R140, R140 ;  /* 0x0000008c008c7308 */ /* 0x000e620000000800 */
[----:B--2---:R-:W-:Y:S01]  /*a0d0*/  FADD.FTZ R122, R93, R12 ;  /* 0x0000000c5d7a7221 */ /* 0x004fe20000010000 */
[-CC-:B------:R-:W-:Y:S01]  /*a0e0*/  FFMA.FTZ R12, R123, R10.reuse, -R181.reuse ;  /* 0x0000000a7b0c7223 */ /* 0x180fe200000108b5 */
[-CC-:B------:R-:W-:Y:S01]  /*a0f0*/  FFMA.FTZ R193, R138, R10.reuse, -R181.reuse ;  /* 0x0000000a8ac17223 */ /* 0x180fe200000108b5 */
[-CC-:B------:R-:W-:Y:S01]  /*a100*/  FFMA.FTZ R195, R142, R10.reuse, -R181.reuse ;  /* 0x0000000a8ec37223 */ /* 0x180fe200000108b5 */
[-CC-:B------:R-:W-:Y:S01]  /*a110*/  FFMA.FTZ R115, R115, R10.reuse, -R181.reuse ;  /* 0x0000000a73737223 */ /* 0x180fe200000108b5 */
[-CC-:B------:R-:W-:Y:S01]  /*a120*/  FFMA.FTZ R124, R143, R10.reuse, -R181.reuse ;  /* 0x0000000a8f7c7223 */ /* 0x180fe200000108b5 */
[--C-:B------:R-:W-:Y:S01]  /*a130*/  FFMA.FTZ R135, R135, R10, -R181.reuse ;  /* 0x0000000a87877223 */ /* 0x100fe200000108b5 */
[----:B------:R-:W2:Y:S01]  /*a140*/  MUFU.EX2 R136, R136 ;  /* 0x0000008800887308 */ /* 0x000ea20000000800 */
[----:B------:R-:W-:Y:S01]  /*a150*/  F2FP.F16.F32.PACK_AB R177, R93, R104 ;  /* 0x000000685db1723e */ /* 0x000fe200000000ff */
        /* <DEDUP_REMOVED lines=10> */
[----:B------:R-:W-:Y:S01]  /*a200*/  FFMA.FTZ R95, R95, R10, -R181 ;  /* 0x0000000a5f5f7223 */ /* 0x000fe200000108b5 */
[----:B------:R-:W-:-:S03]  /*a210*/  R2UR UR7, R2 ;  /* 0x00000000020772ca */ /* 0x000fc600000e0000 */
[----:B------:R-:W4:Y:S08]  /*a220*/  MUFU.EX2 R183, R183 ;  /* 0x000000b700b77308 */ /* 0x000f300000000800 */
[----:B------:R-:W5:Y:S08]  /*a230*/  MUFU.EX2 R144, R144 ;  /* 0x0000009000907308 */ /* 0x000f700000000800 */
[----:B------:R-:W5:Y:S08]  /*a240*/  MUFU.EX2 R185, R185 ;  /* 0x000000b900b97308 */ /* 0x000f700000000800 */
[----:B------:R-:W5:Y:S08]  /*a250*/  MUFU.EX2 R132, R132 ;  /* 0x0000008400847308 */ /* 0x000f700000000800 */
[----:B------:R-:W5:Y:S08]  /*a260*/  MUFU.EX2 R187, R187 ;  /* 0x000000bb00bb7308 */ /* 0x000f700000000800 */
[----:B------:R-:W5:Y:S01]  /*a270*/  MUFU.EX2 R108, R108 ;  /* 0x0000006c006c7308 */ /* 0x000f620000000800 */
[----:B------:R-:W-:-:S02]  /*a280*/  WARPGROUP.DEPBAR.LE gsb0, 0x0 ;  /* 0x00008000000079c5 */ /* 0x000fc40000010000 */
[----:B------:R-:W-:Y:S01]  /*a290*/  WARPGROUP.ARRIVE ;  /* 0x00000000000079c5 */ /* 0x000fe20000000000 */
[----:B------:R-:W-:-:S04]  /*a2a0*/  F2FP.F16.F32.PACK_AB R212, R97, R96 ;  /* 0x0000006061d4723e */ /* 0x000fc800000000ff */
[----:B------:R-:W5:Y:S01]  /*a2b0*/  MUFU.EX2 R189, R189 ;  /* 0x000000bd00bd7308 */ /* 0x000f620000000800 */
[----:B------:R-:W-:Y:S01]  /*a2c0*/  F2FP.F16.F32.PACK_AB R214, R101, R100 ;  /* 0x0000006465d6723e */ /* 0x000fe200000000ff */
[----:B------:R-:W-:Y:S06]  /*a2d0*/  HGMMA.64x128x16.F32 R24, R216, gdesc[UR8].tnspB, R24, gsb0 ;  /* 0x41e00008d8187df0 */ /* 0x000fec0008000818 */
        /* <DEDUP_REMOVED lines=14> */
[----:B------:R-:W-:Y:S08]  /*a3c0*/  MUFU.EX2 R104, R107 ;  /* 0x0000006b00687308 */ /* 0x000ff00000000800 */
[----:B------:R-:W-:Y:S08]  /*a3d0*/  MUFU.EX2 R205, R205 ;  /* 0x000000cd00cd7308 */ /* 0x000ff00000000800 */
[----:B------:R-:W-:Y:S08]  /*a3e0*/  MUFU.EX2 R207, R207 ;  /* 0x000000cf00cf7308 */ /* 0x000ff00000000800 */
[----:B------:R-:W-:Y:S01]  /*a3f0*/  MUFU.EX2 R209, R209 ;  /* 0x000000d100d17308 */ /* 0x000fe20000000800 */
[----:B------:R-:W-:-:S02]  /*a400*/  WARPGROUP.DEPBAR.LE gsb0, 0x0 ;  /* 0x00008000000079c5 */ /* 0x000fc40000010000 */
[----:B------:R0:W-:Y:S06]  /*a410*/  BAR.ARV R131, 0x100 ;  /* 0x000400830000751d */ /* 0x0001ec0000002000 */
[----:B------:R1:W-:Y:S01]  /*a420*/  @!P1 SYNCS.ARRIVE.TRANS64.RED.A1T0 RZ, [R134+URZ], RZ ;  /* 0x000000ff86ff99a7 */ /* 0x0003e2000810043f */
[----:B------:R-:W-:Y:S01]  /*a430*/  MUFU.EX2 R211, R211 ;  /* 0x000000d300d37308 */ /* 0x000fe20000000800 */
[----:B------:R-:W-:Y:S01]  /*a440*/  F2FP.F16.F32.PACK_AB R216, R133, R88 ;  /* 0x0000005885d8723e */ /* 0x000fe200000000ff */
[----:B------:R-:W-:Y:S01]  /*a450*/  FMUL.FTZ R24, R24, R20 ;  /* 0x0000001418187220 */ /* 0x000fe20000410000 */
[----:B------:R-:W-:Y:S01]  /*a460*/  F2FP.F16.F32.PACK_AB R218, R15, R92 ;  /* 0x0000005c0fda723e */ /* 0x000fe200000000ff */
[-C--:B------:R-:W-:Y:S01]  /*a470*/  FMUL.FTZ R25, R25, R20.reuse ;  /* 0x0000001419197220 */ /* 0x080fe20000410000 */
[-C--:B------:R-:W-:Y:S01]  /*a480*/  FMUL.FTZ R28, R28, R20.reuse ;  /* 0x000000141c1c7220 */ /* 0x080fe20000410000 */
[-C--:B------:R-:W-:Y:S01]  /*a490*/  FMUL.FTZ R29, R29, R20.reuse ;  /* 0x000000141d1d7220 */ /* 0x080fe20000410000 */
[----:B-1----:R-:W-:Y:S01]  /*a4a0*/  @!P1 IMAD R134, R139, 0x8, R0 ;  /* 0x000000088b869824 */ /* 0x002fe200078e0200 */
[----:B------:R-:W-:Y:S01]  /*a4b0*/  MUFU.EX2 R99, R99 ;  /* 0x0000006300637308 */ /* 0x000fe20000000800 */
[-C--:B------:R-:W-:Y:S01]  /*a4c0*/  FMUL.FTZ R32, R32, R20.reuse ;  /* 0x0000001420207220 */ /* 0x080fe20000410000 */
[----:B------:R-:W-:Y:S01]  /*a4d0*/  FMUL.FTZ R33, R33, R20 ;  /* 0x0000001421217220 */ /* 0x000fe20000410000 */
[----:B0-----:R-:W-:-:S02]  /*a4e0*/  @!P1 VIADD R131, R134, 0x34860 ;  /* 0x0003486086839836 */ /* 0x001fc40000000000 */
[----:B------:R-:W-:Y:S01]  /*a4f0*/  FADD.FTZ R134, R178, R13 ;  /* 0x0000000db2867221 */ /* 0x000fe20000010000 */
[----:B------:R-:W-:Y:S01]  /*a500*/  FADD.FTZ R13, R179, R122 ;  /* 0x0000007ab30d7221 */ /* 0x000fe20000010000 */
[-C--:B------:R-:W-:Y:S01]  /*a510*/  FMUL.FTZ R36, R36, R20.reuse ;  /* 0x0000001424247220 */ /* 0x080fe20000410000 */
[-C--:B------:R-:W-:Y:S01]  /*a520*/  FMUL.FTZ R37, R37, R20.reuse ;  /* 0x0000001425257220 */ /* 0x080fe20000410000 */
[----:B------:R-:W-:Y:S01]  /*a530*/  FADD.FTZ R123, R169, R134 ;  /* 0x00000086a97b7221 */ /* 0x000fe20000010000 */
[----:B------:R-:W-:Y:S01]  /*a540*/  FADD.FTZ R13, R140, R13 ;  /* 0x0000000d8c0d7221 */ /* 0x000fe20000010000 */
[----:B------:R-:W-:Y:S01]  /*a550*/  MUFU.EX2 R103, R103 ;  /* 0x0000006700677308 */ /* 0x000fe20000000800 */
[----:B------:R-:W-:Y:S01]  /*a560*/  @!P1 PRMT R131, RZ, 0x654, R131 ;  /* 0x00000654ff839816 */ /* 0x000fe20000000083 */
[----:B------:R-:W-:Y:S01]  /*a570*/  FADD.FTZ R122, R180, R123 ;  /* 0x0000007bb47a7221 */ /* 0x000fe20000010000 */
[----:B--2---:R-:W-:Y:S01]  /*a580*/  FADD.FTZ R126, R136, R13 ;  /* 0x0000000d887e7221 */ /* 0x004fe20000010000 */
[-C--:B------:R-:W-:Y:S01]  /*a590*/  FMUL.FTZ R40, R40, R20.reuse ;  /* 0x0000001428287220 */ /* 0x080fe20000410000 */
[----:B------:R0:W-:Y:S01]  /*a5a0*/  @!P1 SYNCS.ARRIVE.TRANS64.RED.A1T0 RZ, [R131+URZ], RZ ;  /* 0x000000ff83ff99a7 */ /* 0x0001e2000810043f */
[----:B------:R-:W-:Y:S01]  /*a5b0*/  FADD.FTZ R13, R173, R122 ;  /* 0x0000007aad0d7221 */ /* 0x000fe20000010000 */
[----:B---3--:R-:W-:Y:S01]  /*a5c0*/  FADD.FTZ R126, R163, R126 ;  /* 0x0000007ea37e7221 */ /* 0x008fe20000010000 */
[----:B------:R-:W-:Y:S01]  /*a5d0*/  MUFU.EX2 R90, R90 ;  /* 0x0000005a005a7308 */ /* 0x000fe20000000800 */
[-C--:B------:R-:W-:Y:S01]  /*a5e0*/  FMUL.FTZ R41, R41, R20.reuse ;  /* 0x0000001429297220 */ /* 0x080fe20000410000 */
[----:B------:R-:W-:Y:S01]  /*a5f0*/  FADD.FTZ R114, R182, R13 ;  /* 0x0000000db6727221 */ /* 0x000fe20000010000 */
[----:B----4-:R-:W-:Y:S01]  /*a600*/  FADD.FTZ R13, R183, R126 ;  /* 0x0000007eb70d7221 */ /* 0x010fe20000010000 */
[-C--:B------:R-:W-:Y:S01]  /*a610*/  FMUL.FTZ R44, R44, R20.reuse ;  /* 0x000000142c2c7220 */ /* 0x080fe20000410000 */
[-C--:B------:R-:W-:Y:S01]  /*a620*/  FMUL.FTZ R45, R45, R20.reuse ;  /* 0x000000142d2d7220 */ /* 0x080fe20000410000 */
[----:B------:R-:W-:Y:S01]  /*a630*/  FADD.FTZ R123, R161, R114 ;  /* 0x00000072a17b7221 */ /* 0x000fe20000010000 */
[----:B-----5:R-:W-:Y:S01]  /*a640*/  FADD.FTZ R118, R144, R13 ;  /* 0x0000000d90767221 */ /* 0x020fe20000010000 */
[----:B------:R1:W2:Y:S01]  /*a650*/  MUFU.EX2 R114, R127 ;  /* 0x0000007f00727308 */ /* 0x0002a20000000800 */
[-C--:B------:R-:W-:Y:S01]  /*a660*/  FMUL.FTZ R48, R48, R20.reuse ;  /* 0x0000001430307220 */ /* 0x080fe20000410000 */
[----:B------:R-:W-:Y:S01]  /*a670*/  FADD.FTZ R122, R184, R123 ;  /* 0x0000007bb87a7221 */ /* 0x000fe20000010000 */
[----:B------:R-:W-:Y:S01]  /*a680*/  FADD.FTZ R13, R185, R118 ;  /* 0x00000076b90d7221 */ /* 0x000fe20000010000 */
[-C--:B------:R-:W-:Y:S01]  /*a690*/  FMUL.FTZ R49, R49, R20.reuse ;  /* 0x0000001431317220 */ /* 0x080fe20000410000 */
[----:B------:R-:W-:Y:S01]  /*a6a0*/  FMUL.FTZ R52, R52, R20 ;  /* 0x0000001434347220 */ /* 0x000fe20000410000 */
[----:B------:R-:W-:Y:S01]  /*a6b0*/  FADD.FTZ R123, R165, R122 ;  /* 0x0000007aa57b7221 */ /* 0x000fe20000010000 */
[----:B------:R-:W-:Y:S01]  /*a6c0*/  FADD.FTZ R106, R132, R13 ;  /* 0x0000000d846a7221 */ /* 0x000fe20000010000 */
[----:B------:R-:W-:Y:S01]  /*a6d0*/  FFMA.FTZ R13, R98, R10, -R181 ;  /* 0x0000000a620d7223 */ /* 0x000fe200000108b5 */
[----:B------:R-:W-:Y:S01]  /*a6e0*/  MUFU.EX2 R217, R91 ;  /* 0x0000005b00d97308 */ /* 0x000fe20000000800 */
[----:B------:R-:W-:Y:S01]  /*a6f0*/  FADD.FTZ R110, R186, R123 ;  /* 0x0000007bba6e7221 */ /* 0x000fe20000010000 */
[----:B------:R-:W-:Y:S01]  /*a700*/  FADD.FTZ R123, R187, R106 ;  /* 0x0000006abb7b7221 */ /* 0x000fe20000010000 */
[C---:B------:R-:W-:Y:S01]  /*a710*/  F2FP.F16.F32.PACK_AB R187, R108.reuse, R187 ;  /* 0x000000bb6cbb723e */ /* 0x040fe200000000ff */
[-C--:B------:R-:W-:Y:S01]  /*a720*/  FMUL.FTZ R53, R53, R20.reuse ;  /* 0x0000001435357220 */ /* 0x080fe20000410000 */
[----:B-1----:R-:W-:Y:S01]  /*a730*/  FADD.FTZ R127, R153, R110 ;  /* 0x0000006e997f7221 */ /* 0x002fe20000010000 */
[----:B------:R-:W-:Y:S01]  /*a740*/  FADD.FTZ R106, R108, R123 ;  /* 0x0000007b6c6a7221 */ /* 0x000fe20000010000 */
[-C--:B------:R-:W-:Y:S01]  /*a750*/  FMUL.FTZ R56, R56, R20.reuse ;  /* 0x0000001438387220 */ /* 0x080fe20000410000 */
[----:B------:R1:W3:Y:S01]  /*a760*/  MUFU.EX2 R98, R115 ;  /* 0x0000007300627308 */ /* 0x0002e20000000800 */
[----:B------:R-:W-:Y:S01]  /*a770*/  FADD.FTZ R110, R188, R127 ;  /* 0x0000007fbc6e7221 */ /* 0x000fe20000010000 */
[----:B------:R-:W-:Y:S01]  /*a780*/  FADD.FTZ R123, R189, R106 ;  /* 0x0000006abd7b7221 */ /* 0x000fe20000010000 */
[-C--:B------:R-:W-:Y:S01]  /*a790*/  FMUL.FTZ R57, R57, R20.reuse ;  /* 0x0000001439397220 */ /* 0x080fe20000410000 */
[-C--:B------:R-:W-:Y:S01]  /*a7a0*/  FMUL.FTZ R60, R60, R20.reuse ;  /* 0x000000143c3c7220 */ /* 0x080fe20000410000 */
[----:B------:R-:W-:Y:S01]  /*a7b0*/  FADD.FTZ R127, R145, R110 ;  /* 0x0000006e917f7221 */ /* 0x000fe20000010000 */
[----:B------:R-:W-:Y:S01]  /*a7c0*/  FADD.FTZ R106, R128, R123 ;  /* 0x0000007b806a7221 */ /* 0x000fe20000010000 */
[-C--:B------:R-:W-:Y:S01]  /*a7d0*/  FMUL.FTZ R61, R61, R20.reuse ;  /* 0x000000143d3d7220 */ /* 0x080fe20000410000 */
[----:B------:R4:W-:Y:S01]  /*a7e0*/  MUFU.EX2 R122, R13 ;  /* 0x0000000d007a7308 */ /* 0x0009e20000000800 */
[----:B------:R-:W-:Y:S01]  /*a7f0*/  FADD.FTZ R110, R190, R127 ;  /* 0x0000007fbe6e7221 */ /* 0x000fe20000010000 */
[----:B-1----:R-:W-:Y:S01]  /*a800*/  FADD.FTZ R115, R191, R106 ;  /* 0x0000006abf737221 */ /* 0x002fe20000010000 */
[----:B------:R-:W-:Y:S01]  /*a810*/  F2FP.F16.F32.PACK_AB R191, R112, R191 ;  /* 0x000000bf70bf723e */ /* 0x000fe200000000ff */
[-C--:B------:R-:W-:Y:S01]  /*a820*/  FMUL.FTZ R64, R64, R20.reuse ;  /* 0x0000001440407220 */ /* 0x080fe20000410000 */
[----:B------:R-:W-:Y:S01]  /*a830*/  FADD.FTZ R123, R149, R110 ;  /* 0x0000006e957b7221 */ /* 0x000fe20000010000 */
[----:B------:R-:W-:Y:S01]  /*a840*/  FADD.FTZ R110, R112, R115 ;  /* 0x00000073706e7221 */ /* 0x000fe20000010000 */
[-C--:B------:R-:W-:Y:S01]  /*a850*/  FMUL.FTZ R65, R65, R20.reuse ;  /* 0x0000001441417220 */ /* 0x080fe20000410000 */
[----:B------:R-:W1:Y:S01]  /*a860*/  MUFU.EX2 R106, R119 ;  /* 0x00000077006a7308 */ /* 0x000e620000000800 */
[----:B------:R-:W-:Y:S01]  /*a870*/  FADD.FTZ R118, R192, R123 ;  /* 0x0000007bc0767221 */ /* 0x000fe20000010000 */
[----:B------:R-:W-:Y:S01]  /*a880*/  FADD.FTZ R115, R193, R110 ;  /* 0x0000006ec1737221 */ /* 0x000fe20000010000 */
[----:B------:R-:W-:Y:S01]  /*a890*/  F2FP.F16.F32.PACK_AB R193, R116, R193 ;  /* 0x000000c174c1723e */ /* 0x000fe200000000ff */
[-C--:B------:R-:W-:Y:S01]  /*a8a0*/  FMUL.FTZ R68, R68, R20.reuse ;  /* 0x0000001444447220 */ /* 0x080fe20000410000 */
[----:B------:R-:W-:Y:S01]  /*a8b0*/  FADD.FTZ R123, R137, R118 ;  /* 0x00000076897b7221 */ /* 0x000fe20000010000 */
[----:B------:R-:W-:Y:S01]  /*a8c0*/  FADD.FTZ R110, R116, R115 ;  /* 0x00000073746e7221 */ /* 0x000fe20000010000 */
[-C--:B------:R-:W-:Y:S01]  /*a8d0*/  FMUL.FTZ R69, R69, R20.reuse ;  /* 0x0000001445457220 */ /* 0x080fe20000410000 */
[----:B------:R5:W-:Y:S01]  /*a8e0*/  MUFU.EX2 R116, R102 ;  /* 0x0000006600747308 */ /* 0x000be20000000800 */
[----:B------:R-:W-:Y:S01]  /*a8f0*/  FADD.FTZ R118, R194, R123 ;  /* 0x0000007bc2767221 */ /* 0x000fe20000010000 */
[----:B------:R-:W-:Y:S01]  /*a900*/  FADD.FTZ R93, R195, R110 ;  /* 0x0000006ec35d7221 */ /* 0x000fe20000010000 */
[-C--:B------:R-:W-:Y:S01]  /*a910*/  FMUL.FTZ R72, R72, R20.reuse ;  /* 0x0000001448487220 */ /* 0x080fe20000410000 */
[-C--:B------:R-:W-:Y:S01]  /*a920*/  FMUL.FTZ R73, R73, R20.reuse ;  /* 0x0000001449497220 */ /* 0x080fe20000410000 */
[----:B------:R-:W-:Y:S01]  /*a930*/  FADD.FTZ R115, R141, R118 ;  /* 0x000000768d737221 */ /* 0x000fe20000010000 */
[----:B------:R-:W-:Y:S01]  /*a940*/  FADD.FTZ R110, R124, R93 ;  /* 0x0000005d7c6e7221 */ /* 0x000fe20000010000 */
[-C--:B------:R-:W-:Y:S01]  /*a950*/  FMUL.FTZ R76, R76, R20.reuse ;  /* 0x000000144c4c7220 */ /* 0x080fe20000410000 */
[----:B------:R-:W-:Y:S01]  /*a960*/  MUFU.EX2 R94, R94 ;  /* 0x0000005e005e7308 */ /* 0x000fe20000000800 */
        /* <DEDUP_REMOVED lines=11> */
[----:B------:R-:W-:Y:S01]  /*aa20*/  FMUL.FTZ R85, R85, R20 ;  /* 0x0000001455557220 */ /* 0x000fe20000410000 */
[----:B------:R-:W-:Y:S01]  /*aa30*/  FADD.FTZ R107, R129, R118 ;  /* 0x00000076816b7221 */ /* 0x000fe20000010000 */
[----:B------:R-:W-:Y:S01]  /*aa40*/  FADD.FTZ R118, R130, R93 ;  /* 0x0000005d82767221 */ /* 0x000fe20000010000 */
[----:B------:R-:W-:Y:S01]  /*aa50*/  FMUL.FTZ R26, R26, R21 ;  /* 0x000000151a1a7220 */ /* 0x000fe20000410000 */
[----:B------:R-:W0:Y:S01]  /*aa60*/  MUFU.EX2 R110, R111 ;  /* 0x0000006f006e7308 */ /* 0x000e220000000800 */
[----:B------:R-:W-:Y:S01]  /*aa70*/  FADD.FTZ R108, R200, R107 ;  /* 0x0000006bc86c7221 */ /* 0x000fe20000010000 */
[----:B------:R-:W-:Y:S01]  /*aa80*/  FADD.FTZ R93, R201, R118 ;  /* 0x00000076c95d7221 */ /* 0x000fe20000010000 */
[C---:B------:R-:W-:Y:S01]  /*aa90*/  F2FP.F16.F32.PACK_AB R201, R12.reuse, R201 ;  /* 0x000000c90cc9723e */ /* 0x040fe200000000ff */
[-C--:B------:R-:W-:Y:S01]  /*aaa0*/  FMUL.FTZ R27, R27, R21.reuse ;  /* 0x000000151b1b7220 */ /* 0x080fe20000410000 */
[----:B------:R-:W-:Y:S01]  /*aab0*/  FADD.FTZ R107, R121, R108 ;  /* 0x0000006c796b7221 */ /* 0x000fe20000010000 */
[----:B------:R-:W-:Y:S01]  /*aac0*/  FADD.FTZ R108, R12, R93 ;  /* 0x0000005d0c6c7221 */ /* 0x000fe20000010000 */
[-C--:B------:R-:W-:Y:S01]  /*aad0*/  FMUL.FTZ R30, R30, R21.reuse ;  /* 0x000000151e1e7220 */ /* 0x080fe20000410000 */
[-C--:B------:R-:W-:Y:S01]  /*aae0*/  FMUL.FTZ R31, R31, R21.reuse ;  /* 0x000000151f1f7220 */ /* 0x080fe20000410000 */
[----:B------:R-:W-:Y:S01]  /*aaf0*/  FADD.FTZ R118, R202, R107 ;  /* 0x0000006bca767221 */ /* 0x000fe20000010000 */
[----:B------:R-:W-:Y:S01]  /*ab00*/  FADD.FTZ R93, R203, R108 ;  /* 0x0000006ccb5d7221 */ /* 0x000fe20000010000 */
[-C--:B------:R-:W-:Y:S01]  /*ab10*/  FMUL.FTZ R34, R34, R21.reuse ;  /* 0x0000001522227220 */ /* 0x080fe20000410000 */
[-C--:B------:R-:W-:Y:S01]  /*ab20*/  FMUL.FTZ R35, R35, R21.reuse ;  /* 0x0000001523237220 */ /* 0x080fe20000410000 */
[----:B------:R-:W-:Y:S01]  /*ab30*/  FADD.FTZ R107, R125, R118 ;  /* 0x000000767d6b7221 */ /* 0x000fe20000010000 */
[----:B--2---:R-:W-:Y:S01]  /*ab40*/  FADD.FTZ R108, R114, R93 ;  /* 0x0000005d726c7221 */ /* 0x004fe20000010000 */
[-C--:B------:R-:W-:Y:S01]  /*ab50*/  FMUL.FTZ R38, R38, R21.reuse ;  /* 0x0000001526267220 */ /* 0x080fe20000410000 */
[-C--:B------:R-:W-:Y:S01]  /*ab60*/  FMUL.FTZ R39, R39, R21.reuse ;  /* 0x0000001527277220 */ /* 0x080fe20000410000 */
[----:B------:R-:W-:Y:S01]  /*ab70*/  FADD.FTZ R112, R204, R107 ;  /* 0x0000006bcc707221 */ /* 0x000fe20000010000 */
[----:B----4-:R-:W-:Y:S01]  /*ab80*/  FADD.FTZ R13, R205, R108 ;  /* 0x0000006ccd0d7221 */ /* 0x010fe20000010000 */
[-C--:B------:R-:W-:Y:S01]  /*ab90*/  FMUL.FTZ R42, R42, R21.reuse ;  /* 0x000000152a2a7220 */ /* 0x080fe20000410000 */
[-C--:B------:R-:W-:Y:S01]  /*aba0*/  FMUL.FTZ R43, R43, R21.reuse ;  /* 0x000000152b2b7220 */ /* 0x080fe20000410000 */
[----:B------:R-:W-:Y:S01]  /*abb0*/  FADD.FTZ R93, R113, R112 ;  /* 0x00000070715d7221 */ /* 0x000fe20000010000 */
[----:B---3--:R-:W-:Y:S01]  /*abc0*/  FADD.FTZ R108, R98, R13 ;  /* 0x0000000d626c7221 */ /* 0x008fe20000010000 */
[-C--:B------:R-:W-:Y:S01]  /*abd0*/  FMUL.FTZ R46, R46, R21.reuse ;  /* 0x000000152e2e7220 */ /* 0x080fe20000410000 */
[-C--:B------:R-:W-:Y:S01]  /*abe0*/  FMUL.FTZ R47, R47, R21.reuse ;  /* 0x000000152f2f7220 */ /* 0x080fe20000410000 */
[----:B------:R-:W-:Y:S01]  /*abf0*/  FADD.FTZ R112, R206, R93 ;  /* 0x0000005dce707221 */ /* 0x000fe20000010000 */
[----:B------:R-:W-:Y:S01]  /*ac00*/  FADD.FTZ R13, R207, R108 ;  /* 0x0000006ccf0d7221 */ /* 0x000fe20000010000 */
[-C--:B------:R-:W-:Y:S01]  /*ac10*/  FMUL.FTZ R50, R50, R21.reuse ;  /* 0x0000001532327220 */ /* 0x080fe20000410000 */
[-C--:B------:R-:W-:Y:S01]  /*ac20*/  FMUL.FTZ R51, R51, R21.reuse ;  /* 0x0000001533337220 */ /* 0x080fe20000410000 */
[----:B------:R-:W-:Y:S01]  /*ac30*/  FADD.FTZ R93, R117, R112 ;  /* 0x00000070755d7221 */ /* 0x000fe20000010000 */
[----:B-1----:R-:W-:Y:S01]  /*ac40*/  FADD.FTZ R108, R106, R13 ;  /* 0x0000000d6a6c7221 */ /* 0x002fe20000010000 */
[-C--:B------:R-:W-:Y:S01]  /*ac50*/  FMUL.FTZ R54, R54, R21.reuse ;  /* 0x0000001536367220 */ /* 0x080fe20000410000 */
[-C--:B------:R-:W-:Y:S01]  /*ac60*/  FMUL.FTZ R55, R55, R21.reuse ;  /* 0x0000001537377220 */ /* 0x080fe20000410000 */
[----:B-----5:R-:W-:Y:S01]  /*ac70*/  FADD.FTZ R102, R208, R93 ;  /* 0x0000005dd0667221 */ /* 0x020fe20000010000 */
        /* <DEDUP_REMOVED lines=12> */
[----:B0-----:R-:W-:Y:S01]  /*ad40*/  FADD.FTZ R13, R110, R13 ;  /* 0x0000000d6e0d7221 */ /* 0x001fe20000010000 */
        /* <DEDUP_REMOVED lines=17> */
[----:B------:R-:W-:Y:S01]  /*ae60*/  FMUL.FTZ R87, R87, R21 ;  /* 0x0000001557577220 */ /* 0x000fe20000410000 */
[----:B------:R-:W-:Y:S01]  /*ae70*/  FADD.FTZ R12, R88, R91 ;  /* 0x0000005b580c7221 */ /* 0x000fe20000010000 */
[----:B------:R-:W-:Y:S01]  /*ae80*/  FADD.FTZ R13, R90, R13 ;  /* 0x0000000d5a0d7221 */ /* 0x000fe20000010000 */
[----:B------:R-:W-:Y:S01]  /*ae90*/  F2FP.F16.F32.PACK_AB R178, R169, R178 ;  /* 0x000000b2a9b2723e */ /* 0x000fe200000000ff */
[----:B------:R-:W-:-:S02]  /*aea0*/  IMAD.MOV.U32 R21, RZ, RZ, R16 ;  /* 0x000000ffff157224 */ /* 0x000fc400078e0010 */
[----:B------:R-:W-:Y:S01]  /*aeb0*/  FADD.FTZ R91, R133, R12 ;  /* 0x0000000c855b7221 */ /* 0x000fe20000010000 */
[----:B------:R-:W-:Y:S01]  /*aec0*/  FADD.FTZ R13, R217, R13 ;  /* 0x0000000dd90d7221 */ /* 0x000fe20000010000 */
[----:B------:R-:W-:Y:S01]  /*aed0*/  F2FP.F16.F32.PACK_AB R180, R173, R180 ;  /* 0x000000b4adb4723e */ /* 0x000fe200000000ff */
[----:B------:R-:W-:Y:S02]  /*aee0*/  IMAD.MOV.U32 R20, RZ, RZ, R11 ;  /* 0x000000ffff147224 */ /* 0x000fe400078e000b */
[----:B------:R-:W-:Y:S01]  /*aef0*/  FADD.FTZ R12, R92, R91 ;  /* 0x0000005b5c0c7221 */ /* 0x000fe20000010000 */
[----:B------:R-:W-:Y:S01]  /*af00*/  FADD.FTZ R88, R94, R13 ;  /* 0x0000000d5e587221 */ /* 0x000fe20000010000 */
[----:B------:R-:W-:Y:S02]  /*af10*/  F2FP.F16.F32.PACK_AB R179, R140, R179 ;  /* 0x000000b38cb3723e */ /* 0x000fe400000000ff */
[----:B------:R-:W-:Y:S01]  /*af20*/  FADD.FTZ R13, R15, R12 ;  /* 0x0000000c0f0d7221 */ /* 0x000fe20000010000 */
[----:B------:R-:W-:Y:S01]  /*af30*/  F2FP.F16.F32.PACK_AB R181, R163, R136 ;  /* 0x00000088a3b5723e */ /* 0x000fe200000000ff */
[----:B------:R-:W-:Y:S01]  /*af40*/  FADD.FTZ R12, R95, R88 ;  /* 0x000000585f0c7221 */ /* 0x000fe20000010000 */
        /* <DEDUP_REMOVED lines=31> */
[----:B------:R-:W-:Y:S06]  /*b140*/  @P2 BRA `(.L_x_5789) ;  /* 0xffffffb400142947 */ /* 0x000fec000383ffff */
.L_x_5780:
[----:B------:R-:W-:Y:S06]  /*b150*/  BAR.ARV 0x8, 0x120 ;  /* 0x0204800000007b1d */ /* 0x000fec0000002000 */
[----:B------:R-:W-:Y:S05]  /*b160*/  @!P0 BRA `(.L_x_5790) ;  /* 0x0000000000048947 */ /* 0x000fea0003800000 */
[----:B------:R-:W-:Y:S01]  /*b170*/  BPT.TRAP 0x1 ;  /* 0x000000040000795c */ /* 0x000fe20000300000 */
.L_x_5790:
[----:B------:R-:W-:Y:S01]  /*b180*/  IMAD R8, R2, 0x8, R0 ;  /* 0x0000000802087824 */ /* 0x000fe200078e0200 */
[----:B------:R-:W-:-:S04]  /*b190*/  SHF.L.U32 R3, R16, 0x1f, RZ ;  /* 0x0000001f10037819 */ /* 0x000fc800000006ff */
[----:B------:R0:W1:Y:S01]  /*b1a0*/  SYNCS.PHASECHK.TRANS64.TRYWAIT P2, [R8+URZ+0x34850], R3 ;  /* 0x03485003080075a7 */ /* 0x000062000804017f */
[----:B------:R-:W-:Y:S05]  /*b1b0*/  @!P0 BRA `(.L_x_5791) ;  /* 0x0000000000048947 */ /* 0x000fea0003800000 */
[----:B------:R-:W-:Y:S01]  /*b1c0*/  BPT.TRAP 0x1 ;  /* 0x000000040000795c */ /* 0x000fe20000300000 */
.L_x_5791:
[----:B-1----:R-:W-:Y:S05]  /*b1d0*/  @P2 BRA `(.L_x_5792) ;  /* 0x0000000000082947 */ /* 0x002fea0003800000 */
[----:B------:R-:W1:Y:S02]  /*b1e0*/  SYNCS.PHASECHK.TRANS64.TRYWAIT P0, [R8+URZ+0x34850], R3 ;  /* 0x03485003080075a7 */ /* 0x000e64000800017f */
[----:B-1----:R-:W-:Y:S05]  /*b1f0*/  @!P0 BRA `(.L_x_5793) ;  /* 0x00000074000c8947 */ /* 0x002fea0003800000 */
.L_x_5792:
[----:B------:R-:W-:Y:S05]  /*b200*/  WARPSYNC.ALL ;  /* 0x0000000000007948 */ /* 0x000fea0003800000 */
[----:B------:R-:W-:Y:S01]  /*b210*/  VIADD R0, R0, 0x400 ;  /* 0x0000040000007836 */ /* 0x000fe20000000000 */
[----:B------:R-:W-:Y:S01]  /*b220*/  WARPGROUP.ARRIVE ;  /* 0x00000000000079c5 */ /* 0x000fe20000000000 */
[----:B------:R-:W-:Y:S01]  /*b230*/  IMAD.MOV.U32 R7, RZ, RZ, 0x40000040 ;  /* 0x40000040ff077424 */ /* 0x000fe200078e00ff */
[----:B01----:R-:W-:Y:S01]  /*b240*/  SHFL.BFLY PT, R3, R12, 0x2, 0x1f ;  /* 0x0c401f000c037f89 */ /* 0x003fe200000e0000 */
[----:B------:R-:W-:Y:S01]  /*b250*/  IMAD.MOV.U32 R9, RZ, RZ, RZ ;  /* 0x000000ffff097224 */ /* 0x000fe200078e00ff */
[----:B------:R-:W-:Y:S01]  /*b260*/  SHF.R.U32.HI R0, RZ, 0x4, R0 ;  /* 0x00000004ff007819 */ /* 0x000fe20000011600 */
[----:B------:R-:W-:-:S03]  /*b270*/  VIADD R224, R224, 0x1 ;  /* 0x00000001e0e07836 */ /* 0x000fc60000000000 */
[----:B------:R-:W-:-:S04]  /*b280*/  LOP3.LUT R0, R0, 0x3fff, RZ, 0xc0, !PT ;  /* 0x00003fff00007812 */ /* 0x000fc800078ec0ff */
[----:B------:R-:W-:Y:S02]  /*b290*/  LOP3.LUT R5, R0, 0x5800000, RZ, 0xfc, !PT ;  /* 0x0580000000057812 */ /* 0x000fe400078efcff */
[----:B------:R-:W0:Y:S03]  /*b2a0*/  SHFL.BFLY PT, R0, R13, 0x2, 0x1f ;  /* 0x0c401f000d007f89 */ /* 0x000e2600000e0000 */
[----:B------:R-:W-:Y:S02]  /*b2b0*/  IMAD R4, R2, 0xb00, R5 ;  /* 0x00000b0002047824 */ /* 0x000fe400078e0205 */
[----:B------:R-:W-:Y:S02]  /*b2c0*/  IMAD.MOV.U32 R5, RZ, RZ, 0x40000040 ;  /* 0x40000040ff057424 */ /* 0x000fe400078e00ff */
[C---:B------:R-:W-:Y:S01]  /*b2d0*/  VIADD R6, R4.reuse, 0x80 ;  /* 0x0000008004067836 */ /* 0x040fe20000000000 */
[----:B------:R-:W-:-:S02]  /*b2e0*/  R2UR UR6, R4 ;  /* 0x00000000040672ca */ /* 0x000fc400000e0000 */
[----:B------:R-:W-:Y:S01]  /*b2f0*/  R2UR UR7, R5 ;  /* 0x00000000050772ca */ /* 0x000fe200000e0000 */
[----:B------:R-:W-:-:S12]  /*b300*/  IMAD.MOV.U32 R5, RZ, RZ, 0x40000040 ;  /* 0x40000040ff057424 */ /* 0x000fd800078e00ff */
[----:B------:R-:W-:Y:S01]  /*b310*/  HGMMA.64x128x16.F32 R24, R176, gdesc[UR4].tnspB, R24, gsb0 ;  /* 0x41e00004b0187df0 */ /* 0x000fe20008000818 */
[----:B------:R-:W-:Y:S01]  /*b320*/  R2UR UR6, R6 ;  /* 0x00000000060672ca */ /* 0x000fe200000e0000 */
[----:B------:R-:W-:Y:S01]  /*b330*/  VIADD R6, R4, 0x100 ;  /* 0x0000010004067836 */ /* 0x000fe20000000000 */
[----:B------:R-:W-:Y:S01]  /*b340*/  R2UR UR7, R7 ;  /* 0x00000000070772ca */ /* 0x000fe200000e0000 */
[----:B------:R-:W-:Y:S02]  /*b350*/  IMAD.MOV.U32 R7, RZ, RZ, 0x40000040 ;  /* 0x40000040ff077424 */ /* 0x000fe400078e00ff */
[----:B0-----:R-:W-:Y:S01]  /*b360*/  FADD.FTZ R0, R0, R13 ;  /* 0x0000000d00007221 */ /* 0x001fe20000010000 */
[----:B------:R-:W-:Y:S02]  /*b370*/  VIADD R13, R2, 0x1 ;  /* 0x00000001020d7836 */ /* 0x000fe40000000000 */
[----:B------:R-:W-:-:S03]  /*b380*/  IMAD.MOV.U32 R2, RZ, RZ, RZ ;  /* 0x000000ffff027224 */ /* 0x000fc600078e00ff */
[----:B------:R-:W-:Y:S01]  /*b390*/  ISETP.NE.AND P2, PT, R13, 0x2, PT ;  /* 0x000000020d00780c */ /* 0x000fe20003f45270 */
[----:B------:R-:W-:Y:S02]  /*b3a0*/  WARPGROUP.DEPBAR.LE gsb0, 0x0 ;  /* 0x00008000000079c5 */ /* 0x000fe40000010000 */
[----:B------:R-:W-:-:S06]  /*b3b0*/  WARPGROUP.ARRIVE ;  /* 0x00000000000079c5 */ /* 0x000fcc0000000000 */
[----:B------:R-:W-:Y:S01]  /*b3c0*/  HGMMA.64x128x16.F32 R24, R180, gdesc[UR4].tnspB, R24, gsb0 ;  /* 0x41e00004b4187df0 */ /* 0x000fe20008000818 */
[----:B------:R-:W-:Y:S01]  /*b3d0*/  R2UR UR6, R6 ;  /* 0x00000000060672ca */ /* 0x000fe200000e0000 */
[----:B------:R-:W-:Y:S01]  /*b3e0*/  VIADD R6, R4, 0x180 ;  /* 0x0000018004067836 */ /* 0x000fe20000000000 */
[----:B------:R-:W-:Y:S01]  /*b3f0*/  R2UR UR7, R7 ;  /* 0x00000000070772ca */ /* 0x000fe200000e0000 */
[----:B------:R-:W-:Y:S01]  /*b400*/  IMAD.MOV.U32 R7, RZ, RZ, 0x40000040 ;  /* 0x40000040ff077424 */ /* 0x000fe200078e00ff */
[----:B------:R-:W-:Y:S02]  /*b410*/  WARPGROUP.DEPBAR.LE gsb0, 0x0 ;  /* 0x00008000000079c5 */ /* 0x000fe40000010000 */
[----:B------:R-:W-:-:S09]  /*b420*/  WARPGROUP.ARRIVE ;  /* 0x00000000000079c5 */ /* 0x000fd20000000000 */
        /* <DEDUP_REMOVED lines=37> */
[C---:B------:R-:W-:Y:S01]  /*b680*/  VIADD R6, R4.reuse, 0x480 ;  /* 0x0000048004067836 */ /* 0x040fe20000000000 */
[----:B------:R-:W-:Y:S01]  /*b690*/  R2UR UR7, R7 ;  /* 0x00000000070772ca */ /* 0x000fe200000e0000 */
[----:B------:R-:W-:Y:S02]  /*b6a0*/  IMAD.MOV.U32 R7, RZ, RZ, 0x40000040 ;  /* 0x40000040ff077424 */ /* 0x000fe400078e00ff */
[----:B------:R-:W-:Y:S01]  /*b6b0*/  VIADD R4, R4, 0x500 ;  /* 0x0000050004047836 */ /* 0x000fe20000000000 */
[----:B------:R-:W-:Y:S02]  /*b6c0*/  WARPGROUP.DEPBAR.LE gsb0, 0x0 ;  /* 0x00008000000079c5 */ /* 0x000fe40000010000 */
[----:B------:R-:W-:-:S07]  /*b6d0*/  WARPGROUP.ARRIVE ;  /* 0x00000000000079c5 */ /* 0x000fce0000000000 */
[----:B------:R-:W-:Y:S01]  /*b6e0*/  HGMMA.64x128x16.F32 R24, R208, gdesc[UR4].tnspB, R24, gsb0 ;  /* 0x41e00004d0187df0 */ /* 0x000fe20008000818 */
[----:B------:R-:W-:Y:S02]  /*b6f0*/  R2UR UR6, R6 ;  /* 0x00000000060672ca */ /* 0x000fe400000e0000 */
[----:B------:R-:W-:Y:S01]  /*b700*/  R2UR UR7, R7 ;  /* 0x00000000070772ca */ /* 0x000fe200000e0000 */
[----:B------:R-:W-:-:S05]  /*b710*/  @!P1 VIADD R7, R8, 0x34860 ;  /* 0x0003486008079836 */ /* 0x000fca0000000000 */
[----:B------:R-:W-:Y:S01]  /*b720*/  @!P1 PRMT R7, RZ, 0x654, R7 ;  /* 0x00000654ff079816 */ /* 0x000fe20000000007 */
[----:B------:R-:W-:Y:S02]  /*b730*/  WARPGROUP.DEPBAR.LE gsb0, 0x0 ;  /* 0x00008000000079c5 */ /* 0x000fe40000010000 */
[----:B------:R-:W-:-:S06]  /*b740*/  WARPGROUP.ARRIVE ;  /* 0x00000000000079c5 */ /* 0x000fcc0000000000 */
[----:B------:R-:W-:Y:S01]  /*b750*/  HGMMA.64x128x16.F32 R24, R212, gdesc[UR4].tnspB, R24, gsb0 ;  /* 0x41e00004d4187df0 */ /* 0x000fe20008000818 */
[----:B------:R-:W-:Y:S01]  /*b760*/  R2UR UR6, R4 ;  /* 0x00000000040672ca */ /* 0x000fe200000e0000 */
[----:B------:R-:W-:Y:S01]  /*b770*/  FADD.FTZ R4, R3, R12 ;  /* 0x0000000c03047221 */ /* 0x000fe20000010000 */
[----:B------:R-:W-:Y:S01]  /*b780*/  R2UR UR7, R5 ;  /* 0x00000000050772ca */ /* 0x000fe200000e0000 */
[----:B------:R-:W0:Y:S04]  /*b790*/  SHFL.BFLY PT, R3, R0, 0x1, 0x1f ;  /* 0x0c201f0000037f89 */ /* 0x000e2800000e0000 */
[----:B------:R-:W1:Y:S01]  /*b7a0*/  SHFL.BFLY PT, R5, R4, 0x1, 0x1f ;  /* 0x0c201f0004057f89 */ /* 0x000e6200000e0000 */
[----:B0-----:R-:W-:Y:S01]  /*b7b0*/  FADD.FTZ R14, R0, R3 ;  /* 0x00000003000e7221 */ /* 0x001fe20000010000 */
[----:B------:R-:W-:Y:S01]  /*b7c0*/  SEL R3, RZ, 0x1, P2 ;  /* 0x00000001ff037807 */ /* 0x000fe20001000000 */
[----:B------:R-:W-:-:S02]  /*b7d0*/  IMAD.MOV.U32 R0, RZ, RZ, -0x800000 ;  /* 0xff800000ff007424 */ /* 0x000fc400078e00ff */
[----:B-1----:R-:W-:Y:S01]  /*b7e0*/  FADD.FTZ R15, R4, R5 ;  /* 0x00000005040f7221 */ /* 0x002fe20000010000 */
[----:B------:R-:W-:Y:S02]  /*b7f0*/  FSETP.NE.FTZ.AND P0, PT, R14, RZ, PT ;  /* 0x000000ff0e00720b */ /* 0x000fe40003f15000 */
        /* <DEDUP_REMOVED lines=16> */
[----:B------:R-:W-:Y:S03]  /*b900*/  HGMMA.64x128x16.F32 R24, R216, gdesc[UR4].tnspB, R24, gsb0 ;  /* 0x41e00004d8187df0 */ /* 0x000fe60008000818 */
[----:B------:R-:W-:Y:S02]  /*b910*/  WARPGROUP.DEPBAR.LE gsb0, 0x0 ;  /* 0x00008000000079c5 */ /* 0x000fe40000010000 */
        /* <DEDUP_REMOVED lines=65> */
[----:B------:R-:W-:-:S07]  /*bd30*/  SEL R2, R13, RZ, P2 ;  /* 0x000000ff0d027207 */ /* 0x000fce0001000000 */
.L_x_5772:
[----:B0-----:R-:W0:Y:S01]  /*bd40*/  S2R R5, SR_CgaCtaId ;  /* 0x0000000000057919 */ /* 0x001e220000008800 */
        /* <DEDUP_REMOVED lines=20> */
[----:B------:R-:W-:-:S02]  /*be90*/  MOV R20, R22 ;  /* 0x0000001600147202 */ /* 0x000fc40000000f00 */
[----:B--2---:R-:W-:-:S03]  /*bea0*/  MOV R21, R5 ;  /* 0x0000000500157202 */ /* 0x004fc60000000f00 */
        /* <DEDUP_REMOVED lines=13> */
[----:B------:R-:W-:Y:S02]  /*bf80*/  LOP3.LUT R12, R63, 0x380, RZ, 0xc0, !PT ;  /* 0x000003803f0c7812 */ /* 0x000fe400078ec0ff */
[----:B-1----:R-:W-:Y:S02]  /*bf90*/  LOP3.LUT R48, R75, 0x380, RZ, 0xc0, !PT ;  /* 0x000003804b307812 */ /* 0x002fe400078ec0ff */
[----:B------:R-:W-:Y:S01]  /*bfa0*/  SHF.R.U64 R14, R14, 0x3, RZ ;  /* 0x000000030e0e7819 */ /* 0x000fe200000012ff */
[----:B------:R-:W-:Y:S01]  /*bfb0*/  BAR.SYNC.DEFER_BLOCKING 0x1, 0x100 ;  /* 0x0044000000007b1d */ /* 0x000fe20000010000 */
[C---:B------:R-:W-:Y:S02]  /*bfc0*/  IADD3 R79, P2, R4.reuse, 0x4020, RZ ;  /* 0x00004020044f7810 */ /* 0x040fe40007f5e0ff */
[C---:B------:R-:W-:Y:S02]  /*bfd0*/  IADD3 R83, P1, R4.reuse, 0x4040, RZ ;  /* 0x0000404004537810 */ /* 0x040fe40007f3e0ff */
[----:B------:R-:W-:Y:S01]  /*bfe0*/  IADD3 R109, P0, R4, 0x4060, RZ ;  /* 0x00004060046d7810 */ /* 0x000fe20007f1e0ff */
[----:B------:R-:W-:Y:S01]  /*bff0*/  IMAD.X R11, RZ, RZ, R5, P2 ;  /* 0x000000ffff0b7224 */ /* 0x000fe200010e0605 */
[----:B------:R-:W-:-:S02]  /*c000*/  SHF.R.U64 R28, R28, 0x3, RZ ;  /* 0x000000031c1c7819 */ /* 0x000fc400000012ff */
[----:B------:R-:W-:Y:S01]  /*c010*/  LOP3.LUT R4, R9, R4, RZ, 0x3c, !PT ;  /* 0x0000000409047212 */ /* 0x000fe200078e3cff */
[--C-:B------:R-:W-:Y:S01]  /*c020*/  IMAD.X R9, RZ, RZ, R5.reuse, P1 ;  /* 0x000000ffff097224 */ /* 0x100fe200008e0605 */
[----:B------:R-:W-:Y:S01]  /*c030*/  SHF.R.U64 R12, R12, 0x3, RZ ;  /* 0x000000030c0c7819 */ /* 0x000fe200000012ff */
[----:B------:R-:W-:Y:S01]  /*c040*/  IMAD.X R29, RZ, RZ, R5, P0 ;  /* 0x000000ffff1d7224 */ /* 0x000fe200000e0605 */
[----:B------:R-:W-:Y:S02]  /*c050*/  SHF.R.U64 R48, R48, 0x3, RZ ;  /* 0x0000000330307819 */ /* 0x000fe400000012ff */
[----:B------:R-:W-:Y:S02]  /*c060*/  LOP3.LUT R24, R14, R67, RZ, 0x3c, !PT ;  /* 0x000000430e187212 */ /* 0x000fe400078e3cff */
[----:B------:R-:W-:Y:S02]  /*c070*/  LOP3.LUT R14, R28, R71, RZ, 0x3c, !PT ;  /* 0x000000471c0e7212 */ /* 0x000fe400078e3cff */
[----:B------:R-:W-:-:S02]  /*c080*/  MOV R71, R4 ;  /* 0x0000000400477202 */ /* 0x000fc40000000f00 */
[----:B------:R-:W-:Y:S02]  /*c090*/  LOP3.LUT R26, R12, R63, RZ, 0x3c, !PT ;  /* 0x0000003f0c1a7212 */ /* 0x000fe400078e3cff */
[----:B------:R-:W-:Y:S02]  /*c0a0*/  F2FP.F16.F32.PACK_AB R5, R10, R85 ;  /* 0x000000550a05723e */ /* 0x000fe400000000ff */
[----:B------:R-:W-:Y:S02]  /*c0b0*/  LOP3.LUT R12, R48, R75, RZ, 0x3c, !PT ;  /* 0x0000004b300c7212 */ /* 0x000fe400078e3cff */
[----:B------:R-:W-:Y:S01]  /*c0c0*/  LOP3.LUT R10, R79, 0x380, RZ, 0xc0, !PT ;  /* 0x000003804f0a7812 */ /* 0x000fe200078ec0ff */
[----:B------:R-:W1:Y:S01]  /*c0d0*/  LDC.64 R74, c[0x0][0xbd8] ;  /* 0x0002f600ff4a7b82 */ /* 0x000e620000000a00 */
[----:B------:R-:W-:Y:S02]  /*c0e0*/  LOP3.LUT R28, R83, 0x380, RZ, 0xc0, !PT ;  /* 0x00000380531c7812 */ /* 0x000fe400078ec0ff */
[----:B------:R-:W-:-:S02]  /*c0f0*/  LOP3.LUT R48, R109, 0x380, RZ, 0xc0, !PT ;  /* 0x000003806d307812 */ /* 0x000fc400078ec0ff */
[----:B------:R-:W-:Y:S02]  /*c100*/  SHF.R.U64 R10, R10, 0x3, RZ ;  /* 0x000000030a0a7819 */ /* 0x000fe400000012ff */
[----:B------:R-:W-:Y:S02]  /*c110*/  SHF.R.U64 R28, R28, 0x3, RZ ;  /* 0x000000031c1c7819 */ /* 0x000fe400000012ff */
[----:B------:R-:W-:Y:S02]  /*c120*/  SHF.R.U64 R48, R48, 0x3, RZ ;  /* 0x0000000330307819 */ /* 0x000fe400000012ff */
[----:B------:R-:W-:Y:S02]  /*c130*/  F2FP.F16.F32.PACK_AB R4, R106, R107 ;  /* 0x0000006b6a04723e */ /* 0x000fe400000000ff */
[----:B------:R-:W-:Y:S02]  /*c140*/  LOP3.LUT R10, R10, R79, RZ, 0x3c, !PT ;  /* 0x0000004f0a0a7212 */ /* 0x000fe400078e3cff */
[----:B------:R-:W-:Y:S01]  /*c150*/  LOP3.LUT R8, R28, R83, RZ, 0x3c, !PT ;  /* 0x000000531c087212 */ /* 0x000fe200078e3cff */
[----:B------:R2:W-:Y:S01]  /*c160*/  STSM.16.M88.4 [R71], R4 ;  /* 0x0000000447007844 */ /* 0x0005e20000000200 */
[----:B------:R-:W-:-:S02]  /*c170*/  LOP3.LUT R28, R48, R109, RZ, 0x3c, !PT ;  /* 0x0000006d301c7212 */ /* 0x000fc400078e3cff */
[----:B------:R-:W-:Y:S02]  /*c180*/  MOV R62, R10 ;  /* 0x0000000a003e7202 */ /* 0x000fe40000000f00 */
[----:B------:R-:W-:Y:S02]  /*c190*/  MOV R48, R8 ;  /* 0x0000000800307202 */ /* 0x000fe40000000f00 */
[----:B------:R-:W-:Y:S02]  /*c1a0*/  MOV R70, R26 ;  /* 0x0000001a00467202 */ /* 0x000fe40000000f00 */
[----:B------:R-:W-:Y:S02]  /*c1b0*/  F2FP.F16.F32.PACK_AB R8, R103, R104 ;  /* 0x000000686708723e */ /* 0x000fe400000000ff */
[----:B------:R-:W-:Y:S02]  /*c1c0*/  F2FP.F16.F32.PACK_AB R9, R81, R102 ;  /* 0x000000665109723e */ /* 0x000fe400000000ff */
[----:B------:R-:W-:-:S02]  /*c1d0*/  F2FP.F16.F32.PACK_AB R10, R100, R101 ;  /* 0x00000065640a723e */ /* 0x000fc400000000ff */
[----:B------:R-:W-:Y:S02]  /*c1e0*/  F2FP.F16.F32.PACK_AB R11, R77, R98 ;  /* 0x000000624d0b723e */ /* 0x000fe400000000ff */
[----:B------:R-:W-:Y:S02]  /*c1f0*/  MOV R67, R24 ;  /* 0x0000001800437202 */ /* 0x000fe40000000f00 */
[----:B--2---:R-:W-:Y:S01]  /*c200*/  F2FP.F16.F32.PACK_AB R4, R96, R99 ;  /* 0x000000636004723e */ /* 0x004fe200000000ff */
[----:B------:R-:W-:Y:S01]  /*c210*/  STSM.16.M88.4 [R70], R8 ;  /* 0x0000000846007844 */ /* 0x000fe20000000200 */
[----:B------:R-:W-:Y:S02]  /*c220*/  F2FP.F16.F32.PACK_AB R5, R73, R84 ;  /* 0x000000544905723e */ /* 0x000fe400000000ff */
[----:B------:R-:W-:Y:S02]  /*c230*/  F2FP.F16.F32.PACK_AB R6, R94, R97 ;  /* 0x000000615e06723e */ /* 0x000fe400000000ff */
[----:B------:R-:W-:-:S02]  /*c240*/  F2FP.F16.F32.PACK_AB R7, R69, R76 ;  /* 0x0000004c4507723e */ /* 0x000fc400000000ff */
[----:B------:R-:W-:Y:S02]  /*c250*/  MOV R66, R14 ;  /* 0x0000000e00427202 */ /* 0x000fe40000000f00 */
[----:B------:R-:W-:Y:S01]  /*c260*/  MOV R63, R12 ;  /* 0x0000000c003f7202 */ /* 0x000fe20000000f00 */
[----:B------:R2:W-:Y:S01]  /*c270*/  STSM.16.M88.4 [R67], R4 ;  /* 0x0000000443007844 */ /* 0x0005e20000000200 */
[----:B------:R-:W-:Y:S02]  /*c280*/  F2FP.F16.F32.PACK_AB R12, R92, R95 ;  /* 0x0000005f5c0c723e */ /* 0x000fe400000000ff */
[----:B------:R-:W-:Y:S02]  /*c290*/  F2FP.F16.F32.PACK_AB R13, R65, R72 ;  /* 0x00000048410d723e */ /* 0x000fe400000000ff */
[----:B------:R-:W-:Y:S02]  /*c2a0*/  F2FP.F16.F32.PACK_AB R14, R90, R93 ;  /* 0x0000005d5a0e723e */ /* 0x000fe400000000ff */
[----:B------:R-:W-:Y:S01]  /*c2b0*/  F2FP.F16.F32.PACK_AB R15, R61, R68 ;  /* 0x000000443d0f723e */ /* 0x000fe200000000ff */
[----:B------:R-:W-:Y:S01]  /*c2c0*/  IMAD.MOV.U32 R61, RZ, RZ, RZ ;  /* 0x000000ffff3d7224 */ /* 0x000fe200078e00ff */
[----:B------:R-:W-:-:S02]  /*c2d0*/  F2FP.F16.F32.PACK_AB R24, R88, R91 ;  /* 0x0000005b5818723e */ /* 0x000fc400000000ff */
[----:B------:R-:W-:Y:S01]  /*c2e0*/  F2FP.F16.F32.PACK_AB R25, R59, R64 ;  /* 0x000000403b19723e */ /* 0x000fe200000000ff */
[----:B------:R3:W-:Y:S01]  /*c2f0*/  STSM.16.M88.4 [R66], R12 ;  /* 0x0000000c42007844 */ /* 0x0007e20000000200 */
[----:B------:R-:W-:Y:S02]  /*c300*/  F2FP.F16.F32.PACK_AB R26, R60, R89 ;  /* 0x000000593c1a723e */ /* 0x000fe400000000ff */
[----:B------:R-:W-:Y:S01]  /*c310*/  F2FP.F16.F32.PACK_AB R27, R55, R58 ;  /* 0x0000003a371b723e */ /* 0x000fe200000000ff */
[----:B--2---:R-:W-:Y:S01]  /*c320*/  IMAD.SHL.U32 R5, R220, 0x4, RZ ;  /* 0x00000004dc057824 */ /* 0x004fe200078e00ff */
[----:B------:R-:W-:Y:S02]  /*c330*/  F2FP.F16.F32.PACK_AB R58, R52, R53 ;  /* 0x00000035343a723e */ /* 0x000fe400000000ff */
[----:B------:R-:W-:Y:S01]  /*c340*/  F2FP.F16.F32.PACK_AB R59, R43, R46 ;  /* 0x0000002e2b3b723e */ /* 0x000fe200000000ff */
[----:B------:R3:W-:Y:S01]  /*c350*/  STSM.16.M88.4 [R63], R24 ;  /* 0x000000183f007844 */ /* 0x0007e20000000200 */
[----:B------:R-:W-:-:S02]  /*c360*/  SHF.L.U64.HI R8, R220, 0x2, R223 ;  /* 0x00000002dc087819 */ /* 0x000fc400000102df */
[----:B-1----:R-:W-:Y:S01]  /*c370*/  IADD3 R6, P1, R5, R74, RZ ;  /* 0x0000004a05067210 */ /* 0x002fe20007f3e0ff */
[----:B------:R3:W-:Y:S01]  /*c380*/  STSM.16.M88.4 [R62], R56 ;  /* 0x000000383e007844 */ /* 0x0007e20000000200 */
[----:B------:R-:W-:Y:S02]  /*c390*/  F2FP.F16.F32.PACK_AB R46, R40, R41 ;  /* 0x00000029282e723e */ /* 0x000fe400000000ff */
[----:B------:R-:W-:Y:S01]  /*c3a0*/  MOV R28, R28 ;  /* 0x0000001c001c7202 */ /* 0x000fe20000000f00 */
[----:B------:R-:W-:Y:S01]  /*c3b0*/  IMAD.X R7, R8, 0x1, R75, P1 ;  /* 0x0000000108077824 */ /* 0x000fe200008e064b */
[----:B------:R-:W-:Y:S01]  /*c3c0*/  ISETP.NE.U32.AND P1, PT, RZ, UR4, PT ;  /* 0x00000004ff007c0c */ /* 0x000fe2000bf25070 */
[----:B------:R3:W-:Y:S01]  /*c3d0*/  STSM.16.M88.4 [R48], R44 ;  /* 0x0000002c30007844 */ /* 0x0007e20000000200 */
[----:B------:R-:W1:Y:S01]  /*c3e0*/  LDC R55, c[0x0][0xa88] ;  /* 0x0002a200ff377b82 */ /* 0x000e620000000800 */
[----:B------:R-:W-:Y:S02]  /*c3f0*/  ISETP.NE.U32.AND P0, PT, R74, RZ, PT ;  /* 0x000000ff4a00720c */ /* 0x000fe40003f05070 */
[----:B------:R3:W-:Y:S05]  /*c400*/  STSM.16.M88.4 [R28], R36 ;  /* 0x000000241c007844 */ /* 0x0007ea0000000200 */
[----:B------:R-:W-:Y:S01]  /*c410*/  BAR.SYNC.DEFER_BLOCKING 0x1, 0x100 ;  /* 0x0044000000007b1d */ /* 0x000fe20000010000 */
[----:B------:R-:W-:-:S02]  /*c420*/  ISETP.NE.AND.EX P1, PT, RZ, UR5, PT, P1 ;  /* 0x00000005ff007c0c */ /* 0x000fc4000bf25310 */
[----:B------:R-:W-:-:S11]  /*c430*/  ISETP.NE.AND.EX P0, PT, R75, RZ, PT, P0 ;  /* 0x000000ff4b00720c */ /* 0x000fd60003f05300 */
[----:B------:R-:W-:-:S04]  /*c440*/  @P1 IADD3 R4, P2, R5, UR4, RZ ;  /* 0x0000000405041c10 */ /* 0x000fc8000ff5e0ff */
[----:B------:R-:W-:Y:S01]  /*c450*/  @P1 IADD3.X R5, R8, UR5, RZ, P2, !PT ;  /* 0x0000000508051c10 */ /* 0x000fe200097fe4ff */
[----:B------:R3:W5:Y:S01]  /*c460*/  @P0 LDG.E R61, desc[UR60][R6.64] ;  /* 0x0000003c063d0981 */ /* 0x000762000c1e1900 */
[----:B------:R-:W-:-:S03]  /*c470*/  IMAD R9, R18, 0x40, R17 ;  /* 0x0000004012097824 */ /* 0x000fc600078e0211 */
[----:B-1----:R3:W5:Y:S01]  /*c480*/  @P1 LDG.E R55, desc[UR60][R4.64] ;  /* 0x0000003c04371981 */ /* 0x002762000c1e1900 */
[----:B------:R-:W-:Y:S01]  /*c490*/  IMAD.WIDE R20, R9, 0x2, R20 ;  /* 0x0000000209147825 */ /* 0x000fe200078e0214 */
[----:B------:R-:W-:Y:S06]  /*c4a0*/  @P1 BRA `(.L_x_5796) ;  /* 0x0000000000101947 */ /* 0x000fec0003800000 */
[----:B------:R-:W-:Y:S05]  /*c4b0*/  @!P0 BRA `(.L_x_5796) ;  /* 0x00000000000c8947 */ /* 0x000fea0003800000 */
[----:B---3--:R-:W2:Y:S04]  /*c4c0*/  LDG.E R4, desc[UR60][R6.64] ;  /* 0x0000003c06047981 */ /* 0x008ea8000c1e1900 */
[----:B-----5:R-:W2:Y:S02]  /*c4d0*/  LDG.E R55, desc[UR60][R6.64+0x4] ;  /* 0x0000043c06377981 */ /* 0x020ea4000c1e1900 */
[----:B--2---:R-:W-:-:S07]  /*c4e0*/  IMAD.IADD R55, R55, 0x1, -R4 ;  /* 0x0000000137377824 */ /* 0x004fce00078e0a04 */
.L_x_5796:
[----:B------:R-:W-:Y:S01]  /*c4f0*/  SHF.R.S32.HI R19, RZ, 0x1f, R221 ;  /* 0x0000001fff137819 */ /* 0x000fe200000114dd */
[----:B------:R-:W-:Y:S01]  /*c500*/  ULDC.64 UR4, c[0x0][0xb70] ;  /* 0x0002dc0000047ab9 */ /* 0x000fe20000000a00 */
[--C-:B---3-5:R-:W-:Y:S01]  /*c510*/  SHF.R.S32.HI R45, RZ, 0x1f, R61.reuse ;  /* 0x0000001fff2d7819 */ /* 0x128fe2000001143d */
[----:B------:R-:W-:Y:S01]  /*c520*/  IMAD.MOV.U32 R44, RZ, RZ, R61 ;  /* 0x000000ffff2c7224 */ /* 0x000fe200078e003d */
[----:B------:R-:W-:Y:S01]  /*c530*/  SEL R223, R223, RZ, !P0 ;  /* 0x000000ffdfdf7207 */ /* 0x000fe20004000000 */
[----:B------:R-:W-:Y:S01]  /*c540*/  IMAD R4, R19, UR4, RZ ;  /* 0x0000000413047c24 */ /* 0x000fe2000f8e02ff */
[----:B------:R-:W-:Y:S01]  /*c550*/  SEL R57, R220, RZ, !P0 ;  /* 0x000000ffdc397207 */ /* 0x000fe20004000000 */
[----:B------:R-:W-:Y:S01]  /*c560*/  IMAD R11, R222, 0x80, R228 ;  /* 0x00000080de0b7824 */ /* 0x000fe200078e02e4 */
[C---:B------:R-:W-:Y:S01]  /*c570*/  IADD3 R9, P1, R20.reuse, 0x3000, RZ ;  /* 0x0000300014097810 */ /* 0x040fe20007f3e0ff */
[C---:B------:R-:W-:Y:S01]  /*c580*/  IMAD R7, R221.reuse, UR5, R4 ;  /* 0x00000005dd077c24 */ /* 0x040fe2000f8e0204 */
[C---:B------:R-:W-:Y:S01]  /*c590*/  IADD3 R13, P2, R20.reuse, 0x2000, RZ ;  /* 0x00002000140d7810 */ /* 0x040fe20007f5e0ff */
[----:B------:R-:W-:Y:S01]  /*c5a0*/  IMAD.WIDE.U32 R4, R221, UR4, R44 ;  /* 0x00000004dd047c25 */ /* 0x000fe2000f8e002c */
[----:B------:R-:W-:Y:S01]  /*c5b0*/  ULDC.64 UR4, c[0x0][0xb78] ;  /* 0x0002de0000047ab9 */ /* 0x000fe20000000a00 */
[----:B------:R-:W-:-:S02]  /*c5c0*/  IADD3 R29, P3, R20, 0x1000, RZ ;  /* 0x00001000141d7810 */ /* 0x000fc40007f7e0ff */
[----:B------:R-:W-:Y:S01]  /*c5d0*/  IMAD.IADD R5, R5, 0x1, R7 ;  /* 0x0000000105057824 */ /* 0x000fe200078e0207 */
[----:B------:R-:W-:Y:S01]  /*c5e0*/  LOP3.LUT R6, R9, 0x380, RZ, 0xc0, !PT ;  /* 0x0000038009067812 */ /* 0x000fe200078ec0ff */
[----:B------:R-:W-:Y:S01]  /*c5f0*/  IMAD R7, R223, UR4, RZ ;  /* 0x00000004df077c24 */ /* 0x000fe2000f8e02ff */
[----:B------:R-:W-:Y:S01]  /*c600*/  LOP3.LUT R12, R13, 0x380, RZ, 0xc0, !PT ;  /* 0x000003800d0c7812 */ /* 0x000fe200078ec0ff */
[----:B------:R-:W-:Y:S01]  /*c610*/  IMAD.WIDE.U32 R4, R57, UR4, R4 ;  /* 0x0000000439047c25 */ /* 0x000fe2000f8e0004 */
[----:B------:R-:W-:Y:S02]  /*c620*/  LOP3.LUT R28, R29, 0x380, RZ, 0xc0, !PT ;  /* 0x000003801d1c7812 */ /* 0x000fe400078ec0ff */
[----:B------:R-:W-:Y:S01]  /*c630*/  SHF.R.U64 R6, R6, 0x3, RZ ;  /* 0x0000000306067819 */ /* 0x000fe200000012ff */
[----:B------:R-:W-:Y:S01]  /*c640*/  IMAD R10, R57, UR5, R7 ;  /* 0x00000005390a7c24 */ /* 0x000fe2000f8e0207 */
[----:B------:R-:W-:Y:S01]  /*c650*/  SHF.R.S32.HI R7, RZ, 0x1f, R11 ;  /* 0x0000001fff077819 */ /* 0x000fe2000001140b */
[----:B------:R-:W-:Y:S01]  /*c660*/  ULDC.64 UR4, c[0x0][0xb40] ;  /* 0x0002d00000047ab9 */ /* 0x000fe20000000a00 */
[----:B------:R-:W-:-:S02]  /*c670*/  IADD3 R8, P0, R11, R4, RZ ;  /* 0x000000040b087210 */ /* 0x000fc40007f1e0ff */
[----:B------:R-:W-:Y:S02]  /*c680*/  SHF.R.U64 R12, R12, 0x3, RZ ;  /* 0x000000030c0c7819 */ /* 0x000fe400000012ff */
[----:B------:R-:W-:Y:S01]  /*c690*/  IADD3.X R7, R7, R5, R10, P0, !PT ;  /* 0x0000000507077210 */ /* 0x000fe200007fe40a */
[----:B------:R-:W-:Y:S01]  /*c6a0*/  IMAD.X R5, RZ, RZ, R21, P1 ;  /* 0x000000ffff057224 */ /* 0x000fe200008e0615 */
[----:B------:R-:W-:Y:S02]  /*c6b0*/  LEA R52, P0, R8, UR4, 0x2 ;  /* 0x0000000408347c11 */ /* 0x000fe4000f8010ff */
[----:B------:R-:W-:Y:S02]  /*c6c0*/  SHF.R.U64 R28, R28, 0x3, RZ ;  /* 0x000000031c1c7819 */ /* 0x000fe400000012ff */
[----:B------:R-:W-:Y:S01]  /*c6d0*/  LOP3.LUT R4, R6, R9, RZ, 0x3c, !PT ;  /* 0x0000000906047212 */ /* 0x000fe200078e3cff */
[----:B------:R-:W-:Y:S01]  /*c6e0*/  VIADD R6, R11, 0x8 ;  /* 0x000000080b067836 */ /* 0x000fe20000000000 */
[----:B------:R-:W-:Y:S01]  /*c6f0*/  LEA.HI.X R53, R8, UR5, R7, 0x2, P0 ;  /* 0x0000000508357c11 */ /* 0x000fe200080f1407 */
[----:B------:R-:W-:Y:S01]  /*c700*/  ULDC.64 UR4, c[0x0][0xaa0] ;  /* 0x0002a80000047ab9 */ /* 0x000fe20000000a00 */
[----:B------:R-:W-:Y:S01]  /*c710*/  LOP3.LUT R12, R12, R13, RZ, 0x3c, !PT ;  /* 0x0000000d0c0c7212 */ /* 0x000fe200078e3cff */
[----:B------:R-:W-:Y:S01]  /*c720*/  IMAD.X R13, RZ, RZ, R21, P2 ;  /* 0x000000ffff0d7224 */ /* 0x000fe200010e0615 */
[----:B------:R-:W-:-:S02]  /*c730*/  LOP3.LUT P0, RZ, R225, 0x3, RZ, 0xc0, !PT ;  /* 0x00000003e1ff7812 */ /* 0x000fc4000780c0ff */
[C---:B------:R-:W-:Y:S02]  /*c740*/  IADD3 R41, P6, R20.reuse, 0x4000, RZ ;  /* 0x0000400014297810 */ /* 0x040fe40007fde0ff */
[C---:B------:R-:W-:Y:S02]  /*c750*/  IADD3 R33, P5, R20.reuse, 0x5000, RZ ;  /* 0x0000500014217810 */ /* 0x040fe40007fbe0ff */
[----:B------:R-:W-:Y:S02]  /*c760*/  IADD3 R25, P4, R20, 0x6000, RZ ;  /* 0x0000600014197810 */ /* 0x000fe40007f9e0ff */
[----:B------:R-:W-:Y:S01]  /*c770*/  LOP3.LUT R28, R28, R29, RZ, 0x3c, !PT ;  /* 0x0000001d1c1c7212 */ /* 0x000fe200078e3cff */
[----:B------:R-:W-:Y:S01]  /*c780*/  IMAD.X R29, RZ, RZ, R21, P3 ;  /* 0x000000ffff1d7224 */ /* 0x000fe200018e0615 */
[----:B------:R-:W-:Y:S02]  /*c790*/  IADD3 R7, P2, R20, 0x7000, RZ ;  /* 0x0000700014077810 */ /* 0x000fe40007f5e0ff */
[----:B------:R-:W-:-:S02]  /*c7a0*/  ISETP.GE.OR P3, PT, R11, R55, P0 ;  /* 0x000000370b00720c */ /* 0x000fc40000766670 */
[----:B------:R-:W-:Y:S02]  /*c7b0*/  LOP3.LUT R40, R41, 0x380, RZ, 0xc0, !PT ;  /* 0x0000038029287812 */ /* 0x000fe400078ec0ff */
[----:B------:R-:W-:Y:S02]  /*c7c0*/  LOP3.LUT R32, R33, 0x380, RZ, 0xc0, !PT ;  /* 0x0000038021207812 */ /* 0x000fe400078ec0ff */
[----:B------:R-:W-:Y:S02]  /*c7d0*/  LOP3.LUT R24, R25, 0x380, RZ, 0xc0, !PT ;  /* 0x0000038019187812 */ /* 0x000fe400078ec0ff */
[----:B------:R-:W-:Y:S02]  /*c7e0*/  LOP3.LUT R9, R20, 0x380, RZ, 0xc0, !PT ;  /* 0x0000038014097812 */ /* 0x000fe400078ec0ff */
[----:B------:R-:W-:Y:S02]  /*c7f0*/  ISETP.GE.OR P0, PT, R6, R55, P0 ;  /* 0x000000370600720c */ /* 0x000fe40000706670 */
[----:B------:R-:W-:Y:S01]  /*c800*/  LOP3.LUT R6, R7, 0x380, RZ, 0xc0, !PT ;  /* 0x0000038007067812 */ /* 0x000fe200078ec0ff */
[----:B------:R1:W-:Y:S01]  /*c810*/  @!P3 STG.E desc[UR60][R52.64], R0 ;  /* 0x000000003400b986 */ /* 0x0003e2000c10193c */
[----:B------:R-:W-:-:S02]  /*c820*/  SHF.R.U64 R40, R40, 0x3, RZ ;  /* 0x0000000328287819 */ /* 0x000fc400000012ff */
[----:B------:R-:W-:Y:S02]  /*c830*/  SHF.R.U64 R32, R32, 0x3, RZ ;  /* 0x0000000320207819 */ /* 0x000fe400000012ff */
[----:B------:R-:W-:Y:S02]  /*c840*/  SHF.R.U64 R24, R24, 0x3, RZ ;  /* 0x0000000318187819 */ /* 0x000fe400000012ff */
[----:B------:R-:W-:Y:S02]  /*c850*/  SHF.R.U64 R9, R9, 0x3, RZ ;  /* 0x0000000309097819 */ /* 0x000fe400000012ff */
[----:B------:R-:W-:Y:S01]  /*c860*/  SHF.R.U64 R6, R6, 0x3, RZ ;  /* 0x0000000306067819 */ /* 0x000fe200000012ff */
[----:B------:R2:W-:Y:S01]  /*c870*/  @!P0 STG.E desc[UR60][R52.64+0x20], R3 ;  /* 0x0000200334008986 */ /* 0x0005e2000c10193c */
        /* <DEDUP_REMOVED lines=10> */
[----:B------:R-:W-:-:S03]  /*c920*/  SHF.R.S32.HI R47, RZ, 0x1f, R17 ;  /* 0x0000001fff2f7819 */ /* 0x000fc60000011411 */
[----:B------:R3:W5:Y:S01]  /*c930*/  LD.E.128 R36, desc[UR60][R20.64] ;  /* 0x0000003c14247980 */ /* 0x000762000c101d00 */
[----:B------:R-:W-:-:S03]  /*c940*/  IMAD.MOV.U32 R46, RZ, RZ, R17 ;  /* 0x000000ffff2e7224 */ /* 0x000fc600078e0011 */
[----:B------:R-:W5:Y:S04]  /*c950*/  LD.E.128 R12, desc[UR60][R12.64] ;  /* 0x0000003c0c0c7980 */ /* 0x000f68000c101d00 */
[----:B------:R-:W5:Y:S04]  /*c960*/  LD.E.128 R4, desc[UR60][R4.64] ;  /* 0x0000003c04047980 */ /* 0x000f68000c101d00 */
[----:B------:R-:W5:Y:S04]  /*c970*/  LD.E.128 R40, desc[UR60][R40.64] ;  /* 0x0000003c28287980 */ /* 0x000f68000c101d00 */
[----:B------:R-:W5:Y:S04]  /*c980*/  LD.E.128 R32, desc[UR60][R32.64] ;  /* 0x0000003c20207980 */ /* 0x000f68000c101d00 */
[----:B------:R-:W5:Y:S04]  /*c990*/  LD.E.128 R24, desc[UR60][R24.64] ;  /* 0x0000003c18187980 */ /* 0x000f68000c101d00 */
[----:B------:R-:W5:Y:S01]  /*c9a0*/  LD.E.128 R8, desc[UR60][R8.64] ;  /* 0x0000003c08087980 */ /* 0x000f62000c101d00 */
[----:B-1----:R-:W-:Y:S01]  /*c9b0*/  IMAD R0, R45, UR4, RZ ;  /* 0x000000042d007c24 */ /* 0x002fe2000f8e02ff */
[----:B------:R-:W-:Y:S01]  /*c9c0*/  @!PT LDS RZ, [RZ] ;  /* 0x00000000fffff984 */ /* 0x000fe20000000800 */
[----:B------:R-:W-:Y:S01]  /*c9d0*/  @!PT LDS RZ, [RZ] ;  /* 0x00000000fffff984 */ /* 0x000fe20000000800 */
[----:B------:R-:W-:Y:S01]  /*c9e0*/  @!PT LDS RZ, [RZ] ;  /* 0x00000000fffff984 */ /* 0x000fe20000000800 */
[----:B------:R-:W-:Y:S01]  /*c9f0*/  @!PT LDS RZ, [RZ] ;  /* 0x00000000fffff984 */ /* 0x000fe20000000800 */
[----:B------:R1:W-:Y:S06]  /*ca00*/  MEMBAR.ALL.CTA ;  /* 0x0000000000007992 */ /* 0x0003ec0000008000 */
[----:B-1----:R-:W1:Y:S01]  /*ca10*/  FENCE.VIEW.ASYNC.S ;  /* 0x00000000000073c6 */ /* 0x002e620000000000 */
[----:B---3--:R-:W-:-:S04]  /*ca20*/  IMAD.WIDE.U32 R20, R61, UR4, R46 ;  /* 0x000000043d147c25 */ /* 0x008fc8000f8e002e */
[----:B------:R-:W-:Y:S01]  /*ca30*/  IMAD R61, R61, UR5, R0 ;  /* 0x000000053d3d7c24 */ /* 0x000fe2000f8e0200 */
[----:B------:R-:W-:Y:S01]  /*ca40*/  ULDC.64 UR4, c[0x0][0xae0] ;  /* 0x0002b80000047ab9 */ /* 0x000fe20000000a00 */
[----:B------:R-:W-:Y:S02]  /*ca50*/  IMAD R55, R222, -0x80, R55 ;  /* 0xffffff80de377824 */ /* 0x000fe400078e0237 */
[----:B------:R-:W-:Y:S02]  /*ca60*/  IMAD.IADD R21, R21, 0x1, R61 ;  /* 0x0000000115157824 */ /* 0x000fe400078e023d */
[----:B------:R-:W-:Y:S01]  /*ca70*/  IMAD R44, R19, UR4, RZ ;  /* 0x00000004132c7c24 */ /* 0x000fe2000f8e02ff */
[C---:B------:R-:W-:Y:S01]  /*ca80*/  ISETP.GE.AND P2, PT, R18.reuse, R55, PT ;  /* 0x000000371200720c */ /* 0x040fe20003f46270 */
[----:B------:R-:W-:Y:S02]  /*ca90*/  VIADD R0, R18, 0x20 ;  /* 0x0000002012007836 */ /* 0x000fe40000000000 */
[----:B------:R-:W-:-:S02]  /*caa0*/  IMAD R45, R221, UR5, R44 ;  /* 0x00000005dd2d7c24 */ /* 0x000fc4000f8e022c */
[----:B------:R-:W-:Y:S01]  /*cab0*/  IMAD.WIDE.U32 R20, R221, UR4, R20 ;  /* 0x00000004dd147c25 */ /* 0x000fe2000f8e0014 */
[----:B------:R-:W-:-:S03]  /*cac0*/  ULDC.64 UR4, c[0x0][0xae8] ;  /* 0x0002ba0000047ab9 */ /* 0x000fc60000000a00 */
[----:B0-----:R-:W-:Y:S02]  /*cad0*/  VIADD R22, R22, 0x34820 ;  /* 0x0003482016167836 */ /* 0x001fe40000000000 */
[----:B------:R-:W-:Y:S01]  /*cae0*/  VIADD R19, R18, 0x60 ;  /* 0x0000006012137836 */ /* 0x000fe20000000000 */
[-C--:B------:R-:W-:Y:S01]  /*caf0*/  ISETP.GE.AND P4, PT, R0, R55.reuse, PT ;  /* 0x000000370000720c */ /* 0x080fe20003f86270 */
[----:B--2---:R-:W-:Y:S01]  /*cb00*/  VIADD R3, R18, 0x40 ;  /* 0x0000004012037836 */ /* 0x004fe20000000000 */
[----:B------:R-:W-:Y:S01]  /*cb10*/  PRMT R22, RZ, 0x654, R22 ;  /* 0x00000654ff167816 */ /* 0x000fe20000000016 */
[----:B------:R-:W-:Y:S02]  /*cb20*/  IMAD.IADD R21, R21, 0x1, R45 ;  /* 0x0000000115157824 */ /* 0x000fe400078e022d */
[----:B------:R-:W-:Y:S01]  /*cb30*/  IMAD R0, R223, UR4, RZ ;  /* 0x00000004df007c24 */ /* 0x000fe2000f8e02ff */
[-C--:B------:R-:W-:Y:S01]  /*cb40*/  ISETP.GE.AND P1, PT, R19, R55.reuse, PT ;  /* 0x000000371300720c */ /* 0x080fe20003f26270 */
[----:B------:R-:W-:Y:S01]  /*cb50*/  IMAD.WIDE.U32 R46, R57, UR4, R20 ;  /* 0x00000004392e7c25 */ /* 0x000fe2000f8e0014 */
[----:B------:R-:W-:Y:S01]  /*cb60*/  ISETP.GE.AND P0, PT, R3, R55, PT ;  /* 0x000000370300720c */ /* 0x000fe20003f06270 */
[----:B-1----:R0:W-:Y:S01]  /*cb70*/  SYNCS.ARRIVE.TRANS64.RED.A1T0 RZ, [R22+URZ], RZ ;  /* 0x000000ff16ff79a7 */ /* 0x0021e2000810043f */
[----:B------:R-:W-:Y:S01]  /*cb80*/  SHF.R.S32.HI R19, RZ, 0x1f, R18 ;  /* 0x0000001fff137819 */ /* 0x000fe20000011412 */
[----:B------:R-:W-:Y:S01]  /*cb90*/  IMAD R3, R57, UR5, R0 ;  /* 0x0000000539037c24 */ /* 0x000fe2000f8e0200 */
[----:B------:R-:W-:Y:S01]  /*cba0*/  BSSY B1, `(.L_x_5797) ;  /* 0x0000014000017945 */ /* 0x000fe20003800000 */
[----:B------:R-:W-:-:S04]  /*cbb0*/  IMAD.WIDE R44, R222, 0x80, R18 ;  /* 0x00000080de2c7825 */ /* 0x000fc800078e0212 */
[----:B------:R-:W-:Y:S01]  /*cbc0*/  IMAD.IADD R55, R47, 0x1, R3 ;  /* 0x000000012f377824 */ /* 0x000fe200078e0203 */
[----:B0-----:R-:W-:Y:S06]  /*cbd0*/  @P2 BRA `(.L_x_5798) ;  /* 0x0000000000402947 */ /* 0x001fec0003800000 */
[----:B------:R-:W-:Y:S01]  /*cbe0*/  ULDC.64 UR4, c[0x0][0xad8] ;  /* 0x0002b60000047ab9 */ /* 0x000fe20000000a00 */
[----:B------:R-:W-:Y:S01]  /*cbf0*/  IMAD.MOV.U32 R20, RZ, RZ, R46 ;  /* 0x000000ffff147224 */ /* 0x000fe200078e002e */
[----:B------:R-:W-:Y:S01]  /*cc00*/  ULDC.64 UR6, c[0x0][0xa80] ;  /* 0x0002a00000067ab9 */ /* 0x000fe20000000a00 */
[----:B------:R-:W-:Y:S02]  /*cc10*/  IMAD.MOV.U32 R21, RZ, RZ, R55 ;  /* 0x000000ffff157224 */ /* 0x000fe400078e0037 */
[----:B------:R-:W-:Y:S02]  /*cc20*/  IMAD R3, R45, UR4, RZ ;  /* 0x000000042d037c24 */ /* 0x000fe4000f8e02ff */
[----:B------:R-:W-:Y:S02]  /*cc30*/  VIADD R0, R17, 0x40 ;  /* 0x0000004011007836 */ /* 0x000fe40000000000 */
[----:B------:R-:W-:Y:S01]  /*cc40*/  IMAD.WIDE.U32 R20, R44, UR4, R20 ;  /* 0x000000042c147c25 */ /* 0x000fe2000f8e0014 */
[----:B------:R-:W-:-:S02]  /*cc50*/  ULDC UR4, c[0x0][0xa8c] ;  /* 0x0002a30000047ab9 */ /* 0x000fc40000000800 */
[----:B------:R-:W-:Y:S01]  /*cc60*/  ISETP.GE.AND P2, PT, R17, UR4, PT ;  /* 0x0000000411007c0c */ /* 0x000fe2000bf46270 */
[----:B------:R-:W-:Y:S01]  /*cc70*/  IMAD R3, R44, UR5, R3 ;  /* 0x000000052c037c24 */ /* 0x000fe2000f8e0203 */
[----:B------:R-:W-:Y:S02]  /*cc80*/  ISETP.GE.AND P3, PT, R0, UR4, PT ;  /* 0x0000000400007c0c */ /* 0x000fe4000bf66270 */
[----:B------:R-:W-:Y:S01]  /*cc90*/  LEA R52, P5, R20, UR6, 0x1 ;  /* 0x0000000614347c11 */ /* 0x000fe2000f8a08ff */
[----:B------:R-:W-:-:S05]  /*cca0*/  IMAD.IADD R3, R21, 0x1, R3 ;  /* 0x0000000115037824 */ /* 0x000fca00078e0203 */
[----:B------:R-:W-:-:S05]  /*ccb0*/  LEA.HI.X R53, R20, UR7, R3, 0x1, P5 ;  /* 0x0000000714357c11 */ /* 0x000fca000a8f0c03 */
[----:B-----5:R0:W-:Y:S04]  /*ccc0*/  @!P2 STG.E.128 desc[UR60][R52.64], R36 ;  /* 0x000000243400a986 */ /* 0x0201e8000c101d3c */
[----:B------:R0:W-:Y:S02]  /*ccd0*/  @!P3 STG.E.128 desc[UR60][R52.64+0x80], R40 ;  /* 0x000080283400b986 */ /* 0x0001e4000c101d3c */
.L_x_5798:
[----:B------:R-:W-:Y:S05]  /*cce0*/  BSYNC B1 ;  /* 0x0000000000017941 */ /* 0x000fea0003800000 */
.L_x_5797:
[----:B------:R-:W-:Y:S04]  /*ccf0*/  BSSY B1, `(.L_x_5799) ;  /* 0x0000014000017945 */ /* 0x000fe80003800000 */
[----:B------:R-:W-:Y:S05]  /*cd00*/  @P4 BRA `(.L_x_5800) ;  /* 0x0000000000484947 */ /* 0x000fea0003800000 */
[----:B------:R-:W-:Y:S01]  /*cd10*/  IADD3 R3, P2, R44, 0x20, RZ ;  /* 0x000000202c037810 */ /* 0x000fe20007f5e0ff */
[----:B------:R-:W-:Y:S01]  /*cd20*/  ULDC.64 UR4, c[0x0][0xad8] ;  /* 0x0002b60000047ab9 */ /* 0x000fe20000000a00 */
[----:B------:R-:W-:Y:S01]  /*cd30*/  IMAD.MOV.U32 R20, RZ, RZ, R46 ;  /* 0x000000ffff147224 */ /* 0x000fe200078e002e */
[----:B------:R-:W-:Y:S01]  /*cd40*/  ULDC.64 UR6, c[0x0][0xa80] ;  /* 0x0002a00000067ab9 */ /* 0x000fe20000000a00 */
[----:B------:R-:W-:Y:S02]  /*cd50*/  IMAD.MOV.U32 R21, RZ, RZ, R55 ;  /* 0x000000ffff157224 */ /* 0x000fe400078e0037 */
[----:B------:R-:W-:Y:S02]  /*cd60*/  IMAD.X R0, RZ, RZ, R45, P2 ;  /* 0x000000ffff007224 */ /* 0x000fe400010e062d */
[----:B------:R-:W-:Y:S02]  /*cd70*/  VIADD R22, R17, 0x40 ;  /* 0x0000004011167836 */ /* 0x000fe40000000000 */
[----:B------:R-:W-:-:S02]  /*cd80*/  IMAD R0, R0, UR4, RZ ;  /* 0x0000000400007c24 */ /* 0x000fc4000f8e02ff */
[----:B------:R-:W-:Y:S01]  /*cd90*/  IMAD.WIDE.U32 R20, R3, UR4, R20 ;  /* 0x0000000403147c25 */ /* 0x000fe2000f8e0014 */
[----:B------:R-:W-:Y:S02]  /*cda0*/  ULDC UR4, c[0x0][0xa8c] ;  /* 0x0002a30000047ab9 */ /* 0x000fe40000000800 */
[----:B------:R-:W-:Y:S01]  /*cdb0*/  ISETP.GE.AND P3, PT, R17, UR4, PT ;  /* 0x0000000411007c0c */ /* 0x000fe2000bf66270 */
[----:B------:R-:W-:Y:S01]  /*cdc0*/  IMAD R3, R3, UR5, R0 ;  /* 0x0000000503037c24 */ /* 0x000fe2000f8e0200 */
[----:B------:R-:W-:Y:S02]  /*cdd0*/  ISETP.GE.AND P4, PT, R22, UR4, PT ;  /* 0x0000000416007c0c */ /* 0x000fe4000bf86270 */
[----:B0----5:R-:W-:Y:S01]  /*cde0*/  LEA R36, P2, R20, UR6, 0x1 ;  /* 0x0000000614247c11 */ /* 0x021fe2000f8408ff */
[----:B------:R-:W-:-:S05]  /*cdf0*/  IMAD.IADD R3, R21, 0x1, R3 ;  /* 0x0000000115037824 */ /* 0x000fca00078e0203 */
[----:B------:R-:W-:-:S05]  /*ce00*/  LEA.HI.X R37, R20, UR7, R3, 0x1, P2 ;  /* 0x0000000714257c11 */ /* 0x000fca00090f0c03 */
[----:B------:R1:W-:Y:S04]  /*ce10*/  @!P3 STG.E.128 desc[UR60][R36.64], R28 ;  /* 0x0000001c2400b986 */ /* 0x0003e8000c101d3c */
[----:B------:R1:W-:Y:S02]  /*ce20*/  @!P4 STG.E.128 desc[UR60][R36.64+0x80], R32 ;  /* 0x000080202400c986 */ /* 0x0003e4000c101d3c */
.L_x_5800:
[----:B------:R-:W-:Y:S05]  /*ce30*/  BSYNC B1 ;  /* 0x0000000000017941 */ /* 0x000fea0003800000 */
.L_x_5799:
        /* <DEDUP_REMOVED lines=15> */
[----:B-1---5:R-:W-:Y:S01]  /*cf30*/  LEA R28, P0, R20, UR6, 0x1 ;  /* 0x00000006141c7c11 */ /* 0x022fe2000f8008ff */
[----:B------:R-:W-:-:S05]  /*cf40*/  IMAD.IADD R3, R21, 0x1, R3 ;  /* 0x0000000115037824 */ /* 0x000fca00078e0203 */
[----:B------:R-:W-:-:S05]  /*cf50*/  LEA.HI.X R29, R20, UR7, R3, 0x1, P0 ;  /* 0x00000007141d7c11 */ /* 0x000fca00080f0c03 */
[----:B------:R2:W-:Y:S04]  /*cf60*/  @!P2 STG.E.128 desc[UR60][R28.64], R12 ;  /* 0x0000000c1c00a986 */ /* 0x0005e8000c101d3c */
[----:B------:R2:W-:Y:S02]  /*cf70*/  @!P3 STG.E.128 desc[UR60][R28.64+0x80], R24 ;  /* 0x000080181c00b986 */ /* 0x0005e4000c101d3c */
.L_x_5802:
[----:B------:R-:W-:Y:S05]  /*cf80*/  BSYNC B1 ;  /* 0x0000000000017941 */ /* 0x000fea0003800000 */
.L_x_5801:
[----:B------:R-:W-:Y:S05]  /*cf90*/  @P1 BRA `(.L_x_5803) ;  /* 0x0000000800d01947 */ /* 0x000fea0003800000 */
[----:B------:R-:W-:Y:S01]  /*cfa0*/  IADD3 R3, P0, R44, 0x60, RZ ;  /* 0x000000602c037810 */ /* 0x000fe20007f1e0ff */
[----:B------:R-:W-:Y:S01]  /*cfb0*/  ULDC.64 UR6, c[0x0][0xad8] ;  /* 0x0002b60000067ab9 */ /* 0x000fe20000000a00 */
[----:B--2--5:R-:W-:Y:S01]  /*cfc0*/  IMAD.MOV.U32 R12, RZ, RZ, R46 ;  /* 0x000000ffff0c7224 */ /* 0x024fe200078e002e */
[----:B------:R-:W-:Y:S01]  /*cfd0*/  ULDC UR4, c[0x0][0xa8c] ;  /* 0x0002a30000047ab9 */ /* 0x000fe20000000800 */
[----:B------:R-:W-:Y:S01]  /*cfe0*/  IMAD.MOV.U32 R13, RZ, RZ, R55 ;  /* 0x000000ffff0d7224 */ /* 0x000fe200078e0037 */
[----:B------:R-:W-:Y:S01]  /*cff0*/  ISETP.GE.AND P1, PT, R17, UR4, PT ;  /* 0x0000000411007c0c */ /* 0x000fe2000bf26270 */
[----:B------:R-:W-:Y:S02]  /*d000*/  IMAD.X R44, RZ, RZ, R45, P0 ;  /* 0x000000ffff2c7224 */ /* 0x000fe400000e062d */
[----:B------:R-:W-:-:S04]  /*d010*/  IMAD.WIDE.U32 R12, R3, UR6, R12 ;  /* 0x00000006030c7c25 */ /* 0x000fc8000f8e000c */
[----:B------:R-:W-:Y:S02]  /*d020*/  IMAD R44, R44, UR6, RZ ;  /* 0x000000062c2c7c24 */ /* 0x000fe4000f8e02ff */
[----:B------:R-:W-:Y:S02]  /*d030*/  VIADD R0, R17, 0x40 ;  /* 0x0000004011007836 */ /* 0x000fe40000000000 */
[----:B------:R-:W-:Y:S01]  /*d040*/  IMAD R3, R3, UR7, R44 ;  /* 0x0000000703037c24 */ /* 0x000fe2000f8e022c */
[----:B------:R-:W-:Y:S02]  /*d050*/  ULDC.64 UR6, c[0x0][0xa80] ;  /* 0x0002a00000067ab9 */ /* 0x000fe40000000a00 */
[----:B------:R-:W-:Y:S01]  /*d060*/  LEA R14, P0, R12, UR6, 0x1 ;  /* 0x000000060c0e7c11 */ /* 0x000fe2000f8008ff */
[----:B------:R-:W-:-:S05]  /*d070*/  IMAD.IADD R3, R13, 0x1, R3 ;  /* 0x000000010d037824 */ /* 0x000fca00078e0203 */
[----:B------:R-:W-:Y:S02]  /*d080*/  LEA.HI.X R15, R12, UR7, R3, 0x1, P0 ;  /* 0x000000070c0f7c11 */ /* 0x000fe400080f0c03 */
[----:B------:R-:W-:-:S03]  /*d090*/  ISETP.GE.AND P0, PT, R0, UR4, PT ;  /* 0x0000000400007c0c */ /* 0x000fc6000bf06270 */
[----:B------:R3:W-:Y:S10]  /*d0a0*/  @!P1 STG.E.128 desc[UR60][R14.64], R4 ;  /* 0x000000040e009986 */ /* 0x0007f4000c101d3c */
[----:B------:R-:W-:Y:S05]  /*d0b0*/  @P0 BRA `(.L_x_5803) ;  /* 0x0000000800880947 */ /* 0x000fea0003800000 */
[----:B------:R4:W-:Y:S01]  /*d0c0*/  STG.E.128 desc[UR60][R14.64+0x80], R8 ;  /* 0x000080080e007986 */ /* 0x0009e2000c101d3c */
[----:B------:R-:W-:Y:S05]  /*d0d0*/  BRA `(.L_x_5803) ;  /* 0x0000000800807947 */ /* 0x000fea0003800000 */
.L_x_5795:
        /* <DEDUP_REMOVED lines=22> */
.L_x_5804:
        /* <DEDUP_REMOVED lines=29> */
.L_x_5806:
[----:B------:R-:W-:Y:S05]  /*d410*/  BSYNC B1 ;  /* 0x0000000000017941 */ /* 0x000fea0003800000 */
.L_x_5805:
        /* <DEDUP_REMOVED lines=10> */
[----:B------:R-:W-:Y:S01]  /*d4c0*/  IMAD.IADD R5, R5, 0x1, R9 ;  /* 0x0000000105057824 */ /* 0x000fe200078e0209 */
[C---:B------:R-:W-:Y:S01]  /*d4d0*/  ISETP.GE.AND P2, PT, R18.reuse, R7, PT ;  /* 0x000000071200720c */ /* 0x040fe20003f46270 */
[----:B------:R-:W-:Y:S01]  /*d4e0*/  VIADD R6, R18, 0x20 ;  /* 0x0000002012067836 */ /* 0x000fe20000000000 */
[----:B------:R-:W-:Y:S01]  /*d4f0*/  SHF.R.S32.HI R9, RZ, 0x1f, R18 ;  /* 0x0000001fff097819 */ /* 0x000fe20000011412 */
[----:B------:R-:W-:-:S02]  /*d500*/  IMAD R3, R221, UR5, R0 ;  /* 0x00000005dd037c24 */ /* 0x000fc4000f8e0200 */
[----:B------:R-:W-:Y:S01]  /*d510*/  VIADD R0, R18, 0x40 ;  /* 0x0000004012007836 */ /* 0x000fe20000000000 */
[-C--:B------:R-:W-:Y:S01]  /*d520*/  ISETP.GE.AND P3, PT, R6, R7.reuse, PT ;  /* 0x000000070600720c */ /* 0x080fe20003f66270 */
[----:B------:R-:W-:Y:S01]  /*d530*/  IMAD.WIDE.U32 R4, R221, UR4, R4 ;  /* 0x00000004dd047c25 */ /* 0x000fe2000f8e0004 */
[----:B------:R-:W-:Y:S02]  /*d540*/  ULDC.64 UR4, c[0x0][0xae8] ;  /* 0x0002ba0000047ab9 */ /* 0x000fe40000000a00 */
[-C--:B------:R-:W-:Y:S01]  /*d550*/  ISETP.GE.AND P1, PT, R0, R7.reuse, PT ;  /* 0x000000070000720c */ /* 0x080fe20003f26270 */
[----:B------:R-:W-:Y:S02]  /*d560*/  VIADD R6, R18, 0x60 ;  /* 0x0000006012067836 */ /* 0x000fe40000000000 */
[----:B------:R-:W-:Y:S02]  /*d570*/  IMAD.IADD R5, R5, 0x1, R3 ;  /* 0x0000000105057824 */ /* 0x000fe400078e0203 */
[----:B------:R-:W-:Y:S01]  /*d580*/  IMAD R0, R223, UR4, RZ ;  /* 0x00000004df007c24 */ /* 0x000fe2000f8e02ff */
[----:B------:R-:W-:Y:S01]  /*d590*/  ISETP.GE.AND P0, PT, R6, R7, PT ;  /* 0x000000070600720c */ /* 0x000fe20003f06270 */
[----:B------:R-:W-:-:S04]  /*d5a0*/  IMAD.WIDE.U32 R6, R11, UR4, R4 ;  /* 0x000000040b067c25 */ /* 0x000fc8000f8e0004 */
[----:B------:R-:W-:Y:S02]  /*d5b0*/  IMAD R3, R11, UR5, R0 ;  /* 0x000000050b037c24 */ /* 0x000fe4000f8e0200 */
[----:B------:R-:W-:Y:S02]  /*d5c0*/  IMAD.MOV.U32 R8, RZ, RZ, R18 ;  /* 0x000000ffff087224 */ /* 0x000fe400078e0012 */
[----:B------:R-:W-:Y:S02]  /*d5d0*/  IMAD.IADD R11, R7, 0x1, R3 ;  /* 0x00000001070b7824 */ /* 0x000fe400078e0203 */
[----:B------:R-:W-:Y:S01]  /*d5e0*/  IMAD.WIDE R8, R222, 0x80, R8 ;  /* 0x00000080de087825 */ /* 0x000fe200078e0208 */
[----:B------:R-:W-:Y:S06]  /*d5f0*/  @P2 BRA `(.L_x_5808) ;  /* 0x0000000000402947 */ /* 0x000fec0003800000 */
        /* <DEDUP_REMOVED lines=14> */
[----:B------:R2:W-:Y:S04]  /*d6e0*/  @!P4 STG.E.128 desc[UR60][R12.64], RZ ;  /* 0x000000ff0c00c986 */ /* 0x0005e8000c101d3c */
[----:B------:R2:W-:Y:S02]  /*d6f0*/  @!P5 STG.E.128 desc[UR60][R12.64+0x80], RZ ;  /* 0x000080ff0c00d986 */ /* 0x0005e4000c101d3c */
.L_x_5808:
[----:B------:R-:W-:Y:S05]  /*d700*/  BSYNC B1 ;  /* 0x0000000000017941 */ /* 0x000fea0003800000 */
.L_x_5807:
        /* <DEDUP_REMOVED lines=15> */
[----:B--2---:R-:W-:Y:S01]  /*d800*/  LEA R12, P2, R4, UR6, 0x1 ;  /* 0x00000006040c7c11 */ /* 0x004fe2000f8408ff */
[----:B------:R-:W-:-:S05]  /*d810*/  IMAD.IADD R3, R5, 0x1, R3 ;  /* 0x0000000105037824 */ /* 0x000fca00078e0203 */
[----:B------:R-:W-:-:S05]  /*d820*/  LEA.HI.X R13, R4, UR7, R3, 0x1, P2 ;  /* 0x00000007040d7c11 */ /* 0x000fca00090f0c03 */
[----:B------:R3:W-:Y:S04]  /*d830*/  @!P3 STG.E.128 desc[UR60][R12.64], RZ ;  /* 0x000000ff0c00b986 */ /* 0x0007e8000c101d3c */
[----:B------:R3:W-:Y:S02]  /*d840*/  @!P4 STG.E.128 desc[UR60][R12.64+0x80], RZ ;  /* 0x000080ff0c00c986 */ /* 0x0007e4000c101d3c */
.L_x_5810:
[----:B------:R-:W-:Y:S05]  /*d850*/  BSYNC B1 ;  /* 0x0000000000017941 */ /* 0x000fea0003800000 */
.L_x_5809:
        /* <DEDUP_REMOVED lines=15> */
[----:B--23--:R-:W-:Y:S01]  /*d950*/  LEA R12, P1, R4, UR6, 0x1 ;  /* 0x00000006040c7c11 */ /* 0x00cfe2000f8208ff */
[----:B------:R-:W-:-:S05]  /*d960*/  IMAD.IADD R3, R5, 0x1, R3 ;  /* 0x0000000105037824 */ /* 0x000fca00078e0203 */
[----:B------:R-:W-:-:S05]  /*d970*/  LEA.HI.X R13, R4, UR7, R3, 0x1, P1 ;  /* 0x00000007040d7c11 */ /* 0x000fca00088f0c03 */
[----:B------:R4:W-:Y:S04]  /*d980*/  @!P2 STG.E.128 desc[UR60][R12.64], RZ ;  /* 0x000000ff0c00a986 */ /* 0x0009e8000c101d3c */
[----:B------:R4:W-:Y:S02]  /*d990*/  @!P3 STG.E.128 desc[UR60][R12.64+0x80], RZ ;  /* 0x000080ff0c00b986 */ /* 0x0009e4000c101d3c */
.L_x_5812:
[----:B------:R-:W-:Y:S05]  /*d9a0*/  BSYNC B1 ;  /* 0x0000000000017941 */ /* 0x000fea0003800000 */
.L_x_5811:
        /* <DEDUP_REMOVED lines=19> */
.L_x_5803:
[----:B------:R-:W-:Y:S05]  /*dae0*/  BSYNC B0 ;  /* 0x0000000000007941 */ /* 0x000fea0003800000 */
.L_x_5794:
[----:B------:R-:W-:Y:S02]  /*daf0*/  ULDC UR4, c[0x0][0xc14] ;  /* 0x0003050000047ab9 */ /* 0x000fe40000000800 */
[----:B-1----:R-:W-:-:S13]  /*db00*/  ISETP.GE.AND P0, PT, R51, UR4, PT ;  /* 0x0000000433007c0c */ /* 0x002fda000bf06270 */
[----:B------:R-:W-:Y:S05]  /*db10*/  @!P0 BRA `(.L_x_5813) ;  /* 0xffffff30009c8947 */ /* 0x000fea000383ffff */
[----:B------:R-:W-:Y:S05]  /*db20*/  EXIT ;  /* 0x000000000000794d */ /* 0x000fea0003800000 */
.L_x_5769:
[----:B------:R-:W-:-:S08]  /*db30*/  NOP ;  /* 0x0000000000007918 */ /* 0x000fd00000000000 */
[----:B--2---:R-:W0:-:S00]  /*db40*/  USETMAXREG.DEALLOC.CTAPOOL 0x18 ;  /* 0x00000018000079c8 */ /* 0x004e0000080e0500 */
        /* <DEDUP_REMOVED lines=59> */
.L_x_5818:
        /* <DEDUP_REMOVED lines=16> */
.L_x_5817:
[----:B------:R-:W-:Y:S05]  /*e000*/  BSYNC B0 ;  /* 0x0000000000007941 */ /* 0x000fea0003800000 */
.L_x_5816:
        /* <DEDUP_REMOVED lines=26> */
.L_x_5814:
        /* <DEDUP_REMOVED lines=16> */
.L_x_5819:
        /* <DEDUP_REMOVED lines=25> */
.L_x_5815:
[----:B------:R-:W-:Y:S02]  /*e440*/  IMAD.MOV.U32 R17, RZ, RZ, RZ ;  /* 0x000000ffff117224 */ /* 0x000fe400078e00ff */
[----:B------:R-:W-:Y:S02]  /*e450*/  IMAD.U32 R16, RZ, RZ, UR6 ;  /* 0x00000006ff107e24 */ /* 0x000fe4000f8e00ff */
[----:B------:R-:W-:-:S07]  /*e460*/  IMAD.MOV.U32 R18, RZ, RZ, RZ ;  /* 0x000000ffff127224 */ /* 0x000fce00078e00ff */
.L_x_5820:
        /* <DEDUP_REMOVED lines=20> */
.L_x_5885:
        /* <DEDUP_REMOVED lines=51> */
.L_x_5822:
        /* <DEDUP_REMOVED lines=29> */
.L_x_5824:
        /* <DEDUP_REMOVED lines=23> */
.L_x_5826:
        /* <DEDUP_REMOVED lines=20> */
.L_x_5828:
        /* <DEDUP_REMOVED lines=16> */
.L_x_5827:
        /* <DEDUP_REMOVED lines=31> */
.L_x_5829:
        /* <DEDUP_REMOVED lines=16> */
.L_x_5830:
        /* <DEDUP_REMOVED lines=16> */
.L_x_5901:
[----:B------:R-:W2:Y:S01]  /*f250*/  LDL R7, [R1+0x18] ;  /* 0x0000180001077983 */ /* 0x000ea20000100800 */
[----:B------:R-:W-:Y:S01]  /*f260*/  UMOV UR4, 0xffffffff ;  /* 0xffffffff00047882 */ /* 0x000fe20000000000 */
[----:B------:R-:W-:Y:S01]  /*f270*/  SHF.R.S32.HI R12, RZ, 0x1f, R0 ;  /* 0x0000001fff0c7819 */ /* 0x000fe20000011400 */
[----:B--2---:R-:W-:Y:S01]  /*f280*/  VIADD R7, R7, 0xffffffff ;  /* 0xffffffff07077836 */ /* 0x004fe20000000000 */
[----:B------:R-:W-:Y:S06]  /*f290*/  BRA.DIV UR4, `(.L_x_5832) ;  /* 0x00000036042c7947 */ /* 0x000fec000b800000 */
[----:B------:R-:W-:-:S13]  /*f2a0*/  ELECT P6, URZ, PT ;  /* 0x00000000003f782f */ /* 0x000fda00038c0000 */
.L_x_5904:
        /* <DEDUP_REMOVED lines=24> */
.L_x_5834:
        /* <DEDUP_REMOVED lines=9> */
.L_x_5905:
        /* <DEDUP_REMOVED lines=11> */
.L_x_5836:
        /* <DEDUP_REMOVED lines=21> */
[----:B------:R-:W-:-:S03]  /*f6c0*/  UIADD3 UR14, UR6, 0x23c00, URZ ;  /* 0x00023c00060e7890 */ /* 0x000fc6000fffe03f */
[----:B------:R-:W-:-:S04]  /*f6d0*/  UMOV UR6, 0x0 ;  /* 0x0000000000067882 */ /* 0x000fc80000000000 */
[----:B------:R0:W-:Y:S02]  /*f6e0*/  UTMALDG.4D [UR8], [UR4], desc[UR6] ;  /* 0x00000608040075b4 */ /* 0x0001e40008019000 */
[----:B0-----:R-:W-:Y:S01]  /*f6f0*/  UMOV UR8, UR14 ;  /* 0x0000000e00087c82 */ /* 0x001fe20008000000 */
[----:B------:R-:W-:Y:S02]  /*f700*/  UMOV UR10, UR15 ;  /* 0x0000000f000a7c82 */ /* 0x000fe40008000000 */
[----:B------:R0:W-:Y:S02]  /*f710*/  UTMALDG.4D [UR8], [UR4], desc[UR6] ;  /* 0x00000608040075b4 */ /* 0x0001e40008019000 */
[----:B0-----:R-:W-:Y:S01]  /*f720*/  NOP ;  /* 0x0000000000007918 */ /* 0x001fe20000000000 */
.L_x_5833:
        /* <DEDUP_REMOVED lines=9> */
[----:B------:R-:W-:Y:S01]  /*f7c0*/  @P0 R2UR UR11, R17 ;  /* 0x00000000110b02ca */ /* 0x000fe200000e0000 */
[----:B------:R-:W-:Y:S01]  /*f7d0*/  UIADD3.X UR5, URZ, UR37, URZ, UP0, !UPT ;  /* 0x000000253f057290 */ /* 0x000fe200087fe43f */
[----:B------:R-:W-:Y:S01]  /*f7e0*/  BSSY B0, `(.L_x_5837) ;  /* 0x000001b000007945 */ /* 0x000fe20003800000 */
[----:B------:R-:W-:Y:S01]  /*f7f0*/  UMOV UR7, 0x12f00000 ;  /* 0x12f0000000077882 */ /* 0x000fe20000000000 */
[----:B------:R-:W-:Y:S01]  /*f800*/  UMOV UR10, URZ ;  /* 0x0000003f000a7c82 */ /* 0x000fe20008000000 */
[----:B------:R-:W-:Y:S01]  /*f810*/  UMOV UR14, 0x0 ;  /* 0x00000000000e7882 */ /* 0x000fe20000000000 */
[----:B------:R-:W-:Y:S01]  /*f820*/  UMOV UR15, 0x12f00000 ;  /* 0x12f00000000f7882 */ /* 0x000fe20000000000 */
[----:B------:R-:W-:Y:S01]  /*f830*/  @P0 IMAD.MOV.U32 R8, RZ, RZ, 0x8000 ;  /* 0x00008000ff080424 */ /* 0x000fe200078e00ff */
[----:B0-----:R-:W-:Y:S01]  /*f840*/  LEA R9, R10, R9, 0x18 ;  /* 0x000000090a097211 */ /* 0x001fe200078ec0ff */
[----:B------:R-:W-:Y:S03]  /*f850*/  BAR.SYNC.DEFER_BLOCKING 0x8, 0x120 ;  /* 0x0204800000007b1d */ /* 0x000fe60000010000 */
[----:B------:R-:W-:-:S13]  /*f860*/  R2UR UR16, R9 ;  /* 0x00000000091072ca */ /* 0x000fda00000e0000 */
[----:B------:R-:W-:Y:S02]  /*f870*/  UIADD3 UR8, UR16, 0x16400, URZ ;  /* 0x0001640010087890 */ /* 0x000fe4000fffe03f */
[----:B------:R-:W-:Y:S01]  /*f880*/  UIADD3 UR9, UR16, 0x34800, URZ ;  /* 0x0003480010097890 */ /* 0x000fe2000fffe03f */
[----:B------:R0:W-:Y:S08]  /*f890*/  @P0 SYNCS.ARRIVE.TRANS64 RZ, [R9+URZ+0x34800], R8 ;  /* 0x0348000809ff09a7 */ /* 0x0001f0000800003f */
        /* <DEDUP_REMOVED lines=15> */
.L_x_5906:
[----:B------:R-:W-:Y:S05]  /*f990*/  BSYNC B0 ;  /* 0x0000000000007941 */ /* 0x000fea0003800000 */
.L_x_5837:
        /* <DEDUP_REMOVED lines=44> */
.L_x_5845:
[----:B0-----:R-:W0:Y:S01]  /*fc60*/  S2R R3, SR_CgaCtaId ;  /* 0x0000000000037919 */ /* 0x001e220000008800 */
[----:B------:R-:W-:-:S04]  /*fc70*/  MOV R2, 0x400 ;  /* 0x0000040000027802 */ /* 0x000fc80000000f00 */
[----:B0-----:R-:W-:Y:S02]  /*fc80*/  LEA R2, R3, R2, 0x18 ;  /* 0x0000000203027211 */ /* 0x001fe400078ec0ff */
[----:B------:R-:W-:-:S03]  /*fc90*/  SHF.L.U32 R3, R15, 0x1f, RZ ;  /* 0x0000001f0f037819 */ /* 0x000fc600000006ff */
[----:B------:R-:W-:-:S04]  /*fca0*/  IMAD R2, R13, 0x8, R2 ;  /* 0x000000080d027824 */ /* 0x000fc800078e0202 */
[----:B------:R-:W0:Y:S02]  /*fcb0*/  SYNCS.PHASECHK.TRANS64.TRYWAIT P0, [R2+URZ+0x34840], R3 ;  /* 0x03484003020075a7 */ /* 0x000e24000800017f */
[----:B0-----:R-:W-:Y:S05]  /*fcc0*/  @!P0 BRA `(.L_x_5846) ;  /* 0x0000002800f48947 */ /* 0x001fea0003800000 */
.L_x_5907:
        /* <DEDUP_REMOVED lines=11> */
.L_x_5847:
[----:B------:R-:W2:Y:S01]  /*fd80*/  LDL R17, [R1+0x4] ;  /* 0x0000040001117983 */ /* 0x000ea20000100800 */
[----:B0-----:R-:W-:-:S03]  /*fd90*/  MOV R3, 0x400 ;  /* 0x0000040000037802 */ /* 0x001fc60000000f00 */
[----:B------:R-:W3:Y:S04]  /*fda0*/  LDL.LU R10, [R1+0x8] ;  /* 0x00000800010a7983 */ /* 0x000ee80000300800 */
[----:B------:R-:W4:Y:S01]  /*fdb0*/  LDL R9, [R1] ;  /* 0x0000000001097983 */ /* 0x000f220000100800 */
[----:B------:R-:W0:Y:S01]  /*fdc0*/  S2R R11, SR_CgaCtaId ;  /* 0x00000000000b7919 */ /* 0x000e220000008800 */
[----:B------:R-:W-:Y:S02]  /*fdd0*/  R2UR UR14, R2 ;  /* 0x00000000020e72ca */ /* 0x000fe400000e0000 */
[----:B------:R-:W-:Y:S01]  /*fde0*/  R2UR UR11, R6 ;  /* 0x00000000060b72ca */ /* 0x000fe200000e0000 */
[----:B------:R-:W-:Y:S01]  /*fdf0*/  UIADD3 UR4, UP0, UR36, 0x370, URZ ;  /* 0x0000037024047890 */ /* 0x000fe2000ff1e03f */
[----:B------:R-:W-:-:S02]  /*fe00*/  R2UR UR12, R4 ;  /* 0x00000000040c72ca */ /* 0x000fc400000e0000 */
[----:B-----5:R-:W-:Y:S01]  /*fe10*/  R2UR UR13, R8 ;  /* 0x00000000080d72ca */ /* 0x020fe200000e0000 */
[----:B------:R-:W-:Y:S01]  /*fe20*/  UIADD3.X UR5, URZ, UR37, URZ, UP0, !UPT ;  /* 0x000000253f057290 */ /* 0x000fe200087fe43f */
[----:B0-----:R-:W-:-:S05]  /*fe30*/  LEA R3, R11, R3, 0x18 ;  /* 0x000000030b037211 */ /* 0x001fca00078ec0ff */
[----:B------:R-:W-:-:S05]  /*fe40*/  IMAD R2, R13, 0xb000, R3 ;  /* 0x0000b0000d027824 */ /* 0x000fca00078e0203 */
[----:B------:R-:W-:Y:S01]  /*fe50*/  R2UR UR8, R2 ;  /* 0x00000000020872ca */ /* 0x000fe200000e0000 */
[----:B------:R-:W-:Y:S01]  /*fe60*/  VIADD R3, R3, 0x34800 ;  /* 0x0003480003037836 */ /* 0x000fe20000000000 */
[----:B------:R-:W-:Y:S01]  /*fe70*/  UMOV UR10, URZ ;  /* 0x0000003f000a7c82 */ /* 0x000fe20008000000 */
[----:B------:R-:W-:Y:S01]  /*fe80*/  UMOV UR6, 0x0 ;  /* 0x0000000000067882 */ /* 0x000fe20000000000 */
[----:B------:R-:W-:Y:S01]  /*fe90*/  UMOV UR7, 0x14f00000 ;  /* 0x14f0000000077882 */ /* 0x000fe20000000000 */
[----:B------:R-:W-:-:S08]  /*fea0*/  UMOV UR16, 0x40 ;  /* 0x0000004000107882 */ /* 0x000fd00000000000 */
[----:B------:R-:W-:Y:S01]  /*feb0*/  UIADD3 UR15, UR8, 0x23c00, URZ ;  /* 0x00023c00080f7890 */ /* 0x000fe2000fffe03f */
[----:B--2---:R-:W-:-:S13]  /*fec0*/  R2UR UR9, R17 ;  /* 0x00000000110972ca */ /* 0x004fda00000e0000 */
[----:B------:R-:W-:Y:S02]  /*fed0*/  UIMAD UR11, UR11, 0xb0, UR9 ;  /* 0x000000b00b0b78a4 */ /* 0x000fe4000f8e0209 */
[----:B------:R-:W-:Y:S02]  /*fee0*/  UIADD3 UR9, UR14, 0x34830, URZ ;  /* 0x000348300e097890 */ /* 0x000fe4000fffe03f */
[----:B------:R-:W-:Y:S01]  /*fef0*/  UIADD3 UR14, UR8, 0x1e400, URZ ;  /* 0x0001e400080e7890 */ /* 0x000fe2000fffe03f */
[----:B---3--:R-:W-:Y:S01]  /*ff00*/  SHF.L.U32 R2, R10, 0x1f, RZ ;  /* 0x0000001f0a027819 */ /* 0x008fe200000006ff */
[----:B----4-:R-:W-:-:S05]  /*ff10*/  IMAD R3, R9, 0x8, R3 ;  /* 0x0000000809037824 */ /* 0x010fca00078e0203 */
[----:B------:R-:W-:Y:S02]  /*ff20*/  UMOV UR8, UR14 ;  /* 0x0000000e00087c82 */ /* 0x000fe40008000000 */
[----:B------:R0:W-:Y:S02]  /*ff30*/  UTMALDG.4D [UR8], [UR4], desc[UR6] ;  /* 0x00000608040075b4 */ /* 0x0001e40008019000 */
[----:B0-----:R-:W-:Y:S01]  /*ff40*/  UMOV UR8, UR15 ;  /* 0x0000000f00087c82 */ /* 0x001fe20008000000 */
[----:B------:R-:W-:Y:S02]  /*ff50*/  UMOV UR10, UR16 ;  /* 0x00000010000a7c82 */ /* 0x000fe40008000000 */
[----:B------:R0:W-:Y:S01]  /*ff60*/  UTMALDG.4D [UR8], [UR4], desc[UR6] ;  /* 0x00000608040075b4 */ /* 0x0001e20008019000 */
[----:B------:R-:W1:Y:S02]  /*ff70*/  SYNCS.PHASECHK.TRANS64.TRYWAIT P0, [R3+URZ+0x60], R2 ;  /* 0x00006002030075a7 */ /* 0x000e64000800017f */
[----:B01----:R-:W-:Y:S05]  /*ff80*/  @!P0 BRA `(.L_x_5848) ;  /* 0x0000002800588947 */ /* 0x003fea0003800000 */
.L_x_5908:
        /* <DEDUP_REMOVED lines=13> */
.L_x_5849:
        /* <DEDUP_REMOVED lines=25> */
[----:B------:R-:W-:-:S07]  /*101f0*/  UIADD3 UR14, UR14, 0x5c00, URZ ;  /* 0x00005c000e0e7890 */ /* 0x000fce000fffe03f */
[----:B------:R1:W-:Y:S02]  /*10200*/  UTMALDG.4D [UR8], [UR4], desc[UR6] ;  /* 0x00000608040075b4 */ /* 0x0003e40008019000 */
[----:B-1----:R-:W-:Y:S01]  /*10210*/  UMOV UR8, UR14 ;  /* 0x0000000e00087c82 */ /* 0x002fe20008000000 */
[----:B------:R-:W-:Y:S02]  /*10220*/  UMOV UR10, UR15 ;  /* 0x0000000f000a7c82 */ /* 0x000fe40008000000 */
[----:B------:R0:W-:Y:S02]  /*10230*/  UTMALDG.4D [UR8], [UR4], desc[UR6] ;  /* 0x00000608040075b4 */ /* 0x0001e40008019000 */
[----:B0-----:R-:W-:Y:S01]  /*10240*/  NOP ;  /* 0x0000000000007918 */ /* 0x001fe20000000000 */
.L_x_5844:
[----:B------:R-:W-:Y:S05]  /*10250*/  BSYNC B2 ;  /* 0x0000000000027941 */ /* 0x000fea0003800000 */
.L_x_5843:
[----:B------:R-:W2:Y:S04]  /*10260*/  LDL.LU R2, [R1+0x18] ;  /* 0x0000180001027983 */ /* 0x000ea80000300800 */
[----:B------:R0:W-:Y:S04]  /*10270*/  STL [R1], R13 ;  /* 0x0000000d01007387 */ /* 0x0001e80000100800 */
[----:B------:R0:W-:Y:S02]  /*10280*/  STL [R1+0x8], R15 ;  /* 0x0000080f01007387 */ /* 0x0001e40000100800 */
[----:B0-2---:R-:W-:-:S07]  /*10290*/  VIADD R6, R2, 0xfffffffd ;  /* 0xfffffffd02067836 */ /* 0x005fce0000000000 */
.L_x_5842:
[----:B------:R-:W-:Y:S05]  /*102a0*/  BSYNC B1 ;  /* 0x0000000000017941 */ /* 0x000fea0003800000 */
.L_x_5841:
[----:B------:R-:W-:-:S05]  /*102b0*/  IMAD.MOV R14, RZ, RZ, -R14 ;  /* 0x000000ffff0e7224 */ /* 0x000fca00078e0a0e */
[----:B------:R-:W-:-:S13]  /*102c0*/  ISETP.NE.AND P0, PT, R7, R14, PT ;  /* 0x0000000e0700720c */ /* 0x000fda0003f05270 */
[----:B------:R-:W-:Y:S05]  /*102d0*/  @!P0 BRA `(.L_x_5840) ;  /* 0x0000000c00d88947 */ /* 0x000fea0003800000 */
[----:B------:R-:W-:-:S07]  /*102e0*/  IMAD.MOV.U32 R10, RZ, RZ, R5 ;  /* 0x000000ffff0a7224 */ /* 0x000fce00078e0005 */
.L_x_5864:
        /* <DEDUP_REMOVED lines=32> */
.L_x_5852:
[----:B------:R-:W1:Y:S01]  /*104f0*/  S2R R3, SR_CgaCtaId ;  /* 0x0000000000037919 */ /* 0x000e620000008800 */
[----:B------:R-:W-:-:S04]  /*10500*/  MOV R2, 0x400 ;  /* 0x0000040000027802 */ /* 0x000fc80000000f00 */
[----:B-1----:R-:W-:Y:S02]  /*10510*/  LEA R2, R3, R2, 0x18 ;  /* 0x0000000203027211 */ /* 0x002fe400078ec0ff */
[----:B------:R-:W-:-:S03]  /*10520*/  SHF.L.U32 R3, R8, 0x1f, RZ ;  /* 0x0000001f08037819 */ /* 0x000fc600000006ff */
[----:B------:R-:W-:-:S04]  /*10530*/  IMAD R2, R7, 0x8, R2 ;  /* 0x0000000807027824 */ /* 0x000fc800078e0202 */
[----:B------:R-:W1:Y:S02]  /*10540*/  SYNCS.PHASECHK.TRANS64.TRYWAIT P0, [R2+URZ+0x34840], R3 ;  /* 0x03484003020075a7 */ /* 0x000e64000800017f */
[----:B-1----:R-:W-:Y:S05]  /*10550*/  @!P0 BRA `(.L_x_5853) ;  /* 0x0000002000f88947 */ /* 0x002fea0003800000 */
.L_x_5909:
        /* <DEDUP_REMOVED lines=11> */
.L_x_5854:
[----:B------:R-:W2:Y:S01]  /*10610*/  LDL R15, [R1+0x4] ;  /* 0x00000400010f7983 */ /* 0x000ea20000100800 */
[----:B------:R-:W-:-:S03]  /*10620*/  MOV R13, 0x400 ;  /* 0x00000400000d7802 */ /* 0x000fc60000000f00 */
[----:B-1----:R-:W3:Y:S04]  /*10630*/  LDL.LU R3, [R1+0x8] ;  /* 0x0000080001037983 */ /* 0x002ee80000300800 */
        /* <DEDUP_REMOVED lines=30> */
.L_x_5910:
        /* <DEDUP_REMOVED lines=8> */
.L_x_5856:
        /* <DEDUP_REMOVED lines=23> */
[----:B------:R-:W-:-:S03]  /*10a10*/  UIADD3 UR14, UR6, 0x5c00, URZ ;  /* 0x00005c00060e7890 */ /* 0x000fc6000fffe03f */
[----:B------:R-:W-:-:S04]  /*10a20*/  UMOV UR6, 0x0 ;  /* 0x0000000000067882 */ /* 0x000fc80000000000 */
[----:B------:R1:W-:Y:S02]  /*10a30*/  UTMALDG.4D [UR8], [UR4], desc[UR6] ;  /* 0x00000608040075b4 */ /* 0x0003e40008019000 */
[----:B-1----:R-:W-:Y:S01]  /*10a40*/  UMOV UR8, UR14 ;  /* 0x0000000e00087c82 */ /* 0x002fe20008000000 */
[----:B------:R-:W-:Y:S02]  /*10a50*/  UMOV UR10, UR15 ;  /* 0x0000000f000a7c82 */ /* 0x000fe40008000000 */
[----:B------:R0:W-:Y:S02]  /*10a60*/  UTMALDG.4D [UR8], [UR4], desc[UR6] ;  /* 0x00000608040075b4 */ /* 0x0001e40008019000 */
[----:B0-----:R-:W-:Y:S01]  /*10a70*/  NOP ;  /* 0x0000000000007918 */ /* 0x001fe20000000000 */
.L_x_5851:
[----:B------:R-:W-:Y:S05]  /*10a80*/  BSYNC B1 ;  /* 0x0000000000017941 */ /* 0x000fea0003800000 */
.L_x_5850:
        /* <DEDUP_REMOVED lines=31> */
.L_x_5859:
[----:B------:R-:W2:Y:S01]  /*10c80*/  S2R R3, SR_CgaCtaId ;  /* 0x0000000000037919 */ /* 0x000ea20000008800 */
[----:B------:R-:W-:-:S04]  /*10c90*/  MOV R2, 0x400 ;  /* 0x0000040000027802 */ /* 0x000fc80000000f00 */
[----:B--2---:R-:W-:Y:S02]  /*10ca0*/  LEA R2, R3, R2, 0x18 ;  /* 0x0000000203027211 */ /* 0x004fe400078ec0ff */
[----:B------:R-:W-:-:S03]  /*10cb0*/  SHF.L.U32 R3, R13, 0x1f, RZ ;  /* 0x0000001f0d037819 */ /* 0x000fc600000006ff */
[----:B------:R-:W-:-:S04]  /*10cc0*/  IMAD R2, R14, 0x8, R2 ;  /* 0x000000080e027824 */ /* 0x000fc800078e0202 */
[----:B------:R-:W2:Y:S02]  /*10cd0*/  SYNCS.PHASECHK.TRANS64.TRYWAIT P0, [R2+URZ+0x34840], R3 ;  /* 0x03484003020075a7 */ /* 0x000ea4000800017f */
[----:B--2---:R-:W-:Y:S05]  /*10ce0*/  @!P0 BRA `(.L_x_5860) ;  /* 0x0000001c003c8947 */ /* 0x004fea0003800000 */
.L_x_5911:
        /* <DEDUP_REMOVED lines=11> */
.L_x_5861:
        /* <DEDUP_REMOVED lines=24> */
[----:B------:R-:W-:Y:S01]  /*10f20*/  UIADD3 UR15, UR8, 0x23c00, URZ ;  /* 0x00023c00080f7890 */ /* 0x000fe2000fffe03f */
[----:B------:R-:W-:-:S04]  /*10f30*/  IMAD R2, R7, 0x8, R2 ;  /* 0x0000000807027824 */ /* 0x000fc800078e0202 */
[----:B------:R-:W-:Y:S02]  /*10f40*/  UMOV UR8, UR14 ;  /* 0x0000000e00087c82 */ /* 0x000fe40008000000 */
[----:B------:R0:W-:Y:S02]  /*10f50*/  UTMALDG.4D [UR8], [UR4], desc[UR6] ;  /* 0x00000608040075b4 */ /* 0x0001e40008019000 */
[----:B0-----:R-:W-:Y:S01]  /*10f60*/  UMOV UR8, UR15 ;  /* 0x0000000f00087c82 */ /* 0x001fe20008000000 */
[----:B------:R-:W-:Y:S02]  /*10f70*/  UMOV UR10, UR16 ;  /* 0x00000010000a7c82 */ /* 0x000fe40008000000 */
[----:B------:R0:W-:Y:S01]  /*10f80*/  UTMALDG.4D [UR8], [UR4], desc[UR6] ;  /* 0x00000608040075b4 */ /* 0x0001e20008019000 */
[----:B------:R-:W1:Y:S02]  /*10f90*/  SYNCS.PHASECHK.TRANS64.TRYWAIT P1, [R2+URZ+0x60], R8 ;  /* 0x00006008020075a7 */ /* 0x000e64000802017f */
[----:B01----:R-:W-:Y:S05]  /*10fa0*/  @!P1 BRA `(.L_x_5862) ;  /* 0x0000001800a09947 */ /* 0x003fea0003800000 */
.L_x_5912:
        /* <DEDUP_REMOVED lines=8> */
.L_x_5863:
        /* <DEDUP_REMOVED lines=26> */
[----:B------:R-:W-:Y:S02]  /*111d0*/  UMOV UR10, UR15 ;  /* 0x0000000f000a7c82 */ /* 0x000fe40008000000 */
[----:B------:R1:W-:Y:S02]  /*111e0*/  UTMALDG.4D [UR8], [UR4], desc[UR6] ;  /* 0x00000608040075b4 */ /* 0x0003e40008019000 */
[----:B-1----:R-:W-:Y:S01]  /*111f0*/  NOP ;  /* 0x0000000000007918 */ /* 0x002fe20000000000 */
.L_x_5858:
[----:B------:R-:W-:Y:S05]  /*11200*/  BSYNC B1 ;  /* 0x0000000000017941 */ /* 0x000fea0003800000 */
.L_x_5857:
[C---:B------:R-:W-:Y:S01]  /*11210*/  ISETP.GT.AND P0, PT, R6.reuse, 0x1, PT ;  /* 0x000000010600780c */ /* 0x040fe20003f04270 */
[----:B------:R-:W-:-:S12]  /*11220*/  VIADD R6, R6, 0xfffffffe ;  /* 0xfffffffe06067836 */ /* 0x000fd80000000000 */
[----:B------:R-:W-:Y:S05]  /*11230*/  @P0 BRA `(.L_x_5864) ;  /* 0xfffffff0002c0947 */ /* 0x000fea000383ffff */
.L_x_5840:
[----:B------:R-:W-:Y:S05]  /*11240*/  BSYNC B0 ;  /* 0x0000000000007941 */ /* 0x000fea0003800000 */
.L_x_5839:
        /* <DEDUP_REMOVED lines=17> */
.L_x_5866:
[----:B------:R-:W-:Y:S05]  /*11360*/  BSYNC B0 ;  /* 0x0000000000007941 */ /* 0x000fea0003800000 */
.L_x_5865:
        /* <DEDUP_REMOVED lines=11> */
.L_x_5913:
        /* <DEDUP_REMOVED lines=11> */
.L_x_5870:
        /* <DEDUP_REMOVED lines=24> */
[----:B-1----:R-:W-:Y:S01]  /*11650*/  UMOV UR8, UR14 ;  /* 0x0000000e00087c82 */ /* 0x002fe20008000000 */
[----:B------:R-:W-:Y:S02]  /*11660*/  UMOV UR10, UR15 ;  /* 0x0000000f000a7c82 */ /* 0x000fe40008000000 */
[----:B------:R1:W-:Y:S02]  /*11670*/  UTMALDG.4D [UR8], [UR4], desc[UR6] ;  /* 0x00000608040075b4 */ /* 0x0003e40008019000 */
[----:B-1----:R-:W-:Y:S01]  /*11680*/  NOP ;  /* 0x0000000000007918 */ /* 0x002fe20000000000 */
.L_x_5868:
[----:B------:R-:W-:Y:S05]  /*11690*/  BSYNC B0 ;  /* 0x0000000000007941 */ /* 0x000fea0003800000 */
.L_x_5867:
        /* <DEDUP_REMOVED lines=9> */
.L_x_5825:
[----:B------:R-:W-:Y:S05]  /*11730*/  BSYNC B6 ;  /* 0x0000000000067941 */ /* 0x000fea0003800000 */
.L_x_5823:
[----:B------:R-:W-:-:S03]  /*11740*/  UMOV UR4, 0xffffffff ;  /* 0xffffffff00047882 */ /* 0x000fc60000000000 */
[----:B------:R-:W-:Y:S05]  /*11750*/  BRA.DIV UR4, `(.L_x_5871) ;  /* 0x0000001204dc7947 */ /* 0x000fea000b800000 */
[----:B------:R2:W3:Y:S04]  /*11760*/  SHFL.IDX PT, R4, R16, RZ, 0x1f ;  /* 0x00001fff10047589 */ /* 0x0004e800000e0000 */
[----:B------:R2:W4:Y:S02]  /*11770*/  SHFL.IDX PT, R5, R16, 0x1, 0x1f ;  /* 0x00201f0010057f89 */ /* 0x00052400000e0000 */
.L_x_5917:
        /* <DEDUP_REMOVED lines=13> */
.L_x_5873:
[----:B------:R-:W-:Y:S05]  /*11850*/  BSYNC B0 ;  /* 0x0000000000007941 */ /* 0x000fea0003800000 */
.L_x_5872:
        /* <DEDUP_REMOVED lines=23> */
.L_x_5925:
[----:B------:R-:W-:Y:S02]  /*119d0*/  ULDC UR4, c[0x0][0xc10] ;  /* 0x0003040000047ab9 */ /* 0x000fe40000000800 */
[----:B--2---:R-:W-:-:S04]  /*119e0*/  IMAD.U32 R16, RZ, RZ, UR4 ;  /* 0x00000004ff107e24 */ /* 0x004fc8000f8e00ff */
[----:B-1----:R-:W-:-:S04]  /*119f0*/  IMAD R6, R14, R16, RZ ;  /* 0x000000100e067224 */ /* 0x002fc800078e02ff */
[----:B----4-:R-:W-:-:S05]  /*11a00*/  IMAD.IADD R5, R5, 0x1, R6 ;  /* 0x0000000105057824 */ /* 0x010fca00078e0206 */
[----:B---3--:R-:W-:-:S13]  /*11a10*/  ISETP.GT.AND P0, PT, R5, R4, PT ;  /* 0x000000040500720c */ /* 0x008fda0003f04270 */
[----:B------:R-:W-:Y:S05]  /*11a20*/  @P0 BRA `(.L_x_5875) ;  /* 0x0000000000b40947 */ /* 0x000fea0003800000 */
[----:B------:R-:W1:Y:S02]  /*11a30*/  LDC R0, c[0x0][0xc14] ;  /* 0x00030500ff007b82 */ /* 0x000e640000000800 */
.L_x_5880:
        /* <DEDUP_REMOVED lines=14> */
.L_x_5878:
[----:B------:R-:W-:Y:S05]  /*11b20*/  BSYNC B0 ;  /* 0x0000000000007941 */ /* 0x000fea0003800000 */
.L_x_5877:
        /* <DEDUP_REMOVED lines=23> */
.L_x_5933:
[----:B------:R-:W-:Y:S02]  /*11ca0*/  ULDC UR4, c[0x0][0xc10] ;  /* 0x0003040000047ab9 */ /* 0x000fe40000000800 */
[----:B------:R-:W-:-:S04]  /*11cb0*/  IMAD.U32 R16, RZ, RZ, UR4 ;  /* 0x00000004ff107e24 */ /* 0x000fc8000f8e00ff */
[----:B-1----:R-:W-:-:S04]  /*11cc0*/  IMAD R6, R14, R16, RZ ;  /* 0x000000100e067224 */ /* 0x002fc800078e02ff */
[----:B------:R-:W-:-:S05]  /*11cd0*/  IMAD.IADD R5, R6, 0x1, R5 ;  /* 0x0000000106057824 */ /* 0x000fca00078e0205 */
[----:B------:R-:W-:-:S13]  /*11ce0*/  ISETP.GT.AND P0, PT, R5, R4, PT ;  /* 0x000000040500720c */ /* 0x000fda0003f04270 */
[----:B------:R-:W-:Y:S05]  /*11cf0*/  @!P0 BRA `(.L_x_5880) ;  /* 0xfffffffc00508947 */ /* 0x000fea000383ffff */
.L_x_5875:
        /* <DEDUP_REMOVED lines=8> */
.L_x_5937:
[----:B------:R-:W-:Y:S01]  /*11d80*/  ISETP.NE.AND P0, PT, R7, RZ, PT ;  /* 0x000000ff0700720c */ /* 0x000fe20003f05270 */
[----:B------:R-:W-:-:S12]  /*11d90*/  IMAD.MOV.U32 R14, RZ, RZ, RZ ;  /* 0x000000ffff0e7224 */ /* 0x000fd800078e00ff */
[----:B------:R-:W-:Y:S05]  /*11da0*/  @!P0 BRA `(.L_x_5882) ;  /* 0x0000000000108947 */ /* 0x000fea0003800000 */
[----:B------:R-:W-:Y:S01]  /*11db0*/  UMOV UR4, 0xffffffff ;  /* 0xffffffff00047882 */ /* 0x000fe20000000000 */
[----:B------:R-:W-:Y:S02]  /*11dc0*/  VIADD R12, R5, 0xffffffff ;  /* 0xffffffff050c7836 */ /* 0x000fe40000000000 */
[----:B------:R-:W-:Y:S05]  /*11dd0*/  BRA.DIV UR4, `(.L_x_5883) ;  /* 0x0000001604707947 */ /* 0x000fea000b800000 */
[----:B------:R3:W4:Y:S02]  /*11de0*/  SHFL.IDX PT, R14, R2, R12, 0x1f ;  /* 0x00001f0c020e7589 */ /* 0x00072400000e0000 */
.L_x_5882:
        /* <DEDUP_REMOVED lines=31> */
.L_x_5876:
[----:B------:R-:W-:Y:S01]  /*11fe0*/  UMOV UR4, URZ ;  /* 0x0000003f00047c82 */ /* 0x000fe20008000000 */
[----:B------:R-:W-:Y:S01]  /*11ff0*/  UMOV UR5, URZ ;  /* 0x0000003f00057c82 */ /* 0x000fe20008000000 */
[----:B------:R-:W-:Y:S01]  /*12000*/  ULDC UR6, c[0x0][0xc14] ;  /* 0x0003050000067ab9 */ /* 0x000fe20000000800 */
[----:B------:R-:W-:Y:S02]  /*12010*/  IMAD.MOV.U32 R16, RZ, RZ, R4 ;  /* 0x000000ffff107224 */ /* 0x000fe400078e0004 */
[----:B------:R-:W-:Y:S02]  /*12020*/  IMAD.U32 R17, RZ, RZ, UR4 ;  /* 0x00000004ff117e24 */ /* 0x000fe4000f8e00ff */
[----:B------:R-:W-:Y:S02]  /*12030*/  IMAD.U32 R18, RZ, RZ, UR5 ;  /* 0x00000005ff127e24 */ /* 0x000fe4000f8e00ff */
[----:B------:R-:W-:-:S07]  /*12040*/  IMAD.U32 R19, RZ, RZ, UR6 ;  /* 0x00000006ff137e24 */ /* 0x000fce000f8e00ff */
.L_x_5884:
        /* <DEDUP_REMOVED lines=12> */
.L_x_5821:
        /* <DEDUP_REMOVED lines=12> */
.L_x_5940:
[----:B------:R-:W-:Y:S05]  /*121d0*/  BSYNC B0 ;  /* 0x0000000000007941 */ /* 0x000fea0003800000 */
.L_x_5886:
[----:B------:R-:W-:-:S03]  /*121e0*/  UMOV UR4, 0xffffffff ;  /* 0xffffffff00047882 */ /* 0x000fc60000000000 */
[----:B------:R-:W-:Y:S05]  /*121f0*/  BRA.DIV UR4, `(.L_x_5888) ;  /* 0x0000001204a07947 */ /* 0x000fea000b800000 */
[----:B------:R-:W1:Y:S02]  /*12200*/  S2R R2, SR_TID.X ;  /* 0x0000000000027919 */ /* 0x000e640000002100 */
[----:B-1----:R-:W-:-:S04]  /*12210*/  SHF.R.U32.HI R2, RZ, 0x5, R2 ;  /* 0x00000005ff027819 */ /* 0x002fc80000011602 */
[----:B------:R-:W-:-:S05]  /*12220*/  LOP3.LUT R2, R2, 0x3, RZ, 0xc0, !PT ;  /* 0x0000000302027812 */ /* 0x000fca00078ec0ff */
[----:B------:R1:W2:Y:S02]  /*12230*/  SHFL.IDX PT, R14, R2, RZ, 0x1f ;  /* 0x00001fff020e7589 */ /* 0x0002a400000e0000 */
.L_x_5943:
[----:B--2---:R-:W-:Y:S01]  /*12240*/  ISETP.NE.AND P0, PT, R14, RZ, PT ;  /* 0x000000ff0e00720c */ /* 0x004fe20003f05270 */
[----:B------:R-:W-:-:S12]  /*12250*/  BSSY B0, `(.L_x_5889) ;  /* 0x0000027000007945 */ /* 0x000fd80003800000 */
[----:B------:R-:W-:Y:S05]  /*12260*/  @P0 BRA `(.L_x_5890) ;  /* 0x0000000000940947 */ /* 0x000fea0003800000 */
[----:B------:R-:W-:-:S03]  /*12270*/  UMOV UR4, 0xffffffff ;  /* 0xffffffff00047882 */ /* 0x000fc60000000000 */
[----:B------:R-:W-:Y:S05]  /*12280*/  BRA.DIV UR4, `(.L_x_5891) ;  /* 0x0000001204b07947 */ /* 0x000fea000b800000 */
[----:B------:R-:W-:-:S13]  /*12290*/  ELECT P6, URZ, PT ;  /* 0x00000000003f782f */ /* 0x000fda00038c0000 */
.L_x_5946:
[----:B------:R-:W-:Y:S05]  /*122a0*/  @!P6 BRA `(.L_x_5890) ;  /* 0x000000000084e947 */ /* 0x000fea0003800000 */
[----:B-1----:R-:W2:Y:S02]  /*122b0*/  LDL.LU R2, [R1+0x30] ;  /* 0x0000300001027983 */ /* 0x002ea40000300800 */
[----:B--2---:R-:W-:-:S04]  /*122c0*/  LOP3.LUT R2, R2, 0x2, RZ, 0xfc, !PT ;  /* 0x0000000202027812 */ /* 0x004fc800078efcff */
[----:B------:R-:W-:-:S13]  /*122d0*/  ISETP.NE.AND P2, PT, R2, 0x3, PT ;  /* 0x000000030200780c */ /* 0x000fda0003f45270 */
[----:B------:R-:W-:Y:S05]  /*122e0*/  @!P2 BRA `(.L_x_5892) ;  /* 0x000000000004a947 */ /* 0x000fea0003800000 */
[----:B------:R-:W-:Y:S01]  /*122f0*/  BPT.TRAP 0x1 ;  /* 0x000000040000795c */ /* 0x000fe20000300000 */
.L_x_5892:
        /* <DEDUP_REMOVED lines=14> */
.L_x_5947:
[----:B------:R-:W1:Y:S02]  /*123e0*/  SYNCS.PHASECHK.TRANS64.TRYWAIT P0, [R7+URZ], R2 ;  /* 0x00000002070075a7 */ /* 0x000e64000800017f */
[----:B-1----:R-:W-:Y:S05]  /*123f0*/  @!P0 BRA `(.L_x_5894) ;  /* 0x0000001000888947 */ /* 0x002fea0003800000 */
.L_x_5948:
[----:B------:R-:W-:Y:S05]  /*12400*/  @!P2 BRA `(.L_x_5895) ;  /* 0x000000000004a947 */ /* 0x000fea0003800000 */
[----:B------:R-:W-:Y:S01]  /*12410*/  BPT.TRAP 0x1 ;  /* 0x000000040000795c */ /* 0x000fe20000300000 */
.L_x_5895:
[----:B------:R-:W2:Y:S01]  /*12420*/  LDL.LU R4, [R1] ;  /* 0x0000000001047983 */ /* 0x000ea20000300800 */
[----:B------:R-:W-:-:S04]  /*12430*/  VIADD R0, R0, 0x34860 ;  /* 0x0003486000007836 */ /* 0x000fc80000000000 */
[----:B--2---:R-:W-:-:S04]  /*12440*/  IMAD R4, R4, 0x8, R0 ;  /* 0x0000000804047824 */ /* 0x004fc800078e0200 */
[----:B------:R-:W2:Y:S02]  /*12450*/  SYNCS.PHASECHK.TRANS64.TRYWAIT P0, [R4+URZ], R5 ;  /* 0x00000005040075a7 */ /* 0x000ea4000800017f */
[----:B--2---:R-:W-:Y:S05]  /*12460*/  @!P0 BRA `(.L_x_5896) ;  /* 0x0000001000808947 */ /* 0x004fea0003800000 */
.L_x_5949:
[----:B------:R-:W-:-:S07]  /*12470*/  IMAD R3, R3, 0x8, R0 ;  /* 0x0000000803037824 */ /* 0x000fce00078e0200 */
.L_x_5897:
[----:B---3--:R3:W4:Y:S02]  /*12480*/  SYNCS.PHASECHK.TRANS64.TRYWAIT P0, [R3+URZ], R2 ;  /* 0x00000002030075a7 */ /* 0x008724000800017f */
[----:B----4-:R-:W-:Y:S05]  /*12490*/  @!P0 NANOSLEEP.SYNCS 0x989680 ;  /* 0x009896800000895d */ /* 0x010fea0003900000 */
[----:B------:R-:W4:Y:S02]  /*124a0*/  @!P0 SYNCS.PHASECHK.TRANS64 P0, [R3+URZ], R2 ;  /* 0x00000002030085a7 */ /* 0x000f24000800007f */
[----:B----4-:R-:W-:Y:S05]  /*124b0*/  @!P0 BRA `(.L_x_5897) ;  /* 0xfffffffc00f08947 */ /* 0x010fea000383ffff */
.L_x_5890:
[----:B------:R-:W-:Y:S05]  /*124c0*/  BSYNC B0 ;  /* 0x0000000000007941 */ /* 0x000fea0003800000 */
.L_x_5889:
[----:B------:R-:W-:Y:S05]  /*124d0*/  EXIT ;  /* 0x000000000000794d */ /* 0x000fea0003800000 */
.L_x_5775:
[----:B-1----:R1:W2:Y:S02]  /*124e0*/  SYNCS.PHASECHK.TRANS64.TRYWAIT P1, [R0+URZ+0x34800], R3 ;  /* 0x03480003000075a7 */ /* 0x0022a4000802017f */
[----:B--2---:R-:W-:Y:S05]  /*124f0*/  @!P1 NANOSLEEP.SYNCS 0x989680 ;  /* 0x009896800000995d */ /* 0x004fea0003900000 */
[----:B------:R-:W2:Y:S02]  /*12500*/  @!P1 SYNCS.PHASECHK.TRANS64 P1, [R0+URZ+0x34800], R3 ;  /* 0x03480003000095a7 */ /* 0x000ea4000802007f */
[----:B--2---:R-:W-:Y:S05]  /*12510*/  @!P1 BRA `(.L_x_5775) ;  /* 0xfffffffc00f09947 */ /* 0x004fea000383ffff */
[----:B------:R-:W-:Y:S05]  /*12520*/  BRA `(.L_x_5898) ;  /* 0xfffffef0000c7947 */ /* 0x000fea000383ffff */
.L_x_5779:
[----:B0-----:R0:W2:Y:S02]  /*12530*/  SYNCS.PHASECHK.TRANS64.TRYWAIT P2, [R12+URZ+0x34830], R3 ;  /* 0x034830030c0075a7 */ /* 0x0010a4000804017f */
[----:B--2---:R-:W-:Y:S05]  /*12540*/  @!P2 NANOSLEEP.SYNCS 0x989680 ;  /* 0x009896800000a95d */ /* 0x004fea0003900000 */
[----:B------:R-:W2:Y:S02]  /*12550*/  @!P2 SYNCS.PHASECHK.TRANS64 P2, [R12+URZ+0x34830], R3 ;  /* 0x034830030c00a5a7 */ /* 0x000ea4000804007f */
[----:B--2---:R-:W-:Y:S05]  /*12560*/  @!P2 BRA `(.L_x_5779) ;  /* 0xfffffffc00f0a947 */ /* 0x004fea000383ffff */
[----:B------:R-:W-:Y:S05]  /*12570*/  BRA `(.L_x_5778) ;  /* 0xfffffef000307947 */ /* 0x000fea000383ffff */
.L_x_5784:
[----:B-1----:R1:W2:Y:S02]  /*12580*/  SYNCS.PHASECHK.TRANS64.TRYWAIT P2, [R0+URZ+0x34830], R11 ;  /* 0x0348300b000075a7 */ /* 0x0022a4000804017f */
[----:B--2---:R-:W-:Y:S05]  /*12590*/  @!P2 NANOSLEEP.SYNCS 0x989680 ;  /* 0x009896800000a95d */ /* 0x004fea0003900000 */
[----:B------:R-:W2:Y:S02]  /*125a0*/  @!P2 SYNCS.PHASECHK.TRANS64 P2, [R0+URZ+0x34830], R11 ;  /* 0x0348300b0000a5a7 */ /* 0x000ea4000804007f */
[----:B--2---:R-:W-:Y:S05]  /*125b0*/  @!P2 BRA `(.L_x_5784) ;  /* 0xfffffffc00f0a947 */ /* 0x004fea000383ffff */
[----:B------:R-:W-:Y:S05]  /*125c0*/  BRA `(.L_x_5781) ;  /* 0xffffff40004c7947 */ /* 0x000fea000383ffff */
.L_x_5788:
[----:B-1----:R-:W-:-:S04]  /*125d0*/  IMAD.U32 R11, RZ, RZ, UR6 ;  /* 0x00000006ff0b7e24 */ /* 0x002fc8000f8e00ff */
[----:B------:R1:W2:Y:S03]  /*125e0*/  SYNCS.PHASECHK.TRANS64.TRYWAIT P2, [R11+URZ+0x34850], R0 ;  /* 0x034850000b0075a7 */ /* 0x0002a6000804017f */
[----:B--2---:R-:W-:Y:S05]  /*125f0*/  @!P2 NANOSLEEP.SYNCS 0x989680 ;  /* 0x009896800000a95d */ /* 0x004fea0003900000 */
[----:B------:R-:W2:Y:S02]  /*12600*/  @!P2 SYNCS.PHASECHK.TRANS64 P2, [R11+URZ+0x34850], R0 ;  /* 0x034850000b00a5a7 */ /* 0x000ea4000804007f */
[----:B--2---:R-:W-:Y:S05]  /*12610*/  @!P2 BRA `(.L_x_5788) ;  /* 0xfffffffc00eca947 */ /* 0x004fea000383ffff */
[----:B------:R-:W-:Y:S05]  /*12620*/  BRA `(.L_x_5785) ;  /* 0xffffff6400fc7947 */ /* 0x000fea000383ffff */
.L_x_5793:
[----:B-1----:R1:W2:Y:S02]  /*12630*/  SYNCS.PHASECHK.TRANS64.TRYWAIT P0, [R8+URZ+0x34850], R3 ;  /* 0x03485003080075a7 */ /* 0x0022a4000800017f */
[----:B--2---:R-:W-:Y:S05]  /*12640*/  @!P0 NANOSLEEP.SYNCS 0x989680 ;  /* 0x009896800000895d */ /* 0x004fea0003900000 */
[----:B------:R-:W2:Y:S02]  /*12650*/  @!P0 SYNCS.PHASECHK.TRANS64 P0, [R8+URZ+0x34850], R3 ;  /* 0x03485003080085a7 */ /* 0x000ea4000800007f */
[----:B--2---:R-:W-:Y:S05]  /*12660*/  @!P0 BRA `(.L_x_5793) ;  /* 0xfffffffc00f08947 */ /* 0x004fea000383ffff */
[----:B------:R-:W-:Y:S05]  /*12670*/  BRA `(.L_x_5792) ;  /* 0xffffff8800e07947 */ /* 0x000fea000383ffff */
.L_x_5831:
        /* <DEDUP_REMOVED lines=11> */
.L_x_5900:
[----:B------:R-:W-:Y:S05]  /*12730*/  BSYNC B0 ;  /* 0x0000000000007941 */ /* 0x000fea0003800000 */
.L_x_5899:
[----:B------:R-:W-:Y:S05]  /*12740*/  BRA `(.L_x_5901) ;  /* 0xffffffc800c07947 */ /* 0x000fea000383ffff */
.L_x_5832:
[----:B------:R-:W-:Y:S01]  /*12750*/  BSSY B0, `(.L_x_5902) ;  /* 0x0000006000007945 */ /* 0x000fe20003800000 */
[----:B------:R-:W-:-:S07]  /*12760*/  IMAD.MOV.U32 R15, RZ, RZ, -0x1 ;  /* 0xffffffffff0f7424 */ /* 0x000fce00078e00ff */
[----:B------:R-:W-:Y:S05]  /*12770*/  WARPSYNC.COLLECTIVE R15, `(.L_x_5903) ;  /* 0x000000000f0c7348 */ /* 0x000fea0003c00000 */
[----:B------:R-:W-:Y:S02]  /*12780*/  ELECT P6, UR62, PT ;  /* 0x00000000003e782f */ /* 0x000fe400038c0000 */
[----:B------:R-:W-:Y:S01]  /*12790*/  MOV R14, UR62 ;  /* 0x0000003e000e7c02 */ /* 0x000fe20008000f00 */
[----:B------:R-:W-:Y:S10]  /*127a0*/  ENDCOLLECTIVE ;  /* 0x000000000000791b */ /* 0x000ff40003800000 */
.L_x_5903:
[----:B------:R-:W-:Y:S05]  /*127b0*/  BSYNC B0 ;  /* 0x0000000000007941 */ /* 0x000fea0003800000 */
.L_x_5902:
[----:B------:R-:W-:Y:S05]  /*127c0*/  BRA `(.L_x_5904) ;  /* 0xffffffc800b87947 */ /* 0x000fea000383ffff */
.L_x_5835:
[----:B0-----:R0:W1:Y:S02]  /*127d0*/  SYNCS.PHASECHK.TRANS64.TRYWAIT P0, [R8+URZ+0x34840], R9 ;  /* 0x03484009080075a7 */ /* 0x001064000800017f */
[----:B-1----:R-:W-:Y:S05]  /*127e0*/  @!P0 NANOSLEEP.SYNCS 0x989680 ;  /* 0x009896800000895d */ /* 0x002fea0003900000 */
[----:B------:R-:W1:Y:S02]  /*127f0*/  @!P0 SYNCS.PHASECHK.TRANS64 P0, [R8+URZ+0x34840], R9 ;  /* 0x03484009080085a7 */ /* 0x000e64000800007f */
[----:B-1----:R-:W-:Y:S05]  /*12800*/  @!P0 BRA `(.L_x_5835) ;  /* 0xfffffffc00f08947 */ /* 0x002fea000383ffff */
[----:B------:R-:W-:Y:S05]  /*12810*/  BRA `(.L_x_5905) ;  /* 0xffffffcc00287947 */ /* 0x000fea000383ffff */
.L_x_5838:
        /* <DEDUP_REMOVED lines=8> */
.L_x_5846:
[----:B0-----:R0:W1:Y:S02]  /*128a0*/  SYNCS.PHASECHK.TRANS64.TRYWAIT P0, [R2+URZ+0x34840], R3 ;  /* 0x03484003020075a7 */ /* 0x001064000800017f */
[----:B-1----:R-:W-:Y:S05]  /*128b0*/  @!P0 NANOSLEEP.SYNCS 0x989680 ;  /* 0x009896800000895d */ /* 0x002fea0003900000 */
[----:B------:R-:W1:Y:S02]  /*128c0*/  @!P0 SYNCS.PHASECHK.TRANS64 P0, [R2+URZ+0x34840], R3 ;  /* 0x03484003020085a7 */ /* 0x000e64000800007f */
[----:B-1----:R-:W-:Y:S05]  /*128d0*/  @!P0 BRA `(.L_x_5846) ;  /* 0xfffffffc00f08947 */ /* 0x002fea000383ffff */
[----:B------:R-:W-:Y:S05]  /*128e0*/  BRA `(.L_x_5907) ;  /* 0xffffffd000f87947 */ /* 0x000fea000383ffff */
.L_x_5848:
[----:B0-----:R0:W1:Y:S02]  /*128f0*/  SYNCS.PHASECHK.TRANS64.TRYWAIT P0, [R3+URZ+0x60], R2 ;  /* 0x00006002030075a7 */ /* 0x001064000800017f */
[----:B-1----:R-:W-:Y:S05]  /*12900*/  @!P0 NANOSLEEP.SYNCS 0x989680 ;  /* 0x009896800000895d */ /* 0x002fea0003900000 */
[----:B------:R-:W1:Y:S02]  /*12910*/  @!P0 SYNCS.PHASECHK.TRANS64 P0, [R3+URZ+0x60], R2 ;  /* 0x00006002030085a7 */ /* 0x000e64000800007f */
[----:B-1----:R-:W-:Y:S05]  /*12920*/  @!P0 BRA `(.L_x_5848) ;  /* 0xfffffffc00f08947 */ /* 0x002fea000383ffff */
[----:B------:R-:W-:Y:S05]  /*12930*/  BRA `(.L_x_5908) ;  /* 0xffffffd400947947 */ /* 0x000fea000383ffff */
.L_x_5853:
[----:B-1----:R1:W2:Y:S02]  /*12940*/  SYNCS.PHASECHK.TRANS64.TRYWAIT P0, [R2+URZ+0x34840], R3 ;  /* 0x03484003020075a7 */ /* 0x0022a4000800017f */
[----:B--2---:R-:W-:Y:S05]  /*12950*/  @!P0 NANOSLEEP.SYNCS 0x989680 ;  /* 0x009896800000895d */ /* 0x004fea0003900000 */
[----:B------:R-:W2:Y:S02]  /*12960*/  @!P0 SYNCS.PHASECHK.TRANS64 P0, [R2+URZ+0x34840], R3 ;  /* 0x03484003020085a7 */ /* 0x000ea4000800007f */
[----:B--2---:R-:W-:Y:S05]  /*12970*/  @!P0 BRA `(.L_x_5853) ;  /* 0xfffffffc00f08947 */ /* 0x004fea000383ffff */
[----:B------:R-:W-:Y:S05]  /*12980*/  BRA `(.L_x_5909) ;  /* 0xffffffd800f47947 */ /* 0x000fea000383ffff */
.L_x_5855:
[----:B0-----:R0:W1:Y:S02]  /*12990*/  SYNCS.PHASECHK.TRANS64.TRYWAIT P1, [R2+URZ+0x60], R3 ;  /* 0x00006003020075a7 */ /* 0x001064000802017f */
[----:B-1----:R-:W-:Y:S05]  /*129a0*/  @!P1 NANOSLEEP.SYNCS 0x989680 ;  /* 0x009896800000995d */ /* 0x002fea0003900000 */
[----:B------:R-:W1:Y:S02]  /*129b0*/  @!P1 SYNCS.PHASECHK.TRANS64 P1, [R2+URZ+0x60], R3 ;  /* 0x00006003020095a7 */ /* 0x000e64000802007f */
[----:B-1----:R-:W-:Y:S05]  /*129c0*/  @!P1 BRA `(.L_x_5855) ;  /* 0xfffffffc00f09947 */ /* 0x002fea000383ffff */
[----:B------:R-:W-:Y:S05]  /*129d0*/  BRA `(.L_x_5910) ;  /* 0xffffffdc00907947 */ /* 0x000fea000383ffff */
.L_x_5860:
[----:B--2---:R2:W3:Y:S02]  /*129e0*/  SYNCS.PHASECHK.TRANS64.TRYWAIT P0, [R2+URZ+0x34840], R3 ;  /* 0x03484003020075a7 */ /* 0x0044e4000800017f */
[----:B---3--:R-:W-:Y:S05]  /*129f0*/  @!P0 NANOSLEEP.SYNCS 0x989680 ;  /* 0x009896800000895d */ /* 0x008fea0003900000 */
[----:B------:R-:W3:Y:S02]  /*12a00*/  @!P0 SYNCS.PHASECHK.TRANS64 P0, [R2+URZ+0x34840], R3 ;  /* 0x03484003020085a7 */ /* 0x000ee4000800007f */
[----:B---3--:R-:W-:Y:S05]  /*12a10*/  @!P0 BRA `(.L_x_5860) ;  /* 0xfffffffc00f08947 */ /* 0x008fea000383ffff */
[----:B------:R-:W-:Y:S05]  /*12a20*/  BRA `(.L_x_5911) ;  /* 0xffffffe000b07947 */ /* 0x000fea000383ffff */
.L_x_5862:
[----:B0-----:R0:W1:Y:S02]  /*12a30*/  SYNCS.PHASECHK.TRANS64.TRYWAIT P1, [R2+URZ+0x60], R8 ;  /* 0x00006008020075a7 */ /* 0x001064000802017f */
[----:B-1----:R-:W-:Y:S05]  /*12a40*/  @!P1 NANOSLEEP.SYNCS 0x989680 ;  /* 0x009896800000995d */ /* 0x002fea0003900000 */
[----:B------:R-:W1:Y:S02]  /*12a50*/  @!P1 SYNCS.PHASECHK.TRANS64 P1, [R2+URZ+0x60], R8 ;  /* 0x00006008020095a7 */ /* 0x000e64000802007f */
[----:B-1----:R-:W-:Y:S05]  /*12a60*/  @!P1 BRA `(.L_x_5862) ;  /* 0xfffffffc00f09947 */ /* 0x002fea000383ffff */
[----:B------:R-:W-:Y:S05]  /*12a70*/  BRA `(.L_x_5912) ;  /* 0xffffffe4004c7947 */ /* 0x000fea000383ffff */
.L_x_5869:
[----:B-1----:R1:W2:Y:S02]  /*12a80*/  SYNCS.PHASECHK.TRANS64.TRYWAIT P0, [R3+URZ+0x34860], R0 ;  /* 0x03486000030075a7 */ /* 0x0022a4000800017f */
[----:B--2---:R-:W-:Y:S05]  /*12a90*/  @!P0 NANOSLEEP.SYNCS 0x989680 ;  /* 0x009896800000895d */ /* 0x004fea0003900000 */
[----:B------:R-:W2:Y:S02]  /*12aa0*/  @!P0 SYNCS.PHASECHK.TRANS64 P0, [R3+URZ+0x34860], R0 ;  /* 0x03486000030085a7 */ /* 0x000ea4000800007f */
[----:B--2---:R-:W-:Y:S05]  /*12ab0*/  @!P0 BRA `(.L_x_5869) ;  /* 0xfffffffc00f08947 */ /* 0x004fea000383ffff */
[----:B------:R-:W-:Y:S05]  /*12ac0*/  BRA `(.L_x_5913) ;  /* 0xffffffe800547947 */ /* 0x000fea000383ffff */
.L_x_5871:
        /* <DEDUP_REMOVED lines=8> */
.L_x_5915:
[----:B------:R-:W-:Y:S05]  /*12b50*/  BSYNC B0 ;  /* 0x0000000000007941 */ /* 0x000fea0003800000 */
.L_x_5914:
        /* <DEDUP_REMOVED lines=8> */
.L_x_5916:
[----:B------:R-:W-:Y:S01]  /*12be0*/  IMAD.MOV.U32 R5, RZ, RZ, R14 ;  /* 0x000000ffff057224 */ /* 0x000fe200078e000e */
[----:B------:R-:W-:Y:S06]  /*12bf0*/  BRA `(.L_x_5917) ;  /* 0xffffffe800e07947 */ /* 0x000fec000383ffff */
.L_x_5874:
        /* <DEDUP_REMOVED lines=8> */
.L_x_5919:
[----:B------:R-:W-:Y:S05]  /*12c80*/  BSYNC B0 ;  /* 0x0000000000007941 */ /* 0x000fea0003800000 */
.L_x_5918:
        /* <DEDUP_REMOVED lines=10> */
.L_x_5920:
        /* <DEDUP_REMOVED lines=8> */
.L_x_5921:
        /* <DEDUP_REMOVED lines=8> */
.L_x_5922:
        /* <DEDUP_REMOVED lines=8> */
.L_x_5923:
        /* <DEDUP_REMOVED lines=8> */
.L_x_5924:
[----:B------:R-:W-:Y:S05]  /*12f30*/  BRA `(.L_x_5925) ;  /* 0xffffffe800a47947 */ /* 0x000fea000383ffff */
.L_x_5879:
        /* <DEDUP_REMOVED lines=8> */
.L_x_5927:
[----:B------:R-:W-:Y:S05]  /*12fc0*/  BSYNC B0 ;  /* 0x0000000000007941 */ /* 0x000fea0003800000 */
.L_x_5926:
        /* <DEDUP_REMOVED lines=10> */
.L_x_5928:
        /* <DEDUP_REMOVED lines=8> */
.L_x_5929:
        /* <DEDUP_REMOVED lines=8> */
.L_x_5930:
        /* <DEDUP_REMOVED lines=8> */
.L_x_5931:
        /* <DEDUP_REMOVED lines=8> */
.L_x_5932:
[----:B------:R-:W-:Y:S05]  /*13270*/  BRA `(.L_x_5933) ;  /* 0xffffffe800887947 */ /* 0x000fea000383ffff */
.L_x_5881:
[----:B------:R-:W-:Y:S01]  /*13280*/  BSSY B0, `(.L_x_5934) ;  /* 0x0000006000007945 */ /* 0x000fe20003800000 */
[----:B------:R-:W-:Y:S01]  /*13290*/  PLOP3.LUT P6, PT, P6, PT, PT, 0x8, 0x0 ;  /* 0x000000000000781c */ /* 0x000fe200037ce170 */
[----:B------:R-:W-:-:S12]  /*132a0*/  IMAD.MOV.U32 R15, RZ, RZ, -0x1 ;  /* 0xffffffffff0f7424 */ /* 0x000fd800078e00ff */
[----:B0-----:R-:W-:Y:S05]  /*132b0*/  WARPSYNC.COLLECTIVE R15, `(.L_x_5935) ;  /* 0x000000000f087348 */ /* 0x001fea0003c00000 */
[----:B------:R-:W-:Y:S01]  /*132c0*/  VOTE.ANY R14, PT, P6 ;  /* 0x00000000000e7806 */ /* 0x000fe200030e0100 */
[----:B0-----:R-:W-:Y:S06]  /*132d0*/  ENDCOLLECTIVE ;  /* 0x000000000000791b */ /* 0x001fec0003800000 */
.L_x_5935:
[----:B------:R-:W-:Y:S05]  /*132e0*/  BSYNC B0 ;  /* 0x0000000000007941 */ /* 0x000fea0003800000 */
.L_x_5934:
        /* <DEDUP_REMOVED lines=9> */
.L_x_5936:
[----:B------:R-:W-:Y:S01]  /*13380*/  IMAD.MOV.U32 R17, RZ, RZ, R14 ;  /* 0x000000ffff117224 */ /* 0x000fe200078e000e */
[----:B------:R-:W-:Y:S06]  /*13390*/  BRA `(.L_x_5937) ;  /* 0xffffffe800787947 */ /* 0x000fec000383ffff */
.L_x_5883:
[----:B------:R-:W-:Y:S01]  /*133a0*/  BSSY B0, `(.L_x_5938) ;  /* 0x0000007000007945 */ /* 0x000fe20003800000 */
[----:B------:R-:W-:Y:S02]  /*133b0*/  IMAD.MOV.U32 R13, RZ, RZ, R2 ;  /* 0x000000ffff0d7224 */ /* 0x000fe400078e0002 */
[----:B------:R-:W-:Y:S02]  /*133c0*/  IMAD.MOV.U32 R11, RZ, RZ, 0x1f ;  /* 0x0000001fff0b7424 */ /* 0x000fe400078e00ff */
[----:B------:R-:W-:-:S07]  /*133d0*/  IMAD.MOV.U32 R15, RZ, RZ, -0x1 ;  /* 0xffffffffff0f7424 */ /* 0x000fce00078e00ff */
[----:B012---:R-:W-:Y:S05]  /*133e0*/  WARPSYNC.COLLECTIVE R15, `(.L_x_5939) ;  /* 0x000000000f087348 */ /* 0x007fea0003c00000 */
[----:B------:R3:W4:Y:S02]  /*133f0*/  SHFL.IDX P6, R14, R13, R12, R11 ;  /* 0x0000000c0d0e7389 */ /* 0x00072400000c000b */
[----:B01234-:R-:W-:Y:S01]  /*13400*/  ENDCOLLECTIVE ;  /* 0x000000000000791b */ /* 0x01ffe20003800000 */
.L_x_5939:
[----:B------:R-:W-:Y:S05]  /*13410*/  BSYNC B0 ;  /* 0x0000000000007941 */ /* 0x000fea0003800000 */
.L_x_5938:
[----:B------:R-:W-:Y:S05]  /*13420*/  BRA `(.L_x_5882) ;  /* 0xffffffe800707947 */ /* 0x000fea000383ffff */
.L_x_5887:
[----:B0-----:R0:W1:Y:S02]  /*13430*/  SYNCS.PHASECHK.TRANS64.TRYWAIT P0, [R0+URZ+0x34820], R3 ;  /* 0x03482003000075a7 */ /* 0x001064000800017f */
[----:B-1----:R-:W-:Y:S05]  /*13440*/  @!P0 NANOSLEEP.SYNCS 0x989680 ;  /* 0x009896800000895d */ /* 0x002fea0003900000 */
[----:B------:R-:W1:Y:S02]  /*13450*/  @!P0 SYNCS.PHASECHK.TRANS64 P0, [R0+URZ+0x34820], R3 ;  /* 0x03482003000085a7 */ /* 0x000e64000800007f */
[----:B-1----:R-:W-:Y:S05]  /*13460*/  @!P0 BRA `(.L_x_5887) ;  /* 0xfffffffc00f08947 */ /* 0x002fea000383ffff */
[----:B------:R-:W-:Y:S05]  /*13470*/  BRA `(.L_x_5940) ;  /* 0xffffffec00547947 */ /* 0x000fea000383ffff */
.L_x_5888:
        /* <DEDUP_REMOVED lines=11> */
.L_x_5942:
[----:B------:R-:W-:Y:S05]  /*13530*/  BSYNC B0 ;  /* 0x0000000000007941 */ /* 0x000fea0003800000 */
.L_x_5941:
[----:B------:R-:W-:Y:S05]  /*13540*/  BRA `(.L_x_5943) ;  /* 0xffffffec003c7947 */ /* 0x000fea000383ffff */
.L_x_5891:
[----:B------:R-:W-:Y:S01]  /*13550*/  BSSY B1, `(.L_x_5944) ;  /* 0x0000006000017945 */ /* 0x000fe20003800000 */
[----:B------:R-:W-:-:S07]  /*13560*/  IMAD.MOV.U32 R15, RZ, RZ, -0x1 ;  /* 0xffffffffff0f7424 */ /* 0x000fce00078e00ff */
[----:B01----:R-:W-:Y:S05]  /*13570*/  WARPSYNC.COLLECTIVE R15, `(.L_x_5945) ;  /* 0x000000000f0c7348 */ /* 0x003fea0003c00000 */
[----:B------:R-:W-:Y:S02]  /*13580*/  ELECT P6, UR62, PT ;  /* 0x00000000003e782f */ /* 0x000fe400038c0000 */
[----:B------:R-:W-:Y:S01]  /*13590*/  MOV R14, UR62 ;  /* 0x0000003e000e7c02 */ /* 0x000fe20008000f00 */
[----:B01----:R-:W-:Y:S10]  /*135a0*/  ENDCOLLECTIVE ;  /* 0x000000000000791b */ /* 0x003ff40003800000 */
.L_x_5945:
[----:B------:R-:W-:Y:S05]  /*135b0*/  BSYNC B1 ;  /* 0x0000000000017941 */ /* 0x000fea0003800000 */
.L_x_5944:
[----:B------:R-:W-:Y:S05]  /*135c0*/  BRA `(.L_x_5946) ;  /* 0xffffffec00347947 */ /* 0x000fea000383ffff */
.L_x_5893:
[----:B0-----:R0:W1:Y:S02]  /*135d0*/  SYNCS.PHASECHK.TRANS64.TRYWAIT P0, [R6+URZ], R5 ;  /* 0x00000005060075a7 */ /* 0x001064000800017f */
[----:B-1----:R-:W-:Y:S05]  /*135e0*/  @!P0 NANOSLEEP.SYNCS 0x989680 ;  /* 0x009896800000895d */ /* 0x002fea0003900000 */
[----:B------:R-:W1:Y:S02]  /*135f0*/  @!P0 SYNCS.PHASECHK.TRANS64 P0, [R6+URZ], R5 ;  /* 0x00000005060085a7 */ /* 0x000e64000800007f */
[----:B-1----:R-:W-:Y:S05]  /*13600*/  @!P0 BRA `(.L_x_5893) ;  /* 0xfffffffc00f08947 */ /* 0x002fea000383ffff */
[----:B------:R-:W-:Y:S05]  /*13610*/  BRA `(.L_x_5947) ;  /* 0xffffffec00707947 */ /* 0x000fea000383ffff */
.L_x_5894:
[----:B-1----:R1:W2:Y:S02]  /*13620*/  SYNCS.PHASECHK.TRANS64.TRYWAIT P0, [R7+URZ], R2 ;  /* 0x00000002070075a7 */ /* 0x0022a4000800017f */
[----:B--2---:R-:W-:Y:S05]  /*13630*/  @!P0 NANOSLEEP.SYNCS 0x989680 ;  /* 0x009896800000895d */ /* 0x004fea0003900000 */
[----:B------:R-:W2:Y:S02]  /*13640*/  @!P0 SYNCS.PHASECHK.TRANS64 P0, [R7+URZ], R2 ;  /* 0x00000002070085a7 */ /* 0x000ea4000800007f */
[----:B--2---:R-:W-:Y:S05]  /*13650*/  @!P0 BRA `(.L_x_5894) ;  /* 0xfffffffc00f08947 */ /* 0x004fea000383ffff */
[----:B------:R-:W-:Y:S05]  /*13660*/  BRA `(.L_x_5948) ;  /* 0xffffffec00647947 */ /* 0x000fea000383ffff */
.L_x_5896:
[----:B--2---:R2:W3:Y:S02]  /*13670*/  SYNCS.PHASECHK.TRANS64.TRYWAIT P0, [R4+URZ], R5 ;  /* 0x00000005040075a7 */ /* 0x0044e4000800017f */
[----:B---3--:R-:W-:Y:S05]  /*13680*/  @!P0 NANOSLEEP.SYNCS 0x989680 ;  /* 0x009896800000895d */ /* 0x008fea0003900000 */
[----:B------:R-:W3:Y:S02]  /*13690*/  @!P0 SYNCS.PHASECHK.TRANS64 P0, [R4+URZ], R5 ;  /* 0x00000005040085a7 */ /* 0x000ee4000800007f */
[----:B---3--:R-:W-:Y:S05]  /*136a0*/  @!P0 BRA `(.L_x_5896) ;  /* 0xfffffffc00f08947 */ /* 0x008fea000383ffff */
[----:B------:R-:W-:Y:S05]  /*136b0*/  BRA `(.L_x_5949) ;  /* 0xffffffec006c7947 */ /* 0x000fea000383ffff */
.L_x_5950:
        /* <DEDUP_REMOVED lines=12> */
.L_x_12771:


//--------------------- .text._ZN7cutlass13device_kernelIN5flash11enable_sm90INS1_16FlashAttnFwdSm90INS1_25CollectiveMainloopFwdSm90ILi2EN4cute5tupleIJNS5_1CILi1EEES8_S8_EEENS6_IJNS7_ILi128EEENS7_ILi176EEESA_EEELi128ENS_6half_tEfNS_4arch4Sm90ELb0ELb0ELb0ELb1ELb0ELb1ELb0ELb1ELb1ELb0ELb0ELb0EEENS1_21CollectiveEpilogueFwdINS6_IJSA_SA_SB_EEES9_SD_SF_Li256ELb1ELb0ELb0ELb0EEENS1_36VarlenDynamicPersistentTileSchedulerILi128ELi176ELi256ELi32ELb0ELb0ELb1ELb0ELb1ELb1EEEEEEEEEvNT_6ParamsE --------------------------
	.section	.text._ZN7cutlass13device_kernelIN5flash11enable_sm90INS1_16FlashAttnFwdSm90INS1_25CollectiveMainloopFwdSm90ILi2EN4cute5tupleIJNS5_1CILi1EEES8_S8_EEENS6_IJNS7_ILi128EEENS7_ILi176EEESA_EEELi128ENS_6half_tEfNS_4arch4Sm90ELb0ELb0ELb0ELb1ELb0ELb1ELb0ELb1ELb1ELb0ELb0ELb0EEENS1_21CollectiveEpilogueFwdINS6_IJSA_SA_SB_EEES9_SD_SF_Li256ELb1ELb0ELb0ELb0EEENS1_36VarlenDynamicPersistentTileSchedulerILi128ELi176ELi256ELi32ELb0ELb0ELb1ELb0ELb1ELb1EEEEEEEEEvNT_6ParamsE,"ax",@progbits
	.align	128
.text._ZN7cutlass13device_kernelIN5flash11enable_sm90INS1_16FlashAttnFwdSm90INS1_25CollectiveMainloopFwdSm90ILi2EN4cute5tupleIJNS5_1CILi1EEES8_S8_EEENS6_IJNS7_ILi128EEENS7_ILi176EEESA_EEELi128ENS_6half_tEfNS_4arch4Sm90ELb0ELb0ELb0ELb1ELb0ELb1ELb0ELb1ELb1ELb0ELb0ELb0EEENS1_21CollectiveEpilogueFwdINS6_IJSA_SA_SB_EEES9_SD_SF_Li256ELb1ELb0ELb0ELb0EEENS1_36VarlenDynamicPersistentTileSchedulerILi128ELi176ELi256ELi32ELb0ELb0ELb1ELb0ELb1ELb1EEEEEEEEEvNT_6ParamsE:
        .type           _ZN7cutlass13device_kernelIN5flash11enable_sm90INS1_16FlashAttnFwdSm90INS1_25CollectiveMainloopFwdSm90ILi2EN4cute5tupleIJNS5_1CILi1EEES8_S8_EEENS6_IJNS7_ILi128EEENS7_ILi176EEESA_EEELi128ENS_6half_tEfNS_4arch4Sm90ELb0ELb0ELb0ELb1ELb0ELb1ELb0ELb1ELb1ELb0ELb0ELb0EEENS1_21CollectiveEpilogueFwdINS6_IJSA_SA_SB_EEES9_SD_SF_Li256ELb1ELb0ELb0ELb0EEENS1_36VarlenDynamicPersistentTileSchedulerILi128ELi176ELi256ELi32ELb0ELb0ELb1ELb0ELb1ELb1EEEEEEEEEvNT_6ParamsE,@function
        .size           _ZN7cutlass13device_kernelIN5flash11enable_sm90INS1_16FlashAttnFwdSm90INS1_25CollectiveMainloopFwdSm90ILi2EN4cute5tupleIJNS5_1CILi1EEES8_S8_EEENS6_IJNS7_ILi128EEENS7_ILi176EEESA_EEELi128ENS_6half_tEfNS_4arch4Sm90ELb0ELb0ELb0ELb1ELb0ELb1ELb0ELb1ELb1ELb0ELb0ELb0EEENS1_21CollectiveEpilogueFwdINS6_IJSA_SA_SB_EEES9_SD_SF_Li256ELb1ELb0ELb0ELb0EEENS1_36VarlenDynamicPersistentTileSchedulerILi128ELi176ELi256ELi32ELb0ELb0ELb1ELb0ELb1ELb1EEEEEEEEEvNT_6ParamsE,(.L_x_12772 - _ZN7cutlass13device_kernelIN5flash11enable_sm90INS1_16FlashAttnFwdSm90INS1_25CollectiveMainloopFwdSm90ILi2EN4cute5tupleIJNS5_1CILi1EEES8_S8_EEENS6_IJNS7_ILi128EEENS7_ILi176EEESA_EEELi128ENS_6half_tEfNS_4arch4Sm90ELb0ELb0ELb0ELb1ELb0ELb1ELb0ELb1ELb1ELb0ELb0ELb0EEENS1_21CollectiveEpilogueFwdINS6_IJSA_SA_SB_EEES9_SD_SF_Li256ELb1ELb0ELb0ELb0EEENS1_36VarlenDynamicPersistentTileSchedulerILi128ELi176ELi256ELi32ELb0ELb0ELb1ELb0ELb1ELb1EEEEEEEEEvNT_6ParamsE)
        .other          _ZN7cutlass13device_kernelIN5flash11enable_sm90INS1_16FlashAttnFwdSm90INS1_25CollectiveMainloopFwdSm90ILi2EN4cute5tupleIJNS5_1CILi1EEES8_S8_EEENS6_IJNS7_ILi128EEENS7_ILi176EEESA_EEELi128ENS_6half_tEfNS_4arch4Sm90ELb0ELb0ELb0ELb1ELb0ELb1ELb0ELb1ELb1ELb0ELb0ELb0EEENS1_21CollectiveEpilogueFwdINS6_IJSA_SA_SB_EEES9_SD_SF_Li256ELb1ELb0ELb0ELb0EEENS1_36VarlenDynamicPersistentTileSchedulerILi128ELi176ELi256ELi32ELb0ELb0ELb1ELb0ELb1ELb1EEEEEEEEEvNT_6ParamsE,@"STO_CUDA_ENTRY STV_DEFAULT"
_ZN7cutlass13device_kernelIN5flash11enable_sm90INS1_16FlashAttnFwdSm90INS1_25CollectiveMainloopFwdSm90ILi2EN4cute5tupleIJNS5_1CILi1EEES8_S8_EEENS6_IJNS7_ILi128EEENS7_ILi176EEESA_EEELi128ENS_6half_tEfNS_4arch4Sm90ELb0ELb0ELb0ELb1ELb0ELb1ELb0ELb1ELb1ELb0ELb0ELb0EEENS1_21CollectiveEpilogueFwdINS6_IJSA_SA_SB_EEES9_SD_SF_Li256ELb1ELb0ELb0ELb0EEENS1_36VarlenDynamicPersistentTileSchedulerILi128ELi176ELi256ELi32ELb0ELb0ELb1ELb0ELb1ELb1EEEEEEEEEvNT_6ParamsE:
[----:B------:R-:W0:Y:S02]  /*0000*/  LDC R1, c[0x0][0x28] ;  /* 0x00000a00ff017b82 */ /* 0x000e240000000800 */
[----:B0-----:R-:W-:Y:S01]  /*0010*/  VIADD R1, R1, 0xffffff60 ;  /* 0xffffff6001017836 */ /* 0x001fe20000000000 */
[----:B------:R-:W0:Y:S01]  /*0020*/  S2R R3, SR_TID.X ;  /* 0x0000000000037919 */ /* 0x000e220000002100 */
[----:B------:R-:W-:Y:S01]  /*0030*/  ELECT P0, URZ, PT ;  /* 0x00000000003f782f */ /* 0x000fe20003800000 */
[----:B------:R-:W-:Y:S01]  /*0040*/  BSSY B0, `(.L_x_5951) ;  /* 0x0000017000007945 */ /* 0x000fe20003800000 */
[--C-:B0-----:R-:W-:Y:S02]  /*0050*/  SHF.R.U32.HI R0, RZ, 0x5, R3.reuse ;  /* 0x00000005ff007819 */ /* 0x101fe40000011603 */
[----:B------:R-:W-:-:S03]  /*0060*/  SHF.R.U32.HI R4, RZ, 0x7, R3 ;  /* 0x00000007ff047819 */ /* 0x000fc60000011603 */
[----:B------:R-:W0:Y:S02]  /*0070*/  SHFL.IDX PT, R2, R0, RZ, 0x1f ;  /* 0x00001fff00027589 */ /* 0x000e2400000e0000 */
[----:B0-----:R-:W-:-:S13]  /*0080*/  ISETP.EQ.AND P0, PT, R2, RZ, P0 ;  /* 0x000000ff0200720c */ /* 0x001fda0000702270 */
        /* <DEDUP_REMOVED lines=18> */
.L_x_5952:
[----:B------:R-:W-:Y:S05]  /*01b0*/  BSYNC B0 ;  /* 0x0000000000007941 */ /* 0x000fea0003800000 */
.L_x_5951:
        /* <DEDUP_REMOVED lines=41> */
.L_x_5953:
        /* <DEDUP_REMOVED lines=22> */
.L_x_5954:
        /* <DEDUP_REMOVED lines=18> */
.L_x_5955:
        /* <DEDUP_REMOVED lines=22> */
.L_x_5956:
        /* <DEDUP_REMOVED lines=22> */
.L_x_5957:
[----:B------:R-:W-:Y:S01]  /*0990*/  PLOP3.LUT P0, PT, PT, PT, UP0, 0x80, 0x0 ;  /* 0x000000000000781c */ /* 0x000fe20003f0f008 */
[----:B------:R-:W-:Y:S01]  /*09a0*/  UMOV UR60, 0x1 ;  /* 0x00000001003c7882 */ /* 0x000fe20000000000 */
[----:B------:R-:W-:Y:S01]  /*09b0*/  NOP ;  /* 0x0000000000007918 */ /* 0x000fe20000000000 */
[----:B------:R-:W-:Y:S01]  /*09c0*/  USEL UR60, UR60, 0x2, !UP0 ;  /* 0x000000023c3c7887 */ /* 0x000fe2000c000000 */
[----:B------:R-:W-:Y:S01]  /*09d0*/  BSSY B7, `(.L_x_5958) ;  /* 0x0002332000077945 */ /* 0x000fe20003800000 */
[----:B012-4-:R-:W-:Y:S08]  /*09e0*/  BAR.SYNC.DEFER_BLOCKING 0x0 ;  /* 0x0000000000007b1d */ /* 0x017ff00000010000 */
[----:B------:R-:W-:Y:S05]  /*09f0*/  @!P0 BRA `(.L_x_5959) ;  /* 0x000001d800108947 */ /* 0x000fea0003800000 */
.L_x_5960:
[----:B------:R-:W-:-:S08]  /*0a00*/  NOP ;  /* 0x0000000000007918 */ /* 0x000fd00000000000 */
[----:B------:R-:W0:Y:S02]  /*0a10*/  USETMAXREG.TRY_ALLOC.CTAPOOL UP0, 0xf0 ;  /* 0x000000f0000079c8 */ /* 0x000e240008000600 */
[----:B0-----:R-:W-:-:S13]  /*0a20*/  PLOP3.LUT P0, PT, PT, PT, UP0, 0x80, 0x0 ;  /* 0x000000000000781c */ /* 0x001fda0003f0f008 */
[----:B------:R-:W-:Y:S05]  /*0a30*/  @!P0 BRA `(.L_x_5960) ;  /* 0xfffffffc00f08947 */ /* 0x000fea000383ffff */
[----:B------:R-:W2:Y:S01]  /*0a40*/  LDL.LU R0, [R1] ;  /* 0x0000000001007983 */ /* 0x000ea20000300800 */
[----:B------:R-:W-:Y:S01]  /*0a50*/  SHF.R.U32.HI R2, RZ, 0x7, R3 ;  /* 0x00000007ff027819 */ /* 0x000fe20000011603 */
[----:B------:R-:W0:Y:S01]  /*0a60*/  S2UR UR5, SR_CgaCtaId ;  /* 0x00000000000579c3 */ /* 0x000e220000008800 */
[----:B------:R-:W-:-:S07]  /*0a70*/  UMOV UR4, 0x400 ;  /* 0x0000040000047882 */ /* 0x000fce0000000000 */
[----:B------:R-:W-:Y:S06]  /*0a80*/  BAR.ARV 0x8, 0x120 ;  /* 0x0204800000007b1d */ /* 0x000fec0000002000 */
[----:B------:R-:W-:-:S13]  /*0a90*/  ISETP.NE.AND P0, PT, R2, 0x1, PT ;  /* 0x000000010200780c */ /* 0x000fda0003f05270 */
[----:B------:R-:W-:Y:S06]  /*0aa0*/  @!P0 BAR.ARV 0x9, 0x100 ;  /* 0x0244000000008b1d */ /* 0x000fec0000002000 */
[----:B0-----:R-:W-:Y:S02]  /*0ab0*/  ULEA UR4, UR5, UR4, 0x18 ;  /* 0x0000000405047291 */ /* 0x001fe4000f8ec03f */
[----:B------:R-:W-:Y:S04]  /*0ac0*/  BAR.SYNC.DEFER_BLOCKING 0x5, 0x120 ;  /* 0x0144800000007b1d */ /* 0x000fe80000010000 */
[----:B------:R-:W-:-:S02]  /*0ad0*/  IMAD.U32 R2, RZ, RZ, UR4 ;  /* 0x00000004ff027e24 */ /* 0x000fc4000f8e00ff */
[----:B------:R-:W-:-:S03]  /*0ae0*/  ULDC UR4, c[0x0][0xc14] ;  /* 0x0003050000047ab9 */ /* 0x000fc60000000800 */
[----:B------:R-:W0:Y:S01]  /*0af0*/  LDS.128 R156, [R2+0x348d0] ;  /* 0x0348d000029c7984 */ /* 0x000e220000000c00 */
[----:B------:R-:W-:Y:S06]  /*0b00*/  BAR.ARV 0x4, 0x120 ;  /* 0x0104800000007b1d */ /* 0x000fec0000002000 */
[----:B--2---:R-:W-:-:S04]  /*0b10*/  LOP3.LUT R0, R0, 0xffffffdf, RZ, 0xc0, !PT ;  /* 0xffffffdf00007812 */ /* 0x004fc800078ec0ff */
[----:B------:R-:W-:Y:S02]  /*0b20*/  @P0 LOP3.LUT R0, R0, 0x20, RZ, 0xfc, !PT ;  /* 0x0000002000000812 */ /* 0x000fe400078efcff */
[----:B0-----:R-:W-:-:S03]  /*0b30*/  ISETP.GE.AND P0, PT, R159, UR4, PT ;  /* 0x000000049f007c0c */ /* 0x001fc6000bf06270 */
[----:B------:R0:W-:Y:S10]  /*0b40*/  STL [R1], R0 ;  /* 0x0000000001007387 */ /* 0x0001f40000100800 */
[----:B0-----:R-:W-:Y:S05]  /*0b50*/  @P0 BRA `(.L_x_5961) ;  /* 0x0000023000640947 */ /* 0x001fea0003800000 */
[----:B------:R-:W-:Y:S01]  /*0b60*/  VIADD R7, R3, 0xffffff80 ;  /* 0xffffff8003077836 */ /* 0x000fe20000000000 */
[----:B------:R-:W-:Y:S01]  /*0b70*/  R2UR UR4, R2 ;  /* 0x00000000020472ca */ /* 0x000fe200000e0000 */
[----:B------:R-:W-:Y:S01]  /*0b80*/  ULOP3.LUT UR5, UR60, 0x1, URZ, 0xfc, !UPT ;  /* 0x000000013c057892 */ /* 0x000fe2000f8efc3f */
[----:B------:R-:W-:Y:S01]  /*0b90*/  IMAD.MOV.U32 R220, RZ, RZ, RZ ;  /* 0x000000ffffdc7224 */ /* 0x000fe200078e00ff */
[----:B------:R-:W-:Y:S02]  /*0ba0*/  CS2R R228, SRZ ;  /* 0x0000000000e47805 */ /* 0x000fe4000001ff00 */
[----:B------:R-:W-:-:S04]  /*0bb0*/  SHF.R.S32.HI R0, RZ, 0x1f, R7 ;  /* 0x0000001fff007819 */ /* 0x000fc80000011407 */
[----:B------:R-:W-:-:S04]  /*0bc0*/  LEA.HI R3, R0, R7, RZ, 0x7 ;  /* 0x0000000700037211 */ /* 0x000fc800078f38ff */
[----:B------:R-:W-:Y:S01]  /*0bd0*/  LOP3.LUT R4, R3, 0xffffff80, RZ, 0xc0, !PT ;  /* 0xffffff8003047812 */ /* 0x000fe200078ec0ff */
[----:B------:R-:W-:Y:S01]  /*0be0*/  UIADD3 UR4, UR4, 0x16400, URZ ;  /* 0x0001640004047890 */ /* 0x000fe2000fffe03f */
        /* <DEDUP_REMOVED lines=8> */
[--C-:B------:R-:W-:Y:S02]  /*0c70*/  SHF.R.S32.HI R6, RZ, 0x2, R5.reuse ;  /* 0x00000002ff067819 */ /* 0x100fe40000011405 */
[----:B------:R-:W-:-:S02]  /*0c80*/  SHF.R.S32.HI R5, RZ, 0x1f, R5 ;  /* 0x0000001fff057819 */ /* 0x000fc40000011405 */
[----:B------:R-:W-:Y:S02]  /*0c90*/  SHF.R.S32.HI R4, RZ, 0x5, R4 ;  /* 0x00000005ff047819 */ /* 0x000fe40000011404 */
[----:B------:R-:W-:-:S04]  /*0ca0*/  LEA.HI R5, R5, R6, RZ, 0x3 ;  /* 0x0000000605057211 */ /* 0x000fc800078f18ff */
[----:B------:R-:W-:-:S04]  /*0cb0*/  LOP3.LUT R5, R5, 0xfffffff8, RZ, 0xc0, !PT ;  /* 0xfffffff805057812 */ /* 0x000fc800078ec0ff */
[----:B------:R-:W-:-:S05]  /*0cc0*/  IADD3 R5, R6, -R5, RZ ;  /* 0x8000000506057210 */ /* 0x000fca0007ffe0ff */
[----:B------:R-:W-:-:S04]  /*0cd0*/  IMAD R4, R4, 0x10, R5 ;  /* 0x0000001004047824 */ /* 0x000fc800078e0205 */
[----:B------:R-:W-:Y:S01]  /*0ce0*/  IMAD R3, R3, 0x40, R4 ;  /* 0x0000004003037824 */ /* 0x000fe200078e0204 */
[----:B------:R-:W-:-:S04]  /*0cf0*/  MOV R4, UR5 ;  /* 0x0000000500047c02 */ /* 0x000fc80008000f00 */
[----:B------:R0:W-:Y:S04]  /*0d00*/  STL [R1+0x90], R3 ;  /* 0x0000900301007387 */ /* 0x0001e80000100800 */
[----:B------:R-:W-:Y:S04]  /*0d10*/  STL [R1+0x84], RZ ;  /* 0x000084ff01007387 */ /* 0x000fe80000100800 */
[----:B------:R-:W-:Y:S01]  /*0d20*/  STL [R1+0x4], RZ ;  /* 0x000004ff01007387 */ /* 0x000fe20000100800 */
[CC--:B0-----:R-:W-:Y:S02]  /*0d30*/  LEA.HI R3, R0.reuse, R7.reuse, RZ, 0x6 ;  /* 0x0000000700037211 */ /* 0x0c1fe400078f30ff */
[----:B------:R-:W-:-:S03]  /*0d40*/  LEA.HI R0, R0, R7, RZ, 0x3 ;  /* 0x0000000700007211 */ /* 0x000fc600078f18ff */
[----:B------:R-:W-:Y:S01]  /*0d50*/  IMAD.SHL.U32 R4, R3, 0x8, RZ ;  /* 0x0000000803047824 */ /* 0x000fe200078e00ff */
[----:B------:R-:W-:Y:S02]  /*0d60*/  LOP3.LUT R3, R0, 0xfffffff8, RZ, 0xc0, !PT ;  /* 0xfffffff800037812 */ /* 0x000fe400078ec0ff */
[----:B------:R-:W-:Y:S02]  /*0d70*/  SHF.R.S32.HI R22, RZ, 0x3, R0 ;  /* 0x00000003ff167819 */ /* 0x000fe40000011400 */
[----:B------:R-:W-:Y:S01]  /*0d80*/  LOP3.LUT R14, R4, 0xfffffe00, RZ, 0xc0, !PT ;  /* 0xfffffe00040e7812 */ /* 0x000fe200078ec0ff */
[----:B------:R-:W-:Y:S01]  /*0d90*/  IMAD.IADD R3, R7, 0x1, -R3 ;  /* 0x0000000107037824 */ /* 0x000fe200078e0a03 */
[C---:B------:R-:W-:Y:S01]  /*0da0*/  IADD3 R223, R22.reuse, 0x20, RZ ;  /* 0x0000002016df7810 */ /* 0x040fe20007ffe0ff */
[----:B------:R-:W-:Y:S01]  /*0db0*/  IMAD.U32 R4, RZ, RZ, UR4 ;  /* 0x00000004ff047e24 */ /* 0x000fe2000f8e00ff */
[----:B------:R-:W-:Y:S01]  /*0dc0*/  SHF.R.S32.HI R23, RZ, 0x1f, R22 ;  /* 0x0000001fff177819 */ /* 0x000fe20000011416 */
[C---:B------:R-:W-:Y:S01]  /*0dd0*/  IMAD.SHL.U32 R0, R22.reuse, 0x40, RZ ;  /* 0x0000004016007824 */ /* 0x040fe200078e00ff */
[C---:B------:R-:W-:Y:S01]  /*0de0*/  SHF.L.U32 R16, R3.reuse, 0x3, RZ ;  /* 0x0000000303107819 */ /* 0x040fe200000006ff */
[----:B------:R-:W-:Y:S01]  /*0df0*/  VIADD R222, R22, 0x40 ;  /* 0x0000004016de7836 */ /* 0x000fe20000000000 */
[----:B------:R0:W-:Y:S01]  /*0e00*/  STL [R1+0x8c], R4 ;  /* 0x00008c0401007387 */ /* 0x0001e20000100800 */
[----:B------:R-:W-:Y:S01]  /*0e10*/  IMAD.SHL.U32 R18, R3, 0x4, RZ ;  /* 0x0000000403127824 */ /* 0x000fe200078e00ff */
[----:B------:R-:W-:Y:S01]  /*0e20*/  LOP3.LUT R3, R0, 0x1c0, RZ, 0xc0, !PT ;  /* 0x000001c000037812 */ /* 0x000fe200078ec0ff */
[C---:B------:R-:W-:Y:S01]  /*0e30*/  VIADD R225, R22.reuse, 0x80 ;  /* 0x0000008016e17836 */ /* 0x040fe20000000000 */
[----:B------:R1:W-:Y:S01]  /*0e40*/  STL [R1+0x3c], R0 ;  /* 0x00003c0001007387 */ /* 0x0003e20000100800 */
[C---:B------:R-:W-:Y:S01]  /*0e50*/  VIADD R224, R22.reuse, 0x60 ;  /* 0x0000006016e07836 */ /* 0x040fe20000000000 */
[----:B------:R-:W-:Y:S01]  /*0e60*/  SHF.R.S32.HI R15, RZ, 0x1f, R222 ;  /* 0x0000001fff0f7819 */ /* 0x000fe200000114de */
[----:B------:R-:W-:Y:S01]  /*0e70*/  VIADD R226, R22, 0xa0 ;  /* 0x000000a016e27836 */ /* 0x000fe20000000000 */
[----:B------:R-:W-:Y:S01]  /*0e80*/  SHF.L.U32 R10, R225, 0x6, RZ ;  /* 0x00000006e10a7819 */ /* 0x000fe200000006ff */
[----:B------:R-:W-:Y:S01]  /*0e90*/  IMAD.SHL.U32 R5, R222, 0x40, RZ ;  /* 0x00000040de057824 */ /* 0x000fe200078e00ff */
[----:B------:R-:W-:Y:S01]  /*0ea0*/  SHF.R.S32.HI R20, RZ, 0x1f, R224 ;  /* 0x0000001fff147819 */ /* 0x000fe200000114e0 */
[----:B0-----:R-:W-:Y:S01]  /*0eb0*/  IMAD.SHL.U32 R4, R223, 0x40, RZ ;  /* 0x00000040df047824 */ /* 0x001fe200078e00ff */
[----:B------:R-:W-:Y:S01]  /*0ec0*/  LOP3.LUT R10, R10, 0x1c0, RZ, 0xc0, !PT ;  /* 0x000001c00a0a7812 */ /* 0x000fe200078ec0ff */
[----:B------:R-:W-:Y:S01]  /*0ed0*/  IMAD.SHL.U32 R11, R226, 0x40, RZ ;  /* 0x00000040e20b7824 */ /* 0x000fe200078e00ff */
[--C-:B-1----:R-:W-:Y:S01]  /*0ee0*/  SHF.R.S32.HI R0, RZ, 0x1f, R223.reuse ;  /* 0x0000001fff007819 */ /* 0x102fe200000114df */
[----:B------:R-:W-:Y:S01]  /*0ef0*/  IMAD.SHL.U32 R8, R224, 0x40, RZ ;  /* 0x00000040e0087824 */ /* 0x000fe200078e00ff */
[----:B------:R-:W-:Y:S01]  /*0f00*/  LOP3.LUT R4, R4, 0x1c0, RZ, 0xc0, !PT ;  /* 0x000001c004047812 */ /* 0x000fe200078ec0ff */
[----:B------:R-:W-:Y:S01]  /*0f10*/  VIADD R221, R18, 0x20 ;  /* 0x0000002012dd7836 */ /* 0x000fe20000000000 */
[----:B------:R-:W-:Y:S01]  /*0f20*/  SHF.R.S32.HI R6, RZ, 0x1f, R223 ;  /* 0x0000001fff067819 */ /* 0x000fe200000114df */
[----:B------:R0:W-:Y:S01]  /*0f30*/  STL [R1+0x78], R0 ;  /* 0x0000780001007387 */ /* 0x0001e20000100800 */
[----:B------:R-:W-:Y:S01]  /*0f40*/  LOP3.LUT R5, R5, 0x1c0, RZ, 0xc0, !PT ;  /* 0x000001c005057812 */ /* 0x000fe200078ec0ff */
[----:B------:R-:W-:Y:S01]  /*0f50*/  VIADD R227, R16, 0x40 ;  /* 0x0000004010e37836 */ /* 0x000fe20000000000 */
[----:B------:R-:W-:Y:S01]  /*0f60*/  LOP3.LUT R8, R8, 0x1c0, RZ, 0xc0, !PT ;  /* 0x000001c008087812 */ /* 0x000fe200078ec0ff */
[----:B------:R1:W-:Y:S01]  /*0f70*/  STL [R1+0x74], R15 ;  /* 0x0000740f01007387 */ /* 0x0003e20000100800 */
[----:B------:R-:W-:-:S02]  /*0f80*/  SHF.R.S32.HI R7, RZ, 0x1f, R222 ;  /* 0x0000001fff077819 */ /* 0x000fc400000114de */
[----:B------:R-:W-:Y:S01]  /*0f90*/  LEA.HI R6, R6, R223, RZ, 0x3 ;  /* 0x000000df06067211 */ /* 0x000fe200078f18ff */
[----:B------:R-:W-:Y:S01]  /*0fa0*/  STL [R1+0x70], R20 ;  /* 0x0000701401007387 */ /* 0x000fe20000100800 */
[----:B------:R-:W-:Y:S02]  /*0fb0*/  SHF.R.S32.HI R9, RZ, 0x1f, R224 ;  /* 0x0000001fff097819 */ /* 0x000fe400000114e0 */
[----:B0-----:R-:W-:Y:S01]  /*0fc0*/  LOP3.LUT R0, R3, 0x38, R16, 0xf8, !PT ;  /* 0x0000003803007812 */ /* 0x001fe200078ef810 */
[----:B------:R-:W-:Y:S01]  /*0fd0*/  IMAD.SHL.U32 R6, R6, 0x40, RZ ;  /* 0x0000004006067824 */ /* 0x000fe200078e00ff */
[----:B------:R-:W-:Y:S02]  /*0fe0*/  SHF.R.S32.HI R13, RZ, 0x1f, R226 ;  /* 0x0000001fff0d7819 */ /* 0x000fe400000114e2 */
[----:B-1----:R-:W-:Y:S02]  /*0ff0*/  SHF.R.U32.HI R15, RZ, 0x3, R3 ;  /* 0x00000003ff0f7819 */ /* 0x002fe40000011603 */
[----:B------:R-:W-:-:S02]  /*1000*/  LOP3.LUT R3, R11, 0x1c0, RZ, 0xc0, !PT ;  /* 0x000001c00b037812 */ /* 0x000fc400078ec0ff */
[----:B------:R-:W-:Y:S01]  /*1010*/  LOP3.LUT R0, R14, R0, R15, 0xf6, !PT ;  /* 0x000000000e007212 */ /* 0x000fe200078ef60f */
[----:B------:R-:W-:Y:S01]  /*1020*/  STL [R1+0x64], R15 ;  /* 0x0000640f01007387 */ /* 0x000fe20000100800 */
[----:B------:R-:W-:Y:S02]  /*1030*/  LEA.HI R7, R7, R222, RZ, 0x3 ;  /* 0x000000de07077211 */ /* 0x000fe400078f18ff */
[----:B------:R-:W-:Y:S01]  /*1040*/  SHF.R.S32.HI R12, RZ, 0x1f, R225 ;  /* 0x0000001fff0c7819 */ /* 0x000fe200000114e1 */
[----:B------:R-:W-:Y:S01]  /*1050*/  STL [R1+0x38], R4 ;  /* 0x0000380401007387 */ /* 0x000fe20000100800 */
[----:B------:R-:W-:Y:S02]  /*1060*/  LEA.HI R9, R9, R224, RZ, 0x3 ;  /* 0x000000e009097211 */ /* 0x000fe400078f18ff */
[----:B------:R-:W-:Y:S01]  /*1070*/  LEA.HI R13, R13, R226, RZ, 0x3 ;  /* 0x000000e20d0d7211 */ /* 0x000fe200078f18ff */
[----:B------:R-:W-:Y:S01]  /*1080*/  STL [R1+0x44], R10 ;  /* 0x0000440a01007387 */ /* 0x000fe20000100800 */
[----:B------:R-:W-:Y:S01]  /*1090*/  SHF.L.U32 R7, R7, 0x6, RZ ;  /* 0x0000000607077819 */ /* 0x000fe200000006ff */
[----:B------:R-:W-:Y:S01]  /*10a0*/  IMAD.SHL.U32 R9, R9, 0x40, RZ ;  /* 0x0000004009097824 */ /* 0x000fe200078e00ff */
[----:B------:R-:W-:Y:S01]  /*10b0*/  LEA.HI R12, R12, R225, RZ, 0x3 ;  /* 0x000000e10c0c7211 */ /* 0x000fe200078f18ff */
[----:B------:R-:W-:Y:S01]  /*10c0*/  STL [R1+0x34], R5 ;  /* 0x0000340501007387 */ /* 0x000fe20000100800 */
[----:B------:R-:W-:Y:S01]  /*10d0*/  IMAD.SHL.U32 R13, R13, 0x40, RZ ;  /* 0x000000400d0d7824 */ /* 0x000fe200078e00ff */
[----:B------:R-:W-:-:S02]  /*10e0*/  SHF.R.S32.HI R17, RZ, 0x1f, R16 ;  /* 0x0000001fff117819 */ /* 0x000fc40000011410 */
[----:B------:R0:W-:Y:S01]  /*10f0*/  STL [R1+0x40], R3 ;  /* 0x0000400301007387 */ /* 0x0001e20000100800 */
[----:B------:R-:W-:-:S03]  /*1100*/  IMAD.SHL.U32 R12, R12, 0x40, RZ ;  /* 0x000000400c0c7824 */ /* 0x000fc600078e00ff */
[----:B------:R-:W-:Y:S04]  /*1110*/  STL [R1+0x30], R8 ;  /* 0x0000300801007387 */ /* 0x000fe80000100800 */
[----:B------:R1:W-:Y:S01]  /*1120*/  STL [R1+0x60], R0 ;  /* 0x0000600001007387 */ /* 0x0003e20000100800 */
[----:B0-----:R-:W-:Y:S02]  /*1130*/  SHF.R.U32.HI R3, RZ, 0x3, R4 ;  /* 0x00000003ff037819 */ /* 0x001fe40000011604 */
[----:B------:R-:W-:-:S03]  /*1140*/  SHF.R.U32.HI R4, RZ, 0x3, R8 ;  /* 0x00000003ff047819 */ /* 0x000fc60000011608 */
[----:B------:R0:W-:Y:S01]  /*1150*/  STL [R1+0x5c], R3 ;  /* 0x00005c0301007387 */ /* 0x0001e20000100800 */
[----:B-1----:R-:W-:-:S05]  /*1160*/  SHF.R.U32.HI R0, RZ, 0x3, R5 ;  /* 0x00000003ff007819 */ /* 0x002fca0000011605 */
[----:B------:R1:W-:Y:S01]  /*1170*/  STL [R1+0x58], R0 ;  /* 0x0000580001007387 */ /* 0x0003e20000100800 */
[----:B0-----:R-:W-:-:S03]  /*1180*/  LOP3.LUT R3, R6, 0xfffffe00, RZ, 0xc0, !PT ;  /* 0xfffffe0006037812 */ /* 0x001fc600078ec0ff */
[----:B------:R0:W-:Y:S04]  /*1190*/  STL [R1+0x50], R4 ;  /* 0x0000500401007387 */ /* 0x0001e80000100800 */
[----:B------:R2:W-:Y:S01]  /*11a0*/  STL [R1+0x4c], R3 ;  /* 0x00004c0301007387 */ /* 0x0005e20000100800 */
[----:B-1----:R-:W-:Y:S02]  /*11b0*/  LOP3.LUT R0, R7, 0xfffffe00, RZ, 0xc0, !PT ;  /* 0xfffffe0007007812 */ /* 0x002fe400078ec0ff */
[----:B0-----:R-:W-:-:S03]  /*11c0*/  LOP3.LUT R4, R9, 0xfffffe00, RZ, 0xc0, !PT ;  /* 0xfffffe0009047812 */ /* 0x001fc600078ec0ff */
[----:B------:R0:W-:Y:S01]  /*11d0*/  STL [R1+0x48], R0 ;  /* 0x0000480001007387 */ /* 0x0001e20000100800 */
[----:B--2---:R-:W-:-:S03]  /*11e0*/  LOP3.LUT R3, R12, 0xfffffe00, RZ, 0xc0, !PT ;  /* 0xfffffe000c037812 */ /* 0x004fc600078ec0ff */
[----:B------:R1:W-:Y:S01]  /*11f0*/  STL [R1+0x54], R4 ;  /* 0x0000540401007387 */ /* 0x0003e20000100800 */
[----:B0-----:R-:W-:-:S05]  /*1200*/  LOP3.LUT R0, R13, 0xfffffe00, RZ, 0xc0, !PT ;  /* 0xfffffe000d007812 */ /* 0x001fca00078ec0ff */
[----:B------:R1:W-:Y:S04]  /*1210*/  STL [R1+0x68], R0 ;  /* 0x0000680001007387 */ /* 0x0003e80000100800 */
[----:B------:R1:W-:Y:S02]  /*1220*/  STL [R1+0x6c], R3 ;  /* 0x00006c0301007387 */ /* 0x0003e40000100800 */
.L_x_6179:
[----:B01---5:R-:W0:Y:S01]  /*1230*/  LDC.64 R4, c[0x0][0xc60] ;  /* 0x00031800ff047b82 */ /* 0x023e220000000a00 */
[----:B------:R-:W-:Y:S01]  /*1240*/  ULDC.64 UR4, c[0x0][0x208] ;  /* 0x0000820000047ab9 */ /* 0x000fe20000000a00 */
[----:B0-----:R-:W-:-:S05]  /*1250*/  IMAD.WIDE R4, R159, 0x4, R4 ;  /* 0x000000049f047825 */ /* 0x001fca00078e0204 */
[----:B--2---:R-:W2:Y:S01]  /*1260*/  LDG.E R10, desc[UR4][R4.64] ;  /* 0x00000004040a7981 */ /* 0x004ea2000c1e1900 */
[----:B------:R-:W-:Y:S05]  /*1270*/  YIELD ;  /* 0x0000000000007946 */ /* 0x000fea0003800000 */
[----:B------:R-:W-:Y:S01]  /*1280*/  ULDC.64 UR4, c[0x0][0xa28] ;  /* 0x00028a0000047ab9 */ /* 0x000fe20000000a00 */
[----:B------:R-:W-:Y:S01]  /*1290*/  ULDC.64 UR8, c[0x0][0xa18] ;  /* 0x0002860000087ab9 */ /* 0x000fe20000000a00 */
[----:B------:R-:W-:Y:S01]  /*12a0*/  ISETP.NE.U32.AND P1, PT, RZ, UR4, PT ;  /* 0x00000004ff007c0c */ /* 0x000fe2000bf25070 */
[----:B------:R-:W-:Y:S01]  /*12b0*/  ULDC.64 UR6, c[0x0][0xa08] ;  /* 0x0002820000067ab9 */ /* 0x000fe20000000a00 */
[----:B------:R-:W-:Y:S01]  /*12c0*/  MOV R3, RZ ;  /* 0x000000ff00037202 */ /* 0x000fe20000000f00 */
[----:B------:R-:W-:Y:S01]  /*12d0*/  ULDC.64 UR10, c[0x0][0x208] ;  /* 0x00008200000a7ab9 */ /* 0x000fe20000000a00 */
[----:B------:R-:W-:Y:S01]  /*12e0*/  ISETP.NE.AND.EX P1, PT, RZ, UR5, PT, P1 ;  /* 0x00000005ff007c0c */ /* 0x000fe2000bf25310 */
[----:B------:R-:W-:Y:S01]  /*12f0*/  IMAD.MOV.U32 R29, RZ, RZ, RZ ;  /* 0x000000ffff1d7224 */ /* 0x000fe200078e00ff */
[----:B------:R-:W-:-:S04]  /*1300*/  ISETP.NE.U32.AND P0, PT, RZ, UR6, PT ;  /* 0x00000006ff007c0c */ /* 0x000fc8000bf05070 */
[----:B------:R-:W-:Y:S02]  /*1310*/  ISETP.NE.AND.EX P0, PT, RZ, UR7, PT, P0 ;  /* 0x00000007ff007c0c */ /* 0x000fe4000bf05300 */
[----:B--2---:R-:W-:Y:S01]  /*1320*/  SHF.R.S32.HI R0, RZ, 0x1f, R10 ;  /* 0x0000001fff007819 */ /* 0x004fe2000001140a */
[----:B------:R0:W-:Y:S04]  /*1330*/  STL [R1+0x7c], R10 ;  /* 0x00007c0a01007387 */ /* 0x0001e80000100800 */
[C---:B---34-:R-:W-:Y:S01]  /*1340*/  @P1 LEA R6, P2, R10.reuse, UR4, 0x2 ;  /* 0x000000040a061c11 */ /* 0x058fe2000f8410ff */
[C---:B------:R-:W-:Y:S01]  /*1350*/  IMAD.SHL.U32 R28, R10.reuse, 0x4, RZ ;  /* 0x000000040a1c7824 */ /* 0x040fe200078e00ff */
[C-C-:B------:R-:W-:Y:S02]  /*1360*/  SHF.L.U64.HI R30, R10.reuse, 0x2, R0.reuse ;  /* 0x000000020a1e7819 */ /* 0x140fe40000010200 */
[----:B------:R-:W-:-:S02]  /*1370*/  @P1 LEA.HI.X R7, R10, UR5, R0, 0x2, P2 ;  /* 0x000000050a071c11 */ /* 0x000fc400090f1400 */
[----:B------:R-:W-:Y:S01]  /*1380*/  ISETP.NE.U32.AND P2, PT, RZ, UR8, PT ;  /* 0x00000008ff007c0c */ /* 0x000fe2000bf45070 */
[----:B------:R-:W-:Y:S01]  /*1390*/  ULDC UR4, c[0x0][0x288] ;  /* 0x0000a20000047ab9 */ /* 0x000fe20000000800 */
[----:B------:R-:W-:Y:S01]  /*13a0*/  IADD3 R8, P3, R28, UR6, RZ ;  /* 0x000000061c087c10 */ /* 0x000fe2000ff7e0ff */
[----:B------:R-:W-:Y:S01]  /*13b0*/  IMAD.U32 R156, RZ, RZ, UR4 ;  /* 0x00000004ff9c7e24 */ /* 0x000fe2000f8e00ff */
[----:B------:R-:W-:Y:S01]  /*13c0*/  ISETP.NE.AND.EX P2, PT, RZ, UR9, PT, P2 ;  /* 0x00000009ff007c0c */ /* 0x000fe2000bf45320 */
[----:B------:R-:W-:Y:S01]  /*13d0*/  ULDC.64 UR4, c[0x0][0x3f8] ;  /* 0x0000fe0000047ab9 */ /* 0x000fe20000000a00 */
[----:B------:R0:W5:Y:S01]  /*13e0*/  @P1 LDG.E R3, desc[UR10][R6.64] ;  /* 0x0000000a06031981 */ /* 0x000162000c1e1900 */
[----:B------:R-:W-:Y:S01]  /*13f0*/  UISETP.NE.U32.AND UP0, UPT, UR4, URZ, UPT ;  /* 0x0000003f0400728c */ /* 0x000fe2000bf05070 */
[----:B------:R-:W-:Y:S02]  /*1400*/  IADD3.X R9, R30, UR7, RZ, P3, !PT ;  /* 0x000000071e097c10 */ /* 0x000fe40009ffe4ff */
[----:B------:R-:W-:Y:S01]  /*1410*/  ULDC UR4, c[0x0][0x404] ;  /* 0x0001010000047ab9 */ /* 0x000fe20000000800 */
[----:B------:R-:W-:-:S02]  /*1420*/  UISETP.NE.AND.EX UP0, UPT, UR5, URZ, UPT, UP0 ;  /* 0x0000003f0500728c */ /* 0x000fc4000bf05300 */
[----:B------:R0:W5:Y:S01]  /*1430*/  @P0 LDG.E R29, desc[UR10][R8.64] ;  /* 0x0000000a081d0981 */ /* 0x000162000c1e1900 */
[----:B------:R-:W-:Y:S01]  /*1440*/  ULDC UR5, c[0x0][0x2e0] ;  /* 0x0000b80000057ab9 */ /* 0x000fe20000000800 */
[----:B------:R-:W-:Y:S02]  /*1450*/  USEL UR4, UR4, 0x1, UP0 ;  /* 0x0000000104047887 */ /* 0x000fe40008000000 */
[----:B------:R-:W-:Y:S02]  /*1460*/  @P2 IADD3 R4, P1, R28, UR8, RZ ;  /* 0x000000081c042c10 */ /* 0x000fe4000ff3e0ff */
[----:B------:R-:W-:Y:S02]  /*1470*/  UIMAD UR4, UR4, UR5, URZ ;  /* 0x00000005040472a4 */ /* 0x000fe4000f8e023f */
[----:B------:R-:W-:Y:S01]  /*1480*/  @P2 IADD3.X R5, R30, UR9, RZ, P1, !PT ;  /* 0x000000091e052c10 */ /* 0x000fe20008ffe4ff */
[----:B------:R-:W-:Y:S02]  /*1490*/  ULDC UR5, c[0x0][0x338] ;  /* 0x0000ce0000057ab9 */ /* 0x000fe40000000800 */
[----:B------:R-:W-:Y:S01]  /*14a0*/  IMAD.U32 R25, RZ, RZ, UR5 ;  /* 0x00000005ff197e24 */ /* 0x000fe2000f8e00ff */
[----:B------:R-:W-:Y:S01]  /*14b0*/  MOV R26, UR4 ;  /* 0x00000004001a7c02 */ /* 0x000fe20008000f00 */
[----:B------:R0:W5:Y:S01]  /*14c0*/  @P2 LDG.E R156, desc[UR10][R4.64] ;  /* 0x0000000a049c2981 */ /* 0x000162000c1e1900 */
[----:B------:R-:W-:Y:S01]  /*14d0*/  IMAD.MOV.U32 R27, RZ, RZ, R10 ;  /* 0x000000ffff1b7224 */ /* 0x000fe200078e000a */
[----:B------:R-:W-:Y:S06]  /*14e0*/  @P2 BRA `(.L_x_5962) ;  /* 0x0000000000282947 */ /* 0x000fec0003800000 */
        /* <DEDUP_REMOVED lines=10> */
.L_x_5962:
[----:B------:R-:W-:Y:S01]  /*1590*/  ULDC.64 UR4, c[0x0][0xa20] ;  /* 0x0002880000047ab9 */ /* 0x000fe20000000a00 */
[----:B------:R1:W-:Y:S01]  /*15a0*/  STL [R1+0x88], R157 ;  /* 0x0000889d01007387 */ /* 0x0003e20000100800 */
[----:B------:R-:W-:-:S03]  /*15b0*/  ISETP.NE.U32.AND P1, PT, RZ, UR4, PT ;  /* 0x00000004ff007c0c */ /* 0x000fc6000bf25070 */
[----:B------:R1:W-:Y:S01]  /*15c0*/  STL [R1+0x80], R158 ;  /* 0x0000809e01007387 */ /* 0x0003e20000100800 */
[----:B------:R-:W-:-:S13]  /*15d0*/  ISETP.NE.AND.EX P1, PT, RZ, UR5, PT, P1 ;  /* 0x00000005ff007c0c */ /* 0x000fda000bf25310 */
[----:B-1----:R-:W-:Y:S05]  /*15e0*/  @!P1 BRA `(.L_x_5963) ;  /* 0x0000000000149947 */ /* 0x002fea0003800000 */
[----:B0-----:R-:W-:Y:S01]  /*15f0*/  IADD3 R4, P0, R28, UR4, RZ ;  /* 0x000000041c047c10 */ /* 0x001fe2000ff1e0ff */
[----:B------:R-:W-:-:S03]  /*1600*/  ULDC.64 UR6, c[0x0][0x208] ;  /* 0x0000820000067ab9 */ /* 0x000fc60000000a00 */
[----:B------:R-:W-:-:S05]  /*1610*/  IADD3.X R5, R30, UR5, RZ, P0, !PT ;  /* 0x000000051e057c10 */ /* 0x000fca00087fe4ff */
[----:B------:R1:W5:Y:S01]  /*1620*/  LDG.E R26, desc[UR6][R4.64] ;  /* 0x00000006041a7981 */ /* 0x000362000c1e1900 */
[----:B------:R-:W-:Y:S05]  /*1630*/  BRA `(.L_x_5964) ;  /* 0x0000000000147947 */ /* 0x000fea0003800000 */
.L_x_5963:
[----:B------:R-:W-:Y:S05]  /*1640*/  @!P0 BRA `(.L_x_5964) ;  /* 0x0000000000108947 */ /* 0x000fea0003800000 */
[----:B------:R-:W-:Y:S02]  /*1650*/  ULDC.64 UR4, c[0x0][0x208] ;  /* 0x0000820000047ab9 */ /* 0x000fe40000000a00 */
[----:B0-----:R-:W2:Y:S04]  /*1660*/  LDG.E R5, desc[UR4][R8.64] ;  /* 0x0000000408057981 */ /* 0x001ea8000c1e1900 */
[----:B------:R-:W2:Y:S02]  /*1670*/  LDG.E R26, desc[UR4][R8.64+0x4] ;  /* 0x00000404081a7981 */ /* 0x000ea4000c1e1900 */
[----:B--2---:R-:W-:-:S07]  /*1680*/  IMAD.IADD R26, R26, 0x1, -R5 ;  /* 0x000000011a1a7824 */ /* 0x004fce00078e0a05 */
.L_x_5964:
[----:B------:R-:W-:Y:S01]  /*1690*/  ULDC.64 UR4, c[0x0][0xa10] ;  /* 0x0002840000047ab9 */ /* 0x000fe20000000a00 */
[----:B------:R-:W-:Y:S01]  /*16a0*/  ULDC.64 UR6, c[0x0][0x208] ;  /* 0x0000820000067ab9 */ /* 0x000fe20000000a00 */
[----:B------:R-:W-:-:S04]  /*16b0*/  ISETP.NE.U32.AND P0, PT, RZ, UR4, PT ;  /* 0x00000004ff007c0c */ /* 0x000fc8000bf05070 */
[----:B------:R-:W-:Y:S01]  /*16c0*/  ISETP.NE.AND.EX P0, PT, RZ, UR5, PT, P0 ;  /* 0x00000005ff007c0c */ /* 0x000fe2000bf05300 */
[----:B0----5:R-:W-:Y:S01]  /*16d0*/  IMAD.IADD R8, R26, 0x1, -R3 ;  /* 0x000000011a087824 */ /* 0x021fe200078e0a03 */
[----:B------:R-:W-:-:S11]  /*16e0*/  ULDC.64 UR4, c[0x0][0xa30] ;  /* 0x00028c0000047ab9 */ /* 0x000fd60000000a00 */
[----:B-1----:R-:W0:Y:S02]  /*16f0*/  @P0 LDC.64 R4, c[0x0][0xa10] ;  /* 0x00028400ff040b82 */ /* 0x002e240000000a00 */
[----:B0-----:R-:W-:-:S05]  /*1700*/  @P0 IMAD.WIDE R4, R27, 0x4, R4 ;  /* 0x000000041b040825 */ /* 0x001fca00078e0204 */
[----:B------:R-:W2:Y:S04]  /*1710*/  @P0 LDG.E R0, desc[UR6][R4.64] ;  /* 0x0000000604000981 */ /* 0x000ea8000c1e1900 */
[----:B------:R0:W2:Y:S01]  /*1720*/  @P0 LDG.E R9, desc[UR6][R4.64+0x4] ;  /* 0x0000040604090981 */ /* 0x0000a2000c1e1900 */
[----:B------:R-:W-:Y:S01]  /*1730*/  ISETP.NE.U32.AND P1, PT, RZ, UR4, PT ;  /* 0x00000004ff007c0c */ /* 0x000fe2000bf25070 */
[----:B------:R-:W-:-:S03]  /*1740*/  IMAD.MOV.U32 R155, RZ, RZ, R26 ;  /* 0x000000ffff9b7224 */ /* 0x000fc600078e001a */
[----:B------:R-:W-:Y:S01]  /*1750*/  ISETP.NE.AND.EX P1, PT, RZ, UR5, PT, P1 ;  /* 0x00000005ff007c0c */ /* 0x000fe2000bf25310 */
[----:B0-----:R-:W-:-:S05]  /*1760*/  IMAD.MOV R4, RZ, RZ, -R8 ;  /* 0x000000ffff047224 */ /* 0x001fca00078e0a08 */
[----:B------:R-:W-:-:S07]  /*1770*/  VIMNMX R4, RZ, R4, !PT ;  /* 0x00000004ff047248 */ /* 0x000fce0007fe0100 */
[----:B------:R-:W-:-:S04]  /*1780*/  @P1 IADD3 R6, P2, R28, UR4, RZ ;  /* 0x000000041c061c10 */ /* 0x000fc8000ff5e0ff */
[----:B------:R-:W-:-:S05]  /*1790*/  @P1 IADD3.X R7, R30, UR5, RZ, P2, !PT ;  /* 0x000000051e071c10 */ /* 0x000fca00097fe4ff */
[----:B------:R0:W5:Y:S01]  /*17a0*/  @P1 LDG.E R155, desc[UR6][R6.64] ;  /* 0x00000006069b1981 */ /* 0x000162000c1e1900 */
[----:B--2---:R-:W-:-:S05]  /*17b0*/  @P0 IADD3 R25, -R0, R9, RZ ;  /* 0x0000000900190210 */ /* 0x004fca0007ffe1ff */
[----:B------:R-:W-:-:S04]  /*17c0*/  IMAD.IADD R160, R8, 0x1, R25 ;  /* 0x0000000108a07824 */ /* 0x000fc800078e0219 */
[----:B------:R-:W-:-:S04]  /*17d0*/  VIADD R0, R160, 0xaf ;  /* 0x000000afa0007836 */ /* 0x000fc80000000000 */
        /* <DEDUP_REMOVED lines=12> */
[----:B------:R-:W-:Y:S02]  /*18a0*/  @P0 LEA.HI.SX32 R24, R0, R3, 0x1b ;  /* 0x0000000300180211 */ /* 0x000fe400078fdaff */
[----:B------:R-:W-:Y:S02]  /*18b0*/  PLOP3.LUT P0, PT, PT, PT, PT, 0x80, 0x0 ;  /* 0x000000000000781c */ /* 0x000fe40003f0f070 */
        /* <DEDUP_REMOVED lines=22> */
.L_x_5967:
[----:B------:R-:W-:Y:S05]  /*1a20*/  BSYNC B6 ;  /* 0x0000000000067941 */ /* 0x000fea0003800000 */
.L_x_5966:
        /* <DEDUP_REMOVED lines=20> */
.L_x_5969:
[----:B------:R-:W-:Y:S05]  /*1b70*/  BSYNC B6 ;  /* 0x0000000000067941 */ /* 0x000fea0003800000 */
.L_x_5968:
[----:B------:R-:W2:Y:S01]  /*1b80*/  LDL.LU R21, [R1] ;  /* 0x0000000001157983 */ /* 0x000ea20000300800 */
[----:B------:R-:W-:Y:S01]  /*1b90*/  ULDC.64 UR4, c[0x0][0x9f8] ;  /* 0x00027e0000047ab9 */ /* 0x000fe20000000a00 */
[----:B------:R-:W-:Y:S01]  /*1ba0*/  ULDC.64 UR6, c[0x0][0x208] ;  /* 0x0000820000067ab9 */ /* 0x000fe20000000a00 */
[----:B------:R-:W-:Y:S01]  /*1bb0*/  ISETP.NE.U32.AND P0, PT, RZ, UR4, PT ;  /* 0x00000004ff007c0c */ /* 0x000fe2000bf05070 */
[----:B------:R-:W0:Y:S01]  /*1bc0*/  LDC R11, c[0x0][0x3d4] ;  /* 0x0000f500ff0b7b82 */ /* 0x000e220000000800 */
[----:B------:R-:W3:Y:S02]  /*1bd0*/  LDL R36, [R1+0x34] ;  /* 0x0000340001247983 */ /* 0x000ee40000100800 */
[----:B------:R-:W-:Y:S02]  /*1be0*/  ISETP.NE.AND.EX P0, PT, RZ, UR5, PT, P0 ;  /* 0x00000005ff007c0c */ /* 0x000fe4000bf05300 */
[----:B------:R-:W4:Y:S03]  /*1bf0*/  LDL R37, [R1+0x38] ;  /* 0x0000380001257983 */ /* 0x000f260000100800 */
[----:B------:R-:W1:Y:S01]  /*1c00*/  LDC R0, c[0x0][0x428] ;  /* 0x00010a00ff007b82 */ /* 0x000e620000000800 */
[----:B------:R-:W4:Y:S07]  /*1c10*/  LDL R35, [R1+0x5c] ;  /* 0x00005c0001237983 */ /* 0x000f2e0000100800 */
[----:B------:R-:W-:Y:S01]  /*1c20*/  @P0 IADD3 R4, P1, R28, UR4, RZ ;  /* 0x000000041c040c10 */ /* 0x000fe2000ff3e0ff */
[----:B------:R-:W-:Y:S01]  /*1c30*/  IMAD.IADD R123, R29, 0x1, R26 ;  /* 0x000000011d7b7824 */ /* 0x000fe200078e021a */
[----:B------:R-:W1:Y:S01]  /*1c40*/  S2R R20, SR_TID.X ;  /* 0x0000000000147919 */ /* 0x000e620000002100 */
[----:B------:R-:W1:Y:S01]  /*1c50*/  LDC.64 R96, c[0x0][0x2f0] ;  /* 0x0000bc00ff607b82 */ /* 0x000e620000000a00 */
[----:B------:R-:W-:Y:S01]  /*1c60*/  @P0 IADD3.X R5, R30, UR5, RZ, P1, !PT ;  /* 0x000000051e050c10 */ /* 0x000fe20008ffe4ff */
[----:B------:R-:W-:-:S04]  /*1c70*/  ULDC.64 UR4, c[0x0][0x2f8] ;  /* 0x0000be0000047ab9 */ /* 0x000fc80000000a00 */
[----:B------:R1:W3:Y:S01]  /*1c80*/  @P0 LDG.E R27, desc[UR6][R4.64] ;  /* 0x00000006041b0981 */ /* 0x0002e2000c1e1900 */
[----:B0-----:R-:W-:Y:S01]  /*1c90*/  ISETP.GE.AND P2, PT, R16, R11, PT ;  /* 0x0000000b1000720c */ /* 0x001fe20003f46270 */
[----:B------:R-:W-:Y:S01]  /*1ca0*/  ULDC.64 UR6, c[0x0][0xa08] ;  /* 0x0002820000067ab9 */ /* 0x000fe20000000a00 */
[----:B------:R-:W-:Y:S01]  /*1cb0*/  SHF.R.S32.HI R13, RZ, 0x1f, R123 ;  /* 0x0000001fff0d7819 */ /* 0x000fe2000001147b */
[----:B------:R-:W0:Y:S01]  /*1cc0*/  LDC.64 R106, c[0x0][0x3d8] ;  /* 0x0000f600ff6a7b82 */ /* 0x000e220000000a00 */
[----:B------:R-:W-:Y:S02]  /*1cd0*/  SHF.R.S32.HI R19, RZ, 0x1f, R18 ;  /* 0x0000001fff137819 */ /* 0x000fe40000011412 */
[----:B-1----:R-:W-:-:S05]  /*1ce0*/  ISETP.NE.AND P0, PT, R0, 0x1, PT ;  /* 0x000000010000780c */ /* 0x002fca0003f05270 */
[----:B------:R-:W1:Y:S01]  /*1cf0*/  LDC.64 R112, c[0x0][0x3e8] ;  /* 0x0000fa00ff707b82 */ /* 0x000e620000000a00 */
[----:B------:R-:W-:-:S07]  /*1d00*/  IMAD R6, R13, R96, RZ ;  /* 0x000000600d067224 */ /* 0x000fce00078e02ff */
[----:B------:R-:W1:Y:S01]  /*1d10*/  @P0 LDC R3, c[0x0][0x42c] ;  /* 0x00010b00ff030b82 */ /* 0x000e620000000800 */
[----:B------:R-:W-:Y:S01]  /*1d20*/  IMAD.WIDE.U32 R4, R123, R96, RZ ;  /* 0x000000607b047225 */ /* 0x000fe200078e00ff */
[----:B------:R-:W-:-:S06]  /*1d30*/  SHF.R.U32.HI R20, RZ, 0x7, R20 ;  /* 0x00000007ff147819 */ /* 0x000fcc0000011614 */
[----:B------:R-:W1:Y:S01]  /*1d40*/  @P0 LDC R7, c[0x0][0x430] ;  /* 0x00010c00ff070b82 */ /* 0x000e620000000800 */
[----:B------:R-:W-:Y:S01]  /*1d50*/  ISETP.NE.AND P6, PT, R20, 0x1, PT ;  /* 0x000000011400780c */ /* 0x000fe20003fc5270 */
[----:B0-----:R-:W-:-:S04]  /*1d60*/  IMAD.WIDE.U32 R102, R22, R106, R18 ;  /* 0x0000006a16667225 */ /* 0x001fc800078e0012 */
[----:B-1----:R-:W-:-:S04]  /*1d70*/  @P0 IMAD.HI.U32 R0, R158, R3, RZ ;  /* 0x000000039e000227 */ /* 0x002fc800078e00ff */
[----:B------:R-:W-:Y:S01]  /*1d80*/  IMAD R3, R123, R97, R6 ;  /* 0x000000617b037224 */ /* 0x000fe200078e0206 */
[----:B------:R-:W-:-:S03]  /*1d90*/  @P0 SHF.R.U32.HI R158, RZ, R7, R0 ;  /* 0x00000007ff9e0219 */ /* 0x000fc60000011600 */
[----:B------:R-:W-:Y:S01]  /*1da0*/  IMAD.IADD R5, R5, 0x1, R3 ;  /* 0x0000000105057824 */ /* 0x000fe200078e0203 */
[----:B------:R-:W-:Y:S02]  /*1db0*/  ISETP.NE.U32.AND P0, PT, RZ, UR6, PT ;  /* 0x00000006ff007c0c */ /* 0x000fe4000bf05070 */
[----:B------:R-:W-:Y:S01]  /*1dc0*/  SHF.R.S32.HI R6, RZ, 0x1f, R158 ;  /* 0x0000001fff067819 */ /* 0x000fe2000001149e */
[----:B------:R-:W-:Y:S01]  /*1dd0*/  IMAD.WIDE.U32 R4, R158, UR4, R4 ;  /* 0x000000049e047c25 */ /* 0x000fe2000f8e0004 */
[----:B------:R-:W-:-:S03]  /*1de0*/  ISETP.NE.AND.EX P0, PT, RZ, UR7, PT, P0 ;  /* 0x00000007ff007c0c */ /* 0x000fc6000bf05300 */
[----:B------:R-:W-:-:S04]  /*1df0*/  IMAD R3, R6, UR4, RZ ;  /* 0x0000000406037c24 */ /* 0x000fc8000f8e02ff */
[----:B------:R-:W-:Y:S01]  /*1e00*/  IMAD R3, R158, UR5, R3 ;  /* 0x000000059e037c24 */ /* 0x000fe2000f8e0203 */
[----:B------:R-:W-:-:S03]  /*1e10*/  ULDC.64 UR4, c[0x0][0x300] ;  /* 0x0000c00000047ab9 */ /* 0x000fc60000000a00 */
[----:B------:R-:W-:Y:S01]  /*1e20*/  IMAD.IADD R5, R5, 0x1, R3 ;  /* 0x0000000105057824 */ /* 0x000fe200078e0203 */
[----:B--2---:R-:W-:-:S04]  /*1e30*/  LOP3.LUT R21, R21, 0xfffffffe, RZ, 0xc0, !PT ;  /* 0xfffffffe15157812 */ /* 0x004fc800078ec0ff */
[----:B------:R-:W-:-:S05]  /*1e40*/  @P2 LOP3.LUT R21, R21, 0x1, RZ, 0xfc, !PT ;  /* 0x0000000115152812 */ /* 0x000fca00078efcff */
[----:B------:R0:W-:Y:S04]  /*1e50*/  STL [R1], R21 ;  /* 0x0000001501007387 */ /* 0x0001e80000100800 */
[----:B------:R-:W2:Y:S04]  /*1e60*/  LDL R31, [R1+0x58] ;  /* 0x00005800011f7983 */ /* 0x000ea80000100800 */
[----:B------:R-:W2:Y:S04]  /*1e70*/  LDL R33, [R1+0x48] ;  /* 0x0000480001217983 */ /* 0x000ea80000100800 */
[----:B------:R-:W2:Y:S04]  /*1e80*/  LDL R34, [R1+0x4c] ;  /* 0x00004c0001227983 */ /* 0x000ea80000100800 */
[----:B------:R-:W2:Y:S01]  /*1e90*/  LDL R29, [R1+0x3c] ;  /* 0x00003c00011d7983 */ /* 0x000ea20000100800 */
[----:B---3--:R-:W-:-:S03]  /*1ea0*/  SHF.R.S32.HI R0, RZ, 0x1f, R27 ;  /* 0x0000001fff007819 */ /* 0x008fc6000001141b */
[----:B------:R-:W3:Y:S01]  /*1eb0*/  LDL R26, [R1+0x54] ;  /* 0x00005400011a7983 */ /* 0x000ee20000100800 */
[----:B------:R-:W-:Y:S02]  /*1ec0*/  SEL R9, R27, RZ, !P0 ;  /* 0x000000ff1b097207 */ /* 0x000fe40004000000 */
[----:B------:R-:W-:Y:S01]  /*1ed0*/  SEL R8, R0, RZ, !P0 ;  /* 0x000000ff00087207 */ /* 0x000fe20004000000 */
[----:B------:R-:W3:Y:S02]  /*1ee0*/  LDL R27, [R1+0x44] ;  /* 0x00004400011b7983 */ /* 0x000ee40000100800 */
[----:B------:R-:W-:Y:S02]  /*1ef0*/  IMAD.WIDE.U32 R98, R9, UR4, R4 ;  /* 0x0000000409627c25 */ /* 0x000fe4000f8e0004 */
[----:B0-----:R-:W3:Y:S02]  /*1f00*/  LDL R21, [R1+0x6c] ;  /* 0x00006c0001157983 */ /* 0x001ee40000100800 */
[----:B------:R-:W-:-:S02]  /*1f10*/  IMAD R0, R8, UR4, RZ ;  /* 0x0000000408007c24 */ /* 0x000fc4000f8e02ff */
[----:B------:R-:W3:Y:S02]  /*1f20*/  LDL R14, [R1+0x68] ;  /* 0x00006800010e7983 */ /* 0x000ee40000100800 */
[----:B------:R-:W-:Y:S01]  /*1f30*/  IMAD R15, R9, UR5, R0 ;  /* 0x00000005090f7c24 */ /* 0x000fe2000f8e0200 */
[----:B------:R-:W-:Y:S05]  /*1f40*/  @!P6 WARPSYNC.ALL ;  /* 0x000000000000e948 */ /* 0x000fea0003800000 */
[----:B------:R-:W3:Y:S01]  /*1f50*/  LDL R12, [R1+0x64] ;  /* 0x00006400010c7983 */ /* 0x000ee20000100800 */
[----:B------:R-:W-:Y:S01]  /*1f60*/  ULDC.64 UR4, c[0x0][0x320] ;  /* 0x0000c80000047ab9 */ /* 0x000fe20000000a00 */
[----:B------:R-:W-:-:S02]  /*1f70*/  IMAD R0, R23, R106, RZ ;  /* 0x0000006a17007224 */ /* 0x000fc400078e02ff */
[----:B------:R-:W3:Y:S01]  /*1f80*/  LDL R30, [R1+0x40] ;  /* 0x00004000011e7983 */ /* 0x000ee20000100800 */
[----:B------:R-:W-:Y:S02]  /*1f90*/  IMAD R3, R6, UR4, RZ ;  /* 0x0000000406037c24 */ /* 0x000fe4000f8e02ff */
[C---:B------:R-:W-:Y:S01]  /*1fa0*/  IMAD.WIDE.U32 R4, R158.reuse, UR4, R16 ;  /* 0x000000049e047c25 */ /* 0x040fe2000f8e0010 */
[----:B------:R-:W3:Y:S03]  /*1fb0*/  LDL R32, [R1+0x30] ;  /* 0x0000300001207983 */ /* 0x000ee60000100800 */
[----:B------:R-:W-:Y:S01]  /*1fc0*/  IMAD R3, R158, UR5, R3 ;  /* 0x000000059e037c24 */ /* 0x000fe2000f8e0203 */
[----:B------:R-:W3:Y:S01]  /*1fd0*/  LDL R28, [R1+0x50] ;  /* 0x00005000011c7983 */ /* 0x000ee20000100800 */
[----:B------:R-:W-:Y:S01]  /*1fe0*/  ULDC.64 UR4, c[0x0][0x328] ;  /* 0x0000ca0000047ab9 */ /* 0x000fe20000000a00 */
[----:B------:R-:W-:-:S02]  /*1ff0*/  IMAD R7, R22, R107, R0 ;  /* 0x0000006b16077224 */ /* 0x000fc400078e0200 */
[----:B------:R-:W-:Y:S01]  /*2000*/  IMAD.IADD R101, R5, 0x1, R3 ;  /* 0x0000000105657824 */ /* 0x000fe200078e0203 */
[----:B------:R-:W-:Y:S01]  /*2010*/  SEL R3, R11, RZ, P2 ;  /* 0x000000ff0b037207 */ /* 0x000fe20001000000 */
[----:B------:R-:W-:-:S04]  /*2020*/  IMAD R0, R8, UR4, RZ ;  /* 0x0000000408007c24 */ /* 0x000fc8000f8e02ff */
[----:B------:R-:W-:Y:S01]  /*2030*/  IMAD.IADD R3, R16, 0x1, R3 ;  /* 0x0000000110037824 */ /* 0x000fe200078e0203 */
[----:B------:R-:W-:Y:S01]  /*2040*/  MOV R100, R4 ;  /* 0x0000000400647202 */ /* 0x000fe20000000f00 */
[----:B------:R-:W-:Y:S02]  /*2050*/  IMAD R41, R9, UR5, R0 ;  /* 0x0000000509297c24 */ /* 0x000fe4000f8e0200 */
[----:B------:R-:W-:Y:S01]  /*2060*/  IMAD.WIDE.U32 R4, R22, R106, R16 ;  /* 0x0000006a16047225 */ /* 0x000fe200078e0010 */
[----:B------:R-:W-:-:S03]  /*2070*/  SHF.R.S32.HI R0, RZ, 0x1f, R3 ;  /* 0x0000001fff007819 */ /* 0x000fc60000011403 */
[-C--:B------:R-:W-:Y:S01]  /*2080*/  IMAD R6, R23, R112.reuse, RZ ;  /* 0x0000007017067224 */ /* 0x080fe200078e02ff */
[----:B------:R-:W-:Y:S01]  /*2090*/  LEA.HI R10, R0, R3, RZ, 0x3 ;  /* 0x00000003000a7211 */ /* 0x000fe200078f18ff */
[----:B------:R-:W-:Y:S02]  /*20a0*/  IMAD.IADD R103, R103, 0x1, R7 ;  /* 0x0000000167677824 */ /* 0x000fe400078e0207 */
[----:B------:R-:W-:Y:S02]  /*20b0*/  IMAD.IADD R5, R7, 0x1, R5 ;  /* 0x0000000107057824 */ /* 0x000fe400078e0205 */
[C---:B------:R-:W-:Y:S02]  /*20c0*/  IMAD R7, R22.reuse, R113, R6 ;  /* 0x0000007116077224 */ /* 0x040fe400078e0206 */
[----:B------:R-:W-:Y:S01]  /*20d0*/  IMAD.WIDE.U32 R110, R22, R112, R16 ;  /* 0x00000070166e7225 */ /* 0x000fe200078e0010 */
[----:B------:R-:W-:-:S03]  /*20e0*/  LOP3.LUT R6, R36, 0x38, R10, 0xf8, !PT ;  /* 0x0000003824067812 */ /* 0x000fc600078ef80a */
[----:B------:R-:W-:Y:S01]  /*20f0*/  IMAD.WIDE.U32 R108, R22, R112, R18 ;  /* 0x00000070166c7225 */ /* 0x000fe200078e0012 */
[----:B------:R-:W-:-:S03]  /*2100*/  IADD3 R111, R7, R111, RZ ;  /* 0x0000006f076f7210 */ /* 0x000fc60007ffe0ff */
[----:B------:R-:W-:Y:S01]  /*2110*/  IMAD.IADD R109, R109, 0x1, R7 ;  /* 0x000000016d6d7824 */ /* 0x000fe200078e0207 */
[----:B------:R-:W-:-:S04]  /*2120*/  LEA.HI R0, R0, R3, RZ, 0x6 ;  /* 0x0000000300007211 */ /* 0x000fc800078f30ff */
[----:B------:R-:W-:Y:S02]  /*2130*/  SHF.R.S32.HI R3, RZ, 0x6, R0 ;  /* 0x00000006ff037819 */ /* 0x000fe40000011400 */
[----:B----4-:R-:W-:-:S04]  /*2140*/  LOP3.LUT R0, R37, 0x38, R10, 0xf8, !PT ;  /* 0x0000003825007812 */ /* 0x010fc800078ef80a */
[----:B------:R-:W-:Y:S01]  /*2150*/  LOP3.LUT R0, R0, R35, RZ, 0x3c, !PT ;  /* 0x0000002300007212 */ /* 0x000fe200078e3cff */
[----:B------:R-:W-:Y:S01]  /*2160*/  IMAD.WIDE.U32 R100, R9, UR4, R100 ;  /* 0x0000000409647c25 */ /* 0x000fe2000f8e0064 */
[----:B-----5:R-:W-:Y:S01]  /*2170*/  SHF.R.S32.HI R9, RZ, 0x1f, R155 ;  /* 0x0000001fff097819 */ /* 0x020fe2000001149b */
[----:B------:R-:W-:Y:S01]  /*2180*/  ULDC UR4, c[0x0][0x2e4] ;  /* 0x0000b90000047ab9 */ /* 0x000fe20000000800 */
[C---:B------:R-:W-:Y:S02]  /*2190*/  SHF.L.U64.HI R115, R96.reuse, 0x5, R97 ;  /* 0x0000000560737819 */ /* 0x040fe40000010261 */
[----:B------:R-:W-:-:S05]  /*21a0*/  SHF.L.U32 R114, R96, 0x5, RZ ;  /* 0x0000000560727819 */ /* 0x000fca00000006ff */
[C---:B------:R-:W-:Y:S01]  /*21b0*/  IMAD.WIDE.U32 R116, R22.reuse, R96, R114 ;  /* 0x0000006016747225 */ /* 0x040fe200078e0072 */
[----:B------:R-:W-:Y:S02]  /*21c0*/  IADD3 R122, P0, R22, R123, RZ ;  /* 0x0000007b167a7210 */ /* 0x000fe40007f1e0ff */
[----:B------:R-:W-:-:S03]  /*21d0*/  IADD3 R127, P1, R114, R116, RZ ;  /* 0x00000074727f7210 */ /* 0x000fc60007f3e0ff */
[----:B------:R-:W-:Y:S01]  /*21e0*/  IMAD.X R123, R23, 0x1, R13, P0 ;  /* 0x00000001177b7824 */ /* 0x000fe200000e060d */
[----:B------:R-:W-:Y:S01]  /*21f0*/  IADD3 R130, P0, R127, R114, RZ ;  /* 0x000000727f827210 */ /* 0x000fe20007f1e0ff */
[----:B------:R-:W-:Y:S01]  /*2200*/  IMAD.WIDE.U32 R118, R22, R96, R16 ;  /* 0x0000006016767225 */ /* 0x000fe200078e0010 */
[----:B------:R-:W-:-:S03]  /*2210*/  SHF.L.U64.HI R144, R96, 0x6, R97 ;  /* 0x0000000660907819 */ /* 0x000fc60000010261 */
[----:B------:R-:W-:Y:S01]  /*2220*/  IMAD.IADD R15, R99, 0x1, R15 ;  /* 0x00000001630f7824 */ /* 0x000fe200078e020f */
[----:B------:R-:W-:Y:S01]  /*2230*/  SHF.L.U64.HI R139, R96, 0x7, R97 ;  /* 0x00000007608b7819 */ /* 0x000fe20000010261 */
[-C--:B------:R-:W-:Y:S01]  /*2240*/  IMAD.WIDE.U32 R104, R155, R106.reuse, R4 ;  /* 0x0000006a9b687225 */ /* 0x080fe200078e0004 */
[C-C-:B------:R-:W-:Y:S02]  /*2250*/  SHF.L.U64.HI R38, R106.reuse, 0x5, R107.reuse ;  /* 0x000000056a267819 */ /* 0x140fe4000001026b */
[C-C-:B------:R-:W-:Y:S01]  /*2260*/  SHF.L.U64.HI R37, R106.reuse, 0x6, R107.reuse ;  /* 0x000000066a257819 */ /* 0x140fe2000001026b */
[----:B------:R-:W-:Y:S01]  /*2270*/  IMAD R39, R97, 0xb0, RZ ;  /* 0x000000b061277824 */ /* 0x000fe200078e02ff */
[----:B------:R-:W-:Y:S01]  /*2280*/  SHF.L.U64.HI R36, R106, 0x7, R107 ;  /* 0x000000076a247819 */ /* 0x000fe2000001026b */
[----:B------:R-:W-:Y:S01]  /*2290*/  IMAD R143, R107, 0xb0, RZ ;  /* 0x000000b06b8f7824 */ /* 0x000fe200078e02ff */
[----:B------:R-:W-:Y:S01]  /*22a0*/  SHF.L.U64.HI R120, R112, 0x7, R113 ;  /* 0x0000000770787819 */ /* 0x000fe20000010271 */
[----:B------:R-:W-:Y:S01]  /*22b0*/  IMAD.SHL.U32 R35, R106, 0x20, RZ ;  /* 0x000000206a237824 */ /* 0x000fe200078e00ff */
[----:B------:R-:W-:Y:S01]  /*22c0*/  IADD3 R13, P2, R98, 0x40, RZ ;  /* 0x00000040620d7810 */ /* 0x000fe20007f5e0ff */
[----:B------:R-:W-:-:S04]  /*22d0*/  IMAD.WIDE.U32 R102, R155, R106, R102 ;  /* 0x0000006a9b667225 */ /* 0x000fc800078e0066 */
[----:B------:R-:W-:Y:S02]  /*22e0*/  IMAD R5, R113, 0xb0, RZ ;  /* 0x000000b071057824 */ /* 0x000fe400078e02ff */
[----:B------:R-:W-:Y:S02]  /*22f0*/  IMAD.SHL.U32 R121, R112, 0x80, RZ ;  /* 0x0000008070797824 */ /* 0x000fe400078e00ff */
[----:B------:R-:W-:-:S04]  /*2300*/  IMAD.WIDE.U32 R108, R155, R112, R108 ;  /* 0x000000709b6c7225 */ /* 0x000fc800078e006c */
[----:B------:R-:W-:-:S04]  /*2310*/  IMAD.WIDE.U32 R110, R155, R112, R110 ;  /* 0x000000709b6e7225 */ /* 0x000fc800078e006e */
[----:B------:R-:W-:Y:S01]  /*2320*/  VIADD R161, R20, 0x8 ;  /* 0x0000000814a17836 */ /* 0x000fe20000000000 */
[----:B------:R-:W-:Y:S01]  /*2330*/  LOP3.LUT R20, R10, 0xfffffff8, RZ, 0xc0, !PT ;  /* 0xfffffff80a147812 */ /* 0x000fe200078ec0ff */
[----:B------:R-:W-:Y:S01]  /*2340*/  IMAD.WIDE.U32 R158, R96, 0xb0, RZ ;  /* 0x000000b0609e7825 */ /* 0x000fe200078e00ff */
[----:B------:R-:W-:Y:S02]  /*2350*/  SHF.R.S32.HI R146, RZ, 0x1f, R225 ;  /* 0x0000001fff927819 */ /* 0x000fe400000114e1 */
[----:B------:R-:W-:Y:S02]  /*2360*/  SHF.R.S32.HI R145, RZ, 0x1f, R226 ;  /* 0x0000001fff917819 */ /* 0x000fe400000114e2 */
[----:B------:R-:W-:Y:S02]  /*2370*/  IADD3 R39, R159, R39, RZ ;  /* 0x000000279f277210 */ /* 0x000fe40007ffe0ff */
[----:B--2---:R-:W-:Y:S02]  /*2380*/  LOP3.LUT R7, R6, R31, RZ, 0x3c, !PT ;  /* 0x0000001f06077212 */ /* 0x004fe400078e3cff */
[----:B------:R-:W0:Y:S01]  /*2390*/  S2R R31, SR_TID.X ;  /* 0x00000000001f7919 */ /* 0x000e220000002100 */
[----:B------:R-:W-:-:S04]  /*23a0*/  IMAD R150, R3, 0x2c00, R33 ;  /* 0x00002c0003967824 */ /* 0x000fc800078e0221 */
[----:B------:R-:W-:Y:S02]  /*23b0*/  IMAD.IADD R150, R150, 0x1, R7 ;  /* 0x0000000196967824 */ /* 0x000fe400078e0207 */
[----:B------:R-:W-:Y:S01]  /*23c0*/  IMAD R151, R3, 0x2c00, R34 ;  /* 0x00002c0003977824 */ /* 0x000fe200078e0222 */
[----:B---3--:R-:W-:Y:S02]  /*23d0*/  SHF.R.U32.HI R138, RZ, 0x3, R27 ;  /* 0x00000003ff8a7819 */ /* 0x008fe4000001161b */
[----:B------:R-:W-:Y:S01]  /*23e0*/  LOP3.LUT R7, R27, 0x38, R10, 0xf8, !PT ;  /* 0x000000381b077812 */ /* 0x000fe200078ef80a */
[----:B0-----:R-:W-:-:S05]  /*23f0*/  VIADD R31, R31, 0xffffff80 ;  /* 0xffffff801f1f7836 */ /* 0x001fca0000000000 */
[----:B------:R-:W-:-:S04]  /*2400*/  SHF.R.S32.HI R27, RZ, 0x1f, R31 ;  /* 0x0000001fff1b7819 */ /* 0x000fc8000001141f */
[----:B------:R-:W-:Y:S01]  /*2410*/  LEA.HI R27, R27, R31, RZ, 0x6 ;  /* 0x0000001f1b1b7211 */ /* 0x000fe200078f30ff */
[----:B------:R-:W-:Y:S01]  /*2420*/  IMAD.IADD R151, R151, 0x1, R0 ;  /* 0x0000000197977824 */ /* 0x000fe200078e0200 */
[----:B------:R-:W-:-:S03]  /*2430*/  LOP3.LUT R0, R10, 0x38, RZ, 0xc0, !PT ;  /* 0x000000380a007812 */ /* 0x000fc600078ec0ff */
[----:B------:R-:W-:Y:S01]  /*2440*/  IMAD.SHL.U32 R27, R27, 0x8, RZ ;  /* 0x000000081b1b7824 */ /* 0x000fe200078e00ff */
[----:B------:R-:W-:-:S04]  /*2450*/  LOP3.LUT R0, R0, 0x1c0, R29, 0xf8, !PT ;  /* 0x000001c000007812 */ /* 0x000fc800078ef81d */
[----:B------:R-:W-:Y:S01]  /*2460*/  LOP3.LUT R27, R27, 0xfffffe00, RZ, 0xc0, !PT ;  /* 0xfffffe001b1b7812 */ /* 0x000fe200078ec0ff */
[C---:B------:R-:W-:Y:S02]  /*2470*/  IMAD R149, R3.reuse, 0x2c00, R26 ;  /* 0x00002c0003957824 */ /* 0x040fe400078e021a */
[C---:B------:R-:W-:Y:S02]  /*2480*/  IMAD R148, R3.reuse, 0x2c00, R21 ;  /* 0x00002c0003947824 */ /* 0x040fe400078e0215 */
[C---:B------:R-:W-:Y:S02]  /*2490*/  IMAD R154, R3.reuse, 0x2c00, R27 ;  /* 0x00002c00039a7824 */ /* 0x040fe400078e021b */
[----:B------:R-:W-:Y:S01]  /*24a0*/  IMAD R147, R3, 0x2c00, R14 ;  /* 0x00002c0003937824 */ /* 0x000fe200078e020e */
[----:B------:R-:W-:Y:S01]  /*24b0*/  LOP3.LUT R3, R0, R12, RZ, 0x3c, !PT ;  /* 0x0000000c00037212 */ /* 0x000fe200078e3cff */
[----:B------:R-:W-:-:S04]  /*24c0*/  IMAD R0, R9, R106, RZ ;  /* 0x0000006a09007224 */ /* 0x000fc800078e02ff */
[----:B------:R-:W-:Y:S02]  /*24d0*/  IMAD R27, R155, R107, R0 ;  /* 0x0000006b9b1b7224 */ /* 0x000fe400078e0200 */
[----:B------:R-:W-:-:S04]  /*24e0*/  IMAD R0, R9, R112, RZ ;  /* 0x0000007009007224 */ /* 0x000fc800078e02ff */
[----:B------:R-:W-:Y:S02]  /*24f0*/  IMAD R21, R155, R113, R0 ;  /* 0x000000719b157224 */ /* 0x000fe400078e0200 */
[----:B------:R-:W-:Y:S02]  /*2500*/  IMAD R0, R23, R96, RZ ;  /* 0x0000006017007224 */ /* 0x000fe400078e02ff */
[----:B------:R-:W-:Y:S02]  /*2510*/  IMAD.IADD R154, R154, 0x1, R3 ;  /* 0x000000019a9a7824 */ /* 0x000fe400078e0203 */
[----:B------:R-:W-:-:S04]  /*2520*/  IMAD R3, R22, R97, R0 ;  /* 0x0000006116037224 */ /* 0x000fc800078e0200 */
[----:B------:R-:W-:-:S04]  /*2530*/  IMAD.IADD R125, R3, 0x1, R117 ;  /* 0x00000001037d7824 */ /* 0x000fc800078e0275 */
[----:B------:R-:W-:-:S05]  /*2540*/  IMAD.X R126, R125, 0x1, R115, P1 ;  /* 0x000000017d7e7824 */ /* 0x000fca00008e0673 */
[-C--:B------:R-:W-:Y:S02]  /*2550*/  IADD3.X R128, R126, R115.reuse, RZ, P0, !PT ;  /* 0x000000737e807210 */ /* 0x080fe400007fe4ff */
[----:B------:R-:W-:Y:S01]  /*2560*/  IADD3 R136, P0, R130, R114, RZ ;  /* 0x0000007282887210 */ /* 0x000fe20007f1e0ff */
[----:B------:R-:W-:Y:S01]  /*2570*/  IMAD.IADD R124, R119, 0x1, R3 ;  /* 0x00000001777c7824 */ /* 0x000fe200078e0203 */
[----:B------:R-:W-:Y:S02]  /*2580*/  SHF.R.U32.HI R137, RZ, 0x3, R30 ;  /* 0x00000003ff897819 */ /* 0x000fe4000001161e */
[----:B------:R-:W-:Y:S02]  /*2590*/  IADD3.X R131, R128, R115, RZ, P0, !PT ;  /* 0x0000007380837210 */ /* 0x000fe400007fe4ff */
[----:B------:R-:W-:Y:S02]  /*25a0*/  LOP3.LUT R8, R30, 0x38, R10, 0xf8, !PT ;  /* 0x000000381e087812 */ /* 0x000fe400078ef80a */
[----:B------:R-:W-:-:S02]  /*25b0*/  IADD3 R14, P0, R98, R118, RZ ;  /* 0x00000076620e7210 */ /* 0x000fc40007f1e0ff */
[----:B------:R-:W-:Y:S01]  /*25c0*/  LOP3.LUT R6, R32, 0x38, R10, 0xf8, !PT ;  /* 0x0000003820067812 */ /* 0x000fe200078ef80a */
[----:B------:R-:W-:Y:S01]  /*25d0*/  IMAD.SHL.U32 R33, R106, 0x80, RZ ;  /* 0x000000806a217824 */ /* 0x000fe200078e00ff */
[----:B------:R-:W-:Y:S01]  /*25e0*/  LOP3.LUT R7, R7, R138, RZ, 0x3c, !PT ;  /* 0x0000008a07077212 */ /* 0x000fe200078e3cff */
[----:B------:R-:W-:Y:S01]  /*25f0*/  IMAD.SHL.U32 R30, R112, 0x20, RZ ;  /* 0x00000020701e7824 */ /* 0x000fe200078e00ff */
[----:B------:R-:W-:Y:S01]  /*2600*/  LOP3.LUT R8, R8, R137, RZ, 0x3c, !PT ;  /* 0x0000008908087212 */ /* 0x000fe200078e3cff */
[----:B------:R-:W-:Y:S01]  /*2610*/  IMAD.SHL.U32 R29, R112, 0x40, RZ ;  /* 0x00000040701d7824 */ /* 0x000fe200078e00ff */
[----:B------:R-:W-:Y:S01]  /*2620*/  LOP3.LUT R6, R6, R28, RZ, 0x3c, !PT ;  /* 0x0000001c06067212 */ /* 0x000fe200078e3cff */
[----:B------:R-:W-:Y:S01]  /*2630*/  IMAD.SHL.U32 R97, R11, 0x2, RZ ;  /* 0x000000020b617824 */ /* 0x000fe200078e00ff */
[----:B------:R-:W-:Y:S01]  /*2640*/  SHF.L.U32 R34, R106, 0x6, RZ ;  /* 0x000000066a227819 */ /* 0x000fe200000006ff */
[----:B------:R-:W-:Y:S01]  /*2650*/  IMAD.X R12, R124, 0x1, R15, P0 ;  /* 0x000000017c0c7824 */ /* 0x000fe200000e060f */
[--C-:B------:R-:W-:Y:S01]  /*2660*/  SHF.L.U64.HI R32, R112, 0x5, R113.reuse ;  /* 0x0000000570207819 */ /* 0x100fe20000010271 */
[----:B------:R-:W-:Y:S01]  /*2670*/  IMAD.WIDE.U32 R106, R106, 0xb0, RZ ;  /* 0x000000b06a6a7825 */ /* 0x000fe200078e00ff */
[----:B------:R-:W-:-:S02]  /*2680*/  SHF.L.U64.HI R31, R112, 0x6, R113 ;  /* 0x00000006701f7819 */ /* 0x000fc40000010271 */
[----:B------:R-:W-:Y:S01]  /*2690*/  IADD3 R141, P3, R136, R114, RZ ;  /* 0x00000072888d7210 */ /* 0x000fe20007f7e0ff */
[----:B------:R-:W-:Y:S01]  /*26a0*/  IMAD.WIDE.U32 R112, R112, 0xb0, RZ ;  /* 0x000000b070707825 */ /* 0x000fe200078e00ff */
[----:B------:R-:W-:Y:S02]  /*26b0*/  IADD3 R11, P4, R14, 0x40, RZ ;  /* 0x000000400e0b7810 */ /* 0x000fe40007f9e0ff */
[----:B------:R-:W-:Y:S01]  /*26c0*/  IADD3 R149, R149, R6, RZ ;  /* 0x0000000695957210 */ /* 0x000fe20007ffe0ff */
[----:B------:R-:W-:Y:S01]  /*26d0*/  IMAD.IADD R148, R148, 0x1, R7 ;  /* 0x0000000194947824 */ /* 0x000fe200078e0207 */
[----:B------:R-:W-:Y:S01]  /*26e0*/  ISETP.GE.AND P0, PT, R16, UR4, PT ;  /* 0x0000000410007c0c */ /* 0x000fe2000bf06270 */
[----:B------:R-:W-:Y:S01]  /*26f0*/  IMAD.IADD R147, R147, 0x1, R8 ;  /* 0x0000000193937824 */ /* 0x000fe200078e0208 */
[----:B------:R-:W-:Y:S01]  /*2700*/  ISETP.GE.AND P1, PT, R227, UR4, PT ;  /* 0x00000004e3007c0c */ /* 0x000fe2000bf26270 */
[----:B------:R-:W-:Y:S01]  /*2710*/  IMAD.IADD R28, R103, 0x1, R27 ;  /* 0x00000001671c7824 */ /* 0x000fe200078e021b */
[----:B------:R-:W-:Y:S01]  /*2720*/  SHF.R.S32.HI R10, RZ, 0x3, R10 ;  /* 0x00000003ff0a7819 */ /* 0x000fe2000001140a */
[----:B------:R-:W-:Y:S01]  /*2730*/  IMAD.IADD R26, R109, 0x1, R21 ;  /* 0x000000016d1a7824 */ /* 0x000fe200078e0215 */
[----:B------:R-:W-:Y:S01]  /*2740*/  SHF.R.S32.HI R9, RZ, 0x1f, R20 ;  /* 0x0000001fff097819 */ /* 0x000fe20000011414 */
[----:B------:R-:W-:Y:S01]  /*2750*/  IMAD.IADD R143, R107, 0x1, R143 ;  /* 0x000000016b8f7824 */ /* 0x000fe200078e028f */
[----:B------:R-:W-:Y:S01]  /*2760*/  IADD3.X R7, RZ, R12, RZ, P4, !PT ;  /* 0x0000000cff077210 */ /* 0x000fe200027fe4ff */
[----:B------:R-:W-:-:S02]  /*2770*/  IMAD.IADD R142, R113, 0x1, R5 ;  /* 0x00000001718e7824 */ /* 0x000fc400078e0205 */
[----:B------:R-:W-:Y:S02]  /*2780*/  IMAD.IADD R27, R27, 0x1, R105 ;  /* 0x000000011b1b7824 */ /* 0x000fe400078e0269 */
[----:B------:R-:W-:Y:S02]  /*2790*/  IMAD.IADD R21, R21, 0x1, R111 ;  /* 0x0000000115157824 */ /* 0x000fe400078e026f */
[----:B------:R-:W-:Y:S02]  /*27a0*/  IMAD.X R140, R131, 0x1, R115, P3 ;  /* 0x00000001838c7824 */ /* 0x000fe400018e0673 */
[----:B------:R-:W-:Y:S02]  /*27b0*/  IMAD.X R8, RZ, RZ, R15, P2 ;  /* 0x000000ffff087224 */ /* 0x000fe400010e060f */
[----:B------:R-:W-:Y:S01]  /*27c0*/  IMAD.IADD R6, R101, 0x1, R41 ;  /* 0x0000000165067824 */ /* 0x000fe200078e0229 */
[----:B------:R-:W-:Y:S06]  /*27d0*/  @!P6 BAR.SYNC.DEFER_BLOCKING 0x9, 0x100 ;  /* 0x024400000000eb1d */ /* 0x000fec0000010000 */
.L_x_6093:
[----:B------:R-:W2:Y:S01]  /*27e0*/  LDL R0, [R1+0x60] ;  /* 0x0000600001007983 */ /* 0x000ea20000100800 */
[----:B------:R-:W0:Y:S03]  /*27f0*/  LDC R80, c[0x0][0x3d4] ;  /* 0x0000f500ff507b82 */ /* 0x000e260000000800 */
[----:B---34-:R-:W3:Y:S01]  /*2800*/  LDL.LU R46, [R1] ;  /* 0x00000000012e7983 */ /* 0x018ee20000300800 */
[----:B------:R-:W-:Y:S01]  /*2810*/  VIADD R24, R24, 0xffffffff ;  /* 0xffffffff18187836 */ /* 0x000fe20000000000 */
[----:B------:R-:W-:Y:S05]  /*2820*/  YIELD ;  /* 0x0000000000007946 */ /* 0x000fea0003800000 */
[----:B------:R-:W-:Y:S01]  /*2830*/  ISETP.GT.AND P3, PT, R24, R129, PT ;  /* 0x000000811800720c */ /* 0x000fe20003f64270 */
[----:B------:R-:W-:Y:S01]  /*2840*/  BSSY B0, `(.L_x_5970) ;  /* 0x000089d000007945 */ /* 0x000fe20003800000 */
[----:B0-----:R-:W-:Y:S01]  /*2850*/  ISETP.GE.AND P2, PT, R80, 0x1, PT ;  /* 0x000000015000780c */ /* 0x001fe20003f46270 */
[----:B--2---:R-:W-:Y:S01]  /*2860*/  IMAD R5, R220, 0x5800, R0 ;  /* 0x00005800dc057824 */ /* 0x004fe200078e0200 */
[----:B---3--:R-:W-:-:S03]  /*2870*/  LOP3.LUT R46, R46, 0xffffffef, RZ, 0xc0, !PT ;  /* 0xffffffef2e2e7812 */ /* 0x008fc600078ec0ff */
[----:B------:R-:W-:-:S06]  /*2880*/  IMAD R5, R5, 0x2, R2 ;  /* 0x0000000205057824 */ /* 0x000fcc00078e0202 */
[----:B------:R-:W-:-:S05]  /*2890*/  @P3 LOP3.LUT R46, R46, 0x10, RZ, 0xfc, !PT ;  /* 0x000000102e2e3812 */ /* 0x000fca00078efcff */
[----:B------:R0:W-:Y:S01]  /*28a0*/  STL [R1], R46 ;  /* 0x0000002e01007387 */ /* 0x0001e20000100800 */
[----:B-1----:R-:W-:Y:S05]  /*28b0*/  @!P2 BRA `(.L_x_5971) ;  /* 0x000000800008a947 */ /* 0x002fea0003800000 */
[----:B------:R-:W-:Y:S01]  /*28c0*/  ULDC.U8 UR4, c[0x0][0x3f0] ;  /* 0x0000fc0000047ab9 */ /* 0x000fe20000000000 */
[----:B------:R-:W-:Y:S01]  /*28d0*/  SHF.R.S32.HI R3, RZ, 0x1f, R24 ;  /* 0x0000001fff037819 */ /* 0x000fe20000011418 */
[-C--:B------:R-:W-:Y:S01]  /*28e0*/  IMAD R4, R143, R24.reuse, RZ ;  /* 0x000000188f047224 */ /* 0x080fe200078e02ff */
[----:B------:R-:W-:Y:S01]  /*28f0*/  ISETP.NE.AND P2, PT, RZ, UR4, PT ;  /* 0x00000004ff007c0c */ /* 0x000fe2000bf45270 */
[-C--:B------:R-:W-:Y:S02]  /*2900*/  IMAD R0, R39, R24.reuse, RZ ;  /* 0x0000001827007224 */ /* 0x080fe400078e02ff */
[----:B------:R-:W-:Y:S02]  /*2910*/  IMAD R40, R142, R24, RZ ;  /* 0x000000188e287224 */ /* 0x000fe400078e02ff */
[----:B------:R-:W-:Y:S02]  /*2920*/  IMAD R43, R3, R106, R4 ;  /* 0x0000006a032b7224 */ /* 0x000fe400078e0204 */
[----:B------:R-:W-:-:S02]  /*2930*/  IMAD R4, R24, -0xb0, R25 ;  /* 0xffffff5018047824 */ /* 0x000fc400078e0219 */
[----:B------:R-:W-:-:S03]  /*2940*/  IMAD.WIDE.U32 R92, R106, R24, RZ ;  /* 0x000000186a5c7225 */ /* 0x000fc600078e00ff */
[----:B------:R-:W-:Y:S01]  /*2950*/  VIMNMX R4, R4, 0xb0, PT ;  /* 0x000000b004047848 */ /* 0x000fe20003fe0100 */
[C---:B------:R-:W-:Y:S02]  /*2960*/  IMAD R41, R3.reuse, R158, R0 ;  /* 0x0000009e03297224 */ /* 0x040fe400078e0200 */
[----:B------:R-:W-:Y:S01]  /*2970*/  IMAD R45, R3, R112, R40 ;  /* 0x00000070032d7224 */ /* 0x000fe200078e0228 */
[----:B------:R-:W-:Y:S01]  /*2980*/  IADD3 R3, R93, R43, RZ ;  /* 0x0000002b5d037210 */ /* 0x000fe20007ffe0ff */
[----:B------:R-:W-:-:S04]  /*2990*/  IMAD.WIDE.U32 R132, R158, R24, RZ ;  /* 0x000000189e847225 */ /* 0x000fc800078e00ff */
        /* <DEDUP_REMOVED lines=10> */
[----:B------:R-:W-:-:S03]  /*2a40*/  CS2R R152, SRZ ;  /* 0x0000000000987805 */ /* 0x000fc6000001ff00 */
[----:B------:R-:W-:Y:S05]  /*2a50*/  @P3 BRA `(.L_x_5974) ;  /* 0x0000000000543947 */ /* 0x000fea0003800000 */
        /* <DEDUP_REMOVED lines=21> */
.L_x_5974:
[----:B------:R-:W-:Y:S05]  /*2bb0*/  BSYNC B1 ;  /* 0x0000000000017941 */ /* 0x000fea0003800000 */
.L_x_5973:
[----:B------:R-:W-:Y:S01]  /*2bc0*/  ISETP.GE.AND P4, PT, R223, R4, PT ;  /* 0x00000004df00720c */ /* 0x000fe20003f86270 */
[----:B-1---5:R-:W-:Y:S01]  /*2bd0*/  IMAD.MOV.U32 R40, RZ, RZ, R86 ;  /* 0x000000ffff287224 */ /* 0x022fe200078e0056 */
[----:B------:R-:W-:Y:S01]  /*2be0*/  MOV R41, R87 ;  /* 0x0000005700297202 */ /* 0x000fe20000000f00 */
[----:B------:R-:W-:Y:S01]  /*2bf0*/  IMAD.MOV.U32 R42, RZ, RZ, R134 ;  /* 0x000000ffff2a7224 */ /* 0x000fe200078e0086 */
[----:B------:R-:W-:Y:S01]  /*2c00*/  BSSY B1, `(.L_x_5975) ;  /* 0x0000024000017945 */ /* 0x000fe20003800000 */
[----:B------:R-:W-:Y:S01]  /*2c10*/  IMAD.MOV.U32 R43, RZ, RZ, R135 ;  /* 0x000000ffff2b7224 */ /* 0x000fe200078e0087 */
[----:B------:R-:W-:Y:S01]  /*2c20*/  PRMT R186, R40, 0x5410, R41 ;  /* 0x0000541028ba7816 */ /* 0x000fe20000000029 */
[----:B------:R-:W-:Y:S01]  /*2c30*/  IMAD.MOV.U32 R40, RZ, RZ, R94 ;  /* 0x000000ffff287224 */ /* 0x000fe200078e005e */
[----:B------:R-:W-:Y:S01]  /*2c40*/  CS2R R82, SRZ ;  /* 0x0000000000527805 */ /* 0x000fe2000001ff00 */
[----:B------:R-:W-:Y:S01]  /*2c50*/  IMAD.MOV.U32 R41, RZ, RZ, R95 ;  /* 0x000000ffff297224 */ /* 0x000fe200078e005f */
[----:B------:R-:W-:Y:S01]  /*2c60*/  PRMT R187, R42, 0x5410, R43 ;  /* 0x000054102abb7816 */ /* 0x000fe2000000002b */
[----:B------:R-:W-:Y:S01]  /*2c70*/  IMAD.MOV.U32 R43, RZ, RZ, R153 ;  /* 0x000000ffff2b7224 */ /* 0x000fe200078e0099 */
[----:B------:R-:W-:-:S02]  /*2c80*/  MOV R42, R152 ;  /* 0x00000098002a7202 */ /* 0x000fc40000000f00 */
[----:B------:R-:W-:Y:S02]  /*2c90*/  CS2R R78, SRZ ;  /* 0x00000000004e7805 */ /* 0x000fe4000001ff00 */
[----:B------:R-:W-:Y:S02]  /*2ca0*/  PRMT R188, R40, 0x5410, R41 ;  /* 0x0000541028bc7816 */ /* 0x000fe40000000029 */
[----:B------:R-:W-:Y:S02]  /*2cb0*/  CS2R R84, SRZ ;  /* 0x0000000000547805 */ /* 0x000fe4000001ff00 */
[----:B------:R-:W-:Y:S02]  /*2cc0*/  PRMT R179, R42, 0x7610, R179 ;  /* 0x000076102ab37816 */ /* 0x000fe400000000b3 */
[----:B------:R-:W-:Y:S01]  /*2cd0*/  PRMT R189, R43, 0x7610, R189 ;  /* 0x000076102bbd7816 */ /* 0x000fe200000000bd */
        /* <DEDUP_REMOVED lines=22> */
.L_x_5976:
[----:B------:R-:W-:Y:S05]  /*2e40*/  BSYNC B1 ;  /* 0x0000000000017941 */ /* 0x000fea0003800000 */
.L_x_5975:
[----:B------:R-:W-:Y:S01]  /*2e50*/  ISETP.GE.AND P2, PT, R222, R4, PT ;  /* 0x00000004de00720c */ /* 0x000fe20003f46270 */
[----:B------:R-:W-:Y:S01]  /*2e60*/  IMAD.MOV.U32 R45, RZ, RZ, R46 ;  /* 0x000000ffff2d7224 */ /* 0x000fe200078e002e */
[----:B-1---5:R-:W-:Y:S01]  /*2e70*/  MOV R42, R82 ;  /* 0x00000052002a7202 */ /* 0x022fe20000000f00 */
[----:B------:R-:W-:Y:S01]  /*2e80*/  IMAD.MOV.U32 R40, RZ, RZ, R76 ;  /* 0x000000ffff287224 */ /* 0x000fe200078e004c */
[----:B------:R-:W-:Y:S01]  /*2e90*/  BSSY B1, `(.L_x_5977) ;  /* 0x0000029000017945 */ /* 0x000fe20003800000 */
[----:B------:R-:W-:Y:S01]  /*2ea0*/  IMAD.MOV.U32 R41, RZ, RZ, R77 ;  /* 0x000000ffff297224 */ /* 0x000fe200078e004d */
[----:B------:R-:W-:Y:S01]  /*2eb0*/  LOP3.LUT R45, R45, 0xfffffffb, RZ, 0xc0, !PT ;  /* 0xfffffffb2d2d7812 */ /* 0x000fe200078ec0ff */
[----:B------:R-:W-:Y:S01]  /*2ec0*/  IMAD.MOV.U32 R43, RZ, RZ, R83 ;  /* 0x000000ffff2b7224 */ /* 0x000fe200078e0053 */
[----:B------:R-:W-:Y:S02]  /*2ed0*/  CS2R R60, SRZ ;  /* 0x00000000003c7805 */ /* 0x000fe4000001ff00 */
[----:B------:R-:W-:-:S02]  /*2ee0*/  CS2R R68, SRZ ;  /* 0x0000000000447805 */ /* 0x000fc4000001ff00 */
[----:B------:R-:W-:Y:S01]  /*2ef0*/  PRMT R182, R41, 0x5410, R40 ;  /* 0x0000541029b67816 */ /* 0x000fe20000000028 */
[----:B------:R-:W-:Y:S01]  /*2f00*/  IMAD.MOV.U32 R40, RZ, RZ, R78 ;  /* 0x000000ffff287224 */ /* 0x000fe200078e004e */
[----:B------:R-:W-:Y:S01]  /*2f10*/  PRMT R184, R43, 0x5410, R42 ;  /* 0x000054102bb87816 */ /* 0x000fe2000000002a */
[----:B------:R-:W-:Y:S01]  /*2f20*/  IMAD.MOV.U32 R41, RZ, RZ, R79 ;  /* 0x000000ffff297224 */ /* 0x000fe200078e004f */
[----:B------:R-:W-:Y:S01]  /*2f30*/  @P2 LOP3.LUT R45, R45, 0x4, RZ, 0xfc, !PT ;  /* 0x000000042d2d2812 */ /* 0x000fe200078efcff */
[----:B------:R-:W-:Y:S01]  /*2f40*/  IMAD.MOV.U32 R42, RZ, RZ, R84 ;  /* 0x000000ffff2a7224 */ /* 0x000fe200078e0054 */
[----:B------:R-:W-:Y:S02]  /*2f50*/  MOV R43, R85 ;  /* 0x00000055002b7202 */ /* 0x000fe40000000f00 */
[----:B------:R-:W-:Y:S02]  /*2f60*/  CS2R R72, SRZ ;  /* 0x0000000000487805 */ /* 0x000fe4000001ff00 */
[----:B------:R-:W-:Y:S01]  /*2f70*/  PRMT R183, R41, 0x5410, R40 ;  /* 0x0000541029b77816 */ /* 0x000fe20000000028 */
[----:B------:R1:W-:Y:S01]  /*2f80*/  STL [R1], R45 ;  /* 0x0000002d01007387 */ /* 0x0003e20000100800 */
[----:B------:R-:W-:-:S02]  /*2f90*/  PRMT R185, R42, 0x5410, R43 ;  /* 0x000054102ab97816 */ /* 0x000fc4000000002b */
[----:B------:R-:W-:Y:S02]  /*2fa0*/  CS2R R70, SRZ ;  /* 0x0000000000467805 */ /* 0x000fe4000001ff00 */
[----:B------:R-:W-:Y:S01]  /*2fb0*/  CS2R R74, SRZ ;  /* 0x00000000004a7805 */ /* 0x000fe2000001ff00 */
        /* <DEDUP_REMOVED lines=22> */
.L_x_5978:
[----:B------:R-:W-:Y:S05]  /*3120*/  BSYNC B1 ;  /* 0x0000000000017941 */ /* 0x000fea0003800000 */
.L_x_5977:
[----:B------:R-:W-:Y:S01]  /*3130*/  ISETP.GE.AND P2, PT, R224, R4, PT ;  /* 0x00000004e000720c */ /* 0x000fe20003f46270 */
[----:B------:R-:W-:Y:S01]  /*3140*/  IMAD.MOV.U32 R47, RZ, RZ, R45 ;  /* 0x000000ffff2f7224 */ /* 0x000fe200078e002d */
[----:B--2--5:R-:W-:Y:S01]  /*3150*/  MOV R43, R73 ;  /* 0x00000049002b7202 */ /* 0x024fe20000000f00 */
        /* <DEDUP_REMOVED lines=13> */
[----:B------:R-:W-:Y:S01]  /*3230*/  CS2R R66, SRZ ;  /* 0x0000000000427805 */ /* 0x000fe2000001ff00 */
[----:B------:R-:W-:Y:S01]  /*3240*/  IMAD.MOV.U32 R43, RZ, RZ, R75 ;  /* 0x000000ffff2b7224 */ /* 0x000fe200078e004b */
[----:B------:R-:W-:Y:S01]  /*3250*/  PRMT R89, R40, 0x5410, R41 ;  /* 0x0000541028597816 */ /* 0x000fe20000000029 */
[----:B------:R2:W-:Y:S03]  /*3260*/  STL [R1], R47 ;  /* 0x0000002f01007387 */ /* 0x0005e60000100800 */
[----:B------:R-:W-:Y:S01]  /*3270*/  PRMT R165, R43, 0x5410, R42 ;  /* 0x000054102ba57816 */ /* 0x000fe2000000002a */
[----:B------:R-:W-:Y:S06]  /*3280*/  @P2 BRA `(.L_x_5980) ;  /* 0x00000000007c2947 */ /* 0x000fec0003800000 */
[----:B------:R-:W3:Y:S01]  /*3290*/  LDC.64 R40, c[0x0][0x3d8] ;  /* 0x0000f600ff287b82 */ /* 0x000ee20000000a00 */
[----:B------:R-:W-:Y:S01]  /*32a0*/  MOV R42, R92 ;  /* 0x0000005c002a7202 */ /* 0x000fe20000000f00 */
[----:B------:R-:W-:Y:S01]  /*32b0*/  IMAD.MOV.U32 R43, RZ, RZ, R3 ;  /* 0x000000ffff2b7224 */ /* 0x000fe200078e0003 */
[----:B------:R-:W-:Y:S01]  /*32c0*/  ULDC.64 UR4, c[0x0][0x3c8] ;  /* 0x0000f20000047ab9 */ /* 0x000fe20000000a00 */
[----:B------:R-:W-:Y:S02]  /*32d0*/  CS2R R64, SRZ ;  /* 0x0000000000407805 */ /* 0x000fe4000001ff00 */
[----:B------:R-:W-:Y:S01]  /*32e0*/  CS2R R66, SRZ ;  /* 0x0000000000427805 */ /* 0x000fe2000001ff00 */
[----:B------:R-:W-:Y:S01]  /*32f0*/  ULDC.64 UR6, c[0x0][0x208] ;  /* 0x0000820000067ab9 */ /* 0x000fe20000000a00 */
[----:B---3--:R-:W-:-:S04]  /*3300*/  IMAD.WIDE.U32 R42, R40, 0x60, R42 ;  /* 0x00000060282a7825 */ /* 0x008fc800078e002a */
[----:B------:R-:W-:Y:S01]  /*3310*/  IMAD R41, R41, 0x60, RZ ;  /* 0x0000006029297824 */ /* 0x000fe200078e02ff */
[----:B-1----:R-:W-:Y:S01]  /*3320*/  IADD3 R45, P2, R102, R42, RZ ;  /* 0x0000002a662d7210 */ /* 0x002fe20007f5e0ff */
[----:B------:R-:W-:-:S03]  /*3330*/  IMAD.MOV.U32 R42, RZ, RZ, R90 ;  /* 0x000000ffff2a7224 */ /* 0x000fc600078e005a */
[----:B0-----:R-:W-:Y:S01]  /*3340*/  IADD3.X R46, R28, R43, R41, P2, !PT ;  /* 0x0000002b1c2e7210 */ /* 0x001fe200017fe429 */
[----:B------:R-:W-:Y:S01]  /*3350*/  IMAD.MOV.U32 R43, RZ, RZ, R0 ;  /* 0x000000ffff2b7224 */ /* 0x000fe200078e0000 */
[----:B------:R-:W0:Y:S02]  /*3360*/  LDC.64 R40, c[0x0][0x3e8] ;  /* 0x0000fa00ff287b82 */ /* 0x000e240000000a00 */
[----:B0-----:R-:W-:-:S04]  /*3370*/  IMAD.WIDE.U32 R42, R40, 0x60, R42 ;  /* 0x00000060282a7825 */ /* 0x001fc800078e002a */
[----:B------:R-:W-:Y:S01]  /*3380*/  IMAD R41, R41, 0x60, RZ ;  /* 0x0000006029297824 */ /* 0x000fe200078e02ff */
[----:B------:R-:W-:-:S04]  /*3390*/  IADD3 R44, P2, R108, R42, RZ ;  /* 0x0000002a6c2c7210 */ /* 0x000fc80007f5e0ff */
[----:B------:R-:W-:Y:S02]  /*33a0*/  IADD3.X R43, R26, R43, R41, P2, !PT ;  /* 0x0000002b1a2b7210 */ /* 0x000fe400017fe429 */
        /* <DEDUP_REMOVED lines=13> */
.L_x_5980:
[----:B------:R-:W-:Y:S05]  /*3480*/  BSYNC B1 ;  /* 0x0000000000017941 */ /* 0x000fea0003800000 */
.L_x_5979:
[----:B------:R-:W-:Y:S01]  /*3490*/  ISETP.GE.AND P2, PT, R225, R4, PT ;  /* 0x00000004e100720c */ /* 0x000fe20003f46270 */
[----:B------:R-:W-:Y:S01]  /*34a0*/  IMAD.MOV.U32 R169, RZ, RZ, R47 ;  /* 0x000000ffffa97224 */ /* 0x000fe200078e002f */
[----:B---3-5:R-:W-:Y:S01]  /*34b0*/  MOV R40, R60 ;  /* 0x0000003c00287202 */ /* 0x028fe20000000f00 */
[----:B------:R-:W-:Y:S01]  /*34c0*/  IMAD.MOV.U32 R41, RZ, RZ, R61 ;  /* 0x000000ffff297224 */ /* 0x000fe200078e003d */
[----:B------:R-:W-:Y:S01]  /*34d0*/  BSSY B1, `(.L_x_5981) ;  /* 0x000002c000017945 */ /* 0x000fe20003800000 */
[----:B------:R-:W-:Y:S01]  /*34e0*/  IMAD.MOV.U32 R42, RZ, RZ, R64 ;  /* 0x000000ffff2a7224 */ /* 0x000fe200078e0040 */
[----:B------:R-:W-:Y:S01]  /*34f0*/  LOP3.LUT R169, R169, 0xfffffffd, RZ, 0xc0, !PT ;  /* 0xfffffffda9a97812 */ /* 0x000fe200078ec0ff */
[----:B------:R-:W-:Y:S01]  /*3500*/  IMAD.MOV.U32 R43, RZ, RZ, R65 ;  /* 0x000000ffff2b7224 */ /* 0x000fe200078e0041 */
[----:B------:R-:W-:Y:S01]  /*3510*/  PRMT R164, R41, 0x5410, R40 ;  /* 0x0000541029a47816 */ /* 0x000fe20000000028 */
[----:B------:R-:W-:Y:S01]  /*3520*/  IMAD.MOV.U32 R40, RZ, RZ, R62 ;  /* 0x000000ffff287224 */ /* 0x000fe200078e003e */
[----:B------:R-:W-:-:S02]  /*3530*/  MOV R41, R63 ;  /* 0x0000003f00297202 */ /* 0x000fc40000000f00 */
[----:B-1----:R-:W-:Y:S02]  /*3540*/  CS2R R44, SRZ ;  /* 0x00000000002c7805 */ /* 0x002fe4000001ff00 */
[----:B------:R-:W-:Y:S01]  /*3550*/  PRMT R168, R43, 0x5410, R42 ;  /* 0x000054102ba87816 */ /* 0x000fe2000000002a */
[----:B------:R-:W-:Y:S01]  /*3560*/  IMAD.MOV.U32 R42, RZ, RZ, R66 ;  /* 0x000000ffff2a7224 */ /* 0x000fe200078e0042 */
[----:B------:R-:W-:Y:S01]  /*3570*/  @P2 LOP3.LUT R169, R169, 0x2, RZ, 0xfc, !PT ;  /* 0x00000002a9a92812 */ /* 0x000fe200078efcff */
[----:B------:R-:W-:Y:S01]  /*3580*/  IMAD.MOV.U32 R43, RZ, RZ, R67 ;  /* 0x000000ffff2b7224 */ /* 0x000fe200078e0043 */
[----:B------:R-:W-:Y:S02]  /*3590*/  PRMT R163, R41, 0x5410, R40 ;  /* 0x0000541029a37816 */ /* 0x000fe40000000028 */
[----:B------:R-:W-:Y:S02]  /*35a0*/  CS2R R52, SRZ ;  /* 0x0000000000347805 */ /* 0x000fe4000001ff00 */
[----:B------:R-:W-:Y:S01]  /*35b0*/  CS2R R56, SRZ ;  /* 0x0000000000387805 */ /* 0x000fe2000001ff00 */
[----:B------:R1:W-:Y:S01]  /*35c0*/  STL [R1], R169 ;  /* 0x000000a901007387 */ /* 0x0003e20000100800 */
[----:B------:R-:W-:-:S02]  /*35d0*/  PRMT R167, R43, 0x5410, R42 ;  /* 0x000054102ba77816 */ /* 0x000fc4000000002a */
[----:B------:R-:W-:Y:S02]  /*35e0*/  CS2R R54, SRZ ;  /* 0x0000000000367805 */ /* 0x000fe4000001ff00 */
[----:B------:R-:W-:Y:S02]  /*35f0*/  CS2R R58, SRZ ;  /* 0x00000000003a7805 */ /* 0x000fe4000001ff00 */
[----:B------:R-:W-:Y:S02]  /*3600*/  CS2R R48, SRZ ;  /* 0x0000000000307805 */ /* 0x000fe4000001ff00 */
[----:B0-2---:R-:W-:Y:S02]  /*3610*/  CS2R R46, SRZ ;  /* 0x00000000002e7805 */ /* 0x005fe4000001ff00 */
[----:B------:R-:W-:Y:S01]  /*3620*/  CS2R R50, SRZ ;  /* 0x0000000000327805 */ /* 0x000fe2000001ff00 */
[----:B-1----:R-:W-:Y:S06]  /*3630*/  @P2 BRA `(.L_x_5982) ;  /* 0x0000000000542947 */ /* 0x002fec0003800000 */
        /* <DEDUP_REMOVED lines=21> */
.L_x_5982:
[----:B------:R-:W-:Y:S05]  /*3790*/  BSYNC B1 ;  /* 0x0000000000017941 */ /* 0x000fea0003800000 */
.L_x_5981:
[----:B------:R-:W-:Y:S01]  /*37a0*/  ISETP.GE.AND P5, PT, R226, R4, PT ;  /* 0x00000004e200720c */ /* 0x000fe20003fa6270 */
[----:B------:R-:W-:-:S12]  /*37b0*/  BSSY B1, `(.L_x_5983) ;  /* 0x000001f000017945 */ /* 0x000fd80003800000 */
[----:B------:R-:W-:Y:S05]  /*37c0*/  @P5 BRA `(.L_x_5984) ;  /* 0x0000000000745947 */ /* 0x000fea0003800000 */
[----:B0-----:R-:W0:Y:S01]  /*37d0*/  LDC.64 R40, c[0x0][0x3d8] ;  /* 0x0000f600ff287b82 */ /* 0x001e220000000a00 */
[----:B------:R-:W-:Y:S01]  /*37e0*/  IMAD.MOV.U32 R93, RZ, RZ, R3 ;  /* 0x000000ffff5d7224 */ /* 0x000fe200078e0003 */
[----:B------:R-:W-:Y:S01]  /*37f0*/  ULDC.64 UR4, c[0x0][0x3c8] ;  /* 0x0000f20000047ab9 */ /* 0x000fe20000000a00 */
[----:B------:R-:W-:Y:S01]  /*3800*/  IMAD.MOV.U32 R91, RZ, RZ, R0 ;  /* 0x000000ffff5b7224 */ /* 0x000fe200078e0000 */
[----:B------:R-:W-:Y:S02]  /*3810*/  CS2R R48, SRZ ;  /* 0x0000000000307805 */ /* 0x000fe4000001ff00 */
[----:B------:R-:W-:Y:S01]  /*3820*/  CS2R R50, SRZ ;  /* 0x0000000000327805 */ /* 0x000fe2000001ff00 */
[----:B------:R-:W-:Y:S01]  /*3830*/  ULDC.64 UR6, c[0x0][0x208] ;  /* 0x0000820000067ab9 */ /* 0x000fe20000000a00 */
[----:B0-----:R-:W-:-:S04]  /*3840*/  IMAD.WIDE.U32 R92, R40, 0xa0, R92 ;  /* 0x000000a0285c7825 */ /* 0x001fc800078e005c */
[----:B------:R-:W-:Y:S01]  /*3850*/  IMAD R41, R41, 0xa0, RZ ;  /* 0x000000a029297824 */ /* 0x000fe200078e02ff */
[----:B------:R-:W-:-:S04]  /*3860*/  IADD3 R3, P2, R102, R92, RZ ;  /* 0x0000005c66037210 */ /* 0x000fc80007f5e0ff */
[----:B------:R-:W-:Y:S02]  /*3870*/  IADD3.X R92, R28, R93, R41, P2, !PT ;  /* 0x0000005d1c5c7210 */ /* 0x000fe400017fe429 */
        /* <DEDUP_REMOVED lines=18> */
.L_x_5984:
[----:B------:R-:W-:Y:S05]  /*39a0*/  BSYNC B1 ;  /* 0x0000000000017941 */ /* 0x000fea0003800000 */
.L_x_5983:
[----:B------:R-:W-:Y:S01]  /*39b0*/  ULOP3.LUT UR4, UR60, 0x1, URZ, 0xfc, !UPT ;  /* 0x000000013c047892 */ /* 0x000fe2000f8efc3f */
[----:B-----5:R-:W-:Y:S01]  /*39c0*/  IMAD.MOV.U32 R3, RZ, RZ, R53 ;  /* 0x000000ffff037224 */ /* 0x020fe200078e0035 */
[----:B------:R-:W-:Y:S01]  /*39d0*/  MOV R0, R52 ;  /* 0x0000003400007202 */ /* 0x000fe20000000f00 */
[----:B01----:R-:W-:Y:S01]  /*39e0*/  IMAD.MOV.U32 R40, RZ, RZ, R56 ;  /* 0x000000ffff287224 */ /* 0x003fe200078e0038 */
[----:B------:R-:W-:Y:S01]  /*39f0*/  UISETP.NE.AND UP0, UPT, UR4, 0x3, UPT ;  /* 0x000000030400788c */ /* 0x000fe2000bf05270 */
[----:B------:R-:W-:Y:S01]  /*3a00*/  IMAD.MOV.U32 R41, RZ, RZ, R57 ;  /* 0x000000ffff297224 */ /* 0x000fe200078e0039 */
[----:B------:R-:W-:Y:S01]  /*3a10*/  PRMT R172, R3, 0x5410, R0 ;  /* 0x0000541003ac7816 */ /* 0x000fe20000000000 */
[----:B------:R-:W-:Y:S01]  /*3a20*/  IMAD.MOV.U32 R0, RZ, RZ, R54 ;  /* 0x000000ffff007224 */ /* 0x000fe200078e0036 */
[----:B------:R-:W-:Y:S02]  /*3a30*/  MOV R3, R55 ;  /* 0x0000003700037202 */ /* 0x000fe40000000f00 */
[----:B------:R-:W-:Y:S01]  /*3a40*/  PRMT R177, R40, 0x5410, R41 ;  /* 0x0000541028b17816 */ /* 0x000fe20000000029 */
[----:B------:R-:W-:Y:S01]  /*3a50*/  IMAD.MOV.U32 R40, RZ, RZ, R58 ;  /* 0x000000ffff287224 */ /* 0x000fe200078e003a */
[----:B------:R-:W-:Y:S01]  /*3a60*/  PLOP3.LUT P2, PT, PT, PT, UP0, 0x80, 0x0 ;  /* 0x000000000000781c */ /* 0x000fe20003f4f008 */
        /* <DEDUP_REMOVED lines=13> */
[----:B------:R-:W-:-:S05]  /*3b40*/  IMAD.MOV.U32 R40, RZ, RZ, R47 ;  /* 0x000000ffff287224 */ /* 0x000fca00078e002f */
[----:B------:R-:W-:Y:S01]  /*3b50*/  PRMT R93, R41, 0x5410, R40 ;  /* 0x00005410295d7816 */ /* 0x000fe20000000028 */
[----:B------:R-:W-:Y:S06]  /*3b60*/  @!P2 BRA `(.L_x_5985) ;  /* 0x000000000004a947 */ /* 0x000fec0003800000 */
[----:B------:R-:W-:Y:S01]  /*3b70*/  BPT.TRAP 0x1 ;  /* 0x000000040000795c */ /* 0x000fe20000300000 */
.L_x_5985:
[----:B------:R-:W-:Y:S01]  /*3b80*/  IMAD R3, R220, 0x8, R2 ;  /* 0x00000008dc037824 */ /* 0x000fe200078e0202 */
[----:B------:R-:W-:Y:S01]  /*3b90*/  SHF.L.U32 R0, R229, 0x1f, RZ ;  /* 0x0000001fe5007819 */ /* 0x000fe200000006ff */
[----:B------:R-:W-:Y:S03]  /*3ba0*/  BSSY B1, `(.L_x_5986) ;  /* 0x0000003000017945 */ /* 0x000fe60003800000 */
[----:B------:R-:W0:Y:S02]  /*3bb0*/  SYNCS.PHASECHK.TRANS64.TRYWAIT P6, [R3+URZ+0x34890], R0 ;  /* 0x03489000030075a7 */ /* 0x000e2400080c017f */
[----:B0-----:R-:W-:Y:S05]  /*3bc0*/  @!P6 BRA `(.L_x_5987) ;  /* 0x000002000050e947 */ /* 0x001fea0003800000 */
.L_x_6285:
[----:B------:R-:W-:Y:S05]  /*3bd0*/  BSYNC B1 ;  /* 0x0000000000017941 */ /* 0x000fea0003800000 */
.L_x_5986:
[----:B------:R-:W-:Y:S04]  /*3be0*/  BSSY B1, `(.L_x_5988) ;  /* 0x0000074000017945 */ /* 0x000fe80003800000 */
[----:B------:R-:W-:Y:S05]  /*3bf0*/  @P3 BRA `(.L_x_5989) ;  /* 0x0000000400c83947 */ /* 0x000fea0003800000 */
[----:B------:R-:W-:Y:S01]  /*3c00*/  IADD3 R173, P3, R118, R132, RZ ;  /* 0x0000008476ad7210 */ /* 0x000fe20007f7e0ff */
[----:B------:R-:W-:Y:S04]  /*3c10*/  BSSY B2, `(.L_x_5990) ;  /* 0x000003b000027945 */ /* 0x000fe80003800000 */
[----:B------:R-:W-:Y:S01]  /*3c20*/  IMAD.X R174, R88, 0x1, R124, P3 ;  /* 0x0000000158ae7824 */ /* 0x000fe200018e067c */
[----:B------:R-:W-:Y:S07]  /*3c30*/  @P0 BRA `(.L_x_5991) ;  /* 0x0000000000e00947 */ /* 0x000fee0003800000 */
[----:B------:R1:W2:Y:S01]  /*3c40*/  LDS.128 R40, [R5+0x1e400] ;  /* 0x01e4000005287984 */ /* 0x0002a20000000c00 */
[----:B------:R-:W-:Y:S01]  /*3c50*/  IADD3 R91, P3, R173, R98, RZ ;  /* 0x00000062ad5b7210 */ /* 0x000fe20007f7e0ff */
[----:B------:R-:W-:Y:S04]  /*3c60*/  BSSY B3, `(.L_x_5992) ;  /* 0x0000030000037945 */ /* 0x000fe80003800000 */
[----:B------:R-:W-:Y:S01]  /*3c70*/  IMAD.X R176, R174, 0x1, R15, P3 ;  /* 0x00000001aeb07824 */ /* 0x000fe200018e060f */
[----:B------:R-:W-:-:S13]  /*3c80*/  ISETP.GE.AND P3, PT, R18, R80, PT ;  /* 0x000000501200720c */ /* 0x000fda0003f66270 */
[----:B-1----:R-:W-:Y:S05]  /*3c90*/  @P3 BRA `(.L_x_5993) ;  /* 0x0000000000b03947 */ /* 0x002fea0003800000 */
[----:B------:R-:W-:Y:S01]  /*3ca0*/  SHF.R.U64 R152, R152, 0x10, R153 ;  /* 0x0000001098987819 */ /* 0x000fe20000001299 */
[----:B--2---:R-:W-:Y:S01]  /*3cb0*/  IMAD.MOV.U32 R175, RZ, RZ, R41 ;  /* 0x000000ffffaf7224 */ /* 0x004fe200078e0029 */
[--C-:B------:R-:W-:Y:S01]  /*3cc0*/  SHF.R.U64 R90, R134, 0x10, R135.reuse ;  /* 0x00000010865a7819 */ /* 0x100fe20000001287 */
[----:B------:R-:W-:Y:S01]  /*3cd0*/  HADD2.F32 R179, -RZ, R179.H0_H0 ;  /* 0x200000b3ffb37230 */ /* 0x000fe20000004100 */
[----:B------:R-:W-:Y:S01]  /*3ce0*/  SHF.R.U32.HI R135, RZ, 0x10, R135 ;  /* 0x00000010ff877819 */ /* 0x000fe20000011687 */
[----:B------:R-:W-:Y:S02]  /*3cf0*/  HADD2.F32 R152, -RZ, R152.H0_H0 ;  /* 0x20000098ff987230 */ /* 0x000fe40000004100 */
[--C-:B------:R-:W-:Y:S02]  /*3d00*/  HADD2.F32 R41, -RZ, R175.reuse.H1_H1 ;  /* 0x300000afff297230 */ /* 0x100fe40000004100 */
[----:B------:R-:W-:Y:S02]  /*3d10*/  HADD2.F32 R175, -RZ, R175.H0_H0 ;  /* 0x200000afffaf7230 */ /* 0x000fe40000004100 */
[----:B------:R-:W-:-:S02]  /*3d20*/  HADD2.F32 R90, -RZ, R90.H0_H0 ;  /* 0x2000005aff5a7230 */ /* 0x000fc40000004100 */
[-C--:B------:R-:W-:Y:S01]  /*3d30*/  FMUL.FTZ R134, R41, R152.reuse ;  /* 0x0000009829867220 */ /* 0x080fe20000410000 */
[----:B------:R-:W-:-:S03]  /*3d40*/  FMUL.FTZ R152, R175, R152 ;  /* 0x00000098af987220 */ /* 0x000fc60000410000 */
[-C--:B------:R-:W-:Y:S01]  /*3d50*/  FFMA.FTZ R134, R175, R90.reuse, -R134 ;  /* 0x0000005aaf867223 */ /* 0x080fe20000010886 */
[----:B------:R-:W-:Y:S02]  /*3d60*/  HADD2.F32 R175, -RZ, R187.H0_H0 ;  /* 0x200000bbffaf7230 */ /* 0x000fe40000004100 */
[----:B------:R-:W-:Y:S01]  /*3d70*/  FFMA.FTZ R41, R41, R90, R152 ;  /* 0x0000005a29297223 */ /* 0x000fe20000010098 */
[----:B------:R-:W-:Y:S01]  /*3d80*/  SHF.R.U32.HI R152, RZ, 0x10, R153 ;  /* 0x00000010ff987819 */ /* 0x000fe20000011699 */
[----:B------:R-:W-:Y:S01]  /*3d90*/  IMAD.MOV.U32 R153, RZ, RZ, R43 ;  /* 0x000000ffff997224 */ /* 0x000fe200078e002b */
[----:B------:R-:W-:Y:S02]  /*3da0*/  MOV R90, R40 ;  /* 0x00000028005a7202 */ /* 0x000fe40000000f00 */
[----:B------:R-:W-:Y:S01]  /*3db0*/  F2FP.F16.F32.PACK_AB R41, R41, R134 ;  /* 0x000000862929723e */ /* 0x000fe200000000ff */
[----:B------:R-:W-:Y:S02]  /*3dc0*/  HADD2.F32 R40, -RZ, R152.H0_H0 ;  /* 0x20000098ff287230 */ /* 0x000fe40000004100 */
[----:B------:R-:W-:-:S02]  /*3dd0*/  HADD2.F32 R43, -RZ, R153.H1_H1 ;  /* 0x30000099ff2b7230 */ /* 0x000fc40000004100 */
[----:B------:R-:W-:Y:S02]  /*3de0*/  HADD2.F32 R153, -RZ, R153.H0_H0 ;  /* 0x20000099ff997230 */ /* 0x000fe40000004100 */
[----:B------:R-:W-:Y:S02]  /*3df0*/  HADD2.F32 R152, -RZ, R135.H0_H0 ;  /* 0x20000087ff987230 */ /* 0x000fe40000004100 */
[-C--:B------:R-:W-:Y:S01]  /*3e00*/  FMUL.FTZ R178, R43, R40.reuse ;  /* 0x000000282bb27220 */ /* 0x080fe20000410000 */
[----:B------:R-:W-:-:S03]  /*3e10*/  FMUL.FTZ R180, R153, R40 ;  /* 0x0000002899b47220 */ /* 0x000fc60000410000 */
[-C--:B------:R-:W-:Y:S01]  /*3e20*/  FFMA.FTZ R40, R153, R152.reuse, -R178 ;  /* 0x0000009899287223 */ /* 0x080fe200000108b2 */
[----:B------:R-:W-:Y:S02]  /*3e30*/  IMAD.MOV.U32 R153, RZ, RZ, R42 ;  /* 0x000000ffff997224 */ /* 0x000fe400078e002a */
[----:B------:R-:W-:Y:S01]  /*3e40*/  FFMA.FTZ R43, R43, R152, R180 ;  /* 0x000000982b2b7223 */ /* 0x000fe200000100b4 */
[--C-:B------:R-:W-:Y:S02]  /*3e50*/  HADD2.F32 R42, -RZ, R90.reuse.H1_H1 ;  /* 0x3000005aff2a7230 */ /* 0x100fe40000004100 */
[----:B------:R-:W-:Y:S02]  /*3e60*/  HADD2.F32 R152, -RZ, R90.H0_H0 ;  /* 0x2000005aff987230 */ /* 0x000fe40000004100 */
[----:B------:R-:W-:Y:S02]  /*3e70*/  HADD2.F32 R90, -RZ, R153.H1_H1 ;  /* 0x30000099ff5a7230 */ /* 0x000fe40000004100 */
[-C--:B------:R-:W-:Y:S01]  /*3e80*/  FMUL.FTZ R135, R42, R179.reuse ;  /* 0x000000b32a877220 */ /* 0x080fe20000410000 */
[----:B------:R-:W-:Y:S01]  /*3e90*/  F2FP.F16.F32.PACK_AB R43, R43, R40 ;  /* 0x000000282b2b723e */ /* 0x000fe200000000ff */
[----:B------:R-:W-:-:S02]  /*3ea0*/  FMUL.FTZ R179, R152, R179 ;  /* 0x000000b398b37220 */ /* 0x000fc40000410000 */
[-C--:B------:R-:W-:Y:S01]  /*3eb0*/  FFMA.FTZ R135, R152, R175.reuse, -R135 ;  /* 0x000000af98877223 */ /* 0x080fe20000010887 */
[----:B------:R-:W-:Y:S02]  /*3ec0*/  HADD2.F32 R152, -RZ, R153.H0_H0 ;  /* 0x20000099ff987230 */ /* 0x000fe40000004100 */
[----:B------:R-:W-:Y:S01]  /*3ed0*/  FFMA.FTZ R42, R42, R175, R179 ;  /* 0x000000af2a2a7223 */ /* 0x000fe200000100b3 */
[----:B------:R-:W-:Y:S02]  /*3ee0*/  HADD2.F32 R179, -RZ, R189.H0_H0 ;  /* 0x200000bdffb37230 */ /* 0x000fe40000004100 */
[----:B------:R-:W-:Y:S02]  /*3ef0*/  HADD2.F32 R153, -RZ, R187.H1_H1 ;  /* 0x300000bbff997230 */ /* 0x000fe40000004100 */
[----:B------:R-:W-:Y:S01]  /*3f00*/  F2FP.F16.F32.PACK_AB R40, R42, R135 ;  /* 0x000000872a28723e */ /* 0x000fe200000000ff */
[-C--:B------:R-:W-:Y:S01]  /*3f10*/  FMUL.FTZ R175, R90, R179.reuse ;  /* 0x000000b35aaf7220 */ /* 0x080fe20000410000 */
[----:B------:R-:W-:-:S03]  /*3f20*/  FMUL.FTZ R179, R152, R179 ;  /* 0x000000b398b37220 */ /* 0x000fc60000410000 */
[-C--:B------:R-:W-:Y:S01]  /*3f30*/  FFMA.FTZ R175, R152, R153.reuse, -R175 ;  /* 0x0000009998af7223 */ /* 0x080fe200000108af */
[----:B------:R-:W-:-:S05]  /*3f40*/  FFMA.FTZ R90, R90, R153, R179 ;  /* 0x000000995a5a7223 */ /* 0x000fca00000100b3 */
[----:B------:R-:W-:-:S07]  /*3f50*/  F2FP.F16.F32.PACK_AB R42, R90, R175 ;  /* 0x000000af5a2a723e */ /* 0x000fce00000000ff */
.L_x_5993:
[----:B------:R-:W-:Y:S05]  /*3f60*/  BSYNC B3 ;  /* 0x0000000000037941 */ /* 0x000fea0003800000 */
.L_x_5992:
[----:B------:R-:W-:Y:S01]  /*3f70*/  ULDC.64 UR4, c[0x0][0x2d8] ;  /* 0x0000b60000047ab9 */ /* 0x000fe20000000a00 */
[----:B------:R-:W-:Y:S01]  /*3f80*/  ULDC.64 UR6, c[0x0][0x208] ;  /* 0x0000820000067ab9 */ /* 0x000fe20000000a00 */
[----:B------:R-:W-:-:S04]  /*3f90*/  LEA R90, P3, R91, UR4, 0x1 ;  /* 0x000000045b5a7c11 */ /* 0x000fc8000f8608ff */
[----:B------:R-:W-:-:S05]  /*3fa0*/  LEA.HI.X R91, R91, UR5, R176, 0x1, P3 ;  /* 0x000000055b5b7c11 */ /* 0x000fca00098f0cb0 */
[----:B--2---:R1:W-:Y:S04]  /*3fb0*/  STG.E.128 desc[UR6][R90.64], R40 ;  /* 0x000000285a007986 */ /* 0x0043e8000c101d06 */
.L_x_5991:
[----:B------:R-:W-:Y:S05]  /*3fc0*/  BSYNC B2 ;  /* 0x0000000000027941 */ /* 0x000fea0003800000 */
.L_x_5990:
[----:B------:R-:W-:Y:S05]  /*3fd0*/  @P1 BRA `(.L_x_5989) ;  /* 0x0000000000d01947 */ /* 0x000fea0003800000 */
[----:B-1----:R1:W2:Y:S01]  /*3fe0*/  LDS.128 R40, [R5+0x23c00] ;  /* 0x023c000005287984 */ /* 0x0022a20000000c00 */
[----:B------:R-:W-:Y:S01]  /*3ff0*/  IADD3 R173, P3, R173, R13, RZ ;  /* 0x0000000dadad7210 */ /* 0x000fe20007f7e0ff */
[----:B------:R-:W-:Y:S04]  /*4000*/  BSSY B2, `(.L_x_5994) ;  /* 0x000002c000027945 */ /* 0x000fe80003800000 */
[----:B------:R-:W-:Y:S01]  /*4010*/  IMAD.X R174, R174, 0x1, R8, P3 ;  /* 0x00000001aeae7824 */ /* 0x000fe200018e0608 */
[----:B------:R-:W-:-:S13]  /*4020*/  ISETP.GE.AND P3, PT, R221, R80, PT ;  /* 0x00000050dd00720c */ /* 0x000fda0003f66270 */
[----:B-1----:R-:W-:Y:S05]  /*4030*/  @P3 BRA `(.L_x_5995) ;  /* 0x0000000000a03947 */ /* 0x002fea0003800000 */
[----:B------:R-:W-:Y:S01]  /*4040*/  SHF.R.U64 R90, R94, 0x10, R95 ;  /* 0x000000105e5a7819 */ /* 0x000fe2000000125f */
[--C-:B--2---:R-:W-:Y:S01]  /*4050*/  HADD2.F32 R134, -RZ, R41.reuse.H0_H0 ;  /* 0x20000029ff867230 */ /* 0x104fe20000004100 */
[----:B------:R-:W-:Y:S02]  /*4060*/  SHF.R.U64 R86, R86, 0x10, R87 ;  /* 0x0000001056567819 */ /* 0x000fe40000001257 */
[----:B------:R-:W-:Y:S01]  /*4070*/  SHF.R.U32.HI R94, RZ, 0x10, R95 ;  /* 0x00000010ff5e7819 */ /* 0x000fe2000001165f */
[----:B------:R-:W-:Y:S01]  /*4080*/  HADD2.F32 R91, -RZ, R90.H0_H0 ;  /* 0x2000005aff5b7230 */ /* 0x000fe20000004100 */
[----:B------:R-:W-:Y:S01]  /*4090*/  SHF.R.U32.HI R87, RZ, 0x10, R87 ;  /* 0x00000010ff577819 */ /* 0x000fe20000011657 */
[----:B------:R-:W-:Y:S02]  /*40a0*/  HADD2.F32 R90, -RZ, R41.H1_H1 ;  /* 0x30000029ff5a7230 */ /* 0x000fe40000004100 */
[----:B------:R-:W-:Y:S02]  /*40b0*/  HADD2.F32 R135, -RZ, R86.H0_H0 ;  /* 0x20000056ff877230 */ /* 0x000fe40000004100 */
[----:B------:R-:W-:-:S02]  /*40c0*/  HADD2.F32 R95, -RZ, R94.H0_H0 ;  /* 0x2000005eff5f7230 */ /* 0x000fc40000004100 */
[-C--:B------:R-:W-:Y:S01]  /*40d0*/  FMUL.FTZ R41, R90, R91.reuse ;  /* 0x0000005b5a297220 */ /* 0x080fe20000410000 */
[----:B------:R-:W-:Y:S02]  /*40e0*/  HADD2.F32 R94, -RZ, R43.H1_H1 ;  /* 0x3000002bff5e7230 */ /* 0x000fe40000004100 */
[C---:B------:R-:W-:Y:S01]  /*40f0*/  FMUL.FTZ R91, R134.reuse, R91 ;  /* 0x0000005b865b7220 */ /* 0x040fe20000410000 */
[----:B------:R-:W-:Y:S02]  /*4100*/  HADD2.F32 R153, -RZ, R87.H0_H0 ;  /* 0x20000057ff997230 */ /* 0x000fe40000004100 */
[----:B------:R-:W-:Y:S01]  /*4110*/  FFMA.FTZ R41, R134, R135, -R41 ;  /* 0x0000008786297223 */ /* 0x000fe20000010829 */
[----:B------:R-:W-:Y:S02]  /*4120*/  HADD2.F32 R134, -RZ, R43.H0_H0 ;  /* 0x2000002bff867230 */ /* 0x000fe40000004100 */
[----:B------:R-:W-:Y:S01]  /*4130*/  FMUL.FTZ R43, R94, R95 ;  /* 0x0000005f5e2b7220 */ /* 0x000fe20000410000 */
[----:B------:R-:W-:Y:S01]  /*4140*/  FFMA.FTZ R86, R90, R135, R91 ;  /* 0x000000875a567223 */ /* 0x000fe2000001005b */
[----:B------:R-:W-:-:S02]  /*4150*/  HADD2.F32 R87, -RZ, R188.H0_H0 ;  /* 0x200000bcff577230 */ /* 0x000fc40000004100 */
[C---:B------:R-:W-:Y:S01]  /*4160*/  FMUL.FTZ R95, R134.reuse, R95 ;  /* 0x0000005f865f7220 */ /* 0x040fe20000410000 */
[----:B------:R-:W-:Y:S02]  /*4170*/  HADD2.F32 R90, -RZ, R40.H1_H1 ;  /* 0x30000028ff5a7230 */ /* 0x000fe40000004100 */
[-C--:B------:R-:W-:Y:S01]  /*4180*/  FFMA.FTZ R43, R134, R153.reuse, -R43 ;  /* 0x00000099862b7223 */ /* 0x080fe2000001082b */
[----:B------:R-:W-:Y:S02]  /*4190*/  HADD2.F32 R91, -RZ, R186.H0_H0 ;  /* 0x200000baff5b7230 */ /* 0x000fe40000004100 */
[----:B------:R-:W-:Y:S01]  /*41a0*/  FFMA.FTZ R94, R94, R153, R95 ;  /* 0x000000995e5e7223 */ /* 0x000fe2000001005f */
[----:B------:R-:W-:Y:S02]  /*41b0*/  HADD2.F32 R134, -RZ, R40.H0_H0 ;  /* 0x20000028ff867230 */ /* 0x000fe40000004100 */
[----:B------:R-:W-:Y:S01]  /*41c0*/  FMUL.FTZ R135, R90, R87 ;  /* 0x000000575a877220 */ /* 0x000fe20000410000 */
[----:B------:R-:W-:Y:S01]  /*41d0*/  HADD2.F32 R40, -RZ, R188.H1_H1 ;  /* 0x300000bcff287230 */ /* 0x000fe20000004100 */
[----:B------:R-:W-:Y:S01]  /*41e0*/  F2FP.F16.F32.PACK_AB R41, R86, R41 ;  /* 0x000000295629723e */ /* 0x000fe200000000ff */
[----:B------:R-:W-:-:S02]  /*41f0*/  HADD2.F32 R95, -RZ, R42.H1_H1 ;  /* 0x3000002aff5f7230 */ /* 0x000fc40000004100 */
[C---:B------:R-:W-:Y:S01]  /*4200*/  FMUL.FTZ R87, R134.reuse, R87 ;  /* 0x0000005786577220 */ /* 0x040fe20000410000 */
[----:B------:R-:W-:Y:S02]  /*4210*/  HADD2.F32 R153, -RZ, R42.H0_H0 ;  /* 0x2000002aff997230 */ /* 0x000fe40000004100 */
[-C--:B------:R-:W-:Y:S01]  /*4220*/  FFMA.FTZ R135, R134, R91.reuse, -R135 ;  /* 0x0000005b86877223 */ /* 0x080fe20000010887 */
[----:B------:R-:W-:Y:S02]  /*4230*/  HADD2.F32 R134, -RZ, R186.H1_H1 ;  /* 0x300000baff867230 */ /* 0x000fe40000004100 */
[-C--:B------:R-:W-:Y:S01]  /*4240*/  FMUL.FTZ R42, R95, R40.reuse ;  /* 0x000000285f2a7220 */ /* 0x080fe20000410000 */
[----:B------:R-:W-:Y:S01]  /*4250*/  FFMA.FTZ R90, R90, R91, R87 ;  /* 0x0000005b5a5a7223 */ /* 0x000fe20000010057 */
[C---:B------:R-:W-:Y:S01]  /*4260*/  FMUL.FTZ R40, R153.reuse, R40 ;  /* 0x0000002899287220 */ /* 0x040fe20000410000 */
[----:B------:R-:W-:Y:S01]  /*4270*/  F2FP.F16.F32.PACK_AB R43, R94, R43 ;  /* 0x0000002b5e2b723e */ /* 0x000fe200000000ff */
[----:B------:R-:W-:-:S02]  /*4280*/  FFMA.FTZ R42, R153, R134, -R42 ;  /* 0x00000086992a7223 */ /* 0x000fc4000001082a */
[----:B------:R-:W-:Y:S01]  /*4290*/  FFMA.FTZ R95, R95, R134, R40 ;  /* 0x000000865f5f7223 */ /* 0x000fe20000010028 */
[----:B------:R-:W-:-:S04]  /*42a0*/  F2FP.F16.F32.PACK_AB R40, R90, R135 ;  /* 0x000000875a28723e */ /* 0x000fc800000000ff */
[----:B------:R-:W-:-:S07]  /*42b0*/  F2FP.F16.F32.PACK_AB R42, R95, R42 ;  /* 0x0000002a5f2a723e */ /* 0x000fce00000000ff */
.L_x_5995:
[----:B------:R-:W-:Y:S05]  /*42c0*/  BSYNC B2 ;  /* 0x0000000000027941 */ /* 0x000fea0003800000 */
.L_x_5994:
[----:B------:R-:W-:Y:S01]  /*42d0*/  ULDC.64 UR4, c[0x0][0x2d8] ;  /* 0x0000b60000047ab9 */ /* 0x000fe20000000a00 */
[----:B------:R-:W-:Y:S01]  /*42e0*/  ULDC.64 UR6, c[0x0][0x208] ;  /* 0x0000820000067ab9 */ /* 0x000fe20000000a00 */
[----:B------:R-:W-:-:S04]  /*42f0*/  LEA R86, P3, R173, UR4, 0x1 ;  /* 0x00000004ad567c11 */ /* 0x000fc8000f8608ff */
[----:B------:R-:W-:-:S05]  /*4300*/  LEA.HI.X R87, R173, UR5, R174, 0x1, P3 ;  /* 0x00000005ad577c11 */ /* 0x000fca00098f0cae */
[----:B--2---:R2:W-:Y:S04]  /*4310*/  STG.E.128 desc[UR6][R86.64], R40 ;  /* 0x0000002856007986 */ /* 0x0045e8000c101d06 */
.L_x_5989:
[----:B------:R-:W-:Y:S05]  /*4320*/  BSYNC B1 ;  /* 0x0000000000017941 */ /* 0x000fea0003800000 */
.L_x_5988:
[----:B------:R-:W-:Y:S04]  /*4330*/  BSSY B1, `(.L_x_5996) ;  /* 0x0000072000017945 */ /* 0x000fe80003800000 */
[----:B------:R-:W-:Y:S05]  /*4340*/  @P4 BRA `(.L_x_5997) ;  /* 0x0000000400c04947 */ /* 0x000fea0003800000 */
[----:B--2---:R-:W-:Y:S01]  /*4350*/  IADD3 R86, P3, P4, R116, R132, R16 ;  /* 0x0000008474567210 */ /* 0x004fe20007c7e010 */
[----:B------:R-:W-:Y:S03]  /*4360*/  BSSY B2, `(.L_x_5998) ;  /* 0x0000038000027945 */ /* 0x000fe60003800000 */
[----:B------:R-:W-:Y:S01]  /*4370*/  IADD3.X R87, R125, R88, R17, P3, P4 ;  /* 0x000000587d577210 */ /* 0x000fe20001fe8411 */
[----:B------:R-:W-:Y:S08]  /*4380*/  @P0 BRA `(.L_x_5999) ;  /* 0x0000000000d40947 */ /* 0x000ff00003800000 */
[----:B-1----:R1:W2:Y:S01]  /*4390*/  LDS.128 R40, [R5+0x1f400] ;  /* 0x01f4000005287984 */ /* 0x0022a20000000c00 */
[----:B------:R-:W-:Y:S01]  /*43a0*/  IADD3 R90, P3, R86, R98, RZ ;  /* 0x00000062565a7210 */ /* 0x000fe20007f7e0ff */
[----:B------:R-:W-:Y:S04]  /*43b0*/  BSSY B3, `(.L_x_6000) ;  /* 0x000002d000037945 */ /* 0x000fe80003800000 */
[----:B------:R-:W-:Y:S01]  /*43c0*/  IMAD.X R91, R87, 0x1, R15, P3 ;  /* 0x00000001575b7824 */ /* 0x000fe200018e060f */
[----:B------:R-:W-:-:S13]  /*43d0*/  ISETP.GE.AND P3, PT, R18, R80, PT ;  /* 0x000000501200720c */ /* 0x000fda0003f66270 */
[----:B-1----:R-:W-:Y:S05]  /*43e0*/  @P3 BRA `(.L_x_6001) ;  /* 0x0000000000a43947 */ /* 0x002fea0003800000 */
[--C-:B------:R-:W-:Y:S01]  /*43f0*/  SHF.R.U64 R94, R82, 0x10, R83.reuse ;  /* 0x00000010525e7819 */ /* 0x100fe20000001253 */
[--C-:B--2---:R-:W-:Y:S01]  /*4400*/  HADD2.F32 R134, -RZ, R43.reuse.H0_H0 ;  /* 0x2000002bff867230 */ /* 0x104fe20000004100 */
[----:B------:R-:W-:Y:S01]  /*4410*/  SHF.R.U32.HI R82, RZ, 0x10, R83 ;  /* 0x00000010ff527819 */ /* 0x000fe20000011653 */
[----:B------:R-:W-:Y:S01]  /*4420*/  HADD2.F32 R153, -RZ, R184.H0_H0 ;  /* 0x200000b8ff997230 */ /* 0x000fe20000004100 */
        /* <DEDUP_REMOVED lines=27> */
[----:B------:R-:W-:-:S02]  /*45e0*/  HADD2.F32 R94, -RZ, R184.H1_H1 ;  /* 0x300000b8ff5e7230 */ /* 0x000fc40000004100 */
        /* <DEDUP_REMOVED lines=9> */
.L_x_6001:
[----:B------:R-:W-:Y:S05]  /*4680*/  BSYNC B3 ;  /* 0x0000000000037941 */ /* 0x000fea0003800000 */
.L_x_6000:
[----:B------:R-:W-:Y:S01]  /*4690*/  ULDC.64 UR4, c[0x0][0x2d8] ;  /* 0x0000b60000047ab9 */ /* 0x000fe20000000a00 */
[----:B------:R-:W-:Y:S01]  /*46a0*/  ULDC.64 UR6, c[0x0][0x208] ;  /* 0x0000820000067ab9 */ /* 0x000fe20000000a00 */
[----:B------:R-:W-:-:S04]  /*46b0*/  LEA R82, P3, R90, UR4, 0x1 ;  /* 0x000000045a527c11 */ /* 0x000fc8000f8608ff */
[----:B------:R-:W-:-:S05]  /*46c0*/  LEA.HI.X R83, R90, UR5, R91, 0x1, P3 ;  /* 0x000000055a537c11 */ /* 0x000fca00098f0c5b */
[----:B--2---:R2:W-:Y:S04]  /*46d0*/  STG.E.128 desc[UR6][R82.64], R40 ;  /* 0x0000002852007986 */ /* 0x0045e8000c101d06 */
.L_x_5999:
[----:B------:R-:W-:Y:S05]  /*46e0*/  BSYNC B2 ;  /* 0x0000000000027941 */ /* 0x000fea0003800000 */
.L_x_5998:
[----:B------:R-:W-:Y:S05]  /*46f0*/  @P1 BRA `(.L_x_5997) ;  /* 0x0000000000d41947 */ /* 0x000fea0003800000 */
[----:B-12---:R1:W2:Y:S01]  /*4700*/  LDS.128 R40, [R5+0x24c00] ;  /* 0x024c000005287984 */ /* 0x0062a20000000c00 */
[----:B------:R-:W-:Y:S01]  /*4710*/  IADD3 R86, P3, R86, R13, RZ ;  /* 0x0000000d56567210 */ /* 0x000fe20007f7e0ff */
[----:B------:R-:W-:Y:S04]  /*4720*/  BSSY B2, `(.L_x_6002) ;  /* 0x000002d000027945 */ /* 0x000fe80003800000 */
[----:B------:R-:W-:Y:S01]  /*4730*/  IMAD.X R87, R87, 0x1, R8, P3 ;  /* 0x0000000157577824 */ /* 0x000fe200018e0608 */
[----:B------:R-:W-:-:S13]  /*4740*/  ISETP.GE.AND P3, PT, R221, R80, PT ;  /* 0x00000050dd00720c */ /* 0x000fda0003f66270 */
[----:B-1----:R-:W-:Y:S05]  /*4750*/  @P3 BRA `(.L_x_6003) ;  /* 0x0000000000a43947 */ /* 0x002fea0003800000 */
[----:B------:R-:W-:Y:S02]  /*4760*/  SHF.R.U64 R82, R76, 0x10, R77 ;  /* 0x000000104c527819 */ /* 0x000fe4000000124d */
[----:B------:R-:W-:Y:S01]  /*4770*/  SHF.R.U64 R83, R78, 0x10, R79 ;  /* 0x000000104e537819 */ /* 0x000fe2000000124f */
[----:B--2---:R-:W-:Y:S01]  /*4780*/  HADD2.F32 R78, -RZ, R41.H0_H0 ;  /* 0x20000029ff4e7230 */ /* 0x004fe20000004100 */
[----:B------:R-:W-:Y:S01]  /*4790*/  SHF.R.U32.HI R76, RZ, 0x10, R77 ;  /* 0x00000010ff4c7819 */ /* 0x000fe2000001164d */
[----:B------:R-:W-:Y:S01]  /*47a0*/  IMAD.MOV.U32 R77, RZ, RZ, R43 ;  /* 0x000000ffff4d7224 */ /* 0x000fe200078e002b */
[----:B------:R-:W-:Y:S01]  /*47b0*/  SHF.R.U32.HI R90, RZ, 0x10, R79 ;  /* 0x00000010ff5a7819 */ /* 0x000fe2000001164f */
[----:B------:R-:W-:Y:S02]  /*47c0*/  HADD2.F32 R43, -RZ, R82.H0_H0 ;  /* 0x20000052ff2b7230 */ /* 0x000fe40000004100 */
[----:B------:R-:W-:Y:S02]  /*47d0*/  HADD2.F32 R83, -RZ, R83.H0_H0 ;  /* 0x20000053ff537230 */ /* 0x000fe40000004100 */
[----:B------:R-:W-:-:S02]  /*47e0*/  HADD2.F32 R82, -RZ, R41.H1_H1 ;  /* 0x30000029ff527230 */ /* 0x000fc40000004100 */
[----:B------:R-:W-:Y:S02]  /*47f0*/  HADD2.F32 R90, -RZ, R90.H0_H0 ;  /* 0x2000005aff5a7230 */ /* 0x000fe40000004100 */
[--C-:B------:R-:W-:Y:S02]  /*4800*/  HADD2.F32 R79, -RZ, R77.reuse.H1_H1 ;  /* 0x3000004dff4f7230 */ /* 0x100fe40000004100 */
[-C--:B------:R-:W-:Y:S01]  /*4810*/  FMUL.FTZ R41, R82, R83.reuse ;  /* 0x0000005352297220 */ /* 0x080fe20000410000 */
[----:B------:R-:W-:Y:S02]  /*4820*/  HADD2.F32 R77, -RZ, R77.H0_H0 ;  /* 0x2000004dff4d7230 */ /* 0x000fe40000004100 */
[C---:B------:R-:W-:Y:S01]  /*4830*/  FMUL.FTZ R83, R78.reuse, R83 ;  /* 0x000000534e537220 */ /* 0x040fe20000410000 */
[----:B------:R-:W-:Y:S02]  /*4840*/  HADD2.F32 R84, -RZ, R76.H0_H0 ;  /* 0x2000004cff547230 */ /* 0x000fe40000004100 */
[-C--:B------:R-:W-:Y:S01]  /*4850*/  FMUL.FTZ R94, R79, R90.reuse ;  /* 0x0000005a4f5e7220 */ /* 0x080fe20000410000 */
[-C--:B------:R-:W-:Y:S01]  /*4860*/  FFMA.FTZ R41, R78, R43.reuse, -R41 ;  /* 0x0000002b4e297223 */ /* 0x080fe20000010829 */
[C---:B------:R-:W-:Y:S01]  /*4870*/  FMUL.FTZ R90, R77.reuse, R90 ;  /* 0x0000005a4d5a7220 */ /* 0x040fe20000410000 */
[----:B------:R-:W-:Y:S01]  /*4880*/  FFMA.FTZ R76, R82, R43, R83 ;  /* 0x0000002b524c7223 */ /* 0x000fe20000010053 */
[----:B------:R-:W-:Y:S01]  /*4890*/  FFMA.FTZ R43, R77, R84, -R94 ;  /* 0x000000544d2b7223 */ /* 0x000fe2000001085e */
[----:B------:R-:W-:-:S02]  /*48a0*/  HADD2.F32 R77, -RZ, R40.H1_H1 ;  /* 0x30000028ff4d7230 */ /* 0x000fc40000004100 */
[----:B------:R-:W-:Y:S01]  /*48b0*/  FFMA.FTZ R78, R79, R84, R90 ;  /* 0x000000544f4e7223 */ /* 0x000fe2000001005a */
[--C-:B------:R-:W-:Y:S01]  /*48c0*/  HADD2.F32 R83, -RZ, R183.reuse.H1_H1 ;  /* 0x300000b7ff537230 */ /* 0x100fe20000004100 */
[----:B------:R-:W-:Y:S01]  /*48d0*/  F2FP.F16.F32.PACK_AB R41, R76, R41 ;  /* 0x000000294c29723e */ /* 0x000fe200000000ff */
[----:B------:R-:W-:Y:S02]  /*48e0*/  HADD2.F32 R40, -RZ, R40.H0_H0 ;  /* 0x20000028ff287230 */ /* 0x000fe40000004100 */
[--C-:B------:R-:W-:Y:S02]  /*48f0*/  HADD2.F32 R79, -RZ, R42.reuse.H1_H1 ;  /* 0x3000002aff4f7230 */ /* 0x100fe40000004100 */
[-C--:B------:R-:W-:Y:S01]  /*4900*/  FMUL.FTZ R85, R77, R83.reuse ;  /* 0x000000534d557220 */ /* 0x080fe20000410000 */
[----:B------:R-:W-:Y:S02]  /*4910*/  HADD2.F32 R183, -RZ, R183.H0_H0 ;  /* 0x200000b7ffb77230 */ /* 0x000fe40000004100 */
        /* <DEDUP_REMOVED lines=13> */
.L_x_6003:
[----:B------:R-:W-:Y:S05]  /*49f0*/  BSYNC B2 ;  /* 0x0000000000027941 */ /* 0x000fea0003800000 */
.L_x_6002:
[----:B------:R-:W-:Y:S01]  /*4a00*/  ULDC.64 UR4, c[0x0][0x2d8] ;  /* 0x0000b60000047ab9 */ /* 0x000fe20000000a00 */
[----:B------:R-:W-:Y:S01]  /*4a10*/  ULDC.64 UR6, c[0x0][0x208] ;  /* 0x0000820000067ab9 */ /* 0x000fe20000000a00 */
[----:B------:R-:W-:-:S04]  /*4a20*/  LEA R76, P3, R86, UR4, 0x1 ;  /* 0x00000004564c7c11 */ /* 0x000fc8000f8608ff */
[----:B------:R-:W-:-:S05]  /*4a30*/  LEA.HI.X R77, R86, UR5, R87, 0x1, P3 ;  /* 0x00000005564d7c11 */ /* 0x000fca00098f0c57 */
[----:B--2---:R3:W-:Y:S04]  /*4a40*/  STG.E.128 desc[UR6][R76.64], R40 ;  /* 0x000000284c007986 */ /* 0x0047e8000c101d06 */
.L_x_5997:
[----:B------:R-:W-:Y:S05]  /*4a50*/  BSYNC B1 ;  /* 0x0000000000017941 */ /* 0x000fea0003800000 */
.L_x_5996:
[----:B-1----:R-:W4:Y:S01]  /*4a60*/  LDL R91, [R1] ;  /* 0x00000000015b7983 */ /* 0x002f220000100800 */
[----:B------:R-:W-:Y:S01]  /*4a70*/  BSSY B1, `(.L_x_6004) ;  /* 0x0000074000017945 */ /* 0x000fe20003800000 */
[----:B----4-:R-:W-:-:S13]  /*4a80*/  LOP3.LUT P3, RZ, R91, 0x4, RZ, 0xc0, !PT ;  /* 0x000000045bff7812 */ /* 0x010fda000786c0ff */
[----:B------:R-:W-:Y:S05]  /*4a90*/  @P3 BRA `(.L_x_6005) ;  /* 0x0000000400c43947 */ /* 0x000fea0003800000 */
[----:B---3--:R-:W-:Y:S01]  /*4aa0*/  IADD3 R77, P3, P4, R127, R132, R16 ;  /* 0x000000847f4d7210 */ /* 0x008fe20007c7e010 */
[----:B------:R-:W-:Y:S03]  /*4ab0*/  BSSY B2, `(.L_x_6006) ;  /* 0x0000039000027945 */ /* 0x000fe60003800000 */
[----:B------:R-:W-:Y:S01]  /*4ac0*/  IADD3.X R76, R126, R88, R17, P3, P4 ;  /* 0x000000587e4c7210 */ /* 0x000fe20001fe8411 */
[----:B------:R-:W-:Y:S08]  /*4ad0*/  @P0 BRA `(.L_x_6007) ;  /* 0x0000000000d80947 */ /* 0x000ff00003800000 */
[----:B--2---:R1:W2:Y:S01]  /*4ae0*/  LDS.128 R40, [R5+0x20400] ;  /* 0x0204000005287984 */ /* 0x0042a20000000c00 */
[----:B------:R-:W-:Y:S01]  /*4af0*/  IADD3 R78, P3, R77, R98, RZ ;  /* 0x000000624d4e7210 */ /* 0x000fe20007f7e0ff */
[----:B------:R-:W-:Y:S04]  /*4b00*/  BSSY B3, `(.L_x_6008) ;  /* 0x000002e000037945 */ /* 0x000fe80003800000 */
[----:B------:R-:W-:Y:S01]  /*4b10*/  IMAD.X R79, R76, 0x1, R15, P3 ;  /* 0x000000014c4f7824 */ /* 0x000fe200018e060f */
[----:B------:R-:W-:-:S13]  /*4b20*/  ISETP.GE.AND P3, PT, R18, R80, PT ;  /* 0x000000501200720c */ /* 0x000fda0003f66270 */
[----:B-1----:R-:W-:Y:S05]  /*4b30*/  @P3 BRA `(.L_x_6009) ;  /* 0x0000000000a83947 */ /* 0x002fea0003800000 */
[--C-:B------:R-:W-:Y:S01]  /*4b40*/  SHF.R.U64 R85, R72, 0x10, R73.reuse ;  /* 0x0000001048557819 */ /* 0x100fe20000001249 */
[----:B--2---:R-:W-:Y:S01]  /*4b50*/  IMAD.MOV.U32 R72, RZ, RZ, R40 ;  /* 0x000000ffff487224 */ /* 0x004fe200078e0028 */
[----:B------:R-:W-:Y:S01]  /*4b60*/  SHF.R.U32.HI R82, RZ, 0x10, R73 ;  /* 0x00000010ff527819 */ /* 0x000fe20000011649 */
[--C-:B------:R-:W-:Y:S01]  /*4b70*/  HADD2.F32 R40, -RZ, R41.reuse.H0_H0 ;  /* 0x20000029ff287230 */ /* 0x100fe20000004100 */
[--C-:B------:R-:W-:Y:S02]  /*4b80*/  SHF.R.U64 R83, R74, 0x10, R75.reuse ;  /* 0x000000104a537819 */ /* 0x100fe4000000124b */
[----:B------:R-:W-:Y:S01]  /*4b90*/  MOV R73, R43 ;  /* 0x0000002b00497202 */ /* 0x000fe20000000f00 */
[----:B------:R-:W-:Y:S01]  /*4ba0*/  HADD2.F32 R43, -RZ, R41.H1_H1 ;  /* 0x30000029ff2b7230 */ /* 0x000fe20000004100 */
[----:B------:R-:W-:Y:S01]  /*4bb0*/  SHF.R.U32.HI R84, RZ, 0x10, R75 ;  /* 0x00000010ff547819 */ /* 0x000fe2000001164b */
        /* <DEDUP_REMOVED lines=15> */
[----:B------:R-:W-:Y:S01]  /*4cb0*/  HADD2.F32 R165, -RZ, R165.H0_H0 ;  /* 0x200000a5ffa57230 */ /* 0x000fe20000004100 */
[----:B------:R-:W-:Y:S01]  /*4cc0*/  F2FP.F16.F32.PACK_AB R41, R41, R40 ;  /* 0x000000282929723e */ /* 0x000fe200000000ff */
[----:B------:R-:W-:Y:S01]  /*4cd0*/  HADD2.F32 R73, -RZ, R72.H1_H1 ;  /* 0x30000048ff497230 */ /* 0x000fe20000004100 */
[----:B------:R-:W-:Y:S01]  /*4ce0*/  F2FP.F16.F32.PACK_AB R43, R84, R43 ;  /* 0x0000002b542b723e */ /* 0x000fe200000000ff */
[----:B------:R-:W-:Y:S02]  /*4cf0*/  HADD2.F32 R74, -RZ, R42.H1_H1 ;  /* 0x3000002aff4a7230 */ /* 0x000fe40000004100 */
[----:B------:R-:W-:Y:S02]  /*4d00*/  HADD2.F32 R72, -RZ, R72.H0_H0 ;  /* 0x20000048ff487230 */ /* 0x000fe40000004100 */
[----:B------:R-:W-:Y:S01]  /*4d10*/  FMUL.FTZ R85, R73, R82 ;  /* 0x0000005249557220 */ /* 0x000fe20000410000 */
[----:B------:R-:W-:Y:S02]  /*4d20*/  HADD2.F32 R42, -RZ, R42.H0_H0 ;  /* 0x2000002aff2a7230 */ /* 0x000fe40000004100 */
[----:B------:R-:W-:Y:S01]  /*4d30*/  FMUL.FTZ R87, R74, R165 ;  /* 0x000000a54a577220 */ /* 0x000fe20000410000 */
[----:B------:R-:W-:-:S02]  /*4d40*/  HADD2.F32 R75, -RZ, R166.H1_H1 ;  /* 0x300000a6ff4b7230 */ /* 0x000fc40000004100 */
[----:B------:R-:W-:Y:S01]  /*4d50*/  FMUL.FTZ R82, R72, R82 ;  /* 0x0000005248527220 */ /* 0x000fe20000410000 */
        /* <DEDUP_REMOVED lines=8> */
.L_x_6009:
[----:B------:R-:W-:Y:S05]  /*4de0*/  BSYNC B3 ;  /* 0x0000000000037941 */ /* 0x000fea0003800000 */
.L_x_6008:
[----:B------:R-:W-:Y:S01]  /*4df0*/  ULDC.64 UR4, c[0x0][0x2d8] ;  /* 0x0000b60000047ab9 */ /* 0x000fe20000000a00 */
[----:B------:R-:W-:Y:S01]  /*4e00*/  ULDC.64 UR6, c[0x0][0x208] ;  /* 0x0000820000067ab9 */ /* 0x000fe20000000a00 */
[----:B------:R-:W-:-:S04]  /*4e10*/  LEA R72, P3, R78, UR4, 0x1 ;  /* 0x000000044e487c11 */ /* 0x000fc8000f8608ff */
[----:B------:R-:W-:-:S05]  /*4e20*/  LEA.HI.X R73, R78, UR5, R79, 0x1, P3 ;  /* 0x000000054e497c11 */ /* 0x000fca00098f0c4f */
[----:B--2---:R1:W-:Y:S04]  /*4e30*/  STG.E.128 desc[UR6][R72.64], R40 ;  /* 0x0000002848007986 */ /* 0x0043e8000c101d06 */
.L_x_6007:
[----:B------:R-:W-:Y:S05]  /*4e40*/  BSYNC B2 ;  /* 0x0000000000027941 */ /* 0x000fea0003800000 */
.L_x_6006:
[----:B------:R-:W-:Y:S05]  /*4e50*/  @P1 BRA `(.L_x_6005) ;  /* 0x0000000000d41947 */ /* 0x000fea0003800000 */
[----:B-12---:R1:W2:Y:S01]  /*4e60*/  LDS.128 R40, [R5+0x25c00] ;  /* 0x025c000005287984 */ /* 0x0062a20000000c00 */
        /* <DEDUP_REMOVED lines=16> */
[-C--:B------:R-:W-:Y:S01]  /*4f70*/  FMUL.FTZ R78, R42, R71.reuse ;  /* 0x000000472a4e7220 */ /* 0x080fe20000410000 */
[----:B------:R-:W-:Y:S02]  /*4f80*/  HADD2.F32 R43, -RZ, R43.H0_H0 ;  /* 0x2000002bff2b7230 */ /* 0x000fe40000004100 */
[----:B------:R-:W-:Y:S01]  /*4f90*/  FMUL.FTZ R71, R41, R71 ;  /* 0x0000004729477220 */ /* 0x000fe20000410000 */
[----:B------:R-:W-:Y:S02]  /*4fa0*/  HADD2.F32 R72, -RZ, R72.H0_H0 ;  /* 0x20000048ff487230 */ /* 0x000fe40000004100 */
[----:B------:R-:W-:Y:S01]  /*4fb0*/  FMUL.FTZ R82, R69, R74 ;  /* 0x0000004a45527220 */ /* 0x000fe20000410000 */
[----:B------:R-:W-:Y:S01]  /*4fc0*/  FFMA.FTZ R78, R41, R70, -R78 ;  /* 0x00000046294e7223 */ /* 0x000fe2000001084e */
[----:B------:R-:W-:Y:S01]  /*4fd0*/  FMUL.FTZ R74, R43, R74 ;  /* 0x0000004a2b4a7220 */ /* 0x000fe20000410000 */
[----:B------:R-:W-:-:S02]  /*4fe0*/  HADD2.F32 R41, -RZ, R40.H1_H1 ;  /* 0x30000028ff297230 */ /* 0x000fc40000004100 */
[----:B------:R-:W-:Y:S01]  /*4ff0*/  FFMA.FTZ R73, R42, R70, R71 ;  /* 0x000000462a497223 */ /* 0x000fe20000010047 */
[----:B------:R-:W-:Y:S02]  /*5000*/  HADD2.F32 R40, -RZ, R40.H0_H0 ;  /* 0x20000028ff287230 */ /* 0x000fe40000004100 */
[-C--:B------:R-:W-:Y:S01]  /*5010*/  FFMA.FTZ R75, R69, R72.reuse, R74 ;  /* 0x00000048454b7223 */ /* 0x080fe2000001004a */
[--C-:B------:R-:W-:Y:S02]  /*5020*/  HADD2.F32 R69, -RZ, R89.reuse.H0_H0 ;  /* 0x20000059ff457230 */ /* 0x100fe40000004100 */
[----:B------:R-:W-:Y:S01]  /*5030*/  FFMA.FTZ R82, R43, R72, -R82 ;  /* 0x000000482b527223 */ /* 0x000fe20000010852 */
[----:B------:R-:W-:Y:S02]  /*5040*/  HADD2.F32 R89, -RZ, R89.H1_H1 ;  /* 0x30000059ff597230 */ /* 0x000fe40000004100 */
[--C-:B------:R-:W-:Y:S02]  /*5050*/  HADD2.F32 R42, -RZ, R68.reuse.H1_H1 ;  /* 0x30000044ff2a7230 */ /* 0x100fe40000004100 */
[----:B------:R-:W-:Y:S01]  /*5060*/  FMUL.FTZ R71, R41, R69 ;  /* 0x0000004529477220 */ /* 0x000fe20000410000 */
[----:B------:R-:W-:-:S02]  /*5070*/  HADD2.F32 R68, -RZ, R68.H0_H0 ;  /* 0x20000044ff447230 */ /* 0x000fc40000004100 */
[----:B------:R-:W-:Y:S01]  /*5080*/  FMUL.FTZ R70, R40, R69 ;  /* 0x0000004528467220 */ /* 0x000fe20000410000 */
        /* <DEDUP_REMOVED lines=12> */
.L_x_6011:
[----:B------:R-:W-:Y:S05]  /*5150*/  BSYNC B2 ;  /* 0x0000000000027941 */ /* 0x000fea0003800000 */
.L_x_6010:
[----:B------:R-:W-:Y:S01]  /*5160*/  ULDC.64 UR4, c[0x0][0x2d8] ;  /* 0x0000b60000047ab9 */ /* 0x000fe20000000a00 */
[----:B------:R-:W-:Y:S01]  /*5170*/  ULDC.64 UR6, c[0x0][0x208] ;  /* 0x0000820000067ab9 */ /* 0x000fe20000000a00 */
[----:B------:R-:W-:-:S04]  /*5180*/  LEA R68, P3, R77, UR4, 0x1 ;  /* 0x000000044d447c11 */ /* 0x000fc8000f8608ff */
[----:B------:R-:W-:-:S05]  /*5190*/  LEA.HI.X R69, R77, UR5, R76, 0x1, P3 ;  /* 0x000000054d457c11 */ /* 0x000fca00098f0c4c */
[----:B--2---:R4:W-:Y:S04]  /*51a0*/  STG.E.128 desc[UR6][R68.64], R40 ;  /* 0x0000002844007986 */ /* 0x0049e8000c101d06 */
.L_x_6005:
[----:B------:R-:W-:Y:S05]  /*51b0*/  BSYNC B1 ;  /* 0x0000000000017941 */ /* 0x000fea0003800000 */
.L_x_6004:
[----:B------:R-:W-:Y:S01]  /*51c0*/  LOP3.LUT P3, RZ, R91, 0x8, RZ, 0xc0, !PT ;  /* 0x000000085bff7812 */ /* 0x000fe2000786c0ff */
[----:B------:R-:W-:-:S12]  /*51d0*/  BSSY B1, `(.L_x_6012) ;  /* 0x0000072000017945 */ /* 0x000fd80003800000 */
[----:B------:R-:W-:Y:S05]  /*51e0*/  @P3 BRA `(.L_x_6013) ;  /* 0x0000000400c03947 */ /* 0x000fea0003800000 */
[----:B----4-:R-:W-:Y:S01]  /*51f0*/  IADD3 R69, P3, P4, R130, R132, R16 ;  /* 0x0000008482457210 */ /* 0x010fe20007c7e010 */
[----:B------:R-:W-:Y:S03]  /*5200*/  BSSY B2, `(.L_x_6014) ;  /* 0x0000038000027945 */ /* 0x000fe60003800000 */
[----:B------:R-:W-:Y:S01]  /*5210*/  IADD3.X R68, R128, R88, R17, P3, P4 ;  /* 0x0000005880447210 */ /* 0x000fe20001fe8411 */
[----:B------:R-:W-:Y:S08]  /*5220*/  @P0 BRA `(.L_x_6015) ;  /* 0x0000000000d40947 */ /* 0x000ff00003800000 */
[----:B-123--:R1:W2:Y:S01]  /*5230*/  LDS.128 R40, [R5+0x21400] ;  /* 0x0214000005287984 */ /* 0x00e2a20000000c00 */
        /* <DEDUP_REMOVED lines=23> */
[----:B------:R-:W-:-:S02]  /*53b0*/  HADD2.F32 R66, -RZ, R167.H1_H1 ;  /* 0x300000a7ff427230 */ /* 0x000fc40000004100 */
[C---:B------:R-:W-:Y:S01]  /*53c0*/  FMUL.FTZ R74, R43.reuse, R74 ;  /* 0x0000004a2b4a7220 */ /* 0x040fe20000410000 */
[----:B------:R-:W-:Y:S02]  /*53d0*/  HADD2.F32 R167, -RZ, R167.H0_H0 ;  /* 0x200000a7ffa77230 */ /* 0x000fe40000004100 */
        /* <DEDUP_REMOVED lines=20> */
.L_x_6017:
[----:B------:R-:W-:Y:S05]  /*5520*/  BSYNC B3 ;  /* 0x0000000000037941 */ /* 0x000fea0003800000 */
.L_x_6016:
[----:B------:R-:W-:Y:S01]  /*5530*/  ULDC.64 UR4, c[0x0][0x2d8] ;  /* 0x0000b60000047ab9 */ /* 0x000fe20000000a00 */
[----:B------:R-:W-:Y:S01]  /*5540*/  ULDC.64 UR6, c[0x0][0x208] ;  /* 0x0000820000067ab9 */ /* 0x000fe20000000a00 */
[----:B------:R-:W-:-:S04]  /*5550*/  LEA R64, P3, R70, UR4, 0x1 ;  /* 0x0000000446407c11 */ /* 0x000fc8000f8608ff */
[----:B------:R-:W-:-:S05]  /*5560*/  LEA.HI.X R65, R70, UR5, R71, 0x1, P3 ;  /* 0x0000000546417c11 */ /* 0x000fca00098f0c47 */
[----:B--2---:R4:W-:Y:S04]  /*5570*/  STG.E.128 desc[UR6][R64.64], R40 ;  /* 0x0000002840007986 */ /* 0x0049e8000c101d06 */
.L_x_6015:
[----:B------:R-:W-:Y:S05]  /*5580*/  BSYNC B2 ;  /* 0x0000000000027941 */ /* 0x000fea0003800000 */
.L_x_6014:
[----:B------:R-:W-:Y:S05]  /*5590*/  @P1 BRA `(.L_x_6013) ;  /* 0x0000000000d41947 */ /* 0x000fea0003800000 */
[----:B-1234-:R1:W2:Y:S01]  /*55a0*/  LDS.128 R40, [R5+0x26c00] ;  /* 0x026c000005287984 */ /* 0x01e2a20000000c00 */
[----:B------:R-:W-:Y:S01]  /*55b0*/  IADD3 R69, P3, R69, R13, RZ ;  /* 0x0000000d45457210 */ /* 0x000fe20007f7e0ff */
[----:B------:R-:W-:Y:S03]  /*55c0*/  BSSY B2, `(.L_x_6018) ;  /* 0x000002d000027945 */ /* 0x000fe60003800000 */
[----:B------:R-:W-:Y:S02]  /*55d0*/  IADD3.X R68, R68, R8, RZ, P3, !PT ;  /* 0x0000000844447210 */ /* 0x000fe40001ffe4ff */
        /* <DEDUP_REMOVED lines=43> */
.L_x_6019:
[----:B------:R-:W-:Y:S05]  /*5890*/  BSYNC B2 ;  /* 0x0000000000027941 */ /* 0x000fea0003800000 */
.L_x_6018:
[----:B------:R-:W-:Y:S01]  /*58a0*/  ULDC.64 UR4, c[0x0][0x2d8] ;  /* 0x0000b60000047ab9 */ /* 0x000fe20000000a00 */
[----:B------:R-:W-:Y:S01]  /*58b0*/  ULDC.64 UR6, c[0x0][0x208] ;  /* 0x0000820000067ab9 */ /* 0x000fe20000000a00 */
[----:B------:R-:W-:-:S04]  /*58c0*/  LEA R60, P3, R69, UR4, 0x1 ;  /* 0x00000004453c7c11 */ /* 0x000fc8000f8608ff */
[----:B------:R-:W-:-:S05]  /*58d0*/  LEA.HI.X R61, R69, UR5, R68, 0x1, P3 ;  /* 0x00000005453d7c11 */ /* 0x000fca00098f0c44 */
[----:B--2---:R1:W-:Y:S04]  /*58e0*/  STG.E.128 desc[UR6][R60.64], R40 ;  /* 0x000000283c007986 */ /* 0x0043e8000c101d06 */
.L_x_6013:
[----:B------:R-:W-:Y:S05]  /*58f0*/  BSYNC B1 ;  /* 0x0000000000017941 */ /* 0x000fea0003800000 */
.L_x_6012:
[----:B------:R-:W-:Y:S01]  /*5900*/  LOP3.LUT P3, RZ, R91, 0x2, RZ, 0xc0, !PT ;  /* 0x000000025bff7812 */ /* 0x000fe2000786c0ff */
[----:B------:R-:W-:-:S12]  /*5910*/  BSSY B1, `(.L_x_6020) ;  /* 0x0000072000017945 */ /* 0x000fd80003800000 */
[----:B------:R-:W-:Y:S05]  /*5920*/  @P3 BRA `(.L_x_6021) ;  /* 0x0000000400c03947 */ /* 0x000fea0003800000 */
[----:B------:R-:W-:Y:S01]  /*5930*/  IADD3 R67, P3, P4, R136, R132, R16 ;  /* 0x0000008488437210 */ /* 0x000fe20007c7e010 */
[----:B------:R-:W-:Y:S03]  /*5940*/  BSSY B2, `(.L_x_6022) ;  /* 0x0000038000027945 */ /* 0x000fe60003800000 */
[----:B----4-:R-:W-:Y:S01]  /*5950*/  IADD3.X R69, R131, R88, R17, P3, P4 ;  /* 0x0000005883457210 */ /* 0x010fe20001fe8411 */
        /* <DEDUP_REMOVED lines=48> */
.L_x_6025:
[----:B------:R-:W-:Y:S05]  /*5c60*/  BSYNC B3 ;  /* 0x0000000000037941 */ /* 0x000fea0003800000 */
.L_x_6024:
[----:B------:R-:W-:Y:S01]  /*5c70*/  ULDC.64 UR4, c[0x0][0x2d8] ;  /* 0x0000b60000047ab9 */ /* 0x000fe20000000a00 */
[----:B------:R-:W-:Y:S01]  /*5c80*/  ULDC.64 UR6, c[0x0][0x208] ;  /* 0x0000820000067ab9 */ /* 0x000fe20000000a00 */
[----:B------:R-:W-:-:S04]  /*5c90*/  LEA R56, P3, R65, UR4, 0x1 ;  /* 0x0000000441387c11 */ /* 0x000fc8000f8608ff */
[----:B------:R-:W-:-:S05]  /*5ca0*/  LEA.HI.X R57, R65, UR5, R68, 0x1, P3 ;  /* 0x0000000541397c11 */ /* 0x000fca00098f0c44 */
[----:B--2---:R4:W-:Y:S04]  /*5cb0*/  STG.E.128 desc[UR6][R56.64], R40 ;  /* 0x0000002838007986 */ /* 0x0049e8000c101d06 */
.L_x_6023:
[----:B------:R-:W-:Y:S05]  /*5cc0*/  BSYNC B2 ;  /* 0x0000000000027941 */ /* 0x000fea0003800000 */
.L_x_6022:
[----:B------:R-:W-:Y:S05]  /*5cd0*/  @P1 BRA `(.L_x_6021) ;  /* 0x0000000000d41947 */ /* 0x000fea0003800000 */
[----:B-1234-:R1:W2:Y:S01]  /*5ce0*/  LDS.128 R40, [R5+0x27c00] ;  /* 0x027c000005287984 */ /* 0x01e2a20000000c00 */
[----:B------:R-:W-:Y:S01]  /*5cf0*/  IADD3 R63, P3, R67, R13, RZ ;  /* 0x0000000d433f7210 */ /* 0x000fe20007f7e0ff */
[----:B------:R-:W-:Y:S04]  /*5d00*/  BSSY B2, `(.L_x_6026) ;  /* 0x000002d000027945 */ /* 0x000fe80003800000 */
[----:B------:R-:W-:Y:S01]  /*5d10*/  IMAD.X R64, R69, 0x1, R8, P3 ;  /* 0x0000000145407824 */ /* 0x000fe200018e0608 */
        /* <DEDUP_REMOVED lines=43> */
.L_x_6027:
[----:B------:R-:W-:Y:S05]  /*5fd0*/  BSYNC B2 ;  /* 0x0000000000027941 */ /* 0x000fea0003800000 */
.L_x_6026:
[----:B------:R-:W-:Y:S01]  /*5fe0*/  ULDC.64 UR4, c[0x0][0x2d8] ;  /* 0x0000b60000047ab9 */ /* 0x000fe20000000a00 */
[----:B------:R-:W-:Y:S01]  /*5ff0*/  ULDC.64 UR6, c[0x0][0x208] ;  /* 0x0000820000067ab9 */ /* 0x000fe20000000a00 */
[----:B------:R-:W-:-:S04]  /*6000*/  LEA R52, P3, R63, UR4, 0x1 ;  /* 0x000000043f347c11 */ /* 0x000fc8000f8608ff */
[----:B------:R-:W-:-:S05]  /*6010*/  LEA.HI.X R53, R63, UR5, R64, 0x1, P3 ;  /* 0x000000053f357c11 */ /* 0x000fca00098f0c40 */
[----:B--2---:R1:W-:Y:S04]  /*6020*/  STG.E.128 desc[UR6][R52.64], R40 ;  /* 0x0000002834007986 */ /* 0x0043e8000c101d06 */
.L_x_6021:
[----:B------:R-:W-:Y:S05]  /*6030*/  BSYNC B1 ;  /* 0x0000000000017941 */ /* 0x000fea0003800000 */
.L_x_6020:
[----:B------:R-:W-:Y:S05]  /*6040*/  @P5 BRA `(.L_x_6028) ;  /* 0x0000005000705947 */ /* 0x000fea0003800000 */
[----:B------:R-:W-:Y:S01]  /*6050*/  IADD3 R132, P3, P4, R141, R132, R16 ;  /* 0x000000848d847210 */ /* 0x000fe20007c7e010 */
[----:B------:R-:W-:Y:S03]  /*6060*/  BSSY B1, `(.L_x_6029) ;  /* 0x0000038000017945 */ /* 0x000fe60003800000 */
[----:B------:R-:W-:Y:S01]  /*6070*/  IADD3.X R88, R140, R88, R17, P3, P4 ;  /* 0x000000588c587210 */ /* 0x000fe20001fe8411 */
[----:B------:R-:W-:Y:S08]  /*6080*/  @P0 BRA `(.L_x_6030) ;  /* 0x0000000000d40947 */ /* 0x000ff00003800000 */
[----:B-1234-:R1:W2:Y:S01]  /*6090*/  LDS.128 R40, [R5+0x23400] ;  /* 0x0234000005287984 */ /* 0x01e2a20000000c00 */
[----:B------:R-:W-:Y:S01]  /*60a0*/  ISETP.GE.AND P4, PT, R18, R80, PT ;  /* 0x000000501200720c */ /* 0x000fe20003f86270 */
[----:B------:R-:W-:Y:S01]  /*60b0*/  BSSY B2, `(.L_x_6031) ;  /* 0x000002c000027945 */ /* 0x000fe20003800000 */
[----:B------:R-:W-:-:S11]  /*60c0*/  IADD3 R59, P3, R132, R98, RZ ;  /* 0x00000062843b7210 */ /* 0x000fd60007f7e0ff */
        /* <DEDUP_REMOVED lines=42> */
.L_x_6032:
[----:B------:R-:W-:Y:S05]  /*6370*/  BSYNC B2 ;  /* 0x0000000000027941 */ /* 0x000fea0003800000 */
.L_x_6031:
[----:B------:R-:W-:Y:S01]  /*6380*/  ULDC.64 UR4, c[0x0][0x2d8] ;  /* 0x0000b60000047ab9 */ /* 0x000fe20000000a00 */
[----:B------:R-:W-:Y:S01]  /*6390*/  IMAD.X R50, R88, 0x1, R15, P3 ;  /* 0x0000000158327824 */ /* 0x000fe200018e060f */
[----:B------:R-:W-:Y:S01]  /*63a0*/  LEA R48, P3, R59, UR4, 0x1 ;  /* 0x000000043b307c11 */ /* 0x000fe2000f8608ff */
[----:B------:R-:W-:-:S03]  /*63b0*/  ULDC.64 UR6, c[0x0][0x208] ;  /* 0x0000820000067ab9 */ /* 0x000fc60000000a00 */
[----:B------:R-:W-:-:S05]  /*63c0*/  LEA.HI.X R49, R59, UR5, R50, 0x1, P3 ;  /* 0x000000053b317c11 */ /* 0x000fca00098f0c32 */
[----:B--2---:R1:W-:Y:S04]  /*63d0*/  STG.E.128 desc[UR6][R48.64], R40 ;  /* 0x0000002830007986 */ /* 0x0043e8000c101d06 */
.L_x_6030:
[----:B------:R-:W-:Y:S05]  /*63e0*/  BSYNC B1 ;  /* 0x0000000000017941 */ /* 0x000fea0003800000 */
.L_x_6029:
[----:B------:R-:W-:Y:S05]  /*63f0*/  @P1 BRA `(.L_x_6028) ;  /* 0x0000004c00841947 */ /* 0x000fea0003800000 */
        /* <DEDUP_REMOVED lines=46> */
.L_x_6034:
[----:B------:R-:W-:Y:S05]  /*66e0*/  BSYNC B1 ;  /* 0x0000000000017941 */ /* 0x000fea0003800000 */
.L_x_6033:
[----:B------:R-:W-:Y:S01]  /*66f0*/  ULDC.64 UR4, c[0x0][0x2d8] ;  /* 0x0000b60000047ab9 */ /* 0x000fe20000000a00 */
[----:B------:R-:W-:Y:S01]  /*6700*/  IMAD.X R88, R88, 0x1, R8, P3 ;  /* 0x0000000158587824 */ /* 0x000fe200018e0608 */
[----:B------:R-:W-:Y:S01]  /*6710*/  LEA R44, P3, R55, UR4, 0x1 ;  /* 0x00000004372c7c11 */ /* 0x000fe2000f8608ff */
[----:B------:R-:W-:-:S03]  /*6720*/  ULDC.64 UR6, c[0x0][0x208] ;  /* 0x0000820000067ab9 */ /* 0x000fc60000000a00 */
[----:B------:R-:W-:-:S05]  /*6730*/  LEA.HI.X R45, R55, UR5, R88, 0x1, P3 ;  /* 0x00000005372d7c11 */ /* 0x000fca00098f0c58 */
[----:B--2---:R1:W-:Y:S01]  /*6740*/  STG.E.128 desc[UR6][R44.64], R40 ;  /* 0x000000282c007986 */ /* 0x0043e2000c101d06 */
[----:B------:R-:W-:Y:S05]  /*6750*/  BRA `(.L_x_6028) ;  /* 0x0000004800ac7947 */ /* 0x000fea0003800000 */
.L_x_5972:
[----:B------:R-:W-:Y:S01]  /*6760*/  ISETP.GE.AND P4, PT, R223, R4, PT ;  /* 0x00000004df00720c */ /* 0x000fe20003f86270 */
[----:B------:R-:W-:-:S03]  /*6770*/  ULDC.64 UR4, c[0x0][0x208] ;  /* 0x0000820000047ab9 */ /* 0x000fc60000000a00 */
[----:B------:R-:W-:-:S13]  /*6780*/  ISETP.GE.OR P4, PT, R16, R80, P4 ;  /* 0x000000501000720c */ /* 0x000fda0002786670 */
[----:B0-----:R-:W-:Y:S01]  /*6790*/  @!P4 IADD3 R46, P2, P3, R104, R92, R35 ;  /* 0x0000005c682ec210 */ /* 0x001fe20007b5e023 */
[----:B------:R-:W0:Y:S03]  /*67a0*/  @!P4 LDC.64 R56, c[0x0][0x3c8] ;  /* 0x0000f200ff38cb82 */ /* 0x000e260000000a00 */
[----:B------:R-:W-:Y:S02]  /*67b0*/  @!P4 IADD3.X R47, R27, R3, R38, P2, P3 ;  /* 0x000000031b2fc210 */ /* 0x000fe400017e6426 */
[----:B------:R-:W-:-:S03]  /*67c0*/  @!P4 IADD3 R44, P2, P3, R110, R90, R30 ;  /* 0x0000005a6e2cc210 */ /* 0x000fc60007b5e01e */
[----:B------:R-:W1:Y:S01]  /*67d0*/  @!P4 LDC.64 R58, c[0x0][0x3e0] ;  /* 0x0000f800ff3acb82 */ /* 0x000e620000000a00 */
[----:B------:R-:W-:Y:S02]  /*67e0*/  @!P4 IADD3.X R45, R21, R0, R32, P2, P3 ;  /* 0x00000000152dc210 */ /* 0x000fe400017e6420 */
[----:B------:R-:W-:-:S04]  /*67f0*/  ISETP.GE.AND P3, PT, R222, R4, PT ;  /* 0x00000004de00720c */ /* 0x000fc80003f66270 */
[----:B------:R-:W-:-:S13]  /*6800*/  ISETP.GE.OR P3, PT, R16, R80, P3 ;  /* 0x000000501000720c */ /* 0x000fda0001f66670 */
[----:B------:R-:W-:Y:S01]  /*6810*/  @!P3 IADD3 R42, P2, P5, R104, R34, R92 ;  /* 0x00000022682ab210 */ /* 0x000fe20007d5e05c */
[----:B------:R-:W2:Y:S03]  /*6820*/  @!P3 LDC.64 R64, c[0x0][0x3c8] ;  /* 0x0000f200ff40bb82 */ /* 0x000ea60000000a00 */
[----:B------:R-:W-:Y:S02]  /*6830*/  @!P3 IADD3.X R43, R27, R37, R3, P2, P5 ;  /* 0x000000251b2bb210 */ /* 0x000fe400017ea403 */
[----:B------:R-:W-:-:S03]  /*6840*/  @!P3 IADD3 R40, P2, P5, R110, R29, R90 ;  /* 0x0000001d6e28b210 */ /* 0x000fc60007d5e05a */
[----:B------:R-:W3:Y:S01]  /*6850*/  @!P3 LDC.64 R66, c[0x0][0x3e0] ;  /* 0x0000f800ff42bb82 */ /* 0x000ee20000000a00 */
[----:B------:R-:W-:Y:S02]  /*6860*/  @!P3 IADD3.X R41, R21, R31, R0, P2, P5 ;  /* 0x0000001f1529b210 */ /* 0x000fe400017ea400 */
[----:B------:R-:W-:-:S04]  /*6870*/  ISETP.GE.AND P2, PT, R225, R4, PT ;  /* 0x00000004e100720c */ /* 0x000fc80003f46270 */
[----:B------:R-:W-:-:S13]  /*6880*/  ISETP.GE.OR P2, PT, R16, R80, P2 ;  /* 0x000000501000720c */ /* 0x000fda0001746670 */
[----:B------:R-:W-:Y:S01]  /*6890*/  @!P2 IADD3 R70, P5, P6, R104, R33, R92 ;  /* 0x000000216846a210 */ /* 0x000fe20007ebe05c */
[----:B------:R-:W4:Y:S03]  /*68a0*/  @!P2 LDC.64 R72, c[0x0][0x3c8] ;  /* 0x0000f200ff48ab82 */ /* 0x000f260000000a00 */
[----:B------:R-:W-:Y:S02]  /*68b0*/  @!P2 IADD3.X R71, R27, R36, R3, P5, P6 ;  /* 0x000000241b47a210 */ /* 0x000fe40002fec403 */
[----:B------:R-:W-:-:S03]  /*68c0*/  @!P2 IADD3 R68, P5, P6, R110, R121, R90 ;  /* 0x000000796e44a210 */ /* 0x000fc60007ebe05a */
[----:B------:R-:W4:Y:S01]  /*68d0*/  @!P2 LDC.64 R74, c[0x0][0x3e0] ;  /* 0x0000f800ff4aab82 */ /* 0x000f220000000a00 */
[----:B------:R-:W-:Y:S02]  /*68e0*/  @!P2 IADD3.X R69, R21, R120, R0, P5, P6 ;  /* 0x000000781545a210 */ /* 0x000fe40002fec400 */
[----:B------:R-:W-:-:S04]  /*68f0*/  ISETP.GE.AND P5, PT, R22, R4, PT ;  /* 0x000000041600720c */ /* 0x000fc80003fa6270 */
[----:B------:R-:W-:-:S13]  /*6900*/  ISETP.GE.OR P5, PT, R16, R80, P5 ;  /* 0x000000501000720c */ /* 0x000fda0002fa6670 */
[----:B------:R-:W0:Y:S01]  /*6910*/  @!P5 LDC.64 R48, c[0x0][0x3c8] ;  /* 0x0000f200ff30db82 */ /* 0x000e220000000a00 */
[----:B------:R-:W-:-:S04]  /*6920*/  @!P5 IADD3 R50, P6, R104, R92, RZ ;  /* 0x0000005c6832d210 */ /* 0x000fc80007fde0ff */
[----:B------:R-:W-:Y:S02]  /*6930*/  @!P5 IADD3.X R51, R3, R27, RZ, P6, !PT ;  /* 0x0000001b0333d210 */ /* 0x000fe400037fe4ff */
[----:B0-----:R-:W-:-:S04]  /*6940*/  @!P5 LEA R48, P6, R50, R48, 0x1 ;  /* 0x000000303230d211 */ /* 0x001fc800078c08ff */
[----:B------:R-:W-:Y:S02]  /*6950*/  @!P5 LEA.HI.X R49, R50, R49, R51, 0x1, P6 ;  /* 0x000000313231d211 */ /* 0x000fe400030f0c33 */
[----:B------:R-:W0:Y:S01]  /*6960*/  @!P5 LDC.64 R50, c[0x0][0x3e0] ;  /* 0x0000f800ff32db82 */ /* 0x000e220000000a00 */
[----:B------:R-:W-:-:S05]  /*6970*/  @!P5 IADD3 R52, P6, R110, R90, RZ ;  /* 0x0000005a6e34d210 */ /* 0x000fca0007fde0ff */
[----:B------:R-:W-:Y:S01]  /*6980*/  @!P5 IMAD.X R53, R0, 0x1, R21, P6 ;  /* 0x000000010035d824 */ /* 0x000fe200030e0615 */
[----:B0-----:R-:W-:-:S04]  /*6990*/  @!P5 LEA R50, P6, R52, R50, 0x1 ;  /* 0x000000323432d211 */ /* 0x001fc800078c08ff */
[----:B------:R-:W-:Y:S02]  /*69a0*/  @!P5 LEA.HI.X R51, R52, R51, R53, 0x1, P6 ;  /* 0x000000333433d211 */ /* 0x000fe400030f0c35 */
[----:B------:R-:W-:-:S04]  /*69b0*/  @!P4 LEA R56, P6, R46, R56, 0x1 ;  /* 0x000000382e38c211 */ /* 0x000fc800078c08ff */
[----:B------:R-:W-:Y:S02]  /*69c0*/  @!P4 LEA.HI.X R57, R46, R57, R47, 0x1, P6 ;  /* 0x000000392e39c211 */ /* 0x000fe400030f0c2f */
[----:B------:R-:W-:Y:S02]  /*69d0*/  CS2R R46, SRZ ;  /* 0x00000000002e7805 */ /* 0x000fe4000001ff00 */
[----:B-1----:R-:W-:-:S04]  /*69e0*/  @!P4 LEA R58, P6, R44, R58, 0x1 ;  /* 0x0000003a2c3ac211 */ /* 0x002fc800078c08ff */
[----:B------:R-:W-:Y:S02]  /*69f0*/  @!P4 LEA.HI.X R59, R44, R59, R45, 0x1, P6 ;  /* 0x0000003b2c3bc211 */ /* 0x000fe400030f0c2d */
[----:B------:R-:W-:Y:S02]  /*6a00*/  CS2R R44, SRZ ;  /* 0x00000000002c7805 */ /* 0x000fe4000001ff00 */
[----:B--2---:R-:W-:-:S04]  /*6a10*/  @!P3 LEA R64, P6, R42, R64, 0x1 ;  /* 0x000000402a40b211 */ /* 0x004fc800078c08ff */
[----:B------:R-:W-:Y:S02]  /*6a20*/  @!P3 LEA.HI.X R65, R42, R65, R43, 0x1, P6 ;  /* 0x000000412a41b211 */ /* 0x000fe400030f0c2b */
[----:B------:R-:W-:Y:S02]  /*6a30*/  CS2R R42, SRZ ;  /* 0x00000000002a7805 */ /* 0x000fe4000001ff00 */
[C---:B---3--:R-:W-:Y:S01]  /*6a40*/  @!P3 LEA R66, P6, R40.reuse, R66, 0x1 ;  /* 0x000000422842b211 */ /* 0x048fe200078c08ff */
[----:B------:R0:W5:Y:S03]  /*6a50*/  @!P5 LDG.E.128 R44, desc[UR4][R50.64] ;  /* 0x00000004322cd981 */ /* 0x000166000c1e1d00 */
[----:B------:R-:W-:Y:S02]  /*6a60*/  @!P3 LEA.HI.X R67, R40, R67, R41, 0x1, P6 ;  /* 0x000000432843b211 */ /* 0x000fe400030f0c29 */
[----:B------:R-:W-:-:S02]  /*6a70*/  CS2R R40, SRZ ;  /* 0x0000000000287805 */ /* 0x000fc4000001ff00 */
[----:B------:R-:W-:Y:S02]  /*6a80*/  CS2R R54, SRZ ;  /* 0x0000000000367805 */ /* 0x000fe4000001ff00 */
[----:B------:R-:W-:Y:S02]  /*6a90*/  CS2R R52, SRZ ;  /* 0x0000000000347805 */ /* 0x000fe4000001ff00 */
[----:B------:R1:W5:Y:S01]  /*6aa0*/  @!P5 LDG.E.128 R40, desc[UR4][R48.64] ;  /* 0x000000043028d981 */ /* 0x000362000c1e1d00 */
[----:B0-----:R-:W-:Y:S02]  /*6ab0*/  CS2R R50, SRZ ;  /* 0x0000000000327805 */ /* 0x001fe4000001ff00 */
[----:B------:R-:W-:Y:S02]  /*6ac0*/  CS2R R62, SRZ ;  /* 0x00000000003e7805 */ /* 0x000fe4000001ff00 */
[----:B------:R-:W-:Y:S01]  /*6ad0*/  CS2R R60, SRZ ;  /* 0x00000000003c7805 */ /* 0x000fe2000001ff00 */
[----:B------:R0:W5:Y:S05]  /*6ae0*/  @!P4 LDG.E.128 R52, desc[UR4][R58.64] ;  /* 0x000000043a34c981 */ /* 0x00016a000c1e1d00 */
[----:B------:R-:W5:Y:S01]  /*6af0*/  @!P3 LDG.E.128 R60, desc[UR4][R66.64] ;  /* 0x00000004423cb981 */ /* 0x000f62000c1e1d00 */
[----:B-1----:R-:W-:-:S02]  /*6b00*/  CS2R R48, SRZ ;  /* 0x0000000000307805 */ /* 0x002fc4000001ff00 */
[----:B0-----:R-:W-:-:S04]  /*6b10*/  CS2R R58, SRZ ;  /* 0x00000000003a7805 */ /* 0x001fc8000001ff00 */
[----:B------:R0:W5:Y:S02]  /*6b20*/  @!P4 LDG.E.128 R48, desc[UR4][R56.64] ;  /* 0x000000043830c981 */ /* 0x000164000c1e1d00 */
[----:B0-----:R-:W-:-:S06]  /*6b30*/  CS2R R56, SRZ ;  /* 0x0000000000387805 */ /* 0x001fcc000001ff00 */
[----:B------:R0:W5:Y:S01]  /*6b40*/  @!P3 LDG.E.128 R56, desc[UR4][R64.64] ;  /* 0x000000044038b981 */ /* 0x000162000c1e1d00 */
[----:B----4-:R-:W-:-:S04]  /*6b50*/  @!P2 LEA R72, P3, R70, R72, 0x1 ;  /* 0x000000484648a211 */ /* 0x010fc800078608ff */
[----:B------:R-:W-:Y:S02]  /*6b60*/  @!P2 LEA.HI.X R73, R70, R73, R71, 0x1, P3 ;  /* 0x000000494649a211 */ /* 0x000fe400018f0c47 */
[----:B------:R-:W-:-:S04]  /*6b70*/  @!P2 LEA R74, P3, R68, R74, 0x1 ;  /* 0x0000004a444aa211 */ /* 0x000fc800078608ff */
[----:B------:R-:W-:Y:S02]  /*6b80*/  @!P2 LEA.HI.X R75, R68, R75, R69, 0x1, P3 ;  /* 0x0000004b444ba211 */ /* 0x000fe400018f0c45 */
[----:B------:R-:W-:-:S04]  /*6b90*/  ISETP.GE.AND P3, PT, R224, R4, PT ;  /* 0x00000004e000720c */ /* 0x000fc80003f66270 */
[----:B------:R-:W-:Y:S02]  /*6ba0*/  ISETP.GE.OR P3, PT, R16, R80, P3 ;  /* 0x000000501000720c */ /* 0x000fe40001f66670 */
[----:B------:R-:W-:Y:S02]  /*6bb0*/  CS2R R66, SRZ ;  /* 0x0000000000427805 */ /* 0x000fe4000001ff00 */
[----:B0-----:R-:W-:Y:S02]  /*6bc0*/  CS2R R64, SRZ ;  /* 0x0000000000407805 */ /* 0x001fe4000001ff00 */
[----:B------:R-:W-:Y:S02]  /*6bd0*/  CS2R R70, SRZ ;  /* 0x0000000000467805 */ /* 0x000fe4000001ff00 */
[----:B------:R-:W-:Y:S01]  /*6be0*/  CS2R R68, SRZ ;  /* 0x0000000000447805 */ /* 0x000fe2000001ff00 */
[----:B------:R-:W-:Y:S01]  /*6bf0*/  BSSY B1, `(.L_x_6035) ;  /* 0x0000021000017945 */ /* 0x000fe20003800000 */
[----:B------:R0:W5:Y:S04]  /*6c00*/  @!P2 LDG.E.128 R64, desc[UR4][R72.64] ;  /* 0x000000044840a981 */ /* 0x000168000c1e1d00 */
[----:B------:R1:W5:Y:S01]  /*6c10*/  @!P2 LDG.E.128 R68, desc[UR4][R74.64] ;  /* 0x000000044a44a981 */ /* 0x000362000c1e1d00 */
[----:B------:R-:W-:-:S02]  /*6c20*/  ISETP.GE.AND P2, PT, R226, R4, PT ;  /* 0x00000004e200720c */ /* 0x000fc40003f46270 */
[----:B------:R-:W-:Y:S02]  /*6c30*/  CS2R R78, SRZ ;  /* 0x00000000004e7805 */ /* 0x000fe4000001ff00 */
[----:B------:R-:W-:Y:S02]  /*6c40*/  CS2R R76, SRZ ;  /* 0x00000000004c7805 */ /* 0x000fe4000001ff00 */
[----:B------:R-:W-:Y:S02]  /*6c50*/  ISETP.GE.OR P2, PT, R16, R80, P2 ;  /* 0x000000501000720c */ /* 0x000fe40001746670 */
[----:B0-----:R-:W-:Y:S02]  /*6c60*/  CS2R R72, SRZ ;  /* 0x0000000000487805 */ /* 0x001fe4000001ff00 */
[----:B-1----:R-:W-:Y:S01]  /*6c70*/  CS2R R74, SRZ ;  /* 0x00000000004a7805 */ /* 0x002fe2000001ff00 */
[----:B------:R-:W-:Y:S08]  /*6c80*/  @P3 BRA `(.L_x_6036) ;  /* 0x00000000005c3947 */ /* 0x000ff00003800000 */
[----:B------:R-:W0:Y:S01]  /*6c90*/  LDC.64 R76, c[0x0][0x3d8] ;  /* 0x0000f600ff4c7b82 */ /* 0x000e220000000a00 */
[----:B------:R-:W-:Y:S01]  /*6ca0*/  IMAD.MOV.U32 R74, RZ, RZ, R92 ;  /* 0x000000ffff4a7224 */ /* 0x000fe200078e005c */
[----:B------:R-:W-:Y:S01]  /*6cb0*/  MOV R79, R0 ;  /* 0x00000000004f7202 */ /* 0x000fe20000000f00 */
[----:B------:R-:W-:Y:S01]  /*6cc0*/  IMAD.MOV.U32 R75, RZ, RZ, R3 ;  /* 0x000000ffff4b7224 */ /* 0x000fe200078e0003 */
[----:B------:R-:W-:Y:S01]  /*6cd0*/  ULDC.64 UR4, c[0x0][0x3c8] ;  /* 0x0000f20000047ab9 */ /* 0x000fe20000000a00 */
[----:B------:R-:W-:Y:S01]  /*6ce0*/  IMAD.MOV.U32 R78, RZ, RZ, R90 ;  /* 0x000000ffff4e7224 */ /* 0x000fe200078e005a */
[----:B------:R-:W-:Y:S01]  /*6cf0*/  ULDC.64 UR6, c[0x0][0x3e0] ;  /* 0x0000f80000067ab9 */ /* 0x000fe20000000a00 */
[----:B------:R-:W-:Y:S01]  /*6d00*/  ULDC.64 UR8, c[0x0][0x208] ;  /* 0x0000820000087ab9 */ /* 0x000fe20000000a00 */
[----:B------:R-:W1:Y:S01]  /*6d10*/  LDC.64 R72, c[0x0][0x3e8] ;  /* 0x0000fa00ff487b82 */ /* 0x000e620000000a00 */
[----:B0-----:R-:W-:-:S04]  /*6d20*/  IMAD.WIDE.U32 R74, R76, 0x60, R74 ;  /* 0x000000604c4a7825 */ /* 0x001fc800078e004a */
[----:B------:R-:W-:Y:S01]  /*6d30*/  IMAD R77, R77, 0x60, RZ ;  /* 0x000000604d4d7824 */ /* 0x000fe200078e02ff */
[----:B------:R-:W-:Y:S01]  /*6d40*/  IADD3 R76, P3, R104, R74, RZ ;  /* 0x0000004a684c7210 */ /* 0x000fe20007f7e0ff */
[----:B-1----:R-:W-:-:S03]  /*6d50*/  IMAD.WIDE.U32 R78, R72, 0x60, R78 ;  /* 0x00000060484e7825 */ /* 0x002fc600078e004e */
[----:B------:R-:W-:Y:S01]  /*6d60*/  IADD3.X R75, R27, R75, R77, P3, !PT ;  /* 0x0000004b1b4b7210 */ /* 0x000fe20001ffe44d */
[----:B------:R-:W-:Y:S01]  /*6d70*/  IMAD R73, R73, 0x60, RZ ;  /* 0x0000006049497824 */ /* 0x000fe200078e02ff */
[----:B------:R-:W-:-:S04]  /*6d80*/  IADD3 R74, P3, R110, R78, RZ ;  /* 0x0000004e6e4a7210 */ /* 0x000fc80007f7e0ff */
[----:B------:R-:W-:Y:S02]  /*6d90*/  IADD3.X R79, R21, R79, R73, P3, !PT ;  /* 0x0000004f154f7210 */ /* 0x000fe40001ffe449 */
[----:B------:R-:W-:-:S04]  /*6da0*/  LEA R72, P3, R76, UR4, 0x1 ;  /* 0x000000044c487c11 */ /* 0x000fc8000f8608ff */
[----:B------:R-:W-:Y:S02]  /*6db0*/  LEA.HI.X R73, R76, UR5, R75, 0x1, P3 ;  /* 0x000000054c497c11 */ /* 0x000fe400098f0c4b */
[----:B------:R-:W-:-:S04]  /*6dc0*/  LEA R76, P3, R74, UR6, 0x1 ;  /* 0x000000064a4c7c11 */ /* 0x000fc8000f8608ff */
[----:B------:R-:W-:Y:S02]  /*6dd0*/  LEA.HI.X R77, R74, UR7, R79, 0x1, P3 ;  /* 0x000000074a4d7c11 */ /* 0x000fe400098f0c4f */
[----:B------:R-:W5:Y:S04]  /*6de0*/  LDG.E.128 R72, desc[UR8][R72.64] ;  /* 0x0000000848487981 */ /* 0x000f68000c1e1d00 */
[----:B------:R-:W5:Y:S03]  /*6df0*/  LDG.E.128 R76, desc[UR8][R76.64] ;  /* 0x000000084c4c7981 */ /* 0x000f66000c1e1d00 */
.L_x_6036:
[----:B------:R-:W-:Y:S05]  /*6e00*/  BSYNC B1 ;  /* 0x0000000000017941 */ /* 0x000fea0003800000 */
.L_x_6035:
[----:B------:R-:W-:Y:S01]  /*6e10*/  BSSY B1, `(.L_x_6037) ;  /* 0x000001d000017945 */ /* 0x000fe20003800000 */
[----:B------:R-:W-:Y:S02]  /*6e20*/  ISETP.GE.AND P3, PT, R16, R80, PT ;  /* 0x000000501000720c */ /* 0x000fe40003f66270 */
[----:B------:R-:W-:Y:S02]  /*6e30*/  CS2R R82, SRZ ;  /* 0x0000000000527805 */ /* 0x000fe4000001ff00 */
[----:B------:R-:W-:Y:S02]  /*6e40*/  CS2R R80, SRZ ;  /* 0x0000000000507805 */ /* 0x000fe4000001ff00 */
[----:B------:R-:W-:Y:S01]  /*6e50*/  CS2R R86, SRZ ;  /* 0x0000000000567805 */ /* 0x000fe2000001ff00 */
[----:B-----5:R-:W-:Y:S01]  /*6e60*/  IMAD.MOV.U32 R89, RZ, RZ, R74 ;  /* 0x000000ffff597224 */ /* 0x020fe200078e004a */
[----:B------:R-:W-:Y:S01]  /*6e70*/  CS2R R84, SRZ ;  /* 0x0000000000547805 */ /* 0x000fe2000001ff00 */
[----:B------:R-:W-:Y:S06]  /*6e80*/  @P2 BRA `(.L_x_6038) ;  /* 0x0000000000542947 */ /* 0x000fec0003800000 */
[----:B------:R-:W0:Y:S01]  /*6e90*/  LDC.64 R82, c[0x0][0x3d8] ;  /* 0x0000f600ff527b82 */ /* 0x000e220000000a00 */
[----:B------:R-:W-:Y:S01]  /*6ea0*/  IMAD.MOV.U32 R93, RZ, RZ, R3 ;  /* 0x000000ffff5d7224 */ /* 0x000fe200078e0003 */
[----:B------:R-:W-:Y:S01]  /*6eb0*/  ULDC.64 UR4, c[0x0][0x3c8] ;  /* 0x0000f20000047ab9 */ /* 0x000fe20000000a00 */
[----:B------:R-:W-:Y:S01]  /*6ec0*/  IMAD.MOV.U32 R91, RZ, RZ, R0 ;  /* 0x000000ffff5b7224 */ /* 0x000fe200078e0000 */
[----:B------:R-:W-:Y:S01]  /*6ed0*/  ULDC.64 UR6, c[0x0][0x3e0] ;  /* 0x0000f80000067ab9 */ /* 0x000fe20000000a00 */
[----:B------:R-:W-:-:S03]  /*6ee0*/  ULDC.64 UR8, c[0x0][0x208] ;  /* 0x0000820000087ab9 */ /* 0x000fc60000000a00 */
        /* <DEDUP_REMOVED lines=12> */
[----:B------:R-:W-:Y:S01]  /*6fb0*/  LEA.HI.X R85, R0, UR7, R91, 0x1, P2 ;  /* 0x0000000700557c11 */ /* 0x000fe200090f0c5b */
[----:B------:R-:W5:Y:S05]  /*6fc0*/  LDG.E.128 R80, desc[UR8][R80.64] ;  /* 0x0000000850507981 */ /* 0x000f6a000c1e1d00 */
[----:B------:R-:W5:Y:S03]  /*6fd0*/  LDG.E.128 R84, desc[UR8][R84.64] ;  /* 0x0000000854547981 */ /* 0x000f66000c1e1d00 */
.L_x_6038:
[----:B------:R-:W-:Y:S05]  /*6fe0*/  BSYNC B1 ;  /* 0x0000000000017941 */ /* 0x000fea0003800000 */
.L_x_6037:
[----:B------:R-:W-:Y:S01]  /*6ff0*/  PRMT R171, R89, 0x7610, R171 ;  /* 0x0000761059ab7816 */ /* 0x000fe200000000ab */
[----:B------:R-:W-:Y:S01]  /*7000*/  IMAD.MOV.U32 R0, RZ, RZ, R75 ;  /* 0x000000ffff007224 */ /* 0x000fe200078e004b */
        /* <DEDUP_REMOVED lines=8> */
[----:B------:R-:W-:Y:S01]  /*7090*/  PRMT R173, R90, 0x7610, R173 ;  /* 0x000076105aad7816 */ /* 0x000fe200000000ad */
[----:B-----5:R-:W-:Y:S01]  /*70a0*/  IMAD.MOV.U32 R90, RZ, RZ, R82 ;  /* 0x000000ffff5a7224 */ /* 0x020fe200078e0052 */
        /* <DEDUP_REMOVED lines=52> */
[----:B------:R-:W-:Y:S01]  /*73f0*/  PLOP3.LUT P2, PT, PT, PT, UP0, 0x80, 0x0 ;  /* 0x000000000000781c */ /* 0x000fe20003f4f008 */
        /* <DEDUP_REMOVED lines=21> */
[----:B------:R-:W-:Y:S02]  /*7550*/  PRMT R167, R3, 0x5410, R89 ;  /* 0x0000541003a77816 */ /* 0x000fe40000000059 */
[----:B------:R-:W-:Y:S01]  /*7560*/  PRMT R170, R170, 0x5410, R0 ;  /* 0x00005410aaaa7816 */ /* 0x000fe20000000000 */
[----:B------:R-:W-:Y:S06]  /*7570*/  @!P2 BRA `(.L_x_6039) ;  /* 0x000000000004a947 */ /* 0x000fec0003800000 */
[----:B------:R-:W-:Y:S01]  /*7580*/  BPT.TRAP 0x1 ;  /* 0x000000040000795c */ /* 0x000fe20000300000 */
.L_x_6039:
[----:B------:R-:W-:Y:S01]  /*7590*/  IMAD R3, R220, 0x8, R2 ;  /* 0x00000008dc037824 */ /* 0x000fe200078e0202 */
[----:B------:R-:W-:Y:S01]  /*75a0*/  SHF.L.U32 R0, R229, 0x1f, RZ ;  /* 0x0000001fe5007819 */ /* 0x000fe200000006ff */
[----:B------:R-:W0:Y:S01]  /*75b0*/  LDC R152, c[0x0][0x2e4] ;  /* 0x0000b900ff987b82 */ /* 0x000e220000000800 */
[----:B------:R-:W-:Y:S01]  /*75c0*/  BSSY B1, `(.L_x_6040) ;  /* 0x0000006000017945 */ /* 0x000fe20003800000 */
[----:B------:R-:W-:Y:S01]  /*75d0*/  IMAD.MOV.U32 R133, RZ, RZ, R88 ;  /* 0x000000ffff857224 */ /* 0x000fe200078e0058 */
[----:B------:R-:W1:Y:S05]  /*75e0*/  SYNCS.PHASECHK.TRANS64.TRYWAIT P4, [R3+URZ+0x34890], R0 ;  /* 0x03489000030075a7 */ /* 0x000e6a000808017f */
[----:B------:R-:W2:Y:S01]  /*75f0*/  LDC.64 R134, c[0x0][0x2f0] ;  /* 0x0000bc00ff867b82 */ /* 0x000ea20000000a00 */
[----:B0-----:R-:W-:Y:S01]  /*7600*/  IMAD.IADD R153, R152, 0x1, -R97 ;  /* 0x0000000198997824 */ /* 0x001fe200078e0a61 */
[----:B-1----:R-:W-:Y:S06]  /*7610*/  @!P4 BRA `(.L_x_6041) ;  /* 0x000001c400d0c947 */ /* 0x002fec0003800000 */
.L_x_6286:
[----:B------:R-:W-:Y:S05]  /*7620*/  BSYNC B1 ;  /* 0x0000000000017941 */ /* 0x000fea0003800000 */
.L_x_6040:
[----:B------:R-:W-:Y:S01]  /*7630*/  ISETP.GE.OR P4, PT, R22, R4, P0 ;  /* 0x000000041600720c */ /* 0x000fe20000786670 */
[----:B------:R-:W-:-:S12]  /*7640*/  BSSY B1, `(.L_x_6042) ;  /* 0x000008a000017945 */ /* 0x000fd80003800000 */
[----:B------:R-:W-:Y:S05]  /*7650*/  @P4 BRA `(.L_x_6043) ;  /* 0x0000000800204947 */ /* 0x000fea0003800000 */
[----:B------:R-:W3:Y:S04]  /*7660*/  LDL R88, [R1] ;  /* 0x0000000001587983 */ /* 0x000ee80000100800 */
[----:B------:R-:W4:Y:S04]  /*7670*/  LDL R92, [R1+0x3c] ;  /* 0x00003c00015c7983 */ /* 0x000f280000100800 */
[----:B------:R-:W5:Y:S01]  /*7680*/  LDL R90, [R1+0x64] ;  /* 0x00006400015a7983 */ /* 0x000f620000100800 */
[----:B------:R-:W-:Y:S01]  /*7690*/  BSSY B2, `(.L_x_6044) ;  /* 0x0000072000027945 */ /* 0x000fe20003800000 */
[----:B------:R-:W1:Y:S02]  /*76a0*/  S2R R93, SR_TID.X ;  /* 0x00000000005d7919 */ /* 0x000e640000002100 */
[----:B-1----:R-:W-:-:S05]  /*76b0*/  VIADD R93, R93, 0xffffff80 ;  /* 0xffffff805d5d7836 */ /* 0x002fca0000000000 */
[----:B------:R-:W-:-:S04]  /*76c0*/  SHF.R.S32.HI R91, RZ, 0x1f, R93 ;  /* 0x0000001fff5b7819 */ /* 0x000fc8000001145d */
[----:B------:R-:W-:-:S05]  /*76d0*/  LEA.HI R91, R91, R93, RZ, 0x6 ;  /* 0x0000005d5b5b7211 */ /* 0x000fca00078f30ff */
[----:B------:R-:W-:-:S05]  /*76e0*/  IMAD.SHL.U32 R91, R91, 0x8, RZ ;  /* 0x000000085b5b7824 */ /* 0x000fca00078e00ff */
[----:B------:R-:W-:Y:S02]  /*76f0*/  LOP3.LUT R91, R91, 0xfffffe00, RZ, 0xc0, !PT ;  /* 0xfffffe005b5b7812 */ /* 0x000fe400078ec0ff */
[----:B---3--:R-:W-:-:S04]  /*7700*/  LOP3.LUT P5, RZ, R88, 0x1, RZ, 0xc0, !PT ;  /* 0x0000000158ff7812 */ /* 0x008fc800078ac0ff */
[----:B------:R-:W-:-:S04]  /*7710*/  SEL R88, R97, R153, !P5 ;  /* 0x0000009961587207 */ /* 0x000fc80006800000 */
[----:B------:R-:W-:-:S04]  /*7720*/  SHF.R.S32.HI R89, RZ, 0x1f, R88 ;  /* 0x0000001fff597819 */ /* 0x000fc80000011458 */
[----:B------:R-:W-:-:S04]  /*7730*/  LEA.HI R89, R89, R88, RZ, 0x4 ;  /* 0x0000005859597211 */ /* 0x000fc800078f20ff */
[----:B------:R-:W-:-:S04]  /*7740*/  LEA.HI.SX32 R88, R89, R10, 0x1c ;  /* 0x0000000a59587211 */ /* 0x000fc800078fe2ff */
[----:B------:R-:W-:Y:S02]  /*7750*/  SHF.R.S32.HI R89, RZ, 0x1f, R88 ;  /* 0x0000001fff597819 */ /* 0x000fe40000011458 */
[----:B------:R-:W-:Y:S02]  /*7760*/  SHF.L.U32 R175, R88, 0x3, RZ ;  /* 0x0000000358af7819 */ /* 0x000fe400000006ff */
[----:B------:R-:W-:Y:S02]  /*7770*/  LEA.HI R88, R89, R88, RZ, 0x3 ;  /* 0x0000005859587211 */ /* 0x000fe400078f18ff */
[----:B------:R-:W-:Y:S02]  /*7780*/  LOP3.LUT R89, R175, 0x38, RZ, 0xc0, !PT ;  /* 0x00000038af597812 */ /* 0x000fe400078ec0ff */
[----:B------:R-:W-:Y:S02]  /*7790*/  SHF.R.S32.HI R88, RZ, 0x3, R88 ;  /* 0x00000003ff587819 */ /* 0x000fe40000011458 */
[----:B----4-:R-:W-:-:S03]  /*77a0*/  LOP3.LUT R89, R89, 0x1c0, R92, 0xf8, !PT ;  /* 0x000001c059597812 */ /* 0x010fc600078ef85c */
[----:B------:R-:W-:Y:S01]  /*77b0*/  IMAD R88, R88, 0x2c00, R91 ;  /* 0x00002c0058587824 */ /* 0x000fe200078e025b */
[----:B-----5:R-:W-:Y:S01]  /*77c0*/  LOP3.LUT R89, R89, R90, RZ, 0x3c, !PT ;  /* 0x0000005a59597212 */ /* 0x020fe200078e3cff */
[----:B------:R-:W-:-:S04]  /*77d0*/  IMAD R91, R220, 0x5800, R154 ;  /* 0x00005800dc5b7824 */ /* 0x000fc800078e029a */
[----:B------:R-:W-:Y:S02]  /*77e0*/  IMAD.IADD R89, R88, 0x1, R89 ;  /* 0x0000000158597824 */ /* 0x000fe400078e0259 */
[----:B------:R-:W-:Y:S02]  /*77f0*/  IMAD R88, R91, 0x2, R2 ;  /* 0x000000025b587824 */ /* 0x000fe400078e0202 */
[----:B------:R-:W-:-:S04]  /*7800*/  IMAD R89, R220, 0x5800, R89 ;  /* 0x00005800dc597824 */ /* 0x000fc800078e0259 */
[----:B------:R-:W-:Y:S02]  /*7810*/  IMAD R92, R89, 0x2, R2 ;  /* 0x00000002595c7824 */ /* 0x000fe400078e0202 */
[----:B------:R-:W1:Y:S04]  /*7820*/  LDS.128 R88, [R88+0x1e400] ;  /* 0x01e4000058587984 */ /* 0x000e680000000c00 */
[----:B------:R-:W3:Y:S01]  /*7830*/  LDS.128 R92, [R92+0x1e400] ;  /* 0x01e400005c5c7984 */ /* 0x000ee20000000c00 */
[----:B------:R-:W-:Y:S05]  /*7840*/  @P3 BRA `(.L_x_6045) ;  /* 0x0000000400583947 */ /* 0x000fea0003800000 */
[----:B---3--:R-:W-:Y:S01]  /*7850*/  MOV R178, R93 ;  /* 0x0000005d00b27202 */ /* 0x008fe20000000f00 */
[----:B-1----:R-:W-:Y:S01]  /*7860*/  IMAD.MOV.U32 R93, RZ, RZ, R89 ;  /* 0x000000ffff5d7224 */ /* 0x002fe200078e0059 */
[----:B------:R-:W-:Y:S01]  /*7870*/  SHF.R.U64 R44, R44, 0x10, R45 ;  /* 0x000000102c2c7819 */ /* 0x000fe2000000122d */
[----:B------:R-:W-:Y:S01]  /*7880*/  HADD2.F32 R179, -RZ, R179.H0_H0 ;  /* 0x200000b3ffb37230 */ /* 0x000fe20000004100 */
[----:B------:R-:W-:Y:S01]  /*7890*/  SHF.R.U64 R40, R40, 0x10, R41 ;  /* 0x0000001028287819 */ /* 0x000fe20000001229 */
[----:B------:R-:W-:Y:S01]  /*78a0*/  HADD2.F32 R174, -RZ, R178.H0_H0 ;  /* 0x200000b2ffae7230 */ /* 0x000fe20000004100 */
[----:B------:R-:W-:Y:S01]  /*78b0*/  SHF.R.U64 R46, R46, 0x10, R47 ;  /* 0x000000102e2e7819 */ /* 0x000fe2000000122f */
[--C-:B------:R-:W-:Y:S01]  /*78c0*/  HADD2.F32 R176, -RZ, R93.reuse.H0_H0 ;  /* 0x2000005dffb07230 */ /* 0x100fe20000004100 */
[----:B------:R-:W-:Y:S01]  /*78d0*/  SHF.R.U64 R42, R42, 0x10, R43 ;  /* 0x000000102a2a7819 */ /* 0x000fe2000000122b */
[----:B------:R-:W-:Y:S02]  /*78e0*/  HADD2.F32 R89, -RZ, R180.H0_H0 ;  /* 0x200000b4ff597230 */ /* 0x000fe40000004100 */
[-C--:B------:R-:W-:Y:S01]  /*78f0*/  FMUL.FTZ R181, R174, R179.reuse ;  /* 0x000000b3aeb57220 */ /* 0x080fe20000410000 */
[----:B------:R-:W-:Y:S01]  /*7900*/  SHF.R.U32.HI R180, RZ, 0x10, R45 ;  /* 0x00000010ffb47819 */ /* 0x000fe2000001162d */
[----:B------:R-:W-:Y:S01]  /*7910*/  FMUL.FTZ R179, R176, R179 ;  /* 0x000000b3b0b37220 */ /* 0x000fe20000410000 */
[----:B------:R-:W-:-:S02]  /*7920*/  HADD2.F32 R93, -RZ, R93.H1_H1 ;  /* 0x3000005dff5d7230 */ /* 0x000fc40000004100 */
[-C--:B------:R-:W-:Y:S01]  /*7930*/  FFMA.FTZ R176, R176, R89.reuse, -R181 ;  /* 0x00000059b0b07223 */ /* 0x080fe200000108b5 */
[----:B------:R-:W-:Y:S02]  /*7940*/  HADD2.F32 R45, -RZ, R95.H0_H0 ;  /* 0x2000005fff2d7230 */ /* 0x000fe40000004100 */
[----:B------:R-:W-:Y:S01]  /*7950*/  FFMA.FTZ R174, R174, R89, R179 ;  /* 0x00000059aeae7223 */ /* 0x000fe200000100b3 */
[----:B------:R-:W-:Y:S01]  /*7960*/  HADD2.F32 R89, -RZ, R178.H1_H1 ;  /* 0x300000b2ff597230 */ /* 0x000fe20000004100 */
[----:B------:R-:W-:Y:S01]  /*7970*/  SHF.R.U32.HI R178, RZ, 0x10, R41 ;  /* 0x00000010ffb27819 */ /* 0x000fe20000011629 */
[----:B------:R-:W-:Y:S02]  /*7980*/  HADD2.F32 R180, -RZ, R180.H0_H0 ;  /* 0x200000b4ffb47230 */ /* 0x000fe40000004100 */
[----:B------:R-:W-:Y:S02]  /*7990*/  HADD2.F32 R41, -RZ, R91.H0_H0 ;  /* 0x2000005bff297230 */ /* 0x000fe40000004100 */
[----:B------:R-:W-:-:S02]  /*79a0*/  HADD2.F32 R178, -RZ, R178.H0_H0 ;  /* 0x200000b2ffb27230 */ /* 0x000fc40000004100 */
[-C--:B------:R-:W-:Y:S01]  /*79b0*/  FMUL.FTZ R182, R89, R180.reuse ;  /* 0x000000b459b67220 */ /* 0x080fe20000410000 */
[C---:B------:R-:W-:Y:S01]  /*79c0*/  FMUL.FTZ R180, R93.reuse, R180 ;  /* 0x000000b45db47220 */ /* 0x040fe20000410000 */
[----:B------:R-:W-:Y:S02]  /*79d0*/  HADD2.F32 R91, -RZ, R91.H1_H1 ;  /* 0x3000005bff5b7230 */ /* 0x000fe40000004100 */
[-C--:B------:R-:W-:Y:S01]  /*79e0*/  FFMA.FTZ R93, R93, R178.reuse, -R182 ;  /* 0x000000b25d5d7223 */ /* 0x080fe200000108b6 */
[----:B------:R-:W-:Y:S01]  /*79f0*/  FFMA.FTZ R89, R89, R178, R180 ;  /* 0x000000b259597223 */ /* 0x000fe200000100b4 */
[--C-:B------:R-:W-:Y:S02]  /*7a00*/  HADD2.F32 R180, -RZ, R184.reuse.H1_H1 ;  /* 0x300000b8ffb47230 */ /* 0x100fe40000004100 */
[----:B------:R-:W-:Y:S01]  /*7a10*/  HADD2.F32 R178, -RZ, R184.H0_H0 ;  /* 0x200000b8ffb27230 */ /* 0x000fe20000004100 */
[----:B------:R-:W-:Y:S01]  /*7a20*/  F2FP.F16.F32.PACK_AB R93, R93, R176 ;  /* 0x000000b05d5d723e */ /* 0x000fe200000000ff */
[----:B------:R-:W-:-:S02]  /*7a30*/  HADD2.F32 R44, -RZ, R44.H0_H0 ;  /* 0x2000002cff2c7230 */ /* 0x000fc40000004100 */
[-C--:B------:R-:W-:Y:S01]  /*7a40*/  FMUL.FTZ R182, R45, R180.reuse ;  /* 0x000000b42db67220 */ /* 0x080fe20000410000 */
[----:B------:R-:W-:Y:S01]  /*7a50*/  FMUL.FTZ R180, R41, R180 ;  /* 0x000000b429b47220 */ /* 0x000fe20000410000 */
[----:B------:R-:W-:Y:S01]  /*7a60*/  HADD2.F32 R40, -RZ, R40.H0_H0 ;  /* 0x20000028ff287230 */ /* 0x000fe20000004100 */
[----:B------:R-:W-:Y:S01]  /*7a70*/  F2FP.F16.F32.PACK_AB R174, R89, R174 ;  /* 0x000000ae59ae723e */ /* 0x000fe200000000ff */
[-C--:B------:R-:W-:Y:S01]  /*7a80*/  FFMA.FTZ R41, R41, R178.reuse, -R182 ;  /* 0x000000b229297223 */ /* 0x080fe200000108b6 */
[----:B------:R-:W-:Y:S01]  /*7a90*/  FFMA.FTZ R180, R45, R178, R180 ;  /* 0x000000b22db47223 */ /* 0x000fe200000100b4 */
[----:B------:R-:W-:Y:S01]  /*7aa0*/  SHF.R.U32.HI R178, RZ, 0x10, R47 ;  /* 0x00000010ffb27819 */ /* 0x000fe2000001162f */
[----:B------:R-:W-:Y:S01]  /*7ab0*/  HADD2.F32 R45, -RZ, R95.H1_H1 ;  /* 0x3000005fff2d7230 */ /* 0x000fe20000004100 */
[----:B------:R-:W-:Y:S01]  /*7ac0*/  SHF.R.U32.HI R182, RZ, 0x10, R43 ;  /* 0x00000010ffb67819 */ /* 0x000fe2000001162b */
[----:B------:R-:W-:Y:S02]  /*7ad0*/  HADD2.F32 R95, -RZ, R88.H0_H0 ;  /* 0x20000058ff5f7230 */ /* 0x000fe40000004100 */
[----:B------:R-:W-:-:S02]  /*7ae0*/  HADD2.F32 R178, -RZ, R178.H0_H0 ;  /* 0x200000b2ffb27230 */ /* 0x000fc40000004100 */
[----:B------:R-:W-:Y:S02]  /*7af0*/  HADD2.F32 R182, -RZ, R182.H0_H0 ;  /* 0x200000b6ffb67230 */ /* 0x000fe40000004100 */
[--C-:B------:R-:W-:Y:S02]  /*7b00*/  HADD2.F32 R181, -RZ, R191.reuse.H0_H0 ;  /* 0x200000bfffb57230 */ /* 0x100fe40000004100 */
[-C--:B------:R-:W-:Y:S01]  /*7b10*/  FMUL.FTZ R184, R45, R178.reuse ;  /* 0x000000b22db87220 */ /* 0x080fe20000410000 */
[C---:B------:R-:W-:Y:S01]  /*7b20*/  FMUL.FTZ R186, R91.reuse, R178 ;  /* 0x000000b25bba7220 */ /* 0x040fe20000410000 */
[----:B------:R-:W-:Y:S02]  /*7b30*/  HADD2.F32 R47, -RZ, R190.H0_H0 ;  /* 0x200000beff2f7230 */ /* 0x000fe40000004100 */
[-C--:B------:R-:W-:Y:S01]  /*7b40*/  FFMA.FTZ R178, R91, R182.reuse, -R184 ;  /* 0x000000b65bb27223 */ /* 0x080fe200000108b8 */
[----:B------:R-:W-:Y:S01]  /*7b50*/  FFMA.FTZ R45, R45, R182, R186 ;  /* 0x000000b62d2d7223 */ /* 0x000fe200000100ba */
[----:B------:R-:W-:-:S02]  /*7b60*/  HADD2.F32 R186, -RZ, R191.H1_H1 ;  /* 0x300000bfffba7230 */ /* 0x000fc40000004100 */
[----:B------:R-:W-:Y:S01]  /*7b70*/  HADD2.F32 R91, -RZ, R92.H0_H0 ;  /* 0x2000005cff5b7230 */ /* 0x000fe20000004100 */
[----:B------:R-:W-:Y:S01]  /*7b80*/  F2FP.F16.F32.PACK_AB R41, R178, R41 ;  /* 0x00000029b229723e */ /* 0x000fe200000000ff */
[----:B------:R-:W-:Y:S01]  /*7b90*/  HADD2.F32 R182, -RZ, R190.H1_H1 ;  /* 0x300000beffb67230 */ /* 0x000fe20000004100 */
[----:B------:R-:W-:Y:S01]  /*7ba0*/  F2FP.F16.F32.PACK_AB R45, R45, R180 ;  /* 0x000000b42d2d723e */ /* 0x000fe200000000ff */
[----:B------:R-:W-:Y:S02]  /*7bb0*/  HADD2.F32 R46, -RZ, R46.H0_H0 ;  /* 0x2000002eff2e7230 */ /* 0x000fe40000004100 */
[-C--:B------:R-:W-:Y:S01]  /*7bc0*/  FMUL.FTZ R184, R91, R186.reuse ;  /* 0x000000ba5bb87220 */ /* 0x080fe20000410000 */
[C---:B------:R-:W-:Y:S01]  /*7bd0*/  FMUL.FTZ R186, R95.reuse, R186 ;  /* 0x000000ba5fba7220 */ /* 0x040fe20000410000 */
[----:B------:R-:W-:Y:S02]  /*7be0*/  HADD2.F32 R43, -RZ, R94.H1_H1 ;  /* 0x3000005eff2b7230 */ /* 0x000fe40000004100 */
[-C--:B------:R-:W-:Y:S01]  /*7bf0*/  FFMA.FTZ R184, R95, R182.reuse, -R184 ;  /* 0x000000b65fb87223 */ /* 0x080fe200000108b8 */
[----:B------:R-:W-:Y:S01]  /*7c00*/  FFMA.FTZ R186, R91, R182, R186 ;  /* 0x000000b65bba7223 */ /* 0x000fe200000100ba */
[----:B------:R-:W-:-:S02]  /*7c10*/  HADD2.F32 R91, -RZ, R92.H1_H1 ;  /* 0x3000005cff5b7230 */ /* 0x000fc40000004100 */
[----:B------:R-:W-:Y:S02]  /*7c20*/  HADD2.F32 R95, -RZ, R88.H1_H1 ;  /* 0x30000058ff5f7230 */ /* 0x000fe40000004100 */
[----:B------:R-:W-:Y:S02]  /*7c30*/  HADD2.F32 R42, -RZ, R42.H0_H0 ;  /* 0x2000002aff2a7230 */ /* 0x000fe40000004100 */
[-C--:B------:R-:W-:Y:S01]  /*7c40*/  FMUL.FTZ R88, R91, R44.reuse ;  /* 0x0000002c5b587220 */ /* 0x080fe20000410000 */
[----:B------:R-:W-:Y:S02]  /*7c50*/  IMAD.MOV.U32 R89, RZ, RZ, R93 ;  /* 0x000000ffff597224 */ /* 0x000fe400078e005d */
[C---:B------:R-:W-:Y:S01]  /*7c60*/  FMUL.FTZ R44, R95.reuse, R44 ;  /* 0x0000002c5f2c7220 */ /* 0x040fe20000410000 */
[----:B------:R-:W-:Y:S02]  /*7c70*/  IMAD.MOV.U32 R93, RZ, RZ, R174 ;  /* 0x000000ffff5d7224 */ /* 0x000fe400078e00ae */
[-C--:B------:R-:W-:Y:S01]  /*7c80*/  FFMA.FTZ R95, R95, R40.reuse, -R88 ;  /* 0x000000285f5f7223 */ /* 0x080fe20000010858 */
[----:B------:R-:W-:Y:S01]  /*7c90*/  FFMA.FTZ R91, R91, R40, R44 ;  /* 0x000000285b5b7223 */ /* 0x000fe2000001002c */
[----:B------:R-:W-:-:S02]  /*7ca0*/  HADD2.F32 R40, -RZ, R94.H0_H0 ;  /* 0x2000005eff287230 */ /* 0x000fc40000004100 */
[--C-:B------:R-:W-:Y:S01]  /*7cb0*/  HADD2.F32 R44, -RZ, R90.reuse.H0_H0 ;  /* 0x2000005aff2c7230 */ /* 0x100fe20000004100 */
[----:B------:R-:W-:Y:S02]  /*7cc0*/  F2FP.F16.F32.PACK_AB R88, R95, R184 ;  /* 0x000000b85f58723e */ /* 0x000fe400000000ff */
[-C--:B------:R-:W-:Y:S01]  /*7cd0*/  FMUL.FTZ R179, R40, R181.reuse ;  /* 0x000000b528b37220 */ /* 0x080fe20000410000 */
[----:B------:R-:W-:Y:S01]  /*7ce0*/  F2FP.F16.F32.PACK_AB R92, R91, R186 ;  /* 0x000000ba5b5c723e */ /* 0x000fe200000000ff */
[C---:B------:R-:W-:Y:S01]  /*7cf0*/  FMUL.FTZ R181, R44.reuse, R181 ;  /* 0x000000b52cb57220 */ /* 0x040fe20000410000 */
[----:B------:R-:W-:Y:S02]  /*7d00*/  IMAD.MOV.U32 R91, RZ, RZ, R41 ;  /* 0x000000ffff5b7224 */ /* 0x000fe400078e0029 */
[----:B------:R-:W-:Y:S01]  /*7d10*/  FFMA.FTZ R179, R44, R47, -R179 ;  /* 0x0000002f2cb37223 */ /* 0x000fe200000108b3 */
[----:B------:R-:W-:Y:S01]  /*7d20*/  MOV R95, R45 ;  /* 0x0000002d005f7202 */ /* 0x000fe20000000f00 */
[----:B------:R-:W-:Y:S01]  /*7d30*/  FFMA.FTZ R181, R40, R47, R181 ;  /* 0x0000002f28b57223 */ /* 0x000fe200000100b5 */
[----:B------:R-:W-:-:S02]  /*7d40*/  HADD2.F32 R47, -RZ, R90.H1_H1 ;  /* 0x3000005aff2f7230 */ /* 0x000fc40000004100 */
[----:B------:R-:W-:-:S03]  /*7d50*/  FMUL.FTZ R40, R43, R46 ;  /* 0x0000002e2b287220 */ /* 0x000fc60000410000 */
[C---:B------:R-:W-:Y:S01]  /*7d60*/  FMUL.FTZ R46, R47.reuse, R46 ;  /* 0x0000002e2f2e7220 */ /* 0x040fe20000410000 */
[----:B------:R-:W-:-:S03]  /*7d70*/  FFMA.FTZ R40, R47, R42, -R40 ;  /* 0x0000002a2f287223 */ /* 0x000fc60000010828 */
[----:B------:R-:W-:Y:S02]  /*7d80*/  FFMA.FTZ R46, R43, R42, R46 ;  /* 0x0000002a2b2e7223 */ /* 0x000fe4000001002e */
[----:B------:R-:W-:-:S03]  /*7d90*/  F2FP.F16.F32.PACK_AB R90, R40, R179 ;  /* 0x000000b3285a723e */ /* 0x000fc600000000ff */
[----:B------:R-:W-:-:S07]  /*7da0*/  F2FP.F16.F32.PACK_AB R94, R46, R181 ;  /* 0x000000b52e5e723e */ /* 0x000fce00000000ff */
.L_x_6045:
[----:B------:R-:W-:Y:S05]  /*7db0*/  BSYNC B2 ;  /* 0x0000000000027941 */ /* 0x000fea0003800000 */
.L_x_6044:
[-C--:B--2---:R-:W-:Y:S01]  /*7dc0*/  IMAD R42, R23, R134.reuse, RZ ;  /* 0x00000086172a7224 */ /* 0x084fe200078e02ff */
[----:B------:R-:W-:Y:S01]  /*7dd0*/  ULDC.64 UR4, c[0x0][0x2d8] ;  /* 0x0000b60000047ab9 */ /* 0x000fe20000000a00 */
[----:B------:R-:W-:Y:S01]  /*7de0*/  IMAD.WIDE.U32 R40, R22, R134, R132 ;  /* 0x0000008616287225 */ /* 0x000fe200078e0084 */
[----:B------:R-:W-:-:S03]  /*7df0*/  ULDC.64 UR6, c[0x0][0x208] ;  /* 0x0000820000067ab9 */ /* 0x000fc60000000a00 */
[----:B------:R-:W-:-:S04]  /*7e00*/  IMAD R43, R22, R135, R42 ;  /* 0x00000087162b7224 */ /* 0x000fc800078e022a */
[----:B------:R-:W-:Y:S01]  /*7e10*/  IMAD.IADD R44, R43, 0x1, R41 ;  /* 0x000000012b2c7824 */ /* 0x000fe200078e0229 */
[----:B------:R-:W-:-:S04]  /*7e20*/  IADD3 R41, P4, P5, R98, R40, R20 ;  /* 0x0000002862297210 */ /* 0x000fc80007d9e014 */
[----:B------:R-:W-:Y:S02]  /*7e30*/  IADD3.X R42, R15, R44, R9, P4, P5 ;  /* 0x0000002c0f2a7210 */ /* 0x000fe400027ea409 */
[----:B------:R-:W-:-:S13]  /*7e40*/  ISETP.GE.AND P4, PT, R175, R152, PT ;  /* 0x00000098af00720c */ /* 0x000fda0003f86270 */
[--C-:B------:R-:W-:Y:S02]  /*7e50*/  @!P4 SHF.R.S32.HI R43, RZ, 0x1f, R175.reuse ;  /* 0x0000001fff2bc819 */ /* 0x100fe400000114af */
[----:B------:R-:W-:-:S04]  /*7e60*/  @!P4 IADD3 R175, P5, P6, R98, R40, R175 ;  /* 0x0000002862afc210 */ /* 0x000fc80007ebe0af */
[----:B------:R-:W-:Y:S02]  /*7e70*/  @!P4 IADD3.X R44, R15, R44, R43, P5, P6 ;  /* 0x0000002c0f2cc210 */ /* 0x000fe40002fec42b */
[----:B------:R-:W-:-:S04]  /*7e80*/  LEA R40, P5, R41, UR4, 0x1 ;  /* 0x0000000429287c11 */ /* 0x000fc8000f8a08ff */
[----:B------:R-:W-:Y:S02]  /*7e90*/  LEA.HI.X R41, R41, UR5, R42, 0x1, P5 ;  /* 0x0000000529297c11 */ /* 0x000fe4000a8f0c2a */
[----:B------:R-:W-:-:S03]  /*7ea0*/  @!P4 LEA R42, P5, R175, UR4, 0x1 ;  /* 0x00000004af2acc11 */ /* 0x000fc6000f8a08ff */
[----:B-1----:R1:W-:Y:S01]  /*7eb0*/  STG.E.128 desc[UR6][R40.64], R88 ;  /* 0x0000005828007986 */ /* 0x0023e2000c101d06 */
[----:B------:R-:W-:-:S05]  /*7ec0*/  @!P4 LEA.HI.X R43, R175, UR5, R44, 0x1, P5 ;  /* 0x00000005af2bcc11 */ /* 0x000fca000a8f0c2c */
[----:B---3--:R1:W-:Y:S04]  /*7ed0*/  @!P4 STG.E.128 desc[UR6][R42.64], R92 ;  /* 0x0000005c2a00c986 */ /* 0x0083e8000c101d06 */
.L_x_6043:
[----:B------:R-:W-:Y:S05]  /*7ee0*/  BSYNC B1 ;  /* 0x0000000000017941 */ /* 0x000fea0003800000 */
.L_x_6042:
[----:B------:R-:W-:Y:S01]  /*7ef0*/  ISETP.GE.OR P4, PT, R223, R4, P0 ;  /* 0x00000004df00720c */ /* 0x000fe20000786670 */
[----:B------:R-:W-:-:S12]  /*7f00*/  BSSY B1, `(.L_x_6046) ;  /* 0x0000088000017945 */ /* 0x000fd80003800000 */
[----:B------:R-:W-:Y:S05]  /*7f10*/  @P4 BRA `(.L_x_6047) ;  /* 0x0000000800184947 */ /* 0x000fea0003800000 */
[----:B-1----:R-:W3:Y:S04]  /*7f20*/  LDL R40, [R1+0x78] ;  /* 0x0000780001287983 */ /* 0x002ee80000100800 */
[----:B------:R-:W4:Y:S04]  /*7f30*/  LDL R41, [R1] ;  /* 0x0000000001297983 */ /* 0x000f280000100800 */
[----:B------:R-:W5:Y:S04]  /*7f40*/  LDL R44, [R1+0x38] ;  /* 0x00003800012c7983 */ /* 0x000f680000100800 */
[----:B------:R-:W5:Y:S04]  /*7f50*/  LDL R42, [R1+0x5c] ;  /* 0x00005c00012a7983 */ /* 0x000f680000100800 */
[----:B------:R-:W5:Y:S01]  /*7f60*/  LDL R43, [R1+0x4c] ;  /* 0x00004c00012b7983 */ /* 0x000f620000100800 */
[----:B--2---:R-:W-:Y:S01]  /*7f70*/  IMAD.WIDE.U32 R88, R223, R134, R132 ;  /* 0x00000086df587225 */ /* 0x004fe200078e0084 */
[----:B------:R-:W-:Y:S02]  /*7f80*/  BSSY B2, `(.L_x_6048) ;  /* 0x0000073000027945 */ /* 0x000fe40003800000 */
[----:B------:R-:W-:Y:S01]  /*7f90*/  IADD3 R90, P4, P5, R98, R88, R20 ;  /* 0x00000058625a7210 */ /* 0x000fe20007d9e014 */
[----:B---3--:R-:W-:Y:S01]  /*7fa0*/  IMAD R40, R40, R134, RZ ;  /* 0x0000008628287224 */ /* 0x008fe200078e02ff */
[----:B----4-:R-:W-:-:S03]  /*7fb0*/  LOP3.LUT P6, RZ, R41, 0x1, RZ, 0xc0, !PT ;  /* 0x0000000129ff7812 */ /* 0x010fc600078cc0ff */
[----:B------:R-:W-:Y:S01]  /*7fc0*/  IMAD R41, R223, R135, R40 ;  /* 0x00000087df297224 */ /* 0x000fe200078e0228 */
[----:B------:R-:W-:-:S03]  /*7fd0*/  SEL R40, R97, R153, !P6 ;  /* 0x0000009961287207 */ /* 0x000fc60007000000 */
[----:B------:R-:W-:Y:S01]  /*7fe0*/  IMAD.IADD R92, R89, 0x1, R41 ;  /* 0x00000001595c7824 */ /* 0x000fe200078e0229 */
[----:B------:R-:W-:-:S04]  /*7ff0*/  SHF.R.S32.HI R41, RZ, 0x1f, R40 ;  /* 0x0000001fff297819 */ /* 0x000fc80000011428 */
[----:B------:R-:W-:-:S04]  /*8000*/  LEA.HI R41, R41, R40, RZ, 0x4 ;  /* 0x0000002829297211 */ /* 0x000fc800078f20ff */
[----:B------:R-:W-:-:S04]  /*8010*/  LEA.HI.SX32 R93, R41, R10, 0x1c ;  /* 0x0000000a295d7211 */ /* 0x000fc800078fe2ff */
[----:B------:R-:W-:-:S04]  /*8020*/  SHF.R.S32.HI R40, RZ, 0x1f, R93 ;  /* 0x0000001fff287819 */ /* 0x000fc8000001145d */
[----:B------:R-:W-:Y:S01]  /*8030*/  LEA.HI R41, R40, R93, RZ, 0x3 ;  /* 0x0000005d28297211 */ /* 0x000fe200078f18ff */
[----:B------:R-:W-:-:S03]  /*8040*/  IMAD.SHL.U32 R93, R93, 0x8, RZ ;  /* 0x000000085d5d7824 */ /* 0x000fc600078e00ff */
[----:B------:R-:W-:Y:S02]  /*8050*/  SHF.R.S32.HI R41, RZ, 0x3, R41 ;  /* 0x00000003ff297819 */ /* 0x000fe40000011429 */
[----:B-----5:R-:W-:-:S03]  /*8060*/  LOP3.LUT R40, R44, 0x38, R93, 0xf8, !PT ;  /* 0x000000382c287812 */ /* 0x020fc600078ef85d */
[----:B------:R-:W-:Y:S01]  /*8070*/  IMAD R41, R41, 0x2c00, R43 ;  /* 0x00002c0029297824 */ /* 0x000fe200078e022b */
[----:B------:R-:W-:Y:S01]  /*8080*/  LOP3.LUT R40, R40, R42, RZ, 0x3c, !PT ;  /* 0x0000002a28287212 */ /* 0x000fe200078e3cff */
[----:B------:R-:W-:-:S04]  /*8090*/  IMAD R43, R220, 0x5800, R151 ;  /* 0x00005800dc2b7824 */ /* 0x000fc800078e0297 */
[----:B------:R-:W-:-:S04]  /*80a0*/  IMAD.IADD R41, R41, 0x1, R40 ;  /* 0x0000000129297824 */ /* 0x000fc800078e0228 */
[----:B------:R-:W-:Y:S01]  /*80b0*/  IMAD R41, R220, 0x5800, R41 ;  /* 0x00005800dc297824 */ /* 0x000fe200078e0229 */
[----:B------:R-:W-:-:S03]  /*80c0*/  LEA R40, R43, R2, 0x1 ;  /* 0x000000022b287211 */ /* 0x000fc600078e08ff */
[----:B------:R-:W-:-:S03]  /*80d0*/  IMAD R44, R41, 0x2, R2 ;  /* 0x00000002292c7824 */ /* 0x000fc600078e0202 */
[----:B------:R-:W1:Y:S04]  /*80e0*/  LDS.128 R40, [R40+0x1e400] ;  /* 0x01e4000028287984 */ /* 0x000e680000000c00 */
[----:B------:R-:W2:Y:S01]  /*80f0*/  LDS.128 R44, [R44+0x1e400] ;  /* 0x01e400002c2c7984 */ /* 0x000ea20000000c00 */
[----:B------:R-:W-:Y:S01]  /*8100*/  IADD3.X R91, R15, R92, R9, P4, P5 ;  /* 0x0000005c0f5b7210 */ /* 0x000fe200027ea409 */
[----:B------:R-:W-:Y:S06]  /*8110*/  @P3 BRA `(.L_x_6049) ;  /* 0x0000000400643947 */ /* 0x000fec0003800000 */
[----:B--2---:R-:W-:Y:S01]  /*8120*/  IMAD.MOV.U32 R95, RZ, RZ, R45 ;  /* 0x000000ffff5f7224 */ /* 0x004fe200078e002d */
[----:B------:R-:W-:Y:S01]  /*8130*/  SHF.R.U32.HI R178, RZ, 0x10, R53 ;  /* 0x00000010ffb27819 */ /* 0x000fe20000011635 */
[----:B-1----:R-:W-:Y:S01]  /*8140*/  IMAD.MOV.U32 R45, RZ, RZ, R41 ;  /* 0x000000ffff2d7224 */ /* 0x002fe200078e0029 */
[----:B------:R-:W-:Y:S01]  /*8150*/  SHF.R.U32.HI R176, RZ, 0x10, R49 ;  /* 0x00000010ffb07819 */ /* 0x000fe20000011631 */
[----:B------:R-:W-:Y:S01]  /*8160*/  HADD2.F32 R175, -RZ, R194.H1_H1 ;  /* 0x300000c2ffaf7230 */ /* 0x000fe20000004100 */
[----:B------:R-:W-:Y:S01]  /*8170*/  SHF.R.U64 R52, R52, 0x10, R53 ;  /* 0x0000001034347819 */ /* 0x000fe20000001235 */
[----:B------:R-:W-:Y:S01]  /*8180*/  HADD2.F32 R94, -RZ, R95.H0_H0 ;  /* 0x2000005fff5e7230 */ /* 0x000fe20000004100 */
[----:B------:R-:W-:Y:S01]  /*8190*/  SHF.R.U64 R48, R48, 0x10, R49 ;  /* 0x0000001030307819 */ /* 0x000fe20000001231 */
[----:B------:R-:W-:Y:S01]  /*81a0*/  HADD2.F32 R174, -RZ, R45.H0_H0 ;  /* 0x2000002dffae7230 */ /* 0x000fe20000004100 */
[----:B------:R-:W-:Y:S01]  /*81b0*/  SHF.R.U64 R50, R50, 0x10, R51 ;  /* 0x0000001032327819 */ /* 0x000fe20000001233 */
[----:B------:R-:W-:-:S02]  /*81c0*/  HADD2.F32 R41, -RZ, R193.H0_H0 ;  /* 0x200000c1ff297230 */ /* 0x000fc40000004100 */
[-C--:B------:R-:W-:Y:S01]  /*81d0*/  FMUL.FTZ R179, R94, R175.reuse ;  /* 0x000000af5eb37220 */ /* 0x080fe20000410000 */
[----:B------:R-:W-:Y:S02]  /*81e0*/  HADD2.F32 R178, -RZ, R178.H0_H0 ;  /* 0x200000b2ffb27230 */ /* 0x000fe40000004100 */
[C---:B------:R-:W-:Y:S01]  /*81f0*/  FMUL.FTZ R175, R174.reuse, R175 ;  /* 0x000000afaeaf7220 */ /* 0x040fe20000410000 */
[----:B------:R-:W-:Y:S02]  /*8200*/  HADD2.F32 R45, -RZ, R45.H1_H1 ;  /* 0x3000002dff2d7230 */ /* 0x000fe40000004100 */
[-C--:B------:R-:W-:Y:S01]  /*8210*/  FFMA.FTZ R174, R174, R41.reuse, -R179 ;  /* 0x00000029aeae7223 */ /* 0x080fe200000108b3 */
[----:B------:R-:W-:Y:S02]  /*8220*/  HADD2.F32 R176, -RZ, R176.H0_H0 ;  /* 0x200000b0ffb07230 */ /* 0x000fe40000004100 */
[----:B------:R-:W-:Y:S01]  /*8230*/  FFMA.FTZ R94, R94, R41, R175 ;  /* 0x000000295e5e7223 */ /* 0x000fe200000100af */
[----:B------:R-:W-:Y:S01]  /*8240*/  HADD2.F32 R41, -RZ, R95.H1_H1 ;  /* 0x3000005fff297230 */ /* 0x000fe20000004100 */
[----:B------:R-:W-:Y:S01]  /*8250*/  SHF.R.U64 R54, R54, 0x10, R55 ;  /* 0x0000001036367819 */ /* 0x000fe20000001237 */
[----:B------:R-:W-:-:S02]  /*8260*/  IMAD.MOV.U32 R95, RZ, RZ, R47 ;  /* 0x000000ffff5f7224 */ /* 0x000fc400078e002f */
[----:B------:R-:W-:Y:S02]  /*8270*/  HADD2.F32 R47, -RZ, R43.H0_H0 ;  /* 0x2000002bff2f7230 */ /* 0x000fe40000004100 */
[-C--:B------:R-:W-:Y:S01]  /*8280*/  FMUL.FTZ R180, R41, R178.reuse ;  /* 0x000000b229b47220 */ /* 0x080fe20000410000 */
[C---:B------:R-:W-:Y:S01]  /*8290*/  FMUL.FTZ R178, R45.reuse, R178 ;  /* 0x000000b22db27220 */ /* 0x040fe20000410000 */
[----:B------:R-:W-:Y:S02]  /*82a0*/  HADD2.F32 R175, -RZ, R95.H0_H0 ;  /* 0x2000005fffaf7230 */ /* 0x000fe40000004100 */
[-C--:B------:R-:W-:Y:S01]  /*82b0*/  FFMA.FTZ R45, R45, R176.reuse, -R180 ;  /* 0x000000b02d2d7223 */ /* 0x080fe200000108b4 */
[----:B------:R-:W-:Y:S01]  /*82c0*/  FFMA.FTZ R41, R41, R176, R178 ;  /* 0x000000b029297223 */ /* 0x000fe200000100b2 */
[----:B------:R-:W-:Y:S02]  /*82d0*/  HADD2.F32 R178, -RZ, R193.H1_H1 ;  /* 0x300000c1ffb27230 */ /* 0x000fe40000004100 */
[----:B------:R-:W-:Y:S01]  /*82e0*/  HADD2.F32 R176, -RZ, R192.H0_H0 ;  /* 0x200000c0ffb07230 */ /* 0x000fe20000004100 */
[----:B------:R-:W-:Y:S01]  /*82f0*/  F2FP.F16.F32.PACK_AB R45, R45, R174 ;  /* 0x000000ae2d2d723e */ /* 0x000fe200000000ff */
[----:B------:R-:W-:-:S02]  /*8300*/  HADD2.F32 R95, -RZ, R95.H1_H1 ;  /* 0x3000005fff5f7230 */ /* 0x000fc40000004100 */
[-C--:B------:R-:W-:Y:S01]  /*8310*/  FMUL.FTZ R180, R175, R178.reuse ;  /* 0x000000b2afb47220 */ /* 0x080fe20000410000 */
[----:B------:R-:W-:Y:S01]  /*8320*/  FMUL.FTZ R178, R47, R178 ;  /* 0x000000b22fb27220 */ /* 0x000fe20000410000 */
[----:B------:R-:W-:Y:S01]  /*8330*/  HADD2.F32 R43, -RZ, R43.H1_H1 ;  /* 0x3000002bff2b7230 */ /* 0x000fe20000004100 */
[----:B------:R-:W-:Y:S01]  /*8340*/  F2FP.F16.F32.PACK_AB R94, R41, R94 ;  /* 0x0000005e295e723e */ /* 0x000fe200000000ff */
[-C--:B------:R-:W-:Y:S01]  /*8350*/  FFMA.FTZ R47, R47, R176.reuse, -R180 ;  /* 0x000000b02f2f7223 */ /* 0x080fe200000108b4 */
[----:B------:R-:W-:Y:S01]  /*8360*/  FFMA.FTZ R178, R175, R176, R178 ;  /* 0x000000b0afb27223 */ /* 0x000fe200000100b2 */
[----:B------:R-:W-:Y:S01]  /*8370*/  SHF.R.U32.HI R176, RZ, 0x10, R55 ;  /* 0x00000010ffb07819 */ /* 0x000fe20000011637 */
[----:B------:R-:W-:Y:S01]  /*8380*/  HADD2.F32 R184, -RZ, R194.H0_H0 ;  /* 0x200000c2ffb87230 */ /* 0x000fe20000004100 */
[----:B------:R-:W-:Y:S01]  /*8390*/  SHF.R.U32.HI R180, RZ, 0x10, R51 ;  /* 0x00000010ffb47819 */ /* 0x000fe20000011633 */
[----:B------:R-:W-:Y:S02]  /*83a0*/  HADD2.F32 R53, -RZ, R40.H0_H0 ;  /* 0x20000028ff357230 */ /* 0x000fe40000004100 */
[----:B------:R-:W-:-:S02]  /*83b0*/  HADD2.F32 R176, -RZ, R176.H0_H0 ;  /* 0x200000b0ffb07230 */ /* 0x000fc40000004100 */
[----:B------:R-:W-:Y:S02]  /*83c0*/  HADD2.F32 R180, -RZ, R180.H0_H0 ;  /* 0x200000b4ffb47230 */ /* 0x000fe40000004100 */
[----:B------:R-:W-:Y:S02]  /*83d0*/  HADD2.F32 R52, -RZ, R52.H0_H0 ;  /* 0x20000034ff347230 */ /* 0x000fe40000004100 */
[-C--:B------:R-:W-:Y:S01]  /*83e0*/  FMUL.FTZ R182, R95, R176.reuse ;  /* 0x000000b05fb67220 */ /* 0x080fe20000410000 */
[C---:B------:R-:W-:Y:S01]  /*83f0*/  FMUL.FTZ R176, R43.reuse, R176 ;  /* 0x000000b02bb07220 */ /* 0x040fe20000410000 */
[----:B------:R-:W-:Y:S02]  /*8400*/  HADD2.F32 R49, -RZ, R40.H1_H1 ;  /* 0x30000028ff317230 */ /* 0x000fe40000004100 */
[-C--:B------:R-:W-:Y:S01]  /*8410*/  FFMA.FTZ R182, R43, R180.reuse, -R182 ;  /* 0x000000b42bb67223 */ /* 0x080fe200000108b6 */
[----:B------:R-:W-:Y:S02]  /*8420*/  HADD2.F32 R43, -RZ, R44.H0_H0 ;  /* 0x2000002cff2b7230 */ /* 0x000fe40000004100 */
[----:B------:R-:W-:Y:S01]  /*8430*/  FFMA.FTZ R95, R95, R180, R176 ;  /* 0x000000b45f5f7223 */ /* 0x000fe200000100b0 */
[----:B------:R-:W-:-:S02]  /*8440*/  HADD2.F32 R176, -RZ, R192.H1_H1 ;  /* 0x300000c0ffb07230 */ /* 0x000fc40000004100 */
[----:B------:R-:W-:Y:S02]  /*8450*/  HADD2.F32 R48, -RZ, R48.H0_H0 ;  /* 0x20000030ff307230 */ /* 0x000fe40000004100 */
[-C--:B------:R-:W-:Y:S01]  /*8460*/  FMUL.FTZ R180, R43, R184.reuse ;  /* 0x000000b82bb47220 */ /* 0x080fe20000410000 */
[C---:B------:R-:W-:Y:S01]  /*8470*/  FMUL.FTZ R184, R53.reuse, R184 ;  /* 0x000000b835b87220 */ /* 0x040fe20000410000 */
[----:B------:R-:W-:Y:S01]  /*8480*/  HADD2.F32 R51, -RZ, R46.H0_H0 ;  /* 0x2000002eff337230 */ /* 0x000fe20000004100 */
[----:B------:R-:W-:Y:S01]  /*8490*/  F2FP.F16.F32.PACK_AB R47, R182, R47 ;  /* 0x0000002fb62f723e */ /* 0x000fe200000000ff */
[-C--:B------:R-:W-:Y:S01]  /*84a0*/  FFMA.FTZ R180, R53, R176.reuse, -R180 ;  /* 0x000000b035b47223 */ /* 0x080fe200000108b4 */
[----:B------:R-:W-:Y:S01]  /*84b0*/  FFMA.FTZ R184, R43, R176, R184 ;  /* 0x000000b02bb87223 */ /* 0x000fe200000100b8 */
[----:B------:R-:W-:Y:S01]  /*84c0*/  HADD2.F32 R43, -RZ, R44.H1_H1 ;  /* 0x3000002cff2b7230 */ /* 0x000fe20000004100 */
[----:B------:R-:W-:Y:S01]  /*84d0*/  F2FP.F16.F32.PACK_AB R95, R95, R178 ;  /* 0x000000b25f5f723e */ /* 0x000fe200000000ff */
[----:B------:R-:W-:-:S02]  /*84e0*/  HADD2.F32 R53, -RZ, R42.H0_H0 ;  /* 0x2000002aff357230 */ /* 0x000fc40000004100 */
[--C-:B------:R-:W-:Y:S02]  /*84f0*/  HADD2.F32 R44, -RZ, R189.reuse.H0_H0 ;  /* 0x200000bdff2c7230 */ /* 0x100fe40000004100 */
[-C--:B------:R-:W-:Y:S01]  /*8500*/  FMUL.FTZ R40, R43, R52.reuse ;  /* 0x000000342b287220 */ /* 0x080fe20000410000 */
[C---:B------:R-:W-:Y:S01]  /*8510*/  FMUL.FTZ R52, R49.reuse, R52 ;  /* 0x0000003431347220 */ /* 0x040fe20000410000 */
[----:B------:R-:W-:Y:S02]  /*8520*/  HADD2.F32 R54, -RZ, R54.H0_H0 ;  /* 0x20000036ff367230 */ /* 0x000fe40000004100 */
[-C--:B------:R-:W-:Y:S01]  /*8530*/  FFMA.FTZ R49, R49, R48.reuse, -R40 ;  /* 0x0000003031317223 */ /* 0x080fe20000010828 */
[----:B------:R-:W-:Y:S02]  /*8540*/  HADD2.F32 R40, -RZ, R189.H1_H1 ;  /* 0x300000bdff287230 */ /* 0x000fe40000004100 */
[----:B------:R-:W-:Y:S01]  /*8550*/  FFMA.FTZ R43, R43, R48, R52 ;  /* 0x000000302b2b7223 */ /* 0x000fe20000010034 */
[----:B------:R-:W-:-:S02]  /*8560*/  HADD2.F32 R55, -RZ, R42.H1_H1 ;  /* 0x3000002aff377230 */ /* 0x000fc40000004100 */
[----:B------:R-:W-:Y:S02]  /*8570*/  HADD2.F32 R50, -RZ, R50.H0_H0 ;  /* 0x20000032ff327230 */ /* 0x000fe40000004100 */
[-C--:B------:R-:W-:Y:S01]  /*8580*/  FMUL.FTZ R48, R51, R40.reuse ;  /* 0x0000002833307220 */ /* 0x080fe20000410000 */
[----:B------:R-:W-:Y:S01]  /*8590*/  FMUL.FTZ R40, R53, R40 ;  /* 0x0000002835287220 */ /* 0x000fe20000410000 */
[----:B------:R-:W-:Y:S01]  /*85a0*/  F2FP.F16.F32.PACK_AB R43, R43, R184 ;  /* 0x000000b82b2b723e */ /* 0x000fe200000000ff */
[----:B------:R-:W-:Y:S02]  /*85b0*/  IMAD.MOV.U32 R41, RZ, RZ, R45 ;  /* 0x000000ffff297224 */ /* 0x000fe400078e002d */
[-C--:B------:R-:W-:Y:S01]  /*85c0*/  FFMA.FTZ R48, R53, R44.reuse, -R48 ;  /* 0x0000002c35307223 */ /* 0x080fe20000010830 */
[----:B------:R-:W-:Y:S02]  /*85d0*/  HADD2.F32 R53, -RZ, R46.H1_H1 ;  /* 0x3000002eff357230 */ /* 0x000fe40000004100 */
[----:B------:R-:W-:Y:S01]  /*85e0*/  FFMA.FTZ R40, R51, R44, R40 ;  /* 0x0000002c33287223 */ /* 0x000fe20000010028 */
[----:B------:R-:W-:Y:S01]  /*85f0*/  F2FP.F16.F32.PACK_AB R44, R49, R180 ;  /* 0x000000b4312c723e */ /* 0x000fe200000000ff */
[----:B------:R-:W-:-:S02]  /*8600*/  IMAD.MOV.U32 R45, RZ, RZ, R94 ;  /* 0x000000ffff2d7224 */ /* 0x000fc400078e005e */
[-C--:B------:R-:W-:Y:S01]  /*8610*/  FMUL.FTZ R42, R53, R54.reuse ;  /* 0x00000036352a7220 */ /* 0x080fe20000410000 */
[----:B------:R-:W-:-:S03]  /*8620*/  FMUL.FTZ R54, R55, R54 ;  /* 0x0000003637367220 */ /* 0x000fc60000410000 */
[-C--:B------:R-:W-:Y:S01]  /*8630*/  FFMA.FTZ R55, R55, R50.reuse, -R42 ;  /* 0x0000003237377223 */ /* 0x080fe2000001082a */
[----:B------:R-:W-:-:S04]  /*8640*/  FFMA.FTZ R53, R53, R50, R54 ;  /* 0x0000003235357223 */ /* 0x000fc80000010036 */
[----:B------:R-:W-:Y:S02]  /*8650*/  F2FP.F16.F32.PACK_AB R42, R55, R48 ;  /* 0x00000030372a723e */ /* 0x000fe400000000ff */
[----:B------:R-:W-:Y:S02]  /*8660*/  F2FP.F16.F32.PACK_AB R46, R53, R40 ;  /* 0x00000028352e723e */ /* 0x000fe400000000ff */
[----:B------:R-:W-:Y:S01]  /*8670*/  MOV R40, R44 ;  /* 0x0000002c00287202 */ /* 0x000fe20000000f00 */
[----:B------:R-:W-:Y:S02]  /*8680*/  IMAD.MOV.U32 R44, RZ, RZ, R43 ;  /* 0x000000ffff2c7224 */ /* 0x000fe400078e002b */
[----:B------:R-:W-:Y:S01]  /*8690*/  IMAD.MOV.U32 R43, RZ, RZ, R47 ;  /* 0x000000ffff2b7224 */ /* 0x000fe200078e002f */
[----:B------:R-:W-:-:S07]  /*86a0*/  MOV R47, R95 ;  /* 0x0000005f002f7202 */ /* 0x000fce0000000f00 */
.L_x_6049:
[----:B------:R-:W-:Y:S05]  /*86b0*/  BSYNC B2 ;  /* 0x0000000000027941 */ /* 0x000fea0003800000 */
.L_x_6048:
[----:B------:R-:W-:Y:S01]  /*86c0*/  ISETP.GE.AND P4, PT, R93, R152, PT ;  /* 0x000000985d00720c */ /* 0x000fe20003f86270 */
[----:B------:R-:W-:Y:S01]  /*86d0*/  ULDC.64 UR4, c[0x0][0x2d8] ;  /* 0x0000b60000047ab9 */ /* 0x000fe20000000a00 */
[----:B------:R-:W-:-:S11]  /*86e0*/  ULDC.64 UR6, c[0x0][0x208] ;  /* 0x0000820000067ab9 */ /* 0x000fd60000000a00 */
        /* <DEDUP_REMOVED lines=8> */
[----:B--2---:R3:W-:Y:S04]  /*8770*/  @!P4 STG.E.128 desc[UR6][R50.64], R44 ;  /* 0x0000002c3200c986 */ /* 0x0047e8000c101d06 */
.L_x_6047:
[----:B------:R-:W-:Y:S05]  /*8780*/  BSYNC B1 ;  /* 0x0000000000017941 */ /* 0x000fea0003800000 */
.L_x_6046:
[----:B------:R-:W-:Y:S01]  /*8790*/  ISETP.GE.OR P4, PT, R222, R4, P0 ;  /* 0x00000004de00720c */ /* 0x000fe20000786670 */
[----:B------:R-:W-:-:S12]  /*87a0*/  BSSY B1, `(.L_x_6050) ;  /* 0x0000080000017945 */ /* 0x000fd80003800000 */
[----:B------:R-:W-:Y:S05]  /*87b0*/  @P4 BRA `(.L_x_6051) ;  /* 0x0000000400f84947 */ /* 0x000fea0003800000 */
[----:B-1-3--:R-:W3:Y:S04]  /*87c0*/  LDL R40, [R1+0x74] ;  /* 0x0000740001287983 */ /* 0x00aee80000100800 */
        /* <DEDUP_REMOVED lines=15> */
[----:B------:R-:W-:Y:S01]  /*88c0*/  SHF.R.S32.HI R40, RZ, 0x1f, R41 ;  /* 0x0000001fff287819 */ /* 0x000fe20000011429 */
[----:B------:R-:W-:-:S03]  /*88d0*/  IMAD.SHL.U32 R53, R41, 0x8, RZ ;  /* 0x0000000829357824 */ /* 0x000fc600078e00ff */
[----:B------:R-:W-:-:S04]  /*88e0*/  LEA.HI R40, R40, R41, RZ, 0x3 ;  /* 0x0000002928287211 */ /* 0x000fc800078f18ff */
[----:B------:R-:W-:Y:S02]  /*88f0*/  SHF.R.S32.HI R41, RZ, 0x3, R40 ;  /* 0x00000003ff297819 */ /* 0x000fe40000011428 */
[----:B-----5:R-:W-:-:S03]  /*8900*/  LOP3.LUT R40, R44, 0x38, R53, 0xf8, !PT ;  /* 0x000000382c287812 */ /* 0x020fc600078ef835 */
[----:B------:R-:W-:Y:S01]  /*8910*/  IMAD R41, R41, 0x2c00, R43 ;  /* 0x00002c0029297824 */ /* 0x000fe200078e022b */
[----:B------:R-:W-:-:S05]  /*8920*/  LOP3.LUT R40, R40, R42, RZ, 0x3c, !PT ;  /* 0x0000002a28287212 */ /* 0x000fca00078e3cff */
[----:B------:R-:W-:Y:S02]  /*8930*/  IMAD.IADD R43, R41, 0x1, R40 ;  /* 0x00000001292b7824 */ /* 0x000fe400078e0228 */
[C---:B------:R-:W-:Y:S02]  /*8940*/  IMAD R41, R220.reuse, 0x5800, R150 ;  /* 0x00005800dc297824 */ /* 0x040fe400078e0296 */
[----:B------:R-:W-:Y:S02]  /*8950*/  IMAD R43, R220, 0x5800, R43 ;  /* 0x00005800dc2b7824 */ /* 0x000fe400078e022b */
[----:B------:R-:W-:-:S03]  /*8960*/  IMAD R41, R41, 0x2, R2 ;  /* 0x0000000229297824 */ /* 0x000fc600078e0202 */
[----:B------:R-:W-:-:S03]  /*8970*/  LEA R44, R43, R2, 0x1 ;  /* 0x000000022b2c7211 */ /* 0x000fc600078e08ff */
[----:B------:R-:W1:Y:S04]  /*8980*/  LDS.128 R40, [R41+0x1e400] ;  /* 0x01e4000029287984 */ /* 0x000e680000000c00 */
[----:B------:R-:W2:Y:S01]  /*8990*/  LDS.128 R44, [R44+0x1e400] ;  /* 0x01e400002c2c7984 */ /* 0x000ea20000000c00 */
[----:B------:R-:W-:Y:S01]  /*89a0*/  IADD3.X R51, R15, R52, R9, P4, P5 ;  /* 0x000000340f337210 */ /* 0x000fe200027ea409 */
[----:B------:R-:W-:Y:S06]  /*89b0*/  @P3 BRA `(.L_x_6053) ;  /* 0x0000000400443947 */ /* 0x000fec0003800000 */
[--C-:B------:R-:W-:Y:S01]  /*89c0*/  SHF.R.U64 R55, R60, 0x10, R61.reuse ;  /* 0x000000103c377819 */ /* 0x100fe2000000123d */
[----:B------:R-:W-:Y:S01]  /*89d0*/  HADD2.F32 R89, -RZ, R188.H1_H1 ;  /* 0x300000bcff597230 */ /* 0x000fe20000004100 */
[----:B------:R-:W-:Y:S01]  /*89e0*/  SHF.R.U32.HI R60, RZ, 0x10, R61 ;  /* 0x00000010ff3c7819 */ /* 0x000fe2000001163d */
[----:B--2---:R-:W-:Y:S01]  /*89f0*/  IMAD.MOV.U32 R61, RZ, RZ, R45 ;  /* 0x000000ffff3d7224 */ /* 0x004fe200078e002d */
[--C-:B------:R-:W-:Y:S01]  /*8a00*/  SHF.R.U64 R54, R56, 0x10, R57.reuse ;  /* 0x0000001038367819 */ /* 0x100fe20000001239 */
[----:B-1----:R-:W-:Y:S01]  /*8a10*/  HADD2.F32 R90, -RZ, R41.H0_H0 ;  /* 0x20000029ff5a7230 */ /* 0x002fe20000004100 */
[----:B------:R-:W-:Y:S01]  /*8a20*/  SHF.R.U32.HI R56, RZ, 0x10, R57 ;  /* 0x00000010ff387819 */ /* 0x000fe20000011639 */
[----:B------:R-:W-:Y:S01]  /*8a30*/  HADD2.F32 R91, -RZ, R60.H0_H0 ;  /* 0x2000003cff5b7230 */ /* 0x000fe20000004100 */
[--C-:B------:R-:W-:Y:S01]  /*8a40*/  SHF.R.U64 R57, R58, 0x10, R59.reuse ;  /* 0x000000103a397819 */ /* 0x100fe2000000123b */
[--C-:B------:R-:W-:Y:S01]  /*8a50*/  HADD2.F32 R88, -RZ, R61.reuse.H0_H0 ;  /* 0x2000003dff587230 */ /* 0x100fe20000004100 */
[----:B------:R-:W-:Y:S01]  /*8a60*/  SHF.R.U32.HI R58, RZ, 0x10, R59 ;  /* 0x00000010ff3a7819 */ /* 0x000fe2000001163b */
[----:B------:R-:W-:Y:S01]  /*8a70*/  HADD2.F32 R61, -RZ, R61.H1_H1 ;  /* 0x3000003dff3d7230 */ /* 0x000fe20000004100 */
[--C-:B------:R-:W-:Y:S01]  /*8a80*/  SHF.R.U64 R59, R62, 0x10, R63.reuse ;  /* 0x000000103e3b7819 */ /* 0x100fe2000000123f */
[----:B------:R-:W-:Y:S01]  /*8a90*/  HADD2.F32 R60, -RZ, R41.H1_H1 ;  /* 0x30000029ff3c7230 */ /* 0x000fe20000004100 */
[----:B------:R-:W-:Y:S01]  /*8aa0*/  SHF.R.U32.HI R62, RZ, 0x10, R63 ;  /* 0x00000010ff3e7819 */ /* 0x000fe2000001163f */
[----:B------:R-:W-:-:S02]  /*8ab0*/  HADD2.F32 R63, -RZ, R56.H0_H0 ;  /* 0x20000038ff3f7230 */ /* 0x000fc40000004100 */
[C---:B------:R-:W-:Y:S01]  /*8ac0*/  FMUL.FTZ R93, R61.reuse, R91 ;  /* 0x0000005b3d5d7220 */ /* 0x040fe20000410000 */
[----:B------:R-:W-:Y:S02]  /*8ad0*/  HADD2.F32 R45, -RZ, R185.H1_H1 ;  /* 0x300000b9ff2d7230 */ /* 0x000fe40000004100 */
[----:B------:R-:W-:Y:S01]  /*8ae0*/  FMUL.FTZ R41, R88, R89 ;  /* 0x0000005958297220 */ /* 0x000fe20000410000 */
[----:B------:R-:W-:Y:S01]  /*8af0*/  FMUL.FTZ R92, R60, R91 ;  /* 0x0000005b3c5c7220 */ /* 0x000fe20000410000 */
[----:B------:R-:W-:Y:S01]  /*8b00*/  FMUL.FTZ R89, R90, R89 ;  /* 0x000000595a597220 */ /* 0x000fe20000410000 */
[----:B------:R-:W-:Y:S01]  /*8b10*/  FFMA.FTZ R56, R60, R63, -R93 ;  /* 0x0000003f3c387223 */ /* 0x000fe2000001085d */
[----:B------:R-:W-:Y:S01]  /*8b20*/  FFMA.FTZ R41, R90, R45, -R41 ;  /* 0x0000002d5a297223 */ /* 0x000fe20000010829 */
[----:B------:R-:W-:Y:S01]  /*8b30*/  FFMA.FTZ R60, R61, R63, R92 ;  /* 0x0000003f3d3c7223 */ /* 0x000fe2000001005c */
[--C-:B------:R-:W-:Y:S02]  /*8b40*/  HADD2.F32 R90, -RZ, R47.reuse.H0_H0 ;  /* 0x2000002fff5a7230 */ /* 0x100fe40000004100 */
[----:B------:R-:W-:Y:S01]  /*8b50*/  FFMA.FTZ R45, R88, R45, R89 ;  /* 0x0000002d582d7223 */ /* 0x000fe20000010059 */
[----:B------:R-:W-:Y:S01]  /*8b60*/  HADD2.F32 R61, -RZ, R47.H1_H1 ;  /* 0x3000002fff3d7230 */ /* 0x000fe20000004100 */
[----:B------:R-:W-:Y:S01]  /*8b70*/  F2FP.F16.F32.PACK_AB R41, R56, R41 ;  /* 0x000000293829723e */ /* 0x000fe200000000ff */
[----:B------:R-:W-:-:S02]  /*8b80*/  HADD2.F32 R47, -RZ, R62.H0_H0 ;  /* 0x2000003eff2f7230 */ /* 0x000fc40000004100 */
[----:B------:R-:W-:Y:S01]  /*8b90*/  HADD2.F32 R91, -RZ, R187.H1_H1 ;  /* 0x300000bbff5b7230 */ /* 0x000fe20000004100 */
[----:B------:R-:W-:Y:S01]  /*8ba0*/  F2FP.F16.F32.PACK_AB R45, R60, R45 ;  /* 0x0000002d3c2d723e */ /* 0x000fe200000000ff */
[--C-:B------:R-:W-:Y:S02]  /*8bb0*/  HADD2.F32 R62, -RZ, R43.reuse.H1_H1 ;  /* 0x3000002bff3e7230 */ /* 0x100fe40000004100 */
[----:B------:R-:W-:Y:S01]  /*8bc0*/  FMUL.FTZ R93, R61, R47 ;  /* 0x0000002f3d5d7220 */ /* 0x000fe20000410000 */
[----:B------:R-:W-:Y:S02]  /*8bd0*/  HADD2.F32 R88, -RZ, R43.H0_H0 ;  /* 0x2000002bff587230 */ /* 0x000fe40000004100 */
[----:B------:R-:W-:Y:S01]  /*8be0*/  FMUL.FTZ R43, R90, R91 ;  /* 0x0000005b5a2b7220 */ /* 0x000fe20000410000 */
[----:B------:R-:W-:Y:S02]  /*8bf0*/  HADD2.F32 R89, -RZ, R58.H0_H0 ;  /* 0x2000003aff597230 */ /* 0x000fe40000004100 */
[----:B------:R-:W-:Y:S01]  /*8c00*/  FMUL.FTZ R92, R62, R47 ;  /* 0x0000002f3e5c7220 */ /* 0x000fe20000410000 */
[----:B------:R-:W-:-:S02]  /*8c10*/  HADD2.F32 R63, -RZ, R183.H1_H1 ;  /* 0x300000b7ff3f7230 */ /* 0x000fc40000004100 */
[----:B------:R-:W-:Y:S01]  /*8c20*/  FMUL.FTZ R91, R88, R91 ;  /* 0x0000005b585b7220 */ /* 0x000fe20000410000 */
[----:B------:R-:W-:Y:S02]  /*8c30*/  HADD2.F32 R188, -RZ, R188.H0_H0 ;  /* 0x200000bcffbc7230 */ /* 0x000fe40000004100 */
        /* <DEDUP_REMOVED lines=9> */
[----:B------:R-:W-:-:S02]  /*8cd0*/  HADD2.F32 R88, -RZ, R44.H1_H1 ;  /* 0x3000002cff587230 */ /* 0x000fc40000004100 */
[----:B------:R-:W-:Y:S02]  /*8ce0*/  HADD2.F32 R61, -RZ, R40.H1_H1 ;  /* 0x30000028ff3d7230 */ /* 0x000fe40000004100 */
[-C--:B------:R-:W-:Y:S01]  /*8cf0*/  FMUL.FTZ R40, R63, R188.reuse ;  /* 0x000000bc3f287220 */ /* 0x080fe20000410000 */
[----:B------:R-:W-:Y:S02]  /*8d00*/  HADD2.F32 R90, -RZ, R185.H0_H0 ;  /* 0x200000b9ff5a7230 */ /* 0x000fe40000004100 */
[----:B------:R-:W-:Y:S01]  /*8d10*/  FMUL.FTZ R44, R55, R188 ;  /* 0x000000bc372c7220 */ /* 0x000fe20000410000 */
[----:B------:R-:W-:Y:S02]  /*8d20*/  HADD2.F32 R54, -RZ, R54.H0_H0 ;  /* 0x20000036ff367230 */ /* 0x000fe40000004100 */
[-C--:B------:R-:W-:Y:S01]  /*8d30*/  FMUL.FTZ R92, R88, R89.reuse ;  /* 0x00000059585c7220 */ /* 0x080fe20000410000 */
[----:B------:R-:W-:Y:S01]  /*8d40*/  FMUL.FTZ R89, R61, R89 ;  /* 0x000000593d597220 */ /* 0x000fe20000410000 */
[-C--:B------:R-:W-:Y:S01]  /*8d50*/  FFMA.FTZ R40, R55, R90.reuse, -R40 ;  /* 0x0000005a37287223 */ /* 0x080fe20000010828 */
[----:B------:R-:W-:Y:S01]  /*8d60*/  FFMA.FTZ R44, R63, R90, R44 ;  /* 0x0000005a3f2c7223 */ /* 0x000fe2000001002c */
[----:B------:R-:W-:Y:S01]  /*8d70*/  FFMA.FTZ R55, R61, R54, -R92 ;  /* 0x000000363d377223 */ /* 0x000fe2000001085c */
[----:B------:R-:W-:-:S02]  /*8d80*/  HADD2.F32 R63, -RZ, R59.H0_H0 ;  /* 0x2000003bff3f7230 */ /* 0x000fc40000004100 */
[----:B------:R-:W-:Y:S01]  /*8d90*/  FFMA.FTZ R61, R88, R54, R89 ;  /* 0x00000036583d7223 */ /* 0x000fe20000010059 */
[----:B------:R-:W-:Y:S02]  /*8da0*/  HADD2.F32 R59, -RZ, R46.H0_H0 ;  /* 0x2000002eff3b7230 */ /* 0x000fe40000004100 */
[----:B------:R-:W-:Y:S01]  /*8db0*/  HADD2.F32 R54, -RZ, R42.H0_H0 ;  /* 0x2000002aff367230 */ /* 0x000fe20000004100 */
[----:B------:R-:W-:Y:S01]  /*8dc0*/  F2FP.F16.F32.PACK_AB R40, R55, R40 ;  /* 0x000000283728723e */ /* 0x000fe200000000ff */
[----:B------:R-:W-:Y:S01]  /*8dd0*/  HADD2.F32 R46, -RZ, R46.H1_H1 ;  /* 0x3000002eff2e7230 */ /* 0x000fe20000004100 */
[----:B------:R-:W-:Y:S01]  /*8de0*/  F2FP.F16.F32.PACK_AB R44, R61, R44 ;  /* 0x0000002c3d2c723e */ /* 0x000fe200000000ff */
[----:B------:R-:W-:Y:S02]  /*8df0*/  HADD2.F32 R187, -RZ, R187.H0_H0 ;  /* 0x200000bbffbb7230 */ /* 0x000fe40000004100 */
[----:B------:R-:W-:Y:S02]  /*8e00*/  HADD2.F32 R42, -RZ, R42.H1_H1 ;  /* 0x3000002aff2a7230 */ /* 0x000fe40000004100 */
        /* <DEDUP_REMOVED lines=9> */
[----:B------:R-:W-:-:S04]  /*8ea0*/  FFMA.FTZ R63, R46, R57, R63 ;  /* 0x000000392e3f7223 */ /* 0x000fc8000001003f */
[----:B------:R-:W-:Y:S02]  /*8eb0*/  F2FP.F16.F32.PACK_AB R42, R42, R89 ;  /* 0x000000592a2a723e */ /* 0x000fe400000000ff */
[----:B------:R-:W-:-:S07]  /*8ec0*/  F2FP.F16.F32.PACK_AB R46, R63, R88 ;  /* 0x000000583f2e723e */ /* 0x000fce00000000ff */
.L_x_6053:
[----:B------:R-:W-:Y:S05]  /*8ed0*/  BSYNC B2 ;  /* 0x0000000000027941 */ /* 0x000fea0003800000 */
.L_x_6052:
        /* <DEDUP_REMOVED lines=12> */
.L_x_6051:
[----:B------:R-:W-:Y:S05]  /*8fa0*/  BSYNC B1 ;  /* 0x0000000000017941 */ /* 0x000fea0003800000 */
.L_x_6050:
[----:B------:R-:W-:Y:S01]  /*8fb0*/  ISETP.GE.OR P4, PT, R224, R4, P0 ;  /* 0x00000004e000720c */ /* 0x000fe20000786670 */
[----:B------:R-:W-:-:S12]  /*8fc0*/  BSSY B1, `(.L_x_6054) ;  /* 0x0000083000017945 */ /* 0x000fd80003800000 */
[----:B------:R-:W-:Y:S05]  /*8fd0*/  @P4 BRA `(.L_x_6055) ;  /* 0x0000000800044947 */ /* 0x000fea0003800000 */
[----:B-1-34-:R-:W3:Y:S04]  /*8fe0*/  LDL R40, [R1+0x70] ;  /* 0x0000700001287983 */ /* 0x01aee80000100800 */
        /* <DEDUP_REMOVED lines=24> */
[----:B------:R-:W-:-:S03]  /*9170*/  IMAD R43, R220, 0x5800, R43 ;  /* 0x00005800dc2b7824 */ /* 0x000fc600078e022b */
[----:B------:R-:W-:Y:S01]  /*9180*/  LEA R41, R41, R2, 0x1 ;  /* 0x0000000229297211 */ /* 0x000fe200078e08ff */
[----:B------:R-:W-:-:S05]  /*9190*/  IMAD R44, R43, 0x2, R2 ;  /* 0x000000022b2c7824 */ /* 0x000fca00078e0202 */
[----:B------:R-:W1:Y:S04]  /*91a0*/  LDS.128 R40, [R41+0x1e400] ;  /* 0x01e4000029287984 */ /* 0x000e680000000c00 */
[----:B------:R-:W2:Y:S01]  /*91b0*/  LDS.128 R44, [R44+0x1e400] ;  /* 0x01e400002c2c7984 */ /* 0x000ea20000000c00 */
[----:B------:R-:W-:Y:S01]  /*91c0*/  IADD3.X R51, R15, R52, R9, P4, P5 ;  /* 0x000000340f337210 */ /* 0x000fe200027ea409 */
[----:B------:R-:W-:Y:S06]  /*91d0*/  @P3 BRA `(.L_x_6057) ;  /* 0x0000000400503947 */ /* 0x000fec0003800000 */
[----:B------:R-:W-:Y:S01]  /*91e0*/  SHF.R.U32.HI R63, RZ, 0x10, R77 ;  /* 0x00000010ff3f7819 */ /* 0x000fe2000001164d */
[----:B--2---:R-:W-:Y:S01]  /*91f0*/  IMAD.MOV.U32 R58, RZ, RZ, R45 ;  /* 0x000000ffff3a7224 */ /* 0x004fe200078e002d */
[----:B------:R-:W-:Y:S01]  /*9200*/  SHF.R.U64 R54, R72, 0x10, R73 ;  /* 0x0000001048367819 */ /* 0x000fe20000001249 */
[----:B------:R-:W-:Y:S01]  /*9210*/  IMAD.MOV.U32 R59, RZ, RZ, R47 ;  /* 0x000000ffff3b7224 */ /* 0x000fe200078e002f */
[----:B------:R-:W-:Y:S01]  /*9220*/  SHF.R.U32.HI R61, RZ, 0x10, R73 ;  /* 0x00000010ff3d7819 */ /* 0x000fe20000011649 */
[----:B------:R-:W-:Y:S01]  /*9230*/  HADD2.F32 R63, -RZ, R63.H0_H0 ;  /* 0x2000003fff3f7230 */ /* 0x000fe20000004100 */
[----:B------:R-:W-:Y:S01]  /*9240*/  SHF.R.U64 R56, R76, 0x10, R77 ;  /* 0x000000104c387819 */ /* 0x000fe2000000124d */
[--C-:B------:R-:W-:Y:S01]  /*9250*/  HADD2.F32 R47, -RZ, R58.reuse.H0_H0 ;  /* 0x2000003aff2f7230 */ /* 0x100fe20000004100 */
[--C-:B------:R-:W-:Y:S01]  /*9260*/  SHF.R.U64 R57, R78, 0x10, R79.reuse ;  /* 0x000000104e397819 */ /* 0x100fe2000000124f */
[----:B------:R-:W-:Y:S01]  /*9270*/  HADD2.F32 R60, -RZ, R58.H1_H1 ;  /* 0x3000003aff3c7230 */ /* 0x000fe20000004100 */
[----:B------:R-:W-:Y:S01]  /*9280*/  SHF.R.U32.HI R78, RZ, 0x10, R79 ;  /* 0x00000010ff4e7819 */ /* 0x000fe2000001164f */
[----:B-1----:R-:W-:Y:S01]  /*9290*/  IMAD.MOV.U32 R45, RZ, RZ, R43 ;  /* 0x000000ffff2d7224 */ /* 0x002fe200078e002b */
[----:B------:R-:W-:Y:S01]  /*92a0*/  SHF.R.U64 R55, R74, 0x10, R75 ;  /* 0x000000104a377819 */ /* 0x000fe2000000124b */
[----:B------:R-:W-:-:S02]  /*92b0*/  HADD2.F32 R72, -RZ, R177.H1_H1 ;  /* 0x300000b1ff487230 */ /* 0x000fc40000004100 */
[-C--:B------:R-:W-:Y:S01]  /*92c0*/  FMUL.FTZ R73, R60, R63.reuse ;  /* 0x0000003f3c497220 */ /* 0x080fe20000410000 */
[--C-:B------:R-:W-:Y:S01]  /*92d0*/  HADD2.F32 R58, -RZ, R41.reuse.H1_H1 ;  /* 0x30000029ff3a7230 */ /* 0x100fe20000004100 */
[----:B------:R-:W-:Y:S01]  /*92e0*/  SHF.R.U32.HI R74, RZ, 0x10, R75 ;  /* 0x00000010ff4a7819 */ /* 0x000fe2000001164b */
[----:B------:R-:W-:Y:S02]  /*92f0*/  HADD2.F32 R43, -RZ, R41.H0_H0 ;  /* 0x20000029ff2b7230 */ /* 0x000fe40000004100 */
[-C--:B------:R-:W-:Y:S01]  /*9300*/  FMUL.FTZ R76, R47, R72.reuse ;  /* 0x000000482f4c7220 */ /* 0x080fe20000410000 */
[----:B------:R-:W-:Y:S02]  /*9310*/  HADD2.F32 R62, -RZ, R172.H1_H1 ;  /* 0x300000acff3e7230 */ /* 0x000fe40000004100 */
[----:B------:R-:W-:Y:S01]  /*9320*/  FMUL.FTZ R63, R58, R63 ;  /* 0x0000003f3a3f7220 */ /* 0x000fe20000410000 */
[----:B------:R-:W-:Y:S02]  /*9330*/  HADD2.F32 R61, -RZ, R61.H0_H0 ;  /* 0x2000003dff3d7230 */ /* 0x000fe40000004100 */
[----:B------:R-:W-:Y:S01]  /*9340*/  FMUL.FTZ R72, R43, R72 ;  /* 0x000000482b487220 */ /* 0x000fe20000410000 */
[----:B------:R-:W-:-:S02]  /*9350*/  HADD2.F32 R78, -RZ, R78.H0_H0 ;  /* 0x2000004eff4e7230 */ /* 0x000fc40000004100 */
[-C--:B------:R-:W-:Y:S01]  /*9360*/  FFMA.FTZ R41, R43, R62.reuse, -R76 ;  /* 0x0000003e2b297223 */ /* 0x080fe2000001084c */
[----:B------:R-:W-:Y:S02]  /*9370*/  HADD2.F32 R76, -RZ, R173.H1_H1 ;  /* 0x300000adff4c7230 */ /* 0x000fe40000004100 */
[-C--:B------:R-:W-:Y:S01]  /*9380*/  FFMA.FTZ R58, R58, R61.reuse, -R73 ;  /* 0x0000003d3a3a7223 */ /* 0x080fe20000010849 */
[----:B------:R-:W-:Y:S01]  /*9390*/  FFMA.FTZ R60, R60, R61, R63 ;  /* 0x0000003d3c3c7223 */ /* 0x000fe2000001003f */
[----:B------:R-:W-:Y:S01]  /*93a0*/  FFMA.FTZ R43, R47, R62, R72 ;  /* 0x0000003e2f2b7223 */ /* 0x000fe20000010048 */
[--C-:B------:R-:W-:Y:S02]  /*93b0*/  HADD2.F32 R61, -RZ, R59.reuse.H0_H0 ;  /* 0x2000003bff3d7230 */ /* 0x100fe40000004100 */
[----:B------:R-:W-:Y:S01]  /*93c0*/  HADD2.F32 R59, -RZ, R59.H1_H1 ;  /* 0x3000003bff3b7230 */ /* 0x000fe20000004100 */
[----:B------:R-:W-:Y:S01]  /*93d0*/  F2FP.F16.F32.PACK_AB R41, R58, R41 ;  /* 0x000000293a29723e */ /* 0x000fe200000000ff */
[----:B------:R-:W-:-:S02]  /*93e0*/  HADD2.F32 R47, -RZ, R45.H0_H0 ;  /* 0x2000002dff2f7230 */ /* 0x000fc40000004100 */
[----:B------:R-:W-:Y:S01]  /*93f0*/  FMUL.FTZ R88, R61, R76 ;  /* 0x0000004c3d587220 */ /* 0x000fe20000410000 */
[----:B------:R-:W-:Y:S02]  /*9400*/  HADD2.F32 R62, -RZ, R45.H1_H1 ;  /* 0x3000002dff3e7230 */ /* 0x000fe40000004100 */
[----:B------:R-:W-:Y:S01]  /*9410*/  FMUL.FTZ R63, R59, R78 ;  /* 0x0000004e3b3f7220 */ /* 0x000fe20000410000 */
[----:B------:R-:W-:Y:S02]  /*9420*/  HADD2.F32 R72, -RZ, R171.H1_H1 ;  /* 0x300000abff487230 */ /* 0x000fe40000004100 */
[----:B------:R-:W-:Y:S01]  /*9430*/  FMUL.FTZ R76, R47, R76 ;  /* 0x0000004c2f4c7220 */ /* 0x000fe20000410000 */
[----:B------:R-:W-:Y:S02]  /*9440*/  HADD2.F32 R74, -RZ, R74.H0_H0 ;  /* 0x2000004aff4a7230 */ /* 0x000fe40000004100 */
        /* <DEDUP_REMOVED lines=12> */
[----:B------:R-:W-:Y:S01]  /*9510*/  FMUL.FTZ R73, R59, R177 ;  /* 0x000000b13b497220 */ /* 0x000fe20000410000 */
[----:B------:R-:W-:Y:S01]  /*9520*/  HADD2.F32 R40, -RZ, R40.H1_H1 ;  /* 0x30000028ff287230 */ /* 0x000fe20000004100 */
[----:B------:R-:W-:Y:S01]  /*9530*/  F2FP.F16.F32.PACK_AB R47, R72, R47 ;  /* 0x0000002f482f723e */ /* 0x000fe200000000ff */
[----:B------:R-:W-:Y:S02]  /*9540*/  HADD2.F32 R172, -RZ, R172.H0_H0 ;  /* 0x200000acffac7230 */ /* 0x000fe40000004100 */
[-C--:B------:R-:W-:Y:S01]  /*9550*/  FMUL.FTZ R75, R44, R63.reuse ;  /* 0x0000003f2c4b7220 */ /* 0x080fe20000410000 */
[----:B------:R-:W-:Y:S02]  /*9560*/  HADD2.F32 R61, -RZ, R54.H0_H0 ;  /* 0x20000036ff3d7230 */ /* 0x000fe40000004100 */
[----:B------:R-:W-:Y:S01]  /*9570*/  FMUL.FTZ R63, R40, R63 ;  /* 0x0000003f283f7220 */ /* 0x000fe20000410000 */
[C---:B------:R-:W-:Y:S01]  /*9580*/  FMUL.FTZ R54, R56.reuse, R177 ;  /* 0x000000b138367220 */ /* 0x040fe20000410000 */
[----:B------:R-:W-:Y:S01]  /*9590*/  FFMA.FTZ R73, R56, R172, -R73 ;  /* 0x000000ac38497223 */ /* 0x000fe20000010849 */
[----:B------:R-:W-:-:S02]  /*95a0*/  HADD2.F32 R173, -RZ, R173.H0_H0 ;  /* 0x200000adffad7230 */ /* 0x000fc40000004100 */
[-C--:B------:R-:W-:Y:S01]  /*95b0*/  FFMA.FTZ R63, R44, R61.reuse, R63 ;  /* 0x0000003d2c3f7223 */ /* 0x080fe2000001003f */
[----:B------:R-:W-:Y:S01]  /*95c0*/  FFMA.FTZ R56, R40, R61, -R75 ;  /* 0x0000003d28387223 */ /* 0x000fe2000001084b */
[----:B------:R-:W-:Y:S02]  /*95d0*/  HADD2.F32 R44, -RZ, R46.H0_H0 ;  /* 0x2000002eff2c7230 */ /* 0x000fe40000004100 */
[----:B------:R-:W-:Y:S01]  /*95e0*/  FFMA.FTZ R54, R59, R172, R54 ;  /* 0x000000ac3b367223 */ /* 0x000fe20000010036 */
[----:B------:R-:W-:Y:S01]  /*95f0*/  HADD2.F32 R57, -RZ, R57.H0_H0 ;  /* 0x20000039ff397230 */ /* 0x000fe20000004100 */
[----:B------:R-:W-:Y:S01]  /*9600*/  MOV R43, R62 ;  /* 0x0000003e002b7202 */ /* 0x000fe20000000f00 */
        /* <DEDUP_REMOVED lines=17> */
.L_x_6057:
[----:B------:R-:W-:Y:S05]  /*9720*/  BSYNC B2 ;  /* 0x0000000000027941 */ /* 0x000fea0003800000 */
.L_x_6056:
        /* <DEDUP_REMOVED lines=12> */
.L_x_6055:
[----:B------:R-:W-:Y:S05]  /*97f0*/  BSYNC B1 ;  /* 0x0000000000017941 */ /* 0x000fea0003800000 */
.L_x_6054:
[----:B------:R-:W-:Y:S01]  /*9800*/  ISETP.GE.OR P4, PT, R225, R4, P0 ;  /* 0x00000004e100720c */ /* 0x000fe20000786670 */
[----:B------:R-:W-:-:S12]  /*9810*/  BSSY B1, `(.L_x_6058) ;  /* 0x0000084000017945 */ /* 0x000fd80003800000 */
[----:B------:R-:W-:Y:S05]  /*9820*/  @P4 BRA `(.L_x_6059) ;  /* 0x0000000800084947 */ /* 0x000fea0003800000 */
[----:B-1-34-:R-:W3:Y:S04]  /*9830*/  LDL R40, [R1] ;  /* 0x0000000001287983 */ /* 0x01aee80000100800 */
[----:B------:R-:W4:Y:S04]  /*9840*/  LDL R43, [R1+0x44] ;  /* 0x00004400012b7983 */ /* 0x000f280000100800 */
[----:B------:R-:W5:Y:S01]  /*9850*/  LDL R42, [R1+0x6c] ;  /* 0x00006c00012a7983 */ /* 0x000f620000100800 */
[----:B--2---:R-:W-:Y:S01]  /*9860*/  IMAD.WIDE.U32 R48, R225, R134, R132 ;  /* 0x00000086e1307225 */ /* 0x004fe200078e0084 */
[----:B------:R-:W-:Y:S02]  /*9870*/  BSSY B2, `(.L_x_6060) ;  /* 0x0000071000027945 */ /* 0x000fe40003800000 */
[----:B------:R-:W-:-:S02]  /*9880*/  IADD3 R50, P4, P5, R98, R48, R20 ;  /* 0x0000003062327210 */ /* 0x000fc40007d9e014 */
[----:B---3--:R-:W-:Y:S01]  /*9890*/  LOP3.LUT P6, RZ, R40, 0x1, RZ, 0xc0, !PT ;  /* 0x0000000128ff7812 */ /* 0x008fe200078cc0ff */
[----:B------:R-:W-:-:S04]  /*98a0*/  IMAD R40, R146, R134, RZ ;  /* 0x0000008692287224 */ /* 0x000fc800078e02ff */
[----:B------:R-:W-:Y:S01]  /*98b0*/  IMAD R41, R225, R135, R40 ;  /* 0x00000087e1297224 */ /* 0x000fe200078e0228 */
[----:B------:R-:W-:-:S03]  /*98c0*/  SEL R40, R97, R153, !P6 ;  /* 0x0000009961287207 */ /* 0x000fc60007000000 */
[----:B------:R-:W-:Y:S01]  /*98d0*/  IMAD.IADD R52, R49, 0x1, R41 ;  /* 0x0000000131347824 */ /* 0x000fe200078e0229 */
[----:B------:R-:W-:-:S04]  /*98e0*/  SHF.R.S32.HI R41, RZ, 0x1f, R40 ;  /* 0x0000001fff297819 */ /* 0x000fc80000011428 */
[----:B------:R-:W-:Y:S02]  /*98f0*/  LEA.HI R41, R41, R40, RZ, 0x4 ;  /* 0x0000002829297211 */ /* 0x000fe400078f20ff */
[----:B------:R-:W-:Y:S02]  /*9900*/  IADD3.X R51, R15, R52, R9, P4, P5 ;  /* 0x000000340f337210 */ /* 0x000fe400027ea409 */
[----:B------:R-:W-:-:S04]  /*9910*/  LEA.HI.SX32 R41, R41, R10, 0x1c ;  /* 0x0000000a29297211 */ /* 0x000fc800078fe2ff */
[----:B------:R-:W-:Y:S01]  /*9920*/  SHF.R.S32.HI R40, RZ, 0x1f, R41 ;  /* 0x0000001fff287819 */ /* 0x000fe20000011429 */
[----:B------:R-:W-:-:S03]  /*9930*/  IMAD.SHL.U32 R53, R41, 0x8, RZ ;  /* 0x0000000829357824 */ /* 0x000fc600078e00ff */
[----:B------:R-:W-:Y:S02]  /*9940*/  LEA.HI R40, R40, R41, RZ, 0x3 ;  /* 0x0000002928287211 */ /* 0x000fe400078f18ff */
[----:B----4-:R-:W-:Y:S02]  /*9950*/  LOP3.LUT R41, R43, 0x38, R53, 0xf8, !PT ;  /* 0x000000382b297812 */ /* 0x010fe400078ef835 */
[----:B------:R-:W-:Y:S02]  /*9960*/  SHF.R.S32.HI R40, RZ, 0x3, R40 ;  /* 0x00000003ff287819 */ /* 0x000fe40000011428 */
[----:B------:R-:W-:-:S03]  /*9970*/  LOP3.LUT R41, R41, R138, RZ, 0x3c, !PT ;  /* 0x0000008a29297212 */ /* 0x000fc600078e3cff */
[----:B-----5:R-:W-:-:S04]  /*9980*/  IMAD R40, R40, 0x2c00, R42 ;  /* 0x00002c0028287824 */ /* 0x020fc800078e022a */
[----:B------:R-:W-:Y:S02]  /*9990*/  IMAD.IADD R43, R40, 0x1, R41 ;  /* 0x00000001282b7824 */ /* 0x000fe400078e0229 */
[C---:B------:R-:W-:Y:S02]  /*99a0*/  IMAD R41, R220.reuse, 0x5800, R148 ;  /* 0x00005800dc297824 */ /* 0x040fe400078e0294 */
[----:B------:R-:W-:Y:S02]  /*99b0*/  IMAD R43, R220, 0x5800, R43 ;  /* 0x00005800dc2b7824 */ /* 0x000fe400078e022b */
[----:B------:R-:W-:-:S03]  /*99c0*/  IMAD R41, R41, 0x2, R2 ;  /* 0x0000000229297824 */ /* 0x000fc600078e0202 */
[----:B------:R-:W-:-:S03]  /*99d0*/  LEA R44, R43, R2, 0x1 ;  /* 0x000000022b2c7211 */ /* 0x000fc600078e08ff */
[----:B------:R-:W1:Y:S04]  /*99e0*/  LDS.128 R40, [R41+0x1e400] ;  /* 0x01e4000029287984 */ /* 0x000e680000000c00 */
[----:B------:R-:W2:Y:S01]  /*99f0*/  LDS.128 R44, [R44+0x1e400] ;  /* 0x01e400002c2c7984 */ /* 0x000ea20000000c00 */
[----:B------:R-:W-:Y:S05]  /*9a00*/  @P3 BRA `(.L_x_6061) ;  /* 0x00000004005c3947 */ /* 0x000fea0003800000 */
[----:B-1----:R-:W-:Y:S01]  /*9a10*/  IMAD.MOV.U32 R58, RZ, RZ, R40 ;  /* 0x000000ffff3a7224 */ /* 0x002fe200078e0028 */
[----:B------:R-:W-:Y:S01]  /*9a20*/  SHF.R.U64 R56, R64, 0x10, R65 ;  /* 0x0000001040387819 */ /* 0x000fe20000001241 */
[----:B--2---:R-:W-:Y:S01]  /*9a30*/  IMAD.MOV.U32 R40, RZ, RZ, R45 ;  /* 0x000000ffff287224 */ /* 0x004fe200078e002d */
[----:B------:R-:W-:Y:S01]  /*9a40*/  SHF.R.U32.HI R64, RZ, 0x10, R69 ;  /* 0x00000010ff407819 */ /* 0x000fe20000011645 */
[----:B------:R-:W-:Y:S01]  /*9a50*/  IMAD.MOV.U32 R59, RZ, RZ, R44 ;  /* 0x000000ffff3b7224 */ /* 0x000fe200078e002c */
[----:B------:R-:W-:Y:S01]  /*9a60*/  MOV R60, R47 ;  /* 0x0000002f003c7202 */ /* 0x000fe20000000f00 */
[----:B------:R-:W-:Y:S01]  /*9a70*/  HADD2.F32 R63, -RZ, R170.H1_H1 ;  /* 0x300000aaff3f7230 */ /* 0x000fe20000004100 */
[----:B------:R-:W-:Y:S01]  /*9a80*/  SHF.R.U32.HI R62, RZ, 0x10, R65 ;  /* 0x00000010ff3e7819 */ /* 0x000fe20000011641 */
[--C-:B------:R-:W-:Y:S01]  /*9a90*/  HADD2.F32 R44, -RZ, R40.reuse.H0_H0 ;  /* 0x20000028ff2c7230 */ /* 0x100fe20000004100 */
[----:B------:R-:W-:Y:S01]  /*9aa0*/  SHF.R.U64 R54, R66, 0x10, R67 ;  /* 0x0000001042367819 */ /* 0x000fe20000001243 */
[----:B------:R-:W-:Y:S01]  /*9ab0*/  HADD2.F32 R47, -RZ, R40.H1_H1 ;  /* 0x30000028ff2f7230 */ /* 0x000fe20000004100 */
[----:B------:R-:W-:Y:S01]  /*9ac0*/  SHF.R.U32.HI R65, RZ, 0x10, R71 ;  /* 0x00000010ff417819 */ /* 0x000fe20000011647 */
        /* <DEDUP_REMOVED lines=12> */
[----:B------:R-:W-:Y:S01]  /*9b90*/  FMUL.FTZ R64, R43, R64 ;  /* 0x000000402b407220 */ /* 0x000fe20000410000 */
[-C--:B------:R-:W-:Y:S01]  /*9ba0*/  FFMA.FTZ R40, R40, R61.reuse, -R41 ;  /* 0x0000003d28287223 */ /* 0x080fe20000010829 */
[----:B------:R-:W-:Y:S01]  /*9bb0*/  FFMA.FTZ R41, R44, R61, R63 ;  /* 0x0000003d2c297223 */ /* 0x000fe2000001003f */
[----:B------:R-:W-:-:S02]  /*9bc0*/  HADD2.F32 R61, -RZ, R60.H0_H0 ;  /* 0x2000003cff3d7230 */ /* 0x000fc40000004100 */
[-C--:B------:R-:W-:Y:S01]  /*9bd0*/  FFMA.FTZ R44, R47, R62.reuse, R64 ;  /* 0x0000003e2f2c7223 */ /* 0x080fe20000010040 */
[----:B------:R-:W-:Y:S02]  /*9be0*/  HADD2.F32 R64, -RZ, R167.H1_H1 ;  /* 0x300000a7ff407230 */ /* 0x000fe40000004100 */
[----:B------:R-:W-:Y:S01]  /*9bf0*/  FFMA.FTZ R43, R43, R62, -R66 ;  /* 0x0000003e2b2b7223 */ /* 0x000fe20000010842 */
[----:B------:R-:W-:Y:S02]  /*9c00*/  HADD2.F32 R47, -RZ, R45.H0_H0 ;  /* 0x2000002dff2f7230 */ /* 0x000fe40000004100 */
[----:B------:R-:W-:Y:S02]  /*9c10*/  HADD2.F32 R60, -RZ, R60.H1_H1 ;  /* 0x3000003cff3c7230 */ /* 0x000fe40000004100 */
[-C--:B------:R-:W-:Y:S01]  /*9c20*/  FMUL.FTZ R66, R61, R64.reuse ;  /* 0x000000403d427220 */ /* 0x080fe20000410000 */
[----:B------:R-:W-:Y:S02]  /*9c30*/  HADD2.F32 R65, -RZ, R65.H0_H0 ;  /* 0x20000041ff417230 */ /* 0x000fe40000004100 */
[----:B------:R-:W-:Y:S01]  /*9c40*/  FMUL.FTZ R64, R47, R64 ;  /* 0x000000402f407220 */ /* 0x000fe20000410000 */
[----:B------:R-:W-:Y:S01]  /*9c50*/  HADD2.F32 R45, -RZ, R45.H1_H1 ;  /* 0x3000002dff2d7230 */ /* 0x000fe20000004100 */
[----:B------:R-:W-:Y:S01]  /*9c60*/  F2FP.F16.F32.PACK_AB R43, R43, R40 ;  /* 0x000000282b2b723e */ /* 0x000fe200000000ff */
[----:B------:R-:W-:-:S02]  /*9c70*/  HADD2.F32 R62, -RZ, R169.H1_H1 ;  /* 0x300000a9ff3e7230 */ /* 0x000fc40000004100 */
[CC--:B------:R-:W-:Y:S01]  /*9c80*/  FMUL.FTZ R68, R60.reuse, R65.reuse ;  /* 0x000000413c447220 */ /* 0x0c0fe20000410000 */
[----:B------:R-:W-:Y:S02]  /*9c90*/  HADD2.F32 R63, -RZ, R67.H0_H0 ;  /* 0x20000043ff3f7230 */ /* 0x000fe40000004100 */
[----:B------:R-:W-:Y:S01]  /*9ca0*/  FMUL.FTZ R69, R45, R65 ;  /* 0x000000412d457220 */ /* 0x000fe20000410000 */
[----:B------:R-:W-:Y:S02]  /*9cb0*/  HADD2.F32 R57, -RZ, R57.H0_H0 ;  /* 0x20000039ff397230 */ /* 0x000fe40000004100 */
[-C--:B------:R-:W-:Y:S01]  /*9cc0*/  FFMA.FTZ R65, R47, R62.reuse, -R66 ;  /* 0x0000003e2f417223 */ /* 0x080fe20000010842 */
[----:B------:R-:W-:Y:S01]  /*9cd0*/  FFMA.FTZ R67, R61, R62, R64 ;  /* 0x0000003e3d437223 */ /* 0x000fe20000010040 */
[-C--:B------:R-:W-:Y:S01]  /*9ce0*/  FFMA.FTZ R68, R45, R63.reuse, -R68 ;  /* 0x0000003f2d447223 */ /* 0x080fe20000010844 */
[----:B------:R-:W-:Y:S02]  /*9cf0*/  HADD2.F32 R62, -RZ, R167.H0_H0 ;  /* 0x200000a7ff3e7230 */ /* 0x000fe40000004100 */
[----:B------:R-:W-:Y:S01]  /*9d00*/  FFMA.FTZ R70, R60, R63, R69 ;  /* 0x0000003f3c467223 */ /* 0x000fe20000010045 */
[----:B------:R-:W-:-:S02]  /*9d10*/  HADD2.F32 R47, -RZ, R59.H0_H0 ;  /* 0x2000003bff2f7230 */ /* 0x000fc40000004100 */
[--C-:B------:R-:W-:Y:S01]  /*9d20*/  HADD2.F32 R45, -RZ, R58.reuse.H0_H0 ;  /* 0x2000003aff2d7230 */ /* 0x100fe20000004100 */
[----:B------:R-:W-:Y:S01]  /*9d30*/  F2FP.F16.F32.PACK_AB R65, R68, R65 ;  /* 0x000000414441723e */ /* 0x000fe200000000ff */
[----:B------:R-:W-:Y:S02]  /*9d40*/  HADD2.F32 R60, -RZ, R169.H0_H0 ;  /* 0x200000a9ff3c7230 */ /* 0x000fe40000004100 */
[-C--:B------:R-:W-:Y:S01]  /*9d50*/  FMUL.FTZ R64, R47, R62.reuse ;  /* 0x0000003e2f407220 */ /* 0x080fe20000410000 */
[----:B------:R-:W-:Y:S02]  /*9d60*/  HADD2.F32 R59, -RZ, R59.H1_H1 ;  /* 0x3000003bff3b7230 */ /* 0x000fe40000004100 */
[C---:B------:R-:W-:Y:S01]  /*9d70*/  FMUL.FTZ R62, R45.reuse, R62 ;  /* 0x0000003e2d3e7220 */ /* 0x040fe20000410000 */
[----:B------:R-:W-:Y:S02]  /*9d80*/  HADD2.F32 R58, -RZ, R58.H1_H1 ;  /* 0x3000003aff3a7230 */ /* 0x000fe40000004100 */
[----:B------:R-:W-:Y:S01]  /*9d90*/  FFMA.FTZ R64, R45, R60, -R64 ;  /* 0x0000003c2d407223 */ /* 0x000fe20000010840 */
[----:B------:R-:W-:-:S02]  /*9da0*/  HADD2.F32 R168, -RZ, R168.H0_H0 ;  /* 0x200000a8ffa87230 */ /* 0x000fc40000004100 */
[----:B------:R-:W-:Y:S01]  /*9db0*/  FFMA.FTZ R62, R47, R60, R62 ;  /* 0x0000003c2f3e7223 */ /* 0x000fe2000001003e */
[-C--:B------:R-:W-:Y:S01]  /*9dc0*/  FMUL.FTZ R61, R59, R57.reuse ;  /* 0x000000393b3d7220 */ /* 0x080fe20000410000 */
[----:B------:R-:W-:Y:S01]  /*9dd0*/  FMUL.FTZ R66, R58, R57 ;  /* 0x000000393a427220 */ /* 0x000fe20000410000 */
[----:B------:R-:W-:Y:S02]  /*9de0*/  HADD2.F32 R47, -RZ, R46.H0_H0 ;  /* 0x2000002eff2f7230 */ /* 0x000fe40000004100 */
[----:B------:R-:W-:Y:S02]  /*9df0*/  HADD2.F32 R57, -RZ, R55.H0_H0 ;  /* 0x20000037ff397230 */ /* 0x000fe40000004100 */
[----:B------:R-:W-:Y:S02]  /*9e00*/  HADD2.F32 R45, -RZ, R42.H0_H0 ;  /* 0x2000002aff2d7230 */ /* 0x000fe40000004100 */
[----:B------:R-:W-:Y:S02]  /*9e10*/  HADD2.F32 R46, -RZ, R46.H1_H1 ;  /* 0x3000002eff2e7230 */ /* 0x000fe40000004100 */
[----:B------:R-:W-:-:S02]  /*9e20*/  HADD2.F32 R42, -RZ, R42.H1_H1 ;  /* 0x3000002aff2a7230 */ /* 0x000fc40000004100 */
[----:B------:R-:W-:Y:S02]  /*9e30*/  HADD2.F32 R55, -RZ, R54.H0_H0 ;  /* 0x20000036ff377230 */ /* 0x000fe40000004100 */
[-C--:B------:R-:W-:Y:S01]  /*9e40*/  FMUL.FTZ R54, R47, R168.reuse ;  /* 0x000000a82f367220 */ /* 0x080fe20000410000 */
[----:B------:R-:W-:Y:S02]  /*9e50*/  HADD2.F32 R56, -RZ, R56.H0_H0 ;  /* 0x20000038ff387230 */ /* 0x000fe40000004100 */
[-C--:B------:R-:W-:Y:S01]  /*9e60*/  FMUL.FTZ R63, R46, R57.reuse ;  /* 0x000000392e3f7220 */ /* 0x080fe20000410000 */
[----:B------:R-:W-:Y:S02]  /*9e70*/  HADD2.F32 R170, -RZ, R170.H0_H0 ;  /* 0x200000aaffaa7230 */ /* 0x000fe40000004100 */
[----:B------:R-:W-:Y:S01]  /*9e80*/  FMUL.FTZ R168, R45, R168 ;  /* 0x000000a82da87220 */ /* 0x000fe20000410000 */
[----:B------:R-:W-:Y:S01]  /*9e90*/  FMUL.FTZ R57, R42, R57 ;  /* 0x000000392a397220 */ /* 0x000fe20000410000 */
[-C--:B------:R-:W-:Y:S01]  /*9ea0*/  FFMA.FTZ R61, R58, R56.reuse, -R61 ;  /* 0x000000383a3d7223 */ /* 0x080fe2000001083d */
[----:B------:R-:W-:Y:S01]  /*9eb0*/  FFMA.FTZ R59, R59, R56, R66 ;  /* 0x000000383b3b7223 */ /* 0x000fe20000010042 */
[-C--:B------:R-:W-:Y:S01]  /*9ec0*/  FFMA.FTZ R54, R45, R170.reuse, -R54 ;  /* 0x000000aa2d367223 */ /* 0x080fe20000010836 */
[----:B------:R-:W-:Y:S01]  /*9ed0*/  FFMA.FTZ R168, R47, R170, R168 ;  /* 0x000000aa2fa87223 */ /* 0x000fe200000100a8 */
[-C--:B------:R-:W-:Y:S01]  /*9ee0*/  FFMA.FTZ R63, R42, R55.reuse, -R63 ;  /* 0x000000372a3f7223 */ /* 0x080fe2000001083f */
[----:B------:R-:W-:Y:S01]  /*9ef0*/  FFMA.FTZ R57, R46, R55, R57 ;  /* 0x000000372e397223 */ /* 0x000fe20000010039 */
[----:B------:R-:W-:Y:S01]  /*9f00*/  F2FP.F16.F32.PACK_AB R45, R44, R41 ;  /* 0x000000292c2d723e */ /* 0x000fe200000000ff */
[----:B------:R-:W-:Y:S01]  /*9f10*/  IMAD.MOV.U32 R41, RZ, RZ, R43 ;  /* 0x000000ffff297224 */ /* 0x000fe200078e002b */
[----:B------:R-:W-:Y:S01]  /*9f20*/  F2FP.F16.F32.PACK_AB R47, R70, R67 ;  /* 0x00000043462f723e */ /* 0x000fe200000000ff */
[----:B------:R-:W-:Y:S01]  /*9f30*/  IMAD.MOV.U32 R43, RZ, RZ, R65 ;  /* 0x000000ffff2b7224 */ /* 0x000fe200078e0041 */
[----:B------:R-:W-:-:S02]  /*9f40*/  F2FP.F16.F32.PACK_AB R40, R61, R64 ;  /* 0x000000403d28723e */ /* 0x000fc400000000ff */
[----:B------:R-:W-:Y:S02]  /*9f50*/  F2FP.F16.F32.PACK_AB R44, R59, R62 ;  /* 0x0000003e3b2c723e */ /* 0x000fe400000000ff */
[----:B------:R-:W-:Y:S02]  /*9f60*/  F2FP.F16.F32.PACK_AB R42, R63, R54 ;  /* 0x000000363f2a723e */ /* 0x000fe400000000ff */
[----:B------:R-:W-:-:S07]  /*9f70*/  F2FP.F16.F32.PACK_AB R46, R57, R168 ;  /* 0x000000a8392e723e */ /* 0x000fce00000000ff */
.L_x_6061:
[----:B------:R-:W-:Y:S05]  /*9f80*/  BSYNC B2 ;  /* 0x0000000000027941 */ /* 0x000fea0003800000 */
.L_x_6060:
        /* <DEDUP_REMOVED lines=12> */
.L_x_6059:
[----:B------:R-:W-:Y:S05]  /*a050*/  BSYNC B1 ;  /* 0x0000000000017941 */ /* 0x000fea0003800000 */
.L_x_6058:
[C---:B------:R-:W-:Y:S01]  /*a060*/  ISETP.GE.OR P4, PT, R226.reuse, R4, P0 ;  /* 0x00000004e200720c */ /* 0x040fe20000786670 */
[-C--:B-1234-:R-:W-:Y:S02]  /*a070*/  IMAD R40, R145, R134.reuse, RZ ;  /* 0x0000008691287224 */ /* 0x09efe400078e02ff */
[----:B------:R-:W-:-:S04]  /*a080*/  IMAD.WIDE.U32 R132, R226, R134, R132 ;  /* 0x00000086e2847225 */ /* 0x000fc800078e0084 */
[----:B------:R-:W-:-:S06]  /*a090*/  IMAD R135, R226, R135, R40 ;  /* 0x00000087e2877224 */ /* 0x000fcc00078e0228 */
[----:B------:R-:W-:Y:S05]  /*a0a0*/  @P4 BRA `(.L_x_6028) ;  /* 0x0000001000584947 */ /* 0x000fea0003800000 */
[----:B------:R-:W2:Y:S01]  /*a0b0*/  LDL R41, [R1] ;  /* 0x0000000001297983 */ /* 0x000ea20000100800 */
[----:B------:R-:W1:Y:S03]  /*a0c0*/  LDC.64 R48, c[0x0][0x2d8] ;  /* 0x0000b600ff307b82 */ /* 0x000e660000000a00 */
[----:B------:R-:W3:Y:S04]  /*a0d0*/  LDL R43, [R1+0x40] ;  /* 0x00004000012b7983 */ /* 0x000ee80000100800 */
[----:B------:R-:W4:Y:S01]  /*a0e0*/  LDL R42, [R1+0x68] ;  /* 0x00006800012a7983 */ /* 0x000f220000100800 */
[----:B------:R-:W-:Y:S01]  /*a0f0*/  IMAD.IADD R52, R133, 0x1, R135 ;  /* 0x0000000185347824 */ /* 0x000fe200078e0287 */
[----:B------:R-:W-:Y:S01]  /*a100*/  IADD3 R40, P4, P5, R98, R132, R20 ;  /* 0x0000008462287210 */ /* 0x000fe20007d9e014 */
[----:B------:R-:W-:Y:S01]  /*a110*/  BSSY B1, `(.L_x_6062) ;  /* 0x0000070000017945 */ /* 0x000fe20003800000 */
[----:B--2---:R-:W-:-:S02]  /*a120*/  LOP3.LUT P6, RZ, R41, 0x1, RZ, 0xc0, !PT ;  /* 0x0000000129ff7812 */ /* 0x004fc400078cc0ff */
[----:B------:R-:W-:Y:S02]  /*a130*/  IADD3.X R41, R15, R52, R9, P4, P5 ;  /* 0x000000340f297210 */ /* 0x000fe400027ea409 */
[C---:B-1----:R-:W-:Y:S02]  /*a140*/  LEA R50, P4, R40.reuse, R48, 0x1 ;  /* 0x0000003028327211 */ /* 0x042fe400078808ff */
[----:B------:R-:W-:Y:S02]  /*a150*/  SEL R153, R97, R153, !P6 ;  /* 0x0000009961997207 */ /* 0x000fe40007000000 */
[----:B------:R-:W-:Y:S02]  /*a160*/  LEA.HI.X R51, R40, R49, R41, 0x1, P4 ;  /* 0x0000003128337211 */ /* 0x000fe400020f0c29 */
[----:B------:R-:W-:-:S04]  /*a170*/  SHF.R.S32.HI R40, RZ, 0x1f, R153 ;  /* 0x0000001fff287819 */ /* 0x000fc80000011499 */
[----:B------:R-:W-:-:S04]  /*a180*/  LEA.HI R153, R40, R153, RZ, 0x4 ;  /* 0x0000009928997211 */ /* 0x000fc800078f20ff */
[----:B------:R-:W-:-:S04]  /*a190*/  LEA.HI.SX32 R153, R153, R10, 0x1c ;  /* 0x0000000a99997211 */ /* 0x000fc800078fe2ff */
[----:B------:R-:W-:Y:S01]  /*a1a0*/  SHF.R.S32.HI R40, RZ, 0x1f, R153 ;  /* 0x0000001fff287819 */ /* 0x000fe20000011499 */
[----:B------:R-:W-:-:S03]  /*a1b0*/  IMAD.SHL.U32 R53, R153, 0x8, RZ ;  /* 0x0000000899357824 */ /* 0x000fc600078e00ff */
[----:B------:R-:W-:-:S04]  /*a1c0*/  LEA.HI R40, R40, R153, RZ, 0x3 ;  /* 0x0000009928287211 */ /* 0x000fc800078f18ff */
[----:B------:R-:W-:Y:S02]  /*a1d0*/  SHF.R.S32.HI R41, RZ, 0x3, R40 ;  /* 0x00000003ff297819 */ /* 0x000fe40000011428 */
[----:B---3--:R-:W-:-:S03]  /*a1e0*/  LOP3.LUT R40, R43, 0x38, R53, 0xf8, !PT ;  /* 0x000000382b287812 */ /* 0x008fc600078ef835 */
[----:B----4-:R-:W-:Y:S01]  /*a1f0*/  IMAD R41, R41, 0x2c00, R42 ;  /* 0x00002c0029297824 */ /* 0x010fe200078e022a */
[----:B------:R-:W-:-:S04]  /*a200*/  LOP3.LUT R40, R40, R137, RZ, 0x3c, !PT ;  /* 0x0000008928287212 */ /* 0x000fc800078e3cff */
[----:B------:R-:W-:Y:S01]  /*a210*/  IADD3 R43, R41, R40, RZ ;  /* 0x00000028292b7210 */ /* 0x000fe20007ffe0ff */
[----:B------:R-:W-:-:S04]  /*a220*/  IMAD R41, R220, 0x5800, R147 ;  /* 0x00005800dc297824 */ /* 0x000fc800078e0293 */
[----:B------:R-:W-:Y:S02]  /*a230*/  IMAD R43, R220, 0x5800, R43 ;  /* 0x00005800dc2b7824 */ /* 0x000fe400078e022b */
[--C-:B------:R-:W-:Y:S02]  /*a240*/  IMAD R41, R41, 0x2, R2.reuse ;  /* 0x0000000229297824 */ /* 0x100fe400078e0202 */
[----:B------:R-:W-:-:S04]  /*a250*/  IMAD R44, R43, 0x2, R2 ;  /* 0x000000022b2c7824 */ /* 0x000fc800078e0202 */
[----:B------:R-:W1:Y:S04]  /*a260*/  LDS.128 R40, [R41+0x1e400] ;  /* 0x01e4000029287984 */ /* 0x000e680000000c00 */
[----:B------:R-:W2:Y:S01]  /*a270*/  LDS.128 R44, [R44+0x1e400] ;  /* 0x01e400002c2c7984 */ /* 0x000ea20000000c00 */
[----:B------:R-:W-:Y:S05]  /*a280*/  @P3 BRA `(.L_x_6063) ;  /* 0x0000000400603947 */ /* 0x000fea0003800000 */
[----:B------:R-:W-:Y:S01]  /*a290*/  SHF.R.U32.HI R60, RZ, 0x10, R85 ;  /* 0x00000010ff3c7819 */ /* 0x000fe20000011655 */
[----:B--2---:R-:W-:Y:S01]  /*a2a0*/  IMAD.MOV.U32 R55, RZ, RZ, R44 ;  /* 0x000000ffff377224 */ /* 0x004fe200078e002c */
[----:B------:R-:W-:Y:S01]  /*a2b0*/  MOV R56, R46 ;  /* 0x0000002e00387202 */ /* 0x000fe20000000f00 */
[----:B-1----:R-:W-:Y:S01]  /*a2c0*/  IMAD.MOV.U32 R44, RZ, RZ, R42 ;  /* 0x000000ffff2c7224 */ /* 0x002fe200078e002a */
        /* <DEDUP_REMOVED lines=74> */
[----:B------:R-:W-:-:S02]  /*a770*/  F2FP.F16.F32.PACK_AB R40, R57, R46 ;  /* 0x0000002e3928723e */ /* 0x000fc400000000ff */
[----:B------:R-:W-:Y:S02]  /*a780*/  F2FP.F16.F32.PACK_AB R43, R67, R64 ;  /* 0x00000040432b723e */ /* 0x000fe400000000ff */
[----:B------:R-:W-:Y:S01]  /*a790*/  F2FP.F16.F32.PACK_AB R46, R44, R55 ;  /* 0x000000372c2e723e */ /* 0x000fe200000000ff */
[----:B------:R-:W-:Y:S01]  /*a7a0*/  IMAD.MOV.U32 R44, RZ, RZ, R58 ;  /* 0x000000ffff2c7224 */ /* 0x000fe200078e003a */
[----:B------:R-:W-:Y:S01]  /*a7b0*/  F2FP.F16.F32.PACK_AB R64, R45, R42 ;  /* 0x0000002a2d40723e */ /* 0x000fe200000000ff */
[----:B------:R-:W-:Y:S01]  /*a7c0*/  IMAD.MOV.U32 R45, RZ, RZ, R59 ;  /* 0x000000ffff2d7224 */ /* 0x000fe200078e003b */
[----:B------:R-:W-:Y:S01]  /*a7d0*/  F2FP.F16.F32.PACK_AB R41, R62, R61 ;  /* 0x0000003d3e29723e */ /* 0x000fe200000000ff */
[----:B------:R-:W-:Y:S01]  /*a7e0*/  IMAD.MOV.U32 R42, RZ, RZ, R46 ;  /* 0x000000ffff2a7224 */ /* 0x000fe200078e002e */
[----:B------:R-:W-:Y:S01]  /*a7f0*/  MOV R47, R65 ;  /* 0x00000041002f7202 */ /* 0x000fe20000000f00 */
[----:B------:R-:W-:-:S07]  /*a800*/  IMAD.MOV.U32 R46, RZ, RZ, R64 ;  /* 0x000000ffff2e7224 */ /* 0x000fce00078e0040 */
.L_x_6063:
[----:B------:R-:W-:Y:S05]  /*a810*/  BSYNC B1 ;  /* 0x0000000000017941 */ /* 0x000fea0003800000 */
.L_x_6062:
[----:B------:R-:W-:Y:S01]  /*a820*/  ISETP.GE.AND P3, PT, R53, R152, PT ;  /* 0x000000983500720c */ /* 0x000fe20003f66270 */
[----:B------:R-:W-:Y:S02]  /*a830*/  ULDC.64 UR4, c[0x0][0x208] ;  /* 0x0000820000047ab9 */ /* 0x000fe40000000a00 */
[----:B-1----:R1:W-:Y:S10]  /*a840*/  STG.E.128 desc[UR4][R50.64], R40 ;  /* 0x0000002832007986 */ /* 0x0023f4000c101d04 */
[----:B------:R-:W-:Y:S05]  /*a850*/  @P3 BRA `(.L_x_6028) ;  /* 0x00000008006c3947 */ /* 0x000fea0003800000 */
[--C-:B-1----:R-:W-:Y:S01]  /*a860*/  SHF.R.S32.HI R40, RZ, 0x1f, R53.reuse ;  /* 0x0000001fff287819 */ /* 0x102fe20000011435 */
[----:B------:R-:W-:Y:S01]  /*a870*/  ULDC.64 UR4, c[0x0][0x208] ;  /* 0x0000820000047ab9 */ /* 0x000fe20000000a00 */
[----:B------:R-:W-:-:S04]  /*a880*/  IADD3 R53, P3, P4, R98, R132, R53 ;  /* 0x0000008462357210 */ /* 0x000fc80007c7e035 */
[----:B------:R-:W-:Y:S02]  /*a890*/  IADD3.X R52, R15, R52, R40, P3, P4 ;  /* 0x000000340f347210 */ /* 0x000fe40001fe8428 */
[----:B------:R-:W-:-:S04]  /*a8a0*/  LEA R48, P3, R53, R48, 0x1 ;  /* 0x0000003035307211 */ /* 0x000fc800078608ff */
[----:B------:R-:W-:-:S05]  /*a8b0*/  LEA.HI.X R49, R53, R49, R52, 0x1, P3 ;  /* 0x0000003135317211 */ /* 0x000fca00018f0c34 */
[----:B--2---:R1:W-:Y:S01]  /*a8c0*/  STG.E.128 desc[UR4][R48.64], R44 ;  /* 0x0000002c30007986 */ /* 0x0043e2000c101d04 */
[----:B------:R-:W-:Y:S05]  /*a8d0*/  BRA `(.L_x_6028) ;  /* 0x00000008004c7947 */ /* 0x000fea0003800000 */
.L_x_5971:
[----:B------:R-:W-:-:S04]  /*a8e0*/  ULOP3.LUT UR4, UR60, 0x1, URZ, 0xfc, !UPT ;  /* 0x000000013c047892 */ /* 0x000fc8000f8efc3f */
[----:B------:R-:W-:-:S06]  /*a8f0*/  UISETP.NE.AND UP0, UPT, UR4, 0x3, UPT ;  /* 0x000000030400788c */ /* 0x000fcc000bf05270 */
[----:B------:R-:W-:-:S13]  /*a900*/  PLOP3.LUT P2, PT, PT, PT, UP0, 0x80, 0x0 ;  /* 0x000000000000781c */ /* 0x000fda0003f4f008 */
[----:B------:R-:W-:Y:S05]  /*a910*/  @!P2 BRA `(.L_x_6064) ;  /* 0x000000000004a947 */ /* 0x000fea0003800000 */
[----:B------:R-:W-:Y:S01]  /*a920*/  BPT.TRAP 0x1 ;  /* 0x000000040000795c */ /* 0x000fe20000300000 */
.L_x_6064:
[----:B------:R-:W-:Y:S01]  /*a930*/  IMAD R3, R220, 0x8, R2 ;  /* 0x00000008dc037824 */ /* 0x000fe200078e0202 */
[----:B------:R-:W-:Y:S01]  /*a940*/  SHF.L.U32 R0, R229, 0x1f, RZ ;  /* 0x0000001fe5007819 */ /* 0x000fe200000006ff */
[----:B------:R-:W-:Y:S01]  /*a950*/  IMAD R4, R24, -0xb0, R25 ;  /* 0xffffff5018047824 */ /* 0x000fe200078e0219 */
[----:B------:R-:W-:Y:S01]  /*a960*/  BSSY B1, `(.L_x_6065) ;  /* 0x0000006000017945 */ /* 0x000fe20003800000 */
[----:B------:R-:W-:Y:S01]  /*a970*/  SHF.R.S32.HI R41, RZ, 0x1f, R24 ;  /* 0x0000001fff297819 */ /* 0x000fe20000011418 */
[----:B------:R-:W1:Y:S01]  /*a980*/  SYNCS.PHASECHK.TRANS64.TRYWAIT P3, [R3+URZ+0x34890], R0 ;  /* 0x03489000030075a7 */ /* 0x000e62000806017f */
[----:B------:R-:W-:Y:S01]  /*a990*/  IMAD R40, R39, R24, RZ ;  /* 0x0000001827287224 */ /* 0x000fe200078e02ff */
[----:B------:R-:W-:Y:S01]  /*a9a0*/  VIMNMX R4, R4, 0xb0, PT ;  /* 0x000000b004047848 */ /* 0x000fe20003fe0100 */
[----:B-1----:R-:W-:Y:S06]  /*a9b0*/  @!P3 BRA `(.L_x_6066) ;  /* 0x0000019000fcb947 */ /* 0x002fec0003800000 */
.L_x_6287:
[----:B------:R-:W-:Y:S05]  /*a9c0*/  BSYNC B1 ;  /* 0x0000000000017941 */ /* 0x000fea0003800000 */
.L_x_6065:
[----:B------:R-:W-:Y:S01]  /*a9d0*/  ISETP.GE.AND P3, PT, R22, R4, PT ;  /* 0x000000041600720c */ /* 0x000fe20003f66270 */
[----:B------:R-:W-:Y:S01]  /*a9e0*/  IMAD R41, R41, R158, R40 ;  /* 0x0000009e29297224 */ /* 0x000fe200078e0228 */
[----:B------:R-:W-:Y:S01]  /*a9f0*/  BSSY B1, `(.L_x_6067) ;  /* 0x0000013000017945 */ /* 0x000fe20003800000 */
[----:B------:R-:W-:-:S04]  /*aa00*/  IMAD.WIDE.U32 R48, R158, R24, RZ ;  /* 0x000000189e307225 */ /* 0x000fc800078e00ff */
[----:B------:R-:W-:-:S06]  /*aa10*/  IMAD.IADD R58, R41, 0x1, R49 ;  /* 0x00000001293a7824 */ /* 0x000fcc00078e0231 */
[----:B------:R-:W-:Y:S05]  /*aa20*/  @P3 BRA `(.L_x_6068) ;  /* 0x00000000003c3947 */ /* 0x000fea0003800000 */
[----:B------:R-:W2:Y:S01]  /*aa30*/  @!P0 LDC.64 R50, c[0x0][0x2d8] ;  /* 0x0000b600ff328b82 */ /* 0x000ea20000000a00 */
[----:B------:R-:W3:Y:S01]  /*aa40*/  @!P0 LDS.128 R40, [R5+0x1e400] ;  /* 0x01e4000005288984 */ /* 0x000ee20000000c00 */
[----:B------:R-:W-:Y:S01]  /*aa50*/  @!P0 IADD3 R54, P3, R14, R48, RZ ;  /* 0x000000300e368210 */ /* 0x000fe20007f7e0ff */
[----:B------:R-:W-:Y:S02]  /*aa60*/  ULDC.64 UR4, c[0x0][0x208] ;  /* 0x0000820000047ab9 */ /* 0x000fe40000000a00 */
[----:B0-----:R-:W0:Y:S02]  /*aa70*/  @!P1 LDS.128 R44, [R5+0x23c00] ;  /* 0x023c0000052c9984 */ /* 0x001e240000000c00 */
[----:B------:R-:W-:Y:S01]  /*aa80*/  @!P0 IMAD.X R55, R58, 0x1, R12, P3 ;  /* 0x000000013a378824 */ /* 0x000fe200018e060c */
[----:B------:R-:W4:Y:S01]  /*aa90*/  @!P1 LDC.64 R52, c[0x0][0x2d8] ;  /* 0x0000b600ff349b82 */ /* 0x000f220000000a00 */
[----:B--2---:R-:W-:-:S04]  /*aaa0*/  @!P0 LEA R50, P3, R54, R50, 0x1 ;  /* 0x0000003236328211 */ /* 0x004fc800078608ff */
[----:B------:R-:W-:Y:S02]  /*aab0*/  @!P0 LEA.HI.X R51, R54, R51, R55, 0x1, P3 ;  /* 0x0000003336338211 */ /* 0x000fe400018f0c37 */
[----:B------:R-:W-:-:S05]  /*aac0*/  @!P1 IADD3 R54, P3, R11, R48, RZ ;  /* 0x000000300b369210 */ /* 0x000fca0007f7e0ff */
[----:B------:R-:W-:Y:S01]  /*aad0*/  @!P1 IMAD.X R55, R58, 0x1, R7, P3 ;  /* 0x000000013a379824 */ /* 0x000fe200018e0607 */
[----:B----4-:R-:W-:-:S04]  /*aae0*/  @!P1 LEA R52, P3, R54, R52, 0x1 ;  /* 0x0000003436349211 */ /* 0x010fc800078608ff */
[----:B------:R-:W-:Y:S01]  /*aaf0*/  @!P1 LEA.HI.X R53, R54, R53, R55, 0x1, P3 ;  /* 0x0000003536359211 */ /* 0x000fe200018f0c37 */
[----:B---3--:R2:W-:Y:S04]  /*ab00*/  @!P0 STG.E.128 desc[UR4][R50.64], R40 ;  /* 0x0000002832008986 */ /* 0x0085e8000c101d04 */
[----:B0-----:R2:W-:Y:S04]  /*ab10*/  @!P1 STG.E.128 desc[UR4][R52.64], R44 ;  /* 0x0000002c34009986 */ /* 0x0015e8000c101d04 */
.L_x_6068:
[----:B------:R-:W-:Y:S05]  /*ab20*/  BSYNC B1 ;  /* 0x0000000000017941 */ /* 0x000fea0003800000 */
.L_x_6067:
[----:B------:R-:W-:Y:S01]  /*ab30*/  ISETP.GE.AND P3, PT, R223, R4, PT ;  /* 0x00000004df00720c */ /* 0x000fe20003f66270 */
[----:B------:R-:W-:-:S12]  /*ab40*/  BSSY B1, `(.L_x_6069) ;  /* 0x0000013000017945 */ /* 0x000fd80003800000 */
[----:B------:R-:W-:Y:S05]  /*ab50*/  @P3 BRA `(.L_x_6070) ;  /* 0x0000000000443947 */ /* 0x000fea0003800000 */
[----:B--2---:R-:W2:Y:S01]  /*ab60*/  @!P0 LDC.64 R50, c[0x0][0x2d8] ;  /* 0x0000b600ff328b82 */ /* 0x004ea20000000a00 */
[----:B------:R-:W3:Y:S01]  /*ab70*/  @!P0 LDS.128 R40, [R5+0x1f400] ;  /* 0x01f4000005288984 */ /* 0x000ee20000000c00 */
[----:B------:R-:W-:Y:S01]  /*ab80*/  IADD3 R56, P3, R114, R48, RZ ;  /* 0x0000003072387210 */ /* 0x000fe20007f7e0ff */
[----:B------:R-:W-:Y:S02]  /*ab90*/  ULDC.64 UR4, c[0x0][0x208] ;  /* 0x0000820000047ab9 */ /* 0x000fe40000000a00 */
[----:B0-----:R-:W0:Y:S01]  /*aba0*/  @!P1 LDS.128 R44, [R5+0x24c00] ;  /* 0x024c0000052c9984 */ /* 0x001e220000000c00 */
[----:B------:R-:W-:Y:S02]  /*abb0*/  IADD3.X R57, R58, R115, RZ, P3, !PT ;  /* 0x000000733a397210 */ /* 0x000fe40001ffe4ff */
[----:B------:R-:W4:Y:S01]  /*abc0*/  @!P1 LDC.64 R52, c[0x0][0x2d8] ;  /* 0x0000b600ff349b82 */ /* 0x000f220000000a00 */
[----:B------:R-:W-:-:S05]  /*abd0*/  @!P0 IADD3 R54, P3, R56, R14, RZ ;  /* 0x0000000e38368210 */ /* 0x000fca0007f7e0ff */
[----:B------:R-:W-:Y:S01]  /*abe0*/  @!P0 IMAD.X R55, R57, 0x1, R12, P3 ;  /* 0x0000000139378824 */ /* 0x000fe200018e060c */
        /* <DEDUP_REMOVED lines=8> */
.L_x_6070:
[----:B------:R-:W-:Y:S05]  /*ac70*/  BSYNC B1 ;  /* 0x0000000000017941 */ /* 0x000fea0003800000 */
.L_x_6069:
[----:B------:R-:W-:Y:S01]  /*ac80*/  ISETP.GE.AND P3, PT, R222, R4, PT ;  /* 0x00000004de00720c */ /* 0x000fe20003f66270 */
[----:B------:R-:W-:-:S12]  /*ac90*/  BSSY B1, `(.L_x_6071) ;  /* 0x0000013000017945 */ /* 0x000fd80003800000 */
[----:B------:R-:W-:Y:S05]  /*aca0*/  @P3 BRA `(.L_x_6072) ;  /* 0x0000000000443947 */ /* 0x000fea0003800000 */
[----:B--23--:R-:W2:Y:S01]  /*acb0*/  @!P0 LDC.64 R50, c[0x0][0x2d8] ;  /* 0x0000b600ff328b82 */ /* 0x00cea20000000a00 */
[----:B------:R-:W3:Y:S01]  /*acc0*/  @!P0 LDS.128 R40, [R5+0x20400] ;  /* 0x0204000005288984 */ /* 0x000ee20000000c00 */
[----:B------:R-:W-:Y:S01]  /*acd0*/  LEA R56, P3, R96, R48, 0x6 ;  /* 0x0000003060387211 */ /* 0x000fe200078630ff */
[----:B------:R-:W-:Y:S02]  /*ace0*/  ULDC.64 UR4, c[0x0][0x208] ;  /* 0x0000820000047ab9 */ /* 0x000fe40000000a00 */
[----:B0-----:R-:W0:Y:S02]  /*acf0*/  @!P1 LDS.128 R44, [R5+0x25c00] ;  /* 0x025c0000052c9984 */ /* 0x001e240000000c00 */
[----:B------:R-:W-:Y:S01]  /*ad00*/  IMAD.X R57, R58, 0x1, R144, P3 ;  /* 0x000000013a397824 */ /* 0x000fe200018e0690 */
[----:B------:R-:W4:Y:S01]  /*ad10*/  @!P1 LDC.64 R52, c[0x0][0x2d8] ;  /* 0x0000b600ff349b82 */ /* 0x000f220000000a00 */
[----:B------:R-:W-:-:S05]  /*ad20*/  @!P0 IADD3 R54, P3, R56, R14, RZ ;  /* 0x0000000e38368210 */ /* 0x000fca0007f7e0ff */
[----:B------:R-:W-:Y:S01]  /*ad30*/  @!P0 IMAD.X R55, R57, 0x1, R12, P3 ;  /* 0x0000000139378824 */ /* 0x000fe200018e060c */
[----:B--2---:R-:W-:-:S04]  /*ad40*/  @!P0 LEA R50, P3, R54, R50, 0x1 ;  /* 0x0000003236328211 */ /* 0x004fc800078608ff */
[----:B------:R-:W-:Y:S02]  /*ad50*/  @!P0 LEA.HI.X R51, R54, R51, R55, 0x1, P3 ;  /* 0x0000003336338211 */ /* 0x000fe400018f0c37 */
[----:B------:R-:W-:-:S04]  /*ad60*/  @!P1 IADD3 R54, P3, R56, R11, RZ ;  /* 0x0000000b38369210 */ /* 0x000fc80007f7e0ff */
[----:B------:R-:W-:Y:S02]  /*ad70*/  @!P1 IADD3.X R55, R57, R7, RZ, P3, !PT ;  /* 0x0000000739379210 */ /* 0x000fe40001ffe4ff */
[----:B----4-:R-:W-:-:S04]  /*ad80*/  @!P1 LEA R52, P3, R54, R52, 0x1 ;  /* 0x0000003436349211 */ /* 0x010fc800078608ff */
[----:B------:R-:W-:Y:S01]  /*ad90*/  @!P1 LEA.HI.X R53, R54, R53, R55, 0x1, P3 ;  /* 0x0000003536359211 */ /* 0x000fe200018f0c37 */
[----:B---3--:R4:W-:Y:S04]  /*ada0*/  @!P0 STG.E.128 desc[UR4][R50.64], R40 ;  /* 0x0000002832008986 */ /* 0x0089e8000c101d04 */
[----:B0-----:R4:W-:Y:S04]  /*adb0*/  @!P1 STG.E.128 desc[UR4][R52.64], R44 ;  /* 0x0000002c34009986 */ /* 0x0019e8000c101d04 */
.L_x_6072:
[----:B------:R-:W-:Y:S05]  /*adc0*/  BSYNC B1 ;  /* 0x0000000000017941 */ /* 0x000fea0003800000 */
.L_x_6071:
[----:B------:R-:W-:Y:S01]  /*add0*/  ISETP.GE.AND P3, PT, R224, R4, PT ;  /* 0x00000004e000720c */ /* 0x000fe20003f66270 */
[----:B------:R-:W-:-:S12]  /*ade0*/  BSSY B1, `(.L_x_6073) ;  /* 0x0000017000017945 */ /* 0x000fd80003800000 */
[----:B------:R-:W-:Y:S05]  /*adf0*/  @P3 BRA `(.L_x_6074) ;  /* 0x0000000000543947 */ /* 0x000fea0003800000 */
[----:B------:R-:W5:Y:S01]  /*ae00*/  LDC.64 R54, c[0x0][0x2f0] ;  /* 0x0000bc00ff367b82 */ /* 0x000f620000000a00 */
[----:B--234-:R-:W2:Y:S01]  /*ae10*/  @!P0 LDS.128 R40, [R5+0x21400] ;  /* 0x0214000005288984 */ /* 0x01cea20000000c00 */
[----:B------:R-:W-:Y:S01]  /*ae20*/  IMAD.MOV.U32 R56, RZ, RZ, R48 ;  /* 0x000000ffff387224 */ /* 0x000fe200078e0030 */
[----:B------:R-:W-:Y:S01]  /*ae30*/  ULDC.64 UR4, c[0x0][0x208] ;  /* 0x0000820000047ab9 */ /* 0x000fe20000000a00 */
[----:B------:R-:W-:Y:S01]  /*ae40*/  IMAD.MOV.U32 R57, RZ, RZ, R58 ;  /* 0x000000ffff397224 */ /* 0x000fe200078e003a */
[----:B0-----:R-:W0:Y:S03]  /*ae50*/  @!P1 LDS.128 R44, [R5+0x26c00] ;  /* 0x026c0000052c9984 */ /* 0x001e260000000c00 */
[----:B------:R-:W3:Y:S08]  /*ae60*/  @!P0 LDC.64 R50, c[0x0][0x2d8] ;  /* 0x0000b600ff328b82 */ /* 0x000ef00000000a00 */
[----:B------:R-:W4:Y:S01]  /*ae70*/  @!P1 LDC.64 R52, c[0x0][0x2d8] ;  /* 0x0000b600ff349b82 */ /* 0x000f220000000a00 */
[----:B-----5:R-:W-:-:S04]  /*ae80*/  IMAD.WIDE.U32 R56, R54, 0x60, R56 ;  /* 0x0000006036387825 */ /* 0x020fc800078e0038 */
[----:B------:R-:W-:Y:S01]  /*ae90*/  IMAD R55, R55, 0x60, RZ ;  /* 0x0000006037377824 */ /* 0x000fe200078e02ff */
[----:B------:R-:W-:-:S03]  /*aea0*/  @!P0 IADD3 R54, P3, R14, R56, RZ ;  /* 0x000000380e368210 */ /* 0x000fc60007f7e0ff */
[----:B------:R-:W-:-:S04]  /*aeb0*/  IMAD.IADD R57, R57, 0x1, R55 ;  /* 0x0000000139397824 */ /* 0x000fc800078e0237 */
[----:B------:R-:W-:Y:S01]  /*aec0*/  @!P0 IMAD.X R55, R57, 0x1, R12, P3 ;  /* 0x0000000139378824 */ /* 0x000fe200018e060c */
[----:B---3--:R-:W-:-:S04]  /*aed0*/  @!P0 LEA R50, P3, R54, R50, 0x1 ;  /* 0x0000003236328211 */ /* 0x008fc800078608ff */
[----:B------:R-:W-:Y:S02]  /*aee0*/  @!P0 LEA.HI.X R51, R54, R51, R55, 0x1, P3 ;  /* 0x0000003336338211 */ /* 0x000fe400018f0c37 */
[----:B------:R-:W-:-:S03]  /*aef0*/  @!P1 IADD3 R56, P3, R11, R56, RZ ;  /* 0x000000380b389210 */ /* 0x000fc60007f7e0ff */
[----:B--2---:R2:W-:Y:S01]  /*af00*/  @!P0 STG.E.128 desc[UR4][R50.64], R40 ;  /* 0x0000002832008986 */ /* 0x0045e2000c101d04 */
[----:B------:R-:W-:Y:S02]  /*af10*/  @!P1 IADD3.X R54, R57, R7, RZ, P3, !PT ;  /* 0x0000000739369210 */ /* 0x000fe40001ffe4ff */
[----:B----4-:R-:W-:-:S04]  /*af20*/  @!P1 LEA R52, P3, R56, R52, 0x1 ;  /* 0x0000003438349211 */ /* 0x010fc800078608ff */
[----:B------:R-:W-:-:S05]  /*af30*/  @!P1 LEA.HI.X R53, R56, R53, R54, 0x1, P3 ;  /* 0x0000003538359211 */ /* 0x000fca00018f0c36 */
[----:B0-----:R2:W-:Y:S04]  /*af40*/  @!P1 STG.E.128 desc[UR4][R52.64], R44 ;  /* 0x0000002c34009986 */ /* 0x0015e8000c101d04 */
.L_x_6074:
[----:B------:R-:W-:Y:S05]  /*af50*/  BSYNC B1 ;  /* 0x0000000000017941 */ /* 0x000fea0003800000 */
.L_x_6073:
[----:B------:R-:W-:Y:S01]  /*af60*/  ISETP.GE.AND P3, PT, R225, R4, PT ;  /* 0x00000004e100720c */ /* 0x000fe20003f66270 */
[----:B------:R-:W-:-:S12]  /*af70*/  BSSY B1, `(.L_x_6075) ;  /* 0x0000013000017945 */ /* 0x000fd80003800000 */
[----:B------:R-:W-:Y:S05]  /*af80*/  @P3 BRA `(.L_x_6076) ;  /* 0x0000000000443947 */ /* 0x000fea0003800000 */
[----:B--234-:R-:W2:Y:S01]  /*af90*/  @!P0 LDC.64 R50, c[0x0][0x2d8] ;  /* 0x0000b600ff328b82 */ /* 0x01cea20000000a00 */
        /* <DEDUP_REMOVED lines=16> */
.L_x_6076:
[----:B------:R-:W-:Y:S05]  /*b0a0*/  BSYNC B1 ;  /* 0x0000000000017941 */ /* 0x000fea0003800000 */
.L_x_6075:
[----:B------:R-:W-:-:S13]  /*b0b0*/  ISETP.GE.AND P3, PT, R226, R4, PT ;  /* 0x00000004e200720c */ /* 0x000fda0003f66270 */
[----:B------:R-:W-:Y:S05]  /*b0c0*/  @P3 BRA `(.L_x_6028) ;  /* 0x0000000000503947 */ /* 0x000fea0003800000 */
[----:B------:R-:W5:Y:S01]  /*b0d0*/  LDC.64 R54, c[0x0][0x2f0] ;  /* 0x0000bc00ff367b82 */ /* 0x000f620000000a00 */
[----:B--234-:R-:W2:Y:S01]  /*b0e0*/  @!P0 LDS.128 R40, [R5+0x23400] ;  /* 0x0234000005288984 */ /* 0x01cea20000000c00 */
[----:B------:R-:W-:Y:S01]  /*b0f0*/  IMAD.MOV.U32 R49, RZ, RZ, R58 ;  /* 0x000000ffff317224 */ /* 0x000fe200078e003a */
[----:B------:R-:W-:Y:S02]  /*b100*/  ULDC.64 UR4, c[0x0][0x208] ;  /* 0x0000820000047ab9 */ /* 0x000fe40000000a00 */
[----:B0-----:R-:W0:Y:S03]  /*b110*/  @!P1 LDS.128 R44, [R5+0x28c00] ;  /* 0x028c0000052c9984 */ /* 0x001e260000000c00 */
[----:B------:R-:W3:Y:S08]  /*b120*/  @!P0 LDC.64 R50, c[0x0][0x2d8] ;  /* 0x0000b600ff328b82 */ /* 0x000ef00000000a00 */
[----:B------:R-:W4:Y:S01]  /*b130*/  @!P1 LDC.64 R52, c[0x0][0x2d8] ;  /* 0x0000b600ff349b82 */ /* 0x000f220000000a00 */
[----:B-----5:R-:W-:-:S04]  /*b140*/  IMAD.WIDE.U32 R48, R54, 0xa0, R48 ;  /* 0x000000a036307825 */ /* 0x020fc800078e0030 */
[----:B------:R-:W-:-:S05]  /*b150*/  IMAD R55, R55, 0xa0, RZ ;  /* 0x000000a037377824 */ /* 0x000fca00078e02ff */
[----:B------:R-:W-:Y:S02]  /*b160*/  IADD3 R55, R49, R55, RZ ;  /* 0x0000003731377210 */ /* 0x000fe40007ffe0ff */
[----:B------:R-:W-:-:S05]  /*b170*/  @!P0 IADD3 R49, P3, R14, R48, RZ ;  /* 0x000000300e318210 */ /* 0x000fca0007f7e0ff */
[----:B------:R-:W-:Y:S01]  /*b180*/  @!P0 IMAD.X R54, R55, 0x1, R12, P3 ;  /* 0x0000000137368824 */ /* 0x000fe200018e060c */
[----:B---3--:R-:W-:-:S04]  /*b190*/  @!P0 LEA R50, P3, R49, R50, 0x1 ;  /* 0x0000003231328211 */ /* 0x008fc800078608ff */
[----:B------:R-:W-:Y:S02]  /*b1a0*/  @!P0 LEA.HI.X R51, R49, R51, R54, 0x1, P3 ;  /* 0x0000003331338211 */ /* 0x000fe400018f0c36 */
[----:B------:R-:W-:-:S03]  /*b1b0*/  @!P1 IADD3 R48, P3, R11, R48, RZ ;  /* 0x000000300b309210 */ /* 0x000fc60007f7e0ff */
[----:B--2---:R2:W-:Y:S02]  /*b1c0*/  @!P0 STG.E.128 desc[UR4][R50.64], R40 ;  /* 0x0000002832008986 */ /* 0x0045e4000c101d04 */
[----:B------:R-:W-:Y:S01]  /*b1d0*/  @!P1 IMAD.X R49, R55, 0x1, R7, P3 ;  /* 0x0000000137319824 */ /* 0x000fe200018e0607 */
[----:B----4-:R-:W-:-:S04]  /*b1e0*/  @!P1 LEA R52, P3, R48, R52, 0x1 ;  /* 0x0000003430349211 */ /* 0x010fc800078608ff */
[----:B------:R-:W-:-:S05]  /*b1f0*/  @!P1 LEA.HI.X R53, R48, R53, R49, 0x1, P3 ;  /* 0x0000003530359211 */ /* 0x000fca00018f0c31 */
[----:B0-----:R2:W-:Y:S04]  /*b200*/  @!P1 STG.E.128 desc[UR4][R52.64], R44 ;  /* 0x0000002c34009986 */ /* 0x0015e8000c101d04 */
.L_x_6028:
[----:B------:R-:W-:Y:S05]  /*b210*/  BSYNC B0 ;  /* 0x0000000000007941 */ /* 0x000fea0003800000 */
.L_x_5970:
        /* <DEDUP_REMOVED lines=17> */
.L_x_6078:
[----:B------:R-:W-:Y:S05]  /*b330*/  BSYNC B0 ;  /* 0x0000000000007941 */ /* 0x000fea0003800000 */
.L_x_6077:
[----:B------:R-:W2:Y:S01]  /*b340*/  SYNCS.PHASECHK.TRANS64.TRYWAIT P2, [R3+URZ+0x348b0], R0 ;  /* 0x0348b000030075a7 */ /* 0x000ea2000804017f */
[----:B------:R-:W-:Y:S01]  /*b350*/  ULDC UR61, c[0x0][0x2e4] ;  /* 0x0000b900003d7ab9 */ /* 0x000fe20000000800 */
[----:B------:R-:W-:Y:S01]  /*b360*/  ULDC.64 UR38, c[0x0][0x318] ;  /* 0x0000c60000267ab9 */ /* 0x000fe20000000a00 */
[----:B------:R-:W-:Y:S01]  /*b370*/  ULDC.64 UR36, c[0x0][0x308] ;  /* 0x0000c20000247ab9 */ /* 0x000fe20000000a00 */
[----:B------:R-:W-:Y:S04]  /*b380*/  BSSY B0, `(.L_x_6079) ;  /* 0x0000002000007945 */ /* 0x000fe80003800000 */
[----:B--2---:R-:W-:Y:S05]  /*b390*/  @!P2 BRA `(.L_x_6080) ;  /* 0x000001880098a947 */ /* 0x004fea0003800000 */
.L_x_6288:
[----:B------:R-:W-:Y:S05]  /*b3a0*/  BSYNC B0 ;  /* 0x0000000000007941 */ /* 0x000fea0003800000 */
.L_x_6079:
[----:B------:R-:W-:Y:S01]  /*b3b0*/  ISETP.GE.AND P2, PT, R22, R4, PT ;  /* 0x000000041600720c */ /* 0x000fe20003f46270 */
[----:B------:R-:W-:Y:S01]  /*b3c0*/  BSSY B0, `(.L_x_6081) ;  /* 0x0000012000007945 */ /* 0x000fe20003800000 */
[----:B------:R-:W-:-:S11]  /*b3d0*/  IMAD.WIDE R44, R24, 0xb0, R122 ;  /* 0x000000b0182c7825 */ /* 0x000fd600078e027a */
[----:B------:R-:W-:Y:S05]  /*b3e0*/  @P2 BRA `(.L_x_6082) ;  /* 0x00000000003c2947 */ /* 0x000fea0003800000 */
[----:B------:R-:W-:Y:S01]  /*b3f0*/  MOV R41, R6 ;  /* 0x0000000600297202 */ /* 0x000fe20000000f00 */
[----:B------:R-:W-:Y:S01]  /*b400*/  IMAD R43, R45, UR38, RZ ;  /* 0x000000262d2b7c24 */ /* 0x000fe2000f8e02ff */
[----:B------:R-:W-:Y:S01]  /*b410*/  ULDC.64 UR4, c[0x0][0x208] ;  /* 0x0000820000047ab9 */ /* 0x000fe20000000a00 */
[----:B-1----:R-:W-:Y:S02]  /*b420*/  IMAD.MOV.U32 R40, RZ, RZ, R100 ;  /* 0x000000ffff287224 */ /* 0x002fe400078e0064 */
[C---:B------:R-:W-:Y:S02]  /*b430*/  IMAD R43, R44.reuse, UR39, R43 ;  /* 0x000000272c2b7c24 */ /* 0x040fe4000f8e022b */
[----:B------:R-:W-:-:S04]  /*b440*/  IMAD.WIDE.U32 R40, R44, UR38, R40 ;  /* 0x000000262c287c25 */ /* 0x000fc8000f8e0028 */
[----:B------:R-:W-:Y:S01]  /*b450*/  IMAD.IADD R41, R41, 0x1, R43 ;  /* 0x0000000129297824 */ /* 0x000fe200078e022b */
[----:B0-----:R-:W-:-:S04]  /*b460*/  LEA R46, P2, R40, UR36, 0x1 ;  /* 0x00000024282e7c11 */ /* 0x001fc8000f8408ff */
[----:B------:R-:W-:Y:S02]  /*b470*/  LEA.HI.X R47, R40, UR37, R41, 0x1, P2 ;  /* 0x00000025282f7c11 */ /* 0x000fe400090f0c29 */
[----:B------:R-:W-:-:S13]  /*b480*/  ISETP.GE.AND P2, PT, R16, UR61, PT ;  /* 0x0000003d10007c0c */ /* 0x000fda000bf46270 */
[----:B------:R-:W0:Y:S04]  /*b490*/  @!P2 LDS.128 R40, [R5+0x400] ;  /* 0x000400000528a984 */ /* 0x000e280000000c00 */
[----:B0-----:R-:W-:Y:S01]  /*b4a0*/  @!P2 STG.E.128 desc[UR4][R46.64], R40 ;  /* 0x000000282e00a986 */ /* 0x001fe2000c101d04 */
[----:B------:R-:W-:-:S13]  /*b4b0*/  ISETP.GE.AND P2, PT, R227, UR61, PT ;  /* 0x0000003de3007c0c */ /* 0x000fda000bf46270 */
[----:B------:R-:W0:Y:S04]  /*b4c0*/  @!P2 LDS.128 R40, [R5+0x5c00] ;  /* 0x005c00000528a984 */ /* 0x000e280000000c00 */
[----:B0-----:R3:W-:Y:S02]  /*b4d0*/  @!P2 STG.E.128 desc[UR4][R46.64+0x80], R40 ;  /* 0x000080282e00a986 */ /* 0x0017e4000c101d04 */
.L_x_6082:
[----:B------:R-:W-:Y:S05]  /*b4e0*/  BSYNC B0 ;  /* 0x0000000000007941 */ /* 0x000fea0003800000 */
.L_x_6081:
[----:B------:R-:W-:Y:S01]  /*b4f0*/  ISETP.GE.AND P2, PT, R223, R4, PT ;  /* 0x00000004df00720c */ /* 0x000fe20003f46270 */
[----:B------:R-:W-:-:S12]  /*b500*/  BSSY B0, `(.L_x_6083) ;  /* 0x0000013000007945 */ /* 0x000fd80003800000 */
[----:B------:R-:W-:Y:S05]  /*b510*/  @P2 BRA `(.L_x_6084) ;  /* 0x0000000000442947 */ /* 0x000fea0003800000 */
[----:B---3--:R-:W-:Y:S01]  /*b520*/  IADD3 R43, P2, R44, 0x20, RZ ;  /* 0x000000202c2b7810 */ /* 0x008fe20007f5e0ff */
[----:B-1----:R-:W-:Y:S01]  /*b530*/  IMAD.MOV.U32 R40, RZ, RZ, R100 ;  /* 0x000000ffff287224 */ /* 0x002fe200078e0064 */
[----:B------:R-:W-:Y:S01]  /*b540*/  ULDC.64 UR4, c[0x0][0x208] ;  /* 0x0000820000047ab9 */ /* 0x000fe20000000a00 */
[----:B------:R-:W-:Y:S02]  /*b550*/  IMAD.MOV.U32 R41, RZ, RZ, R6 ;  /* 0x000000ffff297224 */ /* 0x000fe400078e0006 */
[----:B0-2---:R-:W-:Y:S02]  /*b560*/  IMAD.X R0, RZ, RZ, R45, P2 ;  /* 0x000000ffff007224 */ /* 0x005fe400010e062d */
[----:B------:R-:W-:-:S04]  /*b570*/  IMAD.WIDE.U32 R40, R43, UR38, R40 ;  /* 0x000000262b287c25 */ /* 0x000fc8000f8e0028 */
[----:B------:R-:W-:Y:S01]  /*b580*/  IMAD R0, R0, UR38, RZ ;  /* 0x0000002600007c24 */ /* 0x000fe2000f8e02ff */
[----:B------:R-:W-:-:S03]  /*b590*/  LEA R46, P2, R40, UR36, 0x1 ;  /* 0x00000024282e7c11 */ /* 0x000fc6000f8408ff */
[----:B------:R-:W-:-:S05]  /*b5a0*/  IMAD R43, R43, UR39, R0 ;  /* 0x000000272b2b7c24 */ /* 0x000fca000f8e0200 */
[----:B------:R-:W-:-:S04]  /*b5b0*/  IADD3 R41, R41, R43, RZ ;  /* 0x0000002b29297210 */ /* 0x000fc80007ffe0ff */
[----:B------:R-:W-:Y:S02]  /*b5c0*/  LEA.HI.X R47, R40, UR37, R41, 0x1, P2 ;  /* 0x00000025282f7c11 */ /* 0x000fe400090f0c29 */
[----:B------:R-:W-:-:S13]  /*b5d0*/  ISETP.GE.AND P2, PT, R16, UR61, PT ;  /* 0x0000003d10007c0c */ /* 0x000fda000bf46270 */
[----:B------:R-:W0:Y:S04]  /*b5e0*/  @!P2 LDS.128 R40, [R5+0x1400] ;  /* 0x001400000528a984 */ /* 0x000e280000000c00 */
[----:B0-----:R-:W-:Y:S01]  /*b5f0*/  @!P2 STG.E.128 desc[UR4][R46.64], R40 ;  /* 0x000000282e00a986 */ /* 0x001fe2000c101d04 */
[----:B------:R-:W-:-:S13]  /*b600*/  ISETP.GE.AND P2, PT, R227, UR61, PT ;  /* 0x0000003de3007c0c */ /* 0x000fda000bf46270 */
[----:B------:R-:W0:Y:S04]  /*b610*/  @!P2 LDS.128 R40, [R5+0x6c00] ;  /* 0x006c00000528a984 */ /* 0x000e280000000c00 */
[----:B0-----:R4:W-:Y:S02]  /*b620*/  @!P2 STG.E.128 desc[UR4][R46.64+0x80], R40 ;  /* 0x000080282e00a986 */ /* 0x0019e4000c101d04 */
.L_x_6084:
[----:B------:R-:W-:Y:S05]  /*b630*/  BSYNC B0 ;  /* 0x0000000000007941 */ /* 0x000fea0003800000 */
.L_x_6083:
[----:B------:R-:W-:Y:S01]  /*b640*/  ISETP.GE.AND P2, PT, R222, R4, PT ;  /* 0x00000004de00720c */ /* 0x000fe20003f46270 */
[----:B------:R-:W-:-:S12]  /*b650*/  BSSY B0, `(.L_x_6085) ;  /* 0x0000013000007945 */ /* 0x000fd80003800000 */
[----:B------:R-:W-:Y:S05]  /*b660*/  @P2 BRA `(.L_x_6086) ;  /* 0x0000000000442947 */ /* 0x000fea0003800000 */
[----:B---34-:R-:W-:Y:S01]  /*b670*/  IADD3 R43, P2, R44, 0x40, RZ ;  /* 0x000000402c2b7810 */ /* 0x018fe20007f5e0ff */
[----:B-1----:R-:W-:Y:S01]  /*b680*/  IMAD.MOV.U32 R40, RZ, RZ, R100 ;  /* 0x000000ffff287224 */ /* 0x002fe200078e0064 */
[----:B------:R-:W-:Y:S01]  /*b690*/  ULDC.64 UR4, c[0x0][0x208] ;  /* 0x0000820000047ab9 */ /* 0x000fe20000000a00 */
[----:B------:R-:W-:Y:S02]  /*b6a0*/  IMAD.MOV.U32 R41, RZ, RZ, R6 ;  /* 0x000000ffff297224 */ /* 0x000fe400078e0006 */
[----:B0-2---:R-:W-:Y:S02]  /*b6b0*/  IMAD.X R0, RZ, RZ, R45, P2 ;  /* 0x000000ffff007224 */ /* 0x005fe400010e062d */
[----:B------:R-:W-:-:S04]  /*b6c0*/  IMAD.WIDE.U32 R40, R43, UR38, R40 ;  /* 0x000000262b287c25 */ /* 0x000fc8000f8e0028 */
[----:B------:R-:W-:Y:S01]  /*b6d0*/  IMAD R0, R0, UR38, RZ ;  /* 0x0000002600007c24 */ /* 0x000fe2000f8e02ff */
[----:B------:R-:W-:-:S03]  /*b6e0*/  LEA R46, P2, R40, UR36, 0x1 ;  /* 0x00000024282e7c11 */ /* 0x000fc6000f8408ff */
[----:B------:R-:W-:-:S04]  /*b6f0*/  IMAD R43, R43, UR39, R0 ;  /* 0x000000272b2b7c24 */ /* 0x000fc8000f8e0200 */
[----:B------:R-:W-:-:S05]  /*b700*/  IMAD.IADD R41, R41, 0x1, R43 ;  /* 0x0000000129297824 */ /* 0x000fca00078e022b */
[----:B------:R-:W-:Y:S02]  /*b710*/  LEA.HI.X R47, R40, UR37, R41, 0x1, P2 ;  /* 0x00000025282f7c11 */ /* 0x000fe400090f0c29 */
[----:B------:R-:W-:-:S13]  /*b720*/  ISETP.GE.AND P2, PT, R16, UR61, PT ;  /* 0x0000003d10007c0c */ /* 0x000fda000bf46270 */
[----:B------:R-:W0:Y:S04]  /*b730*/  @!P2 LDS.128 R40, [R5+0x2400] ;  /* 0x002400000528a984 */ /* 0x000e280000000c00 */
[----:B0-----:R-:W-:Y:S01]  /*b740*/  @!P2 STG.E.128 desc[UR4][R46.64], R40 ;  /* 0x000000282e00a986 */ /* 0x001fe2000c101d04 */
[----:B------:R-:W-:-:S13]  /*b750*/  ISETP.GE.AND P2, PT, R227, UR61, PT ;  /* 0x0000003de3007c0c */ /* 0x000fda000bf46270 */
[----:B------:R-:W0:Y:S04]  /*b760*/  @!P2 LDS.128 R40, [R5+0x7c00] ;  /* 0x007c00000528a984 */ /* 0x000e280000000c00 */
[----:B0-----:R0:W-:Y:S02]  /*b770*/  @!P2 STG.E.128 desc[UR4][R46.64+0x80], R40 ;  /* 0x000080282e00a986 */ /* 0x0011e4000c101d04 */
.L_x_6086:
[----:B------:R-:W-:Y:S05]  /*b780*/  BSYNC B0 ;  /* 0x0000000000007941 */ /* 0x000fea0003800000 */
.L_x_6085:
[----:B------:R-:W-:Y:S01]  /*b790*/  ISETP.GE.AND P2, PT, R224, R4, PT ;  /* 0x00000004e000720c */ /* 0x000fe20003f46270 */
[----:B------:R-:W-:-:S12]  /*b7a0*/  BSSY B0, `(.L_x_6087) ;  /* 0x0000013000007945 */ /* 0x000fd80003800000 */
[----:B------:R-:W-:Y:S05]  /*b7b0*/  @P2 BRA `(.L_x_6088) ;  /* 0x0000000000442947 */ /* 0x000fea0003800000 */
[----:B0--34-:R-:W-:Y:S01]  /*b7c0*/  IADD3 R43, P2, R44, 0x60, RZ ;  /* 0x000000602c2b7810 */ /* 0x019fe20007f5e0ff */
[----:B-1----:R-:W-:Y:S01]  /*b7d0*/  IMAD.MOV.U32 R40, RZ, RZ, R100 ;  /* 0x000000ffff287224 */ /* 0x002fe200078e0064 */
[----:B------:R-:W-:Y:S01]  /*b7e0*/  ULDC.64 UR4, c[0x0][0x208] ;  /* 0x0000820000047ab9 */ /* 0x000fe20000000a00 */
[----:B------:R-:W-:Y:S01]  /*b7f0*/  IMAD.MOV.U32 R41, RZ, RZ, R6 ;  /* 0x000000ffff297224 */ /* 0x000fe200078e0006 */
[----:B--2---:R-:W-:Y:S01]  /*b800*/  IADD3.X R0, RZ, R45, RZ, P2, !PT ;  /* 0x0000002dff007210 */ /* 0x004fe200017fe4ff */
        /* <DEDUP_REMOVED lines=12> */
.L_x_6088:
[----:B------:R-:W-:Y:S05]  /*b8d0*/  BSYNC B0 ;  /* 0x0000000000007941 */ /* 0x000fea0003800000 */
.L_x_6087:
[----:B------:R-:W-:Y:S01]  /*b8e0*/  ISETP.GE.AND P2, PT, R225, R4, PT ;  /* 0x00000004e100720c */ /* 0x000fe20003f46270 */
[----:B------:R-:W-:-:S12]  /*b8f0*/  BSSY B0, `(.L_x_6089) ;  /* 0x0000013000007945 */ /* 0x000fd80003800000 */
[----:B------:R-:W-:Y:S05]  /*b900*/  @P2 BRA `(.L_x_6090) ;  /* 0x0000000000442947 */ /* 0x000fea0003800000 */
[----:B0--34-:R-:W-:Y:S01]  /*b910*/  IADD3 R43, P2, R44, 0x80, RZ ;  /* 0x000000802c2b7810 */ /* 0x019fe20007f5e0ff */
[----:B------:R-:W-:Y:S01]  /*b920*/  IMAD.MOV.U32 R41, RZ, RZ, R6 ;  /* 0x000000ffff297224 */ /* 0x000fe200078e0006 */
[----:B-1----:R-:W-:Y:S01]  /*b930*/  MOV R40, R100 ;  /* 0x0000006400287202 */ /* 0x002fe20000000f00 */
[----:B------:R-:W-:Y:S02]  /*b940*/  ULDC.64 UR4, c[0x0][0x208] ;  /* 0x0000820000047ab9 */ /* 0x000fe40000000a00 */
[----:B--2---:R-:W-:Y:S02]  /*b950*/  IMAD.X R0, RZ, RZ, R45, P2 ;  /* 0x000000ffff007224 */ /* 0x004fe400010e062d */
        /* <DEDUP_REMOVED lines=12> */
.L_x_6090:
[----:B------:R-:W-:Y:S05]  /*ba20*/  BSYNC B0 ;  /* 0x0000000000007941 */ /* 0x000fea0003800000 */
.L_x_6089:
[----:B------:R-:W-:Y:S01]  /*ba30*/  ISETP.GE.AND P2, PT, R226, R4, PT ;  /* 0x00000004e200720c */ /* 0x000fe20003f46270 */
[----:B------:R-:W-:-:S12]  /*ba40*/  BSSY B0, `(.L_x_6091) ;  /* 0x0000013000007945 */ /* 0x000fd80003800000 */
[----:B------:R-:W-:Y:S05]  /*ba50*/  @P2 BRA `(.L_x_6092) ;  /* 0x0000000000442947 */ /* 0x000fea0003800000 */
[----:B0--34-:R-:W-:Y:S01]  /*ba60*/  IADD3 R43, P2, R44, 0xa0, RZ ;  /* 0x000000a02c2b7810 */ /* 0x019fe20007f5e0ff */
[----:B-1----:R-:W-:Y:S01]  /*ba70*/  IMAD.MOV.U32 R40, RZ, RZ, R100 ;  /* 0x000000ffff287224 */ /* 0x002fe200078e0064 */
        /* <DEDUP_REMOVED lines=15> */
.L_x_6092:
[----:B------:R-:W-:Y:S05]  /*bb70*/  BSYNC B0 ;  /* 0x0000000000007941 */ /* 0x000fea0003800000 */
.L_x_6091:
[----:B0-2---:R-:W2:Y:S01]  /*bb80*/  LDL R0, [R1] ;  /* 0x0000000001007983 */ /* 0x005ea20000100800 */
[----:B------:R-:W-:Y:S02]  /*bb90*/  VIADD R220, R220, 0x1 ;  /* 0x00000001dcdc7836 */ /* 0x000fe40000000000 */
[----:B------:R-:W-:Y:S01]  /*bba0*/  @!P3 VIADD R3, R3, 0x348c0 ;  /* 0x000348c00303b836 */ /* 0x000fe20000000000 */
        /* <DEDUP_REMOVED lines=9> */
[----:B------:R-:W-:Y:S02]  /*bc40*/  SEL R220, R220, RZ, P2 ;  /* 0x000000ffdcdc7207 */ /* 0x000fe40001000000 */
[----:B------:R0:W-:Y:S01]  /*bc50*/  @!P3 SYNCS.ARRIVE.TRANS64.RED.A1T0 RZ, [R3+URZ], RZ ;  /* 0x000000ff03ffb9a7 */ /* 0x0001e2000810043f */
[----:B--2---:R-:W-:Y:S02]  /*bc60*/  LOP3.LUT P4, RZ, R0, 0x10, RZ, 0xc0, !PT ;  /* 0x0000001000ff7812 */ /* 0x004fe4000788c0ff */
[----:B------:R-:W-:-:S04]  /*bc70*/  SEL R0, RZ, 0x1, P2 ;  /* 0x00000001ff007807 */ /* 0x000fc80001000000 */
[----:B------:R-:W-:-:S07]  /*bc80*/  LOP3.LUT R229, R229, R0, RZ, 0x3c, !PT ;  /* 0x00000000e5e57212 */ /* 0x000fce00078e3cff */
[----:B0-----:R-:W-:Y:S05]  /*bc90*/  @P4 BRA `(.L_x_6093) ;  /* 0xffffff6800d04947 */ /* 0x001fea000383ffff */
[----:B------:R-:W0:Y:S01]  /*bca0*/  S2R R4, SR_TID.X ;  /* 0x0000000000047919 */ /* 0x000e220000002100 */
[----:B------:R-:W-:Y:S02]  /*bcb0*/  PLOP3.LUT P0, PT, PT, PT, PT, 0x8, 0x0 ;  /* 0x000000000000781c */ /* 0x000fe40003f0e170 */
[----:B0-----:R-:W-:-:S04]  /*bcc0*/  SHF.R.U32.HI R4, RZ, 0x7, R4 ;  /* 0x00000007ff047819 */ /* 0x001fc80000011604 */
[----:B------:R-:W-:-:S13]  /*bcd0*/  ISETP.NE.AND P4, PT, R4, 0x1, PT ;  /* 0x000000010400780c */ /* 0x000fda0003f85270 */
[----:B------:R-:W-:Y:S06]  /*bce0*/  @!P4 BAR.ARV 0x9, 0x100 ;  /* 0x024400000000cb1d */ /* 0x000fec0000002000 */
.L_x_5965:
[----:B------:R-:W-:Y:S01]  /*bcf0*/  ISETP.GE.AND P2, PT, R160, 0x1, PT ;  /* 0x00000001a000780c */ /* 0x000fe20003f46270 */
[----:B------:R-:W-:Y:S01]  /*bd00*/  IMAD.MOV.U32 R0, RZ, RZ, RZ ;  /* 0x000000ffff007224 */ /* 0x000fe200078e00ff */
[----:B------:R-:W-:Y:S01]  /*bd10*/  PLOP3.LUT P1, PT, PT, PT, PT, 0x80, 0x0 ;  /* 0x000000000000781c */ /* 0x000fe20003f2f070 */
[----:B------:R-:W-:Y:S01]  /*bd20*/  IMAD.MOV.U32 R87, RZ, RZ, RZ ;  /* 0x000000ffff577224 */ /* 0x000fe200078e00ff */
[----:B------:R-:W-:Y:S02]  /*bd30*/  MOV R3, RZ ;  /* 0x000000ff00037202 */ /* 0x000fe40000000f00 */
[----:B---34-:R-:W-:Y:S02]  /*bd40*/  CS2R R42, SRZ ;  /* 0x00000000002a7805 */ /* 0x018fe4000001ff00 */
[----:B------:R-:W-:Y:S01]  /*bd50*/  CS2R R36, SRZ ;  /* 0x0000000000247805 */ /* 0x000fe2000001ff00 */
[----:B------:R-:W-:Y:S01]  /*bd60*/  IMAD.MOV.U32 R39, RZ, RZ, RZ ;  /* 0x000000ffff277224 */ /* 0x000fe200078e00ff */
[----:B------:R-:W-:-:S02]  /*bd70*/  CS2R R46, SRZ ;  /* 0x00000000002e7805 */ /* 0x000fc4000001ff00 */
[----:B------:R-:W-:Y:S02]  /*bd80*/  CS2R R44, SRZ ;  /* 0x00000000002c7805 */ /* 0x000fe4000001ff00 */
[----:B-1----:R-:W-:Y:S02]  /*bd90*/  CS2R R40, SRZ ;  /* 0x0000000000287805 */ /* 0x002fe4000001ff00 */
        /* <DEDUP_REMOVED lines=25> */
[----:B------:R-:W-:Y:S01]  /*bf30*/  MOV R7, RZ ;  /* 0x000000ff00077202 */ /* 0x000fe20000000f00 */
[----:B------:R-:W-:Y:S01]  /*bf40*/  IMAD.MOV.U32 R106, RZ, RZ, RZ ;  /* 0x000000ffff6a7224 */ /* 0x000fe200078e00ff */
[----:B------:R-:W-:Y:S06]  /*bf50*/  @P0 BRA `(.L_x_6094) ;  /* 0x00000000000c0947 */ /* 0x000fec0003800000 */
[----:B------:R-:W0:Y:S01]  /*bf60*/  FENCE.VIEW.ASYNC.G ;  /* 0x00000000000073c6 */ /* 0x000e220000000100 */
[----:B------:R-:W-:Y:S05]  /*bf70*/  WARPSYNC.ALL ;  /* 0x0000000000007948 */ /* 0x000fea0003800000 */
[----:B0-----:R-:W-:Y:S06]  /*bf80*/  BAR.ARV 0xc, 0x120 ;  /* 0x0304800000007b1d */ /* 0x001fec0000002000 */
.L_x_6094:
[----:B------:R-:W-:Y:S02]  /*bf90*/  IMAD.MOV.U32 R103, RZ, RZ, RZ ;  /* 0x000000ffff677224 */ /* 0x000fe400078e00ff */
[----:B------:R-:W-:Y:S01]  /*bfa0*/  IMAD.MOV.U32 R6, RZ, RZ, RZ ;  /* 0x000000ffff067224 */ /* 0x000fe200078e00ff */
[----:B------:R-:W-:Y:S06]  /*bfb0*/  @!P2 BRA `(.L_x_6095) ;  /* 0x0000010000a8a947 */ /* 0x000fec0003800000 */
[----:B------:R-:W-:-:S03]  /*bfc0*/  UMOV UR4, 0xffffffff ;  /* 0xffffffff00047882 */ /* 0x000fc60000000000 */
[----:B------:R-:W-:Y:S05]  /*bfd0*/  BRA.DIV UR4, `(.L_x_6096) ;  /* 0x0000017e049c7947 */ /* 0x000fea000b800000 */
[----:B------:R-:W0:Y:S02]  /*bfe0*/  S2R R3, SR_TID.X ;  /* 0x0000000000037919 */ /* 0x000e240000002100 */
[----:B0-----:R-:W-:-:S05]  /*bff0*/  VIADD R3, R3, 0xffffff80 ;  /* 0xffffff8003037836 */ /* 0x001fca0000000000 */
[----:B------:R-:W-:-:S04]  /*c000*/  SHF.R.S32.HI R0, RZ, 0x1f, R3 ;  /* 0x0000001fff007819 */ /* 0x000fc80000011403 */
[----:B------:R-:W-:-:S04]  /*c010*/  LEA.HI R0, R0, R3, RZ, 0x7 ;  /* 0x0000000300007211 */ /* 0x000fc800078f38ff */
[----:B------:R-:W-:-:S06]  /*c020*/  SHF.R.S32.HI R0, RZ, 0x7, R0 ;  /* 0x00000007ff007819 */ /* 0x000fcc0000011400 */
[----:B------:R-:W0:Y:S04]  /*c030*/  SHFL.IDX PT, R0, R0, RZ, 0x1f ;  /* 0x00001fff00007589 */ /* 0x000e2800000e0000 */
[----:B0-----:R0:W-:Y:S02]  /*c040*/  STL [R1+0x28], R0 ;  /* 0x0000280001007387 */ /* 0x0011e40000100800 */
.L_x_6291:
[----:B0-----:R-:W2:Y:S04]  /*c050*/  LDL R0, [R1+0x8c] ;  /* 0x00008c0001007983 */ /* 0x001ea80000100800 */
[----:B------:R-:W3:Y:S01]  /*c060*/  LDL R3, [R1+0x28] ;  /* 0x0000280001037983 */ /* 0x000ee20000100800 */
[----:B--2---:R-:W-:Y:S02]  /*c070*/  R2UR UR4, R0 ;  /* 0x00000000000472ca */ /* 0x004fe400000e0000 */
[----:B---3--:R-:W-:-:S04]  /*c080*/  LEA.HI R0, R3, R3, RZ, 0x1 ;  /* 0x0000000303007211 */ /* 0x008fc800078f08ff */
[----:B------:R-:W-:-:S07]  /*c090*/  LOP3.LUT R0, R0, 0x1e, RZ, 0xc0, !PT ;  /* 0x0000001e00007812 */ /* 0x000fce00078ec0ff */
[----:B------:R-:W-:Y:S01]  /*c0a0*/  ULOP3.LUT UP0, URZ, UR4, 0x9f, URZ, 0xc0, !UPT ;  /* 0x0000009f043f7892 */ /* 0x000fe2000f80c03f */
[----:B------:R-:W-:-:S05]  /*c0b0*/  IADD3 R0, R3, -R0, RZ ;  /* 0x8000000003007210 */ /* 0x000fca0007ffe0ff */
        /* <DEDUP_REMOVED lines=9> */
[----:B-1----:R0:W1:Y:S01]  /*c150*/  LDC.64 R14, c[0x4][R0] ;  /* 0x01000000000e7b82 */ /* 0x0020620000000a00 */
        /* <DEDUP_REMOVED lines=11> */
.L_x_6097:
        /* <DEDUP_REMOVED lines=8> */
[----:B------:R0:W2:Y:S03]  /*c290*/  SYNCS.PHASECHK.TRANS64.TRYWAIT P0, [R2+URZ+0x34800], R3 ;  /* 0x03480003020075a7 */ /* 0x0000a6000800017f */
[----:B--2---:R-:W-:Y:S05]  /*c2a0*/  @!P0 NANOSLEEP.SYNCS 0x989680 ;  /* 0x009896800000895d */ /* 0x004fea0003900000 */
[----:B------:R-:W2:Y:S01]  /*c2b0*/  @!P0 SYNCS.PHASECHK.TRANS64 P0, [R2+URZ+0x34800], R3 ;  /* 0x03480003020085a7 */ /* 0x000ea2000800007f */
[----:B------:R-:W-:Y:S04]  /*c2c0*/  BSSY B0, `(.L_x_6099) ;  /* 0x0000006000007945 */ /* 0x000fe80003800000 */
[----:B--2---:R-:W-:Y:S05]  /*c2d0*/  @P0 BRA `(.L_x_6100) ;  /* 0x0000000000100947 */ /* 0x004fea0003800000 */
.L_x_6101:
[----:B--2---:R2:W3:Y:S02]  /*c2e0*/  SYNCS.PHASECHK.TRANS64.TRYWAIT P0, [R2+URZ+0x34800], R3 ;  /* 0x03480003020075a7 */ /* 0x0044e4000800017f */
[----:B---3--:R-:W-:Y:S05]  /*c2f0*/  @!P0 NANOSLEEP.SYNCS 0x989680 ;  /* 0x009896800000895d */ /* 0x008fea0003900000 */
[----:B------:R-:W3:Y:S02]  /*c300*/  @!P0 SYNCS.PHASECHK.TRANS64 P0, [R2+URZ+0x34800], R3 ;  /* 0x03480003020085a7 */ /* 0x000ee4000800007f */
[----:B---3--:R-:W-:Y:S05]  /*c310*/  @!P0 BRA `(.L_x_6101) ;  /* 0xfffffffc00f08947 */ /* 0x008fea000383ffff */
.L_x_6100:
[----:B------:R-:W-:Y:S05]  /*c320*/  BSYNC B0 ;  /* 0x0000000000007941 */ /* 0x000fea0003800000 */
.L_x_6099:
[----:B------:R-:W-:Y:S05]  /*c330*/  BRA `(.L_x_6102) ;  /* 0x0000003800887947 */ /* 0x000fea0003800000 */
.L_x_6098:
[----:B------:R-:W2:Y:S01]  /*c340*/  LDL R33, [R1+0x8c] ;  /* 0x00008c0001217983 */ /* 0x000ea20000100800 */
[----:B-----5:R-:W-:Y:S01]  /*c350*/  SHF.R.S32.HI R0, RZ, 0x1f, R155 ;  /* 0x0000001fff007819 */ /* 0x020fe2000001149b */
[----:B------:R-:W-:Y:S01]  /*c360*/  ULDC.64 UR4, c[0x0][0x3d8] ;  /* 0x0000f60000047ab9 */ /* 0x000fe20000000a00 */
[----:B------:R-:W-:Y:S01]  /*c370*/  ULDC.64 UR6, c[0x0][0x3e8] ;  /* 0x0000fa0000067ab9 */ /* 0x000fe20000000a00 */
[----:B------:R-:W-:Y:S01]  /*c380*/  IMAD.WIDE.U32 R4, R155, UR4, RZ ;  /* 0x000000049b047c25 */ /* 0x000fe2000f8e00ff */
[----:B------:R-:W-:-:S03]  /*c390*/  SHF.R.S32.HI R10, RZ, 0x1f, R18 ;  /* 0x0000001fff0a7819 */ /* 0x000fc60000011412 */
[C---:B------:R-:W-:Y:S02]  /*c3a0*/  IMAD R6, R0.reuse, UR4, RZ ;  /* 0x0000000400067c24 */ /* 0x040fe4000f8e02ff */
[----:B------:R-:W-:Y:S02]  /*c3b0*/  IMAD R0, R0, UR6, RZ ;  /* 0x0000000600007c24 */ /* 0x000fe4000f8e02ff */
[C---:B------:R-:W-:Y:S01]  /*c3c0*/  IMAD R9, R155.reuse, UR5, R6 ;  /* 0x000000059b097c24 */ /* 0x040fe2000f8e0206 */
[----:B------:R-:W-:Y:S01]  /*c3d0*/  ULDC.64 UR4, c[0x0][0x3c8] ;  /* 0x0000f20000047ab9 */ /* 0x000fe20000000a00 */
[----:B------:R-:W-:Y:S01]  /*c3e0*/  IMAD R27, R155, UR7, R0 ;  /* 0x000000079b1b7c24 */ /* 0x000fe2000f8e0200 */
[----:B------:R-:W-:Y:S01]  /*c3f0*/  IADD3 R0, P0, R18, R4, RZ ;  /* 0x0000000412007210 */ /* 0x000fe20007f1e0ff */
[----:B------:R-:W-:Y:S01]  /*c400*/  IMAD.IADD R9, R9, 0x1, R5 ;  /* 0x0000000109097824 */ /* 0x000fe200078e0205 */
[----:B------:R-:W-:Y:S01]  /*c410*/  LEA R24, P1, R4, UR4, 0x1 ;  /* 0x0000000404187c11 */ /* 0x000fe2000f8208ff */
[----:B------:R-:W-:Y:S01]  /*c420*/  IMAD.WIDE.U32 R6, R155, UR6, RZ ;  /* 0x000000069b067c25 */ /* 0x000fe2000f8e00ff */
[----:B------:R-:W-:Y:S01]  /*c430*/  LEA R28, P2, R0, UR4, 0x1 ;  /* 0x00000004001c7c11 */ /* 0x000fe2000f8408ff */
[----:B------:R-:W-:Y:S01]  /*c440*/  ULDC.64 UR6, c[0x0][0x3e0] ;  /* 0x0000f80000067ab9 */ /* 0x000fe20000000a00 */
[--C-:B------:R-:W-:Y:S01]  /*c450*/  LEA.HI.X R25, R4, UR5, R9.reuse, 0x1, P1 ;  /* 0x0000000504197c11 */ /* 0x100fe200088f0c09 */
[----:B------:R-:W-:Y:S01]  /*c460*/  IMAD.X R3, R10, 0x1, R9, P0 ;  /* 0x000000010a037824 */ /* 0x000fe200000e0609 */
[----:B------:R-:W-:Y:S01]  /*c470*/  IADD3 R8, P4, R18, R6, RZ ;  /* 0x0000000612087210 */ /* 0x000fe20007f9e0ff */
[----:B------:R-:W-:Y:S01]  /*c480*/  IMAD.IADD R27, R27, 0x1, R7 ;  /* 0x000000011b1b7824 */ /* 0x000fe200078e0207 */
[----:B------:R-:W-:-:S02]  /*c490*/  IADD3 R5, P0, R16, R4, RZ ;  /* 0x0000000410057210 */ /* 0x000fc40007f1e0ff */
[----:B------:R-:W-:Y:S01]  /*c4a0*/  LEA.HI.X R29, R0, UR5, R3, 0x1, P2 ;  /* 0x00000005001d7c11 */ /* 0x000fe200090f0c03 */
[--C-:B------:R-:W-:Y:S01]  /*c4b0*/  IMAD.X R7, R10, 0x1, R27.reuse, P4 ;  /* 0x000000010a077824 */ /* 0x100fe200020e061b */
[----:B------:R-:W-:Y:S02]  /*c4c0*/  IADD3 R0, P3, R16, R6, RZ ;  /* 0x0000000610007210 */ /* 0x000fe40007f7e0ff */
[C---:B------:R-:W-:Y:S02]  /*c4d0*/  IADD3.X R4, R17.reuse, R9, RZ, P0, !PT ;  /* 0x0000000911047210 */ /* 0x040fe400007fe4ff */
[----:B------:R-:W-:Y:S01]  /*c4e0*/  LEA R26, P2, R6, UR6, 0x1 ;  /* 0x00000006061a7c11 */ /* 0x000fe2000f8408ff */
[----:B------:R-:W-:Y:S01]  /*c4f0*/  IMAD.X R3, R17, 0x1, R27, P3 ;  /* 0x0000000111037824 */ /* 0x000fe200018e061b */
[----:B------:R-:W-:Y:S02]  /*c500*/  LEA R30, P5, R8, UR6, 0x1 ;  /* 0x00000006081e7c11 */ /* 0x000fe4000f8a08ff */
[----:B------:R-:W-:-:S02]  /*c510*/  LEA R34, P4, R5, UR4, 0x1 ;  /* 0x0000000405227c11 */ /* 0x000fc4000f8808ff */
[----:B------:R-:W-:Y:S02]  /*c520*/  LEA R36, P0, R0, UR6, 0x1 ;  /* 0x0000000600247c11 */ /* 0x000fe4000f8008ff */
[----:B------:R-:W-:Y:S02]  /*c530*/  LEA.HI.X R31, R8, UR7, R7, 0x1, P5 ;  /* 0x00000007081f7c11 */ /* 0x000fe4000a8f0c07 */
[----:B------:R-:W-:Y:S02]  /*c540*/  LEA.HI.X R27, R6, UR7, R27, 0x1, P2 ;  /* 0x00000007061b7c11 */ /* 0x000fe400090f0c1b */
[----:B------:R-:W-:Y:S02]  /*c550*/  LEA.HI.X R35, R5, UR5, R4, 0x1, P4 ;  /* 0x0000000505237c11 */ /* 0x000fe4000a0f0c04 */
        /* <DEDUP_REMOVED lines=20> */
[----:B-1----:R-:W-:Y:S05]  /*c6a0*/  CALL.ABS.NOINC R14 ;  /* 0x000000000e007343 */ /* 0x002fea0003c00000 */
.L_x_6103:
[----:B------:R-:W2:Y:S01]  /*c6b0*/  LDL R20, [R1+0x60] ;  /* 0x0000600001147983 */ /* 0x000ea20000100800 */
[----:B------:R-:W-:Y:S01]  /*c6c0*/  ULDC.U8 UR4, c[0x0][0x3f0] ;  /* 0x0000fc0000047ab9 */ /* 0x000fe20000000000 */
[----:B------:R-:W-:Y:S01]  /*c6d0*/  R2UR UR5, R33 ;  /* 0x00000000210572ca */ /* 0x000fe200000e0000 */
[----:B------:R-:W-:Y:S01]  /*c6e0*/  BSSY B0, `(.L_x_6104) ;  /* 0x000035f000007945 */ /* 0x000fe20003800000 */
[----:B------:R-:W-:-:S11]  /*c6f0*/  ISETP.NE.AND P0, PT, RZ, UR4, PT ;  /* 0x00000004ff007c0c */ /* 0x000fd6000bf05270 */
[----:B--2---:R-:W-:Y:S02]  /*c700*/  LEA R0, R20, UR5, 0x1 ;  /* 0x0000000514007c11 */ /* 0x004fe4000f8e08ff */
[----:B------:R-:W-:Y:S05]  /*c710*/  @!P0 BRA `(.L_x_6105) ;  /* 0x0000001800648947 */ /* 0x000fea0003800000 */
[----:B------:R-:W2:Y:S01]  /*c720*/  LDL R20, [R1+0x84] ;  /* 0x0000840001147983 */ /* 0x000ea20000100800 */
[----:B------:R-:W-:Y:S01]  /*c730*/  IMAD R3, R157, -0x80, R156 ;  /* 0xffffff809d037824 */ /* 0x000fe200078e029c */
[----:B------:R-:W-:Y:S01]  /*c740*/  BSSY B1, `(.L_x_6106) ;  /* 0x0000018000017945 */ /* 0x000fe20003800000 */
[----:B------:R-:W-:Y:S02]  /*c750*/  CS2R R6, SRZ ;  /* 0x0000000000067805 */ /* 0x000fe4000001ff00 */
[----:B------:R-:W-:Y:S02]  /*c760*/  CS2R R8, SRZ ;  /* 0x0000000000087805 */ /* 0x000fe4000001ff00 */
[----:B------:R-:W-:-:S04]  /*c770*/  VIMNMX R3, R3, 0x80, PT ;  /* 0x0000008003037848 */ /* 0x000fc80003fe0100 */
[----:B------:R-:W-:Y:S02]  /*c780*/  ISETP.GE.AND P1, PT, R22, R3, PT ;  /* 0x000000031600720c */ /* 0x000fe40003f26270 */
[----:B--2---:R-:W-:-:S04]  /*c790*/  LEA.HI R4, R20, R20, RZ, 0x1 ;  /* 0x0000001414047211 */ /* 0x004fc800078f08ff */
[----:B------:R-:W-:-:S05]  /*c7a0*/  LOP3.LUT R4, R4, 0xfffffffe, RZ, 0xc0, !PT ;  /* 0xfffffffe04047812 */ /* 0x000fca00078ec0ff */
[----:B------:R-:W-:Y:S01]  /*c7b0*/  IMAD.IADD R33, R20, 0x1, -R4 ;  /* 0x0000000114217824 */ /* 0x000fe200078e0a04 */
[----:B------:R-:W-:Y:S02]  /*c7c0*/  CS2R R4, SRZ ;  /* 0x0000000000047805 */ /* 0x000fe4000001ff00 */
[----:B------:R-:W-:Y:S02]  /*c7d0*/  CS2R R20, SRZ ;  /* 0x0000000000147805 */ /* 0x000fe4000001ff00 */
[----:B------:R-:W-:Y:S01]  /*c7e0*/  SHF.L.U32 R33, R33, 0x1f, RZ ;  /* 0x0000001f21217819 */ /* 0x000fe200000006ff */
[----:B------:R-:W-:Y:S06]  /*c7f0*/  @P1 BRA `(.L_x_6107) ;  /* 0x0000000000301947 */ /* 0x000fec0003800000 */
[----:B------:R-:W-:Y:S01]  /*c800*/  ULDC UR4, c[0x0][0x3d4] ;  /* 0x0000f50000047ab9 */ /* 0x000fe20000000800 */
[----:B------:R-:W-:Y:S02]  /*c810*/  CS2R R8, SRZ ;  /* 0x0000000000087805 */ /* 0x000fe4000001ff00 */
[----:B------:R-:W-:Y:S02]  /*c820*/  ISETP.GE.AND P0, PT, R18, UR4, PT ;  /* 0x0000000412007c0c */ /* 0x000fe4000bf06270 */
[----:B------:R-:W-:Y:S02]  /*c830*/  CS2R R20, SRZ ;  /* 0x0000000000147805 */ /* 0x000fe4000001ff00 */
[----:B------:R-:W-:Y:S02]  /*c840*/  ISETP.GE.AND P2, PT, R221, UR4, PT ;  /* 0x00000004dd007c0c */ /* 0x000fe4000bf46270 */
[----:B------:R-:W-:Y:S02]  /*c850*/  CS2R R4, SRZ ;  /* 0x0000000000047805 */ /* 0x000fe4000001ff00 */
[----:B------:R-:W-:Y:S01]  /*c860*/  CS2R R6, SRZ ;  /* 0x0000000000067805 */ /* 0x000fe2000001ff00 */
[----:B------:R-:W-:-:S04]  /*c870*/  ULDC.64 UR6, c[0x0][0x208] ;  /* 0x0000820000067ab9 */ /* 0x000fc80000000a00 */
[----:B------:R0:W5:Y:S04]  /*c880*/  @!P0 LDG.E.64 R8, desc[UR6][R28.64] ;  /* 0x000000061c088981 */ /* 0x000168000c1e1b00 */
[----:B------:R0:W5:Y:S04]  /*c890*/  @!P2 LDG.E.64 R20, desc[UR6][R28.64+0x40] ;  /* 0x000040061c14a981 */ /* 0x000168000c1e1b00 */
[----:B------:R0:W5:Y:S04]  /*c8a0*/  @!P0 LDG.E.64 R4, desc[UR6][R30.64] ;  /* 0x000000061e048981 */ /* 0x000168000c1e1b00 */
[----:B------:R0:W5:Y:S02]  /*c8b0*/  @!P2 LDG.E.64 R6, desc[UR6][R30.64+0x40] ;  /* 0x000040061e06a981 */ /* 0x000164000c1e1b00 */
.L_x_6107:
[----:B------:R-:W-:Y:S05]  /*c8c0*/  BSYNC B1 ;  /* 0x0000000000017941 */ /* 0x000fea0003800000 */
.L_x_6106:
[----:B------:R-:W-:-:S03]  /*c8d0*/  UMOV UR4, 0xffffffff ;  /* 0xffffffff00047882 */ /* 0x000fc60000000000 */
[----:B------:R-:W-:Y:S05]  /*c8e0*/  BRA.DIV UR4, `(.L_x_6108) ;  /* 0x0000017604987947 */ /* 0x000fea000b800000 */
.L_x_6294:
[----:B------:R-:W-:-:S03]  /*c8f0*/  UMOV UR4, 0xffffffff ;  /* 0xffffffff00047882 */ /* 0x000fc60000000000 */
[----:B------:R-:W-:Y:S05]  /*c900*/  BRA.DIV UR4, `(.L_x_6109) ;  /* 0x0000017604b87947 */ /* 0x000fea000b800000 */
.L_x_6297:
[----:B------:R-:W-:-:S03]  /*c910*/  UMOV UR4, 0xffffffff ;  /* 0xffffffff00047882 */ /* 0x000fc60000000000 */
[----:B------:R-:W-:Y:S05]  /*c920*/  BRA.DIV UR4, `(.L_x_6110) ;  /* 0x0000017604d87947 */ /* 0x000fea000b800000 */
.L_x_6300:
[----:B------:R-:W-:-:S03]  /*c930*/  UMOV UR4, 0xffffffff ;  /* 0xffffffff00047882 */ /* 0x000fc60000000000 */
[----:B------:R-:W-:Y:S05]  /*c940*/  BRA.DIV UR4, `(.L_x_6111) ;  /* 0x0000017604f87947 */ /* 0x000fea000b800000 */
.L_x_6303:
[----:B------:R-:W2:Y:S01]  /*c950*/  SYNCS.PHASECHK.TRANS64.TRYWAIT P0, [R2+URZ+0x34800], R33 ;  /* 0x03480021020075a7 */ /* 0x000ea2000800017f */
[----:B-----5:R-:W-:Y:S01]  /*c960*/  IMAD.MOV.U32 R12, RZ, RZ, R8 ;  /* 0x000000ffff0c7224 */ /* 0x020fe200078e0008 */
[--C-:B------:R-:W-:Y:S01]  /*c970*/  SHF.R.U64 R13, R8, 0x10, R9.reuse ;  /* 0x00000010080d7819 */ /* 0x100fe20000001209 */
[--C-:B------:R-:W-:Y:S01]  /*c980*/  IMAD.MOV.U32 R11, RZ, RZ, R9.reuse ;  /* 0x000000ffff0b7224 */ /* 0x100fe200078e0009 */
[----:B------:R-:W-:Y:S01]  /*c990*/  SHF.R.U32.HI R15, RZ, 0x10, R9 ;  /* 0x00000010ff0f7819 */ /* 0x000fe20000011609 */
[----:B------:R-:W-:Y:S01]  /*c9a0*/  IMAD.MOV.U32 R8, RZ, RZ, R20 ;  /* 0x000000ffff087224 */ /* 0x000fe200078e0014 */
[--C-:B------:R-:W-:Y:S01]  /*c9b0*/  SHF.R.U64 R24, R4, 0x10, R5.reuse ;  /* 0x0000001004187819 */ /* 0x100fe20000001205 */
[----:B-1----:R-:W-:Y:S01]  /*c9c0*/  IMAD.MOV.U32 R14, RZ, RZ, R4 ;  /* 0x000000ffff0e7224 */ /* 0x002fe200078e0004 */
[--C-:B------:R-:W-:Y:S01]  /*c9d0*/  SHF.R.U32.HI R25, RZ, 0x10, R5.reuse ;  /* 0x00000010ff197819 */ /* 0x100fe20000011605 */
[----:B------:R-:W-:Y:S01]  /*c9e0*/  IMAD.MOV.U32 R10, RZ, RZ, R5 ;  /* 0x000000ffff0a7224 */ /* 0x000fe200078e0005 */
[----:B------:R-:W-:Y:S01]  /*c9f0*/  MOV R9, R21 ;  /* 0x0000001500097202 */ /* 0x000fe20000000f00 */
[----:B------:R-:W-:Y:S01]  /*ca00*/  IMAD.MOV.U32 R4, RZ, RZ, R6 ;  /* 0x000000ffff047224 */ /* 0x000fe200078e0006 */
[----:B------:R-:W-:Y:S01]  /*ca10*/  SHF.R.U64 R20, R20, 0x10, R21 ;  /* 0x0000001014147819 */ /* 0x000fe20000001215 */
[----:B------:R-:W-:Y:S01]  /*ca20*/  IMAD.MOV.U32 R5, RZ, RZ, R7 ;  /* 0x000000ffff057224 */ /* 0x000fe200078e0007 */
[----:B------:R-:W-:Y:S01]  /*ca30*/  SHF.R.U32.HI R21, RZ, 0x10, R21 ;  /* 0x00000010ff157819 */ /* 0x000fe20000011615 */
[----:B------:R-:W-:Y:S01]  /*ca40*/  BSSY B1, `(.L_x_6112) ;  /* 0x000000b000017945 */ /* 0x000fe20003800000 */
[----:B------:R-:W-:-:S02]  /*ca50*/  SHF.R.U64 R6, R6, 0x10, R7 ;  /* 0x0000001006067819 */ /* 0x000fc40000001207 */
[----:B------:R-:W-:Y:S02]  /*ca60*/  PRMT R13, R13, 0x5410, R15 ;  /* 0x000054100d0d7816 */ /* 0x000fe4000000000f */
[----:B------:R-:W-:Y:S02]  /*ca70*/  PRMT R8, R8, 0x5410, R9 ;  /* 0x0000541008087816 */ /* 0x000fe40000000009 */
[----:B------:R-:W-:Y:S02]  /*ca80*/  PRMT R14, R14, 0x5410, R10 ;  /* 0x000054100e0e7816 */ /* 0x000fe4000000000a */
[----:B------:R-:W-:Y:S02]  /*ca90*/  SHF.R.U32.HI R7, RZ, 0x10, R7 ;  /* 0x00000010ff077819 */ /* 0x000fe40000011607 */
[----:B------:R-:W-:Y:S02]  /*caa0*/  PRMT R12, R12, 0x5410, R11 ;  /* 0x000054100c0c7816 */ /* 0x000fe4000000000b */
[----:B------:R-:W-:-:S02]  /*cab0*/  PRMT R9, R20, 0x5410, R21 ;  /* 0x0000541014097816 */ /* 0x000fc40000000015 */
[----:B------:R-:W-:Y:S02]  /*cac0*/  PRMT R15, R24, 0x5410, R25 ;  /* 0x00005410180f7816 */ /* 0x000fe40000000019 */
[----:B------:R-:W-:Y:S01]  /*cad0*/  PRMT R10, R4, 0x5410, R5 ;  /* 0x00005410040a7816 */ /* 0x000fe20000000005 */
[----:B--2---:R-:W-:Y:S06]  /*cae0*/  @!P0 BRA `(.L_x_6113) ;  /* 0x0000017400b88947 */ /* 0x004fec0003800000 */
.L_x_6304:
[----:B------:R-:W-:Y:S05]  /*caf0*/  BSYNC B1 ;  /* 0x0000000000017941 */ /* 0x000fea0003800000 */
.L_x_6112:
[----:B------:R-:W-:Y:S01]  /*cb00*/  BSSY B1, `(.L_x_6114) ;  /* 0x0000056000017945 */ /* 0x000fe20003800000 */
[----:B------:R-:W-:-:S03]  /*cb10*/  PRMT R11, R6, 0x5410, R7 ;  /* 0x00005410060b7816 */ /* 0x000fc60000000007 */
[----:B------:R-:W-:Y:S05]  /*cb20*/  @P1 BRA `(.L_x_6115) ;  /* 0x00000004004c1947 */ /* 0x000fea0003800000 */
[----:B------:R-:W2:Y:S01]  /*cb30*/  LDC R4, c[0x0][0x3d4] ;  /* 0x0000f500ff047b82 */ /* 0x000ea20000000800 */
[----:B------:R-:W-:Y:S01]  /*cb40*/  BSSY B2, `(.L_x_6116) ;  /* 0x000002a000027945 */ /* 0x000fe20003800000 */
[-C--:B--2---:R-:W-:Y:S02]  /*cb50*/  ISETP.GE.AND P0, PT, R18, R4.reuse, PT ;  /* 0x000000041200720c */ /* 0x084fe40003f06270 */
[----:B------:R-:W-:-:S11]  /*cb60*/  ISETP.GE.AND P1, PT, R221, R4, PT ;  /* 0x00000004dd00720c */ /* 0x000fd60003f26270 */
[----:B------:R-:W-:Y:S05]  /*cb70*/  @P0 BRA `(.L_x_6117) ;  /* 0x0000000000980947 */ /* 0x000fea0003800000 */
[----:B------:R-:W2:Y:S01]  /*cb80*/  LDS.128 R4, [R0] ;  /* 0x0000000000047984 */ /* 0x000ea20000000c00 */
[----:B0-----:R-:W-:Y:S02]  /*cb90*/  HADD2.F32 R29, -RZ, R14.H0_H0 ;  /* 0x2000000eff1d7230 */ /* 0x001fe40000004100 */
[----:B------:R-:W-:Y:S02]  /*cba0*/  HADD2.F32 R27, -RZ, R12.H0_H0 ;  /* 0x2000000cff1b7230 */ /* 0x000fe40000004100 */
[----:B------:R-:W-:Y:S02]  /*cbb0*/  HADD2.F32 R26, -RZ, R13.H0_H0 ;  /* 0x2000000dff1a7230 */ /* 0x000fe40000004100 */
[----:B------:R-:W-:Y:S02]  /*cbc0*/  HADD2.F32 R28, -RZ, R15.H0_H0 ;  /* 0x2000000fff1c7230 */ /* 0x000fe40000004100 */
[--C-:B--2---:R-:W-:Y:S02]  /*cbd0*/  HADD2.F32 R20, -RZ, R4.reuse.H0_H0 ;  /* 0x20000004ff147230 */ /* 0x104fe40000004100 */
        /* <DEDUP_REMOVED lines=23> */
[-C--:B-1----:R-:W-:Y:S01]  /*cd50*/  FMUL.FTZ R33, R7, R4.reuse ;  /* 0x0000000407217220 */ /* 0x082fe20000410000 */
        /* <DEDUP_REMOVED lines=8> */
.L_x_6117:
[----:B------:R-:W-:Y:S05]  /*cde0*/  BSYNC B2 ;  /* 0x0000000000027941 */ /* 0x000fea0003800000 */
.L_x_6116:
[----:B------:R-:W-:Y:S05]  /*cdf0*/  @P1 BRA `(.L_x_6115) ;  /* 0x0000000000981947 */ /* 0x000fea0003800000 */
[----:B--2---:R-:W2:Y:S01]  /*ce00*/  LDS.128 R4, [R0+0x4000] ;  /* 0x0040000000047984 */ /* 0x004ea20000000c00 */
        /* <DEDUP_REMOVED lines=37> */
.L_x_6115:
[----:B------:R-:W-:Y:S05]  /*d060*/  BSYNC B1 ;  /* 0x0000000000017941 */ /* 0x000fea0003800000 */
.L_x_6114:
[----:B------:R-:W-:Y:S01]  /*d070*/  ISETP.GE.AND P0, PT, R223, R3, PT ;  /* 0x00000003df00720c */ /* 0x000fe20003f06270 */
[----:B------:R-:W-:-:S12]  /*d080*/  BSSY B1, `(.L_x_6118) ;  /* 0x0000055000017945 */ /* 0x000fd80003800000 */
[----:B------:R-:W-:Y:S05]  /*d090*/  @P0 BRA `(.L_x_6119) ;  /* 0x00000004004c0947 */ /* 0x000fea0003800000 */
[----:B--23--:R-:W2:Y:S01]  /*d0a0*/  LDC R4, c[0x0][0x3d4] ;  /* 0x0000f500ff047b82 */ /* 0x00cea20000000800 */
[----:B------:R-:W-:Y:S01]  /*d0b0*/  BSSY B2, `(.L_x_6120) ;  /* 0x000002a000027945 */ /* 0x000fe20003800000 */
[-C--:B--2---:R-:W-:Y:S02]  /*d0c0*/  ISETP.GE.AND P0, PT, R18, R4.reuse, PT ;  /* 0x000000041200720c */ /* 0x084fe40003f06270 */
[----:B------:R-:W-:-:S11]  /*d0d0*/  ISETP.GE.AND P1, PT, R221, R4, PT ;  /* 0x00000004dd00720c */ /* 0x000fd60003f26270 */
[----:B------:R-:W-:Y:S05]  /*d0e0*/  @P0 BRA `(.L_x_6121) ;  /* 0x0000000000980947 */ /* 0x000fea0003800000 */
[----:B------:R-:W2:Y:S01]  /*d0f0*/  LDS.128 R4, [R0+0x1000] ;  /* 0x0010000000047984 */ /* 0x000ea20000000c00 */
[----:B0-----:R-:W-:Y:S02]  /*d100*/  HADD2.F32 R28, -RZ, R12.H0_H0 ;  /* 0x2000000cff1c7230 */ /* 0x001fe40000004100 */
[--C-:B------:R-:W-:Y:S02]  /*d110*/  HADD2.F32 R30, -RZ, R14.reuse.H0_H0 ;  /* 0x2000000eff1e7230 */ /* 0x100fe40000004100 */
[----:B-1----:R-:W-:Y:S02]  /*d120*/  HADD2.F32 R33, -RZ, R15.H0_H0 ;  /* 0x2000000fff217230 */ /* 0x002fe40000004100 */
[----:B------:R-:W-:Y:S02]  /*d130*/  HADD2.F32 R31, -RZ, R13.H0_H0 ;  /* 0x2000000dff1f7230 */ /* 0x000fe40000004100 */
[----:B------:R-:W-:Y:S02]  /*d140*/  HADD2.F32 R34, -RZ, R14.H1_H1 ;  /* 0x3000000eff227230 */ /* 0x000fe40000004100 */
[----:B------:R-:W-:-:S02]  /*d150*/  HADD2.F32 R35, -RZ, R15.H1_H1 ;  /* 0x3000000fff237230 */ /* 0x000fc40000004100 */
[--C-:B--2---:R-:W-:Y:S02]  /*d160*/  HADD2.F32 R20, -RZ, R4.reuse.H0_H0 ;  /* 0x20000004ff147230 */ /* 0x104fe40000004100 */
        /* <DEDUP_REMOVED lines=30> */
.L_x_6121:
[----:B------:R-:W-:Y:S05]  /*d350*/  BSYNC B2 ;  /* 0x0000000000027941 */ /* 0x000fea0003800000 */
.L_x_6120:
[----:B------:R-:W-:Y:S05]  /*d360*/  @P1 BRA `(.L_x_6119) ;  /* 0x0000000000981947 */ /* 0x000fea0003800000 */
[----:B--2---:R-:W2:Y:S01]  /*d370*/  LDS.128 R4, [R0+0x5000] ;  /* 0x0050000000047984 */ /* 0x004ea20000000c00 */
        /* <DEDUP_REMOVED lines=37> */
.L_x_6119:
[----:B------:R-:W-:Y:S05]  /*d5d0*/  BSYNC B1 ;  /* 0x0000000000017941 */ /* 0x000fea0003800000 */
.L_x_6118:
[----:B------:R-:W-:Y:S01]  /*d5e0*/  ISETP.GE.AND P0, PT, R222, R3, PT ;  /* 0x00000003de00720c */ /* 0x000fe20003f06270 */
[----:B------:R-:W-:-:S12]  /*d5f0*/  BSSY B1, `(.L_x_6122) ;  /* 0x0000055000017945 */ /* 0x000fd80003800000 */
[----:B------:R-:W-:Y:S05]  /*d600*/  @P0 BRA `(.L_x_6123) ;  /* 0x00000004004c0947 */ /* 0x000fea0003800000 */
[----:B--234-:R-:W2:Y:S01]  /*d610*/  LDC R4, c[0x0][0x3d4] ;  /* 0x0000f500ff047b82 */ /* 0x01cea20000000800 */
        /* <DEDUP_REMOVED lines=42> */
.L_x_6125:
[----:B------:R-:W-:Y:S05]  /*d8c0*/  BSYNC B2 ;  /* 0x0000000000027941 */ /* 0x000fea0003800000 */
.L_x_6124:
        /* <DEDUP_REMOVED lines=39> */
.L_x_6123:
[----:B------:R-:W-:Y:S05]  /*db40*/  BSYNC B1 ;  /* 0x0000000000017941 */ /* 0x000fea0003800000 */
.L_x_6122:
[----:B------:R-:W-:-:S13]  /*db50*/  ISETP.GE.AND P0, PT, R224, R3, PT ;  /* 0x00000003e000720c */ /* 0x000fda0003f06270 */
[----:B------:R-:W-:Y:S05]  /*db60*/  @P0 BRA `(.L_x_6126) ;  /* 0x0000002000580947 */ /* 0x000fea0003800000 */
[----:B------:R-:W5:Y:S01]  /*db70*/  LDC R3, c[0x0][0x3d4] ;  /* 0x0000f500ff037b82 */ /* 0x000f620000000800 */
[----:B------:R-:W-:Y:S01]  /*db80*/  BSSY B1, `(.L_x_6127) ;  /* 0x000002a000017945 */ /* 0x000fe20003800000 */
[-C--:B-----5:R-:W-:Y:S02]  /*db90*/  ISETP.GE.AND P0, PT, R18, R3.reuse, PT ;  /* 0x000000031200720c */ /* 0x0a0fe40003f06270 */
[----:B------:R-:W-:-:S11]  /*dba0*/  ISETP.GE.AND P1, PT, R221, R3, PT ;  /* 0x00000003dd00720c */ /* 0x000fd60003f26270 */
[----:B------:R-:W-:Y:S05]  /*dbb0*/  @P0 BRA `(.L_x_6128) ;  /* 0x0000000000980947 */ /* 0x000fea0003800000 */
[----:B0-234-:R-:W0:Y:S01]  /*dbc0*/  LDS.128 R4, [R0+0x3000] ;  /* 0x0030000000047984 */ /* 0x01de220000000c00 */
        /* <DEDUP_REMOVED lines=23> */
[----:B------:R-:W-:Y:S02]  /*dd40*/  HADD2.F32 R25, -RZ, R12.H1_H1 ;  /* 0x3000000cff197230 */ /* 0x000fe40000004100 */
[-C--:B------:R-:W-:Y:S01]  /*dd50*/  FMUL.FTZ R12, R29, R6.reuse ;  /* 0x000000061d0c7220 */ /* 0x080fe20000410000 */
[----:B------:R-:W-:Y:S02]  /*dd60*/  HADD2.F32 R26, -RZ, R13.H1_H1 ;  /* 0x3000000dff1a7230 */ /* 0x000fe40000004100 */
[----:B------:R-:W-:Y:S01]  /*dd70*/  FMUL.FTZ R13, R28, R7 ;  /* 0x000000071c0d7220 */ /* 0x000fe20000410000 */
[----:B------:R-:W-:Y:S01]  /*dd80*/  F2FP.F16.F32.PACK_AB R5, R20, R5 ;  /* 0x000000051405723e */ /* 0x000fe200000000ff */
[C---:B------:R-:W-:Y:S01]  /*dd90*/  FMUL.FTZ R14, R25.reuse, R6 ;  /* 0x00000006190e7220 */ /* 0x040fe20000410000 */
[----:B------:R-:W-:Y:S01]  /*dda0*/  FFMA.FTZ R6, R25, R21, -R12 ;  /* 0x0000001519067223 */ /* 0x000fe2000001080c */
[C---:B------:R-:W-:Y:S01]  /*ddb0*/  FMUL.FTZ R15, R26.reuse, R7 ;  /* 0x000000071a0f7220 */ /* 0x040fe20000410000 */
[----:B------:R-:W-:Y:S01]  /*ddc0*/  FFMA.FTZ R7, R26, R24, -R13 ;  /* 0x000000181a077223 */ /* 0x000fe2000001080d */
[----:B------:R-:W-:-:S02]  /*ddd0*/  FFMA.FTZ R21, R29, R21, R14 ;  /* 0x000000151d157223 */ /* 0x000fc4000001000e */
[----:B------:R-:W-:-:S03]  /*dde0*/  FFMA.FTZ R24, R28, R24, R15 ;  /* 0x000000181c187223 */ /* 0x000fc6000001000f */
[----:B------:R-:W-:Y:S02]  /*ddf0*/  F2FP.F16.F32.PACK_AB R6, R21, R6 ;  /* 0x000000061506723e */ /* 0x000fe400000000ff */
[----:B------:R-:W-:-:S05]  /*de00*/  F2FP.F16.F32.PACK_AB R7, R24, R7 ;  /* 0x000000071807723e */ /* 0x000fca00000000ff */
[----:B------:R0:W-:Y:S02]  /*de10*/  STS.128 [R0+0x3000], R4 ;  /* 0x0030000400007388 */ /* 0x0001e40000000c00 */
.L_x_6128:
[----:B------:R-:W-:Y:S05]  /*de20*/  BSYNC B1 ;  /* 0x0000000000017941 */ /* 0x000fea0003800000 */
.L_x_6127:
        /* <DEDUP_REMOVED lines=38> */
[----:B------:R0:W-:Y:S01]  /*e090*/  STS.128 [R0+0x7000], R4 ;  /* 0x0070000400007388 */ /* 0x0001e20000000c00 */
[----:B------:R-:W-:Y:S05]  /*e0a0*/  BRA `(.L_x_6126) ;  /* 0x0000001c00087947 */ /* 0x000fea0003800000 */
.L_x_6105:
[----:B------:R-:W0:Y:S01]  /*e0b0*/  LDC R3, c[0x0][0x3d4] ;  /* 0x0000f500ff037b82 */ /* 0x000e220000000800 */
[----:B------:R-:W-:Y:S01]  /*e0c0*/  IMAD R156, R157, -0x80, R156 ;  /* 0xffffff809d9c7824 */ /* 0x000fe200078e029c */
[----:B------:R-:W-:Y:S02]  /*e0d0*/  CS2R R4, SRZ ;  /* 0x0000000000047805 */ /* 0x000fe4000001ff00 */
[----:B------:R-:W-:Y:S02]  /*e0e0*/  CS2R R6, SRZ ;  /* 0x0000000000067805 */ /* 0x000fe4000001ff00 */
[----:B------:R-:W-:Y:S02]  /*e0f0*/  CS2R R28, SRZ ;  /* 0x00000000001c7805 */ /* 0x000fe4000001ff00 */
[----:B------:R-:W-:Y:S02]  /*e100*/  CS2R R30, SRZ ;  /* 0x00000000001e7805 */ /* 0x000fe4000001ff00 */
[----:B------:R-:W-:Y:S01]  /*e110*/  VIMNMX R21, R156, 0x80, PT ;  /* 0x000000809c157848 */ /* 0x000fe20003fe0100 */
[----:B------:R-:W-:Y:S01]  /*e120*/  ULDC.64 UR4, c[0x0][0x208] ;  /* 0x0000820000047ab9 */ /* 0x000fe20000000a00 */
[----:B0-----:R-:W-:-:S04]  /*e130*/  ISETP.GE.AND P0, PT, R16, R3, PT ;  /* 0x000000031000720c */ /* 0x001fc80003f06270 */
[----:B------:R-:W-:-:S13]  /*e140*/  ISETP.GE.OR P1, PT, R22, R21, P0 ;  /* 0x000000151600720c */ /* 0x000fda0000726670 */
[----:B------:R0:W5:Y:S04]  /*e150*/  @!P1 LDG.E.128 R4, desc[UR4][R34.64] ;  /* 0x0000000422049981 */ /* 0x000168000c1e1d00 */
[----:B------:R0:W5:Y:S01]  /*e160*/  @!P1 LDG.E.128 R28, desc[UR4][R36.64] ;  /* 0x00000004241c9981 */ /* 0x000162000c1e1d00 */
[----:B------:R-:W-:-:S03]  /*e170*/  UMOV UR4, 0xffffffff ;  /* 0xffffffff00047882 */ /* 0x000fc60000000000 */
[----:B------:R-:W-:Y:S05]  /*e180*/  BRA.DIV UR4, `(.L_x_6129) ;  /* 0x0000016204247947 */ /* 0x000fea000b800000 */
.L_x_6307:
[----:B------:R-:W2:Y:S01]  /*e190*/  LDL R9, [R1+0x84] ;  /* 0x0000840001097983 */ /* 0x000ea20000100800 */
[----:B------:R-:W-:Y:S01]  /*e1a0*/  UMOV UR4, 0xffffffff ;  /* 0xffffffff00047882 */ /* 0x000fe20000000000 */
[----:B--2---:R-:W-:Y:S02]  /*e1b0*/  LEA.HI R8, R9, R9, RZ, 0x1 ;  /* 0x0000000909087211 */ /* 0x004fe400078f08ff */
[----:B------:R-:W-:Y:S05]  /*e1c0*/  BRA.DIV UR4, `(.L_x_6130) ;  /* 0x00000162043c7947 */ /* 0x000fea000b800000 */
.L_x_6310:
[----:B------:R-:W-:Y:S01]  /*e1d0*/  UMOV UR4, 0xffffffff ;  /* 0xffffffff00047882 */ /* 0x000fe20000000000 */
[----:B------:R-:W-:Y:S02]  /*e1e0*/  LOP3.LUT R8, R8, 0xfffffffe, RZ, 0xc0, !PT ;  /* 0xfffffffe08087812 */ /* 0x000fe400078ec0ff */
[----:B------:R-:W-:Y:S05]  /*e1f0*/  BRA.DIV UR4, `(.L_x_6131) ;  /* 0x0000016204587947 */ /* 0x000fea000b800000 */
.L_x_6313:
[----:B------:R-:W-:Y:S01]  /*e200*/  UMOV UR4, 0xffffffff ;  /* 0xffffffff00047882 */ /* 0x000fe20000000000 */
[----:B------:R-:W-:Y:S02]  /*e210*/  IADD3 R8, R9, -R8, RZ ;  /* 0x8000000809087210 */ /* 0x000fe40007ffe0ff */
[----:B------:R-:W-:Y:S05]  /*e220*/  BRA.DIV UR4, `(.L_x_6132) ;  /* 0x0000016204747947 */ /* 0x000fea000b800000 */
.L_x_6316:
[----:B------:R-:W-:Y:S01]  /*e230*/  SHF.L.U32 R9, R8, 0x1f, RZ ;  /* 0x0000001f08097819 */ /* 0x000fe200000006ff */
[----:B------:R-:W2:Y:S01]  /*e240*/  S2R R10, SR_TID.X ;  /* 0x00000000000a7919 */ /* 0x000ea20000002100 */
[----:B-----5:R-:W-:Y:S01]  /*e250*/  IMAD.MOV.U32 R13, RZ, RZ, R4 ;  /* 0x000000ffff0d7224 */ /* 0x020fe200078e0004 */
[----:B-1----:R-:W-:Y:S01]  /*e260*/  SHF.R.U64 R14, R4, 0x10, R5 ;  /* 0x00000010040e7819 */ /* 0x002fe20000001205 */
[----:B------:R-:W1:Y:S01]  /*e270*/  SYNCS.PHASECHK.TRANS64.TRYWAIT P4, [R2+URZ+0x34800], R9 ;  /* 0x03480009020075a7 */ /* 0x000e62000808017f */
[----:B------:R-:W-:Y:S01]  /*e280*/  IMAD.MOV.U32 R15, RZ, RZ, R6 ;  /* 0x000000ffff0f7224 */ /* 0x000fe200078e0006 */
[-C--:B------:R-:W-:Y:S01]  /*e290*/  ISETP.GE.OR P1, PT, R22, R21.reuse, P0 ;  /* 0x000000151600720c */ /* 0x080fe20000726670 */
[----:B------:R-:W-:Y:S01]  /*e2a0*/  IMAD.MOV.U32 R4, RZ, RZ, R7 ;  /* 0x000000ffff047224 */ /* 0x000fe200078e0007 */
[-C--:B------:R-:W-:Y:S01]  /*e2b0*/  ISETP.GE.OR P2, PT, R223, R21.reuse, P0 ;  /* 0x00000015df00720c */ /* 0x080fe20000746670 */
[----:B------:R-:W-:Y:S01]  /*e2c0*/  IMAD.MOV.U32 R8, RZ, RZ, R5 ;  /* 0x000000ffff087224 */ /* 0x000fe200078e0005 */
[-C--:B------:R-:W-:Y:S01]  /*e2d0*/  ISETP.GE.OR P3, PT, R222, R21.reuse, P0 ;  /* 0x00000015de00720c */ /* 0x080fe20000766670 */
[----:B------:R-:W-:Y:S01]  /*e2e0*/  IMAD.MOV.U32 R25, RZ, RZ, R30 ;  /* 0x000000ffff197224 */ /* 0x000fe200078e001e */
[----:B------:R-:W-:Y:S01]  /*e2f0*/  PRMT R15, R15, 0x5410, R4 ;  /* 0x000054100f0f7816 */ /* 0x000fe20000000004 */
[----:B------:R-:W-:Y:S01]  /*e300*/  IMAD.MOV.U32 R4, RZ, RZ, R29 ;  /* 0x000000ffff047224 */ /* 0x000fe200078e001d */
[----:B------:R-:W-:Y:S01]  /*e310*/  ISETP.GE.OR P0, PT, R224, R21, P0 ;  /* 0x00000015e000720c */ /* 0x000fe20000706670 */
[----:B------:R-:W-:Y:S01]  /*e320*/  BSSY B1, `(.L_x_6133) ;  /* 0x0000016000017945 */ /* 0x000fe20003800000 */
[----:B------:R-:W-:-:S02]  /*e330*/  MOV R21, R28 ;  /* 0x0000001c00157202 */ /* 0x000fc40000000f00 */
[----:B------:R-:W-:Y:S02]  /*e340*/  SHF.R.U32.HI R5, RZ, 0x10, R5 ;  /* 0x00000010ff057819 */ /* 0x000fe40000011605 */
[--C-:B------:R-:W-:Y:S02]  /*e350*/  SHF.R.U64 R20, R6, 0x10, R7.reuse ;  /* 0x0000001006147819 */ /* 0x100fe40000001207 */
[----:B------:R-:W-:Y:S02]  /*e360*/  SHF.R.U32.HI R6, RZ, 0x10, R7 ;  /* 0x00000010ff067819 */ /* 0x000fe40000011607 */
[----:B------:R-:W-:Y:S02]  /*e370*/  PRMT R21, R21, 0x5410, R4 ;  /* 0x0000541015157816 */ /* 0x000fe40000000004 */
[----:B------:R-:W-:Y:S01]  /*e380*/  PRMT R14, R14, 0x5410, R5 ;  /* 0x000054100e0e7816 */ /* 0x000fe20000000005 */
[----:B------:R-:W-:Y:S01]  /*e390*/  IMAD.MOV.U32 R5, RZ, RZ, R31 ;  /* 0x000000ffff057224 */ /* 0x000fe200078e001f */
[----:B------:R-:W-:-:S02]  /*e3a0*/  PRMT R20, R20, 0x5410, R6 ;  /* 0x0000541014147816 */ /* 0x000fc40000000006 */
[--C-:B------:R-:W-:Y:S02]  /*e3b0*/  SHF.R.U64 R24, R28, 0x10, R29.reuse ;  /* 0x000000101c187819 */ /* 0x100fe4000000121d */
[----:B------:R-:W-:Y:S01]  /*e3c0*/  SHF.R.U32.HI R6, RZ, 0x10, R29 ;  /* 0x00000010ff067819 */ /* 0x000fe2000001161d */
[----:B--2---:R-:W-:Y:S01]  /*e3d0*/  VIADD R10, R10, 0xffffff80 ;  /* 0xffffff800a0a7836 */ /* 0x004fe20000000000 */
[--C-:B------:R-:W-:Y:S02]  /*e3e0*/  SHF.R.U64 R26, R30, 0x10, R31.reuse ;  /* 0x000000101e1a7819 */ /* 0x100fe4000000121f */
[----:B------:R-:W-:Y:S02]  /*e3f0*/  SHF.R.U32.HI R7, RZ, 0x10, R31 ;  /* 0x00000010ff077819 */ /* 0x000fe4000001161f */
[----:B------:R-:W-:Y:S02]  /*e400*/  SHF.R.S32.HI R4, RZ, 0x1f, R10 ;  /* 0x0000001fff047819 */ /* 0x000fe4000001140a */
[----:B------:R-:W-:-:S02]  /*e410*/  PRMT R13, R13, 0x5410, R8 ;  /* 0x000054100d0d7816 */ /* 0x000fc40000000008 */
[----:B------:R-:W-:Y:S02]  /*e420*/  LEA.HI R4, R4, R10, RZ, 0x3 ;  /* 0x0000000a04047211 */ /* 0x000fe400078f18ff */
[----:B------:R-:W-:Y:S02]  /*e430*/  PRMT R24, R24, 0x5410, R6 ;  /* 0x0000541018187816 */ /* 0x000fe40000000006 */
[----:B------:R-:W-:Y:S02]  /*e440*/  PRMT R25, R25, 0x5410, R5 ;  /* 0x0000541019197816 */ /* 0x000fe40000000005 */
[----:B------:R-:W-:Y:S02]  /*e450*/  PRMT R26, R26, 0x5410, R7 ;  /* 0x000054101a1a7816 */ /* 0x000fe40000000007 */
[----:B------:R-:W-:Y:S01]  /*e460*/  LOP3.LUT R4, R4, 0xfffffff8, RZ, 0xc0, !PT ;  /* 0xfffffff804047812 */ /* 0x000fe200078ec0ff */
[----:B-1----:R-:W-:Y:S06]  /*e470*/  @!P4 BRA `(.L_x_6134) ;  /* 0x000001600008c947 */ /* 0x002fec0003800000 */
.L_x_6317:
[----:B------:R-:W-:Y:S05]  /*e480*/  BSYNC B1 ;  /* 0x0000000000017941 */ /* 0x000fea0003800000 */
.L_x_6133:
[----:B------:R-:W2:Y:S01]  /*e490*/  S2R R8, SR_TID.X ;  /* 0x0000000000087919 */ /* 0x000ea20000002100 */
[----:B------:R-:W-:Y:S01]  /*e4a0*/  BSSY B1, `(.L_x_6135) ;  /* 0x0000061000017945 */ /* 0x000fe20003800000 */
[----:B--2---:R-:W-:-:S05]  /*e4b0*/  IADD3 R8, R8, -0x80, RZ ;  /* 0xffffff8008087810 */ /* 0x004fca0007ffe0ff */
[----:B------:R-:W-:Y:S01]  /*e4c0*/  IMAD.IADD R12, R8, 0x1, -R4 ;  /* 0x00000001080c7824 */ /* 0x000fe200078e0a04 */
[----:B------:R-:W-:Y:S06]  /*e4d0*/  @P1 BRA `(.L_x_6136) ;  /* 0x0000000400741947 */ /* 0x000fec0003800000 */
[----:B------:R-:W2:Y:S04]  /*e4e0*/  LDL R10, [R1+0x3c] ;  /* 0x00003c00010a7983 */ /* 0x000ea80000100800 */
[----:B------:R-:W1:Y:S01]  /*e4f0*/  LDL R6, [R1+0x64] ;  /* 0x0000640001067983 */ /* 0x000e620000100800 */
[----:B------:R-:W-:Y:S01]  /*e500*/  LEA.HI R4, R3, R12, RZ, 0x1d ;  /* 0x0000000c03047211 */ /* 0x000fe200078fe8ff */
[----:B0-----:R-:W-:Y:S02]  /*e510*/  HADD2.F32 R37, -RZ, R13.H0_H0 ;  /* 0x2000000dff257230 */ /* 0x001fe40000004100 */
[----:B------:R-:W-:Y:S01]  /*e520*/  HADD2.F32 R38, -RZ, R21.H0_H0 ;  /* 0x20000015ff267230 */ /* 0x000fe20000004100 */
[----:B------:R-:W-:Y:S01]  /*e530*/  SHF.R.S32.HI R7, RZ, 0x1f, R4 ;  /* 0x0000001fff077819 */ /* 0x000fe20000011404 */
[----:B------:R-:W-:-:S02]  /*e540*/  IMAD.SHL.U32 R5, R4, 0x8, RZ ;  /* 0x0000000804057824 */ /* 0x000fc400078e00ff */
[----:B------:R-:W-:Y:S01]  /*e550*/  HADD2.F32 R39, -RZ, R24.H0_H0 ;  /* 0x20000018ff277230 */ /* 0x000fe20000004100 */
[----:B------:R-:W-:Y:S02]  /*e560*/  LEA.HI R7, R7, R4, RZ, 0x3 ;  /* 0x0000000407077211 */ /* 0x000fe400078f18ff */
[----:B------:R-:W-:-:S03]  /*e570*/  LOP3.LUT R5, R5, 0x38, RZ, 0xc0, !PT ;  /* 0x0000003805057812 */ /* 0x000fc600078ec0ff */
[----:B------:R-:W-:Y:S01]  /*e580*/  IMAD.SHL.U32 R7, R7, 0x400, RZ ;  /* 0x0000040007077824 */ /* 0x000fe200078e00ff */
[----:B--2---:R-:W-:Y:S02]  /*e590*/  LOP3.LUT R5, R5, 0x1c0, R10, 0xf8, !PT ;  /* 0x000001c005057812 */ /* 0x004fe400078ef80a */
[----:B------:R-:W-:Y:S02]  /*e5a0*/  SHF.R.S32.HI R10, RZ, 0x1f, R8 ;  /* 0x0000001fff0a7819 */ /* 0x000fe40000011408 */
[----:B-1----:R-:W-:Y:S02]  /*e5b0*/  LOP3.LUT R9, R5, R6, RZ, 0x3c, !PT ;  /* 0x0000000605097212 */ /* 0x002fe400078e3cff */
[----:B------:R-:W-:Y:S02]  /*e5c0*/  LEA.HI R10, R10, R8, RZ, 0x6 ;  /* 0x000000080a0a7211 */ /* 0x000fe400078f30ff */
[----:B------:R-:W-:Y:S02]  /*e5d0*/  LOP3.LUT R8, R7, 0x7fffe000, RZ, 0xc0, !PT ;  /* 0x7fffe00007087812 */ /* 0x000fe400078ec0ff */
[----:B------:R-:W0:Y:S01]  /*e5e0*/  LDS.128 R4, [R0] ;  /* 0x0000000000047984 */ /* 0x000e220000000c00 */
[----:B------:R-:W-:-:S05]  /*e5f0*/  IMAD.SHL.U32 R10, R10, 0x8, RZ ;  /* 0x000000080a0a7824 */ /* 0x000fca00078e00ff */
[----:B------:R-:W-:-:S04]  /*e600*/  LOP3.LUT R10, R10, 0xfffffe00, RZ, 0xc0, !PT ;  /* 0xfffffe000a0a7812 */ /* 0x000fc800078ec0ff */
        /* <DEDUP_REMOVED lines=20> */
[----:B------:R-:W-:Y:S02]  /*e750*/  HADD2.F32 R37, -RZ, R21.H1_H1 ;  /* 0x30000015ff257230 */ /* 0x000fe40000004100 */
[-C--:B------:R-:W-:Y:S01]  /*e760*/  FMUL.FTZ R47, R8, R33.reuse ;  /* 0x00000021082f7220 */ /* 0x080fe20000410000 */
[----:B------:R-:W-:Y:S02]  /*e770*/  HADD2.F32 R28, -RZ, R13.H1_H1 ;  /* 0x3000000dff1c7230 */ /* 0x000fe40000004100 */
[----:B------:R-:W-:Y:S01]  /*e780*/  FFMA.FTZ R40, R4, R33, -R45 ;  /* 0x0000002104287223 */ /* 0x000fe2000001082d */
[----:B------:R-:W-:Y:S02]  /*e790*/  HADD2.F32 R9, -RZ, R9.H1_H1 ;  /* 0x30000009ff097230 */ /* 0x000fe40000004100 */
[----:B------:R-:W-:Y:S01]  /*e7a0*/  FMUL.FTZ R8, R34, R37 ;  /* 0x0000002522087220 */ /* 0x000fe20000410000 */
[----:B------:R-:W-:-:S02]  /*e7b0*/  HADD2.F32 R38, -RZ, R24.H1_H1 ;  /* 0x30000018ff267230 */ /* 0x000fc40000004100 */
[-C--:B------:R-:W-:Y:S01]  /*e7c0*/  FMUL.FTZ R42, R34, R28.reuse ;  /* 0x0000001c222a7220 */ /* 0x080fe20000410000 */
[----:B------:R-:W-:Y:S01]  /*e7d0*/  FFMA.FTZ R34, R4, R39, R47 ;  /* 0x0000002704227223 */ /* 0x000fe2000001002f */
[----:B------:R-:W-:Y:S02]  /*e7e0*/  HADD2.F32 R4, -RZ, R14.H1_H1 ;  /* 0x3000000eff047230 */ /* 0x000fe40000004100 */
[C---:B------:R-:W-:Y:S01]  /*e7f0*/  FFMA.FTZ R33, R29.reuse, R28, -R8 ;  /* 0x0000001c1d217223 */ /* 0x040fe20000010808 */
[----:B------:R-:W-:Y:S02]  /*e800*/  HADD2.F32 R35, -RZ, R10.H0_H0 ;  /* 0x2000000aff237230 */ /* 0x000fe40000004100 */
[----:B------:R-:W-:Y:S01]  /*e810*/  FFMA.FTZ R42, R29, R37, R42 ;  /* 0x000000251d2a7223 */ /* 0x000fe2000001002a */
[----:B------:R-:W-:Y:S02]  /*e820*/  HADD2.F32 R8, -RZ, R15.H0_H0 ;  /* 0x2000000fff087230 */ /* 0x000fe40000004100 */
[----:B------:R-:W-:Y:S01]  /*e830*/  FMUL.FTZ R44, R9, R38 ;  /* 0x00000026092c7220 */ /* 0x000fe20000410000 */
[----:B------:R-:W-:-:S02]  /*e840*/  HADD2.F32 R28, -RZ, R25.H0_H0 ;  /* 0x20000019ff1c7230 */ /* 0x000fc40000004100 */
[----:B------:R-:W-:Y:S01]  /*e850*/  FMUL.FTZ R46, R9, R4 ;  /* 0x00000004092e7220 */ /* 0x000fe20000410000 */
[----:B------:R-:W-:Y:S02]  /*e860*/  HADD2.F32 R10, -RZ, R10.H1_H1 ;  /* 0x3000000aff0a7230 */ /* 0x000fe40000004100 */
[C---:B------:R-:W-:Y:S01]  /*e870*/  FMUL.FTZ R39, R35.reuse, R8 ;  /* 0x0000000823277220 */ /* 0x040fe20000410000 */
[----:B------:R-:W-:Y:S02]  /*e880*/  HADD2.F32 R29, -RZ, R26.H0_H0 ;  /* 0x2000001aff1d7230 */ /* 0x000fe40000004100 */
[----:B------:R-:W-:Y:S01]  /*e890*/  FMUL.FTZ R37, R35, R28 ;  /* 0x0000001c23257220 */ /* 0x000fe20000410000 */
[C---:B------:R-:W-:Y:S01]  /*e8a0*/  FFMA.FTZ R44, R5.reuse, R4, -R44 ;  /* 0x00000004052c7223 */ /* 0x040fe2000001082c */
[----:B------:R-:W-:Y:S02]  /*e8b0*/  HADD2.F32 R9, -RZ, R20.H0_H0 ;  /* 0x20000014ff097230 */ /* 0x000fe40000004100 */
[----:B------:R-:W-:Y:S01]  /*e8c0*/  FFMA.FTZ R35, R5, R38, R46 ;  /* 0x0000002605237223 */ /* 0x000fe2000001002e */
[----:B------:R-:W-:Y:S01]  /*e8d0*/  FMUL.FTZ R5, R10, R29 ;  /* 0x0000001d0a057220 */ /* 0x000fe20000410000 */
[----:B------:R-:W-:Y:S01]  /*e8e0*/  FFMA.FTZ R39, R30, R28, R39 ;  /* 0x0000001c1e277223 */ /* 0x000fe20000010027 */
[----:B------:R-:W-:-:S02]  /*e8f0*/  HADD2.F32 R36, -RZ, R11.H0_H0 ;  /* 0x2000000bff247230 */ /* 0x000fc40000004100 */
[-C--:B------:R-:W-:Y:S01]  /*e900*/  FMUL.FTZ R45, R10, R9.reuse ;  /* 0x000000090a2d7220 */ /* 0x080fe20000410000 */
[----:B------:R-:W-:Y:S01]  /*e910*/  FFMA.FTZ R28, R6, R9, -R5 ;  /* 0x00000009061c7223 */ /* 0x000fe20000010805 */
[----:B------:R-:W-:Y:S02]  /*e920*/  HADD2.F32 R11, -RZ, R11.H1_H1 ;  /* 0x3000000bff0b7230 */ /* 0x000fe40000004100 */
[----:B------:R-:W-:Y:S01]  /*e930*/  FFMA.FTZ R37, R30, R8, -R37 ;  /* 0x000000081e257223 */ /* 0x000fe20000010825 */
[----:B------:R-:W-:Y:S02]  /*e940*/  HADD2.F32 R5, -RZ, R25.H1_H1 ;  /* 0x30000019ff057230 */ /* 0x000fe40000004100 */
[----:B------:R-:W-:Y:S01]  /*e950*/  FFMA.FTZ R30, R6, R29, R45 ;  /* 0x0000001d061e7223 */ /* 0x000fe2000001002d */
[----:B------:R-:W-:Y:S02]  /*e960*/  HADD2.F32 R10, -RZ, R26.H1_H1 ;  /* 0x3000001aff0a7230 */ /* 0x000fe40000004100 */
[----:B------:R-:W-:-:S02]  /*e970*/  HADD2.F32 R4, -RZ, R15.H1_H1 ;  /* 0x3000000fff047230 */ /* 0x000fc40000004100 */
[CC--:B------:R-:W-:Y:S01]  /*e980*/  FMUL.FTZ R6, R36.reuse, R5.reuse ;  /* 0x0000000524067220 */ /* 0x0c0fe20000410000 */
[----:B------:R-:W-:Y:S02]  /*e990*/  HADD2.F32 R8, -RZ, R20.H1_H1 ;  /* 0x30000014ff087230 */ /* 0x000fe40000004100 */
[C---:B------:R-:W-:Y:S01]  /*e9a0*/  FMUL.FTZ R38, R11.reuse, R10 ;  /* 0x0000000a0b267220 */ /* 0x040fe20000410000 */
[----:B------:R-:W-:Y:S02]  /*e9b0*/  FMUL.FTZ R36, R36, R4 ;  /* 0x0000000424247220 */ /* 0x000fe40000410000 */
        /* <DEDUP_REMOVED lines=15> */
.L_x_6136:
[----:B------:R-:W-:Y:S05]  /*eab0*/  BSYNC B1 ;  /* 0x0000000000017941 */ /* 0x000fea0003800000 */
.L_x_6135:
[----:B------:R-:W-:Y:S04]  /*eac0*/  BSSY B1, `(.L_x_6137) ;  /* 0x0000060000017945 */ /* 0x000fe80003800000 */
[----:B------:R-:W-:Y:S05]  /*ead0*/  @P2 BRA `(.L_x_6138) ;  /* 0x0000000400782947 */ /* 0x000fea0003800000 */
[----:B--2---:R-:W2:Y:S04]  /*eae0*/  LDL R0, [R1+0x8c] ;  /* 0x00008c0001007983 */ /* 0x004ea80000100800 */
[----:B-1----:R-:W3:Y:S04]  /*eaf0*/  LDL R9, [R1+0x38] ;  /* 0x0000380001097983 */ /* 0x002ee80000100800 */
[----:B------:R-:W4:Y:S04]  /*eb00*/  LDL R7, [R1+0x5c] ;  /* 0x00005c0001077983 */ /* 0x000f280000100800 */
[----:B------:R-:W4:Y:S01]  /*eb10*/  LDL R8, [R1+0x4c] ;  /* 0x00004c0001087983 */ /* 0x000f220000100800 */
[----:B0-----:R-:W-:-:S02]  /*eb20*/  HADD2.F32 R37, -RZ, R13.H0_H0 ;  /* 0x2000000dff257230 */ /* 0x001fc40000004100 */
[--C-:B------:R-:W-:Y:S02]  /*eb30*/  HADD2.F32 R39, -RZ, R21.reuse.H0_H0 ;  /* 0x20000015ff277230 */ /* 0x100fe40000004100 */
[----:B------:R-:W-:Y:S02]  /*eb40*/  HADD2.F32 R44, -RZ, R24.H0_H0 ;  /* 0x20000018ff2c7230 */ /* 0x000fe40000004100 */
[----:B------:R-:W-:Y:S02]  /*eb50*/  HADD2.F32 R40, -RZ, R14.H0_H0 ;  /* 0x2000000eff287230 */ /* 0x000fe40000004100 */
[----:B------:R-:W-:Y:S02]  /*eb60*/  HADD2.F32 R46, -RZ, R21.H1_H1 ;  /* 0x30000015ff2e7230 */ /* 0x000fe40000004100 */
[----:B------:R-:W-:Y:S02]  /*eb70*/  HADD2.F32 R42, -RZ, R13.H1_H1 ;  /* 0x3000000dff2a7230 */ /* 0x000fe40000004100 */
[----:B------:R-:W-:-:S02]  /*eb80*/  HADD2.F32 R43, -RZ, R24.H1_H1 ;  /* 0x30000018ff2b7230 */ /* 0x000fc40000004100 */
[----:B------:R-:W-:Y:S02]  /*eb90*/  HADD2.F32 R41, -RZ, R15.H0_H0 ;  /* 0x2000000fff297230 */ /* 0x000fe40000004100 */
[----:B------:R-:W-:Y:S01]  /*eba0*/  HADD2.F32 R45, -RZ, R25.H0_H0 ;  /* 0x20000019ff2d7230 */ /* 0x000fe20000004100 */
[----:B--2---:R-:W-:Y:S02]  /*ebb0*/  R2UR UR4, R0 ;  /* 0x00000000000472ca */ /* 0x004fe400000e0000 */
[----:B------:R-:W-:Y:S02]  /*ebc0*/  LEA.HI R0, R3, R12, RZ, 0x1d ;  /* 0x0000000c03007211 */ /* 0x000fe400078fe8ff */
[----:B---3--:R-:W-:Y:S02]  /*ebd0*/  LOP3.LUT R6, R9, 0x38, R16, 0xf8, !PT ;  /* 0x0000003809067812 */ /* 0x008fe400078ef810 */
[----:B------:R-:W-:Y:S01]  /*ebe0*/  SHF.R.S32.HI R5, RZ, 0x1f, R0 ;  /* 0x0000001fff057819 */ /* 0x000fe20000011400 */
[----:B------:R-:W-:-:S03]  /*ebf0*/  IMAD.SHL.U32 R4, R0, 0x8, RZ ;  /* 0x0000000800047824 */ /* 0x000fc600078e00ff */
[----:B------:R-:W-:Y:S02]  /*ec00*/  LEA.HI R5, R5, R0, RZ, 0x3 ;  /* 0x0000000005057211 */ /* 0x000fe400078f18ff */
[----:B------:R-:W-:Y:S02]  /*ec10*/  LOP3.LUT R0, R9, 0x38, R4, 0xf8, !PT ;  /* 0x0000003809007812 */ /* 0x000fe400078ef804 */
[----:B----4-:R-:W-:Y:S01]  /*ec20*/  LOP3.LUT R6, R8, R6, R7, 0xf6, !PT ;  /* 0x0000000608067212 */ /* 0x010fe200078ef607 */
[----:B------:R-:W-:Y:S01]  /*ec30*/  IMAD.SHL.U32 R5, R5, 0x400, RZ ;  /* 0x0000040005057824 */ /* 0x000fe200078e00ff */
[----:B------:R-:W-:Y:S02]  /*ec40*/  LOP3.LUT R0, R0, R7, RZ, 0x3c, !PT ;  /* 0x0000000700007212 */ /* 0x000fe400078e3cff */
[----:B------:R-:W-:Y:S02]  /*ec50*/  LEA R47, R6, UR4, 0x1 ;  /* 0x00000004062f7c11 */ /* 0x000fe4000f8e08ff */
[----:B------:R-:W-:-:S03]  /*ec60*/  LOP3.LUT R9, R5, 0x7fffe000, RZ, 0xc0, !PT ;  /* 0x7fffe00005097812 */ /* 0x000fc600078ec0ff */
[----:B------:R-:W0:Y:S01]  /*ec70*/  LDS.128 R4, [R47] ;  /* 0x000000002f047984 */ /* 0x000e220000000c00 */
        /* <DEDUP_REMOVED lines=19> */
[----:B------:R-:W-:-:S02]  /*edb0*/  HADD2.F32 R39, -RZ, R14.H1_H1 ;  /* 0x3000000eff277230 */ /* 0x000fc40000004100 */
[-C--:B------:R-:W-:Y:S01]  /*edc0*/  FMUL.FTZ R37, R46, R33.reuse ;  /* 0x000000212e257220 */ /* 0x080fe20000410000 */
[-C--:B------:R-:W-:Y:S01]  /*edd0*/  FFMA.FTZ R31, R40, R4.reuse, -R31 ;  /* 0x00000004281f7223 */ /* 0x080fe2000001081f */
[----:B------:R-:W-:Y:S01]  /*ede0*/  FMUL.FTZ R33, R42, R33 ;  /* 0x000000212a217220 */ /* 0x000fe20000410000 */
[----:B------:R-:W-:Y:S01]  /*edf0*/  FFMA.FTZ R27, R44, R4, R27 ;  /* 0x000000042c1b7223 */ /* 0x000fe2000001001b */
[--C-:B------:R-:W-:Y:S02]  /*ee00*/  HADD2.F32 R34, -RZ, R10.reuse.H0_H0 ;  /* 0x2000000aff227230 */ /* 0x100fe40000004100 */
[-C--:B------:R-:W-:Y:S01]  /*ee10*/  FMUL.FTZ R4, R43, R9.reuse ;  /* 0x000000092b047220 */ /* 0x080fe20000410000 */
[----:B------:R-:W-:Y:S02]  /*ee20*/  HADD2.F32 R10, -RZ, R10.H1_H1 ;  /* 0x3000000aff0a7230 */ /* 0x000fe40000004100 */
[----:B------:R-:W-:Y:S01]  /*ee30*/  FMUL.FTZ R8, R39, R9 ;  /* 0x0000000927087220 */ /* 0x000fe20000410000 */
[----:B------:R-:W-:-:S02]  /*ee40*/  HADD2.F32 R44, -RZ, R26.H0_H0 ;  /* 0x2000001aff2c7230 */ /* 0x000fc40000004100 */
[-C--:B------:R-:W-:Y:S01]  /*ee50*/  FFMA.FTZ R37, R42, R28.reuse, -R37 ;  /* 0x0000001c2a257223 */ /* 0x080fe20000010825 */
[----:B------:R-:W-:Y:S01]  /*ee60*/  FFMA.FTZ R33, R46, R28, R33 ;  /* 0x0000001c2e217223 */ /* 0x000fe20000010021 */
[-C--:B------:R-:W-:Y:S01]  /*ee70*/  FFMA.FTZ R28, R39, R5.reuse, -R4 ;  /* 0x00000005271c7223 */ /* 0x080fe20000010804 */
[----:B------:R-:W-:Y:S02]  /*ee80*/  HADD2.F32 R42, -RZ, R20.H0_H0 ;  /* 0x20000014ff2a7230 */ /* 0x000fe40000004100 */
[-C--:B------:R-:W-:Y:S01]  /*ee90*/  FMUL.FTZ R4, R45, R34.reuse ;  /* 0x000000222d047220 */ /* 0x080fe20000410000 */
[----:B------:R-:W-:Y:S01]  /*eea0*/  FMUL.FTZ R40, R41, R34 ;  /* 0x0000002229287220 */ /* 0x000fe20000410000 */
[----:B------:R-:W-:Y:S01]  /*eeb0*/  FFMA.FTZ R34, R43, R5, R8 ;  /* 0x000000052b227223 */ /* 0x000fe20000010008 */
[-C--:B------:R-:W-:Y:S01]  /*eec0*/  FMUL.FTZ R5, R44, R10.reuse ;  /* 0x0000000a2c057220 */ /* 0x080fe20000410000 */
[----:B------:R-:W-:Y:S01]  /*eed0*/  FMUL.FTZ R9, R42, R10 ;  /* 0x0000000a2a097220 */ /* 0x000fe20000410000 */
[----:B------:R-:W-:-:S02]  /*eee0*/  HADD2.F32 R35, -RZ, R11.H0_H0 ;  /* 0x2000000bff237230 */ /* 0x000fc40000004100 */
[-C--:B------:R-:W-:Y:S01]  /*eef0*/  FFMA.FTZ R39, R41, R29.reuse, -R4 ;  /* 0x0000001d29277223 */ /* 0x080fe20000010804 */
[-C--:B------:R-:W-:Y:S01]  /*ef00*/  FFMA.FTZ R10, R42, R6.reuse, -R5 ;  /* 0x000000062a0a7223 */ /* 0x080fe20000010805 */
[----:B------:R-:W-:Y:S02]  /*ef10*/  HADD2.F32 R42, -RZ, R25.H1_H1 ;  /* 0x30000019ff2a7230 */ /* 0x000fe40000004100 */
[----:B------:R-:W-:Y:S01]  /*ef20*/  FFMA.FTZ R40, R45, R29, R40 ;  /* 0x0000001d2d287223 */ /* 0x000fe20000010028 */
[----:B------:R-:W-:Y:S02]  /*ef30*/  HADD2.F32 R8, -RZ, R15.H1_H1 ;  /* 0x3000000fff087230 */ /* 0x000fe40000004100 */
[----:B------:R-:W-:Y:S01]  /*ef40*/  FFMA.FTZ R29, R44, R6, R9 ;  /* 0x000000062c1d7223 */ /* 0x000fe20000010009 */
[----:B------:R-:W-:Y:S02]  /*ef50*/  HADD2.F32 R11, -RZ, R11.H1_H1 ;  /* 0x3000000bff0b7230 */ /* 0x000fe40000004100 */
[----:B------:R-:W-:Y:S01]  /*ef60*/  FMUL.FTZ R5, R42, R35 ;  /* 0x000000232a057220 */ /* 0x000fe20000410000 */
[----:B------:R-:W-:-:S02]  /*ef70*/  HADD2.F32 R43, -RZ, R26.H1_H1 ;  /* 0x3000001aff2b7230 */ /* 0x000fc40000004100 */
[----:B------:R-:W-:Y:S01]  /*ef80*/  FMUL.FTZ R35, R8, R35 ;  /* 0x0000002308237220 */ /* 0x000fe20000410000 */
[----:B------:R-:W-:Y:S01]  /*ef90*/  HADD2.F32 R41, -RZ, R20.H1_H1 ;  /* 0x30000014ff297230 */ /* 0x000fe20000004100 */
[----:B------:R-:W-:Y:S01]  /*efa0*/  F2FP.F16.F32.PACK_AB R9, R34, R33 ;  /* 0x000000212209723e */ /* 0x000fe200000000ff */
[--C-:B------:R-:W-:Y:S02]  /*efb0*/  HADD2.F32 R30, -RZ, R7.reuse.H0_H0 ;  /* 0x20000007ff1e7230 */ /* 0x100fe40000004100 */
[-C--:B------:R-:W-:Y:S01]  /*efc0*/  FMUL.FTZ R4, R43, R11.reuse ;  /* 0x0000000b2b047220 */ /* 0x080fe20000410000 */
[----:B------:R-:W-:Y:S02]  /*efd0*/  HADD2.F32 R7, -RZ, R7.H1_H1 ;  /* 0x30000007ff077230 */ /* 0x000fe40000004100 */
[C---:B------:R-:W-:Y:S01]  /*efe0*/  FMUL.FTZ R6, R41.reuse, R11 ;  /* 0x0000000b29067220 */ /* 0x040fe20000410000 */
[-C--:B------:R-:W-:Y:S01]  /*eff0*/  FFMA.FTZ R11, R8, R30.reuse, -R5 ;  /* 0x0000001e080b7223 */ /* 0x080fe20000010805 */
[----:B------:R-:W-:Y:S01]  /*f000*/  FFMA.FTZ R35, R42, R30, R35 ;  /* 0x0000001e2a237223 */ /* 0x000fe20000010023 */
[-C--:B------:R-:W-:Y:S01]  /*f010*/  FFMA.FTZ R30, R41, R7.reuse, -R4 ;  /* 0x00000007291e7223 */ /* 0x080fe20000010804 */
        /* <DEDUP_REMOVED lines=10> */
.L_x_6138:
[----:B------:R-:W-:Y:S05]  /*f0c0*/  BSYNC B1 ;  /* 0x0000000000017941 */ /* 0x000fea0003800000 */
.L_x_6137:
[----:B------:R-:W-:Y:S04]  /*f0d0*/  BSSY B1, `(.L_x_6139) ;  /* 0x0000060000017945 */ /* 0x000fe80003800000 */
[----:B------:R-:W-:Y:S05]  /*f0e0*/  @P3 BRA `(.L_x_6140) ;  /* 0x0000000400783947 */ /* 0x000fea0003800000 */
[----:B--23--:R-:W2:Y:S04]  /*f0f0*/  LDL R0, [R1+0x8c] ;  /* 0x00008c0001007983 */ /* 0x00cea80000100800 */
[----:B-1----:R-:W3:Y:S04]  /*f100*/  LDL R9, [R1+0x34] ;  /* 0x0000340001097983 */ /* 0x002ee80000100800 */
[----:B------:R-:W4:Y:S04]  /*f110*/  LDL R7, [R1+0x58] ;  /* 0x0000580001077983 */ /* 0x000f280000100800 */
[----:B------:R-:W5:Y:S01]  /*f120*/  LDL R8, [R1+0x48] ;  /* 0x0000480001087983 */ /* 0x000f620000100800 */
        /* <DEDUP_REMOVED lines=16> */
[----:B------:R-:W-:Y:S02]  /*f230*/  SHF.L.U32 R5, R5, 0xa, RZ ;  /* 0x0000000a05057819 */ /* 0x000fe400000006ff */
[----:B----4-:R-:W-:Y:S02]  /*f240*/  LOP3.LUT R0, R0, R7, RZ, 0x3c, !PT ;  /* 0x0000000700007212 */ /* 0x010fe400078e3cff */
[----:B------:R-:W-:Y:S02]  /*f250*/  LOP3.LUT R9, R5, 0x7fffe000, RZ, 0xc0, !PT ;  /* 0x7fffe00005097812 */ /* 0x000fe400078ec0ff */
[----:B-----5:R-:W-:-:S02]  /*f260*/  LOP3.LUT R6, R8, R6, R7, 0xf6, !PT ;  /* 0x0000000608067212 */ /* 0x020fc400078ef607 */
[----:B------:R-:W-:Y:S02]  /*f270*/  IADD3 R9, R0, R9, R8 ;  /* 0x0000000900097210 */ /* 0x000fe40007ffe008 */
[----:B------:R-:W-:-:S03]  /*f280*/  LEA R47, R6, UR4, 0x1 ;  /* 0x00000004062f7c11 */ /* 0x000fc6000f8e08ff */
[----:B------:R-:W-:Y:S02]  /*f290*/  IMAD R0, R9, 0x2, R2 ;  /* 0x0000000209007824 */ /* 0x000fe400078e0202 */
[----:B------:R-:W0:Y:S04]  /*f2a0*/  LDS.128 R4, [R47] ;  /* 0x000000002f047984 */ /* 0x000e280000000c00 */
[----:B------:R-:W1:Y:S01]  /*f2b0*/  LDS.128 R8, [R0+0x16400] ;  /* 0x0164000000087984 */ /* 0x000e620000000c00 */
[--C-:B0-----:R-:W-:Y:S02]  /*f2c0*/  HADD2.F32 R27, -RZ, R4.reuse.H0_H0 ;  /* 0x20000004ff1b7230 */ /* 0x101fe40000004100 */
[----:B------:R-:W-:Y:S02]  /*f2d0*/  HADD2.F32 R4, -RZ, R4.H1_H1 ;  /* 0x30000004ff047230 */ /* 0x000fe40000004100 */
[----:B-1----:R-:W-:-:S02]  /*f2e0*/  HADD2.F32 R31, -RZ, R8.H0_H0 ;  /* 0x20000008ff1f7230 */ /* 0x002fc40000004100 */
        /* <DEDUP_REMOVED lines=11> */
[--C-:B------:R-:W-:Y:S02]  /*f3a0*/  HADD2.F32 R28, -RZ, R5.reuse.H0_H0 ;  /* 0x20000005ff1c7230 */ /* 0x100fe40000004100 */
[-C--:B------:R-:W-:Y:S01]  /*f3b0*/  FFMA.FTZ R31, R40, R4.reuse, -R31 ;  /* 0x00000004281f7223 */ /* 0x080fe2000001081f */
[----:B------:R-:W-:Y:S02]  /*f3c0*/  HADD2.F32 R5, -RZ, R5.H1_H1 ;  /* 0x30000005ff057230 */ /* 0x000fe40000004100 */
[----:B------:R-:W-:Y:S01]  /*f3d0*/  FMUL.FTZ R33, R42, R33 ;  /* 0x000000212a217220 */ /* 0x000fe20000410000 */
[----:B------:R-:W-:Y:S01]  /*f3e0*/  FFMA.FTZ R27, R44, R4, R27 ;  /* 0x000000042c1b7223 */ /* 0x000fe2000001001b */
[--C-:B------:R-:W-:Y:S02]  /*f3f0*/  HADD2.F32 R34, -RZ, R10.reuse.H0_H0 ;  /* 0x2000000aff227230 */ /* 0x100fe40000004100 */
[----:B------:R-:W-:Y:S01]  /*f400*/  FMUL.FTZ R4, R43, R9 ;  /* 0x000000092b047220 */ /* 0x000fe20000410000 */
[----:B------:R-:W-:-:S02]  /*f410*/  HADD2.F32 R10, -RZ, R10.H1_H1 ;  /* 0x3000000aff0a7230 */ /* 0x000fc40000004100 */
[C---:B------:R-:W-:Y:S01]  /*f420*/  FMUL.FTZ R8, R39.reuse, R9 ;  /* 0x0000000927087220 */ /* 0x040fe20000410000 */
[----:B------:R-:W-:Y:S02]  /*f430*/  HADD2.F32 R44, -RZ, R26.H0_H0 ;  /* 0x2000001aff2c7230 */ /* 0x000fe40000004100 */
[-C--:B------:R-:W-:Y:S01]  /*f440*/  FFMA.FTZ R37, R42, R28.reuse, -R37 ;  /* 0x0000001c2a257223 */ /* 0x080fe20000010825 */
[----:B------:R-:W-:Y:S01]  /*f450*/  FFMA.FTZ R33, R46, R28, R33 ;  /* 0x0000001c2e217223 */ /* 0x000fe20000010021 */
[----:B------:R-:W-:Y:S01]  /*f460*/  FFMA.FTZ R28, R39, R5, -R4 ;  /* 0x00000005271c7223 */ /* 0x000fe20000010804 */
[----:B------:R-:W-:Y:S02]  /*f470*/  HADD2.F32 R29, -RZ, R6.H0_H0 ;  /* 0x20000006ff1d7230 */ /* 0x000fe40000004100 */
[-C--:B------:R-:W-:Y:S01]  /*f480*/  FMUL.FTZ R4, R45, R34.reuse ;  /* 0x000000222d047220 */ /* 0x080fe20000410000 */
[----:B------:R-:W-:Y:S02]  /*f490*/  HADD2.F32 R42, -RZ, R20.H0_H0 ;  /* 0x20000014ff2a7230 */ /* 0x000fe40000004100 */
[----:B------:R-:W-:Y:S01]  /*f4a0*/  FMUL.FTZ R40, R41, R34 ;  /* 0x0000002229287220 */ /* 0x000fe20000410000 */
[----:B------:R-:W-:-:S02]  /*f4b0*/  HADD2.F32 R6, -RZ, R6.H1_H1 ;  /* 0x30000006ff067230 */ /* 0x000fc40000004100 */
[----:B------:R-:W-:Y:S01]  /*f4c0*/  FFMA.FTZ R34, R43, R5, R8 ;  /* 0x000000052b227223 */ /* 0x000fe20000010008 */
[-C--:B------:R-:W-:Y:S01]  /*f4d0*/  FMUL.FTZ R5, R44, R10.reuse ;  /* 0x0000000a2c057220 */ /* 0x080fe20000410000 */
[C---:B------:R-:W-:Y:S01]  /*f4e0*/  FMUL.FTZ R9, R42.reuse, R10 ;  /* 0x0000000a2a097220 */ /* 0x040fe20000410000 */
[----:B------:R-:W-:Y:S02]  /*f4f0*/  HADD2.F32 R35, -RZ, R11.H0_H0 ;  /* 0x2000000bff237230 */ /* 0x000fe40000004100 */
[-C--:B------:R-:W-:Y:S01]  /*f500*/  FFMA.FTZ R39, R41, R29.reuse, -R4 ;  /* 0x0000001d29277223 */ /* 0x080fe20000010804 */
[----:B------:R-:W-:Y:S01]  /*f510*/  FFMA.FTZ R10, R42, R6, -R5 ;  /* 0x000000062a0a7223 */ /* 0x000fe20000010805 */
[----:B------:R-:W-:Y:S02]  /*f520*/  HADD2.F32 R42, -RZ, R25.H1_H1 ;  /* 0x30000019ff2a7230 */ /* 0x000fe40000004100 */
[----:B------:R-:W-:Y:S01]  /*f530*/  FFMA.FTZ R40, R45, R29, R40 ;  /* 0x0000001d2d287223 */ /* 0x000fe20000010028 */
[----:B------:R-:W-:-:S02]  /*f540*/  HADD2.F32 R8, -RZ, R15.H1_H1 ;  /* 0x3000000fff087230 */ /* 0x000fc40000004100 */
[----:B------:R-:W-:Y:S01]  /*f550*/  FFMA.FTZ R29, R44, R6, R9 ;  /* 0x000000062c1d7223 */ /* 0x000fe20000010009 */
[----:B------:R-:W-:Y:S02]  /*f560*/  HADD2.F32 R11, -RZ, R11.H1_H1 ;  /* 0x3000000bff0b7230 */ /* 0x000fe40000004100 */
[-C--:B------:R-:W-:Y:S01]  /*f570*/  FMUL.FTZ R5, R42, R35.reuse ;  /* 0x000000232a057220 */ /* 0x080fe20000410000 */
[----:B------:R-:W-:Y:S02]  /*f580*/  HADD2.F32 R43, -RZ, R26.H1_H1 ;  /* 0x3000001aff2b7230 */ /* 0x000fe40000004100 */
[----:B------:R-:W-:Y:S01]  /*f590*/  FMUL.FTZ R35, R8, R35 ;  /* 0x0000002308237220 */ /* 0x000fe20000410000 */
[----:B------:R-:W-:Y:S01]  /*f5a0*/  HADD2.F32 R41, -RZ, R20.H1_H1 ;  /* 0x30000014ff297230 */ /* 0x000fe20000004100 */
[----:B------:R-:W-:Y:S01]  /*f5b0*/  F2FP.F16.F32.PACK_AB R9, R34, R33 ;  /* 0x000000212209723e */ /* 0x000fe200000000ff */
[--C-:B------:R-:W-:Y:S02]  /*f5c0*/  HADD2.F32 R30, -RZ, R7.reuse.H0_H0 ;  /* 0x20000007ff1e7230 */ /* 0x100fe40000004100 */
[----:B------:R-:W-:Y:S01]  /*f5d0*/  FMUL.FTZ R4, R43, R11 ;  /* 0x0000000b2b047220 */ /* 0x000fe20000410000 */
[----:B------:R-:W-:-:S02]  /*f5e0*/  HADD2.F32 R7, -RZ, R7.H1_H1 ;  /* 0x30000007ff077230 */ /* 0x000fc40000004100 */
[C---:B------:R-:W-:Y:S01]  /*f5f0*/  FMUL.FTZ R6, R41.reuse, R11 ;  /* 0x0000000b29067220 */ /* 0x040fe20000410000 */
        /* <DEDUP_REMOVED lines=11> */
[----:B------:R-:W-:-:S05]  /*f6b0*/  F2FP.F16.F32.PACK_AB R11, R42, R35 ;  /* 0x000000232a0b723e */ /* 0x000fca00000000ff */
[----:B------:R4:W-:Y:S02]  /*f6c0*/  STS.128 [R0+0x16400], R8 ;  /* 0x0164000800007388 */ /* 0x0009e40000000c00 */
.L_x_6140:
[----:B------:R-:W-:Y:S05]  /*f6d0*/  BSYNC B1 ;  /* 0x0000000000017941 */ /* 0x000fea0003800000 */
.L_x_6139:
[----:B------:R-:W-:Y:S05]  /*f6e0*/  @P0 BRA `(.L_x_6126) ;  /* 0x0000000400780947 */ /* 0x000fea0003800000 */
[----:B--234-:R-:W2:Y:S04]  /*f6f0*/  LDL R0, [R1+0x8c] ;  /* 0x00008c0001007983 */ /* 0x01cea80000100800 */
[----:B------:R-:W3:Y:S04]  /*f700*/  LDL R7, [R1+0x30] ;  /* 0x0000300001077983 */ /* 0x000ee80000100800 */
[----:B------:R-:W4:Y:S04]  /*f710*/  LDL R6, [R1+0x50] ;  /* 0x0000500001067983 */ /* 0x000f280000100800 */
[----:B------:R-:W5:Y:S01]  /*f720*/  LDL R8, [R1+0x54] ;  /* 0x0000540001087983 */ /* 0x000f620000100800 */
[----:B------:R-:W-:Y:S01]  /*f730*/  LEA.HI R3, R3, R12, RZ, 0x1d ;  /* 0x0000000c03037211 */ /* 0x000fe200078fe8ff */
[----:B0-----:R-:W-:-:S02]  /*f740*/  HADD2.F32 R36, -RZ, R21.H0_H0 ;  /* 0x20000015ff247230 */ /* 0x001fc40000004100 */
[----:B------:R-:W-:Y:S01]  /*f750*/  HADD2.F32 R34, -RZ, R13.H0_H0 ;  /* 0x2000000dff227230 */ /* 0x000fe20000004100 */
[----:B------:R-:W-:Y:S01]  /*f760*/  SHF.R.S32.HI R4, RZ, 0x1f, R3 ;  /* 0x0000001fff047819 */ /* 0x000fe20000011403 */
[--C-:B------:R-:W-:Y:S02]  /*f770*/  HADD2.F32 R38, -RZ, R24.reuse.H0_H0 ;  /* 0x20000018ff267230 */ /* 0x100fe40000004100 */
[----:B------:R-:W-:Y:S01]  /*f780*/  HADD2.F32 R40, -RZ, R21.H1_H1 ;  /* 0x30000015ff287230 */ /* 0x000fe20000004100 */
[----:B------:R-:W-:Y:S01]  /*f790*/  LEA.HI R4, R4, R3, RZ, 0x3 ;  /* 0x0000000304047211 */ /* 0x000fe200078f18ff */
[----:B------:R-:W-:Y:S02]  /*f7a0*/  HADD2.F32 R41, -RZ, R24.H1_H1 ;  /* 0x30000018ff297230 */ /* 0x000fe40000004100 */
[----:B------:R-:W-:Y:S02]  /*f7b0*/  HADD2.F32 R39, -RZ, R15.H0_H0 ;  /* 0x2000000fff277230 */ /* 0x000fe40000004100 */
[----:B------:R-:W-:-:S02]  /*f7c0*/  IMAD.SHL.U32 R4, R4, 0x400, RZ ;  /* 0x0000040004047824 */ /* 0x000fc400078e00ff */
[----:B------:R-:W-:Y:S01]  /*f7d0*/  HADD2.F32 R43, -RZ, R25.H0_H0 ;  /* 0x20000019ff2b7230 */ /* 0x000fe20000004100 */
[----:B--2---:R-:W-:Y:S01]  /*f7e0*/  R2UR UR4, R0 ;  /* 0x00000000000472ca */ /* 0x004fe200000e0000 */
[----:B------:R-:W-:Y:S01]  /*f7f0*/  IMAD.SHL.U32 R0, R3, 0x8, RZ ;  /* 0x0000000803007824 */ /* 0x000fe200078e00ff */
[----:B------:R-:W-:Y:S02]  /*f800*/  LOP3.LUT R3, R4, 0x7fffe000, RZ, 0xc0, !PT ;  /* 0x7fffe00004037812 */ /* 0x000fe400078ec0ff */
[C---:B---3--:R-:W-:Y:S02]  /*f810*/  LOP3.LUT R5, R7.reuse, 0x38, R16, 0xf8, !PT ;  /* 0x0000003807057812 */ /* 0x048fe400078ef810 */
[----:B------:R-:W-:-:S04]  /*f820*/  LOP3.LUT R0, R7, 0x38, R0, 0xf8, !PT ;  /* 0x0000003807007812 */ /* 0x000fc800078ef800 */
[----:B----4-:R-:W-:Y:S02]  /*f830*/  LOP3.LUT R0, R0, R6, RZ, 0x3c, !PT ;  /* 0x0000000600007212 */ /* 0x010fe400078e3cff */
[----:B-----5:R-:W-:Y:S02]  /*f840*/  LOP3.LUT R5, R8, R5, R6, 0xf6, !PT ;  /* 0x0000000508057212 */ /* 0x020fe400078ef606 */
[----:B------:R-:W-:Y:S02]  /*f850*/  IADD3 R3, R0, R3, R8 ;  /* 0x0000000300037210 */ /* 0x000fe40007ffe008 */
[----:B------:R-:W-:-:S03]  /*f860*/  LEA R42, R5, UR4, 0x1 ;  /* 0x00000004052a7c11 */ /* 0x000fc6000f8e08ff */
[----:B------:R-:W-:Y:S02]  /*f870*/  IMAD R3, R3, 0x2, R2 ;  /* 0x0000000203037824 */ /* 0x000fe400078e0202 */
[----:B------:R-:W0:Y:S04]  /*f880*/  LDS.128 R4, [R42] ;  /* 0x000000002a047984 */ /* 0x000e280000000c00 */
[----:B-1----:R-:W1:Y:S01]  /*f890*/  LDS.128 R8, [R3+0x16400] ;  /* 0x0164000003087984 */ /* 0x002e620000000c00 */
[--C-:B0-----:R-:W-:Y:S02]  /*f8a0*/  HADD2.F32 R0, -RZ, R4.reuse.H0_H0 ;  /* 0x20000004ff007230 */ /* 0x101fe40000004100 */
[----:B------:R-:W-:Y:S02]  /*f8b0*/  HADD2.F32 R4, -RZ, R4.H1_H1 ;  /* 0x30000004ff047230 */ /* 0x000fe40000004100 */
[----:B-1----:R-:W-:-:S02]  /*f8c0*/  HADD2.F32 R29, -RZ, R8.H0_H0 ;  /* 0x20000008ff1d7230 */ /* 0x002fc40000004100 */
[----:B------:R-:W-:Y:S02]  /*f8d0*/  HADD2.F32 R8, -RZ, R8.H1_H1 ;  /* 0x30000008ff087230 */ /* 0x000fe40000004100 */
[--C-:B------:R-:W-:Y:S02]  /*f8e0*/  HADD2.F32 R30, -RZ, R9.reuse.H0_H0 ;  /* 0x20000009ff1e7230 */ /* 0x100fe40000004100 */
[-C--:B------:R-:W-:Y:S01]  /*f8f0*/  FMUL.FTZ R35, R36, R29.reuse ;  /* 0x0000001d24237220 */ /* 0x080fe20000410000 */
[----:B------:R-:W-:Y:S01]  /*f900*/  FMUL.FTZ R29, R34, R29 ;  /* 0x0000001d221d7220 */ /* 0x000fe20000410000 */
[----:B------:R-:W-:Y:S01]  /*f910*/  FMUL.FTZ R21, R38, R8 ;  /* 0x0000000826157220 */ /* 0x000fe20000410000 */
[----:B------:R-:W-:Y:S02]  /*f920*/  HADD2.F32 R9, -RZ, R9.H1_H1 ;  /* 0x30000009ff097230 */ /* 0x000fe40000004100 */
[----:B------:R-:W-:Y:S01]  /*f930*/  FFMA.FTZ R35, R34, R0, -R35 ;  /* 0x0000000022237223 */ /* 0x000fe20000010823 */
[----:B------:R-:W-:-:S02]  /*f940*/  HADD2.F32 R34, -RZ, R14.H0_H0 ;  /* 0x2000000eff227230 */ /* 0x000fc40000004100 */
[----:B------:R-:W-:Y:S01]  /*f950*/  FFMA.FTZ R29, R36, R0, R29 ;  /* 0x00000000241d7223 */ /* 0x000fe2000001001d */
[----:B------:R-:W-:Y:S02]  /*f960*/  HADD2.F32 R36, -RZ, R13.H1_H1 ;  /* 0x3000000dff247230 */ /* 0x000fe40000004100 */
[--C-:B------:R-:W-:Y:S02]  /*f970*/  HADD2.F32 R12, -RZ, R5.reuse.H0_H0 ;  /* 0x20000005ff0c7230 */ /* 0x100fe40000004100 */
[C---:B------:R-:W-:Y:S01]  /*f980*/  FMUL.FTZ R13, R34.reuse, R8 ;  /* 0x00000008220d7220 */ /* 0x040fe20000410000 */
[----:B------:R-:W-:Y:S01]  /*f990*/  FFMA.FTZ R0, R34, R4, -R21 ;  /* 0x0000000422007223 */ /* 0x000fe20000010815 */
[----:B------:R-:W-:Y:S02]  /*f9a0*/  HADD2.F32 R5, -RZ, R5.H1_H1 ;  /* 0x30000005ff057230 */ /* 0x000fe40000004100 */
[----:B------:R-:W-:Y:S01]  /*f9b0*/  FMUL.FTZ R21, R40, R30 ;  /* 0x0000001e28157220 */ /* 0x000fe20000410000 */
[----:B------:R-:W-:Y:S01]  /*f9c0*/  FFMA.FTZ R8, R38, R4, R13 ;  /* 0x0000000426087223 */ /* 0x000fe2000001000d */
[----:B------:R-:W-:-:S02]  /*f9d0*/  HADD2.F32 R13, -RZ, R14.H1_H1 ;  /* 0x3000000eff0d7230 */ /* 0x000fc40000004100 */
[C---:B------:R-:W-:Y:S01]  /*f9e0*/  FMUL.FTZ R37, R36.reuse, R30 ;  /* 0x0000001e24257220 */ /* 0x040fe20000410000 */
[--C-:B------:R-:W-:Y:S02]  /*f9f0*/  HADD2.F32 R31, -RZ, R10.reuse.H0_H0 ;  /* 0x2000000aff1f7230 */ /* 0x100fe40000004100 */
[-C--:B------:R-:W-:Y:S01]  /*fa00*/  FMUL.FTZ R4, R41, R9.reuse ;  /* 0x0000000929047220 */ /* 0x080fe20000410000 */
[----:B------:R-:W-:Y:S02]  /*fa10*/  HADD2.F32 R10, -RZ, R10.H1_H1 ;  /* 0x3000000aff0a7230 */ /* 0x000fe40000004100 */
[----:B------:R-:W-:Y:S01]  /*fa20*/  FMUL.FTZ R14, R13, R9 ;  /* 0x000000090d0e7220 */ /* 0x000fe20000410000 */
[----:B------:R-:W-:Y:S02]  /*fa30*/  HADD2.F32 R34, -RZ, R26.H0_H0 ;  /* 0x2000001aff227230 */ /* 0x000fe40000004100 */
[-C--:B------:R-:W-:Y:S01]  /*fa40*/  FFMA.FTZ R21, R36, R12.reuse, -R21 ;  /* 0x0000000c24157223 */ /* 0x080fe20000010815 */
[----:B------:R-:W-:Y:S01]  /*fa50*/  FFMA.FTZ R37, R40, R12, R37 ;  /* 0x0000000c28257223 */ /* 0x000fe20000010025 */
[----:B------:R-:W-:-:S02]  /*fa60*/  HADD2.F32 R27, -RZ, R6.H0_H0 ;  /* 0x20000006ff1b7230 */ /* 0x000fc40000004100 */
[----:B------:R-:W-:Y:S01]  /*fa70*/  FFMA.FTZ R12, R13, R5, -R4 ;  /* 0x000000050d0c7223 */ /* 0x000fe20000010804 */
[----:B------:R-:W-:Y:S02]  /*fa80*/  HADD2.F32 R30, -RZ, R20.H0_H0 ;  /* 0x20000014ff1e7230 */ /* 0x000fe40000004100 */
[-C--:B------:R-:W-:Y:S01]  /*fa90*/  FMUL.FTZ R4, R43, R31.reuse ;  /* 0x0000001f2b047220 */ /* 0x080fe20000410000 */
[----:B------:R-:W-:Y:S02]  /*faa0*/  HADD2.F32 R6, -RZ, R6.H1_H1 ;  /* 0x30000006ff067230 */ /* 0x000fe40000004100 */
[----:B------:R-:W-:Y:S01]  /*fab0*/  FMUL.FTZ R24, R39, R31 ;  /* 0x0000001f27187220 */ /* 0x000fe20000410000 */
[----:B------:R-:W-:Y:S01]  /*fac0*/  FFMA.FTZ R14, R41, R5, R14 ;  /* 0x00000005290e7223 */ /* 0x000fe2000001000e */
[-C--:B------:R-:W-:Y:S01]  /*fad0*/  FMUL.FTZ R5, R34, R10.reuse ;  /* 0x0000000a22057220 */ /* 0x080fe20000410000 */
[--C-:B------:R-:W-:Y:S02]  /*fae0*/  HADD2.F32 R33, -RZ, R11.reuse.H0_H0 ;  /* 0x2000000bff217230 */ /* 0x100fe40000004100 */
[-C--:B------:R-:W-:Y:S01]  /*faf0*/  FFMA.FTZ R13, R39, R27.reuse, -R4 ;  /* 0x0000001b270d7223 */ /* 0x080fe20000010804 */
[----:B------:R-:W-:Y:S01]  /*fb00*/  FFMA.FTZ R24, R43, R27, R24 ;  /* 0x0000001b2b187223 */ /* 0x000fe20000010018 */
[----:B------:R-:W-:Y:S01]  /*fb10*/  FMUL.FTZ R9, R30, R10 ;  /* 0x0000000a1e097220 */ /* 0x000fe20000410000 */
[----:B------:R-:W-:-:S02]  /*fb20*/  HADD2.F32 R11, -RZ, R11.H1_H1 ;  /* 0x3000000bff0b7230 */ /* 0x000fc40000004100 */
[-C--:B------:R-:W-:Y:S01]  /*fb30*/  FFMA.FTZ R10, R30, R6.reuse, -R5 ;  /* 0x000000061e0a7223 */ /* 0x080fe20000010805 */
[----:B------:R-:W-:Y:S01]  /*fb40*/  HADD2.F32 R36, -RZ, R25.H1_H1 ;  /* 0x30000019ff247230 */ /* 0x000fe20000004100 */
[----:B------:R-:W-:Y:S01]  /*fb50*/  F2FP.F16.F32.PACK_AB R8, R8, R29 ;  /* 0x0000001d0808723e */ /* 0x000fe200000000ff */
[----:B------:R-:W-:Y:S02]  /*fb60*/  HADD2.F32 R27, -RZ, R26.H1_H1 ;  /* 0x3000001aff1b7230 */ /* 0x000fe40000004100 */
[----:B------:R-:W-:Y:S02]  /*fb70*/  HADD2.F32 R30, -RZ, R15.H1_H1 ;  /* 0x3000000fff1e7230 */ /* 0x000fe40000004100 */
[----:B------:R-:W-:Y:S01]  /*fb80*/  FFMA.FTZ R15, R34, R6, R9 ;  /* 0x00000006220f7223 */ /* 0x000fe20000010009 */
[----:B------:R-:W-:Y:S02]  /*fb90*/  HADD2.F32 R25, -RZ, R20.H1_H1 ;  /* 0x30000014ff197230 */ /* 0x000fe40000004100 */
[----:B------:R-:W-:Y:S01]  /*fba0*/  FMUL.FTZ R5, R36, R33 ;  /* 0x0000002124057220 */ /* 0x000fe20000410000 */
[----:B------:R-:W-:-:S02]  /*fbb0*/  HADD2.F32 R28, -RZ, R7.H0_H0 ;  /* 0x20000007ff1c7230 */ /* 0x000fc40000004100 */
[----:B------:R-:W-:Y:S01]  /*fbc0*/  FMUL.FTZ R4, R27, R11 ;  /* 0x0000000b1b047220 */ /* 0x000fe20000410000 */
        /* <DEDUP_REMOVED lines=16> */
.L_x_6126:
[----:B------:R-:W-:Y:S05]  /*fcd0*/  BSYNC B0 ;  /* 0x0000000000007941 */ /* 0x000fea0003800000 */
.L_x_6104:
        /* <DEDUP_REMOVED lines=8> */
.L_x_6102:
[----:B------:R-:W-:-:S06]  /*fd60*/  ULOP3.LUT UR4, UR60, 0x1, URZ, 0xfc, !UPT ;  /* 0x000000013c047892 */ /* 0x000fcc000f8efc3f */
[----:B0-234-:R-:W-:-:S04]  /*fd70*/  MOV R0, UR4 ;  /* 0x0000000400007c02 */ /* 0x01dfc80008000f00 */
[----:B------:R-:W-:-:S13]  /*fd80*/  ISETP.NE.AND P0, PT, R0, 0x3, PT ;  /* 0x000000030000780c */ /* 0x000fda0003f05270 */
[----:B------:R-:W-:Y:S05]  /*fd90*/  @!P0 BRA `(.L_x_6141) ;  /* 0x0000000000048947 */ /* 0x000fea0003800000 */
[----:B------:R-:W-:Y:S01]  /*fda0*/  BPT.TRAP 0x1 ;  /* 0x000000040000795c */ /* 0x000fe20000300000 */
.L_x_6141:
[----:B------:R-:W2:Y:S01]  /*fdb0*/  LDL R3, [R1+0x4] ;  /* 0x0000040001037983 */ /* 0x000ea20000100800 */
[----:B------:R-:W-:Y:S01]  /*fdc0*/  IMAD R0, R228, 0x8, R2 ;  /* 0x00000008e4007824 */ /* 0x000fe200078e0202 */
[----:B--2---:R-:W-:-:S04]  /*fdd0*/  SHF.L.U32 R3, R3, 0x1f, RZ ;  /* 0x0000001f03037819 */ /* 0x004fc800000006ff */
[----:B------:R0:W2:Y:S01]  /*fde0*/  SYNCS.PHASECHK.TRANS64.TRYWAIT P2, [R0+URZ+0x34830], R3 ;  /* 0x03483003000075a7 */ /* 0x0000a2000804017f */
[----:B------:R-:W-:Y:S05]  /*fdf0*/  @!P0 BRA `(.L_x_6142) ;  /* 0x0000000000048947 */ /* 0x000fea0003800000 */
[----:B------:R-:W-:Y:S01]  /*fe00*/  BPT.TRAP 0x1 ;  /* 0x000000040000795c */ /* 0x000fe20000300000 */
.L_x_6142:
[----:B------:R-:W3:Y:S01]  /*fe10*/  S2R R4, SR_TID.X ;  /* 0x0000000000047919 */ /* 0x000ee20000002100 */
[----:B------:R-:W-:Y:S01]  /*fe20*/  IMAD.MOV.U32 R87, RZ, RZ, RZ ;  /* 0x000000ffff577224 */ /* 0x000fe200078e00ff */
[----:B---3--:R-:W-:-:S04]  /*fe30*/  LOP3.LUT R4, R4, 0x7f, RZ, 0xc0, !PT ;  /* 0x0000007f04047812 */ /* 0x008fc800078ec0ff */
[----:B------:R-:W-:Y:S01]  /*fe40*/  ISETP.NE.AND P1, PT, R4, RZ, PT ;  /* 0x000000ff0400720c */ /* 0x000fe20003f25270 */
[----:B--2---:R-:W-:-:S12]  /*fe50*/  @P2 BRA `(.L_x_6143) ;  /* 0x0000000000082947 */ /* 0x004fd80003800000 */
[----:B------:R-:W2:Y:S02]  /*fe60*/  SYNCS.PHASECHK.TRANS64.TRYWAIT P2, [R0+URZ+0x34830], R3 ;  /* 0x03483003000075a7 */ /* 0x000ea4000804017f */
[----:B--2---:R-:W-:Y:S05]  /*fe70*/  @!P2 BRA `(.L_x_6144) ;  /* 0x00000144009ca947 */ /* 0x004fea0003800000 */
.L_x_6143:
[----:B------:R-:W-:Y:S05]  /*fe80*/  WARPSYNC.ALL ;  /* 0x0000000000007948 */ /* 0x000fea0003800000 */
[----:B0-2---:R-:W-:Y:S01]  /*fe90*/  VIADD R3, R2, 0x1e400 ;  /* 0x0001e40002037836 */ /* 0x005fe20000000000 */
[----:B------:R-:W-:Y:S01]  /*fea0*/  R2UR UR56, R32 ;  /* 0x00000000203872ca */ /* 0x000fe200000e0000 */
[----:B------:R-:W-:Y:S01]  /*feb0*/  IMAD.MOV.U32 R5, RZ, RZ, 0x40000040 ;  /* 0x40000040ff057424 */ /* 0x000fe200078e00ff */
[----:B------:R-:W-:Y:S01]  /*fec0*/  WARPGROUP.ARRIVE ;  /* 0x00000000000079c5 */ /* 0x000fe20000000000 */
[----:B------:R-:W-:Y:S01]  /*fed0*/  UMOV UR9, 0x40000040 ;  /* 0x4000004000097882 */ /* 0x000fe20000000000 */
[----:B------:R-:W-:Y:S01]  /*fee0*/  SHF.R.U32.HI R3, RZ, 0x4, R3 ;  /* 0x00000004ff037819 */ /* 0x000fe20000011603 */
[----:B------:R-:W-:Y:S01]  /*fef0*/  IMAD.MOV.U32 R15, RZ, RZ, 0x40000040 ;  /* 0x40000040ff0f7424 */ /* 0x000fe200078e00ff */
[----:B------:R-:W-:Y:S01]  /*ff00*/  R2UR UR11, R5 ;  /* 0x00000000050b72ca */ /* 0x000fe200000e0000 */
[----:B------:R-:W-:Y:S01]  /*ff10*/  IMAD.MOV.U32 R21, RZ, RZ, 0x40000040 ;  /* 0x40000040ff157424 */ /* 0x000fe200078e00ff */
[----:B------:R-:W-:Y:S01]  /*ff20*/  LOP3.LUT R3, R3, 0x3fff, RZ, 0xc0, !PT ;  /* 0x00003fff03037812 */ /* 0x000fe200078ec0ff */
[----:B------:R-:W-:Y:S01]  /*ff30*/  IMAD.MOV.U32 R25, RZ, RZ, 0x40000040 ;  /* 0x40000040ff197424 */ /* 0x000fe200078e00ff */
[----:B------:R-:W-:Y:S01]  /*ff40*/  R2UR UR15, R15 ;  /* 0x000000000f0f72ca */ /* 0x000fe200000e0000 */
[----:B------:R-:W-:Y:S01]  /*ff50*/  IMAD.U32 R27, RZ, RZ, UR9 ;  /* 0x00000009ff1b7e24 */ /* 0x000fe2000f8e00ff */
[----:B------:R-:W-:Y:S01]  /*ff60*/  LOP3.LUT R4, R3, 0x10000, RZ, 0xfc, !PT ;  /* 0x0001000003047812 */ /* 0x000fe200078efcff */
[----:B------:R-:W-:Y:S01]  /*ff70*/  ULOP3.LUT UR56, UR56, 0x10000, URZ, 0xfc, !UPT ;  /* 0x0001000038387892 */ /* 0x000fe2000f8efc3f */
[----:B------:R-:W-:Y:S01]  /*ff80*/  MOV R8, UR37 ;  /* 0x0000002500087c02 */ /* 0x000fe20008000f00 */
[----:B------:R-:W-:Y:S01]  /*ff90*/  UMOV UR37, UR9 ;  /* 0x0000000900257c82 */ /* 0x000fe20008000000 */
[----:B-1----:R-:W-:Y:S01]  /*ffa0*/  MOV R9, UR36 ;  /* 0x0000002400097c02 */ /* 0x002fe20008000f00 */
[----:B------:R0:W-:Y:S01]  /*ffb0*/  STL [R1+0x2c], R4 ;  /* 0x00002c0401007387 */ /* 0x0001e20000100800 */
[----:B------:R-:W-:Y:S01]  /*ffc0*/  UMOV UR13, UR37 ;  /* 0x00000025000d7c82 */ /* 0x000fe20008000000 */
[----:B------:R-:W-:Y:S01]  /*ffd0*/  R2UR UR23, R21 ;  /* 0x00000000151772ca */ /* 0x000fe200000e0000 */
[----:B------:R-:W-:Y:S01]  /*ffe0*/  UMOV UR8, UR56 ;  /* 0x0000003800087c82 */ /* 0x000fe20008000000 */
[----:B------:R-:W-:Y:S01]  /*fff0*/  UMOV UR21, UR37 ;  /* 0x0000002500157c82 */ /* 0x000fe20008000000 */
[----:B------:R-:W-:Y:S01]  /*10000*/  UMOV UR36, UR8 ;  /* 0x0000000800247c82 */ /* 0x000fe20008000000 */
[----:B------:R-:W-:Y:S01]  /*10010*/  R2UR UR55, R25 ;  /* 0x00000000193772ca */ /* 0x000fe200000e0000 */
[----:B------:R-:W-:Y:S01]  /*10020*/  UMOV UR12, UR36 ;  /* 0x00000024000c7c82 */ /* 0x000fe20008000000 */
[----:B------:R-:W-:Y:S01]  /*10030*/  UMOV UR20, UR36 ;  /* 0x0000002400147c82 */ /* 0x000fe20008000000 */
[----:B------:R-:W-:Y:S01]  /*10040*/  UMOV UR52, UR36 ;  /* 0x0000002400347c82 */ /* 0x000fe20008000000 */
[----:B0-----:R-:W-:Y:S01]  /*10050*/  IMAD R4, R228, 0xb00, R4 ;  /* 0x00000b00e4047824 */ /* 0x001fe200078e0204 */
[----:B------:R-:W-:Y:S01]  /*10060*/  UMOV UR53, UR37 ;  /* 0x0000002500357c82 */ /* 0x000fe20008000000 */
[----:B------:R-:W-:Y:S01]  /*10070*/  R2UR UR35, R15 ;  /* 0x000000000f2372ca */ /* 0x000fe200000e0000 */
[----:B------:R-:W-:Y:S01]  /*10080*/  UMOV UR32, UR36 ;  /* 0x0000002400207c82 */ /* 0x000fe20008000000 */
[C---:B------:R-:W-:Y:S01]  /*10090*/  VIADD R14, R4.reuse, 0x80 ;  /* 0x00000080040e7836 */ /* 0x040fe20000000000 */
[C---:B------:R-:W-:Y:S01]  /*100a0*/  R2UR UR10, R4.reuse ;  /* 0x00000000040a72ca */ /* 0x040fe200000e0000 */
[C---:B------:R-:W-:Y:S01]  /*100b0*/  VIADD R24, R4.reuse, 0x180 ;  /* 0x0000018004187836 */ /* 0x040fe20000000000 */
[----:B------:R-:W-:Y:S01]  /*100c0*/  IADD3 R20, R4, 0x100, RZ ;  /* 0x0000010004147810 */ /* 0x000fe20007ffe0ff */
[----:B------:R-:W-:Y:S01]  /*100d0*/  UMOV UR33, UR37 ;  /* 0x0000002500217c82 */ /* 0x000fe20008000000 */
[----:B------:R-:W-:Y:S01]  /*100e0*/  R2UR UR14, R14 ;  /* 0x000000000e0e72ca */ /* 0x000fe200000e0000 */
[----:B------:R-:W-:Y:S01]  /*100f0*/  UMOV UR28, UR36 ;  /* 0x00000024001c7c82 */ /* 0x000fe20008000000 */
[----:B------:R-:W-:Y:S01]  /*10100*/  R2UR UR22, R20 ;  /* 0x00000000141672ca */ /* 0x000fe200000e0000 */
[----:B------:R-:W-:Y:S01]  /*10110*/  VIADD R20, R4, 0x280 ;  /* 0x0000028004147836 */ /* 0x000fe20000000000 */
[----:B------:R-:W-:Y:S01]  /*10120*/  R2UR UR54, R24 ;  /* 0x00000000183672ca */ /* 0x000fe200000e0000 */
[----:B------:R-:W-:Y:S01]  /*10130*/  UMOV UR29, UR37 ;  /* 0x00000025001d7c82 */ /* 0x000fe20008000000 */
[C---:B------:R-:W-:Y:S01]  /*10140*/  IADD3 R14, R4.reuse, 0x200, RZ ;  /* 0x00000200040e7810 */ /* 0x040fe20007ffe0ff */
[----:B------:R-:W-:Y:S01]  /*10150*/  VIADD R24, R4, 0x300 ;  /* 0x0000030004187836 */ /* 0x000fe20000000000 */
[----:B------:R-:W-:Y:S01]  /*10160*/  R2UR UR30, R20 ;  /* 0x00000000141e72ca */ /* 0x000fe200000e0000 */
[----:B------:R-:W-:Y:S01]  /*10170*/  HGMMA.64x16x16.F32 R112, gdesc[UR8], RZ, !UPT, gsb0 ;  /* 0x00200000087079f0 */ /* 0x000fe2000c0008ff */
[----:B------:R-:W-:Y:S01]  /*10180*/  R2UR UR34, R14 ;  /* 0x000000000e2272ca */ /* 0x000fe200000e0000 */
[----:B------:R-:W-:Y:S01]  /*10190*/  UMOV UR44, UR36 ;  /* 0x00000024002c7c82 */ /* 0x000fe20008000000 */
[----:B------:R-:W-:Y:S01]  /*101a0*/  R2UR UR31, R21 ;  /* 0x00000000151f72ca */ /* 0x000fe200000e0000 */
[----:B------:R-:W-:Y:S01]  /*101b0*/  UMOV UR45, UR37 ;  /* 0x00000025002d7c82 */ /* 0x000fe20008000000 */
[----:B------:R-:W-:Y:S01]  /*101c0*/  R2UR UR46, R24 ;  /* 0x00000000182e72ca */ /* 0x000fe200000e0000 */
[----:B------:R-:W-:Y:S01]  /*101d0*/  VIADD R14, R4, 0x380 ;  /* 0x00000380040e7836 */ /* 0x000fe20000000000 */
[----:B------:R-:W-:Y:S01]  /*101e0*/  R2UR UR47, R25 ;  /* 0x00000000192f72ca */ /* 0x000fe200000e0000 */
[----:B------:R-:W-:Y:S01]  /*101f0*/  UMOV UR24, UR36 ;  /* 0x0000002400187c82 */ /* 0x000fe20008000000 */
[----:B------:R-:W-:Y:S01]  /*10200*/  R2UR UR27, R15 ;  /* 0x000000000f1b72ca */ /* 0x000fe200000e0000 */
[----:B------:R-:W-:Y:S01]  /*10210*/  UMOV UR25, UR37 ;  /* 0x0000002500197c82 */ /* 0x000fe20008000000 */
[----:B------:R-:W-:Y:S01]  /*10220*/  R2UR UR26, R14 ;  /* 0x000000000e1a72ca */ /* 0x000fe200000e0000 */
[----:B------:R-:W-:Y:S01]  /*10230*/  UMOV UR16, UR36 ;  /* 0x0000002400107c82 */ /* 0x000fe20008000000 */
[C---:B------:R-:W-:Y:S01]  /*10240*/  IADD3 R20, R4.reuse, 0x400, RZ ;  /* 0x0000040004147810 */ /* 0x040fe20007ffe0ff */
        /* <DEDUP_REMOVED lines=8> */
[C---:B------:R-:W-:Y:S01]  /*102d0*/  VIADD R20, R4.reuse, 0x500 ;  /* 0x0000050004147836 */ /* 0x040fe20000000000 */
[----:B------:R-:W-:Y:S01]  /*102e0*/  R2UR UR43, R21 ;  /* 0x00000000152b72ca */ /* 0x000fe200000e0000 */
[----:B------:R-:W-:Y:S01]  /*102f0*/  VIADD R24, R4, 0x82 ;  /* 0x0000008204187836 */ /* 0x000fe20000000000 */
[----:B------:R-:W-:Y:S01]  /*10300*/  MOV R26, UR8 ;  /* 0x00000008001a7c02 */ /* 0x000fe20008000f00 */
[----:B------:R-:W-:Y:S01]  /*10310*/  IMAD.MOV.U32 R25, RZ, RZ, 0x40000040 ;  /* 0x40000040ff197424 */ /* 0x000fe200078e00ff */
[----:B------:R-:W-:Y:S01]  /*10320*/  R2UR UR42, R20 ;  /* 0x00000000142a72ca */ /* 0x000fe200000e0000 */
[----:B------:R-:W-:Y:S01]  /*10330*/  UMOV UR40, UR36 ;  /* 0x0000002400287c82 */ /* 0x000fe20008000000 */
[----:B------:R-:W-:Y:S01]  /*10340*/  R2UR UR10, R24 ;  /* 0x00000000180a72ca */ /* 0x000fe200000e0000 */
[----:B------:R-:W-:Y:S01]  /*10350*/  STL.64 [R1+0x20], R26 ;  /* 0x0000201a01007387 */ /* 0x000fe20000100a00 */
[----:B------:R-:W-:Y:S01]  /*10360*/  R2UR UR11, R25 ;  /* 0x00000000190b72ca */ /* 0x000fe200000e0000 */
[----:B------:R-:W-:Y:S01]  /*10370*/  UMOV UR41, UR37 ;  /* 0x0000002500297c82 */ /* 0x000fe20008000000 */
[----:B------:R-:W-:Y:S01]  /*10380*/  VIADD R14, R4, 0x2 ;  /* 0x00000002040e7836 */ /* 0x000fe20000000000 */
[----:B------:R-:W-:Y:S01]  /*10390*/  MOV R6, UR39 ;  /* 0x0000002700067c02 */ /* 0x000fe20008000f00 */
[----:B------:R-:W-:Y:S01]  /*103a0*/  IMAD.MOV.U32 R15, RZ, RZ, 0x40000040 ;  /* 0x40000040ff0f7424 */ /* 0x000fe200078e00ff */
[----:B------:R-:W-:Y:S01]  /*103b0*/  MOV R7, UR38 ;  /* 0x0000002600077c02 */ /* 0x000fe20008000f00 */
[----:B------:R-:W-:Y:S01]  /*103c0*/  UIADD3 UR8, UR56, 0x2, URZ ;  /* 0x0000000238087890 */ /* 0x000fe2000fffe03f */
[----:B------:R-:W-:Y:S01]  /*103d0*/  R2UR UR38, R14 ;  /* 0x000000000e2672ca */ /* 0x000fe200000e0000 */
[----:B------:R-:W-:Y:S01]  /*103e0*/  UMOV UR37, 0x40000040 ;  /* 0x4000004000257882 */ /* 0x000fe20000000000 */
[----:B------:R-:W-:Y:S01]  /*103f0*/  R2UR UR39, R15 ;  /* 0x000000000f2772ca */ /* 0x000fe200000e0000 */
[C---:B------:R-:W-:Y:S01]  /*10400*/  VIADD R20, R4.reuse, 0x102 ;  /* 0x0000010204147836 */ /* 0x040fe20000000000 */
[----:B------:R-:W-:Y:S01]  /*10410*/  MOV R21, 0x40000040 ;  /* 0x4000004000157802 */ /* 0x000fe20000000f00 */
[----:B------:R-:W-:Y:S01]  /*10420*/  VIADD R14, R4, 0x182 ;  /* 0x00000182040e7836 */ /* 0x000fe20000000000 */
[----:B------:R-:W-:Y:S01]  /*10430*/  UMOV UR36, UR8 ;  /* 0x0000000800247c82 */ /* 0x000fe20008000000 */
[----:B------:R-:W-:Y:S01]  /*10440*/  IMAD.MOV.U32 R15, RZ, RZ, 0x40000040 ;  /* 0x40000040ff0f7424 */ /* 0x000fe200078e00ff */
[----:B------:R-:W-:Y:S01]  /*10450*/  R2UR UR50, R20 ;  /* 0x00000000143272ca */ /* 0x000fe200000e0000 */
[C---:B------:R-:W-:Y:S01]  /*10460*/  VIADD R20, R4.reuse, 0x202 ;  /* 0x0000020204147836 */ /* 0x040fe20000000000 */
[----:B------:R-:W-:Y:S01]  /*10470*/  R2UR UR51, R21 ;  /* 0x00000000153372ca */ /* 0x000fe200000e0000 */
[----:B------:R-:W-:Y:S01]  /*10480*/  IMAD.MOV.U32 R21, RZ, RZ, 0x40000040 ;  /* 0x40000040ff157424 */ /* 0x000fe200078e00ff */
[----:B------:R-:W-:Y:S01]  /*10490*/  IADD3 R80, R4, 0x4, RZ ;  /* 0x0000000404507810 */ /* 0x000fe20007ffe0ff */
[----:B------:R-:W-:Y:S01]  /*104a0*/  IMAD.MOV.U32 R81, RZ, RZ, 0x40000040 ;  /* 0x40000040ff517424 */ /* 0x000fe200078e00ff */
[----:B------:R-:W-:-:S02]  /*104b0*/  WARPGROUP.DEPBAR.LE gsb0, 0x0 ;  /* 0x00008000000079c5 */ /* 0x000fc40000010000 */
[----:B------:R-:W-:Y:S01]  /*104c0*/  WARPGROUP.ARRIVE ;  /* 0x00000000000079c5 */ /* 0x000fe20000000000 */
[----:B------:R-:W-:-:S05]  /*104d0*/  IMAD.U32 R82, RZ, RZ, UR36 ;  /* 0x00000024ff527e24 */ /* 0x000fca000f8e00ff */
[----:B------:R-:W0:Y:S01]  /*104e0*/  S2R R13, SR_TID.X ;  /* 0x00000000000d7919 */ /* 0x000e220000002100 */
[----:B------:R-:W-:Y:S01]  /*104f0*/  IMAD.U32 R83, RZ, RZ, UR37 ;  /* 0x00000025ff537e24 */ /* 0x000fe2000f8e00ff */
[----:B------:R-:W-:Y:S01]  /*10500*/  MOV R121, 0x40000040 ;  /* 0x4000004000797802 */ /* 0x000fe20000000f00 */
[----:B------:R-:W-:Y:S01]  /*10510*/  VIADD R120, R4, 0x886 ;  /* 0x0000088604787836 */ /* 0x000fe20000000000 */
[----:B------:R-:W-:Y:S01]  /*10520*/  HGMMA.64x16x16.F32 R104, gdesc[UR12], RZ, !UPT, gsb0 ;  /* 0x002000000c6879f0 */ /* 0x000fe2000c0008ff */
[----:B------:R-:W-:Y:S01]  /*10530*/  R2UR UR14, R14 ;  /* 0x000000000e0e72ca */ /* 0x000fe200000e0000 */
[----:B------:R1:W-:Y:S01]  /*10540*/  STL.64 [R1+0x18], R82 ;  /* 0x0000185201007387 */ /* 0x0003e20000100a00 */
[----:B------:R-:W-:Y:S01]  /*10550*/  R2UR UR15, R15 ;  /* 0x000000000f0f72ca */ /* 0x000fe200000e0000 */
[----:B------:R-:W-:Y:S01]  /*10560*/  IMAD.MOV.U32 R15, RZ, RZ, 0x40000040 ;  /* 0x40000040ff0f7424 */ /* 0x000fe200078e00ff */
[----:B------:R-:W-:Y:S01]  /*10570*/  IADD3 R14, R4, 0x282, RZ ;  /* 0x00000282040e7810 */ /* 0x000fe20007ffe0ff */
[----:B------:R-:W-:Y:S01]  /*10580*/  IMAD.MOV.U32 R5, RZ, RZ, 0x40000040 ;  /* 0x40000040ff057424 */ /* 0x000fe200078e00ff */
[----:B------:R-:W-:Y:S01]  /*10590*/  P2R R12, PR, RZ, 0x2 ;  /* 0x00000002ff0c7803 */ /* 0x000fe20000000000 */
[--C-:B------:R-:W-:Y:S01]  /*105a0*/  IMAD.MOV.U32 R86, RZ, RZ, R87.reuse ;  /* 0x000000ffff567224 */ /* 0x100fe200078e0057 */
[----:B------:R-:W-:Y:S01]  /*105b0*/  P2R R10, PR, RZ, 0x1 ;  /* 0x00000001ff0a7803 */ /* 0x000fe20000000000 */
[----:B------:R-:W-:Y:S01]  /*105c0*/  IMAD.MOV.U32 R84, RZ, RZ, R87 ;  /* 0x000000ffff547224 */ /* 0x000fe200078e0057 */
[----:B-1----:R-:W-:-:S02]  /*105d0*/  MOV R82, R87 ;  /* 0x0000005700527202 */ /* 0x002fc40000000f00 */
[----:B0-----:R-:W-:-:S04]  /*105e0*/  IADD3 R13, R13, -0x80, RZ ;  /* 0xffffff800d0d7810 */ /* 0x001fc80007ffe0ff */
[----:B------:R-:W-:-:S04]  /*105f0*/  SHF.R.S32.HI R11, RZ, 0x1f, R13 ;  /* 0x0000001fff0b7819 */ /* 0x000fc8000001140d */
[----:B------:R-:W-:-:S04]  /*10600*/  LEA.HI R11, R11, R13, RZ, 0x7 ;  /* 0x0000000d0b0b7211 */ /* 0x000fc800078f38ff */
[----:B------:R-:W-:-:S05]  /*10610*/  LOP3.LUT R11, R11, 0xffffff80, RZ, 0xc0, !PT ;  /* 0xffffff800b0b7812 */ /* 0x000fca00078ec0ff */
[----:B------:R-:W-:-:S05]  /*10620*/  IMAD.IADD R11, R13, 0x1, -R11 ;  /* 0x000000010d0b7824 */ /* 0x000fca00078e0a0b */
[----:B------:R-:W-:Y:S01]  /*10630*/  SHF.R.S32.HI R3, RZ, 0x1f, R11 ;  /* 0x0000001fff037819 */ /* 0x000fe2000001140b */
[----:B------:R-:W-:Y:S02]  /*10640*/  WARPGROUP.DEPBAR.LE gsb0, 0x0 ;  /* 0x00008000000079c5 */ /* 0x000fe40000010000 */
[----:B------:R-:W-:Y:S01]  /*10650*/  WARPGROUP.ARRIVE ;  /* 0x00000000000079c5 */ /* 0x000fe20000000000 */
[----:B------:R-:W-:-:S04]  /*10660*/  LEA.HI R3, R3, R11, RZ, 0x2 ;  /* 0x0000000b03037211 */ /* 0x000fc800078f10ff */
[----:B------:R-:W-:Y:S01]  /*10670*/  LOP3.LUT R3, R3, 0x7ffffffc, RZ, 0xc0, !PT ;  /* 0x7ffffffc03037812 */ /* 0x000fe200078ec0ff */
[----:B------:R-:W-:Y:S01]  /*10680*/  HGMMA.64x16x16.F32 R96, gdesc[UR20], RZ, !UPT, gsb0 ;  /* 0x00200000146079f0 */ /* 0x000fe2000c0008ff */
[----:B------:R-:W-:Y:S01]  /*10690*/  R2UR UR22, R20 ;  /* 0x00000000141672ca */ /* 0x000fe200000e0000 */
[----:B------:R-:W-:Y:S01]  /*106a0*/  VIADD R20, R4, 0x302 ;  /* 0x0000030204147836 */ /* 0x000fe20000000000 */
[----:B------:R-:W-:Y:S01]  /*106b0*/  R2UR UR23, R21 ;  /* 0x00000000151772ca */ /* 0x000fe200000e0000 */
[----:B------:R-:W-:Y:S02]  /*106c0*/  IMAD.MOV.U32 R21, RZ, RZ, 0x40000040 ;  /* 0x40000040ff157424 */ /* 0x000fe400078e00ff */
[----:B------:R-:W-:Y:S01]  /*106d0*/  IMAD.IADD R3, R11, 0x1, -R3 ;  /* 0x000000010b037824 */ /* 0x000fe200078e0a03 */
[----:B------:R-:W-:Y:S02]  /*106e0*/  WARPGROUP.DEPBAR.LE gsb0, 0x0 ;  /* 0x00008000000079c5 */ /* 0x000fe40000010000 */
[----:B------:R-:W-:-:S06]  /*106f0*/  WARPGROUP.ARRIVE ;  /* 0x00000000000079c5 */ /* 0x000fcc0000000000 */
[----:B------:R-:W-:Y:S01]  /*10700*/  HGMMA.64x16x16.F32 R88, gdesc[UR52], RZ, !UPT, gsb0 ;  /* 0x00200000345879f0 */ /* 0x000fe2000c0008ff */
[----:B------:R-:W-:Y:S01]  /*10710*/  R2UR UR54, R80 ;  /* 0x00000000503672ca */ /* 0x000fe200000e0000 */
[----:B------:R-:W-:Y:S01]  /*10720*/  UMOV UR53, 0x40000040 ;  /* 0x4000004000357882 */ /* 0x000fe20000000000 */
[----:B------:R-:W-:Y:S01]  /*10730*/  R2UR UR55, R81 ;  /* 0x00000000513772ca */ /* 0x000fe200000e0000 */
[----:B------:R-:W-:Y:S01]  /*10740*/  IMAD.MOV.U32 R80, RZ, RZ, R87 ;  /* 0x000000ffff507224 */ /* 0x000fe200078e0057 */
[----:B------:R-:W-:Y:S02]  /*10750*/  WARPGROUP.DEPBAR.LE gsb0, 0x0 ;  /* 0x00008000000079c5 */ /* 0x000fe40000010000 */
[----:B------:R-:W-:-:S06]  /*10760*/  WARPGROUP.ARRIVE ;  /* 0x00000000000079c5 */ /* 0x000fcc0000000000 */
[----:B------:R-:W-:Y:S01]  /*10770*/  HGMMA.64x16x16.F32 R72, gdesc[UR32], RZ, !UPT, gsb0 ;  /* 0x00200000204879f0 */ /* 0x000fe2000c0008ff */
[----:B------:R-:W-:Y:S01]  /*10780*/  R2UR UR34, R14 ;  /* 0x000000000e2272ca */ /* 0x000fe200000e0000 */
[----:B------:R-:W-:Y:S01]  /*10790*/  VIADD R14, R4, 0x382 ;  /* 0x00000382040e7836 */ /* 0x000fe20000000000 */
[----:B------:R-:W-:Y:S01]  /*107a0*/  R2UR UR35, R15 ;  /* 0x000000000f2372ca */ /* 0x000fe200000e0000 */
[----:B------:R-:W-:Y:S01]  /*107b0*/  IMAD.MOV.U32 R15, RZ, RZ, 0x40000040 ;  /* 0x40000040ff0f7424 */ /* 0x000fe200078e00ff */
[----:B------:R-:W-:Y:S02]  /*107c0*/  WARPGROUP.DEPBAR.LE gsb0, 0x0 ;  /* 0x00008000000079c5 */ /* 0x000fe40000010000 */
[----:B------:R-:W-:-:S06]  /*107d0*/  WARPGROUP.ARRIVE ;  /* 0x00000000000079c5 */ /* 0x000fcc0000000000 */
[----:B------:R-:W-:Y:S01]  /*107e0*/  HGMMA.64x16x16.F32 R64, gdesc[UR28], RZ, !UPT, gsb0 ;  /* 0x002000001c4079f0 */ /* 0x000fe2000c0008ff */
[----:B------:R-:W-:Y:S02]  /*107f0*/  R2UR UR30, R20 ;  /* 0x00000000141e72ca */ /* 0x000fe400000e0000 */
[----:B------:R-:W-:Y:S01]  /*10800*/  R2UR UR31, R21 ;  /* 0x00000000151f72ca */ /* 0x000fe200000e0000 */
[----:B------:R-:W-:Y:S01]  /*10810*/  IMAD.MOV.U32 R21, RZ, RZ, 0x40000040 ;  /* 0x40000040ff157424 */ /* 0x000fe200078e00ff */
[----:B------:R-:W-:Y:S01]  /*10820*/  IADD3 R20, R4, 0x402, RZ ;  /* 0x0000040204147810 */ /* 0x000fe20007ffe0ff */
[----:B------:R-:W-:Y:S02]  /*10830*/  WARPGROUP.DEPBAR.LE gsb0, 0x0 ;  /* 0x00008000000079c5 */ /* 0x000fe40000010000 */
[----:B------:R-:W-:-:S06]  /*10840*/  WARPGROUP.ARRIVE ;  /* 0x00000000000079c5 */ /* 0x000fcc0000000000 */
[----:B------:R-:W-:Y:S01]  /*10850*/  HGMMA.64x16x16.F32 R56, gdesc[UR44], RZ, !UPT, gsb0 ;  /* 0x002000002c3879f0 */ /* 0x000fe2000c0008ff */
        /* <DEDUP_REMOVED lines=34> */
[----:B------:R-:W-:Y:S01]  /*10a80*/  IMAD.U32 R21, RZ, RZ, UR53 ;  /* 0x00000035ff157e24 */ /* 0x000fe2000f8e00ff */
[----:B------:R-:W-:Y:S02]  /*10a90*/  WARPGROUP.DEPBAR.LE gsb0, 0x0 ;  /* 0x00008000000079c5 */ /* 0x000fe40000010000 */
[----:B------:R-:W-:-:S06]  /*10aa0*/  WARPGROUP.ARRIVE ;  /* 0x00000000000079c5 */ /* 0x000fcc0000000000 */
[----:B------:R-:W-:Y:S01]  /*10ab0*/  HGMMA.64x16x16.F32 R32, gdesc[UR4], RZ, !UPT, gsb0 ;  /* 0x00200000042079f0 */ /* 0x000fe2000c0008ff */
[----:B------:R-:W-:-:S07]  /*10ac0*/  UIADD3 UR4, UR56, 0x4, URZ ;  /* 0x0000000438047890 */ /* 0x000fce000fffe03f */
[----:B------:R-:W-:Y:S02]  /*10ad0*/  UMOV UR52, UR4 ;  /* 0x0000000400347c82 */ /* 0x000fe40008000000 */
[----:B------:R-:W-:-:S05]  /*10ae0*/  IMAD.U32 R20, RZ, RZ, UR52 ;  /* 0x00000034ff147e24 */ /* 0x000fca000f8e00ff */
        /* <DEDUP_REMOVED lines=14> */
[----:B------:R-:W-:Y:S01]  /*10bd0*/  IMAD.MOV.U32 R7, RZ, RZ, 0x40000040 ;  /* 0x40000040ff077424 */ /* 0x000fe200078e00ff */
[----:B------:R-:W-:Y:S02]  /*10be0*/  R2UR UR39, R6 ;  /* 0x00000000062772ca */ /* 0x000fe400000e0000 */
[----:B------:R-:W-:Y:S02]  /*10bf0*/  IADD3 R6, R4, 0x84, RZ ;  /* 0x0000008404067810 */ /* 0x000fe40007ffe0ff */
[----:B------:R-:W-:Y:S01]  /*10c00*/  R2UR UR7, R7 ;  /* 0x00000000070772ca */ /* 0x000fe200000e0000 */
[----:B------:R-:W-:Y:S01]  /*10c10*/  IMAD.MOV.U32 R7, RZ, RZ, 0x40000040 ;  /* 0x40000040ff077424 */ /* 0x000fe200078e00ff */
[----:B------:R-:W-:Y:S02]  /*10c20*/  R2UR UR6, R6 ;  /* 0x00000000060672ca */ /* 0x000fe400000e0000 */
[----:B------:R-:W-:Y:S01]  /*10c30*/  R2UR UR37, R8 ;  /* 0x00000000082572ca */ /* 0x000fe200000e0000 */
[C---:B------:R-:W-:Y:S01]  /*10c40*/  VIADD R8, R4.reuse, 0x104 ;  /* 0x0000010404087836 */ /* 0x040fe20000000000 */
[----:B------:R-:W-:Y:S01]  /*10c50*/  R2UR UR36, R9 ;  /* 0x00000000092472ca */ /* 0x000fe200000e0000 */
[----:B------:R-:W-:Y:S01]  /*10c60*/  IMAD.MOV.U32 R9, RZ, RZ, 0x40000040 ;  /* 0x40000040ff097424 */ /* 0x000fe200078e00ff */
[----:B------:R-:W-:Y:S01]  /*10c70*/  IADD3 R6, R4, 0x184, RZ ;  /* 0x0000018404067810 */ /* 0x000fe20007ffe0ff */
[----:B------:R-:W-:-:S02]  /*10c80*/  WARPGROUP.DEPBAR.LE gsb0, 0x0 ;  /* 0x00008000000079c5 */ /* 0x000fc40000010000 */
[----:B------:R-:W-:-:S06]  /*10c90*/  WARPGROUP.ARRIVE ;  /* 0x00000000000079c5 */ /* 0x000fcc0000000000 */
[----:B------:R-:W-:Y:S01]  /*10ca0*/  HGMMA.64x16x16.F32 R104, gdesc[UR8], R104, gsb0 ;  /* 0x00200000086879f0 */ /* 0x000fe20008000868 */
        /* <DEDUP_REMOVED lines=47> */
[----:B------:R-:W-:Y:S02]  /*10fa0*/  R2UR UR18, R6 ;  /* 0x00000000061272ca */ /* 0x000fe400000e0000 */
[----:B------:R-:W-:Y:S02]  /*10fb0*/  R2UR UR19, R7 ;  /* 0x00000000071372ca */ /* 0x000fe400000e0000 */
[----:B------:R-:W-:Y:S02]  /*10fc0*/  IADD3 R6, R4, 0x404, RZ ;  /* 0x0000040404067810 */ /* 0x000fe40007ffe0ff */
[----:B------:R-:W-:Y:S01]  /*10fd0*/  MOV R7, 0x40000040 ;  /* 0x4000004000077802 */ /* 0x000fe20000000f00 */
[----:B------:R-:W-:Y:S02]  /*10fe0*/  WARPGROUP.DEPBAR.LE gsb0, 0x0 ;  /* 0x00008000000079c5 */ /* 0x000fe40000010000 */
        /* <DEDUP_REMOVED lines=24> */
[----:B------:R-:W-:-:S02]  /*11170*/  WARPGROUP.DEPBAR.LE gsb0, 0x0 ;  /* 0x00008000000079c5 */ /* 0x000fc40000010000 */
        /* <DEDUP_REMOVED lines=87> */
[----:B------:R-:W-:-:S02]  /*116f0*/  R2UR UR46, R8 ;  /* 0x00000000082e72ca */ /* 0x000fc400000e0000 */
        /* <DEDUP_REMOVED lines=31> */
[----:B------:R-:W-:Y:S01]  /*118f0*/  UMOV UR45, 0x40000040 ;  /* 0x40000040002d7882 */ /* 0x000fe20000000000 */
[----:B------:R-:W-:Y:S02]  /*11900*/  VIADD R6, R4, 0x600 ;  /* 0x0000060004067836 */ /* 0x000fe40000000000 */
[----:B------:R-:W-:Y:S02]  /*11910*/  IMAD.MOV.U32 R7, RZ, RZ, 0x40000040 ;  /* 0x40000040ff077424 */ /* 0x000fe400078e00ff */
[----:B------:R-:W-:Y:S01]  /*11920*/  IMAD.U32 R237, RZ, RZ, UR45 ;  /* 0x0000002dffed7e24 */ /* 0x000fe2000f8e00ff */
        /* <DEDUP_REMOVED lines=16> */
[----:B------:R-:W-:Y:S01]  /*11a30*/  MOV R236, UR44 ;  /* 0x0000002c00ec7c02 */ /* 0x000fe20008000f00 */
        /* <DEDUP_REMOVED lines=99> */
[----:B------:R-:W-:Y:S02]  /*12070*/  UMOV UR33, UR41 ;  /* 0x0000002900217c82 */ /* 0x000fe40008000000 */
[----:B------:R-:W-:Y:S01]  /*12080*/  UMOV UR17, UR33 ;  /* 0x0000002100117c82 */ /* 0x000fe20008000000 */
[----:B------:R-:W-:Y:S01]  /*12090*/  UMOV UR21, UR33 ;  /* 0x0000002100157c82 */ /* 0x000fe20008000000 */
        /* <DEDUP_REMOVED lines=16> */
[----:B------:R-:W-:Y:S01]  /*121a0*/  UMOV UR20, UR32 ;  /* 0x0000002000147c82 */ /* 0x000fe20008000000 */
[----:B------:R-:W-:-:S02]  /*121b0*/  IMAD.MOV.U32 R7, RZ, RZ, 0x40000040 ;  /* 0x40000040ff077424 */ /* 0x000fc400078e00ff */
[----:B------:R-:W-:Y:S01]  /*121c0*/  IMAD.U32 R234, RZ, RZ, UR40 ;  /* 0x00000028ffea7e24 */ /* 0x000fe2000f8e00ff */
        /* <DEDUP_REMOVED lines=174> */
[----:B------:R-:W-:Y:S01]  /*12cb0*/  UIADD3 UR20, UR56, 0x406, URZ ;  /* 0x0000040638147890 */ /* 0x000fe2000fffe03f */
[----:B------:R-:W-:Y:S01]  /*12cc0*/  R2UR UR23, R9 ;  /* 0x00000000091772ca */ /* 0x000fe200000e0000 */
[----:B------:R-:W-:Y:S01]  /*12cd0*/  UMOV UR21, 0x40000040 ;  /* 0x4000004000157882 */ /* 0x000fe20000000000 */
[----:B------:R-:W-:Y:S02]  /*12ce0*/  WARPGROUP.DEPBAR.LE gsb0, 0x0 ;  /* 0x00008000000079c5 */ /* 0x000fe40000010000 */
[----:B------:R-:W-:-:S06]  /*12cf0*/  WARPGROUP.ARRIVE ;  /* 0x00000000000079c5 */ /* 0x000fcc0000000000 */
[----:B------:R-:W-:Y:S03]  /*12d00*/  HGMMA.64x16x16.F32 R56, gdesc[UR24], R56, gsb0 ;  /* 0x00200000183879f0 */ /* 0x000fe60008000838 */
[----:B------:R-:W-:Y:S02]  /*12d10*/  WARPGROUP.DEPBAR.LE gsb0, 0x0 ;  /* 0x00008000000079c5 */ /* 0x000fe40000010000 */
[----:B------:R-:W-:-:S06]  /*12d20*/  WARPGROUP.ARRIVE ;  /* 0x00000000000079c5 */ /* 0x000fcc0000000000 */
[----:B------:R-:W-:Y:S01]  /*12d30*/  HGMMA.64x16x16.F32 R48, gdesc[UR4], R48, gsb0 ;  /* 0x00200000043079f0 */ /* 0x000fe20008000830 */
[----:B------:R-:W-:Y:S02]  /*12d40*/  ULDC UR6, c[0x0][0x988] ;  /* 0x0002620000067ab9 */ /* 0x000fe40000000800 */
        /* <DEDUP_REMOVED lines=21> */
[----:B------:R-:W-:-:S09]  /*12ea0*/  WARPGROUP.ARRIVE ;  /* 0x00000000000079c5 */ /* 0x000fd20000000000 */
[----:B------:R-:W-:Y:S01]  /*12eb0*/  HGMMA.64x16x16.F32 R104, gdesc[UR20], R104, gsb0 ;  /* 0x00200000146879f0 */ /* 0x000fe20008000868 */
[----:B------:R-:W-:Y:S02]  /*12ec0*/  R2UR UR22, R6 ;  /* 0x00000000061672ca */ /* 0x000fe400000e0000 */
[----:B------:R-:W-:Y:S01]  /*12ed0*/  R2UR UR23, R7 ;  /* 0x00000000071772ca */ /* 0x000fe200000e0000 */
[----:B------:R-:W-:Y:S01]  /*12ee0*/  IMAD.MOV.U32 R7, RZ, RZ, 0x40000040 ;  /* 0x40000040ff077424 */ /* 0x000fe200078e00ff */
[----:B------:R-:W-:-:S05]  /*12ef0*/  MOV R6, 0xfffffffe ;  /* 0xfffffffe00067802 */ /* 0x000fca0000000f00 */
[----:B------:R-:W-:Y:S02]  /*12f00*/  IMAD R3, R3, R6, 0xb0 ;  /* 0x000000b003037424 */ /* 0x000fe400078e0206 */
[----:B------:R-:W-:Y:S02]  /*12f10*/  VIADD R6, R4, 0x706 ;  /* 0x0000070604067836 */ /* 0x000fe40000000000 */
[----:B------:R-:W-:Y:S01]  /*12f20*/  IMAD.IADD R3, R3, 0x1, R160 ;  /* 0x0000000103037824 */ /* 0x000fe200078e02a0 */
[----:B------:R-:W-:Y:S02]  /*12f30*/  WARPGROUP.DEPBAR.LE gsb0, 0x0 ;  /* 0x00008000000079c5 */ /* 0x000fe40000010000 */
[----:B------:R-:W-:-:S06]  /*12f40*/  WARPGROUP.ARRIVE ;  /* 0x00000000000079c5 */ /* 0x000fcc0000000000 */
[----:B------:R-:W-:Y:S01]  /*12f50*/  HGMMA.64x16x16.F32 R96, gdesc[UR20], R96, gsb0 ;  /* 0x00200000146079f0 */ /* 0x000fe20008000860 */
[----:B------:R-:W-:Y:S01]  /*12f60*/  R2UR UR22, R6 ;  /* 0x00000000061672ca */ /* 0x000fe200000e0000 */
[----:B------:R-:W-:Y:S01]  /*12f70*/  IMAD R6, R162, -0xb0, R3 ;  /* 0xffffff50a2067824 */ /* 0x000fe200078e0203 */
[----:B------:R-:W-:-:S04]  /*12f80*/  R2UR UR23, R7 ;  /* 0x00000000071772ca */ /* 0x000fc800000e0000 */
[C---:B------:R-:W-:Y:S02]  /*12f90*/  ISETP.GT.AND P4, PT, R6.reuse, 0x8, PT ;  /* 0x000000080600780c */ /* 0x040fe40003f84270 */
[----:B------:R-:W-:Y:S02]  /*12fa0*/  ISETP.GT.AND P5, PT, R6, 0x9, PT ;  /* 0x000000090600780c */ /* 0x000fe40003fa4270 */
[----:B------:R-:W-:Y:S02]  /*12fb0*/  FSEL R9, R118, -INF , P4 ;  /* 0xff80000076097808 */ /* 0x000fe40002000000 */
[----:B------:R-:W-:Y:S02]  /*12fc0*/  FSEL R83, R116, -INF , P4 ;  /* 0xff80000074537808 */ /* 0x000fe40002000000 */
[----:B------:R-:W-:Y:S02]  /*12fd0*/  FSEL R119, R119, -INF , P5 ;  /* 0xff80000077777808 */ /* 0x000fe40002800000 */
[----:B------:R-:W-:-:S02]  /*12fe0*/  FSEL R117, R117, -INF , P5 ;  /* 0xff80000075757808 */ /* 0x000fc40002800000 */
[C---:B------:R-:W-:Y:S02]  /*12ff0*/  ISETP.GT.AND P4, PT, R6.reuse, 0x18, PT ;  /* 0x000000180600780c */ /* 0x040fe40003f84270 */
[----:B------:R-:W-:Y:S02]  /*13000*/  ISETP.GT.AND P5, PT, R6, 0x19, PT ;  /* 0x000000190600780c */ /* 0x000fe40003fa4270 */
[----:B------:R-:W-:Y:S01]  /*13010*/  FSEL R123, R108, -INF , P4 ;  /* 0xff8000006c7b7808 */ /* 0x000fe20002000000 */
[----:B------:R-:W-:Y:S01]  /*13020*/  VIADD R108, R4, 0x806 ;  /* 0x00000806046c7836 */ /* 0x000fe20000000000 */
[----:B------:R-:W-:Y:S01]  /*13030*/  FSEL R125, R109, -INF , P5 ;  /* 0xff8000006d7d7808 */ /* 0x000fe20002800000 */
[----:B------:R-:W-:Y:S01]  /*13040*/  IMAD.MOV.U32 R109, RZ, RZ, 0x40000040 ;  /* 0x40000040ff6d7424 */ /* 0x000fe200078e00ff */
[----:B------:R-:W-:Y:S02]  /*13050*/  FSEL R13, R110, -INF , P4 ;  /* 0xff8000006e0d7808 */ /* 0x000fe40002000000 */
[----:B------:R-:W-:-:S02]  /*13060*/  R2UR UR10, R108 ;  /* 0x000000006c0a72ca */ /* 0x000fc400000e0000 */
[----:B------:R-:W-:Y:S02]  /*13070*/  R2UR UR11, R109 ;  /* 0x000000006d0b72ca */ /* 0x000fe400000e0000 */
[----:B------:R-:W-:Y:S02]  /*13080*/  FSEL R111, R111, -INF , P5 ;  /* 0xff8000006f6f7808 */ /* 0x000fe40002800000 */
[C---:B------:R-:W-:Y:S02]  /*13090*/  ISETP.GT.AND P4, PT, R6.reuse, 0x28, PT ;  /* 0x000000280600780c */ /* 0x040fe40003f84270 */
[C---:B------:R-:W-:Y:S02]  /*130a0*/  ISETP.GT.AND P5, PT, R6.reuse, 0x29, PT ;  /* 0x000000290600780c */ /* 0x040fe40003fa4270 */
[C---:B------:R-:W-:Y:S02]  /*130b0*/  ISETP.GT.AND P2, PT, R6.reuse, RZ, PT ;  /* 0x000000ff0600720c */ /* 0x040fe40003f44270 */
[----:B------:R-:W-:-:S02]  /*130c0*/  ISETP.GT.AND P3, PT, R6, 0x1, PT ;  /* 0x000000010600780c */ /* 0x000fc40003f64270 */
[----:B------:R-:W-:Y:S02]  /*130d0*/  FSEL R3, R114, -INF , P2 ;  /* 0xff80000072037808 */ /* 0x000fe40001000000 */
[----:B0-----:R-:W-:Y:S02]  /*130e0*/  FSEL R21, R112, -INF , P2 ;  /* 0xff80000070157808 */ /* 0x001fe40001000000 */
[----:B------:R-:W-:Y:S02]  /*130f0*/  FSEL R115, R115, -INF , P3 ;  /* 0xff80000073737808 */ /* 0x000fe40001800000 */
[----:B------:R-:W-:Y:S02]  /*13100*/  FSEL R113, R113, -INF , P3 ;  /* 0xff80000071717808 */ /* 0x000fe40001800000 */
[----:B------:R-:W-:Y:S01]  /*13110*/  ISETP.GT.AND P2, PT, R6, 0x10, PT ;  /* 0x000000100600780c */ /* 0x000fe20003f44270 */
[----:B------:R-:W-:Y:S02]  /*13120*/  WARPGROUP.DEPBAR.LE gsb0, 0x0 ;  /* 0x00008000000079c5 */ /* 0x000fe40000010000 */
[----:B------:R-:W-:Y:S01]  /*13130*/  WARPGROUP.ARRIVE ;  /* 0x00000000000079c5 */ /* 0x000fe20000000000 */
[----:B------:R-:W-:Y:S01]  /*13140*/  FSEL R131, R100, -INF , P4 ;  /* 0xff80000064837808 */ /* 0x000fe20002000000 */
[----:B------:R-:W-:Y:S01]  /*13150*/  VIADD R100, R4, 0x906 ;  /* 0x0000090604647836 */ /* 0x000fe20000000000 */
[----:B------:R-:W-:Y:S01]  /*13160*/  FSEL R133, R101, -INF , P5 ;  /* 0xff80000065857808 */ /* 0x000fe20002800000 */
[----:B------:R-:W-:Y:S01]  /*13170*/  IMAD.MOV.U32 R101, RZ, RZ, 0x40000040 ;  /* 0x40000040ff657424 */ /* 0x000fe200078e00ff */
[----:B------:R-:W-:Y:S01]  /*13180*/  ISETP.GT.AND P3, PT, R6, 0x11, PT ;  /* 0x000000110600780c */ /* 0x000fe20003f64270 */
[----:B------:R-:W-:Y:S01]  /*13190*/  HGMMA.64x16x16.F32 R88, gdesc[UR20], R88, gsb0 ;  /* 0x00200000145879f0 */ /* 0x000fe20008000858 */
[----:B------:R-:W-:-:S02]  /*131a0*/  R2UR UR22, R14 ;  /* 0x000000000e1672ca */ /* 0x000fc400000e0000 */
[----:B------:R-:W-:Y:S02]  /*131b0*/  R2UR UR23, R15 ;  /* 0x000000000f1772ca */ /* 0x000fe400000e0000 */
[----:B------:R-:W-:Y:S02]  /*131c0*/  FSEL R11, R106, -INF , P2 ;  /* 0xff8000006a0b7808 */ /* 0x000fe40001000000 */
[----:B------:R-:W-:Y:S02]  /*131d0*/  FSEL R85, R104, -INF , P2 ;  /* 0xff80000068557808 */ /* 0x000fe40001000000 */
[----:B------:R-:W-:Y:S02]  /*131e0*/  FSEL R107, R107, -INF , P3 ;  /* 0xff8000006b6b7808 */ /* 0x000fe40001800000 */
[----:B------:R-:W-:Y:S02]  /*131f0*/  FSEL R105, R105, -INF , P3 ;  /* 0xff80000069697808 */ /* 0x000fe40001800000 */
[----:B------:R-:W-:-:S02]  /*13200*/  ISETP.GT.AND P2, PT, R6, 0x20, PT ;  /* 0x000000200600780c */ /* 0x000fc40003f44270 */
[----:B------:R-:W-:Y:S02]  /*13210*/  ISETP.GT.AND P3, PT, R6, 0x21, PT ;  /* 0x000000210600780c */ /* 0x000fe40003f64270 */
[----:B------:R-:W-:Y:S02]  /*13220*/  FSEL R15, R98, -INF , P2 ;  /* 0xff800000620f7808 */ /* 0x000fe40001000000 */
[----:B------:R-:W-:Y:S02]  /*13230*/  FSEL R127, R96, -INF , P2 ;  /* 0xff800000607f7808 */ /* 0x000fe40001000000 */
[----:B------:R-:W-:Y:S02]  /*13240*/  FSEL R99, R99, -INF , P3 ;  /* 0xff80000063637808 */ /* 0x000fe40001800000 */
[----:B------:R-:W-:Y:S02]  /*13250*/  FSEL R129, R97, -INF , P3 ;  /* 0xff80000061817808 */ /* 0x000fe40001800000 */
[----:B------:R-:W-:-:S02]  /*13260*/  ISETP.GT.AND P2, PT, R6, 0x30, PT ;  /* 0x000000300600780c */ /* 0x000fc40003f44270 */
        /* <DEDUP_REMOVED lines=8> */
[C---:B------:R-:W-:Y:S02]  /*132f0*/  ISETP.GT.AND P5, PT, R6.reuse, 0x39, PT ;  /* 0x000000390600780c */ /* 0x040fe40003fa4270 */
[----:B------:R-:W-:Y:S02]  /*13300*/  FMNMX.FTZ R8, R105, R8, !PT ;  /* 0x0000000869087209 */ /* 0x000fe40007810000 */
[----:B------:R-:W-:Y:S02]  /*13310*/  ISETP.GT.AND P1, PT, R6, 0x91, PT ;  /* 0x000000910600780c */ /* 0x000fe40003f24270 */
[----:B------:R-:W-:-:S02]  /*13320*/  FMNMX.FTZ R8, R123, R8, !PT ;  /* 0x000000087b087209 */ /* 0x000fc40007810000 */
[----:B------:R-:W-:Y:S01]  /*13330*/  ISETP.GT.AND P6, PT, R6, 0x90, PT ;  /* 0x000000900600780c */ /* 0x000fe20003fc4270 */
[----:B------:R-:W-:Y:S02]  /*13340*/  WARPGROUP.DEPBAR.LE gsb0, 0x0 ;  /* 0x00008000000079c5 */ /* 0x000fe40000010000 */
[----:B------:R-:W-:Y:S01]  /*13350*/  WARPGROUP.ARRIVE ;  /* 0x00000000000079c5 */ /* 0x000fe20000000000 */
[----:B------:R-:W-:Y:S01]  /*13360*/  FSEL R135, R89, -INF , P3 ;  /* 0xff80000059877808 */ /* 0x000fe20001800000 */
[----:B------:R-:W-:Y:S01]  /*13370*/  IMAD.MOV.U32 R89, RZ, RZ, 0x40000040 ;  /* 0x40000040ff597424 */ /* 0x000fe200078e00ff */
[----:B------:R-:W-:Y:S02]  /*13380*/  FMNMX.FTZ R8, R125, R8, !PT ;  /* 0x000000087d087209 */ /* 0x000fe40007810000 */
[----:B------:R-:W-:Y:S01]  /*13390*/  FSEL R137, R92, -INF , P4 ;  /* 0xff8000005c897808 */ /* 0x000fe20002000000 */
[----:B------:R-:W-:Y:S01]  /*133a0*/  HGMMA.64x16x16.F32 R72, gdesc[UR20], R72, gsb0 ;  /* 0x00200000144879f0 */ /* 0x000fe20008000848 */
[----:B------:R-:W-:-:S02]  /*133b0*/  R2UR UR22, R120 ;  /* 0x00000000781672ca */ /* 0x000fc400000e0000 */
[----:B------:R-:W-:Y:S02]  /*133c0*/  R2UR UR23, R121 ;  /* 0x00000000791772ca */ /* 0x000fe400000e0000 */
[----:B------:R-:W-:Y:S01]  /*133d0*/  FSEL R121, R88, -INF , P2 ;  /* 0xff80000058797808 */ /* 0x000fe20001000000 */
[----:B------:R-:W-:Y:S01]  /*133e0*/  VIADD R88, R4, 0x986 ;  /* 0x0000098604587836 */ /* 0x000fe20000000000 */
[----:B------:R-:W-:Y:S01]  /*133f0*/  R2UR UR15, R89 ;  /* 0x00000000590f72ca */ /* 0x000fe200000e0000 */
[----:B------:R-:W-:Y:S01]  /*13400*/  IMAD.MOV.U32 R89, RZ, RZ, 0x40000040 ;  /* 0x40000040ff597424 */ /* 0x000fe200078e00ff */
[----:B------:R-:W-:Y:S02]  /*13410*/  FMNMX.FTZ R8, R127, R8, !PT ;  /* 0x000000087f087209 */ /* 0x000fe40007810000 */
[----:B------:R-:W-:Y:S02]  /*13420*/  R2UR UR14, R88 ;  /* 0x00000000580e72ca */ /* 0x000fe400000e0000 */
[C---:B------:R-:W-:Y:S01]  /*13430*/  IADD3 R88, R4.reuse, 0xa06, RZ ;  /* 0x00000a0604587810 */ /* 0x040fe20007ffe0ff */
[----:B------:R-:W-:Y:S01]  /*13440*/  VIADD R4, R4, 0xa86 ;  /* 0x00000a8604047836 */ /* 0x000fe20000000000 */
[----:B------:R-:W-:-:S02]  /*13450*/  FMNMX.FTZ R8, R129, R8, !PT ;  /* 0x0000000881087209 */ /* 0x000fc40007810000 */
[----:B------:R-:W-:Y:S02]  /*13460*/  FSEL R97, R90, -INF , P2 ;  /* 0xff8000005a617808 */ /* 0x000fe40001000000 */
        /* <DEDUP_REMOVED lines=11> */
[C---:B------:R-:W-:Y:S02]  /*13520*/  ISETP.GT.AND P4, PT, R6.reuse, 0x48, PT ;  /* 0x000000480600780c */ /* 0x040fe40003f84270 */
[----:B------:R-:W-:Y:S02]  /*13530*/  FSEL R95, R95, -INF , P5 ;  /* 0xff8000005f5f7808 */ /* 0x000fe40002800000 */
[C---:B------:R-:W-:Y:S02]  /*13540*/  ISETP.GT.AND P5, PT, R6.reuse, 0x49, PT ;  /* 0x000000490600780c */ /* 0x040fe40003fa4270 */
[----:B------:R-:W-:Y:S01]  /*13550*/  ISETP.GT.AND P0, PT, R6, 0x98, PT ;  /* 0x000000980600780c */ /* 0x000fe20003f04270 */
[----:B------:R-:W-:Y:S02]  /*13560*/  WARPGROUP.DEPBAR.LE gsb0, 0x0 ;  /* 0x00008000000079c5 */ /* 0x000fe40000010000 */
[----:B------:R-:W-:Y:S01]  /*13570*/  WARPGROUP.ARRIVE ;  /* 0x00000000000079c5 */ /* 0x000fe20000000000 */
[----:B------:R-:W-:-:S02]  /*13580*/  FSEL R141, R73, -INF , P3 ;  /* 0xff800000498d7808 */ /* 0x000fc40001800000 */
[----:B------:R-:W-:Y:S01]  /*13590*/  FSEL R143, R76, -INF , P4 ;  /* 0xff8000004c8f7808 */ /* 0x000fe20002000000 */
[--C-:B------:R-:W-:Y:S01]  /*135a0*/  IMAD.MOV.U32 R76, RZ, RZ, R87.reuse ;  /* 0x000000ffff4c7224 */ /* 0x100fe200078e0057 */
[----:B------:R-:W-:Y:S01]  /*135b0*/  FSEL R93, R74, -INF , P2 ;  /* 0xff8000004a5d7808 */ /* 0x000fe20001000000 */
[----:B------:R-:W-:Y:S01]  /*135c0*/  HGMMA.64x16x16.F32 R64, gdesc[UR8], R64, gsb0 ;  /* 0x00200000084079f0 */ /* 0x000fe20008000840 */
[----:B------:R-:W-:Y:S01]  /*135d0*/  R2UR UR10, R100 ;  /* 0x00000000640a72ca */ /* 0x000fe200000e0000 */
[----:B------:R-:W-:Y:S01]  /*135e0*/  UMOV UR8, UR20 ;  /* 0x0000001400087c82 */ /* 0x000fe20008000000 */
[----:B------:R-:W-:Y:S01]  /*135f0*/  R2UR UR11, R101 ;  /* 0x00000000650b72ca */ /* 0x000fe200000e0000 */
[----:B------:R-:W-:Y:S01]  /*13600*/  UMOV UR9, UR21 ;  /* 0x0000001500097c82 */ /* 0x000fe20008000000 */
[----:B------:R-:W-:Y:S01]  /*13610*/  FSEL R101, R72, -INF , P2 ;  /* 0xff80000048657808 */ /* 0x000fe20001000000 */
[----:B------:R-:W-:Y:S01]  /*13620*/  IMAD.MOV.U32 R74, RZ, RZ, R87 ;  /* 0x000000ffff4a7224 */ /* 0x000fe200078e0057 */
[----:B------:R-:W-:-:S02]  /*13630*/  FSEL R145, R77, -INF , P5 ;  /* 0xff8000004d917808 */ /* 0x000fc40002800000 */
[----:B------:R-:W-:Y:S02]  /*13640*/  FMNMX.FTZ R8, R101, R8, !PT ;  /* 0x0000000865087209 */ /* 0x000fe40007810000 */
[C---:B------:R-:W-:Y:S02]  /*13650*/  ISETP.GT.AND P2, PT, R6.reuse, 0x50, PT ;  /* 0x000000500600780c */ /* 0x040fe40003f44270 */
[----:B------:R-:W-:Y:S02]  /*13660*/  FMNMX.FTZ R8, R141, R8, !PT ;  /* 0x000000088d087209 */ /* 0x000fe40007810000 */
[----:B------:R-:W-:Y:S02]  /*13670*/  FSEL R75, R75, -INF , P3 ;  /* 0xff8000004b4b7808 */ /* 0x000fe40001800000 */
[----:B------:R-:W-:Y:S02]  /*13680*/  FMNMX.FTZ R8, R143, R8, !PT ;  /* 0x000000088f087209 */ /* 0x000fe40007810000 */
[----:B------:R-:W-:-:S02]  /*13690*/  ISETP.GT.AND P3, PT, R6, 0x51, PT ;  /* 0x000000510600780c */ /* 0x000fc40003f64270 */
[----:B------:R-:W-:Y:S02]  /*136a0*/  FMNMX.FTZ R8, R145, R8, !PT ;  /* 0x0000000891087209 */ /* 0x000fe40007810000 */
[----:B------:R-:W-:Y:S01]  /*136b0*/  FSEL R73, R78, -INF , P4 ;  /* 0xff8000004e497808 */ /* 0x000fe20002000000 */
[----:B------:R-:W-:Y:S01]  /*136c0*/  IMAD.MOV.U32 R78, RZ, RZ, R87 ;  /* 0x000000ffff4e7224 */ /* 0x000fe200078e0057 */
[----:B------:R-:W-:Y:S02]  /*136d0*/  FSEL R79, R79, -INF , P5 ;  /* 0xff8000004f4f7808 */ /* 0x000fe40002800000 */
[C---:B------:R-:W-:Y:S02]  /*136e0*/  ISETP.GT.AND P4, PT, R6.reuse, 0x58, PT ;  /* 0x000000580600780c */ /* 0x040fe40003f84270 */
[----:B------:R-:W-:Y:S02]  /*136f0*/  ISETP.GT.AND P5, PT, R6, 0x59, PT ;  /* 0x000000590600780c */ /* 0x000fe40003fa4270 */
[----:B------:R-:W-:Y:S01]  /*13700*/  MOV R72, R87 ;  /* 0x0000005700487202 */ /* 0x000fe20000000f00 */
[----:B------:R-:W-:-:S02]  /*13710*/  WARPGROUP.DEPBAR.LE gsb0, 0x0 ;  /* 0x00008000000079c5 */ /* 0x000fc40000010000 */
[----:B------:R-:W-:Y:S01]  /*13720*/  WARPGROUP.ARRIVE ;  /* 0x00000000000079c5 */ /* 0x000fe20000000000 */
[----:B------:R-:W-:Y:S01]  /*13730*/  FSEL R147, R64, -INF , P2 ;  /* 0xff80000040937808 */ /* 0x000fe20001000000 */
[--C-:B------:R-:W-:Y:S01]  /*13740*/  IMAD.MOV.U32 R64, RZ, RZ, R87.reuse ;  /* 0x000000ffff407224 */ /* 0x100fe200078e0057 */
[----:B------:R-:W-:Y:S02]  /*13750*/  FSEL R149, R65, -INF , P3 ;  /* 0xff80000041957808 */ /* 0x000fe40001800000 */
[----:B------:R-:W-:Y:S01]  /*13760*/  FMNMX.FTZ R8, R147, R8, !PT ;  /* 0x0000000893087209 */ /* 0x000fe20007810000 */
[----:B------:R-:W-:Y:S01]  /*13770*/  HGMMA.64x16x16.F32 R56, gdesc[UR20], R56, gsb0 ;  /* 0x00200000143879f0 */ /* 0x000fe20008000838 */
[----:B------:R-:W-:Y:S02]  /*13780*/  R2UR UR22, R88 ;  /* 0x00000000581672ca */ /* 0x000fe400000e0000 */
[----:B------:R-:W-:Y:S02]  /*13790*/  R2UR UR23, R89 ;  /* 0x00000000591772ca */ /* 0x000fe400000e0000 */
[----:B------:R-:W-:Y:S01]  /*137a0*/  FSEL R77, R66, -INF , P2 ;  /* 0xff800000424d7808 */ /* 0x000fe20001000000 */
[--C-:B------:R-:W-:Y:S01]  /*137b0*/  IMAD.MOV.U32 R66, RZ, RZ, R87.reuse ;  /* 0x000000ffff427224 */ /* 0x100fe200078e0057 */
[----:B------:R-:W-:Y:S01]  /*137c0*/  FSEL R65, R70, -INF , P4 ;  /* 0xff80000046417808 */ /* 0x000fe20002000000 */
[--C-:B------:R-:W-:Y:S01]  /*137d0*/  IMAD.MOV.U32 R70, RZ, RZ, R87.reuse ;  /* 0x000000ffff467224 */ /* 0x100fe200078e0057 */
[----:B------:R-:W-:Y:S01]  /*137e0*/  FSEL R151, R68, -INF , P4 ;  /* 0xff80000044977808 */ /* 0x000fe20002000000 */
[----:B------:R-:W-:Y:S01]  /*137f0*/  IMAD.MOV.U32 R68, RZ, RZ, R87 ;  /* 0x000000ffff447224 */ /* 0x000fe200078e0057 */
[----:B------:R-:W-:-:S02]  /*13800*/  FSEL R67, R67, -INF , P3 ;  /* 0xff80000043437808 */ /* 0x000fc40001800000 */
[----:B------:R-:W-:Y:S02]  /*13810*/  FSEL R71, R71, -INF , P5 ;  /* 0xff80000047477808 */ /* 0x000fe40002800000 */
[----:B------:R-:W-:Y:S02]  /*13820*/  FSEL R153, R69, -INF , P5 ;  /* 0xff80000045997808 */ /* 0x000fe40002800000 */
[----:B------:R-:W-:Y:S02]  /*13830*/  FMNMX.FTZ R8, R149, R8, !PT ;  /* 0x0000000895087209 */ /* 0x000fe40007810000 */
[C---:B------:R-:W-:Y:S02]  /*13840*/  ISETP.GT.AND P4, PT, R6.reuse, 0x61, PT ;  /* 0x000000610600780c */ /* 0x040fe40003f84270 */
[C---:B------:R-:W-:Y:S02]  /*13850*/  ISETP.GT.AND P2, PT, R6.reuse, 0x69, PT ;  /* 0x000000690600780c */ /* 0x040fe40003f44270 */
[----:B------:R-:W-:-:S02]  /*13860*/  ISETP.GT.AND P5, PT, R6, 0x60, PT ;  /* 0x000000600600780c */ /* 0x000fc40003fa4270 */
[----:B------:R-:W-:Y:S02]  /*13870*/  ISETP.GT.AND P3, PT, R6, 0x68, PT ;  /* 0x000000680600780c */ /* 0x000fe40003f64270 */
[----:B------:R-:W-:-:S04]  /*13880*/  FMNMX.FTZ R8, R151, R8, !PT ;  /* 0x0000000897087209 */ /* 0x000fc80007810000 */
[----:B------:R-:W-:Y:S01]  /*13890*/  FMNMX.FTZ R8, R153, R8, !PT ;  /* 0x0000000899087209 */ /* 0x000fe20007810000 */
[----:B------:R-:W-:Y:S02]  /*138a0*/  WARPGROUP.DEPBAR.LE gsb0, 0x0 ;  /* 0x00008000000079c5 */ /* 0x000fe40000010000 */
[----:B------:R-:W-:Y:S01]  /*138b0*/  WARPGROUP.ARRIVE ;  /* 0x00000000000079c5 */ /* 0x000fe20000000000 */
[----:B------:R-:W-:Y:S02]  /*138c0*/  FSEL R159, R57, -INF , P4 ;  /* 0xff800000399f7808 */ /* 0x000fe40002000000 */
[----:B------:R-:W-:Y:S02]  /*138d0*/  FSEL R59, R59, -INF , P4 ;  /* 0xff8000003b3b7808 */ /* 0x000fe40002000000 */
[----:B------:R-:W-:Y:S01]  /*138e0*/  FSEL R169, R61, -INF , P2 ;  /* 0xff8000003da97808 */ /* 0x000fe20001000000 */
[----:B------:R-:W-:Y:S01]  /*138f0*/  HGMMA.64x16x16.F32 R48, gdesc[UR8], R48, gsb0 ;  /* 0x00200000083079f0 */ /* 0x000fe20008000830 */
[----:B------:R-:W-:-:S02]  /*13900*/  FSEL R63, R63, -INF , P2 ;  /* 0xff8000003f3f7808 */ /* 0x000fc40001000000 */
[----:B------:R-:W-:Y:S01]  /*13910*/  FSEL R161, R56, -INF , P5 ;  /* 0xff80000038a17808 */ /* 0x000fe20002800000 */
[--C-:B------:R-:W-:Y:S01]  /*13920*/  IMAD.MOV.U32 R56, RZ, RZ, R87.reuse ;  /* 0x000000ffff387224 */ /* 0x100fe200078e0057 */
[----:B------:R-:W-:Y:S01]  /*13930*/  FSEL R167, R60, -INF , P3 ;  /* 0xff8000003ca77808 */ /* 0x000fe20001800000 */
[----:B------:R-:W-:Y:S01]  /*13940*/  IMAD.MOV.U32 R60, RZ, RZ, R87 ;  /* 0x000000ffff3c7224 */ /* 0x000fe200078e0057 */
[----:B------:R-:W-:Y:S02]  /*13950*/  ISETP.GT.AND P4, PT, R6, 0x71, PT ;  /* 0x000000710600780c */ /* 0x000fe40003f84270 */
[----:B------:R-:W-:Y:S02]  /*13960*/  FSEL R57, R62, -INF , P3 ;  /* 0xff8000003e397808 */ /* 0x000fe40001800000 */
[C---:B------:R-:W-:Y:S02]  /*13970*/  ISETP.GT.AND P2, PT, R6.reuse, 0x79, PT ;  /* 0x000000790600780c */ /* 0x040fe40003f44270 */
[----:B------:R-:W-:-:S02]  /*13980*/  ISETP.GT.AND P3, PT, R6, 0x78, PT ;  /* 0x000000780600780c */ /* 0x000fc40003f64270 */
[----:B------:R-:W-:Y:S02]  /*13990*/  FMNMX.FTZ R8, R161, R8, !PT ;  /* 0x00000008a1087209 */ /* 0x000fe40007810000 */
[----:B------:R-:W-:Y:S02]  /*139a0*/  MOV R62, R87 ;  /* 0x00000057003e7202 */ /* 0x000fe40000000f00 */
[----:B------:R-:W-:-:S04]  /*139b0*/  FMNMX.FTZ R8, R159, R8, !PT ;  /* 0x000000089f087209 */ /* 0x000fc80007810000 */
        /* <DEDUP_REMOVED lines=9> */
[----:B-----5:R-:W-:Y:S02]  /*13a50*/  FSEL R155, R52, -INF , P3 ;  /* 0xff800000349b7808 */ /* 0x020fe40001800000 */
[----:B------:R-:W-:Y:S02]  /*13a60*/  ISETP.GT.AND P4, PT, R6, 0x81, PT ;  /* 0x000000810600780c */ /* 0x000fe40003f84270 */
[----:B------:R-:W-:Y:S02]  /*13a70*/  FSEL R53, R54, -INF , P3 ;  /* 0xff80000036357808 */ /* 0x000fe40001800000 */
[C---:B------:R-:W-:Y:S02]  /*13a80*/  ISETP.GT.AND P2, PT, R6.reuse, 0x89, PT ;  /* 0x000000890600780c */ /* 0x040fe40003f44270 */
[----:B------:R-:W-:Y:S01]  /*13a90*/  ISETP.GT.AND P3, PT, R6, 0x88, PT ;  /* 0x000000880600780c */ /* 0x000fe20003f64270 */
[----:B------:R-:W-:Y:S02]  /*13aa0*/  WARPGROUP.DEPBAR.LE gsb0, 0x0 ;  /* 0x00008000000079c5 */ /* 0x000fe40000010000 */
[----:B------:R-:W-:Y:S01]  /*13ab0*/  WARPGROUP.ARRIVE ;  /* 0x00000000000079c5 */ /* 0x000fe20000000000 */
[----:B------:R-:W-:-:S02]  /*13ac0*/  FSEL R173, R41, -INF , P4 ;  /* 0xff80000029ad7808 */ /* 0x000fc40002000000 */
[----:B------:R-:W-:Y:S02]  /*13ad0*/  FSEL R177, R45, -INF , P2 ;  /* 0xff8000002db17808 */ /* 0x000fe40001000000 */
[----:B------:R-:W-:Y:S01]  /*13ae0*/  FSEL R175, R44, -INF , P3 ;  /* 0xff8000002caf7808 */ /* 0x000fe20001800000 */
[----:B------:R-:W-:Y:S01]  /*13af0*/  HGMMA.64x16x16.F32 R32, gdesc[UR20], R32, gsb0 ;  /* 0x00200000142079f0 */ /* 0x000fe20008000820 */
[----:B------:R-:W-:Y:S02]  /*13b00*/  R2UR UR23, R5 ;  /* 0x00000000051772ca */ /* 0x000fe400000e0000 */
[----:B------:R-:W-:Y:S01]  /*13b10*/  FSEL R5, R58, -INF , P5 ;  /* 0xff8000003a057808 */ /* 0x000fe20002800000 */
[----:B------:R-:W-:Y:S01]  /*13b20*/  IMAD.MOV.U32 R58, RZ, RZ, R87 ;  /* 0x000000ffff3a7224 */ /* 0x000fe200078e0057 */
[----:B------:R-:W-:Y:S02]  /*13b30*/  ISETP.GT.AND P5, PT, R6, 0x70, PT ;  /* 0x000000700600780c */ /* 0x000fe40003fa4270 */
[----:B------:R-:W-:-:S02]  /*13b40*/  R2UR UR22, R4 ;  /* 0x00000000041672ca */ /* 0x000fc400000e0000 */
[----:B------:R-:W-:Y:S02]  /*13b50*/  FSEL R163, R48, -INF , P5 ;  /* 0xff80000030a37808 */ /* 0x000fe40002800000 */
[----:B------:R-:W-:Y:S02]  /*13b60*/  FSEL R49, R50, -INF , P5 ;  /* 0xff80000032317808 */ /* 0x000fe40002800000 */
[----:B------:R-:W-:Y:S02]  /*13b70*/  ISETP.GT.AND P5, PT, R6, 0x80, PT ;  /* 0x000000800600780c */ /* 0x000fe40003fa4270 */
[----:B------:R-:W-:Y:S02]  /*13b80*/  FSEL R43, R43, -INF , P4 ;  /* 0xff8000002b2b7808 */ /* 0x000fe40002000000 */
[----:B------:R-:W-:Y:S02]  /*13b90*/  FSEL R171, R40, -INF , P5 ;  /* 0xff80000028ab7808 */ /* 0x000fe40002800000 */
[----:B------:R-:W-:-:S02]  /*13ba0*/  FSEL R41, R42, -INF , P5 ;  /* 0xff8000002a297808 */ /* 0x000fc40002800000 */
[----:B------:R-:W-:Y:S02]  /*13bb0*/  FSEL R45, R46, -INF , P3 ;  /* 0xff8000002e2d7808 */ /* 0x000fe40001800000 */
[----:B------:R-:W-:Y:S02]  /*13bc0*/  FSEL R47, R47, -INF , P2 ;  /* 0xff8000002f2f7808 */ /* 0x000fe40001000000 */
[C---:B------:R-:W-:Y:S02]  /*13bd0*/  ISETP.GT.AND P2, PT, R6.reuse, 0x99, PT ;  /* 0x000000990600780c */ /* 0x040fe40003f44270 */
[C---:B------:R-:W-:Y:S02]  /*13be0*/  ISETP.GT.AND P3, PT, R6.reuse, 0xa0, PT ;  /* 0x000000a00600780c */ /* 0x040fe40003f64270 */
[C---:B------:R-:W-:Y:S02]  /*13bf0*/  ISETP.GT.AND P4, PT, R6.reuse, 0xa1, PT ;  /* 0x000000a10600780c */ /* 0x040fe40003f84270 */
[----:B------:R-:W-:-:S02]  /*13c00*/  ISETP.GT.AND P5, PT, R6, 0xa8, PT ;  /* 0x000000a80600780c */ /* 0x000fc40003fa4270 */
[----:B------:R-:W-:-:S04]  /*13c10*/  FMNMX.FTZ R8, R163, R8, !PT ;  /* 0x00000008a3087209 */ /* 0x000fc80007810000 */
[----:B------:R-:W-:-:S04]  /*13c20*/  FMNMX.FTZ R8, R157, R8, !PT ;  /* 0x000000089d087209 */ /* 0x000fc80007810000 */
[----:B------:R-:W-:-:S04]  /*13c30*/  FMNMX.FTZ R8, R155, R8, !PT ;  /* 0x000000089b087209 */ /* 0x000fc80007810000 */
[----:B------:R-:W-:-:S04]  /*13c40*/  FMNMX.FTZ R8, R165, R8, !PT ;  /* 0x00000008a5087209 */ /* 0x000fc80007810000 */
[----:B------:R-:W-:Y:S01]  /*13c50*/  FMNMX.FTZ R8, R171, R8, !PT ;  /* 0x00000008ab087209 */ /* 0x000fe20007810000 */
[----:B------:R-:W-:Y:S02]  /*13c60*/  WARPGROUP.DEPBAR.LE gsb0, 0x0 ;  /* 0x00008000000079c5 */ /* 0x000fe40000010000 */
[----:B------:R-:W-:Y:S01]  /*13c70*/  WARPGROUP.ARRIVE ;  /* 0x00000000000079c5 */ /* 0x000fe20000000000 */
[----:B------:R-:W-:Y:S02]  /*13c80*/  FSEL R181, R33, -INF , P1 ;  /* 0xff80000021b57808 */ /* 0x000fe40000800000 */
[----:B------:R-:W-:Y:S02]  /*13c90*/  FSEL R179, R32, -INF , P6 ;  /* 0xff80000020b37808 */ /* 0x000fe40003000000 */
[----:B------:R-:W-:Y:S01]  /*13ca0*/  P2R R33, PR, RZ, 0x2 ;  /* 0x00000002ff217803 */ /* 0x000fe20000000000 */
[----:B------:R-:W-:Y:S01]  /*13cb0*/  HGMMA.64x16x16.F32 R24, gdesc[UR20], R24, gsb0 ;  /* 0x00200000141879f0 */ /* 0x000fe20008000818 */
[----:B------:R-:W-:-:S02]  /*13cc0*/  ISETP.GT.AND P6, PT, R6, 0xa9, PT ;  /* 0x000000a90600780c */ /* 0x000fc40003fc4270 */
[----:B------:R-:W-:Y:S02]  /*13cd0*/  ISETP.GT.AND P1, PT, R6, 0x90, PT ;  /* 0x000000900600780c */ /* 0x000fe40003f24270 */
        /* <DEDUP_REMOVED lines=9> */
[----:B------:R-:W-:Y:S02]  /*13d70*/  FSEL R189, R36, -INF , P0 ;  /* 0xff80000024bd7808 */ /* 0x000fe40000000000 */
[----:B------:R-:W-:-:S02]  /*13d80*/  FMNMX.FTZ R6, R13, R6, !PT ;  /* 0x000000060d067209 */ /* 0x000fc40007810000 */
[----:B------:R-:W-:Y:S02]  /*13d90*/  FMNMX.FTZ R8, R181, R8, !PT ;  /* 0x00000008b5087209 */ /* 0x000fe40007810000 */
[----:B------:R-:W-:Y:S02]  /*13da0*/  FMNMX.FTZ R6, R111, R6, !PT ;  /* 0x000000066f067209 */ /* 0x000fe40007810000 */
[----:B------:R-:W-:Y:S02]  /*13db0*/  FSEL R193, R37, -INF , P2 ;  /* 0xff80000025c17808 */ /* 0x000fe40001000000 */
[----:B------:R-:W-:Y:S02]  /*13dc0*/  FMNMX.FTZ R6, R15, R6, !PT ;  /* 0x000000060f067209 */ /* 0x000fe40007810000 */
[----:B------:R-:W-:Y:S02]  /*13dd0*/  FMNMX.FTZ R8, R189, R8, !PT ;  /* 0x00000008bd087209 */ /* 0x000fe40007810000 */
[----:B------:R-:W-:-:S02]  /*13de0*/  FMNMX.FTZ R6, R99, R6, !PT ;  /* 0x0000000663067209 */ /* 0x000fc40007810000 */
[----:B------:R-:W-:Y:S02]  /*13df0*/  FMNMX.FTZ R8, R193, R8, !PT ;  /* 0x00000008c1087209 */ /* 0x000fe40007810000 */
[----:B------:R-:W-:Y:S02]  /*13e00*/  FMNMX.FTZ R6, R81, R6, !PT ;  /* 0x0000000651067209 */ /* 0x000fe40007810000 */
[----:B------:R-:W-:Y:S02]  /*13e10*/  P2R R32, PR, RZ, 0x1 ;  /* 0x00000001ff207803 */ /* 0x000fe40000000000 */
[----:B------:R-:W-:Y:S02]  /*13e20*/  FMNMX.FTZ R6, R103, R6, !PT ;  /* 0x0000000667067209 */ /* 0x000fe40007810000 */
[----:B------:R-:W-:Y:S02]  /*13e30*/  FSEL R39, R39, -INF , P2 ;  /* 0xff80000027277808 */ /* 0x000fe40001000000 */
[----:B------:R-:W-:Y:S01]  /*13e40*/  FMNMX.FTZ R6, R97, R6, !PT ;  /* 0x0000000661067209 */ /* 0x000fe20007810000 */
[----:B------:R-:W-:-:S03]  /*13e50*/  WARPGROUP.DEPBAR.LE gsb0, 0x0 ;  /* 0x00008000000079c5 */ /* 0x000fc60000010000 */
        /* <DEDUP_REMOVED lines=10> */
[----:B------:R-:W-:Y:S02]  /*13f00*/  FSEL R183, R29, -INF , P6 ;  /* 0xff8000001db77808 */ /* 0x000fe40003000000 */
[----:B------:R-:W-:-:S02]  /*13f10*/  FMNMX.FTZ R8, R185, R8, !PT ;  /* 0x00000008b9087209 */ /* 0x000fc40007810000 */
[----:B------:R-:W-:Y:S02]  /*13f20*/  FMNMX.FTZ R6, R73, R6, !PT ;  /* 0x0000000649067209 */ /* 0x000fe40007810000 */
[----:B------:R-:W-:Y:S01]  /*13f30*/  FMNMX.FTZ R14, R183, R8, !PT ;  /* 0x00000008b70e7209 */ /* 0x000fe20007810000 */
[----:B------:R-:W-:Y:S01]  /*13f40*/  IMAD.U32 R8, RZ, RZ, UR6 ;  /* 0x00000006ff087e24 */ /* 0x000fe2000f8e00ff */
[----:B------:R-:W-:Y:S02]  /*13f50*/  FMNMX.FTZ R6, R79, R6, !PT ;  /* 0x000000064f067209 */ /* 0x000fe40007810000 */
[----:B------:R-:W-:Y:S01]  /*13f60*/  FSEL R25, R34, -INF , P1 ;  /* 0xff80000022197808 */ /* 0x000fe20000800000 */
[----:B------:R-:W0:Y:S01]  /*13f70*/  SHFL.BFLY PT, R7, R14, 0x2, 0x1f ;  /* 0x0c401f000e077f89 */ /* 0x000e2200000e0000 */
[----:B------:R-:W-:Y:S02]  /*13f80*/  FMNMX.FTZ R6, R77, R6, !PT ;  /* 0x000000064d067209 */ /* 0x000fe40007810000 */
[----:B------:R-:W-:-:S02]  /*13f90*/  ISETP.NE.AND P1, PT, R33, RZ, PT ;  /* 0x000000ff2100720c */ /* 0x000fc40003f25270 */
[----:B------:R-:W-:Y:S02]  /*13fa0*/  FMNMX.FTZ R6, R67, R6, !PT ;  /* 0x0000000643067209 */ /* 0x000fe40007810000 */
[----:B------:R-:W-:Y:S02]  /*13fb0*/  FSEL R35, R35, -INF , P1 ;  /* 0xff80000023237808 */ /* 0x000fe40000800000 */
[----:B------:R-:W-:Y:S02]  /*13fc0*/  FMNMX.FTZ R6, R65, R6, !PT ;  /* 0x0000000641067209 */ /* 0x000fe40007810000 */
[----:B------:R-:W-:Y:S02]  /*13fd0*/  ISETP.NE.AND P1, PT, R12, RZ, PT ;  /* 0x000000ff0c00720c */ /* 0x000fe40003f25270 */
[----:B------:R-:W-:-:S04]  /*13fe0*/  FMNMX.FTZ R6, R71, R6, !PT ;  /* 0x0000000647067209 */ /* 0x000fc80007810000 */
[----:B------:R-:W-:-:S04]  /*13ff0*/  FMNMX.FTZ R6, R5, R6, !PT ;  /* 0x0000000605067209 */ /* 0x000fc80007810000 */
[----:B------:R-:W-:Y:S02]  /*14000*/  FMNMX.FTZ R6, R59, R6, !PT ;  /* 0x000000063b067209 */ /* 0x000fe40007810000 */
[----:B0-----:R-:W-:Y:S02]  /*14010*/  FMNMX.FTZ R20, R14, R7, !PT ;  /* 0x000000070e147209 */ /* 0x001fe40007810000 */
[----:B------:R-:W-:Y:S02]  /*14020*/  FMNMX.FTZ R6, R57, R6, !PT ;  /* 0x0000000639067209 */ /* 0x000fe40007810000 */
[----:B------:R-:W-:Y:S01]  /*14030*/  @!P1 IADD3 R0, R0, 0x34840, RZ ;  /* 0x0003484000009810 */ /* 0x000fe20007ffe0ff */
        /* <DEDUP_REMOVED lines=14> */
[----:B------:R-:W-:Y:S02]  /*14120*/  ISETP.NE.AND P0, PT, R32, RZ, PT ;  /* 0x000000ff2000720c */ /* 0x000fe40003f05270 */
        /* <DEDUP_REMOVED lines=31> */
[-CC-:B------:R-:W-:Y:S01]  /*14320*/  FFMA.FTZ R184, R127, R8.reuse, -R4.reuse ;  /* 0x000000087fb87223 */ /* 0x180fe20000010804 */
[-CC-:B------:R-:W-:Y:S01]  /*14330*/  FFMA.FTZ R188, R121, R8.reuse, -R4.reuse ;  /* 0x0000000879bc7223 */ /* 0x180fe20000010804 */
[----:B------:R-:W0:Y:S01]  /*14340*/  SHFL.BFLY PT, R137, R6, 0x2, 0x1f ;  /* 0x0c401f0006897f89 */ /* 0x000e2200000e0000 */
        /* <DEDUP_REMOVED lines=23> */
[----:B0-----:R-:W-:Y:S01]  /*144c0*/  FMNMX.FTZ R10, R6, R137, !PT ;  /* 0x00000089060a7209 */ /* 0x001fe20007810000 */
[----:B------:R-:W0:Y:S01]  /*144d0*/  MUFU.EX2 R180, R180 ;  /* 0x000000b400b47308 */ /* 0x000e220000000800 */
[-CC-:B------:R-:W-:Y:S01]  /*144e0*/  FFMA.FTZ R137, R181, R8.reuse, -R4.reuse ;  /* 0x00000008b5897223 */ /* 0x180fe20000010804 */
[-CC-:B------:R-:W-:Y:S01]  /*144f0*/  FFMA.FTZ R139, R193, R8.reuse, -R4.reuse ;  /* 0x00000008c18b7223 */ /* 0x180fe20000010804 */
[-CC-:B------:R-:W-:Y:S01]  /*14500*/  FFMA.FTZ R216, R187, R8.reuse, -R4.reuse ;  /* 0x00000008bbd87223 */ /* 0x180fe20000010804 */
[----:B------:R-:W4:Y:S01]  /*14510*/  SHFL.BFLY PT, R141, R10, 0x1, 0x1f ;  /* 0x0c201f000a8d7f89 */ /* 0x000f2200000e0000 */
[-CC-:B------:R-:W-:Y:S01]  /*14520*/  FFMA.FTZ R191, R191, R8.reuse, -R4.reuse ;  /* 0x00000008bfbf7223 */ /* 0x180fe20000010804 */
[-CC-:B------:R-:W-:Y:S01]  /*14530*/  FFMA.FTZ R218, R185, R8.reuse, -R4.reuse ;  /* 0x00000008b9da7223 */ /* 0x180fe20000010804 */
[----:B------:R-:W-:Y:S01]  /*14540*/  FFMA.FTZ R143, R183, R8, -R4 ;  /* 0x00000008b78f7223 */ /* 0x000fe20000010804 */
[----:B------:R-:W0:Y:S08]  /*14550*/  MUFU.EX2 R37, R37 ;  /* 0x0000002500257308 */ /* 0x000e300000000800 */
[----:B------:R-:W0:Y:S08]  /*14560*/  MUFU.EX2 R182, R182 ;  /* 0x000000b600b67308 */ /* 0x000e300000000800 */
[----:B------:R-:W0:Y:S01]  /*14570*/  MUFU.EX2 R61, R61 ;  /* 0x0000003d003d7308 */ /* 0x000e220000000800 */
[----:B----4-:R-:W-:-:S04]  /*14580*/  FMNMX.FTZ R92, R10, R141, !PT ;  /* 0x0000008d0a5c7209 */ /* 0x010fc80007810000 */
[C---:B------:R-:W-:Y:S01]  /*14590*/  FSETP.NEU.FTZ.AND P2, PT, R92.reuse, -INF , PT ;  /* 0xff8000005c00780b */ /* 0x040fe20003f5d000 */
[----:B------:R-:W-:Y:S02]  /*145a0*/  FMUL.FTZ R28, R92, R8 ;  /* 0x000000085c1c7220 */ /* 0x000fe40000410000 */
[----:B------:R-:W4:Y:S03]  /*145b0*/  MUFU.EX2 R184, R184 ;  /* 0x000000b800b87308 */ /* 0x000f260000000800 */
[----:B------:R-:W-:Y:S02]  /*145c0*/  FSEL R28, R28, RZ, P2 ;  /* 0x000000ff1c1c7208 */ /* 0x000fe40001000000 */
[----:B------:R-:W-:-:S03]  /*145d0*/  ISETP.GE.AND P2, PT, R160, 0xb1, PT ;  /* 0x000000b1a000780c */ /* 0x000fc60003f46270 */
[----:B------:R-:W-:Y:S01]  /*145e0*/  MUFU.EX2 R69, R69 ;  /* 0x0000004500457308 */ /* 0x000fe20000000800 */
[-CC-:B------:R-:W-:Y:S01]  /*145f0*/  FFMA.FTZ R177, R3, R8.reuse, -R28.reuse ;  /* 0x0000000803b17223 */ /* 0x180fe2000001081c */
[----:B-1----:R-:W-:Y:S01]  /*14600*/  FADD.FTZ R3, R176, R21 ;  /* 0x00000015b0037221 */ /* 0x002fe20000010000 */
[-CC-:B------:R-:W-:Y:S01]  /*14610*/  FFMA.FTZ R4, R115, R8.reuse, -R28.reuse ;  /* 0x0000000873047223 */ /* 0x180fe2000001081c */
[-CC-:B------:R-:W-:Y:S01]  /*14620*/  FFMA.FTZ R179, R9, R8.reuse, -R28.reuse ;  /* 0x0000000809b37223 */ /* 0x180fe2000001081c */
[-CC-:B------:R-:W-:Y:S01]  /*14630*/  FFMA.FTZ R6, R119, R8.reuse, -R28.reuse ;  /* 0x0000000877067223 */ /* 0x180fe2000001081c */
[----:B--2---:R-:W-:Y:S01]  /*14640*/  FADD.FTZ R36, R178, R3 ;  /* 0x00000003b2247221 */ /* 0x004fe20000010000 */
[-CC-:B------:R-:W-:Y:S01]  /*14650*/  FFMA.FTZ R181, R11, R8.reuse, -R28.reuse ;  /* 0x000000080bb57223 */ /* 0x180fe2000001081c */
[----:B------:R-:W-:Y:S01]  /*14660*/  MUFU.EX2 R177, R177 ;  /* 0x000000b100b17308 */ /* 0x000fe20000000800 */
[-C--:B------:R-:W-:Y:S01]  /*14670*/  FFMA.FTZ R10, R107, R8.reuse, -R28 ;  /* 0x000000086b0a7223 */ /* 0x080fe2000001081c */
[----:B---3--:R-:W-:Y:S01]  /*14680*/  FADD.FTZ R3, R33, R36 ;  /* 0x0000002421037221 */ /* 0x008fe20000010000 */
[-CC-:B------:R-:W-:Y:S01]  /*14690*/  FFMA.FTZ R183, R13, R8.reuse, -R28.reuse ;  /* 0x000000080db77223 */ /* 0x180fe2000001081c */
[-CC-:B------:R-:W-:Y:S01]  /*146a0*/  FFMA.FTZ R12, R111, R8.reuse, -R28.reuse ;  /* 0x000000086f0c7223 */ /* 0x180fe2000001081c */
[-CC-:B------:R-:W-:Y:S01]  /*146b0*/  FFMA.FTZ R201, R5, R8.reuse, -R28.reuse ;  /* 0x0000000805c97223 */ /* 0x180fe2000001081c */
[----:B0-----:R-:W-:Y:S01]  /*146c0*/  FADD.FTZ R36, R180, R3 ;  /* 0x00000003b4247221 */ /* 0x001fe20000010000 */
[-CC-:B------:R-:W-:Y:S01]  /*146d0*/  FFMA.FTZ R185, R15, R8.reuse, -R28.reuse ;  /* 0x000000080fb97223 */ /* 0x180fe2000001081c */
[----:B------:R-:W0:Y:S01]  /*146e0*/  MUFU.EX2 R4, R4 ;  /* 0x0000000400047308 */ /* 0x000e220000000800 */
[-C--:B------:R-:W-:Y:S01]  /*146f0*/  FFMA.FTZ R14, R99, R8.reuse, -R28 ;  /* 0x00000008630e7223 */ /* 0x080fe2000001081c */
[----:B------:R-:W-:Y:S01]  /*14700*/  FADD.FTZ R3, R37, R36 ;  /* 0x0000002425037221 */ /* 0x000fe20000010000 */
[-CC-:B------:R-:W-:Y:S01]  /*14710*/  FFMA.FTZ R187, R81, R8.reuse, -R28.reuse ;  /* 0x0000000851bb7223 */ /* 0x180fe2000001081c */
[-CC-:B------:R-:W-:Y:S01]  /*14720*/  FFMA.FTZ R20, R103, R8.reuse, -R28.reuse ;  /* 0x0000000867147223 */ /* 0x180fe2000001081c */
[-CC-:B------:R-:W-:Y:S01]  /*14730*/  FFMA.FTZ R189, R97, R8.reuse, -R28.reuse ;  /* 0x0000000861bd7223 */ /* 0x180fe2000001081c */
[----:B------:R-:W-:Y:S01]  /*14740*/  FADD.FTZ R38, R182, R3 ;  /* 0x00000003b6267221 */ /* 0x000fe20000010000 */
[-CC-:B------:R-:W-:Y:S01]  /*14750*/  FFMA.FTZ R24, R91, R8.reuse, -R28.reuse ;  /* 0x000000085b187223 */ /* 0x180fe2000001081c */
[----:B------:R-:W1:Y:S01]  /*14760*/  MUFU.EX2 R179, R179 ;  /* 0x000000b300b37308 */ /* 0x000e620000000800 */
[-C--:B------:R-:W-:Y:S01]  /*14770*/  FFMA.FTZ R26, R95, R8.reuse, -R28 ;  /* 0x000000085f1a7223 */ /* 0x080fe2000001081c */
[----:B------:R-:W-:Y:S01]  /*14780*/  FADD.FTZ R3, R61, R38 ;  /* 0x000000263d037221 */ /* 0x000fe20000010000 */
[-CC-:B------:R-:W-:Y:S01]  /*14790*/  FFMA.FTZ R193, R93, R8.reuse, -R28.reuse ;  /* 0x000000085dc17223 */ /* 0x180fe2000001081c */
[-CC-:B------:R-:W-:Y:S01]  /*147a0*/  FFMA.FTZ R30, R75, R8.reuse, -R28.reuse ;  /* 0x000000084b1e7223 */ /* 0x180fe2000001081c */
[-CC-:B------:R-:W-:Y:S01]  /*147b0*/  FFMA.FTZ R195, R73, R8.reuse, -R28.reuse ;  /* 0x0000000849c37223 */ /* 0x180fe2000001081c */
[----:B----4-:R-:W-:Y:S01]  /*147c0*/  FADD.FTZ R38, R184, R3 ;  /* 0x00000003b8267221 */ /* 0x010fe20000010000 */
[-C--:B------:R-:W-:Y:S01]  /*147d0*/  FFMA.FTZ R32, R79, R8.reuse, -R28 ;  /* 0x000000084f207223 */ /* 0x080fe2000001081c */
[----:B------:R-:W2:Y:S01]  /*147e0*/  MUFU.EX2 R186, R186 ;  /* 0x000000ba00ba7308 */ /* 0x000ea20000000800 */
[----:B0-----:R-:W-:Y:S01]  /*147f0*/  FADD.FTZ R40, R177, R4 ;  /* 0x00000004b1287221 */ /* 0x001fe20000010000 */
[----:B------:R-:W-:Y:S01]  /*14800*/  FADD.FTZ R5, R69, R38 ;  /* 0x0000002645057221 */ /* 0x000fe20000010000 */
[-CC-:B------:R-:W-:Y:S01]  /*14810*/  FFMA.FTZ R197, R77, R8.reuse, -R28.reuse ;  /* 0x000000084dc57223 */ /* 0x180fe2000001081c */
[-CC-:B------:R-:W-:Y:S01]  /*14820*/  FFMA.FTZ R34, R67, R8.reuse, -R28.reuse ;  /* 0x0000000843227223 */ /* 0x180fe2000001081c */
[-CC-:B------:R-:W-:Y:S01]  /*14830*/  FFMA.FTZ R199, R65, R8.reuse, -R28.reuse ;  /* 0x0000000841c77223 */ /* 0x180fe2000001081c */
[-CC-:B------:R-:W-:Y:S01]  /*14840*/  FFMA.FTZ R36, R71, R8.reuse, -R28.reuse ;  /* 0x0000000847247223 */ /* 0x180fe2000001081c */
[-C--:B------:R-:W-:Y:S01]  /*14850*/  FFMA.FTZ R38, R59, R8.reuse, -R28 ;  /* 0x000000083b267223 */ /* 0x080fe2000001081c */
[----:B------:R-:W0:Y:S01]  /*14860*/  MUFU.EX2 R6, R6 ;  /* 0x0000000600067308 */ /* 0x000e220000000800 */
[----:B-1----:R-:W-:Y:S01]  /*14870*/  FADD.FTZ R3, R179, R40 ;  /* 0x00000028b3037221 */ /* 0x002fe20000010000 */
        /* <DEDUP_REMOVED lines=13> */
[-CC-:B------:R-:W-:Y:S01]  /*14950*/  FFMA.FTZ R125, R125, R8.reuse, -R28.reuse ;  /* 0x000000087d7d7223 */ /* 0x180fe2000001081c */
[----:B------:R-:W2:Y:S01]  /*14960*/  MUFU.EX2 R181, R181 ;  /* 0x000000b500b57308 */ /* 0x000ea20000000800 */
[----:B0-----:R-:W-:Y:S01]  /*14970*/  FADD.FTZ R40, R6, R3 ;  /* 0x0000000306287221 */ /* 0x001fe20000010000 */
[-CC-:B------:R-:W-:Y:S01]  /*14980*/  FFMA.FTZ R129, R129, R8.reuse, -R28.reuse ;  /* 0x0000000881817223 */ /* 0x180fe2000001081c */
[-CC-:B------:R-:W-:Y:S01]  /*14990*/  FFMA.FTZ R133, R133, R8.reuse, -R28.reuse ;  /* 0x0000000885857223 */ /* 0x180fe2000001081c */
[----:B------:R-:W-:Y:S01]  /*149a0*/  FFMA.FTZ R135, R135, R8, -R28 ;  /* 0x0000000887877223 */ /* 0x000fe2000001081c */
[----:B------:R-:W-:Y:S01]  /*149b0*/  F2FP.F16.F32.PACK_AB R177, R4, R177 ;  /* 0x000000b104b1723e */ /* 0x000fe200000000ff */
[--C-:B------:R-:W-:Y:S01]  /*149c0*/  IMAD.MOV.U32 R81, RZ, RZ, R87.reuse ;  /* 0x000000ffff517224 */ /* 0x100fe200078e0057 */
[----:B------:R-:W-:Y:S01]  /*149d0*/  F2FP.F16.F32.PACK_AB R179, R6, R179 ;  /* 0x000000b306b3723e */ /* 0x000fe200000000ff */
[----:B------:R-:W0:Y:S01]  /*149e0*/  MUFU.EX2 R188, R188 ;  /* 0x000000bc00bc7308 */ /* 0x000e220000000800 */
[----:B-1----:R-:W-:Y:S01]  /*149f0*/  FADD.FTZ R5, R83, R42 ;  /* 0x0000002a53057221 */ /* 0x002fe20000010000 */
[----:B------:R-:W-:Y:S01]  /*14a00*/  F2FP.F16.F32.PACK_AB R178, R33, R178 ;  /* 0x000000b221b2723e */ /* 0x000fe200000000ff */
[--C-:B------:R-:W-:Y:S01]  /*14a10*/  IMAD.MOV.U32 R79, RZ, RZ, R87.reuse ;  /* 0x000000ffff4f7224 */ /* 0x100fe200078e0057 */
[----:B------:R-:W-:Y:S01]  /*14a20*/  F2FP.F16.F32.PACK_AB R180, R37, R180 ;  /* 0x000000b425b4723e */ /* 0x000fe200000000ff */
[--C-:B------:R-:W-:Y:S01]  /*14a30*/  IMAD.MOV.U32 R75, RZ, RZ, R87.reuse ;  /* 0x000000ffff4b7224 */ /* 0x100fe200078e0057 */
[----:B------:R-:W-:Y:S01]  /*14a40*/  F2FP.F16.F32.PACK_AB R182, R61, R182 ;  /* 0x000000b63db6723e */ /* 0x000fe200000000ff */
[--C-:B------:R-:W-:Y:S01]  /*14a50*/  IMAD.MOV.U32 R73, RZ, RZ, R87.reuse ;  /* 0x000000ffff497224 */ /* 0x100fe200078e0057 */
[----:B------:R-:W1:Y:S01]  /*14a60*/  MUFU.EX2 R10, R10 ;  /* 0x0000000a000a7308 */ /* 0x000e620000000800 */
[----:B--2---:R-:W-:Y:S01]  /*14a70*/  FADD.FTZ R3, R181, R40 ;  /* 0x00000028b5037221 */ /* 0x004fe20000010000 */
[----:B------:R-:W-:Y:S01]  /*14a80*/  F2FP.F16.F32.PACK_AB R184, R69, R184 ;  /* 0x000000b845b8723e */ /* 0x000fe200000000ff */
[--C-:B------:R-:W-:Y:S01]  /*14a90*/  IMAD.MOV.U32 R71, RZ, RZ, R87.reuse ;  /* 0x000000ffff477224 */ /* 0x100fe200078e0057 */
[----:B------:R-:W-:Y:S01]  /*14aa0*/  F2FP.F16.F32.PACK_AB R186, R83, R186 ;  /* 0x000000ba53ba723e */ /* 0x000fe200000000ff */
[--C-:B------:R-:W-:Y:S01]  /*14ab0*/  IMAD.MOV.U32 R83, RZ, RZ, R87.reuse ;  /* 0x000000ffff537224 */ /* 0x100fe200078e0057 */
[----:B------:R-:W-:Y:S01]  /*14ac0*/  F2FP.F16.F32.PACK_AB R176, R21, R176 ;  /* 0x000000b015b0723e */ /* 0x000fe200000000ff */
[----:B------:R-:W-:Y:S01]  /*14ad0*/  IMAD.MOV.U32 R69, RZ, RZ, R87 ;  /* 0x000000ffff457224 */ /* 0x000fe200078e0057 */
[----:B------:R-:W2:Y:S01]  /*14ae0*/  MUFU.EX2 R85, R85 ;  /* 0x0000005500557308 */ /* 0x000ea20000000800 */
[----:B0-----:R-:W-:Y:S01]  /*14af0*/  FADD.FTZ R40, R188, R5 ;  /* 0x00000005bc287221 */ /* 0x001fe20000010000 */
[-C--:B------:R-:W-:Y:S01]  /*14b00*/  MOV R77, R87.reuse ;  /* 0x00000057004d7202 */ /* 0x080fe20000000f00 */
[--C-:B------:R-:W-:Y:S01]  /*14b10*/  IMAD.MOV.U32 R65, RZ, RZ, R87.reuse ;  /* 0x000000ffff417224 */ /* 0x100fe200078e0057 */
[-C--:B------:R-:W-:Y:S01]  /*14b20*/  MOV R67, R87.reuse ;  /* 0x0000005700437202 */ /* 0x080fe20000000f00 */
[--C-:B------:R-:W-:Y:S01]  /*14b30*/  IMAD.MOV.U32 R61, RZ, RZ, R87.reuse ;  /* 0x000000ffff3d7224 */ /* 0x100fe200078e0057 */
[----:B------:R-:W-:Y:S01]  /*14b40*/  MOV R57, R87 ;  /* 0x0000005700397202 */ /* 0x000fe20000000f00 */
[----:B------:R-:W-:Y:S01]  /*14b50*/  IMAD.MOV.U32 R59, RZ, RZ, R87 ;  /* 0x000000ffff3b7224 */ /* 0x000fe200078e0057 */
[----:B------:R-:W0:Y:S01]  /*14b60*/  MUFU.EX2 R183, R183 ;  /* 0x000000b700b77308 */ /* 0x000e220000000800 */
[C---:B-1----:R-:W-:Y:S01]  /*14b70*/  FADD.FTZ R42, R10.reuse, R3 ;  /* 0x000000030a2a7221 */ /* 0x042fe20000010000 */
[----:B------:R-:W-:Y:S01]  /*14b80*/  F2FP.F16.F32.PACK_AB R181, R10, R181 ;  /* 0x000000b50ab5723e */ /* 0x000fe200000000ff */
[--C-:B------:R-:W-:Y:S01]  /*14b90*/  IMAD.MOV.U32 R53, RZ, RZ, R87.reuse ;  /* 0x000000ffff357224 */ /* 0x100fe200078e0057 */
[----:B------:R-:W-:Y:S01]  /*14ba0*/  MOV R37, R87 ;  /* 0x0000005700257202 */ /* 0x000fe20000000f00 */
[----:B------:R-:W-:-:S02]  /*14bb0*/  IMAD.MOV.U32 R49, RZ, RZ, R87 ;  /* 0x000000ffff317224 */ /* 0x000fc400078e0057 */
[--C-:B------:R-:W-:Y:S01]  /*14bc0*/  IMAD.MOV.U32 R45, RZ, RZ, R87.reuse ;  /* 0x000000ffff2d7224 */ /* 0x100fe200078e0057 */
[----:B------:R-:W1:Y:S01]  /*14bd0*/  MUFU.EX2 R190, R190 ;  /* 0x000000be00be7308 */ /* 0x000e620000000800 */
[----:B--2---:R-:W-:Y:S01]  /*14be0*/  FADD.FTZ R5, R85, R40 ;  /* 0x0000002855057221 */ /* 0x004fe20000010000 */
[----:B------:R-:W-:Y:S01]  /*14bf0*/  FFMA.FTZ R40, R63, R8, -R28 ;  /* 0x000000083f287223 */ /* 0x000fe2000001081c */
[----:B------:R-:W-:Y:S01]  /*14c00*/  F2FP.F16.F32.PACK_AB R188, R85, R188 ;  /* 0x000000bc55bc723e */ /* 0x000fe200000000ff */
[--C-:B------:R-:W-:Y:S02]  /*14c10*/  IMAD.MOV.U32 R85, RZ, RZ, R87.reuse ;  /* 0x000000ffff557224 */ /* 0x100fe400078e0057 */
[--C-:B------:R-:W-:Y:S02]  /*14c20*/  IMAD.MOV.U32 R63, RZ, RZ, R87.reuse ;  /* 0x000000ffff3f7224 */ /* 0x100fe400078e0057 */
[----:B------:R-:W2:Y:S01]  /*14c30*/  MUFU.EX2 R12, R12 ;  /* 0x0000000c000c7308 */ /* 0x000ea20000000800 */
[----:B0-----:R-:W-:Y:S01]  /*14c40*/  FADD.FTZ R3, R183, R42 ;  /* 0x0000002ab7037221 */ /* 0x001fe20000010000 */
[----:B------:R-:W-:-:S02]  /*14c50*/  IMAD.MOV.U32 R41, RZ, RZ, R87 ;  /* 0x000000ffff297224 */ /* 0x000fc400078e0057 */
[----:B------:R-:W-:-:S04]  /*14c60*/  IMAD.MOV.U32 R33, RZ, RZ, R87 ;  /* 0x000000ffff217224 */ /* 0x000fc800078e0057 */
        /* <DEDUP_REMOVED lines=22> */
[----:B------:R-:W-:-:S04]  /*14dd0*/  @!P1 PRMT R3, RZ, 0x654, R0 ;  /* 0x00000654ff039816 */ /* 0x000fc80000000000 */
[----:B------:R2:W-:Y:S02]  /*14de0*/  @!P1 SYNCS.ARRIVE.TRANS64.RED.A1T0 RZ, [R3+URZ], RZ ;  /* 0x000000ff03ff99a7 */ /* 0x0005e4000810043f */
[----:B------:R0:W-:Y:S01]  /*14df0*/  MUFU.EX2 R141, R191 ;  /* 0x000000bf008d7308 */ /* 0x0001e20000000800 */
[C---:B-1----:R-:W-:Y:S01]  /*14e00*/  FADD.FTZ R42, R20.reuse, R5 ;  /* 0x00000005142a7221 */ /* 0x042fe20000010000 */
[----:B------:R-:W-:-:S06]  /*14e10*/  F2FP.F16.F32.PACK_AB R187, R20, R187 ;  /* 0x000000bb14bb723e */ /* 0x000fcc00000000ff */
[----:B------:R-:W1:Y:S01]  /*14e20*/  MUFU.EX2 R105, R105 ;  /* 0x0000006900697308 */ /* 0x000e620000000800 */
[-C--:B0-----:R-:W-:Y:S01]  /*14e30*/  FFMA.FTZ R191, R109, R8.reuse, -R28 ;  /* 0x000000086dbf7223 */ /* 0x081fe2000001081c */
[----:B--2---:R-:W-:Y:S01]  /*14e40*/  FADD.FTZ R3, R189, R42 ;  /* 0x0000002abd037221 */ /* 0x004fe20000010000 */
[----:B------:R-:W-:Y:S01]  /*14e50*/  FFMA.FTZ R42, R55, R8, -R28 ;  /* 0x00000008372a7223 */ /* 0x000fe2000001081c */
[----:B------:R-:W-:-:S04]  /*14e60*/  IMAD.MOV.U32 R55, RZ, RZ, R87 ;  /* 0x000000ffff377224 */ /* 0x000fc800078e0057 */
[----:B------:R-:W0:Y:S08]  /*14e70*/  MUFU.EX2 R24, R24 ;  /* 0x0000001800187308 */ /* 0x000e300000000800 */
        /* <DEDUP_REMOVED lines=12> */
[----:B0-----:R-:W-:Y:S01]  /*14f40*/  FADD.FTZ R5, R113, R44 ;  /* 0x0000002c71057221 */ /* 0x001fe20000010000 */
[----:B------:R-:W-:Y:S01]  /*14f50*/  FFMA.FTZ R44, R43, R8, -R28 ;  /* 0x000000082b2c7223 */ /* 0x000fe2000001081c */
[----:B------:R-:W-:Y:S01]  /*14f60*/  F2FP.F16.F32.PACK_AB R196, R113, R196 ;  /* 0x000000c471c4723e */ /* 0x000fe200000000ff */
[----:B------:R-:W-:-:S04]  /*14f70*/  IMAD.MOV.U32 R43, RZ, RZ, R87 ;  /* 0x000000ffff2b7224 */ /* 0x000fc800078e0057 */
        /* <DEDUP_REMOVED lines=24> */
[----:B------:R-:W-:Y:S02]  /*15100*/  F2FP.F16.F32.PACK_AB R195, R32, R195 ;  /* 0x000000c320c3723e */ /* 0x000fe400000000ff */
[----:B------:R-:W-:-:S04]  /*15110*/  MOV R32, R87 ;  /* 0x0000005700207202 */ /* 0x000fc80000000f00 */
        /* <DEDUP_REMOVED lines=17> */
[----:B------:R-:W-:Y:S02]  /*15230*/  F2FP.F16.F32.PACK_AB R204, R27, R204 ;  /* 0x000000cc1bcc723e */ /* 0x000fe400000000ff */
[----:B------:R-:W-:-:S04]  /*15240*/  MOV R27, R87 ;  /* 0x00000057001b7202 */ /* 0x000fc80000000f00 */
        /* <DEDUP_REMOVED lines=47> */
[----:B------:R-:W-:Y:S02]  /*15540*/  F2FP.F16.F32.PACK_AB R207, R42, R207 ;  /* 0x000000cf2acf723e */ /* 0x000fe400000000ff */
[----:B------:R-:W-:-:S04]  /*15550*/  MOV R42, R87 ;  /* 0x00000057002a7202 */ /* 0x000fc80000000f00 */
        /* <DEDUP_REMOVED lines=9> */
[----:B------:R-:W-:Y:S01]  /*155f0*/  F2FP.F16.F32.PACK_AB R209, R44, R209 ;  /* 0x000000d12cd1723e */ /* 0x000fe200000000ff */
[----:B------:R-:W-:-:S05]  /*15600*/  IMAD.MOV.U32 R44, RZ, RZ, R87 ;  /* 0x000000ffff2c7224 */ /* 0x000fca00078e0057 */
[----:B------:R1:W3:Y:S01]  /*15610*/  MUFU.EX2 R28, R47 ;  /* 0x0000002f001c7308 */ /* 0x0002e20000000800 */
[----:B--2---:R-:W-:Y:S01]  /*15620*/  FADD.FTZ R52, R216, R5 ;  /* 0x00000005d8347221 */ /* 0x004fe20000010000 */
[----:B------:R-:W-:-:S03]  /*15630*/  F2FP.F16.F32.PACK_AB R216, R141, R216 ;  /* 0x000000d88dd8723e */ /* 0x000fc600000000ff */
[----:B------:R-:W-:-:S03]  /*15640*/  FADD.FTZ R5, R141, R52 ;  /* 0x000000348d057221 */ /* 0x000fc60000010000 */
[----:B------:R-:W2:Y:S01]  /*15650*/  MUFU.EX2 R25, R25 ;  /* 0x0000001900197308 */ /* 0x000ea20000000800 */
[----:B0-----:R-:W-:Y:S01]  /*15660*/  FADD.FTZ R3, R211, R50 ;  /* 0x00000032d3037221 */ /* 0x001fe20000010000 */
[----:B-1----:R-:W-:-:S06]  /*15670*/  MOV R47, R87 ;  /* 0x00000057002f7202 */ /* 0x002fcc0000000f00 */
[----:B------:R0:W1:Y:S01]  /*15680*/  MUFU.EX2 R46, R35 ;  /* 0x00000023002e7308 */ /* 0x0000620000000800 */
[C---:B---3--:R-:W-:Y:S01]  /*15690*/  FADD.FTZ R52, R28.reuse, R3 ;  /* 0x000000031c347221 */ /* 0x048fe20000010000 */
[----:B------:R-:W-:Y:S01]  /*156a0*/  F2FP.F16.F32.PACK_AB R211, R28, R211 ;  /* 0x000000d31cd3723e */ /* 0x000fe200000000ff */
[----:B------:R-:W-:-:S05]  /*156b0*/  IMAD.MOV.U32 R28, RZ, RZ, R87 ;  /* 0x000000ffff1c7224 */ /* 0x000fca00078e0057 */
[----:B------:R-:W3:Y:S01]  /*156c0*/  MUFU.EX2 R29, R29 ;  /* 0x0000001d001d7308 */ /* 0x000ee20000000800 */
[----:B--2---:R-:W-:Y:S01]  /*156d0*/  FADD.FTZ R3, R25, R52 ;  /* 0x0000003419037221 */ /* 0x004fe20000010000 */
[----:B------:R-:W-:Y:S01]  /*156e0*/  MOV R52, R87 ;  /* 0x0000005700347202 */ /* 0x000fe20000000f00 */
[----:B0-----:R-:W-:-:S05]  /*156f0*/  IMAD.MOV.U32 R35, RZ, RZ, R87 ;  /* 0x000000ffff237224 */ /* 0x001fca00078e0057 */
[----:B------:R0:W2:Y:S01]  /*15700*/  MUFU.EX2 R48, R39 ;  /* 0x0000002700307308 */ /* 0x0000a20000000800 */
[C---:B-1----:R-:W-:Y:S01]  /*15710*/  FADD.FTZ R4, R46.reuse, R3 ;  /* 0x000000032e047221 */ /* 0x042fe20000010000 */
[----:B------:R-:W-:Y:S01]  /*15720*/  F2FP.F16.F32.PACK_AB R213, R46, R25 ;  /* 0x000000192ed5723e */ /* 0x000fe200000000ff */
[--C-:B------:R-:W-:Y:S02]  /*15730*/  IMAD.MOV.U32 R46, RZ, RZ, R87.reuse ;  /* 0x000000ffff2e7224 */ /* 0x100fe400078e0057 */
[----:B------:R-:W-:-:S03]  /*15740*/  IMAD.MOV.U32 R25, RZ, RZ, R87 ;  /* 0x000000ffff197224 */ /* 0x000fc600078e0057 */
[----:B------:R-:W1:Y:S01]  /*15750*/  MUFU.EX2 R125, R125 ;  /* 0x0000007d007d7308 */ /* 0x000e620000000800 */
[----:B---3--:R-:W-:Y:S01]  /*15760*/  FADD.FTZ R3, R29, R4 ;  /* 0x000000041d037221 */ /* 0x008fe20000010000 */
[----:B0-----:R-:W-:-:S06]  /*15770*/  IMAD.MOV.U32 R39, RZ, RZ, R87 ;  /* 0x000000ffff277224 */ /* 0x001fcc00078e0057 */
[----:B------:R-:W0:Y:S01]  /*15780*/  MUFU.EX2 R50, R129 ;  /* 0x0000008100327308 */ /* 0x000e220000000800 */
[C---:B--2---:R-:W-:Y:S01]  /*15790*/  FADD.FTZ R6, R48.reuse, R3 ;  /* 0x0000000330067221 */ /* 0x044fe20000010000 */
[----:B------:R-:W-:Y:S01]  /*157a0*/  F2FP.F16.F32.PACK_AB R215, R48, R29 ;  /* 0x0000001d30d7723e */ /* 0x000fe200000000ff */
[--C-:B------:R-:W-:Y:S02]  /*157b0*/  IMAD.MOV.U32 R48, RZ, RZ, R87.reuse ;  /* 0x000000ffff307224 */ /* 0x100fe400078e0057 */
[----:B------:R-:W-:-:S03]  /*157c0*/  IMAD.MOV.U32 R29, RZ, RZ, R87 ;  /* 0x000000ffff1d7224 */ /* 0x000fc600078e0057 */
        /* <DEDUP_REMOVED lines=9> */
[----:B-1----:R-:W-:Y:S01]  /*15860*/  FADD.FTZ R3, R133, R0 ;  /* 0x0000000085037221 */ /* 0x002fe20000010000 */
[C---:B0-----:R-:W-:Y:S01]  /*15870*/  FADD.FTZ R15, R143.reuse, R54 ;  /* 0x000000368f0f7221 */ /* 0x041fe20000010000 */
[----:B------:R-:W-:Y:S01]  /*15880*/  F2FP.F16.F32.PACK_AB R218, R143, R218 ;  /* 0x000000da8fda723e */ /* 0x000fe200000000ff */
[----:B------:R-:W-:Y:S02]  /*15890*/  IMAD.MOV.U32 R54, RZ, RZ, R87 ;  /* 0x000000ffff367224 */ /* 0x000fe400078e0057 */
[C---:B--2---:R-:W-:Y:S01]  /*158a0*/  FADD.FTZ R12, R4.reuse, R3 ;  /* 0x00000003040c7221 */ /* 0x044fe20000010000 */
[----:B------:R-:W-:Y:S01]  /*158b0*/  F2FP.F16.F32.PACK_AB R219, R4, R133 ;  /* 0x0000008504db723e */ /* 0x000fe200000000ff */
[----:B------:R-:W-:Y:S06]  /*158c0*/  @!P2 BRA `(.L_x_6145) ;  /* 0x0000005c0050a947 */ /* 0x000fec0003800000 */
[----:B------:R0:W5:Y:S01]  /*158d0*/  LDL.LU R4, [R1+0x4] ;  /* 0x0000040001047983 */ /* 0x0001620000300800 */
[----:B------:R-:W-:Y:S01]  /*158e0*/  VIADD R10, R162, 0xfffffffe ;  /* 0xfffffffea20a7836 */ /* 0x000fe20000000000 */
[----:B------:R-:W-:Y:S01]  /*158f0*/  MOV R0, R92 ;  /* 0x0000005c00007202 */ /* 0x000fe20000000f00 */
[----:B------:R-:W-:Y:S01]  /*15900*/  IMAD.MOV.U32 R3, RZ, RZ, R7 ;  /* 0x000000ffff037224 */ /* 0x000fe200078e0007 */
[----:B------:R-:W-:Y:S01]  /*15910*/  CS2R R86, SRZ ;  /* 0x0000000000567805 */ /* 0x000fe2000001ff00 */
        /* <DEDUP_REMOVED lines=31> */
[----:B0-----:R-:W-:-:S07]  /*15b10*/  CS2R R24, SRZ ;  /* 0x0000000000187805 */ /* 0x001fce000001ff00 */
.L_x_6155:
[----:B------:R-:W2:Y:S01]  /*15b20*/  LDL R6, [R1+0x28] ;  /* 0x0000280001067983 */ /* 0x000ea20000100800 */
[----:B------:R-:W-:Y:S01]  /*15b30*/  VIADD R228, R5, 0x1 ;  /* 0x0000000105e47836 */ /* 0x000fe20000000000 */
[----:B------:R-:W-:Y:S05]  /*15b40*/  YIELD ;  /* 0x0000000000007946 */ /* 0x000fea0003800000 */
[----:B------:R-:W-:-:S04]  /*15b50*/  ISETP.NE.AND P3, PT, R228, 0x2, PT ;  /* 0x00000002e400780c */ /* 0x000fc80003f65270 */
[----:B------:R-:W-:Y:S02]  /*15b60*/  SEL R7, RZ, 0x1, P3 ;  /* 0x00000001ff077807 */ /* 0x000fe40001800000 */
[----:B------:R-:W-:Y:S02]  /*15b70*/  SEL R228, R228, RZ, P3 ;  /* 0x000000ffe4e47207 */ /* 0x000fe40001800000 */
[----:B-----5:R-:W-:-:S05]  /*15b80*/  LOP3.LUT R7, R4, R7, RZ, 0x3c, !PT ;  /* 0x0000000704077212 */ /* 0x020fca00078e3cff */
[----:B------:R0:W-:Y:S01]  /*15b90*/  STL [R1+0x4], R7 ;  /* 0x0000040701007387 */ /* 0x0001e20000100800 */
[----:B--2---:R-:W-:-:S13]  /*15ba0*/  ISETP.NE.AND P2, PT, R6, RZ, PT ;  /* 0x000000ff0600720c */ /* 0x004fda0003f45270 */
[----:B0-----:R-:W-:Y:S05]  /*15bb0*/  @P2 BRA `(.L_x_6146) ;  /* 0x0000000000302947 */ /* 0x001fea0003800000 */
[----:B------:R-:W-:Y:S05]  /*15bc0*/  @!P0 BRA `(.L_x_6147) ;  /* 0x0000000000048947 */ /* 0x000fea0003800000 */
[----:B------:R-:W-:Y:S01]  /*15bd0*/  BPT.TRAP 0x1 ;  /* 0x000000040000795c */ /* 0x000fe20000300000 */
.L_x_6147:
[----:B------:R-:W-:Y:S01]  /*15be0*/  IMAD R6, R228, 0x8, R2 ;  /* 0x00000008e4067824 */ /* 0x000fe200078e0202 */
[----:B------:R-:W-:-:S04]  /*15bf0*/  SHF.L.U32 R7, R7, 0x1f, RZ ;  /* 0x0000001f07077819 */ /* 0x000fc800000006ff */
[----:B------:R0:W1:Y:S01]  /*15c00*/  SYNCS.PHASECHK.TRANS64.TRYWAIT P3, [R6+URZ+0x34830], R7 ;  /* 0x03483007060075a7 */ /* 0x000062000806017f */
[----:B------:R-:W-:Y:S05]  /*15c10*/  @!P0 BRA `(.L_x_6148) ;  /* 0x0000000000048947 */ /* 0x000fea0003800000 */
[----:B------:R-:W-:Y:S01]  /*15c20*/  BPT.TRAP 0x1 ;  /* 0x000000040000795c */ /* 0x000fe20000300000 */
.L_x_6148:
[----:B------:R-:W-:Y:S04]  /*15c30*/  BSSY B0, `(.L_x_6146) ;  /* 0x0000004000007945 */ /* 0x000fe80003800000 */
[----:B-1----:R-:W-:Y:S05]  /*15c40*/  @P3 BRA `(.L_x_6149) ;  /* 0x0000000000083947 */ /* 0x002fea0003800000 */
[----:B------:R-:W1:Y:S02]  /*15c50*/  SYNCS.PHASECHK.TRANS64.TRYWAIT P3, [R6+URZ+0x34830], R7 ;  /* 0x03483007060075a7 */ /* 0x000e64000806017f */
[----:B-1----:R-:W-:Y:S05]  /*15c60*/  @!P3 BRA `(.L_x_6150) ;  /* 0x000000e80034b947 */ /* 0x002fea0003800000 */
.L_x_6149:
[----:B------:R-:W-:Y:S05]  /*15c70*/  BSYNC B0 ;  /* 0x0000000000007941 */ /* 0x000fea0003800000 */
.L_x_6146:
[----:B01----:R-:W2:Y:S04]  /*15c80*/  LDL R6, [R1+0x2c] ;  /* 0x00002c0001067983 */ /* 0x003ea80000100800 */
[----:B------:R-:W3:Y:S01]  /*15c90*/  LDL.64 R20, [R1+0x20] ;  /* 0x0000200001147983 */ /* 0x000ee20000100a00 */
[----:B------:R-:W0:Y:S01]  /*15ca0*/  S2R R8, SR_TID.X ;  /* 0x0000000000087919 */ /* 0x000e220000002100 */
[----:B------:R-:W-:Y:S05]  /*15cb0*/  WARPSYNC.ALL ;  /* 0x0000000000007948 */ /* 0x000fea0003800000 */
[----:B------:R-:W-:Y:S01]  /*15cc0*/  IMAD.MOV.U32 R7, RZ, RZ, 0x40000040 ;  /* 0x40000040ff077424 */ /* 0x000fe200078e00ff */
[----:B0-----:R-:W-:-:S04]  /*15cd0*/  SHF.R.U32.HI R8, RZ, 0x7, R8 ;  /* 0x00000007ff087819 */ /* 0x001fc80000011608 */
[----:B------:R-:W-:-:S05]  /*15ce0*/  IADD3 R11, R8, 0x8, RZ ;  /* 0x00000008080b7810 */ /* 0x000fca0007ffe0ff */
[----:B------:R0:W-:Y:S01]  /*15cf0*/  BAR.SYNC.DEFER_BLOCKING R11, 0x100 ;  /* 0x0004000b0000751d */ /* 0x0001e20000010000 */
[----:B------:R-:W-:-:S05]  /*15d00*/  R2UR UR55, R7 ;  /* 0x00000000073772ca */ /* 0x000fca00000e0000 */
[----:B------:R-:W-:Y:S01]  /*15d10*/  WARPGROUP.ARRIVE ;  /* 0x00000000000079c5 */ /* 0x000fe20000000000 */
[----:B------:R-:W-:Y:S02]  /*15d20*/  IMAD.MOV.U32 R89, RZ, RZ, 0x40000040 ;  /* 0x40000040ff597424 */ /* 0x000fe400078e00ff */
[----:B------:R-:W-:-:S03]  /*15d30*/  IMAD.MOV.U32 R9, RZ, RZ, 0x40000040 ;  /* 0x40000040ff097424 */ /* 0x000fc600078e00ff */
[----:B------:R-:W-:Y:S02]  /*15d40*/  R2UR UR59, R89 ;  /* 0x00000000593b72ca */ /* 0x000fe400000e0000 */
[----:B------:R-:W-:-:S11]  /*15d50*/  R2UR UR7, R9 ;  /* 0x00000000090772ca */ /* 0x000fd600000e0000 */
[----:B------:R-:W-:Y:S02]  /*15d60*/  MOV R7, UR59 ;  /* 0x0000003b00077c02 */ /* 0x000fe40008000f00 */
[----:B------:R-:W-:Y:S01]  /*15d70*/  UMOV UR59, UR7 ;  /* 0x00000007003b7c82 */ /* 0x000fe20008000000 */
[C---:B------:R-:W-:Y:S02]  /*15d80*/  R2UR UR7, R9.reuse ;  /* 0x00000000090772ca */ /* 0x040fe400000e0000 */
[C---:B------:R-:W-:Y:S02]  /*15d90*/  R2UR UR19, R9.reuse ;  /* 0x00000000091372ca */ /* 0x040fe400000e0000 */
[C---:B------:R-:W-:Y:S02]  /*15da0*/  R2UR UR31, R9.reuse ;  /* 0x00000000091f72ca */ /* 0x040fe400000e0000 */
[----:B------:R-:W-:Y:S01]  /*15db0*/  R2UR UR43, R9 ;  /* 0x00000000092b72ca */ /* 0x000fe200000e0000 */
[----:B--2---:R-:W-:Y:S01]  /*15dc0*/  IMAD R6, R228, 0xb00, R6 ;  /* 0x00000b00e4067824 */ /* 0x004fe200078e0206 */
[----:B---3--:R-:W-:-:S02]  /*15dd0*/  R2UR UR22, R20 ;  /* 0x00000000141672ca */ /* 0x008fc400000e0000 */
[----:B------:R-:W-:Y:S02]  /*15de0*/  R2UR UR23, R21 ;  /* 0x00000000151772ca */ /* 0x000fe400000e0000 */
[----:B------:R-:W-:-:S09]  /*15df0*/  R2UR UR54, R6 ;  /* 0x00000000063672ca */ /* 0x000fd200000e0000 */
[----:B------:R-:W-:Y:S02]  /*15e00*/  UMOV UR52, UR22 ;  /* 0x0000001600347c82 */ /* 0x000fe40008000000 */
[----:B------:R-:W-:Y:S02]  /*15e10*/  UMOV UR53, UR23 ;  /* 0x0000001700357c82 */ /* 0x000fe40008000000 */
[----:B------:R-:W-:Y:S01]  /*15e20*/  HGMMA.64x16x16.F32 R168, gdesc[UR52], RZ, !UPT, gsb0 ;  /* 0x0020000034a879f0 */ /* 0x000fe2000c0008ff */
[C---:B------:R-:W-:Y:S02]  /*15e30*/  VIADD R88, R6.reuse, 0x100 ;  /* 0x0000010006587836 */ /* 0x040fe40000000000 */
[----:B------:R-:W-:-:S03]  /*15e40*/  VIADD R8, R6, 0x80 ;  /* 0x0000008006087836 */ /* 0x000fc60000000000 */
[----:B------:R-:W-:Y:S02]  /*15e50*/  R2UR UR58, R88 ;  /* 0x00000000583a72ca */ /* 0x000fe400000e0000 */
[----:B------:R-:W-:Y:S01]  /*15e60*/  R2UR UR6, R8 ;  /* 0x00000000080672ca */ /* 0x000fe200000e0000 */
[----:B------:R-:W-:Y:S01]  /*15e70*/  UMOV UR56, UR22 ;  /* 0x0000001600387c82 */ /* 0x000fe20008000000 */
[----:B------:R-:W-:-:S09]  /*15e80*/  UMOV UR57, UR23 ;  /* 0x0000001700397c82 */ /* 0x000fd20008000000 */
[----:B0-----:R-:W-:Y:S02]  /*15e90*/  MOV R11, UR58 ;  /* 0x0000003a000b7c02 */ /* 0x001fe40008000f00 */
[----:B------:R-:W-:Y:S01]  /*15ea0*/  UMOV UR58, UR6 ;  /* 0x00000006003a7c82 */ /* 0x000fe20008000000 */
[----:B------:R-:W-:Y:S02]  /*15eb0*/  WARPGROUP.DEPBAR.LE gsb0, 0x0 ;  /* 0x00008000000079c5 */ /* 0x000fe40000010000 */
[----:B------:R-:W-:-:S06]  /*15ec0*/  WARPGROUP.ARRIVE ;  /* 0x00000000000079c5 */ /* 0x000fcc0000000000 */
[----:B------:R-:W-:Y:S01]  /*15ed0*/  HGMMA.64x16x16.F32 R160, gdesc[UR56], RZ, !UPT, gsb0 ;  /* 0x0020000038a079f0 */ /* 0x000fe2000c0008ff */
[----:B------:R-:W-:Y:S02]  /*15ee0*/  R2UR UR59, R7 ;  /* 0x00000000073b72ca */ /* 0x000fe400000e0000 */
[----:B------:R-:W-:Y:S01]  /*15ef0*/  R2UR UR58, R11 ;  /* 0x000000000b3a72ca */ /* 0x000fe200000e0000 */
[----:B------:R-:W-:Y:S01]  /*15f00*/  UMOV UR56, UR22 ;  /* 0x0000001600387c82 */ /* 0x000fe20008000000 */
[----:B------:R-:W-:Y:S01]  /*15f10*/  UMOV UR57, UR23 ;  /* 0x0000001700397c82 */ /* 0x000fe20008000000 */
[----:B------:R-:W-:-:S04]  /*15f20*/  IADD3 R8, R6, 0x180, RZ ;  /* 0x0000018006087810 */ /* 0x000fc80007ffe0ff */
[----:B------:R-:W-:Y:S02]  /*15f30*/  R2UR UR6, R8 ;  /* 0x00000000080672ca */ /* 0x000fe400000e0000 */
[----:B------:R-:W-:-:S04]  /*15f40*/  IADD3 R8, R6, 0x300, RZ ;  /* 0x0000030006087810 */ /* 0x000fc80007ffe0ff */
[----:B------:R-:W-:Y:S01]  /*15f50*/  R2UR UR18, R8 ;  /* 0x00000000081272ca */ /* 0x000fe200000e0000 */
[----:B------:R-:W-:Y:S01]  /*15f60*/  VIADD R8, R6, 0x480 ;  /* 0x0000048006087836 */ /* 0x000fe20000000000 */
[----:B------:R-:W-:Y:S02]  /*15f70*/  WARPGROUP.DEPBAR.LE gsb0, 0x0 ;  /* 0x00008000000079c5 */ /* 0x000fe40000010000 */
[----:B------:R-:W-:-:S06]  /*15f80*/  WARPGROUP.ARRIVE ;  /* 0x00000000000079c5 */ /* 0x000fcc0000000000 */
[----:B------:R-:W-:Y:S01]  /*15f90*/  HGMMA.64x16x16.F32 R152, gdesc[UR56], RZ, !UPT, gsb0 ;  /* 0x00200000389879f0 */ /* 0x000fe2000c0008ff */
[----:B------:R-:W-:Y:S02]  /*15fa0*/  R2UR UR30, R8 ;  /* 0x00000000081e72ca */ /* 0x000fe400000e0000 */
[----:B------:R-:W-:-:S04]  /*15fb0*/  IADD3 R8, R6, 0x2, RZ ;  /* 0x0000000206087810 */ /* 0x000fc80007ffe0ff */
[----:B------:R-:W-:Y:S01]  /*15fc0*/  R2UR UR42, R8 ;  /* 0x00000000082a72ca */ /* 0x000fe200000e0000 */
[----:B------:R-:W-:Y:S01]  /*15fd0*/  VIADD R8, R6, 0x182 ;  /* 0x0000018206087836 */ /* 0x000fe20000000000 */
[----:B------:R-:W-:Y:S01]  /*15fe0*/  R2UR UR55, R9 ;  /* 0x00000000093772ca */ /* 0x000fe200000e0000 */
[----:B------:R-:W-:-:S03]  /*15ff0*/  IMAD.MOV.U32 R9, RZ, RZ, 0x40000040 ;  /* 0x40000040ff097424 */ /* 0x000fc600078e00ff */
[----:B------:R-:W-:Y:S02]  /*16000*/  R2UR UR54, R8 ;  /* 0x00000000083672ca */ /* 0x000fe400000e0000 */
[----:B------:R-:W-:Y:S02]  /*16010*/  IADD3 R8, R6, 0x282, RZ ;  /* 0x0000028206087810 */ /* 0x000fe40007ffe0ff */
[----:B------:R-:W-:Y:S02]  /*16020*/  R2UR UR59, R9 ;  /* 0x00000000093b72ca */ /* 0x000fe400000e0000 */
[----:B------:R-:W-:Y:S01]  /*16030*/  R2UR UR58, R8 ;  /* 0x00000000083a72ca */ /* 0x000fe200000e0000 */
[----:B------:R-:W-:Y:S01]  /*16040*/  UMOV UR56, UR22 ;  /* 0x0000001600387c82 */ /* 0x000fe20008000000 */
[----:B------:R-:W-:-:S09]  /*16050*/  UMOV UR57, UR23 ;  /* 0x0000001700397c82 */ /* 0x000fd20008000000 */
[----:B------:R-:W-:Y:S01]  /*16060*/  MOV R7, UR59 ;  /* 0x0000003b00077c02 */ /* 0x000fe20008000f00 */
[----:B------:R-:W-:Y:S01]  /*16070*/  UMOV UR59, UR7 ;  /* 0x00000007003b7c82 */ /* 0x000fe20008000000 */
[----:B------:R-:W-:Y:S01]  /*16080*/  MOV R11, UR58 ;  /* 0x0000003a000b7c02 */ /* 0x000fe20008000f00 */
        /* <DEDUP_REMOVED lines=12> */
[----:B------:R-:W-:Y:S01]  /*16150*/  HGMMA.64x16x16.F32 R136, gdesc[UR8], RZ, !UPT, gsb0 ;  /* 0x00200000088879f0 */ /* 0x000fe2000c0008ff */
[----:B------:R-:W-:Y:S01]  /*16160*/  VIADD R88, R6, 0x280 ;  /* 0x0000028006587836 */ /* 0x000fe20000000000 */
[----:B------:R-:W-:-:S04]  /*16170*/  R2UR UR15, R89 ;  /* 0x00000000590f72ca */ /* 0x000fc800000e0000 */
[----:B------:R-:W-:Y:S01]  /*16180*/  R2UR UR14, R88 ;  /* 0x00000000580e72ca */ /* 0x000fe200000e0000 */
[----:B------:R-:W-:Y:S01]  /*16190*/  UMOV UR12, UR22 ;  /* 0x00000016000c7c82 */ /* 0x000fe20008000000 */
[----:B------:R-:W-:Y:S01]  /*161a0*/  UMOV UR13, UR23 ;  /* 0x00000017000d7c82 */ /* 0x000fe20008000000 */
[----:B------:R-:W-:Y:S02]  /*161b0*/  WARPGROUP.DEPBAR.LE gsb0, 0x0 ;  /* 0x00008000000079c5 */ /* 0x000fe40000010000 */
[----:B------:R-:W-:-:S08]  /*161c0*/  WARPGROUP.ARRIVE ;  /* 0x00000000000079c5 */ /* 0x000fd00000000000 */
[----:B------:R-:W-:Y:S01]  /*161d0*/  HGMMA.64x16x16.F32 R128, gdesc[UR12], RZ, !UPT, gsb0 ;  /* 0x002000000c8079f0 */ /* 0x000fe2000c0008ff */
[----:B------:R0:W-:Y:S04]  /*161e0*/  STL.64 [R1+0x98], R2 ;  /* 0x0000980201007387 */ /* 0x0001e80000100a00 */
[----:B0-----:R-:W2:Y:S01]  /*161f0*/  LDL.64 R2, [R1+0x18] ;  /* 0x0000180001027983 */ /* 0x001ea20000100a00 */
[----:B------:R-:W-:Y:S01]  /*16200*/  UMOV UR16, UR22 ;  /* 0x0000001600107c82 */ /* 0x000fe20008000000 */
[----:B------:R-:W-:Y:S01]  /*16210*/  UMOV UR17, UR23 ;  /* 0x0000001700117c82 */ /* 0x000fe20008000000 */
[----:B------:R-:W-:Y:S02]  /*16220*/  WARPGROUP.DEPBAR.LE gsb0, 0x0 ;  /* 0x00008000000079c5 */ /* 0x000fe40000010000 */
[----:B------:R-:W-:-:S06]  /*16230*/  WARPGROUP.ARRIVE ;  /* 0x00000000000079c5 */ /* 0x000fcc0000000000 */
[----:B------:R-:W-:Y:S01]  /*16240*/  HGMMA.64x16x16.F32 R120, gdesc[UR16], RZ, !UPT, gsb0 ;  /* 0x00200000107879f0 */ /* 0x000fe2000c0008ff */
[----:B------:R-:W-:Y:S01]  /*16250*/  VIADD R88, R6, 0x380 ;  /* 0x0000038006587836 */ /* 0x000fe20000000000 */
[----:B------:R-:W-:Y:S02]  /*16260*/  MOV R233, UR39 ;  /* 0x0000002700e97c02 */ /* 0x000fe40008000f00 */
[----:B------:R-:W-:Y:S02]  /*16270*/  MOV R232, UR38 ;  /* 0x0000002600e87c02 */ /* 0x000fe40008000f00 */
[----:B------:R-:W-:Y:S02]  /*16280*/  R2UR UR38, R88 ;  /* 0x00000000582672ca */ /* 0x000fe400000e0000 */
[----:B------:R-:W-:Y:S02]  /*16290*/  R2UR UR39, R89 ;  /* 0x00000000592772ca */ /* 0x000fe400000e0000 */
[----:B------:R-:W-:Y:S01]  /*162a0*/  MOV R231, UR37 ;  /* 0x0000002500e77c02 */ /* 0x000fe20008000f00 */
[----:B------:R-:W-:Y:S01]  /*162b0*/  UMOV UR37, UR23 ;  /* 0x0000001700257c82 */ /* 0x000fe20008000000 */
[----:B------:R-:W-:Y:S01]  /*162c0*/  MOV R230, UR36 ;  /* 0x0000002400e67c02 */ /* 0x000fe20008000f00 */
[----:B------:R-:W-:Y:S01]  /*162d0*/  UMOV UR36, UR22 ;  /* 0x0000001600247c82 */ /* 0x000fe20008000000 */
[----:B------:R-:W-:-:S02]  /*162e0*/  WARPGROUP.DEPBAR.LE gsb0, 0x0 ;  /* 0x00008000000079c5 */ /* 0x000fc40000010000 */
[----:B------:R-:W-:-:S06]  /*162f0*/  WARPGROUP.ARRIVE ;  /* 0x00000000000079c5 */ /* 0x000fcc0000000000 */
        /* <DEDUP_REMOVED lines=11> */
[----:B------:R-:W-:-:S05]  /*163b0*/  VIADD R88, R6, 0x500 ;  /* 0x0000050006587836 */ /* 0x000fca0000000000 */
[----:B------:R-:W-:Y:S01]  /*163c0*/  R2UR UR34, R88 ;  /* 0x00000000582272ca */ /* 0x000fe200000e0000 */
[----:B------:R-:W-:Y:S01]  /*163d0*/  VIADD R88, R6, 0x102 ;  /* 0x0000010206587836 */ /* 0x000fe20000000000 */
[C---:B------:R-:W-:Y:S02]  /*163e0*/  R2UR UR35, R89.reuse ;  /* 0x00000000592372ca */ /* 0x040fe400000e0000 */
[----:B------:R-:W-:Y:S02]  /*163f0*/  R2UR UR51, R89 ;  /* 0x00000000593372ca */ /* 0x000fe400000e0000 */
[----:B------:R-:W-:Y:S01]  /*16400*/  R2UR UR50, R88 ;  /* 0x00000000583272ca */ /* 0x000fe200000e0000 */
[----:B------:R-:W-:Y:S01]  /*16410*/  VIADD R88, R6, 0x202 ;  /* 0x0000020206587836 */ /* 0x000fe20000000000 */
[----:B------:R-:W-:Y:S02]  /*16420*/  WARPGROUP.DEPBAR.LE gsb0, 0x0 ;  /* 0x00008000000079c5 */ /* 0x000fe40000010000 */
[----:B------:R-:W-:-:S06]  /*16430*/  WARPGROUP.ARRIVE ;  /* 0x00000000000079c5 */ /* 0x000fcc0000000000 */
[----:B------:R-:W-:Y:S01]  /*16440*/  HGMMA.64x16x16.F32 R96, gdesc[UR28], RZ, !UPT, gsb0 ;  /* 0x002000001c6079f0 */ /* 0x000fe2000c0008ff */
[----:B------:R-:W-:Y:S01]  /*16450*/  IMAD.MOV.U32 R89, RZ, RZ, 0x40000040 ;  /* 0x40000040ff597424 */ /* 0x000fe200078e00ff */
[----:B------:R-:W-:Y:S02]  /*16460*/  MOV R13, UR4 ;  /* 0x00000004000d7c02 */ /* 0x000fe40008000f00 */
[----:B------:R-:W-:Y:S02]  /*16470*/  MOV R14, UR5 ;  /* 0x00000005000e7c02 */ /* 0x000fe40008000f00 */
[----:B------:R-:W-:Y:S01]  /*16480*/  R2UR UR4, R88 ;  /* 0x00000000580472ca */ /* 0x000fe200000e0000 */
[----:B------:R-:W-:Y:S01]  /*16490*/  VIADD R88, R6, 0x302 ;  /* 0x0000030206587836 */ /* 0x000fe20000000000 */
[----:B------:R-:W-:Y:S02]  /*164a0*/  R2UR UR5, R89 ;  /* 0x00000000590572ca */ /* 0x000fe400000e0000 */
[----:B------:R-:W-:-:S02]  /*164b0*/  MOV R89, 0x40000040 ;  /* 0x4000004000597802 */ /* 0x000fc40000000f00 */
[----:B------:R-:W-:Y:S01]  /*164c0*/  R2UR UR6, R88 ;  /* 0x00000000580672ca */ /* 0x000fe200000e0000 */
[C---:B------:R-:W-:Y:S01]  /*164d0*/  VIADD R88, R6.reuse, 0x402 ;  /* 0x0000040206587836 */ /* 0x040fe20000000000 */
[----:B------:R-:W-:Y:S01]  /*164e0*/  R2UR UR7, R89 ;  /* 0x00000000590772ca */ /* 0x000fe200000e0000 */
[----:B------:R-:W-:Y:S02]  /*164f0*/  IMAD.MOV.U32 R89, RZ, RZ, 0x40000040 ;  /* 0x40000040ff597424 */ /* 0x000fe400078e00ff */
[----:B------:R-:W-:Y:S01]  /*16500*/  VIADD R90, R6, 0x82 ;  /* 0x00000082065a7836 */ /* 0x000fe20000000000 */
[----:B------:R-:W-:Y:S02]  /*16510*/  R2UR UR14, R88 ;  /* 0x00000000580e72ca */ /* 0x000fe400000e0000 */
[----:B------:R-:W-:Y:S01]  /*16520*/  R2UR UR15, R89 ;  /* 0x00000000590f72ca */ /* 0x000fe200000e0000 */
[----:B------:R-:W-:Y:S01]  /*16530*/  IMAD.MOV.U32 R89, RZ, RZ, 0x40000040 ;  /* 0x40000040ff597424 */ /* 0x000fe200078e00ff */
[----:B------:R-:W-:-:S02]  /*16540*/  IADD3 R88, R6, 0x502, RZ ;  /* 0x0000050206587810 */ /* 0x000fc40007ffe0ff */
[----:B------:R-:W-:Y:S02]  /*16550*/  R2UR UR46, R90 ;  /* 0x000000005a2e72ca */ /* 0x000fe400000e0000 */
        /* <DEDUP_REMOVED lines=8> */
[----:B------:R-:W-:Y:S02]  /*165e0*/  MOV R21, UR21 ;  /* 0x0000001500157c02 */ /* 0x000fe40008000f00 */
[----:B------:R-:W-:Y:S02]  /*165f0*/  MOV R20, UR20 ;  /* 0x0000001400147c02 */ /* 0x000fe40008000f00 */
[----:B--2---:R-:W-:Y:S02]  /*16600*/  R2UR UR20, R2 ;  /* 0x00000000021472ca */ /* 0x004fe400000e0000 */
[----:B------:R-:W-:Y:S01]  /*16610*/  R2UR UR21, R3 ;  /* 0x00000000031572ca */ /* 0x000fe200000e0000 */
[----:B------:R-:W-:Y:S01]  /*16620*/  UMOV UR58, UR4 ;  /* 0x00000004003a7c82 */ /* 0x000fe20008000000 */
[----:B------:R-:W-:Y:S01]  /*16630*/  UMOV UR59, UR5 ;  /* 0x00000005003b7c82 */ /* 0x000fe20008000000 */
[----:B------:R-:W2:Y:S08]  /*16640*/  LDL.64 R2, [R1+0x10] ;  /* 0x0000100001027983 */ /* 0x000eb00000100a00 */
[----:B------:R-:W-:-:S02]  /*16650*/  UMOV UR40, UR20 ;  /* 0x0000001400287c82 */ /* 0x000fc40008000000 */
        /* <DEDUP_REMOVED lines=177> */
[----:B------:R0:W5:Y:S01]  /*17170*/  LDL.LU.64 R2, [R1+0x98] ;  /* 0x0000980001027983 */ /* 0x0001620000300a00 */
        /* <DEDUP_REMOVED lines=101> */
[----:B------:R-:W-:Y:S01]  /*177d0*/  IMAD.MOV.U32 R9, RZ, RZ, 0x40000040 ;  /* 0x40000040ff097424 */ /* 0x000fe200078e00ff */
[----:B------:R-:W-:Y:S01]  /*177e0*/  R2UR UR6, R8 ;  /* 0x00000000080672ca */ /* 0x000fe200000e0000 */
[----:B------:R-:W-:-:S03]  /*177f0*/  VIADD R8, R6, 0x680 ;  /* 0x0000068006087836 */ /* 0x000fc60000000000 */
[----:B------:R-:W-:Y:S01]  /*17800*/  R2UR UR11, R9 ;  /* 0x00000000090b72ca */ /* 0x000fe200000e0000 */
[----:B------:R-:W-:Y:S01]  /*17810*/  IMAD.MOV.U32 R9, RZ, RZ, 0x40000040 ;  /* 0x40000040ff097424 */ /* 0x000fe200078e00ff */
[----:B------:R-:W-:Y:S01]  /*17820*/  R2UR UR10, R8 ;  /* 0x00000000080a72ca */ /* 0x000fe200000e0000 */
[----:B------:R-:W-:-:S03]  /*17830*/  VIADD R8, R6, 0x700 ;  /* 0x0000070006087836 */ /* 0x000fc60000000000 */
[----:B------:R-:W-:Y:S01]  /*17840*/  R2UR UR15, R9 ;  /* 0x00000000090f72ca */ /* 0x000fe200000e0000 */
[----:B------:R-:W-:Y:S01]  /*17850*/  IMAD.MOV.U32 R9, RZ, RZ, 0x40000040 ;  /* 0x40000040ff097424 */ /* 0x000fe200078e00ff */
[----:B------:R-:W-:Y:S02]  /*17860*/  R2UR UR14, R8 ;  /* 0x00000000080e72ca */ /* 0x000fe400000e0000 */
[----:B------:R-:W-:Y:S02]  /*17870*/  IADD3 R8, R6, 0x780, RZ ;  /* 0x0000078006087810 */ /* 0x000fe40007ffe0ff */
[----:B------:R-:W-:Y:S01]  /*17880*/  R2UR UR19, R9 ;  /* 0x00000000091372ca */ /* 0x000fe200000e0000 */
[----:B------:R-:W-:Y:S01]  /*17890*/  IMAD.MOV.U32 R9, RZ, RZ, 0x40000040 ;  /* 0x40000040ff097424 */ /* 0x000fe200078e00ff */
[----:B------:R-:W-:Y:S01]  /*178a0*/  R2UR UR18, R8 ;  /* 0x00000000081272ca */ /* 0x000fe200000e0000 */
[----:B------:R-:W-:Y:S01]  /*178b0*/  VIADD R8, R6, 0x800 ;  /* 0x0000080006087836 */ /* 0x000fe20000000000 */
[----:B------:R-:W-:-:S02]  /*178c0*/  R2UR UR4, R236 ;  /* 0x00000000ec0472ca */ /* 0x000fc400000e0000 */
[----:B------:R-:W-:Y:S02]  /*178d0*/  R2UR UR5, R237 ;  /* 0x00000000ed0572ca */ /* 0x000fe400000e0000 */
[----:B------:R-:W-:Y:S01]  /*178e0*/  R2UR UR38, R8 ;  /* 0x00000000082672ca */ /* 0x000fe200000e0000 */
[----:B------:R-:W-:Y:S01]  /*178f0*/  VIADD R8, R6, 0x880 ;  /* 0x0000088006087836 */ /* 0x000fe20000000000 */
[----:B------:R-:W-:Y:S02]  /*17900*/  R2UR UR39, R9 ;  /* 0x00000000092772ca */ /* 0x000fe400000e0000 */
[----:B------:R-:W-:Y:S02]  /*17910*/  MOV R9, 0x40000040 ;  /* 0x4000004000097802 */ /* 0x000fe40000000f00 */
[----:B------:R-:W-:Y:S02]  /*17920*/  R2UR UR26, R8 ;  /* 0x00000000081a72ca */ /* 0x000fe400000e0000 */
[----:B------:R-:W-:Y:S01]  /*17930*/  R2UR UR27, R9 ;  /* 0x00000000091b72ca */ /* 0x000fe200000e0000 */
[----:B------:R-:W-:Y:S01]  /*17940*/  IMAD.MOV.U32 R9, RZ, RZ, 0x40000040 ;  /* 0x40000040ff097424 */ /* 0x000fe200078e00ff */
[----:B------:R-:W-:Y:S01]  /*17950*/  UMOV UR56, UR4 ;  /* 0x0000000400387c82 */ /* 0x000fe20008000000 */
[----:B------:R-:W-:Y:S01]  /*17960*/  VIADD R8, R6, 0x900 ;  /* 0x0000090006087836 */ /* 0x000fe20000000000 */
[----:B------:R-:W-:-:S02]  /*17970*/  UMOV UR57, UR5 ;  /* 0x0000000500397c82 */ /* 0x000fc40008000000 */
[----:B------:R-:W-:Y:S01]  /*17980*/  R2UR UR31, R9 ;  /* 0x00000000091f72ca */ /* 0x000fe200000e0000 */
[----:B------:R-:W-:Y:S01]  /*17990*/  IMAD.MOV.U32 R9, RZ, RZ, 0x40000040 ;  /* 0x40000040ff097424 */ /* 0x000fe200078e00ff */
[----:B------:R-:W-:Y:S02]  /*179a0*/  WARPGROUP.DEPBAR.LE gsb0, 0x0 ;  /* 0x00008000000079c5 */ /* 0x000fe40000010000 */
[----:B------:R-:W-:Y:S01]  /*179b0*/  WARPGROUP.ARRIVE ;  /* 0x00000000000079c5 */ /* 0x000fe20000000000 */
[----:B------:R-:W-:Y:S01]  /*179c0*/  R2UR UR30, R8 ;  /* 0x00000000081e72ca */ /* 0x000fe200000e0000 */
[----:B------:R-:W-:-:S04]  /*179d0*/  VIADD R8, R6, 0x980 ;  /* 0x0000098006087836 */ /* 0x000fc80000000000 */
[----:B------:R-:W-:Y:S01]  /*179e0*/  HGMMA.64x16x16.F32 R168, gdesc[UR56], R168, gsb0 ;  /* 0x0020000038a879f0 */ /* 0x000fe200080008a8 */
[----:B------:R-:W-:Y:S01]  /*179f0*/  R2UR UR35, R9 ;  /* 0x00000000092372ca */ /* 0x000fe200000e0000 */
[----:B------:R-:W-:Y:S01]  /*17a00*/  IMAD.MOV.U32 R9, RZ, RZ, 0x40000040 ;  /* 0x40000040ff097424 */ /* 0x000fe200078e00ff */
[----:B------:R-:W-:Y:S02]  /*17a10*/  R2UR UR34, R8 ;  /* 0x00000000082272ca */ /* 0x000fe400000e0000 */
[----:B------:R-:W-:Y:S02]  /*17a20*/  IADD3 R8, R6, 0xa00, RZ ;  /* 0x00000a0006087810 */ /* 0x000fe40007ffe0ff */
[----:B------:R-:W-:Y:S01]  /*17a30*/  R2UR UR43, R9 ;  /* 0x00000000092b72ca */ /* 0x000fe200000e0000 */
[----:B------:R-:W-:Y:S01]  /*17a40*/  IMAD.MOV.U32 R9, RZ, RZ, 0x40000040 ;  /* 0x40000040ff097424 */ /* 0x000fe200078e00ff */
[----:B------:R-:W-:Y:S01]  /*17a50*/  R2UR UR42, R8 ;  /* 0x00000000082a72ca */ /* 0x000fe200000e0000 */
[----:B------:R-:W-:-:S03]  /*17a60*/  VIADD R8, R6, 0xa80 ;  /* 0x00000a8006087836 */ /* 0x000fc60000000000 */
[----:B------:R-:W-:Y:S02]  /*17a70*/  R2UR UR47, R9 ;  /* 0x00000000092f72ca */ /* 0x000fe400000e0000 */
[----:B------:R-:W-:Y:S01]  /*17a80*/  R2UR UR46, R8 ;  /* 0x00000000082e72ca */ /* 0x000fe200000e0000 */
[----:B------:R-:W-:Y:S01]  /*17a90*/  VIADD R8, R6, 0x582 ;  /* 0x0000058206087836 */ /* 0x000fe20000000000 */
[----:B------:R-:W-:-:S04]  /*17aa0*/  MOV R9, 0x40000040 ;  /* 0x4000004000097802 */ /* 0x000fc80000000f00 */
        /* <DEDUP_REMOVED lines=17> */
[----:B------:R-:W-:-:S06]  /*17bc0*/  WARPGROUP.ARRIVE ;  /* 0x00000000000079c5 */ /* 0x000fcc0000000000 */
[----:B------:R-:W-:Y:S01]  /*17bd0*/  MOV R11, UR59 ;  /* 0x0000003b000b7c02 */ /* 0x000fe20008000f00 */
[----:B------:R-:W-:Y:S01]  /*17be0*/  UMOV UR59, UR7 ;  /* 0x00000007003b7c82 */ /* 0x000fe20008000000 */
[----:B------:R-:W-:Y:S01]  /*17bf0*/  MOV R7, UR58 ;  /* 0x0000003a00077c02 */ /* 0x000fe20008000f00 */
[----:B------:R-:W-:Y:S02]  /*17c00*/  UMOV UR58, UR6 ;  /* 0x00000006003a7c82 */ /* 0x000fe40008000000 */
        /* <DEDUP_REMOVED lines=137> */
[----:B------:R-:W-:Y:S02]  /*184a0*/  R2UR UR5, R14 ;  /* 0x000000000e0572ca */ /* 0x000fe400000e0000 */
        /* <DEDUP_REMOVED lines=98> */
[----:B------:R-:W-:Y:S02]  /*18ad0*/  R2UR UR21, R21 ;  /* 0x00000000151572ca */ /* 0x000fe400000e0000 */
[----:B------:R-:W-:Y:S02]  /*18ae0*/  R2UR UR20, R20 ;  /* 0x00000000141472ca */ /* 0x000fe400000e0000 */
[----:B------:R-:W-:Y:S02]  /*18af0*/  R2UR UR22, R8 ;  /* 0x00000000081672ca */ /* 0x000fe400000e0000 */
[----:B------:R-:W-:Y:S01]  /*18b00*/  R2UR UR23, R9 ;  /* 0x00000000091772ca */ /* 0x000fe200000e0000 */
[----:B------:R-:W-:-:S02]  /*18b10*/  WARPGROUP.DEPBAR.LE gsb0, 0x0 ;  /* 0x00008000000079c5 */ /* 0x000fc40000010000 */
        /* <DEDUP_REMOVED lines=93> */
[----:B------:R-:W-:Y:S02]  /*190f0*/  R2UR UR38, R232 ;  /* 0x00000000e82672ca */ /* 0x000fe400000e0000 */
[----:B------:R-:W-:Y:S02]  /*19100*/  R2UR UR37, R231 ;  /* 0x00000000e72572ca */ /* 0x000fe400000e0000 */
[----:B------:R-:W-:Y:S01]  /*19110*/  R2UR UR36, R230 ;  /* 0x00000000e62472ca */ /* 0x000fe200000e0000 */
[----:B------:R-:W-:Y:S02]  /*19120*/  WARPGROUP.DEPBAR.LE gsb0, 0x0 ;  /* 0x00008000000079c5 */ /* 0x000fe40000010000 */
[----:B0-----:R-:W-:-:S12]  /*19130*/  @P2 BRA `(.L_x_6151) ;  /* 0x0000000000282947 */ /* 0x001fd80003800000 */
[----:B------:R-:W-:Y:S05]  /*19140*/  @!P0 BRA `(.L_x_6152) ;  /* 0x0000000000048947 */ /* 0x000fea0003800000 */
[----:B------:R-:W-:Y:S01]  /*19150*/  BPT.TRAP 0x1 ;  /* 0x000000040000795c */ /* 0x000fe20000300000 */
.L_x_6152:
[----:B------:R-:W-:Y:S01]  /*19160*/  SHF.L.U32 R4, R4, 0x1f, RZ ;  /* 0x0000001f04047819 */ /* 0x000fe200000006ff */
[----:B-----5:R-:W-:-:S04]  /*19170*/  IMAD R6, R5, 0x8, R2 ;  /* 0x0000000805067824 */ /* 0x020fc800078e0202 */
[----:B------:R0:W1:Y:S01]  /*19180*/  SYNCS.PHASECHK.TRANS64.TRYWAIT P2, [R6+URZ+0x34850], R4 ;  /* 0x03485004060075a7 */ /* 0x000062000804017f */
[----:B------:R-:W-:Y:S05]  /*19190*/  @!P0 BRA `(.L_x_6153) ;  /* 0x0000000000048947 */ /* 0x000fea0003800000 */
[----:B------:R-:W-:Y:S01]  /*191a0*/  BPT.TRAP 0x1 ;  /* 0x000000040000795c */ /* 0x000fe20000300000 */
.L_x_6153:
[----:B-1----:R-:W-:Y:S05]  /*191b0*/  @P2 BRA `(.L_x_6151) ;  /* 0x0000000000082947 */ /* 0x002fea0003800000 */
[----:B------:R-:W1:Y:S02]  /*191c0*/  SYNCS.PHASECHK.TRANS64.TRYWAIT P2, [R6+URZ+0x34850], R4 ;  /* 0x03485004060075a7 */ /* 0x000e64000804017f */
[----:B-1----:R-:W-:Y:S05]  /*191d0*/  @!P2 BRA `(.L_x_6154) ;  /* 0x000000b000eca947 */ /* 0x002fea0003800000 */
.L_x_6151:
[----:B01---5:R-:W-:Y:S01]  /*191e0*/  VIADD R4, R2, 0x400 ;  /* 0x0000040002047836 */ /* 0x023fe20000000000 */
[----:B------:R-:W-:Y:S01]  /*191f0*/  MOV R7, 0x40000040 ;  /* 0x4000004000077802 */ /* 0x000fe20000000f00 */
[----:B------:R-:W-:Y:S05]  /*19200*/  WARPSYNC.ALL ;  /* 0x0000000000007948 */ /* 0x000fea0003800000 */
[----:B------:R-:W-:Y:S01]  /*19210*/  SHF.R.U32.HI R4, RZ, 0x4, R4 ;  /* 0x00000004ff047819 */ /* 0x000fe20000011604 */
[----:B------:R-:W-:Y:S01]  /*19220*/  WARPGROUP.ARRIVE ;  /* 0x00000000000079c5 */ /* 0x000fe20000000000 */
[----:B------:R-:W-:Y:S01]  /*19230*/  R2UR UR7, R7 ;  /* 0x00000000070772ca */ /* 0x000fe200000e0000 */
[----:B------:R-:W-:Y:S01]  /*19240*/  IMAD.MOV.U32 R9, RZ, RZ, 0x40000040 ;  /* 0x40000040ff097424 */ /* 0x000fe200078e00ff */
[----:B------:R-:W-:Y:S01]  /*19250*/  LOP3.LUT R4, R4, 0x3fff, RZ, 0xc0, !PT ;  /* 0x00003fff04047812 */ /* 0x000fe200078ec0ff */
[----:B------:R-:W-:Y:S01]  /*19260*/  IMAD.MOV.U32 R21, RZ, RZ, 0x40000040 ;  /* 0x40000040ff157424 */ /* 0x000fe200078e00ff */
[----:B------:R-:W-:Y:S01]  /*19270*/  FMNMX.FTZ R14, R170, R0, !PT ;  /* 0x00000000aa0e7209 */ /* 0x000fe20007810000 */
[----:B------:R-:W-:Y:S01]  /*19280*/  ULDC UR8, c[0x0][0x988] ;  /* 0x0002620000087ab9 */ /* 0x000fe20000000800 */
[----:B------:R-:W-:Y:S01]  /*19290*/  LOP3.LUT R4, R4, 0x5800000, RZ, 0xfc, !PT ;  /* 0x0580000004047812 */ /* 0x000fe200078efcff */
[----:B------:R-:W0:Y:S01]  /*192a0*/  S2R R230, SR_TID.X ;  /* 0x0000000000e67919 */ /* 0x000e220000002100 */
[----:B------:R-:W-:-:S02]  /*192b0*/  FMNMX.FTZ R14, R171, R14, !PT ;  /* 0x0000000eab0e7209 */ /* 0x000fc40007810000 */
[----:B------:R-:W-:Y:S01]  /*192c0*/  ISETP.GT.AND P2, PT, R10, RZ, PT ;  /* 0x000000ff0a00720c */ /* 0x000fe20003f44270 */
[----:B------:R-:W-:Y:S01]  /*192d0*/  IMAD R6, R5, 0xb00, R4 ;  /* 0x00000b0005067824 */ /* 0x000fe200078e0204 */
[----:B------:R-:W-:Y:S01]  /*192e0*/  FMNMX.FTZ R4, R168, R3, !PT ;  /* 0x00000003a8047209 */ /* 0x000fe20007810000 */
[----:B------:R-:W-:Y:S01]  /*192f0*/  VIADD R10, R10, 0xffffffff ;  /* 0xffffffff0a0a7836 */ /* 0x000fe20000000000 */
[----:B------:R-:W-:Y:S01]  /*19300*/  FMNMX.FTZ R14, R174, R14, !PT ;  /* 0x0000000eae0e7209 */ /* 0x000fe20007810000 */
[C---:B------:R-:W-:Y:S01]  /*19310*/  VIADD R8, R6.reuse, 0x80 ;  /* 0x0000008006087836 */ /* 0x040fe20000000000 */
[C---:B------:R-:W-:Y:S02]  /*19320*/  R2UR UR6, R6.reuse ;  /* 0x00000000060672ca */ /* 0x040fe400000e0000 */
[----:B------:R-:W-:Y:S02]  /*19330*/  FMNMX.FTZ R4, R169, R4, !PT ;  /* 0x00000004a9047209 */ /* 0x000fe40007810000 */
[----:B------:R-:W-:-:S02]  /*19340*/  IADD3 R20, R6, 0x300, RZ ;  /* 0x0000030006147810 */ /* 0x000fc40007ffe0ff */
[----:B------:R-:W-:-:S04]  /*19350*/  FMNMX.FTZ R4, R172, R4, !PT ;  /* 0x00000004ac047209 */ /* 0x000fc80007810000 */
[----:B------:R-:W-:-:S03]  /*19360*/  FMNMX.FTZ R4, R173, R4, !PT ;  /* 0x00000004ad047209 */ /* 0x000fc60007810000 */
[----:B------:R-:W-:Y:S01]  /*19370*/  HGMMA.64x128x16.F32 R24, R176, gdesc[UR4].tnspB, R24, gsb0 ;  /* 0x41e00004b0187df0 */ /* 0x000fe20008000818 */
[----:B------:R-:W-:Y:S01]  /*19380*/  R2UR UR6, R8 ;  /* 0x00000000080672ca */ /* 0x000fe200000e0000 */
[----:B------:R-:W-:Y:S01]  /*19390*/  VIADD R8, R6, 0x100 ;  /* 0x0000010006087836 */ /* 0x000fe20000000000 */
[----:B------:R-:W-:Y:S02]  /*193a0*/  R2UR UR7, R9 ;  /* 0x00000000090772ca */ /* 0x000fe400000e0000 */
[----:B------:R-:W-:Y:S02]  /*193b0*/  MOV R9, 0x40000040 ;  /* 0x4000004000097802 */ /* 0x000fe40000000f00 */
[----:B------:R-:W-:Y:S02]  /*193c0*/  FMNMX.FTZ R4, R160, R4, !PT ;  /* 0x00000004a0047209 */ /* 0x000fe40007810000 */
[----:B0-----:R-:W-:Y:S02]  /*193d0*/  SHF.R.U32.HI R230, RZ, 0x7, R230 ;  /* 0x00000007ffe67819 */ /* 0x001fe400000116e6 */
        /* <DEDUP_REMOVED lines=38> */
[----:B------:R-:W-:Y:S01]  /*19640*/  R2UR UR6, R8 ;  /* 0x00000000080672ca */ /* 0x000fe200000e0000 */
[----:B------:R-:W-:Y:S01]  /*19650*/  VIADD R8, R6, 0x180 ;  /* 0x0000018006087836 */ /* 0x000fe20000000000 */
[----:B------:R-:W-:Y:S01]  /*19660*/  R2UR UR7, R9 ;  /* 0x00000000090772ca */ /* 0x000fe200000e0000 */
[----:B------:R-:W-:Y:S01]  /*19670*/  IMAD.MOV.U32 R9, RZ, RZ, 0x40000040 ;  /* 0x40000040ff097424 */ /* 0x000fe200078e00ff */
        /* <DEDUP_REMOVED lines=11> */
[----:B------:R-:W-:Y:S01]  /*19730*/  HGMMA.64x128x16.F32 R24, R184, gdesc[UR4].tnspB, R24, gsb0 ;  /* 0x41e00004b8187df0 */ /* 0x000fe20008000818 */
[----:B------:R-:W-:Y:S01]  /*19740*/  R2UR UR6, R8 ;  /* 0x00000000080672ca */ /* 0x000fe200000e0000 */
[----:B------:R-:W-:Y:S01]  /*19750*/  VIADD R8, R6, 0x200 ;  /* 0x0000020006087836 */ /* 0x000fe20000000000 */
[----:B------:R-:W-:Y:S02]  /*19760*/  R2UR UR7, R9 ;  /* 0x00000000090772ca */ /* 0x000fe400000e0000 */
[----:B------:R-:W-:Y:S01]  /*19770*/  MOV R9, 0x40000040 ;  /* 0x4000004000097802 */ /* 0x000fe20000000f00 */
[----:B------:R-:W-:Y:S02]  /*19780*/  WARPGROUP.DEPBAR.LE gsb0, 0x0 ;  /* 0x00008000000079c5 */ /* 0x000fe40000010000 */
[----:B------:R-:W-:-:S08]  /*19790*/  WARPGROUP.ARRIVE ;  /* 0x00000000000079c5 */ /* 0x000fd00000000000 */
        /* <DEDUP_REMOVED lines=9> */
[----:B------:R-:W-:Y:S01]  /*19830*/  IMAD.U32 R8, RZ, RZ, UR8 ;  /* 0x00000008ff087e24 */ /* 0x000fe2000f8e00ff */
[----:B------:R-:W-:-:S03]  /*19840*/  R2UR UR7, R9 ;  /* 0x00000000090772ca */ /* 0x000fc600000e0000 */
[-C--:B------:R-:W-:Y:S01]  /*19850*/  FMUL.FTZ R9, R7, R8.reuse ;  /* 0x0000000807097220 */ /* 0x080fe20000410000 */
[----:B------:R-:W-:-:S03]  /*19860*/  FMUL.FTZ R3, R3, R8 ;  /* 0x0000000803037220 */ /* 0x000fc60000410000 */
        /* <DEDUP_REMOVED lines=28> */
[----:B------:R-:W2:Y:S01]  /*19a30*/  MUFU.EX2 R178, R178 ;  /* 0x000000b200b27308 */ /* 0x000ea20000000800 */
[----:B0-----:R-:W-:-:S07]  /*19a40*/  FFMA.FTZ R15, R3, R15, R176 ;  /* 0x0000000f030f7223 */ /* 0x001fce00000100b0 */
[----:B------:R-:W0:Y:S01]  /*19a50*/  MUFU.EX2 R11, R11 ;  /* 0x0000000b000b7308 */ /* 0x000e220000000800 */
[C---:B-1----:R-:W-:Y:S01]  /*19a60*/  FADD.FTZ R15, R4.reuse, R15 ;  /* 0x0000000f040f7221 */ /* 0x042fe20000010000 */
[----:B------:R-:W-:-:S06]  /*19a70*/  F2FP.F16.F32.PACK_AB R176, R4, R176 ;  /* 0x000000b004b0723e */ /* 0x000fcc00000000ff */
[----:B------:R-:W1:Y:S08]  /*19a80*/  MUFU.EX2 R180, R180 ;  /* 0x000000b400b47308 */ /* 0x000e700000000800 */
[----:B------:R-:W3:Y:S08]  /*19a90*/  MUFU.EX2 R13, R13 ;  /* 0x0000000d000d7308 */ /* 0x000ef00000000800 */
        /* <DEDUP_REMOVED lines=10> */
[----:B------:R-:W-:-:S03]  /*19b40*/  FFMA.FTZ R194, R140, R8, -R9 ;  /* 0x000000088cc27223 */ /* 0x000fc60000010809 */
[----:B------:R-:W-:Y:S01]  /*19b50*/  MUFU.EX2 R190, R190 ;  /* 0x000000be00be7308 */ /* 0x000fe20000000800 */
[----:B------:R-:W-:Y:S01]  /*19b60*/  HGMMA.64x128x16.F32 R24, R196, gdesc[UR4].tnspB, R24, gsb0 ;  /* 0x41e00004c4187df0 */ /* 0x000fe20008000818 */
[----:B------:R-:W-:Y:S02]  /*19b70*/  R2UR UR6, R20 ;  /* 0x00000000140672ca */ /* 0x000fe400000e0000 */
[----:B------:R-:W-:Y:S02]  /*19b80*/  R2UR UR7, R21 ;  /* 0x00000000150772ca */ /* 0x000fe400000e0000 */
        /* <DEDUP_REMOVED lines=16> */
[----:B------:R-:W-:Y:S01]  /*19c90*/  VIADD R20, R6, 0x380 ;  /* 0x0000038006147836 */ /* 0x000fe20000000000 */
[----:B------:R-:W-:Y:S02]  /*19ca0*/  MUFU.EX2 R96, R96 ;  /* 0x0000006000607308 */ /* 0x000fe40000000800 */
[----:B------:R-:W-:-:S04]  /*19cb0*/  FMNMX.FTZ R21, R150, R21, !PT ;  /* 0x0000001596157209 */ /* 0x000fc80007810000 */
[----:B------:R-:W-:Y:S01]  /*19cc0*/  FMNMX.FTZ R136, R151, R21, !PT ;  /* 0x0000001597887209 */ /* 0x000fe20007810000 */
[----:B------:R-:W-:Y:S01]  /*19cd0*/  IMAD.MOV.U32 R21, RZ, RZ, 0x40000040 ;  /* 0x40000040ff157424 */ /* 0x000fe200078e00ff */
        /* <DEDUP_REMOVED lines=9> */
[-CC-:B------:R-:W-:Y:S01]  /*19d70*/  FFMA.FTZ R128, R129, R8.reuse, -R9.reuse ;  /* 0x0000000881807223 */ /* 0x180fe20000010809 */
[----:B------:R-:W-:-:S03]  /*19d80*/  FFMA.FTZ R198, R132, R8, -R9 ;  /* 0x0000000884c67223 */ /* 0x000fc60000010809 */
[----:B------:R-:W-:Y:S01]  /*19d90*/  HGMMA.64x128x16.F32 R24, R200, gdesc[UR4].tnspB, R24, gsb0 ;  /* 0x41e00004c8187df0 */ /* 0x000fe20008000818 */
[----:B------:R-:W-:Y:S01]  /*19da0*/  R2UR UR6, R20 ;  /* 0x00000000140672ca */ /* 0x000fe200000e0000 */
[----:B------:R-:W-:Y:S01]  /*19db0*/  MUFU.EX2 R196, R196 ;  /* 0x000000c400c47308 */ /* 0x000fe20000000800 */
[----:B------:R-:W-:Y:S02]  /*19dc0*/  R2UR UR7, R21 ;  /* 0x00000000150772ca */ /* 0x000fe400000e0000 */
        /* <DEDUP_REMOVED lines=30> */
[----:B------:R-:W-:Y:S01]  /*19fb0*/  FMNMX.FTZ R120, R102, R120, !PT ;  /* 0x0000007866787209 */ /* 0x000fe20007810000 */
[----:B------:R-:W-:Y:S03]  /*19fc0*/  MUFU.EX2 R200, R200 ;  /* 0x000000c800c87308 */ /* 0x000fe60000000800 */
[----:B------:R-:W-:-:S04]  /*19fd0*/  FMNMX.FTZ R125, R103, R120, !PT ;  /* 0x00000078677d7209 */ /* 0x000fc80007810000 */
[----:B------:R-:W-:Y:S01]  /*19fe0*/  FMNMX.FTZ R125, R90, R125, !PT ;  /* 0x0000007d5a7d7209 */ /* 0x000fe20007810000 */
[----:B------:R4:W-:Y:S03]  /*19ff0*/  MUFU.EX2 R120, R113 ;  /* 0x0000007100787308 */ /* 0x0009e60000000800 */
[----:B------:R-:W-:-:S05]  /*1a000*/  FMNMX.FTZ R125, R91, R125, !PT ;  /* 0x0000007d5b7d7209 */ /* 0x000fca0007810000 */
[----:B------:R-:W-:Y:S01]  /*1a010*/  MUFU.EX2 R202, R202 ;  /* 0x000000ca00ca7308 */ /* 0x000fe20000000800 */
[----:B----4-:R-:W-:-:S05]  /*1a020*/  IMAD.MOV.U32 R113, RZ, RZ, 0x40000040 ;  /* 0x40000040ff717424 */ /* 0x010fca00078e00ff */
[----:B------:R-:W-:Y:S02]  /*1a030*/  R2UR UR7, R113 ;  /* 0x00000000710772ca */ /* 0x000fe400000e0000 */
[----:B------:R-:W-:Y:S01]  /*1a040*/  FMNMX.FTZ R113, R94, R125, !PT ;  /* 0x0000007d5e717209 */ /* 0x000fe20007810000 */
[----:B------:R-:W-:Y:S03]  /*1a050*/  MUFU.EX2 R124, R124 ;  /* 0x0000007c007c7308 */ /* 0x000fe60000000800 */
[----:B------:R-:W-:Y:S01]  /*1a060*/  FMNMX.FTZ R113, R95, R113, !PT ;  /* 0x000000715f717209 */ /* 0x000fe20007810000 */
[----:B------:R-:W-:Y:S02]  /*1a070*/  WARPGROUP.DEPBAR.LE gsb0, 0x0 ;  /* 0x00008000000079c5 */ /* 0x000fe40000010000 */
[-CC-:B------:R-:W-:Y:S01]  /*1a080*/  FFMA.FTZ R204, R112, R8.reuse, -R9.reuse ;  /* 0x0000000870cc7223 */ /* 0x180fe20000010809 */
[----:B------:R-:W-:Y:S01]  /*1a090*/  IADD3 R112, R6, 0x400, RZ ;  /* 0x0000040006707810 */ /* 0x000fe20007ffe0ff */
[----:B------:R-:W-:Y:S01]  /*1a0a0*/  WARPGROUP.ARRIVE ;  /* 0x00000000000079c5 */ /* 0x000fe20000000000 */
[----:B------:R-:W-:-:S02]  /*1a0b0*/  FFMA.FTZ R206, R116, R8, -R9 ;  /* 0x0000000874ce7223 */ /* 0x000fc40000010809 */
[----:B------:R-:W-:Y:S01]  /*1a0c0*/  R2UR UR6, R112 ;  /* 0x00000000700672ca */ /* 0x000fe200000e0000 */
[----:B------:R-:W4:Y:S01]  /*1a0d0*/  SHFL.BFLY PT, R116, R113, 0x2, 0x1f ;  /* 0x0c401f0071747f89 */ /* 0x000f2200000e0000 */
[-CC-:B------:R-:W-:Y:S01]  /*1a0e0*/  FFMA.FTZ R112, R117, R8.reuse, -R9.reuse ;  /* 0x0000000875707223 */ /* 0x180fe20000010809 */
[----:B------:R-:W-:Y:S01]  /*1a0f0*/  FFMA.FTZ R117, R93, R8, -R9 ;  /* 0x000000085d757223 */ /* 0x000fe20000010809 */
[----:B------:R-:W-:Y:S08]  /*1a100*/  MUFU.EX2 R204, R204 ;  /* 0x000000cc00cc7308 */ /* 0x000ff00000000800 */
[----:B------:R-:W-:Y:S01]  /*1a110*/  MUFU.EX2 R206, R206 ;  /* 0x000000ce00ce7308 */ /* 0x000fe20000000800 */
[----:B------:R-:W-:Y:S07]  /*1a120*/  HGMMA.64x128x16.F32 R24, R208, gdesc[UR4].tnspB, R24, gsb0 ;  /* 0x41e00004d0187df0 */ /* 0x000fee0008000818 */
[----:B------:R-:W-:Y:S01]  /*1a130*/  MUFU.EX2 R112, R112 ;  /* 0x0000007000707308 */ /* 0x000fe20000000800 */
[----:B----4-:R-:W-:-:S05]  /*1a140*/  FMNMX.FTZ R113, R113, R116, !PT ;  /* 0x0000007471717209 */ /* 0x010fca0007810000 */
[----:B------:R-:W4:Y:S01]  /*1a150*/  SHFL.BFLY PT, R116, R113, 0x1, 0x1f ;  /* 0x0c201f0071747f89 */ /* 0x000f2200000e0000 */
[----:B------:R-:W-:Y:S02]  /*1a160*/  WARPGROUP.DEPBAR.LE gsb0, 0x0 ;  /* 0x00008000000079c5 */ /* 0x000fe40000010000 */
[-CC-:B------:R-:W-:Y:S01]  /*1a170*/  FFMA.FTZ R210, R108, R8.reuse, -R9.reuse ;  /* 0x000000086cd27223 */ /* 0x180fe20000010809 */
[-CC-:B------:R-:W-:Y:S01]  /*1a180*/  FFMA.FTZ R108, R88, R8.reuse, -R9.reuse ;  /* 0x00000008586c7223 */ /* 0x180fe20000010809 */
[-CC-:B------:R-:W-:Y:S01]  /*1a190*/  FFMA.FTZ R88, R92, R8.reuse, -R9.reuse ;  /* 0x000000085c587223 */ /* 0x180fe20000010809 */
[-CC-:B------:R-:W-:Y:S01]  /*1a1a0*/  FFMA.FTZ R208, R104, R8.reuse, -R9.reuse ;  /* 0x0000000868d07223 */ /* 0x180fe20000010809 */
[-CC-:B------:R-:W-:Y:S01]  /*1a1b0*/  FFMA.FTZ R104, R105, R8.reuse, -R9.reuse ;  /* 0x0000000869687223 */ /* 0x180fe20000010809 */
[--C-:B------:R-:W-:Y:S01]  /*1a1c0*/  FFMA.FTZ R105, R109, R8, -R9.reuse ;  /* 0x000000086d697223 */ /* 0x100fe20000010809 */
[----:B----4-:R-:W-:Y:S01]  /*1a1d0*/  FMNMX.FTZ R92, R113, R116, !PT ;  /* 0x00000074715c7209 */ /* 0x010fe20007810000 */
[-C--:B------:R-:W-:Y:S01]  /*1a1e0*/  FFMA.FTZ R109, R89, R8.reuse, -R9 ;  /* 0x00000008596d7223 */ /* 0x080fe20000010809 */
[----:B------:R4:W-:Y:S01]  /*1a1f0*/  MUFU.EX2 R113, R88 ;  /* 0x0000005800717308 */ /* 0x0009e20000000800 */
[----:B------:R-:W-:Y:S01]  /*1a200*/  IMAD.MOV.U32 R89, RZ, RZ, 0x40000040 ;  /* 0x40000040ff597424 */ /* 0x000fe200078e00ff */
[----:B------:R-:W-:Y:S01]  /*1a210*/  WARPGROUP.ARRIVE ;  /* 0x00000000000079c5 */ /* 0x000fe20000000000 */
[C---:B------:R-:W-:Y:S01]  /*1a220*/  FADD.FTZ R9, -R92.reuse, R0 ;  /* 0x000000005c097221 */ /* 0x040fe20000010100 */
[----:B------:R-:W-:-:S02]  /*1a230*/  FMUL.FTZ R93, R92, R8 ;  /* 0x000000085c5d7220 */ /* 0x000fc40000410000 */
[----:B------:R-:W-:Y:S01]  /*1a240*/  R2UR UR7, R89 ;  /* 0x00000000590772ca */ /* 0x000fe200000e0000 */
[----:B------:R-:W-:Y:S02]  /*1a250*/  IMAD.MOV.U32 R89, RZ, RZ, 0x40000040 ;  /* 0x40000040ff597424 */ /* 0x000fe400078e00ff */
[-C--:B------:R-:W-:Y:S01]  /*1a260*/  FMUL.FTZ R9, R9, R8.reuse ;  /* 0x0000000809097220 */ /* 0x080fe20000410000 */
[----:B----4-:R-:W-:Y:S02]  /*1a270*/  VIADD R88, R6, 0x480 ;  /* 0x0000048006587836 */ /* 0x010fe40000000000 */
[-CC-:B------:R-:W-:Y:S01]  /*1a280*/  FFMA.FTZ R177, R170, R8.reuse, -R93.reuse ;  /* 0x00000008aab17223 */ /* 0x180fe2000001085d */
[-CC-:B------:R-:W-:Y:S01]  /*1a290*/  FFMA.FTZ R116, R171, R8.reuse, -R93.reuse ;  /* 0x00000008ab747223 */ /* 0x180fe2000001085d */
[-CC-:B------:R-:W-:Y:S01]  /*1a2a0*/  FFMA.FTZ R179, R174, R8.reuse, -R93.reuse ;  /* 0x00000008aeb37223 */ /* 0x180fe2000001085d */
[----:B------:R4:W-:Y:S01]  /*1a2b0*/  MUFU.EX2 R0, R117 ;  /* 0x0000007500007308 */ /* 0x0009e20000000800 */
[----:B------:R-:W-:Y:S01]  /*1a2c0*/  R2UR UR6, R88 ;  /* 0x00000000580672ca */ /* 0x000fe200000e0000 */
[-CC-:B------:R-:W-:Y:S01]  /*1a2d0*/  FFMA.FTZ R181, R162, R8.reuse, -R93.reuse ;  /* 0x00000008a2b57223 */ /* 0x180fe2000001085d */
[----:B------:R-:W-:Y:S01]  /*1a2e0*/  IADD3 R88, R6, 0x500, RZ ;  /* 0x0000050006587810 */ /* 0x000fe20007ffe0ff */
[-CC-:B------:R-:W-:Y:S01]  /*1a2f0*/  FFMA.FTZ R125, R163, R8.reuse, -R93.reuse ;  /* 0x00000008a37d7223 */ /* 0x180fe2000001085d */
[-CC-:B------:R-:W-:Y:S01]  /*1a300*/  FFMA.FTZ R6, R131, R8.reuse, -R93.reuse ;  /* 0x0000000883067223 */ /* 0x180fe2000001085d */
[-CC-:B------:R-:W-:Y:S01]  /*1a310*/  FFMA.FTZ R183, R166, R8.reuse, -R93.reuse ;  /* 0x00000008a6b77223 */ /* 0x180fe2000001085d */
[-CC-:B------:R-:W-:Y:S01]  /*1a320*/  FFMA.FTZ R141, R167, R8.reuse, -R93.reuse ;  /* 0x00000008a78d7223 */ /* 0x180fe2000001085d */
[----:B------:R-:W-:Y:S01]  /*1a330*/  MUFU.EX2 R9, R9 ;  /* 0x0000000900097308 */ /* 0x000fe20000000800 */
[-CC-:B----4-:R-:W-:Y:S01]  /*1a340*/  FFMA.FTZ R117, R175, R8.reuse, -R93.reuse ;  /* 0x00000008af757223 */ /* 0x190fe2000001085d */
[-CC-:B------:R-:W-:Y:S01]  /*1a350*/  FFMA.FTZ R185, R154, R8.reuse, -R93.reuse ;  /* 0x000000089ab97223 */ /* 0x180fe2000001085d */
[-C--:B------:R-:W-:Y:S01]  /*1a360*/  FFMA.FTZ R201, R122, R8.reuse, -R93 ;  /* 0x000000087ac97223 */ /* 0x080fe2000001085d */
[----:B--2---:R-:W-:Y:S01]  /*1a370*/  FADD.FTZ R122, R178, R15 ;  /* 0x0000000fb27a7221 */ /* 0x004fe20000010000 */
[-CC-:B------:R-:W-:Y:S01]  /*1a380*/  FFMA.FTZ R129, R155, R8.reuse, -R93.reuse ;  /* 0x000000089b817223 */ /* 0x180fe2000001085d */
[----:B------:R-:W-:Y:S01]  /*1a390*/  HGMMA.64x128x16.F32 R24, R212, gdesc[UR4].tnspB, R24, gsb0 ;  /* 0x41e00004d4187df0 */ /* 0x000fe20008000818 */
[----:B------:R-:W-:Y:S01]  /*1a3a0*/  R2UR UR6, R88 ;  /* 0x00000000580672ca */ /* 0x000fe200000e0000 */
[----:B------:R-:W2:Y:S01]  /*1a3b0*/  MUFU.EX2 R177, R177 ;  /* 0x000000b100b17308 */ /* 0x000ea20000000800 */
[----:B------:R-:W-:Y:S01]  /*1a3c0*/  R2UR UR7, R89 ;  /* 0x00000000590772ca */ /* 0x000fe200000e0000 */
[----:B0-----:R-:W-:Y:S01]  /*1a3d0*/  FADD.FTZ R15, R11, R122 ;  /* 0x0000007a0b0f7221 */ /* 0x001fe20000010000 */
[-CC-:B------:R-:W-:Y:S01]  /*1a3e0*/  FFMA.FTZ R203, R126, R8.reuse, -R93.reuse ;  /* 0x000000087ecb7223 */ /* 0x180fe2000001085d */
[-CC-:B------:R-:W-:Y:S01]  /*1a3f0*/  FFMA.FTZ R187, R158, R8.reuse, -R93.reuse ;  /* 0x000000089ebb7223 */ /* 0x180fe2000001085d */
[-C--:B------:R-:W-:Y:S01]  /*1a400*/  FFMA.FTZ R132, R159, R8.reuse, -R93 ;  /* 0x000000089f847223 */ /* 0x080fe2000001085d */
[----:B-1----:R-:W-:Y:S01]  /*1a410*/  FADD.FTZ R122, R180, R15 ;  /* 0x0000000fb47a7221 */ /* 0x002fe20000010000 */
[----:B------:R-:W-:Y:S01]  /*1a420*/  IADD3 R89, -R230, 0xb, RZ ;  /* 0x0000000be6597810 */ /* 0x000fe20007ffe1ff */
[----:B------:R-:W0:Y:S01]  /*1a430*/  MUFU.EX2 R116, R116 ;  /* 0x0000007400747308 */ /* 0x000e220000000800 */
[-CC-:B------:R-:W-:Y:S01]  /*1a440*/  FFMA.FTZ R189, R146, R8.reuse, -R93.reuse ;  /* 0x0000000892bd7223 */ /* 0x180fe2000001085d */
[----:B---3--:R-:W-:Y:S01]  /*1a450*/  FADD.FTZ R15, R13, R122 ;  /* 0x0000007a0d0f7221 */ /* 0x008fe20000010000 */
[-CC-:B------:R-:W-:Y:S01]  /*1a460*/  FFMA.FTZ R140, R147, R8.reuse, -R93.reuse ;  /* 0x00000008938c7223 */ /* 0x180fe2000001085d */
[-CC-:B------:R-:W-:Y:S01]  /*1a470*/  FFMA.FTZ R191, R150, R8.reuse, -R93.reuse ;  /* 0x0000000896bf7223 */ /* 0x180fe2000001085d */
[-CC-:B------:R-:W-:Y:S01]  /*1a480*/  FFMA.FTZ R133, R151, R8.reuse, -R93.reuse ;  /* 0x0000000897857223 */ /* 0x180fe2000001085d */
[-CC-:B------:R-:W-:Y:S01]  /*1a490*/  FFMA.FTZ R193, R138, R8.reuse, -R93.reuse ;  /* 0x000000088ac17223 */ /* 0x180fe2000001085d */
[----:B------:R-:W-:Y:S01]  /*1a4a0*/  FFMA.FTZ R209, R106, R8, -R93 ;  /* 0x000000086ad17223 */ /* 0x000fe2000001085d */
[----:B------:R-:W1:Y:S01]  /*1a4b0*/  MUFU.EX2 R179, R179 ;  /* 0x000000b300b37308 */ /* 0x000e620000000800 */
[----:B--2---:R-:W-:Y:S01]  /*1a4c0*/  FFMA.FTZ R131, R9, R12, R177 ;  /* 0x0000000c09837223 */ /* 0x004fe200000100b1 */
[-CC-:B------:R-:W-:Y:S01]  /*1a4d0*/  FFMA.FTZ R137, R139, R8.reuse, -R93.reuse ;  /* 0x000000088b897223 */ /* 0x180fe2000001085d */
[-CC-:B------:R-:W-:Y:S01]  /*1a4e0*/  FFMA.FTZ R195, R142, R8.reuse, -R93.reuse ;  /* 0x000000088ec37223 */ /* 0x180fe2000001085d */
[-CC-:B------:R-:W-:Y:S01]  /*1a4f0*/  FFMA.FTZ R138, R143, R8.reuse, -R93.reuse ;  /* 0x000000088f8a7223 */ /* 0x180fe2000001085d */
[-CC-:B------:R-:W-:Y:S01]  /*1a500*/  FFMA.FTZ R197, R130, R8.reuse, -R93.reuse ;  /* 0x0000000882c57223 */ /* 0x180fe2000001085d */
[-C--:B------:R-:W-:Y:S01]  /*1a510*/  FFMA.FTZ R211, R110, R8.reuse, -R93 ;  /* 0x000000086ed37223 */ /* 0x080fe2000001085d */
[----:B------:R-:W-:Y:S01]  /*1a520*/  @!P1 IMAD R88, R228, 0x8, R2 ;  /* 0x00000008e4589824 */ /* 0x000fe200078e0202 */
[----:B------:R-:W2:Y:S01]  /*1a530*/  MUFU.EX2 R117, R117 ;  /* 0x0000007500757308 */ /* 0x000ea20000000800 */
[----:B0-----:R-:W-:Y:S01]  /*1a540*/  FADD.FTZ R12, R116, R131 ;  /* 0x00000083740c7221 */ /* 0x001fe20000010000 */
[----:B------:R-:W-:Y:S01]  /*1a550*/  FFMA.FTZ R199, R134, R8, -R93 ;  /* 0x0000000886c77223 */ /* 0x000fe2000001085d */
[----:B------:R-:W-:-:S02]  /*1a560*/  @!P1 VIADD R88, R88, 0x34840 ;  /* 0x0003484058589836 */ /* 0x000fc40000000000 */
[--C-:B------:R-:W-:Y:S01]  /*1a570*/  FFMA.FTZ R135, R135, R8, -R93.reuse ;  /* 0x0000000887877223 */ /* 0x100fe2000001085d */
[----:B------:R-:W-:Y:S01]  /*1a580*/  F2FP.F16.F32.PACK_AB R178, R11, R178 ;  /* 0x000000b20bb2723e */ /* 0x000fe200000000ff */
[--C-:B------:R-:W-:Y:S01]  /*1a590*/  FFMA.FTZ R205, R114, R8, -R93.reuse ;  /* 0x0000000872cd7223 */ /* 0x100fe2000001085d */
[----:B------:R-:W-:Y:S01]  /*1a5a0*/  F2FP.F16.F32.PACK_AB R180, R13, R180 ;  /* 0x000000b40db4723e */ /* 0x000fe200000000ff */
[----:B------:R-:W0:Y:S01]  /*1a5b0*/  MUFU.EX2 R181, R181 ;  /* 0x000000b500b57308 */ /* 0x000e220000000800 */
[----:B-1----:R-:W-:Y:S01]  /*1a5c0*/  FADD.FTZ R12, R179, R12 ;  /* 0x0000000cb30c7221 */ /* 0x002fe20000010000 */
[----:B------:R-:W-:Y:S01]  /*1a5d0*/  @!P1 PRMT R130, RZ, 0x654, R88 ;  /* 0x00000654ff829816 */ /* 0x000fe20000000058 */
        /* <DEDUP_REMOVED lines=12> */
[----:B------:R-:W-:Y:S01]  /*1a6a0*/  F2FP.F16.F32.PACK_AB R177, R116, R177 ;  /* 0x000000b174b1723e */ /* 0x000fe200000000ff */
[----:B------:R-:W2:Y:S01]  /*1a6b0*/  MUFU.EX2 R183, R183 ;  /* 0x000000b700b77308 */ /* 0x000ea20000000800 */
[----:B0-----:R-:W-:Y:S01]  /*1a6c0*/  FADD.FTZ R126, R181, R12 ;  /* 0x0000000cb57e7221 */ /* 0x001fe20000010000 */
[----:B------:R-:W-:Y:S01]  /*1a6d0*/  FFMA.FTZ R12, R127, R8, -R93 ;  /* 0x000000087f0c7223 */ /* 0x000fe2000001085d */
[----:B------:R-:W-:-:S05]  /*1a6e0*/  F2FP.F16.F32.PACK_AB R179, R117, R179 ;  /* 0x000000b375b3723e */ /* 0x000fca00000000ff */
        /* <DEDUP_REMOVED lines=13> */
[----:B------:R-:W2:Y:S08]  /*1a7c0*/  MUFU.EX2 R189, R189 ;  /* 0x000000bd00bd7308 */ /* 0x000eb00000000800 */
[----:B------:R-:W3:Y:S08]  /*1a7d0*/  MUFU.EX2 R140, R140 ;  /* 0x0000008c008c7308 */ /* 0x000ef00000000800 */
[----:B------:R-:W4:Y:S08]  /*1a7e0*/  MUFU.EX2 R191, R191 ;  /* 0x000000bf00bf7308 */ /* 0x000f300000000800 */
[----:B------:R-:W4:Y:S08]  /*1a7f0*/  MUFU.EX2 R133, R133 ;  /* 0x0000008500857308 */ /* 0x000f300000000800 */
[----:B------:R-:W4:Y:S08]  /*1a800*/  MUFU.EX2 R193, R193 ;  /* 0x000000c100c17308 */ /* 0x000f300000000800 */
[----:B------:R-:W4:Y:S01]  /*1a810*/  MUFU.EX2 R137, R137 ;  /* 0x0000008900897308 */ /* 0x000f220000000800 */
[----:B------:R-:W-:-:S02]  /*1a820*/  WARPGROUP.DEPBAR.LE gsb0, 0x0 ;  /* 0x00008000000079c5 */ /* 0x000fc40000010000 */
[----:B------:R-:W-:Y:S01]  /*1a830*/  WARPGROUP.ARRIVE ;  /* 0x00000000000079c5 */ /* 0x000fe20000000000 */
[----:B------:R-:W-:-:S04]  /*1a840*/  F2FP.F16.F32.PACK_AB R212, R97, R96 ;  /* 0x0000006061d4723e */ /* 0x000fc800000000ff */
[----:B------:R-:W4:Y:S01]  /*1a850*/  MUFU.EX2 R195, R195 ;  /* 0x000000c300c37308 */ /* 0x000f220000000800 */
[----:B------:R-:W-:Y:S01]  /*1a860*/  F2FP.F16.F32.PACK_AB R214, R101, R100 ;  /* 0x0000006465d6723e */ /* 0x000fe200000000ff */
[----:B------:R-:W-:Y:S06]  /*1a870*/  HGMMA.64x128x16.F32 R24, R216, gdesc[UR4].tnspB, R24, gsb0 ;  /* 0x41e00004d8187df0 */ /* 0x000fec0008000818 */
[----:B------:R-:W4:Y:S08]  /*1a880*/  MUFU.EX2 R138, R138 ;  /* 0x0000008a008a7308 */ /* 0x000f300000000800 */
[----:B------:R-:W4:Y:S08]  /*1a890*/  MUFU.EX2 R197, R197 ;  /* 0x000000c500c57308 */ /* 0x000f300000000800 */
[----:B------:R-:W4:Y:S08]  /*1a8a0*/  MUFU.EX2 R6, R6 ;  /* 0x0000000600067308 */ /* 0x000f300000000800 */
[----:B------:R-:W4:Y:S08]  /*1a8b0*/  MUFU.EX2 R199, R199 ;  /* 0x000000c700c77308 */ /* 0x000f300000000800 */
[----:B------:R-:W4:Y:S08]  /*1a8c0*/  MUFU.EX2 R88, R135 ;  /* 0x0000008700587308 */ /* 0x000f300000000800 */
[----:B------:R-:W4:Y:S08]  /*1a8d0*/  MUFU.EX2 R201, R201 ;  /* 0x000000c900c97308 */ /* 0x000f300000000800 */
        /* <DEDUP_REMOVED lines=16> */
[----:B0-----:R-:W-:Y:S01]  /*1a9e0*/  FADD.FTZ R89, R182, R15 ;  /* 0x0000000fb6597221 */ /* 0x001fe20000010000 */
[-C--:B------:R-:W-:Y:S01]  /*1a9f0*/  FFMA.FTZ R15, R115, R8.reuse, -R93 ;  /* 0x00000008730f7223 */ /* 0x080fe2000001085d */
[----:B------:R-:W-:Y:S01]  /*1aa00*/  F2FP.F16.F32.PACK_AB R218, R0, R113 ;  /* 0x0000007100da723e */ /* 0x000fe200000000ff */
[----:B------:R-:W-:Y:S01]  /*1aa10*/  FMUL.FTZ R24, R24, R3 ;  /* 0x0000000318187220 */ /* 0x000fe20000410000 */
[----:B------:R-:W-:Y:S01]  /*1aa20*/  FADD.FTZ R115, R160, R89 ;  /* 0x00000059a0737221 */ /* 0x000fe20000010000 */
[----:B------:R-:W-:Y:S01]  /*1aa30*/  FFMA.FTZ R89, R119, R8, -R93 ;  /* 0x0000000877597223 */ /* 0x000fe2000001085d */
[----:B------:R-:W-:Y:S01]  /*1aa40*/  FADD.FTZ R119, R187, R126 ;  /* 0x0000007ebb777221 */ /* 0x000fe20000010000 */
[----:B-1----:R-:W-:Y:S01]  /*1aa50*/  @!P1 LEA R130, R5, R2, 0x3 ;  /* 0x0000000205829211 */ /* 0x002fe200078e18ff */
[----:B------:R-:W-:Y:S01]  /*1aa60*/  FADD.FTZ R115, R184, R115 ;  /* 0x00000073b8737221 */ /* 0x000fe20000010000 */
[-C--:B------:R-:W-:Y:S01]  /*1aa70*/  FFMA.FTZ R5, R123, R8.reuse, -R93 ;  /* 0x000000087b057223 */ /* 0x080fe2000001085d */
[----:B------:R-:W-:Y:S01]  /*1aa80*/  FADD.FTZ R106, R132, R119 ;  /* 0x00000077846a7221 */ /* 0x000fe20000010000 */
[----:B------:R-:W-:Y:S01]  /*1aa90*/  MUFU.EX2 R15, R15 ;  /* 0x0000000f000f7308 */ /* 0x000fe20000000800 */
[----:B------:R-:W-:Y:S01]  /*1aaa0*/  FADD.FTZ R115, R152, R115 ;  /* 0x0000007398737221 */ /* 0x000fe20000010000 */
[----:B------:R-:W-:Y:S01]  /*1aab0*/  FFMA.FTZ R93, R95, R8, -R93 ;  /* 0x000000085f5d7223 */ /* 0x000fe2000001085d */
[----:B--2---:R-:W-:Y:S01]  /*1aac0*/  FADD.FTZ R119, R189, R106 ;  /* 0x0000006abd777221 */ /* 0x004fe20000010000 */
[----:B------:R-:W-:-:S02]  /*1aad0*/  @!P1 VIADD R130, R130, 0x34860 ;  /* 0x0003486082829836 */ /* 0x000fc40000000000 */
[----:B------:R-:W-:Y:S01]  /*1aae0*/  FADD.FTZ R115, R186, R115 ;  /* 0x00000073ba737221 */ /* 0x000fe20000010000 */
[----:B------:R-:W-:Y:S01]  /*1aaf0*/  F2FP.F16.F32.PACK_AB R186, R14, R186 ;  /* 0x000000ba0eba723e */ /* 0x000fe200000000ff */
[----:B---3--:R-:W-:Y:S01]  /*1ab00*/  FADD.FTZ R106, R140, R119 ;  /* 0x000000778c6a7221 */ /* 0x008fe20000010000 */
[----:B------:R-:W0:Y:S01]  /*1ab10*/  MUFU.EX2 R5, R5 ;  /* 0x0000000500057308 */ /* 0x000e220000000800 */
[----:B------:R-:W-:Y:S01]  /*1ab20*/  FADD.FTZ R115, R14, R115 ;  /* 0x000000730e737221 */ /* 0x000fe20000010000 */
[----:B------:R-:W-:Y:S01]  /*1ab30*/  @!P1 PRMT R130, RZ, 0x654, R130 ;  /* 0x00000654ff829816 */ /* 0x000fe20000000082 */
[----:B----4-:R-:W-:Y:S01]  /*1ab40*/  FADD.FTZ R106, R191, R106 ;  /* 0x0000006abf6a7221 */ /* 0x010fe20000010000 */
[-C--:B------:R-:W-:Y:S01]  /*1ab50*/  FMUL.FTZ R25, R25, R3.reuse ;  /* 0x0000000319197220 */ /* 0x080fe20000410000 */
[----:B------:R-:W-:Y:S01]  /*1ab60*/  FADD.FTZ R115, R188, R115 ;  /* 0x00000073bc737221 */ /* 0x000fe20000010000 */
[----:B------:R1:W-:Y:S01]  /*1ab70*/  @!P1 SYNCS.ARRIVE.TRANS64.RED.A1T0 RZ, [R130+URZ], RZ ;  /* 0x000000ff82ff99a7 */ /* 0x0003e2000810043f */
[----:B------:R-:W-:Y:S01]  /*1ab80*/  FADD.FTZ R106, R133, R106 ;  /* 0x0000006a856a7221 */ /* 0x000fe20000010000 */
[----:B------:R-:W2:Y:S01]  /*1ab90*/  MUFU.EX2 R89, R89 ;  /* 0x0000005900597308 */ /* 0x000ea20000000800 */
[----:B------:R-:W-:Y:S01]  /*1aba0*/  FADD.FTZ R115, R144, R115 ;  /* 0x0000007390737221 */ /* 0x000fe20000010000 */
[-C--:B------:R-:W-:Y:S01]  /*1abb0*/  FMUL.FTZ R28, R28, R3.reuse ;  /* 0x000000031c1c7220 */ /* 0x080fe20000410000 */
[----:B------:R-:W-:Y:S01]  /*1abc0*/  FADD.FTZ R106, R193, R106 ;  /* 0x0000006ac16a7221 */ /* 0x000fe20000010000 */
[-C--:B------:R-:W-:Y:S01]  /*1abd0*/  FMUL.FTZ R29, R29, R3.reuse ;  /* 0x000000031d1d7220 */ /* 0x080fe20000410000 */
[----:B------:R-:W-:Y:S01]  /*1abe0*/  FADD.FTZ R110, R190, R115 ;  /* 0x00000073be6e7221 */ /* 0x000fe20000010000 */
[-C--:B------:R-:W-:Y:S01]  /*1abf0*/  FMUL.FTZ R32, R32, R3.reuse ;  /* 0x0000000320207220 */ /* 0x080fe20000410000 */
[----:B------:R-:W-:Y:S01]  /*1ac00*/  FADD.FTZ R106, R137, R106 ;  /* 0x0000006a896a7221 */ /* 0x000fe20000010000 */
[----:B------:R-:W3:Y:S01]  /*1ac10*/  MUFU.EX2 R14, R111 ;  /* 0x0000006f000e7308 */ /* 0x000ee20000000800 */
[----:B------:R-:W-:Y:S01]  /*1ac20*/  FADD.FTZ R115, R145, R110 ;  /* 0x0000006e91737221 */ /* 0x000fe20000010000 */
[-C--:B------:R-:W-:Y:S01]  /*1ac30*/  FMUL.FTZ R33, R33, R3.reuse ;  /* 0x0000000321217220 */ /* 0x080fe20000410000 */
[----:B------:R-:W-:Y:S01]  /*1ac40*/  FADD.FTZ R11, R195, R106 ;  /* 0x0000006ac30b7221 */ /* 0x000fe20000010000 */
[-C--:B------:R-:W-:Y:S01]  /*1ac50*/  FMUL.FTZ R36, R36, R3.reuse ;  /* 0x0000000324247220 */ /* 0x080fe20000410000 */
[----:B------:R-:W-:Y:S01]  /*1ac60*/  FADD.FTZ R115, R192, R115 ;  /* 0x00000073c0737221 */ /* 0x000fe20000010000 */
[----:B------:R-:W-:Y:S01]  /*1ac70*/  F2FP.F16.F32.PACK_AB R192, R20, R192 ;  /* 0x000000c014c0723e */ /* 0x000fe200000000ff */
[----:B------:R-:W-:Y:S01]  /*1ac80*/  FADD.FTZ R106, R138, R11 ;  /* 0x0000000b8a6a7221 */ /* 0x000fe20000010000 */
[----:B------:R-:W4:Y:S01]  /*1ac90*/  MUFU.EX2 R102, R102 ;  /* 0x0000006600667308 */ /* 0x000f220000000800 */
[----:B------:R-:W-:Y:S01]  /*1aca0*/  FADD.FTZ R115, R20, R115 ;  /* 0x0000007314737221 */ /* 0x000fe20000010000 */
[----:B------:R-:W-:Y:S01]  /*1acb0*/  FMUL.FTZ R37, R37, R3 ;  /* 0x0000000325257220 */ /* 0x000fe20000410000 */
[----:B------:R-:W-:Y:S01]  /*1acc0*/  FADD.FTZ R11, R197, R106 ;  /* 0x0000006ac50b7221 */ /* 0x000fe20000010000 */
[----:B------:R-:W-:Y:S01]  /*1acd0*/  F2FP.F16.F32.PACK_AB R197, R6, R197 ;  /* 0x000000c506c5723e */ /* 0x000fe200000000ff */
[----:B------:R-:W-:Y:S01]  /*1ace0*/  FADD.FTZ R115, R194, R115 ;  /* 0x00000073c2737221 */ /* 0x000fe20000010000 */
[-C--:B------:R-:W-:Y:S01]  /*1acf0*/  FMUL.FTZ R40, R40, R3.reuse ;  /* 0x0000000328287220 */ /* 0x080fe20000410000 */
[----:B------:R-:W-:Y:S01]  /*1ad00*/  FADD.FTZ R106, R6, R11 ;  /* 0x0000000b066a7221 */ /* 0x000fe20000010000 */
[----:B------:R-:W1:Y:S01]  /*1ad10*/  MUFU.EX2 R103, R103 ;  /* 0x0000006700677308 */ /* 0x000e620000000800 */
[----:B------:R-:W-:Y:S01]  /*1ad20*/  FADD.FTZ R115, R136, R115 ;  /* 0x0000007388737221 */ /* 0x000fe20000010000 */
[-C--:B------:R-:W-:Y:S01]  /*1ad30*/  FMUL.FTZ R41, R41, R3.reuse ;  /* 0x0000000329297220 */ /* 0x080fe20000410000 */
[----:B------:R-:W-:Y:S01]  /*1ad40*/  FADD.FTZ R11, R199, R106 ;  /* 0x0000006ac70b7221 */ /* 0x000fe20000010000 */
[-C--:B------:R-:W-:Y:S01]  /*1ad50*/  FMUL.FTZ R44, R44, R3.reuse ;  /* 0x000000032c2c7220 */ /* 0x080fe20000410000 */
[----:B------:R-:W-:Y:S01]  /*1ad60*/  FADD.FTZ R115, R196, R115 ;  /* 0x00000073c4737221 */ /* 0x000fe20000010000 */
[-C--:B------:R-:W-:Y:S01]  /*1ad70*/  FMUL.FTZ R45, R45, R3.reuse ;  /* 0x000000032d2d7220 */ /* 0x080fe20000410000 */
[----:B------:R-:W-:Y:S01]  /*1ad80*/  FADD.FTZ R106, R88, R11 ;  /* 0x0000000b586a7221 */ /* 0x000fe20000010000 */
[----:B------:R-:W1:Y:S01]  /*1ad90*/  MUFU.EX2 R217, R90 ;  /* 0x0000005a00d97308 */ /* 0x000e620000000800 */
[----:B------:R-:W-:Y:S01]  /*1ada0*/  FADD.FTZ R115, R128, R115 ;  /* 0x0000007380737221 */ /* 0x000fe20000010000 */
[----:B------:R-:W-:Y:S01]  /*1adb0*/  FMUL.FTZ R48, R48, R3 ;  /* 0x0000000330307220 */ /* 0x000fe20000410000 */
[----:B------:R-:W-:Y:S01]  /*1adc0*/  FADD.FTZ R106, R201, R106 ;  /* 0x0000006ac96a7221 */ /* 0x000fe20000010000 */
[----:B0-----:R-:W-:Y:S01]  /*1add0*/  F2FP.F16.F32.PACK_AB R201, R5, R201 ;  /* 0x000000c905c9723e */ /* 0x001fe200000000ff */
[----:B------:R-:W-:Y:S01]  /*1ade0*/  FADD.FTZ R110, R198, R115 ;  /* 0x00000073c66e7221 */ /* 0x000fe20000010000 */
[-C--:B------:R-:W-:Y:S01]  /*1adf0*/  FMUL.FTZ R49, R49, R3.reuse ;  /* 0x0000000331317220 */ /* 0x080fe20000410000 */
[----:B------:R-:W-:Y:S01]  /*1ae00*/  FADD.FTZ R106, R5, R106 ;  /* 0x0000006a056a7221 */ /* 0x000fe20000010000 */
[----:B------:R-:W-:Y:S01]  /*1ae10*/  MUFU.EX2 R91, R91 ;  /* 0x0000005b005b7308 */ /* 0x000fe20000000800 */
[----:B------:R-:W-:Y:S01]  /*1ae20*/  FADD.FTZ R13, R21, R110 ;  /* 0x0000006e150d7221 */ /* 0x000fe20000010000 */
[-C--:B------:R-:W-:Y:S01]  /*1ae30*/  FMUL.FTZ R52, R52, R3.reuse ;  /* 0x0000000334347220 */ /* 0x080fe20000410000 */
[-C--:B------:R-:W-:Y:S01]  /*1ae40*/  FMUL.FTZ R53, R53, R3.reuse ;  /* 0x0000000335357220 */ /* 0x080fe20000410000 */
[----:B------:R-:W-:Y:S01]  /*1ae50*/  FMUL.FTZ R56, R56, R3 ;  /* 0x0000000338387220 */ /* 0x000fe20000410000 */
[----:B------:R-:W-:Y:S01]  /*1ae60*/  FADD.FTZ R110, R200, R13 ;  /* 0x0000000dc86e7221 */ /* 0x000fe20000010000 */
[----:B------:R-:W-:Y:S01]  /*1ae70*/  FADD.FTZ R13, R203, R106 ;  /* 0x0000006acb0d7221 */ /* 0x000fe20000010000 */
[C---:B------:R-:W-:Y:S01]  /*1ae80*/  F2FP.F16.F32.PACK_AB R203, R12.reuse, R203 ;  /* 0x000000cb0ccb723e */ /* 0x040fe200000000ff */
[----:B------:R-:W-:Y:S01]  /*1ae90*/  MUFU.EX2 R219, R94 ;  /* 0x0000005e00db7308 */ /* 0x000fe20000000800 */
[----:B------:R-:W-:Y:S01]  /*1aea0*/  FADD.FTZ R11, R121, R110 ;  /* 0x0000006e790b7221 */ /* 0x000fe20000010000 */
[----:B------:R-:W-:Y:S01]  /*1aeb0*/  FADD.FTZ R20, R12, R13 ;  /* 0x0000000d0c147221 */ /* 0x000fe20000010000 */
        /* <DEDUP_REMOVED lines=13> */
[----:B------:R-:W0:Y:S01]  /*1af90*/  MUFU.EX2 R108, R108 ;  /* 0x0000006c006c7308 */ /* 0x000e220000000800 */
[----:B------:R-:W-:Y:S01]  /*1afa0*/  FADD.FTZ R11, R120, R11 ;  /* 0x0000000b780b7221 */ /* 0x000fe20000010000 */
[----:B--2---:R-:W-:Y:S01]  /*1afb0*/  FADD.FTZ R20, R89, R20 ;  /* 0x0000001459147221 */ /* 0x004fe20000010000 */
[-C--:B------:R-:W-:Y:S01]  /*1afc0*/  FMUL.FTZ R68, R68, R3.reuse ;  /* 0x0000000344447220 */ /* 0x080fe20000410000 */
[----:B------:R-:W-:Y:S01]  /*1afd0*/  FMUL.FTZ R69, R69, R3 ;  /* 0x0000000345457220 */ /* 0x000fe20000410000 */
[----:B------:R-:W-:Y:S01]  /*1afe0*/  FADD.FTZ R11, R206, R11 ;  /* 0x0000000bce0b7221 */ /* 0x000fe20000010000 */
[----:B------:R-:W-:Y:S01]  /*1aff0*/  FADD.FTZ R13, R209, R20 ;  /* 0x00000014d10d7221 */ /* 0x000fe20000010000 */
[----:B------:R-:W-:Y:S01]  /*1b000*/  F2FP.F16.F32.PACK_AB R209, R4, R209 ;  /* 0x000000d104d1723e */ /* 0x000fe200000000ff */
[----:B------:R-:W2:Y:S01]  /*1b010*/  MUFU.EX2 R109, R109 ;  /* 0x0000006d006d7308 */ /* 0x000ea20000000800 */
        /* <DEDUP_REMOVED lines=15> */
[----:B------:R-:W-:Y:S01]  /*1b110*/  FMUL.FTZ R85, R85, R3 ;  /* 0x0000000355557220 */ /* 0x000fe20000410000 */
[----:B------:R-:W-:Y:S01]  /*1b120*/  FADD.FTZ R11, R105, R20 ;  /* 0x00000014690b7221 */ /* 0x000fe20000010000 */
[----:B------:R-:W-:Y:S01]  /*1b130*/  F2FP.F16.F32.PACK_AB R182, R160, R182 ;  /* 0x000000b6a0b6723e */ /* 0x000fe200000000ff */
[----:B------:R-:W-:Y:S01]  /*1b140*/  FMUL.FTZ R26, R26, R9 ;  /* 0x000000091a1a7220 */ /* 0x000fe20000410000 */
[----:B------:R-:W-:Y:S01]  /*1b150*/  F2FP.F16.F32.PACK_AB R184, R152, R184 ;  /* 0x000000b898b8723e */ /* 0x000fe200000000ff */
[----:B------:R-:W-:Y:S01]  /*1b160*/  FADD.FTZ R6, R96, R11 ;  /* 0x0000000b60067221 */ /* 0x000fe20000010000 */
[----:B------:R-:W-:Y:S01]  /*1b170*/  FADD.FTZ R11, R99, R12 ;  /* 0x0000000c630b7221 */ /* 0x000fe20000010000 */
[----:B------:R-:W-:Y:S01]  /*1b180*/  F2FP.F16.F32.PACK_AB R187, R132, R187 ;  /* 0x000000bb84bb723e */ /* 0x000fe200000000ff */
[-C--:B------:R-:W-:Y:S01]  /*1b190*/  FMUL.FTZ R27, R27, R9.reuse ;  /* 0x000000091b1b7220 */ /* 0x080fe20000410000 */
[----:B------:R-:W-:Y:S01]  /*1b1a0*/  FADD.FTZ R5, R97, R6 ;  /* 0x0000000661057221 */ /* 0x000fe20000010000 */
[----:B----4-:R-:W-:Y:S01]  /*1b1b0*/  FADD.FTZ R4, R102, R11 ;  /* 0x0000000b66047221 */ /* 0x010fe20000010000 */
[----:B------:R-:W-:Y:S01]  /*1b1c0*/  F2FP.F16.F32.PACK_AB R188, R144, R188 ;  /* 0x000000bc90bc723e */ /* 0x000fe200000000ff */
[----:B------:R-:W-:Y:S01]  /*1b1d0*/  FMUL.FTZ R30, R30, R9 ;  /* 0x000000091e1e7220 */ /* 0x000fe20000410000 */
[----:B------:R-:W-:Y:S01]  /*1b1e0*/  FADD.FTZ R6, R100, R5 ;  /* 0x0000000564067221 */ /* 0x000fe20000010000 */
[----:B-1----:R-:W-:Y:S01]  /*1b1f0*/  FADD.FTZ R4, R103, R4 ;  /* 0x0000000467047221 */ /* 0x002fe20000010000 */
[----:B------:R-:W-:Y:S01]  /*1b200*/  F2FP.F16.F32.PACK_AB R189, R140, R189 ;  /* 0x000000bd8cbd723e */ /* 0x000fe200000000ff */
[-C--:B------:R-:W-:Y:S01]  /*1b210*/  FMUL.FTZ R31, R31, R9.reuse ;  /* 0x000000091f1f7220 */ /* 0x080fe20000410000 */
[----:B------:R-:W-:Y:S01]  /*1b220*/  FADD.FTZ R5, R101, R6 ;  /* 0x0000000665057221 */ /* 0x000fe20000010000 */
[----:B------:R-:W-:Y:S01]  /*1b230*/  FADD.FTZ R4, R217, R4 ;  /* 0x00000004d9047221 */ /* 0x000fe20000010000 */
[----:B------:R-:W-:Y:S01]  /*1b240*/  F2FP.F16.F32.PACK_AB R190, R145, R190 ;  /* 0x000000be91be723e */ /* 0x000fe200000000ff */
[----:B------:R-:W-:Y:S01]  /*1b250*/  FMUL.FTZ R34, R34, R9 ;  /* 0x0000000922227220 */ /* 0x000fe20000410000 */
[----:B0-----:R-:W-:Y:S01]  /*1b260*/  FADD.FTZ R6, R108, R5 ;  /* 0x000000056c067221 */ /* 0x001fe20000010000 */
[----:B------:R-:W-:Y:S01]  /*1b270*/  FADD.FTZ R4, R91, R4 ;  /* 0x000000045b047221 */ /* 0x000fe20000010000 */
[----:B------:R-:W-:Y:S01]  /*1b280*/  F2FP.F16.F32.PACK_AB R191, R133, R191 ;  /* 0x000000bf85bf723e */ /* 0x000fe200000000ff */
[----:B------:R-:W-:Y:S01]  /*1b290*/  FMUL.FTZ R35, R35, R9 ;  /* 0x0000000923237220 */ /* 0x000fe20000410000 */
[----:B--2---:R-:W-:Y:S01]  /*1b2a0*/  FADD.FTZ R6, R109, R6 ;  /* 0x000000066d067221 */ /* 0x004fe20000010000 */
[----:B------:R-:W-:Y:S01]  /*1b2b0*/  FADD.FTZ R4, R219, R4 ;  /* 0x00000004db047221 */ /* 0x000fe20000010000 */
[----:B------:R-:W-:Y:S01]  /*1b2c0*/  F2FP.F16.F32.PACK_AB R193, R137, R193 ;  /* 0x000000c189c1723e */ /* 0x000fe200000000ff */
[----:B------:R-:W-:Y:S01]  /*1b2d0*/  FMUL.FTZ R38, R38, R9 ;  /* 0x0000000926267220 */ /* 0x000fe20000410000 */
[----:B------:R-:W-:Y:S01]  /*1b2e0*/  FADD.FTZ R15, R113, R6 ;  /* 0x00000006710f7221 */ /* 0x000fe20000010000 */
[----:B------:R-:W-:Y:S01]  /*1b2f0*/  FADD.FTZ R12, R93, R4 ;  /* 0x000000045d0c7221 */ /* 0x000fe20000010000 */
[----:B------:R-:W-:Y:S01]  /*1b300*/  F2FP.F16.F32.PACK_AB R194, R136, R194 ;  /* 0x000000c288c2723e */ /* 0x000fe200000000ff */
[----:B------:R0:W5:Y:S01]  /*1b310*/  LDL R4, [R1+0x4] ;  /* 0x0000040001047983 */ /* 0x0001620000100800 */
[----:B------:R-:W-:Y:S01]  /*1b320*/  FADD.FTZ R15, R0, R15 ;  /* 0x0000000f000f7221 */ /* 0x000fe20000010000 */
[----:B------:R-:W-:Y:S01]  /*1b330*/  F2FP.F16.F32.PACK_AB R195, R138, R195 ;  /* 0x000000c38ac3723e */ /* 0x000fe200000000ff */
[-C--:B------:R-:W-:Y:S01]  /*1b340*/  FMUL.FTZ R39, R39, R9.reuse ;  /* 0x0000000927277220 */ /* 0x080fe20000410000 */
[----:B------:R-:W-:Y:S01]  /*1b350*/  F2FP.F16.F32.PACK_AB R196, R128, R196 ;  /* 0x000000c480c4723e */ /* 0x000fe200000000ff */
[-C--:B------:R-:W-:Y:S01]  /*1b360*/  FMUL.FTZ R42, R42, R9.reuse ;  /* 0x000000092a2a7220 */ /* 0x080fe20000410000 */
[----:B------:R-:W-:Y:S01]  /*1b370*/  F2FP.F16.F32.PACK_AB R198, R21, R198 ;  /* 0x000000c615c6723e */ /* 0x000fe200000000ff */
[----:B------:R-:W-:Y:S01]  /*1b380*/  FMUL.FTZ R43, R43, R9 ;  /* 0x000000092b2b7220 */ /* 0x000fe20000410000 */
[----:B------:R-:W-:Y:S01]  /*1b390*/  F2FP.F16.F32.PACK_AB R199, R88, R199 ;  /* 0x000000c758c7723e */ /* 0x000fe200000000ff */
[-C--:B------:R-:W-:Y:S01]  /*1b3a0*/  FMUL.FTZ R46, R46, R9.reuse ;  /* 0x000000092e2e7220 */ /* 0x080fe20000410000 */
[----:B------:R-:W-:Y:S01]  /*1b3b0*/  F2FP.F16.F32.PACK_AB R200, R121, R200 ;  /* 0x000000c879c8723e */ /* 0x000fe200000000ff */
[-C--:B------:R-:W-:Y:S01]  /*1b3c0*/  FMUL.FTZ R47, R47, R9.reuse ;  /* 0x000000092f2f7220 */ /* 0x080fe20000410000 */
        /* <DEDUP_REMOVED lines=32> */
[----:B------:R-:W-:Y:S01]  /*1b5d0*/  IMAD.MOV.U32 R5, RZ, RZ, R228 ;  /* 0x000000ffff057224 */ /* 0x000fe200078e00e4 */
[----:B------:R-:W-:Y:S01]  /*1b5e0*/  MOV R0, R92 ;  /* 0x0000005c00007202 */ /* 0x000fe20000000f00 */
[----:B------:R-:W-:Y:S01]  /*1b5f0*/  IMAD.MOV.U32 R3, RZ, RZ, R7 ;  /* 0x000000ffff037224 */ /* 0x000fe200078e0007 */
[----:B0-----:R-:W-:Y:S06]  /*1b600*/  @P2 BRA `(.L_x_6155) ;  /* 0xffffffa400442947 */ /* 0x001fec000383ffff */
.L_x_6145:
[----:B------:R-:W-:Y:S05]  /*1b610*/  WARPSYNC.ALL ;  /* 0x0000000000007948 */ /* 0x000fea0003800000 */
[----:B------:R-:W-:Y:S06]  /*1b620*/  BAR.ARV 0x8, 0x120 ;  /* 0x0204800000007b1d */ /* 0x000fec0000002000 */
[----:B------:R-:W-:Y:S05]  /*1b630*/  @!P0 BRA `(.L_x_6156) ;  /* 0x0000000000048947 */ /* 0x000fea0003800000 */
[----:B------:R-:W-:Y:S01]  /*1b640*/  BPT.TRAP 0x1 ;  /* 0x000000040000795c */ /* 0x000fe20000300000 */
.L_x_6156:
[----:B------:R-:W2:Y:S01]  /*1b650*/  LDL R0, [R1+0x4] ;  /* 0x0000040001007983 */ /* 0x000ea20000100800 */
[----:B------:R-:W-:Y:S01]  /*1b660*/  IMAD R9, R228, 0x8, R2 ;  /* 0x00000008e4097824 */ /* 0x000fe200078e0202 */
[----:B--2---:R-:W-:-:S04]  /*1b670*/  SHF.L.U32 R0, R0, 0x1f, RZ ;  /* 0x0000001f00007819 */ /* 0x004fc800000006ff */
[----:B------:R0:W1:Y:S01]  /*1b680*/  SYNCS.PHASECHK.TRANS64.TRYWAIT P2, [R9+URZ+0x34850], R0 ;  /* 0x03485000090075a7 */ /* 0x000062000804017f */
[----:B------:R-:W-:Y:S05]  /*1b690*/  @!P0 BRA `(.L_x_6157) ;  /* 0x0000000000048947 */ /* 0x000fea0003800000 */
[----:B------:R-:W-:Y:S01]  /*1b6a0*/  BPT.TRAP 0x1 ;  /* 0x000000040000795c */ /* 0x000fe20000300000 */
.L_x_6157:
[----:B------:R-:W-:-:S05]  /*1b6b0*/  VIADD R2, R2, 0x400 ;  /* 0x0000040002027836 */ /* 0x000fca0000000000 */
[----:B------:R-:W-:-:S04]  /*1b6c0*/  SHF.R.U32.HI R2, RZ, 0x4, R2 ;  /* 0x00000004ff027819 */ /* 0x000fc80000011602 */
[----:B------:R-:W-:-:S04]  /*1b6d0*/  LOP3.LUT R2, R2, 0x3fff, RZ, 0xc0, !PT ;  /* 0x00003fff02027812 */ /* 0x000fc800078ec0ff */
[----:B------:R-:W-:Y:S01]  /*1b6e0*/  LOP3.LUT R3, R2, 0x5800000, RZ, 0xfc, !PT ;  /* 0x0580000002037812 */ /* 0x000fe200078efcff */
[----:B-1----:R-:W-:Y:S06]  /*1b6f0*/  @P2 BRA `(.L_x_6158) ;  /* 0x0000000000082947 */ /* 0x002fec0003800000 */
[----:B------:R-:W1:Y:S02]  /*1b700*/  SYNCS.PHASECHK.TRANS64.TRYWAIT P0, [R9+URZ+0x34850], R0 ;  /* 0x03485000090075a7 */ /* 0x000e64000800017f */
[----:B-1----:R-:W-:Y:S05]  /*1b710*/  @!P0 BRA `(.L_x_6159) ;  /* 0x0000008c00b08947 */ /* 0x002fea0003800000 */
.L_x_6158:
[----:B------:R-:W-:Y:S01]  /*1b720*/  IMAD R2, R228, 0xb00, R3 ;  /* 0x00000b00e4027824 */ /* 0x000fe200078e0203 */
[----:B------:R-:W-:Y:S01]  /*1b730*/  MOV R3, 0x40000040 ;  /* 0x4000004000037802 */ /* 0x000fe20000000f00 */
[----:B------:R-:W-:Y:S05]  /*1b740*/  WARPSYNC.ALL ;  /* 0x0000000000007948 */ /* 0x000fea0003800000 */
[C---:B------:R-:W-:Y:S01]  /*1b750*/  R2UR UR6, R2.reuse ;  /* 0x00000000020672ca */ /* 0x040fe200000e0000 */
[----:B------:R-:W2:Y:S01]  /*1b760*/  LDL.LU R10, [R1+0x4] ;  /* 0x00000400010a7983 */ /* 0x000ea20000300800 */
[----:B------:R-:W-:Y:S01]  /*1b770*/  R2UR UR7, R3 ;  /* 0x00000000030772ca */ /* 0x000fe200000e0000 */
[----:B------:R-:W-:Y:S01]  /*1b780*/  WARPGROUP.ARRIVE ;  /* 0x00000000000079c5 */ /* 0x000fe20000000000 */
[----:B-----5:R-:W-:Y:S01]  /*1b790*/  VIADD R4, R2, 0x80 ;  /* 0x0000008002047836 */ /* 0x020fe20000000000 */
[----:B------:R-:W-:Y:S01]  /*1b7a0*/  MOV R3, 0x40000040 ;  /* 0x4000004000037802 */ /* 0x000fe20000000f00 */
[----:B------:R-:W-:Y:S01]  /*1b7b0*/  IMAD.MOV.U32 R5, RZ, RZ, 0x40000040 ;  /* 0x40000040ff057424 */ /* 0x000fe200078e00ff */
[----:B01----:R-:W0:Y:S01]  /*1b7c0*/  SHFL.BFLY PT, R0, R15, 0x2, 0x1f ;  /* 0x0c401f000f007f89 */ /* 0x003e2200000e0000 */
[----:B------:R-:W-:-:S05]  /*1b7d0*/  VIADD R228, R228, 0x1 ;  /* 0x00000001e4e47836 */ /* 0x000fca0000000000 */
[----:B------:R-:W-:Y:S02]  /*1b7e0*/  ISETP.NE.AND P0, PT, R228, 0x2, PT ;  /* 0x00000002e400780c */ /* 0x000fe40003f05270 */
[----:B------:R-:W-:Y:S01]  /*1b7f0*/  HGMMA.64x128x16.F32 R24, R176, gdesc[UR4].tnspB, R24, gsb0 ;  /* 0x41e00004b0187df0 */ /* 0x000fe20008000818 */
[----:B------:R-:W-:Y:S01]  /*1b800*/  R2UR UR6, R4 ;  /* 0x00000000040672ca */ /* 0x000fe200000e0000 */
[----:B------:R-:W-:Y:S01]  /*1b810*/  VIADD R4, R2, 0x100 ;  /* 0x0000010002047836 */ /* 0x000fe20000000000 */
[----:B------:R-:W-:Y:S02]  /*1b820*/  R2UR UR7, R5 ;  /* 0x00000000050772ca */ /* 0x000fe400000e0000 */
[----:B------:R-:W-:Y:S01]  /*1b830*/  MOV R5, 0x40000040 ;  /* 0x4000004000057802 */ /* 0x000fe20000000f00 */
[----:B0-----:R-:W-:Y:S01]  /*1b840*/  FADD.FTZ R0, R0, R15 ;  /* 0x0000000f00007221 */ /* 0x001fe20000010000 */
[----:B------:R-:W-:Y:S02]  /*1b850*/  WARPGROUP.DEPBAR.LE gsb0, 0x0 ;  /* 0x00008000000079c5 */ /* 0x000fe40000010000 */
[----:B------:R-:W-:-:S07]  /*1b860*/  WARPGROUP.ARRIVE ;  /* 0x00000000000079c5 */ /* 0x000fce0000000000 */
        /* <DEDUP_REMOVED lines=51> */
[----:B------:R-:W-:Y:S01]  /*1bba0*/  R2UR UR6, R4 ;  /* 0x00000000040672ca */ /* 0x000fe200000e0000 */
[----:B------:R-:W-:Y:S01]  /*1bbb0*/  IMAD.MOV.U32 R4, RZ, RZ, RZ ;  /* 0x000000ffff047224 */ /* 0x000fe200078e00ff */
[----:B------:R-:W-:Y:S01]  /*1bbc0*/  R2UR UR7, R5 ;  /* 0x00000000050772ca */ /* 0x000fe200000e0000 */
[----:B------:R-:W-:Y:S02]  /*1bbd0*/  WARPGROUP.DEPBAR.LE gsb0, 0x0 ;  /* 0x00008000000079c5 */ /* 0x000fe40000010000 */
[----:B------:R-:W-:-:S10]  /*1bbe0*/  WARPGROUP.ARRIVE ;  /* 0x00000000000079c5 */ /* 0x000fd40000000000 */
[----:B------:R-:W-:Y:S01]  /*1bbf0*/  HGMMA.64x128x16.F32 R24, R212, gdesc[UR4].tnspB, R24, gsb0 ;  /* 0x41e00004d4187df0 */ /* 0x000fe20008000818 */
[----:B------:R-:W-:Y:S02]  /*1bc00*/  R2UR UR7, R3 ;  /* 0x00000000030772ca */ /* 0x000fe400000e0000 */
[----:B------:R-:W0:Y:S01]  /*1bc10*/  SHFL.BFLY PT, R3, R12, 0x2, 0x1f ;  /* 0x0c401f000c037f89 */ /* 0x000e2200000e0000 */
[----:B------:R-:W-:Y:S01]  /*1bc20*/  R2UR UR6, R2 ;  /* 0x00000000020672ca */ /* 0x000fe200000e0000 */
[----:B0-----:R-:W-:Y:S02]  /*1bc30*/  FADD.FTZ R2, R3, R12 ;  /* 0x0000000c03027221 */ /* 0x001fe40000010000 */
[----:B------:R-:W3:Y:S04]  /*1bc40*/  LDL.LU R12, [R1+0x84] ;  /* 0x00008400010c7983 */ /* 0x000ee80000300800 */
[----:B------:R-:W0:Y:S04]  /*1bc50*/  SHFL.BFLY PT, R5, R2, 0x1, 0x1f ;  /* 0x0c201f0002057f89 */ /* 0x000e2800000e0000 */
[----:B------:R-:W1:Y:S01]  /*1bc60*/  SHFL.BFLY PT, R3, R0, 0x1, 0x1f ;  /* 0x0c201f0000037f89 */ /* 0x000e6200000e0000 */
[----:B0-----:R-:W-:Y:S01]  /*1bc70*/  FADD.FTZ R14, R2, R5 ;  /* 0x00000005020e7221 */ /* 0x001fe20000010000 */
[----:B-1----:R-:W-:-:S04]  /*1bc80*/  FADD.FTZ R13, R0, R3 ;  /* 0x00000003000d7221 */ /* 0x002fc80000010000 */
[----:B------:R-:W-:Y:S02]  /*1bc90*/  FSETP.NE.FTZ.AND P3, PT, R14, RZ, PT ;  /* 0x000000ff0e00720b */ /* 0x000fe40003f75000 */
[----:B------:R-:W-:Y:S02]  /*1bca0*/  SEL R0, RZ, 0x1, P0 ;  /* 0x00000001ff007807 */ /* 0x000fe40000000000 */
[----:B------:R-:W-:Y:S02]  /*1bcb0*/  FSETP.NE.FTZ.AND P2, PT, R13, RZ, PT ;  /* 0x000000ff0d00720b */ /* 0x000fe40003f55000 */
[----:B--2---:R-:W-:Y:S01]  /*1bcc0*/  LOP3.LUT R10, R10, R0, RZ, 0x3c, !PT ;  /* 0x000000000a0a7212 */ /* 0x004fe200078e3cff */
[----:B------:R-:W-:Y:S02]  /*1bcd0*/  WARPGROUP.DEPBAR.LE gsb0, 0x0 ;  /* 0x00008000000079c5 */ /* 0x000fe40000010000 */
[----:B------:R-:W-:-:S04]  /*1bce0*/  WARPGROUP.ARRIVE ;  /* 0x00000000000079c5 */ /* 0x000fc80000000000 */
[----:B------:R-:W0:Y:S02]  /*1bcf0*/  @P3 MUFU.LG2 R6, R14 ;  /* 0x0000000e00063308 */ /* 0x000e240000000c00 */
[----:B------:R-:W-:Y:S01]  /*1bd00*/  HGMMA.64x128x16.F32 R24, R216, gdesc[UR4].tnspB, R24, gsb0 ;  /* 0x41e00004d8187df0 */ /* 0x000fe20008000818 */
[----:B------:R1:W-:Y:S05]  /*1bd10*/  STL [R1+0x4], R10 ;  /* 0x0000040a01007387 */ /* 0x0003ea0000100800 */
[----:B------:R-:W2:Y:S01]  /*1bd20*/  @P2 MUFU.LG2 R5, R13 ;  /* 0x0000000d00052308 */ /* 0x000ea20000000c00 */
[----:B-1----:R-:W-:-:S07]  /*1bd30*/  @!P1 VIADD R10, R9, 0x34860 ;  /* 0x00034860090a9836 */ /* 0x002fce0000000000 */
[----:B------:R-:W1:Y:S01]  /*1bd40*/  @P2 MUFU.RCP R4, R13 ;  /* 0x0000000d00042308 */ /* 0x000e620000001000 */
[----:B------:R-:W-:-:S07]  /*1bd50*/  IMAD.MOV.U32 R9, RZ, RZ, RZ ;  /* 0x000000ffff097224 */ /* 0x000fce00078e00ff */
[----:B------:R-:W4:Y:S01]  /*1bd60*/  @P3 MUFU.RCP R9, R14 ;  /* 0x0000000e00093308 */ /* 0x000f220000001000 */
[C---:B------:R-:W-:Y:S01]  /*1bd70*/  @P2 FMUL.FTZ R2, R8.reuse, 0.69314718246459960938 ;  /* 0x3f31721808022820 */ /* 0x040fe20000410000 */
[----:B------:R-:W-:Y:S01]  /*1bd80*/  @P3 FMUL.FTZ R8, R8, 0.69314718246459960938 ;  /* 0x3f31721808083820 */ /* 0x000fe20000410000 */
[----:B0-----:R-:W-:Y:S01]  /*1bd90*/  @P3 FMUL.FTZ R11, R6, 0.69314718246459960938 ;  /* 0x3f317218060b3820 */ /* 0x001fe20000410000 */
[----:B--2---:R-:W-:Y:S01]  /*1bda0*/  @P2 FMUL.FTZ R5, R5, 0.69314718246459960938 ;  /* 0x3f31721805052820 */ /* 0x004fe20000410000 */
[----:B------:R-:W-:Y:S01]  /*1bdb0*/  @!P1 PRMT R10, RZ, 0x654, R10 ;  /* 0x00000654ff0a9816 */ /* 0x000fe2000000000a */
[----:B------:R-:W-:Y:S02]  /*1bdc0*/  IMAD.MOV.U32 R0, RZ, RZ, -0x800000 ;  /* 0xff800000ff007424 */ /* 0x000fe400078e00ff */
[----:B------:R-:W-:Y:S01]  /*1bdd0*/  @P3 FFMA.FTZ R0, R8, R92, R11 ;  /* 0x0000005c08003223 */ /* 0x000fe2000001000b */
[----:B------:R-:W-:Y:S01]  /*1bde0*/  MOV R3, 0xff800000 ;  /* 0xff80000000037802 */ /* 0x000fe20000000f00 */
[----:B------:R-:W-:Y:S01]  /*1bdf0*/  @P2 FFMA.FTZ R3, R2, R7, R5 ;  /* 0x0000000702032223 */ /* 0x000fe20000010005 */
[----:B------:R-:W-:Y:S01]  /*1be00*/  SEL R228, R228, RZ, P0 ;  /* 0x000000ffe4e47207 */ /* 0x000fe20000000000 */
[----:B------:R-:W-:-:S02]  /*1be10*/  WARPGROUP.DEPBAR.LE gsb0, 0x0 ;  /* 0x00008000000079c5 */ /* 0x000fc40000010000 */
        /* <DEDUP_REMOVED lines=13> */
[----:B---3--:R-:W-:-:S02]  /*1bef0*/  VIADD R12, R12, 0x1 ;  /* 0x000000010c0c7836 */ /* 0x008fc40000000000 */
[-C--:B------:R-:W-:Y:S01]  /*1bf00*/  FMUL.FTZ R92, R40, R4.reuse ;  /* 0x00000004285c7220 */ /* 0x080fe20000410000 */
[----:B------:R0:W-:Y:S02]  /*1bf10*/  @!P1 SYNCS.ARRIVE.TRANS64.RED.A1T0 RZ, [R10+URZ], RZ ;  /* 0x000000ff0aff99a7 */ /* 0x0001e4000810043f */
[----:B------:R0:W-:Y:S01]  /*1bf20*/  STL [R1+0x84], R12 ;  /* 0x0000840c01007387 */ /* 0x0001e20000100800 */
        /* <DEDUP_REMOVED lines=14> */
[-C--:B----4-:R-:W-:Y:S01]  /*1c010*/  FMUL.FTZ R104, R30, R9.reuse ;  /* 0x000000091e687220 */ /* 0x090fe20000410000 */
        /* <DEDUP_REMOVED lines=17> */
[----:B------:R-:W-:Y:S01]  /*1c130*/  PLOP3.LUT P1, PT, PT, PT, PT, 0x8, 0x0 ;  /* 0x000000000000781c */ /* 0x000fe20003f2e170 */
        /* <DEDUP_REMOVED lines=18> */
.L_x_6095:
[----:B------:R-:W2:Y:S01]  /*1c260*/  LDL R82, [R1+0x7c] ;  /* 0x00007c0001527983 */ /* 0x000ea20000100800 */
[----:B------:R-:W-:Y:S05]  /*1c270*/  WARPSYNC.ALL ;  /* 0x0000000000007948 */ /* 0x000fea0003800000 */
[----:B------:R-:W0:Y:S01]  /*1c280*/  S2UR UR5, SR_CgaCtaId ;  /* 0x00000000000579c3 */ /* 0x000e220000008800 */
[----:B------:R-:W-:Y:S01]  /*1c290*/  UMOV UR4, 0x400 ;  /* 0x0000040000047882 */ /* 0x000fe20000000000 */
[----:B------:R-:W-:Y:S01]  /*1c2a0*/  BSSY B0, `(.L_x_6160) ;  /* 0x00001f5000007945 */ /* 0x000fe20003800000 */
[----:B0-----:R-:W-:-:S06]  /*1c2b0*/  ULEA UR4, UR5, UR4, 0x18 ;  /* 0x0000000405047291 */ /* 0x001fcc000f8ec03f */
[----:B------:R-:W-:Y:S01]  /*1c2c0*/  MOV R2, UR4 ;  /* 0x0000000400027c02 */ /* 0x000fe20008000f00 */
[----:B------:R-:W-:Y:S06]  /*1c2d0*/  BAR.SYNC.DEFER_BLOCKING 0x5, 0x120 ;  /* 0x0144800000007b1d */ /* 0x000fec0000010000 */
[----:B------:R0:W1:Y:S02]  /*1c2e0*/  LDS.128 R156, [R2+0x348d0] ;  /* 0x0348d000029c7984 */ /* 0x0000640000000c00 */
[----:B------:R-:W-:Y:S06]  /*1c2f0*/  BAR.ARV 0x4, 0x120 ;  /* 0x0104800000007b1d */ /* 0x000fec0000002000 */
[----:B--2---:R-:W-:Y:S01]  /*1c300*/  SHF.R.S32.HI R38, RZ, 0x1f, R82 ;  /* 0x0000001fff267819 */ /* 0x004fe20000011452 */
[----:B------:R-:W-:-:S03]  /*1c310*/  IMAD.SHL.U32 R74, R82, 0x4, RZ ;  /* 0x00000004524a7824 */ /* 0x000fc600078e00ff */
[----:B------:R-:W-:Y:S01]  /*1c320*/  SHF.L.U64.HI R78, R82, 0x2, R38 ;  /* 0x00000002524e7819 */ /* 0x000fe20000010226 */
[----:B01----:R-:W-:Y:S06]  /*1c330*/  @P1 BRA `(.L_x_6161) ;  /* 0x0000001400241947 */ /* 0x003fec0003800000 */
[----:B------:R-:W2:Y:S01]  /*1c340*/  LDL R107, [R1+0x3c] ;  /* 0x00003c00016b7983 */ /* 0x000ea20000100800 */
[----:B------:R-:W-:Y:S05]  /*1c350*/  WARPSYNC.ALL ;  /* 0x0000000000007948 */ /* 0x000fea0003800000 */
[----:B------:R-:W0:Y:S01]  /*1c360*/  S2R R86, SR_TID.X ;  /* 0x0000000000567919 */ /* 0x000e220000002100 */
[----:B------:R-:W-:Y:S01]  /*1c370*/  ULDC.64 UR4, c[0x0][0xbd8] ;  /* 0x0002f60000047ab9 */ /* 0x000fe20000000a00 */
[----:B------:R-:W-:Y:S01]  /*1c380*/  F2FP.F16.F32.PACK_AB R31, R31, R54 ;  /* 0x000000361f1f723e */ /* 0x000fe200000000ff */
[----:B------:R-:W-:Y:S01]  /*1c390*/  ULDC.64 UR6, c[0x0][0x208] ;  /* 0x0000820000067ab9 */ /* 0x000fe20000000a00 */
[----:B------:R-:W1:Y:S01]  /*1c3a0*/  S2R R5, SR_SWINHI ;  /* 0x0000000000057919 */ /* 0x000e620000002f00 */
[----:B------:R-:W-:-:S02]  /*1c3b0*/  F2FP.F16.F32.PACK_AB R32, R49, R32 ;  /* 0x000000203120723e */ /* 0x000fc400000000ff */
[----:B------:R-:W-:Y:S01]  /*1c3c0*/  F2FP.F16.F32.PACK_AB R35, R35, R50 ;  /* 0x000000322323723e */ /* 0x000fe200000000ff */
[----:B0-----:R-:W-:Y:S01]  /*1c3d0*/  VIADD R86, R86, 0xffffff80 ;  /* 0xffffff8056567836 */ /* 0x001fe20000000000 */
[----:B------:R-:W-:Y:S02]  /*1c3e0*/  MOV R20, R2 ;  /* 0x0000000200147202 */ /* 0x000fe40000000f00 */
[----:B-1----:R-:W-:Y:S02]  /*1c3f0*/  MOV R21, R5 ;  /* 0x0000000500157202 */ /* 0x002fe40000000f00 */
[----:B------:R-:W-:-:S04]  /*1c400*/  SHF.R.S32.HI R4, RZ, 0x1f, R86 ;  /* 0x0000001fff047819 */ /* 0x000fc80000011456 */
[CC--:B------:R-:W-:Y:S02]  /*1c410*/  LEA.HI R8, R4.reuse, R86.reuse, RZ, 0x4 ;  /* 0x0000005604087211 */ /* 0x0c0fe400078f20ff */
[----:B------:R-:W-:Y:S02]  /*1c420*/  LEA.HI R4, R4, R86, RZ, 0x5 ;  /* 0x0000005604047211 */ /* 0x000fe400078f28ff */
[----:B------:R-:W-:-:S03]  /*1c430*/  SHF.R.S32.HI R9, RZ, 0x4, R8 ;  /* 0x00000004ff097819 */ /* 0x000fc60000011408 */
[----:B------:R-:W-:Y:S01]  /*1c440*/  IMAD.SHL.U32 R10, R4, 0x20, RZ ;  /* 0x00000020040a7824 */ /* 0x000fe200078e00ff */
[C---:B------:R-:W-:Y:S02]  /*1c450*/  LOP3.LUT R4, R8.reuse, 0x3fffff0, RZ, 0xc0, !PT ;  /* 0x03fffff008047812 */ /* 0x040fe400078ec0ff */
[----:B------:R-:W-:Y:S02]  /*1c460*/  LEA.HI R8, R8, R9, RZ, 0x1 ;  /* 0x0000000908087211 */ /* 0x000fe400078f08ff */
[----:B------:R-:W-:Y:S02]  /*1c470*/  LOP3.LUT R11, R10, 0xfffffc00, RZ, 0xc0, !PT ;  /* 0xfffffc000a0b7812 */ /* 0x000fe400078ec0ff */
[----:B------:R-:W-:Y:S02]  /*1c480*/  IADD3 R4, R86, -R4, RZ ;  /* 0x8000000456047210 */ /* 0x000fe40007ffe0ff */
[----:B------:R-:W-:-:S03]  /*1c490*/  LOP3.LUT R8, R8, 0x1ffffffe, RZ, 0xc0, !PT ;  /* 0x1ffffffe08087812 */ /* 0x000fc600078ec0ff */
[----:B------:R-:W-:Y:S02]  /*1c4a0*/  IMAD R11, R4, 0x40, R11 ;  /* 0x00000040040b7824 */ /* 0x000fe400078e020b */
[----:B------:R-:W-:-:S04]  /*1c4b0*/  IMAD.IADD R8, R9, 0x1, -R8 ;  /* 0x0000000109087824 */ /* 0x000fc800078e0a08 */
[----:B------:R-:W-:-:S04]  /*1c4c0*/  IMAD R5, R8, 0x8, R11 ;  /* 0x0000000808057824 */ /* 0x000fc800078e020b */
[----:B------:R-:W-:Y:S01]  /*1c4d0*/  IMAD.WIDE R4, R5, 0x2, R20 ;  /* 0x0000000205047825 */ /* 0x000fe200078e0214 */
[----:B------:R-:W-:Y:S02]  /*1c4e0*/  BAR.SYNC.DEFER_BLOCKING 0x1, 0x100 ;  /* 0x0044000000007b1d */ /* 0x000fe40000010000 */
[C---:B------:R-:W-:Y:S02]  /*1c4f0*/  IADD3 R71, P2, R4.reuse, 0x4000, RZ ;  /* 0x0000400004477810 */ /* 0x040fe40007f5e0ff */
[C---:B------:R-:W-:Y:S02]  /*1c500*/  LOP3.LUT R29, R4.reuse, 0x380, RZ, 0xc0, !PT ;  /* 0x00000380041d7812 */ /* 0x040fe400078ec0ff */
[C---:B------:R-:W-:Y:S01]  /*1c510*/  IADD3 R59, P5, R4.reuse, 0x20, RZ ;  /* 0x00000020043b7810 */ /* 0x040fe20007fbe0ff */
[----:B------:R-:W-:Y:S01]  /*1c520*/  IMAD.X R15, RZ, RZ, R5, P2 ;  /* 0x000000ffff0f7224 */ /* 0x000fe200010e0605 */
[----:B------:R-:W-:Y:S02]  /*1c530*/  IADD3 R63, P0, R4, 0x40, RZ ;  /* 0x00000040043f7810 */ /* 0x000fe40007f1e0ff */
[----:B------:R-:W-:-:S02]  /*1c540*/  LOP3.LUT R14, R71, 0x380, RZ, 0xc0, !PT ;  /* 0x00000380470e7812 */ /* 0x000fc400078ec0ff */
[C---:B------:R-:W-:Y:S01]  /*1c550*/  IADD3 R67, P1, R4.reuse, 0x60, RZ ;  /* 0x0000006004437810 */ /* 0x040fe20007f3e0ff */
[--C-:B------:R-:W-:Y:S01]  /*1c560*/  IMAD.X R11, RZ, RZ, R5.reuse, P0 ;  /* 0x000000ffff0b7224 */ /* 0x100fe200000e0605 */
[----:B------:R-:W-:Y:S02]  /*1c570*/  IADD3 R79, P4, R4, 0x4040, RZ ;  /* 0x00004040044f7810 */ /* 0x000fe40007f9e0ff */
[----:B------:R-:W-:Y:S01]  /*1c580*/  SHF.R.U64 R29, R29, 0x3, RZ ;  /* 0x000000031d1d7819 */ /* 0x000fe200000012ff */
[--C-:B------:R-:W-:Y:S01]  /*1c590*/  IMAD.X R13, RZ, RZ, R5.reuse, P1 ;  /* 0x000000ffff0d7224 */ /* 0x100fe200008e0605 */
[----:B------:R-:W-:Y:S01]  /*1c5a0*/  IADD3.X R9, RZ, R5, RZ, P5, !PT ;  /* 0x00000005ff097210 */ /* 0x000fe20002ffe4ff */
[----:B------:R-:W-:Y:S01]  /*1c5b0*/  IMAD.X R27, RZ, RZ, R5, P4 ;  /* 0x000000ffff1b7224 */ /* 0x000fe200020e0605 */
[----:B------:R-:W-:Y:S02]  /*1c5c0*/  LOP3.LUT R8, R59, 0x380, RZ, 0xc0, !PT ;  /* 0x000003803b087812 */ /* 0x000fe400078ec0ff */
[----:B------:R-:W-:-:S02]  /*1c5d0*/  LOP3.LUT R10, R63, 0x380, RZ, 0xc0, !PT ;  /* 0x000003803f0a7812 */ /* 0x000fc400078ec0ff */
[C---:B------:R-:W-:Y:S02]  /*1c5e0*/  IADD3 R83, P5, R4.reuse, 0x4060, RZ ;  /* 0x0000406004537810 */ /* 0x040fe40007fbe0ff */
[----:B------:R-:W-:Y:S02]  /*1c5f0*/  IADD3 R75, P3, R4, 0x4020, RZ ;  /* 0x00004020044b7810 */ /* 0x000fe40007f7e0ff */
[----:B------:R-:W-:Y:S02]  /*1c600*/  SHF.R.U64 R14, R14, 0x3, RZ ;  /* 0x000000030e0e7819 */ /* 0x000fe400000012ff */
[----:B------:R-:W-:Y:S02]  /*1c610*/  LOP3.LUT R12, R67, 0x380, RZ, 0xc0, !PT ;  /* 0x00000380430c7812 */ /* 0x000fe400078ec0ff */
[----:B------:R-:W-:Y:S01]  /*1c620*/  LOP3.LUT R4, R29, R4, RZ, 0x3c, !PT ;  /* 0x000000041d047212 */ /* 0x000fe200078e3cff */
[----:B------:R-:W-:Y:S01]  /*1c630*/  IMAD.X R29, RZ, RZ, R5, P5 ;  /* 0x000000ffff1d7224 */ /* 0x000fe200028e0605 */
[----:B------:R-:W-:-:S02]  /*1c640*/  LOP3.LUT R26, R79, 0x380, RZ, 0xc0, !PT ;  /* 0x000003804f1a7812 */ /* 0x000fc400078ec0ff */
[----:B------:R-:W-:Y:S02]  /*1c650*/  SHF.R.U64 R8, R8, 0x3, RZ ;  /* 0x0000000308087819 */ /* 0x000fe400000012ff */
[----:B------:R-:W-:Y:S02]  /*1c660*/  SHF.R.U64 R10, R10, 0x3, RZ ;  /* 0x000000030a0a7819 */ /* 0x000fe400000012ff */
[----:B------:R-:W-:Y:S02]  /*1c670*/  LOP3.LUT R28, R83, 0x380, RZ, 0xc0, !PT ;  /* 0x00000380531c7812 */ /* 0x000fe400078ec0ff */
[----:B------:R-:W-:Y:S02]  /*1c680*/  LOP3.LUT R24, R75, 0x380, RZ, 0xc0, !PT ;  /* 0x000003804b187812 */ /* 0x000fe400078ec0ff */
[----:B------:R-:W-:Y:S02]  /*1c690*/  LOP3.LUT R14, R14, R71, RZ, 0x3c, !PT ;  /* 0x000000470e0e7212 */ /* 0x000fe400078e3cff */
[----:B------:R-:W-:-:S02]  /*1c6a0*/  SHF.R.U64 R12, R12, 0x3, RZ ;  /* 0x000000030c0c7819 */ /* 0x000fc400000012ff */
[----:B------:R-:W-:Y:S02]  /*1c6b0*/  SHF.R.U64 R26, R26, 0x3, RZ ;  /* 0x000000031a1a7819 */ /* 0x000fe400000012ff */
[----:B------:R-:W-:Y:S02]  /*1c6c0*/  MOV R71, R4 ;  /* 0x0000000400477202 */ /* 0x000fe40000000f00 */
[----:B------:R-:W-:Y:S02]  /*1c6d0*/  LOP3.LUT R8, R8, R59, RZ, 0x3c, !PT ;  /* 0x0000003b08087212 */ /* 0x000fe400078e3cff */
[----:B------:R-:W-:Y:S02]  /*1c6e0*/  LOP3.LUT R10, R10, R63, RZ, 0x3c, !PT ;  /* 0x0000003f0a0a7212 */ /* 0x000fe400078e3cff */
[----:B------:R-:W-:Y:S02]  /*1c6f0*/  F2FP.F16.F32.PACK_AB R4, R103, R6 ;  /* 0x000000066704723e */ /* 0x000fe400000000ff */
[----:B------:R-:W-:-:S02]  /*1c700*/  IADD3.X R25, RZ, R5, RZ, P3, !PT ;  /* 0x00000005ff197210 */ /* 0x000fc40001ffe4ff */
[----:B------:R-:W-:Y:S02]  /*1c710*/  SHF.R.U64 R28, R28, 0x3, RZ ;  /* 0x000000031c1c7819 */ /* 0x000fe400000012ff */
[----:B------:R-:W-:Y:S02]  /*1c720*/  F2FP.F16.F32.PACK_AB R6, R102, R7 ;  /* 0x000000076606723e */ /* 0x000fe400000000ff */
[----:B------:R-:W-:Y:S02]  /*1c730*/  SHF.R.U64 R24, R24, 0x3, RZ ;  /* 0x0000000318187819 */ /* 0x000fe400000012ff */
[----:B------:R-:W-:Y:S02]  /*1c740*/  F2FP.F16.F32.PACK_AB R5, R105, R106 ;  /* 0x0000006a6905723e */ /* 0x000fe400000000ff */
[----:B------:R-:W-:Y:S02]  /*1c750*/  F2FP.F16.F32.PACK_AB R7, R85, R104 ;  /* 0x000000685507723e */ /* 0x000fe400000000ff */
[----:B------:R-:W-:-:S02]  /*1c760*/  LOP3.LUT R12, R12, R67, RZ, 0x3c, !PT ;  /* 0x000000430c0c7212 */ /* 0x000fc400078e3cff */
[----:B------:R-:W-:Y:S01]  /*1c770*/  LOP3.LUT R26, R26, R79, RZ, 0x3c, !PT ;  /* 0x0000004f1a1a7212 */ /* 0x000fe200078e3cff */
[----:B------:R0:W-:Y:S01]  /*1c780*/  STSM.16.M88.4 [R71], R4 ;  /* 0x0000000447007844 */ /* 0x0001e20000000200 */
[----:B------:R-:W-:Y:S02]  /*1c790*/  MOV R70, R8 ;  /* 0x0000000800467202 */ /* 0x000fe40000000f00 */
[----:B------:R-:W-:Y:S02]  /*1c7a0*/  MOV R67, R10 ;  /* 0x0000000a00437202 */ /* 0x000fe40000000f00 */
[----:B------:R-:W-:Y:S02]  /*1c7b0*/  LOP3.LUT R28, R28, R83, RZ, 0x3c, !PT ;  /* 0x000000531c1c7212 */ /* 0x000fe400078e3cff */
[----:B------:R-:W-:Y:S02]  /*1c7c0*/  F2FP.F16.F32.PACK_AB R8, R95, R94 ;  /* 0x0000005e5f08723e */ /* 0x000fe400000000ff */
[----:B------:R-:W-:-:S02]  /*1c7d0*/  F2FP.F16.F32.PACK_AB R9, R81, R84 ;  /* 0x000000545109723e */ /* 0x000fc400000000ff */
[----:B------:R-:W-:Y:S02]  /*1c7e0*/  F2FP.F16.F32.PACK_AB R10, R100, R93 ;  /* 0x0000005d640a723e */ /* 0x000fe400000000ff */
[----:B------:R-:W-:Y:S02]  /*1c7f0*/  F2FP.F16.F32.PACK_AB R11, R77, R80 ;  /* 0x000000504d0b723e */ /* 0x000fe400000000ff */
[----:B------:R-:W-:Y:S02]  /*1c800*/  LOP3.LUT R24, R24, R75, RZ, 0x3c, !PT ;  /* 0x0000004b18187212 */ /* 0x000fe400078e3cff */
[----:B------:R-:W-:Y:S01]  /*1c810*/  MOV R59, R26 ;  /* 0x0000001a003b7202 */ /* 0x000fe20000000f00 */
[----:B------:R1:W-:Y:S01]  /*1c820*/  STSM.16.M88.4 [R70], R8 ;  /* 0x0000000846007844 */ /* 0x0003e20000000200 */
[----:B0-----:R-:W-:Y:S02]  /*1c830*/  F2FP.F16.F32.PACK_AB R4, R101, R92 ;  /* 0x0000005c6504723e */ /* 0x001fe400000000ff */
[----:B------:R-:W-:-:S02]  /*1c840*/  F2FP.F16.F32.PACK_AB R5, R73, R76 ;  /* 0x0000004c4905723e */ /* 0x000fc400000000ff */
[----:B------:R-:W-:Y:S02]  /*1c850*/  F2FP.F16.F32.PACK_AB R6, R98, R91 ;  /* 0x0000005b6206723e */ /* 0x000fe400000000ff */
[----:B------:R-:W-:Y:S02]  /*1c860*/  F2FP.F16.F32.PACK_AB R7, R69, R72 ;  /* 0x000000484507723e */ /* 0x000fe400000000ff */
[----:B------:R-:W-:Y:S02]  /*1c870*/  F2FP.F16.F32.PACK_AB R27, R51, R58 ;  /* 0x0000003a331b723e */ /* 0x000fe400000000ff */
[----:B------:R-:W-:Y:S01]  /*1c880*/  MOV R66, R12 ;  /* 0x0000000c00427202 */ /* 0x000fe20000000f00 */
[----:B------:R0:W-:Y:S01]  /*1c890*/  STSM.16.M88.4 [R67], R4 ;  /* 0x0000000443007844 */ /* 0x0001e20000000200 */
[----:B------:R-:W-:Y:S02]  /*1c8a0*/  MOV R63, R14 ;  /* 0x0000000e003f7202 */ /* 0x000fe40000000f00 */
[----:B------:R-:W-:-:S02]  /*1c8b0*/  MOV R51, R28 ;  /* 0x0000001c00337202 */ /* 0x000fc40000000f00 */
[----:B------:R-:W-:Y:S02]  /*1c8c0*/  MOV R62, R24 ;  /* 0x00000018003e7202 */ /* 0x000fe40000000f00 */
[----:B------:R-:W-:Y:S02]  /*1c8d0*/  F2FP.F16.F32.PACK_AB R12, R99, R90 ;  /* 0x0000005a630c723e */ /* 0x000fe400000000ff */
[----:B------:R-:W-:Y:S02]  /*1c8e0*/  F2FP.F16.F32.PACK_AB R13, R65, R68 ;  /* 0x00000044410d723e */ /* 0x000fe400000000ff */
[----:B------:R-:W-:Y:S02]  /*1c8f0*/  F2FP.F16.F32.PACK_AB R14, R96, R89 ;  /* 0x00000059600e723e */ /* 0x000fe400000000ff */
[----:B------:R-:W-:Y:S02]  /*1c900*/  F2FP.F16.F32.PACK_AB R15, R61, R64 ;  /* 0x000000403d0f723e */ /* 0x000fe400000000ff */
[----:B------:R-:W-:Y:S01]  /*1c910*/  F2FP.F16.F32.PACK_AB R29, R30, R47 ;  /* 0x0000002f1e1d723e */ /* 0x000fe200000000ff */
[----:B------:R-:W-:Y:S01]  /*1c920*/  IMAD.MOV.U32 R47, RZ, RZ, RZ ;  /* 0x000000ffff2f7224 */ /* 0x000fe200078e00ff */
[----:B------:R-:W-:Y:S01]  /*1c930*/  F2FP.F16.F32.PACK_AB R24, R97, R88 ;  /* 0x000000586118723e */ /* 0x000fe200000000ff */
[----:B------:R2:W-:Y:S01]  /*1c940*/  STSM.16.M88.4 [R66], R12 ;  /* 0x0000000c42007844 */ /* 0x0005e20000000200 */
[----:B------:R-:W-:-:S02]  /*1c950*/  F2FP.F16.F32.PACK_AB R25, R55, R60 ;  /* 0x0000003c3719723e */ /* 0x000fc400000000ff */
[----:B------:R-:W-:Y:S02]  /*1c960*/  F2FP.F16.F32.PACK_AB R26, R57, R56 ;  /* 0x00000038391a723e */ /* 0x000fe400000000ff */
[----:B------:R-:W-:Y:S02]  /*1c970*/  F2FP.F16.F32.PACK_AB R30, R52, R33 ;  /* 0x00000021341e723e */ /* 0x000fe400000000ff */
[----:B------:R-:W-:Y:S01]  /*1c980*/  ISETP.NE.U32.AND P2, PT, RZ, UR4, PT ;  /* 0x00000004ff007c0c */ /* 0x000fe2000bf45070 */
[----:B------:R-:W-:Y:S01]  /*1c990*/  STSM.16.M88.4 [R63], R24 ;  /* 0x000000183f007844 */ /* 0x000fe20000000200 */
[----:B-1----:R-:W-:Y:S02]  /*1c9a0*/  IADD3 R10, P0, R74, UR4, RZ ;  /* 0x000000044a0a7c10 */ /* 0x002fe4000ff1e0ff */
[----:B------:R-:W-:Y:S02]  /*1c9b0*/  F2FP.F16.F32.PACK_AB R28, R53, R44 ;  /* 0x0000002c351c723e */ /* 0x000fe400000000ff */
[----:B------:R-:W-:-:S02]  /*1c9c0*/  F2FP.F16.F32.PACK_AB R33, R34, R43 ;  /* 0x0000002b2221723e */ /* 0x000fc400000000ff */
[----:B------:R-:W-:Y:S01]  /*1c9d0*/  F2FP.F16.F32.PACK_AB R34, R48, R41 ;  /* 0x000000293022723e */ /* 0x000fe200000000ff */
[----:B------:R-:W-:Y:S01]  /*1c9e0*/  STSM.16.M88.4 [R62], R28 ;  /* 0x0000001c3e007844 */ /* 0x000fe20000000200 */
[----:B0-----:R-:W-:Y:S02]  /*1c9f0*/  F2FP.F16.F32.PACK_AB R4, R45, R40 ;  /* 0x000000282d04723e */ /* 0x001fe400000000ff */
[----:B------:R-:W-:Y:S01]  /*1ca00*/  F2FP.F16.F32.PACK_AB R5, R39, R46 ;  /* 0x0000002e2705723e */ /* 0x000fe200000000ff */
[----:B------:R-:W-:Y:S01]  /*1ca10*/  STSM.16.M88.4 [R59], R32 ;  /* 0x000000203b007844 */ /* 0x000fe20000000200 */
[----:B------:R-:W-:Y:S02]  /*1ca20*/  F2FP.F16.F32.PACK_AB R6, R37, R36 ;  /* 0x000000242506723e */ /* 0x000fe400000000ff */
[----:B------:R-:W-:Y:S02]  /*1ca30*/  F2FP.F16.F32.PACK_AB R7, R87, R42 ;  /* 0x0000002a5707723e */ /* 0x000fe400000000ff */
[----:B------:R-:W-:-:S02]  /*1ca40*/  ISETP.NE.AND.EX P2, PT, RZ, UR5, PT, P2 ;  /* 0x00000005ff007c0c */ /* 0x000fc4000bf45320 */
[----:B------:R-:W-:Y:S01]  /*1ca50*/  IADD3.X R11, R78, UR5, RZ, P0, !PT ;  /* 0x000000054e0b7c10 */ /* 0x000fe200087fe4ff */
[----:B------:R-:W-:Y:S01]  /*1ca60*/  ULDC.64 UR4, c[0x0][0xbe0] ;  /* 0x0002f80000047ab9 */ /* 0x000fe20000000a00 */
[----:B------:R0:W-:Y:S01]  /*1ca70*/  STSM.16.M88.4 [R51], R4 ;  /* 0x0000000433007844 */ /* 0x0001e20000000200 */
[----:B------:R-:W-:Y:S01]  /*1ca80*/  BAR.SYNC.DEFER_BLOCKING 0x1, 0x100 ;  /* 0x0044000000007b1d */ /* 0x000fe20000010000 */
[----:B------:R-:W-:-:S04]  /*1ca90*/  ISETP.NE.U32.AND P0, PT, RZ, UR4, PT ;  /* 0x00000004ff007c0c */ /* 0x000fc8000bf05070 */
[----:B------:R-:W-:-:S13]  /*1caa0*/  ISETP.NE.AND.EX P0, PT, RZ, UR5, PT, P0 ;  /* 0x00000005ff007c0c */ /* 0x000fda000bf05300 */
[----:B------:R-:W-:Y:S01]  /*1cab0*/  @P0 IADD3 R8, P1, R74, UR4, RZ ;  /* 0x000000044a080c10 */ /* 0x000fe2000ff3e0ff */
[----:B------:R-:W-:Y:S02]  /*1cac0*/  ULDC UR4, c[0x0][0xa88] ;  /* 0x0002a20000047ab9 */ /* 0x000fe40000000800 */
[----:B------:R-:W-:Y:S01]  /*1cad0*/  IMAD.U32 R46, RZ, RZ, UR4 ;  /* 0x00000004ff2e7e24 */ /* 0x000fe2000f8e00ff */
[----:B------:R-:W-:Y:S01]  /*1cae0*/  @P0 IADD3.X R9, R78, UR5, RZ, P1, !PT ;  /* 0x000000054e090c10 */ /* 0x000fe20008ffe4ff */
[----:B------:R1:W5:Y:S04]  /*1caf0*/  @P2 LDG.E R47, desc[UR6][R10.64] ;  /* 0x000000060a2f2981 */ /* 0x000368000c1e1900 */
[----:B------:R1:W5:Y:S01]  /*1cb00*/  @P0 LDG.E R46, desc[UR6][R8.64] ;  /* 0x00000006082e0981 */ /* 0x000362000c1e1900 */
[----:B--2---:R-:W-:-:S05]  /*1cb10*/  IADD3 R13, R16, R107, RZ ;  /* 0x0000006b100d7210 */ /* 0x004fca0007ffe0ff */
[----:B0-----:R-:W-:Y:S01]  /*1cb20*/  IMAD.WIDE R4, R13, 0x2, R20 ;  /* 0x000000020d047825 */ /* 0x001fe200078e0214 */
[----:B-1----:R-:W-:Y:S06]  /*1cb30*/  @P0 BRA `(.L_x_6162) ;  /* 0x0000000000140947 */ /* 0x002fec0003800000 */
[----:B------:R-:W-:Y:S05]  /*1cb40*/  @!P2 BRA `(.L_x_6162) ;  /* 0x000000000010a947 */ /* 0x000fea0003800000 */
[----:B------:R-:W-:Y:S02]  /*1cb50*/  ULDC.64 UR4, c[0x0][0x208] ;  /* 0x0000820000047ab9 */ /* 0x000fe40000000a00 */
[----:B------:R-:W2:Y:S04]  /*1cb60*/  LDG.E R7, desc[UR4][R10.64] ;  /* 0x000000040a077981 */ /* 0x000ea8000c1e1900 */
[----:B-----5:R-:W2:Y:S02]  /*1cb70*/  LDG.E R46, desc[UR4][R10.64+0x4] ;  /* 0x000004040a2e7981 */ /* 0x020ea4000c1e1900 */
[----:B--2---:R-:W-:-:S07]  /*1cb80*/  IMAD.IADD R46, R46, 0x1, -R7 ;  /* 0x000000012e2e7824 */ /* 0x004fce00078e0a07 */
.L_x_6162:
[----:B------:R-:W2:Y:S01]  /*1cb90*/  LDL R12, [R1+0x90] ;  /* 0x00009000010c7983 */ /* 0x000ea20000100800 */
[----:B------:R-:W-:-:S03]  /*1cba0*/  ULDC.64 UR4, c[0x0][0xb70] ;  /* 0x0002dc0000047ab9 */ /* 0x000fc60000000a00 */
[----:B------:R-:W3:Y:S04]  /*1cbb0*/  LDL.LU R53, [R1+0x80] ;  /* 0x0000800001357983 */ /* 0x000ee80000300800 */
[----:B------:R-:W2:Y:S01]  /*1cbc0*/  LDL.LU R52, [R1+0x88] ;  /* 0x0000880001347983 */ /* 0x000ea20000300800 */
[--C-:B-----5:R-:W-:Y:S01]  /*1cbd0*/  SHF.R.S32.HI R21, RZ, 0x1f, R47.reuse ;  /* 0x0000001fff157819 */ /* 0x120fe2000001142f */
[----:B------:R-:W-:Y:S01]  /*1cbe0*/  IMAD.MOV.U32 R20, RZ, RZ, R47 ;  /* 0x000000ffff147224 */ /* 0x000fe200078e002f */
[----:B------:R-:W-:Y:S01]  /*1cbf0*/  IADD3 R9, P0, R4, 0x1000, RZ ;  /* 0x0000100004097810 */ /* 0x000fe20007f1e0ff */
[----:B------:R-:W-:Y:S01]  /*1cc00*/  ULDC.64 UR6, c[0x0][0x208] ;  /* 0x0000820000067ab9 */ /* 0x000fe20000000a00 */
[----:B------:R-:W-:Y:S02]  /*1cc10*/  SEL R50, R38, RZ, !P2 ;  /* 0x000000ff26327207 */ /* 0x000fe40005000000 */
[----:B------:R-:W-:-:S02]  /*1cc20*/  LOP3.LUT R8, R9, 0x380, RZ, 0xc0, !PT ;  /* 0x0000038009087812 */ /* 0x000fc400078ec0ff */
[----:B------:R-:W-:Y:S02]  /*1cc30*/  SEL R51, R82, RZ, !P2 ;  /* 0x000000ff52337207 */ /* 0x000fe40005000000 */
[----:B------:R-:W-:Y:S02]  /*1cc40*/  SHF.R.U64 R8, R8, 0x3, RZ ;  /* 0x0000000308087819 */ /* 0x000fe400000012ff */
[----:B------:R-:W-:Y:S02]  /*1cc50*/  SHF.R.S32.HI R14, RZ, 0x1f, R86 ;  /* 0x0000001fff0e7819 */ /* 0x000fe40000011456 */
[----:B------:R-:W-:Y:S02]  /*1cc60*/  LOP3.LUT R8, R8, R9, RZ, 0x3c, !PT ;  /* 0x0000000908087212 */ /* 0x000fe400078e3cff */
[----:B------:R-:W-:Y:S02]  /*1cc70*/  LEA.HI R14, R14, R86, RZ, 0x7 ;  /* 0x000000560e0e7211 */ /* 0x000fe400078f38ff */
[----:B------:R-:W-:-:S02]  /*1cc80*/  IADD3 R13, P1, R4, 0x2000, RZ ;  /* 0x00002000040d7810 */ /* 0x000fc40007f3e0ff */
[----:B------:R-:W-:Y:S02]  /*1cc90*/  LOP3.LUT R14, R14, 0xffffff80, RZ, 0xc0, !PT ;  /* 0xffffff800e0e7812 */ /* 0x000fe400078ec0ff */
[C---:B------:R-:W-:Y:S02]  /*1cca0*/  IADD3 R25, P2, R4.reuse, 0x3000, RZ ;  /* 0x0000300004197810 */ /* 0x040fe40007f5e0ff */
[----:B------:R-:W-:Y:S01]  /*1ccb0*/  IADD3 R29, P3, R4, 0x4000, RZ ;  /* 0x00004000041d7810 */ /* 0x000fe20007f7e0ff */
[----:B------:R-:W-:Y:S01]  /*1ccc0*/  IMAD.IADD R14, R86, 0x1, -R14 ;  /* 0x00000001560e7824 */ /* 0x000fe200078e0a0e */
[----:B------:R-:W-:Y:S02]  /*1ccd0*/  LOP3.LUT R24, R25, 0x380, RZ, 0xc0, !PT ;  /* 0x0000038019187812 */ /* 0x000fe400078ec0ff */
[----:B------:R-:W-:Y:S02]  /*1cce0*/  LOP3.LUT R28, R29, 0x380, RZ, 0xc0, !PT ;  /* 0x000003801d1c7812 */ /* 0x000fe400078ec0ff */
[----:B------:R-:W-:-:S02]  /*1ccf0*/  SHF.R.U64 R24, R24, 0x3, RZ ;  /* 0x0000000318187819 */ /* 0x000fc400000012ff */
[----:B------:R-:W-:Y:S02]  /*1cd00*/  SHF.R.U64 R28, R28, 0x3, RZ ;  /* 0x000000031c1c7819 */ /* 0x000fe400000012ff */
[----:B------:R-:W-:Y:S01]  /*1cd10*/  LOP3.LUT R24, R24, R25, RZ, 0x3c, !PT ;  /* 0x0000001918187212 */ /* 0x000fe200078e3cff */
[--C-:B------:R-:W-:Y:S01]  /*1cd20*/  IMAD.X R25, RZ, RZ, R5.reuse, P2 ;  /* 0x000000ffff197224 */ /* 0x100fe200010e0605 */
[----:B------:R-:W-:Y:S01]  /*1cd30*/  LOP3.LUT R28, R28, R29, RZ, 0x3c, !PT ;  /* 0x0000001d1c1c7212 */ /* 0x000fe200078e3cff */
[----:B------:R-:W-:Y:S01]  /*1cd40*/  IMAD.X R29, RZ, RZ, R5, P3 ;  /* 0x000000ffff1d7224 */ /* 0x000fe200018e0605 */
[----:B------:R-:W-:Y:S01]  /*1cd50*/  BSSY B1, `(.L_x_6163) ;  /* 0x0000067000017945 */ /* 0x000fe20003800000 */
[----:B---3--:R-:W-:Y:S01]  /*1cd60*/  SHF.R.S32.HI R49, RZ, 0x1f, R53 ;  /* 0x0000001fff317819 */ /* 0x008fe20000011435 */
[----:B------:R-:W-:-:S04]  /*1cd70*/  IMAD.WIDE.U32 R6, R53, UR4, R20 ;  /* 0x0000000435067c25 */ /* 0x000fc8000f8e0014 */
[----:B------:R-:W-:-:S04]  /*1cd80*/  IMAD R10, R49, UR4, RZ ;  /* 0x00000004310a7c24 */ /* 0x000fc8000f8e02ff */
[----:B------:R-:W-:Y:S01]  /*1cd90*/  IMAD R11, R53, UR5, R10 ;  /* 0x00000005350b7c24 */ /* 0x000fe2000f8e020a */
[----:B------:R-:W-:Y:S02]  /*1cda0*/  ULDC.64 UR4, c[0x0][0xb78] ;  /* 0x0002de0000047ab9 */ /* 0x000fe40000000a00 */
[----:B------:R-:W-:Y:S02]  /*1cdb0*/  IMAD R9, R50, UR4, RZ ;  /* 0x0000000432097c24 */ /* 0x000fe4000f8e02ff */
[----:B------:R-:W-:Y:S01]  /*1cdc0*/  IADD3 R7, R7, R11, RZ ;  /* 0x0000000b07077210 */ /* 0x000fe20007ffe0ff */
[----:B--2---:R-:W-:Y:S01]  /*1cdd0*/  IMAD R11, R52, 0x80, R12 ;  /* 0x00000080340b7824 */ /* 0x004fe200078e020c */
[----:B------:R-:W-:Y:S01]  /*1cde0*/  LOP3.LUT R12, R13, 0x380, RZ, 0xc0, !PT ;  /* 0x000003800d0c7812 */ /* 0x000fe200078ec0ff */
[C---:B------:R-:W-:Y:S02]  /*1cdf0*/  IMAD R10, R51.reuse, UR5, R9 ;  /* 0x00000005330a7c24 */ /* 0x040fe4000f8e0209 */
[----:B------:R-:W-:Y:S01]  /*1ce00*/  IMAD.WIDE.U32 R6, R51, UR4, R6 ;  /* 0x0000000433067c25 */ /* 0x000fe2000f8e0006 */
[----:B------:R-:W-:Y:S01]  /*1ce10*/  SHF.R.S32.HI R9, RZ, 0x1f, R11 ;  /* 0x0000001fff097819 */ /* 0x000fe2000001140b */
[----:B------:R-:W-:Y:S01]  /*1ce20*/  ULDC.64 UR4, c[0x0][0xb40] ;  /* 0x0002d00000047ab9 */ /* 0x000fe20000000a00 */
[----:B------:R-:W-:-:S02]  /*1ce30*/  SHF.R.U64 R12, R12, 0x3, RZ ;  /* 0x000000030c0c7819 */ /* 0x000fc400000012ff */
[----:B------:R-:W-:Y:S02]  /*1ce40*/  IADD3 R6, P4, R11, R6, RZ ;  /* 0x000000060b067210 */ /* 0x000fe40007f9e0ff */
[----:B------:R-:W-:Y:S02]  /*1ce50*/  LOP3.LUT R12, R12, R13, RZ, 0x3c, !PT ;  /* 0x0000000d0c0c7212 */ /* 0x000fe400078e3cff */
[----:B------:R-:W-:Y:S01]  /*1ce60*/  IADD3.X R9, R9, R7, R10, P4, !PT ;  /* 0x0000000709097210 */ /* 0x000fe200027fe40a */
[----:B------:R-:W-:Y:S01]  /*1ce70*/  VIADD R7, R11, 0x8 ;  /* 0x000000080b077836 */ /* 0x000fe20000000000 */
[C---:B------:R-:W-:Y:S02]  /*1ce80*/  LEA R44, P5, R6.reuse, UR4, 0x2 ;  /* 0x00000004062c7c11 */ /* 0x040fe4000f8a10ff */
[----:B------:R-:W-:Y:S02]  /*1ce90*/  IADD3.X R13, RZ, R5, RZ, P1, !PT ;  /* 0x00000005ff0d7210 */ /* 0x000fe40000ffe4ff */
[----:B------:R-:W-:Y:S01]  /*1cea0*/  LEA.HI.X R45, R6, UR5, R9, 0x2, P5 ;  /* 0x00000005062d7c11 */ /* 0x000fe2000a8f1409 */
[----:B------:R-:W-:Y:S01]  /*1ceb0*/  IMAD.X R9, RZ, RZ, R5, P0 ;  /* 0x000000ffff097224 */ /* 0x000fe200000e0605 */
[----:B------:R-:W-:Y:S01]  /*1cec0*/  LOP3.LUT P0, RZ, R14, 0x3, RZ, 0xc0, !PT ;  /* 0x000000030eff7812 */ /* 0x000fe2000780c0ff */
[----:B------:R-:W-:Y:S01]  /*1ced0*/  ULDC.64 UR4, c[0x0][0xaa0] ;  /* 0x0002a80000047ab9 */ /* 0x000fe20000000a00 */
[----:B------:R-:W-:-:S02]  /*1cee0*/  IADD3 R33, P4, R4, 0x5000, RZ ;  /* 0x0000500004217810 */ /* 0x000fc40007f9e0ff */
[C---:B------:R-:W-:Y:S02]  /*1cef0*/  IADD3 R37, P5, R4.reuse, 0x6000, RZ ;  /* 0x0000600004257810 */ /* 0x040fe40007fbe0ff */
[-C--:B------:R-:W-:Y:S02]  /*1cf00*/  ISETP.GE.OR P1, PT, R11, R46.reuse, P0 ;  /* 0x0000002e0b00720c */ /* 0x080fe40000726670 */
[C---:B------:R-:W-:Y:S02]  /*1cf10*/  LOP3.LUT R6, R4.reuse, 0x380, RZ, 0xc0, !PT ;  /* 0x0000038004067812 */ /* 0x040fe400078ec0ff */
[----:B------:R-:W-:Y:S02]  /*1cf20*/  IADD3 R11, P2, R4, 0x7000, RZ ;  /* 0x00007000040b7810 */ /* 0x000fe40007f5e0ff */
[----:B------:R-:W-:Y:S02]  /*1cf30*/  ISETP.GE.OR P0, PT, R7, R46, P0 ;  /* 0x0000002e0700720c */ /* 0x000fe40000706670 */
[----:B------:R-:W-:Y:S01]  /*1cf40*/  LOP3.LUT R32, R33, 0x380, RZ, 0xc0, !PT ;  /* 0x0000038021207812 */ /* 0x000fe200078ec0ff */
[----:B------:R-:W-:Y:S01]  /*1cf50*/  IMAD.X R41, RZ, RZ, R5, P2 ;  /* 0x000000ffff297224 */ /* 0x000fe200010e0605 */
[----:B------:R-:W-:-:S02]  /*1cf60*/  LOP3.LUT R36, R37, 0x380, RZ, 0xc0, !PT ;  /* 0x0000038025247812 */ /* 0x000fc400078ec0ff */
[----:B------:R-:W-:Y:S01]  /*1cf70*/  SHF.R.U64 R7, R6, 0x3, RZ ;  /* 0x0000000306077819 */ /* 0x000fe200000012ff */
[----:B------:R-:W-:Y:S01]  /*1cf80*/  @!P1 STG.E desc[UR6][R44.64], R3 ;  /* 0x000000032c009986 */ /* 0x000fe2000c101906 */
[----:B------:R-:W-:Y:S02]  /*1cf90*/  LOP3.LUT R6, R11, 0x380, RZ, 0xc0, !PT ;  /* 0x000003800b067812 */ /* 0x000fe400078ec0ff */
[----:B------:R-:W-:Y:S02]  /*1cfa0*/  SHF.R.U64 R32, R32, 0x3, RZ ;  /* 0x0000000320207819 */ /* 0x000fe400000012ff */
[----:B------:R-:W-:Y:S01]  /*1cfb0*/  SHF.R.U64 R36, R36, 0x3, RZ ;  /* 0x0000000324247819 */ /* 0x000fe200000012ff */
[----:B------:R0:W-:Y:S01]  /*1cfc0*/  @!P0 STG.E desc[UR6][R44.64+0x20], R0 ;  /* 0x000020002c008986 */ /* 0x0001e2000c101906 */
[----:B------:R-:W-:Y:S02]  /*1cfd0*/  SHF.R.U64 R6, R6, 0x3, RZ ;  /* 0x0000000306067819 */ /* 0x000fe400000012ff */
        /* <DEDUP_REMOVED lines=9> */
[----:B------:R-:W-:Y:S01]  /*1d070*/  IMAD R48, R21, UR4, RZ ;  /* 0x0000000415307c24 */ /* 0x000fe2000f8e02ff */
[----:B------:R-:W-:Y:S02]  /*1d080*/  MOV R21, R17 ;  /* 0x0000001100157202 */ /* 0x000fe40000000f00 */
[----:B------:R-:W5:Y:S01]  /*1d090*/  LD.E.128 R4, desc[UR6][R4.64] ;  /* 0x0000000604047980 */ /* 0x000f62000c101d00 */
[----:B------:R-:W-:-:S03]  /*1d0a0*/  IMAD.MOV.U32 R20, RZ, RZ, R16 ;  /* 0x000000ffff147224 */ /* 0x000fc600078e0010 */
        /* <DEDUP_REMOVED lines=10> */
[----:B------:R-:W-:-:S04]  /*1d150*/  IMAD.WIDE.U32 R20, R47, UR4, R20 ;  /* 0x000000042f147c25 */ /* 0x000fc8000f8e0014 */
[----:B------:R-:W-:Y:S01]  /*1d160*/  IMAD R47, R47, UR5, R48 ;  /* 0x000000052f2f7c24 */ /* 0x000fe2000f8e0230 */
[----:B------:R-:W-:Y:S01]  /*1d170*/  ULDC.64 UR4, c[0x0][0xae0] ;  /* 0x0002b80000047ab9 */ /* 0x000fe20000000a00 */
[----:B0-----:R-:W-:Y:S02]  /*1d180*/  IMAD R45, R52, -0x80, R46 ;  /* 0xffffff80342d7824 */ /* 0x001fe400078e022e */
[----:B------:R-:W-:Y:S02]  /*1d190*/  IMAD.IADD R21, R21, 0x1, R47 ;  /* 0x0000000115157824 */ /* 0x000fe400078e022f */
[----:B------:R-:W-:Y:S01]  /*1d1a0*/  IMAD R0, R49, UR4, RZ ;  /* 0x0000000431007c24 */ /* 0x000fe2000f8e02ff */
[----:B------:R-:W-:Y:S01]  /*1d1b0*/  ISETP.GE.AND P3, PT, R22, R45, PT ;  /* 0x0000002d1600720c */ /* 0x000fe20003f66270 */
[----:B------:R-:W-:-:S04]  /*1d1c0*/  IMAD.WIDE.U32 R20, R53, UR4, R20 ;  /* 0x0000000435147c25 */ /* 0x000fc8000f8e0014 */
[----:B------:R-:W-:Y:S01]  /*1d1d0*/  IMAD R3, R53, UR5, R0 ;  /* 0x0000000535037c24 */ /* 0x000fe2000f8e0200 */
[----:B------:R-:W-:Y:S01]  /*1d1e0*/  ULDC.64 UR4, c[0x0][0xae8] ;  /* 0x0002ba0000047ab9 */ /* 0x000fe20000000a00 */
[----:B------:R-:W-:Y:S02]  /*1d1f0*/  VIADD R0, R2, 0x34820 ;  /* 0x0003482002007836 */ /* 0x000fe40000000000 */
[----:B------:R-:W-:Y:S02]  /*1d200*/  IMAD R44, R50, UR4, RZ ;  /* 0x00000004322c7c24 */ /* 0x000fe4000f8e02ff */
[----:B------:R-:W-:Y:S01]  /*1d210*/  IMAD.IADD R21, R21, 0x1, R3 ;  /* 0x0000000115157824 */ /* 0x000fe200078e0203 */
[----:B------:R-:W-:Y:S01]  /*1d220*/  PRMT R0, RZ, 0x654, R0 ;  /* 0x00000654ff007816 */ /* 0x000fe20000000000 */
[C---:B------:R-:W-:Y:S02]  /*1d230*/  IMAD R3, R51.reuse, UR5, R44 ;  /* 0x0000000533037c24 */ /* 0x040fe4000f8e022c */
[----:B------:R-:W-:Y:S01]  /*1d240*/  IMAD.WIDE.U32 R46, R51, UR4, R20 ;  /* 0x00000004332e7c25 */ /* 0x000fe2000f8e0014 */
[----:B-1----:R0:W-:Y:S01]  /*1d250*/  SYNCS.ARRIVE.TRANS64.RED.A1T0 RZ, [R0+URZ], RZ ;  /* 0x000000ff00ff79a7 */ /* 0x0021e2000810043f */
[----:B------:R-:W-:-:S02]  /*1d260*/  ISETP.GE.AND P0, PT, R223, R45, PT ;  /* 0x0000002ddf00720c */ /* 0x000fc40003f06270 */
[-C--:B------:R-:W-:Y:S02]  /*1d270*/  ISETP.GE.AND P1, PT, R222, R45.reuse, PT ;  /* 0x0000002dde00720c */ /* 0x080fe40003f26270 */
[----:B------:R-:W-:Y:S01]  /*1d280*/  ISETP.GE.AND P2, PT, R224, R45, PT ;  /* 0x0000002de000720c */ /* 0x000fe20003f46270 */
[----:B------:R-:W-:Y:S01]  /*1d290*/  IMAD.WIDE R44, R52, 0x80, R22 ;  /* 0x00000080342c7825 */ /* 0x000fe200078e0216 */
[----:B------:R-:W-:Y:S01]  /*1d2a0*/  IADD3 R51, R47, R3, RZ ;  /* 0x000000032f337210 */ /* 0x000fe20007ffe0ff */
[----:B0-----:R-:W-:Y:S10]  /*1d2b0*/  @P3 BRA `(.L_x_6164) ;  /* 0x0000000000403947 */ /* 0x001ff40003800000 */
        /* <DEDUP_REMOVED lines=14> */
[----:B-----5:R0:W-:Y:S04]  /*1d3a0*/  @!P3 STG.E.128 desc[UR8][R48.64], R4 ;  /* 0x000000043000b986 */ /* 0x0201e8000c101d08 */
[----:B------:R0:W-:Y:S02]  /*1d3b0*/  @!P4 STG.E.128 desc[UR8][R48.64+0x80], R28 ;  /* 0x0000801c3000c986 */ /* 0x0001e4000c101d08 */
.L_x_6164:
[----:B------:R-:W-:Y:S05]  /*1d3c0*/  BSYNC B1 ;  /* 0x0000000000017941 */ /* 0x000fea0003800000 */
.L_x_6163:
[----:B------:R-:W-:Y:S04]  /*1d3d0*/  BSSY B1, `(.L_x_6165) ;  /* 0x0000014000017945 */ /* 0x000fe80003800000 */
[----:B------:R-:W-:Y:S05]  /*1d3e0*/  @P0 BRA `(.L_x_6166) ;  /* 0x0000000000480947 */ /* 0x000fea0003800000 */
[----:B------:R-:W-:Y:S01]  /*1d3f0*/  IADD3 R3, P0, R44, 0x20, RZ ;  /* 0x000000202c037810 */ /* 0x000fe20007f1e0ff */
[----:B------:R-:W-:Y:S01]  /*1d400*/  ULDC.64 UR6, c[0x0][0xad8] ;  /* 0x0002b60000067ab9 */ /* 0x000fe20000000a00 */
[----:B0----5:R-:W-:Y:S01]  /*1d410*/  IMAD.MOV.U32 R4, RZ, RZ, R46 ;  /* 0x000000ffff047224 */ /* 0x021fe200078e002e */
[----:B------:R-:W-:Y:S01]  /*1d420*/  ULDC UR4, c[0x0][0xa8c] ;  /* 0x0002a30000047ab9 */ /* 0x000fe20000000800 */
[----:B------:R-:W-:Y:S01]  /*1d430*/  IADD3.X R0, RZ, R45, RZ, P0, !PT ;  /* 0x0000002dff007210 */ /* 0x000fe200007fe4ff */
[----:B------:R-:W-:Y:S01]  /*1d440*/  IMAD.MOV.U32 R5, RZ, RZ, R51 ;  /* 0x000000ffff057224 */ /* 0x000fe200078e0033 */
[----:B------:R-:W-:Y:S01]  /*1d450*/  ISETP.GE.AND P3, PT, R16, UR4, PT ;  /* 0x0000000410007c0c */ /* 0x000fe2000bf66270 */
[----:B------:R-:W-:Y:S01]  /*1d460*/  ULDC.64 UR8, c[0x0][0x208] ;  /* 0x0000820000087ab9 */ /* 0x000fe20000000a00 */
[----:B------:R-:W-:Y:S01]  /*1d470*/  ISETP.GE.AND P4, PT, R227, UR4, PT ;  /* 0x00000004e3007c0c */ /* 0x000fe2000bf86270 */
[----:B------:R-:W-:Y:S02]  /*1d480*/  IMAD R0, R0, UR6, RZ ;  /* 0x0000000600007c24 */ /* 0x000fe4000f8e02ff */
[----:B------:R-:W-:-:S04]  /*1d490*/  IMAD.WIDE.U32 R4, R3, UR6, R4 ;  /* 0x0000000603047c25 */ /* 0x000fc8000f8e0004 */
[----:B------:R-:W-:Y:S01]  /*1d4a0*/  IMAD R3, R3, UR7, R0 ;  /* 0x0000000703037c24 */ /* 0x000fe2000f8e0200 */
[----:B------:R-:W-:Y:S02]  /*1d4b0*/  ULDC.64 UR6, c[0x0][0xa80] ;  /* 0x0002a00000067ab9 */ /* 0x000fe40000000a00 */
[----:B------:R-:W-:Y:S01]  /*1d4c0*/  LEA R6, P0, R4, UR6, 0x1 ;  /* 0x0000000604067c11 */ /* 0x000fe2000f8008ff */
[----:B------:R-:W-:-:S05]  /*1d4d0*/  IMAD.IADD R3, R5, 0x1, R3 ;  /* 0x0000000105037824 */ /* 0x000fca00078e0203 */
[----:B------:R-:W-:-:S05]  /*1d4e0*/  LEA.HI.X R7, R4, UR7, R3, 0x1, P0 ;  /* 0x0000000704077c11 */ /* 0x000fca00080f0c03 */
[----:B------:R1:W-:Y:S04]  /*1d4f0*/  @!P3 STG.E.128 desc[UR8][R6.64], R8 ;  /* 0x000000080600b986 */ /* 0x0003e8000c101d08 */
[----:B------:R1:W-:Y:S02]  /*1d500*/  @!P4 STG.E.128 desc[UR8][R6.64+0x80], R32 ;  /* 0x000080200600c986 */ /* 0x0003e4000c101d08 */
.L_x_6166:
[----:B------:R-:W-:Y:S05]  /*1d510*/  BSYNC B1 ;  /* 0x0000000000017941 */ /* 0x000fea0003800000 */
.L_x_6165:
        /* <DEDUP_REMOVED lines=15> */
[----:B-1----:R-:W-:Y:S01]  /*1d610*/  LEA R6, P0, R4, UR6, 0x1 ;  /* 0x0000000604067c11 */ /* 0x002fe2000f8008ff */
[----:B------:R-:W-:-:S05]  /*1d620*/  IMAD.IADD R3, R5, 0x1, R3 ;  /* 0x0000000105037824 */ /* 0x000fca00078e0203 */
[----:B------:R-:W-:-:S05]  /*1d630*/  LEA.HI.X R7, R4, UR7, R3, 0x1, P0 ;  /* 0x0000000704077c11 */ /* 0x000fca00080f0c03 */
[----:B------:R2:W-:Y:S04]  /*1d640*/  @!P1 STG.E.128 desc[UR8][R6.64], R12 ;  /* 0x0000000c06009986 */ /* 0x0005e8000c101d08 */
[----:B------:R2:W-:Y:S02]  /*1d650*/  @!P3 STG.E.128 desc[UR8][R6.64+0x80], R36 ;  /* 0x000080240600b986 */ /* 0x0005e4000c101d08 */
.L_x_6168:
[----:B------:R-:W-:Y:S05]  /*1d660*/  BSYNC B1 ;  /* 0x0000000000017941 */ /* 0x000fea0003800000 */
.L_x_6167:
        /* <DEDUP_REMOVED lines=8> */
[----:B------:R-:W-:Y:S02]  /*1d6f0*/  ULDC.64 UR8, c[0x0][0x208] ;  /* 0x0000820000087ab9 */ /* 0x000fe40000000a00 */
[----:B------:R-:W-:Y:S02]  /*1d700*/  IMAD R44, R44, UR6, RZ ;  /* 0x000000062c2c7c24 */ /* 0x000fe4000f8e02ff */
[----:B------:R-:W-:-:S04]  /*1d710*/  IMAD.WIDE.U32 R4, R3, UR6, R4 ;  /* 0x0000000603047c25 */ /* 0x000fc8000f8e0004 */
[----:B------:R-:W-:Y:S01]  /*1d720*/  IMAD R3, R3, UR7, R44 ;  /* 0x0000000703037c24 */ /* 0x000fe2000f8e022c */
[----:B------:R-:W-:Y:S02]  /*1d730*/  ULDC.64 UR6, c[0x0][0xa80] ;  /* 0x0002a00000067ab9 */ /* 0x000fe40000000a00 */
[----:B-12---:R-:W-:Y:S01]  /*1d740*/  LEA R6, P0, R4, UR6, 0x1 ;  /* 0x0000000604067c11 */ /* 0x006fe2000f8008ff */
[----:B------:R-:W-:-:S05]  /*1d750*/  IMAD.IADD R3, R5, 0x1, R3 ;  /* 0x0000000105037824 */ /* 0x000fca00078e0203 */
[----:B------:R-:W-:Y:S02]  /*1d760*/  LEA.HI.X R7, R4, UR7, R3, 0x1, P0 ;  /* 0x0000000704077c11 */ /* 0x000fe400080f0c03 */
[----:B------:R-:W-:-:S03]  /*1d770*/  ISETP.GE.AND P0, PT, R227, UR4, PT ;  /* 0x00000004e3007c0c */ /* 0x000fc6000bf06270 */
[----:B------:R4:W-:Y:S10]  /*1d780*/  @!P1 STG.E.128 desc[UR8][R6.64], R24 ;  /* 0x0000001806009986 */ /* 0x0009f4000c101d08 */
[----:B------:R-:W-:Y:S05]  /*1d790*/  @P0 BRA `(.L_x_6169) ;  /* 0x0000000800940947 */ /* 0x000fea0003800000 */
[----:B------:R-:W-:Y:S02]  /*1d7a0*/  ULDC.64 UR4, c[0x0][0x208] ;  /* 0x0000820000047ab9 */ /* 0x000fe40000000a00 */
[----:B------:R0:W-:Y:S01]  /*1d7b0*/  STG.E.128 desc[UR4][R6.64+0x80], R40 ;  /* 0x0000802806007986 */ /* 0x0001e2000c101d04 */
[----:B------:R-:W-:Y:S05]  /*1d7c0*/  BRA `(.L_x_6169) ;  /* 0x0000000800887947 */ /* 0x000fea0003800000 */
.L_x_6161:
[----:B------:R-:W-:Y:S01]  /*1d7d0*/  ULDC.64 UR4, c[0x0][0xbd8] ;  /* 0x0002f60000047ab9 */ /* 0x000fe20000000a00 */
[----:B------:R-:W0:Y:S01]  /*1d7e0*/  S2R R8, SR_TID.X ;  /* 0x0000000000087919 */ /* 0x000e220000002100 */
[----:B------:R-:W-:Y:S01]  /*1d7f0*/  ISETP.NE.U32.AND P0, PT, RZ, UR4, PT ;  /* 0x00000004ff007c0c */ /* 0x000fe2000bf05070 */
[----:B------:R-:W-:Y:S01]  /*1d800*/  ULDC.64 UR6, c[0x0][0x208] ;  /* 0x0000820000067ab9 */ /* 0x000fe20000000a00 */
[----:B------:R-:W-:Y:S02]  /*1d810*/  IADD3 R4, P1, R74, UR4, RZ ;  /* 0x000000044a047c10 */ /* 0x000fe4000ff3e0ff */
[----:B------:R-:W-:Y:S02]  /*1d820*/  ISETP.NE.AND.EX P0, PT, RZ, UR5, PT, P0 ;  /* 0x00000005ff007c0c */ /* 0x000fe4000bf05300 */
[----:B------:R-:W-:Y:S01]  /*1d830*/  IADD3.X R5, R78, UR5, RZ, P1, !PT ;  /* 0x000000054e057c10 */ /* 0x000fe20008ffe4ff */
[----:B------:R-:W-:Y:S01]  /*1d840*/  ULDC.64 UR4, c[0x0][0xbe0] ;  /* 0x0002f80000047ab9 */ /* 0x000fe20000000a00 */
[----:B------:R-:W-:-:S02]  /*1d850*/  MOV R3, RZ ;  /* 0x000000ff00037202 */ /* 0x000fc40000000f00 */
[----:B------:R-:W-:-:S04]  /*1d860*/  ISETP.NE.U32.AND P1, PT, RZ, UR4, PT ;  /* 0x00000004ff007c0c */ /* 0x000fc8000bf25070 */
[----:B------:R-:W-:-:S03]  /*1d870*/  ISETP.NE.AND.EX P1, PT, RZ, UR5, PT, P1 ;  /* 0x00000005ff007c0c */ /* 0x000fc6000bf25310 */
[----:B------:R1:W5:Y:S10]  /*1d880*/  @P0 LDG.E R3, desc[UR6][R4.64] ;  /* 0x0000000604030981 */ /* 0x000374000c1e1900 */
[----:B------:R-:W-:Y:S01]  /*1d890*/  @P1 IADD3 R6, P2, R74, UR4, RZ ;  /* 0x000000044a061c10 */ /* 0x000fe2000ff5e0ff */
[----:B------:R-:W-:-:S02]  /*1d8a0*/  ULDC UR4, c[0x0][0xa88] ;  /* 0x0002a20000047ab9 */ /* 0x000fc40000000800 */
[----:B------:R-:W-:Y:S01]  /*1d8b0*/  IMAD.U32 R0, RZ, RZ, UR4 ;  /* 0x00000004ff007e24 */ /* 0x000fe2000f8e00ff */
[----:B------:R-:W-:Y:S01]  /*1d8c0*/  @P1 IADD3.X R7, R78, UR5, RZ, P2, !PT ;  /* 0x000000054e071c10 */ /* 0x000fe200097fe4ff */
[----:B0-----:R-:W-:-:S04]  /*1d8d0*/  VIADD R8, R8, 0xffffff80 ;  /* 0xffffff8008087836 */ /* 0x001fc80000000000 */
[----:B------:R1:W5:Y:S01]  /*1d8e0*/  @P1 LDG.E R0, desc[UR6][R6.64] ;  /* 0x0000000606001981 */ /* 0x000362000c1e1900 */
[----:B------:R-:W-:Y:S01]  /*1d8f0*/  ISETP.GE.AND P2, PT, R8, 0x80, PT ;  /* 0x000000800800780c */ /* 0x000fe20003f46270 */
[----:B------:R-:W-:-:S12]  /*1d900*/  @P1 BRA `(.L_x_6170) ;  /* 0x0000000000141947 */ /* 0x000fd80003800000 */
[----:B------:R-:W-:Y:S05]  /*1d910*/  @!P0 BRA `(.L_x_6170) ;  /* 0x0000000000108947 */ /* 0x000fea0003800000 */
[----:B------:R-:W-:Y:S02]  /*1d920*/  ULDC.64 UR4, c[0x0][0x208] ;  /* 0x0000820000047ab9 */ /* 0x000fe40000000a00 */
[----:B-1----:R-:W2:Y:S04]  /*1d930*/  LDG.E R7, desc[UR4][R4.64] ;  /* 0x0000000404077981 */ /* 0x002ea8000c1e1900 */
[----:B-----5:R-:W2:Y:S02]  /*1d940*/  LDG.E R0, desc[UR4][R4.64+0x4] ;  /* 0x0000040404007981 */ /* 0x020ea4000c1e1900 */
[----:B--2---:R-:W-:-:S07]  /*1d950*/  IMAD.IADD R0, R0, 0x1, -R7 ;  /* 0x0000000100007824 */ /* 0x004fce00078e0a07 */
.L_x_6170:
[----:B------:R-:W2:Y:S04]  /*1d960*/  LDL R12, [R1+0x80] ;  /* 0x00008000010c7983 */ /* 0x000ea80000100800 */
[----:B------:R0:W5:Y:S01]  /*1d970*/  LDL R10, [R1+0x88] ;  /* 0x00008800010a7983 */ /* 0x0001620000100800 */
[----:B------:R-:W-:Y:S01]  /*1d980*/  BSSY B1, `(.L_x_6171) ;  /* 0x000001d000017945 */ /* 0x000fe20003800000 */
[----:B------:R-:W-:Y:S02]  /*1d990*/  SEL R11, R82, RZ, !P0 ;  /* 0x000000ff520b7207 */ /* 0x000fe40004000000 */
[----:B------:R-:W-:Y:S02]  /*1d9a0*/  SEL R38, R38, RZ, !P0 ;  /* 0x000000ff26267207 */ /* 0x000fe40004000000 */
[----:B-----5:R-:W-:-:S02]  /*1d9b0*/  SHF.R.S32.HI R8, RZ, 0x1f, R3 ;  /* 0x0000001fff087819 */ /* 0x020fc40000011403 */
[----:B--2---:R-:W-:Y:S01]  /*1d9c0*/  SHF.R.S32.HI R9, RZ, 0x1f, R12 ;  /* 0x0000001fff097819 */ /* 0x004fe2000001140c */
[----:B0-----:R-:W-:Y:S06]  /*1d9d0*/  @P2 BRA `(.L_x_6172) ;  /* 0x00000000005c2947 */ /* 0x001fec0003800000 */
[----:B-1----:R-:W0:Y:S02]  /*1d9e0*/  S2R R4, SR_TID.X ;  /* 0x0000000000047919 */ /* 0x002e240000002100 */
[----:B0-----:R-:W-:-:S05]  /*1d9f0*/  LEA R4, R10, R4, 0x7 ;  /* 0x000000040a047211 */ /* 0x001fca00078e38ff */
        /* <DEDUP_REMOVED lines=21> */
.L_x_6172:
[----:B------:R-:W-:Y:S05]  /*1db50*/  BSYNC B1 ;  /* 0x0000000000017941 */ /* 0x000fea0003800000 */
.L_x_6171:
        /* <DEDUP_REMOVED lines=13> */
[-C--:B------:R-:W-:Y:S01]  /*1dc30*/  ISETP.GE.AND P2, PT, R223, R7.reuse, PT ;  /* 0x00000007df00720c */ /* 0x080fe20003f46270 */
[----:B------:R-:W-:Y:S01]  /*1dc40*/  IMAD.WIDE.U32 R4, R12, UR4, R4 ;  /* 0x000000040c047c25 */ /* 0x000fe2000f8e0004 */
[----:B------:R-:W-:Y:S01]  /*1dc50*/  ULDC.64 UR4, c[0x0][0xae8] ;  /* 0x0002ba0000047ab9 */ /* 0x000fe20000000a00 */
[----:B------:R-:W-:-:S02]  /*1dc60*/  ISETP.GE.AND P0, PT, R222, R7, PT ;  /* 0x00000007de00720c */ /* 0x000fc40003f06270 */
[----:B------:R-:W-:Y:S01]  /*1dc70*/  IMAD R0, R38, UR4, RZ ;  /* 0x0000000426007c24 */ /* 0x000fe2000f8e02ff */
[----:B------:R-:W-:Y:S02]  /*1dc80*/  IADD3 R5, R5, R3, RZ ;  /* 0x0000000305057210 */ /* 0x000fe40007ffe0ff */
[----:B------:R-:W-:Y:S01]  /*1dc90*/  ISETP.GE.AND P1, PT, R224, R7, PT ;  /* 0x00000007e000720c */ /* 0x000fe20003f26270 */
[C---:B------:R-:W-:Y:S02]  /*1dca0*/  IMAD R3, R11.reuse, UR5, R0 ;  /* 0x000000050b037c24 */ /* 0x040fe4000f8e0200 */
[----:B------:R-:W-:-:S04]  /*1dcb0*/  IMAD.WIDE.U32 R6, R11, UR4, R4 ;  /* 0x000000040b067c25 */ /* 0x000fc8000f8e0004 */
[----:B------:R-:W-:Y:S02]  /*1dcc0*/  IMAD.MOV.U32 R4, RZ, RZ, R22 ;  /* 0x000000ffff047224 */ /* 0x000fe400078e0016 */
[----:B------:R-:W-:Y:S02]  /*1dcd0*/  IMAD.MOV.U32 R5, RZ, RZ, R23 ;  /* 0x000000ffff057224 */ /* 0x000fe400078e0017 */
[----:B------:R-:W-:Y:S02]  /*1dce0*/  IMAD.IADD R11, R7, 0x1, R3 ;  /* 0x00000001070b7824 */ /* 0x000fe400078e0203 */
[----:B------:R-:W-:Y:S01]  /*1dcf0*/  IMAD.WIDE R8, R10, 0x80, R4 ;  /* 0x000000800a087825 */ /* 0x000fe200078e0204 */
        /* <DEDUP_REMOVED lines=16> */
[----:B------:R0:W-:Y:S02]  /*1de00*/  @!P5 STG.E.128 desc[UR8][R12.64+0x80], RZ ;  /* 0x000080ff0c00d986 */ /* 0x0001e4000c101d08 */
.L_x_6174:
[----:B------:R-:W-:Y:S05]  /*1de10*/  BSYNC B1 ;  /* 0x0000000000017941 */ /* 0x000fea0003800000 */
.L_x_6173:
[----:B------:R-:W-:Y:S04]  /*1de20*/  BSSY B1, `(.L_x_6175) ;  /* 0x0000014000017945 */ /* 0x000fe80003800000 */
[----:B------:R-:W-:Y:S05]  /*1de30*/  @P2 BRA `(.L_x_6176) ;  /* 0x0000000000482947 */ /* 0x000fea0003800000 */
[----:B------:R-:W-:Y:S01]  /*1de40*/  IADD3 R3, P2, R8, 0x20, RZ ;  /* 0x0000002008037810 */ /* 0x000fe20007f5e0ff */
        /* <DEDUP_REMOVED lines=8> */
[----:B------:R-:W-:Y:S02]  /*1ded0*/  ULDC.64 UR8, c[0x0][0x208] ;  /* 0x0000820000087ab9 */ /* 0x000fe40000000a00 */
[----:B------:R-:W-:-:S04]  /*1dee0*/  IMAD R0, R0, UR6, RZ ;  /* 0x0000000600007c24 */ /* 0x000fc8000f8e02ff */
[----:B------:R-:W-:Y:S01]  /*1def0*/  IMAD R3, R3, UR7, R0 ;  /* 0x0000000703037c24 */ /* 0x000fe2000f8e0200 */
[----:B------:R-:W-:Y:S02]  /*1df00*/  ULDC.64 UR6, c[0x0][0xa80] ;  /* 0x0002a00000067ab9 */ /* 0x000fe40000000a00 */
[----:B0-----:R-:W-:Y:S01]  /*1df10*/  LEA R12, P2, R4, UR6, 0x1 ;  /* 0x00000006040c7c11 */ /* 0x001fe2000f8408ff */
[----:B------:R-:W-:-:S05]  /*1df20*/  IMAD.IADD R3, R5, 0x1, R3 ;  /* 0x0000000105037824 */ /* 0x000fca00078e0203 */
[----:B------:R-:W-:-:S05]  /*1df30*/  LEA.HI.X R13, R4, UR7, R3, 0x1, P2 ;  /* 0x00000007040d7c11 */ /* 0x000fca00090f0c03 */
[----:B------:R1:W-:Y:S04]  /*1df40*/  @!P3 STG.E.128 desc[UR8][R12.64], RZ ;  /* 0x000000ff0c00b986 */ /* 0x0003e8000c101d08 */
[----:B------:R1:W-:Y:S02]  /*1df50*/  @!P4 STG.E.128 desc[UR8][R12.64+0x80], RZ ;  /* 0x000080ff0c00c986 */ /* 0x0003e4000c101d08 */
.L_x_6176:
[----:B------:R-:W-:Y:S05]  /*1df60*/  BSYNC B1 ;  /* 0x0000000000017941 */ /* 0x000fea0003800000 */
.L_x_6175:
        /* <DEDUP_REMOVED lines=15> */
[----:B01----:R-:W-:Y:S01]  /*1e060*/  LEA R12, P0, R4, UR6, 0x1 ;  /* 0x00000006040c7c11 */ /* 0x003fe2000f8008ff */
[----:B------:R-:W-:-:S05]  /*1e070*/  IMAD.IADD R3, R5, 0x1, R3 ;  /* 0x0000000105037824 */ /* 0x000fca00078e0203 */
[----:B------:R-:W-:-:S05]  /*1e080*/  LEA.HI.X R13, R4, UR7, R3, 0x1, P0 ;  /* 0x00000007040d7c11 */ /* 0x000fca00080f0c03 */
[----:B------:R2:W-:Y:S04]  /*1e090*/  @!P2 STG.E.128 desc[UR8][R12.64], RZ ;  /* 0x000000ff0c00a986 */ /* 0x0005e8000c101d08 */
[----:B------:R2:W-:Y:S02]  /*1e0a0*/  @!P3 STG.E.128 desc[UR8][R12.64+0x80], RZ ;  /* 0x000080ff0c00b986 */ /* 0x0005e4000c101d08 */
.L_x_6178:
[----:B------:R-:W-:Y:S05]  /*1e0b0*/  BSYNC B1 ;  /* 0x0000000000017941 */ /* 0x000fea0003800000 */
.L_x_6177:
        /* <DEDUP_REMOVED lines=14> */
[----:B------:R-:W-:Y:S01]  /*1e1a0*/  LEA R6, P0, R4, UR6, 0x1 ;  /* 0x0000000604067c11 */ /* 0x000fe2000f8008ff */
[----:B------:R-:W-:-:S05]  /*1e1b0*/  IMAD.IADD R3, R5, 0x1, R3 ;  /* 0x0000000105037824 */ /* 0x000fca00078e0203 */
[----:B------:R-:W-:-:S05]  /*1e1c0*/  LEA.HI.X R7, R4, UR7, R3, 0x1, P0 ;  /* 0x0000000704077c11 */ /* 0x000fca00080f0c03 */
[----:B------:R3:W-:Y:S04]  /*1e1d0*/  @!P1 STG.E.128 desc[UR8][R6.64], RZ ;  /* 0x000000ff06009986 */ /* 0x0007e8000c101d08 */
[----:B------:R3:W-:Y:S02]  /*1e1e0*/  @!P2 STG.E.128 desc[UR8][R6.64+0x80], RZ ;  /* 0x000080ff0600a986 */ /* 0x0007e4000c101d08 */
.L_x_6169:
[----:B------:R-:W-:Y:S05]  /*1e1f0*/  BSYNC B0 ;  /* 0x0000000000007941 */ /* 0x000fea0003800000 */
.L_x_6160:
[----:B------:R-:W-:Y:S02]  /*1e200*/  ULDC UR4, c[0x0][0xc14] ;  /* 0x0003050000047ab9 */ /* 0x000fe40000000800 */
[----:B------:R-:W-:-:S13]  /*1e210*/  ISETP.GE.AND P0, PT, R159, UR4, PT ;  /* 0x000000049f007c0c */ /* 0x000fda000bf06270 */
[----:B------:R-:W-:Y:S05]  /*1e220*/  @!P0 BRA `(.L_x_6179) ;  /* 0xfffffe3000008947 */ /* 0x000fea000383ffff */
[----:B------:R-:W-:Y:S05]  /*1e230*/  BRA `(.L_x_5961) ;  /* 0x0000005800ac7947 */ /* 0x000fea0003800000 */
.L_x_5959:
[----:B------:R-:W-:-:S08]  /*1e240*/  NOP ;  /* 0x0000000000007918 */ /* 0x000fd00000000000 */
[----:B------:R-:W0:-:S00]  /*1e250*/  USETMAXREG.DEALLOC.CTAPOOL 0x18 ;  /* 0x00000018000079c8 */ /* 0x000e0000080e0500 */
[----:B0-----:R-:W-:-:S06]  /*1e260*/  LOP3.LUT R0, R0, 0x3, RZ, 0xc0, !PT ;  /* 0x0000000300007812 */ /* 0x001fcc00078ec0ff */
[----:B------:R-:W0:Y:S02]  /*1e270*/  SHFL.IDX PT, R0, R0, RZ, 0x1f ;  /* 0x00001fff00007589 */ /* 0x000e2400000e0000 */
[----:B0-----:R-:W-:-:S13]  /*1e280*/  ISETP.NE.AND P0, PT, R0, RZ, PT ;  /* 0x000000ff0000720c */ /* 0x001fda0003f05270 */
[----:B------:R-:W-:Y:S05]  /*1e290*/  @P0 BRA `(.L_x_5961) ;  /* 0x0000005800940947 */ /* 0x000fea0003800000 */
[----:B------:R-:W2:Y:S01]  /*1e2a0*/  LDL.LU R7, [R1] ;  /* 0x0000000001077983 */ /* 0x000ea20000300800 */
[----:B------:R-:W-:Y:S01]  /*1e2b0*/  LOP3.LUT R8, R3, 0x1f, RZ, 0xc0, !PT ;  /* 0x0000001f03087812 */ /* 0x000fe200078ec0ff */
[----:B------:R-:W-:Y:S01]  /*1e2c0*/  ULDC UR5, c[0x0][0xc14] ;  /* 0x0003050000057ab9 */ /* 0x000fe20000000800 */
[----:B------:R-:W-:Y:S01]  /*1e2d0*/  IMAD.MOV.U32 R0, RZ, RZ, RZ ;  /* 0x000000ffff007224 */ /* 0x000fe200078e00ff */
        /* <DEDUP_REMOVED lines=20> */
[----:B-1----:R-:W-:-:S04]  /*1e420*/  SEL R5, R4, RZ, P1 ;  /* 0x000000ff04057207 */ /* 0x002fc80000800000 */
[----:B------:R-:W-:-:S05]  /*1e430*/  IADD3 R5, R0, R5, RZ ;  /* 0x0000000500057210 */ /* 0x000fca0007ffe0ff */
        /* <DEDUP_REMOVED lines=18> */
[----:B------:R-:W-:Y:S01]  /*1e560*/  STL [R1], R7 ;  /* 0x0000000701007387 */ /* 0x000fe20000100800 */
[----:B-1----:R-:W-:-:S04]  /*1e570*/  SEL R2, R2, RZ, P0 ;  /* 0x000000ff02027207 */ /* 0x002fc80000000000 */
[----:B------:R-:W-:-:S05]  /*1e580*/  IADD3 R2, R5, R2, RZ ;  /* 0x0000000205027210 */ /* 0x000fca0007ffe0ff */
        /* <DEDUP_REMOVED lines=10> */
.L_x_6184:
        /* <DEDUP_REMOVED lines=17> */
.L_x_6183:
[----:B------:R-:W-:Y:S05]  /*1e740*/  BSYNC B0 ;  /* 0x0000000000007941 */ /* 0x000fea0003800000 */
.L_x_6182:
        /* <DEDUP_REMOVED lines=25> */
[----:B------:R-:W-:Y:S02]  /*1e8e0*/  IMAD.MOV.U32 R2, RZ, RZ, R7 ;  /* 0x000000ffff027224 */ /* 0x000fe400078e0007 */
[----:B------:R-:W-:-:S07]  /*1e8f0*/  IMAD.MOV.U32 R7, RZ, RZ, R3 ;  /* 0x000000ffff077224 */ /* 0x000fce00078e0003 */
.L_x_6180:
        /* <DEDUP_REMOVED lines=16> */
.L_x_6185:
[----:B-1----:R-:W-:Y:S01]  /*1ea00*/  IMAD R16, R16, UR4, R7 ;  /* 0x0000000410107c24 */ /* 0x002fe2000f8e0207 */
[----:B------:R-:W-:Y:S01]  /*1ea10*/  IABS R6, R0 ;  /* 0x0000000000067213 */ /* 0x000fe20000000000 */
[----:B------:R-:W-:Y:S02]  /*1ea20*/  IMAD R7, R10, R5, RZ ;  /* 0x000000050a077224 */ /* 0x000fe400078e02ff */
[----:B0-----:R-:W-:Y:S01]  /*1ea30*/  IMAD.MOV.U32 R2, RZ, RZ, RZ ;  /* 0x000000ffff027224 */ /* 0x001fe200078e00ff */
[----:B------:R-:W-:Y:S01]  /*1ea40*/  IADD3 R6, RZ, -R6, RZ ;  /* 0x80000006ff067210 */ /* 0x000fe20007ffe0ff */
[----:B------:R-:W-:Y:S02]  /*1ea50*/  IMAD.IADD R19, R4, 0x1, R19 ;  /* 0x0000000104137824 */ /* 0x000fe400078e0213 */
[----:B------:R-:W-:Y:S01]  /*1ea60*/  IMAD.HI.U32 R2, R3, R7, R2 ;  /* 0x0000000703027227 */ /* 0x000fe200078e0002 */
[----:B------:R-:W-:-:S04]  /*1ea70*/  IADD3 R7, -R16, UR6, RZ ;  /* 0x0000000610077c10 */ /* 0x000fc8000fffe1ff */
        /* <DEDUP_REMOVED lines=17> */
.L_x_6181:
[----:B------:R-:W-:Y:S01]  /*1eb90*/  MOV R17, RZ ;  /* 0x000000ff00117202 */ /* 0x000fe20000000f00 */
[----:B------:R-:W-:Y:S02]  /*1eba0*/  IMAD.U32 R16, RZ, RZ, UR6 ;  /* 0x00000006ff107e24 */ /* 0x000fe4000f8e00ff */
[----:B------:R-:W-:-:S07]  /*1ebb0*/  IMAD.MOV.U32 R18, RZ, RZ, RZ ;  /* 0x000000ffff127224 */ /* 0x000fce00078e00ff */
.L_x_6186:
[----:B------:R-:W2:Y:S01]  /*1ebc0*/  LDL.LU R2, [R1] ;  /* 0x0000000001027983 */ /* 0x000ea20000300800 */
        /* <DEDUP_REMOVED lines=12> */
[----:B------:R0:W-:Y:S04]  /*1ec90*/  STL [R1], R2 ;  /* 0x0000000201007387 */ /* 0x0001e80000100800 */
[----:B------:R0:W-:Y:S04]  /*1eca0*/  STL [R1+0x4], RZ ;  /* 0x000004ff01007387 */ /* 0x0001e80000100800 */
[----:B------:R0:W-:Y:S04]  /*1ecb0*/  STL [R1+0xc], R0 ;  /* 0x00000c0001007387 */ /* 0x0001e80000100800 */
[----:B------:R0:W-:Y:S01]  /*1ecc0*/  STL [R1+0x34], RZ ;  /* 0x000034ff01007387 */ /* 0x0001e20000100800 */
[----:B------:R-:W-:Y:S05]  /*1ecd0*/  @P0 BRA `(.L_x_6187) ;  /* 0x0000004c001c0947 */ /* 0x000fea0003800000 */
[----:B------:R-:W1:Y:S01]  /*1ece0*/  S2R R4, SR_TID.X ;  /* 0x0000000000047919 */ /* 0x000e620000002100 */
[----:B------:R-:W-:Y:S01]  /*1ecf0*/  ISETP.NE.AND P1, PT, R5, RZ, PT ;  /* 0x000000ff0500720c */ /* 0x000fe20003f25270 */
[----:B------:R-:W-:Y:S01]  /*1ed00*/  ULDC.64 UR38, c[0x0][0x198] ;  /* 0x0000660000267ab9 */ /* 0x000fe20000000a00 */
[----:B0-----:R-:W-:Y:S01]  /*1ed10*/  LOP3.LUT R2, R2, 0xffffffbf, RZ, 0xc0, !PT ;  /* 0xffffffbf02027812 */ /* 0x001fe200078ec0ff */
[----:B------:R0:W-:Y:S01]  /*1ed20*/  STL [R1+0x14], RZ ;  /* 0x000014ff01007387 */ /* 0x0001e20000100800 */
[----:B------:R-:W-:Y:S01]  /*1ed30*/  MOV R0, 0x1 ;  /* 0x0000000100007802 */ /* 0x000fe20000000f00 */
[----:B------:R-:W-:Y:S01]  /*1ed40*/  ULDC UR36, c[0x0][0xc] ;  /* 0x0000030000247ab9 */ /* 0x000fe20000000800 */
[----:B------:R-:W-:Y:S01]  /*1ed50*/  LOP3.LUT R2, R2, 0xfffffffd, RZ, 0xc0, !PT ;  /* 0xfffffffd02027812 */ /* 0x000fe200078ec0ff */
[----:B------:R-:W-:Y:S02]  /*1ed60*/  ULOP3.LUT UR37, UR60, 0x2, URZ, 0xfc, !UPT ;  /* 0x000000023c257892 */ /* 0x000fe4000f8efc3f */
[----:B------:R0:W-:Y:S04]  /*1ed70*/  STL [R1+0x18], R0 ;  /* 0x0000180001007387 */ /* 0x0001e80000100800 */
[----:B------:R0:W-:Y:S04]  /*1ed80*/  STL [R1+0x34], RZ ;  /* 0x000034ff01007387 */ /* 0x0001e80000100800 */
[----:B------:R0:W-:Y:S04]  /*1ed90*/  STL [R1+0x4], RZ ;  /* 0x000004ff01007387 */ /* 0x0001e80000100800 */
[----:B------:R0:W-:Y:S01]  /*1eda0*/  STL [R1+0xc], R0 ;  /* 0x00000c0001007387 */ /* 0x0001e20000100800 */
[----:B-1----:R-:W-:-:S04]  /*1edb0*/  LOP3.LUT R4, R4, 0x7f, RZ, 0xc0, !PT ;  /* 0x0000007f04047812 */ /* 0x002fc800078ec0ff */
[C---:B------:R-:W-:Y:S02]  /*1edc0*/  ISETP.NE.AND P2, PT, R4.reuse, RZ, PT ;  /* 0x000000ff0400720c */ /* 0x040fe40003f45270 */
[----:B------:R-:W-:-:S11]  /*1edd0*/  ISETP.NE.OR P0, PT, R4, RZ, !P1 ;  /* 0x000000ff0400720c */ /* 0x000fd60004f05670 */
[----:B------:R-:W-:-:S04]  /*1ede0*/  @P2 LOP3.LUT R2, R2, 0x2, RZ, 0xfc, !PT ;  /* 0x0000000202022812 */ /* 0x000fc800078efcff */
[----:B------:R-:W-:-:S05]  /*1edf0*/  @P0 LOP3.LUT R2, R2, 0x40, RZ, 0xfc, !PT ;  /* 0x0000004002020812 */ /* 0x000fca00078efcff */
[----:B------:R0:W-:Y:S02]  /*1ee00*/  STL [R1], R2 ;  /* 0x0000000201007387 */ /* 0x0001e40000100800 */
.L_x_6274:
        /* <DEDUP_REMOVED lines=49> */
[----:B0-----:R-:W-:Y:S01]  /*1f120*/  IMAD.U32 R4, RZ, RZ, UR4 ;  /* 0x00000004ff047e24 */ /* 0x001fe2000f8e00ff */
[----:B------:R-:W-:Y:S01]  /*1f130*/  ULDC UR4, c[0x0][0x338] ;  /* 0x0000ce0000047ab9 */ /* 0x000fe20000000800 */
[----:B------:R-:W-:Y:S02]  /*1f140*/  ISETP.NE.AND.EX P0, PT, RZ, UR7, PT, P0 ;  /* 0x00000007ff007c0c */ /* 0x000fe4000bf05300 */
[----:B-1----:R-:W-:Y:S02]  /*1f150*/  MOV R0, UR4 ;  /* 0x0000000400007c02 */ /* 0x002fe40008000f00 */
[----:B------:R2:W5:Y:S01]  /*1f160*/  @P1 LDG.E R4, desc[UR8][R8.64] ;  /* 0x0000000808041981 */ /* 0x000562000c1e1900 */
[----:B------:R-:W-:Y:S08]  /*1f170*/  @P1 BRA `(.L_x_6188) ;  /* 0x0000000000141947 */ /* 0x000ff00003800000 */
[----:B------:R-:W-:Y:S05]  /*1f180*/  @!P2 BRA `(.L_x_6188) ;  /* 0x000000000010a947 */ /* 0x000fea0003800000 */
[----:B------:R-:W-:Y:S02]  /*1f190*/  ULDC.64 UR4, c[0x0][0x208] ;  /* 0x0000820000047ab9 */ /* 0x000fe40000000a00 */
[----:B-----5:R-:W3:Y:S04]  /*1f1a0*/  LDG.E R4, desc[UR4][R2.64] ;  /* 0x0000000402047981 */ /* 0x020ee8000c1e1900 */
[----:B--2---:R-:W3:Y:S02]  /*1f1b0*/  LDG.E R2, desc[UR4][R2.64+0x4] ;  /* 0x0000040402027981 */ /* 0x004ee4000c1e1900 */
[----:B---3--:R-:W-:-:S07]  /*1f1c0*/  IMAD.IADD R4, R2, 0x1, -R4 ;  /* 0x0000000102047824 */ /* 0x008fce00078e0a04 */
.L_x_6188:
[----:B------:R-:W-:Y:S02]  /*1f1d0*/  ULDC.64 UR4, c[0x0][0x208] ;  /* 0x0000820000047ab9 */ /* 0x000fe40000000a00 */
[----:B--2---:R-:W2:Y:S04]  /*1f1e0*/  @P0 LDG.E R2, desc[UR4][R6.64] ;  /* 0x0000000406020981 */ /* 0x004ea8000c1e1900 */
[----:B------:R-:W2:Y:S01]  /*1f1f0*/  @P0 LDG.E R3, desc[UR4][R6.64+0x4] ;  /* 0x0000040406030981 */ /* 0x000ea2000c1e1900 */
[----:B-----5:R-:W-:Y:S01]  /*1f200*/  IMAD.IADD R4, R4, 0x1, -R5 ;  /* 0x0000000104047824 */ /* 0x020fe200078e0a05 */
[----:B------:R-:W-:Y:S01]  /*1f210*/  BSSY B0, `(.L_x_6189) ;  /* 0x00000e0000007945 */ /* 0x000fe20003800000 */
[----:B------:R-:W-:Y:S01]  /*1f220*/  PLOP3.LUT P2, PT, PT, PT, PT, 0x80, 0x0 ;  /* 0x000000000000781c */ /* 0x000fe20003f4f070 */
[----:B--2---:R-:W-:-:S05]  /*1f230*/  @P0 IMAD.IADD R0, R3, 0x1, -R2 ;  /* 0x0000000103000824 */ /* 0x004fca00078e0a02 */
[----:B------:R-:W-:-:S05]  /*1f240*/  IADD3 R8, R4, R0, RZ ;  /* 0x0000000004087210 */ /* 0x000fca0007ffe0ff */
[----:B------:R-:W-:Y:S01]  /*1f250*/  VIADD R2, R8, 0xaf ;  /* 0x000000af08027836 */ /* 0x000fe20000000000 */
[----:B------:R0:W-:Y:S03]  /*1f260*/  STL [R1+0x38], R8 ;  /* 0x0000380801007387 */ /* 0x0001e60000100800 */
        /* <DEDUP_REMOVED lines=9> */
[----:B0-----:R-:W-:-:S04]  /*1f300*/  IMAD.WIDE.U32 R8, R2, -0x45d1745d, RZ ;  /* 0xba2e8ba302087825 */ /* 0x001fc800078e00ff */
[----:B------:R-:W-:-:S06]  /*1f310*/  IMAD.MOV.U32 R8, RZ, RZ, RZ ;  /* 0x000000ffff087224 */ /* 0x000fcc00078e00ff */
[----:B------:R0:W5:Y:S02]  /*1f320*/  @P0 LDG.E R8, desc[UR4][R6.64] ;  /* 0x0000000406080981 */ /* 0x000164000c1e1900 */
[----:B------:R-:W-:Y:S01]  /*1f330*/  @P1 VIADD R3, R0, 0xaf ;  /* 0x000000af00031836 */ /* 0x000fe20000000000 */
[----:B------:R-:W-:-:S03]  /*1f340*/  SHF.R.U32.HI R0, RZ, 0x7, R9 ;  /* 0x00000007ff007819 */ /* 0x000fc60000011609 */
[----:B------:R-:W-:Y:S01]  /*1f350*/  @P1 IMAD.HI R2, R3, 0x2e8ba2e9, RZ ;  /* 0x2e8ba2e903021827 */ /* 0x000fe200078e02ff */
[----:B------:R-:W-:-:S04]  /*1f360*/  MOV R4, R0 ;  /* 0x0000000000047202 */ /* 0x000fc80000000f00 */
        /* <DEDUP_REMOVED lines=16> */
.L_x_6320:
[----:B------:R-:W-:-:S03]  /*1f470*/  UMOV UR4, 0xffffffff ;  /* 0xffffffff00047882 */ /* 0x000fc60000000000 */
[----:B------:R-:W-:Y:S05]  /*1f480*/  BRA.DIV UR4, `(.L_x_6192) ;  /* 0x00000052049c7947 */ /* 0x000fea000b800000 */
[----:B------:R-:W-:-:S13]  /*1f490*/  ELECT P6, URZ, PT ;  /* 0x00000000003f782f */ /* 0x000fda00038c0000 */
.L_x_6323:
        /* <DEDUP_REMOVED lines=12> */
.L_x_6324:
[----:B------:R-:W-:Y:S05]  /*1f560*/  BSYNC B1 ;  /* 0x0000000000017941 */ /* 0x000fea0003800000 */
.L_x_6193:
        /* <DEDUP_REMOVED lines=8> */
.L_x_6325:
        /* <DEDUP_REMOVED lines=11> */
.L_x_6198:
[----:B-1----:R-:W2:Y:S01]  /*1f6a0*/  LDL R6, [R1+0x14] ;  /* 0x0000140001067983 */ /* 0x002ea20000100800 */
[----:B------:R-:W-:Y:S01]  /*1f6b0*/  R2UR UR9, R5 ;  /* 0x00000000050972ca */ /* 0x000fe200000e0000 */
[----:B-----5:R-:W-:Y:S01]  /*1f6c0*/  IMAD R7, R4, 0xb0, R8 ;  /* 0x000000b004077824 */ /* 0x020fe200078e0208 */
[----:B------:R-:W-:Y:S01]  /*1f6d0*/  R2UR UR12, R2 ;  /* 0x00000000020c72ca */ /* 0x000fe200000e0000 */
[----:B------:R-:W-:Y:S01]  /*1f6e0*/  UIADD3 UR4, UP0, UR38, 0x570, URZ ;  /* 0x0000057026047890 */ /* 0x000fe2000ff1e03f */
[----:B------:R-:W-:Y:S01]  /*1f6f0*/  R2UR UR13, R3 ;  /* 0x00000000030d72ca */ /* 0x000fe200000e0000 */
[----:B------:R-:W-:Y:S01]  /*1f700*/  UMOV UR10, URZ ;  /* 0x0000003f000a7c82 */ /* 0x000fe20008000000 */
[----:B------:R-:W-:Y:S01]  /*1f710*/  IADD3 R7, R7, -0xb0, RZ ;  /* 0xffffff5007077810 */ /* 0x000fe20007ffe0ff */
        /* <DEDUP_REMOVED lines=9> */
[----:B------:R-:W-:-:S07]  /*1f7b0*/  UIADD3 UR14, UR14, 0x23c00, URZ ;  /* 0x00023c000e0e7890 */ /* 0x000fce000fffe03f */
[----:B------:R1:W-:Y:S02]  /*1f7c0*/  UTMALDG.4D [UR8], [UR4], desc[UR6] ;  /* 0x00000608040075b4 */ /* 0x0003e40008019000 */
[----:B-1----:R-:W-:Y:S01]  /*1f7d0*/  UMOV UR8, UR14 ;  /* 0x0000000e00087c82 */ /* 0x002fe20008000000 */
[----:B------:R-:W-:Y:S02]  /*1f7e0*/  UMOV UR10, UR15 ;  /* 0x0000000f000a7c82 */ /* 0x000fe40008000000 */
[----:B------:R1:W-:Y:S01]  /*1f7f0*/  UTMALDG.4D [UR8], [UR4], desc[UR6] ;  /* 0x00000608040075b4 */ /* 0x0003e20008019000 */
[----:B------:R-:W2:Y:S02]  /*1f800*/  SYNCS.PHASECHK.TRANS64.TRYWAIT P0, [R5+URZ+0x348c0], R10 ;  /* 0x0348c00a050075a7 */ /* 0x000ea4000800017f */
[----:B-12---:R-:W-:Y:S05]  /*1f810*/  @!P0 BRA `(.L_x_6199) ;  /* 0x0000005000008947 */ /* 0x006fea0003800000 */
.L_x_6326:
        /* <DEDUP_REMOVED lines=8> */
.L_x_6200:
        /* <DEDUP_REMOVED lines=13> */
[----:B------:R-:W-:-:S07]  /*1f970*/  UIADD3 UR14, UR14, 0x5c00, URZ ;  /* 0x00005c000e0e7890 */ /* 0x000fce000fffe03f */
[----:B------:R2:W-:Y:S02]  /*1f980*/  UTMALDG.4D [UR8], [UR4], desc[UR6] ;  /* 0x00000608040075b4 */ /* 0x0005e40008019000 */
[----:B--2---:R-:W-:Y:S01]  /*1f990*/  UMOV UR8, UR14 ;  /* 0x0000000e00087c82 */ /* 0x004fe20008000000 */
[----:B------:R-:W-:Y:S02]  /*1f9a0*/  UMOV UR10, UR15 ;  /* 0x0000000f000a7c82 */ /* 0x000fe40008000000 */
[----:B------:R2:W-:Y:S02]  /*1f9b0*/  UTMALDG.4D [UR8], [UR4], desc[UR6] ;  /* 0x00000608040075b4 */ /* 0x0005e40008019000 */
[----:B--2---:R-:W-:Y:S01]  /*1f9c0*/  NOP ;  /* 0x0000000000007918 */ /* 0x004fe20000000000 */
.L_x_6196:
[----:B------:R-:W-:Y:S05]  /*1f9d0*/  BSYNC B1 ;  /* 0x0000000000017941 */ /* 0x000fea0003800000 */
.L_x_6195:
        /* <DEDUP_REMOVED lines=16> */
.L_x_6207:
        /* <DEDUP_REMOVED lines=9> */
.L_x_6327:
        /* <DEDUP_REMOVED lines=11> */
.L_x_6204:
        /* <DEDUP_REMOVED lines=22> */
.L_x_6328:
        /* <DEDUP_REMOVED lines=8> */
.L_x_6206:
        /* <DEDUP_REMOVED lines=19> */
.L_x_6202:
[----:B------:R-:W-:Y:S05]  /*1ff30*/  BSYNC B1 ;  /* 0x0000000000017941 */ /* 0x000fea0003800000 */
.L_x_6201:
[----:B01----:R-:W2:Y:S04]  /*1ff40*/  LDL.LU R6, [R1+0x14] ;  /* 0x0000140001067983 */ /* 0x003ea80000300800 */
[----:B------:R-:W3:Y:S01]  /*1ff50*/  LDL.LU R7, [R1+0x18] ;  /* 0x0000180001077983 */ /* 0x000ee20000300800 */
[----:B------:R-:W-:Y:S02]  /*1ff60*/  VIADD R4, R4, 0xffffffff ;  /* 0xffffffff04047836 */ /* 0x000fe40000000000 */
        /* <DEDUP_REMOVED lines=10> */
.L_x_6190:
[----:B------:R-:W-:Y:S05]  /*20010*/  BSYNC B0 ;  /* 0x0000000000007941 */ /* 0x000fea0003800000 */
.L_x_6189:
        /* <DEDUP_REMOVED lines=24> */
.L_x_6209:
        /* <DEDUP_REMOVED lines=12> */
[----:B0-----:R-:W-:Y:S01]  /*20260*/  MOV R7, UR9 ;  /* 0x0000000900077c02 */ /* 0x001fe20008000f00 */
[----:B------:R-:W0:Y:S01]  /*20270*/  LDC.64 R2, c[0x4][R2] ;  /* 0x0100000002027b82 */ /* 0x000e220000000a00 */
[----:B------:R-:W-:Y:S01]  /*20280*/  IMAD.U32 R5, RZ, RZ, UR7 ;  /* 0x00000007ff057e24 */ /* 0x000fe2000f8e00ff */
[----:B------:R-:W-:Y:S01]  /*20290*/  MOV R12, 0x1 ;  /* 0x00000001000c7802 */ /* 0x000fe20000000f00 */
[----:B------:R-:W-:Y:S02]  /*202a0*/  IMAD.U32 R6, RZ, RZ, UR8 ;  /* 0x00000008ff067e24 */ /* 0x000fe4000f8e00ff */
[----:B------:R-:W-:-:S02]  /*202b0*/  IMAD.U32 R10, RZ, RZ, UR4 ;  /* 0x00000004ff0a7e24 */ /* 0x000fc4000f8e00ff */
[----:B------:R-:W-:Y:S02]  /*202c0*/  IMAD.U32 R11, RZ, RZ, UR5 ;  /* 0x00000005ff0b7e24 */ /* 0x000fe4000f8e00ff */
[----:B-----5:R-:W-:Y:S02]  /*202d0*/  IMAD.MOV.U32 R8, RZ, RZ, 0x70 ;  /* 0x00000070ff087424 */ /* 0x020fe400078e00ff */
[----:B------:R-:W-:-:S07]  /*202e0*/  IMAD.MOV.U32 R13, RZ, RZ, RZ ;  /* 0x000000ffff0d7224 */ /* 0x000fce00078e00ff */
[----:B------:R-:W-:-:S07]  /*202f0*/  LEPC R20, `(.L_x_6211) ;  /* 0x000000001014794e */ /* 0x000fce0000000000 */
[----:B0-----:R-:W-:Y:S05]  /*20300*/  CALL.ABS.NOINC R2 ;  /* 0x0000000002007343 */ /* 0x001fea0003c00000 */
.L_x_6211:
        /* <DEDUP_REMOVED lines=13> */
[----:B0-----:R-:W-:Y:S02]  /*203e0*/  IMAD.U32 R7, RZ, RZ, UR9 ;  /* 0x00000009ff077e24 */ /* 0x001fe4000f8e00ff */
[----:B------:R-:W-:-:S02]  /*203f0*/  IMAD.U32 R10, RZ, RZ, UR4 ;  /* 0x00000004ff0a7e24 */ /* 0x000fc4000f8e00ff */
[----:B-----5:R-:W-:Y:S02]  /*20400*/  IMAD.MOV.U32 R8, RZ, RZ, 0x70 ;  /* 0x00000070ff087424 */ /* 0x020fe400078e00ff */
[----:B------:R-:W-:Y:S02]  /*20410*/  IMAD.MOV.U32 R12, RZ, RZ, 0x1 ;  /* 0x00000001ff0c7424 */ /* 0x000fe400078e00ff */
[----:B-1----:R-:W-:-:S07]  /*20420*/  IMAD.MOV.U32 R13, RZ, RZ, RZ ;  /* 0x000000ffff0d7224 */ /* 0x002fce00078e00ff */
[----:B------:R-:W-:-:S07]  /*20430*/  LEPC R20, `(.L_x_6213) ;  /* 0x000000001014794e */ /* 0x000fce0000000000 */
[----:B--2---:R-:W-:Y:S05]  /*20440*/  CALL.ABS.NOINC R2 ;  /* 0x0000000002007343 */ /* 0x004fea0003c00000 */
.L_x_6213:
[----:B------:R-:W-:Y:S01]  /*20450*/  MOV R2, 0x0 ;  /* 0x0000000000027802 */ /* 0x000fe20000000f00 */
[----:B------:R-:W-:Y:S01]  /*20460*/  ULDC.64 UR4, c[0x4][0x1b8] ;  /* 0x01006e0000047ab9 */ /* 0x000fe20000000a00 */
[----:B------:R-:W-:Y:S01]  /*20470*/  ULDC.64 UR6, c[0x4][0x1c0] ;  /* 0x0100700000067ab9 */ /* 0x000fe20000000a00 */
[----:B------:R-:W-:Y:S01]  /*20480*/  ULDC.64 UR8, c[0x4][0xc0] ;  /* 0x0100300000087ab9 */ /* 0x000fe20000000a00 */
[----:B------:R-:W-:Y:S01]  /*20490*/  MOV R4, UR4 ;  /* 0x0000000400047c02 */ /* 0x000fe20008000f00 */
[----:B------:R-:W-:Y:S01]  /*204a0*/  IMAD.U32 R5, RZ, RZ, UR5 ;  /* 0x00000005ff057e24 */ /* 0x000fe2000f8e00ff */
        /* <DEDUP_REMOVED lines=10> */
.L_x_6212:
        /* <DEDUP_REMOVED lines=20> */
[----:B------:R-:W-:-:S06]  /*20690*/  IMAD.MOV.U32 R0, RZ, RZ, R5 ;  /* 0x000000ffff007224 */ /* 0x000fcc00078e0005 */
[----:B------:R2:W5:Y:S01]  /*206a0*/  @P0 LDG.E R0, desc[UR6][R2.64] ;  /* 0x0000000602000981 */ /* 0x000562000c1e1900 */
[----:B------:R-:W-:Y:S02]  /*206b0*/  PLOP3.LUT P1, PT, P6, PT, PT, 0x8, 0x0 ;  /* 0x000000000000781c */ /* 0x000fe4000372e170 */
[----:B-1----:R-:W-:Y:S01]  /*206c0*/  ISETP.NE.AND P0, PT, R4, 0x1, PT ;  /* 0x000000010400780c */ /* 0x002fe20003f05270 */
[----:B------:R-:W-:-:S12]  /*206d0*/  IMAD.MOV.U32 R4, RZ, RZ, R18 ;  /* 0x000000ffff047224 */ /* 0x000fd800078e0012 */
[----:B--2---:R-:W1:Y:S08]  /*206e0*/  @P0 LDC R3, c[0x0][0x42c] ;  /* 0x00010b00ff030b82 */ /* 0x004e700000000800 */
[----:B------:R-:W2:Y:S01]  /*206f0*/  @P0 LDC R2, c[0x0][0x430] ;  /* 0x00010c00ff020b82 */ /* 0x000ea20000000800 */
[----:B-1----:R-:W-:-:S05]  /*20700*/  @P0 IMAD.HI.U32 R3, R18, R3, RZ ;  /* 0x0000000312030227 */ /* 0x002fca00078e00ff */
[----:B--2---:R-:W-:Y:S02]  /*20710*/  @P0 SHF.R.U32.HI R4, RZ, R2, R3 ;  /* 0x00000002ff040219 */ /* 0x004fe40000011603 */
[----:B------:R-:W-:-:S04]  /*20720*/  ISETP.NE.U32.AND P0, PT, RZ, UR4, PT ;  /* 0x00000004ff007c0c */ /* 0x000fc8000bf05070 */
[----:B------:R-:W-:-:S04]  /*20730*/  ISETP.NE.AND.EX P0, PT, RZ, UR5, PT, P0 ;  /* 0x00000005ff007c0c */ /* 0x000fc8000bf05300 */
[----:B------:R-:W-:-:S09]  /*20740*/  SEL R2, R5, RZ, !P0 ;  /* 0x000000ff05027207 */ /* 0x000fd20004000000 */
.L_x_6214:
        /* <DEDUP_REMOVED lines=16> */
.L_x_6215:
        /* <DEDUP_REMOVED lines=16> */
.L_x_6331:
[----:B------:R-:W2:Y:S01]  /*20950*/  LDL R3, [R1+0x28] ;  /* 0x0000280001037983 */ /* 0x000ea20000100800 */
[----:B------:R-:W-:Y:S01]  /*20960*/  UMOV UR4, 0xffffffff ;  /* 0xffffffff00047882 */ /* 0x000fe20000000000 */
[----:B------:R-:W-:Y:S02]  /*20970*/  SHF.R.S32.HI R12, RZ, 0x1f, R0 ;  /* 0x0000001fff0c7819 */ /* 0x000fe40000011400 */
[----:B--2---:R-:W-:Y:S01]  /*20980*/  IADD3 R3, R3, -0x1, RZ ;  /* 0xffffffff03037810 */ /* 0x004fe20007ffe0ff */
[----:B------:R-:W-:Y:S06]  /*20990*/  BRA.DIV UR4, `(.L_x_6217) ;  /* 0x0000004204107947 */ /* 0x000fec000b800000 */
[----:B------:R-:W-:-:S13]  /*209a0*/  ELECT P6, URZ, PT ;  /* 0x00000000003f782f */ /* 0x000fda00038c0000 */
.L_x_6334:
        /* <DEDUP_REMOVED lines=20> */
[----:B------:R-:W-:-:S05]  /*20af0*/  IMAD.WIDE.U32 R6, R0, UR4, R6 ;  /* 0x0000000400067c25 */ /* 0x000fca000f8e0006 */
[----:B------:R-:W-:Y:S02]  /*20b00*/  IADD3 R5, R7, R10, RZ ;  /* 0x0000000a07057210 */ /* 0x000fe40007ffe0ff */
[----:B------:R-:W-:-:S04]  /*20b10*/  LEA R10, P0, R6, R8, 0x2 ;  /* 0x00000008060a7211 */ /* 0x000fc800078010ff */
[----:B------:R-:W-:-:S05]  /*20b20*/  LEA.HI.X R11, R6, R9, R5, 0x2, P0 ;  /* 0x00000009060b7211 */ /* 0x000fca00000f1405 */
[----:B------:R0:W5:Y:S04]  /*20b30*/  LDG.E R5, desc[UR6][R10.64] ;  /* 0x000000060a057981 */ /* 0x000168000c1e1900 */
.L_x_6219:
[----:B------:R-:W2:Y:S01]  /*20b40*/  LDL R6, [R1+0x4] ;  /* 0x0000040001067983 */ /* 0x000ea20000100800 */
        /* <DEDUP_REMOVED lines=8> */
.L_x_6335:
        /* <DEDUP_REMOVED lines=11> */
.L_x_6221:
[----:B------:R-:W2:Y:S01]  /*20c80*/  LDL R11, [R1+0x4] ;  /* 0x00000400010b7983 */ /* 0x000ea20000100800 */
        /* <DEDUP_REMOVED lines=27> */
.L_x_6218:
[----:B------:R-:W2:Y:S01]  /*20e40*/  LDL.LU R11, [R1+0x34] ;  /* 0x00003400010b7983 */ /* 0x000ea20000300800 */
[----:B------:R-:W-:Y:S01]  /*20e50*/  MOV R7, 0x400 ;  /* 0x0000040000077802 */ /* 0x000fe20000000f00 */
[----:B------:R-:W-:Y:S05]  /*20e60*/  WARPSYNC.ALL ;  /* 0x0000000000007948 */ /* 0x000fea0003800000 */
[----:B------:R-:W0:Y:S01]  /*20e70*/  S2R R10, SR_CgaCtaId ;  /* 0x00000000000a7919 */ /* 0x000e220000008800 */
[----:B------:R-:W-:-:S13]  /*20e80*/  ELECT P0, URZ, PT ;  /* 0x00000000003f782f */ /* 0x000fda0003800000 */
[C---:B------:R-:W-:Y:S01]  /*20e90*/  @P0 R2UR UR13, R2.reuse ;  /* 0x00000000020d02ca */ /* 0x040fe200000e0000 */
[----:B------:R-:W-:Y:S01]  /*20ea0*/  UIADD3 UR4, UP0, UR38, 0x270, URZ ;  /* 0x0000027026047890 */ /* 0x000fe2000ff1e03f */
[----:B------:R-:W-:Y:S01]  /*20eb0*/  @P0 R2UR UR21, R2 ;  /* 0x00000000021502ca */ /* 0x000fe200000e0000 */
[----:B------:R-:W-:Y:S01]  /*20ec0*/  UMOV UR6, 0x0 ;  /* 0x0000000000067882 */ /* 0x000fe20000000000 */
[C---:B------:R-:W-:Y:S01]  /*20ed0*/  @P0 R2UR UR12, R18.reuse ;  /* 0x00000000120c02ca */ /* 0x040fe200000e0000 */
[----:B------:R-:W-:Y:S01]  /*20ee0*/  UIADD3.X UR5, URZ, UR39, URZ, UP0, !UPT ;  /* 0x000000273f057290 */ /* 0x000fe200087fe43f */
[C---:B------:R-:W-:Y:S01]  /*20ef0*/  @P0 R2UR UR11, R17.reuse ;  /* 0x00000000110b02ca */ /* 0x040fe200000e0000 */
[----:B------:R-:W-:Y:S01]  /*20f00*/  UMOV UR7, 0x12f00000 ;  /* 0x12f0000000077882 */ /* 0x000fe20000000000 */
[----:B------:R-:W-:Y:S01]  /*20f10*/  @P0 R2UR UR20, R18 ;  /* 0x00000000121402ca */ /* 0x000fe200000e0000 */
[----:B------:R-:W-:Y:S01]  /*20f20*/  UMOV UR10, URZ ;  /* 0x0000003f000a7c82 */ /* 0x000fe20008000000 */
[----:B------:R-:W-:Y:S01]  /*20f30*/  @P0 R2UR UR19, R17 ;  /* 0x00000000111302ca */ /* 0x000fe200000e0000 */
        /* <DEDUP_REMOVED lines=23> */
.L_x_6336:
[----:B------:R-:W-:Y:S05]  /*210b0*/  BSYNC B0 ;  /* 0x0000000000007941 */ /* 0x000fea0003800000 */
.L_x_6222:
        /* <DEDUP_REMOVED lines=9> */
[C---:B------:R-:W-:Y:S01]  /*21150*/  IADD3 R2, R6.reuse, R13, RZ ;  /* 0x0000000d06027210 */ /* 0x040fe20007ffe0ff */
[----:B------:R-:W-:-:S03]  /*21160*/  VIADD R6, R6, 0xfffffffe ;  /* 0xfffffffe06067836 */ /* 0x000fc60000000000 */
[----:B------:R-:W-:-:S04]  /*21170*/  LOP3.LUT R2, R2, 0x1, RZ, 0xc0, !PT ;  /* 0x0000000102027812 */ /* 0x000fc800078ec0ff */
[----:B------:R-:W-:-:S13]  /*21180*/  ISETP.NE.U32.AND P0, PT, R2, 0x1, PT ;  /* 0x000000010200780c */ /* 0x000fda0003f05070 */
[----:B------:R-:W-:Y:S05]  /*21190*/  @P0 BRA `(.L_x_6227) ;  /* 0x00000008000c0947 */ /* 0x000fea0003800000 */
[----:B------:R-:W2:Y:S04]  /*211a0*/  LDL R7, [R1+0x4] ;  /* 0x0000040001077983 */ /* 0x000ea80000100800 */
        /* <DEDUP_REMOVED lines=13> */
[----:B------:R-:W-:Y:S01]  /*21280*/  MOV R2, R6 ;  /* 0x0000000600027202 */ /* 0x000fe20000000f00 */
        /* <DEDUP_REMOVED lines=17> */
.L_x_6230:
[----:B0-----:R-:W0:Y:S01]  /*213a0*/  S2R R9, SR_CgaCtaId ;  /* 0x0000000000097919 */ /* 0x001e220000008800 */
[----:B------:R-:W-:-:S04]  /*213b0*/  MOV R8, 0x400 ;  /* 0x0000040000087802 */ /* 0x000fc80000000f00 */
[----:B0-----:R-:W-:Y:S02]  /*213c0*/  LEA R8, R9, R8, 0x18 ;  /* 0x0000000809087211 */ /* 0x001fe400078ec0ff */
[----:B------:R-:W-:Y:S02]  /*213d0*/  SHF.L.U32 R9, R14, 0x1f, RZ ;  /* 0x0000001f0e097819 */ /* 0x000fe400000006ff */
[----:B------:R-:W-:-:S04]  /*213e0*/  LEA R8, R7, R8, 0x3 ;  /* 0x0000000807087211 */ /* 0x000fc800078e18ff */
[----:B------:R-:W0:Y:S02]  /*213f0*/  SYNCS.PHASECHK.TRANS64.TRYWAIT P0, [R8+URZ+0x34840], R9 ;  /* 0x03484009080075a7 */ /* 0x000e24000800017f */
[----:B0-----:R-:W-:Y:S05]  /*21400*/  @!P0 BRA `(.L_x_6231) ;  /* 0x0000003400c88947 */ /* 0x001fea0003800000 */
.L_x_6337:
        /* <DEDUP_REMOVED lines=11> */
.L_x_6232:
[----:B------:R-:W2:Y:S04]  /*214c0*/  LDL R17, [R1+0x8] ;  /* 0x0000080001117983 */ /* 0x000ea80000100800 */
[----:B0-----:R-:W3:Y:S01]  /*214d0*/  LDL.LU R9, [R1+0xc] ;  /* 0x00000c0001097983 */ /* 0x001ee20000300800 */
[----:B------:R-:W-:-:S03]  /*214e0*/  MOV R11, 0x400 ;  /* 0x00000400000b7802 */ /* 0x000fc60000000f00 */
[----:B------:R-:W4:Y:S01]  /*214f0*/  LDL R10, [R1+0x4] ;  /* 0x00000400010a7983 */ /* 0x000f220000100800 */
        /* <DEDUP_REMOVED lines=15> */
[----:B------:R-:W-:-:S04]  /*215f0*/  UMOV UR16, 0x40 ;  /* 0x0000004000107882 */ /* 0x000fc80000000000 */
[----:B------:R-:W-:Y:S01]  /*21600*/  UMOV UR8, UR14 ;  /* 0x0000000e00087c82 */ /* 0x000fe20008000000 */
        /* <DEDUP_REMOVED lines=9> */
[----:B------:R-:W1:Y:S02]  /*216a0*/  SYNCS.PHASECHK.TRANS64.TRYWAIT P0, [R8+URZ+0x34860], R9 ;  /* 0x03486009080075a7 */ /* 0x000e64000800017f */
[----:B01----:R-:W-:Y:S05]  /*216b0*/  @!P0 BRA `(.L_x_6233) ;  /* 0x0000003400308947 */ /* 0x003fea0003800000 */
.L_x_6338:
        /* <DEDUP_REMOVED lines=10> */
.L_x_6234:
[----:B------:R-:W2:Y:S02]  /*21760*/  LDL R9, [R1] ;  /* 0x0000000001097983 */ /* 0x000ea40000100800 */
[----:B--2---:R-:W-:-:S13]  /*21770*/  LOP3.LUT P0, RZ, R9, 0x40, RZ, 0xc0, !PT ;  /* 0x0000004009ff7812 */ /* 0x004fda000780c0ff */
[----:B------:R-:W-:Y:S05]  /*21780*/  @P0 BRA `(.L_x_6235) ;  /* 0x0000000000040947 */ /* 0x000fea0003800000 */
[----:B------:R-:W-:Y:S01]  /*21790*/  BPT.TRAP 0x1 ;  /* 0x000000040000795c */ /* 0x000fe20000300000 */
.L_x_6235:
[----:B------:R-:W2:Y:S01]  /*217a0*/  LDL.LU R17, [R1+0x10] ;  /* 0x0000100001117983 */ /* 0x000ea20000300800 */
[----:B------:R-:W-:-:S03]  /*217b0*/  MOV R11, 0x400 ;  /* 0x00000400000b7802 */ /* 0x000fc60000000f00 */
[----:B------:R-:W3:Y:S04]  /*217c0*/  LDL.LU R9, [R1+0x4] ;  /* 0x0000040001097983 */ /* 0x000ee80000300800 */
        /* <DEDUP_REMOVED lines=21> */
[----:B------:R-:W-:-:S07]  /*21920*/  UIADD3 UR14, UR14, 0x5c00, URZ ;  /* 0x00005c000e0e7890 */ /* 0x000fce000fffe03f */
[----:B------:R1:W-:Y:S02]  /*21930*/  UTMALDG.4D [UR8], [UR4], desc[UR6] ;  /* 0x00000608040075b4 */ /* 0x0003e40008019000 */
[----:B-1----:R-:W-:Y:S01]  /*21940*/  UMOV UR8, UR14 ;  /* 0x0000000e00087c82 */ /* 0x002fe20008000000 */
[----:B------:R-:W-:Y:S02]  /*21950*/  UMOV UR10, UR15 ;  /* 0x0000000f000a7c82 */ /* 0x000fe40008000000 */
[----:B------:R0:W-:Y:S02]  /*21960*/  UTMALDG.4D [UR8], [UR4], desc[UR6] ;  /* 0x00000608040075b4 */ /* 0x0001e40008019000 */
[----:B0-----:R-:W-:Y:S01]  /*21970*/  NOP ;  /* 0x0000000000007918 */ /* 0x001fe20000000000 */
.L_x_6229:
[----:B------:R-:W-:Y:S05]  /*21980*/  BSYNC B2 ;  /* 0x0000000000027941 */ /* 0x000fea0003800000 */
.L_x_6228:
[----:B------:R-:W2:Y:S04]  /*21990*/  LDL.LU R2, [R1+0x28] ;  /* 0x0000280001027983 */ /* 0x000ea80000300800 */
[----:B------:R0:W-:Y:S04]  /*219a0*/  STL [R1+0x4], R7 ;  /* 0x0000040701007387 */ /* 0x0001e80000100800 */
[----:B------:R0:W-:Y:S02]  /*219b0*/  STL [R1+0xc], R14 ;  /* 0x00000c0e01007387 */ /* 0x0001e40000100800 */
[----:B0-2---:R-:W-:-:S07]  /*219c0*/  VIADD R6, R2, 0xfffffffd ;  /* 0xfffffffd02067836 */ /* 0x005fce0000000000 */
.L_x_6227:
[----:B------:R-:W-:Y:S05]  /*219d0*/  BSYNC B1 ;  /* 0x0000000000017941 */ /* 0x000fea0003800000 */
.L_x_6226:
[----:B------:R-:W-:-:S05]  /*219e0*/  IMAD.MOV R2, RZ, RZ, -R13 ;  /* 0x000000ffff027224 */ /* 0x000fca00078e0a0d */
[----:B------:R-:W-:-:S13]  /*219f0*/  ISETP.NE.AND P0, PT, R3, R2, PT ;  /* 0x000000020300720c */ /* 0x000fda0003f05270 */
[----:B------:R-:W-:Y:S05]  /*21a00*/  @!P0 BRA `(.L_x_6225) ;  /* 0x0000001000048947 */ /* 0x000fea0003800000 */
[----:B------:R-:W-:-:S07]  /*21a10*/  IMAD.MOV.U32 R10, RZ, RZ, R5 ;  /* 0x000000ffff0a7224 */ /* 0x000fce00078e0005 */
.L_x_6252:
[----:B------:R-:W2:Y:S04]  /*21a20*/  LDL R3, [R1+0x4] ;  /* 0x0000040001037983 */ /* 0x000ea80000100800 */
        /* <DEDUP_REMOVED lines=32> */
.L_x_6238:
[----:B------:R-:W1:Y:S01]  /*21c30*/  S2R R3, SR_CgaCtaId ;  /* 0x0000000000037919 */ /* 0x000e620000008800 */
[----:B------:R-:W-:-:S04]  /*21c40*/  MOV R2, 0x400 ;  /* 0x0000040000027802 */ /* 0x000fc80000000f00 */
[----:B-1----:R-:W-:Y:S02]  /*21c50*/  LEA R2, R3, R2, 0x18 ;  /* 0x0000000203027211 */ /* 0x002fe400078ec0ff */
[----:B------:R-:W-:-:S03]  /*21c60*/  SHF.L.U32 R3, R8, 0x1f, RZ ;  /* 0x0000001f08037819 */ /* 0x000fc600000006ff */
[----:B------:R-:W-:-:S04]  /*21c70*/  IMAD R2, R7, 0x8, R2 ;  /* 0x0000000807027824 */ /* 0x000fc800078e0202 */
[----:B------:R-:W1:Y:S02]  /*21c80*/  SYNCS.PHASECHK.TRANS64.TRYWAIT P0, [R2+URZ+0x34840], R3 ;  /* 0x03484003020075a7 */ /* 0x000e64000800017f */
[----:B-1----:R-:W-:Y:S05]  /*21c90*/  @!P0 BRA `(.L_x_6239) ;  /* 0x0000002c00cc8947 */ /* 0x002fea0003800000 */
.L_x_6339:
        /* <DEDUP_REMOVED lines=11> */
.L_x_6240:
[----:B------:R-:W2:Y:S04]  /*21d50*/  LDL R15, [R1+0x8] ;  /* 0x00000800010f7983 */ /* 0x000ea80000100800 */
[----:B-1----:R-:W3:Y:S01]  /*21d60*/  LDL.LU R3, [R1+0xc] ;  /* 0x00000c0001037983 */ /* 0x002ee20000300800 */
        /* <DEDUP_REMOVED lines=30> */
.L_x_6340:
        /* <DEDUP_REMOVED lines=10> */
.L_x_6242:
[----:B------:R-:W2:Y:S02]  /*21ff0*/  LDL R3, [R1] ;  /* 0x0000000001037983 */ /* 0x000ea40000100800 */
[----:B--2---:R-:W-:-:S13]  /*22000*/  LOP3.LUT P0, RZ, R3, 0x40, RZ, 0xc0, !PT ;  /* 0x0000004003ff7812 */ /* 0x004fda000780c0ff */
[----:B------:R-:W-:Y:S05]  /*22010*/  @P0 BRA `(.L_x_6243) ;  /* 0x0000000000040947 */ /* 0x000fea0003800000 */
[----:B------:R-:W-:Y:S01]  /*22020*/  BPT.TRAP 0x1 ;  /* 0x000000040000795c */ /* 0x000fe20000300000 */
.L_x_6243:
        /* <DEDUP_REMOVED lines=30> */
.L_x_6237:
[----:B------:R-:W-:Y:S05]  /*22210*/  BSYNC B1 ;  /* 0x0000000000017941 */ /* 0x000fea0003800000 */
.L_x_6236:
[----:B------:R-:W-:Y:S01]  /*22220*/  VIADD R3, R7, 0x1 ;  /* 0x0000000107037836 */ /* 0x000fe20000000000 */
[----:B------:R-:W-:Y:S04]  /*22230*/  BSSY B1, `(.L_x_6244) ;  /* 0x000007b000017945 */ /* 0x000fe80003800000 */
[----:B------:R-:W-:-:S04]  /*22240*/  ISETP.NE.AND P0, PT, R3, 0x2, PT ;  /* 0x000000020300780c */ /* 0x000fc80003f05270 */
[----:B------:R-:W-:Y:S02]  /*22250*/  SEL R2, RZ, 0x1, P0 ;  /* 0x00000001ff027807 */ /* 0x000fe40000000000 */
[----:B------:R-:W-:Y:S02]  /*22260*/  SEL R14, R3, RZ, P0 ;  /* 0x000000ff030e7207 */ /* 0x000fe40000000000 */
[----:B------:R-:W-:-:S05]  /*22270*/  LOP3.LUT R13, R8, R2, RZ, 0x3c, !PT ;  /* 0x00000002080d7212 */ /* 0x000fca00078e3cff */
[----:B------:R0:W-:Y:S04]  /*22280*/  STL [R1+0xc], R13 ;  /* 0x00000c0d01007387 */ /* 0x0001e80000100800 */
[----:B------:R0:W-:Y:S01]  /*22290*/  STL [R1+0x4], R14 ;  /* 0x0000040e01007387 */ /* 0x0001e20000100800 */
        /* <DEDUP_REMOVED lines=11> */
[----:B-1----:R-:W-:Y:S01]  /*22350*/  @P0 IMAD.HI.U32 R10, R9, R2, RZ ;  /* 0x00000002090a0227 */ /* 0x002fe200078e00ff */
        /* <DEDUP_REMOVED lines=12> */
.L_x_6246:
[----:B------:R-:W2:Y:S01]  /*22420*/  S2R R3, SR_CgaCtaId ;  /* 0x0000000000037919 */ /* 0x000ea20000008800 */
[----:B------:R-:W-:-:S04]  /*22430*/  MOV R2, 0x400 ;  /* 0x0000040000027802 */ /* 0x000fc80000000f00 */
[----:B--2---:R-:W-:Y:S02]  /*22440*/  LEA R2, R3, R2, 0x18 ;  /* 0x0000000203027211 */ /* 0x004fe400078ec0ff */
[----:B------:R-:W-:-:S03]  /*22450*/  SHF.L.U32 R3, R13, 0x1f, RZ ;  /* 0x0000001f0d037819 */ /* 0x000fc600000006ff */
[----:B------:R-:W-:-:S04]  /*22460*/  IMAD R2, R14, 0x8, R2 ;  /* 0x000000080e027824 */ /* 0x000fc800078e0202 */
[----:B------:R-:W2:Y:S02]  /*22470*/  SYNCS.PHASECHK.TRANS64.TRYWAIT P0, [R2+URZ+0x34840], R3 ;  /* 0x03484003020075a7 */ /* 0x000ea4000800017f */
[----:B--2---:R-:W-:Y:S05]  /*22480*/  @!P0 BRA `(.L_x_6247) ;  /* 0x0000002400f88947 */ /* 0x004fea0003800000 */
.L_x_6341:
        /* <DEDUP_REMOVED lines=11> */
.L_x_6248:
[----:B0-----:R-:W3:Y:S04]  /*22540*/  LDL R14, [R1+0x4] ;  /* 0x00000400010e7983 */ /* 0x001ee80000100800 */
        /* <DEDUP_REMOVED lines=12> */
[----:B------:R-:W-:-:S04]  /*22610*/  SHF.L.U32 R8, R8, 0x1f, RZ ;  /* 0x0000001f08087819 */ /* 0x000fc800000006ff */
        /* <DEDUP_REMOVED lines=9> */
[----:B------:R-:W-:-:S03]  /*226b0*/  UIADD3 UR15, UR8, 0x23c00, URZ ;  /* 0x00023c00080f7890 */ /* 0x000fc6000fffe03f */
[----:B------:R-:W-:-:S04]  /*226c0*/  UMOV UR8, UR14 ;  /* 0x0000000e00087c82 */ /* 0x000fc80008000000 */
[----:B------:R0:W-:Y:S02]  /*226d0*/  UTMALDG.4D [UR8], [UR4], desc[UR6] ;  /* 0x00000608040075b4 */ /* 0x0001e40008019000 */
[----:B0-----:R-:W-:Y:S01]  /*226e0*/  UMOV UR8, UR15 ;  /* 0x0000000f00087c82 */ /* 0x001fe20008000000 */
[----:B------:R-:W-:Y:S02]  /*226f0*/  UMOV UR10, UR16 ;  /* 0x00000010000a7c82 */ /* 0x000fe40008000000 */
[----:B------:R0:W-:Y:S01]  /*22700*/  UTMALDG.4D [UR8], [UR4], desc[UR6] ;  /* 0x00000608040075b4 */ /* 0x0001e20008019000 */
[----:B------:R-:W1:Y:S02]  /*22710*/  SYNCS.PHASECHK.TRANS64.TRYWAIT P0, [R2+URZ+0x34860], R8 ;  /* 0x03486008020075a7 */ /* 0x000e64000800017f */
[----:B01----:R-:W-:Y:S05]  /*22720*/  @!P0 BRA `(.L_x_6249) ;  /* 0x0000002400648947 */ /* 0x003fea0003800000 */
.L_x_6342:
        /* <DEDUP_REMOVED lines=10> */
.L_x_6250:
[----:B------:R-:W2:Y:S02]  /*227d0*/  LDL R3, [R1] ;  /* 0x0000000001037983 */ /* 0x000ea40000100800 */
[----:B--2---:R-:W-:-:S13]  /*227e0*/  LOP3.LUT P0, RZ, R3, 0x40, RZ, 0xc0, !PT ;  /* 0x0000004003ff7812 */ /* 0x004fda000780c0ff */
[----:B------:R-:W-:Y:S05]  /*227f0*/  @P0 BRA `(.L_x_6251) ;  /* 0x0000000000040947 */ /* 0x000fea0003800000 */
[----:B------:R-:W-:Y:S01]  /*22800*/  BPT.TRAP 0x1 ;  /* 0x000000040000795c */ /* 0x000fe20000300000 */
.L_x_6251:
        /* <DEDUP_REMOVED lines=29> */
.L_x_6245:
[----:B------:R-:W-:Y:S05]  /*229e0*/  BSYNC B1 ;  /* 0x0000000000017941 */ /* 0x000fea0003800000 */
.L_x_6244:
[C---:B------:R-:W-:Y:S02]  /*229f0*/  ISETP.GT.AND P0, PT, R6.reuse, 0x1, PT ;  /* 0x000000010600780c */ /* 0x040fe40003f04270 */
[----:B------:R-:W-:-:S11]  /*22a00*/  IADD3 R6, R6, -0x2, RZ ;  /* 0xfffffffe06067810 */ /* 0x000fd60007ffe0ff */
[----:B------:R-:W-:Y:S05]  /*22a10*/  @P0 BRA `(.L_x_6252) ;  /* 0xfffffff000000947 */ /* 0x000fea000383ffff */
.L_x_6225:
[----:B------:R-:W-:Y:S05]  /*22a20*/  BSYNC B0 ;  /* 0x0000000000007941 */ /* 0x000fea0003800000 */
.L_x_6224:
        /* <DEDUP_REMOVED lines=18> */
.L_x_6254:
[----:B------:R-:W-:Y:S05]  /*22b50*/  BSYNC B0 ;  /* 0x0000000000007941 */ /* 0x000fea0003800000 */
.L_x_6253:
[----:B------:R-:W-:Y:S04]  /*22b60*/  BSSY B0, `(.L_x_6255) ;  /* 0x0000035000007945 */ /* 0x000fe80003800000 */
[----:B------:R-:W-:Y:S05]  /*22b70*/  @!P6 BRA `(.L_x_6256) ;  /* 0x0000000000cce947 */ /* 0x000fea0003800000 */
[----:B------:R-:W2:Y:S01]  /*22b80*/  LDL R2, [R1+0x4] ;  /* 0x0000040001027983 */ /* 0x000ea20000100800 */
        /* <DEDUP_REMOVED lines=8> */
.L_x_6343:
        /* <DEDUP_REMOVED lines=10> */
.L_x_6258:
[----:B------:R-:W2:Y:S02]  /*22cb0*/  LDL R0, [R1] ;  /* 0x0000000001007983 */ /* 0x000ea40000100800 */
[----:B--2---:R-:W-:-:S13]  /*22cc0*/  LOP3.LUT P0, RZ, R0, 0x40, RZ, 0xc0, !PT ;  /* 0x0000004000ff7812 */ /* 0x004fda000780c0ff */
[----:B------:R-:W-:Y:S05]  /*22cd0*/  @P0 BRA `(.L_x_6259) ;  /* 0x0000000000040947 */ /* 0x000fea0003800000 */
[----:B------:R-:W-:Y:S01]  /*22ce0*/  BPT.TRAP 0x1 ;  /* 0x000000040000795c */ /* 0x000fe20000300000 */
.L_x_6259:
[----:B------:R-:W2:Y:S01]  /*22cf0*/  LDL R0, [R1+0x4] ;  /* 0x0000040001007983 */ /* 0x000ea20000100800 */
        /* <DEDUP_REMOVED lines=27> */
.L_x_6256:
[----:B------:R-:W-:Y:S05]  /*22eb0*/  BSYNC B0 ;  /* 0x0000000000007941 */ /* 0x000fea0003800000 */
.L_x_6255:
[----:B------:R-:W2:Y:S04]  /*22ec0*/  LDL.LU R0, [R1+0x4] ;  /* 0x0000040001007983 */ /* 0x000ea80000300800 */
[----:B------:R-:W3:Y:S01]  /*22ed0*/  LDL.LU R3, [R1+0xc] ;  /* 0x00000c0001037983 */ /* 0x000ee20000300800 */
[----:B--2---:R-:W-:-:S05]  /*22ee0*/  VIADD R0, R0, 0x1 ;  /* 0x0000000100007836 */ /* 0x004fca0000000000 */
[----:B------:R-:W-:-:S04]  /*22ef0*/  ISETP.NE.AND P0, PT, R0, 0x2, PT ;  /* 0x000000020000780c */ /* 0x000fc80003f05270 */
[----:B------:R-:W-:Y:S02]  /*22f00*/  SEL R2, RZ, 0x1, P0 ;  /* 0x00000001ff027807 */ /* 0x000fe40000000000 */
[----:B------:R-:W-:Y:S02]  /*22f10*/  SEL R0, R0, RZ, P0 ;  /* 0x000000ff00007207 */ /* 0x000fe40000000000 */
[----:B---3--:R-:W-:-:S05]  /*22f20*/  LOP3.LUT R3, R3, R2, RZ, 0x3c, !PT ;  /* 0x0000000203037212 */ /* 0x008fca00078e3cff */
[----:B------:R1:W-:Y:S04]  /*22f30*/  STL [R1+0xc], R3 ;  /* 0x00000c0301007387 */ /* 0x0003e80000100800 */
[----:B------:R1:W-:Y:S02]  /*22f40*/  STL [R1+0x4], R0 ;  /* 0x0000040001007387 */ /* 0x0003e40000100800 */
.L_x_6210:
[----:B------:R-:W-:Y:S05]  /*22f50*/  BSYNC B6 ;  /* 0x0000000000067941 */ /* 0x000fea0003800000 */
.L_x_6208:
[----:B------:R-:W-:-:S03]  /*22f60*/  UMOV UR4, 0xffffffff ;  /* 0xffffffff00047882 */ /* 0x000fc60000000000 */
[----:B------:R-:W-:Y:S05]  /*22f70*/  BRA.DIV UR4, `(.L_x_6260) ;  /* 0x0000001e04787947 */ /* 0x000fea000b800000 */
[----:B------:R2:W3:Y:S04]  /*22f80*/  SHFL.IDX PT, R4, R16, RZ, 0x1f ;  /* 0x00001fff10047589 */ /* 0x0004e800000e0000 */
[----:B------:R2:W4:Y:S02]  /*22f90*/  SHFL.IDX PT, R5, R16, 0x1, 0x1f ;  /* 0x00201f0010057f89 */ /* 0x00052400000e0000 */
.L_x_6347:
[----:B------:R-:W0:Y:S01]  /*22fa0*/  S2R R9, SR_TID.X ;  /* 0x0000000000097919 */ /* 0x000e220000002100 */
        /* <DEDUP_REMOVED lines=9> */
[----:B------:R-:W0:Y:S01]  /*23040*/  LDC.64 R2, c[0x0][0xc58] ;  /* 0x00031600ff027b82 */ /* 0x000e220000000a00 */
[----:B------:R-:W-:Y:S01]  /*23050*/  ULDC.64 UR4, c[0x0][0x208] ;  /* 0x0000820000047ab9 */ /* 0x000fe20000000a00 */
[----:B0-----:R-:W-:-:S06]  /*23060*/  IMAD.WIDE R2, R7, 0x4, R2 ;  /* 0x0000000407027825 */ /* 0x001fcc00078e0202 */
[----:B------:R0:W5:Y:S02]  /*23070*/  LDG.E R3, desc[UR4][R2.64] ;  /* 0x0000000402037981 */ /* 0x000164000c1e1900 */
.L_x_6262:
[----:B------:R-:W-:Y:S05]  /*23080*/  BSYNC B0 ;  /* 0x0000000000007941 */ /* 0x000fea0003800000 */
.L_x_6261:
        /* <DEDUP_REMOVED lines=23> */
.L_x_6355:
[----:B------:R-:W-:Y:S02]  /*23200*/  ULDC UR4, c[0x0][0xc10] ;  /* 0x0003040000047ab9 */ /* 0x000fe40000000800 */
[----:B--2---:R-:W-:-:S05]  /*23210*/  MOV R16, UR4 ;  /* 0x0000000400107c02 */ /* 0x004fca0008000f00 */
[----:B-1----:R-:W-:-:S04]  /*23220*/  IMAD R14, R14, R16, RZ ;  /* 0x000000100e0e7224 */ /* 0x002fc800078e02ff */
[----:B----4-:R-:W-:-:S05]  /*23230*/  IMAD.IADD R5, R5, 0x1, R14 ;  /* 0x0000000105057824 */ /* 0x010fca00078e020e */
[----:B---3--:R-:W-:-:S13]  /*23240*/  ISETP.GT.AND P0, PT, R5, R4, PT ;  /* 0x000000040500720c */ /* 0x008fda0003f04270 */
[----:B------:R-:W-:Y:S05]  /*23250*/  @P0 BRA `(.L_x_6264) ;  /* 0x0000000000b80947 */ /* 0x000fea0003800000 */
[----:B------:R-:W1:Y:S02]  /*23260*/  LDC R0, c[0x0][0xc14] ;  /* 0x00030500ff007b82 */ /* 0x000e640000000800 */
.L_x_6269:
        /* <DEDUP_REMOVED lines=11> */
[----:B0-----:R-:W0:Y:S01]  /*23320*/  LDC.64 R2, c[0x0][0xc58] ;  /* 0x00031600ff027b82 */ /* 0x001e220000000a00 */
[----:B------:R-:W-:Y:S01]  /*23330*/  ULDC.64 UR4, c[0x0][0x208] ;  /* 0x0000820000047ab9 */ /* 0x000fe20000000a00 */
[----:B0-----:R-:W-:-:S06]  /*23340*/  IMAD.WIDE R2, R7, 0x4, R2 ;  /* 0x0000000407027825 */ /* 0x001fcc00078e0202 */
[----:B------:R1:W5:Y:S02]  /*23350*/  LDG.E R3, desc[UR4][R2.64] ;  /* 0x0000000402037981 */ /* 0x000364000c1e1900 */
.L_x_6267:
[----:B------:R-:W-:Y:S05]  /*23360*/  BSYNC B0 ;  /* 0x0000000000007941 */ /* 0x000fea0003800000 */
.L_x_6266:
        /* <DEDUP_REMOVED lines=17> */
[----:B--2---:R-:W-:-:S04]  /*23480*/  SEL R8, R14, RZ, P1 ;  /* 0x000000ff0e087207 */ /* 0x004fc80000800000 */
[----:B------:R-:W-:-:S05]  /*23490*/  IADD3 R8, R7, R8, RZ ;  /* 0x0000000807087210 */ /* 0x000fca0007ffe0ff */
[----:B------:R-:W2:Y:S02]  /*234a0*/  SHFL.UP PT, R14, R8, 0x10, RZ ;  /* 0x06000000080e7989 */ /* 0x000ea400000e00ff */
[----:B--2---:R-:W-:-:S05]  /*234b0*/  SEL R9, R14, RZ, P0 ;  /* 0x000000ff0e097207 */ /* 0x004fca0000000000 */
[----:B01----:R-:W-:-:S05]  /*234c0*/  IMAD.IADD R2, R8, 0x1, R9 ;  /* 0x0000000108027824 */ /* 0x003fca00078e0209 */
[----:B------:R0:W1:Y:S02]  /*234d0*/  SHFL.IDX PT, R14, R2, 0x1f, 0x1f ;  /* 0x03e01f00020e7f89 */ /* 0x00006400000e0000 */
.L_x_6363:
[----:B------:R-:W-:Y:S02]  /*234e0*/  ULDC UR4, c[0x0][0xc10] ;  /* 0x0003040000047ab9 */ /* 0x000fe40000000800 */
[----:B------:R-:W-:-:S04]  /*234f0*/  IMAD.U32 R16, RZ, RZ, UR4 ;  /* 0x00000004ff107e24 */ /* 0x000fc8000f8e00ff */
[----:B-1----:R-:W-:-:S04]  /*23500*/  IMAD R14, R14, R16, RZ ;  /* 0x000000100e0e7224 */ /* 0x002fc800078e02ff */
[----:B------:R-:W-:-:S05]  /*23510*/  IMAD.IADD R5, R14, 0x1, R5 ;  /* 0x000000010e057824 */ /* 0x000fca00078e0205 */
[----:B------:R-:W-:-:S13]  /*23520*/  ISETP.GT.AND P0, PT, R5, R4, PT ;  /* 0x000000040500720c */ /* 0x000fda0003f04270 */
[----:B------:R-:W-:Y:S05]  /*23530*/  @!P0 BRA `(.L_x_6269) ;  /* 0xfffffffc004c8947 */ /* 0x000fea000383ffff */
.L_x_6264:
[----:B------:R-:W-:Y:S01]  /*23540*/  IADD3 R7, -R14, R5, RZ ;  /* 0x000000050e077210 */ /* 0x000fe20007ffe1ff */
[----:B------:R-:W-:-:S04]  /*23550*/  UMOV UR4, 0xffffffff ;  /* 0xffffffff00047882 */ /* 0x000fc80000000000 */
[----:B------:R-:W-:-:S05]  /*23560*/  IMAD R5, R2, R16, R7 ;  /* 0x0000001002057224 */ /* 0x000fca00078e0207 */
[----:B------:R-:W-:Y:S01]  /*23570*/  ISETP.GT.AND P6, PT, R5, R4, PT ;  /* 0x000000040500720c */ /* 0x000fe20003fc4270 */
[----:B------:R-:W-:-:S12]  /*23580*/  BRA.DIV UR4, `(.L_x_6270) ;  /* 0x0000001e04e07947 */ /* 0x000fd8000b800000 */
[----:B------:R-:W-:-:S04]  /*23590*/  VOTE.ANY R6, PT, !P6 ;  /* 0x0000000000067806 */ /* 0x000fc800070e0100 */
[----:B------:R-:W1:Y:S02]  /*235a0*/  POPC R5, R6 ;  /* 0x0000000600057309 */ /* 0x000e640000000000 */
[----:B-1----:R1:W2:Y:S02]  /*235b0*/  SHFL.IDX PT, R17, R3, R5, 0x1f ;  /* 0x00001f0503117589 */ /* 0x0022a400000e0000 */
.L_x_6367:
[----:B------:R-:W-:Y:S01]  /*235c0*/  ISETP.NE.AND P0, PT, R6, RZ, PT ;  /* 0x000000ff0600720c */ /* 0x000fe20003f05270 */
[----:B------:R-:W-:-:S12]  /*235d0*/  IMAD.MOV.U32 R14, RZ, RZ, RZ ;  /* 0x000000ffff0e7224 */ /* 0x000fd800078e00ff */
[----:B------:R-:W-:Y:S05]  /*235e0*/  @!P0 BRA `(.L_x_6271) ;  /* 0x0000000000108947 */ /* 0x000fea0003800000 */
[----:B------:R-:W-:Y:S01]  /*235f0*/  UMOV UR4, 0xffffffff ;  /* 0xffffffff00047882 */ /* 0x000fe20000000000 */
[----:B------:R-:W-:Y:S02]  /*23600*/  VIADD R12, R5, 0xffffffff ;  /* 0xffffffff050c7836 */ /* 0x000fe40000000000 */
[----:B------:R-:W-:Y:S05]  /*23610*/  BRA.DIV UR4, `(.L_x_6272) ;  /* 0x0000002204047947 */ /* 0x000fea000b800000 */
[----:B------:R3:W4:Y:S02]  /*23620*/  SHFL.IDX PT, R14, R2, R12, 0x1f ;  /* 0x00001f0c020e7589 */ /* 0x00072400000e0000 */
.L_x_6271:
[----:B--2---:R-:W-:Y:S01]  /*23630*/  IABS R6, R17 ;  /* 0x0000001100067213 */ /* 0x004fe20000000000 */
[----:B----4-:R-:W-:Y:S02]  /*23640*/  IMAD R16, R14, R16, R7 ;  /* 0x000000100e107224 */ /* 0x010fe400078e0207 */
[----:B0--3--:R-:W-:Y:S01]  /*23650*/  IMAD.MOV.U32 R2, RZ, RZ, RZ ;  /* 0x000000ffff027224 */ /* 0x009fe200078e00ff */
[----:B------:R-:W0:Y:S01]  /*23660*/  I2F.RP R7, R6 ;  /* 0x0000000600077306 */ /* 0x000e220000209400 */
[----:B------:R-:W-:-:S07]  /*23670*/  IMAD.IADD R19, R5, 0x1, R19 ;  /* 0x0000000105137824 */ /* 0x000fce00078e0213 */
[----:B0-----:R-:W0:Y:S02]  /*23680*/  MUFU.RCP R7, R7 ;  /* 0x0000000700077308 */ /* 0x001e240000001000 */
[----:B0-----:R-:W-:-:S06]  /*23690*/  VIADD R8, R7, 0xffffffe ;  /* 0x0ffffffe07087836 */ /* 0x001fcc0000000000 */
[----:B-1----:R-:W0:Y:S02]  /*236a0*/  F2I.FTZ.U32.TRUNC.NTZ R3, R8 ;  /* 0x0000000800037305 */ /* 0x002e24000021f000 */
[----:B0-----:R-:W-:-:S05]  /*236b0*/  IADD3 R9, RZ, -R3, RZ ;  /* 0x80000003ff097210 */ /* 0x001fca0007ffe0ff */
[----:B------:R-:W-:-:S04]  /*236c0*/  IMAD R9, R9, R6, RZ ;  /* 0x0000000609097224 */ /* 0x000fc800078e02ff */
[----:B------:R-:W-:Y:S01]  /*236d0*/  IMAD.HI.U32 R3, R3, R9, R2 ;  /* 0x0000000903037227 */ /* 0x000fe200078e0002 */
[----:B------:R-:W-:-:S03]  /*236e0*/  IABS R9, R17 ;  /* 0x0000001100097213 */ /* 0x000fc60000000000 */
[----:B------:R-:W-:Y:S02]  /*236f0*/  IMAD.IADD R2, R4, 0x1, -R16 ;  /* 0x0000000104027824 */ /* 0x000fe400078e0a10 */
[----:B------:R-:W-:-:S03]  /*23700*/  IMAD.MOV R7, RZ, RZ, -R9 ;  /* 0x000000ffff077224 */ /* 0x000fc600078e0a09 */
[----:B------:R-:W-:-:S05]  /*23710*/  IABS R4, R2 ;  /* 0x0000000200047213 */ /* 0x000fca0000000000 */
[----:B------:R-:W-:-:S04]  /*23720*/  IMAD.HI.U32 R3, R3, R4, RZ ;  /* 0x0000000403037227 */ /* 0x000fc800078e00ff */
[----:B------:R-:W-:Y:S01]  /*23730*/  IMAD R7, R3, R7, R4 ;  /* 0x0000000703077224 */ /* 0x000fe200078e0204 */
[----:B------:R-:W-:-:S04]  /*23740*/  LOP3.LUT R4, R2, R17, RZ, 0x3c, !PT ;  /* 0x0000001102047212 */ /* 0x000fc800078e3cff */
        /* <DEDUP_REMOVED lines=8> */
[----:B------:R-:W-:-:S04]  /*237d0*/  @!P0 LOP3.LUT R3, RZ, R17, RZ, 0x33, !PT ;  /* 0x00000011ff038212 */ /* 0x000fc800078e33ff */
[----:B------:R-:W-:Y:S01]  /*237e0*/  IADD3 R4, -R3, RZ, RZ ;  /* 0x000000ff03047210 */ /* 0x000fe20007ffe1ff */
[----:B------:R-:W-:-:S04]  /*237f0*/  IMAD.MOV.U32 R18, RZ, RZ, R3 ;  /* 0x000000ffff127224 */ /* 0x000fc800078e0003 */
[----:B------:R-:W-:Y:S01]  /*23800*/  IMAD R17, R17, R4, R2 ;  /* 0x0000000411117224 */ /* 0x000fe200078e0202 */
[----:B------:R-:W-:Y:S06]  /*23810*/  BRA `(.L_x_6273) ;  /* 0x00000000001c7947 */ /* 0x000fec0003800000 */
.L_x_6265:
[----:B------:R-:W-:Y:S01]  /*23820*/  UMOV UR4, URZ ;  /* 0x0000003f00047c82 */ /* 0x000fe20008000000 */
[----:B------:R-:W-:Y:S01]  /*23830*/  UMOV UR5, URZ ;  /* 0x0000003f00057c82 */ /* 0x000fe20008000000 */
[----:B------:R-:W-:Y:S01]  /*23840*/  ULDC UR6, c[0x0][0xc14] ;  /* 0x0003050000067ab9 */ /* 0x000fe20000000800 */
[----:B------:R-:W-:Y:S01]  /*23850*/  IMAD.MOV.U32 R16, RZ, RZ, R4 ;  /* 0x000000ffff107224 */ /* 0x000fe200078e0004 */
[----:B------:R-:W-:Y:S01]  /*23860*/  MOV R17, UR4 ;  /* 0x0000000400117c02 */ /* 0x000fe20008000f00 */
[----:B------:R-:W-:Y:S02]  /*23870*/  IMAD.U32 R18, RZ, RZ, UR5 ;  /* 0x00000005ff127e24 */ /* 0x000fe4000f8e00ff */
[----:B------:R-:W-:-:S07]  /*23880*/  IMAD.U32 R19, RZ, RZ, UR6 ;  /* 0x00000006ff137e24 */ /* 0x000fce000f8e00ff */
.L_x_6273:
        /* <DEDUP_REMOVED lines=12> */
.L_x_6187:
        /* <DEDUP_REMOVED lines=12> */
.L_x_6370:
[----:B------:R-:W-:Y:S05]  /*23a10*/  BSYNC B0 ;  /* 0x0000000000007941 */ /* 0x000fea0003800000 */
.L_x_6275:
[----:B------:R-:W-:-:S03]  /*23a20*/  UMOV UR4, 0xffffffff ;  /* 0xffffffff00047882 */ /* 0x000fc60000000000 */
[----:B------:R-:W-:Y:S05]  /*23a30*/  BRA.DIV UR4, `(.L_x_6277) ;  /* 0x0000001e04347947 */ /* 0x000fea000b800000 */
[----:B------:R-:W1:Y:S02]  /*23a40*/  S2R R2, SR_TID.X ;  /* 0x0000000000027919 */ /* 0x000e640000002100 */
[----:B-1----:R-:W-:-:S04]  /*23a50*/  SHF.R.U32.HI R2, RZ, 0x5, R2 ;  /* 0x00000005ff027819 */ /* 0x002fc80000011602 */
[----:B------:R-:W-:-:S05]  /*23a60*/  LOP3.LUT R2, R2, 0x3, RZ, 0xc0, !PT ;  /* 0x0000000302027812 */ /* 0x000fca00078ec0ff */
[----:B------:R1:W2:Y:S02]  /*23a70*/  SHFL.IDX PT, R14, R2, RZ, 0x1f ;  /* 0x00001fff020e7589 */ /* 0x0002a400000e0000 */
.L_x_6373:
[----:B--2---:R-:W-:-:S13]  /*23a80*/  ISETP.NE.AND P0, PT, R14, RZ, PT ;  /* 0x000000ff0e00720c */ /* 0x004fda0003f05270 */
[----:B------:R-:W-:Y:S05]  /*23a90*/  @P0 BRA `(.L_x_5961) ;  /* 0x0000000000940947 */ /* 0x000fea0003800000 */
[----:B------:R-:W-:-:S03]  /*23aa0*/  UMOV UR4, 0xffffffff ;  /* 0xffffffff00047882 */ /* 0x000fc60000000000 */
[----:B------:R-:W-:Y:S05]  /*23ab0*/  BRA.DIV UR4, `(.L_x_6278) ;  /* 0x0000001e04487947 */ /* 0x000fea000b800000 */
[----:B------:R-:W-:-:S13]  /*23ac0*/  ELECT P6, URZ, PT ;  /* 0x00000000003f782f */ /* 0x000fda00038c0000 */
.L_x_6376:
[----:B------:R-:W-:Y:S05]  /*23ad0*/  @!P6 BRA `(.L_x_5961) ;  /* 0x000000000084e947 */ /* 0x000fea0003800000 */
[----:B------:R-:W-:-:S06]  /*23ae0*/  ULOP3.LUT UR4, UR60, 0x2, URZ, 0xfc, !UPT ;  /* 0x000000023c047892 */ /* 0x000fcc000f8efc3f */
[----:B-1----:R-:W-:-:S05]  /*23af0*/  IMAD.U32 R2, RZ, RZ, UR4 ;  /* 0x00000004ff027e24 */ /* 0x002fca000f8e00ff */
[----:B------:R-:W-:-:S13]  /*23b00*/  ISETP.NE.AND P2, PT, R2, 0x3, PT ;  /* 0x000000030200780c */ /* 0x000fda0003f45270 */
[----:B------:R-:W-:Y:S05]  /*23b10*/  @!P2 BRA `(.L_x_6279) ;  /* 0x000000000004a947 */ /* 0x000fea0003800000 */
[----:B------:R-:W-:Y:S01]  /*23b20*/  BPT.TRAP 0x1 ;  /* 0x000000040000795c */ /* 0x000fe20000300000 */
.L_x_6279:
[----:B0-----:R-:W2:Y:S04]  /*23b30*/  LDL R3, [R1+0x4] ;  /* 0x0000040001037983 */ /* 0x001ea80000100800 */
        /* <DEDUP_REMOVED lines=13> */
.L_x_6377:
[----:B------:R-:W1:Y:S02]  /*23c10*/  SYNCS.PHASECHK.TRANS64.TRYWAIT P0, [R7+URZ], R2 ;  /* 0x00000002070075a7 */ /* 0x000e64000800017f */
[----:B-1----:R-:W-:Y:S05]  /*23c20*/  @!P0 BRA `(.L_x_6281) ;  /* 0x0000001c00208947 */ /* 0x002fea0003800000 */
.L_x_6378:
[----:B------:R-:W-:Y:S05]  /*23c30*/  @!P2 BRA `(.L_x_6282) ;  /* 0x000000000004a947 */ /* 0x000fea0003800000 */
[----:B------:R-:W-:Y:S01]  /*23c40*/  BPT.TRAP 0x1 ;  /* 0x000000040000795c */ /* 0x000fe20000300000 */
.L_x_6282:
[----:B------:R-:W2:Y:S01]  /*23c50*/  LDL.LU R4, [R1+0x4] ;  /* 0x0000040001047983 */ /* 0x000ea20000300800 */
[----:B------:R-:W-:-:S04]  /*23c60*/  VIADD R0, R0, 0x34860 ;  /* 0x0003486000007836 */ /* 0x000fc80000000000 */
[----:B--2---:R-:W-:-:S04]  /*23c70*/  IMAD R4, R4, 0x8, R0 ;  /* 0x0000000804047824 */ /* 0x004fc800078e0200 */
[----:B------:R-:W2:Y:S02]  /*23c80*/  SYNCS.PHASECHK.TRANS64.TRYWAIT P0, [R4+URZ], R5 ;  /* 0x00000005040075a7 */ /* 0x000ea4000800017f */
[----:B--2---:R-:W-:Y:S05]  /*23c90*/  @!P0 BRA `(.L_x_6283) ;  /* 0x0000001c00188947 */ /* 0x004fea0003800000 */
.L_x_6379:
[----:B------:R-:W-:-:S07]  /*23ca0*/  LEA R3, R3, R0, 0x3 ;  /* 0x0000000003037211 */ /* 0x000fce00078e18ff */
.L_x_6284:
[----:B---3--:R3:W4:Y:S02]  /*23cb0*/  SYNCS.PHASECHK.TRANS64.TRYWAIT P0, [R3+URZ], R2 ;  /* 0x00000002030075a7 */ /* 0x008724000800017f */
[----:B----4-:R-:W-:Y:S05]  /*23cc0*/  @!P0 NANOSLEEP.SYNCS 0x989680 ;  /* 0x009896800000895d */ /* 0x010fea0003900000 */
[----:B------:R-:W4:Y:S02]  /*23cd0*/  @!P0 SYNCS.PHASECHK.TRANS64 P0, [R3+URZ], R2 ;  /* 0x00000002030085a7 */ /* 0x000f24000800007f */
[----:B----4-:R-:W-:Y:S05]  /*23ce0*/  @!P0 BRA `(.L_x_6284) ;  /* 0xfffffffc00f08947 */ /* 0x010fea000383ffff */
.L_x_5961:
[----:B------:R-:W-:Y:S05]  /*23cf0*/  BSYNC B7 ;  /* 0x0000000000077941 */ /* 0x000fea0003800000 */
.L_x_5958:
[----:B------:R-:W-:Y:S05]  /*23d00*/  EXIT ;  /* 0x000000000000794d */ /* 0x000fea0003800000 */
.L_x_5987:
[----:B0-----:R0:W1:Y:S02]  /*23d10*/  SYNCS.PHASECHK.TRANS64.TRYWAIT P6, [R3+URZ+0x34890], R0 ;  /* 0x03489000030075a7 */ /* 0x00106400080c017f */
[----:B-1----:R-:W-:Y:S05]  /*23d20*/  @!P6 NANOSLEEP.SYNCS 0x989680 ;  /* 0x009896800000e95d */ /* 0x002fea0003900000 */
[----:B------:R-:W1:Y:S02]  /*23d30*/  @!P6 SYNCS.PHASECHK.TRANS64 P6, [R3+URZ+0x34890], R0 ;  /* 0x034890000300e5a7 */ /* 0x000e6400080c007f */
[----:B-1----:R-:W-:Y:S05]  /*23d40*/  @!P6 BRA `(.L_x_5987) ;  /* 0xfffffffc00f0e947 */ /* 0x002fea000383ffff */
[----:B------:R-:W-:Y:S05]  /*23d50*/  BRA `(.L_x_6285) ;  /* 0xfffffdfc009c7947 */ /* 0x000fea000383ffff */
.L_x_6041:
[----:B0-----:R0:W1:Y:S02]  /*23d60*/  SYNCS.PHASECHK.TRANS64.TRYWAIT P4, [R3+URZ+0x34890], R0 ;  /* 0x03489000030075a7 */ /* 0x001064000808017f */
[----:B-1----:R-:W-:Y:S05]  /*23d70*/  @!P4 NANOSLEEP.SYNCS 0x989680 ;  /* 0x009896800000c95d */ /* 0x002fea0003900000 */
[----:B------:R-:W1:Y:S02]  /*23d80*/  @!P4 SYNCS.PHASECHK.TRANS64 P4, [R3+URZ+0x34890], R0 ;  /* 0x034890000300c5a7 */ /* 0x000e64000808007f */
[----:B-1----:R-:W-:Y:S05]  /*23d90*/  @!P4 BRA `(.L_x_6041) ;  /* 0xfffffffc00f0c947 */ /* 0x002fea000383ffff */
[----:B------:R-:W-:Y:S05]  /*23da0*/  BRA `(.L_x_6286) ;  /* 0xfffffe38001c7947 */ /* 0x000fea000383ffff */
.L_x_6066:
[----:B-1----:R1:W2:Y:S02]  /*23db0*/  SYNCS.PHASECHK.TRANS64.TRYWAIT P3, [R3+URZ+0x34890], R0 ;  /* 0x03489000030075a7 */ /* 0x0022a4000806017f */
[----:B--2---:R-:W-:Y:S05]  /*23dc0*/  @!P3 NANOSLEEP.SYNCS 0x989680 ;  /* 0x009896800000b95d */ /* 0x004fea0003900000 */
[----:B------:R-:W2:Y:S02]  /*23dd0*/  @!P3 SYNCS.PHASECHK.TRANS64 P3, [R3+URZ+0x34890], R0 ;  /* 0x034890000300b5a7 */ /* 0x000ea4000806007f */
[----:B--2---:R-:W-:Y:S05]  /*23de0*/  @!P3 BRA `(.L_x_6066) ;  /* 0xfffffffc00f0b947 */ /* 0x004fea000383ffff */
[----:B------:R-:W-:Y:S05]  /*23df0*/  BRA `(.L_x_6287) ;  /* 0xfffffe6800f07947 */ /* 0x000fea000383ffff */
.L_x_6080:
[----:B--2---:R2:W3:Y:S02]  /*23e00*/  SYNCS.PHASECHK.TRANS64.TRYWAIT P2, [R3+URZ+0x348b0], R0 ;  /* 0x0348b000030075a7 */ /* 0x0044e4000804017f */
[----:B---3--:R-:W-:Y:S05]  /*23e10*/  @!P2 NANOSLEEP.SYNCS 0x989680 ;  /* 0x009896800000a95d */ /* 0x008fea0003900000 */
[----:B------:R-:W3:Y:S02]  /*23e20*/  @!P2 SYNCS.PHASECHK.TRANS64 P2, [R3+URZ+0x348b0], R0 ;  /* 0x0348b0000300a5a7 */ /* 0x000ee4000804007f */
[----:B---3--:R-:W-:Y:S05]  /*23e30*/  @!P2 BRA `(.L_x_6080) ;  /* 0xfffffffc00f0a947 */ /* 0x008fea000383ffff */
[----:B------:R-:W-:Y:S05]  /*23e40*/  BRA `(.L_x_6288) ;  /* 0xfffffe7400547947 */ /* 0x000fea000383ffff */
.L_x_6096:
[----:B------:R-:W0:Y:S01]  /*23e50*/  S2R R5, SR_TID.X ;  /* 0x0000000000057919 */ /* 0x000e220000002100 */
[----:B------:R-:W-:Y:S01]  /*23e60*/  BSSY B0, `(.L_x_6289) ;  /* 0x000000c000007945 */ /* 0x000fe20003800000 */
[----:B------:R-:W-:Y:S01]  /*23e70*/  IMAD.MOV.U32 R12, RZ, RZ, RZ ;  /* 0x000000ffff0c7224 */ /* 0x000fe200078e00ff */
[----:B------:R-:W-:Y:S01]  /*23e80*/  MOV R11, 0x1f ;  /* 0x0000001f000b7802 */ /* 0x000fe20000000f00 */
[----:B------:R-:W-:Y:S02]  /*23e90*/  IMAD.MOV.U32 R15, RZ, RZ, -0x1 ;  /* 0xffffffffff0f7424 */ /* 0x000fe400078e00ff */
[----:B0-----:R-:W-:-:S05]  /*23ea0*/  VIADD R5, R5, 0xffffff80 ;  /* 0xffffff8005057836 */ /* 0x001fca0000000000 */
[----:B------:R-:W-:-:S04]  /*23eb0*/  SHF.R.S32.HI R4, RZ, 0x1f, R5 ;  /* 0x0000001fff047819 */ /* 0x000fc80000011405 */
[----:B------:R-:W-:-:S04]  /*23ec0*/  LEA.HI R4, R4, R5, RZ, 0x7 ;  /* 0x0000000504047211 */ /* 0x000fc800078f38ff */
[----:B------:R-:W-:-:S05]  /*23ed0*/  SHF.R.S32.HI R4, RZ, 0x7, R4 ;  /* 0x00000007ff047819 */ /* 0x000fca0000011404 */
[----:B------:R-:W-:-:S07]  /*23ee0*/  IMAD.MOV.U32 R13, RZ, RZ, R4 ;  /* 0x000000ffff0d7224 */ /* 0x000fce00078e0004 */
[----:B-----5:R-:W-:Y:S05]  /*23ef0*/  WARPSYNC.COLLECTIVE R15, `(.L_x_6290) ;  /* 0x000000000f087348 */ /* 0x020fea0003c00000 */
[----:B------:R0:W1:Y:S02]  /*23f00*/  SHFL.IDX P6, R14, R13, R12, R11 ;  /* 0x0000000c0d0e7389 */ /* 0x00006400000c000b */
[----:B01---5:R-:W-:Y:S01]  /*23f10*/  ENDCOLLECTIVE ;  /* 0x000000000000791b */ /* 0x023fe20003800000 */
.L_x_6290:
[----:B------:R-:W-:Y:S05]  /*23f20*/  BSYNC B0 ;  /* 0x0000000000007941 */ /* 0x000fea0003800000 */
.L_x_6289:
[----:B------:R1:W-:Y:S01]  /*23f30*/  STL [R1+0x28], R14 ;  /* 0x0000280e01007387 */ /* 0x0003e20000100800 */
[----:B------:R-:W-:Y:S05]  /*23f40*/  BRA `(.L_x_6291) ;  /* 0xfffffe8000407947 */ /* 0x000fea000383ffff */
.L_x_6108:
[----:B------:R-:W-:Y:S01]  /*23f50*/  BSSY B1, `(.L_x_6292) ;  /* 0x0000008000017945 */ /* 0x000fe20003800000 */
[----:B------:R-:W-:Y:S01]  /*23f60*/  IMAD.MOV.U32 R13, RZ, RZ, R25 ;  /* 0x000000ffff0d7224 */ /* 0x000fe200078e0019 */
[----:B------:R-:W-:Y:S01]  /*23f70*/  MOV R11, 0x181f ;  /* 0x0000181f000b7802 */ /* 0x000fe20000000f00 */
[----:B------:R-:W-:Y:S02]  /*23f80*/  IMAD.MOV.U32 R12, RZ, RZ, RZ ;  /* 0x000000ffff0c7224 */ /* 0x000fe400078e00ff */
[----:B------:R-:W-:-:S07]  /*23f90*/  IMAD.MOV.U32 R15, RZ, RZ, -0x1 ;  /* 0xffffffffff0f7424 */ /* 0x000fce00078e00ff */
[----:B01---5:R-:W-:Y:S05]  /*23fa0*/  WARPSYNC.COLLECTIVE R15, `(.L_x_6293) ;  /* 0x000000000f087348 */ /* 0x023fea0003c00000 */
[----:B-1----:R1:W2:Y:S02]  /*23fb0*/  SHFL.IDX P6, R14, R13, R12, R11 ;  /* 0x0000000c0d0e7389 */ /* 0x0022a400000c000b */
[----:B012--5:R-:W-:Y:S01]  /*23fc0*/  ENDCOLLECTIVE ;  /* 0x000000000000791b */ /* 0x027fe20003800000 */
.L_x_6293:
[----:B------:R-:W-:Y:S05]  /*23fd0*/  BSYNC B1 ;  /* 0x0000000000017941 */ /* 0x000fea0003800000 */
.L_x_6292:
[----:B------:R-:W-:Y:S05]  /*23fe0*/  BRA `(.L_x_6294) ;  /* 0xfffffe8800407947 */ /* 0x000fea000383ffff */
.L_x_6109:
        /* <DEDUP_REMOVED lines=8> */
.L_x_6296:
[----:B------:R-:W-:Y:S05]  /*24070*/  BSYNC B1 ;  /* 0x0000000000017941 */ /* 0x000fea0003800000 */
.L_x_6295:
[----:B------:R-:W-:Y:S05]  /*24080*/  BRA `(.L_x_6297) ;  /* 0xfffffe8800207947 */ /* 0x000fea000383ffff */
.L_x_6110:
        /* <DEDUP_REMOVED lines=8> */
.L_x_6299:
[----:B------:R-:W-:Y:S05]  /*24110*/  BSYNC B1 ;  /* 0x0000000000017941 */ /* 0x000fea0003800000 */
.L_x_6298:
[----:B------:R-:W-:Y:S05]  /*24120*/  BRA `(.L_x_6300) ;  /* 0xfffffe8800007947 */ /* 0x000fea000383ffff */
.L_x_6111:
        /* <DEDUP_REMOVED lines=8> */
.L_x_6302:
[----:B------:R-:W-:Y:S05]  /*241b0*/  BSYNC B1 ;  /* 0x0000000000017941 */ /* 0x000fea0003800000 */
.L_x_6301:
[----:B------:R-:W-:Y:S05]  /*241c0*/  BRA `(.L_x_6303) ;  /* 0xfffffe8400e07947 */ /* 0x000fea000383ffff */
.L_x_6113:
[----:B-1----:R1:W2:Y:S02]  /*241d0*/  SYNCS.PHASECHK.TRANS64.TRYWAIT P0, [R2+URZ+0x34800], R33 ;  /* 0x03480021020075a7 */ /* 0x0022a4000800017f */
[----:B--2---:R-:W-:Y:S05]  /*241e0*/  @!P0 NANOSLEEP.SYNCS 0x989680 ;  /* 0x009896800000895d */ /* 0x004fea0003900000 */
[----:B------:R-:W2:Y:S02]  /*241f0*/  @!P0 SYNCS.PHASECHK.TRANS64 P0, [R2+URZ+0x34800], R33 ;  /* 0x03480021020085a7 */ /* 0x000ea4000800007f */
[----:B--2---:R-:W-:Y:S05]  /*24200*/  @!P0 BRA `(.L_x_6113) ;  /* 0xfffffffc00f08947 */ /* 0x004fea000383ffff */
[----:B------:R-:W-:Y:S05]  /*24210*/  BRA `(.L_x_6304) ;  /* 0xfffffe8800347947 */ /* 0x000fea000383ffff */
.L_x_6129:
        /* <DEDUP_REMOVED lines=8> */
.L_x_6306:
[----:B------:R-:W-:Y:S05]  /*242a0*/  BSYNC B1 ;  /* 0x0000000000017941 */ /* 0x000fea0003800000 */
.L_x_6305:
[----:B------:R-:W-:Y:S05]  /*242b0*/  BRA `(.L_x_6307) ;  /* 0xfffffe9c00b47947 */ /* 0x000fea000383ffff */
.L_x_6130:
        /* <DEDUP_REMOVED lines=8> */
.L_x_6309:
[----:B------:R-:W-:Y:S05]  /*24340*/  BSYNC B1 ;  /* 0x0000000000017941 */ /* 0x000fea0003800000 */
.L_x_6308:
[----:B------:R-:W-:Y:S05]  /*24350*/  BRA `(.L_x_6310) ;  /* 0xfffffe9c009c7947 */ /* 0x000fea000383ffff */
.L_x_6131:
        /* <DEDUP_REMOVED lines=8> */
.L_x_6312:
[----:B------:R-:W-:Y:S05]  /*243e0*/  BSYNC B1 ;  /* 0x0000000000017941 */ /* 0x000fea0003800000 */
.L_x_6311:
[----:B------:R-:W-:Y:S05]  /*243f0*/  BRA `(.L_x_6313) ;  /* 0xfffffe9c00807947 */ /* 0x000fea000383ffff */
.L_x_6132:
        /* <DEDUP_REMOVED lines=8> */
.L_x_6315:
[----:B------:R-:W-:Y:S05]  /*24480*/  BSYNC B1 ;  /* 0x0000000000017941 */ /* 0x000fea0003800000 */
.L_x_6314:
[----:B------:R-:W-:Y:S05]  /*24490*/  BRA `(.L_x_6316) ;  /* 0xfffffe9c00647947 */ /* 0x000fea000383ffff */
.L_x_6134:
[----:B-1----:R1:W2:Y:S02]  /*244a0*/  SYNCS.PHASECHK.TRANS64.TRYWAIT P4, [R2+URZ+0x34800], R9 ;  /* 0x03480009020075a7 */ /* 0x0022a4000808017f */
[----:B--2---:R-:W-:Y:S05]  /*244b0*/  @!P4 NANOSLEEP.SYNCS 0x989680 ;  /* 0x009896800000c95d */ /* 0x004fea0003900000 */
[----:B------:R-:W2:Y:S02]  /*244c0*/  @!P4 SYNCS.PHASECHK.TRANS64 P4, [R2+URZ+0x34800], R9 ;  /* 0x034800090200c5a7 */ /* 0x000ea4000808007f */
[----:B--2---:R-:W-:Y:S05]  /*244d0*/  @!P4 BRA `(.L_x_6134) ;  /* 0xfffffffc00f0c947 */ /* 0x004fea000383ffff */
[----:B------:R-:W-:Y:S05]  /*244e0*/  BRA `(.L_x_6317) ;  /* 0xfffffe9c00e47947 */ /* 0x000fea000383ffff */
.L_x_6144:
[----:B--2---:R2:W3:Y:S02]  /*244f0*/  SYNCS.PHASECHK.TRANS64.TRYWAIT P2, [R0+URZ+0x34830], R3 ;  /* 0x03483003000075a7 */ /* 0x0044e4000804017f */
[----:B---3--:R-:W-:Y:S05]  /*24500*/  @!P2 NANOSLEEP.SYNCS 0x989680 ;  /* 0x009896800000a95d */ /* 0x008fea0003900000 */
[----:B------:R-:W3:Y:S02]  /*24510*/  @!P2 SYNCS.PHASECHK.TRANS64 P2, [R0+URZ+0x34830], R3 ;  /* 0x034830030000a5a7 */ /* 0x000ee4000804007f */
[----:B---3--:R-:W-:Y:S05]  /*24520*/  @!P2 BRA `(.L_x_6144) ;  /* 0xfffffffc00f0a947 */ /* 0x008fea000383ffff */
[----:B------:R-:W-:Y:S05]  /*24530*/  BRA `(.L_x_6143) ;  /* 0xfffffeb800507947 */ /* 0x000fea000383ffff */
.L_x_6150:
[----:B-1----:R1:W2:Y:S02]  /*24540*/  SYNCS.PHASECHK.TRANS64.TRYWAIT P3, [R6+URZ+0x34830], R7 ;  /* 0x03483007060075a7 */ /* 0x0022a4000806017f */
[----:B--2---:R-:W-:Y:S05]  /*24550*/  @!P3 NANOSLEEP.SYNCS 0x989680 ;  /* 0x009896800000b95d */ /* 0x004fea0003900000 */
[----:B------:R-:W2:Y:S02]  /*24560*/  @!P3 SYNCS.PHASECHK.TRANS64 P3, [R6+URZ+0x34830], R7 ;  /* 0x034830070600b5a7 */ /* 0x000ea4000806007f */
[----:B--2---:R-:W-:Y:S05]  /*24570*/  @!P3 BRA `(.L_x_6150) ;  /* 0xfffffffc00f0b947 */ /* 0x004fea000383ffff */
[----:B------:R-:W-:Y:S05]  /*24580*/  BRA `(.L_x_6149) ;  /* 0xffffff1400b87947 */ /* 0x000fea000383ffff */
.L_x_6154:
[----:B-1----:R1:W2:Y:S02]  /*24590*/  SYNCS.PHASECHK.TRANS64.TRYWAIT P2, [R6+URZ+0x34850], R4 ;  /* 0x03485004060075a7 */ /* 0x0022a4000804017f */
[----:B--2---:R-:W-:Y:S05]  /*245a0*/  @!P2 NANOSLEEP.SYNCS 0x989680 ;  /* 0x009896800000a95d */ /* 0x004fea0003900000 */
[----:B------:R-:W2:Y:S02]  /*245b0*/  @!P2 SYNCS.PHASECHK.TRANS64 P2, [R6+URZ+0x34850], R4 ;  /* 0x034850040600a5a7 */ /* 0x000ea4000804007f */
[----:B--2---:R-:W-:Y:S05]  /*245c0*/  @!P2 BRA `(.L_x_6154) ;  /* 0xfffffffc00f0a947 */ /* 0x004fea000383ffff */
[----:B------:R-:W-:Y:S05]  /*245d0*/  BRA `(.L_x_6151) ;  /* 0xffffff4c00007947 */ /* 0x000fea000383ffff */
.L_x_6159:
[----:B-1----:R1:W2:Y:S02]  /*245e0*/  SYNCS.PHASECHK.TRANS64.TRYWAIT P0, [R9+URZ+0x34850], R0 ;  /* 0x03485000090075a7 */ /* 0x0022a4000800017f */
[----:B--2---:R-:W-:Y:S05]  /*245f0*/  @!P0 NANOSLEEP.SYNCS 0x989680 ;  /* 0x009896800000895d */ /* 0x004fea0003900000 */
[----:B------:R-:W2:Y:S02]  /*24600*/  @!P0 SYNCS.PHASECHK.TRANS64 P0, [R9+URZ+0x34850], R0 ;  /* 0x03485000090085a7 */ /* 0x000ea4000800007f */
[----:B--2---:R-:W-:Y:S05]  /*24610*/  @!P0 BRA `(.L_x_6159) ;  /* 0xfffffffc00f08947 */ /* 0x004fea000383ffff */
[----:B------:R-:W-:Y:S05]  /*24620*/  BRA `(.L_x_6158) ;  /* 0xffffff70003c7947 */ /* 0x000fea000383ffff */
.L_x_6191:
[----:B------:R-:W0:Y:S01]  /*24630*/  S2R R11, SR_TID.X ;  /* 0x00000000000b7919 */ /* 0x000e220000002100 */
[----:B------:R-:W-:Y:S01]  /*24640*/  BSSY B1, `(.L_x_6318) ;  /* 0x000000a000017945 */ /* 0x000fe20003800000 */
[----:B------:R-:W-:Y:S02]  /*24650*/  IMAD.MOV.U32 R12, RZ, RZ, RZ ;  /* 0x000000ffff0c7224 */ /* 0x000fe400078e00ff */
[----:B------:R-:W-:Y:S01]  /*24660*/  IMAD.MOV.U32 R15, RZ, RZ, -0x1 ;  /* 0xffffffffff0f7424 */ /* 0x000fe200078e00ff */
[----:B0-----:R-:W-:-:S04]  /*24670*/  SHF.R.U32.HI R11, RZ, 0x5, R11 ;  /* 0x00000005ff0b7819 */ /* 0x001fc8000001160b */
[----:B------:R-:W-:-:S05]  /*24680*/  LOP3.LUT R11, R11, 0x3, RZ, 0xc0, !PT ;  /* 0x000000030b0b7812 */ /* 0x000fca00078ec0ff */
[----:B------:R-:W-:Y:S01]  /*24690*/  IMAD.MOV.U32 R13, RZ, RZ, R11 ;  /* 0x000000ffff0d7224 */ /* 0x000fe200078e000b */
[----:B------:R-:W-:-:S07]  /*246a0*/  MOV R11, 0x1f ;  /* 0x0000001f000b7802 */ /* 0x000fce0000000f00 */
[----:B-----5:R-:W-:Y:S05]  /*246b0*/  WARPSYNC.COLLECTIVE R15, `(.L_x_6319) ;  /* 0x000000000f087348 */ /* 0x020fea0003c00000 */
[----:B------:R0:W1:Y:S02]  /*246c0*/  SHFL.IDX P6, R14, R13, R12, R11 ;  /* 0x0000000c0d0e7389 */ /* 0x00006400000c000b */
[----:B01---5:R-:W-:Y:S01]  /*246d0*/  ENDCOLLECTIVE ;  /* 0x000000000000791b */ /* 0x023fe20003800000 */
.L_x_6319:
[----:B------:R-:W-:Y:S05]  /*246e0*/  BSYNC B1 ;  /* 0x0000000000017941 */ /* 0x000fea0003800000 */
.L_x_6318:
[----:B------:R-:W-:Y:S05]  /*246f0*/  BRA `(.L_x_6320) ;  /* 0xffffffac005c7947 */ /* 0x000fea000383ffff */
.L_x_6192:
[----:B------:R-:W-:Y:S01]  /*24700*/  BSSY B1, `(.L_x_6321) ;  /* 0x0000006000017945 */ /* 0x000fe20003800000 */
[----:B------:R-:W-:-:S07]  /*24710*/  IMAD.MOV.U32 R15, RZ, RZ, -0x1 ;  /* 0xffffffffff0f7424 */ /* 0x000fce00078e00ff */
[----:B-----5:R-:W-:Y:S05]  /*24720*/  WARPSYNC.COLLECTIVE R15, `(.L_x_6322) ;  /* 0x000000000f0c7348 */ /* 0x020fea0003c00000 */
[----:B------:R-:W-:Y:S02]  /*24730*/  ELECT P6, UR62, PT ;  /* 0x00000000003e782f */ /* 0x000fe400038c0000 */
[----:B------:R-:W-:Y:S01]  /*24740*/  MOV R14, UR62 ;  /* 0x0000003e000e7c02 */ /* 0x000fe20008000f00 */
[----:B-----5:R-:W-:Y:S10]  /*24750*/  ENDCOLLECTIVE ;  /* 0x000000000000791b */ /* 0x020ff40003800000 */
.L_x_6322:
[----:B------:R-:W-:Y:S05]  /*24760*/  BSYNC B1 ;  /* 0x0000000000017941 */ /* 0x000fea0003800000 */
.L_x_6321:
[----:B------:R-:W-:Y:S05]  /*24770*/  BRA `(.L_x_6323) ;  /* 0xffffffac00487947 */ /* 0x000fea000383ffff */
.L_x_6194:
[----:B0-----:R0:W1:Y:S02]  /*24780*/  SYNCS.PHASECHK.TRANS64.TRYWAIT P0, [R9+URZ+0x34820], R5 ;  /* 0x03482005090075a7 */ /* 0x001064000800017f */
[----:B-1----:R-:W-:Y:S05]  /*24790*/  @!P0 NANOSLEEP.SYNCS 0x989680 ;  /* 0x009896800000895d */ /* 0x002fea0003900000 */
[----:B------:R-:W1:Y:S02]  /*247a0*/  @!P0 SYNCS.PHASECHK.TRANS64 P0, [R9+URZ+0x34820], R5 ;  /* 0x03482005090085a7 */ /* 0x000e64000800007f */
[----:B-1----:R-:W-:Y:S05]  /*247b0*/  @!P0 BRA `(.L_x_6194) ;  /* 0xfffffffc00f08947 */ /* 0x002fea000383ffff */
[----:B------:R-:W-:Y:S05]  /*247c0*/  BRA `(.L_x_6324) ;  /* 0xffffffac00647947 */ /* 0x000fea000383ffff */
.L_x_6197:
[----:B0-----:R0:W1:Y:S02]  /*247d0*/  SYNCS.PHASECHK.TRANS64.TRYWAIT P0, [R5+URZ+0x348a0], R10 ;  /* 0x0348a00a050075a7 */ /* 0x001064000800017f */
[----:B-1----:R-:W-:Y:S05]  /*247e0*/  @!P0 NANOSLEEP.SYNCS 0x989680 ;  /* 0x009896800000895d */ /* 0x002fea0003900000 */
[----:B------:R-:W1:Y:S02]  /*247f0*/  @!P0 SYNCS.PHASECHK.TRANS64 P0, [R5+URZ+0x348a0], R10 ;  /* 0x0348a00a050085a7 */ /* 0x000e64000800007f */
[----:B-1----:R-:W-:Y:S05]  /*24800*/  @!P0 BRA `(.L_x_6197) ;  /* 0xfffffffc00f08947 */ /* 0x002fea000383ffff */
[----:B------:R-:W-:Y:S05]  /*24810*/  BRA `(.L_x_6325) ;  /* 0xffffffac00747947 */ /* 0x000fea000383ffff */
.L_x_6199:
[----:B-1----:R1:W2:Y:S02]  /*24820*/  SYNCS.PHASECHK.TRANS64.TRYWAIT P0, [R5+URZ+0x348c0], R10 ;  /* 0x0348c00a050075a7 */ /* 0x0022a4000800017f */
[----:B--2---:R-:W-:Y:S05]  /*24830*/  @!P0 NANOSLEEP.SYNCS 0x989680 ;  /* 0x009896800000895d */ /* 0x004fea0003900000 */
[----:B------:R-:W2:Y:S02]  /*24840*/  @!P0 SYNCS.PHASECHK.TRANS64 P0, [R5+URZ+0x348c0], R10 ;  /* 0x0348c00a050085a7 */ /* 0x000ea4000800007f */
[----:B--2---:R-:W-:Y:S05]  /*24850*/  @!P0 BRA `(.L_x_6199) ;  /* 0xfffffffc00f08947 */ /* 0x004fea000383ffff */
[----:B------:R-:W-:Y:S05]  /*24860*/  BRA `(.L_x_6326) ;  /* 0xffffffac00ec7947 */ /* 0x000fea000383ffff */
.L_x_6203:
[----:B0-----:R0:W1:Y:S02]  /*24870*/  SYNCS.PHASECHK.TRANS64.TRYWAIT P0, [R6+URZ+0x348a0], R7 ;  /* 0x0348a007060075a7 */ /* 0x001064000800017f */
[----:B-1----:R-:W-:Y:S05]  /*24880*/  @!P0 NANOSLEEP.SYNCS 0x989680 ;  /* 0x009896800000895d */ /* 0x002fea0003900000 */
[----:B------:R-:W1:Y:S02]  /*24890*/  @!P0 SYNCS.PHASECHK.TRANS64 P0, [R6+URZ+0x348a0], R7 ;  /* 0x0348a007060085a7 */ /* 0x000e64000800007f */
[----:B-1----:R-:W-:Y:S05]  /*248a0*/  @!P0 BRA `(.L_x_6203) ;  /* 0xfffffffc00f08947 */ /* 0x002fea000383ffff */
[----:B------:R-:W-:Y:S05]  /*248b0*/  BRA `(.L_x_6327) ;  /* 0xffffffb000ac7947 */ /* 0x000fea000383ffff */
.L_x_6205:
[----:B-1----:R1:W2:Y:S02]  /*248c0*/  SYNCS.PHASECHK.TRANS64.TRYWAIT P1, [R6+URZ+0x348c0], R7 ;  /* 0x0348c007060075a7 */ /* 0x0022a4000802017f */
[----:B--2---:R-:W-:Y:S05]  /*248d0*/  @!P1 NANOSLEEP.SYNCS 0x989680 ;  /* 0x009896800000995d */ /* 0x004fea0003900000 */
[----:B------:R-:W2:Y:S02]  /*248e0*/  @!P1 SYNCS.PHASECHK.TRANS64 P1, [R6+URZ+0x348c0], R7 ;  /* 0x0348c007060095a7 */ /* 0x000ea4000802007f */
[----:B--2---:R-:W-:Y:S05]  /*248f0*/  @!P1 BRA `(.L_x_6205) ;  /* 0xfffffffc00f09947 */ /* 0x004fea000383ffff */
[----:B------:R-:W-:Y:S05]  /*24900*/  BRA `(.L_x_6328) ;  /* 0xffffffb4001c7947 */ /* 0x000fea000383ffff */
.L_x_6216:
        /* <DEDUP_REMOVED lines=11> */
.L_x_6330:
[----:B------:R-:W-:Y:S05]  /*249c0*/  BSYNC B0 ;  /* 0x0000000000007941 */ /* 0x000fea0003800000 */
.L_x_6329:
[----:B------:R-:W-:Y:S05]  /*249d0*/  BRA `(.L_x_6331) ;  /* 0xffffffbc00dc7947 */ /* 0x000fea000383ffff */
.L_x_6217:
[----:B------:R-:W-:Y:S01]  /*249e0*/  BSSY B0, `(.L_x_6332) ;  /* 0x0000006000007945 */ /* 0x000fe20003800000 */
[----:B------:R-:W-:-:S07]  /*249f0*/  IMAD.MOV.U32 R15, RZ, RZ, -0x1 ;  /* 0xffffffffff0f7424 */ /* 0x000fce00078e00ff */
[----:B------:R-:W-:Y:S05]  /*24a00*/  WARPSYNC.COLLECTIVE R15, `(.L_x_6333) ;  /* 0x000000000f0c7348 */ /* 0x000fea0003c00000 */
[----:B------:R-:W-:Y:S02]  /*24a10*/  ELECT P6, UR62, PT ;  /* 0x00000000003e782f */ /* 0x000fe400038c0000 */
[----:B------:R-:W-:Y:S01]  /*24a20*/  MOV R14, UR62 ;  /* 0x0000003e000e7c02 */ /* 0x000fe20008000f00 */
[----:B------:R-:W-:Y:S10]  /*24a30*/  ENDCOLLECTIVE ;  /* 0x000000000000791b */ /* 0x000ff40003800000 */
.L_x_6333:
[----:B------:R-:W-:Y:S05]  /*24a40*/  BSYNC B0 ;  /* 0x0000000000007941 */ /* 0x000fea0003800000 */
.L_x_6332:
[----:B------:R-:W-:Y:S05]  /*24a50*/  BRA `(.L_x_6334) ;  /* 0xffffffbc00d47947 */ /* 0x000fea000383ffff */
.L_x_6220:
[----:B0-----:R0:W1:Y:S02]  /*24a60*/  SYNCS.PHASECHK.TRANS64.TRYWAIT P0, [R6+URZ+0x34840], R7 ;  /* 0x03484007060075a7 */ /* 0x001064000800017f */
[----:B-1----:R-:W-:Y:S05]  /*24a70*/  @!P0 NANOSLEEP.SYNCS 0x989680 ;  /* 0x009896800000895d */ /* 0x002fea0003900000 */
[----:B------:R-:W1:Y:S02]  /*24a80*/  @!P0 SYNCS.PHASECHK.TRANS64 P0, [R6+URZ+0x34840], R7 ;  /* 0x03484007060085a7 */ /* 0x000e64000800007f */
[----:B-1----:R-:W-:Y:S05]  /*24a90*/  @!P0 BRA `(.L_x_6220) ;  /* 0xfffffffc00f08947 */ /* 0x002fea000383ffff */
[----:B------:R-:W-:Y:S05]  /*24aa0*/  BRA `(.L_x_6335) ;  /* 0xffffffc000487947 */ /* 0x000fea000383ffff */
.L_x_6223:
        /* <DEDUP_REMOVED lines=8> */
.L_x_6231:
[----:B0-----:R0:W1:Y:S02]  /*24b30*/  SYNCS.PHASECHK.TRANS64.TRYWAIT P0, [R8+URZ+0x34840], R9 ;  /* 0x03484009080075a7 */ /* 0x001064000800017f */
[----:B-1----:R-:W-:Y:S05]  /*24b40*/  @!P0 NANOSLEEP.SYNCS 0x989680 ;  /* 0x009896800000895d */ /* 0x002fea0003900000 */
[----:B------:R-:W1:Y:S02]  /*24b50*/  @!P0 SYNCS.PHASECHK.TRANS64 P0, [R8+URZ+0x34840], R9 ;  /* 0x03484009080085a7 */ /* 0x000e64000800007f */
[----:B-1----:R-:W-:Y:S05]  /*24b60*/  @!P0 BRA `(.L_x_6231) ;  /* 0xfffffffc00f08947 */ /* 0x002fea000383ffff */
[----:B------:R-:W-:Y:S05]  /*24b70*/  BRA `(.L_x_6337) ;  /* 0xffffffc800247947 */ /* 0x000fea000383ffff */
.L_x_6233:
[----:B0-----:R0:W1:Y:S02]  /*24b80*/  SYNCS.PHASECHK.TRANS64.TRYWAIT P0, [R8+URZ+0x34860], R9 ;  /* 0x03486009080075a7 */ /* 0x001064000800017f */
[----:B-1----:R-:W-:Y:S05]  /*24b90*/  @!P0 NANOSLEEP.SYNCS 0x989680 ;  /* 0x009896800000895d */ /* 0x002fea0003900000 */
[----:B------:R-:W1:Y:S02]  /*24ba0*/  @!P0 SYNCS.PHASECHK.TRANS64 P0, [R8+URZ+0x34860], R9 ;  /* 0x03486009080085a7 */ /* 0x000e64000800007f */
[----:B-1----:R-:W-:Y:S05]  /*24bb0*/  @!P0 BRA `(.L_x_6233) ;  /* 0xfffffffc00f08947 */ /* 0x002fea000383ffff */
[----:B------:R-:W-:Y:S05]  /*24bc0*/  BRA `(.L_x_6338) ;  /* 0xffffffc800bc7947 */ /* 0x000fea000383ffff */
.L_x_6239:
[----:B-1----:R1:W2:Y:S02]  /*24bd0*/  SYNCS.PHASECHK.TRANS64.TRYWAIT P0, [R2+URZ+0x34840], R3 ;  /* 0x03484003020075a7 */ /* 0x0022a4000800017f */
[----:B--2---:R-:W-:Y:S05]  /*24be0*/  @!P0 NANOSLEEP.SYNCS 0x989680 ;  /* 0x009896800000895d */ /* 0x004fea0003900000 */
[----:B------:R-:W2:Y:S02]  /*24bf0*/  @!P0 SYNCS.PHASECHK.TRANS64 P0, [R2+URZ+0x34840], R3 ;  /* 0x03484003020085a7 */ /* 0x000ea4000800007f */
[----:B--2---:R-:W-:Y:S05]  /*24c00*/  @!P0 BRA `(.L_x_6239) ;  /* 0xfffffffc00f08947 */ /* 0x004fea000383ffff */
[----:B------:R-:W-:Y:S05]  /*24c10*/  BRA `(.L_x_6339) ;  /* 0xffffffd000207947 */ /* 0x000fea000383ffff */
.L_x_6241:
[----:B0-----:R0:W1:Y:S02]  /*24c20*/  SYNCS.PHASECHK.TRANS64.TRYWAIT P0, [R2+URZ+0x34860], R3 ;  /* 0x03486003020075a7 */ /* 0x001064000800017f */
[----:B-1----:R-:W-:Y:S05]  /*24c30*/  @!P0 NANOSLEEP.SYNCS 0x989680 ;  /* 0x009896800000895d */ /* 0x002fea0003900000 */
[----:B------:R-:W1:Y:S02]  /*24c40*/  @!P0 SYNCS.PHASECHK.TRANS64 P0, [R2+URZ+0x34860], R3 ;  /* 0x03486003020085a7 */ /* 0x000e64000800007f */
[----:B-1----:R-:W-:Y:S05]  /*24c50*/  @!P0 BRA `(.L_x_6241) ;  /* 0xfffffffc00f08947 */ /* 0x002fea000383ffff */
[----:B------:R-:W-:Y:S05]  /*24c60*/  BRA `(.L_x_6340) ;  /* 0xffffffd000b87947 */ /* 0x000fea000383ffff */
.L_x_6247:
[----:B--2---:R2:W3:Y:S02]  /*24c70*/  SYNCS.PHASECHK.TRANS64.TRYWAIT P0, [R2+URZ+0x34840], R3 ;  /* 0x03484003020075a7 */ /* 0x0044e4000800017f */
[----:B---3--:R-:W-:Y:S05]  /*24c80*/  @!P0 NANOSLEEP.SYNCS 0x989680 ;  /* 0x009896800000895d */ /* 0x008fea0003900000 */
[----:B------:R-:W3:Y:S02]  /*24c90*/  @!P0 SYNCS.PHASECHK.TRANS64 P0, [R2+URZ+0x34840], R3 ;  /* 0x03484003020085a7 */ /* 0x000ee4000800007f */
[----:B---3--:R-:W-:Y:S05]  /*24ca0*/  @!P0 BRA `(.L_x_6247) ;  /* 0xfffffffc00f08947 */ /* 0x008fea000383ffff */
[----:B------:R-:W-:Y:S05]  /*24cb0*/  BRA `(.L_x_6341) ;  /* 0xffffffd400f47947 */ /* 0x000fea000383ffff */
.L_x_6249:
[----:B0-----:R0:W1:Y:S02]  /*24cc0*/  SYNCS.PHASECHK.TRANS64.TRYWAIT P0, [R2+URZ+0x34860], R8 ;  /* 0x03486008020075a7 */ /* 0x001064000800017f */
[----:B-1----:R-:W-:Y:S05]  /*24cd0*/  @!P0 NANOSLEEP.SYNCS 0x989680 ;  /* 0x009896800000895d */ /* 0x002fea0003900000 */
[----:B------:R-:W1:Y:S02]  /*24ce0*/  @!P0 SYNCS.PHASECHK.TRANS64 P0, [R2+URZ+0x34860], R8 ;  /* 0x03486008020085a7 */ /* 0x000e64000800007f */
[----:B-1----:R-:W-:Y:S05]  /*24cf0*/  @!P0 BRA `(.L_x_6249) ;  /* 0xfffffffc00f08947 */ /* 0x002fea000383ffff */
[----:B------:R-:W-:Y:S05]  /*24d00*/  BRA `(.L_x_6342) ;  /* 0xffffffd800887947 */ /* 0x000fea000383ffff */
.L_x_6257:
[----:B-1----:R1:W2:Y:S02]  /*24d10*/  SYNCS.PHASECHK.TRANS64.TRYWAIT P0, [R3+URZ+0x34860], R0 ;  /* 0x03486000030075a7 */ /* 0x0022a4000800017f */
[----:B--2---:R-:W-:Y:S05]  /*24d20*/  @!P0 NANOSLEEP.SYNCS 0x989680 ;  /* 0x009896800000895d */ /* 0x004fea0003900000 */
[----:B------:R-:W2:Y:S02]  /*24d30*/  @!P0 SYNCS.PHASECHK.TRANS64 P0, [R3+URZ+0x34860], R0 ;  /* 0x03486000030085a7 */ /* 0x000ea4000800007f */
[----:B--2---:R-:W-:Y:S05]  /*24d40*/  @!P0 BRA `(.L_x_6257) ;  /* 0xfffffffc00f08947 */ /* 0x004fea000383ffff */
[----:B------:R-:W-:Y:S05]  /*24d50*/  BRA `(.L_x_6343) ;  /* 0xffffffdc00ac7947 */ /* 0x000fea000383ffff */
.L_x_6260:
[----:B------:R-:W-:Y:S01]  /*24d60*/  BSSY B0, `(.L_x_6344) ;  /* 0x0000008000007945 */ /* 0x000fe20003800000 */
[----:B0-----:R-:W-:Y:S01]  /*24d70*/  MOV R13, R16 ;  /* 0x00000010000d7202 */ /* 0x001fe20000000f00 */
[----:B------:R-:W-:Y:S02]  /*24d80*/  IMAD.MOV.U32 R12, RZ, RZ, RZ ;  /* 0x000000ffff0c7224 */ /* 0x000fe400078e00ff */
[----:B------:R-:W-:Y:S02]  /*24d90*/  IMAD.MOV.U32 R11, RZ, RZ, 0x1f ;  /* 0x0000001fff0b7424 */ /* 0x000fe400078e00ff */
[----:B------:R-:W-:-:S07]  /*24da0*/  IMAD.MOV.U32 R15, RZ, RZ, -0x1 ;  /* 0xffffffffff0f7424 */ /* 0x000fce00078e00ff */
[----:B-1---5:R-:W-:Y:S05]  /*24db0*/  WARPSYNC.COLLECTIVE R15, `(.L_x_6345) ;  /* 0x000000000f087348 */ /* 0x022fea0003c00000 */
[----:B------:R0:W2:Y:S02]  /*24dc0*/  SHFL.IDX P6, R14, R13, R12, R11 ;  /* 0x0000000c0d0e7389 */ /* 0x0000a400000c000b */
[----:B012--5:R-:W-:Y:S01]  /*24dd0*/  ENDCOLLECTIVE ;  /* 0x000000000000791b */ /* 0x027fe20003800000 */
.L_x_6345:
[----:B------:R-:W-:Y:S05]  /*24de0*/  BSYNC B0 ;  /* 0x0000000000007941 */ /* 0x000fea0003800000 */
.L_x_6344:
[----:B------:R-:W-:Y:S01]  /*24df0*/  IMAD.MOV.U32 R13, RZ, RZ, R16 ;  /* 0x000000ffff0d7224 */ /* 0x000fe200078e0010 */
[----:B------:R-:W-:Y:S01]  /*24e00*/  MOV R15, 0xffffffff ;  /* 0xffffffff000f7802 */ /* 0x000fe20000000f00 */
[----:B------:R-:W-:Y:S01]  /*24e10*/  IMAD.MOV.U32 R12, RZ, RZ, 0x1 ;  /* 0x00000001ff0c7424 */ /* 0x000fe200078e00ff */
[----:B------:R-:W-:Y:S01]  /*24e20*/  MOV R4, R14 ;  /* 0x0000000e00047202 */ /* 0x000fe20000000f00 */
[----:B------:R-:W-:-:S07]  /*24e30*/  IMAD.MOV.U32 R11, RZ, RZ, 0x1f ;  /* 0x0000001fff0b7424 */ /* 0x000fce00078e00ff */
[----:B------:R-:W-:Y:S05]  /*24e40*/  WARPSYNC.COLLECTIVE R15, `(.L_x_6346) ;  /* 0x000000000f087348 */ /* 0x000fea0003c00000 */
[----:B------:R0:W1:Y:S02]  /*24e50*/  SHFL.IDX P6, R14, R13, R12, R11 ;  /* 0x0000000c0d0e7389 */ /* 0x00006400000c000b */
[----:B01----:R-:W-:Y:S01]  /*24e60*/  ENDCOLLECTIVE ;  /* 0x000000000000791b */ /* 0x003fe20003800000 */
.L_x_6346:
[----:B------:R-:W-:Y:S01]  /*24e70*/  IMAD.MOV.U32 R5, RZ, RZ, R14 ;  /* 0x000000ffff057224 */ /* 0x000fe200078e000e */
[----:B------:R-:W-:Y:S06]  /*24e80*/  BRA `(.L_x_6347) ;  /* 0xffffffe000447947 */ /* 0x000fec000383ffff */
.L_x_6263:
        /* <DEDUP_REMOVED lines=8> */
.L_x_6349:
[----:B------:R-:W-:Y:S05]  /*24f10*/  BSYNC B0 ;  /* 0x0000000000007941 */ /* 0x000fea0003800000 */
.L_x_6348:
[C---:B------:R-:W-:Y:S01]  /*24f20*/  ISETP.NE.AND P0, PT, R9.reuse, RZ, PT ;  /* 0x000000ff0900720c */ /* 0x040fe20003f05270 */
[----:B------:R-:W-:Y:S01]  /*24f30*/  IMAD.MOV.U32 R12, RZ, RZ, 0x2 ;  /* 0x00000002ff0c7424 */ /* 0x000fe200078e00ff */
[----:B------:R-:W-:Y:S01]  /*24f40*/  MOV R11, RZ ;  /* 0x000000ff000b7202 */ /* 0x000fe20000000f00 */
[----:B------:R-:W-:Y:S01]  /*24f50*/  IMAD.MOV.U32 R15, RZ, RZ, -0x1 ;  /* 0xffffffffff0f7424 */ /* 0x000fe200078e00ff */
[----:B------:R-:W-:Y:S02]  /*24f60*/  SEL R14, R14, RZ, P0 ;  /* 0x000000ff0e0e7207 */ /* 0x000fe40000000000 */
[----:B------:R-:W-:-:S03]  /*24f70*/  ISETP.GE.U32.AND P0, PT, R9, 0x2, PT ;  /* 0x000000020900780c */ /* 0x000fc60003f06070 */
[----:B------:R-:W-:-:S10]  /*24f80*/  IMAD.IADD R13, R3, 0x1, R14 ;  /* 0x00000001030d7824 */ /* 0x000fd400078e020e */
[----:B------:R-:W-:Y:S05]  /*24f90*/  WARPSYNC.COLLECTIVE R15, `(.L_x_6350) ;  /* 0x000000000f087348 */ /* 0x000fea0003c00000 */
[----:B------:R0:W1:Y:S02]  /*24fa0*/  SHFL.UP P6, R14, R13, R12, R11 ;  /* 0x0400000c0d0e7389 */ /* 0x00006400000c000b */
[----:B01----:R-:W-:Y:S01]  /*24fb0*/  ENDCOLLECTIVE ;  /* 0x000000000000791b */ /* 0x003fe20003800000 */
.L_x_6350:
        /* <DEDUP_REMOVED lines=8> */
.L_x_6351:
        /* <DEDUP_REMOVED lines=8> */
.L_x_6352:
        /* <DEDUP_REMOVED lines=8> */
.L_x_6353:
        /* <DEDUP_REMOVED lines=8> */
.L_x_6354:
[----:B------:R-:W-:Y:S05]  /*251c0*/  BRA `(.L_x_6355) ;  /* 0xffffffe0000c7947 */ /* 0x000fea000383ffff */
.L_x_6268:
[----:B------:R-:W-:Y:S01]  /*251d0*/  BSSY B0, `(.L_x_6356) ;  /* 0x0000008000007945 */ /* 0x000fe20003800000 */
[----:B-----5:R-:W-:Y:S01]  /*251e0*/  IMAD.MOV.U32 R13, RZ, RZ, R3 ;  /* 0x000000ffff0d7224 */ /* 0x020fe200078e0003 */
[----:B------:R-:W-:Y:S01]  /*251f0*/  MOV R12, 0x1 ;  /* 0x00000001000c7802 */ /* 0x000fe20000000f00 */
[----:B------:R-:W-:Y:S02]  /*25200*/  IMAD.MOV.U32 R11, RZ, RZ, RZ ;  /* 0x000000ffff0b7224 */ /* 0x000fe400078e00ff */
[----:B------:R-:W-:-:S07]  /*25210*/  IMAD.MOV.U32 R15, RZ, RZ, -0x1 ;  /* 0xffffffffff0f7424 */ /* 0x000fce00078e00ff */
[----:B01----:R-:W-:Y:S05]  /*25220*/  WARPSYNC.COLLECTIVE R15, `(.L_x_6357) ;  /* 0x000000000f087348 */ /* 0x003fea0003c00000 */
[----:B------:R2:W3:Y:S02]  /*25230*/  SHFL.UP P6, R14, R13, R12, R11 ;  /* 0x0400000c0d0e7389 */ /* 0x0004e400000c000b */
[----:B0123--:R-:W-:Y:S01]  /*25240*/  ENDCOLLECTIVE ;  /* 0x000000000000791b */ /* 0x00ffe20003800000 */
.L_x_6357:
[----:B------:R-:W-:Y:S05]  /*25250*/  BSYNC B0 ;  /* 0x0000000000007941 */ /* 0x000fea0003800000 */
.L_x_6356:
        /* <DEDUP_REMOVED lines=10> */
.L_x_6358:
        /* <DEDUP_REMOVED lines=8> */
.L_x_6359:
        /* <DEDUP_REMOVED lines=8> */
.L_x_6360:
        /* <DEDUP_REMOVED lines=8> */
.L_x_6361:
        /* <DEDUP_REMOVED lines=8> */
.L_x_6362:
[----:B------:R-:W-:Y:S05]  /*25500*/  BRA `(.L_x_6363) ;  /* 0xffffffdc00f47947 */ /* 0x000fea000383ffff */
.L_x_6270:
[----:B------:R-:W-:Y:S01]  /*25510*/  BSSY B0, `(.L_x_6364) ;  /* 0x0000006000007945 */ /* 0x000fe20003800000 */
[----:B------:R-:W-:Y:S02]  /*25520*/  PLOP3.LUT P6, PT, P6, PT, PT, 0x8, 0x0 ;  /* 0x000000000000781c */ /* 0x000fe400037ce170 */
[----:B------:R-:W-:-:S11]  /*25530*/  MOV R15, 0xffffffff ;  /* 0xffffffff000f7802 */ /* 0x000fd60000000f00 */
[----:B0-----:R-:W-:Y:S05]  /*25540*/  WARPSYNC.COLLECTIVE R15, `(.L_x_6365) ;  /* 0x000000000f087348 */ /* 0x001fea0003c00000 */
[----:B------:R-:W-:Y:S01]  /*25550*/  VOTE.ANY R14, PT, P6 ;  /* 0x00000000000e7806 */ /* 0x000fe200030e0100 */
[----:B0-----:R-:W-:Y:S06]  /*25560*/  ENDCOLLECTIVE ;  /* 0x000000000000791b */ /* 0x001fec0003800000 */
.L_x_6365:
[----:B------:R-:W-:Y:S05]  /*25570*/  BSYNC B0 ;  /* 0x0000000000007941 */ /* 0x000fea0003800000 */
.L_x_6364:
[----:B------:R-:W-:Y:S01]  /*25580*/  IMAD.MOV.U32 R6, RZ, RZ, R14 ;  /* 0x000000ffff067224 */ /* 0x000fe200078e000e */
[----:B------:R-:W-:Y:S01]  /*25590*/  MOV R11, 0x1f ;  /* 0x0000001f000b7802 */ /* 0x000fe20000000f00 */
[----:B------:R-:W-:Y:S02]  /*255a0*/  IMAD.MOV.U32 R13, RZ, RZ, R3 ;  /* 0x000000ffff0d7224 */ /* 0x000fe400078e0003 */
[----:B------:R-:W0:Y:S01]  /*255b0*/  POPC R5, R6 ;  /* 0x0000000600057309 */ /* 0x000e220000000000 */
[----:B------:R-:W-:Y:S02]  /*255c0*/  IMAD.MOV.U32 R15, RZ, RZ, -0x1 ;  /* 0xffffffffff0f7424 */ /* 0x000fe400078e00ff */
[----:B0-----:R-:W-:-:S07]  /*255d0*/  IMAD.MOV.U32 R12, RZ, RZ, R5 ;  /* 0x000000ffff0c7224 */ /* 0x001fce00078e0005 */
[----:B------:R-:W-:Y:S05]  /*255e0*/  WARPSYNC.COLLECTIVE R15, `(.L_x_6366) ;  /* 0x000000000f087348 */ /* 0x000fea0003c00000 */
[----:B------:R0:W1:Y:S02]  /*255f0*/  SHFL.IDX P6, R14, R13, R12, R11 ;  /* 0x0000000c0d0e7389 */ /* 0x00006400000c000b */
[----:B01----:R-:W-:Y:S01]  /*25600*/  ENDCOLLECTIVE ;  /* 0x000000000000791b */ /* 0x003fe20003800000 */
.L_x_6366:
[----:B------:R-:W-:Y:S01]  /*25610*/  IMAD.MOV.U32 R17, RZ, RZ, R14 ;  /* 0x000000ffff117224 */ /* 0x000fe200078e000e */
[----:B------:R-:W-:Y:S06]  /*25620*/  BRA `(.L_x_6367) ;  /* 0xffffffdc00e47947 */ /* 0x000fec000383ffff */
.L_x_6272:
[----:B------:R-:W-:Y:S01]  /*25630*/  BSSY B0, `(.L_x_6368) ;  /* 0x0000007000007945 */ /* 0x000fe20003800000 */
[----:B------:R-:W-:Y:S01]  /*25640*/  IMAD.MOV.U32 R13, RZ, RZ, R2 ;  /* 0x000000ffff0d7224 */ /* 0x000fe200078e0002 */
[----:B------:R-:W-:Y:S01]  /*25650*/  MOV R11, 0x1f ;  /* 0x0000001f000b7802 */ /* 0x000fe20000000f00 */
[----:B------:R-:W-:-:S07]  /*25660*/  IMAD.MOV.U32 R15, RZ, RZ, -0x1 ;  /* 0xffffffffff0f7424 */ /* 0x000fce00078e00ff */
[----:B012---:R-:W-:Y:S05]  /*25670*/  WARPSYNC.COLLECTIVE R15, `(.L_x_6369) ;  /* 0x000000000f087348 */ /* 0x007fea0003c00000 */
[----:B------:R3:W4:Y:S02]  /*25680*/  SHFL.IDX P6, R14, R13, R12, R11 ;  /* 0x0000000c0d0e7389 */ /* 0x00072400000c000b */
[----:B01234-:R-:W-:Y:S01]  /*25690*/  ENDCOLLECTIVE ;  /* 0x000000000000791b */ /* 0x01ffe20003800000 */
.L_x_6369:
[----:B------:R-:W-:Y:S05]  /*256a0*/  BSYNC B0 ;  /* 0x0000000000007941 */ /* 0x000fea0003800000 */
.L_x_6368:
[----:B------:R-:W-:Y:S05]  /*256b0*/  BRA `(.L_x_6271) ;  /* 0xffffffdc00dc7947 */ /* 0x000fea000383ffff */
.L_x_6276:
[----:B0-----:R0:W1:Y:S02]  /*256c0*/  SYNCS.PHASECHK.TRANS64.TRYWAIT P0, [R0+URZ+0x34820], R3 ;  /* 0x03482003000075a7 */ /* 0x001064000800017f */
[----:B-1----:R-:W-:Y:S05]  /*256d0*/  @!P0 NANOSLEEP.SYNCS 0x989680 ;  /* 0x009896800000895d */ /* 0x002fea0003900000 */
[----:B------:R-:W1:Y:S02]  /*256e0*/  @!P0 SYNCS.PHASECHK.TRANS64 P0, [R0+URZ+0x34820], R3 ;  /* 0x03482003000085a7 */ /* 0x000e64000800007f */
[----:B-1----:R-:W-:Y:S05]  /*256f0*/  @!P0 BRA `(.L_x_6276) ;  /* 0xfffffffc00f08947 */ /* 0x002fea000383ffff */
[----:B------:R-:W-:Y:S05]  /*25700*/  BRA `(.L_x_6370) ;  /* 0xffffffe000c07947 */ /* 0x000fea000383ffff */
.L_x_6277:
        /* <DEDUP_REMOVED lines=8> */
[----:B0-----:R-:W-:Y:S05]  /*25790*/  WARPSYNC.COLLECTIVE R15, `(.L_x_6372) ;  /* 0x000000000f087348 */ /* 0x001fea0003c00000 */
[----:B------:R1:W2:Y:S02]  /*257a0*/  SHFL.IDX P6, R14, R13, R12, R11 ;  /* 0x0000000c0d0e7389 */ /* 0x0002a400000c000b */
[----:B012---:R-:W-:Y:S01]  /*257b0*/  ENDCOLLECTIVE ;  /* 0x000000000000791b */ /* 0x007fe20003800000 */
.L_x_6372:
[----:B------:R-:W-:Y:S05]  /*257c0*/  BSYNC B0 ;  /* 0x0000000000007941 */ /* 0x000fea0003800000 */
.L_x_6371:
[----:B------:R-:W-:Y:S05]  /*257d0*/  BRA `(.L_x_6373) ;  /* 0xffffffe000a87947 */ /* 0x000fea000383ffff */
.L_x_6278:
[----:B------:R-:W-:Y:S01]  /*257e0*/  BSSY B0, `(.L_x_6374) ;  /* 0x0000006000007945 */ /* 0x000fe20003800000 */
[----:B------:R-:W-:-:S07]  /*257f0*/  IMAD.MOV.U32 R15, RZ, RZ, -0x1 ;  /* 0xffffffffff0f7424 */ /* 0x000fce00078e00ff */
[----:B01----:R-:W-:Y:S05]  /*25800*/  WARPSYNC.COLLECTIVE R15, `(.L_x_6375) ;  /* 0x000000000f0c7348 */ /* 0x003fea0003c00000 */
[----:B------:R-:W-:Y:S02]  /*25810*/  ELECT P6, UR62, PT ;  /* 0x00000000003e782f */ /* 0x000fe400038c0000 */
[----:B------:R-:W-:Y:S01]  /*25820*/  MOV R14, UR62 ;  /* 0x0000003e000e7c02 */ /* 0x000fe20008000f00 */
[----:B01----:R-:W-:Y:S10]  /*25830*/  ENDCOLLECTIVE ;  /* 0x000000000000791b */ /* 0x003ff40003800000 */
.L_x_6375:
[----:B------:R-:W-:Y:S05]  /*25840*/  BSYNC B0 ;  /* 0x0000000000007941 */ /* 0x000fea0003800000 */
.L_x_6374:
[----:B------:R-:W-:Y:S05]  /*25850*/  BRA `(.L_x_6376) ;  /* 0xffffffe0009c7947 */ /* 0x000fea000383ffff */
.L_x_6280:
[----:B0-----:R0:W1:Y:S02]  /*25860*/  SYNCS.PHASECHK.TRANS64.TRYWAIT P0, [R6+URZ], R5 ;  /* 0x00000005060075a7 */ /* 0x001064000800017f */
[----:B-1----:R-:W-:Y:S05]  /*25870*/  @!P0 NANOSLEEP.SYNCS 0x989680 ;  /* 0x009896800000895d */ /* 0x002fea0003900000 */
[----:B------:R-:W1:Y:S02]  /*25880*/  @!P0 SYNCS.PHASECHK.TRANS64 P0, [R6+URZ], R5 ;  /* 0x00000005060085a7 */ /* 0x000e64000800007f */
[----:B-1----:R-:W-:Y:S05]  /*25890*/  @!P0 BRA `(.L_x_6280) ;  /* 0xfffffffc00f08947 */ /* 0x002fea000383ffff */
[----:B------:R-:W-:Y:S05]  /*258a0*/  BRA `(.L_x_6377) ;  /* 0xffffffe000d87947 */ /* 0x000fea000383ffff */
.L_x_6281:
[----:B-1----:R1:W2:Y:S02]  /*258b0*/  SYNCS.PHASECHK.TRANS64.TRYWAIT P0, [R7+URZ], R2 ;  /* 0x00000002070075a7 */ /* 0x0022a4000800017f */
[----:B--2---:R-:W-:Y:S05]  /*258c0*/  @!P0 NANOSLEEP.SYNCS 0x989680 ;  /* 0x009896800000895d */ /* 0x004fea0003900000 */
[----:B------:R-:W2:Y:S02]  /*258d0*/  @!P0 SYNCS.PHASECHK.TRANS64 P0, [R7+URZ], R2 ;  /* 0x00000002070085a7 */ /* 0x000ea4000800007f */
[----:B--2---:R-:W-:Y:S05]  /*258e0*/  @!P0 BRA `(.L_x_6281) ;  /* 0xfffffffc00f08947 */ /* 0x004fea000383ffff */
[----:B------:R-:W-:Y:S05]  /*258f0*/  BRA `(.L_x_6378) ;  /* 0xffffffe000cc7947 */ /* 0x000fea000383ffff */
.L_x_6283:
[----:B--2---:R2:W3:Y:S02]  /*25900*/  SYNCS.PHASECHK.TRANS64.TRYWAIT P0, [R4+URZ], R5 ;  /* 0x00000005040075a7 */ /* 0x0044e4000800017f */
[----:B---3--:R-:W-:Y:S05]  /*25910*/  @!P0 NANOSLEEP.SYNCS 0x989680 ;  /* 0x009896800000895d */ /* 0x008fea0003900000 */
[----:B------:R-:W3:Y:S02]  /*25920*/  @!P0 SYNCS.PHASECHK.TRANS64 P0, [R4+URZ], R5 ;  /* 0x00000005040085a7 */ /* 0x000ee4000800007f */
[----:B---3--:R-:W-:Y:S05]  /*25930*/  @!P0 BRA `(.L_x_6283) ;  /* 0xfffffffc00f08947 */ /* 0x008fea000383ffff */
[----:B------:R-:W-:Y:S05]  /*25940*/  BRA `(.L_x_6379) ;  /* 0xffffffe000d47947 */ /* 0x000fea000383ffff */
.L_x_6380:
        /* <DEDUP_REMOVED lines=11> */
.L_x_12772:


//--------------------- .text._ZN7cutlass13device_kernelIN5flash11enable_sm90INS1_16FlashAttnFwdSm90INS1_25CollectiveMainloopFwdSm90ILi2EN4cute5tupleIJNS5_1CILi1EEES8_S8_EEENS6_IJNS7_ILi128EEESA_SA_EEELi128ENS_6half_tEfNS_4arch4Sm90ELb0ELb1ELb0ELb0ELb0ELb0ELb0ELb1ELb1ELb0ELb0ELb0EEENS1_21CollectiveEpilogueFwdISB_S9_SC_SE_Li256ELb0ELb0ELb0ELb0EEENS1_30DynamicPersistentTileSchedulerILi256ELi32ELb0ELb0ELb1EEEEEEEEEvNT_6ParamsE --------------------------
	.section	.text._ZN7cutlass13device_kernelIN5flash11enable_sm90INS1_16FlashAttnFwdSm90INS1_25CollectiveMainloopFwdSm90ILi2EN4cute5tupleIJNS5_1CILi1EEES8_S8_EEENS6_IJNS7_ILi128EEESA_SA_EEELi128ENS_6half_tEfNS_4arch4Sm90ELb0ELb1ELb0ELb0ELb0ELb0ELb0ELb1ELb1ELb0ELb0ELb0EEENS1_21CollectiveEpilogueFwdISB_S9_SC_SE_Li256ELb0ELb0ELb0ELb0EEENS1_30DynamicPersistentTileSchedulerILi256ELi32ELb0ELb0ELb1EEEEEEEEEvNT_6ParamsE,"ax",@progbits
	.align	128
.text._ZN7cutlass13device_kernelIN5flash11enable_sm90INS1_16FlashAttnFwdSm90INS1_25CollectiveMainloopFwdSm90ILi2EN4cute5tupleIJNS5_1CILi1EEES8_S8_EEENS6_IJNS7_ILi128EEESA_SA_EEELi128ENS_6half_tEfNS_4arch4Sm90ELb0ELb1ELb0ELb0ELb0ELb0ELb0ELb1ELb1ELb0ELb0ELb0EEENS1_21CollectiveEpilogueFwdISB_S9_SC_SE_Li256ELb0ELb0ELb0ELb0EEENS1_30DynamicPersistentTileSchedulerILi256ELi32ELb0ELb0ELb1EEEEEEEEEvNT_6ParamsE:
        .type           _ZN7cutlass13device_kernelIN5flash11enable_sm90INS1_16FlashAttnFwdSm90INS1_25CollectiveMainloopFwdSm90ILi2EN4cute5tupleIJNS5_1CILi1EEES8_S8_EEENS6_IJNS7_ILi128EEESA_SA_EEELi128ENS_6half_tEfNS_4arch4Sm90ELb0ELb1ELb0ELb0ELb0ELb0ELb0ELb1ELb1ELb0ELb0ELb0EEENS1_21CollectiveEpilogueFwdISB_S9_SC_SE_Li256ELb0ELb0ELb0ELb0EEENS1_30DynamicPersistentTileSchedulerILi256ELi32ELb0ELb0ELb1EEEEEEEEEvNT_6ParamsE,@function
        .size           _ZN7cutlass13device_kernelIN5flash11enable_sm90INS1_16FlashAttnFwdSm90INS1_25CollectiveMainloopFwdSm90ILi2EN4cute5tupleIJNS5_1CILi1EEES8_S8_EEENS6_IJNS7_ILi128EEESA_SA_EEELi128ENS_6half_tEfNS_4arch4Sm90ELb0ELb1ELb0ELb0ELb0ELb0ELb0ELb1ELb1ELb0ELb0ELb0EEENS1_21CollectiveEpilogueFwdISB_S9_SC_SE_Li256ELb0ELb0ELb0ELb0EEENS1_30DynamicPersistentTileSchedulerILi256ELi32ELb0ELb0ELb1EEEEEEEEEvNT_6ParamsE,(.L_x_12773 - _ZN7cutlass13device_kernelIN5flash11enable_sm90INS1_16FlashAttnFwdSm90INS1_25CollectiveMainloopFwdSm90ILi2EN4cute5tupleIJNS5_1CILi1EEES8_S8_EEENS6_IJNS7_ILi128EEESA_SA_EEELi128ENS_6half_tEfNS_4arch4Sm90ELb0ELb1ELb0ELb0ELb0ELb0ELb0ELb1ELb1ELb0ELb0ELb0EEENS1_21CollectiveEpilogueFwdISB_S9_SC_SE_Li256ELb0ELb0ELb0ELb0EEENS1_30DynamicPersistentTileSchedulerILi256ELi32ELb0ELb0ELb1EEEEEEEEEvNT_6ParamsE)
        .other          _ZN7cutlass13device_kernelIN5flash11enable_sm90INS1_16FlashAttnFwdSm90INS1_25CollectiveMainloopFwdSm90ILi2EN4cute5tupleIJNS5_1CILi1EEES8_S8_EEENS6_IJNS7_ILi128EEESA_SA_EEELi128ENS_6half_tEfNS_4arch4Sm90ELb0ELb1ELb0ELb0ELb0ELb0ELb0ELb1ELb1ELb0ELb0ELb0EEENS1_21CollectiveEpilogueFwdISB_S9_SC_SE_Li256ELb0ELb0ELb0ELb0EEENS1_30DynamicPersistentTileSchedulerILi256ELi32ELb0ELb0ELb1EEEEEEEEEvNT_6ParamsE,@"STO_CUDA_ENTRY STV_DEFAULT"
_ZN7cutlass13device_kernelIN5flash11enable_sm90INS1_16FlashAttnFwdSm90INS1_25CollectiveMainloopFwdSm90ILi2EN4cute5tupleIJNS5_1CILi1EEES8_S8_EEENS6_IJNS7_ILi128EEESA_SA_EEELi128ENS_6half_tEfNS_4arch4Sm90ELb0ELb1ELb0ELb0ELb0ELb0ELb0ELb1ELb1ELb0ELb0ELb0EEENS1_21CollectiveEpilogueFwdISB_S9_SC_SE_Li256ELb0ELb0ELb0ELb0EEENS1_30DynamicPersistentTileSchedulerILi256ELi32ELb0ELb0ELb1EEEEEEEEEvNT_6ParamsE:
[----:B------:R-:W1:Y:S01]  /*0000*/  LDC R1, c[0x0][0x28] ;  /* 0x00000a00ff017b82 */ /* 0x000e620000000800 */
[----:B------:R-:W2:Y:S01]  /*0010*/  S2R R3, SR_TID.X ;  /* 0x0000000000037919 */ /* 0x000ea20000002100 */
[----:B------:R-:W-:Y:S01]  /*0020*/  ELECT P0, URZ, PT ;  /* 0x00000000003f782f */ /* 0x000fe20003800000 */
[----:B------:R-:W-:Y:S01]  /*0030*/  BSSY B0, `(.L_x_6381) ;  /* 0x0000014000007945 */ /* 0x000fe20003800000 */
[--C-:B--2---:R-:W-:Y:S02]  /*0040*/  SHF.R.U32.HI R0, RZ, 0x5, R3.reuse ;  /* 0x00000005ff007819 */ /* 0x104fe40000011603 */
[----:B------:R-:W-:-:S03]  /*0050*/  SHF.R.U32.HI R17, RZ, 0x7, R3 ;  /* 0x00000007ff117819 */ /* 0x000fc60000011603 */
[----:B------:R-:W2:Y:S02]  /*0060*/  SHFL.IDX PT, R2, R0, RZ, 0x1f ;  /* 0x00001fff00027589 */ /* 0x000ea400000e0000 */
[----:B--2---:R-:W-:-:S13]  /*0070*/  ISETP.EQ.AND P0, PT, R2, RZ, P0 ;  /* 0x000000ff0200720c */ /* 0x004fda0000702270 */
[----:B-1----:R-:W-:Y:S05]  /*0080*/  @!P0 BRA `(.L_x_6382) ;  /* 0x0000000000388947 */ /* 0x002fea0003800000 */
        /* <DEDUP_REMOVED lines=14> */
.L_x_6382:
[----:B------:R-:W-:Y:S05]  /*0170*/  BSYNC B0 ;  /* 0x0000000000007941 */ /* 0x000fea0003800000 */
.L_x_6381:
        /* <DEDUP_REMOVED lines=37> */
.L_x_6383:
        /* <DEDUP_REMOVED lines=22> */
.L_x_6384:
        /* <DEDUP_REMOVED lines=18> */
.L_x_6385:
        /* <DEDUP_REMOVED lines=22> */
.L_x_6386:
        /* <DEDUP_REMOVED lines=22> */
.L_x_6387:
[----:B------:R-:W-:Y:S01]  /*0910*/  PLOP3.LUT P0, PT, PT, PT, UP0, 0x80, 0x0 ;  /* 0x000000000000781c */ /* 0x000fe20003f0f008 */
[----:B------:R-:W-:Y:S01]  /*0920*/  UMOV UR38, 0x1 ;  /* 0x0000000100267882 */ /* 0x000fe20000000000 */
[----:B------:R-:W-:Y:S01]  /*0930*/  NOP ;  /* 0x0000000000007918 */ /* 0x000fe20000000000 */
[----:B------:R-:W-:Y:S01]  /*0940*/  USEL UR38, UR38, 0x2, !UP0 ;  /* 0x0000000226267887 */ /* 0x000fe2000c000000 */
[----:B------:R-:W-:Y:S01]  /*0950*/  ULDC.64 UR50, c[0x0][0x208] ;  /* 0x0000820000327ab9 */ /* 0x000fe20000000a00 */
[----:B-123--:R-:W-:Y:S08]  /*0960*/  BAR.SYNC.DEFER_BLOCKING 0x0 ;  /* 0x0000000000007b1d */ /* 0x00eff00000010000 */
[----:B------:R-:W-:Y:S05]  /*0970*/  @!P0 BRA `(.L_x_6388) ;  /* 0x000000dc00e88947 */ /* 0x000fea0003800000 */
.L_x_6389:
[----:B------:R-:W-:-:S08]  /*0980*/  NOP ;  /* 0x0000000000007918 */ /* 0x000fd00000000000 */
[----:B------:R-:W1:Y:S02]  /*0990*/  USETMAXREG.TRY_ALLOC.CTAPOOL UP0, 0xf0 ;  /* 0x000000f0000079c8 */ /* 0x000e640008000600 */
[----:B-1----:R-:W-:-:S13]  /*09a0*/  PLOP3.LUT P0, PT, PT, PT, UP0, 0x80, 0x0 ;  /* 0x000000000000781c */ /* 0x002fda0003f0f008 */
[----:B------:R-:W-:Y:S05]  /*09b0*/  @!P0 BRA `(.L_x_6389) ;  /* 0xfffffffc00f08947 */ /* 0x000fea000383ffff */
[----:B------:R-:W1:Y:S01]  /*09c0*/  S2R R2, SR_TID.X ;  /* 0x0000000000027919 */ /* 0x000e620000002100 */
[----:B------:R-:W2:Y:S08]  /*09d0*/  S2UR UR7, SR_CTAID.X ;  /* 0x00000000000779c3 */ /* 0x000eb00000002500 */
[----:B------:R-:W-:Y:S08]  /*09e0*/  BAR.ARV 0x4, 0x120 ;  /* 0x0104800000007b1d */ /* 0x000ff00000002000 */
[----:B------:R-:W-:Y:S06]  /*09f0*/  BAR.ARV 0x8, 0x120 ;  /* 0x0204800000007b1d */ /* 0x000fec0000002000 */
[----:B-1----:R-:W-:-:S04]  /*0a00*/  LOP3.LUT R0, R2, 0xffffff80, RZ, 0xc0, !PT ;  /* 0xffffff8002007812 */ /* 0x002fc800078ec0ff */
[----:B------:R-:W-:Y:S02]  /*0a10*/  ISETP.NE.AND P0, PT, R0, 0x80, PT ;  /* 0x000000800000780c */ /* 0x000fe40003f05270 */
[----:B------:R-:W2:Y:S11]  /*0a20*/  LDC R0, c[0x0][0xda8] ;  /* 0x00036a00ff007b82 */ /* 0x000eb60000000800 */
[----:B------:R-:W-:Y:S06]  /*0a30*/  @!P0 BAR.ARV 0x9, 0x100 ;  /* 0x0244000000008b1d */ /* 0x000fec0000002000 */
[----:B--2---:R-:W-:-:S13]  /*0a40*/  ISETP.LE.AND P0, PT, R0, UR7, PT ;  /* 0x0000000700007c0c */ /* 0x004fda000bf03270 */
[----:B------:R-:W-:Y:S05]  /*0a50*/  @P0 EXIT ;  /* 0x000000000000094d */ /* 0x000fea0003800000 */
[----:B------:R-:W-:Y:S01]  /*0a60*/  VIADD R190, R2, 0xffffff80 ;  /* 0xffffff8002be7836 */ /* 0x000fe20000000000 */
[----:B------:R-:W1:Y:S01]  /*0a70*/  S2UR UR4, SR_CgaCtaId ;  /* 0x00000000000479c3 */ /* 0x000e620000008800 */
[----:B------:R-:W-:Y:S01]  /*0a80*/  UMOV UR39, 0x400 ;  /* 0x0000040000277882 */ /* 0x000fe20000000000 */
[----:B------:R-:W-:Y:S02]  /*0a90*/  ULOP3.LUT UR47, UR38, 0x1, URZ, 0xfc, !UPT ;  /* 0x00000001262f7892 */ /* 0x000fe4000f8efc3f */
[----:B------:R-:W-:Y:S01]  /*0aa0*/  SHF.R.S32.HI R3, RZ, 0x1f, R190 ;  /* 0x0000001fff037819 */ /* 0x000fe200000114be */
[----:B------:R-:W-:Y:S01]  /*0ab0*/  ULDC.64 UR52, c[0x0][0x198] ;  /* 0x0000660000347ab9 */ /* 0x000fe20000000a00 */
[----:B------:R-:W-:Y:S01]  /*0ac0*/  UMOV UR46, URZ ;  /* 0x0000003f002e7c82 */ /* 0x000fe20008000000 */
[----:B------:R-:W-:Y:S01]  /*0ad0*/  UMOV UR36, URZ ;  /* 0x0000003f00247c82 */ /* 0x000fe20008000000 */
[CC--:B------:R-:W-:Y:S01]  /*0ae0*/  LEA.HI R0, R3.reuse, R190.reuse, RZ, 0x4 ;  /* 0x000000be03007211 */ /* 0x0c0fe200078f20ff */
[----:B------:R-:W2:Y:S01]  /*0af0*/  S2UR UR6, SR_SWINHI ;  /* 0x00000000000679c3 */ /* 0x000ea20000002f00 */
[----:B------:R-:W-:Y:S01]  /*0b00*/  LEA.HI R5, R3, R190, RZ, 0x7 ;  /* 0x000000be03057211 */ /* 0x000fe200078f38ff */
[----:B------:R-:W-:Y:S01]  /*0b10*/  UMOV UR37, URZ ;  /* 0x0000003f00257c82 */ /* 0x000fe20008000000 */
[----:B------:R-:W-:-:S02]  /*0b20*/  SHF.R.S32.HI R7, RZ, 0x4, R0 ;  /* 0x00000004ff077819 */ /* 0x000fc40000011400 */
[----:B------:R-:W-:Y:S02]  /*0b30*/  LOP3.LUT R9, R5, 0xffffff80, RZ, 0xc0, !PT ;  /* 0xffffff8005097812 */ /* 0x000fe400078ec0ff */
[----:B------:R-:W-:Y:S02]  /*0b40*/  LEA.HI R2, R0, R7, RZ, 0x1 ;  /* 0x0000000700027211 */ /* 0x000fe400078f08ff */
[----:B------:R-:W-:Y:S01]  /*0b50*/  LEA.HI R189, R3, R190, RZ, 0x5 ;  /* 0x000000be03bd7211 */ /* 0x000fe200078f28ff */
[----:B------:R-:W-:Y:S01]  /*0b60*/  IMAD.IADD R186, R190, 0x1, -R9 ;  /* 0x00000001beba7824 */ /* 0x000fe200078e0a09 */
[----:B------:R-:W-:Y:S02]  /*0b70*/  LOP3.LUT R2, R2, 0x1ffffffe, RZ, 0xc0, !PT ;  /* 0x1ffffffe02027812 */ /* 0x000fe400078ec0ff */
[----:B------:R-:W-:Y:S02]  /*0b80*/  SHF.R.S32.HI R189, RZ, 0x5, R189 ;  /* 0x00000005ffbd7819 */ /* 0x000fe400000114bd */
[----:B------:R-:W-:Y:S01]  /*0b90*/  SHF.R.S32.HI R9, RZ, 0x1f, R186 ;  /* 0x0000001fff097819 */ /* 0x000fe200000114ba */
[----:B------:R-:W-:Y:S01]  /*0ba0*/  IMAD.IADD R2, R7, 0x1, -R2 ;  /* 0x0000000107027824 */ /* 0x000fe200078e0a02 */
[----:B------:R-:W-:Y:S01]  /*0bb0*/  LOP3.LUT R7, R0, 0x3fffff0, RZ, 0xc0, !PT ;  /* 0x03fffff000077812 */ /* 0x000fe200078ec0ff */
[----:B-1----:R-:W-:Y:S01]  /*0bc0*/  ULEA UR39, UR4, UR39, 0x18 ;  /* 0x0000002704277291 */ /* 0x002fe2000f8ec03f */
[----:B------:R-:W-:-:S02]  /*0bd0*/  LEA.HI R4, R9, R186, RZ, 0x2 ;  /* 0x000000ba09047211 */ /* 0x000fc400078f10ff */
[----:B------:R-:W-:Y:S01]  /*0be0*/  SHF.R.S32.HI R188, RZ, 0x7, R5 ;  /* 0x00000007ffbc7819 */ /* 0x000fe20000011405 */
[----:B------:R-:W-:Y:S01]  /*0bf0*/  IMAD.IADD R0, R190, 0x1, -R7 ;  /* 0x00000001be007824 */ /* 0x000fe200078e0a07 */
[--C-:B------:R-:W-:Y:S02]  /*0c00*/  SHF.R.S32.HI R6, RZ, 0x2, R4.reuse ;  /* 0x00000002ff067819 */ /* 0x100fe40000011404 */
[----:B------:R-:W-:Y:S01]  /*0c10*/  SHF.R.S32.HI R7, RZ, 0x1f, R4 ;  /* 0x0000001fff077819 */ /* 0x000fe20000011404 */
[----:B------:R-:W-:Y:S01]  /*0c20*/  IMAD R11, R189, 0x10, R0 ;  /* 0x00000010bd0b7824 */ /* 0x000fe200078e0200 */
[----:B------:R-:W-:Y:S01]  /*0c30*/  LEA.HI R9, R9, R186, RZ, 0x5 ;  /* 0x000000ba09097211 */ /* 0x000fe200078f28ff */
[----:B------:R-:W-:Y:S01]  /*0c40*/  UMOV UR4, UR39 ;  /* 0x0000002700047c82 */ /* 0x000fe20008000000 */
[----:B--2---:R-:W-:Y:S01]  /*0c50*/  UMOV UR5, UR6 ;  /* 0x0000000600057c82 */ /* 0x004fe20008000000 */
[----:B------:R-:W-:Y:S01]  /*0c60*/  LEA.HI R7, R7, R6, RZ, 0x3 ;  /* 0x0000000607077211 */ /* 0x000fe200078f18ff */
[----:B------:R-:W-:Y:S01]  /*0c70*/  IMAD R2, R11, 0x8, R2 ;  /* 0x000000080b027824 */ /* 0x000fe200078e0202 */
[----:B------:R-:W-:Y:S01]  /*0c80*/  LEA.HI R5, R5, R188, RZ, 0x1 ;  /* 0x000000bc05057211 */ /* 0x000fe200078f08ff */
[----:B------:R-:W-:Y:S01]  /*0c90*/  IMAD.U32 R18, RZ, RZ, UR4 ;  /* 0x00000004ff127e24 */ /* 0x000fe2000f8e00ff */
[----:B------:R-:W-:Y:S01]  /*0ca0*/  LOP3.LUT R7, R7, 0xfffffff8, RZ, 0xc0, !PT ;  /* 0xfffffff807077812 */ /* 0x000fe200078ec0ff */
[----:B------:R-:W-:Y:S01]  /*0cb0*/  IMAD.U32 R19, RZ, RZ, UR5 ;  /* 0x00000005ff137e24 */ /* 0x000fe2000f8e00ff */
[----:B------:R-:W-:Y:S01]  /*0cc0*/  SHF.R.S32.HI R9, RZ, 0x5, R9 ;  /* 0x00000005ff097819 */ /* 0x000fe20000011409 */
[----:B------:R-:W-:Y:S01]  /*0cd0*/  UMOV UR4, UR7 ;  /* 0x0000000700047c82 */ /* 0x000fe20008000000 */
[----:B------:R-:W-:Y:S01]  /*0ce0*/  LEA.HI R3, R3, R190, RZ, 0x3 ;  /* 0x000000be03037211 */ /* 0x000fe200078f18ff */
[----:B------:R-:W-:Y:S01]  /*0cf0*/  IMAD.IADD R6, R6, 0x1, -R7 ;  /* 0x0000000106067824 */ /* 0x000fe200078e0a07 */
[----:B------:R-:W-:Y:S01]  /*0d00*/  LOP3.LUT R7, R5, 0x3fffffe, RZ, 0xc0, !PT ;  /* 0x03fffffe05077812 */ /* 0x000fe200078ec0ff */
[----:B------:R-:W-:Y:S01]  /*0d10*/  IMAD.SHL.U32 R5, R2, 0x8, RZ ;  /* 0x0000000802057824 */ /* 0x000fe200078e00ff */
[----:B------:R-:W-:Y:S01]  /*0d20*/  SHF.R.S32.HI R184, RZ, 0x3, R3 ;  /* 0x00000003ffb87819 */ /* 0x000fe20000011403 */
[----:B------:R-:W-:-:S02]  /*0d30*/  IMAD R6, R9, 0x10, R6 ;  /* 0x0000001009067824 */ /* 0x000fc400078e0206 */
[----:B------:R-:W-:Y:S02]  /*0d40*/  IMAD.IADD R7, R188, 0x1, -R7 ;  /* 0x00000001bc077824 */ /* 0x000fe400078e0a07 */
[----:B------:R-:W-:Y:S01]  /*0d50*/  IMAD.WIDE R18, R5, 0x2, R18 ;  /* 0x0000000205127825 */ /* 0x000fe200078e0212 */
[----:B------:R-:W-:-:S03]  /*0d60*/  LOP3.LUT R5, R3, 0x1ffffff8, RZ, 0xc0, !PT ;  /* 0x1ffffff803057812 */ /* 0x000fc600078ec0ff */
[----:B------:R-:W-:Y:S01]  /*0d70*/  IMAD R187, R7, 0x40, R6 ;  /* 0x0000004007bb7824 */ /* 0x000fe200078e0206 */
[----:B------:R-:W-:Y:S01]  /*0d80*/  LOP3.LUT R7, R4, 0x7ffffffc, RZ, 0xc0, !PT ;  /* 0x7ffffffc04077812 */ /* 0x000fe200078ec0ff */
[----:B------:R-:W-:-:S04]  /*0d90*/  IMAD.IADD R5, R190, 0x1, -R5 ;  /* 0x00000001be057824 */ /* 0x000fc800078e0a05 */
[----:B------:R-:W-:Y:S02]  /*0da0*/  IMAD.SHL.U32 R22, R5, 0x8, RZ ;  /* 0x0000000805167824 */ /* 0x000fe400078e00ff */
[----:B------:R-:W-:-:S07]  /*0db0*/  IMAD.IADD R16, R186, 0x1, -R7 ;  /* 0x00000001ba107824 */ /* 0x000fce00078e0a07 */
.L_x_6482:
        /* <DEDUP_REMOVED lines=20> */
.L_x_6390:
[----:B------:R-:W-:Y:S01]  /*0f00*/  ULDC UR6, c[0x0][0xdc4] ;  /* 0x0003710000067ab9 */ /* 0x000fe20000000800 */
[----:B------:R-:W-:Y:S01]  /*0f10*/  UMOV UR48, UR7 ;  /* 0x0000000700307c82 */ /* 0x000fe20008000000 */
[----:B------:R-:W-:-:S11]  /*0f20*/  UISETP.NE.AND UP0, UPT, UR6, 0x1, UPT ;  /* 0x000000010600788c */ /* 0x000fd6000bf05270 */
[----:B------:R-:W-:Y:S02]  /*0f30*/  @UP0 ULDC.64 UR10, c[0x0][0xdc8] ;  /* 0x00037200000a0ab9 */ /* 0x000fe40000000a00 */
[----:B------:R-:W-:-:S04]  /*0f40*/  UIMAD.WIDE.U32 UR4, UR7, UR10, URZ ;  /* 0x0000000a070472a5 */ /* 0x000fc8000f8e003f */
[----:B------:R-:W-:-:S04]  /*0f50*/  @UP0 USHF.R.U32.HI UR48, URZ, UR11, UR5 ;  /* 0x0000000b3f300299 */ /* 0x000fc80008011605 */
[----:B------:R-:W-:-:S12]  /*0f60*/  UIMAD UR4, UR48, UR6, URZ ;  /* 0x00000006300472a4 */ /* 0x000fd8000f8e023f */
.L_x_6391:
[----:B------:R-:W-:Y:S01]  /*0f70*/  UIADD3 UR6, UR7, -UR4, URZ ;  /* 0x8000000407067290 */ /* 0x000fe2000fffe03f */
[----:B------:R-:W-:Y:S01]  /*0f80*/  ULDC UR43, c[0x0][0xdb8] ;  /* 0x00036e00002b7ab9 */ /* 0x000fe20000000800 */
[----:B------:R-:W-:Y:S02]  /*0f90*/  ULOP3.LUT UR7, URZ, UR48, URZ, 0x33, !UPT ;  /* 0x000000303f077292 */ /* 0x000fe4000f8e333f */
[----:B------:R-:W-:Y:S01]  /*0fa0*/  UISETP.NE.AND UP1, UPT, UR43, 0x1, UPT ;  /* 0x000000012b00788c */ /* 0x000fe2000bf25270 */
[----:B------:R-:W-:Y:S01]  /*0fb0*/  ULDC.64 UR12, c[0x0][0x3f8] ;  /* 0x0000fe00000c7ab9 */ /* 0x000fe20000000a00 */
[----:B------:R-:W-:Y:S01]  /*0fc0*/  ULDC UR42, c[0x0][0xdac] ;  /* 0x00036b00002a7ab9 */ /* 0x000fe20000000800 */
[----:B------:R-:W-:Y:S02]  /*0fd0*/  UISETP.NE.U32.AND UP0, UPT, UR12, URZ, UPT ;  /* 0x0000003f0c00728c */ /* 0x000fe4000bf05070 */
[----:B------:R-:W-:Y:S01]  /*0fe0*/  UIADD3 UR42, UR7, UR42, URZ ;  /* 0x0000002a072a7290 */ /* 0x000fe2000fffe03f */
[----:B------:R-:W-:Y:S01]  /*0ff0*/  ULDC.64 UR4, c[0x0][0x9e0] ;  /* 0x0002780000047ab9 */ /* 0x000fe20000000a00 */
[----:B------:R-:W-:Y:S01]  /*1000*/  ULDC UR11, c[0x0][0xdc4] ;  /* 0x00037100000b7ab9 */ /* 0x000fe20000000800 */
[----:B------:R-:W-:-:S02]  /*1010*/  UISETP.NE.AND.EX UP0, UPT, UR13, URZ, UPT, UP0 ;  /* 0x0000003f0d00728c */ /* 0x000fc4000bf05300 */
[----:B------:R-:W-:Y:S02]  /*1020*/  UISETP.GE.AND UP2, UPT, UR5, 0x1, UPT ;  /* 0x000000010500788c */ /* 0x000fe4000bf46270 */
[----:B------:R-:W-:Y:S01]  /*1030*/  USHF.L.U32 UR42, UR42, 0x7, URZ ;  /* 0x000000072a2a7899 */ /* 0x000fe2000800063f */
[----:B------:R-:W-:Y:S01]  /*1040*/  ULDC UR45, c[0x0][0x404] ;  /* 0x00010100002d7ab9 */ /* 0x000fe20000000800 */
[----:B------:R-:W-:Y:S01]  /*1050*/  ULDC UR9, c[0x0][0x288] ;  /* 0x0000a20000097ab9 */ /* 0x000fe20000000800 */
[----:B------:R-:W-:Y:S01]  /*1060*/  UIMAD UR8, UR8, UR11, UR6 ;  /* 0x0000000b080872a4 */ /* 0x000fe2000f8e0206 */
[----:B------:R-:W-:Y:S01]  /*1070*/  PLOP3.LUT P1, PT, PT, PT, UP2, 0x80, 0x0 ;  /* 0x000000000000781c */ /* 0x000fe20003f2f028 */
[----:B------:R-:W-:Y:S01]  /*1080*/  USEL UR45, UR45, 0x1, UP0 ;  /* 0x000000012d2d7887 */ /* 0x000fe20008000000 */
[----:B------:R-:W-:Y:S01]  /*1090*/  @UP1 ULDC UR6, c[0x0][0xdbc] ;  /* 0x00036f0000061ab9 */ /* 0x000fe20000000800 */
[----:B------:R-:W-:Y:S01]  /*10a0*/  UIADD3 UR54, UR42, 0x80, -UR9 ;  /* 0x000000802a367890 */ /* 0x000fe2000fffe809 */
[----:B------:R-:W-:Y:S01]  /*10b0*/  ULDC UR10, c[0x0][0x2e0] ;  /* 0x0000b800000a7ab9 */ /* 0x000fe20000000800 */
[----:B------:R-:W-:Y:S01]  /*10c0*/  UIMAD.WIDE.U32 UR6, UR8, UR6, URZ ;  /* 0x00000006080672a5 */ /* 0x000fe2000f8e003f */
[----:B------:R-:W-:Y:S01]  /*10d0*/  @UP1 ULDC UR11, c[0x0][0xdc0] ;  /* 0x00037000000b1ab9 */ /* 0x000fe20000000800 */
[----:B------:R-:W-:Y:S01]  /*10e0*/  UIMAD UR54, UR45, UR10, UR54 ;  /* 0x0000000a2d3672a4 */ /* 0x000fe2000f8e0236 */
[----:B------:R-:W-:Y:S01]  /*10f0*/  UMOV UR44, UR8 ;  /* 0x00000008002c7c82 */ /* 0x000fe20008000000 */
[----:B------:R-:W-:-:S02]  /*1100*/  @UP1 USHF.R.U32.HI UR44, URZ, UR11, UR7 ;  /* 0x0000000b3f2c1299 */ /* 0x000fc40008011607 */
[----:B------:R-:W-:Y:S02]  /*1110*/  UIADD3 UR4, UR54, UR4, URZ ;  /* 0x0000000436047290 */ /* 0x000fe4000fffe03f */
        /* <DEDUP_REMOVED lines=14> */
.L_x_6393:
[----:B------:R-:W-:-:S11]  /*1200*/  UISETP.NE.AND UP0, UPT, UR5, 0x1, UPT ;  /* 0x000000010500788c */ /* 0x000fd6000bf05270 */
[----:B------:R-:W-:Y:S02]  /*1210*/  @UP0 ULDC.64 UR12, c[0x0][0x9e8] ;  /* 0x00027a00000c0ab9 */ /* 0x000fe40000000a00 */
[----:B------:R-:W-:-:S04]  /*1220*/  UIMAD.WIDE.U32 UR6, UR4, UR12, URZ ;  /* 0x0000000c040672a5 */ /* 0x000fc8000f8e003f */
[----:B------:R-:W-:-:S12]  /*1230*/  @UP0 USHF.R.U32.HI UR4, URZ, UR13, UR7 ;  /* 0x0000000d3f040299 */ /* 0x000fd80008011607 */
.L_x_6394:
[----:B------:R-:W-:-:S06]  /*1240*/  UIMAD UR4, UR4, UR5, UR5 ;  /* 0x00000005040472a4 */ /* 0x000fcc000f8e0205 */
[----:B------:R-:W-:-:S07]  /*1250*/  VIMNMX R0, R0, UR4, PT ;  /* 0x0000000400007c48 */ /* 0x000fce000bfe0100 */
.L_x_6392:
        /* <DEDUP_REMOVED lines=25> */
.L_x_6396:
[----:B------:R-:W-:-:S11]  /*13f0*/  UISETP.NE.AND UP0, UPT, UR5, 0x1, UPT ;  /* 0x000000010500788c */ /* 0x000fd6000bf05270 */
[----:B------:R-:W-:Y:S02]  /*1400*/  @UP0 ULDC.64 UR10, c[0x0][0x9e8] ;  /* 0x00027a00000a0ab9 */ /* 0x000fe40000000a00 */
[----:B------:R-:W-:-:S04]  /*1410*/  UIMAD.WIDE.U32 UR6, UR4, UR10, URZ ;  /* 0x0000000a040672a5 */ /* 0x000fc8000f8e003f */
[----:B------:R-:W-:-:S12]  /*1420*/  @UP0 USHF.R.U32.HI UR4, URZ, UR11, UR7 ;  /* 0x0000000b3f040299 */ /* 0x000fd80008011607 */
.L_x_6397:
[----:B------:R-:W-:-:S04]  /*1430*/  UIMAD UR4, UR4, UR5, URZ ;  /* 0x00000005040472a4 */ /* 0x000fc8000f8e023f */
[----:B------:R-:W-:-:S04]  /*1440*/  UISETP.LT.AND UP0, UPT, UR8, UR4, UPT ;  /* 0x000000040800728c */ /* 0x000fc8000bf01270 */
[----:B------:R-:W-:-:S12]  /*1450*/  USEL UR8, UR8, UR4, !UP0 ;  /* 0x0000000408087287 */ /* 0x000fd8000c000000 */
.L_x_6395:
[----:B------:R-:W-:Y:S01]  /*1460*/  USHF.R.S32.HI UR4, URZ, 0x1f, UR8 ;  /* 0x0000001f3f047899 */ /* 0x000fe20008011408 */
[----:B------:R-:W-:Y:S02]  /*1470*/  PLOP3.LUT P0, PT, PT, PT, PT, 0x80, 0x0 ;  /* 0x000000000000781c */ /* 0x000fe40003f0f070 */
[----:B------:R-:W-:Y:S02]  /*1480*/  CS2R R2, SRZ ;  /* 0x0000000000027805 */ /* 0x000fe4000001ff00 */
        /* <DEDUP_REMOVED lines=35> */
[----:B------:R-:W-:Y:S01]  /*16c0*/  CS2R R90, SRZ ;  /* 0x00000000005a7805 */ /* 0x000fe2000001ff00 */
[----:B------:R-:W-:Y:S02]  /*16d0*/  IMAD.MOV.U32 R9, RZ, RZ, RZ ;  /* 0x000000ffff097224 */ /* 0x000fe400078e00ff */
[----:B------:R-:W-:Y:S02]  /*16e0*/  IMAD.MOV.U32 R89, RZ, RZ, RZ ;  /* 0x000000ffff597224 */ /* 0x000fe400078e00ff */
        /* <DEDUP_REMOVED lines=30> */
.L_x_6399:
[----:B------:R-:W-:Y:S01]  /*18d0*/  ULEA.HI UR4, UR46, UR46, URZ, 0x1 ;  /* 0x0000002e2e047291 */ /* 0x000fe2000f8f083f */
[----:B------:R-:W-:-:S03]  /*18e0*/  IMAD.U32 R2, RZ, RZ, UR47 ;  /* 0x0000002fff027e24 */ /* 0x000fc6000f8e00ff */
[----:B------:R-:W-:Y:S02]  /*18f0*/  ULOP3.LUT UR4, UR4, 0xfffffffe, URZ, 0xc0, !UPT ;  /* 0xfffffffe04047892 */ /* 0x000fe4000f8ec03f */
[----:B------:R-:W-:Y:S02]  /*1900*/  ISETP.NE.AND P0, PT, R2, 0x3, PT ;  /* 0x000000030200780c */ /* 0x000fe40003f05270 */
[----:B------:R-:W-:-:S06]  /*1910*/  UIADD3 UR4, UR46, -UR4, URZ ;  /* 0x800000042e047290 */ /* 0x000fcc000fffe03f */
[----:B------:R-:W-:-:S05]  /*1920*/  IMAD.U32 R0, RZ, RZ, UR4 ;  /* 0x00000004ff007e24 */ /* 0x000fca000f8e00ff */
[----:B------:R-:W-:-:S04]  /*1930*/  SHF.L.U32 R0, R0, 0x1f, RZ ;  /* 0x0000001f00007819 */ /* 0x000fc800000006ff */
[----:B------:R-:W1:Y:S02]  /*1940*/  SYNCS.PHASECHK.TRANS64.TRYWAIT P1, [UR39+0x28800], R0 ;  /* 0x02880000ff0075a7 */ /* 0x000e640008020167 */
[----:B-1----:R-:W-:Y:S05]  /*1950*/  @!P1 BRA `(.L_x_6400) ;  /* 0x0000010000609947 */ /* 0x002fea0003800000 */
.L_x_6547:
[----:B------:R-:W-:Y:S05]  /*1960*/  @!P0 BRA `(.L_x_6401) ;  /* 0x0000000000048947 */ /* 0x000fea0003800000 */
[----:B------:R-:W-:Y:S01]  /*1970*/  BPT.TRAP 0x1 ;  /* 0x000000040000795c */ /* 0x000fe20000300000 */
.L_x_6401:
[----:B------:R-:W-:Y:S02]  /*1980*/  IMAD.U32 R7, RZ, RZ, UR37 ;  /* 0x00000025ff077e24 */ /* 0x000fe4000f8e00ff */
[----:B-1----:R-:W-:-:S03]  /*1990*/  IMAD.U32 R0, RZ, RZ, UR36 ;  /* 0x00000024ff007e24 */ /* 0x002fc6000f8e00ff */
[----:B------:R-:W-:Y:S02]  /*19a0*/  LEA R7, R7, UR39, 0x3 ;  /* 0x0000002707077c11 */ /* 0x000fe4000f8e18ff */
[----:B------:R-:W-:-:S04]  /*19b0*/  SHF.L.U32 R0, R0, 0x1f, RZ ;  /* 0x0000001f00007819 */ /* 0x000fc800000006ff */
[----:B------:R1:W2:Y:S01]  /*19c0*/  SYNCS.PHASECHK.TRANS64.TRYWAIT P2, [R7+URZ+0x28830], R0 ;  /* 0x02883000070075a7 */ /* 0x0002a2000804017f */
[----:B------:R-:W-:Y:S05]  /*19d0*/  @!P0 BRA `(.L_x_6402) ;  /* 0x0000000000048947 */ /* 0x000fea0003800000 */
[----:B------:R-:W-:Y:S01]  /*19e0*/  BPT.TRAP 0x1 ;  /* 0x000000040000795c */ /* 0x000fe20000300000 */
.L_x_6402:
[----:B------:R-:W3:Y:S02]  /*19f0*/  S2R R2, SR_TID.X ;  /* 0x0000000000027919 */ /* 0x000ee40000002100 */
[----:B---3--:R-:W-:Y:S01]  /*1a00*/  LOP3.LUT P1, RZ, R2, 0x7f, RZ, 0xc0, !PT ;  /* 0x0000007f02ff7812 */ /* 0x008fe2000782c0ff */
[----:B--2---:R-:W-:-:S12]  /*1a10*/  @P2 BRA `(.L_x_6403) ;  /* 0x0000000000082947 */ /* 0x004fd80003800000 */
[----:B------:R-:W2:Y:S02]  /*1a20*/  SYNCS.PHASECHK.TRANS64.TRYWAIT P2, [R7+URZ+0x28830], R0 ;  /* 0x02883000070075a7 */ /* 0x000ea4000804017f */
[----:B--2---:R-:W-:Y:S05]  /*1a30*/  @!P2 BRA `(.L_x_6404) ;  /* 0x000001000040a947 */ /* 0x004fea0003800000 */
.L_x_6403:
[----:B------:R-:W-:Y:S05]  /*1a40*/  WARPSYNC.ALL ;  /* 0x0000000000007948 */ /* 0x000fea0003800000 */
[----:B------:R-:W-:Y:S01]  /*1a50*/  UIADD3 UR4, UR39, 0x18400, URZ ;  /* 0x0001840027047890 */ /* 0x000fe2000fffe03f */
[----:B------:R-:W-:Y:S01]  /*1a60*/  WARPGROUP.ARRIVE ;  /* 0x00000000000079c5 */ /* 0x000fe20000000000 */
[----:B------:R-:W-:Y:S01]  /*1a70*/  ULOP3.LUT UR32, UR55, 0x10000, URZ, 0xfc, !UPT ;  /* 0x0001000037207892 */ /* 0x000fe2000f8efc3f */
[----:B------:R-:W3:Y:S01]  /*1a80*/  LDC R3, c[0x0][0x2e0] ;  /* 0x0000b800ff037b82 */ /* 0x000ee20000000800 */
[----:B------:R-:W-:Y:S01]  /*1a90*/  USHF.R.U32.HI UR4, URZ, 0x4, UR4 ;  /* 0x000000043f047899 */ /* 0x000fe20008011604 */
[----:B------:R-:W-:Y:S01]  /*1aa0*/  IMAD.MOV.U32 R5, RZ, RZ, -0x80 ;  /* 0xffffff80ff057424 */ /* 0x000fe200078e00ff */
[----:B------:R-:W-:Y:S01]  /*1ab0*/  UMOV UR33, 0x40000040 ;  /* 0x4000004000217882 */ /* 0x000fe20000000000 */
[----:B------:R-:W-:Y:S01]  /*1ac0*/  UMOV UR35, 0x40000040 ;  /* 0x4000004000237882 */ /* 0x000fe20000000000 */
[----:B------:R-:W-:Y:S01]  /*1ad0*/  ULOP3.LUT UR4, UR4, 0x3fff, URZ, 0xc0, !UPT ;  /* 0x00003fff04047892 */ /* 0x000fe2000f8ec03f */
[C---:B------:R-:W-:Y:S01]  /*1ae0*/  IMAD R12, R88.reuse, R5, 0x80 ;  /* 0x00000080580c7424 */ /* 0x040fe200078e0205 */
[----:B------:R-:W-:Y:S01]  /*1af0*/  UMOV UR5, 0x40000040 ;  /* 0x4000004000057882 */ /* 0x000fe20000000000 */
[----:B------:R-:W-:Y:S01]  /*1b00*/  UMOV UR7, 0x40000040 ;  /* 0x4000004000077882 */ /* 0x000fe20000000000 */
[----:B------:R-:W-:Y:S01]  /*1b10*/  ULOP3.LUT UR49, UR4, 0x10000, URZ, 0xfc, !UPT ;  /* 0x0001000004317892 */ /* 0x000fe2000f8efc3f */
[----:B------:R-:W4:Y:S01]  /*1b20*/  LDC.64 R10, c[0x0][0x9e0] ;  /* 0x00027800ff0a7b82 */ /* 0x000f220000000a00 */
[----:B------:R-:W-:Y:S01]  /*1b30*/  UIADD3 UR4, UR32, 0x2, URZ ;  /* 0x0000000220047890 */ /* 0x000fe2000fffe03f */
[----:B-12---:R-:W-:Y:S01]  /*1b40*/  @!P1 VIADD R0, R7, 0x28840 ;  /* 0x0002884007009836 */ /* 0x006fe20000000000 */
[----:B------:R-:W-:Y:S01]  /*1b50*/  ULEA UR34, UR37, UR49, 0xb ;  /* 0x0000003125227291 */ /* 0x000fe2000f8e583f */
[----:B------:R-:W-:Y:S01]  /*1b60*/  LEA R6, R88, 0xffffff80, 0x7 ;  /* 0xffffff8058067811 */ /* 0x000fe200078e38ff */
[----:B------:R-:W-:-:S02]  /*1b70*/  UIADD3 UR8, UR32, 0x4, URZ ;  /* 0x0000000420087890 */ /* 0x000fc4000fffe03f */
[----:B------:R-:W-:Y:S01]  /*1b80*/  UIADD3 UR6, UR34, 0x2, URZ ;  /* 0x0000000222067890 */ /* 0x000fe2000fffe03f */
[----:B------:R-:W1:Y:S01]  /*1b90*/  LDC R8, c[0x0][0x288] ;  /* 0x0000a200ff087b82 */ /* 0x000e620000000800 */
[----:B------:R-:W-:Y:S01]  /*1ba0*/  UIADD3 UR10, UR34, 0x4, URZ ;  /* 0x00000004220a7890 */ /* 0x000fe2000fffe03f */
[----:B------:R-:W-:Y:S01]  /*1bb0*/  @!P1 PRMT R0, RZ, 0x654, R0 ;  /* 0x00000654ff009816 */ /* 0x000fe20000000000 */
[----:B------:R-:W-:Y:S01]  /*1bc0*/  UMOV UR9, 0x40000040 ;  /* 0x4000004000097882 */ /* 0x000fe20000000000 */
[----:B------:R-:W-:Y:S01]  /*1bd0*/  HGMMA.64x128x16.F32 R24, gdesc[UR32], RZ, !UPT, gsb0 ;  /* 0x01e00000201879f0 */ /* 0x000fe2000c0008ff */
[----:B------:R-:W-:Y:S01]  /*1be0*/  UMOV UR11, 0x40000040 ;  /* 0x40000040000b7882 */ /* 0x000fe20000000000 */
[----:B------:R-:W-:Y:S01]  /*1bf0*/  UIADD3 UR12, UR32, 0x6, URZ ;  /* 0x00000006200c7890 */ /* 0x000fe2000fffe03f */
[----:B---3--:R-:W-:Y:S01]  /*1c00*/  IMAD R7, R3, UR45, R12 ;  /* 0x0000002d03077c24 */ /* 0x008fe2000f8e020c */
[----:B------:R-:W-:Y:S01]  /*1c10*/  UIADD3 UR14, UR34, 0x6, URZ ;  /* 0x00000006220e7890 */ /* 0x000fe2000fffe03f */
[----:B------:R-:W-:Y:S01]  /*1c20*/  UMOV UR13, 0x40000040 ;  /* 0x40000040000d7882 */ /* 0x000fe20000000000 */
[----:B------:R-:W-:Y:S01]  /*1c30*/  UMOV UR15, 0x40000040 ;  /* 0x40000040000f7882 */ /* 0x000fe20000000000 */
[----:B------:R-:W-:Y:S01]  /*1c40*/  UIADD3 UR16, UR32, 0x400, URZ ;  /* 0x0000040020107890 */ /* 0x000fe2000fffe03f */
[C---:B------:R-:W-:Y:S01]  /*1c50*/  IMAD R14, R16.reuse, -0x2, R7 ;  /* 0xfffffffe100e7824 */ /* 0x040fe200078e0207 */
[----:B------:R-:W-:Y:S01]  /*1c60*/  UIADD3 UR18, UR34, 0x400, URZ ;  /* 0x0000040022127890 */ /* 0x000fe2000fffe03f */
[----:B------:R-:W-:Y:S01]  /*1c70*/  UMOV UR17, 0x40000040 ;  /* 0x4000004000117882 */ /* 0x000fe20000000000 */
[----:B------:R-:W-:Y:S01]  /*1c80*/  UMOV UR19, 0x40000040 ;  /* 0x4000004000137882 */ /* 0x000fe20000000000 */
[----:B------:R-:W-:Y:S01]  /*1c90*/  UIADD3 UR20, UR32, 0x402, URZ ;  /* 0x0000040220147890 */ /* 0x000fe2000fffe03f */
[----:B----4-:R-:W-:Y:S01]  /*1ca0*/  ISETP.GE.AND P2, PT, R11, 0x1, PT ;  /* 0x000000010b00780c */ /* 0x010fe20003f46270 */
[----:B------:R-:W-:Y:S01]  /*1cb0*/  UIADD3 UR22, UR34, 0x402, URZ ;  /* 0x0000040222167890 */ /* 0x000fe2000fffe03f */
[----:B------:R-:W-:Y:S01]  /*1cc0*/  UMOV UR21, 0x40000040 ;  /* 0x4000004000157882 */ /* 0x000fe20000000000 */
[----:B------:R-:W-:Y:S01]  /*1cd0*/  UMOV UR23, 0x40000040 ;  /* 0x4000004000177882 */ /* 0x000fe20000000000 */
[----:B------:R-:W-:Y:S01]  /*1ce0*/  UIADD3 UR24, UR32, 0x404, URZ ;  /* 0x0000040420187890 */ /* 0x000fe2000fffe03f */
[----:B-1----:R-:W-:Y:S01]  /*1cf0*/  IADD3 R5, R7, 0x1, -R8 ;  /* 0x0000000107057810 */ /* 0x002fe20007ffe808 */
[----:B------:R-:W-:Y:S01]  /*1d00*/  UIADD3 UR26, UR34, 0x404, URZ ;  /* 0x00000404221a7890 */ /* 0x000fe2000fffe03f */
[----:B------:R-:W-:Y:S01]  /*1d10*/  UMOV UR25, 0x40000040 ;  /* 0x4000004000197882 */ /* 0x000fe20000000000 */
[----:B------:R-:W-:Y:S01]  /*1d20*/  UMOV UR27, 0x40000040 ;  /* 0x40000040001b7882 */ /* 0x000fe20000000000 */
[----:B------:R-:W-:Y:S01]  /*1d30*/  UIADD3 UR28, UR32, 0x406, URZ ;  /* 0x00000406201c7890 */ /* 0x000fe2000fffe03f */
[----:B------:R-:W-:Y:S01]  /*1d40*/  IMAD R9, R16, -0x2, R5 ;  /* 0xfffffffe10097824 */ /* 0x000fe200078e0205 */
[----:B------:R-:W-:Y:S01]  /*1d50*/  UIADD3 UR30, UR34, 0x406, URZ ;  /* 0x00000406221e7890 */ /* 0x000fe2000fffe03f */
[----:B------:R-:W-:Y:S01]  /*1d60*/  VIADD R5, R187, UR42 ;  /* 0x0000002abb057c36 */ /* 0x000fe20008000000 */
[----:B------:R-:W-:Y:S01]  /*1d70*/  UMOV UR29, 0x40000040 ;  /* 0x40000040001d7882 */ /* 0x000fe20000000000 */
[----:B------:R-:W-:Y:S01]  /*1d80*/  UMOV UR31, 0x40000040 ;  /* 0x40000040001f7882 */ /* 0x000fe20000000000 */
[----:B------:R-:W-:Y:S01]  /*1d90*/  ULDC UR56, c[0x0][0x9dc] ;  /* 0x0002770000387ab9 */ /* 0x000fe20000000800 */
[----:B------:R-:W-:Y:S01]  /*1da0*/  IMAD.IADD R89, R9, 0x1, R10 ;  /* 0x0000000109597824 */ /* 0x000fe200078e020a */
[----:B------:R-:W-:-:S02]  /*1db0*/  WARPGROUP.DEPBAR.LE gsb0, 0x0 ;  /* 0x00008000000079c5 */ /* 0x000fc40000010000 */
[----:B------:R-:W-:-:S06]  /*1dc0*/  WARPGROUP.ARRIVE ;  /* 0x00000000000079c5 */ /* 0x000fcc0000000000 */
[----:B------:R-:W-:Y:S01]  /*1dd0*/  HGMMA.64x128x16.F32 R24, gdesc[UR4], R24, gsb0 ;  /* 0x01e00000041879f0 */ /* 0x000fe20008000818 */
[----:B------:R-:W-:-:S06]  /*1de0*/  ULOP3.LUT UR6, URZ, UR56, URZ, 0x33, !UPT ;  /* 0x000000383f067292 */ /* 0x000fcc000f8e333f */
[----:B------:R-:W-:-:S04]  /*1df0*/  VIADD R20, R9, UR6 ;  /* 0x0000000609147c36 */ /* 0x000fc80008000000 */
[----:B------:R-:W-:Y:S01]  /*1e00*/  IMAD.IADD R2, R20, 0x1, R5 ;  /* 0x0000000114027824 */ /* 0x000fe200078e0205 */
[----:B------:R-:W-:Y:S02]  /*1e10*/  WARPGROUP.DEPBAR.LE gsb0, 0x0 ;  /* 0x00008000000079c5 */ /* 0x000fe40000010000 */
[----:B------:R-:W-:-:S06]  /*1e20*/  WARPGROUP.ARRIVE ;  /* 0x00000000000079c5 */ /* 0x000fcc0000000000 */
[----:B------:R-:W-:Y:S03]  /*1e30*/  HGMMA.64x128x16.F32 R24, gdesc[UR8], R24, gsb0 ;  /* 0x01e00000081879f0 */ /* 0x000fe60008000818 */
[----:B------:R-:W-:Y:S02]  /*1e40*/  WARPGROUP.DEPBAR.LE gsb0, 0x0 ;  /* 0x00008000000079c5 */ /* 0x000fe40000010000 */
[----:B------:R-:W-:-:S07]  /*1e50*/  WARPGROUP.ARRIVE ;  /* 0x00000000000079c5 */ /* 0x000fce0000000000 */
        /* <DEDUP_REMOVED lines=14> */
[----:B------:R1:W-:Y:S02]  /*1f40*/  @!P1 SYNCS.ARRIVE.TRANS64.RED.A1T0 RZ, [R0+URZ], RZ ;  /* 0x000000ff00ff99a7 */ /* 0x0003e4000810043f */
[----:B-1----:R-:W-:Y:S01]  /*1f50*/  VIADDMNMX R0, R5, R89, R14, PT ;  /* 0x0000005905007246 */ /* 0x002fe2000380010e */
[----:B------:R-:W-:Y:S06]  /*1f60*/  @!P2 BRA `(.L_x_6405) ;  /* 0x000000000054a947 */ /* 0x000fec0003800000 */
[----:B------:R-:W-:Y:S01]  /*1f70*/  IMAD R7, R3, UR45, R5 ;  /* 0x0000002d03077c24 */ /* 0x000fe2000f8e0205 */
[----:B------:R-:W-:Y:S03]  /*1f80*/  BSSY B0, `(.L_x_6406) ;  /* 0x000000f000007945 */ /* 0x000fe60003800000 */
[----:B------:R-:W-:-:S05]  /*1f90*/  IMAD.IADD R7, R7, 0x1, -R8 ;  /* 0x0000000107077824 */ /* 0x000fca00078e0a08 */
        /* <DEDUP_REMOVED lines=9> */
.L_x_6407:
[----:B------:R-:W-:-:S13]  /*2030*/  ISETP.NE.AND P3, PT, R11, 0x1, PT ;  /* 0x000000010b00780c */ /* 0x000fda0003f65270 */
[----:B------:R-:W1:Y:S02]  /*2040*/  @P3 LDC.64 R90, c[0x0][0x9e8] ;  /* 0x00027a00ff5a3b82 */ /* 0x000e640000000a00 */
[----:B-1----:R-:W-:-:S05]  /*2050*/  @P3 IMAD.HI.U32 R4, R7, R90, RZ ;  /* 0x0000005a07043227 */ /* 0x002fca00078e00ff */
[----:B------:R-:W-:-:S07]  /*2060*/  @P3 SHF.R.U32.HI R7, RZ, R91, R4 ;  /* 0x0000005bff073219 */ /* 0x000fce0000011604 */
.L_x_6408:
[----:B------:R-:W-:Y:S05]  /*2070*/  BSYNC B0 ;  /* 0x0000000000007941 */ /* 0x000fea0003800000 */
.L_x_6406:
[----:B------:R-:W-:-:S04]  /*2080*/  IMAD R7, R7, R11, -R6 ;  /* 0x0000000b07077224 */ /* 0x000fc800078e0a06 */
[----:B------:R-:W-:-:S05]  /*2090*/  IMAD R7, R16, -0x2, R7 ;  /* 0xfffffffe10077824 */ /* 0x000fca00078e0207 */
[----:B------:R-:W-:Y:S02]  /*20a0*/  VIMNMX R2, R2, R7, !PT ;  /* 0x0000000702027248 */ /* 0x000fe40007fe0100 */
[----:B------:R-:W-:-:S07]  /*20b0*/  VIADDMNMX R0, R7, R11, R0, PT ;  /* 0x0000000b07007246 */ /* 0x000fce0003800100 */
.L_x_6405:
[C---:B------:R-:W-:Y:S01]  /*20c0*/  ISETP.GE.AND P4, PT, R12.reuse, 0x9, PT ;  /* 0x000000090c00780c */ /* 0x040fe20003f86270 */
[----:B------:R-:W-:Y:S01]  /*20d0*/  VIADD R4, R5, 0x8 ;  /* 0x0000000805047836 */ /* 0x000fe20000000000 */
        /* <DEDUP_REMOVED lines=136> */
[----:B------:R-:W-:-:S02]  /*2960*/  P2R R91, PR, RZ, 0x40 ;  /* 0x00000040ff5b7803 */ /* 0x000fc40000000000 */
        /* <DEDUP_REMOVED lines=20> */
[----:B------:R-:W-:Y:S01]  /*2ab0*/  FSEL R85, R85, -INF , !P6 ;  /* 0xff80000055557808 */ /* 0x000fe20007000000 */
[----:B------:R-:W-:Y:S08]  /*2ac0*/  @!P2 BRA `(.L_x_6409) ;  /* 0x000000000054a947 */ /* 0x000ff00003800000 */
        /* <DEDUP_REMOVED lines=12> */
.L_x_6411:
[----:B------:R-:W-:-:S13]  /*2b90*/  ISETP.NE.AND P6, PT, R11, 0x1, PT ;  /* 0x000000010b00780c */ /* 0x000fda0003fc5270 */
[----:B------:R-:W1:Y:S02]  /*2ba0*/  @P6 LDC.64 R36, c[0x0][0x9e8] ;  /* 0x00027a00ff246b82 */ /* 0x000e640000000a00 */
[----:B-1----:R-:W-:-:S05]  /*2bb0*/  @P6 IMAD.HI.U32 R0, R33, R36, RZ ;  /* 0x0000002421006227 */ /* 0x002fca00078e00ff */
[----:B------:R-:W-:-:S07]  /*2bc0*/  @P6 SHF.R.U32.HI R33, RZ, R37, R0 ;  /* 0x00000025ff216219 */ /* 0x000fce0000011600 */
.L_x_6412:
[----:B------:R-:W-:Y:S05]  /*2bd0*/  BSYNC B0 ;  /* 0x0000000000007941 */ /* 0x000fea0003800000 */
.L_x_6410:
[----:B------:R-:W-:-:S04]  /*2be0*/  IMAD R33, R33, R11, -R6 ;  /* 0x0000000b21217224 */ /* 0x000fc800078e0a06 */
[----:B------:R-:W-:-:S05]  /*2bf0*/  IMAD R33, R16, -0x2, R33 ;  /* 0xfffffffe10217824 */ /* 0x000fca00078e0221 */
[----:B------:R-:W-:Y:S02]  /*2c00*/  VIMNMX R12, R12, R33, !PT ;  /* 0x000000210c0c7248 */ /* 0x000fe40007fe0100 */
[----:B------:R-:W-:-:S07]  /*2c10*/  VIADDMNMX R2, R33, R11, R2, PT ;  /* 0x0000000b21027246 */ /* 0x000fce0003800102 */
.L_x_6409:
[----:B------:R-:W-:Y:S01]  /*2c20*/  ISETP.GT.AND P3, PT, R12, 0x1, !P3 ;  /* 0x000000010c00780c */ /* 0x000fe20005f64270 */
[----:B------:R-:W-:Y:S01]  /*2c30*/  ULDC UR6, c[0x0][0x988] ;  /* 0x0002620000067ab9 */ /* 0x000fe20000000800 */
[----:B------:R-:W-:Y:S01]  /*2c40*/  ISETP.NE.AND P6, PT, R32, RZ, PT ;  /* 0x000000ff2000720c */ /* 0x000fe20003fc5270 */
[----:B------:R-:W-:Y:S01]  /*2c50*/  IMAD.U32 R6, RZ, RZ, UR6 ;  /* 0x00000006ff067e24 */ /* 0x000fe2000f8e00ff */
[----:B------:R-:W-:Y:S01]  /*2c60*/  ISETP.LT.OR P3, PT, R2, 0x2, P3 ;  /* 0x000000020200780c */ /* 0x000fe20001f61670 */
[----:B------:R-:W-:Y:S01]  /*2c70*/  IMAD R8, R3, UR45, -R8 ;  /* 0x0000002d03087c24 */ /* 0x000fe2000f8e0a08 */
        /* <DEDUP_REMOVED lines=75> */
[----:B------:R-:W-:Y:S02]  /*3130*/  ISETP.GT.AND P4, PT, R12, 0x71, !P4 ;  /* 0x000000710c00780c */ /* 0x000fe40006784270 */
[----:B------:R-:W-:Y:S02]  /*3140*/  FSEL R53, R50, -INF , !P3 ;  /* 0xff80000032357808 */ /* 0x000fe40005800000 */
[----:B------:R-:W-:Y:S02]  /*3150*/  ISETP.NE.AND P3, PT, R48, RZ, PT ;  /* 0x000000ff3000720c */ /* 0x000fe40003f65270 */
[C---:B------:R-:W-:Y:S02]  /*3160*/  ISETP.GT.AND P5, PT, R12.reuse, 0x78, !P5 ;  /* 0x000000780c00780c */ /* 0x040fe40006fa4270 */
[----:B------:R-:W-:Y:S02]  /*3170*/  ISETP.GT.AND P3, PT, R12, 0x31, !P3 ;  /* 0x000000310c00780c */ /* 0x000fe40005f64270 */
[----:B------:R-:W-:-:S02]  /*3180*/  ISETP.LT.OR P4, PT, R2, 0x72, P4 ;  /* 0x000000720200780c */ /* 0x000fc40002781670 */
[C---:B------:R-:W-:Y:S02]  /*3190*/  ISETP.LT.OR P3, PT, R2.reuse, 0x32, P3 ;  /* 0x000000320200780c */ /* 0x040fe40001f61670 */
[----:B------:R-:W-:Y:S02]  /*31a0*/  ISETP.LT.OR P5, PT, R2, 0x79, P5 ;  /* 0x000000790200780c */ /* 0x000fe40002fa1670 */
[----:B------:R-:W-:Y:S02]  /*31b0*/  FSEL R51, R51, -INF , !P3 ;  /* 0xff80000033337808 */ /* 0x000fe40005800000 */
[----:B------:R-:W-:-:S04]  /*31c0*/  ISETP.NE.AND P3, PT, R98, RZ, PT ;  /* 0x000000ff6200720c */ /* 0x000fc80003f65270 */
[----:B------:R-:W-:-:S04]  /*31d0*/  ISETP.GT.AND P3, PT, R12, 0x38, !P3 ;  /* 0x000000380c00780c */ /* 0x000fc80005f64270 */
[----:B------:R-:W-:-:S04]  /*31e0*/  ISETP.LT.OR P3, PT, R2, 0x39, P3 ;  /* 0x000000390200780c */ /* 0x000fc80001f61670 */
[----:B------:R-:W-:Y:S02]  /*31f0*/  FSEL R57, R54, -INF , !P3 ;  /* 0xff80000036397808 */ /* 0x000fe40005800000 */
[----:B------:R-:W-:-:S04]  /*3200*/  ISETP.NE.AND P3, PT, R52, RZ, PT ;  /* 0x000000ff3400720c */ /* 0x000fc80003f65270 */
[----:B------:R-:W-:-:S04]  /*3210*/  ISETP.GT.AND P3, PT, R12, 0x39, !P3 ;  /* 0x000000390c00780c */ /* 0x000fc80005f64270 */
[----:B------:R-:W-:-:S04]  /*3220*/  ISETP.LT.OR P3, PT, R2, 0x3a, P3 ;  /* 0x0000003a0200780c */ /* 0x000fc80001f61670 */
[----:B------:R-:W-:Y:S02]  /*3230*/  FSEL R55, R55, -INF , !P3 ;  /* 0xff80000037377808 */ /* 0x000fe40005800000 */
[----:B------:R-:W-:Y:S02]  /*3240*/  ISETP.GT.AND P3, PT, R12, 0x40, !P6 ;  /* 0x000000400c00780c */ /* 0x000fe40007764270 */
[----:B------:R-:W-:Y:S02]  /*3250*/  ISETP.NE.AND P6, PT, R76, RZ, PT ;  /* 0x000000ff4c00720c */ /* 0x000fe40003fc5270 */
[----:B------:R-:W-:-:S04]  /*3260*/  ISETP.LT.OR P3, PT, R2, 0x41, P3 ;  /* 0x000000410200780c */ /* 0x000fc80001f61670 */
        /* <DEDUP_REMOVED lines=21> */
[----:B------:R-:W-:Y:S02]  /*33c0*/  ISETP.NE.AND P3, PT, R101, RZ, PT ;  /* 0x000000ff6500720c */ /* 0x000fe40003f65270 */
[----:B------:R-:W1:Y:S02]  /*33d0*/  SHFL.BFLY PT, R101, R14, 0x2, 0x1f ;  /* 0x0c401f000e657f89 */ /* 0x000e6400000e0000 */
        /* <DEDUP_REMOVED lines=20> */
[----:B------:R-:W-:Y:S01]  /*3520*/  FMUL.FTZ R20, R0, R6 ;  /* 0x0000000600147220 */ /* 0x000fe20000410000 */
[----:B------:R-:W-:-:S04]  /*3530*/  ISETP.LT.OR P3, PT, R2, 0x69, P3 ;  /* 0x000000690200780c */ /* 0x000fc80001f61670 */
[----:B------:R-:W-:Y:S02]  /*3540*/  FSEL R99, R78, -INF , !P3 ;  /* 0xff8000004e637808 */ /* 0x000fe40005800000 */
[----:B------:R-:W-:Y:S02]  /*3550*/  ISETP.GT.AND P3, PT, R12, 0x69, !P6 ;  /* 0x000000690c00780c */ /* 0x000fe40007764270 */
[----:B------:R-:W-:Y:S02]  /*3560*/  ISETP.NE.AND P6, PT, R28, RZ, PT ;  /* 0x000000ff1c00720c */ /* 0x000fe40003fc5270 */
[----:B------:R-:W-:-:S04]  /*3570*/  ISETP.LT.OR P3, PT, R2, 0x6a, P3 ;  /* 0x0000006a0200780c */ /* 0x000fc80001f61670 */
[----:B------:R-:W-:Y:S02]  /*3580*/  FSEL R79, R79, -INF , !P3 ;  /* 0xff8000004f4f7808 */ /* 0x000fe40005800000 */
[----:B------:R-:W-:-:S04]  /*3590*/  FSETP.NEU.FTZ.AND P3, PT, R0, -INF , PT ;  /* 0xff8000000000780b */ /* 0x000fc80003f7d000 */
[----:B------:R-:W-:Y:S02]  /*35a0*/  FSEL R20, R20, RZ, P3 ;  /* 0x000000ff14147208 */ /* 0x000fe40001800000 */
[----:B------:R-:W-:Y:S02]  /*35b0*/  ISETP.GT.AND P3, PT, R12, RZ, !P6 ;  /* 0x000000ff0c00720c */ /* 0x000fe40007764270 */
[----:B------:R-:W-:Y:S01]  /*35c0*/  ISETP.NE.AND P6, PT, R24, RZ, PT ;  /* 0x000000ff1800720c */ /* 0x000fe20003fc5270 */
[-CC-:B------:R-:W-:Y:S01]  /*35d0*/  FFMA.FTZ R164, R119, R6.reuse, -R20.reuse ;  /* 0x0000000677a47223 */ /* 0x180fe20000010814 */
[----:B------:R-:W-:Y:S01]  /*35e0*/  ISETP.LT.OR P3, PT, R2, 0x1, P3 ;  /* 0x000000010200780c */ /* 0x000fe20001f61670 */
[-CC-:B------:R-:W-:Y:S01]  /*35f0*/  FFMA.FTZ R170, R121, R6.reuse, -R20.reuse ;  /* 0x0000000679aa7223 */ /* 0x180fe20000010814 */
[----:B------:R-:W-:Y:S01]  /*3600*/  ISETP.GT.AND P6, PT, R12, 0x79, !P6 ;  /* 0x000000790c00780c */ /* 0x000fe200077c4270 */
[-CC-:B------:R-:W-:Y:S01]  /*3610*/  FFMA.FTZ R166, R13, R6.reuse, -R20.reuse ;  /* 0x000000060da67223 */ /* 0x180fe20000010814 */
[----:B------:R-:W-:Y:S01]  /*3620*/  FSEL R26, R26, -INF , !P3 ;  /* 0xff8000001a1a7808 */ /* 0x000fe20005800000 */
[-CC-:B------:R-:W-:Y:S01]  /*3630*/  FFMA.FTZ R13, R61, R6.reuse, -R20.reuse ;  /* 0x000000063d0d7223 */ /* 0x180fe20000010814 */
[----:B------:R-:W-:Y:S01]  /*3640*/  ISETP.NE.AND P3, PT, R106, RZ, PT ;  /* 0x000000ff6a00720c */ /* 0x000fe20003f65270 */
[-CC-:B------:R-:W-:Y:S01]  /*3650*/  FFMA.FTZ R9, R9, R6.reuse, -R20.reuse ;  /* 0x0000000609097223 */ /* 0x180fe20000010814 */
[----:B------:R-:W-:Y:S01]  /*3660*/  FMNMX.FTZ R14, R26, R27, !PT ;  /* 0x0000001b1a0e7209 */ /* 0x000fe20007810000 */
[-CC-:B------:R-:W-:Y:S01]  /*3670*/  FFMA.FTZ R180, R103, R6.reuse, -R20.reuse ;  /* 0x0000000667b47223 */ /* 0x180fe20000010814 */
[----:B------:R-:W-:Y:S01]  /*3680*/  ISETP.GT.AND P3, PT, R12, 0x70, !P3 ;  /* 0x000000700c00780c */ /* 0x000fe20005f64270 */
[--C-:B------:R-:W-:Y:S01]  /*3690*/  FFMA.FTZ R101, R131, R6, -R20.reuse ;  /* 0x0000000683657223 */ /* 0x100fe20000010814 */
[----:B------:R-:W-:Y:S01]  /*36a0*/  FMNMX.FTZ R14, R33, R14, !PT ;  /* 0x0000000e210e7209 */ /* 0x000fe20007810000 */
[----:B------:R1:W-:Y:S01]  /*36b0*/  MUFU.EX2 R162, R9 ;  /* 0x0000000900a27308 */ /* 0x0003e20000000800 */
[----:B------:R-:W-:Y:S01]  /*36c0*/  ISETP.LT.OR P3, PT, R2, 0x71, P3 ;  /* 0x000000710200780c */ /* 0x000fe20001f61670 */
[--C-:B------:R-:W-:Y:S01]  /*36d0*/  FFMA.FTZ R182, R133, R6, -R20.reuse ;  /* 0x0000000685b67223 */ /* 0x100fe20000010814 */
[----:B------:R-:W-:Y:S01]  /*36e0*/  FMNMX.FTZ R14, R31, R14, !PT ;  /* 0x0000000e1f0e7209 */ /* 0x000fe20007810000 */
[-CC-:B------:R-:W-:Y:S01]  /*36f0*/  FFMA.FTZ R103, R135, R6.reuse, -R20.reuse ;  /* 0x0000000687677223 */ /* 0x180fe20000010814 */
[----:B------:R-:W-:Y:S01]  /*3700*/  FSEL R119, R82, -INF , !P3 ;  /* 0xff80000052777808 */ /* 0x000fe20005800000 */
[--C-:B------:R-:W-:Y:S01]  /*3710*/  FFMA.FTZ R176, R137, R6, -R20.reuse ;  /* 0x0000000689b07223 */ /* 0x100fe20000010814 */
[----:B------:R-:W-:Y:S01]  /*3720*/  FMNMX.FTZ R14, R37, R14, !PT ;  /* 0x0000000e250e7209 */ /* 0x000fe20007810000 */
[----:B------:R-:W-:Y:S01]  /*3730*/  MUFU.EX2 R180, R180 ;  /* 0x000000b400b47308 */ /* 0x000fe20000000800 */
[----:B------:R-:W-:Y:S01]  /*3740*/  FSEL R121, R83, -INF , !P4 ;  /* 0xff80000053797808 */ /* 0x000fe20006000000 */
[--C-:B------:R-:W-:Y:S01]  /*3750*/  FFMA.FTZ R83, R117, R6, -R20.reuse ;  /* 0x0000000675537223 */ /* 0x100fe20000010814 */
[----:B------:R-:W-:Y:S01]  /*3760*/  FMNMX.FTZ R14, R35, R14, !PT ;  /* 0x0000000e230e7209 */ /* 0x000fe20007810000 */
[-CC-:B------:R-:W-:Y:S01]  /*3770*/  FFMA.FTZ R105, R105, R6.reuse, -R20.reuse ;  /* 0x0000000669697223 */ /* 0x180fe20000010814 */
[----:B------:R-:W-:Y:S01]  /*3780*/  ISETP.LT.OR P6, PT, R2, 0x7a, P6 ;  /* 0x0000007a0200780c */ /* 0x000fe200037c1670 */
[--C-:B------:R-:W-:Y:S01]  /*3790*/  FFMA.FTZ R178, R129, R6, -R20.reuse ;  /* 0x0000000681b27223 */ /* 0x100fe20000010814 */
[----:B------:R-:W-:Y:S01]  /*37a0*/  FMNMX.FTZ R14, R41, R14, !PT ;  /* 0x0000000e290e7209 */ /* 0x000fe20007810000 */
[----:B------:R-:W2:Y:S01]  /*37b0*/  MUFU.EX2 R101, R101 ;  /* 0x0000006500657308 */ /* 0x000ea20000000800 */
[----:B------:R-:W-:Y:S01]  /*37c0*/  FSEL R117, R86, -INF , !P5 ;  /* 0xff80000056757808 */ /* 0x000fe20006800000 */
[--C-:B------:R-:W-:Y:S01]  /*37d0*/  FFMA.FTZ R107, R107, R6, -R20.reuse ;  /* 0x000000066b6b7223 */ /* 0x100fe20000010814 */
[----:B------:R-:W-:Y:S01]  /*37e0*/  FMNMX.FTZ R14, R39, R14, !PT ;  /* 0x0000000e270e7209 */ /* 0x000fe20007810000 */
[-CC-:B------:R-:W-:Y:S01]  /*37f0*/  FFMA.FTZ R172, R127, R6.reuse, -R20.reuse ;  /* 0x000000067fac7223 */ /* 0x180fe20000010814 */
[----:B------:R-:W-:Y:S01]  /*3800*/  FSEL R87, R87, -INF , !P6 ;  /* 0xff80000057577808 */ /* 0x000fe20007000000 */
        /* <DEDUP_REMOVED lines=27> */
[----:B------:R-:W-:-:S02]  /*39c0*/  FFMA.FTZ R20, R85, R6, -R20 ;  /* 0x0000000655147223 */ /* 0x000fc40000010814 */
[----:B------:R-:W-:-:S04]  /*39d0*/  FMNMX.FTZ R14, R55, R14, !PT ;  /* 0x0000000e370e7209 */ /* 0x000fc80007810000 */
[----:B------:R-:W-:Y:S01]  /*39e0*/  FMNMX.FTZ R14, R89, R14, !PT ;  /* 0x0000000e590e7209 */ /* 0x000fe20007810000 */
[----:B------:R-:W5:Y:S03]  /*39f0*/  MUFU.EX2 R178, R178 ;  /* 0x000000b200b27308 */ /* 0x000f660000000800 */
        /* <DEDUP_REMOVED lines=36> */
[----:B------:R-:W-:-:S05]  /*3c40*/  FSEL R2, R2, RZ, P3 ;  /* 0x000000ff02027208 */ /* 0x000fca0001800000 */
        /* <DEDUP_REMOVED lines=21> */
[----:B---3--:R-:W-:Y:S01]  /*3da0*/  FADD.FTZ R36, R182, R31 ;  /* 0x0000001fb6247221 */ /* 0x008fe20000010000 */
[-CC-:B------:R-:W-:Y:S01]  /*3db0*/  FFMA.FTZ R59, R59, R6.reuse, -R2.reuse ;  /* 0x000000063b3b7223 */ /* 0x180fe20000010802 */
[-C--:B------:R-:W-:Y:S01]  /*3dc0*/  FFMA.FTZ R91, R91, R6.reuse, -R2 ;  /* 0x000000065b5b7223 */ /* 0x080fe20000010802 */
[----:B------:R-:W1:Y:S01]  /*3dd0*/  MUFU.EX2 R27, R27 ;  /* 0x0000001b001b7308 */ /* 0x000e620000000800 */
[----:B----4-:R-:W-:Y:S01]  /*3de0*/  FADD.FTZ R31, R103, R36 ;  /* 0x00000024671f7221 */ /* 0x010fe20000010000 */
[-CC-:B------:R-:W-:Y:S01]  /*3df0*/  FFMA.FTZ R63, R63, R6.reuse, -R2.reuse ;  /* 0x000000063f3f7223 */ /* 0x180fe20000010802 */
[-CC-:B------:R-:W-:Y:S01]  /*3e00*/  FFMA.FTZ R93, R93, R6.reuse, -R2.reuse ;  /* 0x000000065d5d7223 */ /* 0x180fe20000010802 */
[-CC-:B------:R-:W-:Y:S01]  /*3e10*/  FFMA.FTZ R67, R67, R6.reuse, -R2.reuse ;  /* 0x0000000643437223 */ /* 0x180fe20000010802 */
[----:B-----5:R-:W-:Y:S01]  /*3e20*/  FADD.FTZ R38, R176, R31 ;  /* 0x0000001fb0267221 */ /* 0x020fe20000010000 */
        /* <DEDUP_REMOVED lines=9> */
[-CC-:B------:R-:W-:Y:S01]  /*3ec0*/  FFMA.FTZ R119, R119, R6.reuse, -R2.reuse ;  /* 0x0000000677777223 */ /* 0x180fe20000010802 */
[----:B------:R-:W3:Y:S01]  /*3ed0*/  MUFU.EX2 R37, R37 ;  /* 0x0000002500257308 */ /* 0x000ee20000000800 */
[----:B-1----:R-:W-:Y:S01]  /*3ee0*/  FADD.FTZ R38, R26, R27 ;  /* 0x0000001b1a267221 */ /* 0x002fe20000010000 */
[-CC-:B------:R-:W-:Y:S01]  /*3ef0*/  FFMA.FTZ R121, R121, R6.reuse, -R2.reuse ;  /* 0x0000000679797223 */ /* 0x180fe20000010802 */
[-CC-:B------:R-:W-:Y:S01]  /*3f00*/  FFMA.FTZ R117, R117, R6.reuse, -R2.reuse ;  /* 0x0000000675757223 */ /* 0x180fe20000010802 */
[----:B------:R-:W-:Y:S01]  /*3f10*/  FFMA.FTZ R87, R87, R6, -R2 ;  /* 0x0000000657577223 */ /* 0x000fe20000010802 */
[----:B------:R-:W-:-:S02]  /*3f20*/  F2FP.F16.F32.PACK_AB R180, R101, R180 ;  /* 0x000000b465b4723e */ /* 0x000fc400000000ff */
[----:B------:R-:W-:Y:S01]  /*3f30*/  F2FP.F16.F32.PACK_AB R182, R103, R182 ;  /* 0x000000b667b6723e */ /* 0x000fe200000000ff */
[----:B------:R1:W4:Y:S01]  /*3f40*/  MUFU.EX2 R14, R35 ;  /* 0x00000023000e7308 */ /* 0x0003220000000800 */
[----:B--2---:R-:W-:Y:S01]  /*3f50*/  FADD.FTZ R31, R33, R38 ;  /* 0x00000026211f7221 */ /* 0x004fe20000010000 */
[C---:B------:R-:W-:Y:S02]  /*3f60*/  F2FP.F16.F32.PACK_AB R183, R12.reuse, R33 ;  /* 0x000000210cb7723e */ /* 0x040fe400000000ff */
[----:B------:R-:W-:Y:S02]  /*3f70*/  F2FP.F16.F32.PACK_AB R176, R105, R176 ;  /* 0x000000b069b0723e */ /* 0x000fe400000000ff */
[C---:B------:R-:W-:Y:S02]  /*3f80*/  F2FP.F16.F32.PACK_AB R178, R107.reuse, R178 ;  /* 0x000000b26bb2723e */ /* 0x040fe400000000ff */
[----:B------:R-:W2:Y:S01]  /*3f90*/  MUFU.EX2 R41, R41 ;  /* 0x0000002900297308 */ /* 0x000ea20000000800 */
[----:B-1----:R-:W-:Y:S01]  /*3fa0*/  FADD.FTZ R35, R107, R40 ;  /* 0x000000286b237221 */ /* 0x002fe20000010000 */
[----:B------:R-:W-:Y:S01]  /*3fb0*/  FADD.FTZ R40, R12, R31 ;  /* 0x0000001f0c287221 */ /* 0x000fe20000010000 */
[----:B------:R-:W-:-:S02]  /*3fc0*/  F2FP.F16.F32.PACK_AB R181, R27, R26 ;  /* 0x0000001a1bb5723e */ /* 0x000fc400000000ff */
[----:B------:R-:W-:Y:S01]  /*3fd0*/  FADD.FTZ R42, R172, R35 ;  /* 0x00000023ac2a7221 */ /* 0x000fe20000010000 */
[----:B---3--:R-:W-:Y:S01]  /*3fe0*/  FADD.FTZ R31, R37, R40 ;  /* 0x00000028251f7221 */ /* 0x008fe20000010000 */
[C---:B------:R-:W-:Y:S01]  /*3ff0*/  F2FP.F16.F32.PACK_AB R172, R109.reuse, R172 ;  /* 0x000000ac6dac723e */ /* 0x040fe200000000ff */
[----:B------:R-:W1:Y:S01]  /*4000*/  MUFU.EX2 R24, R39 ;  /* 0x0000002700187308 */ /* 0x000e620000000800 */
[----:B------:R-:W-:Y:S01]  /*4010*/  FADD.FTZ R35, R109, R42 ;  /* 0x0000002a6d237221 */ /* 0x000fe20000010000 */
[C---:B----4-:R-:W-:Y:S01]  /*4020*/  FADD.FTZ R40, R14.reuse, R31 ;  /* 0x0000001f0e287221 */ /* 0x050fe20000010000 */
[----:B------:R-:W-:Y:S02]  /*4030*/  F2FP.F16.F32.PACK_AB R177, R14, R37 ;  /* 0x000000250eb1723e */ /* 0x000fe400000000ff */
[----:B------:R-:W-:Y:S01]  /*4040*/  FADD.FTZ R42, R174, R35 ;  /* 0x00000023ae2a7221 */ /* 0x000fe20000010000 */
[C---:B------:R-:W-:Y:S02]  /*4050*/  F2FP.F16.F32.PACK_AB R174, R111.reuse, R174 ;  /* 0x000000ae6fae723e */ /* 0x040fe400000000ff */
[----:B------:R-:W3:Y:S01]  /*4060*/  MUFU.EX2 R45, R45 ;  /* 0x0000002d002d7308 */ /* 0x000ee20000000800 */
[----:B------:R-:W-:Y:S01]  /*4070*/  FADD.FTZ R35, R111, R42 ;  /* 0x0000002a6f237221 */ /* 0x000fe20000010000 */
[----:B--2---:R-:W-:-:S03]  /*4080*/  FADD.FTZ R31, R41, R40 ;  /* 0x00000028291f7221 */ /* 0x004fc60000010000 */
[----:B------:R-:W-:Y:S01]  /*4090*/  FADD.FTZ R44, R168, R35 ;  /* 0x00000023a82c7221 */ /* 0x000fe20000010000 */
[C---:B------:R-:W-:Y:S02]  /*40a0*/  F2FP.F16.F32.PACK_AB R168, R113.reuse, R168 ;  /* 0x000000a871a8723e */ /* 0x040fe400000000ff */
[----:B------:R-:W2:Y:S01]  /*40b0*/  MUFU.EX2 R28, R43 ;  /* 0x0000002b001c7308 */ /* 0x000ea20000000800 */
[C---:B-1----:R-:W-:Y:S01]  /*40c0*/  FADD.FTZ R42, R24.reuse, R31 ;  /* 0x0000001f182a7221 */ /* 0x042fe20000010000 */
[----:B------:R-:W-:Y:S01]  /*40d0*/  FADD.FTZ R35, R113, R44 ;  /* 0x0000002c71237221 */ /* 0x000fe20000010000 */
[----:B------:R-:W-:-:S03]  /*40e0*/  F2FP.F16.F32.PACK_AB R179, R24, R41 ;  /* 0x0000002918b3723e */ /* 0x000fc600000000ff */
[----:B------:R-:W-:Y:S01]  /*40f0*/  FADD.FTZ R44, R170, R35 ;  /* 0x00000023aa2c7221 */ /* 0x000fe20000010000 */
[----:B------:R-:W-:Y:S01]  /*4100*/  F2FP.F16.F32.PACK_AB R170, R115, R170 ;  /* 0x000000aa73aa723e */ /* 0x000fe200000000ff */
[----:B------:R-:W1:Y:S01]  /*4110*/  MUFU.EX2 R49, R49 ;  /* 0x0000003100317308 */ /* 0x000e620000000800 */
[----:B---3--:R-:W-:-:S07]  /*4120*/  FADD.FTZ R31, R45, R42 ;  /* 0x0000002a2d1f7221 */ /* 0x008fce0000010000 */
[----:B------:R-:W3:Y:S01]  /*4130*/  MUFU.EX2 R30, R47 ;  /* 0x0000002f001e7308 */ /* 0x000ee20000000800 */
[C---:B--2---:R-:W-:Y:S01]  /*4140*/  FADD.FTZ R42, R28.reuse, R31 ;  /* 0x0000001f1c2a7221 */ /* 0x044fe20000010000 */
[----:B------:R-:W-:Y:S01]  /*4150*/  FADD.FTZ R31, R115, R44 ;  /* 0x0000002c731f7221 */ /* 0x000fe20000010000 */
[----:B------:R-:W-:-:S03]  /*4160*/  F2FP.F16.F32.PACK_AB R173, R28, R45 ;  /* 0x0000002d1cad723e */ /* 0x000fc600000000ff */
[----:B------:R-:W-:Y:S01]  /*4170*/  FADD.FTZ R46, R164, R31 ;  /* 0x0000001fa42e7221 */ /* 0x000fe20000010000 */
[----:B------:R-:W-:Y:S01]  /*4180*/  F2FP.F16.F32.PACK_AB R164, R83, R164 ;  /* 0x000000a453a4723e */ /* 0x000fe200000000ff */
[----:B------:R-:W2:Y:S01]  /*4190*/  MUFU.EX2 R53, R53 ;  /* 0x0000003500357308 */ /* 0x000ea20000000800 */
[----:B-1----:R-:W-:Y:S01]  /*41a0*/  FADD.FTZ R3, R49, R42 ;  /* 0x0000002a31037221 */ /* 0x002fe20000010000 */
[----:B------:R-:W-:-:S04]  /*41b0*/  FADD.FTZ R31, R83, R46 ;  /* 0x0000002e531f7221 */ /* 0x000fc80000010000 */
[----:B------:R-:W-:Y:S01]  /*41c0*/  FADD.FTZ R46, R166, R31 ;  /* 0x0000001fa62e7221 */ /* 0x000fe20000010000 */
[C---:B------:R-:W-:Y:S01]  /*41d0*/  F2FP.F16.F32.PACK_AB R166, R13.reuse, R166 ;  /* 0x000000a60da6723e */ /* 0x040fe200000000ff */
[----:B------:R-:W1:Y:S01]  /*41e0*/  MUFU.EX2 R32, R51 ;  /* 0x0000003300207308 */ /* 0x000e620000000800 */
[----:B---3--:R-:W-:Y:S01]  /*41f0*/  FADD.FTZ R44, R30, R3 ;  /* 0x000000031e2c7221 */ /* 0x008fe20000010000 */
[----:B------:R-:W-:Y:S01]  /*4200*/  FADD.FTZ R46, R13, R46 ;  /* 0x0000002e0d2e7221 */ /* 0x000fe20000010000 */
[----:B------:R-:W-:Y:S01]  /*4210*/  VIADD R13, R8, UR42 ;  /* 0x0000002a080d7c36 */ /* 0x000fe20008000000 */
[----:B------:R-:W-:Y:S02]  /*4220*/  F2FP.F16.F32.PACK_AB R175, R30, R49 ;  /* 0x000000311eaf723e */ /* 0x000fe400000000ff */
[----:B------:R-:W-:Y:S01]  /*4230*/  FADD.FTZ R31, R7, R46 ;  /* 0x0000002e071f7221 */ /* 0x000fe20000010000 */
[----:B------:R-:W-:Y:S01]  /*4240*/  IMAD.IADD R10, R13, 0x1, R10 ;  /* 0x000000010d0a7824 */ /* 0x000fe200078e020a */
[----:B------:R-:W3:Y:S01]  /*4250*/  MUFU.EX2 R57, R57 ;  /* 0x0000003900397308 */ /* 0x000ee20000000800 */
[----:B--2---:R-:W-:Y:S01]  /*4260*/  FADD.FTZ R3, R53, R44 ;  /* 0x0000002c35037221 */ /* 0x004fe20000010000 */
[C---:B------:R-:W-:Y:S01]  /*4270*/  FADD.FTZ R31, R160.reuse, R31 ;  /* 0x0000001fa01f7221 */ /* 0x040fe20000010000 */
[----:B------:R-:W-:-:S03]  /*4280*/  F2FP.F16.F32.PACK_AB R160, R160, R7 ;  /* 0x00000007a0a0723e */ /* 0x000fc600000000ff */
[----:B------:R-:W-:Y:S01]  /*4290*/  FADD.FTZ R46, R162, R31 ;  /* 0x0000001fa22e7221 */ /* 0x000fe20000010000 */
[C---:B------:R-:W-:Y:S01]  /*42a0*/  F2FP.F16.F32.PACK_AB R162, R69.reuse, R162 ;  /* 0x000000a245a2723e */ /* 0x040fe200000000ff */
[----:B------:R-:W2:Y:S01]  /*42b0*/  MUFU.EX2 R34, R55 ;  /* 0x0000003700227308 */ /* 0x000ea20000000800 */
[C---:B-1----:R-:W-:Y:S01]  /*42c0*/  FADD.FTZ R44, R32.reuse, R3 ;  /* 0x00000003202c7221 */ /* 0x042fe20000010000 */
[----:B------:R-:W-:Y:S01]  /*42d0*/  FADD.FTZ R46, R69, R46 ;  /* 0x0000002e452e7221 */ /* 0x000fe20000010000 */
[----:B------:R-:W-:-:S05]  /*42e0*/  F2FP.F16.F32.PACK_AB R169, R32, R53 ;  /* 0x0000003520a9723e */ /* 0x000fca00000000ff */
[----:B------:R-:W1:Y:S01]  /*42f0*/  MUFU.EX2 R89, R89 ;  /* 0x0000005900597308 */ /* 0x000e620000000800 */
[----:B---3--:R-:W-:-:S07]  /*4300*/  FADD.FTZ R3, R57, R44 ;  /* 0x0000002c39037221 */ /* 0x008fce0000010000 */
[----:B------:R-:W3:Y:S01]  /*4310*/  MUFU.EX2 R36, R59 ;  /* 0x0000003b00247308 */ /* 0x000ee20000000800 */
[C---:B--2---:R-:W-:Y:S01]  /*4320*/  FADD.FTZ R44, R34.reuse, R3 ;  /* 0x00000003222c7221 */ /* 0x044fe20000010000 */
[----:B------:R-:W-:-:S06]  /*4330*/  F2FP.F16.F32.PACK_AB R171, R34, R57 ;  /* 0x0000003922ab723e */ /* 0x000fcc00000000ff */
[----:B------:R-:W2:Y:S01]  /*4340*/  MUFU.EX2 R91, R91 ;  /* 0x0000005b005b7308 */ /* 0x000ea20000000800 */
[----:B-1----:R-:W-:-:S07]  /*4350*/  FADD.FTZ R3, R89, R44 ;  /* 0x0000002c59037221 */ /* 0x002fce0000010000 */
[----:B------:R-:W1:Y:S01]  /*4360*/  MUFU.EX2 R15, R15 ;  /* 0x0000000f000f7308 */ /* 0x000e620000000800 */
[C---:B---3--:R-:W-:Y:S01]  /*4370*/  FADD.FTZ R44, R36.reuse, R3 ;  /* 0x00000003242c7221 */ /* 0x048fe20000010000 */
[----:B------:R-:W-:-:S06]  /*4380*/  F2FP.F16.F32.PACK_AB R165, R36, R89 ;  /* 0x0000005924a5723e */ /* 0x000fcc00000000ff */
[----:B------:R-:W3:Y:S01]  /*4390*/  MUFU.EX2 R38, R63 ;  /* 0x0000003f00267308 */ /* 0x000ee20000000800 */
[----:B--2---:R-:W-:-:S07]  /*43a0*/  FADD.FTZ R3, R91, R44 ;  /* 0x0000002c5b037221 */ /* 0x004fce0000010000 */
[----:B------:R-:W2:Y:S01]  /*43b0*/  MUFU.EX2 R156, R73 ;  /* 0x00000049009c7308 */ /* 0x000ea20000000800 */
[----:B-1----:R-:W-:-:S07]  /*43c0*/  FADD.FTZ R31, R15, R46 ;  /* 0x0000002e0f1f7221 */ /* 0x002fce0000010000 */
[----:B------:R-:W1:Y:S01]  /*43d0*/  MUFU.EX2 R93, R93 ;  /* 0x0000005d005d7308 */ /* 0x000e620000000800 */
[C---:B---3--:R-:W-:Y:S01]  /*43e0*/  FADD.FTZ R46, R38.reuse, R3 ;  /* 0x00000003262e7221 */ /* 0x048fe20000010000 */
[----:B------:R-:W-:-:S06]  /*43f0*/  F2FP.F16.F32.PACK_AB R167, R38, R91 ;  /* 0x0000005b26a7723e */ /* 0x000fcc00000000ff */
[----:B------:R-:W3:Y:S01]  /*4400*/  MUFU.EX2 R21, R21 ;  /* 0x0000001500157308 */ /* 0x000ee20000000800 */
[C---:B--2---:R-:W-:Y:S01]  /*4410*/  FADD.FTZ R48, R156.reuse, R31 ;  /* 0x0000001f9c307221 */ /* 0x044fe20000010000 */
[----:B------:R-:W-:-:S06]  /*4420*/  F2FP.F16.F32.PACK_AB R156, R156, R15 ;  /* 0x0000000f9c9c723e */ /* 0x000fcc00000000ff */
[----:B------:R-:W2:Y:S01]  /*4430*/  MUFU.EX2 R40, R67 ;  /* 0x0000004300287308 */ /* 0x000ea20000000800 */
[----:B-1----:R-:W-:-:S07]  /*4440*/  FADD.FTZ R3, R93, R46 ;  /* 0x0000002e5d037221 */ /* 0x002fce0000010000 */
[----:B------:R-:W1:Y:S01]  /*4450*/  MUFU.EX2 R158, R77 ;  /* 0x0000004d009e7308 */ /* 0x000e620000000800 */
[----:B---3--:R-:W-:-:S07]  /*4460*/  FADD.FTZ R31, R21, R48 ;  /* 0x00000030151f7221 */ /* 0x008fce0000010000 */
[----:B------:R-:W3:Y:S01]  /*4470*/  MUFU.EX2 R95, R95 ;  /* 0x0000005f005f7308 */ /* 0x000ee20000000800 */
[C---:B--2---:R-:W-:Y:S01]  /*4480*/  FADD.FTZ R46, R40.reuse, R3 ;  /* 0x00000003282e7221 */ /* 0x044fe20000010000 */
[----:B------:R-:W-:-:S06]  /*4490*/  F2FP.F16.F32.PACK_AB R161, R40, R93 ;  /* 0x0000005d28a1723e */ /* 0x000fcc00000000ff */
[----:B------:R-:W2:Y:S01]  /*44a0*/  MUFU.EX2 R25, R25 ;  /* 0x0000001900197308 */ /* 0x000ea20000000800 */
[C---:B-1----:R-:W-:Y:S01]  /*44b0*/  FADD.FTZ R48, R158.reuse, R31 ;  /* 0x0000001f9e307221 */ /* 0x042fe20000010000 */
[----:B------:R-:W-:-:S06]  /*44c0*/  F2FP.F16.F32.PACK_AB R158, R158, R21 ;  /* 0x000000159e9e723e */ /* 0x000fcc00000000ff */
[----:B------:R-:W1:Y:S01]  /*44d0*/  MUFU.EX2 R42, R71 ;  /* 0x00000047002a7308 */ /* 0x000e620000000800 */
[----:B---3--:R-:W-:-:S07]  /*44e0*/  FADD.FTZ R3, R95, R46 ;  /* 0x0000002e5f037221 */ /* 0x008fce0000010000 */
[----:B------:R-:W3:Y:S01]  /*44f0*/  MUFU.EX2 R152, R81 ;  /* 0x0000005100987308 */ /* 0x000ee20000000800 */
[----:B--2---:R-:W-:-:S07]  /*4500*/  FADD.FTZ R7, R25, R48 ;  /* 0x0000003019077221 */ /* 0x004fce0000010000 */
[----:B------:R-:W2:Y:S01]  /*4510*/  MUFU.EX2 R97, R97 ;  /* 0x0000006100617308 */ /* 0x000ea20000000800 */
[C---:B-1----:R-:W-:Y:S01]  /*4520*/  FADD.FTZ R48, R42.reuse, R3 ;  /* 0x000000032a307221 */ /* 0x042fe20000010000 */
[----:B------:R-:W-:-:S06]  /*4530*/  F2FP.F16.F32.PACK_AB R163, R42, R95 ;  /* 0x0000005f2aa3723e */ /* 0x000fcc00000000ff */
        /* <DEDUP_REMOVED lines=21> */
[C---:B-1----:R-:W-:Y:S01]  /*4690*/  FADD.FTZ R14, R46.reuse, R7 ;  /* 0x000000072e0e7221 */ /* 0x042fe20000010000 */
[----:B------:R-:W-:-:S03]  /*46a0*/  F2FP.F16.F32.PACK_AB R153, R46, R119 ;  /* 0x000000772e99723e */ /* 0x000fc600000000ff */
[----:B---3--:R-:W-:-:S04]  /*46b0*/  FADD.FTZ R7, R117, R14 ;  /* 0x0000000e75077221 */ /* 0x008fc80000010000 */
[C---:B--2---:R-:W-:Y:S01]  /*46c0*/  FADD.FTZ R2, R12.reuse, R7 ;  /* 0x000000070c027221 */ /* 0x044fe20000010000 */
[----:B------:R-:W-:Y:S01]  /*46d0*/  F2FP.F16.F32.PACK_AB R155, R12, R117 ;  /* 0x000000750c9b723e */ /* 0x000fe200000000ff */
[----:B------:R-:W-:Y:S01]  /*46e0*/  VIADD R7, R88, 0xfffffffe ;  /* 0xfffffffe58077836 */ /* 0x000fe20000000000 */
        /* <DEDUP_REMOVED lines=11> */
.L_x_6414:
[----:B------:R-:W-:-:S13]  /*47a0*/  ISETP.NE.AND P3, PT, R11, 0x1, PT ;  /* 0x000000010b00780c */ /* 0x000fda0003f65270 */
[----:B------:R-:W1:Y:S02]  /*47b0*/  @P3 LDC.64 R14, c[0x0][0x9e8] ;  /* 0x00027a00ff0e3b82 */ /* 0x000e640000000a00 */
[----:B-1----:R-:W-:-:S05]  /*47c0*/  @P3 IMAD.HI.U32 R14, R12, R14, RZ ;  /* 0x0000000e0c0e3227 */ /* 0x002fca00078e00ff */
[----:B------:R-:W-:-:S07]  /*47d0*/  @P3 SHF.R.U32.HI R12, RZ, R15, R14 ;  /* 0x0000000fff0c3219 */ /* 0x000fce000001160e */
.L_x_6415:
[----:B------:R-:W-:-:S05]  /*47e0*/  IMAD R11, R12, R11, R11 ;  /* 0x0000000b0c0b7224 */ /* 0x000fca00078e020b */
[----:B------:R-:W-:-:S07]  /*47f0*/  VIMNMX R10, R10, R11, PT ;  /* 0x0000000b0a0a7248 */ /* 0x000fce0003fe0100 */
.L_x_6413:
[----:B------:R-:W-:Y:S02]  /*4800*/  SHF.R.S32.HI R11, RZ, 0x1f, R10 ;  /* 0x0000001fff0b7819 */ /* 0x000fe4000001140a */
[----:B------:R-:W-:Y:S02]  /*4810*/  CS2R R150, SRZ ;  /* 0x0000000000967805 */ /* 0x000fe4000001ff00 */
[----:B------:R-:W-:Y:S02]  /*4820*/  CS2R R148, SRZ ;  /* 0x0000000000947805 */ /* 0x000fe4000001ff00 */
        /* <DEDUP_REMOVED lines=9> */
[----:B------:R-:W-:Y:S02]  /*48c0*/  VIMNMX R12, R11, UR40, !PT ;  /* 0x000000280b0c7c48 */ /* 0x000fe4000ffe0100 */
[----:B------:R-:W-:Y:S02]  /*48d0*/  CS2R R132, SRZ ;  /* 0x0000000000847805 */ /* 0x000fe4000001ff00 */
[----:B------:R-:W-:Y:S02]  /*48e0*/  CS2R R130, SRZ ;  /* 0x0000000000827805 */ /* 0x000fe4000001ff00 */
[----:B------:R-:W-:Y:S02]  /*48f0*/  CS2R R128, SRZ ;  /* 0x0000000000807805 */ /* 0x000fe4000001ff00 */
[----:B------:R-:W-:Y:S02]  /*4900*/  ISETP.GE.AND P3, PT, R7, R12, PT ;  /* 0x0000000c0700720c */ /* 0x000fe40003f66270 */
        /* <DEDUP_REMOVED lines=20> */
[----:B------:R-:W-:Y:S06]  /*4a50*/  @!P3 BRA `(.L_x_6416) ;  /* 0x000000300018b947 */ /* 0x000fec0003800000 */
[----:B------:R-:W-:Y:S01]  /*4a60*/  IMAD.IADD R10, R5, 0x1, R8 ;  /* 0x00000001050a7824 */ /* 0x000fe200078e0208 */
[----:B------:R-:W-:Y:S01]  /*4a70*/  ULDC UR55, c[0x0][0x9e4] ;  /* 0x0002790000377ab9 */ /* 0x000fe20000000800 */
[----:B------:R-:W-:Y:S01]  /*4a80*/  IMAD.MOV.U32 R151, RZ, RZ, RZ ;  /* 0x000000ffff977224 */ /* 0x000fe200078e00ff */
[----:B------:R-:W-:Y:S01]  /*4a90*/  ULDC UR56, c[0x0][0x9dc] ;  /* 0x0002770000387ab9 */ /* 0x000fe20000000800 */
[----:B------:R-:W-:Y:S01]  /*4aa0*/  ULDC UR58, c[0x0][0x288] ;  /* 0x0000a200003a7ab9 */ /* 0x000fe20000000800 */
[----:B------:R-:W-:-:S05]  /*4ab0*/  ULDC UR57, c[0x0][0x9e0] ;  /* 0x0002780000397ab9 */ /* 0x000fca0000000800 */
.L_x_6433:
        /* <DEDUP_REMOVED lines=9> */
.L_x_6418:
[----:B------:R-:W-:Y:S01]  /*4b50*/  ULEA UR6, UR60, UR39, 0x3 ;  /* 0x000000273c067291 */ /* 0x000fe2000f8e183f */
[----:B------:R-:W-:-:S05]  /*4b60*/  IMAD.U32 R6, RZ, RZ, UR59 ;  /* 0x0000003bff067e24 */ /* 0x000fca000f8e00ff */
[----:B------:R-:W-:-:S04]  /*4b70*/  SHF.L.U32 R6, R6, 0x1f, RZ ;  /* 0x0000001f06067819 */ /* 0x000fc800000006ff */
[----:B------:R1:W2:Y:S01]  /*4b80*/  SYNCS.PHASECHK.TRANS64.TRYWAIT P3, [UR6+0x28830], R6 ;  /* 0x02883006ff0075a7 */ /* 0x0002a20008060146 */
[----:B------:R-:W-:Y:S05]  /*4b90*/  @!P0 BRA `(.L_x_6419) ;  /* 0x0000000000048947 */ /* 0x000fea0003800000 */
[----:B------:R-:W-:Y:S01]  /*4ba0*/  BPT.TRAP 0x1 ;  /* 0x000000040000795c */ /* 0x000fe20000300000 */
.L_x_6419:
[----:B--2---:R-:W-:Y:S05]  /*4bb0*/  @P3 BRA `(.L_x_6417) ;  /* 0x0000000000083947 */ /* 0x004fea0003800000 */
[----:B------:R-:W2:Y:S02]  /*4bc0*/  SYNCS.PHASECHK.TRANS64.TRYWAIT P3, [UR6+0x28830], R6 ;  /* 0x02883006ff0075a7 */ /* 0x000ea40008060146 */
[----:B--2---:R-:W-:Y:S05]  /*4bd0*/  @!P3 BRA `(.L_x_6420) ;  /* 0x000000cc00ecb947 */ /* 0x004fea0003800000 */
.L_x_6417:
[----:B-12---:R-:W-:Y:S01]  /*4be0*/  VIADD R6, R17, 0x8 ;  /* 0x0000000811067836 */ /* 0x006fe20000000000 */
[----:B------:R-:W-:Y:S01]  /*4bf0*/  ULEA UR34, UR60, UR49, 0xb ;  /* 0x000000313c227291 */ /* 0x000fe2000f8e583f */
[----:B------:R-:W-:Y:S01]  /*4c00*/  UMOV UR35, 0x40000040 ;  /* 0x4000004000237882 */ /* 0x000fe20000000000 */
[----:B------:R-:W-:Y:S02]  /*4c10*/  UMOV UR7, 0x40000040 ;  /* 0x4000004000077882 */ /* 0x000fe40000000000 */
[----:B------:R1:W-:Y:S01]  /*4c20*/  BAR.SYNC.DEFER_BLOCKING R6, 0x100 ;  /* 0x000400060000751d */ /* 0x0003e20000010000 */
[----:B------:R-:W-:Y:S02]  /*4c30*/  UIADD3 UR6, UR34, 0x2, URZ ;  /* 0x0000000222067890 */ /* 0x000fe4000fffe03f */
[----:B------:R-:W-:Y:S02]  /*4c40*/  UIADD3 UR10, UR34, 0x4, URZ ;  /* 0x00000004220a7890 */ /* 0x000fe4000fffe03f */
[----:B------:R-:W-:Y:S01]  /*4c50*/  UIADD3 UR14, UR34, 0x6, URZ ;  /* 0x00000006220e7890 */ /* 0x000fe2000fffe03f */
[----:B------:R-:W-:Y:S01]  /*4c60*/  UMOV UR11, 0x40000040 ;  /* 0x40000040000b7882 */ /* 0x000fe20000000000 */
[----:B------:R-:W-:Y:S01]  /*4c70*/  UMOV UR15, 0x40000040 ;  /* 0x40000040000f7882 */ /* 0x000fe20000000000 */
[----:B------:R-:W-:Y:S01]  /*4c80*/  UIADD3 UR18, UR34, 0x400, URZ ;  /* 0x0000040022127890 */ /* 0x000fe2000fffe03f */
[----:B------:R-:W-:Y:S01]  /*4c90*/  UMOV UR19, 0x40000040 ;  /* 0x4000004000137882 */ /* 0x000fe20000000000 */
[----:B------:R-:W-:Y:S01]  /*4ca0*/  UIADD3 UR22, UR34, 0x402, URZ ;  /* 0x0000040222167890 */ /* 0x000fe2000fffe03f */
[----:B------:R-:W-:Y:S01]  /*4cb0*/  UMOV UR23, 0x40000040 ;  /* 0x4000004000177882 */ /* 0x000fe20000000000 */
[----:B------:R-:W-:Y:S01]  /*4cc0*/  UIADD3 UR26, UR34, 0x404, URZ ;  /* 0x00000404221a7890 */ /* 0x000fe2000fffe03f */
[----:B------:R-:W-:Y:S01]  /*4cd0*/  UMOV UR27, 0x40000040 ;  /* 0x40000040001b7882 */ /* 0x000fe20000000000 */
[----:B------:R-:W-:Y:S01]  /*4ce0*/  UIADD3 UR30, UR34, 0x406, URZ ;  /* 0x00000406221e7890 */ /* 0x000fe2000fffe03f */
[----:B------:R-:W-:Y:S01]  /*4cf0*/  UMOV UR31, 0x40000040 ;  /* 0x40000040001f7882 */ /* 0x000fe20000000000 */
[----:B------:R-:W-:-:S06]  /*4d00*/  WARPGROUP.ARRIVE ;  /* 0x00000000000079c5 */ /* 0x000fcc0000000000 */
[----:B------:R-:W-:Y:S03]  /*4d10*/  HGMMA.64x128x16.F32 R24, gdesc[UR32], RZ, !UPT, gsb0 ;  /* 0x01e00000201879f0 */ /* 0x000fe6000c0008ff */
        /* <DEDUP_REMOVED lines=22> */
[----:B-1----:R-:W-:Y:S05]  /*4e80*/  @P4 BRA `(.L_x_6421) ;  /* 0x00000000002c4947 */ /* 0x002fea0003800000 */
[----:B------:R-:W-:Y:S05]  /*4e90*/  @!P0 BRA `(.L_x_6422) ;  /* 0x0000000000048947 */ /* 0x000fea0003800000 */
[----:B------:R-:W-:Y:S01]  /*4ea0*/  BPT.TRAP 0x1 ;  /* 0x000000040000795c */ /* 0x000fe20000300000 */
.L_x_6422:
[----:B------:R-:W-:Y:S01]  /*4eb0*/  ULEA UR6, UR37, UR39, 0x3 ;  /* 0x0000002725067291 */ /* 0x000fe2000f8e183f */
[----:B------:R-:W-:-:S05]  /*4ec0*/  IMAD.U32 R6, RZ, RZ, UR36 ;  /* 0x00000024ff067e24 */ /* 0x000fca000f8e00ff */
[----:B------:R-:W-:-:S04]  /*4ed0*/  SHF.L.U32 R6, R6, 0x1f, RZ ;  /* 0x0000001f06067819 */ /* 0x000fc800000006ff */
[----:B------:R1:W2:Y:S01]  /*4ee0*/  SYNCS.PHASECHK.TRANS64.TRYWAIT P3, [UR6+0x28850], R6 ;  /* 0x02885006ff0075a7 */ /* 0x0002a20008060146 */
[----:B------:R-:W-:Y:S05]  /*4ef0*/  @!P0 BRA `(.L_x_6423) ;  /* 0x0000000000048947 */ /* 0x000fea0003800000 */
[----:B------:R-:W-:Y:S01]  /*4f00*/  BPT.TRAP 0x1 ;  /* 0x000000040000795c */ /* 0x000fe20000300000 */
.L_x_6423:
[----:B--2---:R-:W-:Y:S05]  /*4f10*/  @P3 BRA `(.L_x_6421) ;  /* 0x0000000000083947 */ /* 0x004fea0003800000 */
[----:B------:R-:W2:Y:S02]  /*4f20*/  SYNCS.PHASECHK.TRANS64.TRYWAIT P3, [UR6+0x28850], R6 ;  /* 0x02885006ff0075a7 */ /* 0x000ea40008060146 */
[----:B--2---:R-:W-:Y:S05]  /*4f30*/  @!P3 BRA `(.L_x_6424) ;  /* 0x000000cc002cb947 */ /* 0x004fea0003800000 */
.L_x_6421:
[----:B------:R-:W-:Y:S01]  /*4f40*/  UIADD3 UR6, UR39, 0x400, URZ ;  /* 0x0000040027067890 */ /* 0x000fe2000fffe03f */
[----:B------:R-:W-:Y:S01]  /*4f50*/  WARPGROUP.ARRIVE ;  /* 0x00000000000079c5 */ /* 0x000fe20000000000 */
[----:B------:R-:W-:Y:S01]  /*4f60*/  UMOV UR7, 0x40000040 ;  /* 0x4000004000077882 */ /* 0x000fe20000000000 */
[----:B------:R-:W3:Y:S01]  /*4f70*/  LDC R13, c[0x0][0x2e0] ;  /* 0x0000b800ff0d7b82 */ /* 0x000ee20000000800 */
[----:B------:R-:W-:Y:S01]  /*4f80*/  USHF.R.U32.HI UR6, URZ, 0x4, UR6 ;  /* 0x000000043f067899 */ /* 0x000fe20008011606 */
[----:B--2---:R-:W-:-:S03]  /*4f90*/  IMAD.U32 R11, RZ, RZ, UR60 ;  /* 0x0000003cff0b7e24 */ /* 0x004fc6000f8e00ff */
[----:B------:R-:W-:Y:S02]  /*4fa0*/  ULOP3.LUT UR6, UR6, 0x3fff, URZ, 0xc0, !UPT ;  /* 0x00003fff06067892 */ /* 0x000fe4000f8ec03f */
[----:B------:R-:W-:Y:S02]  /*4fb0*/  @!P1 LEA R11, R11, UR39, 0x3 ;  /* 0x000000270b0b9c11 */ /* 0x000fe4000f8e18ff */
[----:B------:R-:W-:-:S03]  /*4fc0*/  ULOP3.LUT UR6, UR6, 0x4000000, URZ, 0xfc, !UPT ;  /* 0x0400000006067892 */ /* 0x000fc6000f8efc3f */
[----:B------:R-:W-:Y:S01]  /*4fd0*/  @!P1 VIADD R11, R11, 0x28840 ;  /* 0x000288400b0b9836 */ /* 0x000fe20000000000 */
[----:B------:R-:W-:-:S04]  /*4fe0*/  ULEA UR10, UR37, UR6, 0xb ;  /* 0x00000006250a7291 */ /* 0x000fc8000f8e583f */
[----:B------:R-:W-:-:S03]  /*4ff0*/  @!P1 PRMT R11, RZ, 0x654, R11 ;  /* 0x00000654ff0b9816 */ /* 0x000fc6000000000b */
[----:B------:R-:W-:Y:S02]  /*5000*/  UMOV UR6, UR10 ;  /* 0x0000000a00067c82 */ /* 0x000fe40008000000 */
        /* <DEDUP_REMOVED lines=36> */
[----:B------:R-:W-:Y:S02]  /*5250*/  ULOP3.LUT UR6, URZ, UR56, URZ, 0x33, !UPT ;  /* 0x000000383f067292 */ /* 0x000fe4000f8e333f */
[----:B------:R-:W-:Y:S02]  /*5260*/  WARPGROUP.DEPBAR.LE gsb0, 0x0 ;  /* 0x00008000000079c5 */ /* 0x000fe40000010000 */
[----:B------:R-:W-:-:S05]  /*5270*/  IMAD.SHL.U32 R152, R7, 0x80, RZ ;  /* 0x0000008007987824 */ /* 0x000fca00078e00ff */
[----:B-1----:R-:W-:-:S05]  /*5280*/  IADD3 R6, -R152, 0x1, RZ ;  /* 0x0000000198067810 */ /* 0x002fca0007ffe1ff */
[----:B---3--:R-:W-:Y:S01]  /*5290*/  IMAD R13, R13, UR45, R6 ;  /* 0x0000002d0d0d7c24 */ /* 0x008fe2000f8e0206 */
[----:B------:R-:W-:-:S03]  /*52a0*/  IADD3 R6, -R17, 0xb, RZ ;  /* 0x0000000b11067810 */ /* 0x000fc60007ffe1ff */
[----:B------:R-:W-:Y:S02]  /*52b0*/  VIADD R13, R13, -UR58 ;  /* 0x8000003a0d0d7c36 */ /* 0x000fe40008000000 */
[----:B------:R1:W-:Y:S06]  /*52c0*/  BAR.ARV R6, 0x100 ;  /* 0x000400060000751d */ /* 0x0003ec0000002000 */
[----:B------:R-:W-:Y:S01]  /*52d0*/  IMAD R13, R16, -0x2, R13 ;  /* 0xfffffffe100d7824 */ /* 0x000fe200078e020d */
[----:B------:R2:W-:Y:S03]  /*52e0*/  @!P1 SYNCS.ARRIVE.TRANS64.RED.A1T0 RZ, [R11+URZ], RZ ;  /* 0x000000ff0bff99a7 */ /* 0x0005e6000810043f */
[----:B------:R-:W-:-:S02]  /*52f0*/  VIADD R154, R13, UR57 ;  /* 0x000000390d9a7c36 */ /* 0x000fc40008000000 */
[----:B------:R-:W-:Y:S02]  /*5300*/  VIADD R156, R13, UR6 ;  /* 0x000000060d9c7c36 */ /* 0x000fe40008000000 */
[C---:B--2---:R-:W-:Y:S02]  /*5310*/  IMAD.IADD R11, R5.reuse, 0x1, R154 ;  /* 0x00000001050b7824 */ /* 0x044fe400078e029a */
[----:B------:R-:W-:Y:S01]  /*5320*/  IMAD.IADD R14, R5, 0x1, R156 ;  /* 0x00000001050e7824 */ /* 0x000fe200078e029c */
[----:B-1----:R-:W-:Y:S06]  /*5330*/  @!P2 BRA `(.L_x_6425) ;  /* 0x00000000005ca947 */ /* 0x002fec0003800000 */
        /* <DEDUP_REMOVED lines=11> */
.L_x_6427:
[----:B------:R-:W-:Y:S02]  /*53f0*/  IMAD.U32 R15, RZ, RZ, UR55 ;  /* 0x00000037ff0f7e24 */ /* 0x000fe4000f8e00ff */
[----:B------:R-:W-:-:S03]  /*5400*/  IMAD.MOV.U32 R6, RZ, RZ, R10 ;  /* 0x000000ffff067224 */ /* 0x000fc600078e000a */
[----:B------:R-:W-:-:S13]  /*5410*/  ISETP.NE.AND P3, PT, R15, 0x1, PT ;  /* 0x000000010f00780c */ /* 0x000fda0003f65270 */
[----:B------:R-:W1:Y:S01]  /*5420*/  @P3 LDC.64 R20, c[0x0][0x9e8] ;  /* 0x00027a00ff143b82 */ /* 0x000e620000000a00 */
[----:B------:R-:W-:-:S04]  /*5430*/  @P3 IMAD.IADD R13, R5, 0x1, R8 ;  /* 0x00000001050d3824 */ /* 0x000fc800078e0208 */
[----:B-1----:R-:W-:-:S05]  /*5440*/  @P3 IMAD.HI.U32 R20, R13, R20, RZ ;  /* 0x000000140d143227 */ /* 0x002fca00078e00ff */
[----:B------:R-:W-:-:S07]  /*5450*/  @P3 SHF.R.U32.HI R6, RZ, R21, R20 ;  /* 0x00000015ff063219 */ /* 0x000fce0000011614 */
.L_x_6428:
[----:B------:R-:W-:Y:S05]  /*5460*/  BSYNC B0 ;  /* 0x0000000000007941 */ /* 0x000fea0003800000 */
.L_x_6426:
[----:B------:R-:W-:-:S04]  /*5470*/  IMAD R13, R6, R15, -R152 ;  /* 0x0000000f060d7224 */ /* 0x000fc800078e0a98 */
[----:B------:R-:W-:-:S05]  /*5480*/  IMAD R13, R16, -0x2, R13 ;  /* 0xfffffffe100d7824 */ /* 0x000fca00078e020d */
[----:B------:R-:W-:Y:S02]  /*5490*/  VIADDMNMX R11, R13, R15, R11, PT ;  /* 0x0000000f0d0b7246 */ /* 0x000fe4000380010b */
[----:B------:R-:W-:-:S07]  /*54a0*/  VIMNMX R14, R14, R13, !PT ;  /* 0x0000000d0e0e7248 */ /* 0x000fce0007fe0100 */
.L_x_6425:
[----:B------:R-:W-:Y:S01]  /*54b0*/  ISETP.GT.AND P3, PT, R7, -0x1, PT ;  /* 0xffffffff0700780c */ /* 0x000fe20003f64270 */
[----:B------:R-:W-:-:S03]  /*54c0*/  IMAD.IADD R20, R4, 0x1, R156 ;  /* 0x0000000104147824 */ /* 0x000fc600078e029c */
[C---:B------:R-:W-:Y:S02]  /*54d0*/  ISETP.GT.AND P5, PT, R14.reuse, RZ, P3 ;  /* 0x000000ff0e00720c */ /* 0x040fe40001fa4270 */
[----:B------:R-:W-:Y:S02]  /*54e0*/  ISETP.GT.AND P6, PT, R14, 0x1, P3 ;  /* 0x000000010e00780c */ /* 0x000fe40001fc4270 */
[C---:B------:R-:W-:Y:S02]  /*54f0*/  ISETP.LT.OR P5, PT, R11.reuse, 0x1, P5 ;  /* 0x000000010b00780c */ /* 0x040fe40002fa1670 */
[----:B------:R-:W-:Y:S02]  /*5500*/  ISETP.LT.OR P6, PT, R11, 0x2, P6 ;  /* 0x000000020b00780c */ /* 0x000fe400037c1670 */
        /* <DEDUP_REMOVED lines=106> */
.L_x_6431:
[----:B------:R-:W-:-:S05]  /*5bb0*/  IMAD.U32 R24, RZ, RZ, UR55 ;  /* 0x00000037ff187e24 */ /* 0x000fca000f8e00ff */
[----:B------:R-:W-:-:S13]  /*5bc0*/  ISETP.NE.AND P4, PT, R24, 0x1, PT ;  /* 0x000000011800780c */ /* 0x000fda0003f85270 */
[----:B------:R-:W1:Y:S02]  /*5bd0*/  @P4 LDC.64 R162, c[0x0][0x9e8] ;  /* 0x00027a00ffa24b82 */ /* 0x000e640000000a00 */
[----:B-1----:R-:W-:-:S05]  /*5be0*/  @P4 IMAD.HI.U32 R6, R11, R162, RZ ;  /* 0x000000a20b064227 */ /* 0x002fca00078e00ff */
[----:B------:R-:W-:-:S07]  /*5bf0*/  @P4 SHF.R.U32.HI R11, RZ, R163, R6 ;  /* 0x000000a3ff0b4219 */ /* 0x000fce0000011606 */
.L_x_6432:
[----:B------:R-:W-:Y:S05]  /*5c00*/  BSYNC B0 ;  /* 0x0000000000007941 */ /* 0x000fea0003800000 */
.L_x_6430:
[----:B------:R-:W-:-:S04]  /*5c10*/  IMAD R11, R11, R24, -R152 ;  /* 0x000000180b0b7224 */ /* 0x000fc800078e0a98 */
[----:B------:R-:W-:-:S05]  /*5c20*/  IMAD R11, R16, -0x2, R11 ;  /* 0xfffffffe100b7824 */ /* 0x000fca00078e020b */
[----:B------:R-:W-:Y:S02]  /*5c30*/  VIADDMNMX R14, R11, R24, R14, PT ;  /* 0x000000180b0e7246 */ /* 0x000fe4000380010e */
[----:B------:R-:W-:-:S07]  /*5c40*/  VIMNMX R20, R20, R11, !PT ;  /* 0x0000000b14147248 */ /* 0x000fce0007fe0100 */
.L_x_6429:
[----:B------:R-:W-:Y:S01]  /*5c50*/  FMNMX.FTZ R6, R171, R0, !PT ;  /* 0x00000000ab067209 */ /* 0x000fe20007810000 */
[----:B------:R-:W-:Y:S01]  /*5c60*/  IMAD.U32 R40, RZ, RZ, UR37 ;  /* 0x00000025ff287e24 */ /* 0x000fe2000f8e00ff */
        /* <DEDUP_REMOVED lines=18> */
[----:B------:R-:W-:-:S02]  /*5d90*/  ISETP.GT.AND P6, PT, R20, 0x1, P3 ;  /* 0x000000011400780c */ /* 0x000fc40001fc4270 */
[----:B------:R-:W-:Y:S02]  /*5da0*/  FMNMX.FTZ R6, R159, R6, !PT ;  /* 0x000000069f067209 */ /* 0x000fe40007810000 */
[----:B------:R-:W-:Y:S02]  /*5db0*/  FSEL R39, R39, -INF , !P5 ;  /* 0xff80000027277808 */ /* 0x000fe40006800000 */
[----:B------:R-:W-:Y:S02]  /*5dc0*/  FMNMX.FTZ R6, R157, R6, !PT ;  /* 0x000000069d067209 */ /* 0x000fe40007810000 */
[----:B------:R-:W-:Y:S02]  /*5dd0*/  ISETP.GT.AND P5, PT, R20, 0x21, P3 ;  /* 0x000000211400780c */ /* 0x000fe40001fa4270 */
[----:B------:R-:W-:Y:S02]  /*5de0*/  FMNMX.FTZ R6, R155, R6, !PT ;  /* 0x000000069b067209 */ /* 0x000fe40007810000 */
[----:B------:R-:W-:-:S02]  /*5df0*/  ISETP.LT.OR P6, PT, R14, 0x2, P6 ;  /* 0x000000020e00780c */ /* 0x000fc400037c1670 */
[----:B------:R-:W-:Y:S02]  /*5e00*/  FMNMX.FTZ R6, R153, R6, !PT ;  /* 0x0000000699067209 */ /* 0x000fe40007810000 */
[----:B------:R-:W-:Y:S02]  /*5e10*/  ISETP.LT.OR P5, PT, R14, 0x22, P5 ;  /* 0x000000220e00780c */ /* 0x000fe40002fa1670 */
[----:B------:R-:W-:Y:S02]  /*5e20*/  FMNMX.FTZ R6, R49, R6, !PT ;  /* 0x0000000631067209 */ /* 0x000fe40007810000 */
[----:B------:R-:W-:Y:S02]  /*5e30*/  FSEL R169, R27, -INF , !P6 ;  /* 0xff8000001ba97808 */ /* 0x000fe40007000000 */
[----:B------:R-:W-:Y:S02]  /*5e40*/  FMNMX.FTZ R6, R45, R6, !PT ;  /* 0x000000062d067209 */ /* 0x000fe40007810000 */
[----:B------:R-:W-:-:S02]  /*5e50*/  ISETP.GT.AND P6, PT, R20, 0x10, P3 ;  /* 0x000000101400780c */ /* 0x000fc40001fc4270 */
[----:B------:R-:W-:Y:S02]  /*5e60*/  FMNMX.FTZ R6, R53, R6, !PT ;  /* 0x0000000635067209 */ /* 0x000fe40007810000 */
[C---:B------:R-:W-:Y:S02]  /*5e70*/  ISETP.GT.AND P4, PT, R20.reuse, 0x9, P3 ;  /* 0x000000091400780c */ /* 0x040fe40001f84270 */
[----:B------:R-:W-:Y:S02]  /*5e80*/  FMNMX.FTZ R6, R41, R6, !PT ;  /* 0x0000000629067209 */ /* 0x000fe40007810000 */
[----:B------:R-:W-:Y:S02]  /*5e90*/  FSEL R175, R43, -INF , !P5 ;  /* 0xff8000002baf7808 */ /* 0x000fe40006800000 */
[----:B------:R-:W-:Y:S02]  /*5ea0*/  FMNMX.FTZ R6, R57, R6, !PT ;  /* 0x0000000639067209 */ /* 0x000fe40007810000 */
[----:B------:R-:W-:-:S02]  /*5eb0*/  ISETP.GT.AND P5, PT, R20, RZ, P3 ;  /* 0x000000ff1400720c */ /* 0x000fc40001fa4270 */
[----:B------:R-:W-:Y:S02]  /*5ec0*/  FMNMX.FTZ R6, R33, R6, !PT ;  /* 0x0000000621067209 */ /* 0x000fe40007810000 */
[C---:B------:R-:W-:Y:S02]  /*5ed0*/  ISETP.LT.OR P6, PT, R14.reuse, 0x11, P6 ;  /* 0x000000110e00780c */ /* 0x040fe400037c1670 */
[----:B------:R-:W-:Y:S02]  /*5ee0*/  FMNMX.FTZ R6, R61, R6, !PT ;  /* 0x000000063d067209 */ /* 0x000fe40007810000 */
[C---:B------:R-:W-:Y:S02]  /*5ef0*/  ISETP.LT.OR P4, PT, R14.reuse, 0xa, P4 ;  /* 0x0000000a0e00780c */ /* 0x040fe40002781670 */
[----:B------:R-:W-:Y:S02]  /*5f00*/  FMNMX.FTZ R6, R21, R6, !PT ;  /* 0x0000000615067209 */ /* 0x000fe40007810000 */
[----:B------:R-:W-:-:S02]  /*5f10*/  ISETP.LT.OR P5, PT, R14, 0x1, P5 ;  /* 0x000000010e00780c */ /* 0x000fc40002fa1670 */
[----:B------:R-:W-:Y:S02]  /*5f20*/  FMNMX.FTZ R6, R65, R6, !PT ;  /* 0x0000000641067209 */ /* 0x000fe40007810000 */
[----:B------:R-:W-:Y:S02]  /*5f30*/  FSEL R163, R34, -INF , !P6 ;  /* 0xff80000022a37808 */ /* 0x000fe40007000000 */
[----:B------:R-:W-:Y:S02]  /*5f40*/  FMNMX.FTZ R6, R25, R6, !PT ;  /* 0x0000000619067209 */ /* 0x000fe40007810000 */
[----:B------:R-:W-:Y:S02]  /*5f50*/  FSEL R167, R31, -INF , !P4 ;  /* 0xff8000001fa77808 */ /* 0x000fe40006000000 */
        /* <DEDUP_REMOVED lines=9> */
[----:B------:R-:W-:Y:S02]  /*5ff0*/  ISETP.LT.OR P5, PT, R14, 0x31, P5 ;  /* 0x000000310e00780c */ /* 0x000fe40002fa1670 */
[----:B------:R-:W-:Y:S02]  /*6000*/  FMNMX.FTZ R6, R29, R6, !PT ;  /* 0x000000061d067209 */ /* 0x000fe40007810000 */
[----:B------:R-:W-:Y:S02]  /*6010*/  @!P1 LEA R40, R40, UR39, 0x3 ;  /* 0x0000002728289c11 */ /* 0x000fe4000f8e18ff */
[----:B------:R-:W-:-:S04]  /*6020*/  FMNMX.FTZ R6, R81, R6, !PT ;  /* 0x0000000651067209 */ /* 0x000fc80007810000 */
[----:B------:R-:W-:-:S04]  /*6030*/  FMNMX.FTZ R6, R37, R6, !PT ;  /* 0x0000000625067209 */ /* 0x000fc80007810000 */
[----:B------:R-:W-:Y:S02]  /*6040*/  FMNMX.FTZ R24, R85, R6, !PT ;  /* 0x0000000655187209 */ /* 0x000fe40007810000 */
[----:B------:R-:W1:Y:S03]  /*6050*/  LDC R6, c[0x0][0x988] ;  /* 0x00026200ff067b82 */ /* 0x000e660000000800 */
[----:B------:R-:W2:Y:S02]  /*6060*/  SHFL.BFLY PT, R11, R24, 0x2, 0x1f ;  /* 0x0c401f00180b7f89 */ /* 0x000ea400000e0000 */
[----:B--2---:R-:W-:-:S05]  /*6070*/  FMNMX.FTZ R28, R24, R11, !PT ;  /* 0x0000000b181c7209 */ /* 0x004fca0007810000 */
[----:B------:R-:W2:Y:S02]  /*6080*/  SHFL.BFLY PT, R11, R28, 0x1, 0x1f ;  /* 0x0c201f001c0b7f89 */ /* 0x000ea400000e0000 */
[----:B--2---:R-:W-:Y:S02]  /*6090*/  FMNMX.FTZ R11, R28, R11, !PT ;  /* 0x0000000b1c0b7209 */ /* 0x004fe40007810000 */
[----:B------:R-:W-:Y:S02]  /*60a0*/  FMNMX.FTZ R28, R26, R9, !PT ;  /* 0x000000091a1c7209 */ /* 0x000fe40007810000 */
[C---:B------:R-:W-:Y:S01]  /*60b0*/  FSETP.NEU.FTZ.AND P6, PT, R11.reuse, -INF , PT ;  /* 0xff8000000b00780b */ /* 0x040fe20003fdd000 */
[----:B-1----:R-:W-:Y:S01]  /*60c0*/  FMUL.FTZ R24, R11, R6 ;  /* 0x000000060b187220 */ /* 0x002fe20000410000 */
[----:B------:R-:W-:-:S04]  /*60d0*/  FMNMX.FTZ R28, R169, R28, !PT ;  /* 0x0000001ca91c7209 */ /* 0x000fc80007810000 */
[----:B------:R-:W-:Y:S02]  /*60e0*/  FSEL R24, R24, RZ, P6 ;  /* 0x000000ff18187208 */ /* 0x000fe40003000000 */
[----:B------:R-:W-:-:S03]  /*60f0*/  FMNMX.FTZ R28, R165, R28, !PT ;  /* 0x0000001ca51c7209 */ /* 0x000fc60007810000 */
[-CC-:B------:R-:W-:Y:S01]  /*6100*/  FFMA.FTZ R180, R171, R6.reuse, -R24.reuse ;  /* 0x00000006abb47223 */ /* 0x180fe20000010818 */
        /* <DEDUP_REMOVED lines=33> */
[-CC-:B------:R-:W-:Y:S01]  /*6320*/  FFMA.FTZ R21, R65, R6.reuse, -R24.reuse ;  /* 0x0000000641157223 */ /* 0x180fe20000010818 */
[----:B------:R-:W-:Y:S01]  /*6330*/  FSEL R183, R50, -INF , !P5 ;  /* 0xff80000032b77808 */ /* 0x000fe20006800000 */
[-CC-:B------:R-:W-:Y:S01]  /*6340*/  FFMA.FTZ R162, R25, R6.reuse, -R24.reuse ;  /* 0x0000000619a27223 */ /* 0x180fe20000010818 */
[----:B------:R-:W-:Y:S01]  /*6350*/  ISETP.GT.AND P5, PT, R20, 0x38, P3 ;  /* 0x000000381400780c */ /* 0x000fe20001fa4270 */
[-CC-:B------:R-:W-:Y:S01]  /*6360*/  FFMA.FTZ R25, R69, R6.reuse, -R24.reuse ;  /* 0x0000000645197223 */ /* 0x180fe20000010818 */
[C---:B------:R-:W-:Y:S01]  /*6370*/  ISETP.LT.OR P4, PT, R14.reuse, 0x32, P4 ;  /* 0x000000320e00780c */ /* 0x040fe20002781670 */
[--C-:B------:R-:W-:Y:S01]  /*6380*/  FFMA.FTZ R158, R13, R6, -R24.reuse ;  /* 0x000000060d9e7223 */ /* 0x100fe20000010818 */
[----:B------:R-:W-:Y:S01]  /*6390*/  FMNMX.FTZ R28, R175, R28, !PT ;  /* 0x0000001caf1c7209 */ /* 0x000fe20007810000 */
[----:B------:R-:W-:Y:S01]  /*63a0*/  MUFU.EX2 R180, R180 ;  /* 0x000000b400b47308 */ /* 0x000fe20000000800 */
[----:B------:R-:W-:Y:S01]  /*63b0*/  ISETP.LT.OR P5, PT, R14, 0x39, P5 ;  /* 0x000000390e00780c */ /* 0x000fe20002fa1670 */
[-CC-:B------:R-:W-:Y:S01]  /*63c0*/  FFMA.FTZ R49, R49, R6.reuse, -R24.reuse ;  /* 0x0000000631317223 */ /* 0x180fe20000010818 */
[----:B------:R-:W-:Y:S01]  /*63d0*/  FSEL R191, R51, -INF , !P4 ;  /* 0xff80000033bf7808 */ /* 0x000fe20006000000 */
[--C-:B------:R-:W-:Y:S01]  /*63e0*/  FFMA.FTZ R51, R177, R6, -R24.reuse ;  /* 0x00000006b1337223 */ /* 0x100fe20000010818 */
[----:B------:R-:W-:Y:S01]  /*63f0*/  FMNMX.FTZ R28, R179, R28, !PT ;  /* 0x0000001cb31c7209 */ /* 0x000fe20007810000 */
[-CC-:B------:R-:W-:Y:S01]  /*6400*/  FFMA.FTZ R156, R15, R6.reuse, -R24.reuse ;  /* 0x000000060f9c7223 */ /* 0x180fe20000010818 */
[----:B------:R-:W-:Y:S01]  /*6410*/  ISETP.GT.AND P4, PT, R20, 0x39, P3 ;  /* 0x000000391400780c */ /* 0x000fe20001f84270 */
[----:B------:R-:W-:Y:S01]  /*6420*/  MUFU.EX2 R27, R27 ;  /* 0x0000001b001b7308 */ /* 0x000fe20000000800 */
[----:B------:R-:W-:Y:S01]  /*6430*/  FSEL R193, R54, -INF , !P5 ;  /* 0xff80000036c17808 */ /* 0x000fe20006800000 */
[--C-:B------:R-:W-:Y:S01]  /*6440*/  FFMA.FTZ R15, R73, R6, -R24.reuse ;  /* 0x00000006490f7223 */ /* 0x100fe20000010818 */
[----:B------:R-:W-:Y:S01]  /*6450*/  FMNMX.FTZ R28, R47, R28, !PT ;  /* 0x0000001c2f1c7209 */ /* 0x000fe20007810000 */
[-CC-:B------:R-:W-:Y:S01]  /*6460*/  FFMA.FTZ R152, R29, R6.reuse, -R24.reuse ;  /* 0x000000061d987223 */ /* 0x180fe20000010818 */
[----:B------:R-:W-:Y:S01]  /*6470*/  ISETP.GT.AND P5, PT, R20, 0x40, P3 ;  /* 0x000000401400780c */ /* 0x000fe20001fa4270 */
[--C-:B------:R-:W-:Y:S01]  /*6480*/  FFMA.FTZ R154, R37, R6, -R24.reuse ;  /* 0x00000006259a7223 */ /* 0x100fe20000010818 */
[C---:B------:R-:W-:Y:S01]  /*6490*/  ISETP.LT.OR P4, PT, R14.reuse, 0x3a, P4 ;  /* 0x0000003a0e00780c */ /* 0x040fe20002781670 */
[----:B------:R-:W-:Y:S01]  /*64a0*/  MUFU.EX2 R182, R182 ;  /* 0x000000b600b67308 */ /* 0x000fe20000000800 */
[----:B------:R-:W-:Y:S01]  /*64b0*/  FMNMX.FTZ R28, R183, R28, !PT ;  /* 0x0000001cb71c7209 */ /* 0x000fe20007810000 */
[-CC-:B------:R-:W-:Y:S01]  /*64c0*/  FFMA.FTZ R29, R81, R6.reuse, -R24.reuse ;  /* 0x00000006511d7223 */ /* 0x180fe20000010818 */
[----:B------:R-:W-:Y:S01]  /*64d0*/  ISETP.LT.OR P5, PT, R14, 0x41, P5 ;  /* 0x000000410e00780c */ /* 0x000fe20002fa1670 */
[----:B------:R-:W-:Y:S01]  /*64e0*/  FFMA.FTZ R37, R85, R6, -R24 ;  /* 0x0000000655257223 */ /* 0x000fe20000010818 */
[----:B------:R-:W-:-:S02]  /*64f0*/  FSEL R55, R55, -INF , !P4 ;  /* 0xff80000037377808 */ /* 0x000fc40006000000 */
[----:B------:R-:W-:Y:S01]  /*6500*/  ISETP.GT.AND P4, PT, R20, 0x41, P3 ;  /* 0x000000411400780c */ /* 0x000fe20001f84270 */
[----:B------:R-:W-:Y:S01]  /*6510*/  MUFU.EX2 R31, R31 ;  /* 0x0000001f001f7308 */ /* 0x000fe20000000800 */
[----:B------:R-:W-:Y:S02]  /*6520*/  FMNMX.FTZ R28, R191, R28, !PT ;  /* 0x0000001cbf1c7209 */ /* 0x000fe40007810000 */
[----:B------:R-:W-:Y:S02]  /*6530*/  FSEL R177, R58, -INF , !P5 ;  /* 0xff8000003ab17808 */ /* 0x000fe40006800000 */
[----:B------:R-:W-:Y:S02]  /*6540*/  ISETP.GT.AND P5, PT, R20, 0x48, P3 ;  /* 0x000000481400780c */ /* 0x000fe40001fa4270 */
[----:B------:R-:W-:Y:S01]  /*6550*/  ISETP.LT.OR P4, PT, R14, 0x42, P4 ;  /* 0x000000420e00780c */ /* 0x000fe20002781670 */
[----:B------:R-:W-:Y:S01]  /*6560*/  MUFU.EX2 R176, R176 ;  /* 0x000000b000b07308 */ /* 0x000fe20000000800 */
[----:B------:R-:W-:-:S02]  /*6570*/  FMNMX.FTZ R28, R193, R28, !PT ;  /* 0x0000001cc11c7209 */ /* 0x000fc40007810000 */
[----:B------:R-:W-:Y:S02]  /*6580*/  ISETP.LT.OR P5, PT, R14, 0x49, P5 ;  /* 0x000000490e00780c */ /* 0x000fe40002fa1670 */
[----:B------:R-:W-:Y:S01]  /*6590*/  FSEL R161, R59, -INF , !P4 ;  /* 0xff8000003ba17808 */ /* 0x000fe20006000000 */
[----:B------:R-:W-:Y:S01]  /*65a0*/  FFMA.FTZ R59, R159, R6, -R24 ;  /* 0x000000069f3b7223 */ /* 0x000fe20000010818 */
[----:B------:R-:W-:Y:S01]  /*65b0*/  ISETP.GT.AND P4, PT, R20, 0x49, P3 ;  /* 0x000000491400780c */ /* 0x000fe20001f84270 */
[----:B------:R-:W-:Y:S01]  /*65c0*/  MUFU.EX2 R43, R43 ;  /* 0x0000002b002b7308 */ /* 0x000fe20000000800 */
[----:B------:R-:W-:Y:S02]  /*65d0*/  FMNMX.FTZ R28, R55, R28, !PT ;  /* 0x0000001c371c7209 */ /* 0x000fe40007810000 */
[----:B------:R-:W-:Y:S02]  /*65e0*/  FSEL R181, R62, -INF , !P5 ;  /* 0xff8000003eb57808 */ /* 0x000fe40006800000 */
[----:B------:R-:W-:-:S02]  /*65f0*/  ISETP.GT.AND P5, PT, R20, 0x50, P3 ;  /* 0x000000501400780c */ /* 0x000fc40001fa4270 */
[C---:B------:R-:W-:Y:S01]  /*6600*/  ISETP.LT.OR P4, PT, R14.reuse, 0x4a, P4 ;  /* 0x0000004a0e00780c */ /* 0x040fe20002781670 */
[----:B------:R-:W-:Y:S01]  /*6610*/  MUFU.EX2 R178, R178 ;  /* 0x000000b200b27308 */ /* 0x000fe20000000800 */
[----:B------:R-:W-:Y:S02]  /*6620*/  FMNMX.FTZ R28, R177, R28, !PT ;  /* 0x0000001cb11c7209 */ /* 0x000fe40007810000 */
[----:B------:R-:W-:Y:S02]  /*6630*/  ISETP.LT.OR P5, PT, R14, 0x51, P5 ;  /* 0x000000510e00780c */ /* 0x000fe40002fa1670 */
[----:B------:R-:W-:Y:S01]  /*6640*/  FSEL R159, R63, -INF , !P4 ;  /* 0xff8000003f9f7808 */ /* 0x000fe20006000000 */
[----:B------:R-:W-:Y:S01]  /*6650*/  FFMA.FTZ R63, R155, R6, -R24 ;  /* 0x000000069b3f7223 */ /* 0x000fe20000010818 */
[----:B------:R-:W-:Y:S01]  /*6660*/  ISETP.GT.AND P4, PT, R20, 0x51, P3 ;  /* 0x000000511400780c */ /* 0x000fe20001f84270 */
[----:B------:R-:W-:Y:S01]  /*6670*/  MUFU.EX2 R51, R51 ;  /* 0x0000003300337308 */ /* 0x000fe20000000800 */
[----:B------:R-:W-:-:S02]  /*6680*/  FMNMX.FTZ R28, R161, R28, !PT ;  /* 0x0000001ca11c7209 */ /* 0x000fc40007810000 */
[----:B------:R-:W-:Y:S02]  /*6690*/  FSEL R157, R66, -INF , !P5 ;  /* 0xff800000429d7808 */ /* 0x000fe40006800000 */
[----:B------:R-:W-:Y:S02]  /*66a0*/  ISETP.GT.AND P5, PT, R20, 0x58, P3 ;  /* 0x000000581400780c */ /* 0x000fe40001fa4270 */
[C---:B------:R-:W-:Y:S01]  /*66b0*/  ISETP.LT.OR P4, PT, R14.reuse, 0x52, P4 ;  /* 0x000000520e00780c */ /* 0x040fe20002781670 */
[----:B------:R-:W-:Y:S01]  /*66c0*/  MUFU.EX2 R172, R172 ;  /* 0x000000ac00ac7308 */ /* 0x000fe20000000800 */
[----:B------:R-:W-:Y:S02]  /*66d0*/  FMNMX.FTZ R28, R181, R28, !PT ;  /* 0x0000001cb51c7209 */ /* 0x000fe40007810000 */
[----:B------:R-:W-:Y:S02]  /*66e0*/  ISETP.LT.OR P5, PT, R14, 0x59, P5 ;  /* 0x000000590e00780c */ /* 0x000fe40002fa1670 */
[----:B------:R-:W-:-:S02]  /*66f0*/  FSEL R67, R67, -INF , !P4 ;  /* 0xff80000043437808 */ /* 0x000fc40006000000 */
[----:B------:R-:W-:Y:S01]  /*6700*/  FMNMX.FTZ R28, R159, R28, !PT ;  /* 0x0000001c9f1c7209 */ /* 0x000fe20007810000 */
[----:B------:R-:W-:Y:S01]  /*6710*/  MUFU.EX2 R59, R59 ;  /* 0x0000003b003b7308 */ /* 0x000fe20000000800 */
[----:B------:R-:W-:Y:S02]  /*6720*/  ISETP.GT.AND P4, PT, R20, 0x59, P3 ;  /* 0x000000591400780c */ /* 0x000fe40001f84270 */
[----:B------:R-:W-:Y:S02]  /*6730*/  FSEL R155, R70, -INF , !P5 ;  /* 0xff800000469b7808 */ /* 0x000fe40006800000 */
[----:B------:R-:W-:Y:S02]  /*6740*/  FMNMX.FTZ R28, R157, R28, !PT ;  /* 0x0000001c9d1c7209 */ /* 0x000fe40007810000 */
[----:B------:R-:W-:Y:S01]  /*6750*/  ISETP.GT.AND P5, PT, R20, 0x60, P3 ;  /* 0x000000601400780c */ /* 0x000fe20001fa4270 */
[----:B------:R-:W-:Y:S01]  /*6760*/  MUFU.EX2 R174, R174 ;  /* 0x000000ae00ae7308 */ /* 0x000fe20000000800 */
[----:B------:R-:W-:-:S02]  /*6770*/  ISETP.LT.OR P4, PT, R14, 0x5a, P4 ;  /* 0x0000005a0e00780c */ /* 0x000fc40002781670 */
[----:B------:R-:W-:Y:S02]  /*6780*/  FMNMX.FTZ R28, R67, R28, !PT ;  /* 0x0000001c431c7209 */ /* 0x000fe40007810000 */
[----:B------:R-:W-:Y:S02]  /*6790*/  ISETP.LT.OR P5, PT, R14, 0x61, P5 ;  /* 0x000000610e00780c */ /* 0x000fe40002fa1670 */
[----:B------:R-:W-:Y:S01]  /*67a0*/  FSEL R71, R71, -INF , !P4 ;  /* 0xff80000047477808 */ /* 0x000fe20006000000 */
[----:B------:R-:W-:Y:S01]  /*67b0*/  MUFU.EX2 R63, R63 ;  /* 0x0000003f003f7308 */ /* 0x000fe20000000800 */
[----:B------:R-:W-:Y:S02]  /*67c0*/  ISETP.GT.AND P4, PT, R20, 0x61, P3 ;  /* 0x000000611400780c */ /* 0x000fe40001f84270 */
[----:B------:R-:W-:Y:S02]  /*67d0*/  FMNMX.FTZ R28, R155, R28, !PT ;  /* 0x0000001c9b1c7209 */ /* 0x000fe40007810000 */
[----:B------:R-:W-:-:S02]  /*67e0*/  FSEL R153, R74, -INF , !P5 ;  /* 0xff8000004a997808 */ /* 0x000fc40006800000 */
[----:B------:R-:W-:Y:S01]  /*67f0*/  ISETP.GT.AND P5, PT, R20, 0x68, P3 ;  /* 0x000000681400780c */ /* 0x000fe20001fa4270 */
[----:B------:R-:W-:Y:S01]  /*6800*/  MUFU.EX2 R168, R168 ;  /* 0x000000a800a87308 */ /* 0x000fe20000000800 */
[C---:B------:R-:W-:Y:S02]  /*6810*/  ISETP.LT.OR P4, PT, R14.reuse, 0x62, P4 ;  /* 0x000000620e00780c */ /* 0x040fe40002781670 */
[----:B------:R-:W-:Y:S02]  /*6820*/  FMNMX.FTZ R28, R71, R28, !PT ;  /* 0x0000001c471c7209 */ /* 0x000fe40007810000 */
[----:B------:R-:W-:Y:S02]  /*6830*/  ISETP.LT.OR P5, PT, R14, 0x69, P5 ;  /* 0x000000690e00780c */ /* 0x000fe40002fa1670 */
[----:B------:R-:W-:Y:S01]  /*6840*/  FSEL R75, R75, -INF , !P4 ;  /* 0xff8000004b4b7808 */ /* 0x000fe20006000000 */
[----:B------:R-:W-:Y:S01]  /*6850*/  MUFU.EX2 R49, R49 ;  /* 0x0000003100317308 */ /* 0x000fe20000000800 */
[----:B------:R-:W-:-:S02]  /*6860*/  ISETP.GT.AND P4, PT, R20, 0x69, P3 ;  /* 0x000000691400780c */ /* 0x000fc40001f84270 */
[----:B------:R-:W-:Y:S02]  /*6870*/  FMNMX.FTZ R28, R153, R28, !PT ;  /* 0x0000001c991c7209 */ /* 0x000fe40007810000 */
[----:B------:R-:W-:Y:S02]  /*6880*/  FSEL R195, R78, -INF , !P5 ;  /* 0xff8000004ec37808 */ /* 0x000fe40006800000 */
[----:B------:R-:W-:Y:S01]  /*6890*/  ISETP.GT.AND P5, PT, R20, 0x70, P3 ;  /* 0x000000701400780c */ /* 0x000fe20001fa4270 */
[----:B------:R-:W-:Y:S01]  /*68a0*/  MUFU.EX2 R170, R170 ;  /* 0x000000aa00aa7308 */ /* 0x000fe20000000800 */
[C---:B------:R-:W-:Y:S02]  /*68b0*/  ISETP.LT.OR P4, PT, R14.reuse, 0x6a, P4 ;  /* 0x0000006a0e00780c */ /* 0x040fe40002781670 */
[----:B------:R-:W-:Y:S02]  /*68c0*/  FMNMX.FTZ R28, R75, R28, !PT ;  /* 0x0000001c4b1c7209 */ /* 0x000fe40007810000 */
[----:B------:R-:W-:-:S02]  /*68d0*/  ISETP.LT.OR P5, PT, R14, 0x71, P5 ;  /* 0x000000710e00780c */ /* 0x000fc40002fa1670 */
[----:B------:R-:W-:Y:S01]  /*68e0*/  FSEL R79, R79, -INF , !P4 ;  /* 0xff8000004f4f7808 */ /* 0x000fe20006000000 */
[----:B------:R-:W-:Y:S01]  /*68f0*/  MUFU.EX2 R45, R45 ;  /* 0x0000002d002d7308 */ /* 0x000fe20000000800 */
[----:B------:R-:W-:Y:S02]  /*6900*/  ISETP.GT.AND P4, PT, R20, 0x71, P3 ;  /* 0x000000711400780c */ /* 0x000fe40001f84270 */
[----:B------:R-:W-:Y:S02]  /*6910*/  FMNMX.FTZ R28, R195, R28, !PT ;  /* 0x0000001cc31c7209 */ /* 0x000fe40007810000 */
[----:B------:R-:W-:Y:S02]  /*6920*/  FSEL R53, R82, -INF , !P5 ;  /* 0xff80000052357808 */ /* 0x000fe40006800000 */
[----:B------:R-:W-:Y:S01]  /*6930*/  ISETP.GT.AND P5, PT, R20, 0x78, P3 ;  /* 0x000000781400780c */ /* 0x000fe20001fa4270 */
[----:B------:R-:W-:Y:S01]  /*6940*/  MUFU.EX2 R164, R164 ;  /* 0x000000a400a47308 */ /* 0x000fe20000000800 */
[----:B------:R-:W-:-:S02]  /*6950*/  ISETP.LT.OR P4, PT, R14, 0x72, P4 ;  /* 0x000000720e00780c */ /* 0x000fc40002781670 */
[----:B------:R-:W-:Y:S02]  /*6960*/  FMNMX.FTZ R28, R79, R28, !PT ;  /* 0x0000001c4f1c7209 */ /* 0x000fe40007810000 */
[----:B------:R-:W-:Y:S02]  /*6970*/  ISETP.GT.AND P3, PT, R20, 0x79, P3 ;  /* 0x000000791400780c */ /* 0x000fe40001f64270 */
[C---:B------:R-:W-:Y:S01]  /*6980*/  ISETP.LT.OR P5, PT, R14.reuse, 0x79, P5 ;  /* 0x000000790e00780c */ /* 0x040fe20002fa1670 */
[----:B------:R-:W-:Y:S01]  /*6990*/  MUFU.EX2 R41, R41 ;  /* 0x0000002900297308 */ /* 0x000fe20000000800 */
[----:B------:R-:W-:Y:S02]  /*69a0*/  FSEL R83, R83, -INF , !P4 ;  /* 0xff80000053537808 */ /* 0x000fe40006000000 */
[----:B------:R-:W-:Y:S02]  /*69b0*/  FMNMX.FTZ R28, R53, R28, !PT ;  /* 0x0000001c351c7209 */ /* 0x000fe40007810000 */
[----:B------:R-:W-:-:S02]  /*69c0*/  ISETP.LT.OR P3, PT, R14, 0x7a, P3 ;  /* 0x0000007a0e00780c */ /* 0x000fc40001f61670 */
[----:B------:R-:W-:Y:S01]  /*69d0*/  FSEL R57, R86, -INF , !P5 ;  /* 0xff80000056397808 */ /* 0x000fe20006800000 */
[----:B------:R-:W-:Y:S01]  /*69e0*/  MUFU.EX2 R166, R166 ;  /* 0x000000a600a67308 */ /* 0x000fe20000000800 */
[----:B------:R-:W-:Y:S02]  /*69f0*/  FMNMX.FTZ R28, R83, R28, !PT ;  /* 0x0000001c531c7209 */ /* 0x000fe40007810000 */
[----:B------:R-:W-:Y:S02]  /*6a00*/  FSEL R87, R87, -INF , !P3 ;  /* 0xff80000057577808 */ /* 0x000fe40005800000 */
[----:B------:R-:W-:Y:S02]  /*6a10*/  FMNMX.FTZ R28, R57, R28, !PT ;  /* 0x0000001c391c7209 */ /* 0x000fe40007810000 */
[----:B------:R-:W-:Y:S01]  /*6a20*/  FSEL R69, R11, RZ, P6 ;  /* 0x000000ff0b457208 */ /* 0x000fe20003000000 */
[----:B------:R-:W-:Y:S01]  /*6a30*/  MUFU.EX2 R33, R33 ;  /* 0x0000002100217308 */ /* 0x000fe20000000800 */
[----:B------:R-:W-:-:S03]  /*6a40*/  FMNMX.FTZ R28, R87, R28, !PT ;  /* 0x0000001c571c7209 */ /* 0x000fc60007810000 */
[----:B------:R-:W-:Y:S02]  /*6a50*/  FADD.FTZ R69, -R69, R0 ;  /* 0x0000000045457221 */ /* 0x000fe40000010100 */
[----:B------:R-:W1:Y:S02]  /*6a60*/  SHFL.BFLY PT, R61, R28, 0x2, 0x1f ;  /* 0x0c401f001c3d7f89 */ /* 0x000e6400000e0000 */
[----:B------:R-:W-:Y:S08]  /*6a70*/  MUFU.EX2 R160, R160 ;  /* 0x000000a000a07308 */ /* 0x000ff00000000800 */
[----:B------:R-:W-:Y:S08]  /*6a80*/  MUFU.EX2 R21, R21 ;  /* 0x0000001500157308 */ /* 0x000ff00000000800 */
[----:B------:R-:W-:Y:S01]  /*6a90*/  MUFU.EX2 R162, R162 ;  /* 0x000000a200a27308 */ /* 0x000fe20000000800 */
[----:B-1----:R-:W-:Y:S01]  /*6aa0*/  FMNMX.FTZ R14, R28, R61, !PT ;  /* 0x0000003d1c0e7209 */ /* 0x002fe20007810000 */
[----:B------:R-:W-:-:S06]  /*6ab0*/  FFMA.FTZ R61, R77, R6, -R24 ;  /* 0x000000064d3d7223 */ /* 0x000fcc0000010818 */
[----:B------:R-:W-:Y:S01]  /*6ac0*/  MUFU.EX2 R25, R25 ;  /* 0x0000001900197308 */ /* 0x000fe20000000800 */
[----:B------:R-:W1:Y:S07]  /*6ad0*/  SHFL.BFLY PT, R65, R14, 0x1, 0x1f ;  /* 0x0c201f000e417f89 */ /* 0x000e6e00000e0000 */
[----:B------:R-:W-:Y:S08]  /*6ae0*/  MUFU.EX2 R156, R156 ;  /* 0x0000009c009c7308 */ /* 0x000ff00000000800 */
[----:B------:R-:W-:Y:S08]  /*6af0*/  MUFU.EX2 R15, R15 ;  /* 0x0000000f000f7308 */ /* 0x000ff00000000800 */
[----:B------:R-:W-:Y:S01]  /*6b00*/  MUFU.EX2 R158, R158 ;  /* 0x0000009e009e7308 */ /* 0x000fe20000000800 */
[----:B-1----:R-:W-:Y:S01]  /*6b10*/  FMNMX.FTZ R13, R14, R65, !PT ;  /* 0x000000410e0d7209 */ /* 0x002fe20007810000 */
[----:B------:R-:W-:-:S03]  /*6b20*/  FMUL.FTZ R65, R69, R6 ;  /* 0x0000000645417220 */ /* 0x000fc60000410000 */
[C---:B------:R-:W-:Y:S01]  /*6b30*/  FSETP.NEU.FTZ.AND P3, PT, R13.reuse, -INF , PT ;  /* 0xff8000000d00780b */ /* 0x040fe20003f7d000 */
[----:B------:R-:W-:Y:S02]  /*6b40*/  FMUL.FTZ R38, R13, R6 ;  /* 0x000000060d267220 */ /* 0x000fe40000410000 */
[----:B------:R-:W-:Y:S03]  /*6b50*/  MUFU.EX2 R61, R61 ;  /* 0x0000003d003d7308 */ /* 0x000fe60000000800 */
[----:B------:R-:W-:-:S05]  /*6b60*/  FSEL R38, R38, RZ, P3 ;  /* 0x000000ff26267208 */ /* 0x000fca0001800000 */
        /* <DEDUP_REMOVED lines=15> */
[-C--:B------:R-:W-:Y:S01]  /*6c60*/  FFMA.FTZ R34, R55, R6.reuse, -R38 ;  /* 0x0000000637227223 */ /* 0x080fe20000010826 */
[----:B------:R-:W-:Y:S01]  /*6c70*/  MUFU.EX2 R0, R0 ;  /* 0x0000000000007308 */ /* 0x000fe20000000800 */
[----:B-1----:R-:W-:Y:S01]  /*6c80*/  FFMA.FTZ R28, R65, R3, R180 ;  /* 0x00000003411c7223 */ /* 0x002fe200000100b4 */
[-CC-:B------:R-:W-:Y:S01]  /*6c90*/  FFMA.FTZ R165, R177, R6.reuse, -R38.reuse ;  /* 0x00000006b1a57223 */ /* 0x180fe20000010826 */
[-CC-:B------:R-:W-:Y:S01]  /*6ca0*/  FFMA.FTZ R181, R181, R6.reuse, -R38.reuse ;  /* 0x00000006b5b57223 */ /* 0x180fe20000010826 */
[-C--:B------:R-:W-:Y:S01]  /*6cb0*/  FFMA.FTZ R159, R159, R6.reuse, -R38 ;  /* 0x000000069f9f7223 */ /* 0x080fe20000010826 */
[----:B------:R-:W-:Y:S01]  /*6cc0*/  FADD.FTZ R3, R27, R28 ;  /* 0x0000001c1b037221 */ /* 0x000fe20000010000 */
[-CC-:B------:R-:W-:Y:S01]  /*6cd0*/  FFMA.FTZ R28, R47, R6.reuse, -R38.reuse ;  /* 0x000000062f1c7223 */ /* 0x180fe20000010826 */
[-CC-:B------:R-:W-:Y:S01]  /*6ce0*/  FFMA.FTZ R157, R157, R6.reuse, -R38.reuse ;  /* 0x000000069d9d7223 */ /* 0x180fe20000010826 */
[----:B------:R-:W-:Y:S01]  /*6cf0*/  MUFU.EX2 R14, R14 ;  /* 0x0000000e000e7308 */ /* 0x000fe20000000800 */
[----:B------:R-:W-:Y:S01]  /*6d00*/  FADD.FTZ R30, R182, R3 ;  /* 0x00000003b61e7221 */ /* 0x000fe20000010000 */
        /* <DEDUP_REMOVED lines=16> */
[----:B------:R-:W-:Y:S01]  /*6e10*/  FFMA.FTZ R57, R57, R6, -R38 ;  /* 0x0000000639397223 */ /* 0x000fe20000010826 */
[----:B------:R-:W-:Y:S01]  /*6e20*/  F2FP.F16.F32.PACK_AB R180, R27, R180 ;  /* 0x000000b41bb4723e */ /* 0x000fe200000000ff */
[-C--:B------:R-:W-:Y:S01]  /*6e30*/  FMUL.FTZ R88, R88, R65.reuse ;  /* 0x0000004158587220 */ /* 0x080fe20000410000 */
[----:B------:R-:W-:Y:S01]  /*6e40*/  FADD.FTZ R3, R51, R32 ;  /* 0x0000002033037221 */ /* 0x000fe20000010000 */
[----:B------:R-:W-:Y:S01]  /*6e50*/  F2FP.F16.F32.PACK_AB R182, R31, R182 ;  /* 0x000000b61fb6723e */ /* 0x000fe200000000ff */
[-C--:B------:R-:W-:Y:S01]  /*6e60*/  FMUL.FTZ R89, R89, R65.reuse ;  /* 0x0000004159597220 */ /* 0x080fe20000410000 */
[----:B------:R-:W-:Y:S01]  /*6e70*/  MUFU.EX2 R35, R35 ;  /* 0x0000002300237308 */ /* 0x000fe20000000800 */
[----:B------:R-:W-:Y:S01]  /*6e80*/  FADD.FTZ R32, R172, R3 ;  /* 0x00000003ac207221 */ /* 0x000fe20000010000 */
[----:B------:R-:W-:Y:S01]  /*6e90*/  F2FP.F16.F32.PACK_AB R176, R43, R176 ;  /* 0x000000b02bb0723e */ /* 0x000fe200000000ff */
[-C--:B------:R-:W-:Y:S01]  /*6ea0*/  FMUL.FTZ R92, R92, R65.reuse ;  /* 0x000000415c5c7220 */ /* 0x080fe20000410000 */
[----:B------:R-:W-:Y:S01]  /*6eb0*/  F2FP.F16.F32.PACK_AB R178, R51, R178 ;  /* 0x000000b233b2723e */ /* 0x000fe200000000ff */
[----:B------:R-:W-:Y:S01]  /*6ec0*/  FADD.FTZ R3, R59, R32 ;  /* 0x000000203b037221 */ /* 0x000fe20000010000 */
[----:B------:R-:W-:Y:S01]  /*6ed0*/  FSEL R32, R13, RZ, P3 ;  /* 0x000000ff0d207208 */ /* 0x000fe20001800000 */
[----:B------:R-:W-:Y:S01]  /*6ee0*/  FMUL.FTZ R93, R93, R65 ;  /* 0x000000415d5d7220 */ /* 0x000fe20000410000 */
[----:B------:R-:W-:Y:S01]  /*6ef0*/  MUFU.EX2 R24, R24 ;  /* 0x0000001800187308 */ /* 0x000fe20000000800 */
[----:B------:R-:W-:Y:S01]  /*6f00*/  FADD.FTZ R36, R174, R3 ;  /* 0x00000003ae247221 */ /* 0x000fe20000010000 */
[----:B------:R-:W-:Y:S01]  /*6f10*/  ISETP.GT.AND P3, PT, R7, R12, PT ;  /* 0x0000000c0700720c */ /* 0x000fe20003f64270 */
[----:B------:R-:W-:Y:S01]  /*6f20*/  FADD.FTZ R3, -R32, R9 ;  /* 0x0000000920037221 */ /* 0x000fe20000010100 */
[----:B------:R-:W-:Y:S01]  /*6f30*/  F2FP.F16.F32.PACK_AB R172, R59, R172 ;  /* 0x000000ac3bac723e */ /* 0x000fe200000000ff */
[----:B------:R-:W-:Y:S01]  /*6f40*/  FADD.FTZ R47, R63, R36 ;  /* 0x000000243f2f7221 */ /* 0x000fe20000010000 */
[----:B------:R-:W-:-:S02]  /*6f50*/  @!P1 VIADD R36, R40, 0x28860 ;  /* 0x0002886028249836 */ /* 0x000fc40000000000 */
[----:B------:R-:W-:Y:S01]  /*6f60*/  FMUL.FTZ R3, R3, R6 ;  /* 0x0000000603037220 */ /* 0x000fe20000410000 */
[----:B------:R-:W-:Y:S01]  /*6f70*/  MUFU.EX2 R39, R39 ;  /* 0x0000002700277308 */ /* 0x000fe20000000800 */
[----:B------:R-:W-:Y:S01]  /*6f80*/  FADD.FTZ R32, R168, R47 ;  /* 0x0000002fa8207221 */ /* 0x000fe20000010000 */
[----:B------:R-:W-:Y:S01]  /*6f90*/  F2FP.F16.F32.PACK_AB R174, R63, R174 ;  /* 0x000000ae3fae723e */ /* 0x000fe200000000ff */
[-C--:B------:R-:W-:Y:S01]  /*6fa0*/  FMUL.FTZ R96, R96, R65.reuse ;  /* 0x0000004160607220 */ /* 0x080fe20000410000 */
[----:B------:R-:W-:Y:S01]  /*6fb0*/  @!P1 PRMT R36, RZ, 0x654, R36 ;  /* 0x00000654ff249816 */ /* 0x000fe20000000024 */
[C---:B------:R-:W-:Y:S01]  /*6fc0*/  FADD.FTZ R9, R49.reuse, R32 ;  /* 0x0000002031097221 */ /* 0x040fe20000010000 */
[----:B------:R-:W-:Y:S01]  /*6fd0*/  F2FP.F16.F32.PACK_AB R168, R49, R168 ;  /* 0x000000a831a8723e */ /* 0x000fe200000000ff */
[-C--:B------:R-:W-:Y:S01]  /*6fe0*/  FMUL.FTZ R97, R97, R65.reuse ;  /* 0x0000004161617220 */ /* 0x080fe20000410000 */
[----:B------:R1:W2:Y:S01]  /*6ff0*/  MUFU.EX2 R32, R3 ;  /* 0x0000000300207308 */ /* 0x0002a20000000800 */
[----:B------:R-:W-:Y:S01]  /*7000*/  FADD.FTZ R40, R170, R9 ;  /* 0x00000009aa287221 */ /* 0x000fe20000010000 */
[----:B------:R3:W-:Y:S01]  /*7010*/  @!P1 SYNCS.ARRIVE.TRANS64.RED.A1T0 RZ, [R36+URZ], RZ ;  /* 0x000000ff24ff99a7 */ /* 0x0007e2000810043f */
[C---:B------:R-:W-:Y:S01]  /*7020*/  F2FP.F16.F32.PACK_AB R170, R45.reuse, R170 ;  /* 0x000000aa2daa723e */ /* 0x040fe200000000ff */
[-C--:B------:R-:W-:Y:S01]  /*7030*/  FMUL.FTZ R100, R100, R65.reuse ;  /* 0x0000004164647220 */ /* 0x080fe20000410000 */
[----:B------:R-:W-:Y:S01]  /*7040*/  FADD.FTZ R9, R45, R40 ;  /* 0x000000282d097221 */ /* 0x000fe20000010000 */
[-C--:B------:R-:W-:Y:S01]  /*7050*/  FMUL.FTZ R101, R101, R65.reuse ;  /* 0x0000004165657220 */ /* 0x080fe20000410000 */
[-C--:B------:R-:W-:Y:S01]  /*7060*/  FMUL.FTZ R104, R104, R65.reuse ;  /* 0x0000004168687220 */ /* 0x080fe20000410000 */
[----:B------:R-:W4:Y:S01]  /*7070*/  MUFU.EX2 R173, R173 ;  /* 0x000000ad00ad7308 */ /* 0x000f220000000800 */
[----:B------:R-:W-:Y:S01]  /*7080*/  FADD.FTZ R40, R164, R9 ;  /* 0x00000009a4287221 */ /* 0x000fe20000010000 */
[-CC-:B---3--:R-:W-:Y:S01]  /*7090*/  FFMA.FTZ R36, R161, R6.reuse, -R38.reuse ;  /* 0x00000006a1247223 */ /* 0x188fe20000010826 */
[----:B------:R-:W-:Y:S01]  /*70a0*/  FFMA.FTZ R38, R87, R6, -R38 ;  /* 0x0000000657267223 */ /* 0x000fe20000010826 */
[C---:B------:R-:W-:Y:S01]  /*70b0*/  F2FP.F16.F32.PACK_AB R164, R41.reuse, R164 ;  /* 0x000000a429a4723e */ /* 0x040fe200000000ff */
[----:B-1----:R-:W-:Y:S01]  /*70c0*/  FADD.FTZ R3, R41, R40 ;  /* 0x0000002829037221 */ /* 0x002fe20000010000 */
[-C--:B------:R-:W-:Y:S01]  /*70d0*/  FMUL.FTZ R105, R105, R65.reuse ;  /* 0x0000004169697220 */ /* 0x080fe20000410000 */
[-C--:B------:R-:W-:Y:S01]  /*70e0*/  FMUL.FTZ R108, R108, R65.reuse ;  /* 0x000000416c6c7220 */ /* 0x080fe20000410000 */
[----:B------:R-:W1:Y:S01]  /*70f0*/  MUFU.EX2 R26, R26 ;  /* 0x0000001a001a7308 */ /* 0x000e620000000800 */
[----:B------:R-:W-:Y:S01]  /*7100*/  FADD.FTZ R40, R166, R3 ;  /* 0x00000003a6287221 */ /* 0x000fe20000010000 */
[----:B--2---:R-:W-:Y:S01]  /*7110*/  FFMA.FTZ R3, R32, R2, R69 ;  /* 0x0000000220037223 */ /* 0x004fe20000010045 */
[----:B------:R-:W-:Y:S01]  /*7120*/  F2FP.F16.F32.PACK_AB R166, R33, R166 ;  /* 0x000000a621a6723e */ /* 0x000fe200000000ff */
[-C--:B------:R-:W-:Y:S01]  /*7130*/  FMUL.FTZ R109, R109, R65.reuse ;  /* 0x000000416d6d7220 */ /* 0x080fe20000410000 */
[----:B------:R-:W-:Y:S01]  /*7140*/  FADD.FTZ R9, R33, R40 ;  /* 0x0000002821097221 */ /* 0x000fe20000010000 */
[----:B------:R-:W-:Y:S01]  /*7150*/  FADD.FTZ R3, R0, R3 ;  /* 0x0000000300037221 */ /* 0x000fe20000010000 */
[-C--:B------:R-:W-:Y:S01]  /*7160*/  FMUL.FTZ R112, R112, R65.reuse ;  /* 0x0000004170707220 */ /* 0x080fe20000410000 */
[----:B------:R-:W2:Y:S01]  /*7170*/  MUFU.EX2 R152, R152 ;  /* 0x0000009800987308 */ /* 0x000ea20000000800 */
[----:B------:R-:W-:Y:S01]  /*7180*/  FADD.FTZ R40, R160, R9 ;  /* 0x00000009a0287221 */ /* 0x000fe20000010000 */
[----:B------:R-:W-:Y:S01]  /*7190*/  FADD.FTZ R2, R14, R3 ;  /* 0x000000030e027221 */ /* 0x000fe20000010000 */
[----:B------:R-:W-:Y:S01]  /*71a0*/  F2FP.F16.F32.PACK_AB R160, R21, R160 ;  /* 0x000000a015a0723e */ /* 0x000fe200000000ff */
[-C--:B------:R-:W-:Y:S01]  /*71b0*/  FMUL.FTZ R113, R113, R65.reuse ;  /* 0x0000004171717220 */ /* 0x080fe20000410000 */
[----:B------:R-:W-:Y:S01]  /*71c0*/  FADD.FTZ R9, R21, R40 ;  /* 0x0000002815097221 */ /* 0x000fe20000010000 */
[----:B------:R-:W-:Y:S01]  /*71d0*/  FADD.FTZ R3, R73, R2 ;  /* 0x0000000249037221 */ /* 0x000fe20000010000 */
[-C--:B------:R-:W-:Y:S01]  /*71e0*/  FMUL.FTZ R116, R116, R65.reuse ;  /* 0x0000004174747220 */ /* 0x080fe20000410000 */
[----:B------:R-:W3:Y:S01]  /*71f0*/  MUFU.EX2 R175, R175 ;  /* 0x000000af00af7308 */ /* 0x000ee20000000800 */
[----:B------:R-:W-:Y:S01]  /*7200*/  FADD.FTZ R40, R162, R9 ;  /* 0x00000009a2287221 */ /* 0x000fe20000010000 */
[----:B------:R-:W-:Y:S01]  /*7210*/  FADD.FTZ R2, R20, R3 ;  /* 0x0000000314027221 */ /* 0x000fe20000010000 */
[----:B------:R-:W-:Y:S01]  /*7220*/  F2FP.F16.F32.PACK_AB R162, R25, R162 ;  /* 0x000000a219a2723e */ /* 0x000fe200000000ff */
[-C--:B------:R-:W-:Y:S01]  /*7230*/  FMUL.FTZ R117, R117, R65.reuse ;  /* 0x0000004175757220 */ /* 0x080fe20000410000 */
[----:B------:R-:W-:Y:S01]  /*7240*/  FADD.FTZ R9, R25, R40 ;  /* 0x0000002819097221 */ /* 0x000fe20000010000 */
[----:B------:R-:W-:Y:S01]  /*7250*/  FADD.FTZ R3, R35, R2 ;  /* 0x0000000223037221 */ /* 0x000fe20000010000 */
[-C--:B------:R-:W-:Y:S01]  /*7260*/  FMUL.FTZ R120, R120, R65.reuse ;  /* 0x0000004178787220 */ /* 0x080fe20000410000 */
[----:B------:R-:W5:Y:S01]  /*7270*/  MUFU.EX2 R29, R29 ;  /* 0x0000001d001d7308 */ /* 0x000f620000000800 */
        /* <DEDUP_REMOVED lines=9> */
[----:B----4-:R-:W-:Y:S01]  /*7310*/  FADD.FTZ R3, R173, R2 ;  /* 0x00000002ad037221 */ /* 0x010fe20000010000 */
[----:B------:R-:W-:Y:S01]  /*7320*/  F2FP.F16.F32.PACK_AB R158, R61, R158 ;  /* 0x0000009e3d9e723e */ /* 0x000fe200000000ff */
[-C--:B------:R-:W-:Y:S01]  /*7330*/  FMUL.FTZ R125, R125, R65.reuse ;  /* 0x000000417d7d7220 */ /* 0x080fe20000410000 */
[----:B------:R-:W-:Y:S01]  /*7340*/  FADD.FTZ R9, R61, R40 ;  /* 0x000000283d097221 */ /* 0x000fe20000010000 */
[----:B-1----:R-:W-:Y:S01]  /*7350*/  FADD.FTZ R2, R26, R3 ;  /* 0x000000031a027221 */ /* 0x002fe20000010000 */
[-C--:B------:R-:W-:Y:S01]  /*7360*/  FMUL.FTZ R128, R128, R65.reuse ;  /* 0x0000004180807220 */ /* 0x080fe20000410000 */
[----:B------:R-:W1:Y:S01]  /*7370*/  MUFU.EX2 R154, R154 ;  /* 0x0000009a009a7308 */ /* 0x000e620000000800 */
[----:B--2---:R-:W-:Y:S01]  /*7380*/  FADD.FTZ R40, R152, R9 ;  /* 0x0000000998287221 */ /* 0x004fe20000010000 */
[----:B---3--:R-:W-:Y:S01]  /*7390*/  FADD.FTZ R3, R175, R2 ;  /* 0x00000002af037221 */ /* 0x008fe20000010000 */
[----:B-----5:R-:W-:Y:S01]  /*73a0*/  F2FP.F16.F32.PACK_AB R152, R29, R152 ;  /* 0x000000981d98723e */ /* 0x020fe200000000ff */
[-C--:B------:R-:W-:Y:S01]  /*73b0*/  FMUL.FTZ R129, R129, R65.reuse ;  /* 0x0000004181817220 */ /* 0x080fe20000410000 */
[----:B------:R-:W-:Y:S01]  /*73c0*/  FADD.FTZ R9, R29, R40 ;  /* 0x000000281d097221 */ /* 0x000fe20000010000 */
[-C--:B------:R-:W-:Y:S01]  /*73d0*/  FMUL.FTZ R132, R132, R65.reuse ;  /* 0x0000004184847220 */ /* 0x080fe20000410000 */
[-C--:B------:R-:W-:Y:S01]  /*73e0*/  FMUL.FTZ R133, R133, R65.reuse ;  /* 0x0000004185857220 */ /* 0x080fe20000410000 */
[----:B------:R-:W2:Y:S01]  /*73f0*/  MUFU.EX2 R169, R169 ;  /* 0x000000a900a97308 */ /* 0x000ea20000000800 */
[----:B------:R-:W-:Y:S01]  /*7400*/  FADD.FTZ R2, R28, R3 ;  /* 0x000000031c027221 */ /* 0x000fe20000010000 */
[-C--:B------:R-:W-:Y:S01]  /*7410*/  FMUL.FTZ R136, R136, R65.reuse ;  /* 0x0000004188887220 */ /* 0x080fe20000410000 */
[-C--:B------:R-:W-:Y:S01]  /*7420*/  FMUL.FTZ R137, R137, R65.reuse ;  /* 0x0000004189897220 */ /* 0x080fe20000410000 */
[-C--:B------:R-:W-:Y:S01]  /*7430*/  FMUL.FTZ R140, R140, R65.reuse ;  /* 0x000000418c8c7220 */ /* 0x080fe20000410000 */
[-C--:B------:R-:W-:Y:S01]  /*7440*/  FMUL.FTZ R141, R141, R65.reuse ;  /* 0x000000418d8d7220 */ /* 0x080fe20000410000 */
[-C--:B------:R-:W-:Y:S01]  /*7450*/  FMUL.FTZ R144, R144, R65.reuse ;  /* 0x0000004190907220 */ /* 0x080fe20000410000 */
[-C--:B------:R-:W-:Y:S01]  /*7460*/  FMUL.FTZ R145, R145, R65.reuse ;  /* 0x0000004191917220 */ /* 0x080fe20000410000 */
[----:B------:R-:W3:Y:S01]  /*7470*/  MUFU.EX2 R30, R30 ;  /* 0x0000001e001e7308 */ /* 0x000ee20000000800 */
[----:B-1----:R-:W-:Y:S01]  /*7480*/  FADD.FTZ R40, R154, R9 ;  /* 0x000000099a287221 */ /* 0x002fe20000010000 */
[-C--:B------:R-:W-:Y:S01]  /*7490*/  FMUL.FTZ R148, R148, R65.reuse ;  /* 0x0000004194947220 */ /* 0x080fe20000410000 */
[----:B------:R-:W-:Y:S01]  /*74a0*/  FMUL.FTZ R149, R149, R65 ;  /* 0x0000004195957220 */ /* 0x000fe20000410000 */
[----:B------:R-:W-:Y:S01]  /*74b0*/  F2FP.F16.F32.PACK_AB R183, R73, R14 ;  /* 0x0000000e49b7723e */ /* 0x000fe200000000ff */
[----:B------:R-:W-:Y:S01]  /*74c0*/  VIADD R7, R7, 0xffffffff ;  /* 0xffffffff07077836 */ /* 0x000fe20000000000 */
[----:B------:R-:W-:Y:S01]  /*74d0*/  F2FP.F16.F32.PACK_AB R177, R35, R20 ;  /* 0x0000001423b1723e */ /* 0x000fe200000000ff */
[----:B------:R-:W-:Y:S01]  /*74e0*/  FMUL.FTZ R90, R90, R32 ;  /* 0x000000205a5a7220 */ /* 0x000fe20000410000 */
[----:B------:R-:W1:Y:S01]  /*74f0*/  MUFU.EX2 R171, R171 ;  /* 0x000000ab00ab7308 */ /* 0x000e620000000800 */
[----:B--2---:R-:W-:Y:S01]  /*7500*/  FADD.FTZ R9, R169, R2 ;  /* 0x00000002a9097221 */ /* 0x004fe20000010000 */
[----:B------:R-:W-:Y:S01]  /*7510*/  F2FP.F16.F32.PACK_AB R179, R39, R24 ;  /* 0x0000001827b3723e */ /* 0x000fe200000000ff */
[-C--:B------:R-:W-:Y:S01]  /*7520*/  FMUL.FTZ R91, R91, R32.reuse ;  /* 0x000000205b5b7220 */ /* 0x080fe20000410000 */
[----:B------:R-:W-:Y:S01]  /*7530*/  F2FP.F16.F32.PACK_AB R173, R26, R173 ;  /* 0x000000ad1aad723e */ /* 0x000fe200000000ff */
[-C--:B------:R-:W-:Y:S01]  /*7540*/  FMUL.FTZ R94, R94, R32.reuse ;  /* 0x000000205e5e7220 */ /* 0x080fe20000410000 */
[----:B------:R-:W-:Y:S01]  /*7550*/  F2FP.F16.F32.PACK_AB R175, R28, R175 ;  /* 0x000000af1caf723e */ /* 0x000fe200000000ff */
[-C--:B------:R-:W-:Y:S01]  /*7560*/  FMUL.FTZ R95, R95, R32.reuse ;  /* 0x000000205f5f7220 */ /* 0x080fe20000410000 */
[----:B------:R-:W2:Y:S01]  /*7570*/  MUFU.EX2 R34, R34 ;  /* 0x0000002200227308 */ /* 0x000ea20000000800 */
[C---:B---3--:R-:W-:Y:S01]  /*7580*/  FADD.FTZ R2, R30.reuse, R9 ;  /* 0x000000091e027221 */ /* 0x048fe20000010000 */
[----:B------:R-:W-:Y:S01]  /*7590*/  F2FP.F16.F32.PACK_AB R169, R30, R169 ;  /* 0x000000a91ea9723e */ /* 0x000fe200000000ff */
        /* <DEDUP_REMOVED lines=8> */
[-C--:B------:R-:W-:Y:S01]  /*7620*/  FMUL.FTZ R110, R110, R32.reuse ;  /* 0x000000206e6e7220 */ /* 0x080fe20000410000 */
[-C--:B------:R-:W-:Y:S01]  /*7630*/  FMUL.FTZ R111, R111, R32.reuse ;  /* 0x000000206f6f7220 */ /* 0x080fe20000410000 */
[-C--:B------:R-:W-:Y:S01]  /*7640*/  FMUL.FTZ R114, R114, R32.reuse ;  /* 0x0000002072727220 */ /* 0x080fe20000410000 */
[-C--:B------:R-:W-:Y:S01]  /*7650*/  FMUL.FTZ R115, R115, R32.reuse ;  /* 0x0000002073737220 */ /* 0x080fe20000410000 */
[-C--:B------:R-:W-:Y:S01]  /*7660*/  FMUL.FTZ R118, R118, R32.reuse ;  /* 0x0000002076767220 */ /* 0x080fe20000410000 */
[----:B------:R-:W1:Y:S01]  /*7670*/  MUFU.EX2 R36, R36 ;  /* 0x0000002400247308 */ /* 0x000e620000000800 */
[C---:B--2---:R-:W-:Y:S01]  /*7680*/  FADD.FTZ R2, R34.reuse, R9 ;  /* 0x0000000922027221 */ /* 0x044fe20000010000 */
[----:B------:R-:W-:Y:S01]  /*7690*/  F2FP.F16.F32.PACK_AB R171, R34, R171 ;  /* 0x000000ab22ab723e */ /* 0x000fe200000000ff */
[-C--:B------:R-:W-:Y:S01]  /*76a0*/  FMUL.FTZ R119, R119, R32.reuse ;  /* 0x0000002077777220 */ /* 0x080fe20000410000 */
[-C--:B------:R-:W-:Y:S01]  /*76b0*/  FMUL.FTZ R122, R122, R32.reuse ;  /* 0x000000207a7a7220 */ /* 0x080fe20000410000 */
[-C--:B------:R-:W-:Y:S01]  /*76c0*/  FMUL.FTZ R123, R123, R32.reuse ;  /* 0x000000207b7b7220 */ /* 0x080fe20000410000 */
[-C--:B------:R-:W-:Y:S01]  /*76d0*/  FMUL.FTZ R126, R126, R32.reuse ;  /* 0x000000207e7e7220 */ /* 0x080fe20000410000 */
[-C--:B------:R-:W-:Y:S01]  /*76e0*/  FMUL.FTZ R127, R127, R32.reuse ;  /* 0x000000207f7f7220 */ /* 0x080fe20000410000 */
[----:B------:R2:W4:Y:S01]  /*76f0*/  MUFU.EX2 R42, R181 ;  /* 0x000000b5002a7308 */ /* 0x0005220000000800 */
[----:B---3--:R-:W-:Y:S01]  /*7700*/  FADD.FTZ R9, R165, R2 ;  /* 0x00000002a5097221 */ /* 0x008fe20000010000 */
        /* <DEDUP_REMOVED lines=8> */
[----:B--2---:R-:W-:Y:S01]  /*7790*/  F2FP.F16.F32.PACK_AB R181, R0, R69 ;  /* 0x0000004500b5723e */ /* 0x004fe200000000ff */
[-C--:B------:R-:W-:Y:S01]  /*77a0*/  FMUL.FTZ R142, R142, R32.reuse ;  /* 0x000000208e8e7220 */ /* 0x080fe20000410000 */
[----:B------:R-:W-:Y:S01]  /*77b0*/  F2FP.F16.F32.PACK_AB R165, R36, R165 ;  /* 0x000000a524a5723e */ /* 0x000fe200000000ff */
[-C--:B------:R-:W-:Y:S01]  /*77c0*/  FMUL.FTZ R143, R143, R32.reuse ;  /* 0x000000208f8f7220 */ /* 0x080fe20000410000 */
[-C--:B------:R-:W-:Y:S01]  /*77d0*/  FMUL.FTZ R146, R146, R32.reuse ;  /* 0x0000002092927220 */ /* 0x080fe20000410000 */
[-C--:B------:R-:W-:Y:S01]  /*77e0*/  FMUL.FTZ R147, R147, R32.reuse ;  /* 0x0000002093937220 */ /* 0x080fe20000410000 */
[----:B------:R-:W1:Y:S01]  /*77f0*/  MUFU.EX2 R37, R37 ;  /* 0x0000002500257308 */ /* 0x000e620000000800 */
[----:B----4-:R-:W-:Y:S01]  /*7800*/  FADD.FTZ R9, R42, R9 ;  /* 0x000000092a097221 */ /* 0x010fe20000010000 */
[-C--:B------:R-:W-:Y:S01]  /*7810*/  FMUL.FTZ R150, R150, R32.reuse ;  /* 0x0000002096967220 */ /* 0x080fe20000410000 */
[----:B------:R-:W-:Y:S01]  /*7820*/  FMUL.FTZ R151, R151, R32 ;  /* 0x0000002097977220 */ /* 0x000fe20000410000 */
[----:B------:R-:W-:-:S04]  /*7830*/  IMAD.MOV.U32 R0, RZ, RZ, R11 ;  /* 0x000000ffff007224 */ /* 0x000fc800078e000b */
        /* <DEDUP_REMOVED lines=30> */
[----:B------:R-:W-:-:S03]  /*7a20*/  F2FP.F16.F32.PACK_AB R153, R83, R48 ;  /* 0x000000305399723e */ /* 0x000fc600000000ff */
[----:B---3--:R-:W-:-:S04]  /*7a30*/  FADD.FTZ R9, R50, R9 ;  /* 0x0000000932097221 */ /* 0x008fc80000010000 */
[C---:B-1----:R-:W-:Y:S01]  /*7a40*/  FADD.FTZ R2, R38.reuse, R9 ;  /* 0x0000000926027221 */ /* 0x042fe20000010000 */
[----:B------:R-:W-:Y:S01]  /*7a50*/  F2FP.F16.F32.PACK_AB R155, R38, R50 ;  /* 0x00000032269b723e */ /* 0x000fe200000000ff */
[----:B------:R-:W-:Y:S01]  /*7a60*/  IMAD.MOV.U32 R9, RZ, RZ, R13 ;  /* 0x000000ffff097224 */ /* 0x000fe200078e000d */
[----:B------:R-:W-:Y:S06]  /*7a70*/  @P3 BRA `(.L_x_6433) ;  /* 0xffffffd000103947 */ /* 0x000fec000383ffff */
[----:B------:R-:W-:Y:S01]  /*7a80*/  IMAD.MOV.U32 R9, RZ, RZ, R13 ;  /* 0x000000ffff097224 */ /* 0x000fe200078e000d */
[----:B------:R-:W-:Y:S01]  /*7a90*/  UMOV UR37, UR60 ;  /* 0x0000003c00257c82 */ /* 0x000fe20008000000 */
[----:B------:R-:W-:Y:S01]  /*7aa0*/  IMAD.MOV.U32 R0, RZ, RZ, R11 ;  /* 0x000000ffff007224 */ /* 0x000fe200078e000b */
[----:B------:R-:W-:-:S06]  /*7ab0*/  UMOV UR36, UR59 ;  /* 0x0000003b00247c82 */ /* 0x000fcc0008000000 */
.L_x_6416:
        /* <DEDUP_REMOVED lines=15> */
.L_x_6435:
[----:B------:R-:W-:-:S11]  /*7bb0*/  UISETP.NE.AND UP0, UPT, UR11, 0x1, UPT ;  /* 0x000000010b00788c */ /* 0x000fd6000bf05270 */
[----:B------:R-:W-:Y:S02]  /*7bc0*/  @UP0 ULDC.64 UR14, c[0x0][0x9e8] ;  /* 0x00027a00000e0ab9 */ /* 0x000fe40000000a00 */
[----:B------:R-:W-:-:S04]  /*7bd0*/  UIMAD.WIDE.U32 UR6, UR54, UR14, URZ ;  /* 0x0000000e360672a5 */ /* 0x000fc8000f8e003f */
[----:B------:R-:W-:-:S12]  /*7be0*/  @UP0 USHF.R.U32.HI UR54, URZ, UR15, UR7 ;  /* 0x0000000f3f360299 */ /* 0x000fd80008011607 */
.L_x_6436:
[----:B------:R-:W-:-:S04]  /*7bf0*/  UIMAD UR54, UR54, UR11, URZ ;  /* 0x0000000b363672a4 */ /* 0x000fc8000f8e023f */
[----:B------:R-:W-:-:S04]  /*7c00*/  UISETP.LT.AND UP0, UPT, UR10, UR54, UPT ;  /* 0x000000360a00728c */ /* 0x000fc8000bf01270 */
[----:B------:R-:W-:-:S12]  /*7c10*/  USEL UR10, UR10, UR54, !UP0 ;  /* 0x000000360a0a7287 */ /* 0x000fd8000c000000 */
.L_x_6434:
        /* <DEDUP_REMOVED lines=12> */
.L_x_6446:
        /* <DEDUP_REMOVED lines=9> */
.L_x_6439:
[----:B------:R-:W-:Y:S01]  /*7d70*/  ULEA UR6, UR37, UR39, 0x3 ;  /* 0x0000002725067291 */ /* 0x000fe2000f8e183f */
[----:B------:R-:W-:-:S05]  /*7d80*/  IMAD.U32 R0, RZ, RZ, UR36 ;  /* 0x00000024ff007e24 */ /* 0x000fca000f8e00ff */
[----:B------:R-:W-:-:S04]  /*7d90*/  SHF.L.U32 R0, R0, 0x1f, RZ ;  /* 0x0000001f00007819 */ /* 0x000fc800000006ff */
[----:B------:R1:W2:Y:S01]  /*7da0*/  SYNCS.PHASECHK.TRANS64.TRYWAIT P2, [UR6+0x28830], R0 ;  /* 0x02883000ff0075a7 */ /* 0x0002a20008040146 */
[----:B------:R-:W-:Y:S05]  /*7db0*/  @!P0 BRA `(.L_x_6440) ;  /* 0x0000000000048947 */ /* 0x000fea0003800000 */
[----:B------:R-:W-:Y:S01]  /*7dc0*/  BPT.TRAP 0x1 ;  /* 0x000000040000795c */ /* 0x000fe20000300000 */
.L_x_6440:
[----:B--2---:R-:W-:Y:S05]  /*7dd0*/  @P2 BRA `(.L_x_6438) ;  /* 0x0000000000082947 */ /* 0x004fea0003800000 */
[----:B------:R-:W2:Y:S02]  /*7de0*/  SYNCS.PHASECHK.TRANS64.TRYWAIT P2, [UR6+0x28830], R0 ;  /* 0x02883000ff0075a7 */ /* 0x000ea40008040146 */
[----:B--2---:R-:W-:Y:S05]  /*7df0*/  @!P2 BRA `(.L_x_6441) ;  /* 0x0000009c0094a947 */ /* 0x004fea0003800000 */
.L_x_6438:
        /* <DEDUP_REMOVED lines=45> */
.L_x_6443:
[----:B------:R-:W-:Y:S01]  /*80d0*/  ULEA UR6, UR55, UR39, 0x3 ;  /* 0x0000002737067291 */ /* 0x000fe2000f8e183f */
[----:B------:R-:W-:-:S05]  /*80e0*/  IMAD.U32 R0, RZ, RZ, UR56 ;  /* 0x00000038ff007e24 */ /* 0x000fca000f8e00ff */
[----:B------:R-:W-:-:S04]  /*80f0*/  SHF.L.U32 R0, R0, 0x1f, RZ ;  /* 0x0000001f00007819 */ /* 0x000fc800000006ff */
[----:B------:R1:W2:Y:S01]  /*8100*/  SYNCS.PHASECHK.TRANS64.TRYWAIT P2, [UR6+0x28850], R0 ;  /* 0x02885000ff0075a7 */ /* 0x0002a20008040146 */
[----:B------:R-:W-:Y:S05]  /*8110*/  @!P0 BRA `(.L_x_6444) ;  /* 0x0000000000048947 */ /* 0x000fea0003800000 */
[----:B------:R-:W-:Y:S01]  /*8120*/  BPT.TRAP 0x1 ;  /* 0x000000040000795c */ /* 0x000fe20000300000 */
.L_x_6444:
[----:B--2---:R-:W-:Y:S05]  /*8130*/  @P2 BRA `(.L_x_6442) ;  /* 0x0000000000082947 */ /* 0x004fea0003800000 */
[----:B------:R-:W2:Y:S02]  /*8140*/  SYNCS.PHASECHK.TRANS64.TRYWAIT P2, [UR6+0x28850], R0 ;  /* 0x02885000ff0075a7 */ /* 0x000ea40008040146 */
[----:B--2---:R-:W-:Y:S05]  /*8150*/  @!P2 BRA `(.L_x_6445) ;  /* 0x0000009800d4a947 */ /* 0x004fea0003800000 */
.L_x_6442:
[----:B------:R-:W-:Y:S01]  /*8160*/  UIADD3 UR6, UR39, 0x400, URZ ;  /* 0x0000040027067890 */ /* 0x000fe2000fffe03f */
[----:B------:R-:W-:Y:S01]  /*8170*/  WARPGROUP.ARRIVE ;  /* 0x00000000000079c5 */ /* 0x000fe20000000000 */
[----:B------:R-:W-:Y:S01]  /*8180*/  UMOV UR7, 0x40000040 ;  /* 0x4000004000077882 */ /* 0x000fe20000000000 */
[----:B-12---:R-:W-:Y:S01]  /*8190*/  FMNMX.FTZ R0, R24, R13, !PT ;  /* 0x0000000d18007209 */ /* 0x006fe20007810000 */
[----:B------:R-:W-:Y:S01]  /*81a0*/  USHF.R.U32.HI UR6, URZ, 0x4, UR6 ;  /* 0x000000043f067899 */ /* 0x000fe20008011606 */
[----:B------:R-:W1:Y:S01]  /*81b0*/  LDC R6, c[0x0][0x988] ;  /* 0x00026200ff067b82 */ /* 0x000e620000000800 */
[----:B------:R-:W-:Y:S01]  /*81c0*/  ISETP.GT.AND P2, PT, R7, UR54, PT ;  /* 0x0000003607007c0c */ /* 0x000fe2000bf44270 */
[----:B------:R-:W-:Y:S01]  /*81d0*/  UMOV UR56, UR36 ;  /* 0x0000002400387c82 */ /* 0x000fe20008000000 */
[----:B------:R-:W-:Y:S01]  /*81e0*/  ULOP3.LUT UR6, UR6, 0x3fff, URZ, 0xc0, !UPT ;  /* 0x00003fff06067892 */ /* 0x000fe2000f8ec03f */
[----:B------:R-:W-:Y:S01]  /*81f0*/  FMNMX.FTZ R9, R25, R0, !PT ;  /* 0x0000000019097209 */ /* 0x000fe20007810000 */
[----:B------:R-:W-:-:S02]  /*8200*/  VIADD R7, R7, 0xffffffff ;  /* 0xffffffff07077836 */ /* 0x000fc40000000000 */
[----:B------:R-:W-:Y:S01]  /*8210*/  ULOP3.LUT UR6, UR6, 0x4000000, URZ, 0xfc, !UPT ;  /* 0x0400000006067892 */ /* 0x000fe2000f8efc3f */
[----:B------:R-:W-:-:S03]  /*8220*/  FMNMX.FTZ R0, R28, R9, !PT ;  /* 0x000000091c007209 */ /* 0x000fc60007810000 */
[----:B------:R-:W-:Y:S01]  /*8230*/  ULEA UR10, UR55, UR6, 0xb ;  /* 0x00000006370a7291 */ /* 0x000fe2000f8e583f */
        /* <DEDUP_REMOVED lines=33> */
[----:B------:R-:W2:Y:S02]  /*8450*/  SHFL.BFLY PT, R0, R9, 0x2, 0x1f ;  /* 0x0c401f0009007f89 */ /* 0x000ea400000e0000 */
[----:B--2---:R-:W-:-:S05]  /*8460*/  FMNMX.FTZ R12, R9, R0, !PT ;  /* 0x00000000090c7209 */ /* 0x004fca0007810000 */
[----:B------:R-:W2:Y:S01]  /*8470*/  SHFL.BFLY PT, R15, R12, 0x1, 0x1f ;  /* 0x0c201f000c0f7f89 */ /* 0x000ea200000e0000 */
[----:B------:R-:W-:Y:S02]  /*8480*/  WARPGROUP.DEPBAR.LE gsb0, 0x0 ;  /* 0x00008000000079c5 */ /* 0x000fe40000010000 */
[----:B------:R-:W-:-:S06]  /*8490*/  WARPGROUP.ARRIVE ;  /* 0x00000000000079c5 */ /* 0x000fcc0000000000 */
[----:B------:R-:W-:Y:S01]  /*84a0*/  HGMMA.64x128x16.F32 R88, R176, gdesc[UR4].tnspB, R88, gsb0 ;  /* 0x41e00004b0587df0 */ /* 0x000fe20008000858 */
[----:B------:R-:W-:Y:S01]  /*84b0*/  UIADD3 UR6, UR10, 0x100, URZ ;  /* 0x000001000a067890 */ /* 0x000fe2000fffe03f */
[----:B------:R-:W-:Y:S01]  /*84c0*/  UMOV UR7, 0x40000040 ;  /* 0x4000004000077882 */ /* 0x000fe20000000000 */
        /* <DEDUP_REMOVED lines=37> */
[----:B------:R-:W-:Y:S02]  /*8720*/  WARPGROUP.ARRIVE ;  /* 0x00000000000079c5 */ /* 0x000fe40000000000 */
[----:B------:R-:W1:Y:S04]  /*8730*/  SHFL.BFLY PT, R14, R9, 0x2, 0x1f ;  /* 0x0c401f00090e7f89 */ /* 0x000e6800000e0000 */
[----:B------:R-:W-:Y:S01]  /*8740*/  HGMMA.64x128x16.F32 R88, R172, gdesc[UR4].tnspB, R88, gsb0 ;  /* 0x41e00004ac587df0 */ /* 0x000fe20008000858 */
[----:B------:R-:W-:Y:S01]  /*8750*/  UIADD3 UR6, UR10, 0x180, URZ ;  /* 0x000001800a067890 */ /* 0x000fe2000fffe03f */
[----:B------:R-:W-:Y:S01]  /*8760*/  UMOV UR7, 0x40000040 ;  /* 0x4000004000077882 */ /* 0x000fe20000000000 */
[----:B------:R-:W-:-:S02]  /*8770*/  WARPGROUP.DEPBAR.LE gsb0, 0x0 ;  /* 0x00008000000079c5 */ /* 0x000fc40000010000 */
[----:B------:R-:W-:-:S07]  /*8780*/  WARPGROUP.ARRIVE ;  /* 0x00000000000079c5 */ /* 0x000fce0000000000 */
[----:B------:R-:W-:Y:S01]  /*8790*/  HGMMA.64x128x16.F32 R88, R168, gdesc[UR4].tnspB, R88, gsb0 ;  /* 0x41e00004a8587df0 */ /* 0x000fe20008000858 */
[----:B------:R-:W-:Y:S01]  /*87a0*/  UIADD3 UR6, UR10, 0x200, URZ ;  /* 0x000002000a067890 */ /* 0x000fe2000fffe03f */
[----:B------:R-:W-:Y:S01]  /*87b0*/  UMOV UR7, 0x40000040 ;  /* 0x4000004000077882 */ /* 0x000fe20000000000 */
[----:B------:R-:W-:Y:S02]  /*87c0*/  WARPGROUP.DEPBAR.LE gsb0, 0x0 ;  /* 0x00008000000079c5 */ /* 0x000fe40000010000 */
[----:B------:R-:W-:Y:S01]  /*87d0*/  WARPGROUP.ARRIVE ;  /* 0x00000000000079c5 */ /* 0x000fe20000000000 */
[----:B------:R-:W-:-:S04]  /*87e0*/  FMUL.FTZ R169, R0, R6 ;  /* 0x0000000600a97220 */ /* 0x000fc80000410000 */
[--C-:B------:R-:W-:Y:S02]  /*87f0*/  FFMA.FTZ R13, R24, R6, -R169.reuse ;  /* 0x00000006180d7223 */ /* 0x100fe400000108a9 */
[----:B------:R-:W-:Y:S01]  /*8800*/  HGMMA.64x128x16.F32 R88, R164, gdesc[UR4].tnspB, R88, gsb0 ;  /* 0x41e00004a4587df0 */ /* 0x000fe20008000858 */
[----:B------:R-:W-:Y:S01]  /*8810*/  UIADD3 UR6, UR10, 0x280, URZ ;  /* 0x000002800a067890 */ /* 0x000fe2000fffe03f */
[----:B-1----:R-:W-:Y:S01]  /*8820*/  FMNMX.FTZ R24, R9, R14, !PT ;  /* 0x0000000e09187209 */ /* 0x002fe20007810000 */
[----:B------:R-:W-:Y:S01]  /*8830*/  UMOV UR7, 0x40000040 ;  /* 0x4000004000077882 */ /* 0x000fe20000000000 */
[-CC-:B------:R-:W-:Y:S01]  /*8840*/  FFMA.FTZ R15, R29, R6.reuse, -R169.reuse ;  /* 0x000000061d0f7223 */ /* 0x180fe200000108a9 */
[-CC-:B------:R-:W-:Y:S01]  /*8850*/  FFMA.FTZ R29, R41, R6.reuse, -R169.reuse ;  /* 0x00000006291d7223 */ /* 0x180fe200000108a9 */
[-CC-:B------:R-:W-:Y:S01]  /*8860*/  FFMA.FTZ R41, R53, R6.reuse, -R169.reuse ;  /* 0x0000000635297223 */ /* 0x180fe200000108a9 */
[----:B------:R-:W1:Y:S01]  /*8870*/  SHFL.BFLY PT, R9, R24, 0x1, 0x1f ;  /* 0x0c201f0018097f89 */ /* 0x000e6200000e0000 */
        /* <DEDUP_REMOVED lines=22> */
[-C--:B------:R-:W-:Y:S01]  /*89e0*/  FFMA.FTZ R20, R80, R6.reuse, -R169 ;  /* 0x0000000650147223 */ /* 0x080fe200000108a9 */
[----:B-1----:R-:W-:Y:S01]  /*89f0*/  FMNMX.FTZ R9, R24, R9, !PT ;  /* 0x0000000918097209 */ /* 0x002fe20007810000 */
[----:B------:R-:W1:Y:S01]  /*8a00*/  MUFU.EX2 R182, R182 ;  /* 0x000000b600b67308 */ /* 0x000e620000000800 */
[----:B--2---:R-:W-:Y:S01]  /*8a10*/  FFMA.FTZ R3, R10, R3, R13 ;  /* 0x000000030a037223 */ /* 0x004fe2000001000d */
[-CC-:B------:R-:W-:Y:S01]  /*8a20*/  FFMA.FTZ R69, R81, R6.reuse, -R169.reuse ;  /* 0x0000000651457223 */ /* 0x180fe200000108a9 */
[-C--:B------:R-:W-:Y:S01]  /*8a30*/  FFMA.FTZ R84, R84, R6.reuse, -R169 ;  /* 0x0000000654547223 */ /* 0x080fe200000108a9 */
[CC--:B------:R-:W-:Y:S01]  /*8a40*/  FMUL.FTZ R77, R9.reuse, R6.reuse ;  /* 0x00000006094d7220 */ /* 0x0c0fe20000410000 */
[----:B------:R-:W-:Y:S01]  /*8a50*/  FADD.FTZ R73, -R9, R11 ;  /* 0x0000000b09497221 */ /* 0x000fe20000010100 */
[----:B------:R-:W-:-:S02]  /*8a60*/  FFMA.FTZ R85, R85, R6, -R169 ;  /* 0x0000000655557223 */ /* 0x000fc400000108a9 */
[-CC-:B------:R-:W-:Y:S01]  /*8a70*/  FFMA.FTZ R181, R27, R6.reuse, -R77.reuse ;  /* 0x000000061bb57223 */ /* 0x180fe2000001084d */
[----:B------:R-:W-:Y:S02]  /*8a80*/  IMAD.U32 R27, RZ, RZ, UR37 ;  /* 0x00000025ff1b7e24 */ /* 0x000fe4000f8e00ff */
[-C--:B------:R-:W-:Y:S01]  /*8a90*/  FMUL.FTZ R73, R73, R6.reuse ;  /* 0x0000000649497220 */ /* 0x080fe20000410000 */
[-CC-:B------:R-:W-:Y:S01]  /*8aa0*/  FFMA.FTZ R26, R26, R6.reuse, -R77.reuse ;  /* 0x000000061a1a7223 */ /* 0x180fe2000001084d */
[-CC-:B------:R-:W-:Y:S01]  /*8ab0*/  FFMA.FTZ R183, R30, R6.reuse, -R77.reuse ;  /* 0x000000061eb77223 */ /* 0x180fe2000001084d */
[-CC-:B------:R-:W-:Y:S01]  /*8ac0*/  FFMA.FTZ R28, R31, R6.reuse, -R77.reuse ;  /* 0x000000061f1c7223 */ /* 0x180fe2000001084d */
[----:B------:R-:W-:Y:S01]  /*8ad0*/  @!P1 LEA R27, R27, UR39, 0x3 ;  /* 0x000000271b1b9c11 */ /* 0x000fe2000f8e18ff */
[----:B------:R-:W-:Y:S01]  /*8ae0*/  MUFU.EX2 R181, R181 ;  /* 0x000000b500b57308 */ /* 0x000fe20000000800 */
[----:B------:R-:W-:Y:S01]  /*8af0*/  IADD3 R31, -R17, 0xb, RZ ;  /* 0x0000000b111f7810 */ /* 0x000fe20007ffe1ff */
[-CC-:B------:R-:W-:Y:S01]  /*8b00*/  FFMA.FTZ R177, R34, R6.reuse, -R77.reuse ;  /* 0x0000000622b17223 */ /* 0x180fe2000001084d */
[----:B------:R-:W-:Y:S01]  /*8b10*/  FFMA.FTZ R40, R35, R6, -R77 ;  /* 0x0000000623287223 */ /* 0x000fe2000001084d */
[----:B------:R-:W-:-:S02]  /*8b20*/  @!P1 VIADD R27, R27, 0x28840 ;  /* 0x000288401b1b9836 */ /* 0x000fc40000000000 */
[-C--:B------:R-:W-:Y:S01]  /*8b30*/  FFMA.FTZ R179, R38, R6.reuse, -R77 ;  /* 0x0000000626b37223 */ /* 0x080fe2000001084d */
[----:B---3--:R-:W-:Y:S01]  /*8b40*/  FADD.FTZ R3, R180, R3 ;  /* 0x00000003b4037221 */ /* 0x008fe20000010000 */
[-C--:B------:R-:W-:Y:S01]  /*8b50*/  FFMA.FTZ R38, R39, R6.reuse, -R77 ;  /* 0x0000000627267223 */ /* 0x080fe2000001084d */
[----:B------:R-:W-:Y:S01]  /*8b60*/  MUFU.EX2 R73, R73 ;  /* 0x0000004900497308 */ /* 0x000fe20000000800 */
[----:B------:R-:W-:Y:S01]  /*8b70*/  @!P1 PRMT R27, RZ, 0x654, R27 ;  /* 0x00000654ff1b9816 */ /* 0x000fe2000000001b */
[-C--:B------:R-:W-:Y:S01]  /*8b80*/  FFMA.FTZ R175, R46, R6.reuse, -R77 ;  /* 0x000000062eaf7223 */ /* 0x080fe2000001084d */
[----:B-1----:R-:W-:Y:S01]  /*8b90*/  FADD.FTZ R46, R182, R3 ;  /* 0x00000003b62e7221 */ /* 0x002fe20000010000 */
        /* <DEDUP_REMOVED lines=8> */
[----:B------:R-:W-:Y:S01]  /*8c20*/  F2FP.F16.F32.PACK_AB R180, R180, R13 ;  /* 0x0000000db4b4723e */ /* 0x000fe200000000ff */
        /* <DEDUP_REMOVED lines=13> */
[----:B------:R-:W-:-:S03]  /*8d00*/  FFMA.FTZ R86, R86, R6, -R77 ;  /* 0x0000000656567223 */ /* 0x000fc6000001084d */
[----:B------:R-:W-:Y:S01]  /*8d10*/  FADD.FTZ R44, R181, R2 ;  /* 0x00000002b52c7221 */ /* 0x000fe20000010000 */
[----:B------:R-:W-:Y:S01]  /*8d20*/  FFMA.FTZ R2, R63, R6, -R77 ;  /* 0x000000063f027223 */ /* 0x000fe2000001084d */
[----:B------:R-:W-:Y:S01]  /*8d30*/  F2FP.F16.F32.PACK_AB R181, R181, R26 ;  /* 0x0000001ab5b5723e */ /* 0x000fe200000000ff */
[----:B------:R-:W1:Y:S01]  /*8d40*/  MUFU.EX2 R28, R28 ;  /* 0x0000001c001c7308 */ /* 0x000e620000000800 */
[----:B--2---:R-:W-:-:S07]  /*8d50*/  FADD.FTZ R3, R183, R44 ;  /* 0x0000002cb7037221 */ /* 0x004fce0000010000 */
[----:B------:R-:W-:Y:S01]  /*8d60*/  MUFU.EX2 R176, R176 ;  /* 0x000000b000b07308 */ /* 0x000fe20000000800 */
[----:B---3--:R-:W-:-:S07]  /*8d70*/  F2FP.F16.F32.PACK_AB R182, R15, R182 ;  /* 0x000000b60fb6723e */ /* 0x008fce00000000ff */
[----:B------:R-:W2:Y:S01]  /*8d80*/  MUFU.EX2 R177, R177 ;  /* 0x000000b100b17308 */ /* 0x000ea20000000800 */
[C---:B-1----:R-:W-:Y:S01]  /*8d90*/  FADD.FTZ R44, R28.reuse, R3 ;  /* 0x000000031c2c7221 */ /* 0x042fe20000010000 */
[----:B------:R-:W-:-:S06]  /*8da0*/  F2FP.F16.F32.PACK_AB R183, R28, R183 ;  /* 0x000000b71cb7723e */ /* 0x000fcc00000000ff */
[----:B------:R-:W-:Y:S08]  /*8db0*/  MUFU.EX2 R21, R21 ;  /* 0x0000001500157308 */ /* 0x000ff00000000800 */
[----:B------:R-:W1:Y:S01]  /*8dc0*/  MUFU.EX2 R40, R40 ;  /* 0x0000002800287308 */ /* 0x000e620000000800 */
[----:B--2---:R-:W-:-:S07]  /*8dd0*/  FADD.FTZ R3, R177, R44 ;  /* 0x0000002cb1037221 */ /* 0x004fce0000010000 */
[----:B------:R-:W-:Y:S08]  /*8de0*/  MUFU.EX2 R178, R178 ;  /* 0x000000b200b27308 */ /* 0x000ff00000000800 */
[----:B------:R-:W2:Y:S01]  /*8df0*/  MUFU.EX2 R179, R179 ;  /* 0x000000b300b37308 */ /* 0x000ea20000000800 */
[C---:B-1----:R-:W-:Y:S01]  /*8e00*/  FADD.FTZ R44, R40.reuse, R3 ;  /* 0x00000003282c7221 */ /* 0x042fe20000010000 */
[----:B------:R-:W-:Y:S01]  /*8e10*/  F2FP.F16.F32.PACK_AB R177, R40, R177 ;  /* 0x000000b128b1723e */ /* 0x000fe200000000ff */
[----:B------:R-:W-:-:S02]  /*8e20*/  WARPGROUP.DEPBAR.LE gsb0, 0x0 ;  /* 0x00008000000079c5 */ /* 0x000fc40000010000 */
[----:B------:R-:W-:-:S03]  /*8e30*/  WARPGROUP.ARRIVE ;  /* 0x00000000000079c5 */ /* 0x000fc60000000000 */
[----:B------:R-:W-:Y:S01]  /*8e40*/  MUFU.EX2 R25, R25 ;  /* 0x0000001900197308 */ /* 0x000fe20000000800 */
[-CC-:B------:R-:W-:Y:S01]  /*8e50*/  FFMA.FTZ R164, R56, R6.reuse, -R169.reuse ;  /* 0x0000000638a47223 */ /* 0x180fe200000108a9 */
[-C--:B------:R-:W-:Y:S01]  /*8e60*/  FFMA.FTZ R166, R60, R6.reuse, -R169 ;  /* 0x000000063ca67223 */ /* 0x080fe200000108a9 */
[-CC-:B------:R-:W-:Y:S01]  /*8e70*/  FFMA.FTZ R165, R58, R6.reuse, -R77.reuse ;  /* 0x000000063aa57223 */ /* 0x180fe2000001084d */
[----:B------:R-:W-:Y:S01]  /*8e80*/  FFMA.FTZ R167, R62, R6, -R77 ;  /* 0x000000063ea77223 */ /* 0x000fe2000001084d */
[----:B------:R-:W-:Y:S01]  /*8e90*/  HGMMA.64x128x16.F32 R88, R160, gdesc[UR4].tnspB, R88, gsb0 ;  /* 0x41e00004a0587df0 */ /* 0x000fe20008000858 */
[----:B------:R-:W-:Y:S01]  /*8ea0*/  UIADD3 UR6, UR10, 0x300, URZ ;  /* 0x000003000a067890 */ /* 0x000fe2000fffe03f */
[----:B--2---:R-:W-:Y:S01]  /*8eb0*/  FADD.FTZ R3, R179, R44 ;  /* 0x0000002cb3037221 */ /* 0x004fe20000010000 */
[----:B------:R-:W-:Y:S01]  /*8ec0*/  UMOV UR7, 0x40000040 ;  /* 0x4000004000077882 */ /* 0x000fe20000000000 */
[----:B------:R-:W1:Y:S08]  /*8ed0*/  MUFU.EX2 R38, R38 ;  /* 0x0000002600267308 */ /* 0x000e700000000800 */
[----:B------:R-:W-:Y:S08]  /*8ee0*/  MUFU.EX2 R172, R172 ;  /* 0x000000ac00ac7308 */ /* 0x000ff00000000800 */
        /* <DEDUP_REMOVED lines=14> */
[----:B------:R-:W-:Y:S01]  /*8fd0*/  MUFU.EX2 R37, R37 ;  /* 0x0000002500257308 */ /* 0x000fe20000000800 */
[C---:B-1----:R-:W-:Y:S01]  /*8fe0*/  FADD.FTZ R44, R32.reuse, R3 ;  /* 0x00000003202c7221 */ /* 0x042fe20000010000 */
        /* <DEDUP_REMOVED lines=12> */
[-CC-:B------:R-:W-:Y:S02]  /*90b0*/  FFMA.FTZ R169, R50, R6.reuse, -R77.reuse ;  /* 0x0000000632a97223 */ /* 0x180fe4000001084d */
[----:B------:R-:W-:Y:S01]  /*90c0*/  MUFU.EX2 R45, R45 ;  /* 0x0000002d002d7308 */ /* 0x000fe20000000800 */
[----:B------:R-:W-:Y:S01]  /*90d0*/  FFMA.FTZ R77, R87, R6, -R77 ;  /* 0x00000006574d7223 */ /* 0x000fe2000001084d */
[----:B------:R-:W-:Y:S01]  /*90e0*/  HGMMA.64x128x16.F32 R88, R156, gdesc[UR4].tnspB, R88, gsb0 ;  /* 0x41e000049c587df0 */ /* 0x000fe20008000858 */
[----:B------:R-:W-:Y:S01]  /*90f0*/  UIADD3 UR6, UR10, 0x380, URZ ;  /* 0x000003800a067890 */ /* 0x000fe2000fffe03f */
[----:B------:R-:W-:-:S04]  /*9100*/  UMOV UR7, 0x40000040 ;  /* 0x4000004000077882 */ /* 0x000fc80000000000 */
[----:B------:R-:W1:Y:S08]  /*9110*/  MUFU.EX2 R169, R169 ;  /* 0x000000a900a97308 */ /* 0x000e700000000800 */
[----:B------:R-:W2:Y:S08]  /*9120*/  MUFU.EX2 R42, R42 ;  /* 0x0000002a002a7308 */ /* 0x000eb00000000800 */
[----:B------:R-:W-:Y:S01]  /*9130*/  MUFU.EX2 R166, R166 ;  /* 0x000000a600a67308 */ /* 0x000fe20000000800 */
[----:B-1----:R-:W-:Y:S01]  /*9140*/  FADD.FTZ R3, R169, R44 ;  /* 0x0000002ca9037221 */ /* 0x002fe20000010000 */
[----:B------:R-:W-:-:S03]  /*9150*/  F2FP.F16.F32.PACK_AB R169, R34, R169 ;  /* 0x000000a922a9723e */ /* 0x000fc600000000ff */
[----:B------:R-:W-:-:S03]  /*9160*/  FADD.FTZ R44, R34, R3 ;  /* 0x00000003222c7221 */ /* 0x000fc60000010000 */
[----:B------:R-:W1:Y:S01]  /*9170*/  MUFU.EX2 R167, R167 ;  /* 0x000000a700a77308 */ /* 0x000e620000000800 */
[----:B------:R-:W-:Y:S01]  /*9180*/  FADD.FTZ R3, R171, R44 ;  /* 0x0000002cab037221 */ /* 0x000fe20000010000 */
[----:B------:R-:W-:-:S03]  /*9190*/  F2FP.F16.F32.PACK_AB R171, R36, R171 ;  /* 0x000000ab24ab723e */ /* 0x000fc600000000ff */
[----:B------:R-:W-:-:S03]  /*91a0*/  FADD.FTZ R26, R36, R3 ;  /* 0x00000003241a7221 */ /* 0x000fc60000010000 */
[----:B------:R-:W-:Y:S01]  /*91b0*/  MUFU.EX2 R49, R49 ;  /* 0x0000003100317308 */ /* 0x000fe20000000800 */
[----:B------:R-:W-:Y:S01]  /*91c0*/  FADD.FTZ R3, R165, R26 ;  /* 0x0000001aa5037221 */ /* 0x000fe20000010000 */
[----:B--2---:R-:W-:-:S03]  /*91d0*/  F2FP.F16.F32.PACK_AB R165, R42, R165 ;  /* 0x000000a52aa5723e */ /* 0x004fc600000000ff */
[----:B------:R-:W-:-:S03]  /*91e0*/  FADD.FTZ R26, R42, R3 ;  /* 0x000000032a1a7221 */ /* 0x000fc60000010000 */
[----:B------:R-:W2:Y:S01]  /*91f0*/  MUFU.EX2 R2, R2 ;  /* 0x0000000200027308 */ /* 0x000ea20000000800 */
[----:B-1----:R-:W-:-:S07]  /*9200*/  FADD.FTZ R3, R167, R26 ;  /* 0x0000001aa7037221 */ /* 0x002fce0000010000 */
[----:B------:R-:W-:Y:S08]  /*9210*/  MUFU.EX2 R160, R160 ;  /* 0x000000a000a07308 */ /* 0x000ff00000000800 */
[----:B------:R-:W1:Y:S01]  /*9220*/  MUFU.EX2 R66, R66 ;  /* 0x0000004200427308 */ /* 0x000e620000000800 */
[C---:B--2---:R-:W-:Y:S01]  /*9230*/  FADD.FTZ R3, R2.reuse, R3 ;  /* 0x0000000302037221 */ /* 0x044fe20000010000 */
[----:B------:R-:W-:-:S06]  /*9240*/  F2FP.F16.F32.PACK_AB R167, R2, R167 ;  /* 0x000000a702a7723e */ /* 0x000fcc00000000ff */
[----:B------:R-:W-:Y:S08]  /*9250*/  MUFU.EX2 R53, R53 ;  /* 0x0000003500357308 */ /* 0x000ff00000000800 */
        /* <DEDUP_REMOVED lines=13> */
[----:B------:R-:W2:Y:S01]  /*9330*/  MUFU.EX2 R61, R61 ;  /* 0x0000003d003d7308 */ /* 0x000ea20000000800 */
[----:B------:R-:W-:Y:S02]  /*9340*/  WARPGROUP.DEPBAR.LE gsb0, 0x0 ;  /* 0x00008000000079c5 */ /* 0x000fe40000010000 */
[----:B------:R-:W-:-:S05]  /*9350*/  WARPGROUP.ARRIVE ;  /* 0x00000000000079c5 */ /* 0x000fca0000000000 */
[----:B------:R-:W3:Y:S01]  /*9360*/  MUFU.EX2 R75, R75 ;  /* 0x0000004b004b7308 */ /* 0x000ee20000000800 */
[----:B-1----:R-:W-:Y:S01]  /*9370*/  FADD.FTZ R3, R74, R3 ;  /* 0x000000034a037221 */ /* 0x002fe20000010000 */
[----:B------:R-:W-:Y:S01]  /*9380*/  HGMMA.64x128x16.F32 R88, R152, gdesc[UR4].tnspB, R88, gsb0 ;  /* 0x41e0000498587df0 */ /* 0x000fe20008000858 */
[----:B--2---:R-:W-:-:S05]  /*9390*/  F2FP.F16.F32.PACK_AB R156, R61, R12 ;  /* 0x0000000c3d9c723e */ /* 0x004fca00000000ff */
[----:B------:R-:W-:Y:S08]  /*93a0*/  MUFU.EX2 R14, R14 ;  /* 0x0000000e000e7308 */ /* 0x000ff00000000800 */
[----:B------:R-:W1:Y:S01]  /*93b0*/  MUFU.EX2 R78, R78 ;  /* 0x0000004e004e7308 */ /* 0x000e620000000800 */
[C---:B---3--:R-:W-:Y:S01]  /*93c0*/  FADD.FTZ R3, R75.reuse, R3 ;  /* 0x000000034b037221 */ /* 0x048fe20000010000 */
[----:B------:R-:W-:-:S06]  /*93d0*/  F2FP.F16.F32.PACK_AB R157, R75, R74 ;  /* 0x0000004a4b9d723e */ /* 0x000fcc00000000ff */
[----:B------:R-:W2:Y:S08]  /*93e0*/  MUFU.EX2 R65, R65 ;  /* 0x0000004100417308 */ /* 0x000eb00000000800 */
[----:B------:R-:W3:Y:S01]  /*93f0*/  MUFU.EX2 R79, R79 ;  /* 0x0000004f004f7308 */ /* 0x000ee20000000800 */
[----:B-1----:R-:W-:-:S07]  /*9400*/  FADD.FTZ R3, R78, R3 ;  /* 0x000000034e037221 */ /* 0x002fce0000010000 */
[----:B------:R-:W-:Y:S01]  /*9410*/  MUFU.EX2 R20, R20 ;  /* 0x0000001400147308 */ /* 0x000fe20000000800 */
[----:B--2---:R-:W-:-:S07]  /*9420*/  F2FP.F16.F32.PACK_AB R158, R65, R14 ;  /* 0x0000000e419e723e */ /* 0x004fce00000000ff */
[----:B------:R-:W1:Y:S01]  /*9430*/  MUFU.EX2 R82, R82 ;  /* 0x0000005200527308 */ /* 0x000e620000000800 */
[C---:B---3--:R-:W-:Y:S01]  /*9440*/  FADD.FTZ R3, R79.reuse, R3 ;  /* 0x000000034f037221 */ /* 0x048fe20000010000 */
[----:B------:R-:W-:-:S06]  /*9450*/  F2FP.F16.F32.PACK_AB R159, R79, R78 ;  /* 0x0000004e4f9f723e */ /* 0x000fcc00000000ff */
[----:B------:R-:W-:Y:S08]  /*9460*/  MUFU.EX2 R69, R69 ;  /* 0x0000004500457308 */ /* 0x000ff00000000800 */
[----:B------:R-:W2:Y:S01]  /*9470*/  MUFU.EX2 R83, R83 ;  /* 0x0000005300537308 */ /* 0x000ea20000000800 */
[----:B-1----:R-:W-:-:S07]  /*9480*/  FADD.FTZ R3, R82, R3 ;  /* 0x0000000352037221 */ /* 0x002fce0000010000 */
[----:B------:R-:W-:Y:S08]  /*9490*/  MUFU.EX2 R24, R84 ;  /* 0x0000005400187308 */ /* 0x000ff00000000800 */
[----:B------:R-:W-:Y:S01]  /*94a0*/  MUFU.EX2 R86, R86 ;  /* 0x0000005600567308 */ /* 0x000fe20000000800 */
[----:B--2---:R-:W-:-:S07]  /*94b0*/  FADD.FTZ R3, R83, R3 ;  /* 0x0000000353037221 */ /* 0x004fce0000010000 */
[----:B------:R-:W1:Y:S08]  /*94c0*/  MUFU.EX2 R11, R85 ;  /* 0x00000055000b7308 */ /* 0x000e700000000800 */
[----:B------:R-:W2:Y:S01]  /*94d0*/  MUFU.EX2 R77, R77 ;  /* 0x0000004d004d7308 */ /* 0x000ea20000000800 */
[----:B------:R-:W-:Y:S02]  /*94e0*/  WARPGROUP.DEPBAR.LE gsb0, 0x0 ;  /* 0x00008000000079c5 */ /* 0x000fe40000010000 */
[----:B------:R3:W-:Y:S06]  /*94f0*/  BAR.ARV R31, 0x100 ;  /* 0x0004001f0000751d */ /* 0x0007ec0000002000 */
[----:B------:R4:W-:Y:S01]  /*9500*/  @!P1 SYNCS.ARRIVE.TRANS64.RED.A1T0 RZ, [R27+URZ], RZ ;  /* 0x000000ff1bff99a7 */ /* 0x0009e2000810043f */
[----:B-1----:R-:W-:Y:S01]  /*9510*/  F2FP.F16.F32.PACK_AB R154, R11, R24 ;  /* 0x000000180b9a723e */ /* 0x002fe200000000ff */
[----:B------:R-:W-:Y:S01]  /*9520*/  FMUL.FTZ R88, R88, R10 ;  /* 0x0000000a58587220 */ /* 0x000fe20000410000 */
[----:B------:R-:W-:Y:S01]  /*9530*/  F2FP.F16.F32.PACK_AB R152, R69, R20 ;  /* 0x000000144598723e */ /* 0x000fe200000000ff */
[----:B------:R-:W-:Y:S01]  /*9540*/  FMUL.FTZ R89, R89, R10 ;  /* 0x0000000a59597220 */ /* 0x000fe20000410000 */
[----:B------:R-:W-:Y:S01]  /*9550*/  F2FP.F16.F32.PACK_AB R153, R83, R82 ;  /* 0x000000525399723e */ /* 0x000fe200000000ff */
[----:B------:R-:W-:Y:S01]  /*9560*/  FMUL.FTZ R92, R92, R10 ;  /* 0x0000000a5c5c7220 */ /* 0x000fe20000410000 */
[----:B--2---:R-:W-:Y:S01]  /*9570*/  F2FP.F16.F32.PACK_AB R155, R77, R86 ;  /* 0x000000564d9b723e */ /* 0x004fe200000000ff */
[----:B----4-:R-:W-:Y:S01]  /*9580*/  IMAD.U32 R27, RZ, RZ, UR55 ;  /* 0x00000037ff1b7e24 */ /* 0x010fe2000f8e00ff */
[----:B------:R-:W-:Y:S01]  /*9590*/  UMOV UR55, UR37 ;  /* 0x0000002500377c82 */ /* 0x000fe20008000000 */
[-C--:B------:R-:W-:Y:S01]  /*95a0*/  FMUL.FTZ R93, R93, R10.reuse ;  /* 0x0000000a5d5d7220 */ /* 0x080fe20000410000 */
[-C--:B------:R-:W-:Y:S01]  /*95b0*/  FMUL.FTZ R96, R96, R10.reuse ;  /* 0x0000000a60607220 */ /* 0x080fe20000410000 */
[-C--:B------:R-:W-:Y:S01]  /*95c0*/  FMUL.FTZ R97, R97, R10.reuse ;  /* 0x0000000a61617220 */ /* 0x080fe20000410000 */
[----:B------:R-:W-:Y:S01]  /*95d0*/  @!P1 LEA R27, R27, UR39, 0x3 ;  /* 0x000000271b1b9c11 */ /* 0x000fe2000f8e18ff */
[-C--:B------:R-:W-:Y:S01]  /*95e0*/  FMUL.FTZ R100, R100, R10.reuse ;  /* 0x0000000a64647220 */ /* 0x080fe20000410000 */
[-C--:B------:R-:W-:Y:S01]  /*95f0*/  FMUL.FTZ R101, R101, R10.reuse ;  /* 0x0000000a65657220 */ /* 0x080fe20000410000 */
[-C--:B------:R-:W-:Y:S01]  /*9600*/  FMUL.FTZ R104, R104, R10.reuse ;  /* 0x0000000a68687220 */ /* 0x080fe20000410000 */
[----:B------:R-:W-:Y:S01]  /*9610*/  FMUL.FTZ R105, R105, R10 ;  /* 0x0000000a69697220 */ /* 0x000fe20000410000 */
[----:B------:R-:W-:-:S02]  /*9620*/  @!P1 VIADD R27, R27, 0x28860 ;  /* 0x000288601b1b9836 */ /* 0x000fc40000000000 */
[-C--:B------:R-:W-:Y:S01]  /*9630*/  FMUL.FTZ R108, R108, R10.reuse ;  /* 0x0000000a6c6c7220 */ /* 0x080fe20000410000 */
[-C--:B------:R-:W-:Y:S01]  /*9640*/  FMUL.FTZ R109, R109, R10.reuse ;  /* 0x0000000a6d6d7220 */ /* 0x080fe20000410000 */
[-C--:B------:R-:W-:Y:S01]  /*9650*/  FMUL.FTZ R112, R112, R10.reuse ;  /* 0x0000000a70707220 */ /* 0x080fe20000410000 */
[-C--:B------:R-:W-:Y:S01]  /*9660*/  FMUL.FTZ R113, R113, R10.reuse ;  /* 0x0000000a71717220 */ /* 0x080fe20000410000 */
[----:B---3--:R-:W-:Y:S01]  /*9670*/  @!P1 PRMT R31, RZ, 0x654, R27 ;  /* 0x00000654ff1f9816 */ /* 0x008fe2000000001b */
[----:B------:R-:W-:Y:S01]  /*9680*/  FADD.FTZ R27, R15, R46 ;  /* 0x0000002e0f1b7221 */ /* 0x000fe20000010000 */
[-C--:B------:R-:W-:Y:S01]  /*9690*/  FMUL.FTZ R116, R116, R10.reuse ;  /* 0x0000000a74747220 */ /* 0x080fe20000410000 */
[----:B------:R-:W-:Y:S01]  /*96a0*/  FMUL.FTZ R117, R117, R10 ;  /* 0x0000000a75757220 */ /* 0x000fe20000410000 */
[----:B------:R1:W-:Y:S01]  /*96b0*/  @!P1 SYNCS.ARRIVE.TRANS64.RED.A1T0 RZ, [R31+URZ], RZ ;  /* 0x000000ff1fff99a7 */ /* 0x0003e2000810043f */
[----:B------:R-:W-:Y:S01]  /*96c0*/  FADD.FTZ R46, R176, R27 ;  /* 0x0000001bb02e7221 */ /* 0x000fe20000010000 */
[----:B------:R-:W-:Y:S01]  /*96d0*/  F2FP.F16.F32.PACK_AB R176, R21, R176 ;  /* 0x000000b015b0723e */ /* 0x000fe200000000ff */
[-C--:B------:R-:W-:Y:S01]  /*96e0*/  FMUL.FTZ R120, R120, R10.reuse ;  /* 0x0000000a78787220 */ /* 0x080fe20000410000 */
[-C--:B------:R-:W-:Y:S01]  /*96f0*/  FMUL.FTZ R121, R121, R10.reuse ;  /* 0x0000000a79797220 */ /* 0x080fe20000410000 */
[----:B------:R-:W-:Y:S01]  /*9700*/  FADD.FTZ R27, R21, R46 ;  /* 0x0000002e151b7221 */ /* 0x000fe20000010000 */
[-C--:B------:R-:W-:Y:S01]  /*9710*/  FMUL.FTZ R124, R124, R10.reuse ;  /* 0x0000000a7c7c7220 */ /* 0x080fe20000410000 */
[-C--:B------:R-:W-:Y:S01]  /*9720*/  FMUL.FTZ R125, R125, R10.reuse ;  /* 0x0000000a7d7d7220 */ /* 0x080fe20000410000 */
[----:B------:R-:W-:Y:S01]  /*9730*/  FMUL.FTZ R128, R128, R10 ;  /* 0x0000000a80807220 */ /* 0x000fe20000410000 */
        /* <DEDUP_REMOVED lines=18> */
[----:B------:R-:W-:Y:S01]  /*9860*/  FMUL.FTZ R149, R149, R10 ;  /* 0x0000000a95957220 */ /* 0x000fe20000410000 */
[-C--:B------:R-:W-:Y:S01]  /*9870*/  FMUL.FTZ R90, R90, R73.reuse ;  /* 0x000000495a5a7220 */ /* 0x080fe20000410000 */
[----:B------:R-:W-:Y:S01]  /*9880*/  FADD.FTZ R27, R33, R46 ;  /* 0x0000002e211b7221 */ /* 0x000fe20000010000 */
[-C--:B------:R-:W-:Y:S01]  /*9890*/  FMUL.FTZ R91, R91, R73.reuse ;  /* 0x000000495b5b7220 */ /* 0x080fe20000410000 */
[-C--:B------:R-:W-:Y:S01]  /*98a0*/  FMUL.FTZ R94, R94, R73.reuse ;  /* 0x000000495e5e7220 */ /* 0x080fe20000410000 */
[-C--:B------:R-:W-:Y:S01]  /*98b0*/  FMUL.FTZ R95, R95, R73.reuse ;  /* 0x000000495f5f7220 */ /* 0x080fe20000410000 */
[----:B------:R-:W-:Y:S01]  /*98c0*/  FADD.FTZ R46, R168, R27 ;  /* 0x0000001ba82e7221 */ /* 0x000fe20000010000 */
[----:B------:R-:W-:Y:S01]  /*98d0*/  F2FP.F16.F32.PACK_AB R168, R37, R168 ;  /* 0x000000a825a8723e */ /* 0x000fe200000000ff */
[-C--:B------:R-:W-:Y:S01]  /*98e0*/  FMUL.FTZ R98, R98, R73.reuse ;  /* 0x0000004962627220 */ /* 0x080fe20000410000 */
        /* <DEDUP_REMOVED lines=42> */
[----:B------:R-:W-:-:S03]  /*9b90*/  FMUL.FTZ R151, R151, R73 ;  /* 0x0000004997977220 */ /* 0x000fc60000410000 */
        /* <DEDUP_REMOVED lines=8> */
[----:B------:R-:W-:-:S03]  /*9c20*/  IMAD.MOV.U32 R13, RZ, RZ, R0 ;  /* 0x000000ffff0d7224 */ /* 0x000fc600078e0000 */
[----:B------:R-:W-:Y:S01]  /*9c30*/  FADD.FTZ R3, R11, R2 ;  /* 0x000000020b037221 */ /* 0x000fe20000010000 */
[----:B------:R-:W-:Y:S01]  /*9c40*/  FADD.FTZ R2, R77, R12 ;  /* 0x0000000c4d027221 */ /* 0x000fe20000010000 */
[----:B------:R-:W-:Y:S01]  /*9c50*/  IMAD.MOV.U32 R11, RZ, RZ, R9 ;  /* 0x000000ffff0b7224 */ /* 0x000fe200078e0009 */
[----:B-1----:R-:W-:Y:S06]  /*9c60*/  @P2 BRA `(.L_x_6446) ;  /* 0xffffffe0001c2947 */ /* 0x002fec000383ffff */
.L_x_6437:
        /* <DEDUP_REMOVED lines=9> */
[----:B------:R-:W-:Y:S01]  /*9d00*/  ULDC UR56, c[0x0][0x288] ;  /* 0x0000a20000387ab9 */ /* 0x000fe20000000800 */
[----:B------:R-:W-:-:S05]  /*9d10*/  ULDC UR55, c[0x0][0x9e0] ;  /* 0x0002780000377ab9 */ /* 0x000fca0000000800 */
.L_x_6464:
        /* <DEDUP_REMOVED lines=9> */
.L_x_6449:
[----:B------:R-:W-:Y:S01]  /*9db0*/  ULEA UR6, UR37, UR39, 0x3 ;  /* 0x0000002725067291 */ /* 0x000fe2000f8e183f */
[----:B------:R-:W-:-:S05]  /*9dc0*/  IMAD.U32 R0, RZ, RZ, UR36 ;  /* 0x00000024ff007e24 */ /* 0x000fca000f8e00ff */
[----:B------:R-:W-:-:S04]  /*9dd0*/  SHF.L.U32 R0, R0, 0x1f, RZ ;  /* 0x0000001f00007819 */ /* 0x000fc800000006ff */
[----:B------:R1:W2:Y:S01]  /*9de0*/  SYNCS.PHASECHK.TRANS64.TRYWAIT P2, [UR6+0x28830], R0 ;  /* 0x02883000ff0075a7 */ /* 0x0002a20008040146 */
[----:B------:R-:W-:Y:S05]  /*9df0*/  @!P0 BRA `(.L_x_6450) ;  /* 0x0000000000048947 */ /* 0x000fea0003800000 */
[----:B------:R-:W-:Y:S01]  /*9e00*/  BPT.TRAP 0x1 ;  /* 0x000000040000795c */ /* 0x000fe20000300000 */
.L_x_6450:
[----:B--2---:R-:W-:Y:S05]  /*9e10*/  @P2 BRA `(.L_x_6448) ;  /* 0x0000000000082947 */ /* 0x004fea0003800000 */
[----:B------:R-:W2:Y:S02]  /*9e20*/  SYNCS.PHASECHK.TRANS64.TRYWAIT P2, [UR6+0x28830], R0 ;  /* 0x02883000ff0075a7 */ /* 0x000ea40008040146 */
[----:B--2---:R-:W-:Y:S05]  /*9e30*/  @!P2 BRA `(.L_x_6451) ;  /* 0x0000007c00b4a947 */ /* 0x004fea0003800000 */
.L_x_6448:
        /* <DEDUP_REMOVED lines=45> */
.L_x_6453:
[----:B------:R-:W-:Y:S01]  /*a110*/  ULEA UR6, UR58, UR39, 0x3 ;  /* 0x000000273a067291 */ /* 0x000fe2000f8e183f */
[----:B------:R-:W-:-:S05]  /*a120*/  IMAD.U32 R0, RZ, RZ, UR59 ;  /* 0x0000003bff007e24 */ /* 0x000fca000f8e00ff */
[----:B------:R-:W-:-:S04]  /*a130*/  SHF.L.U32 R0, R0, 0x1f, RZ ;  /* 0x0000001f00007819 */ /* 0x000fc800000006ff */
[----:B------:R1:W2:Y:S01]  /*a140*/  SYNCS.PHASECHK.TRANS64.TRYWAIT P2, [UR6+0x28850], R0 ;  /* 0x02885000ff0075a7 */ /* 0x0002a20008040146 */
[----:B------:R-:W-:Y:S05]  /*a150*/  @!P0 BRA `(.L_x_6454) ;  /* 0x0000000000048947 */ /* 0x000fea0003800000 */
[----:B------:R-:W-:Y:S01]  /*a160*/  BPT.TRAP 0x1 ;  /* 0x000000040000795c */ /* 0x000fe20000300000 */
.L_x_6454:
[----:B--2---:R-:W-:Y:S05]  /*a170*/  @P2 BRA `(.L_x_6452) ;  /* 0x0000000000082947 */ /* 0x004fea0003800000 */
[----:B------:R-:W2:Y:S02]  /*a180*/  SYNCS.PHASECHK.TRANS64.TRYWAIT P2, [UR6+0x28850], R0 ;  /* 0x02885000ff0075a7 */ /* 0x000ea40008040146 */
[----:B--2---:R-:W-:Y:S05]  /*a190*/  @!P2 BRA `(.L_x_6455) ;  /* 0x0000007800f4a947 */ /* 0x004fea0003800000 */
.L_x_6452:
[----:B------:R-:W-:Y:S01]  /*a1a0*/  UIADD3 UR6, UR39, 0x400, URZ ;  /* 0x0000040027067890 */ /* 0x000fe2000fffe03f */
[----:B------:R-:W-:Y:S01]  /*a1b0*/  WARPGROUP.ARRIVE ;  /* 0x00000000000079c5 */ /* 0x000fe20000000000 */
[----:B------:R-:W-:Y:S01]  /*a1c0*/  UMOV UR7, 0x40000040 ;  /* 0x4000004000077882 */ /* 0x000fe20000000000 */
[----:B--2---:R-:W2:Y:S01]  /*a1d0*/  LDC R9, c[0x0][0x2e0] ;  /* 0x0000b800ff097b82 */ /* 0x004ea20000000800 */
[----:B------:R-:W-:Y:S01]  /*a1e0*/  USHF.R.U32.HI UR6, URZ, 0x4, UR6 ;  /* 0x000000043f067899 */ /* 0x000fe20008011606 */
[----:B------:R-:W-:Y:S01]  /*a1f0*/  IMAD.U32 R6, RZ, RZ, UR37 ;  /* 0x00000025ff067e24 */ /* 0x000fe2000f8e00ff */
[----:B------:R-:W-:Y:S02]  /*a200*/  IADD3 R13, -R17, 0xb, RZ ;  /* 0x0000000b110d7810 */ /* 0x000fe40007ffe1ff */
[----:B------:R-:W-:Y:S02]  /*a210*/  ULOP3.LUT UR6, UR6, 0x3fff, URZ, 0xc0, !UPT ;  /* 0x00003fff06067892 */ /* 0x000fe4000f8ec03f */
[----:B------:R-:W-:-:S02]  /*a220*/  @!P1 LEA R6, R6, UR39, 0x3 ;  /* 0x0000002706069c11 */ /* 0x000fc4000f8e18ff */
        /* <DEDUP_REMOVED lines=43> */
[----:B------:R-:W-:Y:S01]  /*a4e0*/  IMAD.SHL.U32 R152, R7, 0x80, RZ ;  /* 0x0000008007987824 */ /* 0x000fe200078e00ff */
[----:B------:R3:W-:Y:S06]  /*a4f0*/  BAR.ARV R13, 0x100 ;  /* 0x0004000d0000751d */ /* 0x0007ec0000002000 */
[----:B-1----:R-:W-:Y:S01]  /*a500*/  IADD3 R0, -R152, 0x1, RZ ;  /* 0x0000000198007810 */ /* 0x002fe20007ffe1ff */
[----:B------:R1:W-:Y:S04]  /*a510*/  @!P1 SYNCS.ARRIVE.TRANS64.RED.A1T0 RZ, [R6+URZ], RZ ;  /* 0x000000ff06ff99a7 */ /* 0x0003e8000810043f */
[----:B--2---:R-:W-:-:S04]  /*a520*/  IMAD R0, R9, UR45, R0 ;  /* 0x0000002d09007c24 */ /* 0x004fc8000f8e0200 */
[----:B------:R-:W-:-:S04]  /*a530*/  VIADD R9, R0, -UR56 ;  /* 0x8000003800097c36 */ /* 0x000fc80008000000 */
[----:B------:R-:W-:-:S04]  /*a540*/  IMAD R9, R16, -0x2, R9 ;  /* 0xfffffffe10097824 */ /* 0x000fc800078e0209 */
[C---:B------:R-:W-:Y:S02]  /*a550*/  VIADD R20, R9.reuse, UR55 ;  /* 0x0000003709147c36 */ /* 0x040fe40008000000 */
[----:B------:R-:W-:Y:S02]  /*a560*/  VIADD R154, R9, UR6 ;  /* 0x00000006099a7c36 */ /* 0x000fe40008000000 */
[C---:B------:R-:W-:Y:S02]  /*a570*/  IMAD.IADD R0, R5.reuse, 0x1, R20 ;  /* 0x0000000105007824 */ /* 0x040fe400078e0214 */
[----:B-1----:R-:W-:Y:S01]  /*a580*/  IMAD.IADD R6, R5, 0x1, R154 ;  /* 0x0000000105067824 */ /* 0x002fe200078e029a */
[----:B---3--:R-:W-:Y:S06]  /*a590*/  @!P6 BRA `(.L_x_6456) ;  /* 0x00000000005ce947 */ /* 0x008fec0003800000 */
        /* <DEDUP_REMOVED lines=11> */
.L_x_6458:
[----:B------:R-:W-:-:S05]  /*a650*/  IMAD.U32 R13, RZ, RZ, UR54 ;  /* 0x00000036ff0d7e24 */ /* 0x000fca000f8e00ff */
[----:B------:R-:W-:-:S13]  /*a660*/  ISETP.NE.AND P2, PT, R13, 0x1, PT ;  /* 0x000000010d00780c */ /* 0x000fda0003f45270 */
[----:B------:R-:W1:Y:S01]  /*a670*/  @P2 LDC.64 R14, c[0x0][0x9e8] ;  /* 0x00027a00ff0e2b82 */ /* 0x000e620000000a00 */
[----:B------:R-:W-:-:S04]  /*a680*/  @P2 IMAD.IADD R9, R5, 0x1, R8 ;  /* 0x0000000105092824 */ /* 0x000fc800078e0208 */
[----:B-1----:R-:W-:-:S04]  /*a690*/  @P2 IMAD.HI.U32 R14, R9, R14, RZ ;  /* 0x0000000e090e2227 */ /* 0x002fc800078e00ff */
[----:B------:R-:W-:Y:S01]  /*a6a0*/  IMAD.MOV.U32 R9, RZ, RZ, R11 ;  /* 0x000000ffff097224 */ /* 0x000fe200078e000b */
[----:B------:R-:W-:-:S07]  /*a6b0*/  @P2 SHF.R.U32.HI R9, RZ, R15, R14 ;  /* 0x0000000fff092219 */ /* 0x000fce000001160e */
.L_x_6459:
[----:B------:R-:W-:Y:S05]  /*a6c0*/  BSYNC B0 ;  /* 0x0000000000007941 */ /* 0x000fea0003800000 */
.L_x_6457:
[----:B------:R-:W-:-:S04]  /*a6d0*/  IMAD R9, R9, R13, -R152 ;  /* 0x0000000d09097224 */ /* 0x000fc800078e0a98 */
[----:B------:R-:W-:-:S05]  /*a6e0*/  IMAD R9, R16, -0x2, R9 ;  /* 0xfffffffe10097824 */ /* 0x000fca00078e0209 */
[----:B------:R-:W-:Y:S02]  /*a6f0*/  VIADDMNMX R0, R9, R13, R0, PT ;  /* 0x0000000d09007246 */ /* 0x000fe40003800100 */
[----:B------:R-:W-:-:S07]  /*a700*/  VIMNMX R6, R6, R9, !PT ;  /* 0x0000000906067248 */ /* 0x000fce0007fe0100 */
.L_x_6456:
[----:B------:R-:W-:Y:S01]  /*a710*/  ISETP.GT.AND P2, PT, R7, -0x1, PT ;  /* 0xffffffff0700780c */ /* 0x000fe20003f44270 */
[C---:B------:R-:W-:Y:S02]  /*a720*/  IMAD.IADD R14, R4.reuse, 0x1, R20 ;  /* 0x00000001040e7824 */ /* 0x040fe400078e0214 */
[----:B------:R-:W-:Y:S01]  /*a730*/  IMAD.IADD R20, R4, 0x1, R154 ;  /* 0x0000000104147824 */ /* 0x000fe200078e029a */
[C---:B------:R-:W-:Y:S02]  /*a740*/  ISETP.GT.AND P4, PT, R6.reuse, RZ, P2 ;  /* 0x000000ff0600720c */ /* 0x040fe40001784270 */
[----:B------:R-:W-:Y:S02]  /*a750*/  ISETP.GT.AND P5, PT, R6, 0x1, P2 ;  /* 0x000000010600780c */ /* 0x000fe400017a4270 */
[C---:B------:R-:W-:Y:S02]  /*a760*/  ISETP.LT.OR P4, PT, R0.reuse, 0x1, P4 ;  /* 0x000000010000780c */ /* 0x040fe40002781670 */
[----:B------:R-:W-:-:S02]  /*a770*/  ISETP.LT.OR P5, PT, R0, 0x2, P5 ;  /* 0x000000020000780c */ /* 0x000fc40002fa1670 */
[----:B------:R-:W-:Y:S02]  /*a780*/  ISETP.GT.AND P3, PT, R6, 0x8, P2 ;  /* 0x000000080600780c */ /* 0x000fe40001764270 */
[----:B------:R-:W-:Y:S02]  /*a790*/  FSEL R169, R24, -INF , !P4 ;  /* 0xff80000018a97808 */ /* 0x000fe40006000000 */
[----:B------:R-:W-:Y:S02]  /*a7a0*/  FSEL R171, R25, -INF , !P5 ;  /* 0xff80000019ab7808 */ /* 0x000fe40006800000 */
[C---:B------:R-:W-:Y:S02]  /*a7b0*/  ISETP.GT.AND P4, PT, R6.reuse, 0x9, P2 ;  /* 0x000000090600780c */ /* 0x040fe40001784270 */
[----:B------:R-:W-:Y:S02]  /*a7c0*/  ISETP.GT.AND P5, PT, R6, 0x10, P2 ;  /* 0x000000100600780c */ /* 0x000fe400017a4270 */
[----:B------:R-:W-:-:S02]  /*a7d0*/  ISETP.LT.OR P3, PT, R0, 0x9, P3 ;  /* 0x000000090000780c */ /* 0x000fc40001f61670 */
[C---:B------:R-:W-:Y:S02]  /*a7e0*/  ISETP.LT.OR P4, PT, R0.reuse, 0xa, P4 ;  /* 0x0000000a0000780c */ /* 0x040fe40002781670 */
[----:B------:R-:W-:Y:S02]  /*a7f0*/  ISETP.LT.OR P5, PT, R0, 0x11, P5 ;  /* 0x000000110000780c */ /* 0x000fe40002fa1670 */
[----:B------:R-:W-:Y:S02]  /*a800*/  FSEL R175, R28, -INF , !P3 ;  /* 0xff8000001caf7808 */ /* 0x000fe40005800000 */
[----:B------:R-:W-:Y:S02]  /*a810*/  ISETP.GT.AND P3, PT, R6, 0x11, P2 ;  /* 0x000000110600780c */ /* 0x000fe40001764270 */
[----:B------:R-:W-:Y:S02]  /*a820*/  FSEL R191, R29, -INF , !P4 ;  /* 0xff8000001dbf7808 */ /* 0x000fe40006000000 */
[----:B------:R-:W-:-:S02]  /*a830*/  FSEL R181, R32, -INF , !P5 ;  /* 0xff80000020b57808 */ /* 0x000fc40006800000 */
[C---:B------:R-:W-:Y:S02]  /*a840*/  ISETP.GT.AND P4, PT, R6.reuse, 0x18, P2 ;  /* 0x000000180600780c */ /* 0x040fe40001784270 */
[----:B------:R-:W-:Y:S02]  /*a850*/  ISETP.GT.AND P5, PT, R6, 0x19, P2 ;  /* 0x000000190600780c */ /* 0x000fe400017a4270 */
[C---:B------:R-:W-:Y:S02]  /*a860*/  ISETP.LT.OR P3, PT, R0.reuse, 0x12, P3 ;  /* 0x000000120000780c */ /* 0x040fe40001f61670 */
[C---:B------:R-:W-:Y:S02]  /*a870*/  ISETP.LT.OR P4, PT, R0.reuse, 0x19, P4 ;  /* 0x000000190000780c */ /* 0x040fe40002781670 */
[----:B------:R-:W-:Y:S02]  /*a880*/  ISETP.LT.OR P5, PT, R0, 0x1a, P5 ;  /* 0x0000001a0000780c */ /* 0x000fe40002fa1670 */
[----:B------:R-:W-:-:S02]  /*a890*/  FSEL R183, R33, -INF , !P3 ;  /* 0xff80000021b77808 */ /* 0x000fc40005800000 */
        /* <DEDUP_REMOVED lines=87> */
.L_x_6462:
[----:B------:R-:W-:-:S05]  /*ae10*/  IMAD.U32 R161, RZ, RZ, UR54 ;  /* 0x00000036ffa17e24 */ /* 0x000fca000f8e00ff */
[----:B------:R-:W-:-:S13]  /*ae20*/  ISETP.NE.AND P3, PT, R161, 0x1, PT ;  /* 0x00000001a100780c */ /* 0x000fda0003f65270 */
[----:B------:R-:W1:Y:S02]  /*ae30*/  @P3 LDC.64 R158, c[0x0][0x9e8] ;  /* 0x00027a00ff9e3b82 */ /* 0x000e640000000a00 */
[----:B-1----:R-:W-:-:S05]  /*ae40*/  @P3 IMAD.HI.U32 R158, R0, R158, RZ ;  /* 0x0000009e009e3227 */ /* 0x002fca00078e00ff */
[----:B------:R-:W-:-:S07]  /*ae50*/  @P3 SHF.R.U32.HI R0, RZ, R159, R158 ;  /* 0x0000009fff003219 */ /* 0x000fce000001169e */
.L_x_6463:
[----:B------:R-:W-:Y:S05]  /*ae60*/  BSYNC B0 ;  /* 0x0000000000007941 */ /* 0x000fea0003800000 */
.L_x_6461:
[----:B------:R-:W-:-:S04]  /*ae70*/  IMAD R159, R0, R161, -R152 ;  /* 0x000000a1009f7224 */ /* 0x000fc800078e0a98 */
[----:B------:R-:W-:-:S05]  /*ae80*/  IMAD R159, R16, -0x2, R159 ;  /* 0xfffffffe109f7824 */ /* 0x000fca00078e029f */
[----:B------:R-:W-:Y:S02]  /*ae90*/  VIADDMNMX R14, R159, R161, R14, PT ;  /* 0x000000a19f0e7246 */ /* 0x000fe4000380010e */
[----:B------:R-:W-:-:S07]  /*aea0*/  VIMNMX R20, R20, R159, !PT ;  /* 0x0000009f14147248 */ /* 0x000fce0007fe0100 */
.L_x_6460:
[----:B------:R-:W-:Y:S01]  /*aeb0*/  FMNMX.FTZ R0, R169, R12, !PT ;  /* 0x0000000ca9007209 */ /* 0x000fe20007810000 */
[----:B------:R-:W1:Y:S01]  /*aec0*/  LDC R6, c[0x0][0x988] ;  /* 0x00026200ff067b82 */ /* 0x000e620000000800 */
[----:B------:R-:W-:Y:S01]  /*aed0*/  ISETP.GT.AND P4, PT, R20, 0x8, P2 ;  /* 0x000000081400780c */ /* 0x000fe20001784270 */
[----:B------:R-:W-:Y:S01]  /*aee0*/  UMOV UR59, UR36 ;  /* 0x00000024003b7c82 */ /* 0x000fe20008000000 */
        /* <DEDUP_REMOVED lines=43> */
[----:B------:R-:W-:Y:S02]  /*b1a0*/  ISETP.GT.AND P3, PT, R20, 0x18, P2 ;  /* 0x000000181400780c */ /* 0x000fe40001764270 */
[----:B------:R-:W-:Y:S02]  /*b1b0*/  FMNMX.FTZ R0, R69, R0, !PT ;  /* 0x0000000045007209 */ /* 0x000fe40007810000 */
[----:B------:R-:W-:-:S02]  /*b1c0*/  FSEL R193, R26, -INF , !P4 ;  /* 0xff8000001ac17808 */ /* 0x000fc40006000000 */
[----:B------:R-:W-:Y:S02]  /*b1d0*/  FMNMX.FTZ R0, R13, R0, !PT ;  /* 0x000000000d007209 */ /* 0x000fe40007810000 */
[----:B------:R-:W-:Y:S02]  /*b1e0*/  ISETP.LT.OR P3, PT, R14, 0x19, P3 ;  /* 0x000000190e00780c */ /* 0x000fe40001f61670 */
        /* <DEDUP_REMOVED lines=9> */
[----:B------:R-:W-:-:S02]  /*b280*/  ISETP.GT.AND P4, PT, R20, 0x30, P2 ;  /* 0x000000301400780c */ /* 0x000fc40001784270 */
[----:B------:R-:W-:Y:S02]  /*b290*/  FMNMX.FTZ R0, R33, R0, !PT ;  /* 0x0000000021007209 */ /* 0x000fe40007810000 */
[----:B------:R-:W-:Y:S02]  /*b2a0*/  ISETP.LT.OR P4, PT, R14, 0x31, P4 ;  /* 0x000000310e00780c */ /* 0x000fe40002781670 */
[----:B------:R-:W-:-:S05]  /*b2b0*/  FMNMX.FTZ R24, R85, R0, !PT ;  /* 0x0000000055187209 */ /* 0x000fca0007810000 */
[----:B------:R-:W2:Y:S02]  /*b2c0*/  SHFL.BFLY PT, R159, R24, 0x2, 0x1f ;  /* 0x0c401f00189f7f89 */ /* 0x000ea400000e0000 */
[----:B--2---:R-:W-:-:S05]  /*b2d0*/  FMNMX.FTZ R159, R24, R159, !PT ;  /* 0x0000009f189f7209 */ /* 0x004fca0007810000 */
[----:B------:R-:W2:Y:S02]  /*b2e0*/  SHFL.BFLY PT, R0, R159, 0x1, 0x1f ;  /* 0x0c201f009f007f89 */ /* 0x000ea400000e0000 */
[----:B--2---:R-:W-:Y:S02]  /*b2f0*/  FMNMX.FTZ R0, R159, R0, !PT ;  /* 0x000000009f007209 */ /* 0x004fe40007810000 */
[----:B------:R-:W-:Y:S02]  /*b300*/  FSEL R159, R34, -INF , !P5 ;  /* 0xff800000229f7808 */ /* 0x000fe40006800000 */
        /* <DEDUP_REMOVED lines=23> */
[-CC-:B------:R-:W-:Y:S01]  /*b480*/  FFMA.FTZ R168, R45, R6.reuse, -R24.reuse ;  /* 0x000000062da87223 */ /* 0x180fe20000010818 */
[----:B------:R-:W-:Y:S01]  /*b490*/  FSEL R181, R50, -INF , !P4 ;  /* 0xff80000032b57808 */ /* 0x000fe20006000000 */
[-CC-:B------:R-:W-:Y:S01]  /*b4a0*/  FFMA.FTZ R45, R49, R6.reuse, -R24.reuse ;  /* 0x00000006312d7223 */ /* 0x180fe20000010818 */
[----:B------:R-:W-:Y:S01]  /*b4b0*/  FSEL R175, R46, -INF , !P3 ;  /* 0xff8000002eaf7808 */ /* 0x000fe20005800000 */
[-CC-:B------:R-:W-:Y:S01]  /*b4c0*/  FFMA.FTZ R170, R41, R6.reuse, -R24.reuse ;  /* 0x0000000629aa7223 */ /* 0x180fe20000010818 */
[C---:B------:R-:W-:Y:S01]  /*b4d0*/  ISETP.GT.AND P3, PT, R20.reuse, 0x29, P2 ;  /* 0x000000291400780c */ /* 0x040fe20001764270 */
[-CC-:B------:R-:W-:Y:S01]  /*b4e0*/  FFMA.FTZ R41, R53, R6.reuse, -R24.reuse ;  /* 0x0000000635297223 */ /* 0x180fe20000010818 */
[----:B------:R-:W-:Y:S01]  /*b4f0*/  ISETP.GT.AND P4, PT, R20, 0x38, P2 ;  /* 0x000000381400780c */ /* 0x000fe20001784270 */
        /* <DEDUP_REMOVED lines=9> */
[C---:B------:R-:W-:Y:S01]  /*b590*/  ISETP.LT.OR P4, PT, R14.reuse, 0x39, P4 ;  /* 0x000000390e00780c */ /* 0x040fe20002781670 */
        /* <DEDUP_REMOVED lines=9> */
[----:B------:R-:W-:Y:S01]  /*b630*/  FSEL R191, R54, -INF , !P4 ;  /* 0xff80000036bf7808 */ /* 0x000fe20006000000 */
[----:B------:R-:W-:Y:S01]  /*b640*/  MUFU.EX2 R180, R180 ;  /* 0x000000b400b47308 */ /* 0x000fe20000000800 */
[----:B------:R-:W-:Y:S01]  /*b650*/  FMNMX.FTZ R26, R47, R26, !PT ;  /* 0x0000001a2f1a7209 */ /* 0x000fe20007810000 */
[----:B------:R-:W-:Y:S01]  /*b660*/  IMAD.U32 R38, RZ, RZ, UR58 ;  /* 0x0000003aff267e24 */ /* 0x000fe2000f8e00ff */
        /* <DEDUP_REMOVED lines=9> */
[-CC-:B------:R-:W-:Y:S01]  /*b700*/  FFMA.FTZ R154, R33, R6.reuse, -R24.reuse ;  /* 0x00000006219a7223 */ /* 0x180fe20000010818 */
[----:B------:R-:W-:Y:S01]  /*b710*/  ISETP.GT.AND P3, PT, R20, 0x41, P2 ;  /* 0x000000411400780c */ /* 0x000fe20001764270 */
[--C-:B------:R-:W-:Y:S01]  /*b720*/  FFMA.FTZ R25, R81, R6, -R24.reuse ;  /* 0x0000000651197223 */ /* 0x100fe20000010818 */
[----:B------:R-:W-:Y:S01]  /*b730*/  FMNMX.FTZ R26, R183, R26, !PT ;  /* 0x0000001ab71a7209 */ /* 0x000fe20007810000 */
[----:B------:R-:W-:Y:S01]  /*b740*/  MUFU.EX2 R182, R182 ;  /* 0x000000b600b67308 */ /* 0x000fe20000000800 */
[----:B------:R-:W-:Y:S01]  /*b750*/  FSEL R177, R58, -INF , !P4 ;  /* 0xff8000003ab17808 */ /* 0x000fe20006000000 */
[----:B------:R-:W-:Y:S01]  /*b760*/  FFMA.FTZ R33, R85, R6, -R24 ;  /* 0x0000000655217223 */ /* 0x000fe20000010818 */
[----:B------:R-:W-:Y:S01]  /*b770*/  ISETP.GT.AND P4, PT, R20, 0x48, P2 ;  /* 0x000000481400780c */ /* 0x000fe20001784270 */
[----:B------:R-:W-:Y:S01]  /*b780*/  UMOV UR58, UR37 ;  /* 0x00000025003a7c82 */ /* 0x000fe20008000000 */
[----:B------:R-:W-:-:S02]  /*b790*/  ISETP.LT.OR P3, PT, R14, 0x42, P3 ;  /* 0x000000420e00780c */ /* 0x000fc40001f61670 */
[----:B------:R-:W-:Y:S01]  /*b7a0*/  FMNMX.FTZ R26, R191, R26, !PT ;  /* 0x0000001abf1a7209 */ /* 0x000fe20007810000 */
[----:B------:R-:W-:Y:S01]  /*b7b0*/  MUFU.EX2 R31, R31 ;  /* 0x0000001f001f7308 */ /* 0x000fe20000000800 */
[----:B------:R-:W-:Y:S02]  /*b7c0*/  ISETP.LT.OR P4, PT, R14, 0x49, P4 ;  /* 0x000000490e00780c */ /* 0x000fe40002781670 */
[----:B------:R-:W-:Y:S01]  /*b7d0*/  FSEL R167, R59, -INF , !P3 ;  /* 0xff8000003ba77808 */ /* 0x000fe20005800000 */
[----:B------:R-:W-:Y:S01]  /*b7e0*/  FFMA.FTZ R59, R157, R6, -R24 ;  /* 0x000000069d3b7223 */ /* 0x000fe20000010818 */
[----:B------:R-:W-:Y:S02]  /*b7f0*/  ISETP.GT.AND P3, PT, R20, 0x49, P2 ;  /* 0x000000491400780c */ /* 0x000fe40001764270 */
[----:B------:R-:W-:Y:S01]  /*b800*/  FMNMX.FTZ R26, R55, R26, !PT ;  /* 0x0000001a371a7209 */ /* 0x000fe20007810000 */
[----:B------:R-:W-:Y:S01]  /*b810*/  MUFU.EX2 R176, R176 ;  /* 0x000000b000b07308 */ /* 0x000fe20000000800 */
[----:B------:R-:W-:-:S02]  /*b820*/  FSEL R179, R62, -INF , !P4 ;  /* 0xff8000003eb37808 */ /* 0x000fc40006000000 */
[----:B------:R-:W-:Y:S02]  /*b830*/  ISETP.GT.AND P4, PT, R20, 0x50, P2 ;  /* 0x000000501400780c */ /* 0x000fe40001784270 */
[C---:B------:R-:W-:Y:S02]  /*b840*/  ISETP.LT.OR P3, PT, R14.reuse, 0x4a, P3 ;  /* 0x0000004a0e00780c */ /* 0x040fe40001f61670 */
[----:B------:R-:W-:Y:S01]  /*b850*/  FMNMX.FTZ R26, R177, R26, !PT ;  /* 0x0000001ab11a7209 */ /* 0x000fe20007810000 */
[----:B------:R-:W-:Y:S01]  /*b860*/  MUFU.EX2 R43, R43 ;  /* 0x0000002b002b7308 */ /* 0x000fe20000000800 */
[----:B------:R-:W-:Y:S02]  /*b870*/  ISETP.LT.OR P4, PT, R14, 0x51, P4 ;  /* 0x000000510e00780c */ /* 0x000fe40002781670 */
[----:B------:R-:W-:Y:S01]  /*b880*/  FSEL R157, R63, -INF , !P3 ;  /* 0xff8000003f9d7808 */ /* 0x000fe20005800000 */
[----:B------:R-:W-:Y:S01]  /*b890*/  FFMA.FTZ R63, R153, R6, -R24 ;  /* 0x00000006993f7223 */ /* 0x000fe20000010818 */
[----:B------:R-:W-:-:S02]  /*b8a0*/  ISETP.GT.AND P3, PT, R20, 0x51, P2 ;  /* 0x000000511400780c */ /* 0x000fc40001764270 */
[----:B------:R-:W-:Y:S01]  /*b8b0*/  FMNMX.FTZ R26, R167, R26, !PT ;  /* 0x0000001aa71a7209 */ /* 0x000fe20007810000 */
[----:B------:R-:W-:Y:S01]  /*b8c0*/  MUFU.EX2 R178, R178 ;  /* 0x000000b200b27308 */ /* 0x000fe20000000800 */
[----:B------:R-:W-:Y:S02]  /*b8d0*/  FSEL R155, R66, -INF , !P4 ;  /* 0xff800000429b7808 */ /* 0x000fe40006000000 */
[----:B------:R-:W-:Y:S02]  /*b8e0*/  ISETP.GT.AND P4, PT, R20, 0x58, P2 ;  /* 0x000000581400780c */ /* 0x000fe40001784270 */
[C---:B------:R-:W-:Y:S02]  /*b8f0*/  ISETP.LT.OR P3, PT, R14.reuse, 0x52, P3 ;  /* 0x000000520e00780c */ /* 0x040fe40001f61670 */
[----:B------:R-:W-:Y:S01]  /*b900*/  FMNMX.FTZ R26, R179, R26, !PT ;  /* 0x0000001ab31a7209 */ /* 0x000fe20007810000 */
[----:B------:R-:W-:Y:S01]  /*b910*/  MUFU.EX2 R51, R51 ;  /* 0x0000003300337308 */ /* 0x000fe20000000800 */
[----:B------:R-:W-:-:S02]  /*b920*/  ISETP.LT.OR P4, PT, R14, 0x59, P4 ;  /* 0x000000590e00780c */ /* 0x000fc40002781670 */
[----:B------:R-:W-:Y:S02]  /*b930*/  FSEL R67, R67, -INF , !P3 ;  /* 0xff80000043437808 */ /* 0x000fe40005800000 */
[----:B------:R-:W-:Y:S02]  /*b940*/  FMNMX.FTZ R26, R157, R26, !PT ;  /* 0x0000001a9d1a7209 */ /* 0x000fe40007810000 */
[----:B------:R-:W-:Y:S01]  /*b950*/  ISETP.GT.AND P3, PT, R20, 0x59, P2 ;  /* 0x000000591400780c */ /* 0x000fe20001764270 */
[----:B------:R-:W-:Y:S01]  /*b960*/  MUFU.EX2 R172, R172 ;  /* 0x000000ac00ac7308 */ /* 0x000fe20000000800 */
[----:B------:R-:W-:Y:S02]  /*b970*/  FSEL R153, R70, -INF , !P4 ;  /* 0xff80000046997808 */ /* 0x000fe40006000000 */
[----:B------:R-:W-:Y:S02]  /*b980*/  FMNMX.FTZ R26, R155, R26, !PT ;  /* 0x0000001a9b1a7209 */ /* 0x000fe40007810000 */
[----:B------:R-:W-:-:S02]  /*b990*/  ISETP.GT.AND P4, PT, R20, 0x60, P2 ;  /* 0x000000601400780c */ /* 0x000fc40001784270 */
[C---:B------:R-:W-:Y:S01]  /*b9a0*/  ISETP.LT.OR P3, PT, R14.reuse, 0x5a, P3 ;  /* 0x0000005a0e00780c */ /* 0x040fe20001f61670 */
[----:B------:R-:W-:Y:S01]  /*b9b0*/  MUFU.EX2 R59, R59 ;  /* 0x0000003b003b7308 */ /* 0x000fe20000000800 */
[----:B------:R-:W-:Y:S02]  /*b9c0*/  FMNMX.FTZ R26, R67, R26, !PT ;  /* 0x0000001a431a7209 */ /* 0x000fe40007810000 */
[----:B------:R-:W-:Y:S02]  /*b9d0*/  ISETP.LT.OR P4, PT, R14, 0x61, P4 ;  /* 0x000000610e00780c */ /* 0x000fe40002781670 */
[----:B------:R-:W-:Y:S02]  /*b9e0*/  FSEL R71, R71, -INF , !P3 ;  /* 0xff80000047477808 */ /* 0x000fe40005800000 */
        /* <DEDUP_REMOVED lines=19> */
[----:B------:R-:W-:Y:S02]  /*bb20*/  FSEL R79, R79, -INF , !P3 ;  /* 0xff8000004f4f7808 */ /* 0x000fe40005800000 */
[----:B------:R-:W-:Y:S01]  /*bb30*/  ISETP.GT.AND P3, PT, R20, 0x71, P2 ;  /* 0x000000711400780c */ /* 0x000fe20001764270 */
[----:B------:R-:W-:Y:S01]  /*bb40*/  MUFU.EX2 R170, R170 ;  /* 0x000000aa00aa7308 */ /* 0x000fe20000000800 */
[----:B------:R-:W-:Y:S02]  /*bb50*/  FMNMX.FTZ R26, R195, R26, !PT ;  /* 0x0000001ac31a7209 */ /* 0x000fe40007810000 */
[----:B------:R-:W-:Y:S02]  /*bb60*/  FSEL R53, R82, -INF , !P4 ;  /* 0xff80000052357808 */ /* 0x000fe40006000000 */
[----:B------:R-:W-:-:S02]  /*bb70*/  ISETP.GT.AND P4, PT, R20, 0x78, P2 ;  /* 0x000000781400780c */ /* 0x000fc40001784270 */
[----:B------:R-:W-:Y:S01]  /*bb80*/  ISETP.LT.OR P3, PT, R14, 0x72, P3 ;  /* 0x000000720e00780c */ /* 0x000fe20001f61670 */
[----:B------:R-:W-:Y:S01]  /*bb90*/  MUFU.EX2 R41, R41 ;  /* 0x0000002900297308 */ /* 0x000fe20000000800 */
[----:B------:R-:W-:Y:S02]  /*bba0*/  FMNMX.FTZ R26, R79, R26, !PT ;  /* 0x0000001a4f1a7209 */ /* 0x000fe40007810000 */
[----:B------:R-:W-:Y:S02]  /*bbb0*/  ISETP.GT.AND P2, PT, R20, 0x79, P2 ;  /* 0x000000791400780c */ /* 0x000fe40001744270 */
[----:B------:R-:W-:Y:S02]  /*bbc0*/  ISETP.LT.OR P4, PT, R14, 0x79, P4 ;  /* 0x000000790e00780c */ /* 0x000fe40002781670 */
[----:B------:R-:W-:Y:S01]  /*bbd0*/  FSEL R83, R83, -INF , !P3 ;  /* 0xff80000053537808 */ /* 0x000fe20005800000 */
[----:B------:R-:W-:Y:S01]  /*bbe0*/  MUFU.EX2 R164, R164 ;  /* 0x000000a400a47308 */ /* 0x000fe20000000800 */
[----:B------:R-:W-:-:S02]  /*bbf0*/  FMNMX.FTZ R26, R53, R26, !PT ;  /* 0x0000001a351a7209 */ /* 0x000fc40007810000 */
[----:B------:R-:W-:Y:S02]  /*bc00*/  ISETP.LT.OR P2, PT, R14, 0x7a, P2 ;  /* 0x0000007a0e00780c */ /* 0x000fe40001741670 */
[----:B------:R-:W-:Y:S02]  /*bc10*/  FSEL R57, R86, -INF , !P4 ;  /* 0xff80000056397808 */ /* 0x000fe40006000000 */
[----:B------:R-:W-:Y:S01]  /*bc20*/  FMNMX.FTZ R26, R83, R26, !PT ;  /* 0x0000001a531a7209 */ /* 0x000fe20007810000 */
[----:B------:R-:W-:Y:S01]  /*bc30*/  MUFU.EX2 R37, R37 ;  /* 0x0000002500257308 */ /* 0x000fe20000000800 */
[----:B------:R-:W-:Y:S02]  /*bc40*/  FSEL R87, R87, -INF , !P2 ;  /* 0xff80000057577808 */ /* 0x000fe40005000000 */
[----:B------:R-:W-:Y:S02]  /*bc50*/  FMNMX.FTZ R26, R57, R26, !PT ;  /* 0x0000001a391a7209 */ /* 0x000fe40007810000 */
[----:B------:R-:W-:-:S02]  /*bc60*/  FSEL R69, R0, RZ, P5 ;  /* 0x000000ff00457208 */ /* 0x000fc40002800000 */
[----:B------:R-:W-:Y:S01]  /*bc70*/  FMNMX.FTZ R26, R87, R26, !PT ;  /* 0x0000001a571a7209 */ /* 0x000fe20007810000 */
[----:B------:R-:W-:Y:S01]  /*bc80*/  MUFU.EX2 R166, R166 ;  /* 0x000000a600a67308 */ /* 0x000fe20000000800 */
[----:B------:R-:W-:Y:S01]  /*bc90*/  @!P1 LEA R38, R38, UR39, 0x3 ;  /* 0x0000002726269c11 */ /* 0x000fe2000f8e18ff */
[----:B------:R-:W-:Y:S02]  /*bca0*/  FADD.FTZ R69, -R69, R12 ;  /* 0x0000000c45457221 */ /* 0x000fe40000010100 */
[----:B------:R-:W1:Y:S04]  /*bcb0*/  SHFL.BFLY PT, R61, R26, 0x2, 0x1f ;  /* 0x0c401f001a3d7f89 */ /* 0x000e6800000e0000 */
        /* <DEDUP_REMOVED lines=14> */
[----:B------:R-:W1:Y:S03]  /*bda0*/  MUFU.EX2 R65, R65 ;  /* 0x0000004100417308 */ /* 0x000e660000000800 */
[----:B------:R-:W-:-:S05]  /*bdb0*/  FSEL R36, R12, RZ, P2 ;  /* 0x000000ff0c247208 */ /* 0x000fca0001000000 */
        /* <DEDUP_REMOVED lines=8> */
[-C--:B------:R-:W-:Y:S01]  /*be40*/  FFMA.FTZ R39, R39, R6.reuse, -R36 ;  /* 0x0000000627277223 */ /* 0x080fe20000010824 */
[----:B-1----:R-:W-:Y:S01]  /*be50*/  FFMA.FTZ R28, R65, R3, R180 ;  /* 0x00000003411c7223 */ /* 0x002fe200000100b4 */
[-CC-:B------:R-:W-:Y:S01]  /*be60*/  FFMA.FTZ R26, R171, R6.reuse, -R36.reuse ;  /* 0x00000006ab1a7223 */ /* 0x180fe20000010824 */
[-CC-:B------:R-:W-:Y:S01]  /*be70*/  FFMA.FTZ R173, R173, R6.reuse, -R36.reuse ;  /* 0x00000006adad7223 */ /* 0x180fe20000010824 */
[-C--:B------:R-:W-:Y:S01]  /*be80*/  FFMA.FTZ R175, R175, R6.reuse, -R36 ;  /* 0x00000006afaf7223 */ /* 0x080fe20000010824 */
[----:B------:R-:W-:Y:S01]  /*be90*/  FADD.FTZ R3, R27, R28 ;  /* 0x0000001c1b037221 */ /* 0x000fe20000010000 */
[--C-:B------:R-:W-:Y:S01]  /*bea0*/  FFMA.FTZ R28, R47, R6, -R36.reuse ;  /* 0x000000062f1c7223 */ /* 0x100fe20000010824 */
[----:B------:R-:W1:Y:S01]  /*beb0*/  MUFU.EX2 R12, R12 ;  /* 0x0000000c000c7308 */ /* 0x000e620000000800 */
[----:B------:R-:W-:Y:S01]  /*bec0*/  F2FP.F16.F32.PACK_AB R180, R27, R180 ;  /* 0x000000b41bb4723e */ /* 0x000fe200000000ff */
[----:B------:R-:W-:Y:S01]  /*bed0*/  FADD.FTZ R30, R182, R3 ;  /* 0x00000003b61e7221 */ /* 0x000fe20000010000 */
[-CC-:B------:R-:W-:Y:S01]  /*bee0*/  FFMA.FTZ R169, R181, R6.reuse, -R36.reuse ;  /* 0x00000006b5a97223 */ /* 0x180fe20000010824 */
[-CC-:B------:R-:W-:Y:S01]  /*bef0*/  FFMA.FTZ R171, R191, R6.reuse, -R36.reuse ;  /* 0x00000006bfab7223 */ /* 0x180fe20000010824 */
[-C--:B------:R-:W-:Y:S01]  /*bf00*/  FFMA.FTZ R165, R177, R6.reuse, -R36 ;  /* 0x00000006b1a57223 */ /* 0x080fe20000010824 */
[----:B------:R-:W-:Y:S01]  /*bf10*/  FADD.FTZ R3, R31, R30 ;  /* 0x0000001e1f037221 */ /* 0x000fe20000010000 */
        /* <DEDUP_REMOVED lines=21> */
[-C--:B------:R-:W-:Y:S01]  /*c070*/  FFMA.FTZ R57, R57, R6.reuse, -R36 ;  /* 0x0000000639397223 */ /* 0x080fe20000010824 */
[----:B-1----:R-:W-:Y:S01]  /*c080*/  F2FP.F16.F32.PACK_AB R181, R12, R69 ;  /* 0x000000450cb5723e */ /* 0x002fe200000000ff */
[----:B------:R-:W-:Y:S01]  /*c090*/  FADD.FTZ R3, R59, R32 ;  /* 0x000000203b037221 */ /* 0x000fe20000010000 */
[----:B------:R-:W-:Y:S01]  /*c0a0*/  FFMA.FTZ R32, R55, R6, -R36 ;  /* 0x0000000637207223 */ /* 0x000fe20000010824 */
[----:B------:R-:W-:Y:S01]  /*c0b0*/  MUFU.EX2 R35, R35 ;  /* 0x0000002300237308 */ /* 0x000fe20000000800 */
[----:B------:R-:W-:Y:S01]  /*c0c0*/  F2FP.F16.F32.PACK_AB R182, R31, R182 ;  /* 0x000000b61fb6723e */ /* 0x000fe200000000ff */
[----:B------:R-:W-:Y:S01]  /*c0d0*/  FADD.FTZ R34, R174, R3 ;  /* 0x00000003ae227221 */ /* 0x000fe20000010000 */
[----:B------:R-:W-:Y:S01]  /*c0e0*/  FSEL R3, R9, RZ, P2 ;  /* 0x000000ff09037208 */ /* 0x000fe20001000000 */
[----:B------:R-:W-:Y:S01]  /*c0f0*/  FMUL.FTZ R88, R88, R65 ;  /* 0x0000004158587220 */ /* 0x000fe20000410000 */
[----:B------:R-:W-:Y:S01]  /*c100*/  ISETP.GT.AND P2, PT, R7, UR40, PT ;  /* 0x0000002807007c0c */ /* 0x000fe2000bf44270 */
[----:B------:R-:W-:Y:S01]  /*c110*/  FADD.FTZ R47, R63, R34 ;  /* 0x000000223f2f7221 */ /* 0x000fe20000010000 */
[----:B------:R-:W-:-:S02]  /*c120*/  @!P1 VIADD R34, R38, 0x28860 ;  /* 0x0002886026229836 */ /* 0x000fc40000000000 */
[----:B------:R-:W-:Y:S01]  /*c130*/  FADD.FTZ R3, -R3, R10 ;  /* 0x0000000a03037221 */ /* 0x000fe20000010100 */
[----:B------:R-:W-:Y:S01]  /*c140*/  MUFU.EX2 R24, R24 ;  /* 0x0000001800187308 */ /* 0x000fe20000000800 */
[----:B------:R-:W-:Y:S01]  /*c150*/  FADD.FTZ R10, R168, R47 ;  /* 0x0000002fa80a7221 */ /* 0x000fe20000010000 */
[----:B------:R-:W-:Y:S01]  /*c160*/  F2FP.F16.F32.PACK_AB R176, R43, R176 ;  /* 0x000000b02bb0723e */ /* 0x000fe200000000ff */
[----:B------:R-:W-:Y:S01]  /*c170*/  FMUL.FTZ R3, R3, R6 ;  /* 0x0000000603037220 */ /* 0x000fe20000410000 */
[----:B------:R-:W-:Y:S01]  /*c180*/  @!P1 PRMT R34, RZ, 0x654, R34 ;  /* 0x00000654ff229816 */ /* 0x000fe20000000022 */
[----:B------:R-:W-:Y:S01]  /*c190*/  FADD.FTZ R47, R45, R10 ;  /* 0x0000000a2d2f7221 */ /* 0x000fe20000010000 */
[----:B------:R-:W-:Y:S01]  /*c1a0*/  F2FP.F16.F32.PACK_AB R178, R51, R178 ;  /* 0x000000b233b2723e */ /* 0x000fe200000000ff */
[-C--:B------:R-:W-:Y:S01]  /*c1b0*/  FMUL.FTZ R89, R89, R65.reuse ;  /* 0x0000004159597220 */ /* 0x080fe20000410000 */
[----:B------:R1:W2:Y:S01]  /*c1c0*/  MUFU.EX2 R10, R3 ;  /* 0x00000003000a7308 */ /* 0x0002a20000000800 */
[----:B------:R-:W-:Y:S01]  /*c1d0*/  FADD.FTZ R38, R170, R47 ;  /* 0x0000002faa267221 */ /* 0x000fe20000010000 */
[----:B------:R3:W-:Y:S01]  /*c1e0*/  @!P1 SYNCS.ARRIVE.TRANS64.RED.A1T0 RZ, [R34+URZ], RZ ;  /* 0x000000ff22ff99a7 */ /* 0x0007e2000810043f */
[----:B------:R-:W-:Y:S01]  /*c1f0*/  F2FP.F16.F32.PACK_AB R172, R59, R172 ;  /* 0x000000ac3bac723e */ /* 0x000fe200000000ff */
[-C--:B------:R-:W-:Y:S01]  /*c200*/  FMUL.FTZ R92, R92, R65.reuse ;  /* 0x000000415c5c7220 */ /* 0x080fe20000410000 */
[----:B------:R-:W-:Y:S01]  /*c210*/  FADD.FTZ R47, R41, R38 ;  /* 0x00000026292f7221 */ /* 0x000fe20000010000 */
[----:B------:R-:W-:Y:S01]  /*c220*/  F2FP.F16.F32.PACK_AB R174, R63, R174 ;  /* 0x000000ae3fae723e */ /* 0x000fe200000000ff */
[-C--:B------:R-:W-:Y:S01]  /*c230*/  FMUL.FTZ R93, R93, R65.reuse ;  /* 0x000000415d5d7220 */ /* 0x080fe20000410000 */
[----:B------:R-:W4:Y:S01]  /*c240*/  MUFU.EX2 R39, R39 ;  /* 0x0000002700277308 */ /* 0x000f220000000800 */
[----:B------:R-:W-:Y:S01]  /*c250*/  FADD.FTZ R38, R164, R47 ;  /* 0x0000002fa4267221 */ /* 0x000fe20000010000 */
[-CC-:B---3--:R-:W-:Y:S01]  /*c260*/  FFMA.FTZ R34, R167, R6.reuse, -R36.reuse ;  /* 0x00000006a7227223 */ /* 0x188fe20000010824 */
[----:B------:R-:W-:Y:S01]  /*c270*/  FFMA.FTZ R36, R87, R6, -R36 ;  /* 0x0000000657247223 */ /* 0x000fe20000010824 */
[----:B------:R-:W-:Y:S01]  /*c280*/  F2FP.F16.F32.PACK_AB R168, R45, R168 ;  /* 0x000000a82da8723e */ /* 0x000fe200000000ff */
[----:B-1----:R-:W-:Y:S01]  /*c290*/  FADD.FTZ R3, R37, R38 ;  /* 0x0000002625037221 */ /* 0x002fe20000010000 */
[----:B------:R-:W-:Y:S01]  /*c2a0*/  F2FP.F16.F32.PACK_AB R170, R41, R170 ;  /* 0x000000aa29aa723e */ /* 0x000fe200000000ff */
[-C--:B------:R-:W-:Y:S01]  /*c2b0*/  FMUL.FTZ R96, R96, R65.reuse ;  /* 0x0000004160607220 */ /* 0x080fe20000410000 */
[----:B------:R-:W1:Y:S01]  /*c2c0*/  MUFU.EX2 R158, R158 ;  /* 0x0000009e009e7308 */ /* 0x000e620000000800 */
[----:B------:R-:W-:Y:S01]  /*c2d0*/  FADD.FTZ R38, R166, R3 ;  /* 0x00000003a6267221 */ /* 0x000fe20000010000 */
[----:B--2---:R-:W-:Y:S01]  /*c2e0*/  FFMA.FTZ R3, R10, R2, R69 ;  /* 0x000000020a037223 */ /* 0x004fe20000010045 */
[-C--:B------:R-:W-:Y:S01]  /*c2f0*/  FMUL.FTZ R90, R90, R10.reuse ;  /* 0x0000000a5a5a7220 */ /* 0x080fe20000410000 */
[-C--:B------:R-:W-:Y:S01]  /*c300*/  FMUL.FTZ R91, R91, R10.reuse ;  /* 0x0000000a5b5b7220 */ /* 0x080fe20000410000 */
[----:B------:R-:W-:Y:S01]  /*c310*/  FADD.FTZ R47, R29, R38 ;  /* 0x000000261d2f7221 */ /* 0x000fe20000010000 */
[----:B------:R-:W-:Y:S01]  /*c320*/  FADD.FTZ R3, R12, R3 ;  /* 0x000000030c037221 */ /* 0x000fe20000010000 */
[----:B------:R-:W-:Y:S01]  /*c330*/  FMUL.FTZ R94, R94, R10 ;  /* 0x0000000a5e5e7220 */ /* 0x000fe20000410000 */
        /* <DEDUP_REMOVED lines=11> */
[-C--:B------:R-:W-:Y:S01]  /*c3f0*/  FMUL.FTZ R99, R99, R10.reuse ;  /* 0x0000000a63637220 */ /* 0x080fe20000410000 */
[-C--:B------:R-:W-:Y:S01]  /*c400*/  FMUL.FTZ R102, R102, R10.reuse ;  /* 0x0000000a66667220 */ /* 0x080fe20000410000 */
[----:B------:R-:W-:Y:S01]  /*c410*/  FADD.FTZ R27, R21, R38 ;  /* 0x00000026151b7221 */ /* 0x000fe20000010000 */
[----:B------:R-:W-:Y:S01]  /*c420*/  FADD.FTZ R3, R35, R2 ;  /* 0x0000000223037221 */ /* 0x000fe20000010000 */
[----:B------:R-:W-:Y:S01]  /*c430*/  FMUL.FTZ R103, R103, R10 ;  /* 0x0000000a67677220 */ /* 0x000fe20000410000 */
[----:B------:R-:W5:Y:S01]  /*c440*/  MUFU.EX2 R173, R173 ;  /* 0x000000ad00ad7308 */ /* 0x000f620000000800 */
[----:B------:R-:W-:Y:S01]  /*c450*/  FADD.FTZ R38, R156, R27 ;  /* 0x0000001b9c267221 */ /* 0x000fe20000010000 */
[----:B------:R-:W-:Y:S01]  /*c460*/  FADD.FTZ R2, R24, R3 ;  /* 0x0000000318027221 */ /* 0x000fe20000010000 */
[C---:B------:R-:W-:Y:S01]  /*c470*/  F2FP.F16.F32.PACK_AB R156, R13.reuse, R156 ;  /* 0x0000009c0d9c723e */ /* 0x040fe200000000ff */
[-C--:B------:R-:W-:Y:S01]  /*c480*/  FMUL.FTZ R106, R106, R10.reuse ;  /* 0x0000000a6a6a7220 */ /* 0x080fe20000410000 */
[----:B------:R-:W-:Y:S01]  /*c490*/  FADD.FTZ R27, R13, R38 ;  /* 0x000000260d1b7221 */ /* 0x000fe20000010000 */
[----:B----4-:R-:W-:Y:S01]  /*c4a0*/  FADD.FTZ R3, R39, R2 ;  /* 0x0000000227037221 */ /* 0x010fe20000010000 */
[-C--:B------:R-:W-:Y:S01]  /*c4b0*/  FMUL.FTZ R107, R107, R10.reuse ;  /* 0x0000000a6b6b7220 */ /* 0x080fe20000410000 */
[----:B------:R-:W4:Y:S01]  /*c4c0*/  MUFU.EX2 R152, R152 ;  /* 0x0000009800987308 */ /* 0x000f220000000800 */
[----:B-1----:R-:W-:Y:S01]  /*c4d0*/  FADD.FTZ R38, R158, R27 ;  /* 0x0000001b9e267221 */ /* 0x002fe20000010000 */
[----:B--2---:R-:W-:Y:S01]  /*c4e0*/  FADD.FTZ R2, R26, R3 ;  /* 0x000000031a027221 */ /* 0x004fe20000010000 */
[-C--:B------:R-:W-:Y:S01]  /*c4f0*/  FMUL.FTZ R110, R110, R10.reuse ;  /* 0x0000000a6e6e7220 */ /* 0x080fe20000410000 */
[-C--:B------:R-:W-:Y:S01]  /*c500*/  FMUL.FTZ R111, R111, R10.reuse ;  /* 0x0000000a6f6f7220 */ /* 0x080fe20000410000 */
[----:B---3--:R-:W-:Y:S01]  /*c510*/  FADD.FTZ R3, R61, R38 ;  /* 0x000000263d037221 */ /* 0x008fe20000010000 */
[-C--:B------:R-:W-:Y:S01]  /*c520*/  FMUL.FTZ R114, R114, R10.reuse ;  /* 0x0000000a72727220 */ /* 0x080fe20000410000 */
[-C--:B------:R-:W-:Y:S01]  /*c530*/  FMUL.FTZ R115, R115, R10.reuse ;  /* 0x0000000a73737220 */ /* 0x080fe20000410000 */
[----:B------:R-:W1:Y:S01]  /*c540*/  MUFU.EX2 R175, R175 ;  /* 0x000000af00af7308 */ /* 0x000e620000000800 */
[----:B-----5:R-:W-:Y:S01]  /*c550*/  FADD.FTZ R2, R173, R2 ;  /* 0x00000002ad027221 */ /* 0x020fe20000010000 */
[-C--:B------:R-:W-:Y:S01]  /*c560*/  FMUL.FTZ R118, R118, R10.reuse ;  /* 0x0000000a76767220 */ /* 0x080fe20000410000 */
[-C--:B------:R-:W-:Y:S01]  /*c570*/  FMUL.FTZ R119, R119, R10.reuse ;  /* 0x0000000a77777220 */ /* 0x080fe20000410000 */
[-C--:B------:R-:W-:Y:S01]  /*c580*/  FMUL.FTZ R122, R122, R10.reuse ;  /* 0x0000000a7a7a7220 */ /* 0x080fe20000410000 */
[-C--:B------:R-:W-:Y:S01]  /*c590*/  FMUL.FTZ R123, R123, R10.reuse ;  /* 0x0000000a7b7b7220 */ /* 0x080fe20000410000 */
[-C--:B------:R-:W-:Y:S01]  /*c5a0*/  FMUL.FTZ R126, R126, R10.reuse ;  /* 0x0000000a7e7e7220 */ /* 0x080fe20000410000 */
[-C--:B------:R-:W-:Y:S01]  /*c5b0*/  FMUL.FTZ R127, R127, R10.reuse ;  /* 0x0000000a7f7f7220 */ /* 0x080fe20000410000 */
[----:B------:R-:W2:Y:S01]  /*c5c0*/  MUFU.EX2 R28, R28 ;  /* 0x0000001c001c7308 */ /* 0x000ea20000000800 */
[----:B----4-:R-:W-:Y:S01]  /*c5d0*/  FADD.FTZ R38, R152, R3 ;  /* 0x0000000398267221 */ /* 0x010fe20000010000 */
        /* <DEDUP_REMOVED lines=23> */
[----:B---3--:R-:W-:Y:S01]  /*c750*/  FADD.FTZ R13, R169, R2 ;  /* 0x00000002a90d7221 */ /* 0x008fe20000010000 */
        /* <DEDUP_REMOVED lines=15> */
[----:B--2---:R-:W-:Y:S01]  /*c850*/  FADD.FTZ R13, R171, R2 ;  /* 0x00000002ab0d7221 */ /* 0x004fe20000010000 */
[-C--:B------:R-:W-:Y:S01]  /*c860*/  FMUL.FTZ R125, R125, R65.reuse ;  /* 0x000000417d7d7220 */ /* 0x080fe20000410000 */
[-C--:B------:R-:W-:Y:S01]  /*c870*/  FMUL.FTZ R128, R128, R65.reuse ;  /* 0x0000004180807220 */ /* 0x080fe20000410000 */
[-C--:B------:R-:W-:Y:S01]  /*c880*/  FMUL.FTZ R129, R129, R65.reuse ;  /* 0x0000004181817220 */ /* 0x080fe20000410000 */
[-C--:B------:R-:W-:Y:S01]  /*c890*/  FMUL.FTZ R132, R132, R65.reuse ;  /* 0x0000004184847220 */ /* 0x080fe20000410000 */
[-C--:B------:R-:W-:Y:S01]  /*c8a0*/  FMUL.FTZ R133, R133, R65.reuse ;  /* 0x0000004185857220 */ /* 0x080fe20000410000 */
[-C--:B------:R-:W-:Y:S01]  /*c8b0*/  FMUL.FTZ R136, R136, R65.reuse ;  /* 0x0000004188887220 */ /* 0x080fe20000410000 */
[----:B------:R-:W2:Y:S01]  /*c8c0*/  MUFU.EX2 R34, R34 ;  /* 0x0000002200227308 */ /* 0x000ea20000000800 */
        /* <DEDUP_REMOVED lines=9> */
[----:B------:R-:W-:Y:S01]  /*c960*/  FMUL.FTZ R149, R149, R65 ;  /* 0x0000004195957220 */ /* 0x000fe20000410000 */
[----:B------:R-:W-:Y:S01]  /*c970*/  F2FP.F16.F32.PACK_AB R183, R73, R14 ;  /* 0x0000000e49b7723e */ /* 0x000fe200000000ff */
[----:B------:R-:W-:Y:S01]  /*c980*/  VIADD R7, R7, 0xffffffff ;  /* 0xffffffff07077836 */ /* 0x000fe20000000000 */
[----:B------:R-:W-:Y:S01]  /*c990*/  F2FP.F16.F32.PACK_AB R177, R35, R20 ;  /* 0x0000001423b1723e */ /* 0x000fe200000000ff */
[----:B------:R-:W-:Y:S01]  /*c9a0*/  IMAD.MOV.U32 R12, RZ, RZ, R0 ;  /* 0x000000ffff0c7224 */ /* 0x000fe200078e0000 */
[----:B------:R-:W-:Y:S01]  /*c9b0*/  F2FP.F16.F32.PACK_AB R173, R173, R26 ;  /* 0x0000001aadad723e */ /* 0x000fe200000000ff */
[----:B------:R1:W4:Y:S01]  /*c9c0*/  MUFU.EX2 R40, R179 ;  /* 0x000000b300287308 */ /* 0x0003220000000800 */
[----:B--2---:R-:W-:Y:S01]  /*c9d0*/  FADD.FTZ R13, R34, R13 ;  /* 0x0000000d220d7221 */ /* 0x004fe20000010000 */
[----:B------:R-:W-:Y:S01]  /*c9e0*/  F2FP.F16.F32.PACK_AB R175, R28, R175 ;  /* 0x000000af1caf723e */ /* 0x000fe200000000ff */
[----:B------:R-:W-:Y:S01]  /*c9f0*/  IMAD.MOV.U32 R10, RZ, RZ, R9 ;  /* 0x000000ffff0a7224 */ /* 0x000fe200078e0009 */
[----:B------:R-:W-:-:S02]  /*ca00*/  F2FP.F16.F32.PACK_AB R169, R30, R169 ;  /* 0x000000a91ea9723e */ /* 0x000fc400000000ff */
[----:B------:R-:W-:Y:S02]  /*ca10*/  F2FP.F16.F32.PACK_AB R171, R32, R171 ;  /* 0x000000ab20ab723e */ /* 0x000fe400000000ff */
[----:B------:R-:W2:Y:S01]  /*ca20*/  MUFU.EX2 R154, R154 ;  /* 0x0000009a009a7308 */ /* 0x000ea20000000800 */
[C---:B---3--:R-:W-:Y:S01]  /*ca30*/  FADD.FTZ R15, R25.reuse, R38 ;  /* 0x00000026190f7221 */ /* 0x048fe20000010000 */
[----:B------:R-:W-:Y:S02]  /*ca40*/  F2FP.F16.F32.PACK_AB R152, R25, R152 ;  /* 0x000000981998723e */ /* 0x000fe400000000ff */
[----:B-1----:R-:W-:Y:S02]  /*ca50*/  F2FP.F16.F32.PACK_AB R179, R39, R24 ;  /* 0x0000001827b3723e */ /* 0x002fe400000000ff */
[----:B------:R-:W-:Y:S02]  /*ca60*/  F2FP.F16.F32.PACK_AB R165, R34, R165 ;  /* 0x000000a522a5723e */ /* 0x000fe400000000ff */
[----:B------:R-:W1:Y:S01]  /*ca70*/  MUFU.EX2 R157, R157 ;  /* 0x0000009d009d7308 */ /* 0x000e620000000800 */
[----:B----4-:R-:W-:-:S07]  /*ca80*/  FADD.FTZ R13, R40, R13 ;  /* 0x0000000d280d7221 */ /* 0x010fce0000010000 */
        /* <DEDUP_REMOVED lines=11> */
[C---:B-1----:R-:W-:Y:S01]  /*cb40*/  FADD.FTZ R13, R67.reuse, R13 ;  /* 0x0000000d430d7221 */ /* 0x042fe20000010000 */
[----:B------:R-:W-:-:S06]  /*cb50*/  F2FP.F16.F32.PACK_AB R161, R67, R42 ;  /* 0x0000002a43a1723e */ /* 0x000fcc00000000ff */
        /* <DEDUP_REMOVED lines=19> */
[----:B------:R-:W-:-:S03]  /*cc90*/  F2FP.F16.F32.PACK_AB R153, R83, R46 ;  /* 0x0000002e5399723e */ /* 0x000fc600000000ff */
[----:B-1----:R-:W-:-:S04]  /*cca0*/  FADD.FTZ R13, R48, R13 ;  /* 0x0000000d300d7221 */ /* 0x002fc80000010000 */
[C---:B---3--:R-:W-:Y:S01]  /*ccb0*/  FADD.FTZ R2, R36.reuse, R13 ;  /* 0x0000000d24027221 */ /* 0x048fe20000010000 */
[----:B------:R-:W-:Y:S01]  /*ccc0*/  F2FP.F16.F32.PACK_AB R155, R36, R48 ;  /* 0x00000030249b723e */ /* 0x000fe200000000ff */
[----:B------:R-:W-:Y:S06]  /*ccd0*/  @P2 BRA `(.L_x_6464) ;  /* 0xffffffd000102947 */ /* 0x000fec000383ffff */
.L_x_6447:
[----:B------:R-:W-:Y:S06]  /*cce0*/  BAR.ARV 0x8, 0x120 ;  /* 0x0204800000007b1d */ /* 0x000fec0000002000 */
[----:B------:R-:W-:Y:S05]  /*ccf0*/  @!P0 BRA `(.L_x_6465) ;  /* 0x0000000000048947 */ /* 0x000fea0003800000 */
[----:B------:R-:W-:Y:S01]  /*cd00*/  BPT.TRAP 0x1 ;  /* 0x000000040000795c */ /* 0x000fe20000300000 */
.L_x_6465:
[----:B------:R-:W-:Y:S01]  /*cd10*/  ULEA UR5, UR37, UR39, 0x3 ;  /* 0x0000002725057291 */ /* 0x000fe2000f8e183f */
[----:B------:R-:W-:-:S05]  /*cd20*/  IMAD.U32 R4, RZ, RZ, UR36 ;  /* 0x00000024ff047e24 */ /* 0x000fca000f8e00ff */
[----:B------:R-:W-:-:S04]  /*cd30*/  SHF.L.U32 R4, R4, 0x1f, RZ ;  /* 0x0000001f04047819 */ /* 0x000fc800000006ff */
[----:B------:R1:W2:Y:S01]  /*cd40*/  SYNCS.PHASECHK.TRANS64.TRYWAIT P2, [UR5+0x28850], R4 ;  /* 0x02885004ff0075a7 */ /* 0x0002a20008040145 */
[----:B------:R-:W-:Y:S05]  /*cd50*/  @!P0 BRA `(.L_x_6466) ;  /* 0x0000000000048947 */ /* 0x000fea0003800000 */
[----:B------:R-:W-:Y:S01]  /*cd60*/  BPT.TRAP 0x1 ;  /* 0x000000040000795c */ /* 0x000fe20000300000 */
.L_x_6466:
[----:B--2---:R-:W-:Y:S05]  /*cd70*/  @P2 BRA `(.L_x_6467) ;  /* 0x0000000000082947 */ /* 0x004fea0003800000 */
[----:B------:R-:W2:Y:S02]  /*cd80*/  SYNCS.PHASECHK.TRANS64.TRYWAIT P0, [UR5+0x28850], R4 ;  /* 0x02885004ff0075a7 */ /* 0x000ea40008000145 */
[----:B--2---:R-:W-:Y:S05]  /*cd90*/  @!P0 BRA `(.L_x_6468) ;  /* 0x00000050000c8947 */ /* 0x004fea0003800000 */
.L_x_6467:
[----:B------:R-:W-:Y:S01]  /*cda0*/  UIADD3 UR39, UR39, 0x400, URZ ;  /* 0x0000040027277890 */ /* 0x000fe2000fffe03f */
[----:B------:R-:W-:Y:S01]  /*cdb0*/  WARPGROUP.ARRIVE ;  /* 0x00000000000079c5 */ /* 0x000fe20000000000 */
[----:B------:R-:W-:Y:S01]  /*cdc0*/  UMOV UR7, 0x40000040 ;  /* 0x4000004000077882 */ /* 0x000fe20000000000 */
[----:B--2---:R-:W2:Y:S01]  /*cdd0*/  SHFL.BFLY PT, R5, R2, 0x2, 0x1f ;  /* 0x0c401f0002057f89 */ /* 0x004ea200000e0000 */
[----:B------:R-:W-:Y:S01]  /*cde0*/  USHF.R.U32.HI UR39, URZ, 0x4, UR39 ;  /* 0x000000043f277899 */ /* 0x000fe20008011627 */
[----:B------:R-:W-:Y:S01]  /*cdf0*/  IMAD.U32 R14, RZ, RZ, UR5 ;  /* 0x00000005ff0e7e24 */ /* 0x000fe2000f8e00ff */
[----:B------:R-:W-:Y:S01]  /*ce00*/  UIADD3 UR46, UR46, 0x1, URZ ;  /* 0x000000012e2e7890 */ /* 0x000fe2000fffe03f */
[----:B-1----:R-:W1:Y:S01]  /*ce10*/  SHFL.BFLY PT, R4, R3, 0x2, 0x1f ;  /* 0x0c401f0003047f89 */ /* 0x002e6200000e0000 */
[----:B------:R-:W-:Y:S01]  /*ce20*/  ULOP3.LUT UR39, UR39, 0x3fff, URZ, 0xc0, !UPT ;  /* 0x00003fff27277892 */ /* 0x000fe2000f8ec03f */
[----:B------:R-:W-:-:S03]  /*ce30*/  IMAD.MOV.U32 R10, RZ, RZ, RZ ;  /* 0x000000ffff0a7224 */ /* 0x000fc600078e00ff */
[----:B------:R-:W-:-:S04]  /*ce40*/  ULOP3.LUT UR4, UR39, 0x4000000, URZ, 0xfc, !UPT ;  /* 0x0400000027047892 */ /* 0x000fc8000f8efc3f */
[----:B------:R-:W-:Y:S02]  /*ce50*/  ULEA UR4, UR37, UR4, 0xb ;  /* 0x0000000425047291 */ /* 0x000fe4000f8e583f */
[----:B------:R-:W-:-:S04]  /*ce60*/  UIADD3 UR37, UR37, 0x1, URZ ;  /* 0x0000000125257890 */ /* 0x000fc8000fffe03f */
[----:B------:R-:W-:Y:S01]  /*ce70*/  UISETP.NE.AND UP0, UPT, UR37, 0x2, UPT ;  /* 0x000000022500788c */ /* 0x000fe2000bf05270 */
[----:B------:R-:W-:Y:S02]  /*ce80*/  UMOV UR6, UR4 ;  /* 0x0000000400067c82 */ /* 0x000fe40008000000 */
[----:B------:R-:W-:Y:S01]  /*ce90*/  HGMMA.64x128x16.F32 R88, R180, gdesc[UR4].tnspB, R88, gsb0 ;  /* 0x41e00004b4587df0 */ /* 0x000fe20008000858 */
[----:B------:R-:W-:Y:S01]  /*cea0*/  UIADD3 UR6, UR4, 0x80, URZ ;  /* 0x0000008004067890 */ /* 0x000fe2000fffe03f */
[----:B--2---:R-:W-:Y:S01]  /*ceb0*/  FADD.FTZ R7, R5, R2 ;  /* 0x0000000205077221 */ /* 0x004fe20000010000 */
[----:B------:R-:W-:Y:S01]  /*cec0*/  UMOV UR7, 0x40000040 ;  /* 0x4000004000077882 */ /* 0x000fe20000000000 */
[----:B------:R-:W-:Y:S02]  /*ced0*/  IMAD.MOV.U32 R2, RZ, RZ, -0x800000 ;  /* 0xff800000ff027424 */ /* 0x000fe400078e00ff */
[----:B-1----:R-:W-:Y:S01]  /*cee0*/  FADD.FTZ R4, R4, R3 ;  /* 0x0000000304047221 */ /* 0x002fe20000010000 */
[----:B------:R-:W-:Y:S01]  /*cef0*/  IMAD.MOV.U32 R3, RZ, RZ, -0x800000 ;  /* 0xff800000ff037424 */ /* 0x000fe200078e00ff */
[----:B------:R-:W1:Y:S01]  /*cf00*/  SHFL.BFLY PT, R8, R7, 0x1, 0x1f ;  /* 0x0c201f0007087f89 */ /* 0x000e6200000e0000 */
[----:B------:R-:W-:-:S03]  /*cf10*/  USEL UR37, UR37, URZ, UP0 ;  /* 0x0000003f25257287 */ /* 0x000fc60008000000 */
[----:B------:R-:W2:Y:S01]  /*cf20*/  SHFL.BFLY PT, R5, R4, 0x1, 0x1f ;  /* 0x0c201f0004057f89 */ /* 0x000ea200000e0000 */
[----:B-1----:R-:W-:Y:S01]  /*cf30*/  FADD.FTZ R13, R7, R8 ;  /* 0x00000008070d7221 */ /* 0x002fe20000010000 */
[----:B--2---:R-:W-:-:S04]  /*cf40*/  FADD.FTZ R12, R4, R5 ;  /* 0x00000005040c7221 */ /* 0x004fc80000010000 */
[----:B------:R-:W-:Y:S01]  /*cf50*/  FSETP.NE.FTZ.AND P2, PT, R13, RZ, PT ;  /* 0x000000ff0d00720b */ /* 0x000fe20003f55000 */
[----:B------:R-:W-:Y:S01]  /*cf60*/  IMAD.MOV.U32 R5, RZ, RZ, RZ ;  /* 0x000000ffff057224 */ /* 0x000fe200078e00ff */
[----:B------:R-:W-:-:S11]  /*cf70*/  FSETP.NE.FTZ.AND P0, PT, R12, RZ, PT ;  /* 0x000000ff0c00720b */ /* 0x000fd60003f15000 */
[----:B------:R-:W1:Y:S01]  /*cf80*/  @P2 MUFU.LG2 R11, R13 ;  /* 0x0000000d000b2308 */ /* 0x000e620000000c00 */
[C---:B------:R-:W-:Y:S01]  /*cf90*/  @P2 FMUL.FTZ R15, R6.reuse, 0.69314718246459960938 ;  /* 0x3f317218060f2820 */ /* 0x040fe20000410000 */
[----:B------:R-:W-:Y:S01]  /*cfa0*/  @P0 FMUL.FTZ R7, R6, 0.69314718246459960938 ;  /* 0x3f31721806070820 */ /* 0x000fe20000410000 */
[----:B------:R-:W-:-:S05]  /*cfb0*/  @!P1 VIADD R6, R14, 0x28860 ;  /* 0x000288600e069836 */ /* 0x000fca0000000000 */
        /* <DEDUP_REMOVED lines=40> */
[----:B------:R-:W-:-:S04]  /*d240*/  USEL UR4, URZ, 0x1, UP0 ;  /* 0x000000013f047887 */ /* 0x000fc80008000000 */
[----:B------:R-:W-:Y:S01]  /*d250*/  ULOP3.LUT UR36, UR36, UR4, URZ, 0x3c, !UPT ;  /* 0x0000000424247292 */ /* 0x000fe2000f8e3c3f */
[----:B------:R-:W-:Y:S02]  /*d260*/  WARPGROUP.DEPBAR.LE gsb0, 0x0 ;  /* 0x00008000000079c5 */ /* 0x000fe40000010000 */
[----:B------:R-:W-:-:S06]  /*d270*/  WARPGROUP.ARRIVE ;  /* 0x00000000000079c5 */ /* 0x000fcc0000000000 */
[----:B------:R-:W-:Y:S03]  /*d280*/  HGMMA.64x128x16.F32 R88, R152, gdesc[UR4].tnspB, R88, gsb0 ;  /* 0x41e0000498587df0 */ /* 0x000fe60008000858 */
[----:B------:R-:W-:Y:S02]  /*d290*/  WARPGROUP.DEPBAR.LE gsb0, 0x0 ;  /* 0x00008000000079c5 */ /* 0x000fe40000010000 */
[----:B------:R2:W-:Y:S01]  /*d2a0*/  @!P1 SYNCS.ARRIVE.TRANS64.RED.A1T0 RZ, [R4+URZ], RZ ;  /* 0x000000ff04ff99a7 */ /* 0x0005e2000810043f */
[-C--:B---3--:R-:W-:Y:S01]  /*d2b0*/  FMUL.FTZ R0, R88, R5.reuse ;  /* 0x0000000558007220 */ /* 0x088fe20000410000 */
        /* <DEDUP_REMOVED lines=63> */
.L_x_6398:
        /* <DEDUP_REMOVED lines=11> */
[----:B------:R-:W-:Y:S01]  /*d760*/  VIADD R31, R187, UR42 ;  /* 0x0000002abb1f7c36 */ /* 0x000fe20008000000 */
[C---:B------:R-:W-:Y:S01]  /*d770*/  IADD3 R21, P5, R18.reuse, 0x60, RZ ;  /* 0x0000006012157810 */ /* 0x040fe20007fbe0ff */
[----:B------:R-:W-:Y:S01]  /*d780*/  USHF.R.S32.HI UR5, URZ, 0x1f, UR43 ;  /* 0x0000001f3f057899 */ /* 0x000fe2000801142b */
[C---:B------:R-:W-:Y:S01]  /*d790*/  IADD3 R15, P4, R18.reuse, 0x4000, RZ ;  /* 0x00004000120f7810 */ /* 0x040fe20007f9e0ff */
[----:B------:R-:W-:Y:S01]  /*d7a0*/  VIADD R4, R31, 0x8 ;  /* 0x000000081f047836 */ /* 0x000fe20000000000 */
[----:B------:R-:W-:Y:S01]  /*d7b0*/  LOP3.LUT R5, R18, 0x380, RZ, 0xc0, !PT ;  /* 0x0000038012057812 */ /* 0x000fe200078ec0ff */
[----:B------:R-:W1:Y:S01]  /*d7c0*/  LDC.64 R32, c[0x0][0xb78] ;  /* 0x0002de00ff207b82 */ /* 0x000e620000000a00 */
[----:B------:R-:W-:Y:S01]  /*d7d0*/  LOP3.LUT R26, R27, 0x380, RZ, 0xc0, !PT ;  /* 0x000003801b1a7812 */ /* 0x000fe200078ec0ff */
[----:B------:R-:W-:Y:S01]  /*d7e0*/  ULDC UR10, c[0x0][0xa88] ;  /* 0x0002a200000a7ab9 */ /* 0x000fe20000000800 */
[----:B------:R-:W-:Y:S01]  /*d7f0*/  LOP3.LUT R24, R25, 0x380, RZ, 0xc0, !PT ;  /* 0x0000038019187812 */ /* 0x000fe200078ec0ff */
[----:B------:R-:W-:Y:S01]  /*d800*/  ULDC.64 UR8, c[0x0][0xb70] ;  /* 0x0002dc0000087ab9 */ /* 0x000fe20000000a00 */
[----:B------:R-:W-:Y:S01]  /*d810*/  LOP3.LUT R20, R21, 0x380, RZ, 0xc0, !PT ;  /* 0x0000038015147812 */ /* 0x000fe200078ec0ff */
[----:B------:R-:W-:Y:S01]  /*d820*/  UIMAD UR5, UR5, UR8, URZ ;  /* 0x00000008050572a4 */ /* 0x000fe2000f8e023f */
[----:B------:R-:W-:Y:S01]  /*d830*/  LOP3.LUT R14, R15, 0x380, RZ, 0xc0, !PT ;  /* 0x000003800f0e7812 */ /* 0x000fe200078ec0ff */
[----:B------:R-:W-:Y:S01]  /*d840*/  UIMAD.WIDE.U32 UR6, UR43, UR8, URZ ;  /* 0x000000082b0672a5 */ /* 0x000fe2000f8e003f */
[----:B------:R-:W-:Y:S01]  /*d850*/  LOP3.LUT P0, RZ, R186, 0x3, RZ, 0xc0, !PT ;  /* 0x00000003baff7812 */ /* 0x000fe2000780c0ff */
[----:B------:R-:W-:Y:S01]  /*d860*/  UIMAD UR5, UR43, UR9, UR5 ;  /* 0x000000092b0572a4 */ /* 0x000fe2000f8e0205 */
[----:B------:R-:W-:Y:S01]  /*d870*/  SHF.R.U64 R5, R5, 0x3, RZ ;  /* 0x0000000305057819 */ /* 0x000fe200000012ff */
[----:B------:R-:W-:Y:S01]  /*d880*/  USHF.R.S32.HI UR8, URZ, 0x1f, UR44 ;  /* 0x0000001f3f087899 */ /* 0x000fe2000801142c */
[----:B------:R-:W-:Y:S01]  /*d890*/  SHF.R.U64 R26, R26, 0x3, RZ ;  /* 0x000000031a1a7819 */ /* 0x000fe200000012ff */
[----:B------:R-:W-:Y:S01]  /*d8a0*/  UIADD3 UR5, UR7, UR5, URZ ;  /* 0x0000000507057290 */ /* 0x000fe2000fffe03f */
[----:B------:R-:W-:-:S02]  /*d8b0*/  SHF.R.U64 R24, R24, 0x3, RZ ;  /* 0x0000000318187819 */ /* 0x000fc400000012ff */
[----:B------:R-:W-:Y:S02]  /*d8c0*/  SHF.R.U64 R20, R20, 0x3, RZ ;  /* 0x0000000314147819 */ /* 0x000fe400000012ff */
[----:B------:R-:W-:Y:S02]  /*d8d0*/  SHF.R.U64 R14, R14, 0x3, RZ ;  /* 0x000000030e0e7819 */ /* 0x000fe400000012ff */
[----:B------:R-:W-:Y:S02]  /*d8e0*/  ISETP.GE.OR P1, PT, R4, UR10, P0 ;  /* 0x0000000a04007c0c */ /* 0x000fe40008726670 */
[----:B------:R-:W-:Y:S01]  /*d8f0*/  LOP3.LUT R4, R5, R18, RZ, 0x3c, !PT ;  /* 0x0000001205047212 */ /* 0x000fe200078e3cff */
[--C-:B------:R-:W-:Y:S01]  /*d900*/  IMAD.MOV.U32 R5, RZ, RZ, R19.reuse ;  /* 0x000000ffff057224 */ /* 0x100fe200078e0013 */
[----:B------:R-:W-:Y:S01]  /*d910*/  LOP3.LUT R26, R26, R27, RZ, 0x3c, !PT ;  /* 0x0000001b1a1a7212 */ /* 0x000fe200078e3cff */
[--C-:B------:R-:W-:Y:S01]  /*d920*/  IMAD.X R27, RZ, RZ, R19.reuse, P2 ;  /* 0x000000ffff1b7224 */ /* 0x100fe200010e0613 */
[----:B------:R-:W-:Y:S01]  /*d930*/  LOP3.LUT R24, R24, R25, RZ, 0x3c, !PT ;  /* 0x0000001918187212 */ /* 0x000fe200078e3cff */
[----:B------:R-:W-:Y:S01]  /*d940*/  IMAD.X R25, RZ, RZ, R19, P6 ;  /* 0x000000ffff197224 */ /* 0x000fe200030e0613 */
[----:B------:R-:W-:-:S02]  /*d950*/  LOP3.LUT R20, R20, R21, RZ, 0x3c, !PT ;  /* 0x0000001514147212 */ /* 0x000fc400078e3cff */
[----:B------:R-:W-:Y:S02]  /*d960*/  LOP3.LUT R14, R14, R15, RZ, 0x3c, !PT ;  /* 0x0000000f0e0e7212 */ /* 0x000fe400078e3cff */
[C---:B------:R-:W-:Y:S02]  /*d970*/  IADD3 R15, P2, R18.reuse, 0x4040, RZ ;  /* 0x00004040120f7810 */ /* 0x040fe40007f5e0ff */
[C---:B------:R-:W-:Y:S02]  /*d980*/  IADD3 R21, P6, R18.reuse, 0x4060, RZ ;  /* 0x0000406012157810 */ /* 0x040fe40007fde0ff */
[----:B------:R-:W-:Y:S02]  /*d990*/  MOV R11, R4 ;  /* 0x00000004000b7202 */ /* 0x000fe40000000f00 */
[----:B------:R-:W-:Y:S02]  /*d9a0*/  IADD3 R13, P3, R18, 0x4020, RZ ;  /* 0x00004020120d7810 */ /* 0x000fe40007f7e0ff */
[----:B------:R-:W-:-:S02]  /*d9b0*/  LOP3.LUT R10, R15, 0x380, RZ, 0xc0, !PT ;  /* 0x000003800f0a7812 */ /* 0x000fc400078ec0ff */
[----:B------:R-:W-:Y:S02]  /*d9c0*/  LOP3.LUT R8, R21, 0x380, RZ, 0xc0, !PT ;  /* 0x0000038015087812 */ /* 0x000fe400078ec0ff */
[----:B------:R-:W-:Y:S02]  /*d9d0*/  F2FP.F16.F32.PACK_AB R4, R89, R0 ;  /* 0x000000005904723e */ /* 0x000fe400000000ff */
[----:B------:R-:W-:Y:S02]  /*d9e0*/  F2FP.F16.F32.PACK_AB R5, R91, R90 ;  /* 0x0000005a5b05723e */ /* 0x000fe400000000ff */
[----:B------:R-:W-:Y:S01]  /*d9f0*/  F2FP.F16.F32.PACK_AB R6, R6, R9 ;  /* 0x000000090606723e */ /* 0x000fe200000000ff */
[----:B------:R-:W-:Y:S01]  /*da00*/  IMAD.X R9, RZ, RZ, R19, P6 ;  /* 0x000000ffff097224 */ /* 0x000fe200030e0613 */
[----:B------:R-:W-:Y:S02]  /*da10*/  F2FP.F16.F32.PACK_AB R7, R7, R94 ;  /* 0x0000005e0707723e */ /* 0x000fe400000000ff */
[----:B------:R-:W-:-:S02]  /*da20*/  LOP3.LUT R12, R13, 0x380, RZ, 0xc0, !PT ;  /* 0x000003800d0c7812 */ /* 0x000fc400078ec0ff */
[----:B------:R-:W-:Y:S01]  /*da30*/  SHF.R.U64 R10, R10, 0x3, RZ ;  /* 0x000000030a0a7819 */ /* 0x000fe200000012ff */
[----:B------:R2:W-:Y:S01]  /*da40*/  STSM.16.M88.4 [R11], R4 ;  /* 0x000000040b007844 */ /* 0x0005e20000000200 */
[----:B------:R-:W-:Y:S02]  /*da50*/  SHF.R.U64 R8, R8, 0x3, RZ ;  /* 0x0000000308087819 */ /* 0x000fe400000012ff */
[----:B------:R-:W-:Y:S02]  /*da60*/  SHF.R.U64 R12, R12, 0x3, RZ ;  /* 0x000000030c0c7819 */ /* 0x000fe400000012ff */
[----:B------:R-:W-:Y:S01]  /*da70*/  LOP3.LUT R10, R10, R15, RZ, 0x3c, !PT ;  /* 0x0000000f0a0a7212 */ /* 0x000fe200078e3cff */
[--C-:B------:R-:W-:Y:S01]  /*da80*/  IMAD.X R15, RZ, RZ, R19.reuse, P4 ;  /* 0x000000ffff0f7224 */ /* 0x100fe200020e0613 */
[----:B------:R-:W-:Y:S01]  /*da90*/  LOP3.LUT R8, R8, R21, RZ, 0x3c, !PT ;  /* 0x0000001508087212 */ /* 0x000fe200078e3cff */
[----:B------:R-:W-:Y:S01]  /*daa0*/  IMAD.X R21, RZ, RZ, R19, P5 ;  /* 0x000000ffff157224 */ /* 0x000fe200028e0613 */
[----:B------:R-:W-:-:S02]  /*dab0*/  MOV R28, R24 ;  /* 0x00000018001c7202 */ /* 0x000fc40000000f00 */
[----:B------:R-:W-:Y:S01]  /*dac0*/  LOP3.LUT R12, R12, R13, RZ, 0x3c, !PT ;  /* 0x0000000d0c0c7212 */ /* 0x000fe200078e3cff */
[--C-:B------:R-:W-:Y:S01]  /*dad0*/  IMAD.X R13, RZ, RZ, R19.reuse, P3 ;  /* 0x000000ffff0d7224 */ /* 0x100fe200018e0613 */
[----:B------:R-:W-:Y:S02]  /*dae0*/  MOV R29, R26 ;  /* 0x0000001a001d7202 */ /* 0x000fe40000000f00 */
[----:B------:R-:W-:Y:S01]  /*daf0*/  MOV R27, R20 ;  /* 0x00000014001b7202 */ /* 0x000fe20000000f00 */
[----:B--2---:R-:W-:Y:S01]  /*db00*/  IMAD.X R11, RZ, RZ, R19, P2 ;  /* 0x000000ffff0b7224 */ /* 0x004fe200010e0613 */
[----:B------:R-:W-:Y:S01]  /*db10*/  F2FP.F16.F32.PACK_AB R4, R97, R96 ;  /* 0x000000606104723e */ /* 0x000fe200000000ff */
[----:B------:R-:W-:Y:S01]  /*db20*/  IMAD.U32 R21, RZ, RZ, UR7 ;  /* 0x00000007ff157e24 */ /* 0x000fe2000f8e00ff */
[----:B------:R-:W-:Y:S01]  /*db30*/  F2FP.F16.F32.PACK_AB R5, R99, R98 ;  /* 0x000000626305723e */ /* 0x000fe200000000ff */
[----:B------:R-:W-:Y:S01]  /*db40*/  IMAD.U32 R20, RZ, RZ, UR6 ;  /* 0x00000006ff147e24 */ /* 0x000fe2000f8e00ff */
[----:B------:R-:W-:Y:S01]  /*db50*/  MOV R24, R10 ;  /* 0x0000000a00187202 */ /* 0x000fe20000000f00 */
[C---:B-1----:R-:W-:Y:S01]  /*db60*/  IMAD R10, R32.reuse, UR8, RZ ;  /* 0x00000008200a7c24 */ /* 0x042fe2000f8e02ff */
[----:B------:R-:W-:Y:S01]  /*db70*/  F2FP.F16.F32.PACK_AB R6, R101, R100 ;  /* 0x000000646506723e */ /* 0x000fe200000000ff */
[----:B------:R-:W-:Y:S01]  /*db80*/  IMAD.U32 R21, RZ, RZ, UR5 ;  /* 0x00000005ff157e24 */ /* 0x000fe2000f8e00ff */
[----:B------:R-:W-:Y:S01]  /*db90*/  F2FP.F16.F32.PACK_AB R7, R103, R102 ;  /* 0x000000666707723e */ /* 0x000fe200000000ff */
[----:B------:R-:W-:Y:S01]  /*dba0*/  IMAD R30, R33, UR44, R10 ;  /* 0x0000002c211e7c24 */ /* 0x000fe2000f8e020a */
[----:B------:R-:W-:Y:S01]  /*dbb0*/  MOV R0, R8 ;  /* 0x0000000800007202 */ /* 0x000fe20000000f00 */
[----:B------:R-:W-:Y:S01]  /*dbc0*/  IMAD.WIDE.U32 R20, R32, UR44, R20 ;  /* 0x0000002c20147c25 */ /* 0x000fe2000f8e0014 */
[----:B------:R-:W-:Y:S01]  /*dbd0*/  MOV R26, R14 ;  /* 0x0000000e001a7202 */ /* 0x000fe20000000f00 */
[----:B------:R1:W-:Y:S01]  /*dbe0*/  STSM.16.M88.4 [R29], R4 ;  /* 0x000000041d007844 */ /* 0x0003e20000000200 */
[----:B------:R-:W-:Y:S01]  /*dbf0*/  MOV R25, R12 ;  /* 0x0000000c00197202 */ /* 0x000fe20000000f00 */
[----:B------:R-:W-:Y:S01]  /*dc00*/  ULDC.64 UR6, c[0x0][0xb40] ;  /* 0x0002d00000067ab9 */ /* 0x000fe20000000a00 */
        /* <DEDUP_REMOVED lines=29> */
[----:B-1----:R-:W-:Y:S02]  /*dde0*/  SHF.R.S32.HI R5, RZ, 0x1f, R31 ;  /* 0x0000001fff057819 */ /* 0x002fe4000001141f */
[C---:B------:R-:W-:Y:S01]  /*ddf0*/  IADD3 R6, P2, R31.reuse, R20, RZ ;  /* 0x000000141f067210 */ /* 0x040fe20007f5e0ff */
[----:B------:R-:W-:Y:S01]  /*de00*/  STSM.16.M88.4 [R0], R144 ;  /* 0x0000009000007844 */ /* 0x000fe20000000200 */
[----:B------:R-:W-:-:S02]  /*de10*/  ISETP.GE.OR P0, PT, R31, UR10, P0 ;  /* 0x0000000a1f007c0c */ /* 0x000fc40008706670 */
        /* <DEDUP_REMOVED lines=35> */
.L_x_6472:
[----:B------:R-:W-:Y:S05]  /*e050*/  BSYNC B0 ;  /* 0x0000000000007941 */ /* 0x000fea0003800000 */
.L_x_6471:
[----:B------:R-:W-:Y:S05]  /*e060*/  BRA `(.L_x_6470) ;  /* 0x00000008001c7947 */ /* 0x000fea0003800000 */
.L_x_6469:
        /* <DEDUP_REMOVED lines=10> */
[----:B------:R-:W-:Y:S01]  /*e110*/  IMAD.U32 R2, RZ, RZ, UR42 ;  /* 0x0000002aff027e24 */ /* 0x000fe2000f8e00ff */
[----:B------:R-:W-:-:S04]  /*e120*/  ULDC UR5, c[0x0][0xa88] ;  /* 0x0002a20000057ab9 */ /* 0x000fc80000000800 */
        /* <DEDUP_REMOVED lines=19> */
.L_x_6474:
[----:B------:R-:W-:Y:S05]  /*e260*/  BSYNC B0 ;  /* 0x0000000000007941 */ /* 0x000fea0003800000 */
.L_x_6473:
[----:B------:R-:W-:Y:S01]  /*e270*/  ULDC UR5, c[0x0][0xa88] ;  /* 0x0002a20000057ab9 */ /* 0x000fe20000000800 */
[C---:B--2---:R-:W-:Y:S01]  /*e280*/  IMAD R0, R6.reuse, UR6, RZ ;  /* 0x0000000606007c24 */ /* 0x044fe2000f8e02ff */
[----:B------:R-:W-:Y:S01]  /*e290*/  UIADD3 UR42, -UR42, UR5, URZ ;  /* 0x000000052a2a7290 */ /* 0x000fe2000fffe13f */
[----:B----4-:R-:W-:Y:S01]  /*e2a0*/  IMAD.WIDE.U32 R2, R6, UR43, R22 ;  /* 0x0000002b06027c25 */ /* 0x010fe2000f8e0016 */
[----:B------:R-:W-:Y:S01]  /*e2b0*/  ULOP3.LUT UR48, URZ, UR48, URZ, 0x33, !UPT ;  /* 0x000000303f307292 */ /* 0x000fe2000f8e333f */
[----:B------:R-:W-:Y:S01]  /*e2c0*/  SHF.R.S32.HI R185, RZ, 0x1f, R184 ;  /* 0x0000001fffb97819 */ /* 0x000fe200000114b8 */
[----:B------:R-:W-:Y:S01]  /*e2d0*/  BSSY B0, `(.L_x_6475) ;  /* 0x0000021000007945 */ /* 0x000fe20003800000 */
[----:B------:R-:W-:Y:S01]  /*e2e0*/  IMAD R5, R7, UR43, R0 ;  /* 0x0000002b07057c24 */ /* 0x000fe2000f8e0200 */
[C---:B------:R-:W-:Y:S01]  /*e2f0*/  ISETP.GE.AND P2, PT, R184.reuse, UR42, PT ;  /* 0x0000002ab8007c0c */ /* 0x040fe2000bf46270 */
[C---:B------:R-:W-:Y:S02]  /*e300*/  VIADD R0, R184.reuse, 0x40 ;  /* 0x00000040b8007836 */ /* 0x040fe40000000000 */
[----:B------:R-:W-:-:S02]  /*e310*/  VIADD R4, R184, 0x20 ;  /* 0x00000020b8047836 */ /* 0x000fc40000000000 */
        /* <DEDUP_REMOVED lines=15> */
[----:B------:R-:W-:Y:S01]  /*e410*/  IMAD R9, R5, UR6, RZ ;  /* 0x0000000605097c24 */ /* 0x000fe2000f8e02ff */
[----:B------:R-:W-:Y:S01]  /*e420*/  ISETP.GE.AND P2, PT, R22, UR5, PT ;  /* 0x0000000516007c0c */ /* 0x000fe2000bf46270 */
[----:B------:R-:W-:Y:S01]  /*e430*/  IMAD.MOV.U32 R2, RZ, RZ, R6 ;  /* 0x000000ffff027224 */ /* 0x000fe200078e0006 */
[----:B------:R-:W-:Y:S01]  /*e440*/  ISETP.GE.AND P3, PT, R0, UR5, PT ;  /* 0x0000000500007c0c */ /* 0x000fe2000bf66270 */
[----:B------:R-:W-:Y:S02]  /*e450*/  IMAD.MOV.U32 R3, RZ, RZ, R11 ;  /* 0x000000ffff037224 */ /* 0x000fe400078e000b */
[C---:B------:R-:W-:Y:S02]  /*e460*/  IMAD R9, R4.reuse, UR7, R9 ;  /* 0x0000000704097c24 */ /* 0x040fe4000f8e0209 */
[----:B------:R-:W-:Y:S01]  /*e470*/  IMAD.WIDE.U32 R2, R4, UR6, R2 ;  /* 0x0000000604027c25 */ /* 0x000fe2000f8e0002 */
[----:B------:R-:W-:-:S03]  /*e480*/  ULDC.64 UR6, c[0x0][0xa80] ;  /* 0x0002a00000067ab9 */ /* 0x000fc60000000a00 */
[----:B------:R-:W-:Y:S01]  /*e490*/  IMAD.IADD R3, R3, 0x1, R9 ;  /* 0x0000000103037824 */ /* 0x000fe200078e0209 */
[----:B------:R-:W-:-:S04]  /*e4a0*/  LEA R8, P5, R2, UR6, 0x1 ;  /* 0x0000000602087c11 */ /* 0x000fc8000f8a08ff */
[----:B------:R-:W-:-:S05]  /*e4b0*/  LEA.HI.X R9, R2, UR7, R3, 0x1, P5 ;  /* 0x0000000702097c11 */ /* 0x000fca000a8f0c03 */
[----:B------:R1:W-:Y:S04]  /*e4c0*/  @!P2 STG.E.128 desc[UR50][R8.64], RZ ;  /* 0x000000ff0800a986 */ /* 0x0003e8000c101d32 */
[----:B------:R1:W-:Y:S02]  /*e4d0*/  @!P3 STG.E.128 desc[UR50][R8.64+0x80], RZ ;  /* 0x000080ff0800b986 */ /* 0x0003e4000c101d32 */
.L_x_6476:
[----:B------:R-:W-:Y:S05]  /*e4e0*/  BSYNC B0 ;  /* 0x0000000000007941 */ /* 0x000fea0003800000 */
.L_x_6475:
[----:B------:R-:W-:Y:S04]  /*e4f0*/  BSSY B0, `(.L_x_6477) ;  /* 0x0000014000007945 */ /* 0x000fe80003800000 */
[----:B------:R-:W-:Y:S05]  /*e500*/  @P4 BRA `(.L_x_6478) ;  /* 0x0000000000484947 */ /* 0x000fea0003800000 */
[----:B-1----:R-:W-:Y:S01]  /*e510*/  IADD3 R9, P2, R4, 0x20, RZ ;  /* 0x0000002004097810 */ /* 0x002fe20007f5e0ff */
        /* <DEDUP_REMOVED lines=16> */
[----:B------:R2:W-:Y:S02]  /*e620*/  @!P4 STG.E.128 desc[UR50][R8.64+0x80], RZ ;  /* 0x000080ff0800c986 */ /* 0x0005e4000c101d32 */
.L_x_6478:
[----:B------:R-:W-:Y:S05]  /*e630*/  BSYNC B0 ;  /* 0x0000000000007941 */ /* 0x000fea0003800000 */
.L_x_6477:
[----:B------:R-:W-:Y:S04]  /*e640*/  BSSY B0, `(.L_x_6479) ;  /* 0x0000014000007945 */ /* 0x000fe80003800000 */
[----:B------:R-:W-:Y:S05]  /*e650*/  @P0 BRA `(.L_x_6480) ;  /* 0x0000000000480947 */ /* 0x000fea0003800000 */
[----:B-12---:R-:W-:Y:S01]  /*e660*/  IADD3 R9, P0, R4, 0x40, RZ ;  /* 0x0000004004097810 */ /* 0x006fe20007f1e0ff */
        /* <DEDUP_REMOVED lines=17> */
.L_x_6480:
[----:B------:R-:W-:Y:S05]  /*e780*/  BSYNC B0 ;  /* 0x0000000000007941 */ /* 0x000fea0003800000 */
.L_x_6479:
[----:B------:R-:W-:Y:S04]  /*e790*/  BSSY B0, `(.L_x_6470) ;  /* 0x0000014000007945 */ /* 0x000fe80003800000 */
[----:B------:R-:W-:Y:S05]  /*e7a0*/  @P1 BRA `(.L_x_6481) ;  /* 0x0000000000481947 */ /* 0x000fea0003800000 */
[----:B------:R-:W-:Y:S01]  /*e7b0*/  IADD3 R7, P0, R4, 0x60, RZ ;  /* 0x0000006004077810 */ /* 0x000fe20007f1e0ff */
        /* <DEDUP_REMOVED lines=17> */
.L_x_6481:
[----:B------:R-:W-:Y:S05]  /*e8d0*/  BSYNC B0 ;  /* 0x0000000000007941 */ /* 0x000fea0003800000 */
.L_x_6470:
[----:B------:R-:W5:Y:S02]  /*e8e0*/  LDC R0, c[0x0][0xda8] ;  /* 0x00036a00ff007b82 */ /* 0x000f640000000800 */
[----:B-----5:R-:W-:-:S13]  /*e8f0*/  ISETP.LE.AND P0, PT, R0, UR4, PT ;  /* 0x0000000400007c0c */ /* 0x020fda000bf03270 */
[----:B------:R-:W-:Y:S05]  /*e900*/  @!P0 BRA `(.L_x_6482) ;  /* 0xffffff24002c8947 */ /* 0x000fea000383ffff */
[----:B------:R-:W-:Y:S05]  /*e910*/  EXIT ;  /* 0x000000000000794d */ /* 0x000fea0003800000 */
.L_x_6388:
[----:B------:R-:W-:-:S08]  /*e920*/  NOP ;  /* 0x0000000000007918 */ /* 0x000fd00000000000 */
[----:B------:R-:W1:-:S00]  /*e930*/  USETMAXREG.DEALLOC.CTAPOOL 0x18 ;  /* 0x00000018000079c8 */ /* 0x000e4000080e0500 */
        /* <DEDUP_REMOVED lines=17> */
.L_x_6537:
        /* <DEDUP_REMOVED lines=21> */
.L_x_6484:
[----:B------:R-:W-:Y:S01]  /*eba0*/  ULDC UR9, c[0x0][0xdc4] ;  /* 0x0003710000097ab9 */ /* 0x000fe20000000800 */
[----:B------:R-:W-:Y:S01]  /*ebb0*/  UMOV UR7, UR8 ;  /* 0x0000000800077c82 */ /* 0x000fe20008000000 */
[----:B------:R-:W-:-:S11]  /*ebc0*/  UISETP.NE.AND UP0, UPT, UR9, 0x1, UPT ;  /* 0x000000010900788c */ /* 0x000fd6000bf05270 */
[----:B------:R-:W-:Y:S02]  /*ebd0*/  @UP0 ULDC.64 UR10, c[0x0][0xdc8] ;  /* 0x00037200000a0ab9 */ /* 0x000fe40000000a00 */
[----:B------:R-:W-:-:S04]  /*ebe0*/  UIMAD.WIDE.U32 UR4, UR8, UR10, URZ ;  /* 0x0000000a080472a5 */ /* 0x000fc8000f8e003f */
[----:B------:R-:W-:-:S04]  /*ebf0*/  @UP0 USHF.R.U32.HI UR7, URZ, UR11, UR5 ;  /* 0x0000000b3f070299 */ /* 0x000fc80008011605 */
[----:B------:R-:W-:-:S12]  /*ec00*/  UIMAD UR4, UR7, UR9, URZ ;  /* 0x00000009070472a4 */ /* 0x000fd8000f8e023f */
.L_x_6485:
        /* <DEDUP_REMOVED lines=40> */
.L_x_6487:
[----:B------:R-:W-:-:S11]  /*ee90*/  UISETP.NE.AND UP0, UPT, UR5, 0x1, UPT ;  /* 0x000000010500788c */ /* 0x000fd6000bf05270 */
[----:B------:R-:W-:Y:S02]  /*eea0*/  @UP0 ULDC.64 UR14, c[0x0][0x9e8] ;  /* 0x00027a00000e0ab9 */ /* 0x000fe40000000a00 */
[----:B------:R-:W-:-:S04]  /*eeb0*/  UIMAD.WIDE.U32 UR6, UR8, UR14, URZ ;  /* 0x0000000e080672a5 */ /* 0x000fc8000f8e003f */
[----:B------:R-:W-:-:S12]  /*eec0*/  @UP0 USHF.R.U32.HI UR8, URZ, UR15, UR7 ;  /* 0x0000000f3f080299 */ /* 0x000fd80008011607 */
.L_x_6488:
[----:B------:R-:W-:-:S04]  /*eed0*/  UIMAD UR8, UR8, UR5, UR5 ;  /* 0x00000005080872a4 */ /* 0x000fc8000f8e0205 */
[----:B------:R-:W-:-:S04]  /*eee0*/  UISETP.LT.AND UP0, UPT, UR4, UR8, UPT ;  /* 0x000000080400728c */ /* 0x000fc8000bf01270 */
[----:B------:R-:W-:-:S12]  /*eef0*/  USEL UR4, UR4, UR8, UP0 ;  /* 0x0000000804047287 */ /* 0x000fd80008000000 */
.L_x_6486:
        /* <DEDUP_REMOVED lines=25> */
.L_x_6490:
[----:B------:R-:W-:-:S11]  /*f090*/  UISETP.NE.AND UP0, UPT, UR5, 0x1, UPT ;  /* 0x000000010500788c */ /* 0x000fd6000bf05270 */
[----:B------:R-:W-:Y:S02]  /*f0a0*/  @UP0 ULDC.64 UR10, c[0x0][0x9e8] ;  /* 0x00027a00000a0ab9 */ /* 0x000fe40000000a00 */
[----:B------:R-:W-:-:S04]  /*f0b0*/  UIMAD.WIDE.U32 UR6, UR4, UR10, URZ ;  /* 0x0000000a040672a5 */ /* 0x000fc8000f8e003f */
[----:B------:R-:W-:-:S12]  /*f0c0*/  @UP0 USHF.R.U32.HI UR4, URZ, UR11, UR7 ;  /* 0x0000000b3f040299 */ /* 0x000fd80008011607 */
.L_x_6491:
[----:B------:R-:W-:-:S04]  /*f0d0*/  UIMAD UR4, UR4, UR5, URZ ;  /* 0x00000005040472a4 */ /* 0x000fc8000f8e023f */
[----:B------:R-:W-:-:S04]  /*f0e0*/  UISETP.LT.AND UP0, UPT, UR8, UR4, UPT ;  /* 0x000000040800728c */ /* 0x000fc8000bf01270 */
[----:B------:R-:W-:-:S12]  /*f0f0*/  USEL UR8, UR8, UR4, !UP0 ;  /* 0x0000000408087287 */ /* 0x000fd8000c000000 */
.L_x_6489:
        /* <DEDUP_REMOVED lines=27> */
.L_x_6493:
        /* <DEDUP_REMOVED lines=23> */
.L_x_6495:
        /* <DEDUP_REMOVED lines=20> */
.L_x_6497:
        /* <DEDUP_REMOVED lines=15> */
.L_x_6496:
        /* <DEDUP_REMOVED lines=20> */
[----:B------:R-:W-:-:S07]  /*f790*/  UMOV UR6, 0xffffffff ;  /* 0xffffffff00067882 */ /* 0x000fce0000000000 */
        /* <DEDUP_REMOVED lines=10> */
[----:B-1----:R-:W-:-:S03]  /*f840*/  ISETP.NE.U32.AND P0, PT, R2, RZ, PT ;  /* 0x000000ff0200720c */ /* 0x002fc60003f05070 */
[----:B------:R-:W-:Y:S01]  /*f850*/  VIADD R5, R5, 0xffffffff ;  /* 0xffffffff05057836 */ /* 0x000fe20000000000 */
[----:B------:R-:W-:-:S04]  /*f860*/  ISETP.NE.AND.EX P0, PT, R3, RZ, PT, P0 ;  /* 0x000000ff0300720c */ /* 0x000fc80003f05300 */
[----:B----4-:R-:W-:Y:S01]  /*f870*/  SEL R6, R0, RZ, !P0 ;  /* 0x000000ff00067207 */ /* 0x010fe20004000000 */
[----:B--2---:R-:W-:Y:S08]  /*f880*/  BRA.DIV UR6, `(.L_x_6498) ;  /* 0x0000002606687947 */ /* 0x004ff0000b800000 */
.L_x_6549:
[----:B------:R-:W-:Y:S01]  /*f890*/  UMOV UR4, 0xffffffff ;  /* 0xffffffff00047882 */ /* 0x000fe20000000000 */
[----:B------:R-:W-:Y:S02]  /*f8a0*/  SHF.R.S32.HI R18, RZ, 0x1f, R0 ;  /* 0x0000001fff127819 */ /* 0x000fe40000011400 */
[----:B------:R-:W-:Y:S05]  /*f8b0*/  BRA.DIV UR4, `(.L_x_6499) ;  /* 0x0000002604887947 */ /* 0x000fea000b800000 */
[----:B------:R-:W-:-:S13]  /*f8c0*/  ELECT P6, URZ, PT ;  /* 0x00000000003f782f */ /* 0x000fda00038c0000 */
.L_x_6552:
        /* <DEDUP_REMOVED lines=21> */
.L_x_6501:
[----:B------:R-:W2:Y:S01]  /*fa20*/  S2R R7, SR_TID.X ;  /* 0x0000000000077919 */ /* 0x000ea20000002100 */
[----:B-1----:R-:W-:Y:S02]  /*fa30*/  LEA R8, R16, UR39, 0x3 ;  /* 0x0000002710087c11 */ /* 0x002fe4000f8e18ff */
[----:B--2---:R-:W-:Y:S02]  /*fa40*/  LOP3.LUT R9, R7, 0x7f, RZ, 0xc0, !PT ;  /* 0x0000007f07097812 */ /* 0x004fe400078ec0ff */
[----:B------:R-:W-:Y:S02]  /*fa50*/  SHF.L.U32 R7, R17, 0x1f, RZ ;  /* 0x0000001f11077819 */ /* 0x000fe400000006ff */
[----:B------:R-:W-:Y:S02]  /*fa60*/  ISETP.NE.AND P3, PT, R9, RZ, PT ;  /* 0x000000ff0900720c */ /* 0x000fe40003f65270 */
[----:B------:R-:W1:Y:S02]  /*fa70*/  SYNCS.PHASECHK.TRANS64.TRYWAIT P2, [R8+URZ+0x28840], R7 ;  /* 0x02884007080075a7 */ /* 0x000e64000804017f */
[----:B-1----:R-:W-:Y:S09]  /*fa80*/  @!P2 BRA `(.L_x_6502) ;  /* 0x000000240034a947 */ /* 0x002ff20003800000 */
.L_x_6553:
        /* <DEDUP_REMOVED lines=8> */
.L_x_6503:
        /* <DEDUP_REMOVED lines=9> */
[----:B------:R-:W-:-:S04]  /*fba0*/  UMOV UR15, 0x40 ;  /* 0x00000040000f7882 */ /* 0x000fc80000000000 */
[----:B------:R-:W-:Y:S02]  /*fbb0*/  ULEA UR6, UR6, UR39, 0xf ;  /* 0x0000002706067291 */ /* 0x000fe4000f8e783f */
[----:B------:R-:W-:Y:S02]  /*fbc0*/  UIADD3 UR9, UR9, 0x28830, URZ ;  /* 0x0002883009097890 */ /* 0x000fe4000fffe03f */
[----:B------:R-:W-:Y:S02]  /*fbd0*/  USHF.L.U32 UR11, UR11, 0x7, URZ ;  /* 0x000000070b0b7899 */ /* 0x000fe4000800063f */
        /* <DEDUP_REMOVED lines=8> */
.L_x_6500:
        /* <DEDUP_REMOVED lines=12> */
[----:B------:R-:W-:Y:S01]  /*fd20*/  UIADD3 UR16, UR39, 0x14400, URZ ;  /* 0x0001440027107890 */ /* 0x000fe2000fffe03f */
[----:B------:R-:W-:Y:S01]  /*fd30*/  UMOV UR11, UR41 ;  /* 0x00000029000b7c82 */ /* 0x000fe20008000000 */
[----:B------:R-:W-:Y:S01]  /*fd40*/  UMOV UR12, UR42 ;  /* 0x0000002a000c7c82 */ /* 0x000fe20008000000 */
[----:B------:R-:W-:Y:S01]  /*fd50*/  UMOV UR13, UR43 ;  /* 0x0000002b000d7c82 */ /* 0x000fe20008000000 */
[----:B------:R1:W-:Y:S01]  /*fd60*/  @P2 SYNCS.ARRIVE.TRANS64 RZ, [UR39+0x28800], R7 ;  /* 0x02880007ffff29a7 */ /* 0x0003e20008000027 */
[----:B------:R-:W-:Y:S01]  /*fd70*/  UMOV UR14, 0x0 ;  /* 0x00000000000e7882 */ /* 0x000fe20000000000 */
[----:B------:R-:W-:Y:S01]  /*fd80*/  UMOV UR15, 0x12f00000 ;  /* 0x12f00000000f7882 */ /* 0x000fe20000000000 */
[----:B------:R-:W-:Y:S01]  /*fd90*/  UMOV UR10, URZ ;  /* 0x0000003f000a7c82 */ /* 0x000fe20008000000 */
[----:B------:R-:W-:Y:S01]  /*fda0*/  UMOV UR19, UR41 ;  /* 0x0000002900137c82 */ /* 0x000fe20008000000 */
[----:B------:R-:W-:Y:S01]  /*fdb0*/  UMOV UR20, UR42 ;  /* 0x0000002a00147c82 */ /* 0x000fe20008000000 */
[----:B------:R-:W-:Y:S01]  /*fdc0*/  UMOV UR21, UR43 ;  /* 0x0000002b00157c82 */ /* 0x000fe20008000000 */
[----:B------:R-:W-:Y:S01]  /*fdd0*/  UMOV UR18, 0x40 ;  /* 0x0000004000127882 */ /* 0x000fe20000000000 */
[----:B-1----:R-:W-:Y:S01]  /*fde0*/  IMAD.U32 R7, RZ, RZ, UR4 ;  /* 0x00000004ff077e24 */ /* 0x002fe2000f8e00ff */
[----:B------:R-:W-:Y:S01]  /*fdf0*/  UMOV UR17, UR9 ;  /* 0x0000000900117c82 */ /* 0x000fe20008000000 */
[----:B------:R1:W-:Y:S03]  /*fe00*/  UTMALDG.4D [UR8], [UR6], desc[UR14] ;  /* 0x00000e08060075b4 */ /* 0x0003e60008019000 */
[----:B------:R-:W-:Y:S01]  /*fe10*/  SHF.L.U32 R7, R7, 0x1f, RZ ;  /* 0x0000001f07077819 */ /* 0x000fe200000006ff */
[----:B------:R1:W-:Y:S03]  /*fe20*/  UTMALDG.4D [UR16], [UR6], desc[UR14] ;  /* 0x00000e10060075b4 */ /* 0x0003e60008019000 */
[----:B------:R-:W2:Y:S02]  /*fe30*/  SYNCS.PHASECHK.TRANS64.TRYWAIT P2, [UR39+0x28820], R7 ;  /* 0x02882007ff0075a7 */ /* 0x000ea40008040167 */
[----:B-12---:R-:W-:Y:S05]  /*fe40*/  @!P2 BRA `(.L_x_6504) ;  /* 0x000000200058a947 */ /* 0x006fea0003800000 */
.L_x_6554:
        /* <DEDUP_REMOVED lines=23> */
[----:B------:R-:W-:Y:S02]  /*ffc0*/  ULDC.64 UR4, c[0x0][0x408] ;  /* 0x0001020000047ab9 */ /* 0x000fe40000000a00 */
        /* <DEDUP_REMOVED lines=15> */
.L_x_6509:
[----:B-1----:R-:W1:Y:S01]  /*100c0*/  S2R R2, SR_TID.X ;  /* 0x0000000000027919 */ /* 0x002e620000002100 */
[----:B------:R-:W-:Y:S02]  /*100d0*/  LEA R3, R10, UR39, 0x3 ;  /* 0x000000270a037c11 */ /* 0x000fe4000f8e18ff */
[----:B-1----:R-:W-:Y:S02]  /*100e0*/  LOP3.LUT R9, R2, 0x7f, RZ, 0xc0, !PT ;  /* 0x0000007f02097812 */ /* 0x002fe400078ec0ff */
[----:B------:R-:W-:Y:S02]  /*100f0*/  SHF.L.U32 R2, R12, 0x1f, RZ ;  /* 0x0000001f0c027819 */ /* 0x000fe400000006ff */
[----:B------:R-:W-:Y:S02]  /*10100*/  ISETP.NE.AND P2, PT, R9, RZ, PT ;  /* 0x000000ff0900720c */ /* 0x000fe40003f45270 */
[----:B------:R-:W1:Y:S02]  /*10110*/  SYNCS.PHASECHK.TRANS64.TRYWAIT P3, [R3+URZ+0x28840], R2 ;  /* 0x02884002030075a7 */ /* 0x000e64000806017f */
[----:B-1----:R-:W-:Y:S09]  /*10120*/  @!P3 BRA `(.L_x_6510) ;  /* 0x0000001c00b8b947 */ /* 0x002ff20003800000 */
.L_x_6555:
        /* <DEDUP_REMOVED lines=8> */
.L_x_6511:
        /* <DEDUP_REMOVED lines=12> */
[----:B-1----:R-:W-:Y:S01]  /*10270*/  SHF.L.U32 R3, R17, 0x1f, RZ ;  /* 0x0000001f11037819 */ /* 0x002fe200000006ff */
[----:B------:R-:W-:Y:S01]  /*10280*/  ULEA UR8, UR8, UR39, 0xf ;  /* 0x0000002708087291 */ /* 0x000fe2000f8e783f */
[----:B------:R-:W-:Y:S01]  /*10290*/  LEA R2, R16, UR17, 0x3 ;  /* 0x0000001110027c11 */ /* 0x000fe2000f8e18ff */
[----:B------:R-:W-:-:S02]  /*102a0*/  UIADD3 UR9, UR9, 0x28830, URZ ;  /* 0x0002883009097890 */ /* 0x000fc4000fffe03f */
[----:B------:R-:W-:Y:S02]  /*102b0*/  USHF.L.U32 UR11, UR11, 0x7, URZ ;  /* 0x000000070b0b7899 */ /* 0x000fe4000800063f */
        /* <DEDUP_REMOVED lines=9> */
.L_x_6556:
        /* <DEDUP_REMOVED lines=9> */
.L_x_6513:
        /* <DEDUP_REMOVED lines=23> */
.L_x_6508:
[----:B------:R-:W-:Y:S05]  /*10550*/  BSYNC B0 ;  /* 0x0000000000007941 */ /* 0x000fea0003800000 */
.L_x_6507:
[----:B------:R-:W-:Y:S01]  /*10560*/  UIADD3 UR4, UR45, -0x3, URZ ;  /* 0xfffffffd2d047890 */ /* 0x000fe2000fffe03f */
[----:B------:R-:W-:Y:S02]  /*10570*/  IMAD.MOV.U32 R16, RZ, RZ, R10 ;  /* 0x000000ffff107224 */ /* 0x000fe400078e000a */
[----:B------:R-:W-:-:S03]  /*10580*/  IMAD.MOV.U32 R17, RZ, RZ, R12 ;  /* 0x000000ffff117224 */ /* 0x000fc600078e000c */
[----:B------:R-:W-:-:S07]  /*10590*/  IMAD.U32 R7, RZ, RZ, UR4 ;  /* 0x00000004ff077e24 */ /* 0x000fce000f8e00ff */
.L_x_6506:
[----:B------:R-:W-:Y:S01]  /*105a0*/  ULOP3.LUT UR4, URZ, UR45, URZ, 0x33, !UPT ;  /* 0x0000002d3f047292 */ /* 0x000fe2000f8e333f */
[----:B------:R-:W-:Y:S01]  /*105b0*/  VIADD R11, R11, 0xfffffffe ;  /* 0xfffffffe0b0b7836 */ /* 0x000fe20000000000 */
[----:B------:R-:W-:Y:S04]  /*105c0*/  BSSY B0, `(.L_x_6505) ;  /* 0x00000cf000007945 */ /* 0x000fe80003800000 */
[----:B------:R-:W-:-:S13]  /*105d0*/  ISETP.NE.AND P2, PT, R11, UR4, PT ;  /* 0x000000040b007c0c */ /* 0x000fda000bf45270 */
[----:B------:R-:W-:Y:S05]  /*105e0*/  @!P2 BRA `(.L_x_6514) ;  /* 0x0000000c0030a947 */ /* 0x000fea0003800000 */
[----:B------:R-:W-:-:S07]  /*105f0*/  IMAD.MOV.U32 R8, RZ, RZ, R6 ;  /* 0x000000ffff087224 */ /* 0x000fce00078e0006 */
.L_x_6529:
        /* <DEDUP_REMOVED lines=27> */
.L_x_6517:
[----:B------:R-:W1:Y:S01]  /*107b0*/  S2R R2, SR_TID.X ;  /* 0x0000000000027919 */ /* 0x000e620000002100 */
[----:B------:R-:W-:Y:S02]  /*107c0*/  LEA R3, R10, UR39, 0x3 ;  /* 0x000000270a037c11 */ /* 0x000fe4000f8e18ff */
[----:B-1----:R-:W-:Y:S02]  /*107d0*/  LOP3.LUT R9, R2, 0x7f, RZ, 0xc0, !PT ;  /* 0x0000007f02097812 */ /* 0x002fe400078ec0ff */
[----:B------:R-:W-:Y:S02]  /*107e0*/  SHF.L.U32 R2, R11, 0x1f, RZ ;  /* 0x0000001f0b027819 */ /* 0x000fe400000006ff */
[----:B------:R-:W-:Y:S02]  /*107f0*/  ISETP.NE.AND P2, PT, R9, RZ, PT ;  /* 0x000000ff0900720c */ /* 0x000fe40003f45270 */
[----:B------:R-:W1:Y:S02]  /*10800*/  SYNCS.PHASECHK.TRANS64.TRYWAIT P3, [R3+URZ+0x28840], R2 ;  /* 0x02884002030075a7 */ /* 0x000e64000806017f */
[----:B-1----:R-:W-:Y:S09]  /*10810*/  @!P3 BRA `(.L_x_6518) ;  /* 0x000000180024b947 */ /* 0x002ff20003800000 */
.L_x_6557:
        /* <DEDUP_REMOVED lines=8> */
.L_x_6519:
        /* <DEDUP_REMOVED lines=12> */
[----:B------:R-:W-:Y:S01]  /*10960*/  SHF.L.U32 R17, R17, 0x1f, RZ ;  /* 0x0000001f11117819 */ /* 0x000fe200000006ff */
[----:B------:R-:W-:Y:S01]  /*10970*/  ULEA UR8, UR8, UR39, 0xf ;  /* 0x0000002708087291 */ /* 0x000fe2000f8e783f */
[----:B-1----:R-:W-:Y:S01]  /*10980*/  LEA R2, R16, UR17, 0x3 ;  /* 0x0000001110027c11 */ /* 0x002fe2000f8e18ff */
        /* <DEDUP_REMOVED lines=11> */
.L_x_6558:
        /* <DEDUP_REMOVED lines=8> */
.L_x_6521:
        /* <DEDUP_REMOVED lines=11> */
[----:B------:R-:W-:Y:S01]  /*10b70*/  IMAD.MOV.U32 R6, RZ, RZ, R8 ;  /* 0x000000ffff067224 */ /* 0x000fe200078e0008 */
[----:B------:R-:W-:Y:S02]  /*10b80*/  ULEA UR6, UR6, UR39, 0xf ;  /* 0x0000002706067291 */ /* 0x000fe4000f8e783f */
[----:B------:R-:W-:Y:S02]  /*10b90*/  USHF.L.U32 UR11, UR11, 0x7, URZ ;  /* 0x000000070b0b7899 */ /* 0x000fe4000800063f */
[----:B------:R-:W-:Y:S02]  /*10ba0*/  UIADD3 UR9, UR9, 0x50, URZ ;  /* 0x0000005009097890 */ /* 0x000fe4000fffe03f */
        /* <DEDUP_REMOVED lines=8> */
.L_x_6516:
[----:B------:R-:W-:Y:S05]  /*10c30*/  BSYNC B1 ;  /* 0x0000000000017941 */ /* 0x000fea0003800000 */
.L_x_6515:
        /* <DEDUP_REMOVED lines=27> */
.L_x_6524:
[----:B------:R-:W-:Y:S02]  /*10df0*/  LEA R2, R16, UR39, 0x3 ;  /* 0x0000002710027c11 */ /* 0x000fe4000f8e18ff */
[----:B------:R-:W-:-:S04]  /*10e00*/  SHF.L.U32 R3, R17, 0x1f, RZ ;  /* 0x0000001f11037819 */ /* 0x000fc800000006ff */
[----:B------:R-:W2:Y:S02]  /*10e10*/  SYNCS.PHASECHK.TRANS64.TRYWAIT P2, [R2+URZ+0x28840], R3 ;  /* 0x02884003020075a7 */ /* 0x000ea4000804017f */
[----:B--2---:R-:W-:Y:S05]  /*10e20*/  @!P2 BRA `(.L_x_6525) ;  /* 0x0000001000c8a947 */ /* 0x004fea0003800000 */
.L_x_6559:
        /* <DEDUP_REMOVED lines=11> */
.L_x_6526:
        /* <DEDUP_REMOVED lines=12> */
[----:B--2---:R-:W-:Y:S01]  /*10fa0*/  LEA R2, R10, UR17, 0x3 ;  /* 0x000000110a027c11 */ /* 0x004fe2000f8e18ff */
[----:B------:R-:W-:-:S02]  /*10fb0*/  ULEA UR8, UR9, UR39, 0xf ;  /* 0x0000002709087291 */ /* 0x000fc4000f8e783f */
[----:B------:R-:W-:Y:S02]  /*10fc0*/  ULEA UR9, UR9, UR17, 0x3 ;  /* 0x0000001109097291 */ /* 0x000fe4000f8e183f */
[----:B------:R-:W-:Y:S02]  /*10fd0*/  USHF.L.U32 UR11, UR11, 0x7, URZ ;  /* 0x000000070b0b7899 */ /* 0x000fe4000800063f */
[----:B------:R-:W-:Y:S02]  /*10fe0*/  UIADD3 UR14, UR8, 0x18400, URZ ;  /* 0x00018400080e7890 */ /* 0x000fe4000fffe03f */
[----:B------:R-:W-:Y:S02]  /*10ff0*/  UIADD3 UR9, UR9, 0x30, URZ ;  /* 0x0000003009097890 */ /* 0x000fe4000fffe03f */
[----:B------:R-:W-:-:S03]  /*11000*/  UIADD3 UR15, UR8, 0x1c400, URZ ;  /* 0x0001c400080f7890 */ /* 0x000fc6000fffe03f */
[----:B------:R-:W-:-:S04]  /*11010*/  UMOV UR8, UR14 ;  /* 0x0000000e00087c82 */ /* 0x000fc80008000000 */
[----:B------:R1:W-:Y:S02]  /*11020*/  UTMALDG.4D [UR8], [UR4], desc[UR6] ;  /* 0x00000608040075b4 */ /* 0x0003e40008019000 */
[----:B-1----:R-:W-:Y:S01]  /*11030*/  UMOV UR8, UR15 ;  /* 0x0000000f00087c82 */ /* 0x002fe20008000000 */
[----:B------:R-:W-:Y:S02]  /*11040*/  UMOV UR10, UR16 ;  /* 0x00000010000a7c82 */ /* 0x000fe40008000000 */
[----:B------:R1:W-:Y:S01]  /*11050*/  UTMALDG.4D [UR8], [UR4], desc[UR6] ;  /* 0x00000608040075b4 */ /* 0x0003e20008019000 */
[----:B------:R-:W2:Y:S02]  /*11060*/  SYNCS.PHASECHK.TRANS64.TRYWAIT P2, [R2+URZ+0x60], R11 ;  /* 0x0000600b020075a7 */ /* 0x000ea4000804017f */
[----:B-12---:R-:W-:Y:S05]  /*11070*/  @!P2 BRA `(.L_x_6527) ;  /* 0x000000100048a947 */ /* 0x006fea0003800000 */
.L_x_6560:
        /* <DEDUP_REMOVED lines=8> */
.L_x_6528:
        /* <DEDUP_REMOVED lines=23> */
.L_x_6523:
[----:B------:R-:W-:Y:S05]  /*11270*/  BSYNC B1 ;  /* 0x0000000000017941 */ /* 0x000fea0003800000 */
.L_x_6522:
[----:B------:R-:W-:Y:S01]  /*11280*/  ISETP.GT.AND P2, PT, R12, UR44, PT ;  /* 0x0000002c0c007c0c */ /* 0x000fe2000bf44270 */
[----:B------:R-:W-:-:S12]  /*11290*/  VIADD R7, R7, 0xfffffffe ;  /* 0xfffffffe07077836 */ /* 0x000fd80000000000 */
[----:B------:R-:W-:Y:S05]  /*112a0*/  @P2 BRA `(.L_x_6529) ;  /* 0xfffffff000d42947 */ /* 0x000fea000383ffff */
.L_x_6514:
[----:B------:R-:W-:Y:S05]  /*112b0*/  BSYNC B0 ;  /* 0x0000000000007941 */ /* 0x000fea0003800000 */
.L_x_6505:
        /* <DEDUP_REMOVED lines=14> */
.L_x_6531:
[----:B------:R-:W-:Y:S05]  /*113a0*/  BSYNC B0 ;  /* 0x0000000000007941 */ /* 0x000fea0003800000 */
.L_x_6530:
        /* <DEDUP_REMOVED lines=9> */
.L_x_6561:
        /* <DEDUP_REMOVED lines=8> */
.L_x_6535:
        /* <DEDUP_REMOVED lines=9> */
[----:B------:R-:W-:-:S04]  /*11550*/  UMOV UR15, 0x40 ;  /* 0x00000040000f7882 */ /* 0x000fc80000000000 */
        /* <DEDUP_REMOVED lines=11> */
.L_x_6533:
[----:B------:R-:W-:Y:S05]  /*11610*/  BSYNC B0 ;  /* 0x0000000000007941 */ /* 0x000fea0003800000 */
.L_x_6532:
[----:B------:R-:W-:Y:S02]  /*11620*/  VIADD R16, R16, 0x1 ;  /* 0x0000000110107836 */ /* 0x000fe40000000000 */
[----:B------:R-:W-:-:S03]  /*11630*/  IMAD.MOV.U32 R13, RZ, RZ, R19 ;  /* 0x000000ffff0d7224 */ /* 0x000fc600078e0013 */
[----:B------:R-:W-:-:S04]  /*11640*/  ISETP.NE.AND P0, PT, R16, 0x2, PT ;  /* 0x000000021000780c */ /* 0x000fc80003f05270 */
[----:B-1----:R-:W-:Y:S02]  /*11650*/  SEL R0, RZ, 0x1, P0 ;  /* 0x00000001ff007807 */ /* 0x002fe40000000000 */
[----:B------:R-:W-:Y:S02]  /*11660*/  SEL R16, R16, RZ, P0 ;  /* 0x000000ff10107207 */ /* 0x000fe40000000000 */
[----:B------:R-:W-:-:S07]  /*11670*/  LOP3.LUT R17, R17, R0, RZ, 0x3c, !PT ;  /* 0x0000000011117212 */ /* 0x000fce00078e3cff */
.L_x_6494:
[----:B------:R-:W-:Y:S05]  /*11680*/  BSYNC B6 ;  /* 0x0000000000067941 */ /* 0x000fea0003800000 */
.L_x_6492:
[----:B------:R-:W-:-:S03]  /*11690*/  UMOV UR4, 0xffffffff ;  /* 0xffffffff00047882 */ /* 0x000fc60000000000 */
[----:B------:R-:W-:Y:S05]  /*116a0*/  BRA.DIV UR4, `(.L_x_6536) ;  /* 0x0000000a04e47947 */ /* 0x000fea000b800000 */
[----:B------:R1:W2:Y:S02]  /*116b0*/  SHFL.IDX PT, R14, R13, RZ, 0x1f ;  /* 0x00001fff0d0e7589 */ /* 0x0002a400000e0000 */
.L_x_6564:
        /* <DEDUP_REMOVED lines=14> */
.L_x_6483:
        /* <DEDUP_REMOVED lines=11> */
.L_x_6565:
        /* <DEDUP_REMOVED lines=9> */
[----:B------:R-:W-:-:S06]  /*118e0*/  ULOP3.LUT UR4, UR38, 0x2, URZ, 0xfc, !UPT ;  /* 0x0000000226047892 */ /* 0x000fcc000f8efc3f */
[----:B------:R-:W-:-:S05]  /*118f0*/  IMAD.U32 R0, RZ, RZ, UR4 ;  /* 0x00000004ff007e24 */ /* 0x000fca000f8e00ff */
[----:B------:R-:W-:-:S13]  /*11900*/  ISETP.NE.AND P2, PT, R0, 0x3, PT ;  /* 0x000000030000780c */ /* 0x000fda0003f45270 */
[----:B------:R-:W-:Y:S05]  /*11910*/  @!P2 BRA `(.L_x_6541) ;  /* 0x000000000004a947 */ /* 0x000fea0003800000 */
[----:B------:R-:W-:Y:S01]  /*11920*/  BPT.TRAP 0x1 ;  /* 0x000000040000795c */ /* 0x000fe20000300000 */
.L_x_6541:
        /* <DEDUP_REMOVED lines=12> */
.L_x_6566:
[----:B------:R-:W3:Y:S02]  /*119f0*/  SYNCS.PHASECHK.TRANS64.TRYWAIT P0, [R3+URZ], R0 ;  /* 0x00000000030075a7 */ /* 0x000ee4000800017f */
[----:B---3--:R-:W-:Y:S05]  /*11a00*/  @!P0 BRA `(.L_x_6543) ;  /* 0x0000000800588947 */ /* 0x008fea0003800000 */
.L_x_6567:
[----:B------:R-:W-:Y:S05]  /*11a10*/  @!P2 BRA `(.L_x_6544) ;  /* 0x000000000004a947 */ /* 0x000fea0003800000 */
[----:B------:R-:W-:Y:S01]  /*11a20*/  BPT.TRAP 0x1 ;  /* 0x000000040000795c */ /* 0x000fe20000300000 */
.L_x_6544:
[----:B---3--:R-:W-:-:S04]  /*11a30*/  VIADD R3, R7, 0x28860 ;  /* 0x0002886007037836 */ /* 0x008fc80000000000 */
[----:B--2---:R-:W-:-:S04]  /*11a40*/  IMAD R5, R16, 0x8, R3 ;  /* 0x0000000810057824 */ /* 0x004fc800078e0203 */
[----:B------:R-:W2:Y:S02]  /*11a50*/  SYNCS.PHASECHK.TRANS64.TRYWAIT P0, [R5+URZ], R4 ;  /* 0x00000004050075a7 */ /* 0x000ea4000800017f */
[----:B--2---:R-:W-:Y:S05]  /*11a60*/  @!P0 BRA `(.L_x_6545) ;  /* 0x0000000800548947 */ /* 0x004fea0003800000 */
.L_x_6568:
[----:B------:R-:W-:-:S07]  /*11a70*/  IMAD R3, R2, 0x8, R3 ;  /* 0x0000000802037824 */ /* 0x000fce00078e0203 */
.L_x_6546:
[----:B---3--:R3:W4:Y:S02]  /*11a80*/  SYNCS.PHASECHK.TRANS64.TRYWAIT P0, [R3+URZ], R0 ;  /* 0x00000000030075a7 */ /* 0x008724000800017f */
[----:B----4-:R-:W-:Y:S05]  /*11a90*/  @!P0 NANOSLEEP.SYNCS 0x989680 ;  /* 0x009896800000895d */ /* 0x010fea0003900000 */
[----:B------:R-:W4:Y:S02]  /*11aa0*/  @!P0 SYNCS.PHASECHK.TRANS64 P0, [R3+URZ], R0 ;  /* 0x00000000030085a7 */ /* 0x000f24000800007f */
[----:B----4-:R-:W-:Y:S05]  /*11ab0*/  @!P0 BRA `(.L_x_6546) ;  /* 0xfffffffc00f08947 */ /* 0x010fea000383ffff */
.L_x_6540:
[----:B------:R-:W-:Y:S05]  /*11ac0*/  BSYNC B0 ;  /* 0x0000000000007941 */ /* 0x000fea0003800000 */
.L_x_6539:
[----:B------:R-:W-:Y:S05]  /*11ad0*/  EXIT ;  /* 0x000000000000794d */ /* 0x000fea0003800000 */
.L_x_6400:
[----:B-1----:R-:W-:-:S04]  /*11ae0*/  IMAD.U32 R3, RZ, RZ, UR39 ;  /* 0x00000027ff037e24 */ /* 0x002fc8000f8e00ff */
[----:B------:R1:W2:Y:S03]  /*11af0*/  SYNCS.PHASECHK.TRANS64.TRYWAIT P1, [R3+URZ+0x28800], R0 ;  /* 0x02880000030075a7 */ /* 0x0002a6000802017f */
[----:B--2---:R-:W-:Y:S05]  /*11b00*/  @!P1 NANOSLEEP.SYNCS 0x989680 ;  /* 0x009896800000995d */ /* 0x004fea0003900000 */
[----:B------:R-:W2:Y:S02]  /*11b10*/  @!P1 SYNCS.PHASECHK.TRANS64 P1, [R3+URZ+0x28800], R0 ;  /* 0x02880000030095a7 */ /* 0x000ea4000802007f */
[----:B--2---:R-:W-:Y:S05]  /*11b20*/  @!P1 BRA `(.L_x_6400) ;  /* 0xfffffffc00ec9947 */ /* 0x004fea000383ffff */
[----:B------:R-:W-:Y:S05]  /*11b30*/  BRA `(.L_x_6547) ;  /* 0xfffffefc00887947 */ /* 0x000fea000383ffff */
.L_x_6404:
[----:B--2---:R2:W3:Y:S02]  /*11b40*/  SYNCS.PHASECHK.TRANS64.TRYWAIT P2, [R7+URZ+0x28830], R0 ;  /* 0x02883000070075a7 */ /* 0x0044e4000804017f */
[----:B---3--:R-:W-:Y:S05]  /*11b50*/  @!P2 NANOSLEEP.SYNCS 0x989680 ;  /* 0x009896800000a95d */ /* 0x008fea0003900000 */
[----:B------:R-:W3:Y:S02]  /*11b60*/  @!P2 SYNCS.PHASECHK.TRANS64 P2, [R7+URZ+0x28830], R0 ;  /* 0x028830000700a5a7 */ /* 0x000ee4000804007f */
[----:B---3--:R-:W-:Y:S05]  /*11b70*/  @!P2 BRA `(.L_x_6404) ;  /* 0xfffffffc00f0a947 */ /* 0x008fea000383ffff */
[----:B------:R-:W-:Y:S05]  /*11b80*/  BRA `(.L_x_6403) ;  /* 0xfffffefc00ac7947 */ /* 0x000fea000383ffff */
.L_x_6420:
[----:B--2---:R-:W-:-:S04]  /*11b90*/  IMAD.U32 R11, RZ, RZ, UR6 ;  /* 0x00000006ff0b7e24 */ /* 0x004fc8000f8e00ff */
[----:B------:R2:W3:Y:S03]  /*11ba0*/  SYNCS.PHASECHK.TRANS64.TRYWAIT P3, [R11+URZ+0x28830], R6 ;  /* 0x028830060b0075a7 */ /* 0x0004e6000806017f */
[----:B---3--:R-:W-:Y:S05]  /*11bb0*/  @!P3 NANOSLEEP.SYNCS 0x989680 ;  /* 0x009896800000b95d */ /* 0x008fea0003900000 */
[----:B------:R-:W3:Y:S02]  /*11bc0*/  @!P3 SYNCS.PHASECHK.TRANS64 P3, [R11+URZ+0x28830], R6 ;  /* 0x028830060b00b5a7 */ /* 0x000ee4000806007f */
[----:B---3--:R-:W-:Y:S05]  /*11bd0*/  @!P3 BRA `(.L_x_6420) ;  /* 0xfffffffc00ecb947 */ /* 0x008fea000383ffff */
[----:B------:R-:W-:Y:S05]  /*11be0*/  BRA `(.L_x_6417) ;  /* 0xffffff2c00fc7947 */ /* 0x000fea000383ffff */
.L_x_6424:
[----:B--2---:R-:W-:-:S04]  /*11bf0*/  IMAD.U32 R11, RZ, RZ, UR6 ;  /* 0x00000006ff0b7e24 */ /* 0x004fc8000f8e00ff */
[----:B------:R2:W3:Y:S03]  /*11c00*/  SYNCS.PHASECHK.TRANS64.TRYWAIT P3, [R11+URZ+0x28850], R6 ;  /* 0x028850060b0075a7 */ /* 0x0004e6000806017f */
[----:B---3--:R-:W-:Y:S05]  /*11c10*/  @!P3 NANOSLEEP.SYNCS 0x989680 ;  /* 0x009896800000b95d */ /* 0x008fea0003900000 */
[----:B------:R-:W3:Y:S02]  /*11c20*/  @!P3 SYNCS.PHASECHK.TRANS64 P3, [R11+URZ+0x28850], R6 ;  /* 0x028850060b00b5a7 */ /* 0x000ee4000806007f */
[----:B---3--:R-:W-:Y:S05]  /*11c30*/  @!P3 BRA `(.L_x_6424) ;  /* 0xfffffffc00ecb947 */ /* 0x008fea000383ffff */
[----:B------:R-:W-:Y:S05]  /*11c40*/  BRA `(.L_x_6421) ;  /* 0xffffff3000bc7947 */ /* 0x000fea000383ffff */
.L_x_6441:
[----:B--2---:R-:W-:-:S04]  /*11c50*/  IMAD.U32 R9, RZ, RZ, UR6 ;  /* 0x00000006ff097e24 */ /* 0x004fc8000f8e00ff */
[----:B------:R2:W3:Y:S03]  /*11c60*/  SYNCS.PHASECHK.TRANS64.TRYWAIT P2, [R9+URZ+0x28830], R0 ;  /* 0x02883000090075a7 */ /* 0x0004e6000804017f */
[----:B---3--:R-:W-:Y:S05]  /*11c70*/  @!P2 NANOSLEEP.SYNCS 0x989680 ;  /* 0x009896800000a95d */ /* 0x008fea0003900000 */
[----:B------:R-:W3:Y:S02]  /*11c80*/  @!P2 SYNCS.PHASECHK.TRANS64 P2, [R9+URZ+0x28830], R0 ;  /* 0x028830000900a5a7 */ /* 0x000ee4000804007f */
[----:B---3--:R-:W-:Y:S05]  /*11c90*/  @!P2 BRA `(.L_x_6441) ;  /* 0xfffffffc00eca947 */ /* 0x008fea000383ffff */
[----:B------:R-:W-:Y:S05]  /*11ca0*/  BRA `(.L_x_6438) ;  /* 0xffffff6000547947 */ /* 0x000fea000383ffff */
.L_x_6445:
[----:B--2---:R-:W-:-:S04]  /*11cb0*/  IMAD.U32 R9, RZ, RZ, UR6 ;  /* 0x00000006ff097e24 */ /* 0x004fc8000f8e00ff */
[----:B------:R2:W3:Y:S03]  /*11cc0*/  SYNCS.PHASECHK.TRANS64.TRYWAIT P2, [R9+URZ+0x28850], R0 ;  /* 0x02885000090075a7 */ /* 0x0004e6000804017f */
[----:B---3--:R-:W-:Y:S05]  /*11cd0*/  @!P2 NANOSLEEP.SYNCS 0x989680 ;  /* 0x009896800000a95d */ /* 0x008fea0003900000 */
[----:B------:R-:W3:Y:S02]  /*11ce0*/  @!P2 SYNCS.PHASECHK.TRANS64 P2, [R9+URZ+0x28850], R0 ;  /* 0x028850000900a5a7 */ /* 0x000ee4000804007f */
[----:B---3--:R-:W-:Y:S05]  /*11cf0*/  @!P2 BRA `(.L_x_6445) ;  /* 0xfffffffc00eca947 */ /* 0x008fea000383ffff */
[----:B------:R-:W-:Y:S05]  /*11d00*/  BRA `(.L_x_6442) ;  /* 0xffffff6400147947 */ /* 0x000fea000383ffff */
.L_x_6451:
[----:B--2---:R-:W-:-:S04]  /*11d10*/  IMAD.U32 R9, RZ, RZ, UR6 ;  /* 0x00000006ff097e24 */ /* 0x004fc8000f8e00ff */
[----:B------:R2:W3:Y:S03]  /*11d20*/  SYNCS.PHASECHK.TRANS64.TRYWAIT P2, [R9+URZ+0x28830], R0 ;  /* 0x02883000090075a7 */ /* 0x0004e6000804017f */
[----:B---3--:R-:W-:Y:S05]  /*11d30*/  @!P2 NANOSLEEP.SYNCS 0x989680 ;  /* 0x009896800000a95d */ /* 0x008fea0003900000 */
[----:B------:R-:W3:Y:S02]  /*11d40*/  @!P2 SYNCS.PHASECHK.TRANS64 P2, [R9+URZ+0x28830], R0 ;  /* 0x028830000900a5a7 */ /* 0x000ee4000804007f */
[----:B---3--:R-:W-:Y:S05]  /*11d50*/  @!P2 BRA `(.L_x_6451) ;  /* 0xfffffffc00eca947 */ /* 0x008fea000383ffff */
[----:B------:R-:W-:Y:S05]  /*11d60*/  BRA `(.L_x_6448) ;  /* 0xffffff8000347947 */ /* 0x000fea000383ffff */
.L_x_6455:
[----:B--2---:R-:W-:-:S04]  /*11d70*/  IMAD.U32 R9, RZ, RZ, UR6 ;  /* 0x00000006ff097e24 */ /* 0x004fc8000f8e00ff */
[----:B------:R2:W3:Y:S03]  /*11d80*/  SYNCS.PHASECHK.TRANS64.TRYWAIT P2, [R9+URZ+0x28850], R0 ;  /* 0x02885000090075a7 */ /* 0x0004e6000804017f */
[----:B---3--:R-:W-:Y:S05]  /*11d90*/  @!P2 NANOSLEEP.SYNCS 0x989680 ;  /* 0x009896800000a95d */ /* 0x008fea0003900000 */
[----:B------:R-:W3:Y:S02]  /*11da0*/  @!P2 SYNCS.PHASECHK.TRANS64 P2, [R9+URZ+0x28850], R0 ;  /* 0x028850000900a5a7 */ /* 0x000ee4000804007f */
[----:B---3--:R-:W-:Y:S05]  /*11db0*/  @!P2 BRA `(.L_x_6455) ;  /* 0xfffffffc00eca947 */ /* 0x008fea000383ffff */
[----:B------:R-:W-:Y:S05]  /*11dc0*/  BRA `(.L_x_6452) ;  /* 0xffffff8000f47947 */ /* 0x000fea000383ffff */
.L_x_6468:
[----:B--2---:R-:W-:-:S04]  /*11dd0*/  IMAD.U32 R5, RZ, RZ, UR5 ;  /* 0x00000005ff057e24 */ /* 0x004fc8000f8e00ff */
[----:B------:R2:W3:Y:S03]  /*11de0*/  SYNCS.PHASECHK.TRANS64.TRYWAIT P0, [R5+URZ+0x28850], R4 ;  /* 0x02885004050075a7 */ /* 0x0004e6000800017f */
[----:B---3--:R-:W-:Y:S05]  /*11df0*/  @!P0 NANOSLEEP.SYNCS 0x989680 ;  /* 0x009896800000895d */ /* 0x008fea0003900000 */
[----:B------:R-:W3:Y:S02]  /*11e00*/  @!P0 SYNCS.PHASECHK.TRANS64 P0, [R5+URZ+0x28850], R4 ;  /* 0x02885004050085a7 */ /* 0x000ee4000800007f */
[----:B---3--:R-:W-:Y:S05]  /*11e10*/  @!P0 BRA `(.L_x_6468) ;  /* 0xfffffffc00ec8947 */ /* 0x008fea000383ffff */
[----:B------:R-:W-:Y:S05]  /*11e20*/  BRA `(.L_x_6467) ;  /* 0xffffffac00dc7947 */ /* 0x000fea000383ffff */
.L_x_6498:
        /* <DEDUP_REMOVED lines=10> */
.L_x_6548:
[----:B------:R-:W-:Y:S05]  /*11ed0*/  BRA `(.L_x_6549) ;  /* 0xffffffd8006c7947 */ /* 0x000fea000383ffff */
.L_x_6499:
[----:B------:R-:W-:Y:S01]  /*11ee0*/  BSSY B0, `(.L_x_6550) ;  /* 0x0000006000007945 */ /* 0x000fe20003800000 */
[----:B------:R-:W-:-:S07]  /*11ef0*/  IMAD.MOV.U32 R15, RZ, RZ, -0x1 ;  /* 0xffffffffff0f7424 */ /* 0x000fce00078e00ff */
[----:B------:R-:W-:Y:S05]  /*11f00*/  WARPSYNC.COLLECTIVE R15, `(.L_x_6551) ;  /* 0x000000000f0c7348 */ /* 0x000fea0003c00000 */
[----:B------:R-:W-:Y:S02]  /*11f10*/  ELECT P6, UR62, PT ;  /* 0x00000000003e782f */ /* 0x000fe400038c0000 */
[----:B------:R-:W-:Y:S01]  /*11f20*/  MOV R14, UR62 ;  /* 0x0000003e000e7c02 */ /* 0x000fe20008000f00 */
[----:B------:R-:W-:Y:S10]  /*11f30*/  ENDCOLLECTIVE ;  /* 0x000000000000791b */ /* 0x000ff40003800000 */
.L_x_6551:
[----:B------:R-:W-:Y:S05]  /*11f40*/  BSYNC B0 ;  /* 0x0000000000007941 */ /* 0x000fea0003800000 */
.L_x_6550:
[----:B------:R-:W-:Y:S05]  /*11f50*/  BRA `(.L_x_6552) ;  /* 0xffffffd8005c7947 */ /* 0x000fea000383ffff */
.L_x_6502:
[----:B-1----:R1:W2:Y:S02]  /*11f60*/  SYNCS.PHASECHK.TRANS64.TRYWAIT P2, [R8+URZ+0x28840], R7 ;  /* 0x02884007080075a7 */ /* 0x0022a4000804017f */
[----:B--2---:R-:W-:Y:S05]  /*11f70*/  @!P2 NANOSLEEP.SYNCS 0x989680 ;  /* 0x009896800000a95d */ /* 0x004fea0003900000 */
[----:B------:R-:W2:Y:S02]  /*11f80*/  @!P2 SYNCS.PHASECHK.TRANS64 P2, [R8+URZ+0x28840], R7 ;  /* 0x028840070800a5a7 */ /* 0x000ea4000804007f */
[----:B--2---:R-:W-:Y:S05]  /*11f90*/  @!P2 BRA `(.L_x_6502) ;  /* 0xfffffffc00f0a947 */ /* 0x004fea000383ffff */
[----:B------:R-:W-:Y:S05]  /*11fa0*/  BRA `(.L_x_6553) ;  /* 0xffffffd800b87947 */ /* 0x000fea000383ffff */
.L_x_6504:
[----:B-1----:R-:W-:-:S04]  /*11fb0*/  IMAD.U32 R8, RZ, RZ, UR39 ;  /* 0x00000027ff087e24 */ /* 0x002fc8000f8e00ff */
[----:B------:R1:W2:Y:S03]  /*11fc0*/  SYNCS.PHASECHK.TRANS64.TRYWAIT P2, [R8+URZ+0x28820], R7 ;  /* 0x02882007080075a7 */ /* 0x0002a6000804017f */
[----:B--2---:R-:W-:Y:S05]  /*11fd0*/  @!P2 NANOSLEEP.SYNCS 0x989680 ;  /* 0x009896800000a95d */ /* 0x004fea0003900000 */
[----:B------:R-:W2:Y:S02]  /*11fe0*/  @!P2 SYNCS.PHASECHK.TRANS64 P2, [R8+URZ+0x28820], R7 ;  /* 0x028820070800a5a7 */ /* 0x000ea4000804007f */
[----:B--2---:R-:W-:Y:S05]  /*11ff0*/  @!P2 BRA `(.L_x_6504) ;  /* 0xfffffffc00eca947 */ /* 0x004fea000383ffff */
[----:B------:R-:W-:Y:S05]  /*12000*/  BRA `(.L_x_6554) ;  /* 0xffffffdc00907947 */ /* 0x000fea000383ffff */
.L_x_6510:
[----:B-1----:R1:W2:Y:S02]  /*12010*/  SYNCS.PHASECHK.TRANS64.TRYWAIT P3, [R3+URZ+0x28840], R2 ;  /* 0x02884002030075a7 */ /* 0x0022a4000806017f */
[----:B--2---:R-:W-:Y:S05]  /*12020*/  @!P3 NANOSLEEP.SYNCS 0x989680 ;  /* 0x009896800000b95d */ /* 0x004fea0003900000 */
[----:B------:R-:W2:Y:S02]  /*12030*/  @!P3 SYNCS.PHASECHK.TRANS64 P3, [R3+URZ+0x28840], R2 ;  /* 0x028840020300b5a7 */ /* 0x000ea4000806007f */
[----:B--2---:R-:W-:Y:S05]  /*12040*/  @!P3 BRA `(.L_x_6510) ;  /* 0xfffffffc00f0b947 */ /* 0x004fea000383ffff */
[----:B------:R-:W-:Y:S05]  /*12050*/  BRA `(.L_x_6555) ;  /* 0xffffffe000347947 */ /* 0x000fea000383ffff */
.L_x_6512:
[----:B-1----:R1:W2:Y:S02]  /*12060*/  SYNCS.PHASECHK.TRANS64.TRYWAIT P3, [R2+URZ+0x60], R3 ;  /* 0x00006003020075a7 */ /* 0x0022a4000806017f */
[----:B--2---:R-:W-:Y:S05]  /*12070*/  @!P3 NANOSLEEP.SYNCS 0x989680 ;  /* 0x009896800000b95d */ /* 0x004fea0003900000 */
[----:B------:R-:W2:Y:S02]  /*12080*/  @!P3 SYNCS.PHASECHK.TRANS64 P3, [R2+URZ+0x60], R3 ;  /* 0x000060030200b5a7 */ /* 0x000ea4000806007f */
[----:B--2---:R-:W-:Y:S05]  /*12090*/  @!P3 BRA `(.L_x_6512) ;  /* 0xfffffffc00f0b947 */ /* 0x004fea000383ffff */
[----:B------:R-:W-:Y:S05]  /*120a0*/  BRA `(.L_x_6556) ;  /* 0xffffffe000a87947 */ /* 0x000fea000383ffff */
.L_x_6518:
[----:B-1----:R1:W2:Y:S02]  /*120b0*/  SYNCS.PHASECHK.TRANS64.TRYWAIT P3, [R3+URZ+0x28840], R2 ;  /* 0x02884002030075a7 */ /* 0x0022a4000806017f */
[----:B--2---:R-:W-:Y:S05]  /*120c0*/  @!P3 NANOSLEEP.SYNCS 0x989680 ;  /* 0x009896800000b95d */ /* 0x004fea0003900000 */
[----:B------:R-:W2:Y:S02]  /*120d0*/  @!P3 SYNCS.PHASECHK.TRANS64 P3, [R3+URZ+0x28840], R2 ;  /* 0x028840020300b5a7 */ /* 0x000ea4000806007f */
[----:B--2---:R-:W-:Y:S05]  /*120e0*/  @!P3 BRA `(.L_x_6518) ;  /* 0xfffffffc00f0b947 */ /* 0x004fea000383ffff */
[----:B------:R-:W-:Y:S05]  /*120f0*/  BRA `(.L_x_6557) ;  /* 0xffffffe400c87947 */ /* 0x000fea000383ffff */
.L_x_6520:
[----:B-1----:R1:W2:Y:S02]  /*12100*/  SYNCS.PHASECHK.TRANS64.TRYWAIT P3, [R2+URZ+0x60], R17 ;  /* 0x00006011020075a7 */ /* 0x0022a4000806017f */
[----:B--2---:R-:W-:Y:S05]  /*12110*/  @!P3 NANOSLEEP.SYNCS 0x989680 ;  /* 0x009896800000b95d */ /* 0x004fea0003900000 */
[----:B------:R-:W2:Y:S02]  /*12120*/  @!P3 SYNCS.PHASECHK.TRANS64 P3, [R2+URZ+0x60], R17 ;  /* 0x000060110200b5a7 */ /* 0x000ea4000806007f */
[----:B--2---:R-:W-:Y:S05]  /*12130*/  @!P3 BRA `(.L_x_6520) ;  /* 0xfffffffc00f0b947 */ /* 0x004fea000383ffff */
[----:B------:R-:W-:Y:S05]  /*12140*/  BRA `(.L_x_6558) ;  /* 0xffffffe8003c7947 */ /* 0x000fea000383ffff */
.L_x_6525:
[----:B--2---:R2:W3:Y:S02]  /*12150*/  SYNCS.PHASECHK.TRANS64.TRYWAIT P2, [R2+URZ+0x28840], R3 ;  /* 0x02884003020075a7 */ /* 0x0044e4000804017f */
[----:B---3--:R-:W-:Y:S05]  /*12160*/  @!P2 NANOSLEEP.SYNCS 0x989680 ;  /* 0x009896800000a95d */ /* 0x008fea0003900000 */
[----:B------:R-:W3:Y:S02]  /*12170*/  @!P2 SYNCS.PHASECHK.TRANS64 P2, [R2+URZ+0x28840], R3 ;  /* 0x028840030200a5a7 */ /* 0x000ee4000804007f */
[----:B---3--:R-:W-:Y:S05]  /*12180*/  @!P2 BRA `(.L_x_6525) ;  /* 0xfffffffc00f0a947 */ /* 0x008fea000383ffff */
[----:B------:R-:W-:Y:S05]  /*12190*/  BRA `(.L_x_6559) ;  /* 0xffffffec00247947 */ /* 0x000fea000383ffff */
.L_x_6527:
[----:B-1----:R1:W2:Y:S02]  /*121a0*/  SYNCS.PHASECHK.TRANS64.TRYWAIT P2, [R2+URZ+0x60], R11 ;  /* 0x0000600b020075a7 */ /* 0x0022a4000804017f */
[----:B--2---:R-:W-:Y:S05]  /*121b0*/  @!P2 NANOSLEEP.SYNCS 0x989680 ;  /* 0x009896800000a95d */ /* 0x004fea0003900000 */
[----:B------:R-:W2:Y:S02]  /*121c0*/  @!P2 SYNCS.PHASECHK.TRANS64 P2, [R2+URZ+0x60], R11 ;  /* 0x0000600b0200a5a7 */ /* 0x000ea4000804007f */
[----:B--2---:R-:W-:Y:S05]  /*121d0*/  @!P2 BRA `(.L_x_6527) ;  /* 0xfffffffc00f0a947 */ /* 0x004fea000383ffff */
[----:B------:R-:W-:Y:S05]  /*121e0*/  BRA `(.L_x_6560) ;  /* 0xffffffec00a47947 */ /* 0x000fea000383ffff */
.L_x_6534:
[----:B-1----:R1:W2:Y:S02]  /*121f0*/  SYNCS.PHASECHK.TRANS64.TRYWAIT P0, [R3+URZ+0x28860], R0 ;  /* 0x02886000030075a7 */ /* 0x0022a4000800017f */
[----:B--2---:R-:W-:Y:S05]  /*12200*/  @!P0 NANOSLEEP.SYNCS 0x989680 ;  /* 0x009896800000895d */ /* 0x004fea0003900000 */
[----:B------:R-:W2:Y:S02]  /*12210*/  @!P0 SYNCS.PHASECHK.TRANS64 P0, [R3+URZ+0x28860], R0 ;  /* 0x02886000030085a7 */ /* 0x000ea4000800007f */
[----:B--2---:R-:W-:Y:S05]  /*12220*/  @!P0 BRA `(.L_x_6534) ;  /* 0xfffffffc00f08947 */ /* 0x004fea000383ffff */
[----:B------:R-:W-:Y:S05]  /*12230*/  BRA `(.L_x_6561) ;  /* 0xfffffff000807947 */ /* 0x000fea000383ffff */
.L_x_6536:
[----:B------:R-:W-:Y:S01]  /*12240*/  BSSY B0, `(.L_x_6562) ;  /* 0x0000007000007945 */ /* 0x000fe20003800000 */
[----:B------:R-:W-:Y:S02]  /*12250*/  IMAD.MOV.U32 R12, RZ, RZ, RZ ;  /* 0x000000ffff0c7224 */ /* 0x000fe400078e00ff */
[----:B------:R-:W-:Y:S02]  /*12260*/  IMAD.MOV.U32 R11, RZ, RZ, 0x1f ;  /* 0x0000001fff0b7424 */ /* 0x000fe400078e00ff */
[----:B------:R-:W-:-:S07]  /*12270*/  IMAD.MOV.U32 R15, RZ, RZ, -0x1 ;  /* 0xffffffffff0f7424 */ /* 0x000fce00078e00ff */
[----:B------:R-:W-:Y:S05]  /*12280*/  WARPSYNC.COLLECTIVE R15, `(.L_x_6563) ;  /* 0x000000000f087348 */ /* 0x000fea0003c00000 */
[----:B------:R1:W2:Y:S02]  /*12290*/  SHFL.IDX P6, R14, R13, R12, R11 ;  /* 0x0000000c0d0e7389 */ /* 0x0002a400000c000b */
[----:B-12---:R-:W-:Y:S01]  /*122a0*/  ENDCOLLECTIVE ;  /* 0x000000000000791b */ /* 0x006fe20003800000 */
.L_x_6563:
[----:B------:R-:W-:Y:S05]  /*122b0*/  BSYNC B0 ;  /* 0x0000000000007941 */ /* 0x000fea0003800000 */
.L_x_6562:
[----:B------:R-:W-:Y:S05]  /*122c0*/  BRA `(.L_x_6564) ;  /* 0xfffffff000fc7947 */ /* 0x000fea000383ffff */
.L_x_6538:
[----:B--2---:R2:W3:Y:S02]  /*122d0*/  SYNCS.PHASECHK.TRANS64.TRYWAIT P0, [R7+URZ+0x28820], R0 ;  /* 0x02882000070075a7 */ /* 0x0044e4000800017f */
[----:B---3--:R-:W-:Y:S05]  /*122e0*/  @!P0 NANOSLEEP.SYNCS 0x989680 ;  /* 0x009896800000895d */ /* 0x008fea0003900000 */
[----:B------:R-:W3:Y:S02]  /*122f0*/  @!P0 SYNCS.PHASECHK.TRANS64 P0, [R7+URZ+0x28820], R0 ;  /* 0x02882000070085a7 */ /* 0x000ee4000800007f */
[----:B---3--:R-:W-:Y:S05]  /*12300*/  @!P0 BRA `(.L_x_6538) ;  /* 0xfffffffc00f08947 */ /* 0x008fea000383ffff */
[----:B------:R-:W-:Y:S05]  /*12310*/  BRA `(.L_x_6565) ;  /* 0xfffffff4004c7947 */ /* 0x000fea000383ffff */
.L_x_6542:
[----:B--2---:R2:W3:Y:S02]  /*12320*/  SYNCS.PHASECHK.TRANS64.TRYWAIT P0, [R5+URZ], R4 ;  /* 0x00000004050075a7 */ /* 0x0044e4000800017f */
[----:B---3--:R-:W-:Y:S05]  /*12330*/  @!P0 NANOSLEEP.SYNCS 0x989680 ;  /* 0x009896800000895d */ /* 0x008fea0003900000 */
[----:B------:R-:W3:Y:S02]  /*12340*/  @!P0 SYNCS.PHASECHK.TRANS64 P0, [R5+URZ], R4 ;  /* 0x00000004050085a7 */ /* 0x000ee4000800007f */
[----:B---3--:R-:W-:Y:S05]  /*12350*/  @!P0 BRA `(.L_x_6542) ;  /* 0xfffffffc00f08947 */ /* 0x008fea000383ffff */
[----:B------:R-:W-:Y:S05]  /*12360*/  BRA `(.L_x_6566) ;  /* 0xfffffff400a07947 */ /* 0x000fea000383ffff */
.L_x_6543:
[----:B---3--:R3:W4:Y:S02]  /*12370*/  SYNCS.PHASECHK.TRANS64.TRYWAIT P0, [R3+URZ], R0 ;  /* 0x00000000030075a7 */ /* 0x008724000800017f */
[----:B----4-:R-:W-:Y:S05]  /*12380*/  @!P0 NANOSLEEP.SYNCS 0x989680 ;  /* 0x009896800000895d */ /* 0x010fea0003900000 */
[----:B------:R-:W4:Y:S02]  /*12390*/  @!P0 SYNCS.PHASECHK.TRANS64 P0, [R3+URZ], R0 ;  /* 0x00000000030085a7 */ /* 0x000f24000800007f */
[----:B----4-:R-:W-:Y:S05]  /*123a0*/  @!P0 BRA `(.L_x_6543) ;  /* 0xfffffffc00f08947 */ /* 0x010fea000383ffff */
[----:B------:R-:W-:Y:S05]  /*123b0*/  BRA `(.L_x_6567) ;  /* 0xfffffff400947947 */ /* 0x000fea000383ffff */
.L_x_6545:
[----:B--2---:R2:W3:Y:S02]  /*123c0*/  SYNCS.PHASECHK.TRANS64.TRYWAIT P0, [R5+URZ], R4 ;  /* 0x00000004050075a7 */ /* 0x0044e4000800017f */
[----:B---3--:R-:W-:Y:S05]  /*123d0*/  @!P0 NANOSLEEP.SYNCS 0x989680 ;  /* 0x009896800000895d */ /* 0x008fea0003900000 */
[----:B------:R-:W3:Y:S02]  /*123e0*/  @!P0 SYNCS.PHASECHK.TRANS64 P0, [R5+URZ], R4 ;  /* 0x00000004050085a7 */ /* 0x000ee4000800007f */
[----:B---3--:R-:W-:Y:S05]  /*123f0*/  @!P0 BRA `(.L_x_6545) ;  /* 0xfffffffc00f08947 */ /* 0x008fea000383ffff */
[----:B------:R-:W-:Y:S05]  /*12400*/  BRA `(.L_x_6568) ;  /* 0xfffffff400987947 */ /* 0x000fea000383ffff */
.L_x_6569:
        /* <DEDUP_REMOVED lines=15> */
.L_x_12773:


//--------------------- .text._ZN7cutlass13device_kernelIN5flash11enable_sm90INS1_16FlashAttnFwdSm90INS1_25CollectiveMainloopFwdSm90ILi2EN4cute5tupleIJNS5_1CILi1EEES8_S8_EEENS6_IJNS7_ILi128EEESA_SA_EEELi128ENS_6half_tEfNS_4arch4Sm90ELb0ELb1ELb0ELb1ELb0ELb0ELb0ELb1ELb1ELb0ELb0ELb0EEENS1_21CollectiveEpilogueFwdISB_S9_SC_SE_Li256ELb1ELb0ELb0ELb0EEENS1_36VarlenDynamicPersistentTileSchedulerILi128ELi128ELi256ELi32ELb0ELb0ELb1ELb1ELb0ELb1EEEEEEEEEvNT_6ParamsE --------------------------
	.section	.text._ZN7cutlass13device_kernelIN5flash11enable_sm90INS1_16FlashAttnFwdSm90INS1_25CollectiveMainloopFwdSm90ILi2EN4cute5tupleIJNS5_1CILi1EEES8_S8_EEENS6_IJNS7_ILi128EEESA_SA_EEELi128ENS_6half_tEfNS_4arch4Sm90ELb0ELb1ELb0ELb1ELb0ELb0ELb0ELb1ELb1ELb0ELb0ELb0EEENS1_21CollectiveEpilogueFwdISB_S9_SC_SE_Li256ELb1ELb0ELb0ELb0EEENS1_36VarlenDynamicPersistentTileSchedulerILi128ELi128ELi256ELi32ELb0ELb0ELb1ELb1ELb0ELb1EEEEEEEEEvNT_6ParamsE,"ax",@progbits
	.align	128
.text._ZN7cutlass13device_kernelIN5flash11enable_sm90INS1_16FlashAttnFwdSm90INS1_25CollectiveMainloopFwdSm90ILi2EN4cute5tupleIJNS5_1CILi1EEES8_S8_EEENS6_IJNS7_ILi128EEESA_SA_EEELi128ENS_6half_tEfNS_4arch4Sm90ELb0ELb1ELb0ELb1ELb0ELb0ELb0ELb1ELb1ELb0ELb0ELb0EEENS1_21CollectiveEpilogueFwdISB_S9_SC_SE_Li256ELb1ELb0ELb0ELb0EEENS1_36VarlenDynamicPersistentTileSchedulerILi128ELi128ELi256ELi32ELb0ELb0ELb1ELb1ELb0ELb1EEEEEEEEEvNT_6ParamsE:
        .type           _ZN7cutlass13device_kernelIN5flash11enable_sm90INS1_16FlashAttnFwdSm90INS1_25CollectiveMainloopFwdSm90ILi2EN4cute5tupleIJNS5_1CILi1EEES8_S8_EEENS6_IJNS7_ILi128EEESA_SA_EEELi128ENS_6half_tEfNS_4arch4Sm90ELb0ELb1ELb0ELb1ELb0ELb0ELb0ELb1ELb1ELb0ELb0ELb0EEENS1_21CollectiveEpilogueFwdISB_S9_SC_SE_Li256ELb1ELb0ELb0ELb0EEENS1_36VarlenDynamicPersistentTileSchedulerILi128ELi128ELi256ELi32ELb0ELb0ELb1ELb1ELb0ELb1EEEEEEEEEvNT_6ParamsE,@function
        .size           _ZN7cutlass13device_kernelIN5flash11enable_sm90INS1_16FlashAttnFwdSm90INS1_25CollectiveMainloopFwdSm90ILi2EN4cute5tupleIJNS5_1CILi1EEES8_S8_EEENS6_IJNS7_ILi128EEESA_SA_EEELi128ENS_6half_tEfNS_4arch4Sm90ELb0ELb1ELb0ELb1ELb0ELb0ELb0ELb1ELb1ELb0ELb0ELb0EEENS1_21CollectiveEpilogueFwdISB_S9_SC_SE_Li256ELb1ELb0ELb0ELb0EEENS1_36VarlenDynamicPersistentTileSchedulerILi128ELi128ELi256ELi32ELb0ELb0ELb1ELb1ELb0ELb1EEEEEEEEEvNT_6ParamsE,(.L_x_12774 - _ZN7cutlass13device_kernelIN5flash11enable_sm90INS1_16FlashAttnFwdSm90INS1_25CollectiveMainloopFwdSm90ILi2EN4cute5tupleIJNS5_1CILi1EEES8_S8_EEENS6_IJNS7_ILi128EEESA_SA_EEELi128ENS_6half_tEfNS_4arch4Sm90ELb0ELb1ELb0ELb1ELb0ELb0ELb0ELb1ELb1ELb0ELb0ELb0EEENS1_21CollectiveEpilogueFwdISB_S9_SC_SE_Li256ELb1ELb0ELb0ELb0EEENS1_36VarlenDynamicPersistentTileSchedulerILi128ELi128ELi256ELi32ELb0ELb0ELb1ELb1ELb0ELb1EEEEEEEEEvNT_6ParamsE)
        .other          _ZN7cutlass13device_kernelIN5flash11enable_sm90INS1_16FlashAttnFwdSm90INS1_25CollectiveMainloopFwdSm90ILi2EN4cute5tupleIJNS5_1CILi1EEES8_S8_EEENS6_IJNS7_ILi128EEESA_SA_EEELi128ENS_6half_tEfNS_4arch4Sm90ELb0ELb1ELb0ELb1ELb0ELb0ELb0ELb1ELb1ELb0ELb0ELb0EEENS1_21CollectiveEpilogueFwdISB_S9_SC_SE_Li256ELb1ELb0ELb0ELb0EEENS1_36VarlenDynamicPersistentTileSchedulerILi128ELi128ELi256ELi32ELb0ELb0ELb1ELb1ELb0ELb1EEEEEEEEEvNT_6ParamsE,@"STO_CUDA_ENTRY STV_DEFAULT"
_ZN7cutlass13device_kernelIN5flash11enable_sm90INS1_16FlashAttnFwdSm90INS1_25CollectiveMainloopFwdSm90ILi2EN4cute5tupleIJNS5_1CILi1EEES8_S8_EEENS6_IJNS7_ILi128EEESA_SA_EEELi128ENS_6half_tEfNS_4arch4Sm90ELb0ELb1ELb0ELb1ELb0ELb0ELb0ELb1ELb1ELb0ELb0ELb0EEENS1_21CollectiveEpilogueFwdISB_S9_SC_SE_Li256ELb1ELb0ELb0ELb0EEENS1_36VarlenDynamicPersistentTileSchedulerILi128ELi128ELi256ELi32ELb0ELb0ELb1ELb1ELb0ELb1EEEEEEEEEvNT_6ParamsE:
        /* <DEDUP_REMOVED lines=21> */
.L_x_6571:
[----:B------:R-:W-:Y:S05]  /*0150*/  BSYNC B0 ;  /* 0x0000000000007941 */ /* 0x000fea0003800000 */
.L_x_6570:
        /* <DEDUP_REMOVED lines=41> */
.L_x_6572:
        /* <DEDUP_REMOVED lines=22> */
.L_x_6573:
        /* <DEDUP_REMOVED lines=18> */
.L_x_6574:
        /* <DEDUP_REMOVED lines=22> */
.L_x_6575:
        /* <DEDUP_REMOVED lines=22> */
.L_x_6576:
[----:B------:R-:W-:Y:S01]  /*0930*/  PLOP3.LUT P0, PT, PT, PT, UP0, 0x80, 0x0 ;  /* 0x000000000000781c */ /* 0x000fe20003f0f008 */
[----:B------:R-:W-:Y:S01]  /*0940*/  UMOV UR36, 0x1 ;  /* 0x0000000100247882 */ /* 0x000fe20000000000 */
[----:B------:R-:W-:Y:S01]  /*0950*/  NOP ;  /* 0x0000000000007918 */ /* 0x000fe20000000000 */
[----:B------:R-:W-:Y:S01]  /*0960*/  USEL UR36, UR36, 0x2, !UP0 ;  /* 0x0000000224247887 */ /* 0x000fe2000c000000 */
[----:B------:R-:W-:Y:S01]  /*0970*/  ULDC.64 UR48, c[0x0][0x208] ;  /* 0x0000820000307ab9 */ /* 0x000fe20000000a00 */
[----:B012-4-:R-:W-:Y:S08]  /*0980*/  BAR.SYNC.DEFER_BLOCKING 0x0 ;  /* 0x0000000000007b1d */ /* 0x017ff00000010000 */
[----:B------:R-:W-:Y:S05]  /*0990*/  @!P0 BRA `(.L_x_6577) ;  /* 0x000000ec00a88947 */ /* 0x000fea0003800000 */
.L_x_6578:
[----:B------:R-:W-:-:S08]  /*09a0*/  NOP ;  /* 0x0000000000007918 */ /* 0x000fd00000000000 */
[----:B------:R-:W0:Y:S02]  /*09b0*/  USETMAXREG.TRY_ALLOC.CTAPOOL UP0, 0xf0 ;  /* 0x000000f0000079c8 */ /* 0x000e240008000600 */
[----:B0-----:R-:W-:-:S13]  /*09c0*/  PLOP3.LUT P0, PT, PT, PT, UP0, 0x80, 0x0 ;  /* 0x000000000000781c */ /* 0x001fda0003f0f008 */
[----:B------:R-:W-:Y:S05]  /*09d0*/  @!P0 BRA `(.L_x_6578) ;  /* 0xfffffffc00f08947 */ /* 0x000fea000383ffff */
[----:B------:R-:W0:Y:S01]  /*09e0*/  S2R R2, SR_TID.X ;  /* 0x0000000000027919 */ /* 0x000e220000002100 */
        /* <DEDUP_REMOVED lines=13> */
[----:B------:R-:W-:Y:S01]  /*0ac0*/  VIADD R193, R2, 0xffffff80 ;  /* 0xffffff8002c17836 */ /* 0x000fe20000000000 */
[----:B------:R-:W-:Y:S01]  /*0ad0*/  R2UR UR6, R186 ;  /* 0x00000000ba0672ca */ /* 0x000fe200000e0000 */
[----:B------:R-:W-:Y:S01]  /*0ae0*/  ULOP3.LUT UR45, UR36, 0x1, URZ, 0xfc, !UPT ;  /* 0x00000001242d7892 */ /* 0x000fe2000f8efc3f */
[----:B------:R-:W-:Y:S01]  /*0af0*/  R2UR UR5, R187 ;  /* 0x00000000bb0572ca */ /* 0x000fe200000e0000 */
[----:B------:R-:W-:Y:S01]  /*0b00*/  UMOV UR44, URZ ;  /* 0x0000003f002c7c82 */ /* 0x000fe20008000000 */
[----:B------:R-:W-:Y:S01]  /*0b10*/  SHF.R.S32.HI R0, RZ, 0x1f, R193 ;  /* 0x0000001fff007819 */ /* 0x000fe200000114c1 */
[----:B------:R-:W-:Y:S01]  /*0b20*/  UMOV UR43, URZ ;  /* 0x0000003f002b7c82 */ /* 0x000fe20008000000 */
[----:B------:R-:W-:Y:S02]  /*0b30*/  UMOV UR42, URZ ;  /* 0x0000003f002a7c82 */ /* 0x000fe40008000000 */
[CC--:B------:R-:W-:Y:S02]  /*0b40*/  LEA.HI R2, R0.reuse, R193.reuse, RZ, 0x7 ;  /* 0x000000c100027211 */ /* 0x0c0fe400078f38ff */
[----:B------:R-:W-:-:S02]  /*0b50*/  LEA.HI R3, R0, R193, RZ, 0x4 ;  /* 0x000000c100037211 */ /* 0x000fc400078f20ff */
        /* <DEDUP_REMOVED lines=21> */
[C---:B------:R-:W-:Y:S01]  /*0cb0*/  LOP3.LUT R4, R3.reuse, 0x3fffff0, RZ, 0xc0, !PT ;  /* 0x03fffff003047812 */ /* 0x040fe200078ec0ff */
[----:B------:R-:W-:Y:S01]  /*0cc0*/  IMAD R9, R8, 0x10, R9 ;  /* 0x0000001008097824 */ /* 0x000fe200078e0209 */
[----:B------:R-:W-:-:S02]  /*0cd0*/  LEA.HI R3, R3, R6, RZ, 0x1 ;  /* 0x0000000603037211 */ /* 0x000fc400078f08ff */
[----:B------:R-:W-:Y:S01]  /*0ce0*/  LOP3.LUT R5, R5, 0xfffffc00, RZ, 0xc0, !PT ;  /* 0xfffffc0005057812 */ /* 0x000fe200078ec0ff */
[----:B------:R-:W-:Y:S01]  /*0cf0*/  IMAD.IADD R4, R193, 0x1, -R4 ;  /* 0x00000001c1047824 */ /* 0x000fe200078e0a04 */
[----:B------:R-:W-:Y:S01]  /*0d00*/  LOP3.LUT R3, R3, 0x1ffffffe, RZ, 0xc0, !PT ;  /* 0x1ffffffe03037812 */ /* 0x000fe200078ec0ff */
[----:B------:R-:W-:Y:S01]  /*0d10*/  IMAD R190, R190, 0x40, R9 ;  /* 0x00000040bebe7824 */ /* 0x000fe200078e0209 */
[----:B------:R-:W-:Y:S01]  /*0d20*/  LOP3.LUT R2, R0, 0x1ffffff8, RZ, 0xc0, !PT ;  /* 0x1ffffff800027812 */ /* 0x000fe200078ec0ff */
[----:B------:R-:W-:Y:S01]  /*0d30*/  IMAD R4, R4, 0x40, R5 ;  /* 0x0000004004047824 */ /* 0x000fe200078e0205 */
[----:B------:R-:W-:Y:S01]  /*0d40*/  SHF.R.S32.HI R22, RZ, 0x3, R0 ;  /* 0x00000003ff167819 */ /* 0x000fe20000011400 */
[----:B------:R-:W-:Y:S02]  /*0d50*/  IMAD.IADD R3, R6, 0x1, -R3 ;  /* 0x0000000106037824 */ /* 0x000fe400078e0a03 */
[----:B------:R-:W-:Y:S02]  /*0d60*/  IMAD.IADD R2, R193, 0x1, -R2 ;  /* 0x00000001c1027824 */ /* 0x000fe400078e0a02 */
[----:B------:R-:W-:-:S02]  /*0d70*/  IMAD R192, R3, 0x8, R4 ;  /* 0x0000000803c07824 */ /* 0x000fc400078e0204 */
[----:B------:R-:W-:-:S07]  /*0d80*/  IMAD.SHL.U32 R19, R2, 0x8, RZ ;  /* 0x0000000802137824 */ /* 0x000fce00078e00ff */
.L_x_6678:
[----:B------:R-:W-:Y:S01]  /*0d90*/  ULDC.64 UR8, c[0x0][0xa28] ;  /* 0x00028a0000087ab9 */ /* 0x000fe20000000a00 */
[----:B0-----:R-:W0:Y:S01]  /*0da0*/  LDC R18, c[0x0][0x288] ;  /* 0x0000a200ff127b82 */ /* 0x001e220000000800 */
[----:B------:R-:W-:Y:S01]  /*0db0*/  UISETP.NE.U32.AND UP0, UPT, UR8, URZ, UPT ;  /* 0x0000003f0800728c */ /* 0x000fe2000bf05070 */
[----:B----45:R-:W-:-:S03]  /*0dc0*/  IMAD.MOV.U32 R6, RZ, RZ, RZ ;  /* 0x000000ffff067224 */ /* 0x030fc600078e00ff */
[----:B------:R-:W-:-:S03]  /*0dd0*/  UISETP.NE.AND.EX UP0, UPT, UR9, URZ, UPT, UP0 ;  /* 0x0000003f0900728c */ /* 0x000fc6000bf05300 */
[----:B------:R-:W-:Y:S01]  /*0de0*/  ULDC.64 UR8, c[0x0][0xa18] ;  /* 0x0002860000087ab9 */ /* 0x000fe20000000a00 */
[----:B-12---:R-:W1:Y:S01]  /*0df0*/  LDC.64 R8, c[0x0][0x3f8] ;  /* 0x0000fe00ff087b82 */ /* 0x006e620000000a00 */
        /* <DEDUP_REMOVED lines=9> */
[----:B---3--:R-:W3:Y:S01]  /*0e90*/  LDC R17, c[0x0][0x2e0] ;  /* 0x0000b800ff117b82 */ /* 0x008ee20000000800 */
        /* <DEDUP_REMOVED lines=8> */
[----:B------:R-:W-:Y:S01]  /*0f20*/  UMOV UR37, UR6 ;  /* 0x0000000600257c82 */ /* 0x000fe20008000000 */
        /* <DEDUP_REMOVED lines=16> */
.L_x_6579:
[----:B------:R-:W-:Y:S01]  /*1030*/  UMOV UR38, UR5 ;  /* 0x0000000500267c82 */ /* 0x000fe20008000000 */
[----:B---3--:R-:W-:Y:S02]  /*1040*/  IMAD R17, R0, R17, RZ ;  /* 0x0000001100117224 */ /* 0x008fe400078e02ff */
[----:B------:R-:W-:Y:S01]  /*1050*/  IMAD.MOV.U32 R188, RZ, RZ, R185 ;  /* 0x000000ffffbc7224 */ /* 0x000fe200078e00b9 */
[----:B------:R-:W-:Y:S06]  /*1060*/  @!P1 BRA `(.L_x_6580) ;  /* 0x0000000000189947 */ /* 0x000fec0003800000 */
[----:B------:R-:W-:Y:S02]  /*1070*/  ULDC.64 UR6, c[0x0][0xa20] ;  /* 0x0002880000067ab9 */ /* 0x000fe40000000a00 */
[----:B------:R-:W-:-:S06]  /*1080*/  UIMAD.WIDE UR4, UR5, 0x4, UR6 ;  /* 0x00000004050478a5 */ /* 0x000fcc000f8e0206 */
[----:B------:R-:W-:Y:S02]  /*1090*/  IMAD.U32 R2, RZ, RZ, UR4 ;  /* 0x00000004ff027e24 */ /* 0x000fe4000f8e00ff */
[----:B------:R-:W-:-:S05]  /*10a0*/  IMAD.U32 R3, RZ, RZ, UR5 ;  /* 0x00000005ff037e24 */ /* 0x000fca000f8e00ff */
[----:B------:R0:W5:Y:S01]  /*10b0*/  LDG.E R17, desc[UR48][R2.64] ;  /* 0x0000003002117981 */ /* 0x000162000c1e1900 */
[----:B------:R-:W-:Y:S05]  /*10c0*/  BRA `(.L_x_6581) ;  /* 0x00000000002c7947 */ /* 0x000fea0003800000 */
.L_x_6580:
        /* <DEDUP_REMOVED lines=11> */
.L_x_6581:
        /* <DEDUP_REMOVED lines=17> */
.L_x_6583:
[----:B------:R-:W-:-:S13]  /*1290*/  ISETP.NE.AND P0, PT, R9, 0x1, PT ;  /* 0x000000010900780c */ /* 0x000fda0003f05270 */
[----:B------:R-:W0:Y:S02]  /*12a0*/  @P0 LDC.64 R4, c[0x0][0x9e8] ;  /* 0x00027a00ff040b82 */ /* 0x000e240000000a00 */
[----:B0-----:R-:W-:-:S05]  /*12b0*/  @P0 IMAD.HI.U32 R4, R2, R4, RZ ;  /* 0x0000000402040227 */ /* 0x001fca00078e00ff */
[----:B------:R-:W-:-:S07]  /*12c0*/  @P0 SHF.R.U32.HI R2, RZ, R5, R4 ;  /* 0x00000005ff020219 */ /* 0x000fce0000011604 */
.L_x_6584:
[----:B------:R-:W-:-:S05]  /*12d0*/  IMAD R3, R2, R9, R9 ;  /* 0x0000000902037224 */ /* 0x000fca00078e0209 */
[----:B------:R-:W-:-:S07]  /*12e0*/  VIMNMX R0, R0, R3, PT ;  /* 0x0000000300007248 */ /* 0x000fce0003fe0100 */
.L_x_6582:
        /* <DEDUP_REMOVED lines=24> */
.L_x_6586:
[----:B------:R-:W-:-:S13]  /*1470*/  ISETP.NE.AND P0, PT, R9, 0x1, PT ;  /* 0x000000010900780c */ /* 0x000fda0003f05270 */
[----:B------:R-:W0:Y:S02]  /*1480*/  @P0 LDC.64 R2, c[0x0][0x9e8] ;  /* 0x00027a00ff020b82 */ /* 0x000e240000000a00 */
[----:B0-----:R-:W-:-:S05]  /*1490*/  @P0 IMAD.HI.U32 R0, R4, R2, RZ ;  /* 0x0000000204000227 */ /* 0x001fca00078e00ff */
[----:B------:R-:W-:-:S07]  /*14a0*/  @P0 SHF.R.U32.HI R4, RZ, R3, R0 ;  /* 0x00000003ff040219 */ /* 0x000fce0000011600 */
.L_x_6587:
[----:B------:R-:W-:-:S05]  /*14b0*/  IMAD R4, R4, R9, RZ ;  /* 0x0000000904047224 */ /* 0x000fca00078e02ff */
[----:B------:R-:W-:-:S13]  /*14c0*/  R2UR UR5, R4 ;  /* 0x00000000040572ca */ /* 0x000fda00000e0000 */
[----:B------:R-:W-:-:S04]  /*14d0*/  UISETP.LT.AND UP0, UPT, UR4, UR5, UPT ;  /* 0x000000050400728c */ /* 0x000fc8000bf01270 */
[----:B------:R-:W-:-:S12]  /*14e0*/  USEL UR4, UR4, UR5, !UP0 ;  /* 0x0000000504047287 */ /* 0x000fd8000c000000 */
.L_x_6585:
        /* <DEDUP_REMOVED lines=74> */
.L_x_6589:
[----:B------:R-:W-:Y:S01]  /*1990*/  ULEA.HI UR4, UR44, UR44, URZ, 0x1 ;  /* 0x0000002c2c047291 */ /* 0x000fe2000f8f083f */
[----:B------:R-:W-:-:S03]  /*19a0*/  IMAD.U32 R2, RZ, RZ, UR45 ;  /* 0x0000002dff027e24 */ /* 0x000fc6000f8e00ff */
[----:B------:R-:W-:Y:S02]  /*19b0*/  ULOP3.LUT UR4, UR4, 0xfffffffe, URZ, 0xc0, !UPT ;  /* 0xfffffffe04047892 */ /* 0x000fe4000f8ec03f */
[----:B------:R-:W-:Y:S02]  /*19c0*/  ISETP.NE.AND P0, PT, R2, 0x3, PT ;  /* 0x000000030200780c */ /* 0x000fe40003f05270 */
[----:B------:R-:W-:-:S06]  /*19d0*/  UIADD3 UR4, UR44, -UR4, URZ ;  /* 0x800000042c047290 */ /* 0x000fcc000fffe03f */
[----:B------:R-:W-:-:S05]  /*19e0*/  IMAD.U32 R0, RZ, RZ, UR4 ;  /* 0x00000004ff007e24 */ /* 0x000fca000f8e00ff */
[----:B------:R-:W-:-:S04]  /*19f0*/  SHF.L.U32 R0, R0, 0x1f, RZ ;  /* 0x0000001f00007819 */ /* 0x000fc800000006ff */
[----:B------:R-:W0:Y:S02]  /*1a00*/  SYNCS.PHASECHK.TRANS64.TRYWAIT P1, [UR41+0x28800], R0 ;  /* 0x02880000ff0075a7 */ /* 0x000e240008020169 */
[----:B0-----:R-:W-:Y:S05]  /*1a10*/  @!P1 BRA `(.L_x_6590) ;  /* 0x0000012c00e89947 */ /* 0x001fea0003800000 */
.L_x_6773:
[----:B------:R-:W-:Y:S05]  /*1a20*/  @!P0 BRA `(.L_x_6591) ;  /* 0x0000000000048947 */ /* 0x000fea0003800000 */
[----:B------:R-:W-:Y:S01]  /*1a30*/  BPT.TRAP 0x1 ;  /* 0x000000040000795c */ /* 0x000fe20000300000 */
.L_x_6591:
[----:B------:R-:W-:Y:S02]  /*1a40*/  IMAD.U32 R5, RZ, RZ, UR42 ;  /* 0x0000002aff057e24 */ /* 0x000fe4000f8e00ff */
[----:B0-----:R-:W-:-:S03]  /*1a50*/  IMAD.U32 R0, RZ, RZ, UR43 ;  /* 0x0000002bff007e24 */ /* 0x001fc6000f8e00ff */
[----:B------:R-:W-:Y:S02]  /*1a60*/  LEA R5, R5, UR41, 0x3 ;  /* 0x0000002905057c11 */ /* 0x000fe4000f8e18ff */
[----:B------:R-:W-:-:S04]  /*1a70*/  SHF.L.U32 R0, R0, 0x1f, RZ ;  /* 0x0000001f00007819 */ /* 0x000fc800000006ff */
[----:B------:R0:W1:Y:S01]  /*1a80*/  SYNCS.PHASECHK.TRANS64.TRYWAIT P2, [R5+URZ+0x28830], R0 ;  /* 0x02883000050075a7 */ /* 0x000062000804017f */
[----:B------:R-:W-:Y:S05]  /*1a90*/  @!P0 BRA `(.L_x_6592) ;  /* 0x0000000000048947 */ /* 0x000fea0003800000 */
[----:B------:R-:W-:Y:S01]  /*1aa0*/  BPT.TRAP 0x1 ;  /* 0x000000040000795c */ /* 0x000fe20000300000 */
.L_x_6592:
[----:B------:R-:W2:Y:S02]  /*1ab0*/  S2R R2, SR_TID.X ;  /* 0x0000000000027919 */ /* 0x000ea40000002100 */
[----:B--2---:R-:W-:Y:S01]  /*1ac0*/  LOP3.LUT P1, RZ, R2, 0x7f, RZ, 0xc0, !PT ;  /* 0x0000007f02ff7812 */ /* 0x004fe2000782c0ff */
[----:B-1----:R-:W-:-:S12]  /*1ad0*/  @P2 BRA `(.L_x_6593) ;  /* 0x0000000000082947 */ /* 0x002fd80003800000 */
[----:B------:R-:W1:Y:S02]  /*1ae0*/  SYNCS.PHASECHK.TRANS64.TRYWAIT P2, [R5+URZ+0x28830], R0 ;  /* 0x02883000050075a7 */ /* 0x000e64000804017f */
[----:B-1----:R-:W-:Y:S05]  /*1af0*/  @!P2 BRA `(.L_x_6594) ;  /* 0x0000012c00c8a947 */ /* 0x002fea0003800000 */
.L_x_6593:
[----:B------:R-:W-:Y:S05]  /*1b00*/  WARPSYNC.ALL ;  /* 0x0000000000007948 */ /* 0x000fea0003800000 */
[----:B------:R-:W-:Y:S01]  /*1b10*/  UIADD3 UR4, UR41, 0x18400, URZ ;  /* 0x0001840029047890 */ /* 0x000fe2000fffe03f */
[----:B------:R-:W-:Y:S01]  /*1b20*/  WARPGROUP.ARRIVE ;  /* 0x00000000000079c5 */ /* 0x000fe20000000000 */
[----:B------:R-:W-:Y:S01]  /*1b30*/  ULOP3.LUT UR32, UR47, 0x10000, URZ, 0xfc, !UPT ;  /* 0x000100002f207892 */ /* 0x000fe2000f8efc3f */
[----:B------:R-:W-:Y:S01]  /*1b40*/  IMAD.MOV.U32 R3, RZ, RZ, -0x80 ;  /* 0xffffff80ff037424 */ /* 0x000fe200078e00ff */
[----:B------:R-:W-:Y:S01]  /*1b50*/  USHF.R.U32.HI UR4, URZ, 0x4, UR4 ;  /* 0x000000043f047899 */ /* 0x000fe20008011604 */
[----:B01----:R-:W-:Y:S01]  /*1b60*/  @!P1 VIADD R0, R5, 0x28840 ;  /* 0x0002884005009836 */ /* 0x003fe20000000000 */
[----:B------:R-:W-:Y:S01]  /*1b70*/  UMOV UR33, 0x40000040 ;  /* 0x4000004000217882 */ /* 0x000fe20000000000 */
[----:B------:R-:W-:Y:S01]  /*1b80*/  UMOV UR35, 0x40000040 ;  /* 0x4000004000237882 */ /* 0x000fe20000000000 */
[----:B------:R-:W-:Y:S01]  /*1b90*/  ULOP3.LUT UR4, UR4, 0x3fff, URZ, 0xc0, !UPT ;  /* 0x00003fff04047892 */ /* 0x000fe2000f8ec03f */
[----:B------:R-:W-:Y:S01]  /*1ba0*/  IMAD R14, R88, R3, 0x80 ;  /* 0x00000080580e7424 */ /* 0x000fe200078e0203 */
[----:B------:R-:W-:Y:S01]  /*1bb0*/  UMOV UR5, 0x40000040 ;  /* 0x4000004000057882 */ /* 0x000fe20000000000 */
[----:B------:R-:W-:Y:S01]  /*1bc0*/  UMOV UR7, 0x40000040 ;  /* 0x4000004000077882 */ /* 0x000fe20000000000 */
[----:B------:R-:W-:Y:S01]  /*1bd0*/  ULOP3.LUT UR46, UR4, 0x10000, URZ, 0xfc, !UPT ;  /* 0x00010000042e7892 */ /* 0x000fe2000f8efc3f */
[----:B------:R-:W-:Y:S01]  /*1be0*/  IMAD.IADD R3, R17, 0x1, R14 ;  /* 0x0000000111037824 */ /* 0x000fe200078e020e */
[----:B------:R-:W-:Y:S01]  /*1bf0*/  UIADD3 UR4, UR32, 0x2, URZ ;  /* 0x0000000220047890 */ /* 0x000fe2000fffe03f */
[----:B------:R-:W-:Y:S01]  /*1c00*/  @!P1 PRMT R0, RZ, 0x654, R0 ;  /* 0x00000654ff009816 */ /* 0x000fe20000000000 */
[----:B------:R-:W-:Y:S01]  /*1c10*/  ULEA UR34, UR42, UR46, 0xb ;  /* 0x0000002e2a227291 */ /* 0x000fe2000f8e583f */
[----:B------:R-:W-:Y:S01]  /*1c20*/  IMAD R2, R185, 0x80, R190 ;  /* 0x00000080b9027824 */ /* 0x000fe200078e02be */
[----:B------:R-:W-:Y:S01]  /*1c30*/  UIADD3 UR8, UR32, 0x4, URZ ;  /* 0x0000000420087890 */ /* 0x000fe2000fffe03f */
[--C-:B------:R-:W-:Y:S01]  /*1c40*/  IADD3 R5, -R18, 0x1, R3.reuse ;  /* 0x0000000112057810 */ /* 0x100fe20007ffe103 */
[----:B------:R-:W-:Y:S01]  /*1c50*/  UIADD3 UR6, UR34, 0x2, URZ ;  /* 0x0000000222067890 */ /* 0x000fe2000fffe03f */
[----:B------:R-:W-:Y:S01]  /*1c60*/  IMAD R9, R16, -0x2, R3 ;  /* 0xfffffffe10097824 */ /* 0x000fe200078e0203 */
[----:B------:R-:W-:Y:S01]  /*1c70*/  UIADD3 UR10, UR34, 0x4, URZ ;  /* 0x00000004220a7890 */ /* 0x000fe2000fffe03f */
[----:B------:R-:W-:Y:S01]  /*1c80*/  LEA R7, R88, 0xffffff80, 0x7 ;  /* 0xffffff8058077811 */ /* 0x000fe200078e38ff */
[----:B------:R-:W-:Y:S01]  /*1c90*/  UMOV UR9, 0x40000040 ;  /* 0x4000004000097882 */ /* 0x000fe20000000000 */
[----:B------:R-:W-:Y:S01]  /*1ca0*/  HGMMA.64x128x16.F32 R24, gdesc[UR32], RZ, !UPT, gsb0 ;  /* 0x01e00000201879f0 */ /* 0x000fe2000c0008ff */
        /* <DEDUP_REMOVED lines=22> */
[----:B------:R-:W-:Y:S01]  /*1e10*/  ULDC UR50, c[0x0][0x9dc] ;  /* 0x0002770000327ab9 */ /* 0x000fe20000000800 */
[----:B------:R-:W-:Y:S02]  /*1e20*/  WARPGROUP.DEPBAR.LE gsb0, 0x0 ;  /* 0x00008000000079c5 */ /* 0x000fe40000010000 */
[----:B------:R-:W-:-:S06]  /*1e30*/  WARPGROUP.ARRIVE ;  /* 0x00000000000079c5 */ /* 0x000fcc0000000000 */
[----:B------:R-:W-:Y:S01]  /*1e40*/  HGMMA.64x128x16.F32 R24, gdesc[UR4], R24, gsb0 ;  /* 0x01e00000041879f0 */ /* 0x000fe20008000818 */
[----:B------:R-:W-:Y:S02]  /*1e50*/  ULDC.64 UR6, c[0x0][0x9e0] ;  /* 0x0002780000067ab9 */ /* 0x000fe40000000a00 */
[----:B------:R-:W-:Y:S01]  /*1e60*/  UISETP.GE.AND UP0, UPT, UR7, 0x1, UPT ;  /* 0x000000010700788c */ /* 0x000fe2000bf06270 */
[----:B------:R-:W-:-:S05]  /*1e70*/  VIADD R20, R5, UR6 ;  /* 0x0000000605147c36 */ /* 0x000fca0008000000 */
[----:B------:R-:W-:Y:S01]  /*1e80*/  PLOP3.LUT P2, PT, PT, PT, UP0, 0x40, 0x0 ;  /* 0x000000000000781c */ /* 0x000fe20003f4e808 */
[----:B------:R-:W-:Y:S02]  /*1e90*/  WARPGROUP.DEPBAR.LE gsb0, 0x0 ;  /* 0x00008000000079c5 */ /* 0x000fe40000010000 */
        /* <DEDUP_REMOVED lines=36> */
.L_x_6597:
[----:B------:R-:W-:-:S06]  /*20e0*/  UISETP.NE.AND UP1, UPT, UR7, 0x1, UPT ;  /* 0x000000010700788c */ /* 0x000fcc000bf25270 */
[----:B------:R-:W-:-:S05]  /*20f0*/  PLOP3.LUT P2, PT, PT, PT, UP1, 0x80, 0x0 ;  /* 0x000000000000781c */ /* 0x000fca0003f4f018 */
[----:B------:R-:W-:-:S08]  /*2100*/  @UP1 ULDC.64 UR10, c[0x0][0x9e8] ;  /* 0x00027a00000a1ab9 */ /* 0x000fd00000000a00 */
[----:B------:R-:W-:-:S05]  /*2110*/  @P2 IMAD.HI.U32 R5, R4, UR10, RZ ;  /* 0x0000000a04052c27 */ /* 0x000fca000f8e00ff */
[----:B------:R-:W-:-:S07]  /*2120*/  @P2 SHF.R.U32.HI R4, RZ, UR11, R5 ;  /* 0x0000000bff042c19 */ /* 0x000fce0008011605 */
.L_x_6598:
[----:B------:R-:W-:Y:S05]  /*2130*/  BSYNC B0 ;  /* 0x0000000000007941 */ /* 0x000fea0003800000 */
.L_x_6596:
[----:B------:R-:W-:-:S04]  /*2140*/  IMAD R5, R4, UR7, -R7 ;  /* 0x0000000704057c24 */ /* 0x000fc8000f8e0a07 */
[----:B------:R-:W-:-:S05]  /*2150*/  IMAD R5, R16, -0x2, R5 ;  /* 0xfffffffe10057824 */ /* 0x000fca00078e0205 */
[----:B------:R-:W-:Y:S02]  /*2160*/  VIMNMX R3, R3, R5, !PT ;  /* 0x0000000503037248 */ /* 0x000fe40007fe0100 */
[----:B------:R-:W-:-:S07]  /*2170*/  VIADDMNMX R0, R5, UR7, R0, PT ;  /* 0x0000000705007c46 */ /* 0x000fce000b800100 */
.L_x_6595:
        /* <DEDUP_REMOVED lines=8> */
[----:B------:R-:W-:Y:S02]  /*2200*/  P2R R15, PR, RZ, 0x20 ;  /* 0x00000020ff0f7803 */ /* 0x000fe40000000000 */
[----:B------:R-:W-:Y:S02]  /*2210*/  ISETP.LT.OR P3, PT, R0, 0xa, P3 ;  /* 0x0000000a0000780c */ /* 0x000fe40001f61670 */
[----:B------:R-:W-:Y:S02]  /*2220*/  ISETP.GT.AND P4, PT, R3, 0x8, !P4 ;  /* 0x000000080300780c */ /* 0x000fe40006784270 */
[----:B------:R-:W-:-:S02]  /*2230*/  ISETP.GE.AND P5, PT, R14, 0x11, PT ;  /* 0x000000110e00780c */ /* 0x000fc40003fa6270 */
[----:B------:R-:W-:Y:S01]  /*2240*/  FSEL R120, R29, -INF , !P3 ;  /* 0xff8000001d787808 */ /* 0x000fe20005800000 */
[----:B------:R-:W-:Y:S01]  /*2250*/  VIADD R29, R2, 0x8 ;  /* 0x00000008021d7836 */ /* 0x000fe20000000000 */
        /* <DEDUP_REMOVED lines=11> */
[C---:B------:R-:W-:Y:S02]  /*2310*/  ISETP.GT.AND P3, PT, R3.reuse, 0x18, !P4 ;  /* 0x000000180300780c */ /* 0x040fe40006764270 */
        /* <DEDUP_REMOVED lines=109> */
[----:B------:R-:W-:Y:S02]  /*29f0*/  ISETP.GE.AND P3, PT, R14, 0x71, PT ;  /* 0x000000710e00780c */ /* 0x000fe40003f66270 */
[----:B------:R-:W-:Y:S02]  /*2a00*/  VIADDMNMX R29, R29, R20, R9, PT ;  /* 0x000000141d1d7246 */ /* 0x000fe40003800109 */
[----:B------:R-:W-:Y:S02]  /*2a10*/  ISETP.GT.AND P4, PT, R3, 0x70, !P3 ;  /* 0x000000700300780c */ /* 0x000fe40005f84270 */
[----:B------:R-:W-:-:S02]  /*2a20*/  IADD3 R25, R11, 0x8, R2 ;  /* 0x000000080b197810 */ /* 0x000fc40007ffe002 */
        /* <DEDUP_REMOVED lines=18> */
[----:B------:R-:W-:-:S04]  /*2b50*/  ISETP.LT.OR P6, PT, R0, 0x7a, P6 ;  /* 0x0000007a0000780c */ /* 0x000fc800037c1670 */
[----:B------:R-:W-:Y:S02]  /*2b60*/  FSEL R14, R85, -INF , !P6 ;  /* 0xff800000550e7808 */ /* 0x000fe40007000000 */
[----:B------:R-:W-:-:S13]  /*2b70*/  PLOP3.LUT P6, PT, PT, PT, UP0, 0x40, 0x0 ;  /* 0x000000000000781c */ /* 0x000fda0003fce808 */
        /* <DEDUP_REMOVED lines=15> */
.L_x_6601:
[----:B------:R-:W-:-:S06]  /*2c70*/  UISETP.NE.AND UP1, UPT, UR7, 0x1, UPT ;  /* 0x000000010700788c */ /* 0x000fcc000bf25270 */
[----:B------:R-:W-:-:S05]  /*2c80*/  PLOP3.LUT P6, PT, PT, PT, UP1, 0x80, 0x0 ;  /* 0x000000000000781c */ /* 0x000fca0003fcf018 */
[----:B------:R-:W-:-:S08]  /*2c90*/  @UP1 ULDC.64 UR10, c[0x0][0x9e8] ;  /* 0x00027a00000a1ab9 */ /* 0x000fd00000000a00 */
[----:B------:R-:W-:Y:S01]  /*2ca0*/  @P6 IMAD.HI.U32 R0, R3, UR10, RZ ;  /* 0x0000000a03006c27 */ /* 0x000fe2000f8e00ff */
[----:B------:R-:W-:-:S13]  /*2cb0*/  PLOP3.LUT P6, PT, PT, PT, UP1, 0x80, 0x0 ;  /* 0x000000000000781c */ /* 0x000fda0003fcf018 */
[----:B------:R-:W-:-:S07]  /*2cc0*/  @P6 SHF.R.U32.HI R3, RZ, UR11, R0 ;  /* 0x0000000bff036c19 */ /* 0x000fce0008011600 */
.L_x_6602:
[----:B------:R-:W-:Y:S05]  /*2cd0*/  BSYNC B0 ;  /* 0x0000000000007941 */ /* 0x000fea0003800000 */
.L_x_6600:
[----:B------:R-:W-:-:S04]  /*2ce0*/  IMAD R3, R3, UR7, -R7 ;  /* 0x0000000703037c24 */ /* 0x000fc8000f8e0a07 */
[----:B------:R-:W-:-:S05]  /*2cf0*/  IMAD R0, R16, -0x2, R3 ;  /* 0xfffffffe10007824 */ /* 0x000fca00078e0203 */
[----:B------:R-:W-:Y:S02]  /*2d00*/  VIMNMX R25, R25, R0, !PT ;  /* 0x0000000019197248 */ /* 0x000fe40007fe0100 */
[----:B------:R-:W-:-:S07]  /*2d10*/  VIADDMNMX R29, R0, UR7, R29, PT ;  /* 0x00000007001d7c46 */ /* 0x000fce000b80011d */
.L_x_6599:
[----:B------:R-:W-:Y:S01]  /*2d20*/  ISETP.GT.AND P2, PT, R25, 0x1, !P2 ;  /* 0x000000011900780c */ /* 0x000fe20005744270 */
[----:B------:R-:W-:Y:S01]  /*2d30*/  ULDC UR10, c[0x0][0x988] ;  /* 0x00026200000a7ab9 */ /* 0x000fe20000000800 */
[----:B------:R-:W-:Y:S02]  /*2d40*/  ISETP.NE.AND P6, PT, R21, RZ, PT ;  /* 0x000000ff1500720c */ /* 0x000fe40003fc5270 */
        /* <DEDUP_REMOVED lines=76> */
[----:B------:R-:W-:Y:S01]  /*3210*/  ISETP.GT.AND P3, PT, R25, 0x70, !P3 ;  /* 0x000000701900780c */ /* 0x000fe20005f64270 */
[----:B------:R-:W0:Y:S01]  /*3220*/  SHFL.BFLY PT, R0, R3, 0x2, 0x1f ;  /* 0x0c401f0003007f89 */ /* 0x000e2200000e0000 */
[----:B------:R-:W-:Y:S02]  /*3230*/  FSEL R50, R50, -INF , !P2 ;  /* 0xff80000032327808 */ /* 0x000fe40005000000 */
[----:B------:R-:W-:Y:S02]  /*3240*/  ISETP.NE.AND P2, PT, R45, RZ, PT ;  /* 0x000000ff2d00720c */ /* 0x000fe40003f45270 */
[C---:B------:R-:W-:Y:S02]  /*3250*/  ISETP.GT.AND P4, PT, R25.reuse, 0x71, !P4 ;  /* 0x000000711900780c */ /* 0x040fe40006784270 */
[----:B------:R-:W-:Y:S02]  /*3260*/  ISETP.GT.AND P2, PT, R25, 0x31, !P2 ;  /* 0x000000311900780c */ /* 0x000fe40005744270 */
[----:B------:R-:W-:-:S02]  /*3270*/  ISETP.LT.OR P3, PT, R29, 0x71, P3 ;  /* 0x000000711d00780c */ /* 0x000fc40001f61670 */
[----:B------:R-:W-:Y:S02]  /*3280*/  ISETP.LT.OR P2, PT, R29, 0x32, P2 ;  /* 0x000000321d00780c */ /* 0x000fe40001741670 */
[----:B------:R-:W-:Y:S02]  /*3290*/  ISETP.GT.AND P5, PT, R25, 0x78, !P5 ;  /* 0x000000781900780c */ /* 0x000fe40006fa4270 */
[----:B------:R-:W-:Y:S02]  /*32a0*/  FSEL R44, R51, -INF , !P2 ;  /* 0xff800000332c7808 */ /* 0x000fe40005000000 */
[----:B------:R-:W-:Y:S02]  /*32b0*/  ISETP.NE.AND P2, PT, R48, RZ, PT ;  /* 0x000000ff3000720c */ /* 0x000fe40003f45270 */
[----:B------:R-:W-:Y:S02]  /*32c0*/  ISETP.LT.OR P4, PT, R29, 0x72, P4 ;  /* 0x000000721d00780c */ /* 0x000fe40002781670 */
[----:B------:R-:W-:-:S02]  /*32d0*/  ISETP.GT.AND P2, PT, R25, 0x38, !P2 ;  /* 0x000000381900780c */ /* 0x000fc40005744270 */
[----:B------:R-:W-:Y:S02]  /*32e0*/  FSEL R82, R82, -INF , !P3 ;  /* 0xff80000052527808 */ /* 0x000fe40005800000 */
[----:B------:R-:W-:Y:S02]  /*32f0*/  ISETP.LT.OR P2, PT, R29, 0x39, P2 ;  /* 0x000000391d00780c */ /* 0x000fe40001741670 */
[----:B0-----:R-:W-:Y:S02]  /*3300*/  FMNMX.FTZ R7, R3, R0, !PT ;  /* 0x0000000003077209 */ /* 0x001fe40007810000 */
[----:B------:R-:W-:Y:S02]  /*3310*/  FSEL R54, R54, -INF , !P2 ;  /* 0xff80000036367808 */ /* 0x000fe40005000000 */
[----:B------:R-:W-:Y:S01]  /*3320*/  ISETP.GT.AND P2, PT, R25, 0x39, !P6 ;  /* 0x000000391900780c */ /* 0x000fe20007744270 */
[----:B------:R-:W0:Y:S01]  /*3330*/  SHFL.BFLY PT, R0, R7, 0x1, 0x1f ;  /* 0x0c201f0007007f89 */ /* 0x000e2200000e0000 */
[----:B------:R-:W-:-:S02]  /*3340*/  ISETP.NE.AND P6, PT, R73, RZ, PT ;  /* 0x000000ff4900720c */ /* 0x000fc40003fc5270 */
[C---:B------:R-:W-:Y:S02]  /*3350*/  ISETP.LT.OR P2, PT, R29.reuse, 0x3a, P2 ;  /* 0x0000003a1d00780c */ /* 0x040fe40001741670 */
[----:B------:R-:W-:Y:S02]  /*3360*/  ISETP.LT.OR P5, PT, R29, 0x79, P5 ;  /* 0x000000791d00780c */ /* 0x000fe40002fa1670 */
[----:B------:R-:W-:Y:S02]  /*3370*/  FSEL R48, R55, -INF , !P2 ;  /* 0xff80000037307808 */ /* 0x000fe40005000000 */
[----:B------:R-:W-:Y:S02]  /*3380*/  ISETP.NE.AND P2, PT, R52, RZ, PT ;  /* 0x000000ff3400720c */ /* 0x000fe40003f45270 */
[----:B------:R-:W-:Y:S02]  /*3390*/  FSEL R86, R86, -INF , !P5 ;  /* 0xff80000056567808 */ /* 0x000fe40006800000 */
[----:B------:R-:W-:-:S04]  /*33a0*/  ISETP.GT.AND P2, PT, R25, 0x40, !P2 ;  /* 0x000000401900780c */ /* 0x000fc80005744270 */
[----:B------:R-:W-:-:S04]  /*33b0*/  ISETP.LT.OR P2, PT, R29, 0x41, P2 ;  /* 0x000000411d00780c */ /* 0x000fc80001741670 */
[----:B------:R-:W-:Y:S02]  /*33c0*/  FSEL R58, R58, -INF , !P2 ;  /* 0xff8000003a3a7808 */ /* 0x000fe40005000000 */
[----:B------:R-:W-:Y:S02]  /*33d0*/  ISETP.NE.AND P2, PT, R53, RZ, PT ;  /* 0x000000ff3500720c */ /* 0x000fe40003f45270 */
[----:B0-----:R-:W-:Y:S02]  /*33e0*/  FMNMX.FTZ R0, R7, R0, !PT ;  /* 0x0000000007007209 */ /* 0x001fe40007810000 */
        /* <DEDUP_REMOVED lines=36> */
[----:B------:R-:W-:Y:S01]  /*3630*/  ISETP.NE.AND P6, PT, R5, RZ, PT ;  /* 0x000000ff0500720c */ /* 0x000fe20003fc5270 */
[----:B------:R-:W-:Y:S01]  /*3640*/  IMAD.U32 R5, RZ, RZ, UR10 ;  /* 0x0000000aff057e24 */ /* 0x000fe2000f8e00ff */
[----:B------:R-:W-:-:S03]  /*3650*/  ISETP.LT.OR P2, PT, R29, 0x69, P2 ;  /* 0x000000691d00780c */ /* 0x000fc60001741670 */
[----:B------:R-:W-:Y:S01]  /*3660*/  FMUL.FTZ R9, R0, R5 ;  /* 0x0000000500097220 */ /* 0x000fe20000410000 */
        /* <DEDUP_REMOVED lines=8> */
[-CC-:B------:R-:W-:Y:S01]  /*36f0*/  FFMA.FTZ R33, R102, R5.reuse, -R31.reuse ;  /* 0x0000000566217223 */ /* 0x180fe2000001081f */
[-CC-:B------:R-:W-:Y:S01]  /*3700*/  FFMA.FTZ R164, R100, R5.reuse, -R31.reuse ;  /* 0x0000000564a47223 */ /* 0x180fe2000001081f */
[----:B------:R-:W-:Y:S01]  /*3710*/  FSEL R26, R26, -INF , !P2 ;  /* 0xff8000001a1a7808 */ /* 0x000fe20005000000 */
[-CC-:B------:R-:W-:Y:S01]  /*3720*/  FFMA.FTZ R180, R180, R5.reuse, -R31.reuse ;  /* 0x00000005b4b47223 */ /* 0x180fe2000001081f */
[----:B------:R-:W-:Y:S01]  /*3730*/  ISETP.NE.AND P2, PT, R91, RZ, PT ;  /* 0x000000ff5b00720c */ /* 0x000fe20003f45270 */
[-CC-:B------:R-:W-:Y:S01]  /*3740*/  FFMA.FTZ R3, R118, R5.reuse, -R31.reuse ;  /* 0x0000000576037223 */ /* 0x180fe2000001081f */
[----:B------:R-:W-:Y:S01]  /*3750*/  FMNMX.FTZ R9, R26, R20, !PT ;  /* 0x000000141a097209 */ /* 0x000fe20007810000 */
[--C-:B------:R-:W-:Y:S01]  /*3760*/  FFMA.FTZ R182, R182, R5, -R31.reuse ;  /* 0x00000005b6b67223 */ /* 0x100fe2000001081f */
[----:B------:R-:W-:Y:S01]  /*3770*/  ISETP.GT.AND P2, PT, R25, 0x69, !P2 ;  /* 0x000000691900780c */ /* 0x000fe20005744270 */
[----:B------:R-:W-:Y:S01]  /*3780*/  MUFU.EX2 R180, R180 ;  /* 0x000000b400b47308 */ /* 0x000fe20000000800 */
[----:B------:R-:W-:Y:S01]  /*3790*/  FMNMX.FTZ R9, R30, R9, !PT ;  /* 0x000000091e097209 */ /* 0x000fe20007810000 */
[-CC-:B------:R-:W-:Y:S01]  /*37a0*/  FFMA.FTZ R7, R120, R5.reuse, -R31.reuse ;  /* 0x0000000578077223 */ /* 0x180fe2000001081f */
[----:B------:R-:W-:Y:S01]  /*37b0*/  ISETP.LT.OR P2, PT, R29, 0x6a, P2 ;  /* 0x0000006a1d00780c */ /* 0x000fe20001741670 */
[--C-:B------:R-:W-:Y:S01]  /*37c0*/  FFMA.FTZ R176, R176, R5, -R31.reuse ;  /* 0x00000005b0b07223 */ /* 0x100fe2000001081f */
[----:B------:R-:W-:Y:S01]  /*37d0*/  FMNMX.FTZ R9, R24, R9, !PT ;  /* 0x0000000918097209 */ /* 0x000fe20007810000 */
[--C-:B------:R-:W-:Y:S01]  /*37e0*/  FFMA.FTZ R39, R8, R5, -R31.reuse ;  /* 0x0000000508277223 */ /* 0x100fe2000001081f */
[----:B------:R-:W-:Y:S01]  /*37f0*/  FSEL R102, R79, -INF , !P2 ;  /* 0xff8000004f667808 */ /* 0x000fe20005000000 */
[----:B------:R-:W0:Y:S01]  /*3800*/  MUFU.EX2 R3, R3 ;  /* 0x0000000300037308 */ /* 0x000e220000000800 */
[----:B------:R-:W-:Y:S01]  /*3810*/  FMNMX.FTZ R11, R34, R9, !PT ;  /* 0x00000009220b7209 */ /* 0x000fe20007810000 */
[-CC-:B------:R-:W-:Y:S01]  /*3820*/  FFMA.FTZ R4, R4, R5.reuse, -R31.reuse ;  /* 0x0000000504047223 */ /* 0x180fe2000001081f */
[----:B------:R-:W-:Y:S01]  /*3830*/  ISETP.GT.AND P6, PT, R25, 0x79, !P6 ;  /* 0x000000791900780c */ /* 0x000fe200077c4270 */
[--C-:B------:R-:W-:Y:S01]  /*3840*/  FFMA.FTZ R178, R178, R5, -R31.reuse ;  /* 0x00000005b2b27223 */ /* 0x100fe2000001081f */
[----:B------:R-:W-:Y:S01]  /*3850*/  FMNMX.FTZ R11, R28, R11, !PT ;  /* 0x0000000b1c0b7209 */ /* 0x000fe20007810000 */
[--C-:B------:R-:W-:Y:S01]  /*3860*/  FFMA.FTZ R172, R116, R5, -R31.reuse ;  /* 0x0000000574ac7223 */ /* 0x100fe2000001081f */
[----:B------:R-:W-:Y:S01]  /*3870*/  FSEL R100, R83, -INF , !P4 ;  /* 0xff80000053647808 */ /* 0x000fe20006000000 */
[----:B------:R-:W-:Y:S01]  /*3880*/  MUFU.EX2 R9, R15 ;  /* 0x0000000f00097308 */ /* 0x000fe20000000800 */
[----:B------:R-:W-:Y:S01]  /*3890*/  FMNMX.FTZ R11, R38, R11, !PT ;  /* 0x0000000b260b7209 */ /* 0x000fe20007810000 */
[-CC-:B------:R-:W-:Y:S01]  /*38a0*/  FFMA.FTZ R114, R114, R5.reuse, -R31.reuse ;  /* 0x0000000572727223 */ /* 0x180fe2000001081f */
[----:B------:R-:W-:Y:S01]  /*38b0*/  ISETP.LT.OR P6, PT, R29, 0x7a, P6 ;  /* 0x0000007a1d00780c */ /* 0x000fe200037c1670 */
        /* <DEDUP_REMOVED lines=14> */
[-CC-:B-1----:R-:W-:Y:S01]  /*39a0*/  FFMA.FTZ R33, R98, R5.reuse, -R31.reuse ;  /* 0x0000000562217223 */ /* 0x182fe2000001081f */
[----:B------:R-:W-:Y:S01]  /*39b0*/  FSEL R98, R87, -INF , !P6 ;  /* 0xff80000057627808 */ /* 0x000fe20007000000 */
        /* <DEDUP_REMOVED lines=14> */
[----:B------:R-:W-:Y:S01]  /*3aa0*/  FFMA.FTZ R14, R14, R5, -R31 ;  /* 0x000000050e0e7223 */ /* 0x000fe2000001081f */
[----:B0-----:R-:W-:Y:S01]  /*3ab0*/  FADD.FTZ R45, R180, R3 ;  /* 0x00000003b42d7221 */ /* 0x001fe20000010000 */
[----:B------:R-:W-:-:S02]  /*3ac0*/  F2FP.F16.F32.PACK_AB R180, R3, R180 ;  /* 0x000000b403b4723e */ /* 0x000fc400000000ff */
[----:B------:R-:W-:Y:S02]  /*3ad0*/  FMNMX.FTZ R15, R48, R15, !PT ;  /* 0x0000000f300f7209 */ /* 0x000fe40007810000 */
[----:B------:R-:W0:Y:S02]  /*3ae0*/  MUFU.EX2 R176, R176 ;  /* 0x000000b000b07308 */ /* 0x000e240000000800 */
[----:B--2---:R-:W-:-:S04]  /*3af0*/  FMNMX.FTZ R21, R58, R15, !PT ;  /* 0x0000000f3a157209 */ /* 0x004fc80007810000 */
[----:B------:R-:W-:Y:S02]  /*3b00*/  FMNMX.FTZ R21, R52, R21, !PT ;  /* 0x0000001534157209 */ /* 0x000fe40007810000 */
[----:B------:R2:W-:Y:S02]  /*3b10*/  MUFU.EX2 R35, R4 ;  /* 0x0000000400237308 */ /* 0x0005e40000000800 */
[----:B------:R-:W-:-:S04]  /*3b20*/  FMNMX.FTZ R21, R62, R21, !PT ;  /* 0x000000153e157209 */ /* 0x000fc80007810000 */
[----:B------:R-:W-:Y:S02]  /*3b30*/  FMNMX.FTZ R21, R56, R21, !PT ;  /* 0x0000001538157209 */ /* 0x000fe40007810000 */
[----:B------:R-:W4:Y:S02]  /*3b40*/  MUFU.EX2 R178, R178 ;  /* 0x000000b200b27308 */ /* 0x000f240000000800 */
[----:B------:R-:W-:-:S04]  /*3b50*/  FMNMX.FTZ R27, R66, R21, !PT ;  /* 0x00000015421b7209 */ /* 0x000fc80007810000 */
[----:B------:R-:W-:Y:S02]  /*3b60*/  FMNMX.FTZ R27, R60, R27, !PT ;  /* 0x0000001b3c1b7209 */ /* 0x000fe40007810000 */
[----:B------:R-:W5:Y:S02]  /*3b70*/  MUFU.EX2 R172, R172 ;  /* 0x000000ac00ac7308 */ /* 0x000f640000000800 */
[----:B------:R-:W-:-:S04]  /*3b80*/  FMNMX.FTZ R27, R70, R27, !PT ;  /* 0x0000001b461b7209 */ /* 0x000fc80007810000 */
[----:B------:R-:W-:Y:S02]  /*3b90*/  FMNMX.FTZ R27, R64, R27, !PT ;  /* 0x0000001b401b7209 */ /* 0x000fe40007810000 */
[----:B------:R-:W5:Y:S02]  /*3ba0*/  MUFU.EX2 R13, R114 ;  /* 0x00000072000d7308 */ /* 0x000f640000000800 */
        /* <DEDUP_REMOVED lines=12> */
[----:B------:R-:W1:Y:S05]  /*3c70*/  SHFL.BFLY PT, R94, R27, 0x2, 0x1f ;  /* 0x0c401f001b5e7f89 */ /* 0x000e6a00000e0000 */
        /* <DEDUP_REMOVED lines=11> */
[----:B--2---:R-:W-:-:S06]  /*3d30*/  FMUL.FTZ R4, R8, R5 ;  /* 0x0000000508047220 */ /* 0x004fcc0000410000 */
[----:B------:R-:W-:Y:S01]  /*3d40*/  MUFU.EX2 R68, R68 ;  /* 0x0000004400447308 */ /* 0x000fe20000000800 */
[----:B------:R-:W-:Y:S01]  /*3d50*/  FSEL R31, R4, RZ, P2 ;  /* 0x000000ff041f7208 */ /* 0x000fe20001000000 */
[----:B------:R-:W-:Y:S01]  /*3d60*/  FADD.FTZ R4, R182, R45 ;  /* 0x0000002db6047221 */ /* 0x000fe20000010000 */
[C---:B---3--:R-:W-:Y:S02]  /*3d70*/  F2FP.F16.F32.PACK_AB R182, R7.reuse, R182 ;  /* 0x000000b607b6723e */ /* 0x048fe400000000ff */
[----:B------:R-:W-:Y:S01]  /*3d80*/  PLOP3.LUT P2, PT, PT, PT, UP0, 0x40, 0x0 ;  /* 0x000000000000781c */ /* 0x000fe20003f4e808 */
[-CC-:B------:R-:W-:Y:S01]  /*3d90*/  FFMA.FTZ R26, R26, R5.reuse, -R31.reuse ;  /* 0x000000051a1a7223 */ /* 0x180fe2000001081f */
[-CC-:B------:R-:W-:Y:S01]  /*3da0*/  FFMA.FTZ R20, R20, R5.reuse, -R31.reuse ;  /* 0x0000000514147223 */ /* 0x180fe2000001081f */
[----:B------:R-:W-:Y:S01]  /*3db0*/  FADD.FTZ R45, R7, R4 ;  /* 0x00000004072d7221 */ /* 0x000fe20000010000 */
[-CC-:B------:R-:W-:Y:S01]  /*3dc0*/  FFMA.FTZ R30, R30, R5.reuse, -R31.reuse ;  /* 0x000000051e1e7223 */ /* 0x180fe2000001081f */
[-C--:B------:R-:W-:Y:S01]  /*3dd0*/  FFMA.FTZ R24, R24, R5.reuse, -R31 ;  /* 0x0000000518187223 */ /* 0x080fe2000001081f */
        /* <DEDUP_REMOVED lines=9> */
[----:B----4-:R-:W-:Y:S01]  /*3e70*/  FADD.FTZ R4, R178, R45 ;  /* 0x0000002db2047221 */ /* 0x010fe20000010000 */
[-CC-:B------:R-:W-:Y:S01]  /*3e80*/  FFMA.FTZ R36, R36, R5.reuse, -R31.reuse ;  /* 0x0000000524247223 */ /* 0x180fe2000001081f */
[-CC-:B------:R-:W-:Y:S01]  /*3e90*/  FFMA.FTZ R46, R46, R5.reuse, -R31.reuse ;  /* 0x000000052e2e7223 */ /* 0x180fe2000001081f */
[-CC-:B------:R-:W-:Y:S01]  /*3ea0*/  FFMA.FTZ R40, R40, R5.reuse, -R31.reuse ;  /* 0x0000000528287223 */ /* 0x180fe2000001081f */
[----:B------:R-:W-:Y:S01]  /*3eb0*/  FADD.FTZ R45, R11, R4 ;  /* 0x000000040b2d7221 */ /* 0x000fe20000010000 */
[-CC-:B------:R-:W-:Y:S01]  /*3ec0*/  FFMA.FTZ R50, R50, R5.reuse, -R31.reuse ;  /* 0x0000000532327223 */ /* 0x180fe2000001081f */
[-C--:B------:R-:W-:Y:S01]  /*3ed0*/  FFMA.FTZ R44, R44, R5.reuse, -R31 ;  /* 0x000000052c2c7223 */ /* 0x080fe2000001081f */
[----:B------:R-:W1:Y:S01]  /*3ee0*/  MUFU.EX2 R30, R30 ;  /* 0x0000001e001e7308 */ /* 0x000e620000000800 */
[----:B-----5:R-:W-:Y:S01]  /*3ef0*/  FADD.FTZ R4, R172, R45 ;  /* 0x0000002dac047221 */ /* 0x020fe20000010000 */
[-CC-:B------:R-:W-:Y:S01]  /*3f00*/  FFMA.FTZ R54, R54, R5.reuse, -R31.reuse ;  /* 0x0000000536367223 */ /* 0x180fe2000001081f */
[-CC-:B------:R-:W-:Y:S01]  /*3f10*/  FFMA.FTZ R48, R48, R5.reuse, -R31.reuse ;  /* 0x0000000530307223 */ /* 0x180fe2000001081f */
[-CC-:B------:R-:W-:Y:S01]  /*3f20*/  FFMA.FTZ R58, R58, R5.reuse, -R31.reuse ;  /* 0x000000053a3a7223 */ /* 0x180fe2000001081f */
[----:B------:R-:W-:Y:S01]  /*3f30*/  FADD.FTZ R47, R13, R4 ;  /* 0x000000040d2f7221 */ /* 0x000fe20000010000 */
[-CC-:B------:R-:W-:Y:S01]  /*3f40*/  FFMA.FTZ R52, R52, R5.reuse, -R31.reuse ;  /* 0x0000000534347223 */ /* 0x180fe2000001081f */
[-C--:B------:R-:W-:Y:S01]  /*3f50*/  FFMA.FTZ R62, R62, R5.reuse, -R31 ;  /* 0x000000053e3e7223 */ /* 0x080fe2000001081f */
[----:B------:R-:W2:Y:S01]  /*3f60*/  MUFU.EX2 R183, R24 ;  /* 0x0000001800b77308 */ /* 0x000ea20000000800 */
        /* <DEDUP_REMOVED lines=21> */
[----:B------:R-:W-:Y:S01]  /*40c0*/  FADD.FTZ R47, R25, R6 ;  /* 0x00000006192f7221 */ /* 0x000fe20000010000 */
[-C--:B------:R-:W-:Y:S01]  /*40d0*/  FFMA.FTZ R86, R86, R5.reuse, -R31 ;  /* 0x0000000556567223 */ /* 0x080fe2000001081f */
[----:B------:R-:W2:Y:S01]  /*40e0*/  MUFU.EX2 R38, R38 ;  /* 0x0000002600267308 */ /* 0x000ea20000000800 */
[----:B0-----:R-:W-:Y:S01]  /*40f0*/  FADD.FTZ R4, R34, R45 ;  /* 0x0000002d22047221 */ /* 0x001fe20000010000 */
[----:B------:R-:W-:Y:S01]  /*4100*/  FADD.FTZ R6, R164, R47 ;  /* 0x0000002fa4067221 */ /* 0x000fe20000010000 */
[----:B------:R-:W-:Y:S01]  /*4110*/  FFMA.FTZ R31, R98, R5, -R31 ;  /* 0x00000005621f7223 */ /* 0x000fe2000001081f */
[----:B------:R-:W-:-:S02]  /*4120*/  F2FP.F16.F32.PACK_AB R176, R9, R176 ;  /* 0x000000b009b0723e */ /* 0x000fc400000000ff */
[----:B------:R-:W-:Y:S01]  /*4130*/  FADD.FTZ R47, R33, R6 ;  /* 0x00000006212f7221 */ /* 0x000fe20000010000 */
[----:B------:R-:W-:Y:S01]  /*4140*/  F2FP.F16.F32.PACK_AB R178, R11, R178 ;  /* 0x000000b20bb2723e */ /* 0x000fe200000000ff */
[----:B------:R-:W0:Y:S01]  /*4150*/  MUFU.EX2 R179, R32 ;  /* 0x0000002000b37308 */ /* 0x000e220000000800 */
[----:B-1----:R-:W-:Y:S01]  /*4160*/  FADD.FTZ R45, R177, R4 ;  /* 0x00000004b12d7221 */ /* 0x002fe20000010000 */
[----:B------:R-:W-:Y:S01]  /*4170*/  FADD.FTZ R6, R96, R47 ;  /* 0x0000002f60067221 */ /* 0x000fe20000010000 */
[----:B------:R-:W-:Y:S02]  /*4180*/  F2FP.F16.F32.PACK_AB R172, R13, R172 ;  /* 0x000000ac0dac723e */ /* 0x000fe400000000ff */
[----:B------:R-:W-:Y:S01]  /*4190*/  F2FP.F16.F32.PACK_AB R174, R15, R174 ;  /* 0x000000ae0fae723e */ /* 0x000fe200000000ff */
[----:B------:R-:W-:Y:S01]  /*41a0*/  FADD.FTZ R47, R29, R6 ;  /* 0x000000061d2f7221 */ /* 0x000fe20000010000 */
[----:B------:R-:W-:Y:S01]  /*41b0*/  F2FP.F16.F32.PACK_AB R168, R21, R168 ;  /* 0x000000a815a8723e */ /* 0x000fe200000000ff */
[----:B------:R-:W1:Y:S01]  /*41c0*/  MUFU.EX2 R42, R42 ;  /* 0x0000002a002a7308 */ /* 0x000e620000000800 */
[----:B--2---:R-:W-:Y:S01]  /*41d0*/  FADD.FTZ R4, R38, R45 ;  /* 0x0000002d26047221 */ /* 0x004fe20000010000 */
[----:B------:R-:W-:Y:S01]  /*41e0*/  FADD.FTZ R6, R92, R47 ;  /* 0x0000002f5c067221 */ /* 0x000fe20000010000 */
[----:B------:R-:W-:-:S02]  /*41f0*/  F2FP.F16.F32.PACK_AB R170, R25, R170 ;  /* 0x000000aa19aa723e */ /* 0x000fc400000000ff */
[----:B------:R-:W-:Y:S01]  /*4200*/  F2FP.F16.F32.PACK_AB R164, R33, R164 ;  /* 0x000000a421a4723e */ /* 0x000fe200000000ff */
[----:B------:R-:W-:Y:S01]  /*4210*/  FADD.FTZ R47, R35, R6 ;  /* 0x00000006232f7221 */ /* 0x000fe20000010000 */
[----:B------:R-:W-:Y:S01]  /*4220*/  F2FP.F16.F32.PACK_AB R166, R29, R96 ;  /* 0x000000601da6723e */ /* 0x000fe200000000ff */
[----:B------:R-:W2:Y:S01]  /*4230*/  MUFU.EX2 R173, R36 ;  /* 0x0000002400ad7308 */ /* 0x000ea20000000800 */
[----:B0-----:R-:W-:Y:S01]  /*4240*/  FADD.FTZ R45, R179, R4 ;  /* 0x00000004b32d7221 */ /* 0x001fe20000010000 */
[----:B------:R-:W-:Y:S01]  /*4250*/  FADD.FTZ R6, R68, R47 ;  /* 0x0000002f44067221 */ /* 0x000fe20000010000 */
[----:B------:R-:W-:Y:S02]  /*4260*/  F2FP.F16.F32.PACK_AB R160, R35, R92 ;  /* 0x0000005c23a0723e */ /* 0x000fe400000000ff */
[C---:B------:R-:W-:Y:S01]  /*4270*/  F2FP.F16.F32.PACK_AB R162, R37.reuse, R68 ;  /* 0x0000004425a2723e */ /* 0x040fe200000000ff */
[----:B------:R-:W-:Y:S01]  /*4280*/  FADD.FTZ R7, R37, R6 ;  /* 0x0000000625077221 */ /* 0x000fe20000010000 */
[----:B------:R-:W-:Y:S01]  /*4290*/  F2FP.F16.F32.PACK_AB R181, R181, R26 ;  /* 0x0000001ab5b5723e */ /* 0x000fe200000000ff */
[----:B------:R-:W0:Y:S01]  /*42a0*/  MUFU.EX2 R46, R46 ;  /* 0x0000002e002e7308 */ /* 0x000e220000000800 */
[----:B-1----:R-:W-:Y:S01]  /*42b0*/  FADD.FTZ R4, R42, R45 ;  /* 0x0000002d2a047221 */ /* 0x002fe20000010000 */
[----:B------:R-:W-:-:S02]  /*42c0*/  F2FP.F16.F32.PACK_AB R183, R183, R30 ;  /* 0x0000001eb7b7723e */ /* 0x000fc400000000ff */
[----:B------:R-:W-:Y:S02]  /*42d0*/  F2FP.F16.F32.PACK_AB R177, R177, R34 ;  /* 0x00000022b1b1723e */ /* 0x000fe400000000ff */
[----:B------:R-:W-:Y:S02]  /*42e0*/  F2FP.F16.F32.PACK_AB R179, R179, R38 ;  /* 0x00000026b3b3723e */ /* 0x000fe400000000ff */
        /* <DEDUP_REMOVED lines=51> */
[----:B-1----:R-:W-:Y:S01]  /*4620*/  FADD.FTZ R6, R84, R7 ;  /* 0x0000000754067221 */ /* 0x002fe20000010000 */
[----:B------:R-:W-:-:S04]  /*4630*/  IMAD.IADD R7, R17, 0x1, -R18 ;  /* 0x0000000111077824 */ /* 0x000fc800078e0a12 */
[----:B------:R-:W-:Y:S02]  /*4640*/  IMAD R9, R185, 0x80, R7 ;  /* 0x00000080b9097824 */ /* 0x000fe400078e0207 */
[----:B------:R-:W1:Y:S01]  /*4650*/  MUFU.EX2 R74, R74 ;  /* 0x0000004a004a7308 */ /* 0x000e620000000800 */
[C---:B--2---:R-:W-:Y:S01]  /*4660*/  FADD.FTZ R3, R163.reuse, R4 ;  /* 0x00000004a3037221 */ /* 0x044fe20000010000 */
[----:B------:R-:W-:Y:S02]  /*4670*/  F2FP.F16.F32.PACK_AB R163, R163, R70 ;  /* 0x00000046a3a3723e */ /* 0x000fe400000000ff */
[----:B------:R-:W-:-:S04]  /*4680*/  R2UR UR10, R9 ;  /* 0x00000000090a72ca */ /* 0x000fc800000e0000 */
[----:B------:R-:W2:Y:S01]  /*4690*/  MUFU.EX2 R157, R90 ;  /* 0x0000005a009d7308 */ /* 0x000ea20000000800 */
[C---:B0-----:R-:W-:Y:S01]  /*46a0*/  FADD.FTZ R4, R27.reuse, R6 ;  /* 0x000000061b047221 */ /* 0x041fe20000010000 */
[----:B------:R-:W-:-:S06]  /*46b0*/  F2FP.F16.F32.PACK_AB R154, R27, R84 ;  /* 0x000000541b9a723e */ /* 0x000fcc00000000ff */
[----:B------:R-:W0:Y:S01]  /*46c0*/  MUFU.EX2 R78, R78 ;  /* 0x0000004e004e7308 */ /* 0x000e220000000800 */
[----:B-1----:R-:W-:Y:S01]  /*46d0*/  FADD.FTZ R6, R74, R3 ;  /* 0x000000034a067221 */ /* 0x002fe20000010000 */
[----:B------:R-:W-:-:S06]  /*46e0*/  UIADD3 UR6, UR10, UR6, URZ ;  /* 0x000000060a067290 */ /* 0x000fcc000fffe03f */
        /* <DEDUP_REMOVED lines=16> */
[----:B------:R-:W-:Y:S01]  /*47f0*/  VIADD R6, R88, 0xfffffffe ;  /* 0xfffffffe58067836 */ /* 0x000fe20000000000 */
        /* <DEDUP_REMOVED lines=12> */
.L_x_6604:
[----:B------:R-:W-:-:S11]  /*48c0*/  UISETP.NE.AND UP1, UPT, UR7, 0x1, UPT ;  /* 0x000000010700788c */ /* 0x000fd6000bf25270 */
[----:B------:R-:W-:Y:S02]  /*48d0*/  @UP1 ULDC.64 UR18, c[0x0][0x9e8] ;  /* 0x00027a0000121ab9 */ /* 0x000fe40000000a00 */
[----:B------:R-:W-:-:S04]  /*48e0*/  UIMAD.WIDE.U32 UR10, UR14, UR18, URZ ;  /* 0x000000120e0a72a5 */ /* 0x000fc8000f8e003f */
[----:B------:R-:W-:-:S12]  /*48f0*/  @UP1 USHF.R.U32.HI UR14, URZ, UR19, UR11 ;  /* 0x000000133f0e1299 */ /* 0x000fd8000801160b */
.L_x_6605:
[----:B------:R-:W-:-:S04]  /*4900*/  UIMAD UR7, UR14, UR7, UR7 ;  /* 0x000000070e0772a4 */ /* 0x000fc8000f8e0207 */
[----:B------:R-:W-:-:S04]  /*4910*/  UISETP.LT.AND UP1, UPT, UR6, UR7, UPT ;  /* 0x000000070600728c */ /* 0x000fc8000bf21270 */
[----:B------:R-:W-:-:S12]  /*4920*/  USEL UR6, UR6, UR7, UP1 ;  /* 0x0000000706067287 */ /* 0x000fd80008800000 */
.L_x_6603:
[----:B------:R-:W-:Y:S01]  /*4930*/  USHF.R.S32.HI UR7, URZ, 0x1f, UR6 ;  /* 0x0000001f3f077899 */ /* 0x000fe20008011406 */
[----:B------:R-:W-:Y:S02]  /*4940*/  CS2R R150, SRZ ;  /* 0x0000000000967805 */ /* 0x000fe4000001ff00 */
        /* <DEDUP_REMOVED lines=39> */
[----:B------:R-:W-:Y:S01]  /*4bc0*/  IMAD.MOV.U32 R151, RZ, RZ, RZ ;  /* 0x000000ffff977224 */ /* 0x000fe200078e00ff */
[----:B------:R-:W-:Y:S01]  /*4bd0*/  ULDC UR50, c[0x0][0x9dc] ;  /* 0x0002770000327ab9 */ /* 0x000fe20000000800 */
[----:B------:R-:W-:Y:S01]  /*4be0*/  VIADD R11, R13, 0x8 ;  /* 0x000000080d0b7836 */ /* 0x000fe20000000000 */
[----:B------:R-:W-:-:S04]  /*4bf0*/  ULDC UR51, c[0x0][0x9e0] ;  /* 0x0002780000337ab9 */ /* 0x000fc80000000800 */
[----:B------:R-:W-:-:S07]  /*4c00*/  LOP3.LUT R9, RZ, R11, RZ, 0x33, !PT ;  /* 0x0000000bff097212 */ /* 0x000fce00078e33ff */
.L_x_6623:
        /* <DEDUP_REMOVED lines=9> */
.L_x_6608:
[----:B------:R-:W-:Y:S01]  /*4ca0*/  ULEA UR6, UR53, UR41, 0x3 ;  /* 0x0000002935067291 */ /* 0x000fe2000f8e183f */
[----:B------:R-:W-:-:S05]  /*4cb0*/  IMAD.U32 R5, RZ, RZ, UR52 ;  /* 0x00000034ff057e24 */ /* 0x000fca000f8e00ff */
[----:B------:R-:W-:-:S04]  /*4cc0*/  SHF.L.U32 R5, R5, 0x1f, RZ ;  /* 0x0000001f05057819 */ /* 0x000fc800000006ff */
[----:B------:R0:W1:Y:S01]  /*4cd0*/  SYNCS.PHASECHK.TRANS64.TRYWAIT P2, [UR6+0x28830], R5 ;  /* 0x02883005ff0075a7 */ /* 0x0000620008040146 */
[----:B------:R-:W-:Y:S05]  /*4ce0*/  @!P0 BRA `(.L_x_6609) ;  /* 0x0000000000048947 */ /* 0x000fea0003800000 */
[----:B------:R-:W-:Y:S01]  /*4cf0*/  BPT.TRAP 0x1 ;  /* 0x000000040000795c */ /* 0x000fe20000300000 */
.L_x_6609:
[----:B-1----:R-:W-:Y:S05]  /*4d00*/  @P2 BRA `(.L_x_6607) ;  /* 0x0000000000082947 */ /* 0x002fea0003800000 */
[----:B------:R-:W1:Y:S02]  /*4d10*/  SYNCS.PHASECHK.TRANS64.TRYWAIT P2, [UR6+0x28830], R5 ;  /* 0x02883005ff0075a7 */ /* 0x000e640008040146 */
[----:B-1----:R-:W-:Y:S05]  /*4d20*/  @!P2 BRA `(.L_x_6610) ;  /* 0x000000fc0050a947 */ /* 0x002fea0003800000 */
.L_x_6607:
[----:B-1----:R-:W1:Y:S01]  /*4d30*/  S2R R10, SR_TID.X ;  /* 0x00000000000a7919 */ /* 0x002e620000002100 */
[----:B------:R-:W-:Y:S01]  /*4d40*/  ULEA UR34, UR53, UR46, 0xb ;  /* 0x0000002e35227291 */ /* 0x000fe2000f8e583f */
[----:B------:R-:W-:Y:S01]  /*4d50*/  UMOV UR35, 0x40000040 ;  /* 0x4000004000237882 */ /* 0x000fe20000000000 */
[----:B------:R-:W-:Y:S02]  /*4d60*/  UMOV UR7, 0x40000040 ;  /* 0x4000004000077882 */ /* 0x000fe40000000000 */
[----:B------:R-:W-:Y:S02]  /*4d70*/  UIADD3 UR6, UR34, 0x2, URZ ;  /* 0x0000000222067890 */ /* 0x000fe4000fffe03f */
        /* <DEDUP_REMOVED lines=12> */
[----:B-1----:R-:W-:-:S05]  /*4e40*/  SHF.R.U32.HI R10, RZ, 0x7, R10 ;  /* 0x00000007ff0a7819 */ /* 0x002fca000001160a */
[----:B0-----:R-:W-:-:S05]  /*4e50*/  VIADD R5, R10, 0x8 ;  /* 0x000000080a057836 */ /* 0x001fca0000000000 */
[----:B------:R0:W-:Y:S06]  /*4e60*/  BAR.SYNC.DEFER_BLOCKING R5, 0x100 ;  /* 0x000400050000751d */ /* 0x0001ec0000010000 */
        /* <DEDUP_REMOVED lines=24> */
[----:B0-----:R-:W-:Y:S05]  /*4ff0*/  @P3 BRA `(.L_x_6611) ;  /* 0x00000000002c3947 */ /* 0x001fea0003800000 */
[----:B------:R-:W-:Y:S05]  /*5000*/  @!P0 BRA `(.L_x_6612) ;  /* 0x0000000000048947 */ /* 0x000fea0003800000 */
[----:B------:R-:W-:Y:S01]  /*5010*/  BPT.TRAP 0x1 ;  /* 0x000000040000795c */ /* 0x000fe20000300000 */
.L_x_6612:
[----:B------:R-:W-:Y:S01]  /*5020*/  ULEA UR6, UR42, UR41, 0x3 ;  /* 0x000000292a067291 */ /* 0x000fe2000f8e183f */
[----:B------:R-:W-:-:S05]  /*5030*/  IMAD.U32 R5, RZ, RZ, UR43 ;  /* 0x0000002bff057e24 */ /* 0x000fca000f8e00ff */
[----:B------:R-:W-:-:S04]  /*5040*/  SHF.L.U32 R5, R5, 0x1f, RZ ;  /* 0x0000001f05057819 */ /* 0x000fc800000006ff */
[----:B------:R0:W1:Y:S01]  /*5050*/  SYNCS.PHASECHK.TRANS64.TRYWAIT P2, [UR6+0x28850], R5 ;  /* 0x02885005ff0075a7 */ /* 0x0000620008040146 */
[----:B------:R-:W-:Y:S05]  /*5060*/  @!P0 BRA `(.L_x_6613) ;  /* 0x0000000000048947 */ /* 0x000fea0003800000 */
[----:B------:R-:W-:Y:S01]  /*5070*/  BPT.TRAP 0x1 ;  /* 0x000000040000795c */ /* 0x000fe20000300000 */
.L_x_6613:
[----:B-1----:R-:W-:Y:S05]  /*5080*/  @P2 BRA `(.L_x_6611) ;  /* 0x0000000000082947 */ /* 0x002fea0003800000 */
[----:B------:R-:W1:Y:S02]  /*5090*/  SYNCS.PHASECHK.TRANS64.TRYWAIT P2, [UR6+0x28850], R5 ;  /* 0x02885005ff0075a7 */ /* 0x000e640008040146 */
[----:B-1----:R-:W-:Y:S05]  /*50a0*/  @!P2 BRA `(.L_x_6614) ;  /* 0x000000f80088a947 */ /* 0x002fea0003800000 */
.L_x_6611:
[----:B------:R-:W-:Y:S01]  /*50b0*/  UIADD3 UR6, UR41, 0x400, URZ ;  /* 0x0000040029067890 */ /* 0x000fe2000fffe03f */
[----:B------:R-:W-:Y:S01]  /*50c0*/  WARPGROUP.ARRIVE ;  /* 0x00000000000079c5 */ /* 0x000fe20000000000 */
[----:B------:R-:W-:-:S05]  /*50d0*/  UMOV UR7, 0x40000040 ;  /* 0x4000004000077882 */ /* 0x000fca0000000000 */
[----:B------:R-:W2:Y:S01]  /*50e0*/  S2R R12, SR_TID.X ;  /* 0x00000000000c7919 */ /* 0x000ea20000002100 */
[----:B------:R-:W-:Y:S01]  /*50f0*/  USHF.R.U32.HI UR6, URZ, 0x4, UR6 ;  /* 0x000000043f067899 */ /* 0x000fe20008011606 */
[----:B-1----:R-:W-:Y:S01]  /*5100*/  IMAD.U32 R10, RZ, RZ, UR53 ;  /* 0x00000035ff0a7e24 */ /* 0x002fe2000f8e00ff */
[----:B------:R-:W-:Y:S02]  /*5110*/  PLOP3.LUT P2, PT, PT, PT, UP0, 0x40, 0x0 ;  /* 0x000000000000781c */ /* 0x000fe40003f4e808 */
        /* <DEDUP_REMOVED lines=10> */
[----:B--2---:R-:W-:-:S04]  /*51c0*/  SHF.R.U32.HI R12, RZ, 0x7, R12 ;  /* 0x00000007ff0c7819 */ /* 0x004fc8000001160c */
[----:B0-----:R-:W-:Y:S01]  /*51d0*/  IADD3 R5, -R12, 0xb, RZ ;  /* 0x0000000b0c057810 */ /* 0x001fe20007ffe1ff */
        /* <DEDUP_REMOVED lines=26> */
[----:B------:R-:W-:Y:S01]  /*5380*/  WARPGROUP.ARRIVE ;  /* 0x00000000000079c5 */ /* 0x000fe20000000000 */
[----:B------:R-:W-:-:S06]  /*5390*/  IMAD.SHL.U32 R160, R6, 0x80, RZ ;  /* 0x0000008006a07824 */ /* 0x000fcc00078e00ff */
[----:B------:R-:W-:Y:S01]  /*53a0*/  HGMMA.64x128x16.F32 R88, R156, gdesc[UR4].tnspB, R88, gsb0 ;  /* 0x41e000049c587df0 */ /* 0x000fe20008000858 */
[----:B------:R-:W-:Y:S01]  /*53b0*/  UIADD3 UR6, UR10, 0x380, URZ ;  /* 0x000003800a067890 */ /* 0x000fe2000fffe03f */
[----:B------:R-:W-:Y:S01]  /*53c0*/  IADD3 R15, R17, 0x1, -R160 ;  /* 0x00000001110f7810 */ /* 0x000fe20007ffe8a0 */
[----:B------:R-:W-:-:S04]  /*53d0*/  UMOV UR7, 0x40000040 ;  /* 0x4000004000077882 */ /* 0x000fc80000000000 */
[----:B------:R-:W-:-:S04]  /*53e0*/  IMAD.IADD R15, R15, 0x1, -R18 ;  /* 0x000000010f0f7824 */ /* 0x000fc800078e0a12 */
[----:B------:R-:W-:-:S04]  /*53f0*/  IMAD R15, R16, -0x2, R15 ;  /* 0xfffffffe100f7824 */ /* 0x000fc800078e020f */
[----:B------:R-:W-:Y:S01]  /*5400*/  VIADD R21, R15, UR51 ;  /* 0x000000330f157c36 */ /* 0x000fe20008000000 */
[----:B------:R-:W-:Y:S02]  /*5410*/  WARPGROUP.DEPBAR.LE gsb0, 0x0 ;  /* 0x00008000000079c5 */ /* 0x000fe40000010000 */
[----:B------:R-:W-:-:S06]  /*5420*/  WARPGROUP.ARRIVE ;  /* 0x00000000000079c5 */ /* 0x000fcc0000000000 */
[----:B------:R-:W-:Y:S01]  /*5430*/  HGMMA.64x128x16.F32 R88, R152, gdesc[UR4].tnspB, R88, gsb0 ;  /* 0x41e0000498587df0 */ /* 0x000fe20008000858 */
[----:B------:R-:W-:Y:S02]  /*5440*/  ULOP3.LUT UR6, URZ, UR50, URZ, 0x33, !UPT ;  /* 0x000000323f067292 */ /* 0x000fe4000f8e333f */
[----:B------:R-:W-:Y:S02]  /*5450*/  WARPGROUP.DEPBAR.LE gsb0, 0x0 ;  /* 0x00008000000079c5 */ /* 0x000fe40000010000 */
[----:B------:R0:W-:Y:S06]  /*5460*/  BAR.ARV R5, 0x100 ;  /* 0x000400050000751d */ /* 0x0001ec0000002000 */
[----:B------:R-:W-:Y:S01]  /*5470*/  VIADD R153, R15, UR6 ;  /* 0x000000060f997c36 */ /* 0x000fe20008000000 */
[----:B------:R1:W-:Y:S03]  /*5480*/  @!P1 SYNCS.ARRIVE.TRANS64.RED.A1T0 RZ, [R10+URZ], RZ ;  /* 0x000000ff0aff99a7 */ /* 0x0003e6000810043f */
[----:B------:R-:W-:-:S02]  /*5490*/  IMAD.IADD R15, R2, 0x1, R153 ;  /* 0x00000001020f7824 */ /* 0x000fc400078e0299 */
[----:B-1----:R-:W-:Y:S01]  /*54a0*/  IMAD.IADD R10, R2, 0x1, R21 ;  /* 0x00000001020a7824 */ /* 0x002fe200078e0215 */
        /* <DEDUP_REMOVED lines=13> */
.L_x_6617:
[----:B------:R-:W-:Y:S02]  /*5580*/  IMAD.U32 R14, RZ, RZ, UR47 ;  /* 0x0000002fff0e7e24 */ /* 0x000fe4000f8e00ff */
[----:B------:R-:W-:-:S03]  /*5590*/  IMAD.MOV.U32 R5, RZ, RZ, R13 ;  /* 0x000000ffff057224 */ /* 0x000fc600078e000d */
[----:B------:R-:W-:-:S13]  /*55a0*/  ISETP.NE.AND P2, PT, R14, 0x1, PT ;  /* 0x000000010e00780c */ /* 0x000fda0003f45270 */
[----:B------:R-:W0:Y:S02]  /*55b0*/  @P2 LDC.64 R154, c[0x0][0x9e8] ;  /* 0x00027a00ff9a2b82 */ /* 0x000e240000000a00 */
[----:B0-----:R-:W-:-:S05]  /*55c0*/  @P2 IMAD.HI.U32 R12, R13, R154, RZ ;  /* 0x0000009a0d0c2227 */ /* 0x001fca00078e00ff */
[----:B------:R-:W-:-:S07]  /*55d0*/  @P2 SHF.R.U32.HI R5, RZ, R155, R12 ;  /* 0x0000009bff052219 */ /* 0x000fce000001160c */
.L_x_6618:
[----:B------:R-:W-:Y:S05]  /*55e0*/  BSYNC B0 ;  /* 0x0000000000007941 */ /* 0x000fea0003800000 */
.L_x_6616:
[----:B------:R-:W-:-:S04]  /*55f0*/  IMAD R5, R5, R14, -R160 ;  /* 0x0000000e05057224 */ /* 0x000fc800078e0aa0 */
[----:B------:R-:W-:-:S05]  /*5600*/  IMAD R5, R16, -0x2, R5 ;  /* 0xfffffffe10057824 */ /* 0x000fca00078e0205 */
[----:B------:R-:W-:Y:S02]  /*5610*/  VIADDMNMX R10, R5, R14, R10, PT ;  /* 0x0000000e050a7246 */ /* 0x000fe4000380010a */
[----:B------:R-:W-:-:S07]  /*5620*/  VIMNMX R15, R15, R5, !PT ;  /* 0x000000050f0f7248 */ /* 0x000fce0007fe0100 */
.L_x_6615:
[----:B------:R-:W-:-:S04]  /*5630*/  ISETP.GT.AND P2, PT, R6, -0x1, PT ;  /* 0xffffffff0600780c */ /* 0x000fc80003f44270 */
        /* <DEDUP_REMOVED lines=93> */
[----:B------:R-:W-:Y:S02]  /*5c10*/  ISETP.LT.OR P3, PT, R10, 0x7a, P3 ;  /* 0x0000007a0a00780c */ /* 0x000fe40001f61670 */
[--C-:B------:R-:W-:Y:S02]  /*5c20*/  IADD3 R25, R21, 0x8, R2.reuse ;  /* 0x0000000815197810 */ /* 0x100fe40007ffe002 */
[----:B------:R-:W-:-:S02]  /*5c30*/  IADD3 R29, R153, 0x8, R2 ;  /* 0x00000008991d7810 */ /* 0x000fc40007ffe002 */
[----:B------:R-:W-:Y:S02]  /*5c40*/  FSEL R36, R81, -INF , !P4 ;  /* 0xff80000051247808 */ /* 0x000fe40006000000 */
[----:B------:R-:W-:Y:S02]  /*5c50*/  FSEL R84, R84, -INF , !P6 ;  /* 0xff80000054547808 */ /* 0x000fe40007000000 */
[----:B------:R-:W-:Y:S01]  /*5c60*/  FSEL R32, R85, -INF , !P3 ;  /* 0xff80000055207808 */ /* 0x000fe20005800000 */
[----:B------:R-:W-:Y:S06]  /*5c70*/  @P5 BRA `(.L_x_6619) ;  /* 0x0000000000585947 */ /* 0x000fec0003800000 */
[----:B------:R-:W-:Y:S01]  /*5c80*/  ISETP.GT.AND P3, PT, R11, -0x1, PT ;  /* 0xffffffff0b00780c */ /* 0x000fe20003f64270 */
[----:B------:R-:W-:-:S12]  /*5c90*/  BSSY B0, `(.L_x_6620) ;  /* 0x0000010000007945 */ /* 0x000fd80003800000 */
[----:B------:R-:W-:Y:S05]  /*5ca0*/  @P3 BRA `(.L_x_6621) ;  /* 0x0000000000203947 */ /* 0x000fea0003800000 */
[----:B------:R-:W-:Y:S02]  /*5cb0*/  IMAD.U32 R15, RZ, RZ, UR47 ;  /* 0x0000002fff0f7e24 */ /* 0x000fe4000f8e00ff */
[----:B------:R-:W-:-:S03]  /*5cc0*/  IMAD.MOV.U32 R5, RZ, RZ, R9 ;  /* 0x000000ffff057224 */ /* 0x000fc600078e0009 */
[----:B------:R-:W-:-:S13]  /*5cd0*/  ISETP.NE.AND P3, PT, R15, 0x1, PT ;  /* 0x000000010f00780c */ /* 0x000fda0003f65270 */
[----:B------:R-:W0:Y:S02]  /*5ce0*/  @P3 LDC.64 R162, c[0x0][0x9e8] ;  /* 0x00027a00ffa23b82 */ /* 0x000e240000000a00 */
[----:B0-----:R-:W-:-:S05]  /*5cf0*/  @P3 IMAD.HI.U32 R10, R9, R162, RZ ;  /* 0x000000a2090a3227 */ /* 0x001fca00078e00ff */
[----:B------:R-:W-:-:S04]  /*5d00*/  @P3 SHF.R.U32.HI R5, RZ, R163, R10 ;  /* 0x000000a3ff053219 */ /* 0x000fc8000001160a */
[----:B------:R-:W-:Y:S01]  /*5d10*/  LOP3.LUT R5, RZ, R5, RZ, 0x33, !PT ;  /* 0x00000005ff057212 */ /* 0x000fe200078e33ff */
[----:B------:R-:W-:Y:S06]  /*5d20*/  BRA `(.L_x_6622) ;  /* 0x0000000000187947 */ /* 0x000fec0003800000 */
.L_x_6621:
[----:B------:R-:W-:Y:S02]  /*5d30*/  IMAD.U32 R15, RZ, RZ, UR47 ;  /* 0x0000002fff0f7e24 */ /* 0x000fe4000f8e00ff */
[----:B------:R-:W-:-:S03]  /*5d40*/  IMAD.MOV.U32 R5, RZ, RZ, R11 ;  /* 0x000000ffff057224 */ /* 0x000fc600078e000b */
[----:B------:R-:W-:-:S13]  /*5d50*/  ISETP.NE.AND P3, PT, R15, 0x1, PT ;  /* 0x000000010f00780c */ /* 0x000fda0003f65270 */
[----:B------:R-:W0:Y:S02]  /*5d60*/  @P3 LDC.64 R162, c[0x0][0x9e8] ;  /* 0x00027a00ffa23b82 */ /* 0x000e240000000a00 */
[----:B0-----:R-:W-:-:S05]  /*5d70*/  @P3 IMAD.HI.U32 R10, R11, R162, RZ ;  /* 0x000000a20b0a3227 */ /* 0x001fca00078e00ff */
[----:B------:R-:W-:-:S07]  /*5d80*/  @P3 SHF.R.U32.HI R5, RZ, R163, R10 ;  /* 0x000000a3ff053219 */ /* 0x000fce000001160a */
.L_x_6622:
[----:B------:R-:W-:Y:S05]  /*5d90*/  BSYNC B0 ;  /* 0x0000000000007941 */ /* 0x000fea0003800000 */
.L_x_6620:
[----:B------:R-:W-:-:S04]  /*5da0*/  IMAD R5, R5, R15, -R160 ;  /* 0x0000000f05057224 */ /* 0x000fc800078e0aa0 */
[----:B------:R-:W-:-:S05]  /*5db0*/  IMAD R10, R16, -0x2, R5 ;  /* 0xfffffffe100a7824 */ /* 0x000fca00078e0205 */
[----:B------:R-:W-:Y:S02]  /*5dc0*/  VIADDMNMX R25, R10, R15, R25, PT ;  /* 0x0000000f0a197246 */ /* 0x000fe40003800119 */
[----:B------:R-:W-:-:S07]  /*5dd0*/  VIMNMX R29, R29, R10, !PT ;  /* 0x0000000a1d1d7248 */ /* 0x000fce0007fe0100 */
.L_x_6619:
[----:B------:R-:W-:Y:S01]  /*5de0*/  FMNMX.FTZ R5, R164, R0, !PT ;  /* 0x00000000a4057209 */ /* 0x000fe20007810000 */
[----:B------:R-:W-:Y:S01]  /*5df0*/  UMOV UR43, UR52 ;  /* 0x00000034002b7c82 */ /* 0x000fe20008000000 */
[C---:B------:R-:W-:Y:S02]  /*5e00*/  ISETP.GT.AND P6, PT, R29.reuse, 0x8, P2 ;  /* 0x000000081d00780c */ /* 0x040fe400017c4270 */
[----:B------:R-:W-:Y:S02]  /*5e10*/  FMNMX.FTZ R5, R168, R5, !PT ;  /* 0x00000005a8057209 */ /* 0x000fe40007810000 */
[C---:B------:R-:W-:Y:S02]  /*5e20*/  ISETP.GT.AND P4, PT, R29.reuse, 0x1, P2 ;  /* 0x000000011d00780c */ /* 0x040fe40001784270 */
[----:B------:R-:W-:Y:S02]  /*5e30*/  FMNMX.FTZ R5, R170, R5, !PT ;  /* 0x00000005aa057209 */ /* 0x000fe40007810000 */
[----:B------:R-:W-:-:S02]  /*5e40*/  ISETP.GT.AND P3, PT, R29, 0x9, P2 ;  /* 0x000000091d00780c */ /* 0x000fc40001764270 */
        /* <DEDUP_REMOVED lines=21> */
[----:B------:R-:W-:Y:S02]  /*5fa0*/  ISETP.GT.AND P3, PT, R29, 0x18, P2 ;  /* 0x000000181d00780c */ /* 0x000fe40001764270 */
[----:B------:R-:W-:Y:S02]  /*5fb0*/  FMNMX.FTZ R5, R52, R5, !PT ;  /* 0x0000000534057209 */ /* 0x000fe40007810000 */
[----:B------:R-:W-:-:S02]  /*5fc0*/  FSEL R34, R34, -INF , !P5 ;  /* 0xff80000022227808 */ /* 0x000fc40006800000 */
[----:B------:R-:W-:Y:S02]  /*5fd0*/  FMNMX.FTZ R5, R44, R5, !PT ;  /* 0x000000052c057209 */ /* 0x000fe40007810000 */
[----:B------:R-:W-:Y:S02]  /*5fe0*/  ISETP.GT.AND P5, PT, R29, 0x19, P2 ;  /* 0x000000191d00780c */ /* 0x000fe400017a4270 */
        /* <DEDUP_REMOVED lines=9> */
[----:B------:R-:W-:-:S02]  /*6080*/  ISETP.LT.OR P3, PT, R25, 0x22, P3 ;  /* 0x000000221900780c */ /* 0x000fc40001f61670 */
        /* <DEDUP_REMOVED lines=15> */
[----:B-1----:R-:W-:-:S04]  /*6180*/  FMNMX.FTZ R10, R21, R10, !PT ;  /* 0x0000000a150a7209 */ /* 0x002fc80007810000 */
[C---:B------:R-:W-:Y:S01]  /*6190*/  FSETP.NEU.FTZ.AND P6, PT, R10.reuse, -INF , PT ;  /* 0xff8000000a00780b */ /* 0x040fe20003fdd000 */
[----:B0-----:R-:W-:-:S03]  /*61a0*/  FMUL.FTZ R15, R10, R5 ;  /* 0x000000050a0f7220 */ /* 0x001fc60000410000 */
[----:B------:R-:W-:Y:S02]  /*61b0*/  FSEL R57, R10, RZ, P6 ;  /* 0x000000ff0a397208 */ /* 0x000fe40003000000 */
[----:B------:R-:W-:-:S05]  /*61c0*/  FSEL R31, R15, RZ, P6 ;  /* 0x000000ff0f1f7208 */ /* 0x000fca0003000000 */
[-CC-:B------:R-:W-:Y:S01]  /*61d0*/  FFMA.FTZ R15, R164, R5.reuse, -R31.reuse ;  /* 0x00000005a40f7223 */ /* 0x180fe2000001081f */
[----:B------:R-:W-:Y:S01]  /*61e0*/  FSEL R164, R35, -INF , !P4 ;  /* 0xff80000023a47808 */ /* 0x000fe20006000000 */
[-CC-:B------:R-:W-:Y:S01]  /*61f0*/  FFMA.FTZ R180, R168, R5.reuse, -R31.reuse ;  /* 0x00000005a8b47223 */ /* 0x180fe2000001081f */
[----:B------:R-:W-:Y:S01]  /*6200*/  ISETP.GT.AND P4, PT, R29, 0x20, P2 ;  /* 0x000000201d00780c */ /* 0x000fe20001784270 */
[-CC-:B------:R-:W-:Y:S01]  /*6210*/  FFMA.FTZ R37, R178, R5.reuse, -R31.reuse ;  /* 0x00000005b2257223 */ /* 0x180fe2000001081f */
[----:B------:R-:W-:Y:S01]  /*6220*/  FSEL R168, R39, -INF , !P5 ;  /* 0xff80000027a87808 */ /* 0x000fe20006800000 */
[-CC-:B------:R-:W-:Y:S01]  /*6230*/  FFMA.FTZ R182, R170, R5.reuse, -R31.reuse ;  /* 0x00000005aab67223 */ /* 0x180fe2000001081f */
[----:B------:R-:W-:Y:S01]  /*6240*/  ISETP.LT.OR P4, PT, R25, 0x21, P4 ;  /* 0x000000211900780c */ /* 0x000fe20002781670 */
[-CC-:B------:R-:W-:Y:S01]  /*6250*/  FFMA.FTZ R39, R172, R5.reuse, -R31.reuse ;  /* 0x00000005ac277223 */ /* 0x180fe2000001081f */
[C---:B------:R-:W-:Y:S01]  /*6260*/  ISETP.GT.AND P5, PT, R29.reuse, 0x28, P2 ;  /* 0x000000281d00780c */ /* 0x040fe200017a4270 */
[-CC-:B------:R-:W-:Y:S01]  /*6270*/  FFMA.FTZ R21, R184, R5.reuse, -R31.reuse ;  /* 0x00000005b8157223 */ /* 0x180fe2000001081f */
[----:B------:R-:W-:Y:S01]  /*6280*/  FSEL R42, R42, -INF , !P4 ;  /* 0xff8000002a2a7808 */ /* 0x000fe20006000000 */
[-CC-:B------:R-:W-:Y:S01]  /*6290*/  FFMA.FTZ R178, R174, R5.reuse, -R31.reuse ;  /* 0x00000005aeb27223 */ /* 0x180fe2000001081f */
[----:B------:R-:W-:Y:S01]  /*62a0*/  ISETP.GT.AND P4, PT, R29, RZ, P2 ;  /* 0x000000ff1d00720c */ /* 0x000fe20001784270 */
[-CC-:B------:R-:W-:Y:S01]  /*62b0*/  FFMA.FTZ R172, R166, R5.reuse, -R31.reuse ;  /* 0x00000005a6ac7223 */ /* 0x180fe2000001081f */
[C---:B------:R-:W-:Y:S01]  /*62c0*/  ISETP.LT.OR P5, PT, R25.reuse, 0x29, P5 ;  /* 0x000000291900780c */ /* 0x040fe20002fa1670 */
[-CC-:B------:R-:W-:Y:S01]  /*62d0*/  FFMA.FTZ R45, R156, R5.reuse, -R31.reuse ;  /* 0x000000059c2d7223 */ /* 0x180fe2000001081f */
[----:B------:R-:W-:Y:S01]  /*62e0*/  ISETP.LT.OR P4, PT, R25, 0x1, P4 ;  /* 0x000000011900780c */ /* 0x000fe20002781670 */
[----:B------:R-:W-:Y:S01]  /*62f0*/  MUFU.EX2 R15, R15 ;  /* 0x0000000f000f7308 */ /* 0x000fe20000000800 */
[----:B------:R-:W-:Y:S01]  /*6300*/  FSEL R170, R43, -INF , !P3 ;  /* 0xff8000002baa7808 */ /* 0x000fe20005800000 */
[-CC-:B------:R-:W-:Y:S01]  /*6310*/  FFMA.FTZ R43, R158, R5.reuse, -R31.reuse ;  /* 0x000000059e2b7223 */ /* 0x180fe2000001081f */
[----:B------:R-:W-:Y:S01]  /*6320*/  FSEL R35, R26, -INF , !P4 ;  /* 0xff8000001a237808 */ /* 0x000fe20006000000 */
[-CC-:B------:R-:W-:Y:S01]  /*6330*/  FFMA.FTZ R176, R176, R5.reuse, -R31.reuse ;  /* 0x00000005b0b07223 */ /* 0x180fe2000001081f */
[----:B------:R-:W-:Y:S01]  /*6340*/  ISETP.GT.AND P3, PT, R29, 0x29, P2 ;  /* 0x000000291d00780c */ /* 0x000fe20001764270 */
[-CC-:B------:R-:W-:Y:S01]  /*6350*/  FFMA.FTZ R48, R48, R5.reuse, -R31.reuse ;  /* 0x0000000530307223 */ /* 0x180fe2000001081f */
[----:B------:R-:W-:Y:S01]  /*6360*/  FMNMX.FTZ R27, R35, R8, !PT ;  /* 0x00000008231b7209 */ /* 0x000fe20007810000 */
[----:B------:R-:W-:Y:S01]  /*6370*/  MUFU.EX2 R180, R180 ;  /* 0x000000b400b47308 */ /* 0x000fe20000000800 */
[----:B------:R-:W-:Y:S01]  /*6380*/  FSEL R46, R46, -INF , !P5 ;  /* 0xff8000002e2e7808 */ /* 0x000fe20006800000 */
[--C-:B------:R-:W-:Y:S01]  /*6390*/  FFMA.FTZ R44, R44, R5, -R31.reuse ;  /* 0x000000052c2c7223 */ /* 0x100fe2000001081f */
[----:B------:R-:W-:Y:S01]  /*63a0*/  FMNMX.FTZ R27, R162, R27, !PT ;  /* 0x0000001ba21b7209 */ /* 0x000fe20007810000 */
[-CC-:B------:R-:W-:Y:S01]  /*63b0*/  FFMA.FTZ R40, R40, R5.reuse, -R31.reuse ;  /* 0x0000000528287223 */ /* 0x180fe2000001081f */
[----:B------:R-:W-:Y:S01]  /*63c0*/  ISETP.GT.AND P5, PT, R29, 0x30, P2 ;  /* 0x000000301d00780c */ /* 0x000fe200017a4270 */
[--C-:B------:R-:W-:Y:S01]  /*63d0*/  FFMA.FTZ R20, R20, R5, -R31.reuse ;  /* 0x0000000514147223 */ /* 0x100fe2000001081f */
[----:B------:R-:W-:Y:S01]  /*63e0*/  FMNMX.FTZ R27, R30, R27, !PT ;  /* 0x0000001b1e1b7209 */ /* 0x000fe20007810000 */
[----:B------:R-:W-:Y:S01]  /*63f0*/  MUFU.EX2 R182, R182 ;  /* 0x000000b600b67308 */ /* 0x000fe20000000800 */
[----:B------:R-:W-:Y:S01]  /*6400*/  ISETP.LT.OR P4, PT, R25, 0x2a, P3 ;  /* 0x0000002a1900780c */ /* 0x000fe20001f81670 */
[--C-:B------:R-:W-:Y:S01]  /*6410*/  FFMA.FTZ R28, R28, R5, -R31.reuse ;  /* 0x000000051c1c7223 */ /* 0x100fe2000001081f */
[----:B------:R-:W-:Y:S01]  /*6420*/  FMNMX.FTZ R33, R160, R27, !PT ;  /* 0x0000001ba0217209 */ /* 0x000fe20007810000 */
[-CC-:B------:R-:W-:Y:S01]  /*6430*/  FFMA.FTZ R24, R24, R5.reuse, -R31.reuse ;  /* 0x0000000518187223 */ /* 0x180fe2000001081f */
[----:B------:R-:W-:Y:S01]  /*6440*/  ISETP.GT.AND P3, PT, R29, 0x31, P2 ;  /* 0x000000311d00780c */ /* 0x000fe20001764270 */
        /* <DEDUP_REMOVED lines=11> */
[----:B------:R-:W-:Y:S01]  /*6500*/  ISETP.GT.AND P4, PT, R29, 0x38, P2 ;  /* 0x000000381d00780c */ /* 0x000fe20001784270 */
[--C-:B------:R-:W-:Y:S01]  /*6510*/  FFMA.FTZ R36, R36, R5, -R31.reuse ;  /* 0x0000000524247223 */ /* 0x100fe2000001081f */
[----:B0-----:R-:W-:Y:S01]  /*6520*/  FMNMX.FTZ R37, R168, R33, !PT ;  /* 0x00000021a8257209 */ /* 0x001fe20007810000 */
[----:B------:R-:W-:Y:S01]  /*6530*/  FFMA.FTZ R84, R84, R5, -R31 ;  /* 0x0000000554547223 */ /* 0x000fe2000001081f */
[----:B------:R-:W-:-:S02]  /*6540*/  ISETP.LT.OR P3, PT, R25, 0x32, P3 ;  /* 0x000000321900780c */ /* 0x000fc40001f61670 */
[----:B------:R-:W-:Y:S01]  /*6550*/  FMNMX.FTZ R37, R42, R37, !PT ;  /* 0x000000252a257209 */ /* 0x000fe20007810000 */
[----:B------:R0:W-:Y:S01]  /*6560*/  MUFU.EX2 R33, R39 ;  /* 0x0000002700217308 */ /* 0x0001e20000000800 */
[----:B------:R-:W-:Y:S02]  /*6570*/  FSEL R50, R50, -INF , !P5 ;  /* 0xff80000032327808 */ /* 0x000fe40006800000 */
[----:B------:R-:W-:Y:S02]  /*6580*/  FMNMX.FTZ R37, R170, R37, !PT ;  /* 0x00000025aa257209 */ /* 0x000fe40007810000 */
[----:B------:R-:W-:Y:S02]  /*6590*/  ISETP.GT.AND P5, PT, R29, 0x39, P2 ;  /* 0x000000391d00780c */ /* 0x000fe400017a4270 */
[----:B------:R-:W-:Y:S01]  /*65a0*/  FMNMX.FTZ R37, R46, R37, !PT ;  /* 0x000000252e257209 */ /* 0x000fe20007810000 */
[----:B------:R-:W-:Y:S01]  /*65b0*/  MUFU.EX2 R176, R176 ;  /* 0x000000b000b07308 */ /* 0x000fe20000000800 */
[----:B------:R-:W-:-:S02]  /*65c0*/  FSEL R184, R51, -INF , !P3 ;  /* 0xff80000033b87808 */ /* 0x000fc40005800000 */
[----:B0-----:R-:W-:Y:S02]  /*65d0*/  FMNMX.FTZ R39, R26, R37, !PT ;  /* 0x000000251a277209 */ /* 0x001fe40007810000 */
[----:B------:R-:W-:Y:S02]  /*65e0*/  ISETP.LT.OR P4, PT, R25, 0x39, P4 ;  /* 0x000000391900780c */ /* 0x000fe40002781670 */
[----:B------:R-:W-:Y:S01]  /*65f0*/  FMNMX.FTZ R39, R50, R39, !PT ;  /* 0x0000002732277209 */ /* 0x000fe20007810000 */
[----:B------:R-:W-:Y:S01]  /*6600*/  MUFU.EX2 R37, R43 ;  /* 0x0000002b00257308 */ /* 0x000fe20000000800 */
[----:B------:R-:W-:Y:S02]  /*6610*/  ISETP.GT.AND P3, PT, R29, 0x40, P2 ;  /* 0x000000401d00780c */ /* 0x000fe40001764270 */
[----:B------:R-:W-:Y:S02]  /*6620*/  ISETP.LT.OR P5, PT, R25, 0x3a, P5 ;  /* 0x0000003a1900780c */ /* 0x000fe40002fa1670 */
[----:B------:R-:W-:-:S02]  /*6630*/  FSEL R54, R54, -INF , !P4 ;  /* 0xff80000036367808 */ /* 0x000fc40006000000 */
[----:B------:R-:W-:Y:S01]  /*6640*/  FMNMX.FTZ R41, R184, R39, !PT ;  /* 0x00000027b8297209 */ /* 0x000fe20007810000 */
[----:B------:R-:W-:Y:S01]  /*6650*/  MUFU.EX2 R178, R178 ;  /* 0x000000b200b27308 */ /* 0x000fe20000000800 */
[----:B------:R-:W-:Y:S02]  /*6660*/  ISETP.GT.AND P4, PT, R29, 0x41, P2 ;  /* 0x000000411d00780c */ /* 0x000fe40001784270 */
[----:B------:R-:W-:Y:S02]  /*6670*/  FSEL R174, R55, -INF , !P5 ;  /* 0xff80000037ae7808 */ /* 0x000fe40006800000 */
[----:B------:R-:W-:Y:S02]  /*6680*/  ISETP.LT.OR P3, PT, R25, 0x41, P3 ;  /* 0x000000411900780c */ /* 0x000fe40001f61670 */
[----:B------:R-:W-:Y:S01]  /*6690*/  FMNMX.FTZ R41, R54, R41, !PT ;  /* 0x0000002936297209 */ /* 0x000fe20007810000 */
[----:B------:R0:W-:Y:S01]  /*66a0*/  MUFU.EX2 R39, R45 ;  /* 0x0000002d00277308 */ /* 0x0001e20000000800 */
[----:B------:R-:W-:-:S02]  /*66b0*/  ISETP.GT.AND P5, PT, R29, 0x48, P2 ;  /* 0x000000481d00780c */ /* 0x000fc400017a4270 */
[----:B------:R-:W-:Y:S02]  /*66c0*/  ISETP.LT.OR P4, PT, R25, 0x42, P4 ;  /* 0x000000421900780c */ /* 0x000fe40002781670 */
[----:B------:R-:W-:Y:S02]  /*66d0*/  FSEL R58, R58, -INF , !P3 ;  /* 0xff8000003a3a7808 */ /* 0x000fe40005800000 */
[----:B------:R-:W-:Y:S01]  /*66e0*/  FMNMX.FTZ R41, R174, R41, !PT ;  /* 0x00000029ae297209 */ /* 0x000fe20007810000 */
[----:B------:R-:W-:Y:S01]  /*66f0*/  MUFU.EX2 R172, R172 ;  /* 0x000000ac00ac7308 */ /* 0x000fe20000000800 */
[----:B------:R-:W-:Y:S01]  /*6700*/  ISETP.GT.AND P3, PT, R29, 0x49, P2 ;  /* 0x000000491d00780c */ /* 0x000fe20001764270 */
[----:B0-----:R-:W-:Y:S01]  /*6710*/  FFMA.FTZ R45, R152, R5, -R31 ;  /* 0x00000005982d7223 */ /* 0x001fe2000001081f */
[----:B------:R-:W-:Y:S02]  /*6720*/  FSEL R166, R59, -INF , !P4 ;  /* 0xff8000003ba67808 */ /* 0x000fe40006000000 */
[----:B------:R-:W-:-:S02]  /*6730*/  ISETP.LT.OR P5, PT, R25, 0x49, P5 ;  /* 0x000000491900780c */ /* 0x000fc40002fa1670 */
[----:B------:R-:W-:Y:S01]  /*6740*/  FMNMX.FTZ R41, R58, R41, !PT ;  /* 0x000000293a297209 */ /* 0x000fe20007810000 */
[----:B------:R-:W-:Y:S01]  /*6750*/  MUFU.EX2 R48, R48 ;  /* 0x0000003000307308 */ /* 0x000fe20000000800 */
[----:B------:R-:W-:Y:S02]  /*6760*/  ISETP.GT.AND P4, PT, R29, 0x50, P2 ;  /* 0x000000501d00780c */ /* 0x000fe40001784270 */
[----:B------:R-:W-:Y:S02]  /*6770*/  ISETP.LT.OR P3, PT, R25, 0x4a, P3 ;  /* 0x0000004a1900780c */ /* 0x000fe40001f61670 */
[----:B------:R-:W-:Y:S02]  /*6780*/  FSEL R62, R62, -INF , !P5 ;  /* 0xff8000003e3e7808 */ /* 0x000fe40006800000 */
[----:B------:R-:W-:Y:S01]  /*6790*/  FMNMX.FTZ R43, R166, R41, !PT ;  /* 0x00000029a62b7209 */ /* 0x000fe20007810000 */
[----:B------:R-:W-:Y:S01]  /*67a0*/  MUFU.EX2 R44, R44 ;  /* 0x0000002c002c7308 */ /* 0x000fe20000000800 */
[----:B------:R-:W-:-:S02]  /*67b0*/  ISETP.GT.AND P5, PT, R29, 0x51, P2 ;  /* 0x000000511d00780c */ /* 0x000fc400017a4270 */
[----:B------:R-:W-:Y:S02]  /*67c0*/  FSEL R158, R63, -INF , !P3 ;  /* 0xff8000003f9e7808 */ /* 0x000fe40005800000 */
[----:B------:R-:W-:Y:S02]  /*67d0*/  ISETP.LT.OR P4, PT, R25, 0x51, P4 ;  /* 0x000000511900780c */ /* 0x000fe40002781670 */
[----:B------:R-:W-:Y:S01]  /*67e0*/  FMNMX.FTZ R43, R62, R43, !PT ;  /* 0x0000002b3e2b7209 */ /* 0x000fe20007810000 */
[----:B------:R0:W-:Y:S01]  /*67f0*/  MUFU.EX2 R41, R45 ;  /* 0x0000002d00297308 */ /* 0x0001e20000000800 */
[----:B------:R-:W-:Y:S02]  /*6800*/  ISETP.GT.AND P3, PT, R29, 0x58, P2 ;  /* 0x000000581d00780c */ /* 0x000fe40001764270 */
[----:B------:R-:W-:Y:S02]  /*6810*/  ISETP.LT.OR P5, PT, R25, 0x52, P5 ;  /* 0x000000521900780c */ /* 0x000fe40002fa1670 */
[----:B------:R-:W-:Y:S01]  /*6820*/  FSEL R156, R66, -INF , !P4 ;  /* 0xff800000429c7808 */ /* 0x000fe20006000000 */
[----:B------:R-:W-:Y:S01]  /*6830*/  FFMA.FTZ R66, R154, R5, -R31 ;  /* 0x000000059a427223 */ /* 0x000fe2000001081f */
[----:B------:R-:W-:Y:S01]  /*6840*/  FMNMX.FTZ R43, R158, R43, !PT ;  /* 0x0000002b9e2b7209 */ /* 0x000fe20007810000 */
[----:B------:R-:W-:Y:S01]  /*6850*/  MUFU.EX2 R40, R40 ;  /* 0x0000002800287308 */ /* 0x000fe20000000800 */
[----:B------:R-:W-:-:S02]  /*6860*/  ISETP.GT.AND P4, PT, R29, 0x59, P2 ;  /* 0x000000591d00780c */ /* 0x000fc40001784270 */
[----:B------:R-:W-:Y:S02]  /*6870*/  FSEL R154, R67, -INF , !P5 ;  /* 0xff800000439a7808 */ /* 0x000fe40006800000 */
[----:B------:R-:W-:Y:S02]  /*6880*/  ISETP.LT.OR P3, PT, R25, 0x59, P3 ;  /* 0x000000591900780c */ /* 0x000fe40001f61670 */
[----:B------:R-:W-:Y:S01]  /*6890*/  FMNMX.FTZ R43, R156, R43, !PT ;  /* 0x0000002b9c2b7209 */ /* 0x000fe20007810000 */
[----:B------:R-:W-:Y:S01]  /*68a0*/  MUFU.EX2 R66, R66 ;  /* 0x0000004200427308 */ /* 0x000fe20000000800 */
[----:B------:R-:W-:Y:S02]  /*68b0*/  ISETP.GT.AND P5, PT, R29, 0x60, P2 ;  /* 0x000000601d00780c */ /* 0x000fe400017a4270 */
[----:B------:R-:W-:Y:S02]  /*68c0*/  ISETP.LT.OR P4, PT, R25, 0x5a, P4 ;  /* 0x0000005a1900780c */ /* 0x000fe40002781670 */
[----:B------:R-:W-:-:S02]  /*68d0*/  FSEL R70, R70, -INF , !P3 ;  /* 0xff80000046467808 */ /* 0x000fc40005800000 */
[----:B0-----:R-:W-:Y:S01]  /*68e0*/  FMNMX.FTZ R45, R154, R43, !PT ;  /* 0x0000002b9a2d7209 */ /* 0x001fe20007810000 */
        /* <DEDUP_REMOVED lines=33> */
[----:B------:R-:W-:Y:S02]  /*6b00*/  ISETP.LT.OR P5, PT, R25, 0x79, P5 ;  /* 0x000000791900780c */ /* 0x000fe40002fa1670 */
[----:B------:R-:W-:Y:S02]  /*6b10*/  FSEL R56, R83, -INF , !P4 ;  /* 0xff80000053387808 */ /* 0x000fe40006000000 */
[----:B------:R-:W-:Y:S01]  /*6b20*/  FMNMX.FTZ R45, R82, R45, !PT ;  /* 0x0000002d522d7209 */ /* 0x000fe20007810000 */
[----:B------:R0:W-:Y:S01]  /*6b30*/  MUFU.EX2 R29, R47 ;  /* 0x0000002f001d7308 */ /* 0x0001e20000000800 */
[----:B------:R-:W-:Y:S01]  /*6b40*/  ISETP.LT.OR P2, PT, R25, 0x7a, P2 ;  /* 0x0000007a1900780c */ /* 0x000fe20001741670 */
[----:B------:R-:W-:Y:S01]  /*6b50*/  FFMA.FTZ R25, R60, R5, -R31 ;  /* 0x000000053c197223 */ /* 0x000fe2000001081f */
[----:B------:R-:W-:-:S02]  /*6b60*/  FSEL R86, R86, -INF , !P5 ;  /* 0xff80000056567808 */ /* 0x000fc40006800000 */
[----:B------:R-:W-:Y:S02]  /*6b70*/  FMNMX.FTZ R45, R56, R45, !PT ;  /* 0x0000002d382d7209 */ /* 0x000fe40007810000 */
[----:B------:R-:W-:Y:S01]  /*6b80*/  FSEL R60, R87, -INF , !P2 ;  /* 0xff800000573c7808 */ /* 0x000fe20005000000 */
[----:B------:R-:W-:Y:S01]  /*6b90*/  MUFU.EX2 R25, R25 ;  /* 0x0000001900197308 */ /* 0x000fe20000000800 */
[----:B------:R-:W-:Y:S01]  /*6ba0*/  FMNMX.FTZ R45, R86, R45, !PT ;  /* 0x0000002d562d7209 */ /* 0x000fe20007810000 */
[-CC-:B0-----:R-:W-:Y:S01]  /*6bb0*/  FFMA.FTZ R47, R68, R5.reuse, -R31.reuse ;  /* 0x00000005442f7223 */ /* 0x181fe2000001081f */
[----:B------:R-:W-:Y:S01]  /*6bc0*/  FADD.FTZ R68, -R57, R0 ;  /* 0x0000000039447221 */ /* 0x000fe20000010100 */
[--C-:B------:R-:W-:Y:S01]  /*6bd0*/  FFMA.FTZ R0, R32, R5, -R31.reuse ;  /* 0x0000000520007223 */ /* 0x100fe2000001081f */
[----:B------:R-:W-:Y:S01]  /*6be0*/  FMNMX.FTZ R51, R60, R45, !PT ;  /* 0x0000002d3c337209 */ /* 0x000fe20007810000 */
[-CC-:B------:R-:W-:Y:S01]  /*6bf0*/  FFMA.FTZ R45, R64, R5.reuse, -R31.reuse ;  /* 0x00000005402d7223 */ /* 0x180fe2000001081f */
[-C--:B------:R-:W-:Y:S01]  /*6c00*/  FMUL.FTZ R32, R68, R5.reuse ;  /* 0x0000000544207220 */ /* 0x080fe20000410000 */
[----:B------:R-:W-:Y:S02]  /*6c10*/  MUFU.EX2 R47, R47 ;  /* 0x0000002f002f7308 */ /* 0x000fe40000000800 */
[----:B------:R-:W0:Y:S06]  /*6c20*/  SHFL.BFLY PT, R64, R51, 0x2, 0x1f ;  /* 0x0c401f0033407f89 */ /* 0x000e2c00000e0000 */
[----:B------:R-:W1:Y:S08]  /*6c30*/  MUFU.EX2 R32, R32 ;  /* 0x0000002000207308 */ /* 0x000e700000000800 */
[----:B------:R-:W-:Y:S08]  /*6c40*/  MUFU.EX2 R45, R45 ;  /* 0x0000002d002d7308 */ /* 0x000ff00000000800 */
[----:B------:R-:W-:Y:S01]  /*6c50*/  MUFU.EX2 R36, R36 ;  /* 0x0000002400247308 */ /* 0x000fe20000000800 */
[----:B-1----:R-:W-:Y:S01]  /*6c60*/  FMUL.FTZ R88, R88, R32 ;  /* 0x0000002058587220 */ /* 0x002fe20000410000 */
[----:B0-----:R-:W-:Y:S01]  /*6c70*/  FMNMX.FTZ R55, R51, R64, !PT ;  /* 0x0000004033377209 */ /* 0x001fe20007810000 */
[-CC-:B------:R-:W-:Y:S01]  /*6c80*/  FFMA.FTZ R64, R12, R5.reuse, -R31.reuse ;  /* 0x000000050c407223 */ /* 0x180fe2000001081f */
[----:B------:R-:W-:Y:S01]  /*6c90*/  FFMA.FTZ R51, R76, R5, -R31 ;  /* 0x000000054c337223 */ /* 0x000fe2000001081f */
[----:B------:R-:W-:Y:S01]  /*6ca0*/  FFMA.FTZ R31, R32, R4, R15 ;  /* 0x00000004201f7223 */ /* 0x000fe2000001000f */
[-C--:B------:R-:W-:Y:S01]  /*6cb0*/  FMUL.FTZ R89, R89, R32.reuse ;  /* 0x0000002059597220 */ /* 0x080fe20000410000 */
[----:B------:R-:W0:Y:S01]  /*6cc0*/  SHFL.BFLY PT, R12, R55, 0x1, 0x1f ;  /* 0x0c201f00370c7f89 */ /* 0x000e2200000e0000 */
[----:B------:R-:W-:Y:S01]  /*6cd0*/  MUFU.EX2 R0, R0 ;  /* 0x0000000000007308 */ /* 0x000fe20000000800 */
[C---:B------:R-:W-:Y:S01]  /*6ce0*/  FADD.FTZ R31, R180.reuse, R31 ;  /* 0x0000001fb41f7221 */ /* 0x040fe20000010000 */
[----:B------:R-:W-:Y:S01]  /*6cf0*/  F2FP.F16.F32.PACK_AB R180, R180, R15 ;  /* 0x0000000fb4b4723e */ /* 0x000fe200000000ff */
[-C--:B------:R-:W-:Y:S01]  /*6d00*/  FMUL.FTZ R92, R92, R32.reuse ;  /* 0x000000205c5c7220 */ /* 0x080fe20000410000 */
[----:B------:R-:W-:Y:S01]  /*6d10*/  FMUL.FTZ R93, R93, R32 ;  /* 0x000000205d5d7220 */ /* 0x000fe20000410000 */
[----:B------:R-:W-:Y:S01]  /*6d20*/  FADD.FTZ R4, R182, R31 ;  /* 0x0000001fb6047221 */ /* 0x000fe20000010000 */
[C---:B------:R-:W-:Y:S01]  /*6d30*/  F2FP.F16.F32.PACK_AB R182, R21.reuse, R182 ;  /* 0x000000b615b6723e */ /* 0x040fe200000000ff */
[-C--:B------:R-:W-:Y:S01]  /*6d40*/  FMUL.FTZ R96, R96, R32.reuse ;  /* 0x0000002060607220 */ /* 0x080fe20000410000 */
[----:B------:R-:W-:Y:S01]  /*6d50*/  MUFU.EX2 R64, R64 ;  /* 0x0000004000407308 */ /* 0x000fe20000000800 */
[----:B------:R-:W-:Y:S01]  /*6d60*/  FADD.FTZ R31, R21, R4 ;  /* 0x00000004151f7221 */ /* 0x000fe20000010000 */
[-C--:B------:R-:W-:Y:S01]  /*6d70*/  FMUL.FTZ R97, R97, R32.reuse ;  /* 0x0000002061617220 */ /* 0x080fe20000410000 */
        /* <DEDUP_REMOVED lines=11> */
[----:B------:R-:W-:Y:S01]  /*6e30*/  F2FP.F16.F32.PACK_AB R178, R33, R178 ;  /* 0x000000b221b2723e */ /* 0x000fe200000000ff */
[----:B------:R-:W-:Y:S01]  /*6e40*/  FMUL.FTZ R112, R112, R32 ;  /* 0x0000002070707220 */ /* 0x000fe20000410000 */
[----:B0-----:R-:W-:Y:S01]  /*6e50*/  FMNMX.FTZ R12, R55, R12, !PT ;  /* 0x0000000c370c7209 */ /* 0x001fe20007810000 */
[----:B------:R-:W-:Y:S01]  /*6e60*/  FADD.FTZ R31, R33, R4 ;  /* 0x00000004211f7221 */ /* 0x000fe20000010000 */
[----:B------:R-:W-:Y:S01]  /*6e70*/  MUFU.EX2 R55, R84 ;  /* 0x0000005400377308 */ /* 0x000fe20000000800 */
[----:B------:R-:W-:Y:S01]  /*6e80*/  FMUL.FTZ R113, R113, R32 ;  /* 0x0000002071717220 */ /* 0x000fe20000410000 */
[C---:B------:R-:W-:Y:S01]  /*6e90*/  FSETP.NEU.FTZ.AND P2, PT, R12.reuse, -INF , PT ;  /* 0xff8000000c00780b */ /* 0x040fe20003f5d000 */
[-C--:B------:R-:W-:Y:S01]  /*6ea0*/  FMUL.FTZ R57, R12, R5.reuse ;  /* 0x000000050c397220 */ /* 0x080fe20000410000 */
[----:B------:R-:W-:Y:S01]  /*6eb0*/  FADD.FTZ R4, R172, R31 ;  /* 0x0000001fac047221 */ /* 0x000fe20000010000 */
[----:B------:R-:W-:Y:S01]  /*6ec0*/  IMAD.U32 R31, RZ, RZ, UR42 ;  /* 0x0000002aff1f7e24 */ /* 0x000fe2000f8e00ff */
[----:B------:R-:W-:Y:S01]  /*6ed0*/  UMOV UR42, UR53 ;  /* 0x00000035002a7c82 */ /* 0x000fe20008000000 */
[C---:B------:R-:W-:Y:S01]  /*6ee0*/  F2FP.F16.F32.PACK_AB R172, R37.reuse, R172 ;  /* 0x000000ac25ac723e */ /* 0x040fe200000000ff */
[----:B------:R-:W-:Y:S01]  /*6ef0*/  FADD.FTZ R4, R37, R4 ;  /* 0x0000000425047221 */ /* 0x000fe20000010000 */
[----:B------:R-:W-:Y:S01]  /*6f00*/  FSEL R57, R57, RZ, P2 ;  /* 0x000000ff39397208 */ /* 0x000fe20001000000 */
[-C--:B------:R-:W-:Y:S01]  /*6f10*/  FMUL.FTZ R116, R116, R32.reuse ;  /* 0x0000002074747220 */ /* 0x080fe20000410000 */
[-C--:B------:R-:W-:Y:S01]  /*6f20*/  FMUL.FTZ R117, R117, R32.reuse ;  /* 0x0000002075757220 */ /* 0x080fe20000410000 */
[-C--:B------:R-:W-:Y:S01]  /*6f30*/  FMUL.FTZ R120, R120, R32.reuse ;  /* 0x0000002078787220 */ /* 0x080fe20000410000 */
[-C--:B------:R-:W-:Y:S01]  /*6f40*/  FMUL.FTZ R121, R121, R32.reuse ;  /* 0x0000002079797220 */ /* 0x080fe20000410000 */
[-CC-:B------:R-:W-:Y:S01]  /*6f50*/  FFMA.FTZ R68, R35, R5.reuse, -R57.reuse ;  /* 0x0000000523447223 */ /* 0x180fe20000010839 */
[-CC-:B------:R-:W-:Y:S01]  /*6f60*/  FFMA.FTZ R171, R54, R5.reuse, -R57.reuse ;  /* 0x0000000536ab7223 */ /* 0x180fe20000010839 */
[----:B------:R-:W-:Y:S01]  /*6f70*/  FADD.FTZ R35, R39, R4 ;  /* 0x0000000427237221 */ /* 0x000fe20000010000 */
[----:B------:R-:W-:Y:S01]  /*6f80*/  @!P1 LEA R54, R31, UR41, 0x3 ;  /* 0x000000291f369c11 */ /* 0x000fe2000f8e18ff */
[-C--:B------:R-:W-:Y:S01]  /*6f90*/  FFMA.FTZ R169, R50, R5.reuse, -R57 ;  /* 0x0000000532a97223 */ /* 0x080fe20000010839 */
[----:B------:R-:W-:Y:S01]  /*6fa0*/  FSEL R31, R12, RZ, P2 ;  /* 0x000000ff0c1f7208 */ /* 0x000fe20001000000 */
[----:B------:R-:W-:Y:S01]  /*6fb0*/  FADD.FTZ R50, R66, R35 ;  /* 0x0000002342327221 */ /* 0x000fe20000010000 */
[-CC-:B------:R-:W-:Y:S01]  /*6fc0*/  FFMA.FTZ R181, R162, R5.reuse, -R57.reuse ;  /* 0x00000005a2b57223 */ /* 0x180fe20000010839 */
[----:B------:R-:W-:Y:S01]  /*6fd0*/  @!P1 VIADD R35, R54, 0x28860 ;  /* 0x0002886036239836 */ /* 0x000fe20000000000 */
[----:B------:R-:W-:Y:S01]  /*6fe0*/  MUFU.EX2 R68, R68 ;  /* 0x0000004400447308 */ /* 0x000fe20000000800 */
[----:B------:R-:W-:Y:S01]  /*6ff0*/  FADD.FTZ R4, -R31, R8 ;  /* 0x000000081f047221 */ /* 0x000fe20000010100 */
[----:B------:R-:W-:Y:S01]  /*7000*/  FADD.FTZ R31, R41, R50 ;  /* 0x00000032291f7221 */ /* 0x000fe20000010000 */
[-C--:B------:R-:W-:Y:S01]  /*7010*/  FFMA.FTZ R183, R30, R5.reuse, -R57 ;  /* 0x000000051eb77223 */ /* 0x080fe20000010839 */
[----:B------:R-:W-:Y:S01]  /*7020*/  @!P1 PRMT R35, RZ, 0x654, R35 ;  /* 0x00000654ff239816 */ /* 0x000fe20000000023 */
[-C--:B------:R-:W-:Y:S01]  /*7030*/  FMUL.FTZ R4, R4, R5.reuse ;  /* 0x0000000504047220 */ /* 0x080fe20000410000 */
[----:B------:R-:W-:Y:S01]  /*7040*/  FADD.FTZ R50, R48, R31 ;  /* 0x0000001f30327221 */ /* 0x000fe20000010000 */
[-CC-:B------:R-:W-:Y:S01]  /*7050*/  FFMA.FTZ R30, R160, R5.reuse, -R57.reuse ;  /* 0x00000005a01e7223 */ /* 0x180fe20000010839 */
[----:B------:R0:W-:Y:S01]  /*7060*/  @!P1 SYNCS.ARRIVE.TRANS64.RED.A1T0 RZ, [R35+URZ], RZ ;  /* 0x000000ff23ff99a7 */ /* 0x0001e2000810043f */
[----:B------:R1:W2:Y:S01]  /*7070*/  MUFU.EX2 R31, R4 ;  /* 0x00000004001f7308 */ /* 0x0002a20000000800 */
[-CC-:B------:R-:W-:Y:S01]  /*7080*/  FFMA.FTZ R177, R34, R5.reuse, -R57.reuse ;  /* 0x0000000522b17223 */ /* 0x180fe20000010839 */
[-CC-:B------:R-:W-:Y:S01]  /*7090*/  FFMA.FTZ R34, R164, R5.reuse, -R57.reuse ;  /* 0x00000005a4227223 */ /* 0x180fe20000010839 */
[-CC-:B------:R-:W-:Y:S01]  /*70a0*/  FFMA.FTZ R179, R38, R5.reuse, -R57.reuse ;  /* 0x0000000526b37223 */ /* 0x180fe20000010839 */
[-CC-:B------:R-:W-:Y:S01]  /*70b0*/  FFMA.FTZ R38, R168, R5.reuse, -R57.reuse ;  /* 0x00000005a8267223 */ /* 0x180fe20000010839 */
[-CC-:B------:R-:W-:Y:S01]  /*70c0*/  FFMA.FTZ R173, R42, R5.reuse, -R57.reuse ;  /* 0x000000052aad7223 */ /* 0x180fe20000010839 */
[-CC-:B------:R-:W-:Y:S01]  /*70d0*/  FFMA.FTZ R42, R170, R5.reuse, -R57.reuse ;  /* 0x00000005aa2a7223 */ /* 0x180fe20000010839 */
[----:B0-----:R-:W-:Y:S01]  /*70e0*/  FADD.FTZ R35, R43, R50 ;  /* 0x000000322b237221 */ /* 0x001fe20000010000 */
[----:B------:R-:W0:Y:S01]  /*70f0*/  MUFU.EX2 R181, R181 ;  /* 0x000000b500b57308 */ /* 0x000e220000000800 */
[-CC-:B------:R-:W-:Y:S01]  /*7100*/  FFMA.FTZ R175, R46, R5.reuse, -R57.reuse ;  /* 0x000000052eaf7223 */ /* 0x180fe20000010839 */
[-C--:B------:R-:W-:Y:S01]  /*7110*/  FFMA.FTZ R26, R26, R5.reuse, -R57 ;  /* 0x000000051a1a7223 */ /* 0x080fe20000010839 */
[----:B------:R-:W-:Y:S01]  /*7120*/  FADD.FTZ R54, R44, R35 ;  /* 0x000000232c367221 */ /* 0x000fe20000010000 */
[--C-:B------:R-:W-:Y:S01]  /*7130*/  FFMA.FTZ R46, R184, R5, -R57.reuse ;  /* 0x00000005b82e7223 */ /* 0x100fe20000010839 */
[----:B------:R-:W-:Y:S01]  /*7140*/  F2FP.F16.F32.PACK_AB R164, R40, R29 ;  /* 0x0000001d28a4723e */ /* 0x000fe200000000ff */
[-CC-:B------:R-:W-:Y:S01]  /*7150*/  FFMA.FTZ R174, R174, R5.reuse, -R57.reuse ;  /* 0x00000005aeae7223 */ /* 0x180fe20000010839 */
[----:B------:R-:W-:Y:S01]  /*7160*/  FADD.FTZ R59, R29, R54 ;  /* 0x000000361d3b7221 */ /* 0x000fe20000010000 */
[----:B------:R-:W3:Y:S01]  /*7170*/  MUFU.EX2 R183, R183 ;  /* 0x000000b700b77308 */ /* 0x000ee20000000800 */
[-CC-:B------:R-:W-:Y:S01]  /*7180*/  FFMA.FTZ R165, R58, R5.reuse, -R57.reuse ;  /* 0x000000053aa57223 */ /* 0x180fe20000010839 */
[----:B------:R-:W-:Y:S01]  /*7190*/  FFMA.FTZ R50, R166, R5, -R57 ;  /* 0x00000005a6327223 */ /* 0x000fe20000010839 */
[----:B-1----:R-:W-:Y:S01]  /*71a0*/  FADD.FTZ R4, R40, R59 ;  /* 0x0000003b28047221 */ /* 0x002fe20000010000 */
[----:B------:R-:W-:Y:S01]  /*71b0*/  F2FP.F16.F32.PACK_AB R166, R20, R25 ;  /* 0x0000001914a6723e */ /* 0x000fe200000000ff */
[-CC-:B------:R-:W-:Y:S01]  /*71c0*/  FFMA.FTZ R154, R154, R5.reuse, -R57.reuse ;  /* 0x000000059a9a7223 */ /* 0x180fe20000010839 */
[--C-:B------:R-:W-:Y:S01]  /*71d0*/  FFMA.FTZ R167, R62, R5, -R57.reuse ;  /* 0x000000053ea77223 */ /* 0x100fe20000010839 */
[----:B------:R-:W-:Y:S01]  /*71e0*/  FADD.FTZ R59, R25, R4 ;  /* 0x00000004193b7221 */ /* 0x000fe20000010000 */
[----:B------:R-:W1:Y:S01]  /*71f0*/  MUFU.EX2 R30, R30 ;  /* 0x0000001e001e7308 */ /* 0x000e620000000800 */
[----:B--2---:R-:W-:Y:S01]  /*7200*/  FFMA.FTZ R4, R31, R3, R68 ;  /* 0x000000031f047223 */ /* 0x004fe20000010044 */
[-C--:B------:R-:W-:Y:S01]  /*7210*/  FFMA.FTZ R158, R158, R5.reuse, -R57 ;  /* 0x000000059e9e7223 */ /* 0x080fe20000010839 */
[----:B------:R-:W-:Y:S01]  /*7220*/  FADD.FTZ R54, R20, R59 ;  /* 0x0000003b14367221 */ /* 0x000fe20000010000 */
[-CC-:B------:R-:W-:Y:S01]  /*7230*/  FFMA.FTZ R156, R156, R5.reuse, -R57.reuse ;  /* 0x000000059c9c7223 */ /* 0x180fe20000010839 */
[----:B0-----:R-:W-:Y:S01]  /*7240*/  FADD.FTZ R4, R181, R4 ;  /* 0x00000004b5047221 */ /* 0x001fe20000010000 */
[-CC-:B------:R-:W-:Y:S01]  /*7250*/  FFMA.FTZ R70, R70, R5.reuse, -R57.reuse ;  /* 0x0000000546467223 */ /* 0x180fe20000010839 */
[----:B------:R-:W-:Y:S01]  /*7260*/  FADD.FTZ R59, R45, R54 ;  /* 0x000000362d3b7221 */ /* 0x000fe20000010000 */
[----:B------:R-:W0:Y:S01]  /*7270*/  MUFU.EX2 R177, R177 ;  /* 0x000000b100b17308 */ /* 0x000e220000000800 */
[----:B---3--:R-:W-:Y:S01]  /*7280*/  FADD.FTZ R3, R183, R4 ;  /* 0x00000004b7037221 */ /* 0x008fe20000010000 */
[-C--:B------:R-:W-:Y:S01]  /*7290*/  FFMA.FTZ R35, R152, R5.reuse, -R57 ;  /* 0x0000000598237223 */ /* 0x080fe20000010839 */
[----:B------:R-:W-:Y:S01]  /*72a0*/  FADD.FTZ R54, R28, R59 ;  /* 0x0000003b1c367221 */ /* 0x000fe20000010000 */
[-CC-:B------:R-:W-:Y:S01]  /*72b0*/  FFMA.FTZ R74, R74, R5.reuse, -R57.reuse ;  /* 0x000000054a4a7223 */ /* 0x180fe20000010839 */
[-CC-:B------:R-:W-:Y:S01]  /*72c0*/  FFMA.FTZ R52, R52, R5.reuse, -R57.reuse ;  /* 0x0000000534347223 */ /* 0x180fe20000010839 */
[-C--:B------:R-:W-:Y:S01]  /*72d0*/  FFMA.FTZ R78, R78, R5.reuse, -R57 ;  /* 0x000000054e4e7223 */ /* 0x080fe20000010839 */
[----:B------:R-:W-:Y:S01]  /*72e0*/  FADD.FTZ R15, R47, R54 ;  /* 0x000000362f0f7221 */ /* 0x000fe20000010000 */
[----:B------:R-:W2:Y:S01]  /*72f0*/  MUFU.EX2 R34, R34 ;  /* 0x0000002200227308 */ /* 0x000ea20000000800 */
[----:B-1----:R-:W-:Y:S01]  /*7300*/  FADD.FTZ R4, R30, R3 ;  /* 0x000000031e047221 */ /* 0x002fe20000010000 */
[-C--:B------:R-:W-:Y:S01]  /*7310*/  FFMA.FTZ R186, R186, R5.reuse, -R57 ;  /* 0x00000005baba7223 */ /* 0x080fe20000010839 */
[----:B------:R-:W-:Y:S01]  /*7320*/  FADD.FTZ R54, R24, R15 ;  /* 0x0000000f18367221 */ /* 0x000fe20000010000 */
[-CC-:B------:R-:W-:Y:S01]  /*7330*/  FFMA.FTZ R82, R82, R5.reuse, -R57.reuse ;  /* 0x0000000552527223 */ /* 0x180fe20000010839 */
[-CC-:B------:R-:W-:Y:S01]  /*7340*/  FFMA.FTZ R56, R56, R5.reuse, -R57.reuse ;  /* 0x0000000538387223 */ /* 0x180fe20000010839 */
[-CC-:B------:R-:W-:Y:S01]  /*7350*/  FFMA.FTZ R86, R86, R5.reuse, -R57.reuse ;  /* 0x0000000556567223 */ /* 0x180fe20000010839 */
[----:B------:R-:W-:Y:S01]  /*7360*/  FADD.FTZ R15, R49, R54 ;  /* 0x00000036310f7221 */ /* 0x000fe20000010000 */
[----:B------:R-:W1:Y:S01]  /*7370*/  MUFU.EX2 R179, R179 ;  /* 0x000000b300b37308 */ /* 0x000e620000000800 */
[----:B0-----:R-:W-:Y:S01]  /*7380*/  FADD.FTZ R3, R177, R4 ;  /* 0x00000004b1037221 */ /* 0x001fe20000010000 */
[----:B------:R-:W-:Y:S01]  /*7390*/  FFMA.FTZ R57, R60, R5, -R57 ;  /* 0x000000053c397223 */ /* 0x000fe20000010839 */
[----:B------:R-:W-:Y:S01]  /*73a0*/  FADD.FTZ R54, R64, R15 ;  /* 0x0000000f40367221 */ /* 0x000fe20000010000 */
[----:B------:R-:W-:Y:S01]  /*73b0*/  ISETP.GT.AND P2, PT, R6, UR54, PT ;  /* 0x0000003606007c0c */ /* 0x000fe2000bf44270 */
[-C--:B------:R-:W-:Y:S01]  /*73c0*/  FMUL.FTZ R124, R124, R32.reuse ;  /* 0x000000207c7c7220 */ /* 0x080fe20000410000 */
[----:B------:R-:W-:Y:S01]  /*73d0*/  F2FP.F16.F32.PACK_AB R168, R48, R41 ;  /* 0x0000002930a8723e */ /* 0x000fe200000000ff */
[----:B------:R-:W-:Y:S01]  /*73e0*/  FADD.FTZ R15, R51, R54 ;  /* 0x00000036330f7221 */ /* 0x000fe20000010000 */
[----:B------:R-:W0:Y:S01]  /*73f0*/  MUFU.EX2 R38, R38 ;  /* 0x0000002600267308 */ /* 0x000e220000000800 */
[----:B--2---:R-:W-:Y:S01]  /*7400*/  FADD.FTZ R4, R34, R3 ;  /* 0x0000000322047221 */ /* 0x004fe20000010000 */
[----:B------:R-:W-:Y:S01]  /*7410*/  F2FP.F16.F32.PACK_AB R170, R44, R43 ;  /* 0x0000002b2caa723e */ /* 0x000fe200000000ff */
[----:B------:R-:W-:Y:S01]  /*7420*/  FADD.FTZ R40, R14, R15 ;  /* 0x0000000f0e287221 */ /* 0x000fe20000010000 */
[----:B------:R-:W-:Y:S01]  /*7430*/  F2FP.F16.F32.PACK_AB R160, R28, R45 ;  /* 0x0000002d1ca0723e */ /* 0x000fe200000000ff */
[-C--:B------:R-:W-:Y:S01]  /*7440*/  FMUL.FTZ R125, R125, R32.reuse ;  /* 0x000000207d7d7220 */ /* 0x080fe20000410000 */
[----:B------:R-:W-:Y:S01]  /*7450*/  F2FP.F16.F32.PACK_AB R162, R24, R47 ;  /* 0x0000002f18a2723e */ /* 0x000fe200000000ff */
[----:B------:R-:W-:Y:S01]  /*7460*/  FADD.FTZ R15, R53, R40 ;  /* 0x00000028350f7221 */ /* 0x000fe20000010000 */
[----:B------:R-:W2:Y:S01]  /*7470*/  MUFU.EX2 R173, R173 ;  /* 0x000000ad00ad7308 */ /* 0x000ea20000000800 */
[----:B-1----:R-:W-:Y:S01]  /*7480*/  FADD.FTZ R3, R179, R4 ;  /* 0x00000004b3037221 */ /* 0x002fe20000010000 */
[C---:B------:R-:W-:Y:S01]  /*7490*/  F2FP.F16.F32.PACK_AB R152, R36.reuse, R53 ;  /* 0x000000352498723e */ /* 0x040fe200000000ff */
[----:B------:R-:W-:Y:S01]  /*74a0*/  FADD.FTZ R20, R36, R15 ;  /* 0x0000000f24147221 */ /* 0x000fe20000010000 */
[-C--:B------:R-:W-:Y:S01]  /*74b0*/  FMUL.FTZ R128, R128, R32.reuse ;  /* 0x0000002080807220 */ /* 0x080fe20000410000 */
[-C--:B------:R-:W-:Y:S01]  /*74c0*/  FMUL.FTZ R129, R129, R32.reuse ;  /* 0x0000002081817220 */ /* 0x080fe20000410000 */
[-C--:B------:R-:W-:Y:S01]  /*74d0*/  FMUL.FTZ R132, R132, R32.reuse ;  /* 0x0000002084847220 */ /* 0x080fe20000410000 */
[----:B------:R-:W-:Y:S01]  /*74e0*/  FADD.FTZ R15, R55, R20 ;  /* 0x00000014370f7221 */ /* 0x000fe20000010000 */
[----:B------:R-:W1:Y:S01]  /*74f0*/  MUFU.EX2 R42, R42 ;  /* 0x0000002a002a7308 */ /* 0x000e620000000800 */
[----:B0-----:R-:W-:Y:S01]  /*7500*/  FADD.FTZ R4, R38, R3 ;  /* 0x0000000326047221 */ /* 0x001fe20000010000 */
[-C--:B------:R-:W-:Y:S01]  /*7510*/  FMUL.FTZ R133, R133, R32.reuse ;  /* 0x0000002085857220 */ /* 0x080fe20000410000 */
[-C--:B------:R-:W-:Y:S01]  /*7520*/  FMUL.FTZ R136, R136, R32.reuse ;  /* 0x0000002088887220 */ /* 0x080fe20000410000 */
[-C--:B------:R-:W-:Y:S01]  /*7530*/  FMUL.FTZ R137, R137, R32.reuse ;  /* 0x0000002089897220 */ /* 0x080fe20000410000 */
[-C--:B------:R-:W-:Y:S01]  /*7540*/  FMUL.FTZ R140, R140, R32.reuse ;  /* 0x000000208c8c7220 */ /* 0x080fe20000410000 */
[-C--:B------:R-:W-:Y:S01]  /*7550*/  FMUL.FTZ R141, R141, R32.reuse ;  /* 0x000000208d8d7220 */ /* 0x080fe20000410000 */
[-C--:B------:R-:W-:Y:S01]  /*7560*/  FMUL.FTZ R144, R144, R32.reuse ;  /* 0x0000002090907220 */ /* 0x080fe20000410000 */
[----:B------:R-:W0:Y:S01]  /*7570*/  MUFU.EX2 R175, R175 ;  /* 0x000000af00af7308 */ /* 0x000e220000000800 */
[----:B--2---:R-:W-:Y:S01]  /*7580*/  FADD.FTZ R3, R173, R4 ;  /* 0x00000004ad037221 */ /* 0x004fe20000010000 */
[-C--:B------:R-:W-:Y:S01]  /*7590*/  FMUL.FTZ R145, R145, R32.reuse ;  /* 0x0000002091917220 */ /* 0x080fe20000410000 */
[-C--:B------:R-:W-:Y:S01]  /*75a0*/  FMUL.FTZ R148, R148, R32.reuse ;  /* 0x0000002094947220 */ /* 0x080fe20000410000 */
[----:B------:R-:W-:Y:S01]  /*75b0*/  FMUL.FTZ R149, R149, R32 ;  /* 0x0000002095957220 */ /* 0x000fe20000410000 */
[----:B------:R-:W-:Y:S01]  /*75c0*/  F2FP.F16.F32.PACK_AB R181, R181, R68 ;  /* 0x00000044b5b5723e */ /* 0x000fe200000000ff */
[----:B------:R-:W-:Y:S01]  /*75d0*/  VIADD R6, R6, 0xffffffff ;  /* 0xffffffff06067836 */ /* 0x000fe20000000000 */
[----:B------:R-:W-:Y:S01]  /*75e0*/  F2FP.F16.F32.PACK_AB R183, R30, R183 ;  /* 0x000000b71eb7723e */ /* 0x000fe200000000ff */
[----:B------:R-:W2:Y:S01]  /*75f0*/  MUFU.EX2 R26, R26 ;  /* 0x0000001a001a7308 */ /* 0x000ea20000000800 */
[----:B-1----:R-:W-:Y:S01]  /*7600*/  FADD.FTZ R4, R42, R3 ;  /* 0x000000032a047221 */ /* 0x002fe20000010000 */
[----:B------:R-:W-:Y:S01]  /*7610*/  F2FP.F16.F32.PACK_AB R177, R34, R177 ;  /* 0x000000b122b1723e */ /* 0x000fe200000000ff */
[----:B------:R-:W-:Y:S01]  /*7620*/  FMUL.FTZ R90, R90, R31 ;  /* 0x0000001f5a5a7220 */ /* 0x000fe20000410000 */
[----:B------:R-:W-:Y:S01]  /*7630*/  F2FP.F16.F32.PACK_AB R179, R38, R179 ;  /* 0x000000b326b3723e */ /* 0x000fe200000000ff */
[----:B------:R-:W-:Y:S01]  /*7640*/  FMUL.FTZ R91, R91, R31 ;  /* 0x0000001f5b5b7220 */ /* 0x000fe20000410000 */
[----:B------:R-:W-:Y:S01]  /*7650*/  F2FP.F16.F32.PACK_AB R173, R42, R173 ;  /* 0x000000ad2aad723e */ /* 0x000fe200000000ff */
[-C--:B------:R-:W-:Y:S01]  /*7660*/  FMUL.FTZ R94, R94, R31.reuse ;  /* 0x0000001f5e5e7220 */ /* 0x080fe20000410000 */
[----:B------:R-:W1:Y:S01]  /*7670*/  MUFU.EX2 R169, R169 ;  /* 0x000000a900a97308 */ /* 0x000e620000000800 */
[----:B0-----:R-:W-:Y:S01]  /*7680*/  FADD.FTZ R3, R175, R4 ;  /* 0x00000004af037221 */ /* 0x001fe20000010000 */
[-C--:B------:R-:W-:Y:S01]  /*7690*/  FMUL.FTZ R95, R95, R31.reuse ;  /* 0x0000001f5f5f7220 */ /* 0x080fe20000410000 */
[-C--:B------:R-:W-:Y:S01]  /*76a0*/  FMUL.FTZ R98, R98, R31.reuse ;  /* 0x0000001f62627220 */ /* 0x080fe20000410000 */
[-C--:B------:R-:W-:Y:S01]  /*76b0*/  FMUL.FTZ R99, R99, R31.reuse ;  /* 0x0000001f63637220 */ /* 0x080fe20000410000 */
[-C--:B------:R-:W-:Y:S01]  /*76c0*/  FMUL.FTZ R102, R102, R31.reuse ;  /* 0x0000001f66667220 */ /* 0x080fe20000410000 */
[-C--:B------:R-:W-:Y:S01]  /*76d0*/  FMUL.FTZ R103, R103, R31.reuse ;  /* 0x0000001f67677220 */ /* 0x080fe20000410000 */
[----:B------:R-:W-:Y:S01]  /*76e0*/  FMUL.FTZ R106, R106, R31 ;  /* 0x0000001f6a6a7220 */ /* 0x000fe20000410000 */
[----:B------:R-:W0:Y:S01]  /*76f0*/  MUFU.EX2 R46, R46 ;  /* 0x0000002e002e7308 */ /* 0x000e220000000800 */
[C---:B--2---:R-:W-:Y:S01]  /*7700*/  FADD.FTZ R4, R26.reuse, R3 ;  /* 0x000000031a047221 */ /* 0x044fe20000010000 */
[----:B------:R-:W-:Y:S01]  /*7710*/  F2FP.F16.F32.PACK_AB R175, R26, R175 ;  /* 0x000000af1aaf723e */ /* 0x000fe200000000ff */
[-C--:B------:R-:W-:Y:S01]  /*7720*/  FMUL.FTZ R107, R107, R31.reuse ;  /* 0x0000001f6b6b7220 */ /* 0x080fe20000410000 */
[-C--:B------:R-:W-:Y:S01]  /*7730*/  FMUL.FTZ R110, R110, R31.reuse ;  /* 0x0000001f6e6e7220 */ /* 0x080fe20000410000 */
[-C--:B------:R-:W-:Y:S01]  /*7740*/  FMUL.FTZ R111, R111, R31.reuse ;  /* 0x0000001f6f6f7220 */ /* 0x080fe20000410000 */
[-C--:B------:R-:W-:Y:S01]  /*7750*/  FMUL.FTZ R114, R114, R31.reuse ;  /* 0x0000001f72727220 */ /* 0x080fe20000410000 */
[-C--:B------:R-:W-:Y:S01]  /*7760*/  FMUL.FTZ R115, R115, R31.reuse ;  /* 0x0000001f73737220 */ /* 0x080fe20000410000 */
[----:B------:R-:W2:Y:S01]  /*7770*/  MUFU.EX2 R171, R171 ;  /* 0x000000ab00ab7308 */ /* 0x000ea20000000800 */
[----:B-1----:R-:W-:Y:S01]  /*7780*/  FADD.FTZ R3, R169, R4 ;  /* 0x00000004a9037221 */ /* 0x002fe20000010000 */
[----:B------:R-:W-:Y:S01]  /*7790*/  FADD.FTZ R4, R0, R15 ;  /* 0x0000000f00047221 */ /* 0x000fe20000010000 */
[-C--:B------:R-:W-:Y:S01]  /*77a0*/  FMUL.FTZ R118, R118, R31.reuse ;  /* 0x0000001f76767220 */ /* 0x080fe20000410000 */
[-C--:B------:R-:W-:Y:S01]  /*77b0*/  FMUL.FTZ R119, R119, R31.reuse ;  /* 0x0000001f77777220 */ /* 0x080fe20000410000 */
[-C--:B------:R-:W-:Y:S01]  /*77c0*/  FMUL.FTZ R122, R122, R31.reuse ;  /* 0x0000001f7a7a7220 */ /* 0x080fe20000410000 */
[-C--:B------:R-:W-:Y:S01]  /*77d0*/  FMUL.FTZ R123, R123, R31.reuse ;  /* 0x0000001f7b7b7220 */ /* 0x080fe20000410000 */
[----:B------:R-:W-:Y:S01]  /*77e0*/  FMUL.FTZ R126, R126, R31 ;  /* 0x0000001f7e7e7220 */ /* 0x000fe20000410000 */
[----:B------:R1:W3:Y:S01]  /*77f0*/  MUFU.EX2 R8, R174 ;  /* 0x000000ae00087308 */ /* 0x0002e20000000800 */
[----:B0-----:R-:W-:Y:S01]  /*7800*/  F2FP.F16.F32.PACK_AB R169, R46, R169 ;  /* 0x000000a92ea9723e */ /* 0x001fe200000000ff */
[-C--:B------:R-:W-:Y:S01]  /*7810*/  FMUL.FTZ R127, R127, R31.reuse ;  /* 0x0000001f7f7f7220 */ /* 0x080fe20000410000 */
[-C--:B------:R-:W-:Y:S01]  /*7820*/  FMUL.FTZ R130, R130, R31.reuse ;  /* 0x0000001f82827220 */ /* 0x080fe20000410000 */
[-C--:B------:R-:W-:Y:S01]  /*7830*/  FMUL.FTZ R131, R131, R31.reuse ;  /* 0x0000001f83837220 */ /* 0x080fe20000410000 */
[-C--:B------:R-:W-:Y:S01]  /*7840*/  FMUL.FTZ R134, R134, R31.reuse ;  /* 0x0000001f86867220 */ /* 0x080fe20000410000 */
[-C--:B------:R-:W-:Y:S01]  /*7850*/  FMUL.FTZ R135, R135, R31.reuse ;  /* 0x0000001f87877220 */ /* 0x080fe20000410000 */
[----:B------:R-:W-:Y:S01]  /*7860*/  FMUL.FTZ R138, R138, R31 ;  /* 0x0000001f8a8a7220 */ /* 0x000fe20000410000 */
[----:B------:R-:W0:Y:S01]  /*7870*/  MUFU.EX2 R165, R165 ;  /* 0x000000a500a57308 */ /* 0x000e220000000800 */
[----:B-1----:R-:W-:Y:S01]  /*7880*/  F2FP.F16.F32.PACK_AB R174, R66, R39 ;  /* 0x0000002742ae723e */ /* 0x002fe200000000ff */
[-C--:B------:R-:W-:Y:S01]  /*7890*/  FMUL.FTZ R139, R139, R31.reuse ;  /* 0x0000001f8b8b7220 */ /* 0x080fe20000410000 */
[-C--:B------:R-:W-:Y:S01]  /*78a0*/  FMUL.FTZ R142, R142, R31.reuse ;  /* 0x0000001f8e8e7220 */ /* 0x080fe20000410000 */
[-C--:B------:R-:W-:Y:S01]  /*78b0*/  FMUL.FTZ R143, R143, R31.reuse ;  /* 0x0000001f8f8f7220 */ /* 0x080fe20000410000 */
[-C--:B------:R-:W-:Y:S01]  /*78c0*/  FMUL.FTZ R146, R146, R31.reuse ;  /* 0x0000001f92927220 */ /* 0x080fe20000410000 */
[-C--:B------:R-:W-:Y:S01]  /*78d0*/  FMUL.FTZ R147, R147, R31.reuse ;  /* 0x0000001f93937220 */ /* 0x080fe20000410000 */
[-C--:B------:R-:W-:Y:S01]  /*78e0*/  FMUL.FTZ R150, R150, R31.reuse ;  /* 0x0000001f96967220 */ /* 0x080fe20000410000 */
[----:B------:R1:W-:Y:S01]  /*78f0*/  MUFU.EX2 R21, R154 ;  /* 0x0000009a00157308 */ /* 0x0003e20000000800 */
[----:B------:R-:W-:-:S07]  /*7900*/  FMUL.FTZ R151, R151, R31 ;  /* 0x0000001f97977220 */ /* 0x000fce0000410000 */
[----:B------:R-:W4:Y:S01]  /*7910*/  MUFU.EX2 R50, R50 ;  /* 0x0000003200327308 */ /* 0x000f220000000800 */
[----:B-1----:R-:W-:Y:S01]  /*7920*/  F2FP.F16.F32.PACK_AB R154, R0, R55 ;  /* 0x00000037009a723e */ /* 0x002fe200000000ff */
[----:B------:R-:W-:-:S04]  /*7930*/  FADD.FTZ R0, R46, R3 ;  /* 0x000000032e007221 */ /* 0x000fc80000010000 */
[----:B--2---:R-:W-:Y:S01]  /*7940*/  FADD.FTZ R3, R171, R0 ;  /* 0x00000000ab037221 */ /* 0x004fe20000010000 */
[C---:B---3--:R-:W-:Y:S01]  /*7950*/  F2FP.F16.F32.PACK_AB R171, R8.reuse, R171 ;  /* 0x000000ab08ab723e */ /* 0x048fe200000000ff */
[----:B------:R-:W1:Y:S02]  /*7960*/  MUFU.EX2 R167, R167 ;  /* 0x000000a700a77308 */ /* 0x000e640000000800 */
[----:B------:R-:W-:Y:S01]  /*7970*/  FADD.FTZ R0, R8, R3 ;  /* 0x0000000308007221 */ /* 0x000fe20000010000 */
[----:B------:R-:W-:-:S03]  /*7980*/  IMAD.MOV.U32 R8, RZ, RZ, R12 ;  /* 0x000000ffff087224 */ /* 0x000fc600078e000c */
[----:B0-----:R-:W-:Y:S02]  /*7990*/  FADD.FTZ R3, R165, R0 ;  /* 0x00000000a5037221 */ /* 0x001fe40000010000 */
[----:B------:R0:W2:Y:S01]  /*79a0*/  MUFU.EX2 R58, R158 ;  /* 0x0000009e003a7308 */ /* 0x0000a20000000800 */
[C---:B----4-:R-:W-:Y:S01]  /*79b0*/  F2FP.F16.F32.PACK_AB R165, R50.reuse, R165 ;  /* 0x000000a532a5723e */ /* 0x050fe200000000ff */
[----:B------:R-:W-:-:S06]  /*79c0*/  FADD.FTZ R0, R50, R3 ;  /* 0x0000000332007221 */ /* 0x000fcc0000010000 */
[----:B------:R3:W4:Y:S01]  /*79d0*/  MUFU.EX2 R161, R156 ;  /* 0x0000009c00a17308 */ /* 0x0007220000000800 */
[----:B-1----:R-:W-:Y:S01]  /*79e0*/  FADD.FTZ R0, R167, R0 ;  /* 0x00000000a7007221 */ /* 0x002fe20000010000 */
[----:B0-----:R-:W-:-:S06]  /*79f0*/  F2FP.F16.F32.PACK_AB R158, R14, R51 ;  /* 0x000000330e9e723e */ /* 0x001fcc00000000ff */
[----:B------:R-:W0:Y:S01]  /*7a00*/  MUFU.EX2 R163, R70 ;  /* 0x0000004600a37308 */ /* 0x000e220000000800 */
[----:B--2---:R-:W-:Y:S01]  /*7a10*/  FADD.FTZ R0, R58, R0 ;  /* 0x000000003a007221 */ /* 0x004fe20000010000 */
[----:B---3--:R-:W-:Y:S02]  /*7a20*/  F2FP.F16.F32.PACK_AB R156, R64, R49 ;  /* 0x00000031409c723e */ /* 0x008fe400000000ff */
[----:B------:R-:W-:-:S04]  /*7a30*/  F2FP.F16.F32.PACK_AB R167, R58, R167 ;  /* 0x000000a73aa7723e */ /* 0x000fc800000000ff */
[----:B------:R-:W1:Y:S01]  /*7a40*/  MUFU.EX2 R35, R35 ;  /* 0x0000002300237308 */ /* 0x000e620000000800 */
[----:B----4-:R-:W-:Y:S01]  /*7a50*/  FADD.FTZ R0, R161, R0 ;  /* 0x00000000a1007221 */ /* 0x010fe20000010000 */
[----:B------:R-:W-:-:S03]  /*7a60*/  F2FP.F16.F32.PACK_AB R161, R21, R161 ;  /* 0x000000a115a1723e */ /* 0x000fc600000000ff */
[----:B------:R-:W-:-:S03]  /*7a70*/  FADD.FTZ R0, R21, R0 ;  /* 0x0000000015007221 */ /* 0x000fc60000010000 */
        /* <DEDUP_REMOVED lines=23> */
[----:B------:R-:W-:Y:S01]  /*7bf0*/  IMAD.MOV.U32 R0, RZ, RZ, R10 ;  /* 0x000000ffff007224 */ /* 0x000fe200078e000a */
[----:B------:R-:W-:Y:S06]  /*7c00*/  @P2 BRA `(.L_x_6623) ;  /* 0xffffffd000002947 */ /* 0x000fec000383ffff */
[----:B------:R-:W-:Y:S01]  /*7c10*/  IMAD.MOV.U32 R8, RZ, RZ, R12 ;  /* 0x000000ffff087224 */ /* 0x000fe200078e000c */
[----:B------:R-:W-:Y:S01]  /*7c20*/  UMOV UR42, UR53 ;  /* 0x00000035002a7c82 */ /* 0x000fe20008000000 */
[----:B------:R-:W-:Y:S01]  /*7c30*/  IMAD.MOV.U32 R0, RZ, RZ, R10 ;  /* 0x000000ffff007224 */ /* 0x000fe200078e000a */
[----:B------:R-:W-:-:S06]  /*7c40*/  UMOV UR43, UR52 ;  /* 0x00000034002b7c82 */ /* 0x000fcc0008000000 */
.L_x_6606:
        /* <DEDUP_REMOVED lines=18> */
.L_x_6625:
[----:B------:R-:W-:-:S11]  /*7d70*/  UISETP.NE.AND UP0, UPT, UR11, 0x1, UPT ;  /* 0x000000010b00788c */ /* 0x000fd6000bf05270 */
[----:B------:R-:W-:Y:S02]  /*7d80*/  @UP0 ULDC.64 UR14, c[0x0][0x9e8] ;  /* 0x00027a00000e0ab9 */ /* 0x000fe40000000a00 */
[----:B------:R-:W-:-:S04]  /*7d90*/  UIMAD.WIDE.U32 UR6, UR10, UR14, URZ ;  /* 0x0000000e0a0672a5 */ /* 0x000fc8000f8e003f */
[----:B------:R-:W-:-:S12]  /*7da0*/  @UP0 USHF.R.U32.HI UR10, URZ, UR15, UR7 ;  /* 0x0000000f3f0a0299 */ /* 0x000fd80008011607 */
.L_x_6626:
[----:B------:R-:W-:-:S04]  /*7db0*/  UIMAD UR10, UR10, UR11, URZ ;  /* 0x0000000b0a0a72a4 */ /* 0x000fc8000f8e023f */
[----:B------:R-:W-:-:S04]  /*7dc0*/  UISETP.LT.AND UP0, UPT, UR50, UR10, UPT ;  /* 0x0000000a3200728c */ /* 0x000fc8000bf01270 */
[----:B------:R-:W-:-:S12]  /*7dd0*/  USEL UR50, UR50, UR10, !UP0 ;  /* 0x0000000a32327287 */ /* 0x000fd8000c000000 */
.L_x_6624:
        /* <DEDUP_REMOVED lines=12> */
.L_x_6636:
        /* <DEDUP_REMOVED lines=9> */
.L_x_6629:
[----:B------:R-:W-:Y:S01]  /*7f30*/  ULEA UR6, UR42, UR41, 0x3 ;  /* 0x000000292a067291 */ /* 0x000fe2000f8e183f */
[----:B------:R-:W-:-:S05]  /*7f40*/  IMAD.U32 R0, RZ, RZ, UR43 ;  /* 0x0000002bff007e24 */ /* 0x000fca000f8e00ff */
[----:B------:R-:W-:-:S04]  /*7f50*/  SHF.L.U32 R0, R0, 0x1f, RZ ;  /* 0x0000001f00007819 */ /* 0x000fc800000006ff */
[----:B------:R0:W1:Y:S01]  /*7f60*/  SYNCS.PHASECHK.TRANS64.TRYWAIT P2, [UR6+0x28830], R0 ;  /* 0x02883000ff0075a7 */ /* 0x0000620008040146 */
[----:B------:R-:W-:Y:S05]  /*7f70*/  @!P0 BRA `(.L_x_6630) ;  /* 0x0000000000048947 */ /* 0x000fea0003800000 */
[----:B------:R-:W-:Y:S01]  /*7f80*/  BPT.TRAP 0x1 ;  /* 0x000000040000795c */ /* 0x000fe20000300000 */
.L_x_6630:
[----:B-1----:R-:W-:Y:S05]  /*7f90*/  @P2 BRA `(.L_x_6628) ;  /* 0x0000000000082947 */ /* 0x002fea0003800000 */
[----:B------:R-:W1:Y:S02]  /*7fa0*/  SYNCS.PHASECHK.TRANS64.TRYWAIT P2, [UR6+0x28830], R0 ;  /* 0x02883000ff0075a7 */ /* 0x000e640008040146 */
[----:B-1----:R-:W-:Y:S05]  /*7fb0*/  @!P2 BRA `(.L_x_6631) ;  /* 0x000000c800dca947 */ /* 0x002fea0003800000 */
.L_x_6628:
        /* <DEDUP_REMOVED lines=47> */
.L_x_6633:
[----:B------:R-:W-:Y:S01]  /*82b0*/  ULEA UR6, UR50, UR41, 0x3 ;  /* 0x0000002932067291 */ /* 0x000fe2000f8e183f */
[----:B------:R-:W-:-:S05]  /*82c0*/  IMAD.U32 R0, RZ, RZ, UR51 ;  /* 0x00000033ff007e24 */ /* 0x000fca000f8e00ff */
[----:B------:R-:W-:-:S04]  /*82d0*/  SHF.L.U32 R0, R0, 0x1f, RZ ;  /* 0x0000001f00007819 */ /* 0x000fc800000006ff */
[----:B------:R0:W1:Y:S01]  /*82e0*/  SYNCS.PHASECHK.TRANS64.TRYWAIT P2, [UR6+0x28850], R0 ;  /* 0x02885000ff0075a7 */ /* 0x0000620008040146 */
[----:B------:R-:W-:Y:S05]  /*82f0*/  @!P0 BRA `(.L_x_6634) ;  /* 0x0000000000048947 */ /* 0x000fea0003800000 */
[----:B------:R-:W-:Y:S01]  /*8300*/  BPT.TRAP 0x1 ;  /* 0x000000040000795c */ /* 0x000fe20000300000 */
.L_x_6634:
[----:B-1----:R-:W-:Y:S05]  /*8310*/  @P2 BRA `(.L_x_6632) ;  /* 0x0000000000082947 */ /* 0x002fea0003800000 */
[----:B------:R-:W1:Y:S02]  /*8320*/  SYNCS.PHASECHK.TRANS64.TRYWAIT P2, [UR6+0x28850], R0 ;  /* 0x02885000ff0075a7 */ /* 0x000e640008040146 */
[----:B-1----:R-:W-:Y:S05]  /*8330*/  @!P2 BRA `(.L_x_6635) ;  /* 0x000000c80014a947 */ /* 0x002fea0003800000 */
.L_x_6632:
[----:B------:R-:W-:Y:S01]  /*8340*/  UIADD3 UR6, UR41, 0x400, URZ ;  /* 0x0000040029067890 */ /* 0x000fe2000fffe03f */
[----:B------:R-:W-:Y:S01]  /*8350*/  WARPGROUP.ARRIVE ;  /* 0x00000000000079c5 */ /* 0x000fe20000000000 */
[----:B------:R-:W-:Y:S01]  /*8360*/  UMOV UR7, 0x40000040 ;  /* 0x4000004000077882 */ /* 0x000fe20000000000 */
[----:B01----:R-:W-:Y:S01]  /*8370*/  FMNMX.FTZ R0, R24, R7, !PT ;  /* 0x0000000718007209 */ /* 0x003fe20007810000 */
[----:B------:R-:W-:-:S03]  /*8380*/  USHF.R.U32.HI UR6, URZ, 0x4, UR6 ;  /* 0x000000043f067899 */ /* 0x000fc60008011606 */
[----:B------:R-:W0:Y:S01]  /*8390*/  S2R R184, SR_TID.X ;  /* 0x0000000000b87919 */ /* 0x000e220000002100 */
[C---:B------:R-:W-:Y:S01]  /*83a0*/  ISETP.GT.AND P2, PT, R6.reuse, UR47, PT ;  /* 0x0000002f06007c0c */ /* 0x040fe2000bf44270 */
[----:B------:R-:W-:Y:S01]  /*83b0*/  UMOV UR51, UR43 ;  /* 0x0000002b00337c82 */ /* 0x000fe20008000000 */
[----:B------:R-:W-:Y:S01]  /*83c0*/  ULOP3.LUT UR6, UR6, 0x3fff, URZ, 0xc0, !UPT ;  /* 0x00003fff06067892 */ /* 0x000fe2000f8ec03f */
[----:B------:R-:W-:Y:S01]  /*83d0*/  FMNMX.FTZ R5, R25, R0, !PT ;  /* 0x0000000019057209 */ /* 0x000fe20007810000 */
[----:B------:R-:W-:Y:S02]  /*83e0*/  VIADD R6, R6, 0xffffffff ;  /* 0xffffffff06067836 */ /* 0x000fe40000000000 */
        /* <DEDUP_REMOVED lines=39> */
[----:B------:R-:W0:Y:S01]  /*8660*/  LDC R5, c[0x0][0x988] ;  /* 0x00026200ff057b82 */ /* 0x000e220000000800 */
[----:B------:R-:W-:Y:S02]  /*8670*/  FMNMX.FTZ R8, R26, R9, !PT ;  /* 0x000000091a087209 */ /* 0x000fe40007810000 */
[----:B------:R-:W1:Y:S01]  /*8680*/  SHFL.BFLY PT, R0, R11, 0x1, 0x1f ;  /* 0x0c201f000b007f89 */ /* 0x000e6200000e0000 */
        /* <DEDUP_REMOVED lines=8> */
[----:B------:R-:W-:-:S04]  /*8710*/  FMNMX.FTZ R8, R34, R21, !PT ;  /* 0x0000001522087209 */ /* 0x000fc80007810000 */
[----:B------:R-:W-:Y:S02]  /*8720*/  FMNMX.FTZ R21, R35, R8, !PT ;  /* 0x0000000823157209 */ /* 0x000fe40007810000 */
[----:B-1----:R-:W-:Y:S02]  /*8730*/  FMNMX.FTZ R0, R11, R0, !PT ;  /* 0x000000000b007209 */ /* 0x002fe40007810000 */
[----:B------:R-:W-:-:S03]  /*8740*/  FMNMX.FTZ R8, R38, R21, !PT ;  /* 0x0000001526087209 */ /* 0x000fc60007810000 */
[----:B------:R-:W-:-:S04]  /*8750*/  FADD.FTZ R10, -R0, R7 ;  /* 0x00000007000a7221 */ /* 0x000fc80000010100 */
[-C--:B0-----:R-:W-:Y:S01]  /*8760*/  FMUL.FTZ R7, R10, R5.reuse ;  /* 0x000000050a077220 */ /* 0x081fe20000410000 */
[----:B------:R-:W-:-:S04]  /*8770*/  FMUL.FTZ R10, R0, R5 ;  /* 0x00000005000a7220 */ /* 0x000fc80000410000 */
        /* <DEDUP_REMOVED lines=13> */
[----:B0-----:R-:W-:-:S04]  /*8850*/  FMNMX.FTZ R25, R39, R8, !PT ;  /* 0x0000000827197209 */ /* 0x001fc80007810000 */
[----:B------:R-:W-:-:S03]  /*8860*/  FMNMX.FTZ R8, R42, R25, !PT ;  /* 0x000000192a087209 */ /* 0x000fc60007810000 */
[----:B------:R-:W0:Y:S01]  /*8870*/  MUFU.EX2 R180, R180 ;  /* 0x000000b400b47308 */ /* 0x000e220000000800 */
[----:B------:R-:W-:-:S04]  /*8880*/  FMNMX.FTZ R25, R43, R8, !PT ;  /* 0x000000082b197209 */ /* 0x000fc80007810000 */
[----:B------:R-:W-:Y:S01]  /*8890*/  FMNMX.FTZ R8, R46, R25, !PT ;  /* 0x000000192e087209 */ /* 0x000fe20007810000 */
[----:B------:R-:W-:Y:S02]  /*88a0*/  FFMA.FTZ R25, R41, R5, -R10 ;  /* 0x0000000529197223 */ /* 0x000fe4000001080a */
[----:B------:R-:W-:Y:S01]  /*88b0*/  MUFU.EX2 R182, R182 ;  /* 0x000000b600b67308 */ /* 0x000fe20000000800 */
[----:B------:R-:W-:-:S04]  /*88c0*/  FMNMX.FTZ R29, R47, R8, !PT ;  /* 0x000000082f1d7209 */ /* 0x000fc80007810000 */
[----:B------:R-:W-:-:S03]  /*88d0*/  FMNMX.FTZ R8, R50, R29, !PT ;  /* 0x0000001d32087209 */ /* 0x000fc60007810000 */
[----:B------:R-:W-:Y:S01]  /*88e0*/  MUFU.EX2 R13, R13 ;  /* 0x0000000d000d7308 */ /* 0x000fe20000000800 */
[----:B------:R-:W-:Y:S01]  /*88f0*/  FMNMX.FTZ R29, R51, R8, !PT ;  /* 0x00000008331d7209 */ /* 0x000fe20007810000 */
[----:B0-----:R-:W-:Y:S01]  /*8900*/  FFMA.FTZ R4, R7, R4, R180 ;  /* 0x0000000407047223 */ /* 0x001fe200000100b4 */
[----:B------:R-:W-:Y:S02]  /*8910*/  F2FP.F16.F32.PACK_AB R180, R11, R180 ;  /* 0x000000b40bb4723e */ /* 0x000fe400000000ff */
[----:B------:R-:W-:Y:S01]  /*8920*/  FMNMX.FTZ R8, R54, R29, !PT ;  /* 0x0000001d36087209 */ /* 0x000fe20007810000 */
[----:B------:R-:W-:Y:S02]  /*8930*/  FFMA.FTZ R29, R45, R5, -R10 ;  /* 0x000000052d1d7223 */ /* 0x000fe4000001080a */
[----:B------:R-:W-:Y:S01]  /*8940*/  MUFU.EX2 R15, R15 ;  /* 0x0000000f000f7308 */ /* 0x000fe20000000800 */
[----:B------:R-:W-:-:S04]  /*8950*/  FMNMX.FTZ R33, R55, R8, !PT ;  /* 0x0000000837217209 */ /* 0x000fc80007810000 */
[----:B------:R-:W-:-:S03]  /*8960*/  FMNMX.FTZ R8, R58, R33, !PT ;  /* 0x000000213a087209 */ /* 0x000fc60007810000 */
[----:B------:R-:W-:Y:S01]  /*8970*/  MUFU.EX2 R21, R21 ;  /* 0x0000001500157308 */ /* 0x000fe20000000800 */
[----:B------:R-:W-:-:S04]  /*8980*/  FMNMX.FTZ R33, R59, R8, !PT ;  /* 0x000000083b217209 */ /* 0x000fc80007810000 */
[----:B------:R-:W-:Y:S01]  /*8990*/  FMNMX.FTZ R8, R62, R33, !PT ;  /* 0x000000213e087209 */ /* 0x000fe20007810000 */
[-CC-:B------:R-:W-:Y:S01]  /*89a0*/  FFMA.FTZ R33, R49, R5.reuse, -R10.reuse ;  /* 0x0000000531217223 */ /* 0x180fe2000001080a */
[-CC-:B------:R-:W-:Y:S01]  /*89b0*/  FFMA.FTZ R49, R65, R5.reuse, -R10.reuse ;  /* 0x0000000541317223 */ /* 0x180fe2000001080a */
[----:B------:R-:W-:Y:S01]  /*89c0*/  FFMA.FTZ R65, R81, R5, -R10 ;  /* 0x0000000551417223 */ /* 0x000fe2000001080a */
[----:B------:R-:W-:Y:S01]  /*89d0*/  FMNMX.FTZ R37, R63, R8, !PT ;  /* 0x000000083f257209 */ /* 0x000fe20007810000 */
[----:B------:R-:W-:Y:S03]  /*89e0*/  MUFU.EX2 R25, R25 ;  /* 0x0000001900197308 */ /* 0x000fe60000000800 */
[----:B------:R-:W-:-:S04]  /*89f0*/  FMNMX.FTZ R8, R66, R37, !PT ;  /* 0x0000002542087209 */ /* 0x000fc80007810000 */
[----:B------:R-:W-:Y:S01]  /*8a00*/  FMNMX.FTZ R37, R67, R8, !PT ;  /* 0x0000000843257209 */ /* 0x000fe20007810000 */
[----:B------:R-:W-:Y:S03]  /*8a10*/  MUFU.EX2 R29, R29 ;  /* 0x0000001d001d7308 */ /* 0x000fe60000000800 */
[----:B------:R-:W-:Y:S01]  /*8a20*/  FMNMX.FTZ R8, R70, R37, !PT ;  /* 0x0000002546087209 */ /* 0x000fe20007810000 */
[-CC-:B------:R-:W-:Y:S01]  /*8a30*/  FFMA.FTZ R37, R53, R5.reuse, -R10.reuse ;  /* 0x0000000535257223 */ /* 0x180fe2000001080a */
[----:B------:R-:W-:Y:S02]  /*8a40*/  FFMA.FTZ R53, R69, R5, -R10 ;  /* 0x0000000545357223 */ /* 0x000fe4000001080a */
[----:B------:R-:W-:Y:S01]  /*8a50*/  FMNMX.FTZ R41, R71, R8, !PT ;  /* 0x0000000847297209 */ /* 0x000fe20007810000 */
[----:B------:R-:W-:Y:S03]  /*8a60*/  MUFU.EX2 R33, R33 ;  /* 0x0000002100217308 */ /* 0x000fe60000000800 */
[----:B------:R-:W-:-:S04]  /*8a70*/  FMNMX.FTZ R8, R74, R41, !PT ;  /* 0x000000294a087209 */ /* 0x000fc80007810000 */
[----:B------:R-:W-:Y:S01]  /*8a80*/  FMNMX.FTZ R41, R75, R8, !PT ;  /* 0x000000084b297209 */ /* 0x000fe20007810000 */
[----:B------:R-:W-:Y:S03]  /*8a90*/  MUFU.EX2 R37, R37 ;  /* 0x0000002500257308 */ /* 0x000fe60000000800 */
        /* <DEDUP_REMOVED lines=11> */
[----:B------:R-:W-:Y:S01]  /*8b50*/  MUFU.EX2 R53, R53 ;  /* 0x0000003500357308 */ /* 0x000fe20000000800 */
[----:B------:R-:W-:-:S02]  /*8b60*/  WARPGROUP.DEPBAR.LE gsb0, 0x0 ;  /* 0x00008000000079c5 */ /* 0x000fc40000010000 */
[----:B------:R-:W-:Y:S01]  /*8b70*/  WARPGROUP.ARRIVE ;  /* 0x00000000000079c5 */ /* 0x000fe20000000000 */
[----:B------:R-:W0:Y:S01]  /*8b80*/  SHFL.BFLY PT, R57, R8, 0x2, 0x1f ;  /* 0x0c401f0008397f89 */ /* 0x000e2200000e0000 */
[-CC-:B------:R-:W-:Y:S01]  /*8b90*/  FFMA.FTZ R176, R32, R5.reuse, -R10.reuse ;  /* 0x0000000520b07223 */ /* 0x180fe2000001080a */
[----:B------:R-:W-:Y:S02]  /*8ba0*/  FFMA.FTZ R178, R36, R5, -R10 ;  /* 0x0000000524b27223 */ /* 0x000fe4000001080a */
[----:B------:R-:W-:Y:S01]  /*8bb0*/  MUFU.EX2 R45, R45 ;  /* 0x0000002d002d7308 */ /* 0x000fe20000000800 */
[----:B------:R-:W-:Y:S01]  /*8bc0*/  HGMMA.64x128x16.F32 R88, R172, gdesc[UR4].tnspB, R88, gsb0 ;  /* 0x41e00004ac587df0 */ /* 0x000fe20008000858 */
[----:B------:R-:W-:Y:S01]  /*8bd0*/  UIADD3 UR6, UR10, 0x180, URZ ;  /* 0x000001800a067890 */ /* 0x000fe2000fffe03f */
[----:B------:R-:W-:-:S05]  /*8be0*/  UMOV UR7, 0x40000040 ;  /* 0x4000004000077882 */ /* 0x000fca0000000000 */
[----:B------:R-:W-:Y:S08]  /*8bf0*/  MUFU.EX2 R176, R176 ;  /* 0x000000b000b07308 */ /* 0x000ff00000000800 */
[----:B------:R-:W-:Y:S01]  /*8c00*/  MUFU.EX2 R178, R178 ;  /* 0x000000b200b27308 */ /* 0x000fe20000000800 */
[----:B0-----:R-:W-:Y:S01]  /*8c10*/  FMNMX.FTZ R24, R8, R57, !PT ;  /* 0x0000003908187209 */ /* 0x001fe20007810000 */
[----:B------:R-:W-:-:S06]  /*8c20*/  FFMA.FTZ R57, R73, R5, -R10 ;  /* 0x0000000549397223 */ /* 0x000fcc000001080a */
[----:B------:R-:W-:Y:S01]  /*8c30*/  MUFU.EX2 R12, R12 ;  /* 0x0000000c000c7308 */ /* 0x000fe20000000800 */
[----:B------:R-:W0:Y:S07]  /*8c40*/  SHFL.BFLY PT, R69, R24, 0x1, 0x1f ;  /* 0x0c201f0018457f89 */ /* 0x000e2e00000e0000 */
[----:B------:R-:W-:Y:S08]  /*8c50*/  MUFU.EX2 R57, R57 ;  /* 0x0000003900397308 */ /* 0x000ff00000000800 */
[----:B------:R-:W-:Y:S08]  /*8c60*/  MUFU.EX2 R14, R14 ;  /* 0x0000000e000e7308 */ /* 0x000ff00000000800 */
[----:B------:R-:W-:Y:S01]  /*8c70*/  MUFU.EX2 R61, R61 ;  /* 0x0000003d003d7308 */ /* 0x000fe20000000800 */
[----:B0-----:R-:W-:-:S07]  /*8c80*/  FMNMX.FTZ R8, R24, R69, !PT ;  /* 0x0000004518087209 */ /* 0x001fce0007810000 */
[----:B------:R-:W-:Y:S08]  /*8c90*/  MUFU.EX2 R20, R20 ;  /* 0x0000001400147308 */ /* 0x000ff00000000800 */
[----:B------:R-:W-:Y:S08]  /*8ca0*/  MUFU.EX2 R65, R65 ;  /* 0x0000004100417308 */ /* 0x000ff00000000800 */
[----:B------:R-:W-:Y:S01]  /*8cb0*/  MUFU.EX2 R24, R84 ;  /* 0x0000005400187308 */ /* 0x000fe20000000800 */
[----:B------:R-:W-:-:S02]  /*8cc0*/  WARPGROUP.DEPBAR.LE gsb0, 0x0 ;  /* 0x00008000000079c5 */ /* 0x000fc40000010000 */
[----:B------:R-:W-:Y:S01]  /*8cd0*/  WARPGROUP.ARRIVE ;  /* 0x00000000000079c5 */ /* 0x000fe20000000000 */
[-CC-:B------:R-:W-:Y:S01]  /*8ce0*/  FFMA.FTZ R172, R40, R5.reuse, -R10.reuse ;  /* 0x0000000528ac7223 */ /* 0x180fe2000001080a */
[-C--:B------:R-:W-:Y:S01]  /*8cf0*/  FFMA.FTZ R174, R44, R5.reuse, -R10 ;  /* 0x000000052cae7223 */ /* 0x080fe2000001080a */
[----:B------:R-:W-:-:S03]  /*8d00*/  FMUL.FTZ R44, R8, R5 ;  /* 0x00000005082c7220 */ /* 0x000fc60000410000 */
[----:B------:R-:W-:Y:S01]  /*8d10*/  HGMMA.64x128x16.F32 R88, R168, gdesc[UR4].tnspB, R88, gsb0 ;  /* 0x41e00004a8587df0 */ /* 0x000fe20008000858 */
[----:B------:R-:W-:Y:S01]  /*8d20*/  UIADD3 UR6, UR10, 0x200, URZ ;  /* 0x000002000a067890 */ /* 0x000fe2000fffe03f */
[-CC-:B------:R-:W-:Y:S01]  /*8d30*/  FFMA.FTZ R181, R26, R5.reuse, -R44.reuse ;  /* 0x000000051ab57223 */ /* 0x180fe2000001082c */
[----:B------:R-:W-:Y:S01]  /*8d40*/  UMOV UR7, 0x40000040 ;  /* 0x4000004000077882 */ /* 0x000fe20000000000 */
[-CC-:B------:R-:W-:Y:S01]  /*8d50*/  FFMA.FTZ R28, R27, R5.reuse, -R44.reuse ;  /* 0x000000051b1c7223 */ /* 0x180fe2000001082c */
[----:B------:R-:W-:Y:S02]  /*8d60*/  IMAD.U32 R27, RZ, RZ, UR42 ;  /* 0x0000002aff1b7e24 */ /* 0x000fe4000f8e00ff */
[-CC-:B------:R-:W-:Y:S01]  /*8d70*/  FFMA.FTZ R183, R30, R5.reuse, -R44.reuse ;  /* 0x000000051eb77223 */ /* 0x180fe2000001082c */
[-CC-:B------:R-:W-:Y:S01]  /*8d80*/  FFMA.FTZ R36, R31, R5.reuse, -R44.reuse ;  /* 0x000000051f247223 */ /* 0x180fe2000001082c */
[----:B------:R-:W-:Y:S01]  /*8d90*/  MUFU.EX2 R181, R181 ;  /* 0x000000b500b57308 */ /* 0x000fe20000000800 */
[-CC-:B------:R-:W-:Y:S01]  /*8da0*/  FFMA.FTZ R177, R34, R5.reuse, -R44.reuse ;  /* 0x0000000522b17223 */ /* 0x180fe2000001082c */
[----:B------:R-:W-:Y:S01]  /*8db0*/  @!P1 LEA R27, R27, UR41, 0x3 ;  /* 0x000000291b1b9c11 */ /* 0x000fe2000f8e18ff */
[-CC-:B------:R-:W-:Y:S01]  /*8dc0*/  FFMA.FTZ R40, R35, R5.reuse, -R44.reuse ;  /* 0x0000000523287223 */ /* 0x180fe2000001082c */
[----:B------:R-:W-:Y:S01]  /*8dd0*/  IADD3 R31, -R184, 0xb, RZ ;  /* 0x0000000bb81f7810 */ /* 0x000fe20007ffe1ff */
[-CC-:B------:R-:W-:Y:S01]  /*8de0*/  FFMA.FTZ R179, R38, R5.reuse, -R44.reuse ;  /* 0x0000000526b37223 */ /* 0x180fe2000001082c */
[-CC-:B------:R-:W-:Y:S01]  /*8df0*/  FFMA.FTZ R38, R39, R5.reuse, -R44.reuse ;  /* 0x0000000527267223 */ /* 0x180fe2000001082c */
[----:B------:R-:W-:Y:S01]  /*8e00*/  @!P1 VIADD R27, R27, 0x28840 ;  /* 0x000288401b1b9836 */ /* 0x000fe20000000000 */
[----:B------:R-:W-:Y:S01]  /*8e10*/  MUFU.EX2 R28, R28 ;  /* 0x0000001c001c7308 */ /* 0x000fe20000000800 */
[-CC-:B------:R-:W-:Y:S01]  /*8e20*/  FFMA.FTZ R175, R46, R5.reuse, -R44.reuse ;  /* 0x000000052eaf7223 */ /* 0x180fe2000001082c */
[-CC-:B------:R-:W-:Y:S01]  /*8e30*/  FFMA.FTZ R173, R42, R5.reuse, -R44.reuse ;  /* 0x000000052aad7223 */ /* 0x180fe2000001082c */
[-CC-:B------:R-:W-:Y:S01]  /*8e40*/  FFMA.FTZ R34, R43, R5.reuse, -R44.reuse ;  /* 0x000000052b227223 */ /* 0x180fe2000001082c */
[----:B------:R-:W-:Y:S01]  /*8e50*/  @!P1 PRMT R27, RZ, 0x654, R27 ;  /* 0x00000654ff1b9816 */ /* 0x000fe2000000001b */
        /* <DEDUP_REMOVED lines=17> */
[----:B------:R-:W-:Y:S01]  /*8f70*/  FFMA.FTZ R86, R86, R5, -R44 ;  /* 0x0000000556567223 */ /* 0x000fe2000001082c */
[----:B------:R-:W-:Y:S01]  /*8f80*/  IMAD.U32 R35, RZ, RZ, UR50 ;  /* 0x00000032ff237e24 */ /* 0x000fe2000f8e00ff */
[----:B------:R-:W-:Y:S01]  /*8f90*/  MUFU.EX2 R177, R177 ;  /* 0x000000b100b17308 */ /* 0x000fe20000000800 */
[----:B------:R-:W-:-:S03]  /*8fa0*/  UMOV UR50, UR42 ;  /* 0x0000002a00327c82 */ /* 0x000fc60008000000 */
[----:B------:R-:W-:-:S04]  /*8fb0*/  @!P1 LEA R35, R35, UR41, 0x3 ;  /* 0x0000002923239c11 */ /* 0x000fc8000f8e18ff */
        /* <DEDUP_REMOVED lines=17> */
[----:B------:R-:W-:Y:S01]  /*90d0*/  FFMA.FTZ R171, R54, R5, -R44 ;  /* 0x0000000536ab7223 */ /* 0x000fe2000001082c */
        /* <DEDUP_REMOVED lines=18> */
[-CC-:B------:R-:W-:Y:S01]  /*9200*/  FFMA.FTZ R167, R62, R5.reuse, -R44.reuse ;  /* 0x000000053ea77223 */ /* 0x180fe2000001082c */
[----:B------:R-:W-:Y:S01]  /*9210*/  FFMA.FTZ R44, R87, R5, -R44 ;  /* 0x00000005572c7223 */ /* 0x000fe2000001082c */
[----:B------:R-:W-:Y:S01]  /*9220*/  HGMMA.64x128x16.F32 R88, R160, gdesc[UR4].tnspB, R88, gsb0 ;  /* 0x41e00004a0587df0 */ /* 0x000fe20008000858 */
[----:B------:R-:W-:Y:S01]  /*9230*/  UIADD3 UR6, UR10, 0x300, URZ ;  /* 0x000003000a067890 */ /* 0x000fe2000fffe03f */
[----:B------:R-:W-:Y:S01]  /*9240*/  MUFU.EX2 R164, R164 ;  /* 0x000000a400a47308 */ /* 0x000fe20000000800 */
[----:B------:R-:W-:-:S07]  /*9250*/  UMOV UR7, 0x40000040 ;  /* 0x4000004000077882 */ /* 0x000fce0000000000 */
        /* <DEDUP_REMOVED lines=8> */
[----:B------:R-:W-:Y:S02]  /*92e0*/  FADD.FTZ R10, -R8, R9 ;  /* 0x00000009080a7221 */ /* 0x000fe40000010100 */
[----:B------:R-:W-:Y:S01]  /*92f0*/  MUFU.EX2 R161, R66 ;  /* 0x0000004200a17308 */ /* 0x000fe20000000800 */
[----:B------:R-:W-:Y:S01]  /*9300*/  HGMMA.64x128x16.F32 R88, R156, gdesc[UR4].tnspB, R88, gsb0 ;  /* 0x41e000049c587df0 */ /* 0x000fe20008000858 */
[----:B------:R-:W-:Y:S01]  /*9310*/  UIADD3 UR6, UR10, 0x380, URZ ;  /* 0x000003800a067890 */ /* 0x000fe2000fffe03f */
[----:B------:R-:W-:Y:S01]  /*9320*/  FMUL.FTZ R10, R10, R5 ;  /* 0x000000050a0a7220 */ /* 0x000fe20000410000 */
[----:B------:R-:W-:-:S04]  /*9330*/  UMOV UR7, 0x40000040 ;  /* 0x4000004000077882 */ /* 0x000fc80000000000 */
[----:B------:R-:W-:Y:S08]  /*9340*/  MUFU.EX2 R160, R160 ;  /* 0x000000a000a07308 */ /* 0x000ff00000000800 */
[----:B------:R-:W0:Y:S08]  /*9350*/  MUFU.EX2 R10, R10 ;  /* 0x0000000a000a7308 */ /* 0x000e300000000800 */
[----:B------:R-:W-:Y:S08]  /*9360*/  MUFU.EX2 R162, R162 ;  /* 0x000000a200a27308 */ /* 0x000ff00000000800 */
[----:B------:R-:W-:Y:S01]  /*9370*/  MUFU.EX2 R163, R70 ;  /* 0x0000004600a37308 */ /* 0x000fe20000000800 */
[----:B0-----:R-:W-:Y:S01]  /*9380*/  FFMA.FTZ R3, R10, R3, R181 ;  /* 0x000000030a037223 */ /* 0x001fe200000100b5 */
[----:B------:R-:W-:-:S06]  /*9390*/  F2FP.F16.F32.PACK_AB R181, R28, R181 ;  /* 0x000000b51cb5723e */ /* 0x000fcc00000000ff */
[----:B------:R-:W0:Y:S01]  /*93a0*/  MUFU.EX2 R9, R85 ;  /* 0x0000005500097308 */ /* 0x000e220000000800 */
[----:B------:R-:W-:Y:S02]  /*93b0*/  WARPGROUP.DEPBAR.LE gsb0, 0x0 ;  /* 0x00008000000079c5 */ /* 0x000fe40000010000 */
[----:B------:R-:W-:-:S05]  /*93c0*/  WARPGROUP.ARRIVE ;  /* 0x00000000000079c5 */ /* 0x000fca0000000000 */
[----:B------:R-:W1:Y:S01]  /*93d0*/  MUFU.EX2 R157, R74 ;  /* 0x0000004a009d7308 */ /* 0x000e620000000800 */
[----:B------:R-:W-:Y:S02]  /*93e0*/  F2FP.F16.F32.PACK_AB R156, R57, R12 ;  /* 0x0000000c399c723e */ /* 0x000fe400000000ff */
[----:B------:R-:W-:Y:S01]  /*93f0*/  F2FP.F16.F32.PACK_AB R158, R61, R14 ;  /* 0x0000000e3d9e723e */ /* 0x000fe200000000ff */
[----:B------:R-:W-:Y:S04]  /*9400*/  HGMMA.64x128x16.F32 R88, R152, gdesc[UR4].tnspB, R88, gsb0 ;  /* 0x41e0000498587df0 */ /* 0x000fe80008000858 */
[----:B------:R-:W2:Y:S01]  /*9410*/  MUFU.EX2 R159, R78 ;  /* 0x0000004e009f7308 */ /* 0x000ea20000000800 */
[----:B------:R-:W-:Y:S02]  /*9420*/  WARPGROUP.DEPBAR.LE gsb0, 0x0 ;  /* 0x00008000000079c5 */ /* 0x000fe40000010000 */
[----:B------:R3:W-:Y:S06]  /*9430*/  BAR.ARV R31, 0x100 ;  /* 0x0004001f0000751d */ /* 0x0007ec0000002000 */
[----:B------:R4:W-:Y:S01]  /*9440*/  @!P1 SYNCS.ARRIVE.TRANS64.RED.A1T0 RZ, [R27+URZ], RZ ;  /* 0x000000ff1bff99a7 */ /* 0x0009e2000810043f */
[----:B------:R-:W5:Y:S01]  /*9450*/  MUFU.EX2 R153, R82 ;  /* 0x0000005200997308 */ /* 0x000f620000000800 */
[----:B---3--:R-:W-:Y:S01]  /*9460*/  @!P1 VIADD R31, R35, 0x28860 ;  /* 0x00028860231f9836 */ /* 0x008fe20000000000 */
[----:B0-----:R-:W-:Y:S01]  /*9470*/  F2FP.F16.F32.PACK_AB R154, R9, R24 ;  /* 0x00000018099a723e */ /* 0x001fe200000000ff */
[-C--:B------:R-:W-:Y:S01]  /*9480*/  FMUL.FTZ R88, R88, R7.reuse ;  /* 0x0000000758587220 */ /* 0x080fe20000410000 */
[-C--:B------:R-:W-:Y:S01]  /*9490*/  FMUL.FTZ R89, R89, R7.reuse ;  /* 0x0000000759597220 */ /* 0x080fe20000410000 */
[-C--:B------:R-:W-:Y:S01]  /*94a0*/  FMUL.FTZ R92, R92, R7.reuse ;  /* 0x000000075c5c7220 */ /* 0x080fe20000410000 */
[----:B------:R-:W-:Y:S01]  /*94b0*/  @!P1 PRMT R31, RZ, 0x654, R31 ;  /* 0x00000654ff1f9816 */ /* 0x000fe2000000001f */
[----:B----4-:R-:W-:Y:S01]  /*94c0*/  FADD.FTZ R27, R11, R4 ;  /* 0x000000040b1b7221 */ /* 0x010fe20000010000 */
[----:B------:R-:W-:Y:S01]  /*94d0*/  FADD.FTZ R4, R28, R3 ;  /* 0x000000031c047221 */ /* 0x000fe20000010000 */
[----:B------:R-:W0:Y:S01]  /*94e0*/  MUFU.EX2 R155, R86 ;  /* 0x00000056009b7308 */ /* 0x000e220000000800 */
[----:B------:R3:W-:Y:S01]  /*94f0*/  @!P1 SYNCS.ARRIVE.TRANS64.RED.A1T0 RZ, [R31+URZ], RZ ;  /* 0x000000ff1fff99a7 */ /* 0x0007e2000810043f */
        /* <DEDUP_REMOVED lines=63> */
[----:B------:R-:W-:Y:S01]  /*98f0*/  FMUL.FTZ R90, R90, R10 ;  /* 0x0000000a5a5a7220 */ /* 0x000fe20000410000 */
[----:B------:R-:W-:Y:S01]  /*9900*/  FADD.FTZ R28, R166, R11 ;  /* 0x0000000ba61c7221 */ /* 0x000fe20000010000 */
[----:B------:R-:W-:Y:S01]  /*9910*/  FADD.FTZ R4, R167, R4 ;  /* 0x00000004a7047221 */ /* 0x000fe20000010000 */
[----:B------:R-:W-:Y:S01]  /*9920*/  F2FP.F16.F32.PACK_AB R176, R15, R176 ;  /* 0x000000b00fb0723e */ /* 0x000fe200000000ff */
[-C--:B------:R-:W-:Y:S01]  /*9930*/  FMUL.FTZ R91, R91, R10.reuse ;  /* 0x0000000a5b5b7220 */ /* 0x080fe20000410000 */
[----:B------:R-:W-:Y:S01]  /*9940*/  FADD.FTZ R3, R45, R28 ;  /* 0x0000001c2d037221 */ /* 0x000fe20000010000 */
[----:B------:R-:W-:Y:S01]  /*9950*/  FADD.FTZ R4, R63, R4 ;  /* 0x000000043f047221 */ /* 0x000fe20000010000 */
[----:B------:R-:W-:Y:S01]  /*9960*/  F2FP.F16.F32.PACK_AB R183, R36, R183 ;  /* 0x000000b724b7723e */ /* 0x000fe200000000ff */
[-C--:B------:R-:W-:Y:S01]  /*9970*/  FMUL.FTZ R94, R94, R10.reuse ;  /* 0x0000000a5e5e7220 */ /* 0x080fe20000410000 */
        /* <DEDUP_REMOVED lines=17> */
[----:B-1----:R-:W-:Y:S01]  /*9a90*/  FADD.FTZ R4, R157, R4 ;  /* 0x000000049d047221 */ /* 0x002fe20000010000 */
[----:B------:R-:W-:Y:S01]  /*9aa0*/  F2FP.F16.F32.PACK_AB R173, R34, R173 ;  /* 0x000000ad22ad723e */ /* 0x000fe200000000ff */
[----:B------:R-:W-:Y:S01]  /*9ab0*/  FMUL.FTZ R103, R103, R10 ;  /* 0x0000000a67677220 */ /* 0x000fe20000410000 */
[----:B------:R-:W-:Y:S01]  /*9ac0*/  FADD.FTZ R3, R57, R26 ;  /* 0x0000001a39037221 */ /* 0x000fe20000010000 */
[----:B------:R-:W-:Y:S01]  /*9ad0*/  FADD.FTZ R4, R75, R4 ;  /* 0x000000044b047221 */ /* 0x000fe20000010000 */
[----:B------:R-:W-:Y:S01]  /*9ae0*/  F2FP.F16.F32.PACK_AB R174, R29, R174 ;  /* 0x000000ae1dae723e */ /* 0x000fe200000000ff */
[-C--:B------:R-:W-:Y:S01]  /*9af0*/  FMUL.FTZ R106, R106, R10.reuse ;  /* 0x0000000a6a6a7220 */ /* 0x080fe20000410000 */
[----:B------:R-:W-:Y:S01]  /*9b00*/  FADD.FTZ R26, R14, R3 ;  /* 0x000000030e1a7221 */ /* 0x000fe20000010000 */
[----:B--2---:R-:W-:Y:S01]  /*9b10*/  FADD.FTZ R4, R159, R4 ;  /* 0x000000049f047221 */ /* 0x004fe20000010000 */
[----:B------:R-:W-:Y:S01]  /*9b20*/  F2FP.F16.F32.PACK_AB R175, R30, R175 ;  /* 0x000000af1eaf723e */ /* 0x000fe200000000ff */
[----:B------:R-:W-:Y:S01]  /*9b30*/  FMUL.FTZ R107, R107, R10 ;  /* 0x0000000a6b6b7220 */ /* 0x000fe20000410000 */
[----:B------:R-:W-:Y:S01]  /*9b40*/  FADD.FTZ R3, R61, R26 ;  /* 0x0000001a3d037221 */ /* 0x000fe20000010000 */
[----:B------:R-:W-:Y:S01]  /*9b50*/  FADD.FTZ R4, R79, R4 ;  /* 0x000000044f047221 */ /* 0x000fe20000010000 */
[----:B------:R-:W-:Y:S01]  /*9b60*/  F2FP.F16.F32.PACK_AB R168, R33, R168 ;  /* 0x000000a821a8723e */ /* 0x000fe200000000ff */
[-C--:B------:R-:W-:Y:S01]  /*9b70*/  FMUL.FTZ R110, R110, R10.reuse ;  /* 0x0000000a6e6e7220 */ /* 0x080fe20000410000 */
[----:B------:R-:W-:Y:S01]  /*9b80*/  FADD.FTZ R26, R20, R3 ;  /* 0x00000003141a7221 */ /* 0x000fe20000010000 */
[----:B-----5:R-:W-:Y:S01]  /*9b90*/  FADD.FTZ R4, R153, R4 ;  /* 0x0000000499047221 */ /* 0x020fe20000010000 */
[----:B------:R-:W-:Y:S01]  /*9ba0*/  F2FP.F16.F32.PACK_AB R169, R32, R169 ;  /* 0x000000a920a9723e */ /* 0x000fe200000000ff */
[----:B------:R-:W-:Y:S01]  /*9bb0*/  FMUL.FTZ R111, R111, R10 ;  /* 0x0000000a6f6f7220 */ /* 0x000fe20000410000 */
[----:B------:R-:W-:Y:S01]  /*9bc0*/  FADD.FTZ R3, R65, R26 ;  /* 0x0000001a41037221 */ /* 0x000fe20000010000 */
[----:B------:R-:W-:Y:S01]  /*9bd0*/  FADD.FTZ R4, R83, R4 ;  /* 0x0000000453047221 */ /* 0x000fe20000010000 */
[----:B------:R-:W-:Y:S01]  /*9be0*/  F2FP.F16.F32.PACK_AB R170, R37, R170 ;  /* 0x000000aa25aa723e */ /* 0x000fe200000000ff */
[----:B------:R-:W-:Y:S01]  /*9bf0*/  FMUL.FTZ R114, R114, R10 ;  /* 0x0000000a72727220 */ /* 0x000fe20000410000 */
[----:B------:R-:W-:Y:S01]  /*9c00*/  FADD.FTZ R12, R24, R3 ;  /* 0x00000003180c7221 */ /* 0x000fe20000010000 */
[----:B0-----:R-:W-:Y:S01]  /*9c10*/  FADD.FTZ R3, R155, R4 ;  /* 0x000000049b037221 */ /* 0x001fe20000010000 */
[----:B------:R-:W-:Y:S01]  /*9c20*/  F2FP.F16.F32.PACK_AB R164, R41, R164 ;  /* 0x000000a429a4723e */ /* 0x000fe200000000ff */
[----:B------:R-:W-:Y:S01]  /*9c30*/  FMUL.FTZ R115, R115, R10 ;  /* 0x0000000a73737220 */ /* 0x000fe20000410000 */
[----:B------:R-:W-:Y:S01]  /*9c40*/  FADD.FTZ R4, R9, R12 ;  /* 0x0000000c09047221 */ /* 0x000fe20000010000 */
[----:B------:R-:W-:Y:S01]  /*9c50*/  F2FP.F16.F32.PACK_AB R165, R42, R165 ;  /* 0x000000a52aa5723e */ /* 0x000fe200000000ff */
[----:B------:R-:W-:Y:S01]  /*9c60*/  FADD.FTZ R3, R44, R3 ;  /* 0x000000032c037221 */ /* 0x000fe20000010000 */
[----:B------:R-:W-:Y:S01]  /*9c70*/  F2FP.F16.F32.PACK_AB R166, R45, R166 ;  /* 0x000000a62da6723e */ /* 0x000fe200000000ff */
[-C--:B------:R-:W-:Y:S01]  /*9c80*/  FMUL.FTZ R118, R118, R10.reuse ;  /* 0x0000000a76767220 */ /* 0x080fe20000410000 */
[----:B------:R-:W-:Y:S01]  /*9c90*/  F2FP.F16.F32.PACK_AB R167, R63, R167 ;  /* 0x000000a73fa7723e */ /* 0x000fe200000000ff */
[----:B------:R-:W-:Y:S01]  /*9ca0*/  FMUL.FTZ R119, R119, R10 ;  /* 0x0000000a77777220 */ /* 0x000fe20000410000 */
        /* <DEDUP_REMOVED lines=27> */
[----:B---3--:R-:W-:Y:S06]  /*9e60*/  @P2 BRA `(.L_x_6636) ;  /* 0xffffffe0000c2947 */ /* 0x008fec000383ffff */
.L_x_6627:
        /* <DEDUP_REMOVED lines=11> */
[----:B------:R-:W-:Y:S01]  /*9f20*/  LOP3.LUT R11, RZ, R9, RZ, 0x33, !PT ;  /* 0x00000009ff0b7212 */ /* 0x000fe200078e33ff */
[----:B------:R-:W-:-:S06]  /*9f30*/  ULDC UR50, c[0x0][0x9e0] ;  /* 0x0002780000327ab9 */ /* 0x000fcc0000000800 */
.L_x_6654:
        /* <DEDUP_REMOVED lines=9> */
.L_x_6639:
[----:B------:R-:W-:Y:S01]  /*9fd0*/  ULEA UR6, UR42, UR41, 0x3 ;  /* 0x000000292a067291 */ /* 0x000fe2000f8e183f */
[----:B------:R-:W-:-:S05]  /*9fe0*/  IMAD.U32 R0, RZ, RZ, UR43 ;  /* 0x0000002bff007e24 */ /* 0x000fca000f8e00ff */
[----:B------:R-:W-:-:S04]  /*9ff0*/  SHF.L.U32 R0, R0, 0x1f, RZ ;  /* 0x0000001f00007819 */ /* 0x000fc800000006ff */
[----:B------:R0:W1:Y:S01]  /*a000*/  SYNCS.PHASECHK.TRANS64.TRYWAIT P2, [UR6+0x28830], R0 ;  /* 0x02883000ff0075a7 */ /* 0x0000620008040146 */
[----:B------:R-:W-:Y:S05]  /*a010*/  @!P0 BRA `(.L_x_6640) ;  /* 0x0000000000048947 */ /* 0x000fea0003800000 */
[----:B------:R-:W-:Y:S01]  /*a020*/  BPT.TRAP 0x1 ;  /* 0x000000040000795c */ /* 0x000fe20000300000 */
.L_x_6640:
[----:B-1----:R-:W-:Y:S05]  /*a030*/  @P2 BRA `(.L_x_6638) ;  /* 0x0000000000082947 */ /* 0x002fea0003800000 */
[----:B------:R-:W1:Y:S02]  /*a040*/  SYNCS.PHASECHK.TRANS64.TRYWAIT P2, [UR6+0x28830], R0 ;  /* 0x02883000ff0075a7 */ /* 0x000e640008040146 */
[----:B-1----:R-:W-:Y:S05]  /*a050*/  @!P2 BRA `(.L_x_6641) ;  /* 0x000000a800e4a947 */ /* 0x002fea0003800000 */
.L_x_6638:
        /* <DEDUP_REMOVED lines=47> */
.L_x_6643:
[----:B------:R-:W-:Y:S01]  /*a350*/  ULEA UR6, UR52, UR41, 0x3 ;  /* 0x0000002934067291 */ /* 0x000fe2000f8e183f */
[----:B------:R-:W-:-:S05]  /*a360*/  IMAD.U32 R0, RZ, RZ, UR53 ;  /* 0x00000035ff007e24 */ /* 0x000fca000f8e00ff */
[----:B------:R-:W-:-:S04]  /*a370*/  SHF.L.U32 R0, R0, 0x1f, RZ ;  /* 0x0000001f00007819 */ /* 0x000fc800000006ff */
[----:B------:R0:W1:Y:S01]  /*a380*/  SYNCS.PHASECHK.TRANS64.TRYWAIT P2, [UR6+0x28850], R0 ;  /* 0x02885000ff0075a7 */ /* 0x0000620008040146 */
[----:B------:R-:W-:Y:S05]  /*a390*/  @!P0 BRA `(.L_x_6644) ;  /* 0x0000000000048947 */ /* 0x000fea0003800000 */
[----:B------:R-:W-:Y:S01]  /*a3a0*/  BPT.TRAP 0x1 ;  /* 0x000000040000795c */ /* 0x000fe20000300000 */
.L_x_6644:
[----:B-1----:R-:W-:Y:S05]  /*a3b0*/  @P2 BRA `(.L_x_6642) ;  /* 0x0000000000082947 */ /* 0x002fea0003800000 */
[----:B------:R-:W1:Y:S02]  /*a3c0*/  SYNCS.PHASECHK.TRANS64.TRYWAIT P2, [UR6+0x28850], R0 ;  /* 0x02885000ff0075a7 */ /* 0x000e640008040146 */
[----:B-1----:R-:W-:Y:S05]  /*a3d0*/  @!P2 BRA `(.L_x_6645) ;  /* 0x000000a8001ca947 */ /* 0x002fea0003800000 */
.L_x_6642:
[----:B------:R-:W-:Y:S01]  /*a3e0*/  UIADD3 UR6, UR41, 0x400, URZ ;  /* 0x0000040029067890 */ /* 0x000fe2000fffe03f */
[----:B------:R-:W-:Y:S01]  /*a3f0*/  WARPGROUP.ARRIVE ;  /* 0x00000000000079c5 */ /* 0x000fe20000000000 */
[----:B------:R-:W-:-:S05]  /*a400*/  UMOV UR7, 0x40000040 ;  /* 0x4000004000077882 */ /* 0x000fca0000000000 */
[----:B-1----:R-:W1:Y:S01]  /*a410*/  S2R R5, SR_TID.X ;  /* 0x0000000000057919 */ /* 0x002e620000002100 */
[----:B------:R-:W-:Y:S01]  /*a420*/  USHF.R.U32.HI UR6, URZ, 0x4, UR6 ;  /* 0x000000043f067899 */ /* 0x000fe20008011606 */
[----:B0-----:R-:W-:Y:S02]  /*a430*/  IMAD.U32 R0, RZ, RZ, UR42 ;  /* 0x0000002aff007e24 */ /* 0x001fe4000f8e00ff */
[----:B------:R-:W-:Y:S01]  /*a440*/  IMAD.SHL.U32 R21, R6, 0x80, RZ ;  /* 0x0000008006157824 */ /* 0x000fe200078e00ff */
        /* <DEDUP_REMOVED lines=10> */
[----:B-1----:R-:W-:-:S04]  /*a4f0*/  SHF.R.U32.HI R5, RZ, 0x7, R5 ;  /* 0x00000007ff057819 */ /* 0x002fc80000011605 */
[----:B------:R-:W-:Y:S02]  /*a500*/  IADD3 R8, -R5, 0xb, RZ ;  /* 0x0000000b05087810 */ /* 0x000fe40007ffe1ff */
[----:B------:R-:W-:-:S05]  /*a510*/  IADD3 R5, R17, 0x1, -R21 ;  /* 0x0000000111057810 */ /* 0x000fca0007ffe815 */
[----:B------:R-:W-:-:S04]  /*a520*/  IMAD.IADD R5, R5, 0x1, -R18 ;  /* 0x0000000105057824 */ /* 0x000fc800078e0a12 */
[----:B------:R-:W-:Y:S01]  /*a530*/  IMAD R5, R16, -0x2, R5 ;  /* 0xfffffffe10057824 */ /* 0x000fe200078e0205 */
        /* <DEDUP_REMOVED lines=35> */
[----:B------:R0:W-:Y:S06]  /*a770*/  BAR.ARV R8, 0x100 ;  /* 0x000400080000751d */ /* 0x0001ec0000002000 */
[C---:B------:R-:W-:Y:S01]  /*a780*/  VIADD R153, R5.reuse, UR50 ;  /* 0x0000003205997c36 */ /* 0x040fe20008000000 */
[----:B------:R1:W-:Y:S01]  /*a790*/  @!P1 SYNCS.ARRIVE.TRANS64.RED.A1T0 RZ, [R0+URZ], RZ ;  /* 0x000000ff00ff99a7 */ /* 0x0003e2000810043f */
[----:B------:R-:W-:-:S04]  /*a7a0*/  VIADD R155, R5, UR6 ;  /* 0x00000006059b7c36 */ /* 0x000fc80008000000 */
[C---:B------:R-:W-:Y:S02]  /*a7b0*/  IMAD.IADD R5, R2.reuse, 0x1, R155 ;  /* 0x0000000102057824 */ /* 0x040fe400078e029b */
[----:B-1----:R-:W-:Y:S01]  /*a7c0*/  IMAD.IADD R0, R2, 0x1, R153 ;  /* 0x0000000102007824 */ /* 0x002fe200078e0299 */
[----:B0-----:R-:W-:Y:S06]  /*a7d0*/  @!P6 BRA `(.L_x_6646) ;  /* 0x00000000005ce947 */ /* 0x001fec0003800000 */
        /* <DEDUP_REMOVED lines=12> */
.L_x_6648:
[----:B------:R-:W-:Y:S02]  /*a8a0*/  IMAD.U32 R14, RZ, RZ, UR47 ;  /* 0x0000002fff0e7e24 */ /* 0x000fe4000f8e00ff */
[----:B------:R-:W-:-:S03]  /*a8b0*/  IMAD.MOV.U32 R8, RZ, RZ, R13 ;  /* 0x000000ffff087224 */ /* 0x000fc600078e000d */
[----:B------:R-:W-:-:S13]  /*a8c0*/  ISETP.NE.AND P2, PT, R14, 0x1, PT ;  /* 0x000000010e00780c */ /* 0x000fda0003f45270 */
[----:B------:R-:W0:Y:S02]  /*a8d0*/  @P2 LDC.64 R156, c[0x0][0x9e8] ;  /* 0x00027a00ff9c2b82 */ /* 0x000e240000000a00 */
[----:B0-----:R-:W-:-:S05]  /*a8e0*/  @P2 IMAD.HI.U32 R12, R13, R156, RZ ;  /* 0x0000009c0d0c2227 */ /* 0x001fca00078e00ff */
[----:B------:R-:W-:-:S07]  /*a8f0*/  @P2 SHF.R.U32.HI R8, RZ, R157, R12 ;  /* 0x0000009dff082219 */ /* 0x000fce000001160c */
.L_x_6649:
[----:B------:R-:W-:Y:S05]  /*a900*/  BSYNC B0 ;  /* 0x0000000000007941 */ /* 0x000fea0003800000 */
.L_x_6647:
[----:B------:R-:W-:-:S04]  /*a910*/  IMAD R15, R8, R14, -R21 ;  /* 0x0000000e080f7224 */ /* 0x000fc800078e0a15 */
[----:B------:R-:W-:-:S05]  /*a920*/  IMAD R15, R16, -0x2, R15 ;  /* 0xfffffffe100f7824 */ /* 0x000fca00078e020f */
[----:B------:R-:W-:Y:S02]  /*a930*/  VIADDMNMX R0, R15, R14, R0, PT ;  /* 0x0000000e0f007246 */ /* 0x000fe40003800100 */
[----:B------:R-:W-:-:S07]  /*a940*/  VIMNMX R5, R5, R15, !PT ;  /* 0x0000000f05057248 */ /* 0x000fce0007fe0100 */
.L_x_6646:
[----:B------:R-:W-:-:S04]  /*a950*/  ISETP.GT.AND P2, PT, R6, -0x1, PT ;  /* 0xffffffff0600780c */ /* 0x000fc80003f44270 */
        /* <DEDUP_REMOVED lines=93> */
[--C-:B------:R-:W-:Y:S02]  /*af30*/  IADD3 R25, R153, 0x8, R2.reuse ;  /* 0x0000000899197810 */ /* 0x100fe40007ffe002 */
[----:B------:R-:W-:Y:S02]  /*af40*/  IADD3 R29, R155, 0x8, R2 ;  /* 0x000000089b1d7810 */ /* 0x000fe40007ffe002 */
[----:B------:R-:W-:-:S02]  /*af50*/  FSEL R32, R81, -INF , !P3 ;  /* 0xff80000051207808 */ /* 0x000fc40005800000 */
[----:B------:R-:W-:Y:S02]  /*af60*/  FSEL R84, R84, -INF , !P4 ;  /* 0xff80000054547808 */ /* 0x000fe40006000000 */
[----:B------:R-:W-:Y:S01]  /*af70*/  FSEL R28, R85, -INF , !P5 ;  /* 0xff800000551c7808 */ /* 0x000fe20006800000 */
[----:B------:R-:W-:Y:S06]  /*af80*/  @!P6 BRA `(.L_x_6650) ;  /* 0x000000000058e947 */ /* 0x000fec0003800000 */
        /* <DEDUP_REMOVED lines=11> */
.L_x_6652:
[----:B------:R-:W-:Y:S02]  /*b040*/  IMAD.U32 R15, RZ, RZ, UR47 ;  /* 0x0000002fff0f7e24 */ /* 0x000fe4000f8e00ff */
[----:B------:R-:W-:-:S03]  /*b050*/  IMAD.MOV.U32 R0, RZ, RZ, R9 ;  /* 0x000000ffff007224 */ /* 0x000fc600078e0009 */
[----:B------:R-:W-:-:S13]  /*b060*/  ISETP.NE.AND P3, PT, R15, 0x1, PT ;  /* 0x000000010f00780c */ /* 0x000fda0003f65270 */
[----:B------:R-:W0:Y:S02]  /*b070*/  @P3 LDC.64 R158, c[0x0][0x9e8] ;  /* 0x00027a00ff9e3b82 */ /* 0x000e240000000a00 */
[----:B0-----:R-:W-:-:S05]  /*b080*/  @P3 IMAD.HI.U32 R158, R9, R158, RZ ;  /* 0x0000009e099e3227 */ /* 0x001fca00078e00ff */
[----:B------:R-:W-:-:S07]  /*b090*/  @P3 SHF.R.U32.HI R0, RZ, R159, R158 ;  /* 0x0000009fff003219 */ /* 0x000fce000001169e */
.L_x_6653:
[----:B------:R-:W-:Y:S05]  /*b0a0*/  BSYNC B0 ;  /* 0x0000000000007941 */ /* 0x000fea0003800000 */
.L_x_6651:
[----:B------:R-:W-:-:S04]  /*b0b0*/  IMAD R5, R0, R15, -R21 ;  /* 0x0000000f00057224 */ /* 0x000fc800078e0a15 */
[----:B------:R-:W-:-:S05]  /*b0c0*/  IMAD R0, R16, -0x2, R5 ;  /* 0xfffffffe10007824 */ /* 0x000fca00078e0205 */
[----:B------:R-:W-:Y:S02]  /*b0d0*/  VIADDMNMX R25, R0, R15, R25, PT ;  /* 0x0000000f00197246 */ /* 0x000fe40003800119 */
[----:B------:R-:W-:-:S07]  /*b0e0*/  VIMNMX R29, R29, R0, !PT ;  /* 0x000000001d1d7248 */ /* 0x000fce0007fe0100 */
.L_x_6650:
[----:B------:R-:W-:Y:S01]  /*b0f0*/  FMNMX.FTZ R5, R166, R10, !PT ;  /* 0x0000000aa6057209 */ /* 0x000fe20007810000 */
[----:B------:R-:W-:Y:S01]  /*b100*/  IMAD.U32 R57, RZ, RZ, UR52 ;  /* 0x00000034ff397e24 */ /* 0x000fe2000f8e00ff */
[C---:B------:R-:W-:Y:S01]  /*b110*/  ISETP.GT.AND P5, PT, R29.reuse, 0x1, P2 ;  /* 0x000000011d00780c */ /* 0x040fe200017a4270 */
[----:B------:R-:W-:Y:S01]  /*b120*/  UMOV UR53, UR43 ;  /* 0x0000002b00357c82 */ /* 0x000fe20008000000 */
[----:B------:R-:W-:Y:S01]  /*b130*/  FMNMX.FTZ R5, R168, R5, !PT ;  /* 0x00000005a8057209 */ /* 0x000fe20007810000 */
[----:B------:R-:W-:Y:S01]  /*b140*/  UMOV UR52, UR42 ;  /* 0x0000002a00347c82 */ /* 0x000fe20008000000 */
[----:B------:R-:W-:Y:S02]  /*b150*/  ISETP.GT.AND P4, PT, R29, 0x8, P2 ;  /* 0x000000081d00780c */ /* 0x000fe40001784270 */
[----:B------:R-:W-:Y:S02]  /*b160*/  FMNMX.FTZ R5, R182, R5, !PT ;  /* 0x00000005b6057209 */ /* 0x000fe40007810000 */
[----:B------:R-:W-:-:S02]  /*b170*/  ISETP.LT.OR P5, PT, R25, 0x2, P5 ;  /* 0x000000021900780c */ /* 0x000fc40002fa1670 */
[----:B------:R-:W-:Y:S02]  /*b180*/  FMNMX.FTZ R5, R178, R5, !PT ;  /* 0x00000005b2057209 */ /* 0x000fe40007810000 */
[----:B------:R-:W-:Y:S02]  /*b190*/  ISETP.LT.OR P4, PT, R25, 0x9, P4 ;  /* 0x000000091900780c */ /* 0x000fe40002781670 */
[----:B------:R-:W-:Y:S02]  /*b1a0*/  FMNMX.FTZ R5, R176, R5, !PT ;  /* 0x00000005b0057209 */ /* 0x000fe40007810000 */
[----:B------:R-:W-:Y:S02]  /*b1b0*/  ISETP.GT.AND P3, PT, R29, 0x9, P2 ;  /* 0x000000091d00780c */ /* 0x000fe40001764270 */
[----:B------:R-:W-:Y:S02]  /*b1c0*/  FMNMX.FTZ R5, R174, R5, !PT ;  /* 0x00000005ae057209 */ /* 0x000fe40007810000 */
[----:B------:R-:W-:-:S02]  /*b1d0*/  FSEL R162, R27, -INF , !P5 ;  /* 0xff8000001ba27808 */ /* 0x000fc40006800000 */
[----:B------:R-:W-:Y:S02]  /*b1e0*/  FMNMX.FTZ R5, R172, R5, !PT ;  /* 0x00000005ac057209 */ /* 0x000fe40007810000 */
[C---:B------:R-:W-:Y:S02]  /*b1f0*/  ISETP.GT.AND P5, PT, R29.reuse, 0x10, P2 ;  /* 0x000000101d00780c */ /* 0x040fe400017a4270 */
[----:B------:R-:W-:Y:S02]  /*b200*/  FMNMX.FTZ R5, R170, R5, !PT ;  /* 0x00000005aa057209 */ /* 0x000fe40007810000 */
[----:B------:R-:W-:Y:S02]  /*b210*/  FSEL R30, R30, -INF , !P4 ;  /* 0xff8000001e1e7808 */ /* 0x000fe40006000000 */
        /* <DEDUP_REMOVED lines=21> */
[----:B------:R-:W-:Y:S02]  /*b370*/  ISETP.LT.OR P3, PT, R25, 0x19, P3 ;  /* 0x000000191900780c */ /* 0x000fe40001f61670 */
[----:B------:R-:W-:Y:S02]  /*b380*/  FMNMX.FTZ R5, R14, R5, !PT ;  /* 0x000000050e057209 */ /* 0x000fe40007810000 */
[----:B------:R-:W-:Y:S02]  /*b390*/  FSEL R38, R38, -INF , !P3 ;  /* 0xff80000026267808 */ /* 0x000fe40005800000 */
        /* <DEDUP_REMOVED lines=27> */
[----:B0-----:R-:W-:-:S05]  /*b550*/  FMUL.FTZ R31, R0, R5 ;  /* 0x00000005001f7220 */ /* 0x001fca0000410000 */
[----:B------:R-:W-:-:S05]  /*b560*/  FSEL R31, R31, RZ, P5 ;  /* 0x000000ff1f1f7208 */ /* 0x000fca0002800000 */
[-CC-:B------:R-:W-:Y:S01]  /*b570*/  FFMA.FTZ R15, R166, R5.reuse, -R31.reuse ;  /* 0x00000005a60f7223 */ /* 0x180fe2000001081f */
[----:B------:R-:W-:Y:S01]  /*b580*/  FSEL R166, R39, -INF , !P4 ;  /* 0xff80000027a67808 */ /* 0x000fe20006000000 */
[-CC-:B------:R-:W-:Y:S01]  /*b590*/  FFMA.FTZ R180, R168, R5.reuse, -R31.reuse ;  /* 0x00000005a8b47223 */ /* 0x180fe2000001081f */
[----:B------:R-:W-:Y:S01]  /*b5a0*/  ISETP.GT.AND P4, PT, R29, 0x21, P2 ;  /* 0x000000211d00780c */ /* 0x000fe20001784270 */
[-CC-:B------:R-:W-:Y:S01]  /*b5b0*/  FFMA.FTZ R35, R174, R5.reuse, -R31.reuse ;  /* 0x00000005ae237223 */ /* 0x180fe2000001081f */
[-CC-:B------:R-:W-:Y:S01]  /*b5c0*/  FFMA.FTZ R21, R178, R5.reuse, -R31.reuse ;  /* 0x00000005b2157223 */ /* 0x180fe2000001081f */
[-CC-:B------:R-:W-:Y:S01]  /*b5d0*/  FFMA.FTZ R178, R172, R5.reuse, -R31.reuse ;  /* 0x00000005acb27223 */ /* 0x180fe2000001081f */
[----:B------:R-:W-:Y:S01]  /*b5e0*/  ISETP.LT.OR P4, PT, R25, 0x22, P4 ;  /* 0x000000221900780c */ /* 0x000fe20002781670 */
[-CC-:B------:R-:W-:Y:S01]  /*b5f0*/  FFMA.FTZ R172, R164, R5.reuse, -R31.reuse ;  /* 0x00000005a4ac7223 */ /* 0x180fe2000001081f */
[-CC-:B------:R-:W-:Y:S01]  /*b600*/  FFMA.FTZ R41, R156, R5.reuse, -R31.reuse ;  /* 0x000000059c297223 */ /* 0x180fe2000001081f */
[-CC-:B------:R-:W-:Y:S01]  /*b610*/  FFMA.FTZ R170, R170, R5.reuse, -R31.reuse ;  /* 0x00000005aaaa7223 */ /* 0x180fe2000001081f */
[----:B------:R-:W-:Y:S01]  /*b620*/  FSEL R168, R43, -INF , !P4 ;  /* 0xff8000002ba87808 */ /* 0x000fe20006000000 */
[-CC-:B------:R-:W-:Y:S01]  /*b630*/  FFMA.FTZ R43, R154, R5.reuse, -R31.reuse ;  /* 0x000000059a2b7223 */ /* 0x180fe2000001081f */
[----:B------:R-:W-:Y:S01]  /*b640*/  ISETP.GT.AND P4, PT, R29, RZ, P2 ;  /* 0x000000ff1d00720c */ /* 0x000fe20001784270 */
[-CC-:B------:R-:W-:Y:S01]  /*b650*/  FFMA.FTZ R45, R40, R5.reuse, -R31.reuse ;  /* 0x00000005282d7223 */ /* 0x180fe2000001081f */
[-CC-:B------:R-:W-:Y:S01]  /*b660*/  FFMA.FTZ R40, R56, R5.reuse, -R31.reuse ;  /* 0x0000000538287223 */ /* 0x180fe2000001081f */
[----:B------:R-:W-:Y:S01]  /*b670*/  MUFU.EX2 R15, R15 ;  /* 0x0000000f000f7308 */ /* 0x000fe20000000800 */
[----:B------:R-:W-:Y:S01]  /*b680*/  ISETP.LT.OR P4, PT, R25, 0x1, P4 ;  /* 0x000000011900780c */ /* 0x000fe20002781670 */
[-CC-:B------:R-:W-:Y:S01]  /*b690*/  FFMA.FTZ R182, R182, R5.reuse, -R31.reuse ;  /* 0x00000005b6b67223 */ /* 0x180fe2000001081f */
[-CC-:B------:R-:W-:Y:S01]  /*b6a0*/  FFMA.FTZ R176, R176, R5.reuse, -R31.reuse ;  /* 0x00000005b0b07223 */ /* 0x180fe2000001081f */
[-CC-:B------:R-:W-:Y:S01]  /*b6b0*/  FFMA.FTZ R44, R44, R5.reuse, -R31.reuse ;  /* 0x000000052c2c7223 */ /* 0x180fe2000001081f */
[----:B------:R-:W-:Y:S01]  /*b6c0*/  FSEL R186, R26, -INF , !P4 ;  /* 0xff8000001aba7808 */ /* 0x000fe20006000000 */
[--C-:B------:R-:W-:Y:S01]  /*b6d0*/  FFMA.FTZ R14, R14, R5, -R31.reuse ;  /* 0x000000050e0e7223 */ /* 0x100fe2000001081f */
[----:B------:R-:W-:Y:S01]  /*b6e0*/  ISETP.GT.AND P4, PT, R29, 0x30, P2 ;  /* 0x000000301d00780c */ /* 0x000fe20001784270 */
        /* <DEDUP_REMOVED lines=8> */
[----:B------:R-:W-:Y:S01]  /*b770*/  MUFU.EX2 R182, R182 ;  /* 0x000000b600b67308 */ /* 0x000fe20000000800 */
[----:B------:R-:W-:Y:S01]  /*b780*/  FMNMX.FTZ R27, R30, R27, !PT ;  /* 0x0000001b1e1b7209 */ /* 0x000fe20007810000 */
[-CC-:B------:R-:W-:Y:S01]  /*b790*/  FFMA.FTZ R47, R72, R5.reuse, -R31.reuse ;  /* 0x00000005482f7223 */ /* 0x180fe2000001081f */
[----:B------:R-:W-:Y:S01]  /*b7a0*/  ISETP.GT.AND P3, PT, R29, 0x31, P2 ;  /* 0x000000311d00780c */ /* 0x000fe20001764270 */
[--C-:B------:R-:W-:Y:S01]  /*b7b0*/  FFMA.FTZ R32, R32, R5, -R31.reuse ;  /* 0x0000000520207223 */ /* 0x100fe2000001081f */
[----:B------:R-:W-:Y:S01]  /*b7c0*/  FMNMX.FTZ R33, R160, R27, !PT ;  /* 0x0000001ba0217209 */ /* 0x000fe20007810000 */
[----:B------:R-:W-:Y:S01]  /*b7d0*/  FFMA.FTZ R84, R84, R5, -R31 ;  /* 0x0000000554547223 */ /* 0x000fe2000001081f */
[----:B------:R-:W-:Y:S01]  /*b7e0*/  FSEL R50, R50, -INF , !P4 ;  /* 0xff80000032327808 */ /* 0x000fe20006000000 */
[----:B------:R0:W-:Y:S01]  /*b7f0*/  MUFU.EX2 R27, R35 ;  /* 0x00000023001b7308 */ /* 0x0001e20000000800 */
[----:B------:R-:W-:-:S02]  /*b800*/  FMNMX.FTZ R33, R34, R33, !PT ;  /* 0x0000002122217209 */ /* 0x000fc40007810000 */
[----:B------:R-:W-:Y:S02]  /*b810*/  ISETP.GT.AND P4, PT, R29, 0x38, P2 ;  /* 0x000000381d00780c */ /* 0x000fe40001784270 */
[----:B------:R-:W-:Y:S02]  /*b820*/  FMNMX.FTZ R33, R158, R33, !PT ;  /* 0x000000219e217209 */ /* 0x000fe40007810000 */
[C---:B------:R-:W-:Y:S01]  /*b830*/  ISETP.LT.OR P3, PT, R25.reuse, 0x32, P3 ;  /* 0x000000321900780c */ /* 0x040fe20001f61670 */
[----:B------:R-:W-:Y:S01]  /*b840*/  MUFU.EX2 R21, R21 ;  /* 0x0000001500157308 */ /* 0x000fe20000000800 */
[----:B------:R-:W-:Y:S02]  /*b850*/  FMNMX.FTZ R33, R38, R33, !PT ;  /* 0x0000002126217209 */ /* 0x000fe40007810000 */
[----:B------:R-:W-:Y:S02]  /*b860*/  ISETP.LT.OR P4, PT, R25, 0x39, P4 ;  /* 0x000000391900780c */ /* 0x000fe40002781670 */
[----:B0-----:R-:W-:-:S02]  /*b870*/  FMNMX.FTZ R35, R166, R33, !PT ;  /* 0x00000021a6237209 */ /* 0x001fc40007810000 */
[----:B------:R-:W-:Y:S01]  /*b880*/  FSEL R174, R51, -INF , !P3 ;  /* 0xff80000033ae7808 */ /* 0x000fe20005800000 */
[----:B------:R0:W-:Y:S01]  /*b890*/  MUFU.EX2 R33, R170 ;  /* 0x000000aa00217308 */ /* 0x0001e20000000800 */
[----:B------:R-:W-:Y:S01]  /*b8a0*/  FMNMX.FTZ R35, R42, R35, !PT ;  /* 0x000000232a237209 */ /* 0x000fe20007810000 */
[--C-:B------:R-:W-:Y:S01]  /*b8b0*/  FFMA.FTZ R51, R80, R5, -R31.reuse ;  /* 0x0000000550337223 */ /* 0x100fe2000001081f */
[C---:B------:R-:W-:Y:S02]  /*b8c0*/  ISETP.GT.AND P3, PT, R29.reuse, 0x39, P2 ;  /* 0x000000391d00780c */ /* 0x040fe40001764270 */
[----:B------:R-:W-:Y:S02]  /*b8d0*/  FMNMX.FTZ R35, R168, R35, !PT ;  /* 0x00000023a8237209 */ /* 0x000fe40007810000 */
[----:B------:R-:W-:Y:S01]  /*b8e0*/  FSEL R54, R54, -INF , !P4 ;  /* 0xff80000036367808 */ /* 0x000fe20006000000 */
[----:B------:R-:W-:Y:S01]  /*b8f0*/  MUFU.EX2 R176, R176 ;  /* 0x000000b000b07308 */ /* 0x000fe20000000800 */
[----:B------:R-:W-:Y:S01]  /*b900*/  FMNMX.FTZ R35, R46, R35, !PT ;  /* 0x000000232e237209 */ /* 0x000fe20007810000 */
[----:B0-----:R-:W-:Y:S01]  /*b910*/  FFMA.FTZ R170, R52, R5, -R31 ;  /* 0x0000000534aa7223 */ /* 0x001fe2000001081f */
[----:B------:R-:W-:-:S02]  /*b920*/  ISETP.GT.AND P4, PT, R29, 0x40, P2 ;  /* 0x000000401d00780c */ /* 0x000fc40001784270 */
[----:B------:R-:W-:Y:S02]  /*b930*/  FMNMX.FTZ R37, R26, R35, !PT ;  /* 0x000000231a257209 */ /* 0x000fe40007810000 */
        /* <DEDUP_REMOVED lines=11> */
[----:B------:R0:W-:Y:S01]  /*b9f0*/  MUFU.EX2 R37, R43 ;  /* 0x0000002b00257308 */ /* 0x0001e20000000800 */
[----:B------:R-:W-:Y:S02]  /*ba00*/  FMNMX.FTZ R39, R54, R39, !PT ;  /* 0x0000002736277209 */ /* 0x000fe40007810000 */
[----:B------:R-:W-:Y:S02]  /*ba10*/  ISETP.LT.OR P4, PT, R25, 0x49, P4 ;  /* 0x000000491900780c */ /* 0x000fe40002781670 */
[----:B------:R-:W-:-:S02]  /*ba20*/  FSEL R164, R59, -INF , !P3 ;  /* 0xff8000003ba47808 */ /* 0x000fc40005800000 */
[C---:B------:R-:W-:Y:S01]  /*ba30*/  ISETP.GT.AND P3, PT, R29.reuse, 0x49, P2 ;  /* 0x000000491d00780c */ /* 0x040fe20001764270 */
[----:B------:R-:W-:Y:S01]  /*ba40*/  MUFU.EX2 R172, R172 ;  /* 0x000000ac00ac7308 */ /* 0x000fe20000000800 */
[----:B------:R-:W-:Y:S01]  /*ba50*/  FMNMX.FTZ R39, R184, R39, !PT ;  /* 0x00000027b8277209 */ /* 0x000fe20007810000 */
[----:B0-----:R-:W-:Y:S01]  /*ba60*/  FFMA.FTZ R43, R48, R5, -R31 ;  /* 0x00000005302b7223 */ /* 0x001fe2000001081f */
[----:B------:R-:W-:Y:S02]  /*ba70*/  FSEL R62, R62, -INF , !P4 ;  /* 0xff8000003e3e7808 */ /* 0x000fe40006000000 */
[----:B------:R-:W-:Y:S02]  /*ba80*/  ISETP.GT.AND P4, PT, R29, 0x50, P2 ;  /* 0x000000501d00780c */ /* 0x000fe40001784270 */
[----:B------:R-:W-:Y:S01]  /*ba90*/  ISETP.LT.OR P3, PT, R25, 0x4a, P3 ;  /* 0x0000004a1900780c */ /* 0x000fe20001f61670 */
[----:B------:R-:W-:Y:S01]  /*baa0*/  MUFU.EX2 R44, R44 ;  /* 0x0000002c002c7308 */ /* 0x000fe20000000800 */
[----:B------:R-:W-:-:S02]  /*bab0*/  FMNMX.FTZ R39, R58, R39, !PT ;  /* 0x000000273a277209 */ /* 0x000fc40007810000 */
[----:B------:R-:W-:Y:S02]  /*bac0*/  ISETP.LT.OR P4, PT, R25, 0x51, P4 ;  /* 0x000000511900780c */ /* 0x000fe40002781670 */
[----:B------:R-:W-:Y:S02]  /*bad0*/  FSEL R156, R63, -INF , !P3 ;  /* 0xff8000003f9c7808 */ /* 0x000fe40005800000 */
[C---:B------:R-:W-:Y:S01]  /*bae0*/  ISETP.GT.AND P3, PT, R29.reuse, 0x51, P2 ;  /* 0x000000511d00780c */ /* 0x040fe20001764270 */
[----:B------:R-:W-:Y:S01]  /*baf0*/  MUFU.EX2 R170, R170 ;  /* 0x000000aa00aa7308 */ /* 0x000fe20000000800 */
[----:B------:R-:W-:Y:S02]  /*bb00*/  FMNMX.FTZ R41, R164, R39, !PT ;  /* 0x00000027a4297209 */ /* 0x000fe40007810000 */
[----:B------:R-:W-:Y:S01]  /*bb10*/  FSEL R154, R66, -INF , !P4 ;  /* 0xff800000429a7808 */ /* 0x000fe20006000000 */
[----:B------:R-:W-:Y:S01]  /*bb20*/  FFMA.FTZ R66, R152, R5, -R31 ;  /* 0x0000000598427223 */ /* 0x000fe2000001081f */
[----:B------:R-:W-:-:S02]  /*bb30*/  ISETP.GT.AND P4, PT, R29, 0x58, P2 ;  /* 0x000000581d00780c */ /* 0x000fc40001784270 */
[C---:B------:R-:W-:Y:S01]  /*bb40*/  ISETP.LT.OR P3, PT, R25.reuse, 0x52, P3 ;  /* 0x000000521900780c */ /* 0x040fe20001f61670 */
[----:B------:R0:W-:Y:S01]  /*bb50*/  MUFU.EX2 R39, R43 ;  /* 0x0000002b00277308 */ /* 0x0001e20000000800 */
[----:B------:R-:W-:Y:S02]  /*bb60*/  FMNMX.FTZ R41, R62, R41, !PT ;  /* 0x000000293e297209 */ /* 0x000fe40007810000 */
[----:B------:R-:W-:Y:S02]  /*bb70*/  ISETP.LT.OR P4, PT, R25, 0x59, P4 ;  /* 0x000000591900780c */ /* 0x000fe40002781670 */
[----:B------:R-:W-:Y:S02]  /*bb80*/  FSEL R152, R67, -INF , !P3 ;  /* 0xff80000043987808 */ /* 0x000fe40005800000 */
[----:B------:R-:W-:Y:S01]  /*bb90*/  FMNMX.FTZ R41, R156, R41, !PT ;  /* 0x000000299c297209 */ /* 0x000fe20007810000 */
[----:B------:R-:W-:Y:S01]  /*bba0*/  MUFU.EX2 R66, R66 ;  /* 0x0000004200427308 */ /* 0x000fe20000000800 */
[----:B------:R-:W-:-:S02]  /*bbb0*/  ISETP.GT.AND P3, PT, R29, 0x59, P2 ;  /* 0x000000591d00780c */ /* 0x000fc40001764270 */
[----:B------:R-:W-:Y:S02]  /*bbc0*/  FSEL R70, R70, -INF , !P4 ;  /* 0xff80000046467808 */ /* 0x000fe40006000000 */
[----:B------:R-:W-:Y:S02]  /*bbd0*/  FMNMX.FTZ R41, R154, R41, !PT ;  /* 0x000000299a297209 */ /* 0x000fe40007810000 */
[----:B------:R-:W-:Y:S01]  /*bbe0*/  ISETP.GT.AND P4, PT, R29, 0x60, P2 ;  /* 0x000000601d00780c */ /* 0x000fe20001784270 */
[----:B------:R-:W-:Y:S01]  /*bbf0*/  MUFU.EX2 R40, R40 ;  /* 0x0000002800287308 */ /* 0x000fe20000000800 */
[C---:B------:R-:W-:Y:S02]  /*bc00*/  ISETP.LT.OR P3, PT, R25.reuse, 0x5a, P3 ;  /* 0x0000005a1900780c */ /* 0x040fe40001f61670 */
[----:B------:R-:W-:Y:S02]  /*bc10*/  FMNMX.FTZ R41, R152, R41, !PT ;  /* 0x0000002998297209 */ /* 0x000fe40007810000 */
[----:B------:R-:W-:-:S02]  /*bc20*/  ISETP.LT.OR P4, PT, R25, 0x61, P4 ;  /* 0x000000611900780c */ /* 0x000fc40002781670 */
[----:B------:R-:W-:Y:S01]  /*bc30*/  FSEL R48, R71, -INF , !P3 ;  /* 0xff80000047307808 */ /* 0x000fe20005800000 */
[----:B------:R-:W-:Y:S01]  /*bc40*/  MUFU.EX2 R14, R14 ;  /* 0x0000000e000e7308 */ /* 0x000fe20000000800 */
[C---:B------:R-:W-:Y:S02]  /*bc50*/  ISETP.GT.AND P3, PT, R29.reuse, 0x61, P2 ;  /* 0x000000611d00780c */ /* 0x040fe40001764270 */
[----:B------:R-:W-:Y:S02]  /*bc60*/  FMNMX.FTZ R41, R70, R41, !PT ;  /* 0x0000002946297209 */ /* 0x000fe40007810000 */
[----:B------:R-:W-:Y:S02]  /*bc70*/  FSEL R74, R74, -INF , !P4 ;  /* 0xff8000004a4a7808 */ /* 0x000fe40006000000 */
[----:B------:R-:W-:Y:S01]  /*bc80*/  ISETP.GT.AND P4, PT, R29, 0x68, P2 ;  /* 0x000000681d00780c */ /* 0x000fe20001784270 */
[----:B------:R-:W-:Y:S01]  /*bc90*/  MUFU.EX2 R24, R24 ;  /* 0x0000001800187308 */ /* 0x000fe20000000800 */
[----:B------:R-:W-:-:S02]  /*bca0*/  ISETP.LT.OR P3, PT, R25, 0x62, P3 ;  /* 0x000000621900780c */ /* 0x000fc40001f61670 */
[----:B0-----:R-:W-:Y:S02]  /*bcb0*/  FMNMX.FTZ R43, R48, R41, !PT ;  /* 0x00000029302b7209 */ /* 0x001fe40007810000 */
[----:B------:R-:W-:Y:S02]  /*bcc0*/  ISETP.LT.OR P4, PT, R25, 0x69, P4 ;  /* 0x000000691900780c */ /* 0x000fe40002781670 */
[----:B------:R-:W-:Y:S01]  /*bcd0*/  FSEL R52, R75, -INF , !P3 ;  /* 0xff8000004b347808 */ /* 0x000fe20005800000 */
[----:B------:R0:W-:Y:S01]  /*bce0*/  MUFU.EX2 R41, R45 ;  /* 0x0000002d00297308 */ /* 0x0001e20000000800 */
[----:B------:R-:W-:Y:S02]  /*bcf0*/  ISETP.GT.AND P3, PT, R29, 0x69, P2 ;  /* 0x000000691d00780c */ /* 0x000fe40001764270 */
[----:B------:R-:W-:Y:S02]  /*bd00*/  FMNMX.FTZ R43, R74, R43, !PT ;  /* 0x0000002b4a2b7209 */ /* 0x000fe40007810000 */
[----:B------:R-:W-:-:S02]  /*bd10*/  FSEL R78, R78, -INF , !P4 ;  /* 0xff8000004e4e7808 */ /* 0x000fc40006000000 */
[----:B------:R-:W-:Y:S01]  /*bd20*/  ISETP.GT.AND P4, PT, R29, 0x70, P2 ;  /* 0x000000701d00780c */ /* 0x000fe20001784270 */
[----:B------:R-:W-:Y:S01]  /*bd30*/  MUFU.EX2 R20, R20 ;  /* 0x0000001400147308 */ /* 0x000fe20000000800 */
[C---:B------:R-:W-:Y:S01]  /*bd40*/  ISETP.LT.OR P3, PT, R25.reuse, 0x6a, P3 ;  /* 0x0000006a1900780c */ /* 0x040fe20001f61670 */
[----:B0-----:R-:W-:Y:S01]  /*bd50*/  FFMA.FTZ R45, R68, R5, -R31 ;  /* 0x00000005442d7223 */ /* 0x001fe2000001081f */
        /* <DEDUP_REMOVED lines=9> */
[----:B------:R-:W-:Y:S02]  /*bdf0*/  ISETP.LT.OR P3, PT, R25, 0x72, P3 ;  /* 0x000000721900780c */ /* 0x000fe40001f61670 */
[----:B------:R-:W-:Y:S02]  /*be00*/  FMNMX.FTZ R43, R194, R43, !PT ;  /* 0x0000002bc22b7209 */ /* 0x000fe40007810000 */
[----:B------:R-:W-:Y:S01]  /*be10*/  ISETP.GT.AND P2, PT, R29, 0x79, P2 ;  /* 0x000000791d00780c */ /* 0x000fe20001744270 */
[----:B------:R-:W-:Y:S01]  /*be20*/  FFMA.FTZ R29, R36, R5, -R31 ;  /* 0x00000005241d7223 */ /* 0x000fe2000001081f */
[----:B------:R-:W-:Y:S01]  /*be30*/  ISETP.LT.OR P4, PT, R25, 0x79, P4 ;  /* 0x000000791900780c */ /* 0x000fe20002781670 */
[----:B------:R-:W-:Y:S01]  /*be40*/  MUFU.EX2 R12, R12 ;  /* 0x0000000c000c7308 */ /* 0x000fe20000000800 */
[----:B------:R-:W-:-:S02]  /*be50*/  FSEL R36, R83, -INF , !P3 ;  /* 0xff80000053247808 */ /* 0x000fc40005800000 */
[----:B------:R-:W-:Y:S02]  /*be60*/  FMNMX.FTZ R43, R82, R43, !PT ;  /* 0x0000002b522b7209 */ /* 0x000fe40007810000 */
[----:B------:R-:W-:Y:S01]  /*be70*/  ISETP.LT.OR P2, PT, R25, 0x7a, P2 ;  /* 0x0000007a1900780c */ /* 0x000fe20001741670 */
[----:B------:R-:W-:Y:S01]  /*be80*/  FFMA.FTZ R25, R60, R5, -R31 ;  /* 0x000000053c197223 */ /* 0x000fe2000001081f */
[----:B------:R-:W-:Y:S01]  /*be90*/  FSEL R86, R86, -INF , !P4 ;  /* 0xff80000056567808 */ /* 0x000fe20006000000 */
[----:B------:R-:W-:Y:S01]  /*bea0*/  MUFU.EX2 R29, R29 ;  /* 0x0000001d001d7308 */ /* 0x000fe20000000800 */
[----:B------:R-:W-:Y:S02]  /*beb0*/  FMNMX.FTZ R43, R36, R43, !PT ;  /* 0x0000002b242b7209 */ /* 0x000fe40007810000 */
[----:B------:R-:W-:Y:S02]  /*bec0*/  FSEL R56, R87, -INF , !P2 ;  /* 0xff80000057387808 */ /* 0x000fe40005000000 */
[----:B------:R-:W-:-:S02]  /*bed0*/  FMNMX.FTZ R43, R86, R43, !PT ;  /* 0x0000002b562b7209 */ /* 0x000fc40007810000 */
[----:B------:R-:W-:Y:S01]  /*bee0*/  FSEL R55, R0, RZ, P5 ;  /* 0x000000ff00377208 */ /* 0x000fe20002800000 */
[----:B------:R-:W-:Y:S01]  /*bef0*/  MUFU.EX2 R25, R25 ;  /* 0x0000001900197308 */ /* 0x000fe20000000800 */
[----:B------:R-:W-:Y:S01]  /*bf00*/  FMNMX.FTZ R49, R56, R43, !PT ;  /* 0x0000002b38317209 */ /* 0x000fe20007810000 */
[-CC-:B------:R-:W-:Y:S02]  /*bf10*/  FFMA.FTZ R43, R64, R5.reuse, -R31.reuse ;  /* 0x00000005402b7223 */ /* 0x180fe4000001081f */
[----:B------:R-:W-:Y:S01]  /*bf20*/  FADD.FTZ R64, -R55, R10 ;  /* 0x0000000a37407221 */ /* 0x000fe20000010100 */
[-CC-:B------:R-:W-:Y:S01]  /*bf30*/  FFMA.FTZ R10, R28, R5.reuse, -R31.reuse ;  /* 0x000000051c0a7223 */ /* 0x180fe2000001081f */
[----:B------:R-:W0:Y:S02]  /*bf40*/  SHFL.BFLY PT, R60, R49, 0x2, 0x1f ;  /* 0x0c401f00313c7f89 */ /* 0x000e2400000e0000 */
[-C--:B------:R-:W-:Y:S01]  /*bf50*/  FMUL.FTZ R28, R64, R5.reuse ;  /* 0x00000005401c7220 */ /* 0x080fe20000410000 */
[----:B------:R-:W-:Y:S08]  /*bf60*/  MUFU.EX2 R43, R43 ;  /* 0x0000002b002b7308 */ /* 0x000ff00000000800 */
[----:B------:R-:W1:Y:S08]  /*bf70*/  MUFU.EX2 R28, R28 ;  /* 0x0000001c001c7308 */ /* 0x000e700000000800 */
[----:B------:R-:W-:Y:S01]  /*bf80*/  MUFU.EX2 R51, R51 ;  /* 0x0000003300337308 */ /* 0x000fe20000000800 */
[----:B0-----:R-:W-:Y:S01]  /*bf90*/  FMNMX.FTZ R53, R49, R60, !PT ;  /* 0x0000003c31357209 */ /* 0x001fe20007810000 */
[-CC-:B------:R-:W-:Y:S01]  /*bfa0*/  FFMA.FTZ R60, R8, R5.reuse, -R31.reuse ;  /* 0x00000005083c7223 */ /* 0x180fe2000001081f */
[----:B------:R-:W-:-:S05]  /*bfb0*/  FFMA.FTZ R49, R76, R5, -R31 ;  /* 0x000000054c317223 */ /* 0x000fca000001081f */
[----:B------:R-:W-:Y:S01]  /*bfc0*/  MUFU.EX2 R32, R32 ;  /* 0x0000002000207308 */ /* 0x000fe20000000800 */
[----:B-1----:R-:W-:Y:S01]  /*bfd0*/  FFMA.FTZ R55, R28, R4, R15 ;  /* 0x000000041c377223 */ /* 0x002fe2000001000f */
[----:B------:R-:W0:Y:S01]  /*bfe0*/  SHFL.BFLY PT, R8, R53, 0x1, 0x1f ;  /* 0x0c201f0035087f89 */ /* 0x000e2200000e0000 */
[-C--:B------:R-:W-:Y:S01]  /*bff0*/  FMUL.FTZ R88, R88, R28.reuse ;  /* 0x0000001c58587220 */ /* 0x080fe20000410000 */
[-C--:B------:R-:W-:Y:S01]  /*c000*/  FMUL.FTZ R89, R89, R28.reuse ;  /* 0x0000001c59597220 */ /* 0x080fe20000410000 */
[C---:B------:R-:W-:Y:S01]  /*c010*/  FADD.FTZ R55, R180.reuse, R55 ;  /* 0x00000037b4377221 */ /* 0x040fe20000010000 */
[----:B------:R-:W-:Y:S01]  /*c020*/  F2FP.F16.F32.PACK_AB R180, R180, R15 ;  /* 0x0000000fb4b4723e */ /* 0x000fe200000000ff */
[----:B------:R-:W-:Y:S01]  /*c030*/  FMUL.FTZ R92, R92, R28 ;  /* 0x0000001c5c5c7220 */ /* 0x000fe20000410000 */
[----:B------:R-:W-:Y:S01]  /*c040*/  MUFU.EX2 R60, R60 ;  /* 0x0000003c003c7308 */ /* 0x000fe20000000800 */
[----:B------:R-:W-:Y:S01]  /*c050*/  FADD.FTZ R4, R182, R55 ;  /* 0x00000037b6047221 */ /* 0x000fe20000010000 */
[----:B------:R-:W-:Y:S01]  /*c060*/  F2FP.F16.F32.PACK_AB R182, R21, R182 ;  /* 0x000000b615b6723e */ /* 0x000fe200000000ff */
[-C--:B------:R-:W-:Y:S01]  /*c070*/  FMUL.FTZ R93, R93, R28.reuse ;  /* 0x0000001c5d5d7220 */ /* 0x080fe20000410000 */
[-C--:B------:R-:W-:Y:S01]  /*c080*/  FMUL.FTZ R96, R96, R28.reuse ;  /* 0x0000001c60607220 */ /* 0x080fe20000410000 */
[----:B------:R-:W-:Y:S01]  /*c090*/  FADD.FTZ R55, R21, R4 ;  /* 0x0000000415377221 */ /* 0x000fe20000010000 */
[-C--:B------:R-:W-:Y:S01]  /*c0a0*/  FMUL.FTZ R97, R97, R28.reuse ;  /* 0x0000001c61617220 */ /* 0x080fe20000410000 */
        /* <DEDUP_REMOVED lines=11> */
[----:B0-----:R-:W-:Y:S01]  /*c160*/  FMNMX.FTZ R8, R53, R8, !PT ;  /* 0x0000000835087209 */ /* 0x001fe20007810000 */
[----:B------:R-:W-:Y:S01]  /*c170*/  FMUL.FTZ R109, R109, R28 ;  /* 0x0000001c6d6d7220 */ /* 0x000fe20000410000 */
[C---:B------:R-:W-:Y:S01]  /*c180*/  F2FP.F16.F32.PACK_AB R178, R33.reuse, R178 ;  /* 0x000000b221b2723e */ /* 0x040fe200000000ff */
[----:B------:R-:W-:Y:S01]  /*c190*/  FADD.FTZ R55, R33, R4 ;  /* 0x0000000421377221 */ /* 0x000fe20000010000 */
[C---:B------:R-:W-:Y:S01]  /*c1a0*/  FSETP.NEU.FTZ.AND P2, PT, R8.reuse, -INF , PT ;  /* 0xff8000000800780b */ /* 0x040fe20003f5d000 */
[-C--:B------:R-:W-:Y:S01]  /*c1b0*/  FMUL.FTZ R31, R8, R5.reuse ;  /* 0x00000005081f7220 */ /* 0x080fe20000410000 */
[----:B------:R-:W-:Y:S01]  /*c1c0*/  MUFU.EX2 R53, R84 ;  /* 0x0000005400357308 */ /* 0x000fe20000000800 */
[----:B------:R-:W-:Y:S01]  /*c1d0*/  FADD.FTZ R4, R172, R55 ;  /* 0x00000037ac047221 */ /* 0x000fe20000010000 */
[----:B------:R-:W-:Y:S01]  /*c1e0*/  F2FP.F16.F32.PACK_AB R172, R35, R172 ;  /* 0x000000ac23ac723e */ /* 0x000fe200000000ff */
[-C--:B------:R-:W-:Y:S01]  /*c1f0*/  FMUL.FTZ R112, R112, R28.reuse ;  /* 0x0000001c70707220 */ /* 0x080fe20000410000 */
[----:B------:R-:W-:Y:S01]  /*c200*/  FSEL R31, R31, RZ, P2 ;  /* 0x000000ff1f1f7208 */ /* 0x000fe20001000000 */
[----:B------:R-:W-:Y:S01]  /*c210*/  FADD.FTZ R4, R35, R4 ;  /* 0x0000000423047221 */ /* 0x000fe20000010000 */
[-C--:B------:R-:W-:Y:S01]  /*c220*/  FMUL.FTZ R113, R113, R28.reuse ;  /* 0x0000001c71717220 */ /* 0x080fe20000410000 */
[-C--:B------:R-:W-:Y:S01]  /*c230*/  FMUL.FTZ R116, R116, R28.reuse ;  /* 0x0000001c74747220 */ /* 0x080fe20000410000 */
[----:B------:R-:W-:Y:S01]  /*c240*/  FMUL.FTZ R117, R117, R28 ;  /* 0x0000001c75757220 */ /* 0x000fe20000410000 */
[----:B------:R-:W-:Y:S01]  /*c250*/  FADD.FTZ R55, R37, R4 ;  /* 0x0000000425377221 */ /* 0x000fe20000010000 */
[----:B------:R-:W-:Y:S01]  /*c260*/  FSEL R4, R8, RZ, P2 ;  /* 0x000000ff08047208 */ /* 0x000fe20001000000 */
[-CC-:B------:R-:W-:Y:S01]  /*c270*/  FFMA.FTZ R171, R54, R5.reuse, -R31.reuse ;  /* 0x0000000536ab7223 */ /* 0x180fe2000001081f */
[----:B------:R-:W-:Y:S01]  /*c280*/  FFMA.FTZ R64, R186, R5, -R31 ;  /* 0x00000005ba407223 */ /* 0x000fe2000001081f */
[----:B------:R-:W-:Y:S01]  /*c290*/  FADD.FTZ R54, R66, R55 ;  /* 0x0000003742367221 */ /* 0x000fe20000010000 */
[----:B------:R-:W-:-:S02]  /*c2a0*/  @!P1 VIADD R55, R57, 0x28860 ;  /* 0x0002886039379836 */ /* 0x000fc40000000000 */
[----:B------:R-:W-:Y:S01]  /*c2b0*/  FADD.FTZ R4, -R4, R7 ;  /* 0x0000000704047221 */ /* 0x000fe20000010100 */
[-C--:B------:R-:W-:Y:S01]  /*c2c0*/  FFMA.FTZ R181, R162, R5.reuse, -R31 ;  /* 0x00000005a2b57223 */ /* 0x080fe2000001081f */
[----:B------:R-:W-:Y:S01]  /*c2d0*/  FADD.FTZ R7, R39, R54 ;  /* 0x0000003627077221 */ /* 0x000fe20000010000 */
[----:B------:R-:W-:Y:S01]  /*c2e0*/  MUFU.EX2 R64, R64 ;  /* 0x0000004000407308 */ /* 0x000fe20000000800 */
[----:B------:R-:W-:Y:S01]  /*c2f0*/  @!P1 PRMT R54, RZ, 0x654, R55 ;  /* 0x00000654ff369816 */ /* 0x000fe20000000037 */
[-C--:B------:R-:W-:Y:S01]  /*c300*/  FMUL.FTZ R4, R4, R5.reuse ;  /* 0x0000000504047220 */ /* 0x080fe20000410000 */
[----:B------:R-:W-:Y:S01]  /*c310*/  FADD.FTZ R55, R44, R7 ;  /* 0x000000072c377221 */ /* 0x000fe20000010000 */
[-CC-:B------:R-:W-:Y:S01]  /*c320*/  FFMA.FTZ R183, R30, R5.reuse, -R31.reuse ;  /* 0x000000051eb77223 */ /* 0x180fe2000001081f */
[----:B------:R0:W-:Y:S01]  /*c330*/  @!P1 SYNCS.ARRIVE.TRANS64.RED.A1T0 RZ, [R54+URZ], RZ ;  /* 0x000000ff36ff99a7 */ /* 0x0001e2000810043f */
[-CC-:B------:R-:W-:Y:S01]  /*c340*/  FFMA.FTZ R30, R160, R5.reuse, -R31.reuse ;  /* 0x00000005a01e7223 */ /* 0x180fe2000001081f */
[-CC-:B------:R-:W-:Y:S01]  /*c350*/  FFMA.FTZ R165, R58, R5.reuse, -R31.reuse ;  /* 0x000000053aa57223 */ /* 0x180fe2000001081f */
[----:B------:R-:W1:Y:S01]  /*c360*/  MUFU.EX2 R7, R4 ;  /* 0x0000000400077308 */ /* 0x000e620000000800 */
[-CC-:B------:R-:W-:Y:S01]  /*c370*/  FFMA.FTZ R177, R34, R5.reuse, -R31.reuse ;  /* 0x0000000522b17223 */ /* 0x180fe2000001081f */
[-CC-:B------:R-:W-:Y:S01]  /*c380*/  FFMA.FTZ R34, R158, R5.reuse, -R31.reuse ;  /* 0x000000059e227223 */ /* 0x180fe2000001081f */
[-CC-:B------:R-:W-:Y:S01]  /*c390*/  FFMA.FTZ R179, R38, R5.reuse, -R31.reuse ;  /* 0x0000000526b37223 */ /* 0x180fe2000001081f */
[-C--:B------:R-:W-:Y:S01]  /*c3a0*/  FFMA.FTZ R38, R166, R5.reuse, -R31 ;  /* 0x00000005a6267223 */ /* 0x080fe2000001081f */
[----:B0-----:R-:W-:Y:S01]  /*c3b0*/  FADD.FTZ R54, R170, R55 ;  /* 0x00000037aa367221 */ /* 0x001fe20000010000 */
[-CC-:B------:R-:W-:Y:S01]  /*c3c0*/  FFMA.FTZ R173, R42, R5.reuse, -R31.reuse ;  /* 0x000000052aad7223 */ /* 0x180fe2000001081f */
[-CC-:B------:R-:W-:Y:S01]  /*c3d0*/  FFMA.FTZ R175, R46, R5.reuse, -R31.reuse ;  /* 0x000000052eaf7223 */ /* 0x180fe2000001081f */
[----:B------:R-:W0:Y:S01]  /*c3e0*/  MUFU.EX2 R181, R181 ;  /* 0x000000b500b57308 */ /* 0x000e220000000800 */
[----:B------:R-:W-:Y:S01]  /*c3f0*/  FADD.FTZ R55, R41, R54 ;  /* 0x0000003629377221 */ /* 0x000fe20000010000 */
[-CC-:B------:R-:W-:Y:S01]  /*c400*/  FFMA.FTZ R169, R50, R5.reuse, -R31.reuse ;  /* 0x0000000532a97223 */ /* 0x180fe2000001081f */
[-CC-:B------:R-:W-:Y:S01]  /*c410*/  FFMA.FTZ R42, R168, R5.reuse, -R31.reuse ;  /* 0x00000005a82a7223 */ /* 0x180fe2000001081f */
[-C--:B------:R-:W-:Y:S01]  /*c420*/  FFMA.FTZ R26, R26, R5.reuse, -R31 ;  /* 0x000000051a1a7223 */ /* 0x080fe2000001081f */
[----:B------:R-:W-:Y:S01]  /*c430*/  FADD.FTZ R58, R40, R55 ;  /* 0x00000037283a7221 */ /* 0x000fe20000010000 */
[-CC-:B------:R-:W-:Y:S01]  /*c440*/  FFMA.FTZ R46, R174, R5.reuse, -R31.reuse ;  /* 0x00000005ae2e7223 */ /* 0x180fe2000001081f */
[--C-:B------:R-:W-:Y:S01]  /*c450*/  FFMA.FTZ R50, R184, R5, -R31.reuse ;  /* 0x00000005b8327223 */ /* 0x100fe2000001081f */
[----:B------:R-:W2:Y:S01]  /*c460*/  MUFU.EX2 R183, R183 ;  /* 0x000000b700b77308 */ /* 0x000ea20000000800 */
[----:B------:R-:W-:Y:S01]  /*c470*/  FADD.FTZ R58, R29, R58 ;  /* 0x0000003a1d3a7221 */ /* 0x000fe20000010000 */
[----:B-1----:R-:W-:Y:S01]  /*c480*/  FFMA.FTZ R4, R7, R3, R64 ;  /* 0x0000000307047223 */ /* 0x002fe20000010040 */
[-CC-:B------:R-:W-:Y:S01]  /*c490*/  FFMA.FTZ R164, R164, R5.reuse, -R31.reuse ;  /* 0x00000005a4a47223 */ /* 0x180fe2000001081f */
[-CC-:B------:R-:W-:Y:S01]  /*c4a0*/  FFMA.FTZ R62, R62, R5.reuse, -R31.reuse ;  /* 0x000000053e3e7223 */ /* 0x180fe2000001081f */
[----:B------:R-:W-:Y:S01]  /*c4b0*/  FADD.FTZ R55, R25, R58 ;  /* 0x0000003a19377221 */ /* 0x000fe20000010000 */
[-CC-:B------:R-:W-:Y:S01]  /*c4c0*/  FFMA.FTZ R156, R156, R5.reuse, -R31.reuse ;  /* 0x000000059c9c7223 */ /* 0x180fe2000001081f */
[-C--:B------:R-:W-:Y:S01]  /*c4d0*/  FFMA.FTZ R154, R154, R5.reuse, -R31 ;  /* 0x000000059a9a7223 */ /* 0x080fe2000001081f */
[----:B------:R-:W1:Y:S01]  /*c4e0*/  MUFU.EX2 R30, R30 ;  /* 0x0000001e001e7308 */ /* 0x000e620000000800 */
[----:B------:R-:W-:Y:S01]  /*c4f0*/  FADD.FTZ R58, R14, R55 ;  /* 0x000000370e3a7221 */ /* 0x000fe20000010000 */
[----:B0-----:R-:W-:Y:S01]  /*c500*/  FADD.FTZ R4, R181, R4 ;  /* 0x00000004b5047221 */ /* 0x001fe20000010000 */
[-CC-:B------:R-:W-:Y:S01]  /*c510*/  FFMA.FTZ R152, R152, R5.reuse, -R31.reuse ;  /* 0x0000000598987223 */ /* 0x180fe2000001081f */
[-CC-:B------:R-:W-:Y:S01]  /*c520*/  FFMA.FTZ R70, R70, R5.reuse, -R31.reuse ;  /* 0x0000000546467223 */ /* 0x180fe2000001081f */
[----:B------:R-:W-:Y:S01]  /*c530*/  FADD.FTZ R55, R43, R58 ;  /* 0x0000003a2b377221 */ /* 0x000fe20000010000 */
[-CC-:B------:R-:W-:Y:S01]  /*c540*/  FFMA.FTZ R54, R48, R5.reuse, -R31.reuse ;  /* 0x0000000530367223 */ /* 0x180fe2000001081f */
        /* <DEDUP_REMOVED lines=10> */
[----:B------:R-:W-:Y:S01]  /*c5f0*/  FFMA.FTZ R31, R56, R5, -R31 ;  /* 0x00000005381f7223 */ /* 0x000fe2000001081f */
[----:B------:R-:W-:Y:S01]  /*c600*/  FADD.FTZ R56, R24, R55 ;  /* 0x0000003718387221 */ /* 0x000fe20000010000 */
[----:B-1----:R-:W-:Y:S01]  /*c610*/  FADD.FTZ R4, R30, R3 ;  /* 0x000000031e047221 */ /* 0x002fe20000010000 */
[----:B------:R-:W-:Y:S01]  /*c620*/  F2FP.F16.F32.PACK_AB R166, R14, R25 ;  /* 0x000000190ea6723e */ /* 0x000fe200000000ff */
[-C--:B------:R-:W-:Y:S01]  /*c630*/  FMUL.FTZ R90, R90, R7.reuse ;  /* 0x000000075a5a7220 */ /* 0x080fe20000410000 */
[----:B------:R-:W-:Y:S01]  /*c640*/  FADD.FTZ R15, R45, R56 ;  /* 0x000000382d0f7221 */ /* 0x000fe20000010000 */
[----:B------:R-:W-:Y:S01]  /*c650*/  ISETP.GT.AND P2, PT, R6, UR39, PT ;  /* 0x0000002706007c0c */ /* 0x000fe2000bf44270 */
[----:B------:R-:W1:Y:S01]  /*c660*/  MUFU.EX2 R179, R179 ;  /* 0x000000b300b37308 */ /* 0x000e620000000800 */
[----:B0-----:R-:W-:Y:S01]  /*c670*/  FADD.FTZ R3, R177, R4 ;  /* 0x00000004b1037221 */ /* 0x001fe20000010000 */
[----:B------:R-:W-:Y:S01]  /*c680*/  FADD.FTZ R56, R20, R15 ;  /* 0x0000000f14387221 */ /* 0x000fe20000010000 */
[-C--:B------:R-:W-:Y:S01]  /*c690*/  FMUL.FTZ R91, R91, R7.reuse ;  /* 0x000000075b5b7220 */ /* 0x080fe20000410000 */
[-C--:B------:R-:W-:Y:S01]  /*c6a0*/  FMUL.FTZ R94, R94, R7.reuse ;  /* 0x000000075e5e7220 */ /* 0x080fe20000410000 */
[-C--:B------:R-:W-:Y:S01]  /*c6b0*/  FMUL.FTZ R95, R95, R7.reuse ;  /* 0x000000075f5f7220 */ /* 0x080fe20000410000 */
[----:B------:R-:W-:Y:S01]  /*c6c0*/  FADD.FTZ R15, R47, R56 ;  /* 0x000000382f0f7221 */ /* 0x000fe20000010000 */
[-C--:B------:R-:W-:Y:S01]  /*c6d0*/  FMUL.FTZ R98, R98, R7.reuse ;  /* 0x0000000762627220 */ /* 0x080fe20000410000 */
[----:B------:R-:W0:Y:S01]  /*c6e0*/  MUFU.EX2 R38, R38 ;  /* 0x0000002600267308 */ /* 0x000e220000000800 */
[----:B--2---:R-:W-:Y:S01]  /*c6f0*/  FADD.FTZ R4, R34, R3 ;  /* 0x0000000322047221 */ /* 0x004fe20000010000 */
[----:B------:R-:W-:Y:S01]  /*c700*/  FADD.FTZ R56, R60, R15 ;  /* 0x0000000f3c387221 */ /* 0x000fe20000010000 */
[-C--:B------:R-:W-:Y:S01]  /*c710*/  FMUL.FTZ R99, R99, R7.reuse ;  /* 0x0000000763637220 */ /* 0x080fe20000410000 */
[-C--:B------:R-:W-:Y:S01]  /*c720*/  FMUL.FTZ R102, R102, R7.reuse ;  /* 0x0000000766667220 */ /* 0x080fe20000410000 */
[-C--:B------:R-:W-:Y:S01]  /*c730*/  FMUL.FTZ R103, R103, R7.reuse ;  /* 0x0000000767677220 */ /* 0x080fe20000410000 */
[----:B------:R-:W-:Y:S01]  /*c740*/  FADD.FTZ R15, R49, R56 ;  /* 0x00000038310f7221 */ /* 0x000fe20000010000 */
[-C--:B------:R-:W-:Y:S01]  /*c750*/  FMUL.FTZ R106, R106, R7.reuse ;  /* 0x000000076a6a7220 */ /* 0x080fe20000410000 */
[----:B------:R-:W2:Y:S01]  /*c760*/  MUFU.EX2 R173, R173 ;  /* 0x000000ad00ad7308 */ /* 0x000ea20000000800 */
        /* <DEDUP_REMOVED lines=24> */
[----:B-1----:R-:W-:Y:S01]  /*c8f0*/  FADD.FTZ R4, R42, R3 ;  /* 0x000000032a047221 */ /* 0x002fe20000010000 */
[-C--:B------:R-:W-:Y:S01]  /*c900*/  FMUL.FTZ R143, R143, R7.reuse ;  /* 0x000000078f8f7220 */ /* 0x080fe20000410000 */
[-C--:B------:R-:W-:Y:S01]  /*c910*/  FMUL.FTZ R146, R146, R7.reuse ;  /* 0x0000000792927220 */ /* 0x080fe20000410000 */
[-C--:B------:R-:W-:Y:S01]  /*c920*/  FMUL.FTZ R147, R147, R7.reuse ;  /* 0x0000000793937220 */ /* 0x080fe20000410000 */
[-C--:B------:R-:W-:Y:S01]  /*c930*/  FMUL.FTZ R150, R150, R7.reuse ;  /* 0x0000000796967220 */ /* 0x080fe20000410000 */
[----:B------:R-:W-:Y:S01]  /*c940*/  FMUL.FTZ R151, R151, R7 ;  /* 0x0000000797977220 */ /* 0x000fe20000410000 */
[----:B------:R-:W-:Y:S01]  /*c950*/  F2FP.F16.F32.PACK_AB R174, R66, R37 ;  /* 0x0000002542ae723e */ /* 0x000fe200000000ff */
[----:B------:R-:W1:Y:S01]  /*c960*/  MUFU.EX2 R169, R169 ;  /* 0x000000a900a97308 */ /* 0x000e620000000800 */
[----:B0-----:R-:W-:Y:S01]  /*c970*/  FADD.FTZ R3, R175, R4 ;  /* 0x00000004af037221 */ /* 0x001fe20000010000 */
[----:B------:R-:W-:Y:S01]  /*c980*/  F2FP.F16.F32.PACK_AB R168, R44, R39 ;  /* 0x000000272ca8723e */ /* 0x000fe200000000ff */
[----:B------:R-:W-:Y:S01]  /*c990*/  FMUL.FTZ R120, R120, R28 ;  /* 0x0000001c78787220 */ /* 0x000fe20000410000 */
[----:B------:R-:W-:Y:S01]  /*c9a0*/  F2FP.F16.F32.PACK_AB R170, R41, R170 ;  /* 0x000000aa29aa723e */ /* 0x000fe200000000ff */
[-C--:B------:R-:W-:Y:S01]  /*c9b0*/  FMUL.FTZ R121, R121, R28.reuse ;  /* 0x0000001c79797220 */ /* 0x080fe20000410000 */
[----:B------:R-:W-:Y:S01]  /*c9c0*/  F2FP.F16.F32.PACK_AB R160, R24, R43 ;  /* 0x0000002b18a0723e */ /* 0x000fe200000000ff */
[-C--:B------:R-:W-:Y:S01]  /*c9d0*/  FMUL.FTZ R124, R124, R28.reuse ;  /* 0x0000001c7c7c7220 */ /* 0x080fe20000410000 */
[----:B------:R0:W-:Y:S01]  /*c9e0*/  MUFU.EX2 R48, R164 ;  /* 0x000000a400307308 */ /* 0x0001e20000000800 */
[----:B--2---:R-:W-:Y:S01]  /*c9f0*/  FADD.FTZ R4, R26, R3 ;  /* 0x000000031a047221 */ /* 0x004fe20000010000 */
[----:B------:R-:W-:Y:S01]  /*ca00*/  F2FP.F16.F32.PACK_AB R162, R20, R45 ;  /* 0x0000002d14a2723e */ /* 0x000fe200000000ff */
[-C--:B------:R-:W-:Y:S01]  /*ca10*/  FMUL.FTZ R125, R125, R28.reuse ;  /* 0x0000001c7d7d7220 */ /* 0x080fe20000410000 */
[----:B------:R-:W-:Y:S01]  /*ca20*/  F2FP.F16.F32.PACK_AB R158, R12, R49 ;  /* 0x000000310c9e723e */ /* 0x000fe200000000ff */
[-C--:B------:R-:W-:Y:S01]  /*ca30*/  FMUL.FTZ R128, R128, R28.reuse ;  /* 0x0000001c80807220 */ /* 0x080fe20000410000 */
[-C--:B------:R-:W-:Y:S01]  /*ca40*/  FMUL.FTZ R129, R129, R28.reuse ;  /* 0x0000001c81817220 */ /* 0x080fe20000410000 */
[----:B------:R-:W-:Y:S01]  /*ca50*/  FMUL.FTZ R132, R132, R28 ;  /* 0x0000001c84847220 */ /* 0x000fe20000410000 */
[----:B------:R-:W2:Y:S01]  /*ca60*/  MUFU.EX2 R46, R46 ;  /* 0x0000002e002e7308 */ /* 0x000ea20000000800 */
[----:B0-----:R-:W-:Y:S01]  /*ca70*/  F2FP.F16.F32.PACK_AB R164, R29, R40 ;  /* 0x000000281da4723e */ /* 0x001fe200000000ff */
[----:B------:R-:W-:Y:S01]  /*ca80*/  FADD.FTZ R40, R12, R15 ;  /* 0x0000000f0c287221 */ /* 0x000fe20000010000 */
[----:B-1----:R-:W-:Y:S01]  /*ca90*/  FADD.FTZ R3, R169, R4 ;  /* 0x00000004a9037221 */ /* 0x002fe20000010000 */
[-C--:B------:R-:W-:Y:S01]  /*caa0*/  FMUL.FTZ R133, R133, R28.reuse ;  /* 0x0000001c85857220 */ /* 0x080fe20000410000 */
[-C--:B------:R-:W-:Y:S01]  /*cab0*/  FMUL.FTZ R136, R136, R28.reuse ;  /* 0x0000001c88887220 */ /* 0x080fe20000410000 */
[----:B------:R-:W-:Y:S01]  /*cac0*/  FADD.FTZ R15, R51, R40 ;  /* 0x00000028330f7221 */ /* 0x000fe20000010000 */
[-C--:B------:R-:W-:Y:S01]  /*cad0*/  FMUL.FTZ R137, R137, R28.reuse ;  /* 0x0000001c89897220 */ /* 0x080fe20000410000 */
[----:B------:R-:W0:Y:S01]  /*cae0*/  MUFU.EX2 R171, R171 ;  /* 0x000000ab00ab7308 */ /* 0x000e220000000800 */
[-C--:B------:R-:W-:Y:S01]  /*caf0*/  FMUL.FTZ R140, R140, R28.reuse ;  /* 0x0000001c8c8c7220 */ /* 0x080fe20000410000 */
[----:B------:R-:W-:Y:S01]  /*cb00*/  FADD.FTZ R14, R32, R15 ;  /* 0x0000000f200e7221 */ /* 0x000fe20000010000 */
[-C--:B------:R-:W-:Y:S01]  /*cb10*/  FMUL.FTZ R141, R141, R28.reuse ;  /* 0x0000001c8d8d7220 */ /* 0x080fe20000410000 */
[-C--:B------:R-:W-:Y:S01]  /*cb20*/  FMUL.FTZ R144, R144, R28.reuse ;  /* 0x0000001c90907220 */ /* 0x080fe20000410000 */
[-C--:B------:R-:W-:Y:S01]  /*cb30*/  FMUL.FTZ R145, R145, R28.reuse ;  /* 0x0000001c91917220 */ /* 0x080fe20000410000 */
[----:B------:R-:W-:Y:S01]  /*cb40*/  FADD.FTZ R15, R53, R14 ;  /* 0x0000000e350f7221 */ /* 0x000fe20000010000 */
[-C--:B------:R-:W-:Y:S01]  /*cb50*/  FMUL.FTZ R148, R148, R28.reuse ;  /* 0x0000001c94947220 */ /* 0x080fe20000410000 */
[----:B------:R-:W1:Y:S01]  /*cb60*/  MUFU.EX2 R50, R50 ;  /* 0x0000003200327308 */ /* 0x000e620000000800 */
[----:B------:R-:W-:Y:S01]  /*cb70*/  FMUL.FTZ R149, R149, R28 ;  /* 0x0000001c95957220 */ /* 0x000fe20000410000 */
[----:B------:R-:W-:Y:S01]  /*cb80*/  FADD.FTZ R4, R10, R15 ;  /* 0x0000000f0a047221 */ /* 0x000fe20000010000 */
[----:B------:R-:W-:Y:S01]  /*cb90*/  F2FP.F16.F32.PACK_AB R181, R181, R64 ;  /* 0x00000040b5b5723e */ /* 0x000fe200000000ff */
[----:B------:R-:W-:Y:S01]  /*cba0*/  VIADD R6, R6, 0xffffffff ;  /* 0xffffffff06067836 */ /* 0x000fe20000000000 */
[----:B------:R-:W-:Y:S01]  /*cbb0*/  F2FP.F16.F32.PACK_AB R183, R30, R183 ;  /* 0x000000b71eb7723e */ /* 0x000fe200000000ff */
[----:B------:R-:W-:Y:S01]  /*cbc0*/  IMAD.MOV.U32 R7, RZ, RZ, R8 ;  /* 0x000000ffff077224 */ /* 0x000fe200078e0008 */
[----:B------:R-:W-:Y:S01]  /*cbd0*/  F2FP.F16.F32.PACK_AB R177, R34, R177 ;  /* 0x000000b122b1723e */ /* 0x000fe200000000ff */
[----:B------:R-:W3:Y:S01]  /*cbe0*/  MUFU.EX2 R165, R165 ;  /* 0x000000a500a57308 */ /* 0x000ee20000000800 */
[----:B------:R-:W-:-:S02]  /*cbf0*/  F2FP.F16.F32.PACK_AB R179, R38, R179 ;  /* 0x000000b326b3723e */ /* 0x000fc400000000ff */
[----:B------:R-:W-:Y:S02]  /*cc00*/  F2FP.F16.F32.PACK_AB R173, R42, R173 ;  /* 0x000000ad2aad723e */ /* 0x000fe400000000ff */
[----:B------:R-:W-:Y:S02]  /*cc10*/  F2FP.F16.F32.PACK_AB R175, R26, R175 ;  /* 0x000000af1aaf723e */ /* 0x000fe400000000ff */
[----:B--2---:R-:W-:Y:S01]  /*cc20*/  F2FP.F16.F32.PACK_AB R169, R46, R169 ;  /* 0x000000a92ea9723e */ /* 0x004fe200000000ff */
[----:B------:R2:W-:Y:S08]  /*cc30*/  MUFU.EX2 R58, R154 ;  /* 0x0000009a003a7308 */ /* 0x0005f00000000800 */
[----:B------:R-:W4:Y:S01]  /*cc40*/  MUFU.EX2 R62, R62 ;  /* 0x0000003e003e7308 */ /* 0x000f220000000800 */
[----:B--2---:R-:W-:Y:S01]  /*cc50*/  F2FP.F16.F32.PACK_AB R154, R10, R53 ;  /* 0x000000350a9a723e */ /* 0x004fe200000000ff */
[----:B------:R-:W-:-:S04]  /*cc60*/  FADD.FTZ R10, R46, R3 ;  /* 0x000000032e0a7221 */ /* 0x000fc80000010000 */
[----:B0-----:R-:W-:Y:S01]  /*cc70*/  FADD.FTZ R3, R171, R10 ;  /* 0x0000000aab037221 */ /* 0x001fe20000010000 */
[C---:B-1----:R-:W-:Y:S01]  /*cc80*/  F2FP.F16.F32.PACK_AB R171, R50.reuse, R171 ;  /* 0x000000ab32ab723e */ /* 0x042fe200000000ff */
[----:B------:R0:W1:Y:S02]  /*cc90*/  MUFU.EX2 R167, R156 ;  /* 0x0000009c00a77308 */ /* 0x0000640000000800 */
[----:B------:R-:W-:-:S04]  /*cca0*/  FADD.FTZ R10, R50, R3 ;  /* 0x00000003320a7221 */ /* 0x000fc80000010000 */
[----:B---3--:R-:W-:Y:S01]  /*ccb0*/  FADD.FTZ R3, R165, R10 ;  /* 0x0000000aa5037221 */ /* 0x008fe20000010000 */
[----:B------:R-:W-:Y:S01]  /*ccc0*/  F2FP.F16.F32.PACK_AB R165, R48, R165 ;  /* 0x000000a530a5723e */ /* 0x000fe200000000ff */
[----:B------:R2:W3:Y:S01]  /*ccd0*/  MUFU.EX2 R161, R152 ;  /* 0x0000009800a17308 */ /* 0x0004e20000000800 */
[----:B0-----:R-:W-:Y:S01]  /*cce0*/  F2FP.F16.F32.PACK_AB R156, R60, R47 ;  /* 0x0000002f3c9c723e */ /* 0x001fe200000000ff */
[----:B------:R-:W-:Y:S01]  /*ccf0*/  FADD.FTZ R3, R48, R3 ;  /* 0x0000000330037221 */ /* 0x000fe20000010000 */
[----:B------:R-:W-:-:S03]  /*cd00*/  IMAD.MOV.U32 R10, RZ, RZ, R0 ;  /* 0x000000ffff0a7224 */ /* 0x000fc600078e0000 */
[----:B----4-:R-:W-:Y:S02]  /*cd10*/  FADD.FTZ R3, R62, R3 ;  /* 0x000000033e037221 */ /* 0x010fe40000010000 */
[----:B------:R-:W0:Y:S01]  /*cd20*/  MUFU.EX2 R70, R70 ;  /* 0x0000004600467308 */ /* 0x000e220000000800 */
[----:B--2---:R-:W-:Y:S01]  /*cd30*/  F2FP.F16.F32.PACK_AB R152, R32, R51 ;  /* 0x000000332098723e */ /* 0x004fe200000000ff */
[C---:B-1----:R-:W-:Y:S01]  /*cd40*/  FADD.FTZ R3, R167.reuse, R3 ;  /* 0x00000003a7037221 */ /* 0x042fe20000010000 */
[----:B------:R-:W-:-:S03]  /*cd50*/  F2FP.F16.F32.PACK_AB R167, R167, R62 ;  /* 0x0000003ea7a7723e */ /* 0x000fc600000000ff */
[----:B------:R-:W-:Y:S02]  /*cd60*/  FADD.FTZ R3, R58, R3 ;  /* 0x000000033a037221 */ /* 0x000fe40000010000 */
[----:B------:R-:W1:Y:S02]  /*cd70*/  MUFU.EX2 R54, R54 ;  /* 0x0000003600367308 */ /* 0x000e640000000800 */
[C---:B---3--:R-:W-:Y:S01]  /*cd80*/  FADD.FTZ R3, R161.reuse, R3 ;  /* 0x00000003a1037221 */ /* 0x048fe20000010000 */
[----:B------:R-:W-:-:S05]  /*cd90*/  F2FP.F16.F32.PACK_AB R161, R161, R58 ;  /* 0x0000003aa1a1723e */ /* 0x000fca00000000ff */
        /* <DEDUP_REMOVED lines=23> */
[----:B------:R-:W-:Y:S06]  /*cf10*/  @P2 BRA `(.L_x_6654) ;  /* 0xffffffd000082947 */ /* 0x000fec000383ffff */
.L_x_6637:
[----:B------:R-:W-:Y:S06]  /*cf20*/  BAR.ARV 0x8, 0x120 ;  /* 0x0204800000007b1d */ /* 0x000fec0000002000 */
[----:B------:R-:W-:Y:S05]  /*cf30*/  @!P0 BRA `(.L_x_6655) ;  /* 0x0000000000048947 */ /* 0x000fea0003800000 */
[----:B------:R-:W-:Y:S01]  /*cf40*/  BPT.TRAP 0x1 ;  /* 0x000000040000795c */ /* 0x000fe20000300000 */
.L_x_6655:
[----:B------:R-:W-:Y:S01]  /*cf50*/  ULEA UR5, UR42, UR41, 0x3 ;  /* 0x000000292a057291 */ /* 0x000fe2000f8e183f */
[----:B------:R-:W-:-:S05]  /*cf60*/  IMAD.U32 R2, RZ, RZ, UR43 ;  /* 0x0000002bff027e24 */ /* 0x000fca000f8e00ff */
[----:B------:R-:W-:-:S04]  /*cf70*/  SHF.L.U32 R2, R2, 0x1f, RZ ;  /* 0x0000001f02027819 */ /* 0x000fc800000006ff */
[----:B------:R0:W1:Y:S01]  /*cf80*/  SYNCS.PHASECHK.TRANS64.TRYWAIT P2, [UR5+0x28850], R2 ;  /* 0x02885002ff0075a7 */ /* 0x0000620008040145 */
[----:B------:R-:W-:Y:S05]  /*cf90*/  @!P0 BRA `(.L_x_6656) ;  /* 0x0000000000048947 */ /* 0x000fea0003800000 */
[----:B------:R-:W-:Y:S01]  /*cfa0*/  BPT.TRAP 0x1 ;  /* 0x000000040000795c */ /* 0x000fe20000300000 */
.L_x_6656:
[----:B-1----:R-:W-:Y:S05]  /*cfb0*/  @P2 BRA `(.L_x_6657) ;  /* 0x0000000000082947 */ /* 0x002fea0003800000 */
[----:B------:R-:W1:Y:S02]  /*cfc0*/  SYNCS.PHASECHK.TRANS64.TRYWAIT P0, [UR5+0x28850], R2 ;  /* 0x02885002ff0075a7 */ /* 0x000e640008000145 */
[----:B-1----:R-:W-:Y:S05]  /*cfd0*/  @!P0 BRA `(.L_x_6658) ;  /* 0x0000007c00348947 */ /* 0x002fea0003800000 */
.L_x_6657:
[----:B------:R-:W-:Y:S01]  /*cfe0*/  UIADD3 UR41, UR41, 0x400, URZ ;  /* 0x0000040029297890 */ /* 0x000fe2000fffe03f */
[----:B------:R-:W-:Y:S01]  /*cff0*/  WARPGROUP.ARRIVE ;  /* 0x00000000000079c5 */ /* 0x000fe20000000000 */
[----:B------:R-:W-:Y:S01]  /*d000*/  UMOV UR7, 0x40000040 ;  /* 0x4000004000077882 */ /* 0x000fe20000000000 */
[----:B-1----:R-:W1:Y:S01]  /*d010*/  SHFL.BFLY PT, R7, R4, 0x2, 0x1f ;  /* 0x0c401f0004077f89 */ /* 0x002e6200000e0000 */
[----:B------:R-:W-:Y:S01]  /*d020*/  USHF.R.U32.HI UR41, URZ, 0x4, UR41 ;  /* 0x000000043f297899 */ /* 0x000fe20008011629 */
[----:B------:R-:W-:Y:S01]  /*d030*/  IMAD.U32 R15, RZ, RZ, UR5 ;  /* 0x00000005ff0f7e24 */ /* 0x000fe2000f8e00ff */
[----:B------:R-:W-:Y:S01]  /*d040*/  UIADD3 UR44, UR44, 0x1, URZ ;  /* 0x000000012c2c7890 */ /* 0x000fe2000fffe03f */
[----:B0-----:R-:W0:Y:S01]  /*d050*/  SHFL.BFLY PT, R2, R3, 0x2, 0x1f ;  /* 0x0c401f0003027f89 */ /* 0x001e2200000e0000 */
        /* <DEDUP_REMOVED lines=9> */
[----:B-1----:R-:W-:Y:S01]  /*d0f0*/  FADD.FTZ R7, R7, R4 ;  /* 0x0000000407077221 */ /* 0x002fe20000010000 */
[----:B------:R-:W-:Y:S01]  /*d100*/  UMOV UR7, 0x40000040 ;  /* 0x4000004000077882 */ /* 0x000fe20000000000 */
[----:B------:R-:W-:Y:S02]  /*d110*/  IMAD.MOV.U32 R4, RZ, RZ, RZ ;  /* 0x000000ffff047224 */ /* 0x000fe400078e00ff */
[----:B0-----:R-:W-:Y:S01]  /*d120*/  FADD.FTZ R6, R2, R3 ;  /* 0x0000000302067221 */ /* 0x001fe20000010000 */
[----:B------:R-:W-:Y:S01]  /*d130*/  IMAD.MOV.U32 R3, RZ, RZ, -0x800000 ;  /* 0xff800000ff037424 */ /* 0x000fe200078e00ff */
[----:B------:R-:W0:Y:S01]  /*d140*/  SHFL.BFLY PT, R2, R7, 0x1, 0x1f ;  /* 0x0c201f0007027f89 */ /* 0x000e2200000e0000 */
[----:B------:R-:W-:-:S03]  /*d150*/  USEL UR42, UR42, URZ, UP0 ;  /* 0x0000003f2a2a7287 */ /* 0x000fc60008000000 */
[----:B------:R-:W1:Y:S01]  /*d160*/  SHFL.BFLY PT, R9, R6, 0x1, 0x1f ;  /* 0x0c201f0006097f89 */ /* 0x000e6200000e0000 */
[----:B0-----:R-:W-:Y:S01]  /*d170*/  FADD.FTZ R12, R7, R2 ;  /* 0x00000002070c7221 */ /* 0x001fe20000010000 */
[----:B------:R-:W-:Y:S02]  /*d180*/  IMAD.MOV.U32 R2, RZ, RZ, -0x800000 ;  /* 0xff800000ff027424 */ /* 0x000fe400078e00ff */
[----:B-1----:R-:W-:Y:S02]  /*d190*/  FADD.FTZ R13, R6, R9 ;  /* 0x00000009060d7221 */ /* 0x002fe40000010000 */
[----:B------:R-:W-:-:S03]  /*d1a0*/  FSETP.NE.FTZ.AND P0, PT, R12, RZ, PT ;  /* 0x000000ff0c00720b */ /* 0x000fc60003f15000 */
[----:B------:R-:W-:-:S10]  /*d1b0*/  FSETP.NE.FTZ.AND P2, PT, R13, RZ, PT ;  /* 0x000000ff0d00720b */ /* 0x000fd40003f55000 */
[C---:B------:R-:W-:Y:S01]  /*d1c0*/  @P0 FMUL.FTZ R7, R5.reuse, 0.69314718246459960938 ;  /* 0x3f31721805070820 */ /* 0x040fe20000410000 */
[----:B------:R-:W0:Y:S02]  /*d1d0*/  @P0 MUFU.LG2 R9, R12 ;  /* 0x0000000c00090308 */ /* 0x000e240000000c00 */
[----:B------:R-:W-:Y:S01]  /*d1e0*/  @P2 FMUL.FTZ R14, R5, 0.69314718246459960938 ;  /* 0x3f317218050e2820 */ /* 0x000fe20000410000 */
[----:B------:R-:W-:-:S05]  /*d1f0*/  @!P1 VIADD R5, R15, 0x28860 ;  /* 0x000288600f059836 */ /* 0x000fca0000000000 */
[----:B------:R-:W1:Y:S01]  /*d200*/  @P2 MUFU.LG2 R11, R13 ;  /* 0x0000000d000b2308 */ /* 0x000e620000000c00 */
[----:B------:R-:W-:-:S07]  /*d210*/  @!P1 PRMT R5, RZ, 0x654, R5 ;  /* 0x00000654ff059816 */ /* 0x000fce0000000005 */
        /* <DEDUP_REMOVED lines=109> */
.L_x_6588:
        /* <DEDUP_REMOVED lines=21> */
[----:B------:R-:W-:Y:S01]  /*da40*/  F2FP.F16.F32.PACK_AB R123, R127, R126 ;  /* 0x0000007e7f7b723e */ /* 0x000fe200000000ff */
[----:B------:R-:W-:Y:S01]  /*da50*/  UIMAD.WIDE UR8, UR38, 0x4, UR8 ;  /* 0x00000004260878a5 */ /* 0x000fe2000f8e0208 */
        /* <DEDUP_REMOVED lines=9> */
[----:B------:R-:W-:Y:S02]  /*daf0*/  MOV R20, R0 ;  /* 0x0000000000147202 */ /* 0x000fe40000000f00 */
[----:B0-----:R-:W-:Y:S02]  /*db00*/  MOV R21, R5 ;  /* 0x0000000500157202 */ /* 0x001fe40000000f00 */
[----:B------:R-:W-:Y:S02]  /*db10*/  F2FP.F16.F32.PACK_AB R146, R149, R148 ;  /* 0x000000949592723e */ /* 0x000fe400000000ff */
[----:B------:R-:W-:Y:S01]  /*db20*/  F2FP.F16.F32.PACK_AB R147, R151, R150 ;  /* 0x000000969793723e */ /* 0x000fe200000000ff */
[----:B------:R-:W-:-:S03]  /*db30*/  IMAD.WIDE R4, R192, 0x2, R20 ;  /* 0x00000002c0047825 */ /* 0x000fc600078e0214 */
[C---:B------:R-:W-:Y:S02]  /*db40*/  LOP3.LUT R9, R4.reuse, 0x380, RZ, 0xc0, !PT ;  /* 0x0000038004097812 */ /* 0x040fe400078ec0ff */
[C---:B------:R-:W-:Y:S02]  /*db50*/  IADD3 R17, P6, R4.reuse, 0x20, RZ ;  /* 0x0000002004117810 */ /* 0x040fe40007fde0ff */
[C---:B------:R-:W-:Y:S02]  /*db60*/  IADD3 R33, P5, R4.reuse, 0x40, RZ ;  /* 0x0000004004217810 */ /* 0x040fe40007fbe0ff */
[----:B------:R-:W-:Y:S01]  /*db70*/  SHF.R.U64 R9, R9, 0x3, RZ ;  /* 0x0000000309097819 */ /* 0x000fe200000012ff */
[--C-:B------:R-:W-:Y:S01]  /*db80*/  IMAD.X R29, RZ, RZ, R5.reuse, P6 ;  /* 0x000000ffff1d7224 */ /* 0x100fe200030e0605 */
[----:B------:R-:W-:Y:S01]  /*db90*/  IADD3 R37, P3, R4, 0x4000, RZ ;  /* 0x0000400004257810 */ /* 0x000fe20007f7e0ff */
[----:B------:R-:W-:Y:S01]  /*dba0*/  IMAD.X R27, RZ, RZ, R5, P5 ;  /* 0x000000ffff1b7224 */ /* 0x000fe200028e0605 */
[----:B------:R-:W-:-:S02]  /*dbb0*/  LOP3.LUT R10, R17, 0x380, RZ, 0xc0, !PT ;  /* 0x00000380110a7812 */ /* 0x000fc400078ec0ff */
[C---:B------:R-:W-:Y:S01]  /*dbc0*/  IADD3 R35, P4, R4.reuse, 0x60, RZ ;  /* 0x0000006004237810 */ /* 0x040fe20007f9e0ff */
[--C-:B------:R-:W-:Y:S01]  /*dbd0*/  IMAD.X R13, RZ, RZ, R5.reuse, P3 ;  /* 0x000000ffff0d7224 */ /* 0x100fe200018e0605 */
[C---:B------:R-:W-:Y:S02]  /*dbe0*/  IADD3 R39, P2, R4.reuse, 0x4020, RZ ;  /* 0x0000402004277810 */ /* 0x040fe40007f5e0ff */
[C---:B------:R-:W-:Y:S01]  /*dbf0*/  IADD3 R24, P1, R4.reuse, 0x4040, RZ ;  /* 0x0000404004187810 */ /* 0x040fe20007f3e0ff */
[--C-:B------:R-:W-:Y:S01]  /*dc00*/  IMAD.X R15, RZ, RZ, R5.reuse, P4 ;  /* 0x000000ffff0f7224 */ /* 0x100fe200020e0605 */
[----:B------:R-:W-:Y:S01]  /*dc10*/  BAR.SYNC.DEFER_BLOCKING 0x1, 0x100 ;  /* 0x0044000000007b1d */ /* 0x000fe20000010000 */
[----:B------:R-:W-:Y:S01]  /*dc20*/  IADD3 R41, P0, R4, 0x4060, RZ ;  /* 0x0000406004297810 */ /* 0x000fe20007f1e0ff */
[--C-:B------:R-:W-:Y:S01]  /*dc30*/  IMAD.X R11, RZ, RZ, R5.reuse, P2 ;  /* 0x000000ffff0b7224 */ /* 0x100fe200010e0605 */
[----:B------:R-:W-:Y:S01]  /*dc40*/  LOP3.LUT R4, R9, R4, RZ, 0x3c, !PT ;  /* 0x0000000409047212 */ /* 0x000fe200078e3cff */
[--C-:B------:R-:W-:Y:S01]  /*dc50*/  IMAD.X R9, RZ, RZ, R5.reuse, P1 ;  /* 0x000000ffff097224 */ /* 0x100fe200008e0605 */
[----:B------:R-:W-:Y:S01]  /*dc60*/  LOP3.LUT R12, R33, 0x380, RZ, 0xc0, !PT ;  /* 0x00000380210c7812 */ /* 0x000fe200078ec0ff */
[----:B------:R-:W-:Y:S01]  /*dc70*/  IMAD.X R25, RZ, RZ, R5, P0 ;  /* 0x000000ffff197224 */ /* 0x000fe200000e0605 */
[----:B------:R-:W-:-:S02]  /*dc80*/  LOP3.LUT R18, R37, 0x380, RZ, 0xc0, !PT ;  /* 0x0000038025127812 */ /* 0x000fc400078ec0ff */
[----:B------:R-:W-:Y:S02]  /*dc90*/  SHF.R.U64 R10, R10, 0x3, RZ ;  /* 0x000000030a0a7819 */ /* 0x000fe400000012ff */
[----:B------:R-:W-:Y:S02]  /*dca0*/  SHF.R.U64 R12, R12, 0x3, RZ ;  /* 0x000000030c0c7819 */ /* 0x000fe400000012ff */
[----:B------:R-:W-:Y:S02]  /*dcb0*/  MOV R30, R4 ;  /* 0x00000004001e7202 */ /* 0x000fe40000000f00 */
[----:B------:R-:W-:Y:S02]  /*dcc0*/  SHF.R.U64 R18, R18, 0x3, RZ ;  /* 0x0000000312127819 */ /* 0x000fe400000012ff */
[----:B------:R-:W-:Y:S02]  /*dcd0*/  F2FP.F16.F32.PACK_AB R4, R89, R8 ;  /* 0x000000085904723e */ /* 0x000fe400000000ff */
[----:B------:R-:W-:-:S02]  /*dce0*/  LOP3.LUT R28, R10, R17, RZ, 0x3c, !PT ;  /* 0x000000110a1c7212 */ /* 0x000fc400078e3cff */
[----:B------:R-:W-:Y:S02]  /*dcf0*/  LOP3.LUT R8, R39, 0x380, RZ, 0xc0, !PT ;  /* 0x0000038027087812 */ /* 0x000fe400078ec0ff */
[----:B------:R-:W-:Y:S02]  /*dd00*/  LOP3.LUT R17, R24, 0x380, RZ, 0xc0, !PT ;  /* 0x0000038018117812 */ /* 0x000fe400078ec0ff */
[----:B------:R-:W-:Y:S02]  /*dd10*/  LOP3.LUT R26, R12, R33, RZ, 0x3c, !PT ;  /* 0x000000210c1a7212 */ /* 0x000fe400078e3cff */
[----:B------:R-:W-:Y:S02]  /*dd20*/  LOP3.LUT R14, R35, 0x380, RZ, 0xc0, !PT ;  /* 0x00000380230e7812 */ /* 0x000fe400078ec0ff */
[----:B------:R-:W-:Y:S02]  /*dd30*/  LOP3.LUT R12, R18, R37, RZ, 0x3c, !PT ;  /* 0x00000025120c7212 */ /* 0x000fe400078e3cff */
[----:B------:R-:W-:-:S02]  /*dd40*/  LOP3.LUT R18, R41, 0x380, RZ, 0xc0, !PT ;  /* 0x0000038029127812 */ /* 0x000fc400078ec0ff */
[----:B------:R-:W-:Y:S02]  /*dd50*/  SHF.R.U64 R8, R8, 0x3, RZ ;  /* 0x0000000308087819 */ /* 0x000fe400000012ff */
[----:B------:R-:W-:Y:S02]  /*dd60*/  SHF.R.U64 R17, R17, 0x3, RZ ;  /* 0x0000000311117819 */ /* 0x000fe400000012ff */
[----:B------:R-:W-:Y:S02]  /*dd70*/  SHF.R.U64 R14, R14, 0x3, RZ ;  /* 0x000000030e0e7819 */ /* 0x000fe400000012ff */
[----:B------:R-:W-:Y:S02]  /*dd80*/  SHF.R.U64 R18, R18, 0x3, RZ ;  /* 0x0000000312127819 */ /* 0x000fe400000012ff */
[----:B------:R-:W-:Y:S02]  /*dd90*/  LOP3.LUT R10, R8, R39, RZ, 0x3c, !PT ;  /* 0x00000027080a7212 */ /* 0x000fe400078e3cff */
[----:B------:R-:W-:-:S02]  /*dda0*/  F2FP.F16.F32.PACK_AB R5, R91, R90 ;  /* 0x0000005a5b05723e */ /* 0x000fc400000000ff */
[----:B------:R-:W-:Y:S02]  /*ddb0*/  LOP3.LUT R8, R17, R24, RZ, 0x3c, !PT ;  /* 0x0000001811087212 */ /* 0x000fe400078e3cff */
[----:B------:R-:W-:Y:S01]  /*ddc0*/  LOP3.LUT R14, R14, R35, RZ, 0x3c, !PT ;  /* 0x000000230e0e7212 */ /* 0x000fe200078e3cff */
[----:B------:R0:W-:Y:S01]  /*ddd0*/  STSM.16.M88.4 [R30], R4 ;  /* 0x000000041e007844 */ /* 0x0001e20000000200 */
[----:B------:R-:W-:Y:S02]  /*dde0*/  MOV R29, R28 ;  /* 0x0000001c001d7202 */ /* 0x000fe40000000f00 */
[----:B------:R-:W-:Y:S02]  /*ddf0*/  LOP3.LUT R24, R18, R41, RZ, 0x3c, !PT ;  /* 0x0000002912187212 */ /* 0x000fe400078e3cff */
[----:B------:R-:W-:Y:S02]  /*de00*/  MOV R28, R26 ;  /* 0x0000001a001c7202 */ /* 0x000fe40000000f00 */
[----:B------:R-:W-:-:S02]  /*de10*/  MOV R26, R10 ;  /* 0x0000000a001a7202 */ /* 0x000fc40000000f00 */
[----:B------:R-:W-:Y:S02]  /*de20*/  MOV R18, R8 ;  /* 0x0000000800127202 */ /* 0x000fe40000000f00 */
[----:B------:R-:W-:Y:S02]  /*de30*/  F2FP.F16.F32.PACK_AB R8, R97, R96 ;  /* 0x000000606108723e */ /* 0x000fe400000000ff */
[----:B------:R-:W-:Y:S02]  /*de40*/  F2FP.F16.F32.PACK_AB R9, R99, R98 ;  /* 0x000000626309723e */ /* 0x000fe400000000ff */
[----:B------:R-:W-:Y:S02]  /*de50*/  F2FP.F16.F32.PACK_AB R10, R101, R100 ;  /* 0x00000064650a723e */ /* 0x000fe400000000ff */
[----:B------:R-:W-:Y:S02]  /*de60*/  F2FP.F16.F32.PACK_AB R11, R103, R102 ;  /* 0x00000066670b723e */ /* 0x000fe400000000ff */
[----:B------:R-:W-:-:S02]  /*de70*/  MOV R17, R14 ;  /* 0x0000000e00117202 */ /* 0x000fc40000000f00 */
[----:B------:R-:W-:Y:S01]  /*de80*/  MOV R27, R12 ;  /* 0x0000000c001b7202 */ /* 0x000fe20000000f00 */
[----:B------:R-:W-:Y:S01]  /*de90*/  STSM.16.M88.4 [R29], R8 ;  /* 0x000000081d007844 */ /* 0x000fe20000000200 */
[----:B0-----:R-:W-:Y:S02]  /*dea0*/  F2FP.F16.F32.PACK_AB R4, R105, R104 ;  /* 0x000000686904723e */ /* 0x001fe400000000ff */
        /* <DEDUP_REMOVED lines=8> */
[----:B------:R-:W-:Y:S02]  /*df30*/  MOV R24, R24 ;  /* 0x0000001800187202 */ /* 0x000fe40000000f00 */
[----:B------:R-:W-:Y:S01]  /*df40*/  PLOP3.LUT P0, PT, PT, PT, UP0, 0x80, 0x0 ;  /* 0x000000000000781c */ /* 0x000fe20003f0f008 */
[----:B------:R1:W-:Y:S04]  /*df50*/  STSM.16.M88.4 [R17], R12 ;  /* 0x0000000c11007844 */ /* 0x0003e80000000200 */
[----:B------:R2:W-:Y:S04]  /*df60*/  STSM.16.M88.4 [R27], R120 ;  /* 0x000000781b007844 */ /* 0x0005e80000000200 */
[----:B------:R2:W-:Y:S01]  /*df70*/  STSM.16.M88.4 [R26], R128 ;  /* 0x000000801a007844 */ /* 0x0005e20000000200 */
[----:B0-----:R-:W-:-:S02]  /*df80*/  IMAD.U32 R4, RZ, RZ, UR8 ;  /* 0x00000008ff047e24 */ /* 0x001fc4000f8e00ff */
[----:B------:R-:W-:Y:S01]  /*df90*/  IMAD.U32 R5, RZ, RZ, UR9 ;  /* 0x00000009ff057e24 */ /* 0x000fe2000f8e00ff */
[----:B------:R2:W-:Y:S01]  /*dfa0*/  STSM.16.M88.4 [R18], R136 ;  /* 0x0000008812007844 */ /* 0x0005e20000000200 */
[----:B------:R-:W-:-:S03]  /*dfb0*/  ULDC.64 UR8, c[0x0][0xbe0] ;  /* 0x0002f80000087ab9 */ /* 0x000fc60000000a00 */
[----:B------:R2:W-:Y:S01]  /*dfc0*/  STSM.16.M88.4 [R24], R144 ;  /* 0x0000009018007844 */ /* 0x0005e20000000200 */
[----:B------:R-:W-:Y:S06]  /*dfd0*/  BAR.SYNC.DEFER_BLOCKING 0x1, 0x100 ;  /* 0x0044000000007b1d */ /* 0x000fec0000010000 */
[----:B------:R-:W3:Y:S01]  /*dfe0*/  @P0 LDG.E R6, desc[UR48][R4.64] ;  /* 0x0000003004060981 */ /* 0x000ee2000c1e1900 */
[----:B------:R-:W-:Y:S01]  /*dff0*/  UISETP.NE.U32.AND UP1, UPT, UR8, URZ, UPT ;  /* 0x0000003f0800728c */ /* 0x000fe2000bf25070 */
[----:B-1----:R-:W0:Y:S01]  /*e000*/  LDC R17, c[0x0][0xa88] ;  /* 0x0002a200ff117b82 */ /* 0x002e220000000800 */
[----:B------:R-:W-:Y:S01]  /*e010*/  IMAD R7, R22, 0x40, R19 ;  /* 0x0000004016077824 */ /* 0x000fe200078e0213 */
[----:B------:R-:W-:Y:S01]  /*e020*/  UMOV UR4, URZ ;  /* 0x0000003f00047c82 */ /* 0x000fe20008000000 */
[----:B------:R-:W-:-:S02]  /*e030*/  UISETP.NE.AND.EX UP1, UPT, UR9, URZ, UPT, UP1 ;  /* 0x0000003f0900728c */ /* 0x000fc4000bf25310 */
[----:B------:R-:W-:-:S04]  /*e040*/  IMAD.WIDE R20, R7, 0x2, R20 ;  /* 0x0000000207147825 */ /* 0x000fc800078e0214 */
[----:B------:R-:W-:Y:S02]  /*e050*/  PLOP3.LUT P2, PT, PT, PT, UP1, 0x80, 0x0 ;  /* 0x000000000000781c */ /* 0x000fe40003f4f018 */
[----:B------:R-:W-:-:S03]  /*e060*/  IADD3 R29, P1, R20, 0x1000, RZ ;  /* 0x00001000141d7810 */ /* 0x000fc60007f3e0ff */
[----:B------:R-:W-:Y:S02]  /*e070*/  @UP1 ULDC.64 UR8, c[0x0][0xbe0] ;  /* 0x0002f80000081ab9 */ /* 0x000fe40000000a00 */
[----:B------:R-:W-:-:S06]  /*e080*/  @UP1 UIMAD.WIDE UR8, UR38, 0x4, UR8 ;  /* 0x00000004260818a5 */ /* 0x000fcc000f8e0208 */
[----:B------:R-:W-:Y:S01]  /*e090*/  IMAD.U32 R7, RZ, RZ, UR9 ;  /* 0x00000009ff077e24 */ /* 0x000fe2000f8e00ff */
[----:B---3--:R-:W-:Y:S01]  /*e0a0*/  @P0 R2UR UR4, R6 ;  /* 0x00000000060402ca */ /* 0x008fe200000e0000 */
[----:B------:R-:W-:-:S05]  /*e0b0*/  IMAD.U32 R6, RZ, RZ, UR8 ;  /* 0x00000008ff067e24 */ /* 0x000fca000f8e00ff */
[----:B0-----:R2:W5:Y:S01]  /*e0c0*/  @P2 LDG.E R17, desc[UR48][R6.64] ;  /* 0x0000003006112981 */ /* 0x001562000c1e1900 */
[----:B------:R-:W-:Y:S08]  /*e0d0*/  @P2 BRA `(.L_x_6661) ;  /* 0x0000000000102947 */ /* 0x000ff00003800000 */
[----:B------:R-:W-:Y:S05]  /*e0e0*/  @!P0 BRA `(.L_x_6661) ;  /* 0x00000000000c8947 */ /* 0x000fea0003800000 */
[----:B--2---:R-:W2:Y:S04]  /*e0f0*/  LDG.E R6, desc[UR48][R4.64] ;  /* 0x0000003004067981 */ /* 0x004ea8000c1e1900 */
[----:B-----5:R-:W2:Y:S02]  /*e100*/  LDG.E R17, desc[UR48][R4.64+0x4] ;  /* 0x0000043004117981 */ /* 0x020ea4000c1e1900 */
[----:B--2---:R-:W-:-:S07]  /*e110*/  IMAD.IADD R17, R17, 0x1, -R6 ;  /* 0x0000000111117824 */ /* 0x004fce00078e0a06 */
.L_x_6661:
[----:B------:R-:W-:Y:S01]  /*e120*/  USHF.R.S32.HI UR14, URZ, 0x1f, UR37 ;  /* 0x0000001f3f0e7899 */ /* 0x000fe20008011425 */
[----:B------:R-:W-:Y:S01]  /*e130*/  IMAD R8, R188, 0x80, R190 ;  /* 0x00000080bc087824 */ /* 0x000fe200078e02be */
[----:B------:R-:W-:Y:S01]  /*e140*/  ULDC.64 UR12, c[0x0][0xb70] ;  /* 0x0002dc00000c7ab9 */ /* 0x000fe20000000a00 */
[----:B------:R-:W-:Y:S01]  /*e150*/  USHF.R.S32.HI UR11, URZ, 0x1f, UR4 ;  /* 0x0000001f3f0b7899 */ /* 0x000fe20008011404 */
[C---:B------:R-:W-:Y:S01]  /*e160*/  IADD3 R13, P2, R20.reuse, 0x2000, RZ ;  /* 0x00002000140d7810 */ /* 0x040fe20007f5e0ff */
[----:B------:R-:W-:Y:S01]  /*e170*/  UIMAD UR7, UR14, UR12, URZ ;  /* 0x0000000c0e0772a4 */ /* 0x000fe2000f8e023f */
[----:B------:R-:W-:Y:S01]  /*e180*/  SHF.R.S32.HI R5, RZ, 0x1f, R8 ;  /* 0x0000001fff057819 */ /* 0x000fe20000011408 */
[----:B------:R-:W-:Y:S01]  /*e190*/  UMOV UR10, UR4 ;  /* 0x00000004000a7c82 */ /* 0x000fe20008000000 */
[----:B------:R-:W-:Y:S01]  /*e1a0*/  USEL UR15, UR38, URZ, !UP0 ;  /* 0x0000003f260f7287 */ /* 0x000fe2000c000000 */
[----:B--2---:R-:W-:Y:S01]  /*e1b0*/  IADD3 R7, P6, R20, 0x3000, RZ ;  /* 0x0000300014077810 */ /* 0x004fe20007fde0ff */
[----:B------:R-:W-:Y:S01]  /*e1c0*/  UIMAD.WIDE.U32 UR8, UR37, UR12, UR10 ;  /* 0x0000000c250872a5 */ /* 0x000fe2000f8e000a */
[----:B------:R-:W-:Y:S01]  /*e1d0*/  LOP3.LUT R12, R13, 0x380, RZ, 0xc0, !PT ;  /* 0x000003800d0c7812 */ /* 0x000fe200078ec0ff */
[----:B------:R-:W-:Y:S01]  /*e1e0*/  UIMAD UR10, UR37, UR13, UR7 ;  /* 0x0000000d250a72a4 */ /* 0x000fe2000f8e0207 */
[----:B------:R-:W-:Y:S01]  /*e1f0*/  LOP3.LUT R4, R7, 0x380, RZ, 0xc0, !PT ;  /* 0x0000038007047812 */ /* 0x000fe200078ec0ff */
[----:B------:R-:W-:Y:S01]  /*e200*/  USHF.R.S32.HI UR7, URZ, 0x1f, UR38 ;  /* 0x0000001f3f077899 */ /* 0x000fe20008011426 */
[----:B------:R-:W-:Y:S01]  /*e210*/  LOP3.LUT R28, R29, 0x380, RZ, 0xc0, !PT ;  /* 0x000003801d1c7812 */ /* 0x000fe200078ec0ff */
[----:B------:R-:W-:Y:S01]  /*e220*/  ULDC.64 UR12, c[0x0][0xb78] ;  /* 0x0002de00000c7ab9 */ /* 0x000fe20000000a00 */
[----:B------:R-:W-:Y:S01]  /*e230*/  UIADD3 UR9, UR9, UR10, URZ ;  /* 0x0000000a09097290 */ /* 0x000fe2000fffe03f */
[----:B------:R-:W-:Y:S01]  /*e240*/  SHF.R.U64 R12, R12, 0x3, RZ ;  /* 0x000000030c0c7819 */ /* 0x000fe200000012ff */
[----:B------:R-:W-:Y:S01]  /*e250*/  USEL UR16, UR7, URZ, !UP0 ;  /* 0x0000003f07107287 */ /* 0x000fe2000c000000 */
[----:B------:R-:W-:Y:S01]  /*e260*/  SHF.R.U64 R4, R4, 0x3, RZ ;  /* 0x0000000304047819 */ /* 0x000fe200000012ff */
[----:B------:R-:W-:Y:S01]  /*e270*/  UIMAD.WIDE.U32 UR8, UR15, UR12, UR8 ;  /* 0x0000000c0f0872a5 */ /* 0x000fe2000f8e0008 */
[----:B------:R-:W-:Y:S01]  /*e280*/  SHF.R.U64 R28, R28, 0x3, RZ ;  /* 0x000000031c1c7819 */ /* 0x000fe200000012ff */
[----:B------:R-:W-:Y:S01]  /*e290*/  UIMAD UR7, UR16, UR12, URZ ;  /* 0x0000000c100772a4 */ /* 0x000fe2000f8e023f */
[----:B------:R-:W-:Y:S01]  /*e2a0*/  LOP3.LUT R12, R12, R13, RZ, 0x3c, !PT ;  /* 0x0000000d0c0c7212 */ /* 0x000fe200078e3cff */
[----:B------:R-:W-:Y:S01]  /*e2b0*/  IMAD.X R13, RZ, RZ, R21, P2 ;  /* 0x000000ffff0d7224 */ /* 0x000fe200010e0615 */
[----:B------:R-:W-:Y:S01]  /*e2c0*/  IADD3 R37, P5, R20, 0x4000, RZ ;  /* 0x0000400014257810 */ /* 0x000fe20007fbe0ff */
[----:B------:R-:W-:Y:S01]  /*e2d0*/  UIMAD UR7, UR15, UR13, UR7 ;  /* 0x0000000d0f0772a4 */ /* 0x000fe2000f8e0207 */
[----:B------:R-:W-:-:S02]  /*e2e0*/  IADD3 R6, P0, R8, UR8, RZ ;  /* 0x0000000808067c10 */ /* 0x000fc4000ff1e0ff */
[----:B------:R-:W-:Y:S02]  /*e2f0*/  LOP3.LUT R4, R4, R7, RZ, 0x3c, !PT ;  /* 0x0000000704047212 */ /* 0x000fe400078e3cff */
[C---:B------:R-:W-:Y:S01]  /*e300*/  IADD3 R41, P4, R20.reuse, 0x5000, RZ ;  /* 0x0000500014297810 */ /* 0x040fe20007f9e0ff */
[----:B------:R-:W-:Y:S01]  /*e310*/  IMAD.U32 R10, RZ, RZ, UR7 ;  /* 0x00000007ff0a7e24 */ /* 0x000fe2000f8e00ff */
[----:B------:R-:W-:Y:S02]  /*e320*/  IADD3 R25, P3, R20, 0x6000, RZ ;  /* 0x0000600014197810 */ /* 0x000fe40007f7e0ff */
[----:B------:R-:W-:Y:S01]  /*e330*/  LOP3.LUT R28, R28, R29, RZ, 0x3c, !PT ;  /* 0x0000001d1c1c7212 */ /* 0x000fe200078e3cff */
[----:B------:R-:W-:Y:S01]  /*e340*/  IMAD.X R29, RZ, RZ, R21, P1 ;  /* 0x000000ffff1d7224 */ /* 0x000fe200008e0615 */
[----:B------:R-:W-:Y:S01]  /*e350*/  IADD3.X R5, R5, UR9, R10, P0, !PT ;  /* 0x0000000905057c10 */ /* 0x000fe200087fe40a */
[----:B------:R-:W-:Y:S01]  /*e360*/  ULDC.64 UR8, c[0x0][0xb40] ;  /* 0x0002d00000087ab9 */ /* 0x000fe20000000a00 */
[----:B------:R-:W-:-:S02]  /*e370*/  IADD3 R7, P2, R20, 0x7000, RZ ;  /* 0x0000700014077810 */ /* 0x000fc40007f5e0ff */
[C---:B------:R-:W-:Y:S02]  /*e380*/  LEA R46, P0, R6.reuse, UR8, 0x2 ;  /* 0x00000008062e7c11 */ /* 0x040fe4000f8010ff */
[----:B------:R-:W-:Y:S02]  /*e390*/  LOP3.LUT R36, R37, 0x380, RZ, 0xc0, !PT ;  /* 0x0000038025247812 */ /* 0x000fe400078ec0ff */
[----:B------:R-:W-:Y:S01]  /*e3a0*/  LEA.HI.X R47, R6, UR9, R5, 0x2, P0 ;  /* 0x00000009062f7c11 */ /* 0x000fe200080f1405 */
[C---:B------:R-:W-:Y:S01]  /*e3b0*/  VIADD R6, R8.reuse, 0x8 ;  /* 0x0000000808067836 */ /* 0x040fe20000000000 */
[----:B------:R-:W-:Y:S01]  /*e3c0*/  LOP3.LUT P0, RZ, R189, 0x3, RZ, 0xc0, !PT ;  /* 0x00000003bdff7812 */ /* 0x000fe2000780c0ff */
[----:B------:R-:W-:Y:S01]  /*e3d0*/  IMAD.X R5, RZ, RZ, R21, P6 ;  /* 0x000000ffff057224 */ /* 0x000fe200030e0615 */
[----:B------:R-:W-:Y:S01]  /*e3e0*/  LOP3.LUT R40, R41, 0x380, RZ, 0xc0, !PT ;  /* 0x0000038029287812 */ /* 0x000fe200078ec0ff */
[----:B------:R-:W-:Y:S01]  /*e3f0*/  ULDC.64 UR8, c[0x0][0xaa0] ;  /* 0x0002a80000087ab9 */ /* 0x000fe20000000a00 */
[----:B-----5:R-:W-:-:S02]  /*e400*/  ISETP.GE.OR P1, PT, R8, R17, P0 ;  /* 0x000000110800720c */ /* 0x020fc40000726670 */
[----:B------:R-:W-:Y:S02]  /*e410*/  LOP3.LUT R24, R25, 0x380, RZ, 0xc0, !PT ;  /* 0x0000038019187812 */ /* 0x000fe400078ec0ff */
[----:B------:R-:W-:Y:S02]  /*e420*/  LOP3.LUT R9, R20, 0x380, RZ, 0xc0, !PT ;  /* 0x0000038014097812 */ /* 0x000fe400078ec0ff */
[----:B------:R-:W-:Y:S02]  /*e430*/  ISETP.GE.OR P0, PT, R6, R17, P0 ;  /* 0x000000110600720c */ /* 0x000fe40000706670 */
[----:B------:R-:W-:Y:S02]  /*e440*/  LOP3.LUT R6, R7, 0x380, RZ, 0xc0, !PT ;  /* 0x0000038007067812 */ /* 0x000fe400078ec0ff */
[----:B------:R-:W-:Y:S02]  /*e450*/  SHF.R.U64 R36, R36, 0x3, RZ ;  /* 0x0000000324247819 */ /* 0x000fe400000012ff */
[----:B------:R-:W-:Y:S01]  /*e460*/  SHF.R.U64 R40, R40, 0x3, RZ ;  /* 0x0000000328287819 */ /* 0x000fe200000012ff */
[----:B------:R-:W-:Y:S01]  /*e470*/  UIMAD UR7, UR11, UR8, URZ ;  /* 0x000000080b0772a4 */ /* 0x000fe2000f8e023f */
[----:B------:R-:W-:Y:S01]  /*e480*/  SHF.R.U64 R24, R24, 0x3, RZ ;  /* 0x0000000318187819 */ /* 0x000fe200000012ff */
[----:B------:R0:W-:Y:S01]  /*e490*/  @!P1 STG.E desc[UR48][R46.64], R3 ;  /* 0x000000032e009986 */ /* 0x0001e2000c101930 */
[----:B------:R-:W-:-:S02]  /*e4a0*/  SHF.R.U64 R9, R9, 0x3, RZ ;  /* 0x0000000309097819 */ /* 0x000fc400000012ff */
[----:B------:R-:W-:Y:S01]  /*e4b0*/  SHF.R.U64 R6, R6, 0x3, RZ ;  /* 0x0000000306067819 */ /* 0x000fe200000012ff */
[----:B------:R-:W-:Y:S01]  /*e4c0*/  IMAD.MOV.U32 R44, RZ, RZ, R19 ;  /* 0x000000ffff2c7224 */ /* 0x000fe200078e0013 */
        /* <DEDUP_REMOVED lines=9> */
[----:B0-----:R-:W-:Y:S01]  /*e560*/  IMAD.U32 R3, RZ, RZ, UR8 ;  /* 0x00000008ff037e24 */ /* 0x001fe2000f8e00ff */
[----:B------:R-:W-:Y:S01]  /*e570*/  SHF.R.S32.HI R45, RZ, 0x1f, R19 ;  /* 0x0000001fff2d7819 */ /* 0x000fe20000011413 */
[----:B------:R0:W-:Y:S01]  /*e580*/  @!P0 STG.E desc[UR48][R46.64+0x20], R2 ;  /* 0x000020022e008986 */ /* 0x0001e2000c101930 */
[----:B------:R-:W-:-:S03]  /*e590*/  UIMAD UR7, UR4, UR9, UR7 ;  /* 0x00000009040772a4 */ /* 0x000fc6000f8e0207 */
[----:B------:R1:W5:Y:S01]  /*e5a0*/  LD.E.128 R32, desc[UR48][R20.64] ;  /* 0x0000003014207980 */ /* 0x000362000c101d00 */
[----:B------:R-:W-:-:S03]  /*e5b0*/  ULDC.64 UR8, c[0x0][0xae0] ;  /* 0x0002b80000087ab9 */ /* 0x000fc60000000a00 */
[----:B------:R-:W5:Y:S04]  /*e5c0*/  LD.E.128 R28, desc[UR48][R28.64] ;  /* 0x000000301c1c7980 */ /* 0x000f68000c101d00 */
[----:B------:R-:W5:Y:S01]  /*e5d0*/  LD.E.128 R12, desc[UR48][R12.64] ;  /* 0x000000300c0c7980 */ /* 0x000f62000c101d00 */
[----:B0-----:R-:W-:-:S03]  /*e5e0*/  IMAD.WIDE.U32 R2, R3, UR4, R44 ;  /* 0x0000000403027c25 */ /* 0x001fc6000f8e002c */
[----:B------:R-:W5:Y:S04]  /*e5f0*/  LD.E.128 R4, desc[UR48][R4.64] ;  /* 0x0000003004047980 */ /* 0x000f68000c101d00 */
[----:B------:R-:W5:Y:S04]  /*e600*/  LD.E.128 R36, desc[UR48][R36.64] ;  /* 0x0000003024247980 */ /* 0x000f68000c101d00 */
[----:B------:R-:W5:Y:S04]  /*e610*/  LD.E.128 R40, desc[UR48][R40.64] ;  /* 0x0000003028287980 */ /* 0x000f68000c101d00 */
[----:B------:R-:W5:Y:S04]  /*e620*/  LD.E.128 R24, desc[UR48][R24.64] ;  /* 0x0000003018187980 */ /* 0x000f68000c101d00 */
[----:B------:R-:W5:Y:S01]  /*e630*/  LD.E.128 R8, desc[UR48][R8.64] ;  /* 0x0000003008087980 */ /* 0x000f62000c101d00 */
[----:B------:R-:W-:Y:S01]  /*e640*/  UIMAD UR4, UR14, UR8, URZ ;  /* 0x000000080e0472a4 */ /* 0x000fe2000f8e023f */
[----:B------:R-:W-:Y:S01]  /*e650*/  VIADD R3, R3, UR7 ;  /* 0x0000000703037c36 */ /* 0x000fe20008000000 */
[----:B------:R-:W-:Y:S01]  /*e660*/  SHF.R.S32.HI R23, RZ, 0x1f, R22 ;  /* 0x0000001fff177819 */ /* 0x000fe20000011416 */
[----:B------:R-:W-:Y:S01]  /*e670*/  @!PT LDS RZ, [RZ] ;  /* 0x00000000fffff984 */ /* 0x000fe20000000800 */
[----:B------:R-:W-:Y:S01]  /*e680*/  @!PT LDS RZ, [RZ] ;  /* 0x00000000fffff984 */ /* 0x000fe20000000800 */
[----:B------:R-:W-:Y:S01]  /*e690*/  @!PT LDS RZ, [RZ] ;  /* 0x00000000fffff984 */ /* 0x000fe20000000800 */
[----:B------:R-:W-:Y:S01]  /*e6a0*/  @!PT LDS RZ, [RZ] ;  /* 0x00000000fffff984 */ /* 0x000fe20000000800 */
[----:B------:R0:W-:Y:S06]  /*e6b0*/  MEMBAR.ALL.CTA ;  /* 0x0000000000007992 */ /* 0x0001ec0000008000 */
[----:B0-----:R-:W0:Y:S01]  /*e6c0*/  FENCE.VIEW.ASYNC.S ;  /* 0x00000000000073c6 */ /* 0x001e220000000000 */
[----:B-1----:R-:W-:Y:S01]  /*e6d0*/  IMAD.U32 R21, RZ, RZ, UR8 ;  /* 0x00000008ff157e24 */ /* 0x002fe2000f8e00ff */
[----:B------:R-:W-:Y:S01]  /*e6e0*/  UIMAD UR4, UR37, UR9, UR4 ;  /* 0x00000009250472a4 */ /* 0x000fe2000f8e0204 */
[----:B------:R-:W-:Y:S01]  /*e6f0*/  IMAD R20, R188, -0x80, R17 ;  /* 0xffffff80bc147824 */ /* 0x000fe200078e0211 */
[----:B------:R-:W-:Y:S01]  /*e700*/  BSSY B1, `(.L_x_6662) ;  /* 0x0000025000017945 */ /* 0x000fe20003800000 */
[----:B------:R-:W-:Y:S01]  /*e710*/  IMAD.WIDE.U32 R2, R21, UR37, R2 ;  /* 0x0000002515027c25 */ /* 0x000fe2000f8e0002 */
[----:B------:R-:W-:-:S02]  /*e720*/  ULDC.64 UR8, c[0x0][0xae8] ;  /* 0x0002ba0000087ab9 */ /* 0x000fc40000000a00 */
[CC--:B------:R-:W-:Y:S01]  /*e730*/  ISETP.GE.AND P2, PT, R22.reuse, R20.reuse, PT ;  /* 0x000000141600720c */ /* 0x0c0fe20003f46270 */
[----:B------:R-:W-:Y:S01]  /*e740*/  VIADD R3, R3, UR4 ;  /* 0x0000000403037c36 */ /* 0x000fe20008000000 */
[----:B------:R-:W-:Y:S01]  /*e750*/  UIMAD UR4, UR16, UR8, URZ ;  /* 0x00000008100472a4 */ /* 0x000fe2000f8e023f */
[----:B------:R-:W-:Y:S02]  /*e760*/  VIADD R17, R22, 0x20 ;  /* 0x0000002016117836 */ /* 0x000fe40000000000 */
[----:B------:R-:W-:Y:S01]  /*e770*/  VIADD R0, R0, 0x28820 ;  /* 0x0002882000007836 */ /* 0x000fe20000000000 */
[----:B------:R-:W-:Y:S01]  /*e780*/  UIMAD UR4, UR15, UR9, UR4 ;  /* 0x000000090f0472a4 */ /* 0x000fe2000f8e0204 */
[----:B------:R-:W-:Y:S01]  /*e790*/  IMAD.U32 R45, RZ, RZ, UR8 ;  /* 0x00000008ff2d7e24 */ /* 0x000fe2000f8e00ff */
[----:B------:R-:W-:Y:S01]  /*e7a0*/  ISETP.GE.AND P4, PT, R17, R20, PT ;  /* 0x000000141100720c */ /* 0x000fe20003f86270 */
[----:B------:R-:W-:Y:S01]  /*e7b0*/  VIADD R17, R22, 0x40 ;  /* 0x0000004016117836 */ /* 0x000fe20000000000 */
[----:B------:R-:W-:Y:S01]  /*e7c0*/  PRMT R0, RZ, 0x654, R0 ;  /* 0x00000654ff007816 */ /* 0x000fe20000000000 */
[----:B------:R-:W-:-:S03]  /*e7d0*/  IMAD.WIDE.U32 R44, R45, UR15, R2 ;  /* 0x0000000f2d2c7c25 */ /* 0x000fc6000f8e0002 */
[----:B------:R-:W-:Y:S01]  /*e7e0*/  ISETP.GE.AND P0, PT, R17, R20, PT ;  /* 0x000000141100720c */ /* 0x000fe20003f06270 */
[----:B------:R-:W-:Y:S01]  /*e7f0*/  VIADD R18, R22, 0x60 ;  /* 0x0000006016127836 */ /* 0x000fe20000000000 */
[----:B0-----:R0:W-:Y:S01]  /*e800*/  SYNCS.ARRIVE.TRANS64.RED.A1T0 RZ, [R0+URZ], RZ ;  /* 0x000000ff00ff79a7 */ /* 0x0011e2000810043f */
[----:B------:R-:W-:-:S03]  /*e810*/  VIADD R49, R45, UR4 ;  /* 0x000000042d317c36 */ /* 0x000fc60008000000 */
[----:B------:R-:W-:Y:S01]  /*e820*/  ISETP.GE.AND P1, PT, R18, R20, PT ;  /* 0x000000141200720c */ /* 0x000fe20003f26270 */
[----:B------:R-:W-:Y:S01]  /*e830*/  IMAD.WIDE R20, R188, 0x80, R22 ;  /* 0x00000080bc147825 */ /* 0x000fe200078e0216 */
[----:B------:R-:W-:Y:S11]  /*e840*/  @P2 BRA `(.L_x_6663) ;  /* 0x0000000000402947 */ /* 0x000ff60003800000 */
[----:B------:R-:W-:Y:S01]  /*e850*/  ULDC.64 UR8, c[0x0][0xad8] ;  /* 0x0002b60000087ab9 */ /* 0x000fe20000000a00 */
[----:B0-----:R-:W-:Y:S01]  /*e860*/  VIADD R0, R19, 0x40 ;  /* 0x0000004013007836 */ /* 0x001fe20000000000 */
        /* <DEDUP_REMOVED lines=12> */
[----:B-----5:R1:W-:Y:S04]  /*e930*/  @!P2 STG.E.128 desc[UR48][R46.64], R32 ;  /* 0x000000202e00a986 */ /* 0x0203e8000c101d30 */
[----:B------:R1:W-:Y:S02]  /*e940*/  @!P3 STG.E.128 desc[UR48][R46.64+0x80], R36 ;  /* 0x000080242e00b986 */ /* 0x0003e4000c101d30 */
.L_x_6663:
[----:B------:R-:W-:Y:S05]  /*e950*/  BSYNC B1 ;  /* 0x0000000000017941 */ /* 0x000fea0003800000 */
.L_x_6662:
        /* <DEDUP_REMOVED lines=8> */
[----:B0-----:R-:W-:Y:S02]  /*e9e0*/  IMAD.X R0, RZ, RZ, R21, P2 ;  /* 0x000000ffff007224 */ /* 0x001fe400010e0615 */
[----:B------:R-:W-:Y:S02]  /*e9f0*/  VIADD R18, R19, 0x40 ;  /* 0x0000004013127836 */ /* 0x000fe40000000000 */
[----:B------:R-:W-:-:S02]  /*ea00*/  IMAD R0, R0, UR8, RZ ;  /* 0x0000000800007c24 */ /* 0x000fc4000f8e02ff */
[----:B------:R-:W-:Y:S01]  /*ea10*/  IMAD.WIDE.U32 R2, R17, UR8, R2 ;  /* 0x0000000811027c25 */ /* 0x000fe2000f8e0002 */
[----:B------:R-:W-:-:S03]  /*ea20*/  ISETP.GE.AND P4, PT, R18, UR4, PT ;  /* 0x0000000412007c0c */ /* 0x000fc6000bf86270 */
[----:B------:R-:W-:Y:S01]  /*ea30*/  IMAD R17, R17, UR9, R0 ;  /* 0x0000000911117c24 */ /* 0x000fe2000f8e0200 */
[----:B------:R-:W-:Y:S02]  /*ea40*/  ULDC.64 UR8, c[0x0][0xa80] ;  /* 0x0002a00000087ab9 */ /* 0x000fe40000000a00 */
[----:B-1---5:R-:W-:Y:S01]  /*ea50*/  LEA R32, P2, R2, UR8, 0x1 ;  /* 0x0000000802207c11 */ /* 0x022fe2000f8408ff */
[----:B------:R-:W-:-:S05]  /*ea60*/  IMAD.IADD R3, R3, 0x1, R17 ;  /* 0x0000000103037824 */ /* 0x000fca00078e0211 */
[----:B------:R-:W-:-:S05]  /*ea70*/  LEA.HI.X R33, R2, UR9, R3, 0x1, P2 ;  /* 0x0000000902217c11 */ /* 0x000fca00090f0c03 */
[----:B------:R2:W-:Y:S04]  /*ea80*/  @!P3 STG.E.128 desc[UR48][R32.64], R28 ;  /* 0x0000001c2000b986 */ /* 0x0005e8000c101d30 */
[----:B------:R2:W-:Y:S02]  /*ea90*/  @!P4 STG.E.128 desc[UR48][R32.64+0x80], R40 ;  /* 0x000080282000c986 */ /* 0x0005e4000c101d30 */
.L_x_6665:
[----:B------:R-:W-:Y:S05]  /*eaa0*/  BSYNC B1 ;  /* 0x0000000000017941 */ /* 0x000fea0003800000 */
.L_x_6664:
        /* <DEDUP_REMOVED lines=15> */
[----:B--2--5:R-:W-:Y:S01]  /*eba0*/  LEA R28, P0, R2, UR8, 0x1 ;  /* 0x00000008021c7c11 */ /* 0x024fe2000f8008ff */
[----:B------:R-:W-:-:S05]  /*ebb0*/  IMAD.IADD R3, R3, 0x1, R17 ;  /* 0x0000000103037824 */ /* 0x000fca00078e0211 */
[----:B------:R-:W-:-:S05]  /*ebc0*/  LEA.HI.X R29, R2, UR9, R3, 0x1, P0 ;  /* 0x00000009021d7c11 */ /* 0x000fca00080f0c03 */
[----:B------:R3:W-:Y:S04]  /*ebd0*/  @!P2 STG.E.128 desc[UR48][R28.64], R12 ;  /* 0x0000000c1c00a986 */ /* 0x0007e8000c101d30 */
[----:B------:R3:W-:Y:S02]  /*ebe0*/  @!P3 STG.E.128 desc[UR48][R28.64+0x80], R24 ;  /* 0x000080181c00b986 */ /* 0x0007e4000c101d30 */
.L_x_6667:
[----:B------:R-:W-:Y:S05]  /*ebf0*/  BSYNC B1 ;  /* 0x0000000000017941 */ /* 0x000fea0003800000 */
.L_x_6666:
[----:B------:R-:W-:Y:S05]  /*ec00*/  @P1 BRA `(.L_x_6668) ;  /* 0x0000000800f41947 */ /* 0x000fea0003800000 */
[----:B---3-5:R-:W-:Y:S01]  /*ec10*/  IADD3 R13, P0, R20, 0x60, RZ ;  /* 0x00000060140d7810 */ /* 0x028fe20007f1e0ff */
[----:B------:R-:W-:Y:S01]  /*ec20*/  ULDC.64 UR8, c[0x0][0xad8] ;  /* 0x0002b60000087ab9 */ /* 0x000fe20000000a00 */
[----:B------:R-:W-:Y:S01]  /*ec30*/  IMAD.MOV.U32 R2, RZ, RZ, R44 ;  /* 0x000000ffff027224 */ /* 0x000fe200078e002c */
[----:B------:R-:W-:Y:S01]  /*ec40*/  ULDC UR4, c[0x0][0xa8c] ;  /* 0x0002a30000047ab9 */ /* 0x000fe20000000800 */
[----:B------:R-:W-:Y:S01]  /*ec50*/  IMAD.MOV.U32 R3, RZ, RZ, R49 ;  /* 0x000000ffff037224 */ /* 0x000fe200078e0031 */
[----:B------:R-:W-:Y:S01]  /*ec60*/  ISETP.GE.AND P1, PT, R19, UR4, PT ;  /* 0x0000000413007c0c */ /* 0x000fe2000bf26270 */
[----:B------:R-:W-:Y:S02]  /*ec70*/  IMAD.X R20, RZ, RZ, R21, P0 ;  /* 0x000000ffff147224 */ /* 0x000fe400000e0615 */
[----:B------:R-:W-:-:S04]  /*ec80*/  IMAD.WIDE.U32 R2, R13, UR8, R2 ;  /* 0x000000080d027c25 */ /* 0x000fc8000f8e0002 */
[----:B------:R-:W-:Y:S02]  /*ec90*/  IMAD R20, R20, UR8, RZ ;  /* 0x0000000814147c24 */ /* 0x000fe4000f8e02ff */
[----:B0-----:R-:W-:Y:S02]  /*eca0*/  VIADD R0, R19, 0x40 ;  /* 0x0000004013007836 */ /* 0x001fe40000000000 */
        /* <DEDUP_REMOVED lines=10> */
.L_x_6660:
[----:B------:R-:W-:Y:S01]  /*ed50*/  ULDC.64 UR8, c[0x0][0xbd8] ;  /* 0x0002f60000087ab9 */ /* 0x000fe20000000a00 */
[----:B------:R-:W-:Y:S01]  /*ed60*/  IMAD.MOV.U32 R9, RZ, RZ, RZ ;  /* 0x000000ffff097224 */ /* 0x000fe200078e00ff */
[----:B------:R-:W-:-:S04]  /*ed70*/  UISETP.NE.U32.AND UP0, UPT, UR8, URZ, UPT ;  /* 0x0000003f0800728c */ /* 0x000fc8000bf05070 */
[----:B------:R-:W-:-:S03]  /*ed80*/  UISETP.NE.AND.EX UP0, UPT, UR9, URZ, UPT, UP0 ;  /* 0x0000003f0900728c */ /* 0x000fc6000bf05300 */
[----:B------:R-:W-:Y:S02]  /*ed90*/  ULDC.64 UR8, c[0x0][0xbd8] ;  /* 0x0002f60000087ab9 */ /* 0x000fe40000000a00 */
        /* <DEDUP_REMOVED lines=22> */
.L_x_6669:
[----:B------:R-:W-:Y:S01]  /*ef00*/  USHF.R.S32.HI UR4, URZ, 0x1f, UR38 ;  /* 0x0000001f3f047899 */ /* 0x000fe20008011426 */
[----:B------:R-:W-:Y:S01]  /*ef10*/  BSSY B1, `(.L_x_6670) ;  /* 0x000001e000017945 */ /* 0x000fe20003800000 */
[----:B------:R-:W-:Y:S01]  /*ef20*/  USEL UR10, UR38, URZ, !UP0 ;  /* 0x0000003f260a7287 */ /* 0x000fe2000c000000 */
[----:B------:R-:W-:Y:S01]  /*ef30*/  SHF.R.S32.HI R8, RZ, 0x1f, R19 ;  /* 0x0000001fff087819 */ /* 0x000fe20000011413 */
[----:B------:R-:W-:Y:S01]  /*ef40*/  USEL UR9, UR4, URZ, !UP0 ;  /* 0x0000003f04097287 */ /* 0x000fe2000c000000 */
[----:B-----5:R-:W-:Y:S01]  /*ef50*/  SHF.R.S32.HI R6, RZ, 0x1f, R9 ;  /* 0x0000001fff067819 */ /* 0x020fe20000011409 */
[----:B------:R-:W-:Y:S10]  /*ef60*/  @P0 BRA `(.L_x_6671) ;  /* 0x0000000000600947 */ /* 0x000ff40003800000 */
[----:B------:R-:W0:Y:S02]  /*ef70*/  S2R R0, SR_TID.X ;  /* 0x0000000000007919 */ /* 0x000e240000002100 */
[----:B0-----:R-:W-:-:S04]  /*ef80*/  IMAD R0, R188, 0x80, R0 ;  /* 0x00000080bc007824 */ /* 0x001fc800078e0200 */
[----:B------:R-:W-:-:S05]  /*ef90*/  VIADD R0, R0, 0xffffff80 ;  /* 0xffffff8000007836 */ /* 0x000fca0000000000 */
[----:B------:R-:W-:-:S13]  /*efa0*/  ISETP.GE.AND P0, PT, R0, R7, PT ;  /* 0x000000070000720c */ /* 0x000fda0003f06270 */
[----:B------:R-:W-:Y:S05]  /*efb0*/  @P0 BRA `(.L_x_6671) ;  /* 0x00000000004c0947 */ /* 0x000fea0003800000 */
[C---:B-1----:R-:W-:Y:S01]  /*efc0*/  IADD3 R2, P0, R0.reuse, R9, RZ ;  /* 0x0000000900027210 */ /* 0x042fe20007f1e0ff */
[----:B------:R-:W-:Y:S02]  /*efd0*/  ULDC.64 UR12, c[0x0][0xb70] ;  /* 0x0002dc00000c7ab9 */ /* 0x000fe40000000a00 */
[----:B------:R-:W-:Y:S01]  /*efe0*/  UIMAD UR4, UR8, UR12, URZ ;  /* 0x0000000c080472a4 */ /* 0x000fe2000f8e023f */
[----:B------:R-:W-:Y:S01]  /*eff0*/  LEA.HI.X.SX32 R3, R0, R6, 0x1, P0 ;  /* 0x0000000600037211 */ /* 0x000fe200000f0eff */
[----:B------:R-:W-:Y:S02]  /*f000*/  IMAD.U32 R5, RZ, RZ, UR12 ;  /* 0x0000000cff057e24 */ /* 0x000fe4000f8e00ff */
[----:B------:R-:W-:Y:S02]  /*f010*/  UIMAD UR4, UR37, UR13, UR4 ;  /* 0x0000000d250472a4 */ /* 0x000fe4000f8e0204 */
[----:B------:R-:W-:Y:S01]  /*f020*/  IMAD.WIDE.U32 R2, R5, UR37, R2 ;  /* 0x0000002505027c25 */ /* 0x000fe2000f8e0002 */
[----:B------:R-:W-:-:S02]  /*f030*/  ULDC.64 UR12, c[0x0][0xb78] ;  /* 0x0002de00000c7ab9 */ /* 0x000fc40000000a00 */
        /* <DEDUP_REMOVED lines=11> */
.L_x_6671:
[----:B------:R-:W-:Y:S05]  /*f0f0*/  BSYNC B1 ;  /* 0x0000000000017941 */ /* 0x000fea0003800000 */
.L_x_6670:
        /* <DEDUP_REMOVED lines=33> */
[----:B------:R-:W-:Y:S01]  /*f310*/  VIADD R0, R19, 0x40 ;  /* 0x0000004013007836 */ /* 0x000fe20000000000 */
        /* <DEDUP_REMOVED lines=14> */
.L_x_6673:
[----:B------:R-:W-:Y:S05]  /*f400*/  BSYNC B1 ;  /* 0x0000000000017941 */ /* 0x000fea0003800000 */
.L_x_6672:
[----:B------:R-:W-:Y:S04]  /*f410*/  BSSY B1, `(.L_x_6674) ;  /* 0x0000014000017945 */ /* 0x000fe80003800000 */
[----:B------:R-:W-:Y:S05]  /*f420*/  @P3 BRA `(.L_x_6675) ;  /* 0x0000000000483947 */ /* 0x000fea0003800000 */
[----:B0-----:R-:W-:Y:S01]  /*f430*/  IADD3 R9, P2, R6, 0x20, RZ ;  /* 0x0000002006097810 */ /* 0x001fe20007f5e0ff */
        /* <DEDUP_REMOVED lines=17> */
.L_x_6675:
[----:B------:R-:W-:Y:S05]  /*f550*/  BSYNC B1 ;  /* 0x0000000000017941 */ /* 0x000fea0003800000 */
.L_x_6674:
[----:B------:R-:W-:Y:S04]  /*f560*/  BSSY B1, `(.L_x_6676) ;  /* 0x0000014000017945 */ /* 0x000fe80003800000 */
[----:B------:R-:W-:Y:S05]  /*f570*/  @P1 BRA `(.L_x_6677) ;  /* 0x0000000000481947 */ /* 0x000fea0003800000 */
[----:B01----:R-:W-:Y:S01]  /*f580*/  IADD3 R9, P1, R6, 0x40, RZ ;  /* 0x0000004006097810 */ /* 0x003fe20007f3e0ff */
        /* <DEDUP_REMOVED lines=17> */
.L_x_6677:
[----:B------:R-:W-:Y:S05]  /*f6a0*/  BSYNC B1 ;  /* 0x0000000000017941 */ /* 0x000fea0003800000 */
.L_x_6676:
        /* <DEDUP_REMOVED lines=19> */
.L_x_6668:
[----:B------:R-:W-:Y:S05]  /*f7e0*/  BSYNC B0 ;  /* 0x0000000000007941 */ /* 0x000fea0003800000 */
.L_x_6659:
[----:B------:R-:W-:Y:S02]  /*f7f0*/  ULDC UR4, c[0x0][0xc14] ;  /* 0x0003050000047ab9 */ /* 0x000fe40000000800 */
[----:B------:R-:W-:-:S06]  /*f800*/  UISETP.GE.AND UP0, UPT, UR5, UR4, UPT ;  /* 0x000000040500728c */ /* 0x000fcc000bf06270 */
[----:B------:R-:W-:-:S13]  /*f810*/  PLOP3.LUT P0, PT, PT, PT, UP0, 0x80, 0x0 ;  /* 0x000000000000781c */ /* 0x000fda0003f0f008 */
[----:B------:R-:W-:Y:S05]  /*f820*/  @!P0 BRA `(.L_x_6678) ;  /* 0xffffff1400588947 */ /* 0x000fea000383ffff */
[----:B------:R-:W-:Y:S05]  /*f830*/  EXIT ;  /* 0x000000000000794d */ /* 0x000fea0003800000 */
.L_x_6577:
[----:B------:R-:W-:-:S08]  /*f840*/  NOP ;  /* 0x0000000000007918 */ /* 0x000fd00000000000 */
[----:B------:R-:W0:-:S00]  /*f850*/  USETMAXREG.DEALLOC.CTAPOOL 0x18 ;  /* 0x00000018000079c8 */ /* 0x000e0000080e0500 */
        /* <DEDUP_REMOVED lines=59> */
.L_x_6683:
        /* <DEDUP_REMOVED lines=15> */
.L_x_6682:
[----:B------:R-:W-:Y:S05]  /*fd00*/  BSYNC B0 ;  /* 0x0000000000007941 */ /* 0x000fea0003800000 */
.L_x_6681:
        /* <DEDUP_REMOVED lines=25> */
.L_x_6679:
        /* <DEDUP_REMOVED lines=20> */
.L_x_6684:
        /* <DEDUP_REMOVED lines=25> */
[----:B------:R-:W-:-:S04]  /*10170*/  VIADDMNMX R10, R3, UR4, R10, PT ;  /* 0x00000004030a7c46 */ /* 0x000fc8000b80010a */
[-C--:B------:R-:W-:Y:S02]  /*10180*/  IABS R7, R10.reuse ;  /* 0x0000000a00077213 */ /* 0x080fe40000000000 */
[----:B------:R-:W-:Y:S02]  /*10190*/  IABS R6, R10 ;  /* 0x0000000a00067213 */ /* 0x000fe40000000000 */
[----:B------:R-:W1:Y:S03]  /*101a0*/  I2F.RP R8, R7 ;  /* 0x0000000700087306 */ /* 0x000e660000209400 */
[----:B------:R-:W-:-:S05]  /*101b0*/  IMAD.MOV R6, RZ, RZ, -R6 ;  /* 0x000000ffff067224 */ /* 0x000fca00078e0a06 */
[----:B-1----:R-:W1:Y:S02]  /*101c0*/  MUFU.RCP R8, R8 ;  /* 0x0000000800087308 */ /* 0x002e640000001000 */
[----:B-1----:R-:W-:-:S06]  /*101d0*/  VIADD R3, R8, 0xffffffe ;  /* 0x0ffffffe08037836 */ /* 0x002fcc0000000000 */
[----:B------:R-:W1:Y:S02]  /*101e0*/  F2I.FTZ.U32.TRUNC.NTZ R3, R3 ;  /* 0x0000000300037305 */ /* 0x000e64000021f000 */
[----:B-1----:R-:W-:-:S04]  /*101f0*/  IMAD.MOV R2, RZ, RZ, -R3 ;  /* 0x000000ffff027224 */ /* 0x002fc800078e0a03 */
[----:B------:R-:W-:Y:S02]  /*10200*/  IMAD R9, R2, R7, RZ ;  /* 0x0000000702097224 */ /* 0x000fe400078e02ff */
[----:B------:R-:W-:-:S04]  /*10210*/  IMAD.MOV.U32 R2, RZ, RZ, RZ ;  /* 0x000000ffff027224 */ /* 0x000fc800078e00ff */
[----:B------:R-:W-:Y:S01]  /*10220*/  IMAD.HI.U32 R2, R3, R9, R2 ;  /* 0x0000000903027227 */ /* 0x000fe200078e0002 */
[----:B------:R-:W-:Y:S02]  /*10230*/  IABS R9, R5 ;  /* 0x0000000500097213 */ /* 0x000fe40000000000 */
[C---:B------:R-:W-:Y:S01]  /*10240*/  LOP3.LUT R3, R5.reuse, R10, RZ, 0x3c, !PT ;  /* 0x0000000a05037212 */ /* 0x040fe200078e3cff */
[----:B------:R-:W-:Y:S02]  /*10250*/  IMAD.IADD R5, R5, 0x1, R4 ;  /* 0x0000000105057824 */ /* 0x000fe400078e0204 */
        /* <DEDUP_REMOVED lines=16> */
.L_x_6680:
[----:B------:R-:W-:Y:S02]  /*10360*/  IMAD.MOV.U32 R17, RZ, RZ, RZ ;  /* 0x000000ffff117224 */ /* 0x000fe400078e00ff */
[----:B------:R-:W-:Y:S02]  /*10370*/  IMAD.U32 R16, RZ, RZ, UR6 ;  /* 0x00000006ff107e24 */ /* 0x000fe4000f8e00ff */
[----:B------:R-:W-:-:S07]  /*10380*/  IMAD.MOV.U32 R18, RZ, RZ, RZ ;  /* 0x000000ffff127224 */ /* 0x000fce00078e00ff */
.L_x_6685:
        /* <DEDUP_REMOVED lines=20> */
.L_x_6760:
        /* <DEDUP_REMOVED lines=40> */
.L_x_6687:
        /* <DEDUP_REMOVED lines=14> */
.L_x_6688:
[----:B------:R-:W-:Y:S05]  /*10830*/  @!P0 BRA `(.L_x_6689) ;  /* 0x00000000000c8947 */ /* 0x000fea0003800000 */
[----:B-1----:R-:W2:Y:S04]  /*10840*/  LDG.E R6, desc[UR48][R2.64] ;  /* 0x0000003002067981 */ /* 0x002ea8000c1e1900 */
[----:B------:R-:W2:Y:S02]  /*10850*/  LDG.E R5, desc[UR48][R2.64+0x4] ;  /* 0x0000043002057981 */ /* 0x000ea4000c1e1900 */
[----:B--2---:R-:W-:-:S07]  /*10860*/  IMAD.IADD R5, R5, 0x1, -R6 ;  /* 0x0000000105057824 */ /* 0x004fce00078e0a06 */
.L_x_6689:
        /* <DEDUP_REMOVED lines=18> */
.L_x_6692:
[----:B------:R-:W-:-:S13]  /*10990*/  ISETP.NE.AND P1, PT, R3, 0x1, PT ;  /* 0x000000010300780c */ /* 0x000fda0003f25270 */
[----:B------:R-:W1:Y:S02]  /*109a0*/  @P1 LDC.64 R4, c[0x0][0x9e8] ;  /* 0x00027a00ff041b82 */ /* 0x000e640000000a00 */
[----:B-1----:R-:W-:-:S05]  /*109b0*/  @P1 IMAD.HI.U32 R4, R6, R4, RZ ;  /* 0x0000000406041227 */ /* 0x002fca00078e00ff */
[----:B------:R-:W-:-:S07]  /*109c0*/  @P1 SHF.R.U32.HI R6, RZ, R5, R4 ;  /* 0x00000005ff061219 */ /* 0x000fce0000011604 */
.L_x_6693:
[----:B------:R-:W-:Y:S05]  /*109d0*/  BSYNC B0 ;  /* 0x0000000000007941 */ /* 0x000fea0003800000 */
.L_x_6691:
[----:B------:R-:W-:-:S05]  /*109e0*/  IMAD R5, R6, R3, R3 ;  /* 0x0000000306057224 */ /* 0x000fca00078e0203 */
[----:B------:R-:W-:-:S07]  /*109f0*/  VIMNMX R2, R2, R5, PT ;  /* 0x0000000502027248 */ /* 0x000fce0003fe0100 */
.L_x_6690:
[----:B------:R-:W-:Y:S01]  /*10a00*/  VIADD R2, R2, 0x7f ;  /* 0x0000007f02027836 */ /* 0x000fe20000000000 */
[----:B------:R-:W-:Y:S01]  /*10a10*/  ULDC UR4, c[0x0][0x9dc] ;  /* 0x0002770000047ab9 */ /* 0x000fe20000000800 */
[----:B------:R-:W-:-:S03]  /*10a20*/  IMAD R0, R17, 0x80, -R0 ;  /* 0x0000008011007824 */ /* 0x000fc600078e0a00 */
[----:B------:R-:W-:-:S04]  /*10a30*/  SHF.R.S32.HI R5, RZ, 0x1f, R2 ;  /* 0x0000001fff057819 */ /* 0x000fc80000011402 */
[----:B------:R-:W-:Y:S01]  /*10a40*/  LEA.HI R4, R5, R2, RZ, 0x7 ;  /* 0x0000000205047211 */ /* 0x000fe200078f38ff */
[C---:B------:R-:W-:Y:S02]  /*10a50*/  VIADD R2, R7.reuse, 0x7f ;  /* 0x0000007f07027836 */ /* 0x040fe40000000000 */
[----:B------:R-:W-:Y:S01]  /*10a60*/  IMAD.IADD R7, R7, 0x1, R0 ;  /* 0x0000000107077824 */ /* 0x000fe200078e0200 */
[----:B------:R-:W-:Y:S02]  /*10a70*/  SHF.R.S32.HI R4, RZ, 0x7, R4 ;  /* 0x00000007ff047819 */ /* 0x000fe40000011404 */
[----:B------:R-:W-:Y:S01]  /*10a80*/  SHF.R.S32.HI R5, RZ, 0x1f, R2 ;  /* 0x0000001fff057819 */ /* 0x000fe20000011402 */
[----:B------:R-:W-:-:S03]  /*10a90*/  VIADD R0, R7, -UR4 ;  /* 0x8000000407007c36 */ /* 0x000fc60008000000 */
[----:B------:R-:W-:-:S04]  /*10aa0*/  LEA.HI R5, R5, R2, RZ, 0x7 ;  /* 0x0000000205057211 */ /* 0x000fc800078f38ff */
[----:B------:R-:W-:-:S04]  /*10ab0*/  SHF.R.S32.HI R5, RZ, 0x7, R5 ;  /* 0x00000007ff057819 */ /* 0x000fc80000011405 */
        /* <DEDUP_REMOVED lines=13> */
.L_x_6696:
[----:B------:R-:W-:-:S13]  /*10b90*/  ISETP.NE.AND P0, PT, R3, 0x1, PT ;  /* 0x000000010300780c */ /* 0x000fda0003f05270 */
[----:B------:R-:W2:Y:S02]  /*10ba0*/  @P0 LDC.64 R4, c[0x0][0x9e8] ;  /* 0x00027a00ff040b82 */ /* 0x000ea40000000a00 */
[----:B--2---:R-:W-:-:S05]  /*10bb0*/  @P0 IMAD.HI.U32 R4, R7, R4, RZ ;  /* 0x0000000407040227 */ /* 0x004fca00078e00ff */
[----:B------:R-:W-:-:S07]  /*10bc0*/  @P0 SHF.R.U32.HI R7, RZ, R5, R4 ;  /* 0x00000005ff070219 */ /* 0x000fce0000011604 */
.L_x_6697:
[----:B------:R-:W-:Y:S05]  /*10bd0*/  BSYNC B0 ;  /* 0x0000000000007941 */ /* 0x000fea0003800000 */
.L_x_6695:
[----:B------:R-:W-:-:S05]  /*10be0*/  IMAD R3, R7, R3, RZ ;  /* 0x0000000307037224 */ /* 0x000fca00078e02ff */
[----:B------:R-:W-:-:S07]  /*10bf0*/  VIMNMX R0, R0, R3, !PT ;  /* 0x0000000300007248 */ /* 0x000fce0007fe0100 */
.L_x_6694:
        /* <DEDUP_REMOVED lines=25> */
.L_x_6699:
        /* <DEDUP_REMOVED lines=23> */
.L_x_6701:
        /* <DEDUP_REMOVED lines=20> */
.L_x_6703:
        /* <DEDUP_REMOVED lines=16> */
.L_x_6702:
        /* <DEDUP_REMOVED lines=28> */
.L_x_6704:
        /* <DEDUP_REMOVED lines=16> */
.L_x_6705:
        /* <DEDUP_REMOVED lines=18> */
.L_x_6776:
[----:B------:R-:W-:Y:S01]  /*11520*/  UMOV UR4, 0xffffffff ;  /* 0xffffffff00047882 */ /* 0x000fe20000000000 */
[----:B------:R-:W-:Y:S02]  /*11530*/  SHF.R.S32.HI R17, RZ, 0x1f, R0 ;  /* 0x0000001fff117819 */ /* 0x000fe40000011400 */
[----:B------:R-:W-:Y:S05]  /*11540*/  BRA.DIV UR4, `(.L_x_6707) ;  /* 0x0000003a04247947 */ /* 0x000fea000b800000 */
[----:B------:R-:W-:-:S13]  /*11550*/  ELECT P6, URZ, PT ;  /* 0x00000000003f782f */ /* 0x000fda00038c0000 */
.L_x_6779:
        /* <DEDUP_REMOVED lines=22> */
.L_x_6709:
        /* <DEDUP_REMOVED lines=9> */
.L_x_6780:
        /* <DEDUP_REMOVED lines=11> */
.L_x_6711:
        /* <DEDUP_REMOVED lines=20> */
[----:B------:R-:W-:-:S03]  /*11940*/  UIADD3 UR14, UR6, 0x1c400, URZ ;  /* 0x0001c400060e7890 */ /* 0x000fc6000fffe03f */
[----:B------:R-:W-:-:S04]  /*11950*/  UMOV UR6, 0x0 ;  /* 0x0000000000067882 */ /* 0x000fc80000000000 */
[----:B------:R0:W-:Y:S02]  /*11960*/  UTMALDG.4D [UR8], [UR4], desc[UR6] ;  /* 0x00000608040075b4 */ /* 0x0001e40008019000 */
[----:B0-----:R-:W-:Y:S01]  /*11970*/  UMOV UR8, UR14 ;  /* 0x0000000e00087c82 */ /* 0x001fe20008000000 */
[----:B------:R-:W-:Y:S02]  /*11980*/  UMOV UR10, UR15 ;  /* 0x0000000f000a7c82 */ /* 0x000fe40008000000 */
[----:B------:R1:W-:Y:S02]  /*11990*/  UTMALDG.4D [UR8], [UR4], desc[UR6] ;  /* 0x00000608040075b4 */ /* 0x0003e40008019000 */
[----:B-1----:R-:W-:Y:S01]  /*119a0*/  NOP ;  /* 0x0000000000007918 */ /* 0x002fe20000000000 */
.L_x_6708:
        /* <DEDUP_REMOVED lines=39> */
.L_x_6781:
[----:B------:R-:W-:Y:S05]  /*11c20*/  BSYNC B0 ;  /* 0x0000000000007941 */ /* 0x000fea0003800000 */
.L_x_6712:
        /* <DEDUP_REMOVED lines=44> */
.L_x_6720:
[----:B0-----:R-:W0:Y:S01]  /*11ef0*/  S2R R3, SR_CgaCtaId ;  /* 0x0000000000037919 */ /* 0x001e220000008800 */
[----:B------:R-:W-:-:S04]  /*11f00*/  MOV R2, 0x400 ;  /* 0x0000040000027802 */ /* 0x000fc80000000f00 */
[----:B0-----:R-:W-:Y:S02]  /*11f10*/  LEA R2, R3, R2, 0x18 ;  /* 0x0000000203027211 */ /* 0x001fe400078ec0ff */
[----:B------:R-:W-:-:S03]  /*11f20*/  SHF.L.U32 R3, R14, 0x1f, RZ ;  /* 0x0000001f0e037819 */ /* 0x000fc600000006ff */
[----:B------:R-:W-:-:S04]  /*11f30*/  IMAD R2, R12, 0x8, R2 ;  /* 0x000000080c027824 */ /* 0x000fc800078e0202 */
[----:B------:R-:W0:Y:S02]  /*11f40*/  SYNCS.PHASECHK.TRANS64.TRYWAIT P0, [R2+URZ+0x28840], R3 ;  /* 0x02884003020075a7 */ /* 0x000e24000800017f */
[----:B0-----:R-:W-:Y:S05]  /*11f50*/  @!P0 BRA `(.L_x_6721) ;  /* 0x0000002c00f48947 */ /* 0x001fea0003800000 */
.L_x_6782:
        /* <DEDUP_REMOVED lines=11> */
.L_x_6722:
        /* <DEDUP_REMOVED lines=21> */
[----:B------:R-:W-:Y:S02]  /*12160*/  ULEA UR11, UR11, UR9, 0x7 ;  /* 0x000000090b0b7291 */ /* 0x000fe4000f8e383f */
        /* <DEDUP_REMOVED lines=11> */
.L_x_6783:
        /* <DEDUP_REMOVED lines=13> */
.L_x_6724:
        /* <DEDUP_REMOVED lines=25> */
[----:B------:R-:W-:-:S07]  /*12480*/  UIADD3 UR14, UR14, 0x4400, URZ ;  /* 0x000044000e0e7890 */ /* 0x000fce000fffe03f */
[----:B------:R0:W-:Y:S02]  /*12490*/  UTMALDG.4D [UR8], [UR4], desc[UR6] ;  /* 0x00000608040075b4 */ /* 0x0001e40008019000 */
[----:B0-----:R-:W-:Y:S01]  /*124a0*/  UMOV UR8, UR14 ;  /* 0x0000000e00087c82 */ /* 0x001fe20008000000 */
[----:B------:R-:W-:Y:S02]  /*124b0*/  UMOV UR10, UR15 ;  /* 0x0000000f000a7c82 */ /* 0x000fe40008000000 */
[----:B------:R0:W-:Y:S02]  /*124c0*/  UTMALDG.4D [UR8], [UR4], desc[UR6] ;  /* 0x00000608040075b4 */ /* 0x0001e40008019000 */
[----:B0-----:R-:W-:Y:S01]  /*124d0*/  NOP ;  /* 0x0000000000007918 */ /* 0x001fe20000000000 */
.L_x_6719:
[----:B------:R-:W-:Y:S05]  /*124e0*/  BSYNC B2 ;  /* 0x0000000000027941 */ /* 0x000fea0003800000 */
.L_x_6718:
[----:B------:R-:W2:Y:S04]  /*124f0*/  LDL R2, [R1+0x14] ;  /* 0x0000140001027983 */ /* 0x000ea80000100800 */
[----:B------:R0:W-:Y:S04]  /*12500*/  STL [R1], R12 ;  /* 0x0000000c01007387 */ /* 0x0001e80000100800 */
[----:B------:R0:W-:Y:S02]  /*12510*/  STL [R1+0x8], R14 ;  /* 0x0000080e01007387 */ /* 0x0001e40000100800 */
[----:B0-2---:R-:W-:-:S07]  /*12520*/  VIADD R7, R2, 0xfffffffd ;  /* 0xfffffffd02077836 */ /* 0x005fce0000000000 */
.L_x_6717:
[----:B------:R-:W-:Y:S05]  /*12530*/  BSYNC B1 ;  /* 0x0000000000017941 */ /* 0x000fea0003800000 */
.L_x_6716:
[----:B------:R-:W2:Y:S01]  /*12540*/  LDL.LU R2, [R1+0x14] ;  /* 0x0000140001027983 */ /* 0x000ea20000300800 */
[----:B------:R-:W-:Y:S01]  /*12550*/  VIADD R13, R13, 0xfffffffe ;  /* 0xfffffffe0d0d7836 */ /* 0x000fe20000000000 */
[----:B--2---:R-:W-:-:S04]  /*12560*/  LOP3.LUT R2, RZ, R2, RZ, 0x33, !PT ;  /* 0x00000002ff027212 */ /* 0x004fc800078e33ff */
[----:B------:R-:W-:-:S13]  /*12570*/  ISETP.NE.AND P0, PT, R13, R2, PT ;  /* 0x000000020d00720c */ /* 0x000fda0003f05270 */
[----:B------:R-:W-:Y:S05]  /*12580*/  @!P0 BRA `(.L_x_6715) ;  /* 0x0000000c00d88947 */ /* 0x000fea0003800000 */
[----:B------:R-:W-:-:S07]  /*12590*/  IMAD.MOV.U32 R10, RZ, RZ, R6 ;  /* 0x000000ffff0a7224 */ /* 0x000fce00078e0006 */
.L_x_6739:
        /* <DEDUP_REMOVED lines=32> */
.L_x_6727:
[----:B------:R-:W1:Y:S01]  /*127a0*/  S2R R3, SR_CgaCtaId ;  /* 0x0000000000037919 */ /* 0x000e620000008800 */
[----:B------:R-:W-:-:S04]  /*127b0*/  MOV R2, 0x400 ;  /* 0x0000040000027802 */ /* 0x000fc80000000f00 */
[----:B-1----:R-:W-:Y:S02]  /*127c0*/  LEA R2, R3, R2, 0x18 ;  /* 0x0000000203027211 */ /* 0x002fe400078ec0ff */
[----:B------:R-:W-:-:S03]  /*127d0*/  SHF.L.U32 R3, R9, 0x1f, RZ ;  /* 0x0000001f09037819 */ /* 0x000fc600000006ff */
[----:B------:R-:W-:-:S04]  /*127e0*/  IMAD R2, R8, 0x8, R2 ;  /* 0x0000000808027824 */ /* 0x000fc800078e0202 */
[----:B------:R-:W1:Y:S02]  /*127f0*/  SYNCS.PHASECHK.TRANS64.TRYWAIT P0, [R2+URZ+0x28840], R3 ;  /* 0x02884003020075a7 */ /* 0x000e64000800017f */
[----:B-1----:R-:W-:Y:S05]  /*12800*/  @!P0 BRA `(.L_x_6728) ;  /* 0x0000002400f08947 */ /* 0x002fea0003800000 */
.L_x_6784:
        /* <DEDUP_REMOVED lines=11> */
.L_x_6729:
        /* <DEDUP_REMOVED lines=33> */
.L_x_6785:
        /* <DEDUP_REMOVED lines=8> */
.L_x_6731:
        /* <DEDUP_REMOVED lines=29> */
.L_x_6726:
[----:B------:R-:W-:Y:S05]  /*12d20*/  BSYNC B1 ;  /* 0x0000000000017941 */ /* 0x000fea0003800000 */
.L_x_6725:
        /* <DEDUP_REMOVED lines=32> */
.L_x_6734:
[----:B------:R-:W2:Y:S01]  /*12f30*/  S2R R3, SR_CgaCtaId ;  /* 0x0000000000037919 */ /* 0x000ea20000008800 */
[----:B------:R-:W-:-:S04]  /*12f40*/  MOV R2, 0x400 ;  /* 0x0000040000027802 */ /* 0x000fc80000000f00 */
[----:B--2---:R-:W-:Y:S02]  /*12f50*/  LEA R2, R3, R2, 0x18 ;  /* 0x0000000203027211 */ /* 0x004fe400078ec0ff */
[----:B------:R-:W-:-:S03]  /*12f60*/  SHF.L.U32 R3, R14, 0x1f, RZ ;  /* 0x0000001f0e037819 */ /* 0x000fc600000006ff */
[----:B------:R-:W-:-:S04]  /*12f70*/  IMAD R2, R15, 0x8, R2 ;  /* 0x000000080f027824 */ /* 0x000fc800078e0202 */
[----:B------:R-:W2:Y:S02]  /*12f80*/  SYNCS.PHASECHK.TRANS64.TRYWAIT P0, [R2+URZ+0x28840], R3 ;  /* 0x02884003020075a7 */ /* 0x000ea4000800017f */
[----:B--2---:R-:W-:Y:S05]  /*12f90*/  @!P0 BRA `(.L_x_6735) ;  /* 0x0000002000348947 */ /* 0x004fea0003800000 */
.L_x_6786:
        /* <DEDUP_REMOVED lines=11> */
.L_x_6736:
        /* <DEDUP_REMOVED lines=33> */
.L_x_6787:
        /* <DEDUP_REMOVED lines=8> */
.L_x_6738:
        /* <DEDUP_REMOVED lines=18> */
[----:B------:R-:W-:Y:S02]  /*13400*/  IMAD.MOV.U32 R5, RZ, RZ, R12 ;  /* 0x000000ffff057224 */ /* 0x000fe400078e000c */
[----:B------:R-:W-:Y:S01]  /*13410*/  IMAD.MOV.U32 R6, RZ, RZ, R10 ;  /* 0x000000ffff067224 */ /* 0x000fe200078e000a */
[----:B--2---:R-:W-:-:S13]  /*13420*/  R2UR UR5, R3 ;  /* 0x00000000030572ca */ /* 0x004fda00000e0000 */
[----:B------:R-:W-:Y:S02]  /*13430*/  ULEA UR11, UR11, UR5, 0x7 ;  /* 0x000000050b0b7291 */ /* 0x000fe4000f8e383f */
[----:B------:R-:W-:-:S09]  /*13440*/  UIADD3.X UR5, URZ, UR39, URZ, UP0, !UPT ;  /* 0x000000273f057290 */ /* 0x000fd200087fe43f */
[----:B------:R0:W-:Y:S02]  /*13450*/  UTMALDG.4D [UR8], [UR4], desc[UR6] ;  /* 0x00000608040075b4 */ /* 0x0001e40008019000 */
[----:B0-----:R-:W-:Y:S01]  /*13460*/  UMOV UR8, UR14 ;  /* 0x0000000e00087c82 */ /* 0x001fe20008000000 */
[----:B------:R-:W-:Y:S02]  /*13470*/  UMOV UR10, UR15 ;  /* 0x0000000f000a7c82 */ /* 0x000fe40008000000 */
[----:B------:R1:W-:Y:S02]  /*13480*/  UTMALDG.4D [UR8], [UR4], desc[UR6] ;  /* 0x00000608040075b4 */ /* 0x0003e40008019000 */
[----:B-1----:R-:W-:Y:S01]  /*13490*/  NOP ;  /* 0x0000000000007918 */ /* 0x002fe20000000000 */
.L_x_6733:
[----:B------:R-:W-:Y:S05]  /*134a0*/  BSYNC B1 ;  /* 0x0000000000017941 */ /* 0x000fea0003800000 */
.L_x_6732:
[----:B------:R-:W2:Y:S01]  /*134b0*/  LDL R2, [R1+0x10] ;  /* 0x0000100001027983 */ /* 0x000ea20000100800 */
[----:B------:R-:W-:Y:S01]  /*134c0*/  VIADD R7, R7, 0xfffffffe ;  /* 0xfffffffe07077836 */ /* 0x000fe20000000000 */
[----:B--2---:R-:W-:-:S13]  /*134d0*/  ISETP.GT.AND P0, PT, R13, R2, PT ;  /* 0x000000020d00720c */ /* 0x004fda0003f04270 */
[----:B------:R-:W-:Y:S05]  /*134e0*/  @P0 BRA `(.L_x_6739) ;  /* 0xfffffff0002c0947 */ /* 0x000fea000383ffff */
.L_x_6715:
[----:B------:R-:W-:Y:S05]  /*134f0*/  BSYNC B0 ;  /* 0x0000000000007941 */ /* 0x000fea0003800000 */
.L_x_6714:
        /* <DEDUP_REMOVED lines=17> */
.L_x_6741:
[----:B------:R-:W-:Y:S05]  /*13610*/  BSYNC B0 ;  /* 0x0000000000007941 */ /* 0x000fea0003800000 */
.L_x_6740:
        /* <DEDUP_REMOVED lines=11> */
.L_x_6788:
        /* <DEDUP_REMOVED lines=11> */
.L_x_6745:
        /* <DEDUP_REMOVED lines=20> */
[----:B------:R-:W-:-:S03]  /*138c0*/  UIADD3 UR14, UR6, 0x4400, URZ ;  /* 0x00004400060e7890 */ /* 0x000fc6000fffe03f */
[----:B------:R-:W-:-:S04]  /*138d0*/  UMOV UR6, 0x0 ;  /* 0x0000000000067882 */ /* 0x000fc80000000000 */
[----:B------:R1:W-:Y:S02]  /*138e0*/  UTMALDG.4D [UR8], [UR4], desc[UR6] ;  /* 0x00000608040075b4 */ /* 0x0003e40008019000 */
[----:B-1----:R-:W-:Y:S01]  /*138f0*/  UMOV UR8, UR14 ;  /* 0x0000000e00087c82 */ /* 0x002fe20008000000 */
[----:B------:R-:W-:Y:S02]  /*13900*/  UMOV UR10, UR15 ;  /* 0x0000000f000a7c82 */ /* 0x000fe40008000000 */
[----:B------:R1:W-:Y:S02]  /*13910*/  UTMALDG.4D [UR8], [UR4], desc[UR6] ;  /* 0x00000608040075b4 */ /* 0x0003e40008019000 */
[----:B-1----:R-:W-:Y:S01]  /*13920*/  NOP ;  /* 0x0000000000007918 */ /* 0x002fe20000000000 */
.L_x_6743:
[----:B------:R-:W-:Y:S05]  /*13930*/  BSYNC B0 ;  /* 0x0000000000007941 */ /* 0x000fea0003800000 */
.L_x_6742:
        /* <DEDUP_REMOVED lines=9> */
.L_x_6700:
[----:B------:R-:W-:Y:S05]  /*139d0*/  BSYNC B6 ;  /* 0x0000000000067941 */ /* 0x000fea0003800000 */
.L_x_6698:
[----:B------:R-:W-:-:S03]  /*139e0*/  UMOV UR4, 0xffffffff ;  /* 0xffffffff00047882 */ /* 0x000fc60000000000 */
[----:B------:R-:W-:Y:S05]  /*139f0*/  BRA.DIV UR4, `(.L_x_6746) ;  /* 0x0000001604d87947 */ /* 0x000fea000b800000 */
[----:B------:R2:W3:Y:S04]  /*13a00*/  SHFL.IDX PT, R4, R16, RZ, 0x1f ;  /* 0x00001fff10047589 */ /* 0x0004e800000e0000 */
[----:B------:R2:W4:Y:S02]  /*13a10*/  SHFL.IDX PT, R7, R16, 0x1, 0x1f ;  /* 0x00201f0010077f89 */ /* 0x00052400000e0000 */
.L_x_6792:
        /* <DEDUP_REMOVED lines=13> */
.L_x_6748:
[----:B------:R-:W-:Y:S05]  /*13af0*/  BSYNC B0 ;  /* 0x0000000000007941 */ /* 0x000fea0003800000 */
.L_x_6747:
        /* <DEDUP_REMOVED lines=23> */
.L_x_6800:
[----:B------:R-:W-:Y:S02]  /*13c70*/  ULDC UR4, c[0x0][0xc10] ;  /* 0x0003040000047ab9 */ /* 0x000fe40000000800 */
[----:B------:R-:W-:-:S04]  /*13c80*/  IMAD.U32 R5, RZ, RZ, UR4 ;  /* 0x00000004ff057e24 */ /* 0x000fc8000f8e00ff */
[----:B-1----:R-:W-:-:S04]  /*13c90*/  IMAD R14, R14, R5, RZ ;  /* 0x000000050e0e7224 */ /* 0x002fc800078e02ff */
[----:B----4-:R-:W-:-:S05]  /*13ca0*/  IMAD.IADD R7, R7, 0x1, R14 ;  /* 0x0000000107077824 */ /* 0x010fca00078e020e */
[----:B---3--:R-:W-:-:S13]  /*13cb0*/  ISETP.GT.AND P0, PT, R7, R4, PT ;  /* 0x000000040700720c */ /* 0x008fda0003f04270 */
[----:B------:R-:W-:Y:S05]  /*13cc0*/  @P0 BRA `(.L_x_6750) ;  /* 0x0000000000b40947 */ /* 0x000fea0003800000 */
[----:B------:R-:W1:Y:S02]  /*13cd0*/  LDC R0, c[0x0][0xc14] ;  /* 0x00030500ff007b82 */ /* 0x000e640000000800 */
.L_x_6755:
        /* <DEDUP_REMOVED lines=14> */
.L_x_6753:
[----:B------:R-:W-:Y:S05]  /*13dc0*/  BSYNC B0 ;  /* 0x0000000000007941 */ /* 0x000fea0003800000 */
.L_x_6752:
        /* <DEDUP_REMOVED lines=23> */
.L_x_6808:
[----:B------:R-:W-:Y:S02]  /*13f40*/  ULDC UR4, c[0x0][0xc10] ;  /* 0x0003040000047ab9 */ /* 0x000fe40000000800 */
[----:B------:R-:W-:-:S04]  /*13f50*/  IMAD.U32 R5, RZ, RZ, UR4 ;  /* 0x00000004ff057e24 */ /* 0x000fc8000f8e00ff */
[----:B-1----:R-:W-:-:S04]  /*13f60*/  IMAD R14, R14, R5, RZ ;  /* 0x000000050e0e7224 */ /* 0x002fc800078e02ff */
[----:B------:R-:W-:-:S05]  /*13f70*/  IMAD.IADD R7, R14, 0x1, R7 ;  /* 0x000000010e077824 */ /* 0x000fca00078e0207 */
[----:B------:R-:W-:-:S13]  /*13f80*/  ISETP.GT.AND P0, PT, R7, R4, PT ;  /* 0x000000040700720c */ /* 0x000fda0003f04270 */
[----:B------:R-:W-:Y:S05]  /*13f90*/  @!P0 BRA `(.L_x_6755) ;  /* 0xfffffffc00508947 */ /* 0x000fea000383ffff */
.L_x_6750:
[----:B--2---:R-:W-:Y:S01]  /*13fa0*/  IMAD.IADD R16, R7, 0x1, -R14 ;  /* 0x0000000107107824 */ /* 0x004fe200078e0a0e */
[----:B------:R-:W-:-:S03]  /*13fb0*/  UMOV UR4, 0xffffffff ;  /* 0xffffffff00047882 */ /* 0x000fc60000000000 */
[----:B------:R-:W-:-:S05]  /*13fc0*/  IMAD R3, R2, R5, R16 ;  /* 0x0000000502037224 */ /* 0x000fca00078e0210 */
[----:B------:R-:W-:Y:S01]  /*13fd0*/  ISETP.GT.AND P6, PT, R3, R4, PT ;  /* 0x000000040300720c */ /* 0x000fe20003fc4270 */
[----:B------:R-:W-:-:S12]  /*13fe0*/  BRA.DIV UR4, `(.L_x_6756) ;  /* 0x0000001a04487947 */ /* 0x000fd8000b800000 */
[----:B------:R-:W-:-:S04]  /*13ff0*/  VOTE.ANY R3, PT, !P6 ;  /* 0x0000000000037806 */ /* 0x000fc800070e0100 */
[----:B------:R-:W1:Y:S02]  /*14000*/  POPC R6, R3 ;  /* 0x0000000300067309 */ /* 0x000e640000000000 */
[----:B-1----:R1:W2:Y:S02]  /*14010*/  SHFL.IDX PT, R17, R17, R6, 0x1f ;  /* 0x00001f0611117589 */ /* 0x0022a400000e0000 */
.L_x_6812:
[----:B------:R-:W-:Y:S01]  /*14020*/  ISETP.NE.AND P0, PT, R3, RZ, PT ;  /* 0x000000ff0300720c */ /* 0x000fe20003f05270 */
[----:B------:R-:W-:-:S12]  /*14030*/  IMAD.MOV.U32 R7, RZ, RZ, RZ ;  /* 0x000000ffff077224 */ /* 0x000fd800078e00ff */
[----:B------:R-:W-:Y:S05]  /*14040*/  @!P0 BRA `(.L_x_6757) ;  /* 0x0000000000108947 */ /* 0x000fea0003800000 */
[----:B------:R-:W-:Y:S01]  /*14050*/  UMOV UR4, 0xffffffff ;  /* 0xffffffff00047882 */ /* 0x000fe20000000000 */
[----:B------:R-:W-:Y:S02]  /*14060*/  VIADD R12, R6, 0xffffffff ;  /* 0xffffffff060c7836 */ /* 0x000fe40000000000 */
[----:B------:R-:W-:Y:S05]  /*14070*/  BRA.DIV UR4, `(.L_x_6758) ;  /* 0x0000001a046c7947 */ /* 0x000fea000b800000 */
[----:B------:R3:W4:Y:S02]  /*14080*/  SHFL.IDX PT, R7, R2, R12, 0x1f ;  /* 0x00001f0c02077589 */ /* 0x00072400000e0000 */
.L_x_6757:
        /* <DEDUP_REMOVED lines=67> */
.L_x_6751:
[----:B------:R-:W-:Y:S01]  /*144c0*/  UMOV UR4, URZ ;  /* 0x0000003f00047c82 */ /* 0x000fe20008000000 */
[----:B------:R-:W-:Y:S01]  /*144d0*/  UMOV UR5, URZ ;  /* 0x0000003f00057c82 */ /* 0x000fe20008000000 */
[----:B------:R-:W-:Y:S01]  /*144e0*/  ULDC UR6, c[0x0][0xc14] ;  /* 0x0003050000067ab9 */ /* 0x000fe20000000800 */
[----:B--2---:R-:W-:Y:S02]  /*144f0*/  IMAD.MOV.U32 R16, RZ, RZ, R4 ;  /* 0x000000ffff107224 */ /* 0x004fe400078e0004 */
[----:B------:R-:W-:Y:S02]  /*14500*/  IMAD.U32 R17, RZ, RZ, UR4 ;  /* 0x00000004ff117e24 */ /* 0x000fe4000f8e00ff */
[----:B------:R-:W-:Y:S02]  /*14510*/  IMAD.U32 R18, RZ, RZ, UR5 ;  /* 0x00000005ff127e24 */ /* 0x000fe4000f8e00ff */
[----:B------:R-:W-:-:S07]  /*14520*/  IMAD.U32 R19, RZ, RZ, UR6 ;  /* 0x00000006ff137e24 */ /* 0x000fce000f8e00ff */
.L_x_6759:
        /* <DEDUP_REMOVED lines=12> */
.L_x_6686:
        /* <DEDUP_REMOVED lines=12> */
.L_x_6815:
[----:B------:R-:W-:Y:S05]  /*146b0*/  BSYNC B0 ;  /* 0x0000000000007941 */ /* 0x000fea0003800000 */
.L_x_6761:
[----:B------:R-:W-:-:S03]  /*146c0*/  UMOV UR4, 0xffffffff ;  /* 0xffffffff00047882 */ /* 0x000fc60000000000 */
[----:B------:R-:W-:Y:S05]  /*146d0*/  BRA.DIV UR4, `(.L_x_6763) ;  /* 0x0000001604107947 */ /* 0x000fea000b800000 */
[----:B------:R-:W2:Y:S02]  /*146e0*/  S2R R2, SR_TID.X ;  /* 0x0000000000027919 */ /* 0x000ea40000002100 */
[----:B--2---:R-:W-:-:S04]  /*146f0*/  SHF.R.U32.HI R2, RZ, 0x5, R2 ;  /* 0x00000005ff027819 */ /* 0x004fc80000011602 */
[----:B------:R-:W-:-:S05]  /*14700*/  LOP3.LUT R2, R2, 0x3, RZ, 0xc0, !PT ;  /* 0x0000000302027812 */ /* 0x000fca00078ec0ff */
[----:B------:R2:W3:Y:S02]  /*14710*/  SHFL.IDX PT, R14, R2, RZ, 0x1f ;  /* 0x00001fff020e7589 */ /* 0x0004e400000e0000 */
.L_x_6818:
[----:B---3--:R-:W-:Y:S01]  /*14720*/  ISETP.NE.AND P0, PT, R14, RZ, PT ;  /* 0x000000ff0e00720c */ /* 0x008fe20003f05270 */
[----:B------:R-:W-:-:S12]  /*14730*/  BSSY B0, `(.L_x_6764) ;  /* 0x0000027000007945 */ /* 0x000fd80003800000 */
[----:B------:R-:W-:Y:S05]  /*14740*/  @P0 BRA `(.L_x_6765) ;  /* 0x0000000000940947 */ /* 0x000fea0003800000 */
[----:B------:R-:W-:-:S03]  /*14750*/  UMOV UR4, 0xffffffff ;  /* 0xffffffff00047882 */ /* 0x000fc60000000000 */
[----:B------:R-:W-:Y:S05]  /*14760*/  BRA.DIV UR4, `(.L_x_6766) ;  /* 0x0000001604207947 */ /* 0x000fea000b800000 */
[----:B------:R-:W-:-:S13]  /*14770*/  ELECT P6, URZ, PT ;  /* 0x00000000003f782f */ /* 0x000fda00038c0000 */
.L_x_6821:
[----:B------:R-:W-:Y:S05]  /*14780*/  @!P6 BRA `(.L_x_6765) ;  /* 0x000000000084e947 */ /* 0x000fea0003800000 */
[----:B------:R-:W-:-:S06]  /*14790*/  ULOP3.LUT UR4, UR36, 0x2, URZ, 0xfc, !UPT ;  /* 0x0000000224047892 */ /* 0x000fcc000f8efc3f */
[----:B--2---:R-:W-:-:S05]  /*147a0*/  IMAD.U32 R2, RZ, RZ, UR4 ;  /* 0x00000004ff027e24 */ /* 0x004fca000f8e00ff */
[----:B------:R-:W-:-:S13]  /*147b0*/  ISETP.NE.AND P2, PT, R2, 0x3, PT ;  /* 0x000000030200780c */ /* 0x000fda0003f45270 */
[----:B------:R-:W-:Y:S05]  /*147c0*/  @!P2 BRA `(.L_x_6767) ;  /* 0x000000000004a947 */ /* 0x000fea0003800000 */
[----:B------:R-:W-:Y:S01]  /*147d0*/  BPT.TRAP 0x1 ;  /* 0x000000040000795c */ /* 0x000fe20000300000 */
.L_x_6767:
        /* <DEDUP_REMOVED lines=14> */
.L_x_6822:
[----:B------:R-:W2:Y:S02]  /*148c0*/  SYNCS.PHASECHK.TRANS64.TRYWAIT P0, [R7+URZ], R2 ;  /* 0x00000002070075a7 */ /* 0x000ea4000800017f */
[----:B--2---:R-:W-:Y:S05]  /*148d0*/  @!P0 BRA `(.L_x_6769) ;  /* 0x0000001000f88947 */ /* 0x004fea0003800000 */
.L_x_6823:
[----:B------:R-:W-:Y:S05]  /*148e0*/  @!P2 BRA `(.L_x_6770) ;  /* 0x000000000004a947 */ /* 0x000fea0003800000 */
[----:B------:R-:W-:Y:S01]  /*148f0*/  BPT.TRAP 0x1 ;  /* 0x000000040000795c */ /* 0x000fe20000300000 */
.L_x_6770:
[----:B------:R-:W3:Y:S01]  /*14900*/  LDL.LU R4, [R1] ;  /* 0x0000000001047983 */ /* 0x000ee20000300800 */
[----:B------:R-:W-:-:S04]  /*14910*/  VIADD R0, R0, 0x28860 ;  /* 0x0002886000007836 */ /* 0x000fc80000000000 */
[----:B---3--:R-:W-:-:S04]  /*14920*/  IMAD R4, R4, 0x8, R0 ;  /* 0x0000000804047824 */ /* 0x008fc800078e0200 */
[----:B------:R-:W3:Y:S02]  /*14930*/  SYNCS.PHASECHK.TRANS64.TRYWAIT P0, [R4+URZ], R5 ;  /* 0x00000005040075a7 */ /* 0x000ee4000800017f */
[----:B---3--:R-:W-:Y:S05]  /*14940*/  @!P0 BRA `(.L_x_6771) ;  /* 0x0000001000f08947 */ /* 0x008fea0003800000 */
.L_x_6824:
[----:B------:R-:W-:-:S07]  /*14950*/  IMAD R3, R3, 0x8, R0 ;  /* 0x0000000803037824 */ /* 0x000fce00078e0200 */
.L_x_6772:
[----:B----4-:R4:W0:Y:S02]  /*14960*/  SYNCS.PHASECHK.TRANS64.TRYWAIT P0, [R3+URZ], R2 ;  /* 0x00000002030075a7 */ /* 0x010824000800017f */
[----:B0-----:R-:W-:Y:S05]  /*14970*/  @!P0 NANOSLEEP.SYNCS 0x989680 ;  /* 0x009896800000895d */ /* 0x001fea0003900000 */
[----:B------:R-:W0:Y:S02]  /*14980*/  @!P0 SYNCS.PHASECHK.TRANS64 P0, [R3+URZ], R2 ;  /* 0x00000002030085a7 */ /* 0x000e24000800007f */
[----:B0-----:R-:W-:Y:S05]  /*14990*/  @!P0 BRA `(.L_x_6772) ;  /* 0xfffffffc00f08947 */ /* 0x001fea000383ffff */
.L_x_6765:
[----:B------:R-:W-:Y:S05]  /*149a0*/  BSYNC B0 ;  /* 0x0000000000007941 */ /* 0x000fea0003800000 */
.L_x_6764:
[----:B------:R-:W-:Y:S05]  /*149b0*/  EXIT ;  /* 0x000000000000794d */ /* 0x000fea0003800000 */
.L_x_6590:
[----:B0-----:R-:W-:-:S04]  /*149c0*/  IMAD.U32 R3, RZ, RZ, UR41 ;  /* 0x00000029ff037e24 */ /* 0x001fc8000f8e00ff */
[----:B------:R0:W1:Y:S03]  /*149d0*/  SYNCS.PHASECHK.TRANS64.TRYWAIT P1, [R3+URZ+0x28800], R0 ;  /* 0x02880000030075a7 */ /* 0x000066000802017f */
[----:B-1----:R-:W-:Y:S05]  /*149e0*/  @!P1 NANOSLEEP.SYNCS 0x989680 ;  /* 0x009896800000995d */ /* 0x002fea0003900000 */
[----:B------:R-:W1:Y:S02]  /*149f0*/  @!P1 SYNCS.PHASECHK.TRANS64 P1, [R3+URZ+0x28800], R0 ;  /* 0x02880000030095a7 */ /* 0x000e64000802007f */
[----:B-1----:R-:W-:Y:S05]  /*14a00*/  @!P1 BRA `(.L_x_6590) ;  /* 0xfffffffc00ec9947 */ /* 0x002fea000383ffff */
[----:B------:R-:W-:Y:S05]  /*14a10*/  BRA `(.L_x_6773) ;  /* 0xfffffed000007947 */ /* 0x000fea000383ffff */
.L_x_6594:
[----:B-1----:R1:W2:Y:S02]  /*14a20*/  SYNCS.PHASECHK.TRANS64.TRYWAIT P2, [R5+URZ+0x28830], R0 ;  /* 0x02883000050075a7 */ /* 0x0022a4000804017f */
[----:B--2---:R-:W-:Y:S05]  /*14a30*/  @!P2 NANOSLEEP.SYNCS 0x989680 ;  /* 0x009896800000a95d */ /* 0x004fea0003900000 */
[----:B------:R-:W2:Y:S02]  /*14a40*/  @!P2 SYNCS.PHASECHK.TRANS64 P2, [R5+URZ+0x28830], R0 ;  /* 0x028830000500a5a7 */ /* 0x000ea4000804007f */
[----:B--2---:R-:W-:Y:S05]  /*14a50*/  @!P2 BRA `(.L_x_6594) ;  /* 0xfffffffc00f0a947 */ /* 0x004fea000383ffff */
[----:B------:R-:W-:Y:S05]  /*14a60*/  BRA `(.L_x_6593) ;  /* 0xfffffed000247947 */ /* 0x000fea000383ffff */
.L_x_6610:
[----:B-1----:R-:W-:-:S04]  /*14a70*/  IMAD.U32 R10, RZ, RZ, UR6 ;  /* 0x00000006ff0a7e24 */ /* 0x002fc8000f8e00ff */
[----:B------:R1:W2:Y:S03]  /*14a80*/  SYNCS.PHASECHK.TRANS64.TRYWAIT P2, [R10+URZ+0x28830], R5 ;  /* 0x028830050a0075a7 */ /* 0x0002a6000804017f */
[----:B--2---:R-:W-:Y:S05]  /*14a90*/  @!P2 NANOSLEEP.SYNCS 0x989680 ;  /* 0x009896800000a95d */ /* 0x004fea0003900000 */
[----:B------:R-:W2:Y:S02]  /*14aa0*/  @!P2 SYNCS.PHASECHK.TRANS64 P2, [R10+URZ+0x28830], R5 ;  /* 0x028830050a00a5a7 */ /* 0x000ea4000804007f */
[----:B--2---:R-:W-:Y:S05]  /*14ab0*/  @!P2 BRA `(.L_x_6610) ;  /* 0xfffffffc00eca947 */ /* 0x004fea000383ffff */
[----:B------:R-:W-:Y:S05]  /*14ac0*/  BRA `(.L_x_6607) ;  /* 0xffffff0000987947 */ /* 0x000fea000383ffff */
.L_x_6614:
[----:B-1----:R-:W-:-:S04]  /*14ad0*/  IMAD.U32 R10, RZ, RZ, UR6 ;  /* 0x00000006ff0a7e24 */ /* 0x002fc8000f8e00ff */
[----:B------:R1:W2:Y:S03]  /*14ae0*/  SYNCS.PHASECHK.TRANS64.TRYWAIT P2, [R10+URZ+0x28850], R5 ;  /* 0x028850050a0075a7 */ /* 0x0002a6000804017f */
[----:B--2---:R-:W-:Y:S05]  /*14af0*/  @!P2 NANOSLEEP.SYNCS 0x989680 ;  /* 0x009896800000a95d */ /* 0x004fea0003900000 */
[----:B------:R-:W2:Y:S02]  /*14b00*/  @!P2 SYNCS.PHASECHK.TRANS64 P2, [R10+URZ+0x28850], R5 ;  /* 0x028850050a00a5a7 */ /* 0x000ea4000804007f */
[----:B--2---:R-:W-:Y:S05]  /*14b10*/  @!P2 BRA `(.L_x_6614) ;  /* 0xfffffffc00eca947 */ /* 0x004fea000383ffff */
[----:B------:R-:W-:Y:S05]  /*14b20*/  BRA `(.L_x_6611) ;  /* 0xffffff0400607947 */ /* 0x000fea000383ffff */
.L_x_6631:
[----:B-1----:R-:W-:-:S04]  /*14b30*/  IMAD.U32 R5, RZ, RZ, UR6 ;  /* 0x00000006ff057e24 */ /* 0x002fc8000f8e00ff */
[----:B------:R1:W2:Y:S03]  /*14b40*/  SYNCS.PHASECHK.TRANS64.TRYWAIT P2, [R5+URZ+0x28830], R0 ;  /* 0x02883000050075a7 */ /* 0x0002a6000804017f */
[----:B--2---:R-:W-:Y:S05]  /*14b50*/  @!P2 NANOSLEEP.SYNCS 0x989680 ;  /* 0x009896800000a95d */ /* 0x004fea0003900000 */
[----:B------:R-:W2:Y:S02]  /*14b60*/  @!P2 SYNCS.PHASECHK.TRANS64 P2, [R5+URZ+0x28830], R0 ;  /* 0x028830000500a5a7 */ /* 0x000ea4000804007f */
[----:B--2---:R-:W-:Y:S05]  /*14b70*/  @!P2 BRA `(.L_x_6631) ;  /* 0xfffffffc00eca947 */ /* 0x004fea000383ffff */
[----:B------:R-:W-:Y:S05]  /*14b80*/  BRA `(.L_x_6628) ;  /* 0xffffff34000c7947 */ /* 0x000fea000383ffff */
.L_x_6635:
[----:B-1----:R-:W-:-:S04]  /*14b90*/  IMAD.U32 R5, RZ, RZ, UR6 ;  /* 0x00000006ff057e24 */ /* 0x002fc8000f8e00ff */
[----:B------:R1:W2:Y:S03]  /*14ba0*/  SYNCS.PHASECHK.TRANS64.TRYWAIT P2, [R5+URZ+0x28850], R0 ;  /* 0x02885000050075a7 */ /* 0x0002a6000804017f */
[----:B--2---:R-:W-:Y:S05]  /*14bb0*/  @!P2 NANOSLEEP.SYNCS 0x989680 ;  /* 0x009896800000a95d */ /* 0x004fea0003900000 */
[----:B------:R-:W2:Y:S02]  /*14bc0*/  @!P2 SYNCS.PHASECHK.TRANS64 P2, [R5+URZ+0x28850], R0 ;  /* 0x028850000500a5a7 */ /* 0x000ea4000804007f */
[----:B--2---:R-:W-:Y:S05]  /*14bd0*/  @!P2 BRA `(.L_x_6635) ;  /* 0xfffffffc00eca947 */ /* 0x004fea000383ffff */
[----:B------:R-:W-:Y:S05]  /*14be0*/  BRA `(.L_x_6632) ;  /* 0xffffff3400d47947 */ /* 0x000fea000383ffff */
.L_x_6641:
[----:B-1----:R-:W-:-:S04]  /*14bf0*/  IMAD.U32 R5, RZ, RZ, UR6 ;  /* 0x00000006ff057e24 */ /* 0x002fc8000f8e00ff */
[----:B------:R1:W2:Y:S03]  /*14c00*/  SYNCS.PHASECHK.TRANS64.TRYWAIT P2, [R5+URZ+0x28830], R0 ;  /* 0x02883000050075a7 */ /* 0x0002a6000804017f */
[----:B--2---:R-:W-:Y:S05]  /*14c10*/  @!P2 NANOSLEEP.SYNCS 0x989680 ;  /* 0x009896800000a95d */ /* 0x004fea0003900000 */
[----:B------:R-:W2:Y:S02]  /*14c20*/  @!P2 SYNCS.PHASECHK.TRANS64 P2, [R5+URZ+0x28830], R0 ;  /* 0x028830000500a5a7 */ /* 0x000ea4000804007f */
[----:B--2---:R-:W-:Y:S05]  /*14c30*/  @!P2 BRA `(.L_x_6641) ;  /* 0xfffffffc00eca947 */ /* 0x004fea000383ffff */
[----:B------:R-:W-:Y:S05]  /*14c40*/  BRA `(.L_x_6638) ;  /* 0xffffff5400047947 */ /* 0x000fea000383ffff */
.L_x_6645:
[----:B-1----:R-:W-:-:S04]  /*14c50*/  IMAD.U32 R5, RZ, RZ, UR6 ;  /* 0x00000006ff057e24 */ /* 0x002fc8000f8e00ff */
[----:B------:R1:W2:Y:S03]  /*14c60*/  SYNCS.PHASECHK.TRANS64.TRYWAIT P2, [R5+URZ+0x28850], R0 ;  /* 0x02885000050075a7 */ /* 0x0002a6000804017f */
[----:B--2---:R-:W-:Y:S05]  /*14c70*/  @!P2 NANOSLEEP.SYNCS 0x989680 ;  /* 0x009896800000a95d */ /* 0x004fea0003900000 */
[----:B------:R-:W2:Y:S02]  /*14c80*/  @!P2 SYNCS.PHASECHK.TRANS64 P2, [R5+URZ+0x28850], R0 ;  /* 0x028850000500a5a7 */ /* 0x000ea4000804007f */
[----:B--2---:R-:W-:Y:S05]  /*14c90*/  @!P2 BRA `(.L_x_6645) ;  /* 0xfffffffc00eca947 */ /* 0x004fea000383ffff */
[----:B------:R-:W-:Y:S05]  /*14ca0*/  BRA `(.L_x_6642) ;  /* 0xffffff5400cc7947 */ /* 0x000fea000383ffff */
.L_x_6658:
[----:B-1----:R-:W-:-:S04]  /*14cb0*/  IMAD.U32 R7, RZ, RZ, UR5 ;  /* 0x00000005ff077e24 */ /* 0x002fc8000f8e00ff */
[----:B------:R1:W2:Y:S03]  /*14cc0*/  SYNCS.PHASECHK.TRANS64.TRYWAIT P0, [R7+URZ+0x28850], R2 ;  /* 0x02885002070075a7 */ /* 0x0002a6000800017f */
[----:B--2---:R-:W-:Y:S05]  /*14cd0*/  @!P0 NANOSLEEP.SYNCS 0x989680 ;  /* 0x009896800000895d */ /* 0x004fea0003900000 */
[----:B------:R-:W2:Y:S02]  /*14ce0*/  @!P0 SYNCS.PHASECHK.TRANS64 P0, [R7+URZ+0x28850], R2 ;  /* 0x02885002070085a7 */ /* 0x000ea4000800007f */
[----:B--2---:R-:W-:Y:S05]  /*14cf0*/  @!P0 BRA `(.L_x_6658) ;  /* 0xfffffffc00ec8947 */ /* 0x004fea000383ffff */
[----:B------:R-:W-:Y:S05]  /*14d00*/  BRA `(.L_x_6657) ;  /* 0xffffff8000b47947 */ /* 0x000fea000383ffff */
.L_x_6706:
        /* <DEDUP_REMOVED lines=11> */
.L_x_6775:
[----:B------:R-:W-:Y:S05]  /*14dc0*/  BSYNC B0 ;  /* 0x0000000000007941 */ /* 0x000fea0003800000 */
.L_x_6774:
[----:B------:R-:W-:Y:S05]  /*14dd0*/  BRA `(.L_x_6776) ;  /* 0xffffffc400d07947 */ /* 0x000fea000383ffff */
.L_x_6707:
[----:B------:R-:W-:Y:S01]  /*14de0*/  BSSY B0, `(.L_x_6777) ;  /* 0x0000006000007945 */ /* 0x000fe20003800000 */
[----:B------:R-:W-:-:S07]  /*14df0*/  IMAD.MOV.U32 R15, RZ, RZ, -0x1 ;  /* 0xffffffffff0f7424 */ /* 0x000fce00078e00ff */
[----:B0-----:R-:W-:Y:S05]  /*14e00*/  WARPSYNC.COLLECTIVE R15, `(.L_x_6778) ;  /* 0x000000000f0c7348 */ /* 0x001fea0003c00000 */
[----:B------:R-:W-:Y:S02]  /*14e10*/  ELECT P6, UR62, PT ;  /* 0x00000000003e782f */ /* 0x000fe400038c0000 */
[----:B------:R-:W-:Y:S01]  /*14e20*/  MOV R14, UR62 ;  /* 0x0000003e000e7c02 */ /* 0x000fe20008000f00 */
[----:B0-----:R-:W-:Y:S10]  /*14e30*/  ENDCOLLECTIVE ;  /* 0x000000000000791b */ /* 0x001ff40003800000 */
.L_x_6778:
[----:B------:R-:W-:Y:S05]  /*14e40*/  BSYNC B0 ;  /* 0x0000000000007941 */ /* 0x000fea0003800000 */
.L_x_6777:
[----:B------:R-:W-:Y:S05]  /*14e50*/  BRA `(.L_x_6779) ;  /* 0xffffffc400c07947 */ /* 0x000fea000383ffff */
.L_x_6710:
[----:B-1----:R1:W2:Y:S02]  /*14e60*/  SYNCS.PHASECHK.TRANS64.TRYWAIT P0, [R9+URZ+0x28840], R10 ;  /* 0x0288400a090075a7 */ /* 0x0022a4000800017f */
[----:B--2---:R-:W-:Y:S05]  /*14e70*/  @!P0 NANOSLEEP.SYNCS 0x989680 ;  /* 0x009896800000895d */ /* 0x004fea0003900000 */
[----:B------:R-:W2:Y:S02]  /*14e80*/  @!P0 SYNCS.PHASECHK.TRANS64 P0, [R9+URZ+0x28840], R10 ;  /* 0x0288400a090085a7 */ /* 0x000ea4000800007f */
[----:B--2---:R-:W-:Y:S05]  /*14e90*/  @!P0 BRA `(.L_x_6710) ;  /* 0xfffffffc00f08947 */ /* 0x004fea000383ffff */
[----:B------:R-:W-:Y:S05]  /*14ea0*/  BRA `(.L_x_6780) ;  /* 0xffffffc800287947 */ /* 0x000fea000383ffff */
.L_x_6713:
        /* <DEDUP_REMOVED lines=8> */
.L_x_6721:
[----:B0-----:R0:W1:Y:S02]  /*14f30*/  SYNCS.PHASECHK.TRANS64.TRYWAIT P0, [R2+URZ+0x28840], R3 ;  /* 0x02884003020075a7 */ /* 0x001064000800017f */
[----:B-1----:R-:W-:Y:S05]  /*14f40*/  @!P0 NANOSLEEP.SYNCS 0x989680 ;  /* 0x009896800000895d */ /* 0x002fea0003900000 */
[----:B------:R-:W1:Y:S02]  /*14f50*/  @!P0 SYNCS.PHASECHK.TRANS64 P0, [R2+URZ+0x28840], R3 ;  /* 0x02884003020085a7 */ /* 0x000e64000800007f */
[----:B-1----:R-:W-:Y:S05]  /*14f60*/  @!P0 BRA `(.L_x_6721) ;  /* 0xfffffffc00f08947 */ /* 0x002fea000383ffff */
[----:B------:R-:W-:Y:S05]  /*14f70*/  BRA `(.L_x_6782) ;  /* 0xffffffcc00f87947 */ /* 0x000fea000383ffff */
.L_x_6723:
[----:B0-----:R0:W1:Y:S02]  /*14f80*/  SYNCS.PHASECHK.TRANS64.TRYWAIT P0, [R3+URZ+0x60], R2 ;  /* 0x00006002030075a7 */ /* 0x001064000800017f */
[----:B-1----:R-:W-:Y:S05]  /*14f90*/  @!P0 NANOSLEEP.SYNCS 0x989680 ;  /* 0x009896800000895d */ /* 0x002fea0003900000 */
[----:B------:R-:W1:Y:S02]  /*14fa0*/  @!P0 SYNCS.PHASECHK.TRANS64 P0, [R3+URZ+0x60], R2 ;  /* 0x00006002030085a7 */ /* 0x000e64000800007f */
[----:B-1----:R-:W-:Y:S05]  /*14fb0*/  @!P0 BRA `(.L_x_6723) ;  /* 0xfffffffc00f08947 */ /* 0x002fea000383ffff */
[----:B------:R-:W-:Y:S05]  /*14fc0*/  BRA `(.L_x_6783) ;  /* 0xffffffd000947947 */ /* 0x000fea000383ffff */
.L_x_6728:
[----:B-1----:R1:W2:Y:S02]  /*14fd0*/  SYNCS.PHASECHK.TRANS64.TRYWAIT P0, [R2+URZ+0x28840], R3 ;  /* 0x02884003020075a7 */ /* 0x0022a4000800017f */
[----:B--2---:R-:W-:Y:S05]  /*14fe0*/  @!P0 NANOSLEEP.SYNCS 0x989680 ;  /* 0x009896800000895d */ /* 0x004fea0003900000 */
[----:B------:R-:W2:Y:S02]  /*14ff0*/  @!P0 SYNCS.PHASECHK.TRANS64 P0, [R2+URZ+0x28840], R3 ;  /* 0x02884003020085a7 */ /* 0x000ea4000800007f */
[----:B--2---:R-:W-:Y:S05]  /*15000*/  @!P0 BRA `(.L_x_6728) ;  /* 0xfffffffc00f08947 */ /* 0x004fea000383ffff */
[----:B------:R-:W-:Y:S05]  /*15010*/  BRA `(.L_x_6784) ;  /* 0xffffffd400fc7947 */ /* 0x000fea000383ffff */
.L_x_6730:
[----:B0-----:R0:W1:Y:S02]  /*15020*/  SYNCS.PHASECHK.TRANS64.TRYWAIT P1, [R2+URZ+0x60], R3 ;  /* 0x00006003020075a7 */ /* 0x001064000802017f */
[----:B-1----:R-:W-:Y:S05]  /*15030*/  @!P1 NANOSLEEP.SYNCS 0x989680 ;  /* 0x009896800000995d */ /* 0x002fea0003900000 */
[----:B------:R-:W1:Y:S02]  /*15040*/  @!P1 SYNCS.PHASECHK.TRANS64 P1, [R2+URZ+0x60], R3 ;  /* 0x00006003020095a7 */ /* 0x000e64000802007f */
[----:B-1----:R-:W-:Y:S05]  /*15050*/  @!P1 BRA `(.L_x_6730) ;  /* 0xfffffffc00f09947 */ /* 0x002fea000383ffff */
[----:B------:R-:W-:Y:S05]  /*15060*/  BRA `(.L_x_6785) ;  /* 0xffffffd800987947 */ /* 0x000fea000383ffff */
.L_x_6735:
[----:B--2---:R2:W3:Y:S02]  /*15070*/  SYNCS.PHASECHK.TRANS64.TRYWAIT P0, [R2+URZ+0x28840], R3 ;  /* 0x02884003020075a7 */ /* 0x0044e4000800017f */
[----:B---3--:R-:W-:Y:S05]  /*15080*/  @!P0 NANOSLEEP.SYNCS 0x989680 ;  /* 0x009896800000895d */ /* 0x008fea0003900000 */
[----:B------:R-:W3:Y:S02]  /*15090*/  @!P0 SYNCS.PHASECHK.TRANS64 P0, [R2+URZ+0x28840], R3 ;  /* 0x02884003020085a7 */ /* 0x000ee4000800007f */
[----:B---3--:R-:W-:Y:S05]  /*150a0*/  @!P0 BRA `(.L_x_6735) ;  /* 0xfffffffc00f08947 */ /* 0x008fea000383ffff */
[----:B------:R-:W-:Y:S05]  /*150b0*/  BRA `(.L_x_6786) ;  /* 0xffffffdc00b87947 */ /* 0x000fea000383ffff */
.L_x_6737:
[----:B0-----:R0:W1:Y:S02]  /*150c0*/  SYNCS.PHASECHK.TRANS64.TRYWAIT P1, [R2+URZ+0x60], R9 ;  /* 0x00006009020075a7 */ /* 0x001064000802017f */
[----:B-1----:R-:W-:Y:S05]  /*150d0*/  @!P1 NANOSLEEP.SYNCS 0x989680 ;  /* 0x009896800000995d */ /* 0x002fea0003900000 */
[----:B------:R-:W1:Y:S02]  /*150e0*/  @!P1 SYNCS.PHASECHK.TRANS64 P1, [R2+URZ+0x60], R9 ;  /* 0x00006009020095a7 */ /* 0x000e64000802007f */
[----:B-1----:R-:W-:Y:S05]  /*150f0*/  @!P1 BRA `(.L_x_6737) ;  /* 0xfffffffc00f09947 */ /* 0x002fea000383ffff */
[----:B------:R-:W-:Y:S05]  /*15100*/  BRA `(.L_x_6787) ;  /* 0xffffffe000547947 */ /* 0x000fea000383ffff */
.L_x_6744:
[----:B-1----:R1:W2:Y:S02]  /*15110*/  SYNCS.PHASECHK.TRANS64.TRYWAIT P0, [R3+URZ+0x28860], R0 ;  /* 0x02886000030075a7 */ /* 0x0022a4000800017f */
[----:B--2---:R-:W-:Y:S05]  /*15120*/  @!P0 NANOSLEEP.SYNCS 0x989680 ;  /* 0x009896800000895d */ /* 0x004fea0003900000 */
[----:B------:R-:W2:Y:S02]  /*15130*/  @!P0 SYNCS.PHASECHK.TRANS64 P0, [R3+URZ+0x28860], R0 ;  /* 0x02886000030085a7 */ /* 0x000ea4000800007f */
[----:B--2---:R-:W-:Y:S05]  /*15140*/  @!P0 BRA `(.L_x_6744) ;  /* 0xfffffffc00f08947 */ /* 0x004fea000383ffff */
[----:B------:R-:W-:Y:S05]  /*15150*/  BRA `(.L_x_6788) ;  /* 0xffffffe4005c7947 */ /* 0x000fea000383ffff */
.L_x_6746:
        /* <DEDUP_REMOVED lines=8> */
.L_x_6790:
[----:B------:R-:W-:Y:S05]  /*151e0*/  BSYNC B0 ;  /* 0x0000000000007941 */ /* 0x000fea0003800000 */
.L_x_6789:
        /* <DEDUP_REMOVED lines=8> */
.L_x_6791:
[----:B------:R-:W-:Y:S01]  /*15270*/  IMAD.MOV.U32 R7, RZ, RZ, R14 ;  /* 0x000000ffff077224 */ /* 0x000fe200078e000e */
[----:B------:R-:W-:Y:S06]  /*15280*/  BRA `(.L_x_6792) ;  /* 0xffffffe400e47947 */ /* 0x000fec000383ffff */
.L_x_6749:
        /* <DEDUP_REMOVED lines=8> */
.L_x_6794:
[----:B------:R-:W-:Y:S05]  /*15310*/  BSYNC B0 ;  /* 0x0000000000007941 */ /* 0x000fea0003800000 */
.L_x_6793:
        /* <DEDUP_REMOVED lines=10> */
.L_x_6795:
        /* <DEDUP_REMOVED lines=8> */
.L_x_6796:
        /* <DEDUP_REMOVED lines=8> */
.L_x_6797:
        /* <DEDUP_REMOVED lines=8> */
.L_x_6798:
        /* <DEDUP_REMOVED lines=8> */
.L_x_6799:
[----:B------:R-:W-:Y:S05]  /*155c0*/  BRA `(.L_x_6800) ;  /* 0xffffffe400a87947 */ /* 0x000fea000383ffff */
.L_x_6754:
[----:B------:R-:W-:Y:S01]  /*155d0*/  BSSY B0, `(.L_x_6801) ;  /* 0x0000008000007945 */ /* 0x000fe20003800000 */
[----:B-----5:R-:W-:Y:S02]  /*155e0*/  IMAD.MOV.U32 R13, RZ, RZ, R17 ;  /* 0x000000ffff0d7224 */ /* 0x020fe400078e0011 */
[----:B------:R-:W-:Y:S02]  /*155f0*/  IMAD.MOV.U32 R12, RZ, RZ, 0x1 ;  /* 0x00000001ff0c7424 */ /* 0x000fe400078e00ff */
[----:B------:R-:W-:Y:S02]  /*15600*/  IMAD.MOV.U32 R11, RZ, RZ, RZ ;  /* 0x000000ffff0b7224 */ /* 0x000fe400078e00ff */
[----:B------:R-:W-:-:S07]  /*15610*/  IMAD.MOV.U32 R15, RZ, RZ, -0x1 ;  /* 0xffffffffff0f7424 */ /* 0x000fce00078e00ff */
[----:B0-2---:R-:W-:Y:S05]  /*15620*/  WARPSYNC.COLLECTIVE R15, `(.L_x_6802) ;  /* 0x000000000f087348 */ /* 0x005fea0003c00000 */
[----:B------:R1:W3:Y:S02]  /*15630*/  SHFL.UP P6, R14, R13, R12, R11 ;  /* 0x0400000c0d0e7389 */ /* 0x0002e400000c000b */
[----:B0123--:R-:W-:Y:S01]  /*15640*/  ENDCOLLECTIVE ;  /* 0x000000000000791b */ /* 0x00ffe20003800000 */
.L_x_6802:
[----:B------:R-:W-:Y:S05]  /*15650*/  BSYNC B0 ;  /* 0x0000000000007941 */ /* 0x000fea0003800000 */
.L_x_6801:
        /* <DEDUP_REMOVED lines=10> */
.L_x_6803:
        /* <DEDUP_REMOVED lines=8> */
.L_x_6804:
        /* <DEDUP_REMOVED lines=8> */
.L_x_6805:
        /* <DEDUP_REMOVED lines=8> */
.L_x_6806:
        /* <DEDUP_REMOVED lines=8> */
.L_x_6807:
[----:B------:R-:W-:Y:S05]  /*15900*/  BRA `(.L_x_6808) ;  /* 0xffffffe4008c7947 */ /* 0x000fea000383ffff */
.L_x_6756:
[----:B------:R-:W-:Y:S01]  /*15910*/  BSSY B0, `(.L_x_6809) ;  /* 0x0000006000007945 */ /* 0x000fe20003800000 */
[----:B------:R-:W-:Y:S01]  /*15920*/  PLOP3.LUT P6, PT, P6, PT, PT, 0x8, 0x0 ;  /* 0x000000000000781c */ /* 0x000fe200037ce170 */
[----:B------:R-:W-:-:S12]  /*15930*/  IMAD.MOV.U32 R15, RZ, RZ, -0x1 ;  /* 0xffffffffff0f7424 */ /* 0x000fd800078e00ff */
[----:B0-----:R-:W-:Y:S05]  /*15940*/  WARPSYNC.COLLECTIVE R15, `(.L_x_6810) ;  /* 0x000000000f087348 */ /* 0x001fea0003c00000 */
[----:B------:R-:W-:Y:S01]  /*15950*/  VOTE.ANY R14, PT, P6 ;  /* 0x00000000000e7806 */ /* 0x000fe200030e0100 */
[----:B0-----:R-:W-:Y:S06]  /*15960*/  ENDCOLLECTIVE ;  /* 0x000000000000791b */ /* 0x001fec0003800000 */
.L_x_6810:
[----:B------:R-:W-:Y:S05]  /*15970*/  BSYNC B0 ;  /* 0x0000000000007941 */ /* 0x000fea0003800000 */
.L_x_6809:
        /* <DEDUP_REMOVED lines=9> */
.L_x_6811:
[----:B------:R-:W-:Y:S01]  /*15a10*/  IMAD.MOV.U32 R17, RZ, RZ, R14 ;  /* 0x000000ffff117224 */ /* 0x000fe200078e000e */
[----:B------:R-:W-:Y:S06]  /*15a20*/  BRA `(.L_x_6812) ;  /* 0xffffffe4007c7947 */ /* 0x000fec000383ffff */
.L_x_6758:
[----:B------:R-:W-:Y:S01]  /*15a30*/  BSSY B0, `(.L_x_6813) ;  /* 0x0000007000007945 */ /* 0x000fe20003800000 */
[----:B------:R-:W-:Y:S02]  /*15a40*/  IMAD.MOV.U32 R13, RZ, RZ, R2 ;  /* 0x000000ffff0d7224 */ /* 0x000fe400078e0002 */
[----:B------:R-:W-:Y:S02]  /*15a50*/  IMAD.MOV.U32 R11, RZ, RZ, 0x1f ;  /* 0x0000001fff0b7424 */ /* 0x000fe400078e00ff */
[----:B------:R-:W-:-:S07]  /*15a60*/  IMAD.MOV.U32 R15, RZ, RZ, -0x1 ;  /* 0xffffffffff0f7424 */ /* 0x000fce00078e00ff */
[----:B012---:R-:W-:Y:S05]  /*15a70*/  WARPSYNC.COLLECTIVE R15, `(.L_x_6814) ;  /* 0x000000000f087348 */ /* 0x007fea0003c00000 */
[----:B------:R3:W4:Y:S02]  /*15a80*/  SHFL.IDX P6, R14, R13, R12, R11 ;  /* 0x0000000c0d0e7389 */ /* 0x00072400000c000b */
[----:B01234-:R-:W-:Y:S01]  /*15a90*/  ENDCOLLECTIVE ;  /* 0x000000000000791b */ /* 0x01ffe20003800000 */
.L_x_6814:
[----:B------:R-:W-:Y:S05]  /*15aa0*/  BSYNC B0 ;  /* 0x0000000000007941 */ /* 0x000fea0003800000 */
.L_x_6813:
[----:B------:R-:W-:Y:S01]  /*15ab0*/  IMAD.MOV.U32 R7, RZ, RZ, R14 ;  /* 0x000000ffff077224 */ /* 0x000fe200078e000e */
[----:B------:R-:W-:Y:S06]  /*15ac0*/  BRA `(.L_x_6757) ;  /* 0xffffffe400707947 */ /* 0x000fec000383ffff */
.L_x_6762:
[----:B-1----:R1:W2:Y:S02]  /*15ad0*/  SYNCS.PHASECHK.TRANS64.TRYWAIT P0, [R0+URZ+0x28820], R3 ;  /* 0x02882003000075a7 */ /* 0x0022a4000800017f */
[----:B--2---:R-:W-:Y:S05]  /*15ae0*/  @!P0 NANOSLEEP.SYNCS 0x989680 ;  /* 0x009896800000895d */ /* 0x004fea0003900000 */
[----:B------:R-:W2:Y:S02]  /*15af0*/  @!P0 SYNCS.PHASECHK.TRANS64 P0, [R0+URZ+0x28820], R3 ;  /* 0x02882003000085a7 */ /* 0x000ea4000800007f */
[----:B--2---:R-:W-:Y:S05]  /*15b00*/  @!P0 BRA `(.L_x_6762) ;  /* 0xfffffffc00f08947 */ /* 0x004fea000383ffff */
[----:B------:R-:W-:Y:S05]  /*15b10*/  BRA `(.L_x_6815) ;  /* 0xffffffe800e47947 */ /* 0x000fea000383ffff */
.L_x_6763:
        /* <DEDUP_REMOVED lines=11> */
.L_x_6817:
[----:B------:R-:W-:Y:S05]  /*15bd0*/  BSYNC B0 ;  /* 0x0000000000007941 */ /* 0x000fea0003800000 */
.L_x_6816:
[----:B------:R-:W-:Y:S05]  /*15be0*/  BRA `(.L_x_6818) ;  /* 0xffffffe800cc7947 */ /* 0x000fea000383ffff */
.L_x_6766:
[----:B------:R-:W-:Y:S01]  /*15bf0*/  BSSY B1, `(.L_x_6819) ;  /* 0x0000006000017945 */ /* 0x000fe20003800000 */
[----:B------:R-:W-:-:S07]  /*15c00*/  IMAD.MOV.U32 R15, RZ, RZ, -0x1 ;  /* 0xffffffffff0f7424 */ /* 0x000fce00078e00ff */
[----:B012---:R-:W-:Y:S05]  /*15c10*/  WARPSYNC.COLLECTIVE R15, `(.L_x_6820) ;  /* 0x000000000f0c7348 */ /* 0x007fea0003c00000 */
[----:B------:R-:W-:Y:S02]  /*15c20*/  ELECT P6, UR62, PT ;  /* 0x00000000003e782f */ /* 0x000fe400038c0000 */
[----:B------:R-:W-:Y:S01]  /*15c30*/  MOV R14, UR62 ;  /* 0x0000003e000e7c02 */ /* 0x000fe20008000f00 */
[----:B012---:R-:W-:Y:S10]  /*15c40*/  ENDCOLLECTIVE ;  /* 0x000000000000791b */ /* 0x007ff40003800000 */
.L_x_6820:
[----:B------:R-:W-:Y:S05]  /*15c50*/  BSYNC B1 ;  /* 0x0000000000017941 */ /* 0x000fea0003800000 */
.L_x_6819:
[----:B------:R-:W-:Y:S05]  /*15c60*/  BRA `(.L_x_6821) ;  /* 0xffffffe800c47947 */ /* 0x000fea000383ffff */
.L_x_6768:
[----:B-1----:R1:W2:Y:S02]  /*15c70*/  SYNCS.PHASECHK.TRANS64.TRYWAIT P0, [R6+URZ], R5 ;  /* 0x00000005060075a7 */ /* 0x0022a4000800017f */
[----:B--2---:R-:W-:Y:S05]  /*15c80*/  @!P0 NANOSLEEP.SYNCS 0x989680 ;  /* 0x009896800000895d */ /* 0x004fea0003900000 */
[----:B------:R-:W2:Y:S02]  /*15c90*/  @!P0 SYNCS.PHASECHK.TRANS64 P0, [R6+URZ], R5 ;  /* 0x00000005060085a7 */ /* 0x000ea4000800007f */
[----:B--2---:R-:W-:Y:S05]  /*15ca0*/  @!P0 BRA `(.L_x_6768) ;  /* 0xfffffffc00f08947 */ /* 0x004fea000383ffff */
[----:B------:R-:W-:Y:S05]  /*15cb0*/  BRA `(.L_x_6822) ;  /* 0xffffffec00007947 */ /* 0x000fea000383ffff */
.L_x_6769:
[----:B--2---:R2:W3:Y:S02]  /*15cc0*/  SYNCS.PHASECHK.TRANS64.TRYWAIT P0, [R7+URZ], R2 ;  /* 0x00000002070075a7 */ /* 0x0044e4000800017f */
[----:B---3--:R-:W-:Y:S05]  /*15cd0*/  @!P0 NANOSLEEP.SYNCS 0x989680 ;  /* 0x009896800000895d */ /* 0x008fea0003900000 */
[----:B------:R-:W3:Y:S02]  /*15ce0*/  @!P0 SYNCS.PHASECHK.TRANS64 P0, [R7+URZ], R2 ;  /* 0x00000002070085a7 */ /* 0x000ee4000800007f */
[----:B---3--:R-:W-:Y:S05]  /*15cf0*/  @!P0 BRA `(.L_x_6769) ;  /* 0xfffffffc00f08947 */ /* 0x008fea000383ffff */
[----:B------:R-:W-:Y:S05]  /*15d00*/  BRA `(.L_x_6823) ;  /* 0xffffffe800f47947 */ /* 0x000fea000383ffff */
.L_x_6771:
[----:B---3--:R3:W4:Y:S02]  /*15d10*/  SYNCS.PHASECHK.TRANS64.TRYWAIT P0, [R4+URZ], R5 ;  /* 0x00000005040075a7 */ /* 0x008724000800017f */
[----:B----4-:R-:W-:Y:S05]  /*15d20*/  @!P0 NANOSLEEP.SYNCS 0x989680 ;  /* 0x009896800000895d */ /* 0x010fea0003900000 */
[----:B------:R-:W4:Y:S02]  /*15d30*/  @!P0 SYNCS.PHASECHK.TRANS64 P0, [R4+URZ], R5 ;  /* 0x00000005040085a7 */ /* 0x000f24000800007f */
[----:B----4-:R-:W-:Y:S05]  /*15d40*/  @!P0 BRA `(.L_x_6771) ;  /* 0xfffffffc00f08947 */ /* 0x010fea000383ffff */
[----:B------:R-:W-:Y:S05]  /*15d50*/  BRA `(.L_x_6824) ;  /* 0xffffffe800fc7947 */ /* 0x000fea000383ffff */
.L_x_6825:
        /* <DEDUP_REMOVED lines=10> */
.L_x_12774:


//--------------------- .text._ZN7cutlass13device_kernelIN5flash11enable_sm90INS1_16FlashAttnFwdSm90INS1_25CollectiveMainloopFwdSm90ILi2EN4cute5tupleIJNS5_1CILi1EEES8_S8_EEENS6_IJNS7_ILi128EEESA_SA_EEELi128ENS_6half_tEfNS_4arch4Sm90ELb0ELb1ELb0ELb1ELb0ELb1ELb0ELb1ELb1ELb0ELb0ELb0EEENS1_21CollectiveEpilogueFwdISB_S9_SC_SE_Li256ELb1ELb0ELb0ELb0EEENS1_36VarlenDynamicPersistentTileSchedulerILi128ELi128ELi256ELi32ELb0ELb0ELb1ELb1ELb0ELb1EEEEEEEEEvNT_6ParamsE --------------------------
	.section	.text._ZN7cutlass13device_kernelIN5flash11enable_sm90INS1_16FlashAttnFwdSm90INS1_25CollectiveMainloopFwdSm90ILi2EN4cute5tupleIJNS5_1CILi1EEES8_S8_EEENS6_IJNS7_ILi128EEESA_SA_EEELi128ENS_6half_tEfNS_4arch4Sm90ELb0ELb1ELb0ELb1ELb0ELb1ELb0ELb1ELb1ELb0ELb0ELb0EEENS1_21CollectiveEpilogueFwdISB_S9_SC_SE_Li256ELb1ELb0ELb0ELb0EEENS1_36VarlenDynamicPersistentTileSchedulerILi128ELi128ELi256ELi32ELb0ELb0ELb1ELb1ELb0ELb1EEEEEEEEEvNT_6ParamsE,"ax",@progbits
	.align	128
.text._ZN7cutlass13device_kernelIN5flash11enable_sm90INS1_16FlashAttnFwdSm90INS1_25CollectiveMainloopFwdSm90ILi2EN4cute5tupleIJNS5_1CILi1EEES8_S8_EEENS6_IJNS7_ILi128EEESA_SA_EEELi128ENS_6half_tEfNS_4arch4Sm90ELb0ELb1ELb0ELb1ELb0ELb1ELb0ELb1ELb1ELb0ELb0ELb0EEENS1_21CollectiveEpilogueFwdISB_S9_SC_SE_Li256ELb1ELb0ELb0ELb0EEENS1_36VarlenDynamicPersistentTileSchedulerILi128ELi128ELi256ELi32ELb0ELb0ELb1ELb1ELb0ELb1EEEEEEEEEvNT_6ParamsE:
        .type           _ZN7cutlass13device_kernelIN5flash11enable_sm90INS1_16FlashAttnFwdSm90INS1_25CollectiveMainloopFwdSm90ILi2EN4cute5tupleIJNS5_1CILi1EEES8_S8_EEENS6_IJNS7_ILi128EEESA_SA_EEELi128ENS_6half_tEfNS_4arch4Sm90ELb0ELb1ELb0ELb1ELb0ELb1ELb0ELb1ELb1ELb0ELb0ELb0EEENS1_21CollectiveEpilogueFwdISB_S9_SC_SE_Li256ELb1ELb0ELb0ELb0EEENS1_36VarlenDynamicPersistentTileSchedulerILi128ELi128ELi256ELi32ELb0ELb0ELb1ELb1ELb0ELb1EEEEEEEEEvNT_6ParamsE,@function
        .size           _ZN7cutlass13device_kernelIN5flash11enable_sm90INS1_16FlashAttnFwdSm90INS1_25CollectiveMainloopFwdSm90ILi2EN4cute5tupleIJNS5_1CILi1EEES8_S8_EEENS6_IJNS7_ILi128EEESA_SA_EEELi128ENS_6half_tEfNS_4arch4Sm90ELb0ELb1ELb0ELb1ELb0ELb1ELb0ELb1ELb1ELb0ELb0ELb0EEENS1_21CollectiveEpilogueFwdISB_S9_SC_SE_Li256ELb1ELb0ELb0ELb0EEENS1_36VarlenDynamicPersistentTileSchedulerILi128ELi128ELi256ELi32ELb0ELb0ELb1ELb1ELb0ELb1EEEEEEEEEvNT_6ParamsE,(.L_x_12775 - _ZN7cutlass13device_kernelIN5flash11enable_sm90INS1_16FlashAttnFwdSm90INS1_25CollectiveMainloopFwdSm90ILi2EN4cute5tupleIJNS5_1CILi1EEES8_S8_EEENS6_IJNS7_ILi128EEESA_SA_EEELi128ENS_6half_tEfNS_4arch4Sm90ELb0ELb1ELb0ELb1ELb0ELb1ELb0ELb1ELb1ELb0ELb0ELb0EEENS1_21CollectiveEpilogueFwdISB_S9_SC_SE_Li256ELb1ELb0ELb0ELb0EEENS1_36VarlenDynamicPersistentTileSchedulerILi128ELi128ELi256ELi32ELb0ELb0ELb1ELb1ELb0ELb1EEEEEEEEEvNT_6ParamsE)
        .other          _ZN7cutlass13device_kernelIN5flash11enable_sm90INS1_16FlashAttnFwdSm90INS1_25CollectiveMainloopFwdSm90ILi2EN4cute5tupleIJNS5_1CILi1EEES8_S8_EEENS6_IJNS7_ILi128EEESA_SA_EEELi128ENS_6half_tEfNS_4arch4Sm90ELb0ELb1ELb0ELb1ELb0ELb1ELb0ELb1ELb1ELb0ELb0ELb0EEENS1_21CollectiveEpilogueFwdISB_S9_SC_SE_Li256ELb1ELb0ELb0ELb0EEENS1_36VarlenDynamicPersistentTileSchedulerILi128ELi128ELi256ELi32ELb0ELb0ELb1ELb1ELb0ELb1EEEEEEEEEvNT_6ParamsE,@"STO_CUDA_ENTRY STV_DEFAULT"
_ZN7cutlass13device_kernelIN5flash11enable_sm90INS1_16FlashAttnFwdSm90INS1_25CollectiveMainloopFwdSm90ILi2EN4cute5tupleIJNS5_1CILi1EEES8_S8_EEENS6_IJNS7_ILi128EEESA_SA_EEELi128ENS_6half_tEfNS_4arch4Sm90ELb0ELb1ELb0ELb1ELb0ELb1ELb0ELb1ELb1ELb0ELb0ELb0EEENS1_21CollectiveEpilogueFwdISB_S9_SC_SE_Li256ELb1ELb0ELb0ELb0EEENS1_36VarlenDynamicPersistentTileSchedulerILi128ELi128ELi256ELi32ELb0ELb0ELb1ELb1ELb0ELb1EEEEEEEEEvNT_6ParamsE:
        /* <DEDUP_REMOVED lines=27> */
.L_x_6827:
[----:B------:R-:W-:Y:S05]  /*01b0*/  BSYNC B0 ;  /* 0x0000000000007941 */ /* 0x000fea0003800000 */
.L_x_6826:
        /* <DEDUP_REMOVED lines=41> */
.L_x_6828:
        /* <DEDUP_REMOVED lines=22> */
.L_x_6829:
        /* <DEDUP_REMOVED lines=18> */
.L_x_6830:
        /* <DEDUP_REMOVED lines=22> */
.L_x_6831:
        /* <DEDUP_REMOVED lines=22> */
.L_x_6832:
[----:B------:R-:W-:Y:S01]  /*0990*/  PLOP3.LUT P0, PT, PT, PT, UP0, 0x80, 0x0 ;  /* 0x000000000000781c */ /* 0x000fe20003f0f008 */
[----:B------:R-:W-:Y:S01]  /*09a0*/  UMOV UR36, 0x1 ;  /* 0x0000000100247882 */ /* 0x000fe20000000000 */
[----:B------:R-:W-:Y:S01]  /*09b0*/  NOP ;  /* 0x0000000000007918 */ /* 0x000fe20000000000 */
[----:B------:R-:W-:Y:S01]  /*09c0*/  USEL UR36, UR36, 0x2, !UP0 ;  /* 0x0000000224247887 */ /* 0x000fe2000c000000 */
[----:B------:R-:W-:Y:S01]  /*09d0*/  BSSY B7, `(.L_x_6833) ;  /* 0x00021f5000077945 */ /* 0x000fe20003800000 */
[----:B------:R-:W-:Y:S01]  /*09e0*/  ULDC.64 UR54, c[0x0][0x208] ;  /* 0x0000820000367ab9 */ /* 0x000fe20000000a00 */
[----:B012-4-:R-:W-:Y:S07]  /*09f0*/  BAR.SYNC.DEFER_BLOCKING 0x0 ;  /* 0x0000000000007b1d */ /* 0x017fee0000010000 */
[----:B------:R-:W-:Y:S05]  /*0a00*/  @!P0 BRA `(.L_x_6834) ;  /* 0x000001b800a88947 */ /* 0x000fea0003800000 */
.L_x_6835:
[----:B------:R-:W-:-:S08]  /*0a10*/  NOP ;  /* 0x0000000000007918 */ /* 0x000fd00000000000 */
[----:B------:R-:W0:Y:S02]  /*0a20*/  USETMAXREG.TRY_ALLOC.CTAPOOL UP0, 0xf0 ;  /* 0x000000f0000079c8 */ /* 0x000e240008000600 */
[----:B0-----:R-:W-:-:S13]  /*0a30*/  PLOP3.LUT P0, PT, PT, PT, UP0, 0x80, 0x0 ;  /* 0x000000000000781c */ /* 0x001fda0003f0f008 */
[----:B------:R-:W-:Y:S05]  /*0a40*/  @!P0 BRA `(.L_x_6835) ;  /* 0xfffffffc00f08947 */ /* 0x000fea000383ffff */
[----:B------:R-:W-:Y:S01]  /*0a50*/  SHF.R.U32.HI R0, RZ, 0x7, R3 ;  /* 0x00000007ff007819 */ /* 0x000fe20000011603 */
[----:B------:R-:W0:Y:S08]  /*0a60*/  S2UR UR5, SR_CgaCtaId ;  /* 0x00000000000579c3 */ /* 0x000e300000008800 */
[----:B------:R-:W-:Y:S06]  /*0a70*/  BAR.ARV 0x8, 0x120 ;  /* 0x0204800000007b1d */ /* 0x000fec0000002000 */
[----:B------:R-:W-:Y:S01]  /*0a80*/  ISETP.NE.AND P0, PT, R0, 0x1, PT ;  /* 0x000000010000780c */ /* 0x000fe20003f05270 */
[----:B------:R-:W-:-:S12]  /*0a90*/  UMOV UR4, 0x400 ;  /* 0x0000040000047882 */ /* 0x000fd80000000000 */
[----:B------:R-:W-:Y:S06]  /*0aa0*/  @!P0 BAR.ARV 0x9, 0x100 ;  /* 0x0244000000008b1d */ /* 0x000fec0000002000 */
[----:B0-----:R-:W-:Y:S02]  /*0ab0*/  ULEA UR4, UR5, UR4, 0x18 ;  /* 0x0000000405047291 */ /* 0x001fe4000f8ec03f */
[----:B------:R-:W-:Y:S04]  /*0ac0*/  BAR.SYNC.DEFER_BLOCKING 0x5, 0x120 ;  /* 0x0144800000007b1d */ /* 0x000fe80000010000 */
[----:B------:R-:W-:-:S02]  /*0ad0*/  IMAD.U32 R2, RZ, RZ, UR4 ;  /* 0x00000004ff027e24 */ /* 0x000fc4000f8e00ff */
[----:B------:R-:W-:-:S03]  /*0ae0*/  ULDC UR4, c[0x0][0xc14] ;  /* 0x0003050000047ab9 */ /* 0x000fc60000000800 */
[----:B------:R-:W0:Y:S01]  /*0af0*/  LDS.128 R196, [R2+0x288d0] ;  /* 0x0288d00002c47984 */ /* 0x000e220000000c00 */
[----:B------:R-:W-:Y:S06]  /*0b00*/  BAR.ARV 0x4, 0x120 ;  /* 0x0104800000007b1d */ /* 0x000fec0000002000 */
[----:B0-----:R-:W-:-:S13]  /*0b10*/  ISETP.GE.AND P0, PT, R199, UR4, PT ;  /* 0x00000004c7007c0c */ /* 0x001fda000bf06270 */
[----:B------:R-:W-:Y:S05]  /*0b20*/  @P0 BRA `(.L_x_6836) ;  /* 0x0000021c007c0947 */ /* 0x000fea0003800000 */
[----:B------:R-:W-:Y:S01]  /*0b30*/  VIADD R230, R3, 0xffffff80 ;  /* 0xffffff8003e67836 */ /* 0x000fe20000000000 */
[----:B------:R-:W-:Y:S01]  /*0b40*/  R2UR UR38, R2 ;  /* 0x00000000022672ca */ /* 0x000fe200000e0000 */
[----:B------:R-:W-:Y:S01]  /*0b50*/  IMAD.MOV.U32 R222, RZ, RZ, RZ ;  /* 0x000000ffffde7224 */ /* 0x000fe200078e00ff */
[----:B------:R-:W-:Y:S01]  /*0b60*/  CS2R R184, SRZ ;  /* 0x0000000000b87805 */ /* 0x000fe2000001ff00 */
[----:B------:R-:W-:Y:S01]  /*0b70*/  IMAD.MOV.U32 R194, RZ, RZ, RZ ;  /* 0x000000ffffc27224 */ /* 0x000fe200078e00ff */
[----:B------:R-:W-:Y:S01]  /*0b80*/  SHF.R.S32.HI R3, RZ, 0x1f, R230 ;  /* 0x0000001fff037819 */ /* 0x000fe200000114e6 */
[----:B------:R-:W-:Y:S01]  /*0b90*/  IMAD.MOV.U32 R186, RZ, RZ, RZ ;  /* 0x000000ffffba7224 */ /* 0x000fe200078e00ff */
[----:B------:R-:W-:Y:S02]  /*0ba0*/  ULOP3.LUT UR39, UR36, 0x1, URZ, 0xfc, !UPT ;  /* 0x0000000124277892 */ /* 0x000fe4000f8efc3f */
[CC--:B------:R-:W-:Y:S02]  /*0bb0*/  LEA.HI R5, R3.reuse, R230.reuse, RZ, 0x7 ;  /* 0x000000e603057211 */ /* 0x0c0fe400078f38ff */
[----:B------:R-:W-:-:S02]  /*0bc0*/  LEA.HI R4, R3, R230, RZ, 0x5 ;  /* 0x000000e603047211 */ /* 0x000fc400078f28ff */
[C---:B------:R-:W-:Y:S01]  /*0bd0*/  LOP3.LUT R7, R5.reuse, 0xffffff80, RZ, 0xc0, !PT ;  /* 0xffffff8005077812 */ /* 0x040fe200078ec0ff */
[----:B------:R-:W-:Y:S01]  /*0be0*/  UIADD3 UR38, UR38, 0x10400, URZ ;  /* 0x0001040026267890 */ /* 0x000fe2000fffe03f */
[----:B------:R-:W-:Y:S01]  /*0bf0*/  SHF.R.S32.HI R228, RZ, 0x7, R5 ;  /* 0x00000007ffe47819 */ /* 0x000fe20000011405 */
[----:B------:R-:W-:Y:S02]  /*0c00*/  IMAD.SHL.U32 R4, R4, 0x20, RZ ;  /* 0x0000002004047824 */ /* 0x000fe400078e00ff */
[----:B------:R-:W-:Y:S01]  /*0c10*/  IMAD.IADD R224, R230, 0x1, -R7 ;  /* 0x00000001e6e07824 */ /* 0x000fe200078e0a07 */
[----:B------:R-:W-:Y:S02]  /*0c20*/  LEA.HI R5, R5, R228, RZ, 0x1 ;  /* 0x000000e405057211 */ /* 0x000fe400078f08ff */
[----:B------:R-:W-:Y:S02]  /*0c30*/  LOP3.LUT R4, R4, 0xfffffc00, RZ, 0xc0, !PT ;  /* 0xfffffc0004047812 */ /* 0x000fe400078ec0ff */
[----:B------:R-:W-:-:S02]  /*0c40*/  SHF.R.S32.HI R11, RZ, 0x1f, R224 ;  /* 0x0000001fff0b7819 */ /* 0x000fc400000114e0 */
[----:B------:R-:W-:Y:S02]  /*0c50*/  LOP3.LUT R5, R5, 0x3fffffe, RZ, 0xc0, !PT ;  /* 0x03fffffe05057812 */ /* 0x000fe400078ec0ff */
[CC--:B------:R-:W-:Y:S02]  /*0c60*/  LEA.HI R6, R11.reuse, R224.reuse, RZ, 0x2 ;  /* 0x000000e00b067211 */ /* 0x0c0fe400078f10ff */
[----:B------:R-:W-:Y:S01]  /*0c70*/  LEA.HI R11, R11, R224, RZ, 0x5 ;  /* 0x000000e00b0b7211 */ /* 0x000fe200078f28ff */
[----:B------:R-:W-:Y:S01]  /*0c80*/  IMAD.IADD R5, R228, 0x1, -R5 ;  /* 0x00000001e4057824 */ /* 0x000fe200078e0a05 */
[--C-:B------:R-:W-:Y:S02]  /*0c90*/  SHF.R.S32.HI R7, RZ, 0x2, R6.reuse ;  /* 0x00000002ff077819 */ /* 0x100fe40000011406 */
[----:B------:R-:W-:Y:S02]  /*0ca0*/  SHF.R.S32.HI R0, RZ, 0x1f, R6 ;  /* 0x0000001fff007819 */ /* 0x000fe40000011406 */
[----:B------:R-:W-:-:S02]  /*0cb0*/  SHF.R.S32.HI R11, RZ, 0x5, R11 ;  /* 0x00000005ff0b7819 */ /* 0x000fc4000001140b */
[----:B------:R-:W-:Y:S02]  /*0cc0*/  LEA.HI R8, R0, R7, RZ, 0x3 ;  /* 0x0000000700087211 */ /* 0x000fe400078f18ff */
[----:B------:R-:W-:Y:S02]  /*0cd0*/  LEA.HI R0, R3, R230, RZ, 0x4 ;  /* 0x000000e603007211 */ /* 0x000fe400078f20ff */
[----:B------:R-:W-:Y:S02]  /*0ce0*/  LOP3.LUT R8, R8, 0xfffffff8, RZ, 0xc0, !PT ;  /* 0xfffffff808087812 */ /* 0x000fe400078ec0ff */
[----:B------:R-:W-:Y:S02]  /*0cf0*/  SHF.R.S32.HI R9, RZ, 0x4, R0 ;  /* 0x00000004ff097819 */ /* 0x000fe40000011400 */
[----:B------:R-:W-:Y:S01]  /*0d00*/  LOP3.LUT R191, R6, 0x7ffffffc, RZ, 0xc0, !PT ;  /* 0x7ffffffc06bf7812 */ /* 0x000fe200078ec0ff */
[----:B------:R-:W-:Y:S01]  /*0d10*/  IMAD.IADD R8, R7, 0x1, -R8 ;  /* 0x0000000107087824 */ /* 0x000fe200078e0a08 */
[----:B------:R-:W-:-:S02]  /*0d20*/  LOP3.LUT R7, R0, 0x3fffff0, RZ, 0xc0, !PT ;  /* 0x03fffff000077812 */ /* 0x000fc400078ec0ff */
[----:B------:R-:W-:Y:S01]  /*0d30*/  LEA.HI R0, R0, R9, RZ, 0x1 ;  /* 0x0000000900007211 */ /* 0x000fe200078f08ff */
[----:B------:R-:W-:Y:S02]  /*0d40*/  IMAD R8, R11, 0x10, R8 ;  /* 0x000000100b087824 */ /* 0x000fe400078e0208 */
[----:B------:R-:W-:Y:S01]  /*0d50*/  IMAD.IADD R7, R230, 0x1, -R7 ;  /* 0x00000001e6077824 */ /* 0x000fe200078e0a07 */
[----:B------:R-:W-:Y:S01]  /*0d60*/  LOP3.LUT R0, R0, 0x1ffffffe, RZ, 0xc0, !PT ;  /* 0x1ffffffe00007812 */ /* 0x000fe200078ec0ff */
[----:B------:R-:W-:Y:S02]  /*0d70*/  IMAD R204, R5, 0x40, R8 ;  /* 0x0000004005cc7824 */ /* 0x000fe400078e0208 */
[----:B------:R-:W-:Y:S02]  /*0d80*/  IMAD R7, R7, 0x40, R4 ;  /* 0x0000004007077824 */ /* 0x000fe400078e0204 */
[----:B------:R-:W-:Y:S02]  /*0d90*/  IMAD.IADD R0, R9, 0x1, -R0 ;  /* 0x0000000109007824 */ /* 0x000fe400078e0a00 */
[----:B------:R-:W-:-:S02]  /*0da0*/  IMAD.IADD R191, R224, 0x1, -R191 ;  /* 0x00000001e0bf7824 */ /* 0x000fc400078e0abf */
[----:B------:R-:W-:Y:S01]  /*0db0*/  IMAD R229, R0, 0x8, R7 ;  /* 0x0000000800e57824 */ /* 0x000fe200078e0207 */
[CC--:B------:R-:W-:Y:S02]  /*0dc0*/  LEA.HI R0, R3.reuse, R230.reuse, RZ, 0x6 ;  /* 0x000000e603007211 */ /* 0x0c0fe400078f30ff */
[----:B------:R-:W-:-:S03]  /*0dd0*/  LEA.HI R3, R3, R230, RZ, 0x3 ;  /* 0x000000e603037211 */ /* 0x000fc600078f18ff */
[----:B------:R-:W-:Y:S01]  /*0de0*/  IMAD.SHL.U32 R0, R0, 0x8, RZ ;  /* 0x0000000800007824 */ /* 0x000fe200078e00ff */
[----:B------:R-:W-:Y:S02]  /*0df0*/  SHF.R.S32.HI R18, RZ, 0x3, R3 ;  /* 0x00000003ff127819 */ /* 0x000fe40000011403 */
[----:B------:R-:W-:Y:S02]  /*0e00*/  LOP3.LUT R5, R3, 0xfffffff8, RZ, 0xc0, !PT ;  /* 0xfffffff803057812 */ /* 0x000fe400078ec0ff */
[----:B------:R-:W-:Y:S01]  /*0e10*/  LOP3.LUT R212, R0, 0xfffffe00, RZ, 0xc0, !PT ;  /* 0xfffffe0000d47812 */ /* 0x000fe200078ec0ff */
[C---:B------:R-:W-:Y:S01]  /*0e20*/  VIADD R189, R18.reuse, 0x20 ;  /* 0x0000002012bd7836 */ /* 0x040fe20000000000 */
[----:B------:R-:W-:Y:S01]  /*0e30*/  SHF.R.S32.HI R19, RZ, 0x1f, R18 ;  /* 0x0000001fff137819 */ /* 0x000fe20000011412 */
[C---:B------:R-:W-:Y:S02]  /*0e40*/  VIADD R190, R18.reuse, 0x60 ;  /* 0x0000006012be7836 */ /* 0x040fe40000000000 */
[----:B------:R-:W-:Y:S01]  /*0e50*/  VIADD R188, R18, 0x40 ;  /* 0x0000004012bc7836 */ /* 0x000fe20000000000 */
[----:B------:R-:W-:Y:S01]  /*0e60*/  SHF.R.S32.HI R0, RZ, 0x1f, R189 ;  /* 0x0000001fff007819 */ /* 0x000fe200000114bd */
[----:B------:R-:W-:Y:S01]  /*0e70*/  IMAD.IADD R220, R230, 0x1, -R5 ;  /* 0x00000001e6dc7824 */ /* 0x000fe200078e0a05 */
[----:B------:R-:W-:Y:S01]  /*0e80*/  SHF.R.S32.HI R7, RZ, 0x1f, R190 ;  /* 0x0000001fff077819 */ /* 0x000fe200000114be */
[----:B------:R-:W-:Y:S01]  /*0e90*/  IMAD.SHL.U32 R203, R18, 0x40, RZ ;  /* 0x0000004012cb7824 */ /* 0x000fe200078e00ff */
[----:B------:R-:W-:Y:S01]  /*0ea0*/  SHF.R.S32.HI R5, RZ, 0x1f, R188 ;  /* 0x0000001fff057819 */ /* 0x000fe200000114bc */
[----:B------:R-:W-:Y:S01]  /*0eb0*/  IMAD.SHL.U32 R202, R189, 0x40, RZ ;  /* 0x00000040bdca7824 */ /* 0x000fe200078e00ff */
[----:B------:R-:W-:Y:S01]  /*0ec0*/  LEA.HI R0, R0, R189, RZ, 0x3 ;  /* 0x000000bd00007211 */ /* 0x000fe200078f18ff */
[----:B------:R-:W-:Y:S01]  /*0ed0*/  IMAD.SHL.U32 R201, R188, 0x40, RZ ;  /* 0x00000040bcc97824 */ /* 0x000fe200078e00ff */
[----:B------:R-:W-:Y:S01]  /*0ee0*/  LEA.HI R7, R7, R190, RZ, 0x3 ;  /* 0x000000be07077211 */ /* 0x000fe200078f18ff */
[----:B------:R-:W-:Y:S01]  /*0ef0*/  IMAD.SHL.U32 R200, R190, 0x40, RZ ;  /* 0x00000040bec87824 */ /* 0x000fe200078e00ff */
[----:B------:R-:W-:Y:S01]  /*0f00*/  LEA.HI R5, R5, R188, RZ, 0x3 ;  /* 0x000000bc05057211 */ /* 0x000fe200078f18ff */
[----:B------:R-:W-:Y:S01]  /*0f10*/  IMAD.SHL.U32 R16, R220, 0x8, RZ ;  /* 0x00000008dc107824 */ /* 0x000fe200078e00ff */
[----:B------:R-:W-:Y:S01]  /*0f20*/  LOP3.LUT R3, R203, 0x1c0, RZ, 0xc0, !PT ;  /* 0x000001c0cb037812 */ /* 0x000fe200078ec0ff */
[----:B------:R-:W-:Y:S01]  /*0f30*/  IMAD.SHL.U32 R0, R0, 0x40, RZ ;  /* 0x0000004000007824 */ /* 0x000fe200078e00ff */
[----:B------:R-:W-:Y:S01]  /*0f40*/  LOP3.LUT R202, R202, 0x1c0, RZ, 0xc0, !PT ;  /* 0x000001c0caca7812 */ /* 0x000fe200078ec0ff */
[----:B------:R-:W-:Y:S01]  /*0f50*/  IMAD.SHL.U32 R7, R7, 0x40, RZ ;  /* 0x0000004007077824 */ /* 0x000fe200078e00ff */
[----:B------:R-:W-:Y:S01]  /*0f60*/  LOP3.LUT R201, R201, 0x1c0, RZ, 0xc0, !PT ;  /* 0x000001c0c9c97812 */ /* 0x000fe200078ec0ff */
[----:B------:R-:W-:Y:S01]  /*0f70*/  IMAD.SHL.U32 R22, R220, 0x4, RZ ;  /* 0x00000004dc167824 */ /* 0x000fe200078e00ff */
[----:B------:R-:W-:Y:S01]  /*0f80*/  LOP3.LUT R200, R200, 0x1c0, RZ, 0xc0, !PT ;  /* 0x000001c0c8c87812 */ /* 0x000fe200078ec0ff */
[----:B------:R-:W-:Y:S01]  /*0f90*/  VIADD R195, R16, 0x40 ;  /* 0x0000004010c37836 */ /* 0x000fe20000000000 */
[----:B------:R-:W-:Y:S01]  /*0fa0*/  SHF.L.U32 R5, R5, 0x6, RZ ;  /* 0x0000000605057819 */ /* 0x000fe200000006ff */
[----:B------:R-:W-:Y:S01]  /*0fb0*/  VIADD R187, R22, 0x20 ;  /* 0x0000002016bb7836 */ /* 0x000fe20000000000 */
[----:B------:R-:W-:-:S02]  /*0fc0*/  SHF.R.U32.HI R211, RZ, 0x3, R3 ;  /* 0x00000003ffd37819 */ /* 0x000fc40000011603 */
[----:B------:R-:W-:Y:S02]  /*0fd0*/  LOP3.LUT R214, R3, 0x38, R16, 0xf8, !PT ;  /* 0x0000003803d67812 */ /* 0x000fe400078ef810 */
[----:B------:R-:W-:Y:S02]  /*0fe0*/  SHF.R.U32.HI R209, RZ, 0x3, R202 ;  /* 0x00000003ffd17819 */ /* 0x000fe400000116ca */
[--C-:B------:R-:W-:Y:S02]  /*0ff0*/  LOP3.LUT R3, R202, 0x38, R16.reuse, 0xf8, !PT ;  /* 0x00000038ca037812 */ /* 0x100fe400078ef810 */
[----:B------:R-:W-:Y:S02]  /*1000*/  SHF.R.U32.HI R207, RZ, 0x3, R201 ;  /* 0x00000003ffcf7819 */ /* 0x000fe400000116c9 */
[----:B------:R-:W-:Y:S02]  /*1010*/  LOP3.LUT R4, R201, 0x38, R16, 0xf8, !PT ;  /* 0x00000038c9047812 */ /* 0x000fe400078ef810 */
[----:B------:R-:W-:-:S02]  /*1020*/  SHF.R.U32.HI R205, RZ, 0x3, R200 ;  /* 0x00000003ffcd7819 */ /* 0x000fc400000116c8 */
[----:B------:R-:W-:Y:S02]  /*1030*/  LOP3.LUT R6, R200, 0x38, R16, 0xf8, !PT ;  /* 0x00000038c8067812 */ /* 0x000fe400078ef810 */
[----:B------:R-:W-:Y:S02]  /*1040*/  LOP3.LUT R210, R0, 0xfffffe00, RZ, 0xc0, !PT ;  /* 0xfffffe0000d27812 */ /* 0x000fe400078ec0ff */
[----:B------:R-:W-:Y:S02]  /*1050*/  LOP3.LUT R208, R5, 0xfffffe00, RZ, 0xc0, !PT ;  /* 0xfffffe0005d07812 */ /* 0x000fe400078ec0ff */
[----:B------:R-:W-:Y:S02]  /*1060*/  LOP3.LUT R206, R7, 0xfffffe00, RZ, 0xc0, !PT ;  /* 0xfffffe0007ce7812 */ /* 0x000fe400078ec0ff */
[----:B------:R-:W-:Y:S02]  /*1070*/  LOP3.LUT R214, R212, R214, R211, 0xf6, !PT ;  /* 0x000000d6d4d67212 */ /* 0x000fe400078ef6d3 */
[----:B------:R-:W-:-:S02]  /*1080*/  LOP3.LUT R3, R210, R3, R209, 0xf6, !PT ;  /* 0x00000003d2037212 */ /* 0x000fc400078ef6d1 */
[----:B------:R-:W-:Y:S02]  /*1090*/  LOP3.LUT R4, R208, R4, R207, 0xf6, !PT ;  /* 0x00000004d0047212 */ /* 0x000fe400078ef6cf */
[----:B------:R-:W-:Y:S02]  /*10a0*/  LOP3.LUT R6, R206, R6, R205, 0xf6, !PT ;  /* 0x00000006ce067212 */ /* 0x000fe400078ef6cd */
[----:B------:R-:W-:Y:S02]  /*10b0*/  SHF.R.S32.HI R218, RZ, 0x1f, R189 ;  /* 0x0000001fffda7819 */ /* 0x000fe400000114bd */
[----:B------:R-:W-:Y:S02]  /*10c0*/  SHF.R.S32.HI R217, RZ, 0x1f, R188 ;  /* 0x0000001fffd97819 */ /* 0x000fe400000114bc */
[----:B------:R-:W-:Y:S02]  /*10d0*/  SHF.R.S32.HI R216, RZ, 0x1f, R190 ;  /* 0x0000001fffd87819 */ /* 0x000fe400000114be */
[----:B------:R-:W-:-:S02]  /*10e0*/  SHF.R.S32.HI R17, RZ, 0x1f, R16 ;  /* 0x0000001fff117819 */ /* 0x000fc40000011410 */
[----:B------:R-:W-:Y:S02]  /*10f0*/  LEA R213, R214, UR38, 0x1 ;  /* 0x00000026d6d57c11 */ /* 0x000fe4000f8e08ff */
[----:B------:R-:W-:Y:S02]  /*1100*/  LEA R227, R3, UR38, 0x1 ;  /* 0x0000002603e37c11 */ /* 0x000fe4000f8e08ff */
[----:B------:R-:W-:Y:S02]  /*1110*/  LEA R226, R4, UR38, 0x1 ;  /* 0x0000002604e27c11 */ /* 0x000fe4000f8e08ff */
[----:B------:R-:W-:-:S07]  /*1120*/  LEA R225, R6, UR38, 0x1 ;  /* 0x0000002606e17c11 */ /* 0x000fce000f8e08ff */
.L_x_7116:
[----:B------:R-:W-:Y:S05]  /*1130*/  YIELD ;  /* 0x0000000000007946 */ /* 0x000fea0003800000 */
[----:B------:R-:W-:Y:S01]  /*1140*/  ULDC.64 UR4, c[0x0][0xa28] ;  /* 0x00028a0000047ab9 */ /* 0x000fe20000000a00 */
[----:B0-2345:R-:W0:Y:S01]  /*1150*/  LDC.64 R6, c[0x0][0xa08] ;  /* 0x00028200ff067b82 */ /* 0x03de220000000a00 */
[----:B------:R-:W-:Y:S01]  /*1160*/  ISETP.NE.U32.AND P1, PT, RZ, UR4, PT ;  /* 0x00000004ff007c0c */ /* 0x000fe2000bf25070 */
[----:B------:R-:W-:Y:S02]  /*1170*/  IMAD.MOV.U32 R0, RZ, RZ, RZ ;  /* 0x000000ffff007224 */ /* 0x000fe400078e00ff */
[----:B------:R-:W-:Y:S01]  /*1180*/  IMAD.MOV.U32 R28, RZ, RZ, RZ ;  /* 0x000000ffff1c7224 */ /* 0x000fe200078e00ff */
[----:B------:R-:W-:Y:S01]  /*1190*/  ISETP.NE.AND.EX P1, PT, RZ, UR5, PT, P1 ;  /* 0x00000005ff007c0c */ /* 0x000fe2000bf25310 */
[----:B------:R-:W-:-:S02]  /*11a0*/  ULDC.64 UR4, c[0x0][0xa18] ;  /* 0x0002860000047ab9 */ /* 0x000fc40000000a00 */
        /* <DEDUP_REMOVED lines=11> */
[----:B------:R2:W5:Y:S01]  /*1260*/  @P0 LDG.E R28, desc[UR54][R10.64] ;  /* 0x000000360a1c0981 */ /* 0x000562000c1e1900 */
[----:B-1----:R-:W-:-:S05]  /*1270*/  @P1 IMAD.WIDE R4, R199, 0x4, R4 ;  /* 0x00000004c7041825 */ /* 0x002fca00078e0204 */
[----:B------:R2:W5:Y:S01]  /*1280*/  @P1 LDG.E R0, desc[UR54][R4.64] ;  /* 0x0000003604001981 */ /* 0x000562000c1e1900 */
[----:B0-----:R-:W-:-:S05]  /*1290*/  @P2 IMAD.WIDE R6, R199, 0x4, R8 ;  /* 0x00000004c7062825 */ /* 0x001fca00078e0208 */
[----:B------:R2:W5:Y:S01]  /*12a0*/  @P2 LDG.E R193, desc[UR54][R6.64] ;  /* 0x0000003606c12981 */ /* 0x000562000c1e1900 */
[----:B------:R-:W-:-:S03]  /*12b0*/  UISETP.NE.U32.AND UP0, UPT, UR4, URZ, UPT ;  /* 0x0000003f0400728c */ /* 0x000fc6000bf05070 */
[----:B------:R-:W-:Y:S01]  /*12c0*/  ULDC UR4, c[0x0][0x404] ;  /* 0x0001010000047ab9 */ /* 0x000fe20000000800 */
[----:B------:R-:W-:-:S03]  /*12d0*/  UISETP.NE.AND.EX UP0, UPT, UR5, URZ, UPT, UP0 ;  /* 0x0000003f0500728c */ /* 0x000fc6000bf05300 */
[----:B------:R-:W-:Y:S01]  /*12e0*/  ULDC UR5, c[0x0][0x2e0] ;  /* 0x0000b80000057ab9 */ /* 0x000fe20000000800 */
[----:B------:R-:W-:-:S04]  /*12f0*/  USEL UR4, UR4, 0x1, UP0 ;  /* 0x0000000104047887 */ /* 0x000fc80008000000 */
[----:B------:R-:W-:-:S03]  /*1300*/  UIMAD UR4, UR4, UR5, URZ ;  /* 0x00000005040472a4 */ /* 0x000fc6000f8e023f */
[----:B------:R-:W-:Y:S02]  /*1310*/  ULDC UR5, c[0x0][0x338] ;  /* 0x0000ce0000057ab9 */ /* 0x000fe40000000800 */
[----:B------:R-:W-:Y:S02]  /*1320*/  IMAD.U32 R24, RZ, RZ, UR5 ;  /* 0x00000005ff187e24 */ /* 0x000fe4000f8e00ff */
[----:B------:R-:W-:Y:S01]  /*1330*/  IMAD.U32 R27, RZ, RZ, UR4 ;  /* 0x00000004ff1b7e24 */ /* 0x000fe2000f8e00ff */
[----:B--2---:R-:W-:Y:S06]  /*1340*/  @P2 BRA `(.L_x_6837) ;  /* 0x0000000000242947 */ /* 0x004fec0003800000 */
        /* <DEDUP_REMOVED lines=9> */
.L_x_6837:
[----:B------:R-:W-:Y:S01]  /*13e0*/  ULDC.64 UR4, c[0x0][0xa20] ;  /* 0x0002880000047ab9 */ /* 0x000fe20000000a00 */
[----:B------:R-:W-:Y:S01]  /*13f0*/  IMAD.MOV.U32 R223, RZ, RZ, R197 ;  /* 0x000000ffffdf7224 */ /* 0x000fe200078e00c5 */
[----:B------:R-:W-:Y:S01]  /*1400*/  ISETP.NE.U32.AND P1, PT, RZ, UR4, PT ;  /* 0x00000004ff007c0c */ /* 0x000fe2000bf25070 */
[----:B------:R-:W-:Y:S02]  /*1410*/  IMAD.MOV.U32 R219, RZ, RZ, R198 ;  /* 0x000000ffffdb7224 */ /* 0x000fe400078e00c6 */
[----:B------:R-:W-:Y:S01]  /*1420*/  IMAD.MOV.U32 R221, RZ, RZ, R199 ;  /* 0x000000ffffdd7224 */ /* 0x000fe200078e00c7 */
[----:B------:R-:W-:-:S13]  /*1430*/  ISETP.NE.AND.EX P1, PT, RZ, UR5, PT, P1 ;  /* 0x00000005ff007c0c */ /* 0x000fda000bf25310 */
[----:B------:R-:W-:Y:S05]  /*1440*/  @!P1 BRA `(.L_x_6838) ;  /* 0x0000000000109947 */ /* 0x000fea0003800000 */
[----:B------:R-:W0:Y:S02]  /*1450*/  LDC.64 R4, c[0x0][0xa20] ;  /* 0x00028800ff047b82 */ /* 0x000e240000000a00 */
[----:B0-----:R-:W-:-:S05]  /*1460*/  IMAD.WIDE R4, R199, 0x4, R4 ;  /* 0x00000004c7047825 */ /* 0x001fca00078e0204 */
[----:B------:R0:W5:Y:S01]  /*1470*/  LDG.E R27, desc[UR54][R4.64] ;  /* 0x00000036041b7981 */ /* 0x000162000c1e1900 */
[----:B------:R-:W-:Y:S05]  /*1480*/  BRA `(.L_x_6839) ;  /* 0x0000000000107947 */ /* 0x000fea0003800000 */
.L_x_6838:
[----:B------:R-:W-:Y:S05]  /*1490*/  @!P0 BRA `(.L_x_6839) ;  /* 0x00000000000c8947 */ /* 0x000fea0003800000 */
[----:B------:R-:W2:Y:S04]  /*14a0*/  LDG.E R4, desc[UR54][R10.64] ;  /* 0x000000360a047981 */ /* 0x000ea8000c1e1900 */
[----:B------:R-:W2:Y:S02]  /*14b0*/  LDG.E R27, desc[UR54][R10.64+0x4] ;  /* 0x000004360a1b7981 */ /* 0x000ea4000c1e1900 */
[----:B--2---:R-:W-:-:S07]  /*14c0*/  IMAD.IADD R27, R27, 0x1, -R4 ;  /* 0x000000011b1b7824 */ /* 0x004fce00078e0a04 */
.L_x_6839:
[----:B------:R-:W-:Y:S01]  /*14d0*/  ULDC.64 UR4, c[0x0][0xa10] ;  /* 0x0002840000047ab9 */ /* 0x000fe20000000a00 */
[----:B------:R-:W1:Y:S01]  /*14e0*/  LDC.64 R10, c[0x0][0x9e0] ;  /* 0x00027800ff0a7b82 */ /* 0x000e620000000a00 */
[----:B------:R-:W-:-:S04]  /*14f0*/  ISETP.NE.U32.AND P0, PT, RZ, UR4, PT ;  /* 0x00000004ff007c0c */ /* 0x000fc8000bf05070 */
        /* <DEDUP_REMOVED lines=9> */
[----:B-----5:R-:W-:Y:S02]  /*1590*/  IMAD.MOV.U32 R117, RZ, RZ, R27 ;  /* 0x000000ffff757224 */ /* 0x020fe400078e001b */
[----:B--2---:R-:W-:-:S04]  /*15a0*/  @P1 IMAD.WIDE R6, R199, 0x4, R6 ;  /* 0x00000004c7061825 */ /* 0x004fc800078e0206 */
[----:B------:R-:W-:Y:S01]  /*15b0*/  IMAD.IADD R9, R27, 0x1, -R0 ;  /* 0x000000011b097824 */ /* 0x000fe200078e0a00 */
[----:B------:R0:W5:Y:S01]  /*15c0*/  @P1 LDG.E R117, desc[UR54][R6.64] ;  /* 0x0000003606751981 */ /* 0x000162000c1e1900 */
[----:B-1----:R-:W-:Y:S02]  /*15d0*/  ISETP.GE.AND P1, PT, R11, 0x1, PT ;  /* 0x000000010b00780c */ /* 0x002fe40003f26270 */
[----:B------:R-:W-:Y:S01]  /*15e0*/  LEA R119, R197, 0x80, 0x7 ;  /* 0x00000080c5777811 */ /* 0x000fe200078e38ff */
[----:B---3--:R-:W-:-:S04]  /*15f0*/  @P0 IMAD.IADD R24, R8, 0x1, -R3 ;  /* 0x0000000108180824 */ /* 0x008fc800078e0a03 */
[----:B------:R-:W-:-:S04]  /*1600*/  IMAD.IADD R192, R9, 0x1, R24 ;  /* 0x0000000109c07824 */ /* 0x000fc800078e0218 */
[C---:B------:R-:W-:Y:S01]  /*1610*/  VIADD R0, R192.reuse, 0x7f ;  /* 0x0000007fc0007836 */ /* 0x040fe20000000000 */
[----:B------:R-:W-:-:S04]  /*1620*/  IADD3 R119, R192, R119, -R193 ;  /* 0x00000077c0777210 */ /* 0x000fc80007ffe8c1 */
        /* <DEDUP_REMOVED lines=16> */
.L_x_6842:
[----:B------:R-:W-:-:S13]  /*1730*/  ISETP.NE.AND P0, PT, R11, 0x1, PT ;  /* 0x000000010b00780c */ /* 0x000fda0003f05270 */
[----:B------:R-:W0:Y:S02]  /*1740*/  @P0 LDC.64 R4, c[0x0][0x9e8] ;  /* 0x00027a00ff040b82 */ /* 0x000e240000000a00 */
[----:B0-----:R-:W-:-:S05]  /*1750*/  @P0 IMAD.HI.U32 R4, R3, R4, RZ ;  /* 0x0000000403040227 */ /* 0x001fca00078e00ff */
[----:B------:R-:W-:-:S07]  /*1760*/  @P0 SHF.R.U32.HI R3, RZ, R5, R4 ;  /* 0x00000005ff030219 */ /* 0x000fce0000011604 */
.L_x_6843:
[----:B------:R-:W-:Y:S05]  /*1770*/  BSYNC B0 ;  /* 0x0000000000007941 */ /* 0x000fea0003800000 */
.L_x_6841:
[----:B------:R-:W-:-:S05]  /*1780*/  IMAD R3, R3, R11, R11 ;  /* 0x0000000b03037224 */ /* 0x000fca00078e020b */
[----:B------:R-:W-:-:S07]  /*1790*/  VIMNMX R0, R0, R3, PT ;  /* 0x0000000300007248 */ /* 0x000fce0003fe0100 */
.L_x_6840:
        /* <DEDUP_REMOVED lines=15> */
.L_x_6846:
[----:B------:R-:W-:Y:S01]  /*1890*/  ISETP.NE.AND P0, PT, R11, 0x1, PT ;  /* 0x000000010b00780c */ /* 0x000fe20003f05270 */
[----:B------:R-:W-:-:S12]  /*18a0*/  IMAD.MOV.U32 R4, RZ, RZ, R118 ;  /* 0x000000ffff047224 */ /* 0x000fd800078e0076 */
[----:B------:R-:W0:Y:S02]  /*18b0*/  @P0 LDC.64 R6, c[0x0][0x9e8] ;  /* 0x00027a00ff060b82 */ /* 0x000e240000000a00 */
[----:B0-----:R-:W-:-:S05]  /*18c0*/  @P0 IMAD.HI.U32 R6, R118, R6, RZ ;  /* 0x0000000676060227 */ /* 0x001fca00078e00ff */
[----:B------:R-:W-:-:S07]  /*18d0*/  @P0 SHF.R.U32.HI R4, RZ, R7, R6 ;  /* 0x00000007ff040219 */ /* 0x000fce0000011606 */
.L_x_6847:
[----:B------:R-:W-:Y:S05]  /*18e0*/  BSYNC B0 ;  /* 0x0000000000007941 */ /* 0x000fea0003800000 */
.L_x_6845:
[----:B------:R-:W-:-:S05]  /*18f0*/  IMAD R4, R4, R11, RZ ;  /* 0x0000000b04047224 */ /* 0x000fca00078e02ff */
[----:B------:R-:W-:-:S07]  /*1900*/  VIMNMX R3, R3, R4, !PT ;  /* 0x0000000403037248 */ /* 0x000fce0007fe0100 */
.L_x_6844:
        /* <DEDUP_REMOVED lines=16> */
[----:B------:R-:W-:-:S05]  /*1a10*/  @P0 VIADD R0, R3, 0x7f ;  /* 0x0000007f03000836 */ /* 0x000fca0000000000 */
[----:B------:R-:W-:-:S04]  /*1a20*/  @P0 SHF.R.S32.HI R3, RZ, 0x1f, R0 ;  /* 0x0000001fff030819 */ /* 0x000fc80000011400 */
[----:B------:R-:W-:-:S04]  /*1a30*/  @P0 LEA.HI R3, R3, R0, RZ, 0x7 ;  /* 0x0000000003030211 */ /* 0x000fc800078f38ff */
[----:B------:R-:W-:Y:S02]  /*1a40*/  @P0 SHF.R.S32.HI R26, RZ, 0x7, R3 ;  /* 0x00000007ff1a0819 */ /* 0x000fe40000011403 */
[----:B------:R-:W-:Y:S02]  /*1a50*/  PLOP3.LUT P0, PT, PT, PT, PT, 0x80, 0x0 ;  /* 0x000000000000781c */ /* 0x000fe40003f0f070 */
        /* <DEDUP_REMOVED lines=21> */
[----:B-1---5:R-:W-:Y:S05]  /*1bb0*/  CALL.ABS.NOINC R14 ;  /* 0x000000000e007343 */ /* 0x022fea0003c00000 */
.L_x_6850:
[----:B------:R-:W-:Y:S05]  /*1bc0*/  BSYNC B6 ;  /* 0x0000000000067941 */ /* 0x000fea0003800000 */
.L_x_6849:
        /* <DEDUP_REMOVED lines=20> */
.L_x_6852:
[----:B------:R-:W-:Y:S05]  /*1d10*/  BSYNC B6 ;  /* 0x0000000000067941 */ /* 0x000fea0003800000 */
.L_x_6851:
[----:B------:R-:W-:Y:S01]  /*1d20*/  ULDC.64 UR4, c[0x0][0x9f8] ;  /* 0x00027e0000047ab9 */ /* 0x000fe20000000a00 */
[----:B------:R-:W0:Y:S01]  /*1d30*/  LDC R0, c[0x0][0x428] ;  /* 0x00010a00ff007b82 */ /* 0x000e220000000800 */
[----:B------:R-:W-:-:S07]  /*1d40*/  ISETP.NE.U32.AND P0, PT, RZ, UR4, PT ;  /* 0x00000004ff007c0c */ /* 0x000fce000bf05070 */
[----:B------:R-:W1:Y:S01]  /*1d50*/  LDC.64 R38, c[0x0][0x2f0] ;  /* 0x0000bc00ff267b82 */ /* 0x000e620000000a00 */
[----:B------:R-:W-:Y:S01]  /*1d60*/  ISETP.NE.AND.EX P0, PT, RZ, UR5, PT, P0 ;  /* 0x00000005ff007c0c */ /* 0x000fe2000bf05300 */
[----:B------:R-:W2:Y:S01]  /*1d70*/  S2R R30, SR_TID.X ;  /* 0x00000000001e7919 */ /* 0x000ea20000002100 */
[----:B------:R-:W-:Y:S01]  /*1d80*/  IMAD.IADD R43, R28, 0x1, R27 ;  /* 0x000000011c2b7824 */ /* 0x000fe200078e021b */
[----:B------:R-:W-:Y:S01]  /*1d90*/  ULDC.64 UR6, c[0x0][0xa08] ;  /* 0x0002820000067ab9 */ /* 0x000fe20000000a00 */
[----:B------:R-:W-:-:S03]  /*1da0*/  ULDC.64 UR4, c[0x0][0x2f8] ;  /* 0x0000be0000047ab9 */ /* 0x000fc60000000a00 */
[----:B------:R-:W3:Y:S08]  /*1db0*/  LDC.64 R32, c[0x0][0x3d8] ;  /* 0x0000f600ff207b82 */ /* 0x000ef00000000a00 */
[----:B------:R-:W4:Y:S08]  /*1dc0*/  @P0 LDC.64 R4, c[0x0][0x9f8] ;  /* 0x00027e00ff040b82 */ /* 0x000f300000000a00 */
[----:B------:R-:W1:Y:S01]  /*1dd0*/  LDC R27, c[0x0][0x3d4] ;  /* 0x0000f500ff1b7b82 */ /* 0x000e620000000800 */
[----:B----4-:R-:W-:-:S05]  /*1de0*/  @P0 IMAD.WIDE R4, R199, 0x4, R4 ;  /* 0x00000004c7040825 */ /* 0x010fca00078e0204 */
[----:B------:R4:W4:Y:S01]  /*1df0*/  @P0 LDG.E R199, desc[UR54][R4.64] ;  /* 0x0000003604c70981 */ /* 0x000922000c1e1900 */
[----:B0-----:R-:W-:Y:S01]  /*1e00*/  ISETP.NE.AND P0, PT, R0, 0x1, PT ;  /* 0x000000010000780c */ /* 0x001fe20003f05270 */
[----:B---3--:R-:W-:Y:S01]  /*1e10*/  IMAD.WIDE.U32 R10, R18, R32, R16 ;  /* 0x00000020120a7225 */ /* 0x008fe200078e0010 */
[----:B------:R-:W-:Y:S02]  /*1e20*/  SHF.R.S32.HI R35, RZ, 0x1f, R43 ;  /* 0x0000001fff237819 */ /* 0x000fe4000001142b */
[----:B--2---:R-:W-:Y:S01]  /*1e30*/  SHF.R.U32.HI R30, RZ, 0x7, R30 ;  /* 0x00000007ff1e7819 */ /* 0x004fe2000001161e */
[----:B-1----:R-:W-:Y:S01]  /*1e40*/  IMAD.SHL.U32 R90, R38, 0x20, RZ ;  /* 0x00000020265a7824 */ /* 0x002fe200078e00ff */
[----:B------:R-:W-:Y:S01]  /*1e50*/  ISETP.GE.AND P1, PT, R16, R27, PT ;  /* 0x0000001b1000720c */ /* 0x000fe20003f26270 */
[-C--:B------:R-:W-:Y:S01]  /*1e60*/  IMAD R6, R35, R38.reuse, RZ ;  /* 0x0000002623067224 */ /* 0x080fe200078e02ff */
[----:B------:R-:W-:Y:S01]  /*1e70*/  ISETP.NE.AND P6, PT, R30, 0x1, PT ;  /* 0x000000011e00780c */ /* 0x000fe20003fc5270 */
[----:B----4-:R-:W-:Y:S01]  /*1e80*/  IMAD.WIDE.U32 R4, R43, R38, RZ ;  /* 0x000000262b047225 */ /* 0x010fe200078e00ff */
[----:B------:R-:W-:-:S02]  /*1e90*/  SHF.R.S32.HI R23, RZ, 0x1f, R22 ;  /* 0x0000001fff177819 */ /* 0x000fc40000011416 */
[----:B------:R-:W-:Y:S01]  /*1ea0*/  SHF.L.U64.HI R91, R38, 0x5, R39 ;  /* 0x00000005265b7819 */ /* 0x000fe20000010227 */
[----:B------:R-:W0:Y:S01]  /*1eb0*/  @P0 LDC R3, c[0x0][0x42c] ;  /* 0x00010b00ff030b82 */ /* 0x000e220000000800 */
[-C--:B------:R-:W-:Y:S01]  /*1ec0*/  IMAD.WIDE.U32 R40, R18, R38.reuse, R16 ;  /* 0x0000002612287225 */ /* 0x080fe200078e0010 */
[C-C-:B------:R-:W-:Y:S02]  /*1ed0*/  SHF.L.U64.HI R15, R32.reuse, 0x5, R33.reuse ;  /* 0x00000005200f7819 */ /* 0x140fe40000010221 */
[----:B------:R-:W-:Y:S01]  /*1ee0*/  SHF.L.U64.HI R110, R32, 0x7, R33 ;  /* 0x00000007206e7819 */ /* 0x000fe20000010221 */
[----:B------:R-:W-:Y:S01]  /*1ef0*/  IMAD.WIDE.U32 R88, R18, R38, R90 ;  /* 0x0000002612587225 */ /* 0x000fe200078e005a */
[----:B------:R-:W-:Y:S02]  /*1f00*/  SHF.L.U64.HI R105, R38, 0x6, R39 ;  /* 0x0000000626697819 */ /* 0x000fe40000010227 */
[----:B------:R-:W1:Y:S01]  /*1f10*/  @P0 LDC R7, c[0x0][0x430] ;  /* 0x00010c00ff070b82 */ /* 0x000e620000000800 */
[----:B------:R-:W-:-:S02]  /*1f20*/  VIADD R125, R30, 0x8 ;  /* 0x000000081e7d7836 */ /* 0x000fc40000000000 */
[----:B------:R-:W-:Y:S02]  /*1f30*/  IMAD.SHL.U32 R116, R27, 0x2, RZ ;  /* 0x000000021b747824 */ /* 0x000fe400078e00ff */
[----:B------:R-:W-:Y:S02]  /*1f40*/  IMAD.SHL.U32 R128, R38, 0x80, RZ ;  /* 0x0000008026807824 */ /* 0x000fe400078e00ff */
[----:B0-----:R-:W-:-:S04]  /*1f50*/  @P0 IMAD.HI.U32 R0, R198, R3, RZ ;  /* 0x00000003c6000227 */ /* 0x001fc800078e00ff */
[----:B------:R-:W-:Y:S01]  /*1f60*/  IMAD R3, R43, R39, R6 ;  /* 0x000000272b037224 */ /* 0x000fe200078e0206 */
[----:B-1----:R-:W-:-:S03]  /*1f70*/  @P0 SHF.R.U32.HI R198, RZ, R7, R0 ;  /* 0x00000007ffc60219 */ /* 0x002fc60000011600 */
[----:B------:R-:W-:Y:S01]  /*1f80*/  IMAD.IADD R5, R5, 0x1, R3 ;  /* 0x0000000105057824 */ /* 0x000fe200078e0203 */
[----:B------:R-:W-:Y:S01]  /*1f90*/  ISETP.NE.U32.AND P0, PT, RZ, UR6, PT ;  /* 0x00000006ff007c0c */ /* 0x000fe2000bf05070 */
[----:B------:R-:W0:Y:S01]  /*1fa0*/  LDC.64 R6, c[0x0][0x3e8] ;  /* 0x0000fa00ff067b82 */ /* 0x000e220000000a00 */
[----:B------:R-:W-:Y:S01]  /*1fb0*/  SHF.R.S32.HI R8, RZ, 0x1f, R198 ;  /* 0x0000001fff087819 */ /* 0x000fe200000114c6 */
[----:B------:R-:W-:Y:S01]  /*1fc0*/  IMAD.WIDE.U32 R4, R198, UR4, R4 ;  /* 0x00000004c6047c25 */ /* 0x000fe2000f8e0004 */
[----:B------:R-:W-:-:S03]  /*1fd0*/  ISETP.NE.AND.EX P0, PT, RZ, UR7, PT, P0 ;  /* 0x00000007ff007c0c */ /* 0x000fc6000bf05300 */
[----:B------:R-:W-:-:S04]  /*1fe0*/  IMAD R3, R8, UR4, RZ ;  /* 0x0000000408037c24 */ /* 0x000fc8000f8e02ff */
[----:B------:R-:W-:Y:S01]  /*1ff0*/  IMAD R3, R198, UR5, R3 ;  /* 0x00000005c6037c24 */ /* 0x000fe2000f8e0203 */
[----:B------:R-:W-:-:S03]  /*2000*/  ULDC.64 UR4, c[0x0][0x300] ;  /* 0x0000c00000047ab9 */ /* 0x000fc60000000a00 */
[----:B------:R-:W-:Y:S02]  /*2010*/  IMAD.IADD R5, R5, 0x1, R3 ;  /* 0x0000000105057824 */ /* 0x000fe400078e0203 */
[----:B0-----:R-:W-:Y:S01]  /*2020*/  IMAD R12, R19, R6, RZ ;  /* 0x00000006130c7224 */ /* 0x001fe200078e02ff */
[----:B------:R-:W-:-:S03]  /*2030*/  SHF.L.U64.HI R109, R6, 0x7, R7 ;  /* 0x00000007066d7819 */ /* 0x000fc60000010207 */
[----:B------:R-:W-:Y:S01]  /*2040*/  IMAD R85, R18, R7, R12 ;  /* 0x0000000712557224 */ /* 0x000fe200078e020c */
[----:B------:R-:W-:Y:S02]  /*2050*/  SHF.R.S32.HI R0, RZ, 0x1f, R199 ;  /* 0x0000001fff007819 */ /* 0x000fe400000114c7 */
[----:B------:R-:W-:Y:S02]  /*2060*/  SEL R97, R199, RZ, !P0 ;  /* 0x000000ffc7617207 */ /* 0x000fe40004000000 */
[----:B------:R-:W-:Y:S02]  /*2070*/  SEL R9, R0, RZ, !P0 ;  /* 0x000000ff00097207 */ /* 0x000fe40004000000 */
[----:B------:R-:W-:Y:S01]  /*2080*/  IADD3 R42, P0, R18, R43, RZ ;  /* 0x0000002b122a7210 */ /* 0x000fe20007f1e0ff */
[----:B------:R-:W-:-:S04]  /*2090*/  IMAD.WIDE.U32 R98, R97, UR4, R4 ;  /* 0x0000000461627c25 */ /* 0x000fc8000f8e0004 */
[----:B------:R-:W-:Y:S02]  /*20a0*/  IMAD R0, R9, UR4, RZ ;  /* 0x0000000409007c24 */ /* 0x000fe4000f8e02ff */
[----:B------:R-:W-:Y:S02]  /*20b0*/  IMAD.X R43, R19, 0x1, R35, P0 ;  /* 0x00000001132b7824 */ /* 0x000fe400000e0623 */
[----:B------:R-:W-:Y:S01]  /*20c0*/  IMAD R31, R97, UR5, R0 ;  /* 0x00000005611f7c24 */ /* 0x000fe2000f8e0200 */
[----:B------:R-:W-:Y:S05]  /*20d0*/  @!P6 WARPSYNC.ALL ;  /* 0x000000000000e948 */ /* 0x000fea0003800000 */
[----:B------:R-:W-:Y:S01]  /*20e0*/  ULDC.64 UR4, c[0x0][0x320] ;  /* 0x0000c80000047ab9 */ /* 0x000fe20000000a00 */
[----:B------:R-:W-:-:S02]  /*20f0*/  IMAD R0, R19, R32, RZ ;  /* 0x0000002013007224 */ /* 0x000fc400078e02ff */
[----:B------:R-:W-:Y:S02]  /*2100*/  IMAD R3, R8, UR4, RZ ;  /* 0x0000000408037c24 */ /* 0x000fe4000f8e02ff */
[----:B------:R-:W-:-:S04]  /*2110*/  IMAD.WIDE.U32 R4, R198, UR4, R16 ;  /* 0x00000004c6047c25 */ /* 0x000fc8000f8e0010 */
[----:B------:R-:W-:Y:S01]  /*2120*/  IMAD R3, R198, UR5, R3 ;  /* 0x00000005c6037c24 */ /* 0x000fe2000f8e0203 */
[----:B------:R-:W-:Y:S01]  /*2130*/  ULDC.64 UR4, c[0x0][0x328] ;  /* 0x0000ca0000047ab9 */ /* 0x000fe20000000a00 */
[C---:B------:R-:W-:Y:S01]  /*2140*/  IMAD R13, R18.reuse, R33, R0 ;  /* 0x00000021120d7224 */ /* 0x040fe200078e0200 */
[----:B------:R-:W-:Y:S01]  /*2150*/  P2R R0, PR, RZ, 0x2 ;  /* 0x00000002ff007803 */ /* 0x000fe20000000000 */
[----:B------:R-:W-:Y:S02]  /*2160*/  IMAD.IADD R5, R5, 0x1, R3 ;  /* 0x0000000105057824 */ /* 0x000fe400078e0203 */
[----:B------:R-:W-:Y:S02]  /*2170*/  IMAD R3, R9, UR4, RZ ;  /* 0x0000000409037c24 */ /* 0x000fe4000f8e02ff */
[----:B------:R-:W-:-:S04]  /*2180*/  IMAD.WIDE.U32 R8, R18, R6, R22 ;  /* 0x0000000612087225 */ /* 0x000fc800078e0016 */
[----:B------:R-:W-:Y:S01]  /*2190*/  IMAD R47, R97, UR5, R3 ;  /* 0x00000005612f7c24 */ /* 0x000fe2000f8e0203 */
[----:B------:R-:W-:Y:S01]  /*21a0*/  SEL R3, R27, RZ, P1 ;  /* 0x000000ff1b037207 */ /* 0x000fe20000800000 */
[----:B------:R-:W-:Y:S01]  /*21b0*/  IMAD.WIDE.U32 R96, R97, UR4, R4 ;  /* 0x0000000461607c25 */ /* 0x000fe2000f8e0004 */
[----:B------:R-:W-:Y:S02]  /*21c0*/  ULDC UR4, c[0x0][0x2e4] ;  /* 0x0000b90000047ab9 */ /* 0x000fe40000000800 */
[C---:B------:R-:W-:Y:S01]  /*21d0*/  ISETP.GE.AND P2, PT, R16.reuse, UR4, PT ;  /* 0x0000000410007c0c */ /* 0x040fe2000bf46270 */
[----:B------:R-:W-:Y:S02]  /*21e0*/  IMAD.IADD R3, R16, 0x1, R3 ;  /* 0x0000000110037824 */ /* 0x000fe400078e0203 */
[----:B------:R-:W-:-:S03]  /*21f0*/  IMAD.WIDE.U32 R4, R18, R32, R22 ;  /* 0x0000002012047225 */ /* 0x000fc600078e0016 */
[----:B------:R-:W-:Y:S01]  /*2200*/  SHF.R.S32.HI R14, RZ, 0x1f, R3 ;  /* 0x0000001fff0e7819 */ /* 0x000fe20000011403 */
[----:B------:R-:W-:Y:S02]  /*2210*/  IMAD.MOV.U32 R86, RZ, RZ, R8 ;  /* 0x000000ffff567224 */ /* 0x000fe400078e0008 */
[----:B------:R-:W-:Y:S01]  /*2220*/  IMAD.IADD R5, R5, 0x1, R13 ;  /* 0x0000000105057824 */ /* 0x000fe200078e020d */
[CC--:B------:R-:W-:Y:S01]  /*2230*/  LEA.HI R8, R14.reuse, R3.reuse, RZ, 0x6 ;  /* 0x000000030e087211 */ /* 0x0c0fe200078f30ff */
[----:B------:R-:W-:Y:S01]  /*2240*/  IMAD.IADD R11, R13, 0x1, R11 ;  /* 0x000000010d0b7824 */ /* 0x000fe200078e020b */
[----:B------:R-:W-:Y:S01]  /*2250*/  LEA.HI R37, R14, R3, RZ, 0x3 ;  /* 0x000000030e257211 */ /* 0x000fe200078f18ff */
[----:B------:R-:W-:-:S03]  /*2260*/  IMAD.WIDE.U32 R12, R18, R6, R16 ;  /* 0x00000006120c7225 */ /* 0x000fc600078e0010 */
[----:B------:R-:W-:Y:S01]  /*2270*/  LOP3.LUT R14, R201, 0x38, R37, 0xf8, !PT ;  /* 0x00000038c90e7812 */ /* 0x000fe200078ef825 */
[----:B------:R-:W-:Y:S01]  /*2280*/  IMAD.SHL.U32 R3, R8, 0x80, RZ ;  /* 0x0000008008037824 */ /* 0x000fe200078e00ff */
[----:B------:R-:W-:Y:S01]  /*2290*/  LOP3.LUT R8, R37, 0x38, RZ, 0xc0, !PT ;  /* 0x0000003825087812 */ /* 0x000fe200078ec0ff */
[----:B------:R-:W-:Y:S01]  /*22a0*/  IMAD.IADD R87, R9, 0x1, R85 ;  /* 0x0000000109577824 */ /* 0x000fe200078e0255 */
[----:B------:R-:W-:Y:S01]  /*22b0*/  MOV R84, R12 ;  /* 0x0000000c00547202 */ /* 0x000fe20000000f00 */
[-C--:B-----5:R-:W-:Y:S01]  /*22c0*/  IMAD.WIDE.U32 R94, R117, R32.reuse, R4 ;  /* 0x00000020755e7225 */ /* 0x0a0fe200078e0004 */
[--C-:B------:R-:W-:Y:S02]  /*22d0*/  LOP3.LUT R12, R202, 0x38, R37.reuse, 0xf8, !PT ;  /* 0x00000038ca0c7812 */ /* 0x100fe400078ef825 */
[----:B------:R-:W-:Y:S01]  /*22e0*/  LOP3.LUT R20, R200, 0x38, R37, 0xf8, !PT ;  /* 0x00000038c8147812 */ /* 0x000fe200078ef825 */
[----:B------:R-:W-:Y:S01]  /*22f0*/  IMAD.IADD R30, R99, 0x1, R31 ;  /* 0x00000001631e7824 */ /* 0x000fe200078e021f */
[----:B------:R-:W-:Y:S01]  /*2300*/  LOP3.LUT R8, R8, 0x1c0, R203, 0xf8, !PT ;  /* 0x000001c008087812 */ /* 0x000fe200078ef8cb */
[----:B------:R-:W-:Y:S01]  /*2310*/  IMAD.IADD R85, R85, 0x1, R13 ;  /* 0x0000000155557824 */ /* 0x000fe200078e020d */
[----:B------:R-:W-:Y:S01]  /*2320*/  LOP3.LUT R3, R3, 0xffffe000, RZ, 0xc0, !PT ;  /* 0xffffe00003037812 */ /* 0x000fe200078ec0ff */
[----:B------:R-:W-:Y:S01]  /*2330*/  IMAD.WIDE.U32 R92, R117, R32, R10 ;  /* 0x00000020755c7225 */ /* 0x000fe200078e000a */
[----:B------:R-:W-:-:S02]  /*2340*/  LOP3.LUT R12, R12, R209, RZ, 0x3c, !PT ;  /* 0x000000d10c0c7212 */ /* 0x000fc400078e3cff */
[----:B------:R-:W-:Y:S01]  /*2350*/  LOP3.LUT R14, R14, R207, RZ, 0x3c, !PT ;  /* 0x000000cf0e0e7212 */ /* 0x000fe200078e3cff */
[----:B------:R-:W-:Y:S01]  /*2360*/  IMAD.SHL.U32 R13, R32, 0x20, RZ ;  /* 0x00000020200d7824 */ /* 0x000fe200078e00ff */
[----:B------:R-:W-:Y:S01]  /*2370*/  LOP3.LUT R20, R20, R205, RZ, 0x3c, !PT ;  /* 0x000000cd14147212 */ /* 0x000fe200078e3cff */
[----:B------:R-:W-:Y:S01]  /*2380*/  IMAD.SHL.U32 R11, R32, 0x80, RZ ;  /* 0x00000080200b7824 */ /* 0x000fe200078e00ff */
[----:B------:R-:W-:Y:S01]  /*2390*/  LOP3.LUT R8, R8, R211, RZ, 0x3c, !PT ;  /* 0x000000d308087212 */ /* 0x000fe200078e3cff */
[-C--:B------:R-:W-:Y:S01]  /*23a0*/  IMAD.WIDE.U32 R86, R117, R6.reuse, R86 ;  /* 0x0000000675567225 */ /* 0x080fe200078e0056 */
[----:B------:R-:W-:Y:S02]  /*23b0*/  SHF.R.S32.HI R9, RZ, 0x1f, R117 ;  /* 0x0000001fff097819 */ /* 0x000fe40000011475 */
[-C--:B------:R-:W-:Y:S01]  /*23c0*/  IADD3 R114, R12, R3.reuse, R210 ;  /* 0x000000030c727210 */ /* 0x080fe20007ffe0d2 */
[----:B------:R-:W-:Y:S01]  /*23d0*/  IMAD.SHL.U32 R12, R32, 0x40, RZ ;  /* 0x00000040200c7824 */ /* 0x000fe200078e00ff */
[-C--:B------:R-:W-:Y:S01]  /*23e0*/  IADD3 R113, R14, R3.reuse, R208 ;  /* 0x000000030e717210 */ /* 0x080fe20007ffe0d0 */
[C---:B------:R-:W-:Y:S01]  /*23f0*/  IMAD R4, R9.reuse, R6, RZ ;  /* 0x0000000609047224 */ /* 0x040fe200078e02ff */
[-C--:B------:R-:W-:Y:S01]  /*2400*/  IADD3 R111, R20, R3.reuse, R206 ;  /* 0x00000003146f7210 */ /* 0x080fe20007ffe0ce */
[----:B------:R-:W-:Y:S01]  /*2410*/  IMAD R28, R9, R32, RZ ;  /* 0x00000020091c7224 */ /* 0x000fe200078e02ff */
[----:B------:R-:W-:Y:S01]  /*2420*/  IADD3 R115, R8, R3, R212 ;  /* 0x0000000308737210 */ /* 0x000fe20007ffe0d4 */
[----:B------:R-:W-:Y:S01]  /*2430*/  IMAD R3, R19, R38, RZ ;  /* 0x0000002613037224 */ /* 0x000fe200078e02ff */
[----:B------:R-:W-:Y:S01]  /*2440*/  IADD3 R31, P0, R98, R40, RZ ;  /* 0x00000028621f7210 */ /* 0x000fe20007f1e0ff */
[C---:B------:R-:W-:Y:S01]  /*2450*/  IMAD R45, R117.reuse, R7, R4 ;  /* 0x00000007752d7224 */ /* 0x040fe200078e0204 */
[----:B------:R-:W-:Y:S01]  /*2460*/  IADD3 R4, P1, R90, R88, RZ ;  /* 0x000000585a047210 */ /* 0x000fe20007f3e0ff */
[----:B------:R-:W-:Y:S01]  /*2470*/  IMAD R21, R18, R39, R3 ;  /* 0x0000002712157224 */ /* 0x000fe200078e0203 */
[----:B------:R-:W-:Y:S01]  /*2480*/  SHF.L.U64.HI R14, R32, 0x6, R33 ;  /* 0x00000006200e7819 */ /* 0x000fe20000010221 */
[----:B------:R-:W-:Y:S01]  /*2490*/  IMAD R29, R117, R33, R28 ;  /* 0x00000021751d7224 */ /* 0x000fe200078e021c */
[----:B------:R-:W-:Y:S01]  /*24a0*/  IADD3 R33, P3, R98, 0x40, RZ ;  /* 0x0000004062217810 */ /* 0x000fe20007f7e0ff */
[----:B------:R-:W-:Y:S01]  /*24b0*/  IMAD.IADD R5, R21, 0x1, R89 ;  /* 0x0000000115057824 */ /* 0x000fe200078e0259 */
[----:B------:R-:W-:Y:S01]  /*24c0*/  LOP3.LUT R32, R37, 0xfffffff8, RZ, 0xc0, !PT ;  /* 0xfffffff825207812 */ /* 0x000fe200078ec0ff */
[----:B------:R-:W-:Y:S01]  /*24d0*/  IMAD.IADD R21, R41, 0x1, R21 ;  /* 0x0000000129157824 */ /* 0x000fe200078e0215 */
[----:B------:R-:W-:Y:S01]  /*24e0*/  SHF.L.U64.HI R10, R6, 0x5, R7 ;  /* 0x00000005060a7819 */ /* 0x000fe20000010207 */
[----:B------:R-:W-:Y:S01]  /*24f0*/  IMAD.X R20, R5, 0x1, R91, P1 ;  /* 0x0000000105147824 */ /* 0x000fe200008e065b */
[----:B------:R-:W-:Y:S01]  /*2500*/  IADD3 R107, P1, R4, R90, RZ ;  /* 0x0000005a046b7210 */ /* 0x000fe20007f3e0ff */
[----:B------:R-:W-:Y:S01]  /*2510*/  IMAD.X R34, R21, 0x1, R30, P0 ;  /* 0x0000000115227824 */ /* 0x000fe200000e061e */
[----:B------:R-:W-:Y:S01]  /*2520*/  IADD3 R35, P0, R31, 0x40, RZ ;  /* 0x000000401f237810 */ /* 0x000fe20007f1e0ff */
[----:B------:R-:W-:Y:S01]  /*2530*/  IMAD.WIDE.U32 R84, R117, R6, R84 ;  /* 0x0000000675547225 */ /* 0x000fe200078e0054 */
[----:B------:R-:W-:-:S02]  /*2540*/  SHF.L.U64.HI R9, R6, 0x6, R7 ;  /* 0x0000000606097819 */ /* 0x000fc40000010207 */
[----:B------:R-:W-:Y:S01]  /*2550*/  SHF.L.U64.HI R3, R38, 0x7, R39 ;  /* 0x0000000726037819 */ /* 0x000fe20000010227 */
[C---:B------:R-:W-:Y:S01]  /*2560*/  IMAD.SHL.U32 R8, R6.reuse, 0x20, RZ ;  /* 0x0000002006087824 */ /* 0x040fe200078e00ff */
[----:B------:R-:W-:Y:S01]  /*2570*/  SHF.R.S32.HI R37, RZ, 0x3, R37 ;  /* 0x00000003ff257819 */ /* 0x000fe20000011425 */
[----:B------:R-:W-:Y:S01]  /*2580*/  IMAD.SHL.U32 R7, R6, 0x40, RZ ;  /* 0x0000004006077824 */ /* 0x000fe200078e00ff */
[----:B------:R-:W-:Y:S01]  /*2590*/  SHF.R.S32.HI R39, RZ, 0x1f, R32 ;  /* 0x0000001fff277819 */ /* 0x000fe20000011420 */
[----:B------:R-:W-:Y:S01]  /*25a0*/  IMAD.X R106, R20, 0x1, R91, P1 ;  /* 0x00000001146a7824 */ /* 0x000fe200008e065b */
[----:B------:R-:W-:Y:S01]  /*25b0*/  ISETP.GE.AND P1, PT, R195, UR4, PT ;  /* 0x00000004c3007c0c */ /* 0x000fe2000bf26270 */
[----:B------:R-:W-:Y:S02]  /*25c0*/  IMAD.IADD R27, R95, 0x1, R29 ;  /* 0x000000015f1b7824 */ /* 0x000fe400078e021d */
[----:B------:R-:W-:Y:S02]  /*25d0*/  IMAD.IADD R28, R29, 0x1, R93 ;  /* 0x000000011d1c7824 */ /* 0x000fe400078e025d */
[----:B------:R-:W-:-:S02]  /*25e0*/  IMAD.SHL.U32 R6, R6, 0x80, RZ ;  /* 0x0000008006067824 */ /* 0x000fc400078e00ff */
[----:B------:R-:W-:Y:S02]  /*25f0*/  IMAD.IADD R29, R87, 0x1, R45 ;  /* 0x00000001571d7824 */ /* 0x000fe400078e022d */
[----:B------:R-:W-:Y:S02]  /*2600*/  IMAD.IADD R36, R45, 0x1, R85 ;  /* 0x000000012d247824 */ /* 0x000fe400078e0255 */
[----:B------:R-:W-:Y:S02]  /*2610*/  IMAD.X R100, RZ, RZ, R30, P3 ;  /* 0x000000ffff647224 */ /* 0x000fe400018e061e */
[----:B------:R-:W-:Y:S02]  /*2620*/  IMAD.X R101, RZ, RZ, R34, P0 ;  /* 0x000000ffff657224 */ /* 0x000fe400000e0622 */
[----:B------:R-:W-:Y:S01]  /*2630*/  IMAD.IADD R102, R97, 0x1, R47 ;  /* 0x0000000161667824 */ /* 0x000fe200078e022f */
[----:B------:R-:W-:Y:S06]  /*2640*/  @!P6 BAR.SYNC.DEFER_BLOCKING 0x9, 0x100 ;  /* 0x024400000000eb1d */ /* 0x000fec0000010000 */
.L_x_6938:
[----:B0-----:R-:W0:Y:S01]  /*2650*/  LDC R123, c[0x0][0x3d4] ;  /* 0x0000f500ff7b7b82 */ /* 0x001e220000000800 */
[----:B------:R-:W-:Y:S01]  /*2660*/  VIADD R26, R26, 0xffffffff ;  /* 0xffffffff1a1a7836 */ /* 0x000fe20000000000 */
[----:B------:R-:W-:Y:S05]  /*2670*/  YIELD ;  /* 0x0000000000007946 */ /* 0x000fea0003800000 */
[----:B------:R-:W-:Y:S01]  /*2680*/  IMAD R45, R185, 0x4000, R214 ;  /* 0x00004000b92d7824 */ /* 0x000fe200078e02d6 */
[----:B------:R-:W-:Y:S01]  /*2690*/  ISETP.GT.AND P3, PT, R26, R25, PT ;  /* 0x000000191a00720c */ /* 0x000fe20003f64270 */
[----:B------:R-:W-:Y:S02]  /*26a0*/  BSSY B0, `(.L_x_6853) ;  /* 0x000058d000007945 */ /* 0x000fe40003800000 */
[----:B------:R-:W-:Y:S01]  /*26b0*/  IMAD R108, R45, 0x2, R2 ;  /* 0x000000022d6c7824 */ /* 0x000fe200078e0202 */
[----:B------:R-:W-:-:S02]  /*26c0*/  P2R R104, PR, RZ, 0x8 ;  /* 0x00000008ff687803 */ /* 0x000fc40000000000 */
[----:B0-----:R-:W-:-:S13]  /*26d0*/  ISETP.GE.AND P0, PT, R123, 0x1, PT ;  /* 0x000000017b00780c */ /* 0x001fda0003f06270 */
[----:B------:R-:W-:Y:S05]  /*26e0*/  @!P0 BRA `(.L_x_6854) ;  /* 0x0000005000a08947 */ /* 0x000fea0003800000 */
        /* <DEDUP_REMOVED lines=10> */
[----:B------:R-:W-:Y:S01]  /*2790*/  IMAD R47, R45, R128, R44 ;  /* 0x000000802d2f7224 */ /* 0x000fe200078e022c */
[----:B------:R-:W-:Y:S01]  /*27a0*/  IADD3 R124, R79, R49, RZ ;  /* 0x000000314f7c7210 */ /* 0x000fe20007ffe0ff */
[----:B------:R-:W-:Y:S02]  /*27b0*/  IMAD R103, R45, R6, R48 ;  /* 0x000000062d677224 */ /* 0x000fe400078e0230 */
        /* <DEDUP_REMOVED lines=33> */
.L_x_6857:
[----:B------:R-:W-:Y:S05]  /*29d0*/  BSYNC B1 ;  /* 0x0000000000017941 */ /* 0x000fea0003800000 */
.L_x_6856:
[----:B------:R-:W-:Y:S01]  /*29e0*/  ISETP.GE.AND P4, PT, R189, R112, PT ;  /* 0x00000070bd00720c */ /* 0x000fe20003f86270 */
[----:B0----5:R-:W-:Y:S01]  /*29f0*/  IMAD.MOV.U32 R44, RZ, RZ, R72 ;  /* 0x000000ffff2c7224 */ /* 0x021fe200078e0048 */
[----:B------:R-:W-:Y:S01]  /*2a00*/  BSSY B1, `(.L_x_6858) ;  /* 0x0000026000017945 */ /* 0x000fe20003800000 */
[----:B------:R-:W-:Y:S01]  /*2a10*/  IMAD.MOV.U32 R45, RZ, RZ, R73 ;  /* 0x000000ffff2d7224 */ /* 0x000fe200078e0049 */
[----:B------:R-:W-:Y:S01]  /*2a20*/  CS2R R68, SRZ ;  /* 0x0000000000447805 */ /* 0x000fe2000001ff00 */
[----:B------:R-:W-:Y:S01]  /*2a30*/  IMAD.MOV.U32 R46, RZ, RZ, R80 ;  /* 0x000000ffff2e7224 */ /* 0x000fe200078e0050 */
[----:B------:R-:W-:Y:S01]  /*2a40*/  CS2R R66, SRZ ;  /* 0x0000000000427805 */ /* 0x000fe2000001ff00 */
[----:B------:R-:W-:Y:S01]  /*2a50*/  IMAD.MOV.U32 R47, RZ, RZ, R81 ;  /* 0x000000ffff2f7224 */ /* 0x000fe200078e0051 */
[----:B------:R-:W-:Y:S01]  /*2a60*/  PRMT R134, R44, 0x5410, R45 ;  /* 0x000054102c867816 */ /* 0x000fe2000000002d */
[----:B------:R-:W-:Y:S01]  /*2a70*/  IMAD.MOV.U32 R44, RZ, RZ, R74 ;  /* 0x000000ffff2c7224 */ /* 0x000fe200078e004a */
[----:B------:R-:W-:Y:S01]  /*2a80*/  PRMT R142, R142, 0x5410, R46 ;  /* 0x000054108e8e7816 */ /* 0x000fe2000000002e */
[----:B------:R-:W-:Y:S01]  /*2a90*/  IMAD.MOV.U32 R45, RZ, RZ, R75 ;  /* 0x000000ffff2d7224 */ /* 0x000fe200078e004b */
[----:B------:R-:W-:Y:S01]  /*2aa0*/  PRMT R139, R47, 0x7610, R139 ;  /* 0x000076102f8b7816 */ /* 0x000fe2000000008b */
[----:B------:R-:W-:Y:S01]  /*2ab0*/  IMAD.MOV.U32 R46, RZ, RZ, R82 ;  /* 0x000000ffff2e7224 */ /* 0x000fe200078e0052 */
[----:B------:R-:W-:Y:S01]  /*2ac0*/  CS2R R70, SRZ ;  /* 0x0000000000467805 */ /* 0x000fe2000001ff00 */
[----:B------:R-:W-:Y:S01]  /*2ad0*/  IMAD.MOV.U32 R47, RZ, RZ, R83 ;  /* 0x000000ffff2f7224 */ /* 0x000fe200078e0053 */
[----:B------:R-:W-:-:S02]  /*2ae0*/  PRMT R135, R44, 0x5410, R45 ;  /* 0x000054102c877816 */ /* 0x000fc4000000002d */
[----:B------:R-:W-:Y:S02]  /*2af0*/  PRMT R142, R46, 0x7610, R142 ;  /* 0x000076102e8e7816 */ /* 0x000fe4000000008e */
[----:B------:R-:W-:Y:S01]  /*2b00*/  PRMT R141, R141, 0x5410, R47 ;  /* 0x000054108d8d7816 */ /* 0x000fe2000000002f */
[----:B------:R-:W-:Y:S06]  /*2b10*/  @P4 BRA `(.L_x_6859) ;  /* 0x0000000000504947 */ /* 0x000fec0003800000 */
[----:B------:R-:W-:Y:S01]  /*2b20*/  IADD3 R45, P0, P5, R94, R78, R13 ;  /* 0x0000004e5e2d7210 */ /* 0x000fe20007d1e00d */
[----:B------:R-:W-:Y:S01]  /*2b30*/  ULDC.64 UR4, c[0x0][0x3c8] ;  /* 0x0000f20000047ab9 */ /* 0x000fe20000000a00 */
[----:B------:R-:W-:Y:S02]  /*2b40*/  CS2R R68, SRZ ;  /* 0x0000000000447805 */ /* 0x000fe4000001ff00 */
[----:B------:R-:W-:Y:S02]  /*2b50*/  CS2R R70, SRZ ;  /* 0x0000000000467805 */ /* 0x000fe4000001ff00 */
[----:B------:R-:W-:Y:S02]  /*2b60*/  IADD3.X R46, R27, R124, R15, P0, P5 ;  /* 0x0000007c1b2e7210 */ /* 0x000fe400007ea40f */
        /* <DEDUP_REMOVED lines=15> */
.L_x_6859:
[----:B------:R-:W-:Y:S05]  /*2c60*/  BSYNC B1 ;  /* 0x0000000000017941 */ /* 0x000fea0003800000 */
.L_x_6858:
        /* <DEDUP_REMOVED lines=10> */
[----:B------:R-:W-:Y:S01]  /*2d10*/  CS2R R60, SRZ ;  /* 0x00000000003c7805 */ /* 0x000fe2000001ff00 */
[----:B------:R-:W-:Y:S01]  /*2d20*/  IMAD.MOV.U32 R45, RZ, RZ, R67 ;  /* 0x000000ffff2d7224 */ /* 0x000fe200078e0043 */
[----:B------:R-:W-:Y:S01]  /*2d30*/  PRMT R130, R46, 0x5410, R47 ;  /* 0x000054102e827816 */ /* 0x000fe2000000002f */
[----:B------:R-:W-:Y:S01]  /*2d40*/  IMAD.MOV.U32 R46, RZ, RZ, R70 ;  /* 0x000000ffff2e7224 */ /* 0x000fe200078e0046 */
[----:B------:R-:W-:Y:S01]  /*2d50*/  CS2R R58, SRZ ;  /* 0x00000000003a7805 */ /* 0x000fe2000001ff00 */
[----:B------:R-:W-:Y:S01]  /*2d60*/  IMAD.MOV.U32 R47, RZ, RZ, R71 ;  /* 0x000000ffff2f7224 */ /* 0x000fe200078e0047 */
[----:B------:R-:W-:-:S02]  /*2d70*/  PRMT R126, R45, 0x5410, R44 ;  /* 0x000054102d7e7816 */ /* 0x000fc4000000002c */
[----:B------:R-:W-:Y:S02]  /*2d80*/  CS2R R62, SRZ ;  /* 0x00000000003e7805 */ /* 0x000fe4000001ff00 */
[----:B------:R-:W-:Y:S02]  /*2d90*/  CS2R R52, SRZ ;  /* 0x0000000000347805 */ /* 0x000fe4000001ff00 */
[----:B------:R-:W-:Y:S02]  /*2da0*/  CS2R R50, SRZ ;  /* 0x0000000000327805 */ /* 0x000fe4000001ff00 */
[----:B------:R-:W-:Y:S02]  /*2db0*/  PRMT R131, R46, 0x5410, R47 ;  /* 0x000054102e837816 */ /* 0x000fe4000000002f */
[----:B------:R-:W-:Y:S02]  /*2dc0*/  CS2R R54, SRZ ;  /* 0x0000000000367805 */ /* 0x000fe4000001ff00 */
[----:B------:R-:W-:Y:S01]  /*2dd0*/  P2R R137, PR, RZ, 0x1 ;  /* 0x00000001ff897803 */ /* 0x000fe20000000000 */
        /* <DEDUP_REMOVED lines=21> */
.L_x_6861:
[----:B------:R-:W-:Y:S05]  /*2f30*/  BSYNC B1 ;  /* 0x0000000000017941 */ /* 0x000fea0003800000 */
.L_x_6860:
        /* <DEDUP_REMOVED lines=31> */
.L_x_6863:
[----:B------:R-:W-:Y:S05]  /*3130*/  BSYNC B1 ;  /* 0x0000000000017941 */ /* 0x000fea0003800000 */
.L_x_6862:
[----:B01---5:R-:W-:Y:S01]  /*3140*/  IMAD.MOV.U32 R44, RZ, RZ, R56 ;  /* 0x000000ffff2c7224 */ /* 0x023fe200078e0038 */
[----:B------:R-:W-:Y:S01]  /*3150*/  UISETP.NE.AND UP0, UPT, UR39, 0x3, UPT ;  /* 0x000000032700788c */ /* 0x000fe2000bf05270 */
[----:B------:R-:W-:Y:S02]  /*3160*/  IMAD.MOV.U32 R45, RZ, RZ, R57 ;  /* 0x000000ffff2d7224 */ /* 0x000fe400078e0039 */
[----:B------:R-:W-:Y:S02]  /*3170*/  IMAD.MOV.U32 R46, RZ, RZ, R60 ;  /* 0x000000ffff2e7224 */ /* 0x000fe400078e003c */
[----:B------:R-:W-:Y:S01]  /*3180*/  IMAD.MOV.U32 R47, RZ, RZ, R61 ;  /* 0x000000ffff2f7224 */ /* 0x000fe200078e003d */
        /* <DEDUP_REMOVED lines=21> */
[----:B------:R-:W-:-:S04]  /*32e0*/  PRMT R78, R45, 0x5410, R44 ;  /* 0x000054102d4e7816 */ /* 0x000fc8000000002c */
[----:B------:R-:W-:Y:S01]  /*32f0*/  PRMT R133, R46, 0x5410, R47 ;  /* 0x000054102e857816 */ /* 0x000fe2000000002f */
[----:B------:R-:W-:Y:S06]  /*3300*/  @!P0 BRA `(.L_x_6864) ;  /* 0x0000000000048947 */ /* 0x000fec0003800000 */
[----:B------:R-:W-:Y:S01]  /*3310*/  BPT.TRAP 0x1 ;  /* 0x000000040000795c */ /* 0x000fe20000300000 */
.L_x_6864:
[----:B------:R-:W-:Y:S01]  /*3320*/  IMAD R103, R185, 0x8, R2 ;  /* 0x00000008b9677824 */ /* 0x000fe200078e0202 */
[----:B------:R-:W-:Y:S01]  /*3330*/  SHF.L.U32 R124, R194, 0x1f, RZ ;  /* 0x0000001fc27c7819 */ /* 0x000fe200000006ff */
[----:B------:R-:W-:Y:S03]  /*3340*/  BSSY B1, `(.L_x_6865) ;  /* 0x0000003000017945 */ /* 0x000fe60003800000 */
[----:B------:R-:W0:Y:S02]  /*3350*/  SYNCS.PHASECHK.TRANS64.TRYWAIT P6, [R103+URZ+0x28890], R124 ;  /* 0x0288907c670075a7 */ /* 0x000e2400080c017f */
[----:B0-----:R-:W-:Y:S05]  /*3360*/  @!P6 BRA `(.L_x_6866) ;  /* 0x000001f40074e947 */ /* 0x001fea0003800000 */
.L_x_7240:
[----:B------:R-:W-:Y:S05]  /*3370*/  BSYNC B1 ;  /* 0x0000000000017941 */ /* 0x000fea0003800000 */
.L_x_6865:
        /* <DEDUP_REMOVED lines=15> */
[--C-:B------:R-:W-:Y:S01]  /*3470*/  HADD2.F32 R46, -RZ, R45.reuse.H1_H1 ;  /* 0x3000002dff2e7230 */ /* 0x100fe20000004100 */
[----:B------:R-:W-:Y:S01]  /*3480*/  SHF.R.U32.HI R145, RZ, 0x10, R83 ;  /* 0x00000010ff917819 */ /* 0x000fe20000011653 */
[----:B------:R-:W-:Y:S01]  /*3490*/  HADD2.F32 R45, -RZ, R45.H0_H0 ;  /* 0x2000002dff2d7230 */ /* 0x000fe20000004100 */
[----:B------:R-:W-:Y:S01]  /*34a0*/  SHF.R.U32.HI R147, RZ, 0x10, R81 ;  /* 0x00000010ff937819 */ /* 0x000fe20000011651 */
[----:B------:R-:W-:Y:S02]  /*34b0*/  HADD2.F32 R83, -RZ, R80.H0_H0 ;  /* 0x20000050ff537230 */ /* 0x000fe40000004100 */
[----:B------:R-:W-:Y:S02]  /*34c0*/  HADD2.F32 R145, -RZ, R145.H0_H0 ;  /* 0x20000091ff917230 */ /* 0x000fe40000004100 */
[----:B------:R-:W-:-:S02]  /*34d0*/  HADD2.F32 R80, -RZ, R47.H1_H1 ;  /* 0x3000002fff507230 */ /* 0x000fc40000004100 */
[----:B------:R-:W-:Y:S02]  /*34e0*/  HADD2.F32 R81, -RZ, R148.H0_H0 ;  /* 0x20000094ff517230 */ /* 0x000fe40000004100 */
[----:B------:R-:W-:Y:S01]  /*34f0*/  FMUL.FTZ R148, R46, R83 ;  /* 0x000000532e947220 */ /* 0x000fe20000410000 */
[----:B------:R-:W-:Y:S02]  /*3500*/  HADD2.F32 R47, -RZ, R47.H0_H0 ;  /* 0x2000002fff2f7230 */ /* 0x000fe40000004100 */
[----:B------:R-:W-:Y:S01]  /*3510*/  FMUL.FTZ R150, R80, R145 ;  /* 0x0000009150967220 */ /* 0x000fe20000410000 */
[----:B------:R-:W-:Y:S02]  /*3520*/  HADD2.F32 R82, -RZ, R147.H0_H0 ;  /* 0x20000093ff527230 */ /* 0x000fe40000004100 */
[C---:B------:R-:W-:Y:S01]  /*3530*/  FMUL.FTZ R83, R45.reuse, R83 ;  /* 0x000000532d537220 */ /* 0x040fe20000410000 */
[----:B------:R-:W-:Y:S01]  /*3540*/  FFMA.FTZ R148, R45, R81, -R148 ;  /* 0x000000512d947223 */ /* 0x000fe20000010894 */
[----:B------:R-:W-:Y:S01]  /*3550*/  FMUL.FTZ R145, R47, R145 ;  /* 0x000000912f917220 */ /* 0x000fe20000410000 */
[----:B------:R-:W-:-:S02]  /*3560*/  HADD2.F32 R45, -RZ, R44.H1_H1 ;  /* 0x3000002cff2d7230 */ /* 0x000fc40000004100 */
[-C--:B------:R-:W-:Y:S01]  /*3570*/  FFMA.FTZ R150, R47, R82.reuse, -R150 ;  /* 0x000000522f967223 */ /* 0x080fe20000010896 */
[----:B------:R-:W-:Y:S01]  /*3580*/  FFMA.FTZ R147, R46, R81, R83 ;  /* 0x000000512e937223 */ /* 0x000fe20000010053 */
[--C-:B------:R-:W-:Y:S02]  /*3590*/  HADD2.F32 R47, -RZ, R142.reuse.H1_H1 ;  /* 0x3000008eff2f7230 */ /* 0x100fe40000004100 */
[----:B------:R-:W-:Y:S01]  /*35a0*/  FFMA.FTZ R151, R80, R82, R145 ;  /* 0x0000005250977223 */ /* 0x000fe20000010091 */
[----:B------:R-:W-:Y:S02]  /*35b0*/  HADD2.F32 R142, -RZ, R142.H0_H0 ;  /* 0x2000008eff8e7230 */ /* 0x000fe40000004100 */
[----:B------:R-:W-:Y:S02]  /*35c0*/  HADD2.F32 R83, -RZ, R141.H1_H1 ;  /* 0x3000008dff537230 */ /* 0x000fe40000004100 */
[----:B------:R-:W-:Y:S02]  /*35d0*/  HADD2.F32 R46, -RZ, R76.H1_H1 ;  /* 0x3000004cff2e7230 */ /* 0x000fe40000004100 */
[----:B------:R-:W-:Y:S01]  /*35e0*/  FMUL.FTZ R145, R45, R142 ;  /* 0x0000008e2d917220 */ /* 0x000fe20000410000 */
[----:B------:R-:W-:-:S02]  /*35f0*/  HADD2.F32 R44, -RZ, R44.H0_H0 ;  /* 0x2000002cff2c7230 */ /* 0x000fc40000004100 */
[----:B------:R-:W-:Y:S02]  /*3600*/  HADD2.F32 R76, -RZ, R76.H0_H0 ;  /* 0x2000004cff4c7230 */ /* 0x000fe40000004100 */
[----:B------:R-:W-:Y:S01]  /*3610*/  FMUL.FTZ R149, R46, R83 ;  /* 0x000000532e957220 */ /* 0x000fe20000410000 */
[----:B------:R-:W-:Y:S02]  /*3620*/  HADD2.F32 R81, -RZ, R139.H0_H0 ;  /* 0x2000008bff517230 */ /* 0x000fe40000004100 */
[C---:B------:R-:W-:Y:S01]  /*3630*/  FMUL.FTZ R142, R44.reuse, R142 ;  /* 0x0000008e2c8e7220 */ /* 0x040fe20000410000 */
[----:B------:R-:W-:Y:S01]  /*3640*/  FFMA.FTZ R145, R44, R47, -R145 ;  /* 0x0000002f2c917223 */ /* 0x000fe20000010891 */
[C---:B------:R-:W-:Y:S02]  /*3650*/  FMUL.FTZ R83, R76.reuse, R83 ;  /* 0x000000534c537220 */ /* 0x040fe40000410000 */
[----:B------:R-:W-:Y:S01]  /*3660*/  FFMA.FTZ R142, R45, R47, R142 ;  /* 0x0000002f2d8e7223 */ /* 0x000fe2000001008e */
[-C--:B------:R-:W-:Y:S01]  /*3670*/  FFMA.FTZ R149, R76, R81.reuse, -R149 ;  /* 0x000000514c957223 */ /* 0x080fe20000010895 */
[----:B------:R-:W-:Y:S01]  /*3680*/  FFMA.FTZ R46, R46, R81, R83 ;  /* 0x000000512e2e7223 */ /* 0x000fe20000010053 */
[----:B------:R-:W-:-:S02]  /*3690*/  F2FP.F16.F32.PACK_AB R45, R147, R148 ;  /* 0x00000094932d723e */ /* 0x000fc400000000ff */
[----:B------:R-:W-:Y:S02]  /*36a0*/  F2FP.F16.F32.PACK_AB R47, R151, R150 ;  /* 0x00000096972f723e */ /* 0x000fe400000000ff */
[----:B------:R-:W-:Y:S02]  /*36b0*/  F2FP.F16.F32.PACK_AB R44, R142, R145 ;  /* 0x000000918e2c723e */ /* 0x000fe400000000ff */
[----:B------:R-:W-:-:S07]  /*36c0*/  F2FP.F16.F32.PACK_AB R46, R46, R149 ;  /* 0x000000952e2e723e */ /* 0x000fce00000000ff */
.L_x_6872:
[----:B------:R-:W-:Y:S05]  /*36d0*/  BSYNC B3 ;  /* 0x0000000000037941 */ /* 0x000fea0003800000 */
.L_x_6871:
[----:B------:R-:W-:Y:S02]  /*36e0*/  ULDC.64 UR4, c[0x0][0x2d8] ;  /* 0x0000b60000047ab9 */ /* 0x000fe40000000a00 */
[----:B------:R-:W-:-:S04]  /*36f0*/  LEA R76, P3, R77, UR4, 0x1 ;  /* 0x000000044d4c7c11 */ /* 0x000fc8000f8608ff */
[----:B------:R-:W-:-:S05]  /*3700*/  LEA.HI.X R77, R77, UR5, R146, 0x1, P3 ;  /* 0x000000054d4d7c11 */ /* 0x000fca00098f0c92 */
[----:B--2---:R1:W-:Y:S04]  /*3710*/  STG.E.128 desc[UR54][R76.64], R44 ;  /* 0x0000002c4c007986 */ /* 0x0043e8000c101d36 */
.L_x_6870:
[----:B------:R-:W-:Y:S05]  /*3720*/  BSYNC B2 ;  /* 0x0000000000027941 */ /* 0x000fea0003800000 */
.L_x_6869:
[----:B------:R-:W-:Y:S05]  /*3730*/  @P1 BRA `(.L_x_6868) ;  /* 0x0000000000d01947 */ /* 0x000fea0003800000 */
[----:B-1----:R1:W2:Y:S01]  /*3740*/  LDS.128 R44, [R108+0x1c400] ;  /* 0x01c400006c2c7984 */ /* 0x0022a20000000c00 */
        /* <DEDUP_REMOVED lines=46> */
.L_x_6874:
[----:B------:R-:W-:Y:S05]  /*3a30*/  BSYNC B2 ;  /* 0x0000000000027941 */ /* 0x000fea0003800000 */
.L_x_6873:
[----:B------:R-:W-:Y:S02]  /*3a40*/  ULDC.64 UR4, c[0x0][0x2d8] ;  /* 0x0000b60000047ab9 */ /* 0x000fe40000000a00 */
[----:B------:R-:W-:-:S04]  /*3a50*/  LEA R72, P3, R144, UR4, 0x1 ;  /* 0x0000000490487c11 */ /* 0x000fc8000f8608ff */
[----:B------:R-:W-:-:S05]  /*3a60*/  LEA.HI.X R73, R144, UR5, R143, 0x1, P3 ;  /* 0x0000000590497c11 */ /* 0x000fca00098f0c8f */
[----:B--2---:R2:W-:Y:S04]  /*3a70*/  STG.E.128 desc[UR54][R72.64], R44 ;  /* 0x0000002c48007986 */ /* 0x0045e8000c101d36 */
.L_x_6868:
[----:B------:R-:W-:Y:S05]  /*3a80*/  BSYNC B1 ;  /* 0x0000000000017941 */ /* 0x000fea0003800000 */
.L_x_6867:
[----:B------:R-:W-:Y:S04]  /*3a90*/  BSSY B1, `(.L_x_6875) ;  /* 0x0000070000017945 */ /* 0x000fe80003800000 */
[----:B------:R-:W-:Y:S05]  /*3aa0*/  @P4 BRA `(.L_x_6876) ;  /* 0x0000000400b84947 */ /* 0x000fea0003800000 */
[----:B------:R-:W-:Y:S01]  /*3ab0*/  IADD3 R83, P3, P4, R88, R120, R16 ;  /* 0x0000007858537210 */ /* 0x000fe20007c7e010 */
[----:B------:R-:W-:Y:S03]  /*3ac0*/  BSSY B2, `(.L_x_6877) ;  /* 0x0000037000027945 */ /* 0x000fe60003800000 */
[----:B------:R-:W-:Y:S01]  /*3ad0*/  IADD3.X R135, R5, R122, R17, P3, P4 ;  /* 0x0000007a05877210 */ /* 0x000fe20001fe8411 */
[----:B------:R-:W-:Y:S08]  /*3ae0*/  @P2 BRA `(.L_x_6878) ;  /* 0x0000000000d02947 */ /* 0x000ff00003800000 */
        /* <DEDUP_REMOVED lines=47> */
.L_x_6880:
[----:B------:R-:W-:Y:S05]  /*3de0*/  BSYNC B3 ;  /* 0x0000000000037941 */ /* 0x000fea0003800000 */
.L_x_6879:
[----:B------:R-:W-:Y:S02]  /*3df0*/  ULDC.64 UR4, c[0x0][0x2d8] ;  /* 0x0000b60000047ab9 */ /* 0x000fe40000000a00 */
[----:B------:R-:W-:-:S04]  /*3e00*/  LEA R68, P3, R81, UR4, 0x1 ;  /* 0x0000000451447c11 */ /* 0x000fc8000f8608ff */
[----:B------:R-:W-:-:S05]  /*3e10*/  LEA.HI.X R69, R81, UR5, R82, 0x1, P3 ;  /* 0x0000000551457c11 */ /* 0x000fca00098f0c52 */
[----:B--2---:R3:W-:Y:S04]  /*3e20*/  STG.E.128 desc[UR54][R68.64], R44 ;  /* 0x0000002c44007986 */ /* 0x0047e8000c101d36 */
.L_x_6878:
[----:B------:R-:W-:Y:S05]  /*3e30*/  BSYNC B2 ;  /* 0x0000000000027941 */ /* 0x000fea0003800000 */
.L_x_6877:
[----:B------:R-:W-:Y:S05]  /*3e40*/  @P1 BRA `(.L_x_6876) ;  /* 0x0000000000d01947 */ /* 0x000fea0003800000 */
        /* <DEDUP_REMOVED lines=28> */
[--C-:B------:R-:W-:Y:S02]  /*4010*/  HADD2.F32 R65, -RZ, R126.reuse.H1_H1 ;  /* 0x3000007eff417230 */ /* 0x100fe40000004100 */
[----:B------:R-:W-:Y:S01]  /*4020*/  FFMA.FTZ R74, R47, R68, -R74 ;  /* 0x000000442f4a7223 */ /* 0x000fe2000001084a */
[----:B------:R-:W-:Y:S02]  /*4030*/  HADD2.F32 R67, -RZ, R126.H0_H0 ;  /* 0x2000007eff437230 */ /* 0x000fe40000004100 */
        /* <DEDUP_REMOVED lines=16> */
.L_x_6882:
[----:B------:R-:W-:Y:S05]  /*4140*/  BSYNC B2 ;  /* 0x0000000000027941 */ /* 0x000fea0003800000 */
.L_x_6881:
[----:B------:R-:W-:Y:S02]  /*4150*/  ULDC.64 UR4, c[0x0][0x2d8] ;  /* 0x0000b60000047ab9 */ /* 0x000fe40000000a00 */
[----:B------:R-:W-:-:S04]  /*4160*/  LEA R64, P3, R75, UR4, 0x1 ;  /* 0x000000044b407c11 */ /* 0x000fc8000f8608ff */
[----:B------:R-:W-:-:S05]  /*4170*/  LEA.HI.X R65, R75, UR5, R76, 0x1, P3 ;  /* 0x000000054b417c11 */ /* 0x000fca00098f0c4c */
[----:B--2---:R4:W-:Y:S04]  /*4180*/  STG.E.128 desc[UR54][R64.64], R44 ;  /* 0x0000002c40007986 */ /* 0x0049e8000c101d36 */
.L_x_6876:
[----:B------:R-:W-:Y:S05]  /*4190*/  BSYNC B1 ;  /* 0x0000000000017941 */ /* 0x000fea0003800000 */
.L_x_6875:
[----:B------:R-:W-:Y:S01]  /*41a0*/  ISETP.NE.AND P3, PT, R137, RZ, PT ;  /* 0x000000ff8900720c */ /* 0x000fe20003f65270 */
[----:B------:R-:W-:-:S12]  /*41b0*/  BSSY B1, `(.L_x_6883) ;  /* 0x0000070000017945 */ /* 0x000fd80003800000 */
[----:B------:R-:W-:Y:S05]  /*41c0*/  @P3 BRA `(.L_x_6884) ;  /* 0x0000000400b83947 */ /* 0x000fea0003800000 */
[----:B------:R-:W-:Y:S01]  /*41d0*/  IADD3 R71, P3, P4, R4, R120, R16 ;  /* 0x0000007804477210 */ /* 0x000fe20007c7e010 */
[----:B------:R-:W-:Y:S03]  /*41e0*/  BSSY B2, `(.L_x_6885) ;  /* 0x0000037000027945 */ /* 0x000fe60003800000 */
[----:B--2---:R-:W-:Y:S01]  /*41f0*/  IADD3.X R73, R20, R122, R17, P3, P4 ;  /* 0x0000007a14497210 */ /* 0x004fe20001fe8411 */
[----:B------:R-:W-:Y:S08]  /*4200*/  @P2 BRA `(.L_x_6886) ;  /* 0x0000000000d02947 */ /* 0x000ff00003800000 */
[----:B-1-34-:R1:W2:Y:S01]  /*4210*/  LDS.128 R44, [R108+0x1a400] ;  /* 0x01a400006c2c7984 */ /* 0x01a2a20000000c00 */
        /* <DEDUP_REMOVED lines=27> */
[----:B------:R-:W-:Y:S02]  /*43d0*/  HADD2.F32 R61, -RZ, R140.H1_H1 ;  /* 0x3000008cff3d7230 */ /* 0x000fe40000004100 */
[----:B------:R-:W-:Y:S01]  /*43e0*/  FFMA.FTZ R70, R47, R64, -R70 ;  /* 0x000000402f467223 */ /* 0x000fe20000010846 */
[----:B------:R-:W-:Y:S02]  /*43f0*/  HADD2.F32 R141, -RZ, R141.H0_H0 ;  /* 0x2000008dff8d7230 */ /* 0x000fe40000004100 */
[--C-:B------:R-:W-:Y:S02]  /*4400*/  HADD2.F32 R46, -RZ, R60.reuse.H1_H1 ;  /* 0x3000003cff2e7230 */ /* 0x100fe40000004100 */
[----:B------:R-:W-:Y:S01]  /*4410*/  FMUL.FTZ R63, R45, R61 ;  /* 0x0000003d2d3f7220 */ /* 0x000fe20000410000 */
[----:B------:R-:W-:-:S02]  /*4420*/  HADD2.F32 R60, -RZ, R60.H0_H0 ;  /* 0x2000003cff3c7230 */ /* 0x000fc40000004100 */
[----:B------:R-:W-:Y:S01]  /*4430*/  FMUL.FTZ R62, R44, R61 ;  /* 0x0000003d2c3e7220 */ /* 0x000fe20000410000 */
[----:B------:R-:W-:Y:S02]  /*4440*/  HADD2.F32 R139, -RZ, R139.H1_H1 ;  /* 0x3000008bff8b7230 */ /* 0x000fe40000004100 */
        /* <DEDUP_REMOVED lines=11> */
.L_x_6888:
[----:B------:R-:W-:Y:S05]  /*4500*/  BSYNC B3 ;  /* 0x0000000000037941 */ /* 0x000fea0003800000 */
.L_x_6887:
[----:B------:R-:W-:Y:S02]  /*4510*/  ULDC.64 UR4, c[0x0][0x2d8] ;  /* 0x0000b60000047ab9 */ /* 0x000fe40000000a00 */
[----:B------:R-:W-:-:S04]  /*4520*/  LEA R60, P3, R69, UR4, 0x1 ;  /* 0x00000004453c7c11 */ /* 0x000fc8000f8608ff */
[----:B------:R-:W-:-:S05]  /*4530*/  LEA.HI.X R61, R69, UR5, R72, 0x1, P3 ;  /* 0x00000005453d7c11 */ /* 0x000fca00098f0c48 */
[----:B--2---:R2:W-:Y:S04]  /*4540*/  STG.E.128 desc[UR54][R60.64], R44 ;  /* 0x0000002c3c007986 */ /* 0x0045e8000c101d36 */
.L_x_6886:
[----:B------:R-:W-:Y:S05]  /*4550*/  BSYNC B2 ;  /* 0x0000000000027941 */ /* 0x000fea0003800000 */
.L_x_6885:
[----:B------:R-:W-:Y:S05]  /*4560*/  @P1 BRA `(.L_x_6884) ;  /* 0x0000000000d01947 */ /* 0x000fea0003800000 */
[----:B-1234-:R1:W2:Y:S01]  /*4570*/  LDS.128 R44, [R108+0x1e400] ;  /* 0x01e400006c2c7984 */ /* 0x01e2a20000000c00 */
        /* <DEDUP_REMOVED lines=46> */
.L_x_6890:
[----:B------:R-:W-:Y:S05]  /*4860*/  BSYNC B2 ;  /* 0x0000000000027941 */ /* 0x000fea0003800000 */
.L_x_6889:
[----:B------:R-:W-:Y:S02]  /*4870*/  ULDC.64 UR4, c[0x0][0x2d8] ;  /* 0x0000b60000047ab9 */ /* 0x000fe40000000a00 */
[----:B------:R-:W-:-:S04]  /*4880*/  LEA R56, P3, R68, UR4, 0x1 ;  /* 0x0000000444387c11 */ /* 0x000fc8000f8608ff */
[----:B------:R-:W-:-:S05]  /*4890*/  LEA.HI.X R57, R68, UR5, R69, 0x1, P3 ;  /* 0x0000000544397c11 */ /* 0x000fca00098f0c45 */
[----:B--2---:R1:W-:Y:S04]  /*48a0*/  STG.E.128 desc[UR54][R56.64], R44 ;  /* 0x0000002c38007986 */ /* 0x0043e8000c101d36 */
.L_x_6884:
[----:B------:R-:W-:Y:S05]  /*48b0*/  BSYNC B1 ;  /* 0x0000000000017941 */ /* 0x000fea0003800000 */
.L_x_6883:
[----:B------:R-:W-:Y:S05]  /*48c0*/  @P5 BRA `(.L_x_6891) ;  /* 0x0000003400a85947 */ /* 0x000fea0003800000 */
[----:B------:R-:W-:Y:S01]  /*48d0*/  IADD3 R120, P3, P4, R107, R120, R16 ;  /* 0x000000786b787210 */ /* 0x000fe20007c7e010 */
[----:B------:R-:W-:Y:S03]  /*48e0*/  BSSY B1, `(.L_x_6892) ;  /* 0x0000037000017945 */ /* 0x000fe60003800000 */
[----:B-1----:R-:W-:Y:S01]  /*48f0*/  IADD3.X R57, R106, R122, R17, P3, P4 ;  /* 0x0000007a6a397210 */ /* 0x002fe20001fe8411 */
[----:B------:R-:W-:Y:S08]  /*4900*/  @P2 BRA `(.L_x_6893) ;  /* 0x0000000000d02947 */ /* 0x000ff00003800000 */
[----:B--234-:R1:W2:Y:S01]  /*4910*/  LDS.128 R44, [R108+0x1b400] ;  /* 0x01b400006c2c7984 */ /* 0x01c2a20000000c00 */
        /* <DEDUP_REMOVED lines=45> */
.L_x_6895:
[----:B------:R-:W-:Y:S05]  /*4bf0*/  BSYNC B2 ;  /* 0x0000000000027941 */ /* 0x000fea0003800000 */
.L_x_6894:
[----:B------:R-:W-:Y:S01]  /*4c00*/  ULDC.64 UR4, c[0x0][0x2d8] ;  /* 0x0000b60000047ab9 */ /* 0x000fe20000000a00 */
[----:B------:R-:W-:Y:S01]  /*4c10*/  IMAD.X R53, R57, 0x1, R30, P3 ;  /* 0x0000000139357824 */ /* 0x000fe200018e061e */
[----:B------:R-:W-:-:S04]  /*4c20*/  LEA R52, P3, R64, UR4, 0x1 ;  /* 0x0000000440347c11 */ /* 0x000fc8000f8608ff */
[----:B------:R-:W-:-:S05]  /*4c30*/  LEA.HI.X R53, R64, UR5, R53, 0x1, P3 ;  /* 0x0000000540357c11 */ /* 0x000fca00098f0c35 */
[----:B--2---:R1:W-:Y:S04]  /*4c40*/  STG.E.128 desc[UR54][R52.64], R44 ;  /* 0x0000002c34007986 */ /* 0x0043e8000c101d36 */
.L_x_6893:
[----:B------:R-:W-:Y:S05]  /*4c50*/  BSYNC B1 ;  /* 0x0000000000017941 */ /* 0x000fea0003800000 */
.L_x_6892:
        /* <DEDUP_REMOVED lines=47> */
.L_x_6897:
[----:B------:R-:W-:Y:S05]  /*4f50*/  BSYNC B1 ;  /* 0x0000000000017941 */ /* 0x000fea0003800000 */
.L_x_6896:
[----:B------:R-:W-:Y:S01]  /*4f60*/  ULDC.64 UR4, c[0x0][0x2d8] ;  /* 0x0000b60000047ab9 */ /* 0x000fe20000000a00 */
[----:B------:R-:W-:Y:S01]  /*4f70*/  IMAD.X R57, R57, 0x1, R100, P3 ;  /* 0x0000000139397824 */ /* 0x000fe200018e0664 */
[----:B------:R-:W-:-:S04]  /*4f80*/  LEA R48, P3, R60, UR4, 0x1 ;  /* 0x000000043c307c11 */ /* 0x000fc8000f8608ff */
[----:B------:R-:W-:-:S05]  /*4f90*/  LEA.HI.X R49, R60, UR5, R57, 0x1, P3 ;  /* 0x000000053c317c11 */ /* 0x000fca00098f0c39 */
[----:B--2---:R1:W-:Y:S01]  /*4fa0*/  STG.E.128 desc[UR54][R48.64], R44 ;  /* 0x0000002c30007986 */ /* 0x0043e2000c101d36 */
[----:B------:R-:W-:Y:S05]  /*4fb0*/  BRA `(.L_x_6891) ;  /* 0x0000002c00ec7947 */ /* 0x000fea0003800000 */
.L_x_6855:
[----:B------:R-:W-:Y:S02]  /*4fc0*/  ISETP.GE.AND P3, PT, R189, R112, PT ;  /* 0x00000070bd00720c */ /* 0x000fe40003f66270 */
[----:B------:R-:W-:Y:S02]  /*4fd0*/  CS2R R50, SRZ ;  /* 0x0000000000327805 */ /* 0x000fe4000001ff00 */
[----:B------:R-:W-:-:S13]  /*4fe0*/  ISETP.GE.OR P3, PT, R16, R123, P3 ;  /* 0x0000007b1000720c */ /* 0x000fda0001f66670 */
[----:B------:R-:W-:Y:S01]  /*4ff0*/  @!P3 IADD3 R46, P0, P4, R92, R78, R13 ;  /* 0x0000004e5c2eb210 */ /* 0x000fe20007c1e00d */
        /* <DEDUP_REMOVED lines=15> */
[----:B------:R-:W4:Y:S01]  /*50f0*/  @!P4 LDC.64 R52, c[0x0][0x3c8] ;  /* 0x0000f200ff34cb82 */ /* 0x000f220000000a00 */
[----:B------:R-:W-:-:S05]  /*5100*/  @!P4 IADD3 R48, P5, R92, R78, RZ ;  /* 0x0000004e5c30c210 */ /* 0x000fca0007fbe0ff */
[----:B------:R-:W-:Y:S02]  /*5110*/  @!P4 IMAD.X R49, R124, 0x1, R28, P5 ;  /* 0x000000017c31c824 */ /* 0x000fe400028e061c */
[----:B------:R-:W0:Y:S01]  /*5120*/  @!P4 LDC.64 R54, c[0x0][0x3e0] ;  /* 0x0000f800ff36cb82 */ /* 0x000e220000000a00 */
[----:B----4-:R-:W-:-:S04]  /*5130*/  @!P4 LEA R52, P5, R48, R52, 0x1 ;  /* 0x000000343034c211 */ /* 0x010fc800078a08ff */
[----:B------:R-:W-:Y:S02]  /*5140*/  @!P4 LEA.HI.X R53, R48, R53, R49, 0x1, P5 ;  /* 0x000000353035c211 */ /* 0x000fe400028f0c31 */
[----:B------:R-:W-:-:S05]  /*5150*/  @!P4 IADD3 R48, P5, R84, R76, RZ ;  /* 0x0000004c5430c210 */ /* 0x000fca0007fbe0ff */
[----:B------:R-:W-:Y:S01]  /*5160*/  @!P4 IMAD.X R49, R103, 0x1, R36, P5 ;  /* 0x000000016731c824 */ /* 0x000fe200028e0624 */
[----:B0-----:R-:W-:-:S04]  /*5170*/  @!P4 LEA R54, P5, R48, R54, 0x1 ;  /* 0x000000363036c211 */ /* 0x001fc800078a08ff */
[----:B------:R-:W-:Y:S02]  /*5180*/  @!P4 LEA.HI.X R55, R48, R55, R49, 0x1, P5 ;  /* 0x000000373037c211 */ /* 0x000fe400028f0c31 */
[----:B------:R-:W-:Y:S02]  /*5190*/  CS2R R48, SRZ ;  /* 0x0000000000307805 */ /* 0x000fe4000001ff00 */
[----:B------:R-:W-:-:S04]  /*51a0*/  @!P3 LEA R60, P5, R46, R60, 0x1 ;  /* 0x0000003c2e3cb211 */ /* 0x000fc800078a08ff */
[----:B------:R-:W-:Y:S02]  /*51b0*/  @!P3 LEA.HI.X R61, R46, R61, R47, 0x1, P5 ;  /* 0x0000003d2e3db211 */ /* 0x000fe400028f0c2f */
[----:B------:R-:W-:Y:S02]  /*51c0*/  CS2R R46, SRZ ;  /* 0x00000000002e7805 */ /* 0x000fe4000001ff00 */
[C---:B-1----:R-:W-:Y:S01]  /*51d0*/  @!P3 LEA R62, P5, R44.reuse, R62, 0x1 ;  /* 0x0000003e2c3eb211 */ /* 0x042fe200078a08ff */
[----:B------:R0:W5:Y:S03]  /*51e0*/  @!P4 LDG.E.128 R48, desc[UR54][R54.64] ;  /* 0x000000363630c981 */ /* 0x000166000c1e1d00 */
[----:B------:R-:W-:Y:S02]  /*51f0*/  @!P3 LEA.HI.X R63, R44, R63, R45, 0x1, P5 ;  /* 0x0000003f2c3fb211 */ /* 0x000fe400028f0c2d */
[----:B------:R-:W-:-:S02]  /*5200*/  CS2R R44, SRZ ;  /* 0x00000000002c7805 */ /* 0x000fc4000001ff00 */
[----:B------:R-:W-:Y:S02]  /*5210*/  CS2R R58, SRZ ;  /* 0x00000000003a7805 */ /* 0x000fe4000001ff00 */
[----:B------:R-:W-:Y:S02]  /*5220*/  CS2R R56, SRZ ;  /* 0x0000000000387805 */ /* 0x000fe4000001ff00 */
[----:B------:R1:W5:Y:S01]  /*5230*/  @!P4 LDG.E.128 R44, desc[UR54][R52.64] ;  /* 0x00000036342cc981 */ /* 0x000362000c1e1d00 */
[----:B0-----:R-:W-:-:S03]  /*5240*/  CS2R R54, SRZ ;  /* 0x0000000000367805 */ /* 0x001fc6000001ff00 */
[----:B------:R0:W5:Y:S01]  /*5250*/  @!P3 LDG.E.128 R56, desc[UR54][R62.64] ;  /* 0x000000363e38b981 */ /* 0x000162000c1e1d00 */
[----:B-1----:R-:W-:-:S06]  /*5260*/  CS2R R52, SRZ ;  /* 0x0000000000347805 */ /* 0x002fcc000001ff00 */
[----:B------:R1:W5:Y:S01]  /*5270*/  @!P3 LDG.E.128 R52, desc[UR54][R60.64] ;  /* 0x000000363c34b981 */ /* 0x000362000c1e1d00 */
[----:B--2---:R-:W-:-:S04]  /*5280*/  @!P0 LEA R68, P3, R66, R68, 0x1 ;  /* 0x0000004442448211 */ /* 0x004fc800078608ff */
[----:B------:R-:W-:Y:S02]  /*5290*/  @!P0 LEA.HI.X R69, R66, R69, R67, 0x1, P3 ;  /* 0x0000004542458211 */ /* 0x000fe400018f0c43 */
[C---:B---3--:R-:W-:Y:S02]  /*52a0*/  @!P0 LEA R70, P3, R64.reuse, R70, 0x1 ;  /* 0x0000004640468211 */ /* 0x048fe400078608ff */
[----:B0-----:R-:W-:Y:S02]  /*52b0*/  CS2R R62, SRZ ;  /* 0x00000000003e7805 */ /* 0x001fe4000001ff00 */
[----:B------:R-:W-:Y:S02]  /*52c0*/  CS2R R66, SRZ ;  /* 0x0000000000427805 */ /* 0x000fe4000001ff00 */
[----:B-1----:R-:W-:Y:S02]  /*52d0*/  CS2R R60, SRZ ;  /* 0x00000000003c7805 */ /* 0x002fe4000001ff00 */
[----:B------:R-:W-:-:S02]  /*52e0*/  @!P0 LEA.HI.X R71, R64, R71, R65, 0x1, P3 ;  /* 0x0000004740478211 */ /* 0x000fc400018f0c41 */
[----:B------:R-:W-:Y:S02]  /*52f0*/  CS2R R64, SRZ ;  /* 0x0000000000407805 */ /* 0x000fe4000001ff00 */
[----:B------:R0:W5:Y:S04]  /*5300*/  @!P0 LDG.E.128 R60, desc[UR54][R68.64] ;  /* 0x00000036443c8981 */ /* 0x000168000c1e1d00 */
[----:B------:R1:W5:Y:S01]  /*5310*/  @!P0 LDG.E.128 R64, desc[UR54][R70.64] ;  /* 0x0000003646408981 */ /* 0x000362000c1e1d00 */
[----:B------:R-:W-:-:S04]  /*5320*/  ISETP.GE.AND P0, PT, R190, R112, PT ;  /* 0x00000070be00720c */ /* 0x000fc80003f06270 */
[CC--:B------:R-:W-:Y:S01]  /*5330*/  ISETP.GE.OR P0, PT, R16.reuse, R123.reuse, P0 ;  /* 0x0000007b1000720c */ /* 0x0c0fe20000706670 */
[----:B------:R-:W-:Y:S01]  /*5340*/  BSSY B1, `(.L_x_6898) ;  /* 0x000001c000017945 */ /* 0x000fe20003800000 */
[----:B------:R-:W-:Y:S02]  /*5350*/  ISETP.GE.AND P3, PT, R16, R123, PT ;  /* 0x0000007b1000720c */ /* 0x000fe40003f66270 */
[----:B0-----:R-:W-:Y:S02]  /*5360*/  CS2R R68, SRZ ;  /* 0x0000000000447805 */ /* 0x001fe4000001ff00 */
[----:B------:R-:W-:Y:S02]  /*5370*/  CS2R R74, SRZ ;  /* 0x00000000004a7805 */ /* 0x000fe4000001ff00 */
[----:B-1----:R-:W-:Y:S02]  /*5380*/  CS2R R70, SRZ ;  /* 0x0000000000467805 */ /* 0x002fe4000001ff00 */
[----:B------:R-:W-:-:S03]  /*5390*/  CS2R R72, SRZ ;  /* 0x0000000000487805 */ /* 0x000fc6000001ff00 */
[----:B------:R-:W-:Y:S05]  /*53a0*/  @P0 BRA `(.L_x_6899) ;  /* 0x0000000000540947 */ /* 0x000fea0003800000 */
[----:B------:R-:W0:Y:S01]  /*53b0*/  LDC.64 R68, c[0x0][0x3d8] ;  /* 0x0000f600ff447b82 */ /* 0x000e220000000a00 */
[----:B------:R-:W-:Y:S01]  /*53c0*/  IMAD.MOV.U32 R72, RZ, RZ, R78 ;  /* 0x000000ffff487224 */ /* 0x000fe200078e004e */
[----:B------:R-:W-:Y:S01]  /*53d0*/  MOV R77, R103 ;  /* 0x00000067004d7202 */ /* 0x000fe20000000f00 */
        /* <DEDUP_REMOVED lines=18> */
.L_x_6899:
[----:B------:R-:W-:Y:S05]  /*5500*/  BSYNC B1 ;  /* 0x0000000000017941 */ /* 0x000fea0003800000 */
.L_x_6898:
[----:B-----5:R-:W-:Y:S01]  /*5510*/  IMAD.MOV.U32 R76, RZ, RZ, R70 ;  /* 0x000000ffff4c7224 */ /* 0x020fe200078e0046 */
[----:B------:R-:W-:Y:S01]  /*5520*/  UISETP.NE.AND UP0, UPT, UR39, 0x3, UPT ;  /* 0x000000032700788c */ /* 0x000fe2000bf05270 */
[----:B------:R-:W-:Y:S02]  /*5530*/  IMAD.MOV.U32 R77, RZ, RZ, R71 ;  /* 0x000000ffff4d7224 */ /* 0x000fe400078e0047 */
[----:B------:R-:W-:Y:S02]  /*5540*/  IMAD.MOV.U32 R78, RZ, RZ, R68 ;  /* 0x000000ffff4e7224 */ /* 0x000fe400078e0044 */
[----:B------:R-:W-:Y:S01]  /*5550*/  IMAD.MOV.U32 R79, RZ, RZ, R69 ;  /* 0x000000ffff4f7224 */ /* 0x000fe200078e0045 */
[----:B------:R-:W-:Y:S01]  /*5560*/  PRMT R135, R77, 0x5410, R76 ;  /* 0x000054104d877816 */ /* 0x000fe2000000004c */
[----:B------:R-:W-:Y:S01]  /*5570*/  IMAD.MOV.U32 R76, RZ, RZ, R74 ;  /* 0x000000ffff4c7224 */ /* 0x000fe200078e004a */
[----:B------:R-:W-:Y:S01]  /*5580*/  PLOP3.LUT P0, PT, PT, PT, UP0, 0x80, 0x0 ;  /* 0x000000000000781c */ /* 0x000fe20003f0f008 */
        /* <DEDUP_REMOVED lines=42> */
[----:B------:R-:W-:Y:S02]  /*5830*/  MOV R77, R67 ;  /* 0x00000043004d7202 */ /* 0x000fe40000000f00 */
[----:B------:R-:W-:Y:S01]  /*5840*/  PRMT R137, R78, 0x5410, R79 ;  /* 0x000054104e897816 */ /* 0x000fe2000000004f */
[----:B------:R-:W-:Y:S01]  /*5850*/  IMAD.MOV.U32 R78, RZ, RZ, R64 ;  /* 0x000000ffff4e7224 */ /* 0x000fe200078e0040 */
[----:B------:R-:W-:Y:S01]  /*5860*/  PRMT R138, R76, 0x5410, R77 ;  /* 0x000054104c8a7816 */ /* 0x000fe2000000004d */
[----:B------:R-:W-:-:S05]  /*5870*/  IMAD.MOV.U32 R79, RZ, RZ, R65 ;  /* 0x000000ffff4f7224 */ /* 0x000fca00078e0041 */
[----:B------:R-:W-:Y:S01]  /*5880*/  PRMT R139, R78, 0x5410, R79 ;  /* 0x000054104e8b7816 */ /* 0x000fe2000000004f */
[----:B------:R-:W-:Y:S06]  /*5890*/  @!P0 BRA `(.L_x_6900) ;  /* 0x0000000000048947 */ /* 0x000fec0003800000 */
[----:B------:R-:W-:Y:S01]  /*58a0*/  BPT.TRAP 0x1 ;  /* 0x000000040000795c */ /* 0x000fe20000300000 */
.L_x_6900:
[----:B------:R-:W-:Y:S01]  /*58b0*/  IMAD R103, R185, 0x8, R2 ;  /* 0x00000008b9677824 */ /* 0x000fe200078e0202 */
[----:B------:R-:W-:Y:S01]  /*58c0*/  SHF.L.U32 R124, R194, 0x1f, RZ ;  /* 0x0000001fc27c7819 */ /* 0x000fe200000006ff */
[----:B------:R-:W0:Y:S01]  /*58d0*/  LDC R131, c[0x0][0x2e4] ;  /* 0x0000b900ff837b82 */ /* 0x000e220000000800 */
[----:B------:R-:W-:Y:S01]  /*58e0*/  IMAD.MOV.U32 R121, RZ, RZ, R122 ;  /* 0x000000ffff797224 */ /* 0x000fe200078e007a */
[----:B------:R-:W-:Y:S01]  /*58f0*/  BSSY B1, `(.L_x_6901) ;  /* 0x0000005000017945 */ /* 0x000fe20003800000 */
[----:B------:R-:W1:Y:S05]  /*5900*/  SYNCS.PHASECHK.TRANS64.TRYWAIT P4, [R103+URZ+0x28890], R124 ;  /* 0x0288907c670075a7 */ /* 0x000e6a000808017f */
[----:B------:R-:W2:Y:S01]  /*5910*/  LDC.64 R122, c[0x0][0x2f0] ;  /* 0x0000bc00ff7a7b82 */ /* 0x000ea20000000a00 */
[----:B0-----:R-:W-:Y:S01]  /*5920*/  IMAD.IADD R133, R131, 0x1, -R116 ;  /* 0x0000000183857824 */ /* 0x001fe200078e0a74 */
[----:B-1----:R-:W-:Y:S06]  /*5930*/  @!P4 BRA `(.L_x_6902) ;  /* 0x000001d00014c947 */ /* 0x002fec0003800000 */
.L_x_7241:
[----:B------:R-:W-:Y:S05]  /*5940*/  BSYNC B1 ;  /* 0x0000000000017941 */ /* 0x000fea0003800000 */
.L_x_6901:
[----:B------:R-:W-:Y:S01]  /*5950*/  ISETP.GE.OR P4, PT, R18, R112, P2 ;  /* 0x000000701200720c */ /* 0x000fe20001786670 */
[----:B------:R-:W-:-:S12]  /*5960*/  BSSY B1, `(.L_x_6903) ;  /* 0x000007c000017945 */ /* 0x000fd80003800000 */
[----:B------:R-:W-:Y:S05]  /*5970*/  @P4 BRA `(.L_x_6904) ;  /* 0x0000000400e84947 */ /* 0x000fea0003800000 */
[-C--:B--2---:R-:W-:Y:S01]  /*5980*/  IMAD R76, R19, R122.reuse, RZ ;  /* 0x0000007a134c7224 */ /* 0x084fe200078e02ff */
[----:B------:R-:W-:Y:S01]  /*5990*/  ISETP.NE.AND P6, PT, R0, RZ, PT ;  /* 0x000000ff0000720c */ /* 0x000fe20003fc5270 */
[C---:B------:R-:W-:Y:S01]  /*59a0*/  IMAD.WIDE.U32 R126, R18.reuse, R122, R120 ;  /* 0x0000007a127e7225 */ /* 0x040fe200078e0078 */
[----:B------:R-:W-:Y:S03]  /*59b0*/  BSSY B2, `(.L_x_6905) ;  /* 0x000006b000027945 */ /* 0x000fe60003800000 */
[----:B------:R-:W-:Y:S01]  /*59c0*/  IMAD R147, R18, R123, R76 ;  /* 0x0000007b12937224 */ /* 0x000fe200078e024c */
[----:B------:R-:W-:Y:S02]  /*59d0*/  SEL R76, R116, R133, !P6 ;  /* 0x00000085744c7207 */ /* 0x000fe40007000000 */
[----:B------:R-:W-:Y:S01]  /*59e0*/  IADD3 R144, P4, P5, R98, R126, R32 ;  /* 0x0000007e62907210 */ /* 0x000fe20007d9e020 */
        /* <DEDUP_REMOVED lines=8> */
[----:B------:R-:W-:-:S03]  /*5a70*/  LOP3.LUT R76, R149, 0x38, RZ, 0xc0, !PT ;  /* 0x00000038954c7812 */ /* 0x000fc600078ec0ff */
[----:B------:R-:W-:Y:S01]  /*5a80*/  IMAD.SHL.U32 R77, R77, 0x400, RZ ;  /* 0x000004004d4d7824 */ /* 0x000fe200078e00ff */
[----:B------:R-:W-:-:S04]  /*5a90*/  LOP3.LUT R76, R76, 0x1c0, R203, 0xf8, !PT ;  /* 0x000001c04c4c7812 */ /* 0x000fc800078ef8cb */
[----:B------:R-:W-:Y:S02]  /*5aa0*/  LOP3.LUT R77, R77, 0x7fffe000, RZ, 0xc0, !PT ;  /* 0x7fffe0004d4d7812 */ /* 0x000fe400078ec0ff */
[----:B------:R-:W-:-:S04]  /*5ab0*/  LOP3.LUT R76, R76, R211, RZ, 0x3c, !PT ;  /* 0x000000d34c4c7212 */ /* 0x000fc800078e3cff */
[----:B------:R-:W-:Y:S01]  /*5ac0*/  IADD3 R76, R76, R77, R212 ;  /* 0x0000004d4c4c7210 */ /* 0x000fe20007ffe0d4 */
        /* <DEDUP_REMOVED lines=8> */
[--C-:B------:R-:W-:Y:S01]  /*5b50*/  HADD2.F32 R156, -RZ, R152.reuse.H0_H0 ;  /* 0x20000098ff9c7230 */ /* 0x100fe20000004100 */
[--C-:B------:R-:W-:Y:S01]  /*5b60*/  SHF.R.U64 R44, R44, 0x10, R45.reuse ;  /* 0x000000102c2c7819 */ /* 0x100fe2000000122d */
[----:B------:R-:W-:Y:S01]  /*5b70*/  HADD2.F32 R154, -RZ, R152.H1_H1 ;  /* 0x30000098ff9a7230 */ /* 0x000fe20000004100 */
[----:B------:R-:W-:Y:S01]  /*5b80*/  SHF.R.U32.HI R155, RZ, 0x10, R45 ;  /* 0x00000010ff9b7819 */ /* 0x000fe2000001162d */
[----:B------:R-:W-:Y:S01]  /*5b90*/  HADD2.F32 R153, -RZ, R153.H0_H0 ;  /* 0x20000099ff997230 */ /* 0x000fe20000004100 */
[----:B------:R-:W-:Y:S01]  /*5ba0*/  SHF.R.U64 R48, R48, 0x10, R49 ;  /* 0x0000001030307819 */ /* 0x000fe20000001231 */
[--C-:B--2---:R-:W-:Y:S01]  /*5bb0*/  HADD2.F32 R49, -RZ, R81.reuse.H0_H0 ;  /* 0x20000051ff317230 */ /* 0x104fe20000004100 */
[--C-:B------:R-:W-:Y:S01]  /*5bc0*/  SHF.R.U64 R45, R46, 0x10, R47.reuse ;  /* 0x000000102e2d7819 */ /* 0x100fe2000000122f */
[----:B------:R-:W-:Y:S01]  /*5bd0*/  HADD2.F32 R81, -RZ, R81.H1_H1 ;  /* 0x30000051ff517230 */ /* 0x000fe20000004100 */
[----:B------:R-:W-:Y:S01]  /*5be0*/  SHF.R.U32.HI R151, RZ, 0x10, R47 ;  /* 0x00000010ff977819 */ /* 0x000fe2000001162f */
[--C-:B-1----:R-:W-:Y:S01]  /*5bf0*/  HADD2.F32 R47, -RZ, R77.reuse.H0_H0 ;  /* 0x2000004dff2f7230 */ /* 0x102fe20000004100 */
[----:B------:R-:W-:Y:S01]  /*5c00*/  SHF.R.U64 R46, R50, 0x10, R51 ;  /* 0x00000010322e7819 */ /* 0x000fe20000001233 */
[----:B------:R-:W-:-:S02]  /*5c10*/  HADD2.F32 R50, -RZ, R77.H1_H1 ;  /* 0x3000004dff327230 */ /* 0x000fc40000004100 */
[-C--:B------:R-:W-:Y:S01]  /*5c20*/  FMUL.FTZ R158, R49, R156.reuse ;  /* 0x0000009c319e7220 */ /* 0x080fe20000410000 */
[----:B------:R-:W-:Y:S02]  /*5c30*/  HADD2.F32 R152, -RZ, R155.H0_H0 ;  /* 0x2000009bff987230 */ /* 0x000fe40000004100 */
[----:B------:R-:W-:Y:S01]  /*5c40*/  FMUL.FTZ R156, R47, R156 ;  /* 0x0000009c2f9c7220 */ /* 0x000fe20000410000 */
[-C--:B------:R-:W-:Y:S01]  /*5c50*/  FMUL.FTZ R77, R81, R153.reuse ;  /* 0x00000099514d7220 */ /* 0x080fe20000410000 */
[C---:B------:R-:W-:Y:S01]  /*5c60*/  FMUL.FTZ R160, R50.reuse, R153 ;  /* 0x0000009932a07220 */ /* 0x040fe20000410000 */
[----:B------:R-:W-:Y:S01]  /*5c70*/  SHF.R.U32.HI R51, RZ, 0x10, R51 ;  /* 0x00000010ff337819 */ /* 0x000fe20000011633 */
        /* <DEDUP_REMOVED lines=9> */
[----:B------:R-:W-:Y:S02]  /*5d10*/  HADD2.F32 R77, -RZ, R79.H0_H0 ;  /* 0x2000004fff4d7230 */ /* 0x000fe40000004100 */
[----:B------:R-:W-:Y:S02]  /*5d20*/  HADD2.F32 R83, -RZ, R83.H1_H1 ;  /* 0x30000053ff537230 */ /* 0x000fe40000004100 */
[-C--:B------:R-:W-:Y:S01]  /*5d30*/  FMUL.FTZ R160, R81, R150.reuse ;  /* 0x0000009651a07220 */ /* 0x080fe20000410000 */
[----:B------:R-:W-:Y:S02]  /*5d40*/  HADD2.F32 R158, -RZ, R51.H0_H0 ;  /* 0x20000033ff9e7230 */ /* 0x000fe40000004100 */
[----:B------:R-:W-:Y:S01]  /*5d50*/  FMUL.FTZ R150, R77, R150 ;  /* 0x000000964d967220 */ /* 0x000fe20000410000 */
[----:B------:R-:W-:-:S02]  /*5d60*/  HADD2.F32 R79, -RZ, R79.H1_H1 ;  /* 0x3000004fff4f7230 */ /* 0x000fc40000004100 */
[----:B------:R-:W-:Y:S01]  /*5d70*/  FFMA.FTZ R51, R77, R154, -R160 ;  /* 0x0000009a4d337223 */ /* 0x000fe200000108a0 */
[----:B------:R-:W-:Y:S02]  /*5d80*/  HADD2.F32 R156, -RZ, R151.H0_H0 ;  /* 0x20000097ff9c7230 */ /* 0x000fe40000004100 */
[----:B------:R-:W-:Y:S01]  /*5d90*/  FMUL.FTZ R162, R83, R158 ;  /* 0x0000009e53a27220 */ /* 0x000fe20000410000 */
[----:B------:R-:W-:Y:S01]  /*5da0*/  FFMA.FTZ R77, R81, R154, R150 ;  /* 0x0000009a514d7223 */ /* 0x000fe20000010096 */
[C---:B------:R-:W-:Y:S01]  /*5db0*/  FMUL.FTZ R158, R79.reuse, R158 ;  /* 0x0000009e4f9e7220 */ /* 0x040fe20000410000 */
[----:B------:R-:W-:Y:S02]  /*5dc0*/  HADD2.F32 R151, -RZ, R48.H0_H0 ;  /* 0x20000030ff977230 */ /* 0x000fe40000004100 */
[-C--:B------:R-:W-:Y:S01]  /*5dd0*/  FFMA.FTZ R150, R79, R156.reuse, -R162 ;  /* 0x0000009c4f967223 */ /* 0x080fe200000108a2 */
[----:B------:R-:W-:Y:S02]  /*5de0*/  HADD2.F32 R79, -RZ, R80.H0_H0 ;  /* 0x20000050ff4f7230 */ /* 0x000fe40000004100 */
[----:B------:R-:W-:Y:S01]  /*5df0*/  FFMA.FTZ R154, R83, R156, R158 ;  /* 0x0000009c539a7223 */ /* 0x000fe2000001009e */
[----:B------:R-:W-:-:S02]  /*5e00*/  HADD2.F32 R48, -RZ, R76.H0_H0 ;  /* 0x2000004cff307230 */ /* 0x000fc40000004100 */
[----:B------:R-:W-:Y:S02]  /*5e10*/  HADD2.F32 R80, -RZ, R80.H1_H1 ;  /* 0x30000050ff507230 */ /* 0x000fe40000004100 */
[----:B------:R-:W-:Y:S02]  /*5e20*/  HADD2.F32 R81, -RZ, R148.H0_H0 ;  /* 0x20000094ff517230 */ /* 0x000fe40000004100 */
[----:B------:R-:W-:Y:S02]  /*5e30*/  HADD2.F32 R76, -RZ, R76.H1_H1 ;  /* 0x3000004cff4c7230 */ /* 0x000fe40000004100 */
[-C--:B------:R-:W-:Y:S01]  /*5e40*/  FMUL.FTZ R155, R80, R151.reuse ;  /* 0x00000097509b7220 */ /* 0x080fe20000410000 */
[----:B------:R-:W-:Y:S02]  /*5e50*/  HADD2.F32 R148, -RZ, R148.H1_H1 ;  /* 0x30000094ff947230 */ /* 0x000fe40000004100 */
[----:B------:R-:W-:Y:S02]  /*5e60*/  HADD2.F32 R83, -RZ, R44.H0_H0 ;  /* 0x2000002cff537230 */ /* 0x000fe40000004100 */
[----:B------:R-:W-:Y:S01]  /*5e70*/  FMUL.FTZ R151, R76, R151 ;  /* 0x000000974c977220 */ /* 0x000fe20000410000 */
[----:B------:R-:W-:-:S02]  /*5e80*/  HADD2.F32 R44, -RZ, R78.H0_H0 ;  /* 0x2000004eff2c7230 */ /* 0x000fc40000004100 */
[CC--:B------:R-:W-:Y:S01]  /*5e90*/  FMUL.FTZ R153, R79.reuse, R148.reuse ;  /* 0x000000944f997220 */ /* 0x0c0fe20000410000 */
[----:B------:R-:W-:Y:S01]  /*5ea0*/  FMUL.FTZ R148, R48, R148 ;  /* 0x0000009430947220 */ /* 0x000fe20000410000 */
[-C--:B------:R-:W-:Y:S01]  /*5eb0*/  FFMA.FTZ R76, R76, R83.reuse, -R155 ;  /* 0x000000534c4c7223 */ /* 0x080fe2000001089b */
[----:B------:R-:W-:Y:S01]  /*5ec0*/  FFMA.FTZ R151, R80, R83, R151 ;  /* 0x0000005350977223 */ /* 0x000fe20000010097 */
[----:B------:R-:W-:Y:S02]  /*5ed0*/  HADD2.F32 R83, -RZ, R46.H0_H0 ;  /* 0x2000002eff537230 */ /* 0x000fe40000004100 */
[-C--:B------:R-:W-:Y:S01]  /*5ee0*/  FFMA.FTZ R153, R48, R81.reuse, -R153 ;  /* 0x0000005130997223 */ /* 0x080fe20000010899 */
[----:B------:R-:W-:Y:S01]  /*5ef0*/  FFMA.FTZ R148, R79, R81, R148 ;  /* 0x000000514f947223 */ /* 0x000fe20000010094 */
[----:B------:R-:W-:Y:S02]  /*5f00*/  HADD2.F32 R46, -RZ, R82.H0_H0 ;  /* 0x20000052ff2e7230 */ /* 0x000fe40000004100 */
[----:B------:R-:W-:Y:S01]  /*5f10*/  HADD2.F32 R81, -RZ, R146.H1_H1 ;  /* 0x30000092ff517230 */ /* 0x000fe20000004100 */
[----:B------:R-:W-:Y:S01]  /*5f20*/  F2FP.F16.F32.PACK_AB R76, R76, R153 ;  /* 0x000000994c4c723e */ /* 0x000fe200000000ff */
[----:B------:R-:W-:Y:S01]  /*5f30*/  HADD2.F32 R82, -RZ, R82.H1_H1 ;  /* 0x30000052ff527230 */ /* 0x000fe20000004100 */
[----:B------:R-:W-:Y:S01]  /*5f40*/  F2FP.F16.F32.PACK_AB R80, R151, R148 ;  /* 0x000000949750723e */ /* 0x000fe200000000ff */
[----:B------:R-:W-:-:S02]  /*5f50*/  HADD2.F32 R78, -RZ, R78.H1_H1 ;  /* 0x3000004eff4e7230 */ /* 0x000fc40000004100 */
[----:B------:R-:W-:Y:S01]  /*5f60*/  FMUL.FTZ R155, R46, R81 ;  /* 0x000000512e9b7220 */ /* 0x000fe20000410000 */
[----:B------:R-:W-:Y:S02]  /*5f70*/  HADD2.F32 R79, -RZ, R146.H0_H0 ;  /* 0x20000092ff4f7230 */ /* 0x000fe40000004100 */
[----:B------:R-:W-:Y:S01]  /*5f80*/  FMUL.FTZ R157, R82, R83 ;  /* 0x00000053529d7220 */ /* 0x000fe20000410000 */
[----:B------:R-:W-:Y:S02]  /*5f90*/  HADD2.F32 R45, -RZ, R45.H0_H0 ;  /* 0x2000002dff2d7230 */ /* 0x000fe40000004100 */
[----:B------:R-:W-:Y:S01]  /*5fa0*/  FMUL.FTZ R81, R44, R81 ;  /* 0x000000512c517220 */ /* 0x000fe20000410000 */
[----:B------:R-:W-:Y:S01]  /*5fb0*/  FMUL.FTZ R83, R78, R83 ;  /* 0x000000534e537220 */ /* 0x000fe20000410000 */
[-C--:B------:R-:W-:Y:S02]  /*5fc0*/  FFMA.FTZ R155, R44, R79.reuse, -R155 ;  /* 0x0000004f2c9b7223 */ /* 0x080fe4000001089b */
[----:B------:R-:W-:Y:S01]  /*5fd0*/  FFMA.FTZ R81, R46, R79, R81 ;  /* 0x0000004f2e517223 */ /* 0x000fe20000010051 */
[-C--:B------:R-:W-:Y:S01]  /*5fe0*/  FFMA.FTZ R82, R82, R45.reuse, R83 ;  /* 0x0000002d52527223 */ /* 0x080fe20000010053 */
[----:B------:R-:W-:Y:S01]  /*5ff0*/  FFMA.FTZ R78, R78, R45, -R157 ;  /* 0x0000002d4e4e7223 */ /* 0x000fe2000001089d */
[----:B------:R-:W-:Y:S01]  /*6000*/  F2FP.F16.F32.PACK_AB R83, R154, R77 ;  /* 0x0000004d9a53723e */ /* 0x000fe200000000ff */
[----:B------:R-:W-:Y:S01]  /*6010*/  IMAD.MOV.U32 R77, RZ, RZ, R47 ;  /* 0x000000ffff4d7224 */ /* 0x000fe200078e002f */
[----:B------:R-:W-:-:S02]  /*6020*/  F2FP.F16.F32.PACK_AB R79, R150, R51 ;  /* 0x00000033964f723e */ /* 0x000fc400000000ff */
[----:B------:R-:W-:Y:S01]  /*6030*/  F2FP.F16.F32.PACK_AB R82, R82, R81 ;  /* 0x000000515252723e */ /* 0x000fe200000000ff */
[----:B------:R-:W-:Y:S01]  /*6040*/  IMAD.MOV.U32 R81, RZ, RZ, R49 ;  /* 0x000000ffff517224 */ /* 0x000fe200078e0031 */
[----:B------:R-:W-:-:S07]  /*6050*/  F2FP.F16.F32.PACK_AB R78, R78, R155 ;  /* 0x0000009b4e4e723e */ /* 0x000fce00000000ff */
.L_x_6906:
[----:B------:R-:W-:Y:S05]  /*6060*/  BSYNC B2 ;  /* 0x0000000000027941 */ /* 0x000fea0003800000 */
.L_x_6905:
[----:B------:R-:W-:Y:S01]  /*6070*/  ISETP.GE.AND P4, PT, R149, R131, PT ;  /* 0x000000839500720c */ /* 0x000fe20003f86270 */
[----:B------:R-:W-:-:S12]  /*6080*/  ULDC.64 UR4, c[0x0][0x2d8] ;  /* 0x0000b60000047ab9 */ /* 0x000fd80000000a00 */
        /* <DEDUP_REMOVED lines=9> */
.L_x_6904:
[----:B------:R-:W-:Y:S05]  /*6120*/  BSYNC B1 ;  /* 0x0000000000017941 */ /* 0x000fea0003800000 */
.L_x_6903:
[----:B------:R-:W-:Y:S01]  /*6130*/  ISETP.GE.OR P4, PT, R189, R112, P2 ;  /* 0x00000070bd00720c */ /* 0x000fe20001786670 */
[----:B------:R-:W-:-:S12]  /*6140*/  BSSY B1, `(.L_x_6907) ;  /* 0x0000080000017945 */ /* 0x000fd80003800000 */
[----:B------:R-:W-:Y:S05]  /*6150*/  @P4 BRA `(.L_x_6908) ;  /* 0x0000000400f84947 */ /* 0x000fea0003800000 */
[-C--:B-12---:R-:W-:Y:S01]  /*6160*/  IMAD R44, R218, R122.reuse, RZ ;  /* 0x0000007ada2c7224 */ /* 0x086fe200078e02ff */
        /* <DEDUP_REMOVED lines=14> */
[----:B------:R-:W-:-:S03]  /*6250*/  LOP3.LUT R44, R202, 0x38, R83, 0xf8, !PT ;  /* 0x00000038ca2c7812 */ /* 0x000fc600078ef853 */
[----:B------:R-:W-:Y:S01]  /*6260*/  IMAD.SHL.U32 R46, R45, 0x400, RZ ;  /* 0x000004002d2e7824 */ /* 0x000fe200078e00ff */
[----:B------:R-:W-:-:S04]  /*6270*/  LOP3.LUT R45, R44, R209, RZ, 0x3c, !PT ;  /* 0x000000d12c2d7212 */ /* 0x000fc800078e3cff */
[----:B------:R-:W-:-:S04]  /*6280*/  LOP3.LUT R44, R46, 0x7fffe000, RZ, 0xc0, !PT ;  /* 0x7fffe0002e2c7812 */ /* 0x000fc800078ec0ff */
        /* <DEDUP_REMOVED lines=8> */
[----:B------:R-:W-:Y:S01]  /*6310*/  SHF.R.U64 R80, R52, 0x10, R53 ;  /* 0x0000001034507819 */ /* 0x000fe20000001235 */
[----:B------:R-:W-:Y:S01]  /*6320*/  HADD2.F32 R127, -RZ, R142.H1_H1 ;  /* 0x3000008eff7f7230 */ /* 0x000fe20000004100 */
[----:B------:R-:W-:Y:S01]  /*6330*/  SHF.R.U64 R52, R54, 0x10, R55 ;  /* 0x0000001036347819 */ /* 0x000fe20000001237 */
[----:B-1----:R-:W-:Y:S01]  /*6340*/  IMAD.MOV.U32 R54, RZ, RZ, R44 ;  /* 0x000000ffff367224 */ /* 0x002fe200078e002c */
[----:B------:R-:W-:Y:S01]  /*6350*/  SHF.R.U32.HI R82, RZ, 0x10, R57 ;  /* 0x00000010ff527819 */ /* 0x000fe20000011639 */
[----:B--2---:R-:W-:Y:S01]  /*6360*/  IMAD.MOV.U32 R44, RZ, RZ, R49 ;  /* 0x000000ffff2c7224 */ /* 0x004fe200078e0031 */
[----:B------:R-:W-:Y:S01]  /*6370*/  SHF.R.U64 R56, R56, 0x10, R57 ;  /* 0x0000001038387819 */ /* 0x000fe20000001239 */
[----:B------:R-:W-:Y:S01]  /*6380*/  IMAD.MOV.U32 R57, RZ, RZ, R51 ;  /* 0x000000ffff397224 */ /* 0x000fe200078e0033 */
[----:B------:R-:W-:Y:S01]  /*6390*/  SHF.R.U32.HI R145, RZ, 0x10, R55 ;  /* 0x00000010ff917819 */ /* 0x000fe20000011637 */
[----:B------:R-:W-:Y:S01]  /*63a0*/  IMAD.MOV.U32 R55, RZ, RZ, R48 ;  /* 0x000000ffff377224 */ /* 0x000fe200078e0030 */
[----:B------:R-:W-:Y:S01]  /*63b0*/  SHF.R.U32.HI R126, RZ, 0x10, R53 ;  /* 0x00000010ff7e7819 */ /* 0x000fe20000011635 */
[--C-:B------:R-:W-:Y:S01]  /*63c0*/  HADD2.F32 R48, -RZ, R44.reuse.H0_H0 ;  /* 0x2000002cff307230 */ /* 0x100fe20000004100 */
[--C-:B------:R-:W-:Y:S01]  /*63d0*/  SHF.R.U64 R53, R58, 0x10, R59.reuse ;  /* 0x000000103a357819 */ /* 0x100fe2000000123b */
[----:B------:R-:W-:Y:S01]  /*63e0*/  HADD2.F32 R51, -RZ, R44.H1_H1 ;  /* 0x3000002cff337230 */ /* 0x000fe20000004100 */
[----:B------:R-:W-:Y:S01]  /*63f0*/  SHF.R.U32.HI R144, RZ, 0x10, R59 ;  /* 0x00000010ff907819 */ /* 0x000fe2000001163b */
[----:B------:R-:W-:-:S02]  /*6400*/  IMAD.MOV.U32 R49, RZ, RZ, R47 ;  /* 0x000000ffff317224 */ /* 0x000fc400078e002f */
[--C-:B------:R-:W-:Y:S02]  /*6410*/  HADD2.F32 R44, -RZ, R45.reuse.H0_H0 ;  /* 0x2000002dff2c7230 */ /* 0x100fe40000004100 */
[----:B------:R-:W-:Y:S02]  /*6420*/  HADD2.F32 R82, -RZ, R82.H0_H0 ;  /* 0x20000052ff527230 */ /* 0x000fe40000004100 */
[----:B------:R-:W-:Y:S02]  /*6430*/  HADD2.F32 R47, -RZ, R45.H1_H1 ;  /* 0x3000002dff2f7230 */ /* 0x000fe40000004100 */
[-C--:B------:R-:W-:Y:S01]  /*6440*/  FMUL.FTZ R45, R48, R127.reuse ;  /* 0x0000007f302d7220 */ /* 0x080fe20000410000 */
[----:B------:R-:W-:Y:S02]  /*6450*/  HADD2.F32 R59, -RZ, R142.H0_H0 ;  /* 0x2000008eff3b7230 */ /* 0x000fe40000004100 */
[----:B------:R-:W-:Y:S01]  /*6460*/  FMUL.FTZ R127, R44, R127 ;  /* 0x0000007f2c7f7220 */ /* 0x000fe20000410000 */
[----:B------:R-:W-:-:S02]  /*6470*/  HADD2.F32 R58, -RZ, R126.H0_H0 ;  /* 0x2000007eff3a7230 */ /* 0x000fc40000004100 */
[-C--:B------:R-:W-:Y:S01]  /*6480*/  FMUL.FTZ R126, R51, R82.reuse ;  /* 0x00000052337e7220 */ /* 0x080fe20000410000 */
[C---:B------:R-:W-:Y:S01]  /*6490*/  FMUL.FTZ R82, R47.reuse, R82 ;  /* 0x000000522f527220 */ /* 0x040fe20000410000 */
[-C--:B------:R-:W-:Y:S01]  /*64a0*/  FFMA.FTZ R44, R44, R59.reuse, -R45 ;  /* 0x0000003b2c2c7223 */ /* 0x080fe2000001082d */
[----:B------:R-:W-:Y:S01]  /*64b0*/  FFMA.FTZ R45, R48, R59, R127 ;  /* 0x0000003b302d7223 */ /* 0x000fe2000001007f */
[-C--:B------:R-:W-:Y:S01]  /*64c0*/  FFMA.FTZ R47, R47, R58.reuse, -R126 ;  /* 0x0000003a2f2f7223 */ /* 0x080fe2000001087e */
[----:B------:R-:W-:Y:S01]  /*64d0*/  FFMA.FTZ R48, R51, R58, R82 ;  /* 0x0000003a33307223 */ /* 0x000fe20000010052 */
[----:B------:R-:W-:Y:S02]  /*64e0*/  HADD2.F32 R126, -RZ, R143.H1_H1 ;  /* 0x3000008fff7e7230 */ /* 0x000fe40000004100 */
[----:B------:R-:W-:Y:S01]  /*64f0*/  HADD2.F32 R58, -RZ, R57.H0_H0 ;  /* 0x20000039ff3a7230 */ /* 0x000fe20000004100 */
[----:B------:R-:W-:Y:S01]  /*6500*/  F2FP.F16.F32.PACK_AB R47, R47, R44 ;  /* 0x0000002c2f2f723e */ /* 0x000fe200000000ff */
[----:B------:R-:W-:-:S02]  /*6510*/  HADD2.F32 R51, -RZ, R49.H0_H0 ;  /* 0x20000031ff337230 */ /* 0x000fc40000004100 */
[----:B------:R-:W-:Y:S02]  /*6520*/  HADD2.F32 R57, -RZ, R57.H1_H1 ;  /* 0x30000039ff397230 */ /* 0x000fe40000004100 */
[----:B------:R-:W-:Y:S02]  /*6530*/  HADD2.F32 R142, -RZ, R144.H0_H0 ;  /* 0x20000090ff8e7230 */ /* 0x000fe40000004100 */
[-C--:B------:R-:W-:Y:S01]  /*6540*/  FMUL.FTZ R144, R58, R126.reuse ;  /* 0x0000007e3a907220 */ /* 0x080fe20000410000 */
[----:B------:R-:W-:Y:S02]  /*6550*/  HADD2.F32 R59, -RZ, R140.H1_H1 ;  /* 0x3000008cff3b7230 */ /* 0x000fe40000004100 */
[----:B------:R-:W-:Y:S01]  /*6560*/  FMUL.FTZ R127, R51, R126 ;  /* 0x0000007e337f7220 */ /* 0x000fe20000410000 */
[----:B------:R-:W-:Y:S02]  /*6570*/  HADD2.F32 R49, -RZ, R49.H1_H1 ;  /* 0x30000031ff317230 */ /* 0x000fe40000004100 */
[----:B------:R-:W-:Y:S01]  /*6580*/  FMUL.FTZ R146, R57, R142 ;  /* 0x0000008e39927220 */ /* 0x000fe20000410000 */
[----:B------:R-:W-:-:S02]  /*6590*/  HADD2.F32 R82, -RZ, R145.H0_H0 ;  /* 0x20000091ff527230 */ /* 0x000fc40000004100 */
[-C--:B------:R-:W-:Y:S01]  /*65a0*/  FFMA.FTZ R144, R51, R59.reuse, -R144 ;  /* 0x0000003b33907223 */ /* 0x080fe20000010890 */
[----:B------:R-:W-:Y:S01]  /*65b0*/  FFMA.FTZ R126, R58, R59, R127 ;  /* 0x0000003b3a7e7223 */ /* 0x000fe2000001007f */
[C---:B------:R-:W-:Y:S01]  /*65c0*/  FMUL.FTZ R142, R49.reuse, R142 ;  /* 0x0000008e318e7220 */ /* 0x040fe20000410000 */
[----:B------:R-:W-:Y:S02]  /*65d0*/  HADD2.F32 R58, -RZ, R141.H0_H0 ;  /* 0x2000008dff3a7230 */ /* 0x000fe40000004100 */
[-C--:B------:R-:W-:Y:S01]  /*65e0*/  FFMA.FTZ R145, R49, R82.reuse, -R146 ;  /* 0x0000005231917223 */ /* 0x080fe20000010892 */
[----:B------:R-:W-:Y:S02]  /*65f0*/  HADD2.F32 R51, -RZ, R55.H0_H0 ;  /* 0x20000037ff337230 */ /* 0x000fe40000004100 */
[----:B------:R-:W-:Y:S01]  /*6600*/  FFMA.FTZ R147, R57, R82, R142 ;  /* 0x0000005239937223 */ /* 0x000fe2000001008e */
[----:B------:R-:W-:Y:S02]  /*6610*/  HADD2.F32 R56, -RZ, R56.H0_H0 ;  /* 0x20000038ff387230 */ /* 0x000fe40000004100 */
        /* <DEDUP_REMOVED lines=10> */
[-C--:B------:R-:W-:Y:S01]  /*66c0*/  FFMA.FTZ R58, R51, R140.reuse, R58 ;  /* 0x0000008c333a7223 */ /* 0x080fe2000001003a */
[----:B------:R-:W-:-:S02]  /*66d0*/  FFMA.FTZ R82, R49, R140, -R82 ;  /* 0x0000008c31527223 */ /* 0x000fc40000010852 */
[-C--:B------:R-:W-:Y:S01]  /*66e0*/  FFMA.FTZ R59, R55, R80.reuse, R56 ;  /* 0x00000050373b7223 */ /* 0x080fe20000010038 */
[----:B------:R-:W-:Y:S02]  /*66f0*/  HADD2.F32 R51, -RZ, R50.H0_H0 ;  /* 0x20000032ff337230 */ /* 0x000fe40000004100 */
[----:B------:R-:W-:Y:S01]  /*6700*/  FFMA.FTZ R57, R54, R80, -R57 ;  /* 0x0000005036397223 */ /* 0x000fe20000010839 */
[----:B------:R-:W-:Y:S02]  /*6710*/  HADD2.F32 R56, -RZ, R143.H0_H0 ;  /* 0x2000008fff387230 */ /* 0x000fe40000004100 */
[----:B------:R-:W-:Y:S02]  /*6720*/  HADD2.F32 R55, -RZ, R53.H0_H0 ;  /* 0x20000035ff377230 */ /* 0x000fe40000004100 */
[----:B------:R-:W-:Y:S01]  /*6730*/  HADD2.F32 R49, -RZ, R46.H0_H0 ;  /* 0x2000002eff317230 */ /* 0x000fe20000004100 */
[----:B------:R-:W-:Y:S01]  /*6740*/  F2FP.F16.F32.PACK_AB R44, R57, R82 ;  /* 0x00000052392c723e */ /* 0x000fe200000000ff */
[----:B------:R-:W-:-:S02]  /*6750*/  HADD2.F32 R50, -RZ, R50.H1_H1 ;  /* 0x30000032ff327230 */ /* 0x000fc40000004100 */
[----:B------:R-:W-:Y:S02]  /*6760*/  HADD2.F32 R46, -RZ, R46.H1_H1 ;  /* 0x3000002eff2e7230 */ /* 0x000fe40000004100 */
[----:B------:R-:W-:Y:S02]  /*6770*/  HADD2.F32 R53, -RZ, R52.H0_H0 ;  /* 0x20000034ff357230 */ /* 0x000fe40000004100 */
[-C--:B------:R-:W-:Y:S01]  /*6780*/  FMUL.FTZ R52, R51, R56.reuse ;  /* 0x0000003833347220 */ /* 0x080fe20000410000 */
[----:B------:R-:W-:Y:S02]  /*6790*/  HADD2.F32 R54, -RZ, R141.H1_H1 ;  /* 0x3000008dff367230 */ /* 0x000fe40000004100 */
        /* <DEDUP_REMOVED lines=9> */
[----:B------:R-:W-:Y:S01]  /*6830*/  F2FP.F16.F32.PACK_AB R51, R147, R126 ;  /* 0x0000007e9333723e */ /* 0x000fe200000000ff */
[----:B------:R-:W-:Y:S01]  /*6840*/  IMAD.MOV.U32 R47, RZ, RZ, R144 ;  /* 0x000000ffff2f7224 */ /* 0x000fe200078e0090 */
[----:B------:R-:W-:Y:S02]  /*6850*/  F2FP.F16.F32.PACK_AB R48, R59, R58 ;  /* 0x0000003a3b30723e */ /* 0x000fe400000000ff */
[----:B------:R-:W-:Y:S02]  /*6860*/  F2FP.F16.F32.PACK_AB R46, R127, R52 ;  /* 0x000000347f2e723e */ /* 0x000fe400000000ff */
[----:B------:R-:W-:-:S07]  /*6870*/  F2FP.F16.F32.PACK_AB R50, R55, R56 ;  /* 0x000000383732723e */ /* 0x000fce00000000ff */
.L_x_6910:
[----:B------:R-:W-:Y:S05]  /*6880*/  BSYNC B2 ;  /* 0x0000000000027941 */ /* 0x000fea0003800000 */
.L_x_6909:
        /* <DEDUP_REMOVED lines=11> */
.L_x_6908:
[----:B------:R-:W-:Y:S05]  /*6940*/  BSYNC B1 ;  /* 0x0000000000017941 */ /* 0x000fea0003800000 */
.L_x_6907:
[----:B------:R-:W-:Y:S01]  /*6950*/  ISETP.GE.OR P4, PT, R188, R112, P2 ;  /* 0x00000070bc00720c */ /* 0x000fe20001786670 */
[----:B------:R-:W-:-:S12]  /*6960*/  BSSY B1, `(.L_x_6911) ;  /* 0x000007f000017945 */ /* 0x000fd80003800000 */
[----:B------:R-:W-:Y:S05]  /*6970*/  @P4 BRA `(.L_x_6912) ;  /* 0x0000000400f44947 */ /* 0x000fea0003800000 */
[-C--:B-123--:R-:W-:Y:S01]  /*6980*/  IMAD R44, R217, R122.reuse, RZ ;  /* 0x0000007ad92c7224 */ /* 0x08efe200078e02ff */
        /* <DEDUP_REMOVED lines=11> */
[----:B------:R-:W-:Y:S02]  /*6a40*/  SHF.R.S32.HI R45, RZ, 0x1f, R44 ;  /* 0x0000001fff2d7819 */ /* 0x000fe4000001142c */
[----:B------:R-:W-:Y:S02]  /*6a50*/  SHF.L.U32 R56, R44, 0x3, RZ ;  /* 0x000000032c387819 */ /* 0x000fe400000006ff */
        /* <DEDUP_REMOVED lines=13> */
[--C-:B------:R-:W-:Y:S02]  /*6b30*/  SHF.R.U64 R79, R64, 0x10, R65.reuse ;  /* 0x00000010404f7819 */ /* 0x100fe40000001241 */
[----:B------:R-:W-:Y:S01]  /*6b40*/  SHF.R.U32.HI R64, RZ, 0x10, R65 ;  /* 0x00000010ff407819 */ /* 0x000fe20000011641 */
[----:B------:R-:W-:Y:S01]  /*6b50*/  HADD2.F32 R65, -RZ, R139.H1_H1 ;  /* 0x3000008bff417230 */ /* 0x000fe20000004100 */
[--C-:B------:R-:W-:Y:S01]  /*6b60*/  SHF.R.U64 R80, R60, 0x10, R61.reuse ;  /* 0x000000103c507819 */ /* 0x100fe2000000123d */
[----:B--2---:R-:W-:Y:S01]  /*6b70*/  IMAD.MOV.U32 R60, RZ, RZ, R48 ;  /* 0x000000ffff3c7224 */ /* 0x004fe200078e0030 */
[----:B------:R-:W-:Y:S01]  /*6b80*/  SHF.R.U32.HI R76, RZ, 0x10, R61 ;  /* 0x00000010ff4c7819 */ /* 0x000fe2000001163d */
[----:B------:R-:W-:Y:S01]  /*6b90*/  IMAD.MOV.U32 R61, RZ, RZ, R50 ;  /* 0x000000ffff3d7224 */ /* 0x000fe200078e0032 */
[----:B------:R-:W-:Y:S01]  /*6ba0*/  SHF.R.U64 R58, R62, 0x10, R63 ;  /* 0x000000103e3a7819 */ /* 0x000fe2000000123f */
[----:B-1----:R-:W-:Y:S01]  /*6bb0*/  IMAD.MOV.U32 R48, RZ, RZ, R46 ;  /* 0x000000ffff307224 */ /* 0x002fe200078e002e */
[----:B------:R-:W-:Y:S01]  /*6bc0*/  SHF.R.U64 R59, R66, 0x10, R67 ;  /* 0x00000010423b7819 */ /* 0x000fe20000001243 */
[--C-:B------:R-:W-:Y:S01]  /*6bd0*/  HADD2.F32 R50, -RZ, R49.reuse.H0_H0 ;  /* 0x20000031ff327230 */ /* 0x100fe20000004100 */
[----:B------:R-:W-:Y:S01]  /*6be0*/  SHF.R.U32.HI R78, RZ, 0x10, R63 ;  /* 0x00000010ff4e7819 */ /* 0x000fe2000001163f */
[----:B------:R-:W-:Y:S01]  /*6bf0*/  HADD2.F32 R49, -RZ, R49.H1_H1 ;  /* 0x30000031ff317230 */ /* 0x000fe20000004100 */
[----:B------:R-:W-:Y:S01]  /*6c00*/  SHF.R.U32.HI R77, RZ, 0x10, R67 ;  /* 0x00000010ff4d7819 */ /* 0x000fe20000011643 */
[----:B------:R-:W-:-:S02]  /*6c10*/  HADD2.F32 R46, -RZ, R45.H0_H0 ;  /* 0x2000002dff2e7230 */ /* 0x000fc40000004100 */
[-C--:B------:R-:W-:Y:S01]  /*6c20*/  FMUL.FTZ R67, R50, R65.reuse ;  /* 0x0000004132437220 */ /* 0x080fe20000410000 */
[----:B------:R-:W-:Y:S02]  /*6c30*/  HADD2.F32 R64, -RZ, R64.H0_H0 ;  /* 0x20000040ff407230 */ /* 0x000fe40000004100 */
[----:B------:R-:W-:Y:S02]  /*6c40*/  HADD2.F32 R45, -RZ, R45.H1_H1 ;  /* 0x3000002dff2d7230 */ /* 0x000fe40000004100 */
[----:B------:R-:W-:Y:S01]  /*6c50*/  FMUL.FTZ R65, R46, R65 ;  /* 0x000000412e417220 */ /* 0x000fe20000410000 */
[----:B------:R-:W-:Y:S02]  /*6c60*/  HADD2.F32 R62, -RZ, R76.H0_H0 ;  /* 0x2000004cff3e7230 */ /* 0x000fe40000004100 */
[-C--:B------:R-:W-:Y:S01]  /*6c70*/  FMUL.FTZ R66, R49, R64.reuse ;  /* 0x0000004031427220 */ /* 0x080fe20000410000 */
[----:B------:R-:W-:Y:S02]  /*6c80*/  HADD2.F32 R63, -RZ, R137.H1_H1 ;  /* 0x30000089ff3f7230 */ /* 0x000fe40000004100 */
[----:B------:R-:W-:Y:S01]  /*6c90*/  FMUL.FTZ R64, R45, R64 ;  /* 0x000000402d407220 */ /* 0x000fe20000410000 */
[----:B------:R-:W-:-:S02]  /*6ca0*/  HADD2.F32 R139, -RZ, R139.H0_H0 ;  /* 0x2000008bff8b7230 */ /* 0x000fc40000004100 */
[-C--:B------:R-:W-:Y:S01]  /*6cb0*/  FFMA.FTZ R66, R45, R62.reuse, -R66 ;  /* 0x0000003e2d427223 */ /* 0x080fe20000010842 */
[----:B------:R-:W-:Y:S02]  /*6cc0*/  HADD2.F32 R45, -RZ, R47.H0_H0 ;  /* 0x2000002fff2d7230 */ /* 0x000fe40000004100 */
[----:B------:R-:W-:Y:S01]  /*6cd0*/  FFMA.FTZ R76, R49, R62, R64 ;  /* 0x0000003e314c7223 */ /* 0x000fe20000010040 */
[-C--:B------:R-:W-:Y:S01]  /*6ce0*/  FFMA.FTZ R67, R46, R63.reuse, -R67 ;  /* 0x0000003f2e437223 */ /* 0x080fe20000010843 */
[----:B------:R-:W-:Y:S02]  /*6cf0*/  HADD2.F32 R62, -RZ, R138.H1_H1 ;  /* 0x3000008aff3e7230 */ /* 0x000fe40000004100 */
[----:B------:R-:W-:Y:S01]  /*6d00*/  FFMA.FTZ R65, R50, R63, R65 ;  /* 0x0000003f32417223 */ /* 0x000fe20000010041 */
[----:B------:R-:W-:Y:S02]  /*6d10*/  HADD2.F32 R46, -RZ, R51.H0_H0 ;  /* 0x20000033ff2e7230 */ /* 0x000fe40000004100 */
[----:B------:R-:W-:-:S02]  /*6d20*/  HADD2.F32 R49, -RZ, R136.H1_H1 ;  /* 0x30000088ff317230 */ /* 0x000fc40000004100 */
[-C--:B------:R-:W-:Y:S01]  /*6d30*/  FMUL.FTZ R63, R45, R62.reuse ;  /* 0x0000003e2d3f7220 */ /* 0x080fe20000410000 */
[----:B------:R-:W-:Y:S02]  /*6d40*/  HADD2.F32 R51, -RZ, R51.H1_H1 ;  /* 0x30000033ff337230 */ /* 0x000fe40000004100 */
[----:B------:R-:W-:Y:S02]  /*6d50*/  HADD2.F32 R64, -RZ, R77.H0_H0 ;  /* 0x2000004dff407230 */ /* 0x000fe40000004100 */
[C---:B------:R-:W-:Y:S01]  /*6d60*/  FFMA.FTZ R63, R46.reuse, R49, R63 ;  /* 0x000000312e3f7223 */ /* 0x040fe2000001003f */
[----:B------:R-:W-:Y:S02]  /*6d70*/  HADD2.F32 R47, -RZ, R47.H1_H1 ;  /* 0x3000002fff2f7230 */ /* 0x000fe40000004100 */
[----:B------:R-:W-:Y:S02]  /*6d80*/  HADD2.F32 R50, -RZ, R78.H0_H0 ;  /* 0x2000004eff327230 */ /* 0x000fe40000004100 */
[----:B------:R-:W-:Y:S01]  /*6d90*/  FMUL.FTZ R78, R46, R62 ;  /* 0x0000003e2e4e7220 */ /* 0x000fe20000410000 */
[-C--:B------:R-:W-:Y:S01]  /*6da0*/  FMUL.FTZ R62, R51, R64.reuse ;  /* 0x00000040333e7220 */ /* 0x080fe20000410000 */
[----:B------:R-:W-:Y:S01]  /*6db0*/  FMUL.FTZ R64, R47, R64 ;  /* 0x000000402f407220 */ /* 0x000fe20000410000 */
[----:B------:R-:W-:-:S02]  /*6dc0*/  HADD2.F32 R46, -RZ, R60.H0_H0 ;  /* 0x2000003cff2e7230 */ /* 0x000fc40000004100 */
[----:B------:R-:W-:Y:S01]  /*6dd0*/  FFMA.FTZ R78, R45, R49, -R78 ;  /* 0x000000312d4e7223 */ /* 0x000fe2000001084e */
[----:B------:R-:W-:Y:S02]  /*6de0*/  HADD2.F32 R49, -RZ, R79.H0_H0 ;  /* 0x2000004fff317230 */ /* 0x000fe40000004100 */
[-C--:B------:R-:W-:Y:S01]  /*6df0*/  FFMA.FTZ R77, R47, R50.reuse, -R62 ;  /* 0x000000322f4d7223 */ /* 0x080fe2000001083e */
[----:B------:R-:W-:Y:S02]  /*6e00*/  HADD2.F32 R60, -RZ, R60.H1_H1 ;  /* 0x3000003cff3c7230 */ /* 0x000fe40000004100 */
[----:B------:R-:W-:Y:S01]  /*6e10*/  FFMA.FTZ R64, R51, R50, R64 ;  /* 0x0000003233407223 */ /* 0x000fe20000010040 */
[----:B------:R-:W-:Y:S02]  /*6e20*/  HADD2.F32 R137, -RZ, R137.H0_H0 ;  /* 0x20000089ff897230 */ /* 0x000fe40000004100 */
[----:B------:R-:W-:Y:S01]  /*6e30*/  FMUL.FTZ R50, R46, R139 ;  /* 0x0000008b2e327220 */ /* 0x000fe20000410000 */
[----:B------:R-:W-:-:S02]  /*6e40*/  HADD2.F32 R45, -RZ, R44.H0_H0 ;  /* 0x2000002cff2d7230 */ /* 0x000fc40000004100 */
[----:B------:R-:W-:Y:S01]  /*6e50*/  FMUL.FTZ R51, R60, R49 ;  /* 0x000000313c337220 */ /* 0x000fe20000410000 */
[----:B------:R-:W-:Y:S01]  /*6e60*/  HADD2.F32 R44, -RZ, R44.H1_H1 ;  /* 0x3000002cff2c7230 */ /* 0x000fe20000004100 */
[----:B------:R-:W-:Y:S01]  /*6e70*/  F2FP.F16.F32.PACK_AB R77, R77, R78 ;  /* 0x0000004e4d4d723e */ /* 0x000fe200000000ff */
[----:B------:R-:W-:Y:S02]  /*6e80*/  HADD2.F32 R47, -RZ, R80.H0_H0 ;  /* 0x20000050ff2f7230 */ /* 0x000fe40000004100 */
[C---:B------:R-:W-:Y:S01]  /*6e90*/  FMUL.FTZ R139, R45.reuse, R139 ;  /* 0x0000008b2d8b7220 */ /* 0x040fe20000410000 */
[----:B------:R-:W-:Y:S01]  /*6ea0*/  FFMA.FTZ R50, R45, R137, -R50 ;  /* 0x000000892d327223 */ /* 0x000fe20000010832 */
[C---:B------:R-:W-:Y:S01]  /*6eb0*/  FMUL.FTZ R49, R44.reuse, R49 ;  /* 0x000000312c317220 */ /* 0x040fe20000410000 */
[----:B------:R-:W-:Y:S02]  /*6ec0*/  HADD2.F32 R45, -RZ, R61.H0_H0 ;  /* 0x2000003dff2d7230 */ /* 0x000fe40000004100 */
[----:B------:R-:W-:Y:S01]  /*6ed0*/  FFMA.FTZ R51, R44, R47, -R51 ;  /* 0x0000002f2c337223 */ /* 0x000fe20000010833 */
[----:B------:R-:W-:-:S02]  /*6ee0*/  HADD2.F32 R138, -RZ, R138.H0_H0 ;  /* 0x2000008aff8a7230 */ /* 0x000fc40000004100 */
[----:B------:R-:W-:Y:S01]  /*6ef0*/  FFMA.FTZ R60, R60, R47, R49 ;  /* 0x0000002f3c3c7223 */ /* 0x000fe20000010031 */
[----:B------:R-:W-:Y:S02]  /*6f00*/  HADD2.F32 R59, -RZ, R59.H0_H0 ;  /* 0x2000003bff3b7230 */ /* 0x000fe40000004100 */
[----:B------:R-:W-:Y:S01]  /*6f10*/  FFMA.FTZ R139, R46, R137, R139 ;  /* 0x000000892e8b7223 */ /* 0x000fe2000001008b */
[--C-:B------:R-:W-:Y:S02]  /*6f20*/  HADD2.F32 R44, -RZ, R48.reuse.H0_H0 ;  /* 0x20000030ff2c7230 */ /* 0x100fe40000004100 */
[-C--:B------:R-:W-:Y:S01]  /*6f30*/  FMUL.FTZ R47, R45, R138.reuse ;  /* 0x0000008a2d2f7220 */ /* 0x080fe20000410000 */
        /* <DEDUP_REMOVED lines=20> */
[----:B------:R-:W-:-:S07]  /*7080*/  F2FP.F16.F32.PACK_AB R50, R61, R138 ;  /* 0x0000008a3d32723e */ /* 0x000fce00000000ff */
.L_x_6914:
[----:B------:R-:W-:Y:S05]  /*7090*/  BSYNC B2 ;  /* 0x0000000000027941 */ /* 0x000fea0003800000 */
.L_x_6913:
        /* <DEDUP_REMOVED lines=11> */
.L_x_6912:
[----:B------:R-:W-:Y:S05]  /*7150*/  BSYNC B1 ;  /* 0x0000000000017941 */ /* 0x000fea0003800000 */
.L_x_6911:
[----:B------:R-:W-:Y:S01]  /*7160*/  ISETP.GE.OR P4, PT, R190, R112, P2 ;  /* 0x00000070be00720c */ /* 0x000fe20001786670 */
[-C--:B-1234-:R-:W-:Y:S02]  /*7170*/  IMAD R44, R216, R122.reuse, RZ ;  /* 0x0000007ad82c7224 */ /* 0x09efe400078e02ff */
[----:B------:R-:W-:-:S04]  /*7180*/  IMAD.WIDE.U32 R120, R190, R122, R120 ;  /* 0x0000007abe787225 */ /* 0x000fc800078e0078 */
[----:B------:R-:W-:-:S06]  /*7190*/  IMAD R57, R190, R123, R44 ;  /* 0x0000007bbe397224 */ /* 0x000fcc00078e022c */
[----:B------:R-:W-:Y:S05]  /*71a0*/  @P4 BRA `(.L_x_6891) ;  /* 0x0000000c00704947 */ /* 0x000fea0003800000 */
[----:B------:R-:W1:Y:S01]  /*71b0*/  LDC.64 R52, c[0x0][0x2d8] ;  /* 0x0000b600ff347b82 */ /* 0x000e620000000a00 */
[----:B------:R-:W-:Y:S01]  /*71c0*/  IMAD.IADD R57, R121, 0x1, R57 ;  /* 0x0000000179397824 */ /* 0x000fe200078e0239 */
[----:B------:R-:W-:Y:S01]  /*71d0*/  IADD3 R44, P4, P5, R98, R120, R32 ;  /* 0x00000078622c7210 */ /* 0x000fe20007d9e020 */
[----:B------:R-:W-:Y:S01]  /*71e0*/  BSSY B1, `(.L_x_6915) ;  /* 0x000006e000017945 */ /* 0x000fe20003800000 */
[----:B------:R-:W-:Y:S02]  /*71f0*/  ISETP.NE.AND P6, PT, R0, RZ, PT ;  /* 0x000000ff0000720c */ /* 0x000fe40003fc5270 */
[----:B------:R-:W-:Y:S02]  /*7200*/  IADD3.X R45, R30, R57, R39, P4, P5 ;  /* 0x000000391e2d7210 */ /* 0x000fe400027ea427 */
[----:B------:R-:W-:Y:S02]  /*7210*/  SEL R133, R116, R133, !P6 ;  /* 0x0000008574857207 */ /* 0x000fe40007000000 */
[----:B-1----:R-:W-:-:S04]  /*7220*/  LEA R54, P4, R44, R52, 0x1 ;  /* 0x000000342c367211 */ /* 0x002fc800078808ff */
[----:B------:R-:W-:Y:S02]  /*7230*/  LEA.HI.X R55, R44, R53, R45, 0x1, P4 ;  /* 0x000000352c377211 */ /* 0x000fe400020f0c2d */
[----:B------:R-:W-:-:S04]  /*7240*/  SHF.R.S32.HI R44, RZ, 0x1f, R133 ;  /* 0x0000001fff2c7819 */ /* 0x000fc80000011485 */
[----:B------:R-:W-:-:S04]  /*7250*/  LEA.HI R44, R44, R133, RZ, 0x4 ;  /* 0x000000852c2c7211 */ /* 0x000fc800078f20ff */
        /* <DEDUP_REMOVED lines=18> */
[----:B------:R-:W-:Y:S01]  /*7380*/  SHF.R.U32.HI R60, RZ, 0x10, R69 ;  /* 0x00000010ff3c7819 */ /* 0x000fe20000011645 */
[----:B------:R-:W-:Y:S01]  /*7390*/  IMAD.MOV.U32 R58, RZ, RZ, R50 ;  /* 0x000000ffff3a7224 */ /* 0x000fe200078e0032 */
[--C-:B------:R-:W-:Y:S01]  /*73a0*/  SHF.R.U64 R67, R74, 0x10, R75.reuse ;  /* 0x000000104a437819 */ /* 0x100fe2000000124b */
[----:B-1----:R-:W-:Y:S01]  /*73b0*/  IMAD.MOV.U32 R48, RZ, RZ, R46 ;  /* 0x000000ffff307224 */ /* 0x002fe200078e002e */
[----:B------:R-:W-:Y:S01]  /*73c0*/  SHF.R.U32.HI R74, RZ, 0x10, R75 ;  /* 0x00000010ff4a7819 */ /* 0x000fe2000001164b */
[--C-:B------:R-:W-:Y:S01]  /*73d0*/  HADD2.F32 R50, -RZ, R49.reuse.H0_H0 ;  /* 0x20000031ff327230 */ /* 0x100fe20000004100 */
[----:B------:R-:W-:Y:S01]  /*73e0*/  SHF.R.U64 R76, R68, 0x10, R69 ;  /* 0x00000010444c7819 */ /* 0x000fe20000001245 */
[----:B------:R-:W-:Y:S01]  /*73f0*/  HADD2.F32 R49, -RZ, R49.H1_H1 ;  /* 0x30000031ff317230 */ /* 0x000fe20000004100 */
[----:B------:R-:W-:Y:S01]  /*7400*/  SHF.R.U64 R69, R72, 0x10, R73 ;  /* 0x0000001048457819 */ /* 0x000fe20000001249 */
[--C-:B------:R-:W-:Y:S01]  /*7410*/  HADD2.F32 R46, -RZ, R45.reuse.H0_H0 ;  /* 0x2000002dff2e7230 */ /* 0x100fe20000004100 */
[--C-:B------:R-:W-:Y:S01]  /*7420*/  SHF.R.U64 R72, R70, 0x10, R71.reuse ;  /* 0x0000001046487819 */ /* 0x100fe20000001247 */
[----:B------:R-:W-:Y:S01]  /*7430*/  HADD2.F32 R62, -RZ, R62.H0_H0 ;  /* 0x2000003eff3e7230 */ /* 0x000fe20000004100 */
[----:B------:R-:W-:Y:S01]  /*7440*/  SHF.R.U32.HI R70, RZ, 0x10, R71 ;  /* 0x00000010ff467819 */ /* 0x000fe20000011647 */
[----:B------:R-:W-:-:S02]  /*7450*/  HADD2.F32 R45, -RZ, R45.H1_H1 ;  /* 0x3000002dff2d7230 */ /* 0x000fc40000004100 */
[----:B------:R-:W-:Y:S02]  /*7460*/  HADD2.F32 R63, -RZ, R130.H0_H0 ;  /* 0x20000082ff3f7230 */ /* 0x000fe40000004100 */
[-C--:B------:R-:W-:Y:S01]  /*7470*/  FMUL.FTZ R64, R49, R62.reuse ;  /* 0x0000003e31407220 */ /* 0x080fe20000410000 */
[----:B------:R-:W-:Y:S02]  /*7480*/  HADD2.F32 R60, -RZ, R60.H0_H0 ;  /* 0x2000003cff3c7230 */ /* 0x000fe40000004100 */
        /* <DEDUP_REMOVED lines=10> */
[----:B------:R-:W-:Y:S02]  /*7530*/  HADD2.F32 R46, -RZ, R51.H0_H0 ;  /* 0x20000033ff2e7230 */ /* 0x000fe40000004100 */
[----:B------:R-:W-:Y:S02]  /*7540*/  HADD2.F32 R49, -RZ, R135.H0_H0 ;  /* 0x20000087ff317230 */ /* 0x000fe40000004100 */
        /* <DEDUP_REMOVED lines=11> */
[----:B------:R-:W-:-:S02]  /*7600*/  HADD2.F32 R130, -RZ, R130.H1_H1 ;  /* 0x30000082ff827230 */ /* 0x000fc40000004100 */
[-C--:B------:R-:W-:Y:S01]  /*7610*/  FFMA.FTZ R71, R47, R50.reuse, -R70 ;  /* 0x000000322f477223 */ /* 0x080fe20000010846 */
[----:B------:R-:W-:Y:S02]  /*7620*/  HADD2.F32 R49, -RZ, R69.H0_H0 ;  /* 0x20000045ff317230 */ /* 0x000fe40000004100 */
[----:B------:R-:W-:Y:S01]  /*7630*/  FFMA.FTZ R73, R51, R50, R62 ;  /* 0x0000003233497223 */ /* 0x000fe2000001003e */
[----:B------:R-:W-:Y:S02]  /*7640*/  HADD2.F32 R45, -RZ, R44.H0_H0 ;  /* 0x2000002cff2d7230 */ /* 0x000fe40000004100 */
[-C--:B------:R-:W-:Y:S01]  /*7650*/  FMUL.FTZ R50, R46, R130.reuse ;  /* 0x000000822e327220 */ /* 0x080fe20000410000 */
[----:B------:R-:W-:Y:S01]  /*7660*/  HADD2.F32 R56, -RZ, R56.H1_H1 ;  /* 0x30000038ff387230 */ /* 0x000fe20000004100 */
[----:B------:R-:W-:Y:S01]  /*7670*/  F2FP.F16.F32.PACK_AB R63, R66, R63 ;  /* 0x0000003f423f723e */ /* 0x000fe200000000ff */
[----:B------:R-:W-:Y:S02]  /*7680*/  HADD2.F32 R44, -RZ, R44.H1_H1 ;  /* 0x3000002cff2c7230 */ /* 0x000fe40000004100 */
[----:B------:R-:W-:Y:S01]  /*7690*/  FMUL.FTZ R51, R45, R130 ;  /* 0x000000822d337220 */ /* 0x000fe20000410000 */
[----:B------:R-:W-:-:S02]  /*76a0*/  HADD2.F32 R134, -RZ, R134.H1_H1 ;  /* 0x30000086ff867230 */ /* 0x000fc40000004100 */
[-C--:B------:R-:W-:Y:S01]  /*76b0*/  FMUL.FTZ R61, R56, R49.reuse ;  /* 0x00000031383d7220 */ /* 0x080fe20000410000 */
[----:B------:R-:W-:Y:S02]  /*76c0*/  HADD2.F32 R47, -RZ, R76.H0_H0 ;  /* 0x2000004cff2f7230 */ /* 0x000fe40000004100 */
[C---:B------:R-:W-:Y:S01]  /*76d0*/  FMUL.FTZ R49, R44.reuse, R49 ;  /* 0x000000312c317220 */ /* 0x040fe20000410000 */
[----:B------:R-:W-:Y:S02]  /*76e0*/  HADD2.F32 R132, -RZ, R132.H1_H1 ;  /* 0x30000084ff847230 */ /* 0x000fe40000004100 */
        /* <DEDUP_REMOVED lines=28> */
[----:B------:R-:W-:-:S07]  /*78b0*/  F2FP.F16.F32.PACK_AB R47, R71, R68 ;  /* 0x00000044472f723e */ /* 0x000fce00000000ff */
.L_x_6916:
[----:B------:R-:W-:Y:S05]  /*78c0*/  BSYNC B1 ;  /* 0x0000000000017941 */ /* 0x000fea0003800000 */
.L_x_6915:
[----:B-1----:R1:W-:Y:S01]  /*78d0*/  STG.E.128 desc[UR54][R54.64], R44 ;  /* 0x0000002c36007986 */ /* 0x0023e2000c101d36 */
[----:B------:R-:W-:-:S13]  /*78e0*/  ISETP.GE.AND P3, PT, R59, R131, PT ;  /* 0x000000833b00720c */ /* 0x000fda0003f66270 */
[----:B------:R-:W-:Y:S05]  /*78f0*/  @P3 BRA `(.L_x_6891) ;  /* 0x00000004009c3947 */ /* 0x000fea0003800000 */
[--C-:B-1----:R-:W-:Y:S02]  /*7900*/  SHF.R.S32.HI R44, RZ, 0x1f, R59.reuse ;  /* 0x0000001fff2c7819 */ /* 0x102fe4000001143b */
[----:B------:R-:W-:-:S04]  /*7910*/  IADD3 R59, P3, P4, R98, R120, R59 ;  /* 0x00000078623b7210 */ /* 0x000fc80007c7e03b */
[----:B------:R-:W-:Y:S02]  /*7920*/  IADD3.X R44, R30, R57, R44, P3, P4 ;  /* 0x000000391e2c7210 */ /* 0x000fe40001fe842c */
[----:B------:R-:W-:-:S04]  /*7930*/  LEA R52, P3, R59, R52, 0x1 ;  /* 0x000000343b347211 */ /* 0x000fc800078608ff */
[----:B------:R-:W-:-:S05]  /*7940*/  LEA.HI.X R53, R59, R53, R44, 0x1, P3 ;  /* 0x000000353b357211 */ /* 0x000fca00018f0c2c */
[----:B--2---:R1:W-:Y:S01]  /*7950*/  STG.E.128 desc[UR54][R52.64], R48 ;  /* 0x0000003034007986 */ /* 0x0043e2000c101d36 */
[----:B------:R-:W-:Y:S05]  /*7960*/  BRA `(.L_x_6891) ;  /* 0x0000000400807947 */ /* 0x000fea0003800000 */
.L_x_6854:
[----:B------:R-:W-:-:S06]  /*7970*/  UISETP.NE.AND UP0, UPT, UR39, 0x3, UPT ;  /* 0x000000032700788c */ /* 0x000fcc000bf05270 */
[----:B------:R-:W-:-:S13]  /*7980*/  PLOP3.LUT P0, PT, PT, PT, UP0, 0x80, 0x0 ;  /* 0x000000000000781c */ /* 0x000fda0003f0f008 */
[----:B------:R-:W-:Y:S05]  /*7990*/  @!P0 BRA `(.L_x_6917) ;  /* 0x0000000000048947 */ /* 0x000fea0003800000 */
[----:B------:R-:W-:Y:S01]  /*79a0*/  BPT.TRAP 0x1 ;  /* 0x000000040000795c */ /* 0x000fe20000300000 */
.L_x_6917:
[----:B------:R-:W-:Y:S01]  /*79b0*/  IMAD R103, R185, 0x8, R2 ;  /* 0x00000008b9677824 */ /* 0x000fe200078e0202 */
[----:B------:R-:W-:Y:S01]  /*79c0*/  SHF.L.U32 R124, R194, 0x1f, RZ ;  /* 0x0000001fc27c7819 */ /* 0x000fe200000006ff */
[----:B------:R-:W-:Y:S01]  /*79d0*/  IMAD R112, R26, -0x80, R24 ;  /* 0xffffff801a707824 */ /* 0x000fe200078e0218 */
[----:B------:R-:W-:Y:S01]  /*79e0*/  BSSY B1, `(.L_x_6918) ;  /* 0x0000006000017945 */ /* 0x000fe20003800000 */
[----:B------:R-:W-:Y:S01]  /*79f0*/  SHF.R.S32.HI R45, RZ, 0x1f, R26 ;  /* 0x0000001fff2d7819 */ /* 0x000fe2000001141a */
[----:B------:R-:W0:Y:S01]  /*7a00*/  SYNCS.PHASECHK.TRANS64.TRYWAIT P3, [R103+URZ+0x28890], R124 ;  /* 0x0288907c670075a7 */ /* 0x000e22000806017f */
[----:B------:R-:W-:Y:S01]  /*7a10*/  IMAD R44, R3, R26, RZ ;  /* 0x0000001a032c7224 */ /* 0x000fe200078e02ff */
[----:B------:R-:W-:Y:S01]  /*7a20*/  VIMNMX R112, R112, 0x80, PT ;  /* 0x0000008070707848 */ /* 0x000fe20003fe0100 */
[----:B0-----:R-:W-:Y:S06]  /*7a30*/  @!P3 BRA `(.L_x_6919) ;  /* 0x000001ac00e8b947 */ /* 0x001fec0003800000 */
.L_x_7242:
[----:B------:R-:W-:Y:S05]  /*7a40*/  BSYNC B1 ;  /* 0x0000000000017941 */ /* 0x000fea0003800000 */
.L_x_6918:
[----:B------:R-:W-:Y:S01]  /*7a50*/  ISETP.GE.AND P3, PT, R18, R112, PT ;  /* 0x000000701200720c */ /* 0x000fe20003f66270 */
[----:B------:R-:W-:Y:S01]  /*7a60*/  IMAD R45, R45, R128, R44 ;  /* 0x000000802d2d7224 */ /* 0x000fe200078e022c */
[----:B------:R-:W-:Y:S01]  /*7a70*/  BSSY B1, `(.L_x_6920) ;  /* 0x0000012000017945 */ /* 0x000fe20003800000 */
[----:B------:R-:W-:-:S04]  /*7a80*/  IMAD.WIDE.U32 R52, R128, R26, RZ ;  /* 0x0000001a80347225 */ /* 0x000fc800078e00ff */
[----:B------:R-:W-:-:S06]  /*7a90*/  IMAD.IADD R61, R45, 0x1, R53 ;  /* 0x000000012d3d7824 */ /* 0x000fcc00078e0235 */
[----:B------:R-:W-:Y:S05]  /*7aa0*/  @P3 BRA `(.L_x_6921) ;  /* 0x0000000000383947 */ /* 0x000fea0003800000 */
[----:B------:R-:W1:Y:S01]  /*7ab0*/  @!P2 LDC.64 R54, c[0x0][0x2d8] ;  /* 0x0000b600ff36ab82 */ /* 0x000e620000000a00 */
[----:B------:R-:W2:Y:S01]  /*7ac0*/  @!P2 LDS.128 R44, [R108+0x18400] ;  /* 0x018400006c2ca984 */ /* 0x000ea20000000c00 */
[----:B------:R-:W-:-:S03]  /*7ad0*/  @!P2 IADD3 R58, P3, R31, R52, RZ ;  /* 0x000000341f3aa210 */ /* 0x000fc60007f7e0ff */
[----:B------:R-:W3:Y:S02]  /*7ae0*/  @!P1 LDS.128 R48, [R108+0x1c400] ;  /* 0x01c400006c309984 */ /* 0x000ee40000000c00 */
[----:B------:R-:W-:Y:S01]  /*7af0*/  @!P2 IMAD.X R59, R61, 0x1, R34, P3 ;  /* 0x000000013d3ba824 */ /* 0x000fe200018e0622 */
[----:B------:R-:W4:Y:S01]  /*7b00*/  @!P1 LDC.64 R56, c[0x0][0x2d8] ;  /* 0x0000b600ff389b82 */ /* 0x000f220000000a00 */
[----:B-1----:R-:W-:-:S04]  /*7b10*/  @!P2 LEA R54, P3, R58, R54, 0x1 ;  /* 0x000000363a36a211 */ /* 0x002fc800078608ff */
[----:B------:R-:W-:Y:S02]  /*7b20*/  @!P2 LEA.HI.X R55, R58, R55, R59, 0x1, P3 ;  /* 0x000000373a37a211 */ /* 0x000fe400018f0c3b */
[----:B------:R-:W-:-:S05]  /*7b30*/  @!P1 IADD3 R58, P3, R35, R52, RZ ;  /* 0x00000034233a9210 */ /* 0x000fca0007f7e0ff */
[----:B------:R-:W-:Y:S01]  /*7b40*/  @!P1 IMAD.X R59, R61, 0x1, R101, P3 ;  /* 0x000000013d3b9824 */ /* 0x000fe200018e0665 */
[----:B----4-:R-:W-:-:S04]  /*7b50*/  @!P1 LEA R56, P3, R58, R56, 0x1 ;  /* 0x000000383a389211 */ /* 0x010fc800078608ff */
[----:B------:R-:W-:Y:S01]  /*7b60*/  @!P1 LEA.HI.X R57, R58, R57, R59, 0x1, P3 ;  /* 0x000000393a399211 */ /* 0x000fe200018f0c3b */
[----:B--2---:R1:W-:Y:S04]  /*7b70*/  @!P2 STG.E.128 desc[UR54][R54.64], R44 ;  /* 0x0000002c3600a986 */ /* 0x0043e8000c101d36 */
[----:B---3--:R1:W-:Y:S04]  /*7b80*/  @!P1 STG.E.128 desc[UR54][R56.64], R48 ;  /* 0x0000003038009986 */ /* 0x0083e8000c101d36 */
.L_x_6921:
[----:B------:R-:W-:Y:S05]  /*7b90*/  BSYNC B1 ;  /* 0x0000000000017941 */ /* 0x000fea0003800000 */
.L_x_6920:
[----:B------:R-:W-:Y:S01]  /*7ba0*/  ISETP.GE.AND P3, PT, R189, R112, PT ;  /* 0x00000070bd00720c */ /* 0x000fe20003f66270 */
[----:B------:R-:W-:-:S12]  /*7bb0*/  BSSY B1, `(.L_x_6922) ;  /* 0x0000012000017945 */ /* 0x000fd80003800000 */
[----:B------:R-:W-:Y:S05]  /*7bc0*/  @P3 BRA `(.L_x_6923) ;  /* 0x0000000000403947 */ /* 0x000fea0003800000 */
[----:B-1----:R-:W1:Y:S01]  /*7bd0*/  @!P2 LDC.64 R54, c[0x0][0x2d8] ;  /* 0x0000b600ff36ab82 */ /* 0x002e620000000a00 */
[----:B------:R-:W2:Y:S01]  /*7be0*/  @!P2 LDS.128 R44, [R108+0x19400] ;  /* 0x019400006c2ca984 */ /* 0x000ea20000000c00 */
[----:B------:R-:W-:-:S03]  /*7bf0*/  IADD3 R60, P3, R90, R52, RZ ;  /* 0x000000345a3c7210 */ /* 0x000fc60007f7e0ff */
[----:B------:R-:W3:Y:S02]  /*7c00*/  @!P1 LDS.128 R48, [R108+0x1d400] ;  /* 0x01d400006c309984 */ /* 0x000ee40000000c00 */
[----:B------:R-:W-:Y:S01]  /*7c10*/  IMAD.X R62, R61, 0x1, R91, P3 ;  /* 0x000000013d3e7824 */ /* 0x000fe200018e065b */
[----:B------:R-:W4:Y:S01]  /*7c20*/  @!P1 LDC.64 R56, c[0x0][0x2d8] ;  /* 0x0000b600ff389b82 */ /* 0x000f220000000a00 */
[----:B------:R-:W-:-:S04]  /*7c30*/  @!P2 IADD3 R58, P3, R60, R31, RZ ;  /* 0x0000001f3c3aa210 */ /* 0x000fc80007f7e0ff */
[----:B------:R-:W-:Y:S02]  /*7c40*/  @!P2 IADD3.X R59, R62, R34, RZ, P3, !PT ;  /* 0x000000223e3ba210 */ /* 0x000fe40001ffe4ff */
        /* <DEDUP_REMOVED lines=8> */
.L_x_6923:
[----:B------:R-:W-:Y:S05]  /*7cd0*/  BSYNC B1 ;  /* 0x0000000000017941 */ /* 0x000fea0003800000 */
.L_x_6922:
[----:B------:R-:W-:Y:S01]  /*7ce0*/  ISETP.GE.AND P3, PT, R188, R112, PT ;  /* 0x00000070bc00720c */ /* 0x000fe20003f66270 */
[----:B------:R-:W-:-:S12]  /*7cf0*/  BSSY B1, `(.L_x_6924) ;  /* 0x0000012000017945 */ /* 0x000fd80003800000 */
[----:B------:R-:W-:Y:S05]  /*7d00*/  @P3 BRA `(.L_x_6925) ;  /* 0x0000000000403947 */ /* 0x000fea0003800000 */
[----:B-12---:R-:W1:Y:S01]  /*7d10*/  @!P2 LDC.64 R54, c[0x0][0x2d8] ;  /* 0x0000b600ff36ab82 */ /* 0x006e620000000a00 */
[----:B------:R-:W2:Y:S01]  /*7d20*/  @!P2 LDS.128 R44, [R108+0x1a400] ;  /* 0x01a400006c2ca984 */ /* 0x000ea20000000c00 */
[----:B------:R-:W-:-:S03]  /*7d30*/  LEA R60, P3, R38, R52, 0x6 ;  /* 0x00000034263c7211 */ /* 0x000fc600078630ff */
[----:B------:R-:W3:Y:S02]  /*7d40*/  @!P1 LDS.128 R48, [R108+0x1e400] ;  /* 0x01e400006c309984 */ /* 0x000ee40000000c00 */
[----:B------:R-:W-:Y:S01]  /*7d50*/  IMAD.X R62, R61, 0x1, R105, P3 ;  /* 0x000000013d3e7824 */ /* 0x000fe200018e0669 */
[----:B------:R-:W4:Y:S01]  /*7d60*/  @!P1 LDC.64 R56, c[0x0][0x2d8] ;  /* 0x0000b600ff389b82 */ /* 0x000f220000000a00 */
[----:B------:R-:W-:-:S05]  /*7d70*/  @!P2 IADD3 R58, P3, R60, R31, RZ ;  /* 0x0000001f3c3aa210 */ /* 0x000fca0007f7e0ff */
[----:B------:R-:W-:Y:S01]  /*7d80*/  @!P2 IMAD.X R59, R62, 0x1, R34, P3 ;  /* 0x000000013e3ba824 */ /* 0x000fe200018e0622 */
        /* <DEDUP_REMOVED lines=8> */
.L_x_6925:
[----:B------:R-:W-:Y:S05]  /*7e10*/  BSYNC B1 ;  /* 0x0000000000017941 */ /* 0x000fea0003800000 */
.L_x_6924:
[----:B------:R-:W-:-:S13]  /*7e20*/  ISETP.GE.AND P3, PT, R190, R112, PT ;  /* 0x00000070be00720c */ /* 0x000fda0003f66270 */
[----:B------:R-:W-:Y:S05]  /*7e30*/  @P3 BRA `(.L_x_6891) ;  /* 0x00000000004c3947 */ /* 0x000fea0003800000 */
[----:B------:R-:W3:Y:S01]  /*7e40*/  LDC.64 R58, c[0x0][0x2f0] ;  /* 0x0000bc00ff3a7b82 */ /* 0x000ee20000000a00 */
[----:B-12-4-:R-:W1:Y:S01]  /*7e50*/  @!P2 LDS.128 R44, [R108+0x1b400] ;  /* 0x01b400006c2ca984 */ /* 0x016e620000000c00 */
[----:B------:R-:W-:-:S03]  /*7e60*/  IMAD.MOV.U32 R53, RZ, RZ, R61 ;  /* 0x000000ffff357224 */ /* 0x000fc600078e003d */
[----:B------:R-:W2:Y:S03]  /*7e70*/  @!P1 LDS.128 R48, [R108+0x1f400] ;  /* 0x01f400006c309984 */ /* 0x000ea60000000c00 */
[----:B------:R-:W4:Y:S08]  /*7e80*/  @!P2 LDC.64 R54, c[0x0][0x2d8] ;  /* 0x0000b600ff36ab82 */ /* 0x000f300000000a00 */
[----:B------:R-:W5:Y:S01]  /*7e90*/  @!P1 LDC.64 R56, c[0x0][0x2d8] ;  /* 0x0000b600ff389b82 */ /* 0x000f620000000a00 */
[----:B---3--:R-:W-:-:S04]  /*7ea0*/  IMAD.WIDE.U32 R52, R58, 0x60, R52 ;  /* 0x000000603a347825 */ /* 0x008fc800078e0034 */
[----:B------:R-:W-:-:S04]  /*7eb0*/  IMAD R59, R59, 0x60, RZ ;  /* 0x000000603b3b7824 */ /* 0x000fc800078e02ff */
[----:B------:R-:W-:Y:S01]  /*7ec0*/  IMAD.IADD R59, R53, 0x1, R59 ;  /* 0x00000001353b7824 */ /* 0x000fe200078e023b */
[----:B------:R-:W-:-:S05]  /*7ed0*/  @!P2 IADD3 R53, P3, R31, R52, RZ ;  /* 0x000000341f35a210 */ /* 0x000fca0007f7e0ff */
[----:B------:R-:W-:Y:S01]  /*7ee0*/  @!P2 IMAD.X R58, R59, 0x1, R34, P3 ;  /* 0x000000013b3aa824 */ /* 0x000fe200018e0622 */
[----:B----4-:R-:W-:-:S04]  /*7ef0*/  @!P2 LEA R54, P3, R53, R54, 0x1 ;  /* 0x000000363536a211 */ /* 0x010fc800078608ff */
[----:B------:R-:W-:Y:S02]  /*7f00*/  @!P2 LEA.HI.X R55, R53, R55, R58, 0x1, P3 ;  /* 0x000000373537a211 */ /* 0x000fe400018f0c3a */
[----:B------:R-:W-:-:S03]  /*7f10*/  @!P1 IADD3 R52, P3, R35, R52, RZ ;  /* 0x0000003423349210 */ /* 0x000fc60007f7e0ff */
[----:B-1----:R1:W-:Y:S02]  /*7f20*/  @!P2 STG.E.128 desc[UR54][R54.64], R44 ;  /* 0x0000002c3600a986 */ /* 0x0023e4000c101d36 */
[----:B------:R-:W-:Y:S01]  /*7f30*/  @!P1 IMAD.X R53, R59, 0x1, R101, P3 ;  /* 0x000000013b359824 */ /* 0x000fe200018e0665 */
[----:B-----5:R-:W-:-:S04]  /*7f40*/  @!P1 LEA R56, P3, R52, R56, 0x1 ;  /* 0x0000003834389211 */ /* 0x020fc800078608ff */
[----:B------:R-:W-:-:S05]  /*7f50*/  @!P1 LEA.HI.X R57, R52, R57, R53, 0x1, P3 ;  /* 0x0000003934399211 */ /* 0x000fca00018f0c35 */
[----:B--2---:R1:W-:Y:S04]  /*7f60*/  @!P1 STG.E.128 desc[UR54][R56.64], R48 ;  /* 0x0000003038009986 */ /* 0x0043e8000c101d36 */
.L_x_6891:
[----:B------:R-:W-:Y:S05]  /*7f70*/  BSYNC B0 ;  /* 0x0000000000007941 */ /* 0x000fea0003800000 */
.L_x_6853:
        /* <DEDUP_REMOVED lines=17> */
.L_x_6927:
[----:B------:R-:W-:Y:S05]  /*8090*/  BSYNC B0 ;  /* 0x0000000000007941 */ /* 0x000fea0003800000 */
.L_x_6926:
[----:B------:R-:W2:Y:S01]  /*80a0*/  SYNCS.PHASECHK.TRANS64.TRYWAIT P0, [R103+URZ+0x288b0], R124 ;  /* 0x0288b07c670075a7 */ /* 0x000ea2000800017f */
[----:B------:R-:W-:Y:S01]  /*80b0*/  ULDC UR37, c[0x0][0x2e4] ;  /* 0x0000b90000257ab9 */ /* 0x000fe20000000800 */
[----:B------:R-:W-:Y:S01]  /*80c0*/  ULDC.64 UR40, c[0x0][0x318] ;  /* 0x0000c60000287ab9 */ /* 0x000fe20000000a00 */
[----:B------:R-:W-:Y:S01]  /*80d0*/  ULDC.64 UR42, c[0x0][0x308] ;  /* 0x0000c200002a7ab9 */ /* 0x000fe20000000a00 */
[----:B------:R-:W-:Y:S04]  /*80e0*/  BSSY B0, `(.L_x_6928) ;  /* 0x0000002000007945 */ /* 0x000fe80003800000 */
[----:B--2---:R-:W-:Y:S05]  /*80f0*/  @!P0 BRA `(.L_x_6929) ;  /* 0x000001a8004c8947 */ /* 0x004fea0003800000 */
.L_x_7243:
[----:B------:R-:W-:Y:S05]  /*8100*/  BSYNC B0 ;  /* 0x0000000000007941 */ /* 0x000fea0003800000 */
.L_x_6928:
[----:B------:R-:W-:Y:S01]  /*8110*/  ISETP.GE.AND P0, PT, R18, R112, PT ;  /* 0x000000701200720c */ /* 0x000fe20003f06270 */
[----:B------:R-:W-:Y:S01]  /*8120*/  BSSY B0, `(.L_x_6930) ;  /* 0x0000011000007945 */ /* 0x000fe20003800000 */
[----:B------:R-:W-:-:S11]  /*8130*/  IMAD.WIDE R48, R26, 0x80, R42 ;  /* 0x000000801a307825 */ /* 0x000fd600078e022a */
[----:B------:R-:W-:Y:S05]  /*8140*/  @P0 BRA `(.L_x_6931) ;  /* 0x0000000000380947 */ /* 0x000fea0003800000 */
[----:B------:R-:W-:Y:S02]  /*8150*/  IMAD R47, R49, UR40, RZ ;  /* 0x00000028312f7c24 */ /* 0x000fe4000f8e02ff */
[----:B-1----:R-:W-:Y:S02]  /*8160*/  IMAD.MOV.U32 R44, RZ, RZ, R96 ;  /* 0x000000ffff2c7224 */ /* 0x002fe400078e0060 */
[----:B------:R-:W-:Y:S02]  /*8170*/  IMAD.MOV.U32 R45, RZ, RZ, R102 ;  /* 0x000000ffff2d7224 */ /* 0x000fe400078e0066 */
[C---:B------:R-:W-:Y:S02]  /*8180*/  IMAD R47, R48.reuse, UR41, R47 ;  /* 0x00000029302f7c24 */ /* 0x040fe4000f8e022f */
[----:B------:R-:W-:-:S04]  /*8190*/  IMAD.WIDE.U32 R44, R48, UR40, R44 ;  /* 0x00000028302c7c25 */ /* 0x000fc8000f8e002c */
[----:B------:R-:W-:Y:S01]  /*81a0*/  IMAD.IADD R45, R45, 0x1, R47 ;  /* 0x000000012d2d7824 */ /* 0x000fe200078e022f */
[----:B------:R-:W-:-:S04]  /*81b0*/  LEA R50, P0, R44, UR42, 0x1 ;  /* 0x0000002a2c327c11 */ /* 0x000fc8000f8008ff */
[----:B------:R-:W-:Y:S02]  /*81c0*/  LEA.HI.X R51, R44, UR43, R45, 0x1, P0 ;  /* 0x0000002b2c337c11 */ /* 0x000fe400080f0c2d */
[----:B------:R-:W-:-:S13]  /*81d0*/  ISETP.GE.AND P0, PT, R16, UR37, PT ;  /* 0x0000002510007c0c */ /* 0x000fda000bf06270 */
[----:B------:R-:W1:Y:S04]  /*81e0*/  @!P0 LDS.128 R44, [R108+0x400] ;  /* 0x000400006c2c8984 */ /* 0x000e680000000c00 */
[----:B-1----:R-:W-:Y:S01]  /*81f0*/  @!P0 STG.E.128 desc[UR54][R50.64], R44 ;  /* 0x0000002c32008986 */ /* 0x002fe2000c101d36 */
[----:B------:R-:W-:-:S13]  /*8200*/  ISETP.GE.AND P0, PT, R195, UR37, PT ;  /* 0x00000025c3007c0c */ /* 0x000fda000bf06270 */
[----:B------:R-:W1:Y:S04]  /*8210*/  @!P0 LDS.128 R44, [R108+0x4400] ;  /* 0x004400006c2c8984 */ /* 0x000e680000000c00 */
[----:B-1----:R3:W-:Y:S02]  /*8220*/  @!P0 STG.E.128 desc[UR54][R50.64+0x80], R44 ;  /* 0x0000802c32008986 */ /* 0x0027e4000c101d36 */
.L_x_6931:
[----:B------:R-:W-:Y:S05]  /*8230*/  BSYNC B0 ;  /* 0x0000000000007941 */ /* 0x000fea0003800000 */
.L_x_6930:
[----:B------:R-:W-:Y:S01]  /*8240*/  ISETP.GE.AND P0, PT, R189, R112, PT ;  /* 0x00000070bd00720c */ /* 0x000fe20003f06270 */
[----:B------:R-:W-:-:S12]  /*8250*/  BSSY B0, `(.L_x_6932) ;  /* 0x0000012000007945 */ /* 0x000fd80003800000 */
[----:B------:R-:W-:Y:S05]  /*8260*/  @P0 BRA `(.L_x_6933) ;  /* 0x0000000000400947 */ /* 0x000fea0003800000 */
[----:B---3--:R-:W-:Y:S01]  /*8270*/  IADD3 R47, P0, R48, 0x20, RZ ;  /* 0x00000020302f7810 */ /* 0x008fe20007f1e0ff */
[----:B------:R-:W-:-:S04]  /*8280*/  IMAD.MOV.U32 R45, RZ, RZ, R102 ;  /* 0x000000ffff2d7224 */ /* 0x000fc800078e0066 */
[----:B-1----:R-:W-:-:S04]  /*8290*/  IMAD.X R44, RZ, RZ, R49, P0 ;  /* 0x000000ffff2c7224 */ /* 0x002fc800000e0631 */
[----:B------:R-:W-:Y:S02]  /*82a0*/  IMAD R46, R44, UR40, RZ ;  /* 0x000000282c2e7c24 */ /* 0x000fe4000f8e02ff */
[----:B------:R-:W-:-:S04]  /*82b0*/  IMAD.MOV.U32 R44, RZ, RZ, R96 ;  /* 0x000000ffff2c7224 */ /* 0x000fc800078e0060 */
[----:B------:R-:W-:-:S04]  /*82c0*/  IMAD.WIDE.U32 R44, R47, UR40, R44 ;  /* 0x000000282f2c7c25 */ /* 0x000fc8000f8e002c */
[----:B------:R-:W-:Y:S01]  /*82d0*/  IMAD R47, R47, UR41, R46 ;  /* 0x000000292f2f7c24 */ /* 0x000fe2000f8e022e */
[----:B------:R-:W-:-:S03]  /*82e0*/  LEA R50, P0, R44, UR42, 0x1 ;  /* 0x0000002a2c327c11 */ /* 0x000fc6000f8008ff */
[----:B------:R-:W-:-:S05]  /*82f0*/  IMAD.IADD R45, R45, 0x1, R47 ;  /* 0x000000012d2d7824 */ /* 0x000fca00078e022f */
[----:B------:R-:W-:Y:S02]  /*8300*/  LEA.HI.X R51, R44, UR43, R45, 0x1, P0 ;  /* 0x0000002b2c337c11 */ /* 0x000fe400080f0c2d */
[----:B------:R-:W-:-:S13]  /*8310*/  ISETP.GE.AND P0, PT, R16, UR37, PT ;  /* 0x0000002510007c0c */ /* 0x000fda000bf06270 */
[----:B------:R-:W1:Y:S04]  /*8320*/  @!P0 LDS.128 R44, [R108+0x1400] ;  /* 0x001400006c2c8984 */ /* 0x000e680000000c00 */
[----:B-1----:R-:W-:Y:S01]  /*8330*/  @!P0 STG.E.128 desc[UR54][R50.64], R44 ;  /* 0x0000002c32008986 */ /* 0x002fe2000c101d36 */
[----:B------:R-:W-:-:S13]  /*8340*/  ISETP.GE.AND P0, PT, R195, UR37, PT ;  /* 0x00000025c3007c0c */ /* 0x000fda000bf06270 */
[----:B------:R-:W1:Y:S04]  /*8350*/  @!P0 LDS.128 R44, [R108+0x5400] ;  /* 0x005400006c2c8984 */ /* 0x000e680000000c00 */
[----:B-1----:R4:W-:Y:S02]  /*8360*/  @!P0 STG.E.128 desc[UR54][R50.64+0x80], R44 ;  /* 0x0000802c32008986 */ /* 0x0029e4000c101d36 */
.L_x_6933:
[----:B------:R-:W-:Y:S05]  /*8370*/  BSYNC B0 ;  /* 0x0000000000007941 */ /* 0x000fea0003800000 */
.L_x_6932:
[----:B------:R-:W-:Y:S01]  /*8380*/  ISETP.GE.AND P0, PT, R188, R112, PT ;  /* 0x00000070bc00720c */ /* 0x000fe20003f06270 */
[----:B------:R-:W-:-:S12]  /*8390*/  BSSY B0, `(.L_x_6934) ;  /* 0x0000012000007945 */ /* 0x000fd80003800000 */
[----:B------:R-:W-:Y:S05]  /*83a0*/  @P0 BRA `(.L_x_6935) ;  /* 0x0000000000400947 */ /* 0x000fea0003800000 */
[----:B---34-:R-:W-:Y:S01]  /*83b0*/  IADD3 R47, P0, R48, 0x40, RZ ;  /* 0x00000040302f7810 */ /* 0x018fe20007f1e0ff */
        /* <DEDUP_REMOVED lines=15> */
.L_x_6935:
[----:B------:R-:W-:Y:S05]  /*84b0*/  BSYNC B0 ;  /* 0x0000000000007941 */ /* 0x000fea0003800000 */
.L_x_6934:
[----:B------:R-:W-:Y:S01]  /*84c0*/  ISETP.GE.AND P0, PT, R190, R112, PT ;  /* 0x00000070be00720c */ /* 0x000fe20003f06270 */
[----:B------:R-:W-:-:S12]  /*84d0*/  BSSY B0, `(.L_x_6936) ;  /* 0x0000012000007945 */ /* 0x000fd80003800000 */
[----:B------:R-:W-:Y:S05]  /*84e0*/  @P0 BRA `(.L_x_6937) ;  /* 0x0000000000400947 */ /* 0x000fea0003800000 */
[----:B-1-34-:R-:W-:Y:S01]  /*84f0*/  IADD3 R47, P0, R48, 0x60, RZ ;  /* 0x00000060302f7810 */ /* 0x01afe20007f1e0ff */
[----:B------:R-:W-:Y:S02]  /*8500*/  IMAD.MOV.U32 R44, RZ, RZ, R96 ;  /* 0x000000ffff2c7224 */ /* 0x000fe400078e0060 */
[----:B------:R-:W-:Y:S02]  /*8510*/  IMAD.MOV.U32 R45, RZ, RZ, R102 ;  /* 0x000000ffff2d7224 */ /* 0x000fe400078e0066 */
        /* <DEDUP_REMOVED lines=13> */
.L_x_6937:
[----:B------:R-:W-:Y:S05]  /*85f0*/  BSYNC B0 ;  /* 0x0000000000007941 */ /* 0x000fea0003800000 */
.L_x_6936:
[----:B------:R-:W-:Y:S01]  /*8600*/  @!PT LDS RZ, [RZ] ;  /* 0x00000000fffff984 */ /* 0x000fe20000000800 */
[----:B------:R-:W-:Y:S01]  /*8610*/  @!PT LDS RZ, [RZ] ;  /* 0x00000000fffff984 */ /* 0x000fe20000000800 */
[----:B------:R-:W-:Y:S01]  /*8620*/  @!PT LDS RZ, [RZ] ;  /* 0x00000000fffff984 */ /* 0x000fe20000000800 */
[----:B------:R-:W-:Y:S01]  /*8630*/  @!PT LDS RZ, [RZ] ;  /* 0x00000000fffff984 */ /* 0x000fe20000000800 */
[----:B------:R5:W-:Y:S06]  /*8640*/  MEMBAR.ALL.CTA ;  /* 0x0000000000007992 */ /* 0x000bec0000008000 */
[----:B-----5:R-:W5:Y:S02]  /*8650*/  FENCE.VIEW.ASYNC.S ;  /* 0x00000000000073c6 */ /* 0x020f640000000000 */
[----:B-----5:R1:W-:Y:S01]  /*8660*/  BAR.SYNC.DEFER_BLOCKING R125, 0x80 ;  /* 0x0002007d0000751d */ /* 0x0203e20000010000 */
[----:B------:R-:W-:Y:S01]  /*8670*/  ISETP.NE.AND P4, PT, R104, RZ, PT ;  /* 0x000000ff6800720c */ /* 0x000fe20003f85270 */
[----:B------:R-:W-:-:S02]  /*8680*/  VIADD R185, R185, 0x1 ;  /* 0x00000001b9b97836 */ /* 0x000fc40000000000 */
[----:B0-2---:R-:W-:-:S03]  /*8690*/  @!P3 VIADD R103, R103, 0x288c0 ;  /* 0x000288c06767b836 */ /* 0x005fc60000000000 */
[C---:B------:R-:W-:Y:S02]  /*86a0*/  ISETP.NE.AND P0, PT, R185.reuse, 0x2, PT ;  /* 0x00000002b900780c */ /* 0x040fe40003f05270 */
[----:B------:R-:W-:Y:S02]  /*86b0*/  @!P3 PRMT R103, RZ, 0x654, R103 ;  /* 0x00000654ff67b816 */ /* 0x000fe40000000067 */
[----:B-1-34-:R-:W-:Y:S02]  /*86c0*/  SEL R45, RZ, 0x1, P0 ;  /* 0x00000001ff2d7807 */ /* 0x01afe40000000000 */
[----:B------:R-:W-:Y:S02]  /*86d0*/  SEL R185, R185, RZ, P0 ;  /* 0x000000ffb9b97207 */ /* 0x000fe40000000000 */
[----:B------:R-:W-:Y:S01]  /*86e0*/  LOP3.LUT R194, R194, R45, RZ, 0x3c, !PT ;  /* 0x0000002dc2c27212 */ /* 0x000fe200078e3cff */
[----:B------:R0:W-:Y:S01]  /*86f0*/  @!P3 SYNCS.ARRIVE.TRANS64.RED.A1T0 RZ, [R103+URZ], RZ ;  /* 0x000000ff67ffb9a7 */ /* 0x0001e2000810043f */
[----:B------:R-:W-:Y:S05]  /*8700*/  @P4 BRA `(.L_x_6938) ;  /* 0xffffff9c00d04947 */ /* 0x000fea000383ffff */
[----:B------:R-:W1:Y:S01]  /*8710*/  S2R R44, SR_TID.X ;  /* 0x00000000002c7919 */ /* 0x000e620000002100 */
[----:B------:R-:W-:Y:S02]  /*8720*/  PLOP3.LUT P0, PT, PT, PT, PT, 0x8, 0x0 ;  /* 0x000000000000781c */ /* 0x000fe40003f0e170 */
[----:B-1----:R-:W-:-:S04]  /*8730*/  SHF.R.U32.HI R44, RZ, 0x7, R44 ;  /* 0x00000007ff2c7819 */ /* 0x002fc8000001162c */
[----:B------:R-:W-:-:S13]  /*8740*/  ISETP.NE.AND P4, PT, R44, 0x1, PT ;  /* 0x000000012c00780c */ /* 0x000fda0003f85270 */
[----:B------:R-:W-:Y:S06]  /*8750*/  @!P4 BAR.ARV 0x9, 0x100 ;  /* 0x024400000000cb1d */ /* 0x000fec0000002000 */
.L_x_6848:
[----:B------:R-:W1:Y:S02]  /*8760*/  LDC.64 R4, c[0x0][0x9e0] ;  /* 0x00027800ff047b82 */ /* 0x000e640000000a00 */
[----:B-1----:R-:W-:Y:S01]  /*8770*/  ISETP.GE.AND P1, PT, R5, 0x1, PT ;  /* 0x000000010500780c */ /* 0x002fe20003f26270 */
[----:B------:R-:W-:-:S12]  /*8780*/  @P0 BRA `(.L_x_6939) ;  /* 0x00000000000c0947 */ /* 0x000fd80003800000 */
[----:B------:R-:W1:Y:S01]  /*8790*/  FENCE.VIEW.ASYNC.G ;  /* 0x00000000000073c6 */ /* 0x000e620000000100 */
[----:B------:R-:W-:Y:S05]  /*87a0*/  WARPSYNC.ALL ;  /* 0x0000000000007948 */ /* 0x000fea0003800000 */
[----:B-1----:R-:W-:Y:S06]  /*87b0*/  BAR.ARV 0xc, 0x120 ;  /* 0x0304800000007b1d */ /* 0x002fec0000002000 */
.L_x_6939:
        /* <DEDUP_REMOVED lines=13> */
.L_x_6942:
[----:B------:R-:W-:-:S13]  /*8890*/  ISETP.NE.AND P0, PT, R5, 0x1, PT ;  /* 0x000000010500780c */ /* 0x000fda0003f05270 */
[----:B------:R-:W1:Y:S02]  /*88a0*/  @P0 LDC.64 R6, c[0x0][0x9e8] ;  /* 0x00027a00ff060b82 */ /* 0x000e640000000a00 */
[----:B-1----:R-:W-:-:S05]  /*88b0*/  @P0 IMAD.HI.U32 R4, R3, R6, RZ ;  /* 0x0000000603040227 */ /* 0x002fca00078e00ff */
[----:B------:R-:W-:-:S07]  /*88c0*/  @P0 SHF.R.U32.HI R3, RZ, R7, R4 ;  /* 0x00000007ff030219 */ /* 0x000fce0000011604 */
.L_x_6943:
[----:B------:R-:W-:Y:S05]  /*88d0*/  BSYNC B0 ;  /* 0x0000000000007941 */ /* 0x000fea0003800000 */
.L_x_6941:
[----:B------:R-:W-:-:S05]  /*88e0*/  IMAD R3, R3, R5, R5 ;  /* 0x0000000503037224 */ /* 0x000fca00078e0205 */
[----:B------:R-:W-:-:S07]  /*88f0*/  VIMNMX R0, R0, R3, PT ;  /* 0x0000000300007248 */ /* 0x000fce0003fe0100 */
.L_x_6940:
        /* <DEDUP_REMOVED lines=18> */
.L_x_6946:
[----:B------:R-:W-:-:S13]  /*8a20*/  ISETP.NE.AND P0, PT, R5, 0x1, PT ;  /* 0x000000010500780c */ /* 0x000fda0003f05270 */
[----:B------:R-:W1:Y:S02]  /*8a30*/  @P0 LDC.64 R6, c[0x0][0x9e8] ;  /* 0x00027a00ff060b82 */ /* 0x000e640000000a00 */
[----:B-1----:R-:W-:-:S05]  /*8a40*/  @P0 IMAD.HI.U32 R6, R118, R6, RZ ;  /* 0x0000000676060227 */ /* 0x002fca00078e00ff */
[----:B------:R-:W-:-:S07]  /*8a50*/  @P0 SHF.R.U32.HI R118, RZ, R7, R6 ;  /* 0x00000007ff760219 */ /* 0x000fce0000011606 */
.L_x_6947:
[----:B------:R-:W-:Y:S05]  /*8a60*/  BSYNC B0 ;  /* 0x0000000000007941 */ /* 0x000fea0003800000 */
.L_x_6945:
[----:B------:R-:W-:-:S05]  /*8a70*/  IMAD R3, R118, R5, RZ ;  /* 0x0000000576037224 */ /* 0x000fca00078e02ff */
[----:B------:R-:W-:-:S07]  /*8a80*/  VIMNMX R4, R4, R3, !PT ;  /* 0x0000000304047248 */ /* 0x000fce0007fe0100 */
.L_x_6944:
        /* <DEDUP_REMOVED lines=10> */
[----:B------:R-:W-:Y:S01]  /*8b30*/  CS2R R34, SRZ ;  /* 0x0000000000227805 */ /* 0x000fe2000001ff00 */
[----:B------:R-:W-:Y:S01]  /*8b40*/  IMAD.MOV.U32 R142, RZ, RZ, RZ ;  /* 0x000000ffff8e7224 */ /* 0x000fe200078e00ff */
[----:B------:R-:W-:Y:S01]  /*8b50*/  VIMNMX R198, RZ, R5, !PT ;  /* 0x00000005ffc67248 */ /* 0x000fe20007fe0100 */
[----:B------:R-:W-:Y:S01]  /*8b60*/  IMAD.MOV.U32 R141, RZ, RZ, RZ ;  /* 0x000000ffff8d7224 */ /* 0x000fe200078e00ff */
[----:B------:R-:W-:Y:S01]  /*8b70*/  CS2R R32, SRZ ;  /* 0x0000000000207805 */ /* 0x000fe2000001ff00 */
[----:B------:R-:W-:Y:S01]  /*8b80*/  IMAD.MOV.U32 R138, RZ, RZ, RZ ;  /* 0x000000ffff8a7224 */ /* 0x000fe200078e00ff */
[----:B------:R-:W-:Y:S01]  /*8b90*/  ISETP.GT.AND P1, PT, R129, R198, PT ;  /* 0x000000c68100720c */ /* 0x000fe20003f24270 */
[----:B------:R-:W-:Y:S01]  /*8ba0*/  IMAD.MOV.U32 R137, RZ, RZ, RZ ;  /* 0x000000ffff897224 */ /* 0x000fe200078e00ff */
[----:B------:R-:W-:Y:S01]  /*8bb0*/  CS2R R134, SRZ ;  /* 0x0000000000867805 */ /* 0x000fe2000001ff00 */
[----:B------:R-:W-:Y:S01]  /*8bc0*/  IMAD.MOV.U32 R133, RZ, RZ, RZ ;  /* 0x000000ffff857224 */ /* 0x000fe200078e00ff */
[----:B------:R-:W-:-:S02]  /*8bd0*/  CS2R R30, SRZ ;  /* 0x00000000001e7805 */ /* 0x000fc4000001ff00 */
[----:B------:R-:W-:Y:S01]  /*8be0*/  CS2R R130, SRZ ;  /* 0x0000000000827805 */ /* 0x000fe2000001ff00 */
[----:B------:R-:W-:Y:S01]  /*8bf0*/  IMAD.MOV.U32 R128, RZ, RZ, RZ ;  /* 0x000000ffff807224 */ /* 0x000fe200078e00ff */
        /* <DEDUP_REMOVED lines=12> */
[----:B0-----:R-:W-:-:S02]  /*8cc0*/  CS2R R102, SRZ ;  /* 0x0000000000667805 */ /* 0x001fc4000001ff00 */
        /* <DEDUP_REMOVED lines=8> */
[----:B------:R-:W-:Y:S06]  /*8d50*/  @!P1 BRA `(.L_x_6948) ;  /* 0x00000118008c9947 */ /* 0x000fec0003800000 */
[----:B------:R-:W-:-:S03]  /*8d60*/  UMOV UR4, 0xffffffff ;  /* 0xffffffff00047882 */ /* 0x000fc60000000000 */
[----:B------:R-:W-:Y:S05]  /*8d70*/  BRA.DIV UR4, `(.L_x_6949) ;  /* 0x0000019e04407947 */ /* 0x000fea000b800000 */
[----:B------:R0:W1:Y:S02]  /*8d80*/  SHFL.IDX PT, R196, R228, RZ, 0x1f ;  /* 0x00001fffe4c47589 */ /* 0x00006400000e0000 */
.L_x_7246:
[----:B-1----:R-:W-:-:S04]  /*8d90*/  LEA.HI R0, R196, R196, RZ, 0x1 ;  /* 0x000000c4c4007211 */ /* 0x002fc800078f08ff */
[----:B------:R-:W-:Y:S01]  /*8da0*/  LOP3.LUT R3, R0, 0x1e, RZ, 0xc0, !PT ;  /* 0x0000001e00037812 */ /* 0x000fe200078ec0ff */
[----:B------:R-:W-:-:S04]  /*8db0*/  IMAD.U32 R0, RZ, RZ, UR38 ;  /* 0x00000026ff007e24 */ /* 0x000fc8000f8e00ff */
[----:B------:R-:W-:Y:S01]  /*8dc0*/  IMAD.IADD R3, R196, 0x1, -R3 ;  /* 0x00000001c4037824 */ /* 0x000fe200078e0a03 */
[----:B------:R-:W-:-:S04]  /*8dd0*/  LOP3.LUT P0, RZ, R0, 0x3ff, RZ, 0xc0, !PT ;  /* 0x000003ff00ff7812 */ /* 0x000fc8000780c0ff */
[----:B------:R-:W-:Y:S02]  /*8de0*/  LEA R3, R3, UR38, 0xd ;  /* 0x0000002603037c11 */ /* 0x000fe4000f8e68ff */
[----:B------:R-:W-:Y:S02]  /*8df0*/  P2R R24, PR, RZ, 0x1 ;  /* 0x00000001ff187803 */ /* 0x000fe40000000000 */
[----:B------:R-:W-:-:S04]  /*8e00*/  SHF.R.U32.HI R3, RZ, 0x4, R3 ;  /* 0x00000004ff037819 */ /* 0x000fc80000011603 */
[----:B------:R-:W-:Y:S01]  /*8e10*/  LOP3.LUT R52, R3, 0x3fff, RZ, 0xc0, !PT ;  /* 0x00003fff03347812 */ /* 0x000fe200078ec0ff */
[----:B------:R-:W-:Y:S06]  /*8e20*/  @!P0 BRA `(.L_x_6950) ;  /* 0x0000000000408947 */ /* 0x000fec0003800000 */
        /* <DEDUP_REMOVED lines=15> */
[----:B0-2--5:R-:W-:Y:S05]  /*8f20*/  CALL.ABS.NOINC R14 ;  /* 0x000000000e007343 */ /* 0x025fea0003c00000 */
.L_x_6950:
[----:B------:R-:W-:Y:S02]  /*8f30*/  ULDC UR4, c[0x0][0x3d4] ;  /* 0x0000f50000047ab9 */ /* 0x000fe40000000800 */
[----:B------:R-:W-:-:S13]  /*8f40*/  ISETP.LT.AND P0, PT, RZ, UR4, PT ;  /* 0x00000004ff007c0c */ /* 0x000fda000bf01270 */
[----:B------:R-:W-:Y:S05]  /*8f50*/  @P0 BRA `(.L_x_6951) ;  /* 0x00000000003c0947 */ /* 0x000fea0003800000 */
[----:B------:R-:W-:-:S04]  /*8f60*/  LEA.HI R0, R222, R222, RZ, 0x1 ;  /* 0x000000dede007211 */ /* 0x000fc800078f08ff */
[----:B------:R-:W-:-:S05]  /*8f70*/  LOP3.LUT R3, R0, 0xfffffffe, RZ, 0xc0, !PT ;  /* 0xfffffffe00037812 */ /* 0x000fca00078ec0ff */
[----:B------:R-:W-:-:S05]  /*8f80*/  IMAD.IADD R3, R222, 0x1, -R3 ;  /* 0x00000001de037824 */ /* 0x000fca00078e0a03 */
[----:B------:R-:W-:-:S04]  /*8f90*/  SHF.L.U32 R3, R3, 0x1f, RZ ;  /* 0x0000001f03037819 */ /* 0x000fc800000006ff */
[----:B------:R1:W2:Y:S03]  /*8fa0*/  SYNCS.PHASECHK.TRANS64.TRYWAIT P0, [R2+URZ+0x28800], R3 ;  /* 0x02880003020075a7 */ /* 0x0002a6000800017f */
[----:B--2---:R-:W-:Y:S05]  /*8fb0*/  @!P0 NANOSLEEP.SYNCS 0x989680 ;  /* 0x009896800000895d */ /* 0x004fea0003900000 */
[----:B------:R-:W2:Y:S01]  /*8fc0*/  @!P0 SYNCS.PHASECHK.TRANS64 P0, [R2+URZ+0x28800], R3 ;  /* 0x02880003020085a7 */ /* 0x000ea2000800007f */
[----:B------:R-:W-:Y:S04]  /*8fd0*/  BSSY B0, `(.L_x_6952) ;  /* 0x0000006000007945 */ /* 0x000fe80003800000 */
[----:B--2---:R-:W-:Y:S05]  /*8fe0*/  @P0 BRA `(.L_x_6953) ;  /* 0x0000000000100947 */ /* 0x004fea0003800000 */
.L_x_6954:
[----:B--2---:R2:W3:Y:S02]  /*8ff0*/  SYNCS.PHASECHK.TRANS64.TRYWAIT P0, [R2+URZ+0x28800], R3 ;  /* 0x02880003020075a7 */ /* 0x0044e4000800017f */
[----:B---3--:R-:W-:Y:S05]  /*9000*/  @!P0 NANOSLEEP.SYNCS 0x989680 ;  /* 0x009896800000895d */ /* 0x008fea0003900000 */
[----:B------:R-:W3:Y:S02]  /*9010*/  @!P0 SYNCS.PHASECHK.TRANS64 P0, [R2+URZ+0x28800], R3 ;  /* 0x02880003020085a7 */ /* 0x000ee4000800007f */
[----:B---3--:R-:W-:Y:S05]  /*9020*/  @!P0 BRA `(.L_x_6954) ;  /* 0xfffffffc00f08947 */ /* 0x008fea000383ffff */
.L_x_6953:
[----:B------:R-:W-:Y:S05]  /*9030*/  BSYNC B0 ;  /* 0x0000000000007941 */ /* 0x000fea0003800000 */
.L_x_6952:
[----:B------:R-:W-:Y:S05]  /*9040*/  BRA `(.L_x_6955) ;  /* 0x0000005000347947 */ /* 0x000fea0003800000 */
.L_x_6951:
[----:B------:R-:W1:Y:S01]  /*9050*/  LDC.64 R12, c[0x0][0x3d8] ;  /* 0x0000f600ff0c7b82 */ /* 0x000e620000000a00 */
[----:B-----5:R-:W-:Y:S01]  /*9060*/  SHF.R.S32.HI R3, RZ, 0x1f, R117 ;  /* 0x0000001fff037819 */ /* 0x020fe20000011475 */
[----:B------:R-:W-:Y:S01]  /*9070*/  IMAD.MOV.U32 R6, RZ, RZ, R16 ;  /* 0x000000ffff067224 */ /* 0x000fe200078e0010 */
[----:B------:R-:W-:Y:S01]  /*9080*/  ISETP.NE.AND P4, PT, R24, RZ, PT ;  /* 0x000000ff1800720c */ /* 0x000fe20003f85270 */
[----:B------:R-:W-:Y:S01]  /*9090*/  IMAD.MOV.U32 R7, RZ, RZ, R17 ;  /* 0x000000ffff077224 */ /* 0x000fe200078e0011 */
[--C-:B------:R-:W-:Y:S01]  /*90a0*/  SHF.R.S32.HI R5, RZ, 0x1f, R22.reuse ;  /* 0x0000001fff057819 */ /* 0x100fe20000011416 */
[----:B------:R-:W-:Y:S02]  /*90b0*/  IMAD.MOV.U32 R4, RZ, RZ, R22 ;  /* 0x000000ffff047224 */ /* 0x000fe400078e0016 */
[----:B------:R-:W2:Y:S01]  /*90c0*/  LDC.64 R14, c[0x0][0x3e8] ;  /* 0x0000fa00ff0e7b82 */ /* 0x000ea20000000a00 */
[-C--:B-1----:R-:W-:Y:S01]  /*90d0*/  IMAD R0, R3, R12.reuse, RZ ;  /* 0x0000000c03007224 */ /* 0x082fe200078e02ff */
[----:B------:R-:W-:Y:S01]  /*90e0*/  SHF.L.U64.HI R30, R12, 0x5, R13 ;  /* 0x000000050c1e7819 */ /* 0x000fe2000001020d */
[----:B------:R-:W-:-:S04]  /*90f0*/  IMAD.WIDE.U32 R8, R18, R12, R6 ;  /* 0x0000000c12087225 */ /* 0x000fc800078e0006 */
[----:B------:R-:W-:Y:S02]  /*9100*/  IMAD R21, R19, R12, RZ ;  /* 0x0000000c13157224 */ /* 0x000fe400078e02ff */
[-C--:B--2---:R-:W-:Y:S01]  /*9110*/  IMAD R20, R3, R14.reuse, RZ ;  /* 0x0000000e03147224 */ /* 0x084fe200078e02ff */
[----:B------:R-:W-:Y:S01]  /*9120*/  SHF.L.U64.HI R28, R14, 0x5, R15 ;  /* 0x000000050e1c7819 */ /* 0x000fe2000001020f */
[----:B------:R-:W-:Y:S01]  /*9130*/  IMAD.WIDE.U32 R10, R18, R14, R6 ;  /* 0x0000000e120a7225 */ /* 0x000fe200078e0006 */
[----:B------:R-:W-:-:S03]  /*9140*/  SHF.L.U32 R24, R14, 0x5, RZ ;  /* 0x000000050e187819 */ /* 0x000fc600000006ff */
[----:B------:R-:W-:-:S04]  /*9150*/  IMAD.WIDE.U32 R6, R18, R12, R4 ;  /* 0x0000000c12067225 */ /* 0x000fc800078e0004 */
[----:B------:R-:W-:-:S04]  /*9160*/  IMAD.WIDE.U32 R54, R117, R12, RZ ;  /* 0x0000000c75367225 */ /* 0x000fc800078e00ff */
[----:B------:R-:W-:Y:S01]  /*9170*/  IMAD R3, R19, R14, RZ ;  /* 0x0000000e13037224 */ /* 0x000fe200078e02ff */
[-C--:B------:R-:W-:Y:S01]  /*9180*/  IADD3 R27, P2, R8, R54.reuse, RZ ;  /* 0x00000036081b7210 */ /* 0x080fe20007f5e0ff */
[C---:B------:R-:W-:Y:S01]  /*9190*/  IMAD R59, R117.reuse, R13, R0 ;  /* 0x0000000d753b7224 */ /* 0x040fe200078e0200 */
[----:B------:R-:W-:Y:S01]  /*91a0*/  IADD3 R63, P0, R6, R54, RZ ;  /* 0x00000036063f7210 */ /* 0x000fe20007f1e0ff */
[C---:B------:R-:W-:Y:S02]  /*91b0*/  IMAD R53, R117.reuse, R15, R20 ;  /* 0x0000000f75357224 */ /* 0x040fe400078e0214 */
        /* <DEDUP_REMOVED lines=29> */
[----:B0-2---:R-:W-:Y:S05]  /*9390*/  CALL.ABS.NOINC R14 ;  /* 0x000000000e007343 */ /* 0x005fea0003c00000 */
.L_x_6956:
[----:B------:R-:W1:Y:S01]  /*93a0*/  LDC.64 R12, c[0x0][0x3d8] ;  /* 0x0000f600ff0c7b82 */ /* 0x000e620000000a00 */
[----:B------:R-:W-:Y:S01]  /*93b0*/  SHF.R.S32.HI R3, RZ, 0x1f, R197 ;  /* 0x0000001fff037819 */ /* 0x000fe200000114c5 */
[----:B------:R-:W-:Y:S01]  /*93c0*/  ULDC.U8 UR4, c[0x0][0x3f0] ;  /* 0x0000fc0000047ab9 */ /* 0x000fe20000000000 */
[----:B------:R-:W-:Y:S01]  /*93d0*/  BSSY B0, `(.L_x_6957) ;  /* 0x00004cc000007945 */ /* 0x000fe20003800000 */
[----:B------:R-:W-:-:S04]  /*93e0*/  ISETP.NE.AND P0, PT, RZ, UR4, PT ;  /* 0x00000004ff007c0c */ /* 0x000fc8000bf05270 */
[----:B------:R-:W2:Y:S01]  /*93f0*/  LDC.64 R10, c[0x0][0x3e8] ;  /* 0x0000fa00ff0a7b82 */ /* 0x000ea20000000a00 */
[-C--:B-1----:R-:W-:Y:S02]  /*9400*/  IMAD R0, R3, R12.reuse, RZ ;  /* 0x0000000c03007224 */ /* 0x082fe400078e02ff */
[----:B------:R-:W-:-:S04]  /*9410*/  IMAD.WIDE.U32 R4, R197, R12, RZ ;  /* 0x0000000cc5047225 */ /* 0x000fc800078e00ff */
[-C--:B--2---:R-:W-:Y:S02]  /*9420*/  IMAD R6, R3, R10.reuse, RZ ;  /* 0x0000000a03067224 */ /* 0x084fe400078e02ff */
[C---:B------:R-:W-:Y:S02]  /*9430*/  IMAD R3, R197.reuse, R13, R0 ;  /* 0x0000000dc5037224 */ /* 0x040fe400078e0200 */
[----:B------:R-:W-:-:S04]  /*9440*/  IMAD.WIDE.U32 R8, R197, R10, RZ ;  /* 0x0000000ac5087225 */ /* 0x000fc800078e00ff */
[----:B------:R-:W-:Y:S02]  /*9450*/  IMAD R7, R197, R11, R6 ;  /* 0x0000000bc5077224 */ /* 0x000fe400078e0206 */
[----:B------:R-:W-:Y:S02]  /*9460*/  IMAD.IADD R5, R5, 0x1, R3 ;  /* 0x0000000105057824 */ /* 0x000fe400078e0203 */
[----:B------:R-:W-:Y:S02]  /*9470*/  IMAD R0, R197, -0x80, R193 ;  /* 0xffffff80c5007824 */ /* 0x000fe400078e02c1 */
[----:B------:R-:W-:Y:S01]  /*9480*/  IMAD.IADD R3, R9, 0x1, R7 ;  /* 0x0000000109037824 */ /* 0x000fe200078e0207 */
[C---:B------:R-:W-:Y:S01]  /*9490*/  SHF.L.U64.HI R7, R4.reuse, 0x7, R5 ;  /* 0x0000000704077819 */ /* 0x040fe20000010205 */
[----:B------:R-:W-:Y:S01]  /*94a0*/  IMAD.SHL.U32 R6, R4, 0x80, RZ ;  /* 0x0000008004067824 */ /* 0x000fe200078e00ff */
[----:B------:R-:W-:Y:S01]  /*94b0*/  VIMNMX R73, R0, 0x80, PT ;  /* 0x0000008000497848 */ /* 0x000fe20003fe0100 */
[C---:B------:R-:W-:Y:S01]  /*94c0*/  IMAD.SHL.U32 R4, R8.reuse, 0x80, RZ ;  /* 0x0000008008047824 */ /* 0x040fe200078e00ff */
[----:B------:R-:W-:Y:S01]  /*94d0*/  SHF.L.U64.HI R5, R8, 0x7, R3 ;  /* 0x0000000708057819 */ /* 0x000fe20000010203 */
[----:B------:R-:W-:Y:S06]  /*94e0*/  @!P0 BRA `(.L_x_6958) ;  /* 0x0000002400b08947 */ /* 0x000fec0003800000 */
[----:B------:R-:W1:Y:S01]  /*94f0*/  LDC R0, c[0x0][0x428] ;  /* 0x00010a00ff007b82 */ /* 0x000e620000000800 */
[-C--:B------:R-:W-:Y:S01]  /*9500*/  ISETP.GE.AND P0, PT, R18, R73.reuse, PT ;  /* 0x000000491200720c */ /* 0x080fe20003f06270 */
[----:B------:R-:W-:Y:S01]  /*9510*/  BSSY B1, `(.L_x_6959) ;  /* 0x0000023000017945 */ /* 0x000fe20003800000 */
[----:B------:R-:W-:Y:S02]  /*9520*/  ISETP.GE.AND P1, PT, R189, R73, PT ;  /* 0x00000049bd00720c */ /* 0x000fe40003f26270 */
        /* <DEDUP_REMOVED lines=8> */
[----:B-1----:R-:W-:-:S13]  /*95b0*/  ISETP.NE.AND P4, PT, R0, 0x1, PT ;  /* 0x000000010000780c */ /* 0x002fda0003f85270 */
[----:B------:R-:W1:Y:S08]  /*95c0*/  @P4 LDC R20, c[0x0][0x42c] ;  /* 0x00010b00ff144b82 */ /* 0x000e700000000800 */
[----:B------:R-:W2:Y:S01]  /*95d0*/  @P4 LDC R21, c[0x0][0x430] ;  /* 0x00010c00ff154b82 */ /* 0x000ea20000000800 */
[----:B------:R-:W-:Y:S05]  /*95e0*/  @P0 BRA `(.L_x_6960) ;  /* 0x0000000000540947 */ /* 0x000fea0003800000 */
[----:B------:R-:W-:Y:S01]  /*95f0*/  IADD3 R3, P2, R6, R63, RZ ;  /* 0x0000003f06037210 */ /* 0x000fe20007f5e0ff */
[----:B------:R-:W-:Y:S01]  /*9600*/  ULDC.64 UR4, c[0x0][0x3c8] ;  /* 0x0000f20000047ab9 */ /* 0x000fe20000000a00 */
[----:B------:R-:W-:Y:S01]  /*9610*/  ULDC.64 UR6, c[0x0][0x3e0] ;  /* 0x0000f80000067ab9 */ /* 0x000fe20000000a00 */
[----:B------:R-:W-:Y:S02]  /*9620*/  CS2R R50, SRZ ;  /* 0x0000000000327805 */ /* 0x000fe4000001ff00 */
[----:B------:R-:W-:Y:S01]  /*9630*/  LEA R8, P3, R3, UR4, 0x1 ;  /* 0x0000000403087c11 */ /* 0x000fe2000f8608ff */
[----:B------:R-:W-:Y:S01]  /*9640*/  IMAD.X R14, R7, 0x1, R65, P2 ;  /* 0x00000001070e7824 */ /* 0x000fe200010e0641 */
[----:B------:R-:W-:Y:S01]  /*9650*/  ULDC UR4, c[0x0][0x3d4] ;  /* 0x0000f50000047ab9 */ /* 0x000fe20000000800 */
[----:B------:R-:W-:Y:S02]  /*9660*/  IADD3 R0, P2, R4, R61, RZ ;  /* 0x0000003d04007210 */ /* 0x000fe40007f5e0ff */
[----:B------:R-:W-:-:S02]  /*9670*/  CS2R R44, SRZ ;  /* 0x00000000002c7805 */ /* 0x000fc4000001ff00 */
[----:B------:R-:W-:Y:S02]  /*9680*/  ISETP.GE.AND P5, PT, R22, UR4, PT ;  /* 0x0000000416007c0c */ /* 0x000fe4000bfa6270 */
[----:B------:R-:W-:Y:S02]  /*9690*/  CS2R R48, SRZ ;  /* 0x0000000000307805 */ /* 0x000fe4000001ff00 */
[----:B------:R-:W-:Y:S01]  /*96a0*/  LEA.HI.X R9, R3, UR5, R14, 0x1, P3 ;  /* 0x0000000503097c11 */ /* 0x000fe200098f0c0e */
[----:B------:R-:W-:Y:S01]  /*96b0*/  IMAD.X R3, R5, 0x1, R75, P2 ;  /* 0x0000000105037824 */ /* 0x000fe200010e064b */
[----:B------:R-:W-:Y:S02]  /*96c0*/  ISETP.GE.AND P3, PT, R187, UR4, PT ;  /* 0x00000004bb007c0c */ /* 0x000fe4000bf66270 */
[----:B------:R-:W-:Y:S02]  /*96d0*/  CS2R R46, SRZ ;  /* 0x00000000002e7805 */ /* 0x000fe4000001ff00 */
[----:B------:R-:W-:-:S04]  /*96e0*/  LEA R14, P2, R0, UR6, 0x1 ;  /* 0x00000006000e7c11 */ /* 0x000fc8000f8408ff */
[----:B------:R-:W-:Y:S01]  /*96f0*/  LEA.HI.X R15, R0, UR7, R3, 0x1, P2 ;  /* 0x00000007000f7c11 */ /* 0x000fe200090f0c03 */
[----:B------:R3:W5:Y:S04]  /*9700*/  @!P5 LDG.E.64 R50, desc[UR54][R8.64] ;  /* 0x000000360832d981 */ /* 0x000768000c1e1b00 */
[----:B------:R3:W5:Y:S04]  /*9710*/  @!P3 LDG.E.64 R44, desc[UR54][R8.64+0x40] ;  /* 0x00004036082cb981 */ /* 0x000768000c1e1b00 */
[----:B------:R3:W5:Y:S04]  /*9720*/  @!P5 LDG.E.64 R48, desc[UR54][R14.64] ;  /* 0x000000360e30d981 */ /* 0x000768000c1e1b00 */
[----:B------:R3:W5:Y:S02]  /*9730*/  @!P3 LDG.E.64 R46, desc[UR54][R14.64+0x40] ;  /* 0x000040360e2eb981 */ /* 0x000764000c1e1b00 */
.L_x_6960:
[----:B------:R-:W-:Y:S05]  /*9740*/  BSYNC B1 ;  /* 0x0000000000017941 */ /* 0x000fea0003800000 */
.L_x_6959:
[----:B------:R-:W-:Y:S04]  /*9750*/  BSSY B1, `(.L_x_6961) ;  /* 0x0000017000017945 */ /* 0x000fe80003800000 */
[----:B------:R-:W-:Y:S05]  /*9760*/  @P1 BRA `(.L_x_6962) ;  /* 0x0000000000541947 */ /* 0x000fea0003800000 */
[----:B---3--:R-:W-:Y:S01]  /*9770*/  IADD3 R9, P2, P3, R63, R29, R6 ;  /* 0x0000001d3f097210 */ /* 0x008fe20007b5e006 */
[----:B------:R-:W-:Y:S01]  /*9780*/  ULDC.64 UR6, c[0x0][0x3c8] ;  /* 0x0000f20000067ab9 */ /* 0x000fe20000000a00 */
[----:B------:R-:W-:Y:S01]  /*9790*/  ULDC UR4, c[0x0][0x3d4] ;  /* 0x0000f50000047ab9 */ /* 0x000fe20000000800 */
[----:B------:R-:W-:Y:S01]  /*97a0*/  ULDC.64 UR8, c[0x0][0x3e0] ;  /* 0x0000f80000087ab9 */ /* 0x000fe20000000a00 */
[----:B------:R-:W-:Y:S02]  /*97b0*/  IADD3.X R14, R65, R30, R7, P2, P3 ;  /* 0x0000001e410e7210 */ /* 0x000fe400017e6407 */
[----:B------:R-:W-:Y:S02]  /*97c0*/  CS2R R42, SRZ ;  /* 0x00000000002a7805 */ /* 0x000fe4000001ff00 */
[----:B------:R-:W-:Y:S02]  /*97d0*/  IADD3 R0, P3, P5, R61, R24, R4 ;  /* 0x000000183d007210 */ /* 0x000fe40007d7e004 */
[----:B------:R-:W-:-:S02]  /*97e0*/  CS2R R36, SRZ ;  /* 0x0000000000247805 */ /* 0x000fc4000001ff00 */
[----:B------:R-:W-:Y:S02]  /*97f0*/  LEA R8, P2, R9, UR6, 0x1 ;  /* 0x0000000609087c11 */ /* 0x000fe4000f8408ff */
[----:B------:R-:W-:Y:S02]  /*9800*/  CS2R R40, SRZ ;  /* 0x0000000000287805 */ /* 0x000fe4000001ff00 */
[----:B------:R-:W-:Y:S02]  /*9810*/  IADD3.X R3, R75, R28, R5, P3, P5 ;  /* 0x0000001c4b037210 */ /* 0x000fe40001fea405 */
[----:B------:R-:W-:Y:S02]  /*9820*/  CS2R R38, SRZ ;  /* 0x0000000000267805 */ /* 0x000fe4000001ff00 */
[----:B------:R-:W-:Y:S02]  /*9830*/  ISETP.GE.AND P5, PT, R22, UR4, PT ;  /* 0x0000000416007c0c */ /* 0x000fe4000bfa6270 */
[----:B------:R-:W-:-:S02]  /*9840*/  ISETP.GE.AND P3, PT, R187, UR4, PT ;  /* 0x00000004bb007c0c */ /* 0x000fc4000bf66270 */
[----:B------:R-:W-:Y:S02]  /*9850*/  LEA.HI.X R9, R9, UR7, R14, 0x1, P2 ;  /* 0x0000000709097c11 */ /* 0x000fe400090f0c0e */
[----:B------:R-:W-:-:S04]  /*9860*/  LEA R14, P2, R0, UR8, 0x1 ;  /* 0x00000008000e7c11 */ /* 0x000fc8000f8408ff */
[----:B------:R-:W-:-:S03]  /*9870*/  LEA.HI.X R15, R0, UR9, R3, 0x1, P2 ;  /* 0x00000009000f7c11 */ /* 0x000fc600090f0c03 */
[----:B------:R4:W5:Y:S04]  /*9880*/  @!P5 LDG.E.64 R42, desc[UR54][R8.64] ;  /* 0x00000036082ad981 */ /* 0x000968000c1e1b00 */
[----:B------:R4:W5:Y:S04]  /*9890*/  @!P3 LDG.E.64 R36, desc[UR54][R8.64+0x40] ;  /* 0x000040360824b981 */ /* 0x000968000c1e1b00 */
[----:B------:R4:W5:Y:S04]  /*98a0*/  @!P5 LDG.E.64 R40, desc[UR54][R14.64] ;  /* 0x000000360e28d981 */ /* 0x000968000c1e1b00 */
[----:B------:R4:W5:Y:S02]  /*98b0*/  @!P3 LDG.E.64 R38, desc[UR54][R14.64+0x40] ;  /* 0x000040360e26b981 */ /* 0x000964000c1e1b00 */
.L_x_6962:
[----:B------:R-:W-:Y:S05]  /*98c0*/  BSYNC B1 ;  /* 0x0000000000017941 */ /* 0x000fea0003800000 */
.L_x_6961:
[----:B-----5:R-:W-:Y:S01]  /*98d0*/  IMAD.MOV.U32 R0, RZ, RZ, R48 ;  /* 0x000000ffff007224 */ /* 0x020fe200078e0030 */
[-C--:B------:R-:W-:Y:S01]  /*98e0*/  ISETP.GE.AND P2, PT, R188, R73.reuse, PT ;  /* 0x00000049bc00720c */ /* 0x080fe20003f46270 */
[----:B------:R-:W-:Y:S01]  /*98f0*/  IMAD R3, R197, 0x80, R18 ;  /* 0x00000080c5037824 */ /* 0x000fe200078e0212 */
[----:B------:R-:W-:Y:S01]  /*9900*/  BSSY B1, `(.L_x_6963) ;  /* 0x0000047000017945 */ /* 0x000fe20003800000 */
[----:B---34-:R-:W-:Y:S01]  /*9910*/  IMAD.MOV.U32 R15, RZ, RZ, R47 ;  /* 0x000000ffff0f7224 */ /* 0x018fe200078e002f */
[----:B------:R-:W-:Y:S01]  /*9920*/  PRMT R62, R0, 0x7610, R62 ;  /* 0x00007610003e7816 */ /* 0x000fe2000000003e */
[----:B------:R-:W-:Y:S01]  /*9930*/  IMAD.MOV.U32 R0, RZ, RZ, R49 ;  /* 0x000000ffff007224 */ /* 0x000fe200078e0031 */
[----:B------:R-:W-:Y:S01]  /*9940*/  ISETP.GE.AND P3, PT, R190, R73, PT ;  /* 0x00000049be00720c */ /* 0x000fe20003f66270 */
[----:B------:R-:W-:Y:S01]  /*9950*/  IMAD R3, R220, 0x20, R3 ;  /* 0x00000020dc037824 */ /* 0x000fe200078e0203 */
[----:B------:R-:W-:Y:S01]  /*9960*/  CS2R R26, SRZ ;  /* 0x00000000001a7805 */ /* 0x000fe2000001ff00 */
[----:B------:R-:W-:Y:S01]  /*9970*/  IMAD.MOV.U32 R14, RZ, RZ, R46 ;  /* 0x000000ffff0e7224 */ /* 0x000fe200078e002e */
[----:B------:R-:W-:Y:S01]  /*9980*/  PRMT R60, R60, 0x5410, R0 ;  /* 0x000054103c3c7816 */ /* 0x000fe20000000000 */
[----:B-1----:R-:W-:Y:S01]  /*9990*/  @P4 IMAD.HI.U32 R0, R3, R20, RZ ;  /* 0x0000001403004227 */ /* 0x002fe200078e00ff */
[----:B------:R-:W-:-:S02]  /*99a0*/  CS2R R32, SRZ ;  /* 0x0000000000207805 */ /* 0x000fc4000001ff00 */
[----:B------:R-:W-:Y:S02]  /*99b0*/  CS2R R30, SRZ ;  /* 0x00000000001e7805 */ /* 0x000fe4000001ff00 */
[----:B------:R-:W-:Y:S01]  /*99c0*/  PRMT R57, R57, 0x5410, R14 ;  /* 0x0000541039397816 */ /* 0x000fe2000000000e */
[--C-:B------:R-:W-:Y:S01]  /*99d0*/  IMAD.MOV.U32 R8, RZ, RZ, R56.reuse ;  /* 0x000000ffff087224 */ /* 0x100fe200078e0038 */
[----:B------:R-:W-:Y:S01]  /*99e0*/  PRMT R56, R15, 0x7610, R56 ;  /* 0x000076100f387816 */ /* 0x000fe20000000038 */
[----:B------:R-:W-:Y:S01]  /*99f0*/  IMAD.MOV.U32 R20, RZ, RZ, R45 ;  /* 0x000000ffff147224 */ /* 0x000fe200078e002d */
[----:B--2---:R-:W-:Y:S01]  /*9a00*/  @P4 SHF.R.U32.HI R3, RZ, R21, R0 ;  /* 0x00000015ff034219 */ /* 0x004fe20000011600 */
[----:B------:R-:W-:Y:S01]  /*9a10*/  IMAD.MOV.U32 R15, RZ, RZ, R44 ;  /* 0x000000ffff0f7224 */ /* 0x000fe200078e002c */
[----:B------:R-:W-:Y:S01]  /*9a20*/  CS2R R34, SRZ ;  /* 0x0000000000227805 */ /* 0x000fe2000001ff00 */
[----:B------:R-:W-:Y:S01]  /*9a30*/  IMAD.MOV.U32 R14, RZ, RZ, R51 ;  /* 0x000000ffff0e7224 */ /* 0x000fe200078e0033 */
[----:B------:R-:W-:Y:S01]  /*9a40*/  PRMT R56, R56, 0x5410, R20 ;  /* 0x0000541038387816 */ /* 0x000fe20000000014 */
[----:B------:R-:W-:Y:S01]  /*9a50*/  IMAD.MOV.U32 R20, RZ, RZ, R38 ;  /* 0x000000ffff147224 */ /* 0x000fe200078e0026 */
[----:B------:R-:W-:Y:S01]  /*9a60*/  PRMT R60, R15, 0x7610, R60 ;  /* 0x000076100f3c7816 */ /* 0x000fe2000000003c */
[----:B------:R-:W-:Y:S01]  /*9a70*/  IMAD.MOV.U32 R21, RZ, RZ, R39 ;  /* 0x000000ffff157224 */ /* 0x000fe200078e0027 */
[----:B------:R-:W-:Y:S01]  /*9a80*/  SHF.R.S32.HI R15, RZ, 0x1f, R3 ;  /* 0x0000001fff0f7819 */ /* 0x000fe20000011403 */
        /* <DEDUP_REMOVED lines=8> */
[C---:B------:R-:W-:Y:S01]  /*9b10*/  IMAD R20, R15.reuse, R10, RZ ;  /* 0x0000000a0f147224 */ /* 0x040fe200078e02ff */
[----:B------:R-:W-:Y:S01]  /*9b20*/  PRMT R54, R14, 0x7610, R54 ;  /* 0x000076100e367816 */ /* 0x000fe20000000036 */
[-C--:B------:R-:W-:Y:S01]  /*9b30*/  IMAD R0, R15, R12.reuse, RZ ;  /* 0x0000000c0f007224 */ /* 0x080fe200078e02ff */
[----:B------:R-:W-:Y:S01]  /*9b40*/  PRMT R62, R62, 0x5410, R24 ;  /* 0x000054103e3e7816 */ /* 0x000fe20000000018 */
[----:B------:R-:W-:Y:S01]  /*9b50*/  IMAD.WIDE.U32 R14, R3, R12, R58 ;  /* 0x0000000c030e7225 */ /* 0x000fe200078e003a */
[----:B------:R-:W-:-:S02]  /*9b60*/  CS2R R24, SRZ ;  /* 0x0000000000187805 */ /* 0x000fc4000001ff00 */
[----:B------:R-:W-:Y:S01]  /*9b70*/  CS2R R28, SRZ ;  /* 0x00000000001c7805 */ /* 0x000fe2000001ff00 */
[----:B------:R-:W-:Y:S01]  /*9b80*/  IMAD.WIDE.U32 R58, R3, R10, R8 ;  /* 0x0000000a033a7225 */ /* 0x000fe200078e0008 */
[----:B------:R-:W-:-:S03]  /*9b90*/  CS2R R8, SRZ ;  /* 0x0000000000087805 */ /* 0x000fc6000001ff00 */
[C---:B------:R-:W-:Y:S01]  /*9ba0*/  IMAD R73, R3.reuse, R11, R20 ;  /* 0x0000000b03497224 */ /* 0x040fe200078e0214 */
[----:B------:R-:W-:Y:S01]  /*9bb0*/  CS2R R20, SRZ ;  /* 0x0000000000147805 */ /* 0x000fe2000001ff00 */
[----:B------:R-:W-:Y:S01]  /*9bc0*/  IMAD R71, R3, R13, R0 ;  /* 0x0000000d03477224 */ /* 0x000fe200078e0200 */
[----:B------:R-:W-:Y:S06]  /*9bd0*/  @P2 BRA `(.L_x_6964) ;  /* 0x0000000000642947 */ /* 0x000fec0003800000 */
[----:B------:R-:W-:Y:S01]  /*9be0*/  LEA R28, P4, R12, R6, 0x6 ;  /* 0x000000060c1c7211 */ /* 0x000fe200078830ff */
[----:B------:R-:W-:Y:S01]  /*9bf0*/  ULDC.64 UR4, c[0x0][0x3c8] ;  /* 0x0000f20000047ab9 */ /* 0x000fe20000000a00 */
[----:B------:R-:W-:Y:S01]  /*9c00*/  ULDC.64 UR6, c[0x0][0x3e0] ;  /* 0x0000f80000067ab9 */ /* 0x000fe20000000a00 */
[----:B------:R-:W-:Y:S02]  /*9c10*/  CS2R R34, SRZ ;  /* 0x0000000000227805 */ /* 0x000fe4000001ff00 */
[----:B------:R-:W-:Y:S02]  /*9c20*/  IADD3 R28, P5, R28, R63, RZ ;  /* 0x0000003f1c1c7210 */ /* 0x000fe40007fbe0ff */
[----:B------:R-:W-:Y:S02]  /*9c30*/  CS2R R32, SRZ ;  /* 0x0000000000207805 */ /* 0x000fe4000001ff00 */
[----:B------:R-:W-:Y:S02]  /*9c40*/  LEA.HI.X R30, R12, R7, R13, 0x6, P4 ;  /* 0x000000070c1e7211 */ /* 0x000fe400020f340d */
[----:B------:R-:W-:-:S03]  /*9c50*/  LEA R0, P4, R10, R4, 0x6 ;  /* 0x000000040a007211 */ /* 0x000fc600078830ff */
[----:B------:R-:W-:Y:S01]  /*9c60*/  IMAD.X R29, R30, 0x1, R65, P5 ;  /* 0x000000011e1d7824 */ /* 0x000fe200028e0641 */
[----:B------:R-:W-:Y:S02]  /*9c70*/  IADD3 R0, P5, R0, R61, RZ ;  /* 0x0000003d00007210 */ /* 0x000fe40007fbe0ff */
[----:B------:R-:W-:Y:S02]  /*9c80*/  CS2R R30, SRZ ;  /* 0x00000000001e7805 */ /* 0x000fe4000001ff00 */
[----:B------:R-:W-:Y:S02]  /*9c90*/  LEA.HI.X R3, R10, R5, R11, 0x6, P4 ;  /* 0x000000050a037211 */ /* 0x000fe400020f340b */
[----:B------:R-:W-:Y:S01]  /*9ca0*/  LEA R66, P4, R28, UR4, 0x1 ;  /* 0x000000041c427c11 */ /* 0x000fe2000f8808ff */
[----:B------:R-:W-:Y:S02]  /*9cb0*/  ULDC UR4, c[0x0][0x3d4] ;  /* 0x0000f50000047ab9 */ /* 0x000fe40000000800 */
[----:B------:R-:W-:Y:S01]  /*9cc0*/  IMAD.X R3, R3, 0x1, R75, P5 ;  /* 0x0000000103037824 */ /* 0x000fe200028e064b */
[----:B------:R-:W-:-:S02]  /*9cd0*/  LEA R68, P5, R0, UR6, 0x1 ;  /* 0x0000000600447c11 */ /* 0x000fc4000f8a08ff */
[----:B------:R-:W-:Y:S02]  /*9ce0*/  LEA.HI.X R67, R28, UR5, R29, 0x1, P4 ;  /* 0x000000051c437c11 */ /* 0x000fe4000a0f0c1d */
[----:B------:R-:W-:Y:S02]  /*9cf0*/  CS2R R28, SRZ ;  /* 0x00000000001c7805 */ /* 0x000fe4000001ff00 */
[----:B------:R-:W-:Y:S02]  /*9d00*/  LEA.HI.X R69, R0, UR7, R3, 0x1, P5 ;  /* 0x0000000700457c11 */ /* 0x000fe4000a8f0c03 */
[----:B------:R-:W-:Y:S02]  /*9d10*/  ISETP.GE.AND P4, PT, R22, UR4, PT ;  /* 0x0000000416007c0c */ /* 0x000fe4000bf86270 */
[----:B------:R-:W-:-:S11]  /*9d20*/  ISETP.GE.AND P5, PT, R187, UR4, PT ;  /* 0x00000004bb007c0c */ /* 0x000fd6000bfa6270 */
[----:B------:R1:W5:Y:S04]  /*9d30*/  @!P4 LDG.E.64 R34, desc[UR54][R66.64] ;  /* 0x000000364222c981 */ /* 0x000368000c1e1b00 */
[----:B------:R1:W5:Y:S04]  /*9d40*/  @!P5 LDG.E.64 R28, desc[UR54][R66.64+0x40] ;  /* 0x00004036421cd981 */ /* 0x000368000c1e1b00 */
[----:B------:R1:W5:Y:S04]  /*9d50*/  @!P4 LDG.E.64 R32, desc[UR54][R68.64] ;  /* 0x000000364420c981 */ /* 0x000368000c1e1b00 */
[----:B------:R1:W5:Y:S02]  /*9d60*/  @!P5 LDG.E.64 R30, desc[UR54][R68.64+0x40] ;  /* 0x00004036441ed981 */ /* 0x000364000c1e1b00 */
.L_x_6964:
[----:B------:R-:W-:Y:S05]  /*9d70*/  BSYNC B1 ;  /* 0x0000000000017941 */ /* 0x000fea0003800000 */
.L_x_6963:
        /* <DEDUP_REMOVED lines=14> */
[----:B------:R-:W-:Y:S02]  /*9e60*/  IADD3.X R0, R75, R0, R5, P5, !PT ;  /* 0x000000004b007210 */ /* 0x000fe40002ffe405 */
[----:B------:R-:W-:Y:S01]  /*9e70*/  LEA R4, P4, R63, UR4, 0x1 ;  /* 0x000000043f047c11 */ /* 0x000fe2000f8808ff */
[----:B------:R-:W-:Y:S01]  /*9e80*/  ULDC UR4, c[0x0][0x3d4] ;  /* 0x0000f50000047ab9 */ /* 0x000fe20000000800 */
[----:B------:R-:W-:Y:S02]  /*9e90*/  LEA R6, P5, R61, UR6, 0x1 ;  /* 0x000000063d067c11 */ /* 0x000fe4000f8a08ff */
[----:B------:R-:W-:Y:S02]  /*9ea0*/  LEA.HI.X R5, R63, UR5, R8, 0x1, P4 ;  /* 0x000000053f057c11 */ /* 0x000fe4000a0f0c08 */
[----:B------:R-:W-:-:S02]  /*9eb0*/  CS2R R8, SRZ ;  /* 0x0000000000087805 */ /* 0x000fc4000001ff00 */
[----:B------:R-:W-:Y:S02]  /*9ec0*/  LEA.HI.X R7, R61, UR7, R0, 0x1, P5 ;  /* 0x000000073d077c11 */ /* 0x000fe4000a8f0c00 */
[----:B------:R-:W-:Y:S02]  /*9ed0*/  ISETP.GE.AND P4, PT, R22, UR4, PT ;  /* 0x0000000416007c0c */ /* 0x000fe4000bf86270 */
[----:B------:R-:W-:-:S11]  /*9ee0*/  ISETP.GE.AND P5, PT, R187, UR4, PT ;  /* 0x00000004bb007c0c */ /* 0x000fd6000bfa6270 */
[----:B------:R2:W5:Y:S04]  /*9ef0*/  @!P4 LDG.E.64 R24, desc[UR54][R4.64] ;  /* 0x000000360418c981 */ /* 0x000568000c1e1b00 */
[----:B------:R2:W5:Y:S04]  /*9f00*/  @!P5 LDG.E.64 R8, desc[UR54][R4.64+0x40] ;  /* 0x000040360408d981 */ /* 0x000568000c1e1b00 */
[----:B------:R2:W5:Y:S04]  /*9f10*/  @!P4 LDG.E.64 R26, desc[UR54][R6.64] ;  /* 0x00000036061ac981 */ /* 0x000568000c1e1b00 */
[----:B------:R2:W5:Y:S02]  /*9f20*/  @!P5 LDG.E.64 R20, desc[UR54][R6.64+0x40] ;  /* 0x000040360614d981 */ /* 0x000564000c1e1b00 */
.L_x_6966:
[----:B------:R-:W-:Y:S05]  /*9f30*/  BSYNC B1 ;  /* 0x0000000000017941 */ /* 0x000fea0003800000 */
.L_x_6965:
[----:B------:R-:W-:Y:S01]  /*9f40*/  ULDC.64 UR4, c[0x0][0x3c8] ;  /* 0x0000f20000047ab9 */ /* 0x000fe20000000a00 */
[----:B------:R-:W-:Y:S01]  /*9f50*/  ULDC.64 UR6, c[0x0][0x3e0] ;  /* 0x0000f80000067ab9 */ /* 0x000fe20000000a00 */
[----:B--2---:R-:W-:Y:S01]  /*9f60*/  IMAD.IADD R5, R15, 0x1, R71 ;  /* 0x000000010f057824 */ /* 0x004fe200078e0247 */
[----:B------:R-:W-:Y:S01]  /*9f70*/  LEA R4, P4, R14, UR4, 0x1 ;  /* 0x000000040e047c11 */ /* 0x000fe2000f8808ff */
[----:B------:R-:W-:Y:S01]  /*9f80*/  IMAD.IADD R3, R59, 0x1, R73 ;  /* 0x000000013b037824 */ /* 0x000fe200078e0249 */
[----:B------:R-:W-:Y:S01]  /*9f90*/  LEA R0, P5, R58, UR6, 0x1 ;  /* 0x000000063a007c11 */ /* 0x000fe2000f8a08ff */
[----:B------:R-:W-:Y:S01]  /*9fa0*/  IMAD.MOV.U32 R6, RZ, RZ, R42 ;  /* 0x000000ffff067224 */ /* 0x000fe200078e002a */
[----:B------:R-:W-:Y:S01]  /*9fb0*/  UMOV UR4, 0xffffffff ;  /* 0xffffffff00047882 */ /* 0x000fe20000000000 */
[----:B------:R-:W-:Y:S01]  /*9fc0*/  IMAD.MOV.U32 R7, RZ, RZ, R43 ;  /* 0x000000ffff077224 */ /* 0x000fe200078e002b */
[----:B------:R-:W-:Y:S02]  /*9fd0*/  LEA.HI.X R5, R14, UR5, R5, 0x1, P4 ;  /* 0x000000050e057c11 */ /* 0x000fe4000a0f0c05 */
[----:B------:R-:W-:-:S02]  /*9fe0*/  LEA.HI.X R3, R58, UR7, R3, 0x1, P5 ;  /* 0x000000073a037c11 */ /* 0x000fc4000a8f0c03 */
[----:B------:R-:W-:Y:S02]  /*9ff0*/  PRMT R59, R6, 0x7610, R59 ;  /* 0x00007610063b7816 */ /* 0x000fe4000000003b */
[----:B------:R-:W-:Y:S02]  /*a000*/  PRMT R57, R7, 0x7610, R57 ;  /* 0x0000761007397816 */ /* 0x000fe40000000039 */
[----:B------:R-:W-:Y:S01]  /*a010*/  LEA.HI R6, R222, R222, RZ, 0x1 ;  /* 0x000000dede067211 */ /* 0x000fe200078f08ff */
[----:B------:R-:W-:Y:S06]  /*a020*/  BRA.DIV UR4, `(.L_x_6967) ;  /* 0x0000018a04c07947 */ /* 0x000fec000b800000 */
.L_x_7249:
[----:B------:R-:W-:-:S03]  /*a030*/  UMOV UR4, 0xffffffff ;  /* 0xffffffff00047882 */ /* 0x000fc60000000000 */
[----:B------:R-:W-:Y:S05]  /*a040*/  BRA.DIV UR4, `(.L_x_6968) ;  /* 0x0000018a04e07947 */ /* 0x000fea000b800000 */
.L_x_7252:
[----:B------:R-:W-:-:S03]  /*a050*/  UMOV UR4, 0xffffffff ;  /* 0xffffffff00047882 */ /* 0x000fc60000000000 */
[----:B------:R-:W-:Y:S05]  /*a060*/  BRA.DIV UR4, `(.L_x_6969) ;  /* 0x0000018e04007947 */ /* 0x000fea000b800000 */
.L_x_7255:
[----:B------:R-:W-:-:S03]  /*a070*/  UMOV UR4, 0xffffffff ;  /* 0xffffffff00047882 */ /* 0x000fc60000000000 */
[----:B------:R-:W-:Y:S05]  /*a080*/  BRA.DIV UR4, `(.L_x_6970) ;  /* 0x0000018e04207947 */ /* 0x000fea000b800000 */
.L_x_7258:
[----:B------:R-:W-:-:S03]  /*a090*/  UMOV UR4, 0xffffffff ;  /* 0xffffffff00047882 */ /* 0x000fc60000000000 */
[----:B------:R-:W-:Y:S05]  /*a0a0*/  BRA.DIV UR4, `(.L_x_6971) ;  /* 0x0000018e04407947 */ /* 0x000fea000b800000 */
.L_x_7261:
[----:B------:R-:W-:-:S03]  /*a0b0*/  UMOV UR4, 0xffffffff ;  /* 0xffffffff00047882 */ /* 0x000fc60000000000 */
[----:B------:R-:W-:Y:S05]  /*a0c0*/  BRA.DIV UR4, `(.L_x_6972) ;  /* 0x0000018e04607947 */ /* 0x000fea000b800000 */
.L_x_7264:
[----:B------:R-:W-:-:S03]  /*a0d0*/  UMOV UR4, 0xffffffff ;  /* 0xffffffff00047882 */ /* 0x000fc60000000000 */
[----:B------:R-:W-:Y:S05]  /*a0e0*/  BRA.DIV UR4, `(.L_x_6973) ;  /* 0x0000018e04807947 */ /* 0x000fea000b800000 */
.L_x_7267:
[----:B------:R-:W-:-:S03]  /*a0f0*/  UMOV UR4, 0xffffffff ;  /* 0xffffffff00047882 */ /* 0x000fc60000000000 */
[----:B------:R-:W-:Y:S05]  /*a100*/  BRA.DIV UR4, `(.L_x_6974) ;  /* 0x0000018e04a07947 */ /* 0x000fea000b800000 */
.L_x_7270:
[----:B------:R-:W-:-:S03]  /*a110*/  UMOV UR4, 0xffffffff ;  /* 0xffffffff00047882 */ /* 0x000fc60000000000 */
[----:B------:R-:W-:Y:S05]  /*a120*/  BRA.DIV UR4, `(.L_x_6975) ;  /* 0x0000018e04c07947 */ /* 0x000fea000b800000 */
.L_x_7273:
[----:B------:R-:W-:-:S03]  /*a130*/  UMOV UR4, 0xffffffff ;  /* 0xffffffff00047882 */ /* 0x000fc60000000000 */
[----:B------:R-:W-:Y:S05]  /*a140*/  BRA.DIV UR4, `(.L_x_6976) ;  /* 0x0000018e04e07947 */ /* 0x000fea000b800000 */
.L_x_7276:
[----:B------:R-:W-:-:S03]  /*a150*/  UMOV UR4, 0xffffffff ;  /* 0xffffffff00047882 */ /* 0x000fc60000000000 */
[----:B------:R-:W-:Y:S05]  /*a160*/  BRA.DIV UR4, `(.L_x_6977) ;  /* 0x0000019204007947 */ /* 0x000fea000b800000 */
.L_x_7279:
[----:B------:R-:W-:-:S03]  /*a170*/  UMOV UR4, 0xffffffff ;  /* 0xffffffff00047882 */ /* 0x000fc60000000000 */
[----:B------:R-:W-:Y:S05]  /*a180*/  BRA.DIV UR4, `(.L_x_6978) ;  /* 0x0000019204207947 */ /* 0x000fea000b800000 */
.L_x_7282:
[----:B------:R-:W-:-:S03]  /*a190*/  UMOV UR4, 0xffffffff ;  /* 0xffffffff00047882 */ /* 0x000fc60000000000 */
[----:B------:R-:W-:Y:S05]  /*a1a0*/  BRA.DIV UR4, `(.L_x_6979) ;  /* 0x0000019204407947 */ /* 0x000fea000b800000 */
.L_x_7285:
[----:B------:R-:W-:Y:S01]  /*a1b0*/  UMOV UR4, 0xffffffff ;  /* 0xffffffff00047882 */ /* 0x000fe20000000000 */
[----:B------:R-:W-:Y:S02]  /*a1c0*/  LOP3.LUT R5, R6, 0xfffffffe, RZ, 0xc0, !PT ;  /* 0xfffffffe06057812 */ /* 0x000fe400078ec0ff */
[----:B------:R-:W-:Y:S05]  /*a1d0*/  BRA.DIV UR4, `(.L_x_6980) ;  /* 0x00000192045c7947 */ /* 0x000fea000b800000 */
.L_x_7288:
[----:B------:R-:W-:Y:S01]  /*a1e0*/  UMOV UR4, 0xffffffff ;  /* 0xffffffff00047882 */ /* 0x000fe20000000000 */
[----:B------:R-:W-:Y:S02]  /*a1f0*/  IMAD.IADD R5, R222, 0x1, -R5 ;  /* 0x00000001de057824 */ /* 0x000fe400078e0a05 */
[----:B------:R-:W-:Y:S05]  /*a200*/  BRA.DIV UR4, `(.L_x_6981) ;  /* 0x0000019204787947 */ /* 0x000fea000b800000 */
.L_x_7291:
[----:B------:R-:W-:Y:S01]  /*a210*/  UMOV UR4, 0xffffffff ;  /* 0xffffffff00047882 */ /* 0x000fe20000000000 */
[----:B------:R-:W-:Y:S02]  /*a220*/  SHF.L.U32 R3, R5, 0x1f, RZ ;  /* 0x0000001f05037819 */ /* 0x000fe400000006ff */
[----:B------:R-:W-:Y:S05]  /*a230*/  BRA.DIV UR4, `(.L_x_6982) ;  /* 0x0000019204947947 */ /* 0x000fea000b800000 */
.L_x_7294:
[----:B------:R-:W2:Y:S01]  /*a240*/  SYNCS.PHASECHK.TRANS64.TRYWAIT P4, [R2+URZ+0x28800], R3 ;  /* 0x02880003020075a7 */ /* 0x000ea2000808017f */
[----:B------:R-:W-:Y:S01]  /*a250*/  IMAD.MOV.U32 R0, RZ, RZ, R36 ;  /* 0x000000ffff007224 */ /* 0x000fe200078e0024 */
[----:B------:R-:W-:Y:S01]  /*a260*/  BSSY B1, `(.L_x_6983) ;  /* 0x000001c000017945 */ /* 0x000fe20003800000 */
[----:B------:R-:W-:Y:S02]  /*a270*/  IMAD.MOV.U32 R4, RZ, RZ, R37 ;  /* 0x000000ffff047224 */ /* 0x000fe400078e0025 */
[----:B-----5:R-:W-:Y:S01]  /*a280*/  IMAD.MOV.U32 R5, RZ, RZ, R32 ;  /* 0x000000ffff057224 */ /* 0x020fe200078e0020 */
[----:B------:R-:W-:Y:S01]  /*a290*/  PRMT R55, R0, 0x7610, R55 ;  /* 0x0000761000377816 */ /* 0x000fe20000000037 */
        /* <DEDUP_REMOVED lines=20> */
[----:B------:R-:W-:-:S03]  /*a3e0*/  IMAD.MOV.U32 R4, RZ, RZ, R8 ;  /* 0x000000ffff047224 */ /* 0x000fc600078e0008 */
[----:B------:R-:W-:Y:S01]  /*a3f0*/  PRMT R11, R5, 0x5410, R6 ;  /* 0x00005410050b7816 */ /* 0x000fe20000000006 */
[----:B------:R-:W-:Y:S01]  /*a400*/  IMAD.MOV.U32 R5, RZ, RZ, R9 ;  /* 0x000000ffff057224 */ /* 0x000fe200078e0009 */
[----:B--2---:R-:W-:Y:S06]  /*a410*/  @!P4 BRA `(.L_x_6984) ;  /* 0x000001900044c947 */ /* 0x004fec0003800000 */
.L_x_7295:
[----:B------:R-:W-:Y:S05]  /*a420*/  BSYNC B1 ;  /* 0x0000000000017941 */ /* 0x000fea0003800000 */
.L_x_6983:
[----:B------:R-:W-:Y:S01]  /*a430*/  BSSY B1, `(.L_x_6985) ;  /* 0x000005e000017945 */ /* 0x000fe20003800000 */
[----:B--2---:R-:W-:-:S03]  /*a440*/  PRMT R3, R4, 0x5410, R5 ;  /* 0x0000541004037816 */ /* 0x004fc60000000005 */
[----:B------:R-:W-:Y:S05]  /*a450*/  @P0 BRA `(.L_x_6986) ;  /* 0x00000004006c0947 */ /* 0x000fea0003800000 */
[----:B------:R-:W2:Y:S01]  /*a460*/  LDC R4, c[0x0][0x3d4] ;  /* 0x0000f500ff047b82 */ /* 0x000ea20000000800 */
[----:B------:R-:W-:Y:S01]  /*a470*/  BSSY B2, `(.L_x_6987) ;  /* 0x000002e000027945 */ /* 0x000fe20003800000 */
[-C--:B--2---:R-:W-:Y:S02]  /*a480*/  ISETP.GE.AND P0, PT, R22, R4.reuse, PT ;  /* 0x000000041600720c */ /* 0x084fe40003f06270 */
[----:B------:R-:W-:-:S11]  /*a490*/  ISETP.GE.AND P4, PT, R187, R4, PT ;  /* 0x00000004bb00720c */ /* 0x000fd60003f86270 */
[----:B------:R-:W-:Y:S05]  /*a4a0*/  @P0 BRA `(.L_x_6988) ;  /* 0x0000000000a80947 */ /* 0x000fea0003800000 */
[----:B------:R-:W2:Y:S01]  /*a4b0*/  LDS.128 R4, [R213] ;  /* 0x00000000d5047984 */ /* 0x000ea20000000c00 */
[----:B------:R-:W-:Y:S01]  /*a4c0*/  SHF.R.U32.HI R61, RZ, 0x10, R51 ;  /* 0x00000010ff3d7819 */ /* 0x000fe20000011633 */
[--C-:B------:R-:W-:Y:S01]  /*a4d0*/  HADD2.F32 R58, -RZ, R62.reuse.H1_H1 ;  /* 0x3000003eff3a7230 */ /* 0x100fe20000004100 */
[----:B------:R-:W-:Y:S01]  /*a4e0*/  SHF.R.U32.HI R63, RZ, 0x10, R49 ;  /* 0x00000010ff3f7819 */ /* 0x000fe20000011631 */
[----:B------:R-:W-:Y:S01]  /*a4f0*/  HADD2.F32 R62, -RZ, R62.H0_H0 ;  /* 0x2000003eff3e7230 */ /* 0x000fe20000004100 */
[----:B-1----:R-:W-:Y:S01]  /*a500*/  SHF.R.U64 R69, R50, 0x10, R51 ;  /* 0x0000001032457819 */ /* 0x002fe20000001233 */
[----:B------:R-:W-:Y:S01]  /*a510*/  HADD2.F32 R61, -RZ, R61.H0_H0 ;  /* 0x2000003dff3d7230 */ /* 0x000fe20000004100 */
[----:B------:R-:W-:Y:S01]  /*a520*/  SHF.R.U64 R67, R48, 0x10, R49 ;  /* 0x0000001030437819 */ /* 0x000fe20000001231 */
[----:B------:R-:W-:Y:S02]  /*a530*/  HADD2.F32 R63, -RZ, R63.H0_H0 ;  /* 0x2000003fff3f7230 */ /* 0x000fe40000004100 */
[----:B--2---:R-:W-:-:S02]  /*a540*/  HADD2.F32 R50, -RZ, R7.H0_H0 ;  /* 0x20000007ff327230 */ /* 0x004fc40000004100 */
[----:B------:R-:W-:Y:S02]  /*a550*/  HADD2.F32 R51, -RZ, R7.H1_H1 ;  /* 0x30000007ff337230 */ /* 0x000fe40000004100 */
[--C-:B------:R-:W-:Y:S02]  /*a560*/  HADD2.F32 R7, -RZ, R4.reuse.H0_H0 ;  /* 0x20000004ff077230 */ /* 0x100fe40000004100 */
[----:B------:R-:W-:Y:S02]  /*a570*/  HADD2.F32 R4, -RZ, R4.H1_H1 ;  /* 0x30000004ff047230 */ /* 0x000fe40000004100 */
[C---:B------:R-:W-:Y:S01]  /*a580*/  FMUL.FTZ R66, R51.reuse, R61 ;  /* 0x0000003d33427220 */ /* 0x040fe20000410000 */
[-C--:B------:R-:W-:Y:S01]  /*a590*/  FMUL.FTZ R65, R51, R63.reuse ;  /* 0x0000003f33417220 */ /* 0x080fe20000410000 */
[--C-:B------:R-:W-:Y:S02]  /*a5a0*/  HADD2.F32 R48, -RZ, R6.reuse.H0_H0 ;  /* 0x20000006ff307230 */ /* 0x100fe40000004100 */
[----:B------:R-:W-:Y:S01]  /*a5b0*/  FMUL.FTZ R64, R4, R62 ;  /* 0x0000003e04407220 */ /* 0x000fe20000410000 */
[----:B------:R-:W-:Y:S01]  /*a5c0*/  FFMA.FTZ R68, R50, R63, R66 ;  /* 0x0000003f32447223 */ /* 0x000fe20000010042 */
[----:B------:R-:W-:-:S02]  /*a5d0*/  HADD2.F32 R49, -RZ, R6.H1_H1 ;  /* 0x30000006ff317230 */ /* 0x000fc40000004100 */
[-C--:B------:R-:W-:Y:S01]  /*a5e0*/  FMUL.FTZ R66, R4, R58.reuse ;  /* 0x0000003a04427220 */ /* 0x080fe20000410000 */
[C---:B------:R-:W-:Y:S01]  /*a5f0*/  FFMA.FTZ R64, R7.reuse, R58, -R64 ;  /* 0x0000003a07407223 */ /* 0x040fe20000010840 */
[--C-:B------:R-:W-:Y:S02]  /*a600*/  HADD2.F32 R6, -RZ, R5.reuse.H0_H0 ;  /* 0x20000005ff067230 */ /* 0x100fe40000004100 */
[----:B------:R-:W-:Y:S01]  /*a610*/  FFMA.FTZ R65, R50, R61, -R65 ;  /* 0x0000003d32417223 */ /* 0x000fe20000010841 */
[----:B------:R-:W-:Y:S02]  /*a620*/  HADD2.F32 R58, -RZ, R60.H1_H1 ;  /* 0x3000003cff3a7230 */ /* 0x000fe40000004100 */
[----:B------:R-:W-:Y:S01]  /*a630*/  FFMA.FTZ R61, R7, R62, R66 ;  /* 0x0000003e073d7223 */ /* 0x000fe20000010042 */
[----:B------:R-:W-:Y:S02]  /*a640*/  HADD2.F32 R5, -RZ, R5.H1_H1 ;  /* 0x30000005ff057230 */ /* 0x000fe40000004100 */
[----:B------:R-:W-:-:S02]  /*a650*/  HADD2.F32 R50, -RZ, R70.H0_H0 ;  /* 0x20000046ff327230 */ /* 0x000fc40000004100 */
[C---:B------:R-:W-:Y:S01]  /*a660*/  FMUL.FTZ R63, R49.reuse, R58 ;  /* 0x0000003a313f7220 */ /* 0x040fe20000410000 */
[----:B------:R-:W-:Y:S02]  /*a670*/  HADD2.F32 R51, -RZ, R67.H0_H0 ;  /* 0x20000043ff337230 */ /* 0x000fe40000004100 */
[----:B------:R-:W-:Y:S02]  /*a680*/  HADD2.F32 R4, -RZ, R69.H0_H0 ;  /* 0x20000045ff047230 */ /* 0x000fe40000004100 */
[-C--:B------:R-:W-:Y:S01]  /*a690*/  FMUL.FTZ R49, R49, R50.reuse ;  /* 0x0000003231317220 */ /* 0x080fe20000410000 */
[C---:B------:R-:W-:Y:S01]  /*a6a0*/  FFMA.FTZ R63, R48.reuse, R50, -R63 ;  /* 0x00000032303f7223 */ /* 0x040fe2000001083f */
[C---:B------:R-:W-:Y:S01]  /*a6b0*/  FMUL.FTZ R7, R5.reuse, R51 ;  /* 0x0000003305077220 */ /* 0x040fe20000410000 */
[----:B------:R-:W-:Y:S01]  /*a6c0*/  FMUL.FTZ R62, R5, R4 ;  /* 0x00000004053e7220 */ /* 0x000fe20000410000 */
[----:B------:R-:W-:Y:S02]  /*a6d0*/  FFMA.FTZ R48, R48, R58, R49 ;  /* 0x0000003a30307223 */ /* 0x000fe40000010031 */
[----:B------:R-:W-:Y:S01]  /*a6e0*/  FFMA.FTZ R5, R6, R4, -R7 ;  /* 0x0000000406057223 */ /* 0x000fe20000010807 */
[----:B------:R-:W-:Y:S01]  /*a6f0*/  F2FP.F16.F32.PACK_AB R7, R68, R65 ;  /* 0x000000414407723e */ /* 0x000fe200000000ff */
[----:B------:R-:W-:Y:S01]  /*a700*/  FFMA.FTZ R62, R6, R51, R62 ;  /* 0x00000033063e7223 */ /* 0x000fe2000001003e */
[----:B------:R-:W-:-:S02]  /*a710*/  F2FP.F16.F32.PACK_AB R4, R61, R64 ;  /* 0x000000403d04723e */ /* 0x000fc400000000ff */
[----:B------:R-:W-:Y:S02]  /*a720*/  F2FP.F16.F32.PACK_AB R6, R48, R63 ;  /* 0x0000003f3006723e */ /* 0x000fe400000000ff */
[----:B------:R-:W-:-:S05]  /*a730*/  F2FP.F16.F32.PACK_AB R5, R62, R5 ;  /* 0x000000053e05723e */ /* 0x000fca00000000ff */
[----:B------:R2:W-:Y:S02]  /*a740*/  STS.128 [R213], R4 ;  /* 0x00000004d5007388 */ /* 0x0005e40000000c00 */
.L_x_6988:
[----:B------:R-:W-:Y:S05]  /*a750*/  BSYNC B2 ;  /* 0x0000000000027941 */ /* 0x000fea0003800000 */
.L_x_6987:
[----:B------:R-:W-:Y:S05]  /*a760*/  @P4 BRA `(.L_x_6986) ;  /* 0x0000000000a84947 */ /* 0x000fea0003800000 */
[----:B--2---:R-:W2:Y:S01]  /*a770*/  LDS.128 R4, [R213+0x4000] ;  /* 0x00400000d5047984 */ /* 0x004ea20000000c00 */
[----:B------:R-:W-:Y:S01]  /*a780*/  SHF.R.U32.HI R50, RZ, 0x10, R47 ;  /* 0x00000010ff327819 */ /* 0x000fe2000001162f */
[----:B------:R-:W-:Y:S01]  /*a790*/  HADD2.F32 R60, -RZ, R60.H0_H0 ;  /* 0x2000003cff3c7230 */ /* 0x000fe20000004100 */
[----:B------:R-:W-:Y:S01]  /*a7a0*/  SHF.R.U32.HI R48, RZ, 0x10, R45 ;  /* 0x00000010ff307819 */ /* 0x000fe2000001162d */
[----:B------:R-:W-:Y:S01]  /*a7b0*/  HADD2.F32 R49, -RZ, R57.H1_H1 ;  /* 0x30000039ff317230 */ /* 0x000fe20000004100 */
[----:B------:R-:W-:Y:S01]  /*a7c0*/  SHF.R.U64 R62, R46, 0x10, R47 ;  /* 0x000000102e3e7819 */ /* 0x000fe2000000122f */
[----:B------:R-:W-:Y:S01]  /*a7d0*/  HADD2.F32 R50, -RZ, R50.H0_H0 ;  /* 0x20000032ff327230 */ /* 0x000fe20000004100 */
[----:B------:R-:W-:Y:S01]  /*a7e0*/  SHF.R.U64 R63, R44, 0x10, R45 ;  /* 0x000000102c3f7819 */ /* 0x000fe2000000122d */
[----:B------:R-:W-:Y:S02]  /*a7f0*/  HADD2.F32 R48, -RZ, R48.H0_H0 ;  /* 0x20000030ff307230 */ /* 0x000fe40000004100 */
[----:B--2---:R-:W-:-:S02]  /*a800*/  HADD2.F32 R47, -RZ, R7.H1_H1 ;  /* 0x30000007ff2f7230 */ /* 0x004fc40000004100 */
        /* <DEDUP_REMOVED lines=9> */
[--C-:B------:R-:W-:Y:S02]  /*a8a0*/  HADD2.F32 R47, -RZ, R56.reuse.H0_H0 ;  /* 0x20000038ff2f7230 */ /* 0x100fe40000004100 */
[C---:B------:R-:W-:Y:S01]  /*a8b0*/  FMUL.FTZ R58, R4.reuse, R49 ;  /* 0x00000031043a7220 */ /* 0x040fe20000410000 */
[--C-:B------:R-:W-:Y:S02]  /*a8c0*/  HADD2.F32 R6, -RZ, R5.reuse.H0_H0 ;  /* 0x20000005ff067230 */ /* 0x100fe40000004100 */
        /* <DEDUP_REMOVED lines=20> */
.L_x_6986:
[----:B------:R-:W-:Y:S05]  /*aa10*/  BSYNC B1 ;  /* 0x0000000000017941 */ /* 0x000fea0003800000 */
.L_x_6985:
[----:B------:R-:W-:Y:S04]  /*aa20*/  BSSY B1, `(.L_x_6989) ;  /* 0x000005d000017945 */ /* 0x000fe80003800000 */
[----:B------:R-:W-:Y:S05]  /*aa30*/  @P1 BRA `(.L_x_6990) ;  /* 0x00000004006c1947 */ /* 0x000fea0003800000 */
[----:B--23--:R-:W2:Y:S01]  /*aa40*/  LDC R4, c[0x0][0x3d4] ;  /* 0x0000f500ff047b82 */ /* 0x00cea20000000800 */
[----:B------:R-:W-:Y:S01]  /*aa50*/  BSSY B2, `(.L_x_6991) ;  /* 0x000002e000027945 */ /* 0x000fe20003800000 */
[-C--:B--2---:R-:W-:Y:S02]  /*aa60*/  ISETP.GE.AND P0, PT, R22, R4.reuse, PT ;  /* 0x000000041600720c */ /* 0x084fe40003f06270 */
[----:B------:R-:W-:-:S11]  /*aa70*/  ISETP.GE.AND P1, PT, R187, R4, PT ;  /* 0x00000004bb00720c */ /* 0x000fd60003f26270 */
[----:B------:R-:W-:Y:S05]  /*aa80*/  @P0 BRA `(.L_x_6992) ;  /* 0x0000000000a80947 */ /* 0x000fea0003800000 */
[----:B------:R-:W2:Y:S01]  /*aa90*/  LDS.128 R4, [R213+0x1000] ;  /* 0x00100000d5047984 */ /* 0x000ea20000000c00 */
        /* <DEDUP_REMOVED lines=9> */
[--C-:B--2---:R-:W-:Y:S02]  /*ab30*/  HADD2.F32 R43, -RZ, R7.reuse.H1_H1 ;  /* 0x30000007ff2b7230 */ /* 0x104fe40000004100 */
        /* <DEDUP_REMOVED lines=31> */
.L_x_6992:
[----:B------:R-:W-:Y:S05]  /*ad30*/  BSYNC B2 ;  /* 0x0000000000027941 */ /* 0x000fea0003800000 */
.L_x_6991:
[----:B------:R-:W-:Y:S05]  /*ad40*/  @P1 BRA `(.L_x_6990) ;  /* 0x0000000000a81947 */ /* 0x000fea0003800000 */
[----:B--2---:R-:W2:Y:S01]  /*ad50*/  LDS.128 R4, [R213+0x5000] ;  /* 0x00500000d5047984 */ /* 0x004ea20000000c00 */
[----:B------:R-:W-:Y:S01]  /*ad60*/  SHF.R.U32.HI R42, RZ, 0x10, R39 ;  /* 0x00000010ff2a7819 */ /* 0x000fe20000011627 */
[----:B------:R-:W-:Y:S01]  /*ad70*/  HADD2.F32 R55, -RZ, R55.H0_H0 ;  /* 0x20000037ff377230 */ /* 0x000fe20000004100 */
[----:B------:R-:W-:Y:S01]  /*ad80*/  SHF.R.U32.HI R40, RZ, 0x10, R37 ;  /* 0x00000010ff287819 */ /* 0x000fe20000011625 */
[--C-:B------:R-:W-:Y:S01]  /*ad90*/  HADD2.F32 R41, -RZ, R53.reuse.H0_H0 ;  /* 0x20000035ff297230 */ /* 0x100fe20000004100 */
[----:B------:R-:W-:Y:S01]  /*ada0*/  SHF.R.U64 R45, R38, 0x10, R39 ;  /* 0x00000010262d7819 */ /* 0x000fe20000001227 */
[----:B------:R-:W-:Y:S01]  /*adb0*/  HADD2.F32 R42, -RZ, R42.H0_H0 ;  /* 0x2000002aff2a7230 */ /* 0x000fe20000004100 */
[----:B------:R-:W-:Y:S01]  /*adc0*/  SHF.R.U64 R46, R36, 0x10, R37 ;  /* 0x00000010242e7819 */ /* 0x000fe20000001225 */
[----:B------:R-:W-:Y:S02]  /*add0*/  HADD2.F32 R40, -RZ, R40.H0_H0 ;  /* 0x20000028ff287230 */ /* 0x000fe40000004100 */
[----:B------:R-:W-:-:S02]  /*ade0*/  HADD2.F32 R53, -RZ, R53.H1_H1 ;  /* 0x30000035ff357230 */ /* 0x000fc40000004100 */
[----:B------:R-:W-:Y:S02]  /*adf0*/  HADD2.F32 R54, -RZ, R54.H1_H1 ;  /* 0x30000036ff367230 */ /* 0x000fe40000004100 */
[--C-:B--2---:R-:W-:Y:S02]  /*ae00*/  HADD2.F32 R39, -RZ, R7.reuse.H1_H1 ;  /* 0x30000007ff277230 */ /* 0x104fe40000004100 */
        /* <DEDUP_REMOVED lines=30> */
.L_x_6990:
[----:B------:R-:W-:Y:S05]  /*aff0*/  BSYNC B1 ;  /* 0x0000000000017941 */ /* 0x000fea0003800000 */
.L_x_6989:
[----:B------:R-:W-:Y:S04]  /*b000*/  BSSY B1, `(.L_x_6993) ;  /* 0x000005d000017945 */ /* 0x000fe80003800000 */
[----:B------:R-:W-:Y:S05]  /*b010*/  @P2 BRA `(.L_x_6994) ;  /* 0x00000004006c2947 */ /* 0x000fea0003800000 */
[----:B--234-:R-:W2:Y:S01]  /*b020*/  LDC R4, c[0x0][0x3d4] ;  /* 0x0000f500ff047b82 */ /* 0x01cea20000000800 */
[----:B------:R-:W-:Y:S01]  /*b030*/  BSSY B2, `(.L_x_6995) ;  /* 0x000002e000027945 */ /* 0x000fe20003800000 */
[-C--:B--2---:R-:W-:Y:S02]  /*b040*/  ISETP.GE.AND P0, PT, R22, R4.reuse, PT ;  /* 0x000000041600720c */ /* 0x084fe40003f06270 */
[----:B------:R-:W-:-:S11]  /*b050*/  ISETP.GE.AND P1, PT, R187, R4, PT ;  /* 0x00000004bb00720c */ /* 0x000fd60003f26270 */
[----:B------:R-:W-:Y:S05]  /*b060*/  @P0 BRA `(.L_x_6996) ;  /* 0x0000000000a80947 */ /* 0x000fea0003800000 */
[----:B------:R-:W2:Y:S01]  /*b070*/  LDS.128 R4, [R213+0x2000] ;  /* 0x00200000d5047984 */ /* 0x000ea20000000c00 */
        /* <DEDUP_REMOVED lines=41> */
.L_x_6996:
[----:B------:R-:W-:Y:S05]  /*b310*/  BSYNC B2 ;  /* 0x0000000000027941 */ /* 0x000fea0003800000 */
.L_x_6995:
[----:B------:R-:W-:Y:S05]  /*b320*/  @P1 BRA `(.L_x_6994) ;  /* 0x0000000000a81947 */ /* 0x000fea0003800000 */
[----:B--2---:R-:W2:Y:S01]  /*b330*/  LDS.128 R4, [R213+0x6000] ;  /* 0x00600000d5047984 */ /* 0x004ea20000000c00 */
        /* <DEDUP_REMOVED lines=9> */
[--C-:B--2---:R-:W-:Y:S02]  /*b3d0*/  HADD2.F32 R29, -RZ, R7.reuse.H1_H1 ;  /* 0x30000007ff1d7230 */ /* 0x104fe40000004100 */
        /* <DEDUP_REMOVED lines=13> */
[----:B------:R-:W-:Y:S01]  /*b4b0*/  FMUL.FTZ R33, R15, R13 ;  /* 0x0000000d0f217220 */ /* 0x000fe20000410000 */
[----:B------:R-:W-:Y:S02]  /*b4c0*/  HADD2.F32 R5, -RZ, R5.H1_H1 ;  /* 0x30000005ff057230 */ /* 0x000fe40000004100 */
[C---:B------:R-:W-:Y:S01]  /*b4d0*/  FFMA.FTZ R34, R7.reuse, R30, -R34 ;  /* 0x0000001e07227223 */ /* 0x040fe20000010822 */
[----:B------:R-:W-:Y:S02]  /*b4e0*/  HADD2.F32 R12, -RZ, R37.H0_H0 ;  /* 0x20000025ff0c7230 */ /* 0x000fe40000004100 */
[----:B------:R-:W-:Y:S01]  /*b4f0*/  FFMA.FTZ R29, R7, R32, R36 ;  /* 0x00000020071d7223 */ /* 0x000fe20000010024 */
        /* <DEDUP_REMOVED lines=13> */
.L_x_6994:
[----:B------:R-:W-:Y:S05]  /*b5d0*/  BSYNC B1 ;  /* 0x0000000000017941 */ /* 0x000fea0003800000 */
.L_x_6993:
[----:B------:R-:W-:Y:S05]  /*b5e0*/  @P3 BRA `(.L_x_6997) ;  /* 0x0000002800a83947 */ /* 0x000fea0003800000 */
[----:B--234-:R-:W2:Y:S01]  /*b5f0*/  LDC R4, c[0x0][0x3d4] ;  /* 0x0000f500ff047b82 */ /* 0x01cea20000000800 */
[----:B------:R-:W-:Y:S01]  /*b600*/  BSSY B1, `(.L_x_6998) ;  /* 0x000002e000017945 */ /* 0x000fe20003800000 */
[-C--:B--2---:R-:W-:Y:S02]  /*b610*/  ISETP.GE.AND P0, PT, R22, R4.reuse, PT ;  /* 0x000000041600720c */ /* 0x084fe40003f06270 */
[----:B------:R-:W-:-:S11]  /*b620*/  ISETP.GE.AND P1, PT, R187, R4, PT ;  /* 0x00000004bb00720c */ /* 0x000fd60003f26270 */
[----:B------:R-:W-:Y:S05]  /*b630*/  @P0 BRA `(.L_x_6999) ;  /* 0x0000000000a80947 */ /* 0x000fea0003800000 */
[----:B------:R-:W2:Y:S01]  /*b640*/  LDS.128 R4, [R213+0x3000] ;  /* 0x00300000d5047984 */ /* 0x000ea20000000c00 */
[----:B------:R-:W-:Y:S01]  /*b650*/  SHF.R.U64 R33, R24, 0x10, R25 ;  /* 0x0000001018217819 */ /* 0x000fe20000001219 */
[--C-:B------:R-:W-:Y:S01]  /*b660*/  HADD2.F32 R24, -RZ, R11.reuse.H0_H0 ;  /* 0x2000000bff187230 */ /* 0x100fe20000004100 */
[----:B------:R-:W-:Y:S01]  /*b670*/  SHF.R.U64 R31, R26, 0x10, R27 ;  /* 0x000000101a1f7819 */ /* 0x000fe2000000121b */
[----:B------:R-:W-:Y:S01]  /*b680*/  HADD2.F32 R26, -RZ, R10.H0_H0 ;  /* 0x2000000aff1a7230 */ /* 0x000fe20000004100 */
[----:B------:R-:W-:Y:S01]  /*b690*/  SHF.R.U32.HI R25, RZ, 0x10, R25 ;  /* 0x00000010ff197819 */ /* 0x000fe20000011619 */
[----:B------:R-:W-:Y:S01]  /*b6a0*/  HADD2.F32 R11, -RZ, R11.H1_H1 ;  /* 0x3000000bff0b7230 */ /* 0x000fe20000004100 */
[----:B------:R-:W-:-:S03]  /*b6b0*/  SHF.R.U32.HI R27, RZ, 0x10, R27 ;  /* 0x00000010ff1b7819 */ /* 0x000fc6000001161b */
[----:B------:R-:W-:Y:S02]  /*b6c0*/  HADD2.F32 R25, -RZ, R25.H0_H0 ;  /* 0x20000019ff197230 */ /* 0x000fe40000004100 */
[----:B------:R-:W-:Y:S02]  /*b6d0*/  HADD2.F32 R27, -RZ, R27.H0_H0 ;  /* 0x2000001bff1b7230 */ /* 0x000fe40000004100 */
        /* <DEDUP_REMOVED lines=32> */
.L_x_6999:
[----:B------:R-:W-:Y:S05]  /*b8e0*/  BSYNC B1 ;  /* 0x0000000000017941 */ /* 0x000fea0003800000 */
.L_x_6998:
[----:B------:R-:W-:Y:S05]  /*b8f0*/  @P1 BRA `(.L_x_6997) ;  /* 0x0000002400e41947 */ /* 0x000fea0003800000 */
[----:B--2---:R-:W2:Y:S01]  /*b900*/  LDS.128 R4, [R213+0x7000] ;  /* 0x00700000d5047984 */ /* 0x004ea20000000c00 */
        /* <DEDUP_REMOVED lines=30> */
[C---:B------:R-:W-:Y:S02]  /*baf0*/  FMUL.FTZ R7, R5.reuse, R4 ;  /* 0x0000000405077220 */ /* 0x040fe40000410000 */
[-C--:B------:R-:W-:Y:S01]  /*bb00*/  FMUL.FTZ R9, R5, R0.reuse ;  /* 0x0000000005097220 */ /* 0x080fe20000410000 */
[----:B------:R-:W-:Y:S01]  /*bb10*/  FFMA.FTZ R13, R8, R3, -R13 ;  /* 0x00000003080d7223 */ /* 0x000fe2000001080d */
[----:B------:R-:W-:Y:S01]  /*bb20*/  FFMA.FTZ R5, R6, R0, -R7 ;  /* 0x0000000006057223 */ /* 0x000fe20000010807 */
        /* <DEDUP_REMOVED lines=8> */
.L_x_6958:
[----:B------:R-:W1:Y:S01]  /*bbb0*/  LDC R21, c[0x0][0x3d4] ;  /* 0x0000f500ff157b82 */ /* 0x000e620000000800 */
[-C--:B------:R-:W-:Y:S01]  /*bbc0*/  ISETP.GE.AND P0, PT, R189, R73.reuse, PT ;  /* 0x00000049bd00720c */ /* 0x080fe20003f06270 */
[----:B------:R-:W-:Y:S01]  /*bbd0*/  ULDC.64 UR4, c[0x0][0x3c8] ;  /* 0x0000f20000047ab9 */ /* 0x000fe20000000a00 */
[-C--:B------:R-:W-:Y:S01]  /*bbe0*/  ISETP.GE.AND P1, PT, R188, R73.reuse, PT ;  /* 0x00000049bc00720c */ /* 0x080fe20003f26270 */
[----:B------:R-:W-:Y:S01]  /*bbf0*/  ULDC.64 UR6, c[0x0][0x3e0] ;  /* 0x0000f80000067ab9 */ /* 0x000fe20000000a00 */
[-C--:B------:R-:W-:Y:S02]  /*bc00*/  ISETP.GE.AND P2, PT, R190, R73.reuse, PT ;  /* 0x00000049be00720c */ /* 0x080fe40003f46270 */
[----:B------:R-:W-:Y:S02]  /*bc10*/  ISETP.GE.AND P3, PT, R18, R73, PT ;  /* 0x000000491200720c */ /* 0x000fe40003f66270 */
[CC--:B-1----:R-:W-:Y:S02]  /*bc20*/  ISETP.GE.OR P0, PT, R16.reuse, R21.reuse, P0 ;  /* 0x000000151000720c */ /* 0x0c2fe40000706670 */
[----:B------:R-:W-:-:S02]  /*bc30*/  ISETP.GE.OR P1, PT, R16, R21, P1 ;  /* 0x000000151000720c */ /* 0x000fc40000f26670 */
[CC--:B------:R-:W-:Y:S02]  /*bc40*/  ISETP.GE.OR P2, PT, R16.reuse, R21.reuse, P2 ;  /* 0x000000151000720c */ /* 0x0c0fe40001746670 */
[----:B------:R-:W-:-:S07]  /*bc50*/  ISETP.GE.OR P3, PT, R16, R21, P3 ;  /* 0x000000151000720c */ /* 0x000fce0001f66670 */
[--C-:B------:R-:W-:Y:S01]  /*bc60*/  @!P0 IADD3 R29, P4, P5, R27, R29, R6.reuse ;  /* 0x0000001d1b1d8210 */ /* 0x100fe20007d9e006 */
[----:B------:R-:W1:Y:S03]  /*bc70*/  @!P0 LDC.64 R62, c[0x0][0x3e0] ;  /* 0x0000f800ff3e8b82 */ /* 0x000e660000000a00 */
[--C-:B------:R-:W-:Y:S01]  /*bc80*/  @!P0 IADD3.X R30, R31, R30, R7.reuse, P4, P5 ;  /* 0x0000001e1f1e8210 */ /* 0x100fe200027ea407 */
[C---:B------:R-:W-:Y:S01]  /*bc90*/  @!P2 IMAD.WIDE.U32 R8, R12.reuse, 0x60, R6 ;  /* 0x000000600c08a825 */ /* 0x040fe200078e0006 */
[----:B------:R-:W-:-:S03]  /*bca0*/  @!P1 LEA R0, P4, R12, R6, 0x6 ;  /* 0x000000060c009211 */ /* 0x000fc600078830ff */
[----:B------:R-:W2:Y:S01]  /*bcb0*/  @!P1 LDC.64 R66, c[0x0][0x3e0] ;  /* 0x0000f800ff429b82 */ /* 0x000ea20000000a00 */
[----:B------:R-:W-:Y:S01]  /*bcc0*/  @!P1 IADD3 R25, P5, R0, R27, RZ ;  /* 0x0000001b00199210 */ /* 0x000fe20007fbe0ff */
[----:B------:R-:W-:Y:S01]  /*bcd0*/  @!P2 IMAD R0, R13, 0x60, RZ ;  /* 0x000000600d00a824 */ /* 0x000fe200078e02ff */
[----:B------:R-:W-:Y:S02]  /*bce0*/  @!P1 LEA.HI.X R26, R12, R7, R13, 0x6, P4 ;  /* 0x000000070c1a9211 */ /* 0x000fe400020f340d */
[----:B------:R-:W-:-:S03]  /*bcf0*/  @!P3 IADD3 R3, P4, R6, R27, RZ ;  /* 0x0000001b0603b210 */ /* 0x000fc60007f9e0ff */
[--C-:B------:R-:W-:Y:S01]  /*bd00*/  @!P1 IMAD.X R26, R26, 0x1, R31.reuse, P5 ;  /* 0x000000011a1a9824 */ /* 0x100fe200028e061f */
[----:B------:R-:W-:Y:S01]  /*bd10*/  @!P2 IADD3 R6, P5, R27, R8, RZ ;  /* 0x000000081b06a210 */ /* 0x000fe20007fbe0ff */
[----:B------:R-:W-:Y:S01]  /*bd20*/  @!P3 IMAD.X R14, R7, 0x1, R31, P4 ;  /* 0x00000001070eb824 */ /* 0x000fe200020e061f */
[----:B------:R-:W3:Y:S02]  /*bd30*/  @!P2 LDC.64 R70, c[0x0][0x3e0] ;  /* 0x0000f800ff46ab82 */ /* 0x000ee40000000a00 */
[----:B------:R-:W-:Y:S01]  /*bd40*/  @!P2 IADD3.X R7, R31, R0, R9, P5, !PT ;  /* 0x000000001f07a210 */ /* 0x000fe20002ffe409 */
[----:B------:R-:W-:Y:S01]  /*bd50*/  @!P2 IMAD R31, R11, 0x60, RZ ;  /* 0x000000600b1fa824 */ /* 0x000fe200078e02ff */
[----:B------:R-:W-:-:S04]  /*bd60*/  @!P0 IADD3 R27, P4, P5, R33, R24, R4 ;  /* 0x00000018211b8210 */ /* 0x000fc80007d9e004 */
[----:B------:R-:W-:Y:S01]  /*bd70*/  @!P0 IADD3.X R28, R35, R28, R5, P4, P5 ;  /* 0x0000001c231c8210 */ /* 0x000fe200027ea405 */
[----:B------:R-:W4:Y:S01]  /*bd80*/  @!P0 LDC.64 R60, c[0x0][0x3c8] ;  /* 0x0000f200ff3c8b82 */ /* 0x000f220000000a00 */
[----:B------:R-:W-:Y:S02]  /*bd90*/  @!P3 IADD3 R15, P4, R4, R33, RZ ;  /* 0x00000021040fb210 */ /* 0x000fe40007f9e0ff */
[C---:B------:R-:W-:Y:S02]  /*bda0*/  @!P1 LEA R20, P5, R10.reuse, R4, 0x6 ;  /* 0x000000040a149211 */ /* 0x040fe400078a30ff */
[----:B------:R-:W-:Y:S02]  /*bdb0*/  @!P3 IADD3.X R32, R5, R35, RZ, P4, !PT ;  /* 0x000000230520b210 */ /* 0x000fe400027fe4ff */
[C---:B------:R-:W-:Y:S01]  /*bdc0*/  @!P3 LEA R8, P4, R3.reuse, UR4, 0x1 ;  /* 0x000000040308bc11 */ /* 0x040fe2000f8808ff */
[----:B------:R-:W0:Y:S01]  /*bdd0*/  @!P1 LDC.64 R64, c[0x0][0x3c8] ;  /* 0x0000f200ff409b82 */ /* 0x000e220000000a00 */
[C---:B------:R-:W-:Y:S01]  /*bde0*/  @!P1 LEA.HI.X R24, R10.reuse, R5, R11, 0x6, P5 ;  /* 0x000000050a189211 */ /* 0x040fe200028f340b */
[----:B------:R-:W-:Y:S01]  /*bdf0*/  @!P2 IMAD.WIDE.U32 R4, R10, 0x60, R4 ;  /* 0x000000600a04a825 */ /* 0x000fe200078e0004 */
[----:B------:R-:W-:-:S02]  /*be00*/  @!P3 LEA.HI.X R9, R3, UR5, R14, 0x1, P4 ;  /* 0x000000050309bc11 */ /* 0x000fc4000a0f0c0e */
[C---:B------:R-:W-:Y:S02]  /*be10*/  @!P3 LEA R14, P4, R15.reuse, UR6, 0x1 ;  /* 0x000000060f0ebc11 */ /* 0x040fe4000f8808ff */
[----:B------:R-:W-:Y:S01]  /*be20*/  @!P1 IADD3 R20, P5, R20, R33, RZ ;  /* 0x0000002114149210 */ /* 0x000fe20007fbe0ff */
[----:B------:R-:W0:Y:S01]  /*be30*/  @!P2 LDC.64 R68, c[0x0][0x3c8] ;  /* 0x0000f200ff44ab82 */ /* 0x000e220000000a00 */
[----:B------:R-:W-:Y:S02]  /*be40*/  @!P3 LEA.HI.X R15, R15, UR7, R32, 0x1, P4 ;  /* 0x000000070f0fbc11 */ /* 0x000fe4000a0f0c20 */
[----:B-1----:R-:W-:Y:S01]  /*be50*/  @!P0 LEA R62, P4, R27, R62, 0x1 ;  /* 0x0000003e1b3e8211 */ /* 0x002fe200078808ff */
[----:B------:R-:W-:Y:S01]  /*be60*/  @!P1 IMAD.X R24, R24, 0x1, R35, P5 ;  /* 0x0000000118189824 */ /* 0x000fe200028e0623 */
[----:B------:R-:W-:Y:S02]  /*be70*/  @!P2 IADD3 R0, P5, R33, R4, RZ ;  /* 0x000000042100a210 */ /* 0x000fe40007fbe0ff */
[----:B------:R-:W-:-:S02]  /*be80*/  @!P0 LEA.HI.X R63, R27, R63, R28, 0x1, P4 ;  /* 0x0000003f1b3f8211 */ /* 0x000fc400020f0c1c */
[C---:B--2---:R-:W-:Y:S02]  /*be90*/  @!P1 LEA R66, P4, R20.reuse, R66, 0x1 ;  /* 0x0000004214429211 */ /* 0x044fe400078808ff */
[----:B------:R-:W-:Y:S02]  /*bea0*/  @!P2 IADD3.X R3, R35, R31, R5, P5, !PT ;  /* 0x0000001f2303a210 */ /* 0x000fe40002ffe405 */
[----:B------:R-:W-:Y:S02]  /*beb0*/  @!P1 LEA.HI.X R67, R20, R67, R24, 0x1, P4 ;  /* 0x0000004314439211 */ /* 0x000fe400020f0c18 */
[----:B------:R-:W-:Y:S02]  /*bec0*/  CS2R R32, SRZ ;  /* 0x0000000000207805 */ /* 0x000fe4000001ff00 */
[----:B---3--:R-:W-:Y:S02]  /*bed0*/  @!P2 LEA R70, P4, R0, R70, 0x1 ;  /* 0x000000460046a211 */ /* 0x008fe400078808ff */
[----:B------:R-:W-:-:S02]  /*bee0*/  CS2R R34, SRZ ;  /* 0x0000000000227805 */ /* 0x000fc4000001ff00 */
[C---:B----4-:R-:W-:Y:S02]  /*bef0*/  @!P0 LEA R60, P5, R29.reuse, R60, 0x1 ;  /* 0x0000003c1d3c8211 */ /* 0x050fe400078a08ff */
[----:B------:R-:W-:Y:S02]  /*bf00*/  CS2R R4, SRZ ;  /* 0x0000000000047805 */ /* 0x000fe4000001ff00 */
[----:B------:R-:W-:Y:S02]  /*bf10*/  @!P2 LEA.HI.X R71, R0, R71, R3, 0x1, P4 ;  /* 0x000000470047a211 */ /* 0x000fe400020f0c03 */
[----:B------:R-:W1:Y:S01]  /*bf20*/  LDC R0, c[0x0][0x428] ;  /* 0x00010a00ff007b82 */ /* 0x000e620000000800 */
[----:B------:R-:W-:Y:S02]  /*bf30*/  @!P0 LEA.HI.X R61, R29, R61, R30, 0x1, P5 ;  /* 0x0000003d1d3d8211 */ /* 0x000fe400028f0c1e */
[----:B------:R-:W-:Y:S02]  /*bf40*/  CS2R R28, SRZ ;  /* 0x00000000001c7805 */ /* 0x000fe4000001ff00 */
[----:B------:R-:W-:Y:S01]  /*bf50*/  CS2R R30, SRZ ;  /* 0x00000000001e7805 */ /* 0x000fe2000001ff00 */
[----:B------:R-:W5:Y:S01]  /*bf60*/  @!P0 LDG.E.128 R32, desc[UR54][R62.64] ;  /* 0x000000363e208981 */ /* 0x000f62000c1e1d00 */
[----:B0-----:R-:W-:-:S04]  /*bf70*/  @!P1 LEA R64, P5, R25, R64, 0x1 ;  /* 0x0000004019409211 */ /* 0x001fc800078a08ff */
[----:B------:R-:W5:Y:S01]  /*bf80*/  @!P0 LDG.E.128 R28, desc[UR54][R60.64] ;  /* 0x000000363c1c8981 */ /* 0x000f62000c1e1d00 */
[----:B------:R-:W-:Y:S01]  /*bf90*/  @!P1 LEA.HI.X R65, R25, R65, R26, 0x1, P5 ;  /* 0x0000004119419211 */ /* 0x000fe200028f0c1a */
[----:B------:R-:W-:Y:S01]  /*bfa0*/  IMAD R3, R197, 0x80, R18 ;  /* 0x00000080c5037824 */ /* 0x000fe200078e0212 */
[C---:B------:R-:W-:Y:S02]  /*bfb0*/  @!P2 LEA R68, P5, R6.reuse, R68, 0x1 ;  /* 0x000000440644a211 */ /* 0x040fe400078a08ff */
[----:B------:R-:W-:Y:S02]  /*bfc0*/  CS2R R24, SRZ ;  /* 0x0000000000187805 */ /* 0x000fe4000001ff00 */
[----:B------:R-:W-:Y:S02]  /*bfd0*/  CS2R R26, SRZ ;  /* 0x00000000001a7805 */ /* 0x000fe4000001ff00 */
[----:B------:R-:W-:Y:S02]  /*bfe0*/  @!P2 LEA.HI.X R69, R6, R69, R7, 0x1, P5 ;  /* 0x000000450645a211 */ /* 0x000fe400028f0c07 */
[----:B------:R-:W-:-:S02]  /*bff0*/  CS2R R6, SRZ ;  /* 0x0000000000067805 */ /* 0x000fc4000001ff00 */
[----:B-1----:R-:W-:-:S04]  /*c000*/  ISETP.NE.AND P0, PT, R0, 0x1, PT ;  /* 0x000000010000780c */ /* 0x002fc80003f05270 */
[----:B------:R0:W5:Y:S01]  /*c010*/  @!P3 LDG.E.128 R4, desc[UR54][R8.64] ;  /* 0x000000360804b981 */ /* 0x000162000c1e1d00 */
[----:B------:R-:W-:Y:S02]  /*c020*/  IMAD R3, R220, 0x20, R3 ;  /* 0x00000020dc037824 */ /* 0x000fe400078e0203 */
[----:B------:R-:W-:Y:S01]  /*c030*/  IMAD.MOV.U32 R58, RZ, RZ, R54 ;  /* 0x000000ffff3a7224 */ /* 0x000fe200078e0036 */
[----:B------:R1:W5:Y:S01]  /*c040*/  @!P3 LDG.E.128 R24, desc[UR54][R14.64] ;  /* 0x000000360e18b981 */ /* 0x000362000c1e1d00 */
[----:B------:R-:W-:Y:S02]  /*c050*/  CS2R R36, SRZ ;  /* 0x0000000000247805 */ /* 0x000fe4000001ff00 */
[----:B------:R-:W-:Y:S02]  /*c060*/  CS2R R38, SRZ ;  /* 0x0000000000267805 */ /* 0x000fe4000001ff00 */
[----:B------:R-:W2:Y:S01]  /*c070*/  @P0 LDC R0, c[0x0][0x42c] ;  /* 0x00010b00ff000b82 */ /* 0x000ea20000000800 */
[----:B------:R-:W-:Y:S01]  /*c080*/  IMAD.MOV.U32 R57, RZ, RZ, R53 ;  /* 0x000000ffff397224 */ /* 0x000fe200078e0035 */
[----:B------:R-:W-:-:S02]  /*c090*/  CS2R R40, SRZ ;  /* 0x0000000000287805 */ /* 0x000fc4000001ff00 */
[----:B------:R-:W-:Y:S02]  /*c0a0*/  CS2R R42, SRZ ;  /* 0x00000000002a7805 */ /* 0x000fe4000001ff00 */
[----:B------:R-:W-:Y:S02]  /*c0b0*/  CS2R R44, SRZ ;  /* 0x00000000002c7805 */ /* 0x000fe4000001ff00 */
[----:B------:R-:W-:Y:S02]  /*c0c0*/  CS2R R46, SRZ ;  /* 0x00000000002e7805 */ /* 0x000fe4000001ff00 */
[----:B------:R-:W-:Y:S02]  /*c0d0*/  CS2R R48, SRZ ;  /* 0x0000000000307805 */ /* 0x000fe4000001ff00 */
[----:B------:R-:W-:Y:S01]  /*c0e0*/  CS2R R50, SRZ ;  /* 0x0000000000327805 */ /* 0x000fe2000001ff00 */
[----:B0-----:R-:W0:Y:S01]  /*c0f0*/  @P0 LDC R9, c[0x0][0x430] ;  /* 0x00010c00ff090b82 */ /* 0x001e220000000800 */
[----:B------:R3:W5:Y:S04]  /*c100*/  @!P1 LDG.E.128 R36, desc[UR54][R64.64] ;  /* 0x0000003640249981 */ /* 0x000768000c1e1d00 */
[----:B------:R3:W5:Y:S04]  /*c110*/  @!P1 LDG.E.128 R40, desc[UR54][R66.64] ;  /* 0x0000003642289981 */ /* 0x000768000c1e1d00 */
[----:B------:R3:W5:Y:S04]  /*c120*/  @!P2 LDG.E.128 R44, desc[UR54][R68.64] ;  /* 0x00000036442ca981 */ /* 0x000768000c1e1d00 */
[----:B------:R3:W5:Y:S01]  /*c130*/  @!P2 LDG.E.128 R48, desc[UR54][R70.64] ;  /* 0x000000364630a981 */ /* 0x000762000c1e1d00 */
[----:B--2---:R-:W-:-:S05]  /*c140*/  @P0 IMAD.HI.U32 R0, R3, R0, RZ ;  /* 0x0000000003000227 */ /* 0x004fca00078e00ff */
[----:B0-----:R-:W-:-:S04]  /*c150*/  @P0 SHF.R.U32.HI R3, RZ, R9, R0 ;  /* 0x00000009ff030219 */ /* 0x001fc80000011600 */
[----:B------:R-:W-:Y:S01]  /*c160*/  SHF.R.S32.HI R9, RZ, 0x1f, R3 ;  /* 0x0000001fff097819 */ /* 0x000fe20000011403 */
[----:B-1----:R-:W-:-:S04]  /*c170*/  IMAD.WIDE.U32 R14, R3, R12, R58 ;  /* 0x0000000c030e7225 */ /* 0x002fc800078e003a */
[C---:B------:R-:W-:Y:S02]  /*c180*/  IMAD R0, R9.reuse, R12, RZ ;  /* 0x0000000c09007224 */ /* 0x040fe400078e02ff */
[-C--:B------:R-:W-:Y:S02]  /*c190*/  IMAD R8, R9, R10.reuse, RZ ;  /* 0x0000000a09087224 */ /* 0x080fe400078e02ff */
[C---:B------:R-:W-:Y:S02]  /*c1a0*/  IMAD R9, R3.reuse, R13, R0 ;  /* 0x0000000d03097224 */ /* 0x040fe400078e0200 */
[----:B------:R-:W-:-:S04]  /*c1b0*/  IMAD.WIDE.U32 R12, R3, R10, R56 ;  /* 0x0000000a030c7225 */ /* 0x000fc800078e0038 */
[----:B------:R-:W-:Y:S01]  /*c1c0*/  IMAD R3, R3, R11, R8 ;  /* 0x0000000b03037224 */ /* 0x000fe200078e0208 */
[----:B------:R-:W-:Y:S01]  /*c1d0*/  LEA R8, P4, R14, UR4, 0x1 ;  /* 0x000000040e087c11 */ /* 0x000fe2000f8808ff */
[----:B------:R-:W-:Y:S02]  /*c1e0*/  IMAD.IADD R9, R15, 0x1, R9 ;  /* 0x000000010f097824 */ /* 0x000fe400078e0209 */
[----:B------:R-:W-:-:S03]  /*c1f0*/  IMAD.IADD R3, R13, 0x1, R3 ;  /* 0x000000010d037824 */ /* 0x000fc600078e0203 */
[----:B------:R-:W-:Y:S02]  /*c200*/  LEA.HI.X R9, R14, UR5, R9, 0x1, P4 ;  /* 0x000000050e097c11 */ /* 0x000fe4000a0f0c09 */
[----:B------:R-:W-:Y:S01]  /*c210*/  LEA R0, P4, R12, UR6, 0x1 ;  /* 0x000000060c007c11 */ /* 0x000fe2000f8808ff */
[----:B------:R-:W-:Y:S01]  /*c220*/  UMOV UR4, 0xffffffff ;  /* 0xffffffff00047882 */ /* 0x000fe20000000000 */
[----:B------:R-:W-:Y:S02]  /*c230*/  ISETP.GE.AND P0, PT, R16, R21, PT ;  /* 0x000000151000720c */ /* 0x000fe40003f06270 */
[----:B------:R-:W-:Y:S02]  /*c240*/  LEA.HI.X R3, R12, UR7, R3, 0x1, P4 ;  /* 0x000000070c037c11 */ /* 0x000fe4000a0f0c03 */
[-C--:B------:R-:W-:Y:S02]  /*c250*/  ISETP.GE.OR P1, PT, R18, R73.reuse, P0 ;  /* 0x000000491200720c */ /* 0x080fe40000726670 */
[----:B------:R-:W-:-:S02]  /*c260*/  ISETP.GE.OR P2, PT, R189, R73, P0 ;  /* 0x00000049bd00720c */ /* 0x000fc40000746670 */
[-C--:B------:R-:W-:Y:S02]  /*c270*/  ISETP.GE.OR P3, PT, R188, R73.reuse, P0 ;  /* 0x00000049bc00720c */ /* 0x080fe40000766670 */
[----:B------:R-:W-:Y:S01]  /*c280*/  ISETP.GE.OR P0, PT, R190, R73, P0 ;  /* 0x00000049be00720c */ /* 0x000fe20000706670 */
[----:B---3--:R-:W-:-:S12]  /*c290*/  BRA.DIV UR4, `(.L_x_7000) ;  /* 0x0000017204b87947 */ /* 0x008fd8000b800000 */
.L_x_7298:
[----:B------:R-:W-:-:S03]  /*c2a0*/  UMOV UR4, 0xffffffff ;  /* 0xffffffff00047882 */ /* 0x000fc60000000000 */
[----:B------:R-:W-:Y:S05]  /*c2b0*/  BRA.DIV UR4, `(.L_x_7001) ;  /* 0x0000017204d87947 */ /* 0x000fea000b800000 */
.L_x_7301:
[----:B------:R-:W-:-:S03]  /*c2c0*/  UMOV UR4, 0xffffffff ;  /* 0xffffffff00047882 */ /* 0x000fc60000000000 */
[----:B------:R-:W-:Y:S05]  /*c2d0*/  BRA.DIV UR4, `(.L_x_7002) ;  /* 0x0000017204f87947 */ /* 0x000fea000b800000 */
.L_x_7304:
[----:B------:R-:W-:-:S03]  /*c2e0*/  UMOV UR4, 0xffffffff ;  /* 0xffffffff00047882 */ /* 0x000fc60000000000 */
[----:B------:R-:W-:Y:S05]  /*c2f0*/  BRA.DIV UR4, `(.L_x_7003) ;  /* 0x0000017604187947 */ /* 0x000fea000b800000 */
.L_x_7307:
[----:B------:R-:W-:-:S03]  /*c300*/  UMOV UR4, 0xffffffff ;  /* 0xffffffff00047882 */ /* 0x000fc60000000000 */
[----:B------:R-:W-:Y:S05]  /*c310*/  BRA.DIV UR4, `(.L_x_7004) ;  /* 0x0000017604387947 */ /* 0x000fea000b800000 */
.L_x_7310:
[----:B------:R-:W-:-:S03]  /*c320*/  UMOV UR4, 0xffffffff ;  /* 0xffffffff00047882 */ /* 0x000fc60000000000 */
[----:B------:R-:W-:Y:S05]  /*c330*/  BRA.DIV UR4, `(.L_x_7005) ;  /* 0x0000017604587947 */ /* 0x000fea000b800000 */
.L_x_7313:
[----:B------:R-:W-:-:S03]  /*c340*/  UMOV UR4, 0xffffffff ;  /* 0xffffffff00047882 */ /* 0x000fc60000000000 */
[----:B------:R-:W-:Y:S05]  /*c350*/  BRA.DIV UR4, `(.L_x_7006) ;  /* 0x0000017604787947 */ /* 0x000fea000b800000 */
.L_x_7316:
[----:B------:R-:W-:-:S03]  /*c360*/  UMOV UR4, 0xffffffff ;  /* 0xffffffff00047882 */ /* 0x000fc60000000000 */
[----:B------:R-:W-:Y:S05]  /*c370*/  BRA.DIV UR4, `(.L_x_7007) ;  /* 0x0000017604987947 */ /* 0x000fea000b800000 */
.L_x_7319:
[----:B------:R-:W-:-:S03]  /*c380*/  UMOV UR4, 0xffffffff ;  /* 0xffffffff00047882 */ /* 0x000fc60000000000 */
[----:B------:R-:W-:Y:S05]  /*c390*/  BRA.DIV UR4, `(.L_x_7008) ;  /* 0x0000017604b87947 */ /* 0x000fea000b800000 */
.L_x_7322:
[----:B------:R-:W-:-:S03]  /*c3a0*/  UMOV UR4, 0xffffffff ;  /* 0xffffffff00047882 */ /* 0x000fc60000000000 */
[----:B------:R-:W-:Y:S05]  /*c3b0*/  BRA.DIV UR4, `(.L_x_7009) ;  /* 0x0000017604d87947 */ /* 0x000fea000b800000 */
.L_x_7325:
[----:B------:R-:W-:-:S03]  /*c3c0*/  UMOV UR4, 0xffffffff ;  /* 0xffffffff00047882 */ /* 0x000fc60000000000 */
[----:B------:R-:W-:Y:S05]  /*c3d0*/  BRA.DIV UR4, `(.L_x_7010) ;  /* 0x0000017604f87947 */ /* 0x000fea000b800000 */
.L_x_7328:
[----:B------:R-:W-:-:S03]  /*c3e0*/  UMOV UR4, 0xffffffff ;  /* 0xffffffff00047882 */ /* 0x000fc60000000000 */
[----:B------:R-:W-:Y:S05]  /*c3f0*/  BRA.DIV UR4, `(.L_x_7011) ;  /* 0x0000017a04187947 */ /* 0x000fea000b800000 */
.L_x_7331:
[----:B------:R-:W-:-:S03]  /*c400*/  UMOV UR4, 0xffffffff ;  /* 0xffffffff00047882 */ /* 0x000fc60000000000 */
[----:B------:R-:W-:Y:S05]  /*c410*/  BRA.DIV UR4, `(.L_x_7012) ;  /* 0x0000017a04387947 */ /* 0x000fea000b800000 */
.L_x_7334:
[----:B------:R-:W-:-:S03]  /*c420*/  UMOV UR4, 0xffffffff ;  /* 0xffffffff00047882 */ /* 0x000fc60000000000 */
[----:B------:R-:W-:Y:S05]  /*c430*/  BRA.DIV UR4, `(.L_x_7013) ;  /* 0x0000017a04587947 */ /* 0x000fea000b800000 */
.L_x_7337:
[----:B------:R-:W-:-:S03]  /*c440*/  UMOV UR4, 0xffffffff ;  /* 0xffffffff00047882 */ /* 0x000fc60000000000 */
[----:B------:R-:W-:Y:S05]  /*c450*/  BRA.DIV UR4, `(.L_x_7014) ;  /* 0x0000017a04787947 */ /* 0x000fea000b800000 */
.L_x_7340:
[----:B------:R-:W-:-:S03]  /*c460*/  UMOV UR4, 0xffffffff ;  /* 0xffffffff00047882 */ /* 0x000fc60000000000 */
[----:B------:R-:W-:Y:S05]  /*c470*/  BRA.DIV UR4, `(.L_x_7015) ;  /* 0x0000017a04987947 */ /* 0x000fea000b800000 */
.L_x_7343:
[----:B-----5:R-:W-:Y:S01]  /*c480*/  IMAD.MOV.U32 R0, RZ, RZ, R4 ;  /* 0x000000ffff007224 */ /* 0x020fe200078e0004 */
[----:B------:R-:W-:Y:S01]  /*c490*/  BSSY B1, `(.L_x_7016) ;  /* 0x000003b000017945 */ /* 0x000fe20003800000 */
[----:B------:R-:W-:Y:S02]  /*c4a0*/  IMAD.MOV.U32 R8, RZ, RZ, R6 ;  /* 0x000000ffff087224 */ /* 0x000fe400078e0006 */
[----:B------:R-:W-:Y:S01]  /*c4b0*/  IMAD.MOV.U32 R9, RZ, RZ, R7 ;  /* 0x000000ffff097224 */ /* 0x000fe200078e0007 */
[----:B------:R-:W-:Y:S01]  /*c4c0*/  PRMT R71, R71, 0x5410, R0 ;  /* 0x0000541047477816 */ /* 0x000fe20000000000 */
[----:B------:R-:W-:Y:S02]  /*c4d0*/  IMAD.MOV.U32 R3, RZ, RZ, R5 ;  /* 0x000000ffff037224 */ /* 0x000fe400078e0005 */
        /* <DEDUP_REMOVED lines=8> */
[----:B------:R-:W-:Y:S01]  /*c560*/  LEA.HI R0, R222, R222, RZ, 0x1 ;  /* 0x000000dede007211 */ /* 0x000fe200078f08ff */
[----:B------:R-:W-:Y:S01]  /*c570*/  IMAD.MOV.U32 R10, RZ, RZ, R30 ;  /* 0x000000ffff0a7224 */ /* 0x000fe200078e001e */
[----:B------:R-:W-:Y:S02]  /*c580*/  PRMT R65, R3, 0x7610, R65 ;  /* 0x0000761003417816 */ /* 0x000fe40000000041 */
[----:B------:R-:W-:Y:S01]  /*c590*/  LOP3.LUT R3, R0, 0xfffffffe, RZ, 0xc0, !PT ;  /* 0xfffffffe00037812 */ /* 0x000fe200078ec0ff */
[----:B------:R-:W-:Y:S01]  /*c5a0*/  IMAD.MOV.U32 R0, RZ, RZ, R32 ;  /* 0x000000ffff007224 */ /* 0x000fe200078e0020 */
[----:B------:R-:W-:Y:S01]  /*c5b0*/  PRMT R71, R9, 0x7610, R71 ;  /* 0x0000761009477816 */ /* 0x000fe20000000047 */
[----:B------:R-:W-:Y:S01]  /*c5c0*/  IMAD.MOV.U32 R9, RZ, RZ, R29 ;  /* 0x000000ffff097224 */ /* 0x000fe200078e001d */
[----:B------:R-:W-:Y:S01]  /*c5d0*/  PRMT R61, R8, 0x7610, R61 ;  /* 0x00007610083d7816 */ /* 0x000fe2000000003d */
[----:B------:R-:W-:Y:S01]  /*c5e0*/  IMAD.IADD R3, R222, 0x1, -R3 ;  /* 0x00000001de037824 */ /* 0x000fe200078e0a03 */
[----:B------:R-:W-:Y:S01]  /*c5f0*/  PRMT R60, R10, 0x7610, R60 ;  /* 0x000076100a3c7816 */ /* 0x000fe2000000003c */
[----:B------:R-:W-:Y:S01]  /*c600*/  IMAD.MOV.U32 R10, RZ, RZ, R31 ;  /* 0x000000ffff0a7224 */ /* 0x000fe200078e001f */
[----:B------:R-:W-:Y:S01]  /*c610*/  PRMT R62, R9, 0x7610, R62 ;  /* 0x00007610093e7816 */ /* 0x000fe2000000003e */
[----:B------:R-:W-:Y:S01]  /*c620*/  IMAD.MOV.U32 R8, RZ, RZ, R33 ;  /* 0x000000ffff087224 */ /* 0x000fe200078e0021 */
[----:B------:R-:W-:Y:S01]  /*c630*/  SHF.L.U32 R9, R3, 0x1f, RZ ;  /* 0x0000001f03097819 */ /* 0x000fe200000006ff */
[----:B------:R-:W-:Y:S01]  /*c640*/  IMAD.MOV.U32 R3, RZ, RZ, R35 ;  /* 0x000000ffff037224 */ /* 0x000fe200078e0023 */
[----:B------:R-:W-:Y:S01]  /*c650*/  PRMT R59, R59, 0x5410, R10 ;  /* 0x000054103b3b7816 */ /* 0x000fe2000000000a */
[----:B------:R-:W-:Y:S01]  /*c660*/  IMAD.MOV.U32 R10, RZ, RZ, R37 ;  /* 0x000000ffff0a7224 */ /* 0x000fe200078e0025 */
[----:B------:R-:W0:Y:S01]  /*c670*/  SYNCS.PHASECHK.TRANS64.TRYWAIT P4, [R2+URZ+0x28800], R9 ;  /* 0x02880009020075a7 */ /* 0x000e22000808017f */
[----:B------:R-:W-:Y:S01]  /*c680*/  PRMT R61, R61, 0x5410, R0 ;  /* 0x000054103d3d7816 */ /* 0x000fe20000000000 */
[----:B------:R-:W-:Y:S01]  /*c690*/  IMAD.MOV.U32 R0, RZ, RZ, R34 ;  /* 0x000000ffff007224 */ /* 0x000fe200078e0022 */
[----:B------:R-:W-:Y:S01]  /*c6a0*/  PRMT R62, R62, 0x5410, R8 ;  /* 0x000054103e3e7816 */ /* 0x000fe20000000008 */
[----:B------:R-:W-:Y:S01]  /*c6b0*/  IMAD.MOV.U32 R8, RZ, RZ, R36 ;  /* 0x000000ffff087224 */ /* 0x000fe200078e0024 */
[----:B------:R-:W-:Y:S01]  /*c6c0*/  PRMT R59, R3, 0x7610, R59 ;  /* 0x00007610033b7816 */ /* 0x000fe2000000003b */
[----:B------:R-:W-:Y:S01]  /*c6d0*/  IMAD.MOV.U32 R3, RZ, RZ, R41 ;  /* 0x000000ffff037224 */ /* 0x000fe200078e0029 */
[----:B------:R-:W-:-:S02]  /*c6e0*/  PRMT R60, R60, 0x5410, R0 ;  /* 0x000054103c3c7816 */ /* 0x000fc40000000000 */
        /* <DEDUP_REMOVED lines=20> */
[----:B0-----:R-:W-:Y:S06]  /*c830*/  @!P4 BRA `(.L_x_7017) ;  /* 0x0000017400d0c947 */ /* 0x001fec0003800000 */
.L_x_7344:
[----:B------:R-:W-:Y:S05]  /*c840*/  BSYNC B1 ;  /* 0x0000000000017941 */ /* 0x000fea0003800000 */
.L_x_7016:
[----:B------:R-:W-:Y:S04]  /*c850*/  BSSY B1, `(.L_x_7018) ;  /* 0x0000061000017945 */ /* 0x000fe80003800000 */
[----:B------:R-:W-:Y:S05]  /*c860*/  @P1 BRA `(.L_x_7019) ;  /* 0x00000004007c1947 */ /* 0x000fea0003800000 */
[----:B------:R-:W-:Y:S01]  /*c870*/  LEA.HI R8, R21, R220, RZ, 0x1d ;  /* 0x000000dc15087211 */ /* 0x000fe200078fe8ff */
[----:B------:R-:W-:Y:S01]  /*c880*/  HADD2.F32 R65, -RZ, R65.H0_H0 ;  /* 0x20000041ff417230 */ /* 0x000fe20000004100 */
[----:B------:R-:W-:Y:S01]  /*c890*/  SHF.R.U64 R76, R24, 0x10, R25 ;  /* 0x00000010184c7819 */ /* 0x000fe20000001219 */
[----:B------:R-:W-:Y:S01]  /*c8a0*/  HADD2.F32 R64, -RZ, R64.H0_H0 ;  /* 0x20000040ff407230 */ /* 0x000fe20000004100 */
[----:B------:R-:W-:Y:S01]  /*c8b0*/  SHF.R.S32.HI R11, RZ, 0x1f, R8 ;  /* 0x0000001fff0b7819 */ /* 0x000fe20000011408 */
[----:B0-----:R-:W-:Y:S01]  /*c8c0*/  IMAD.SHL.U32 R9, R8, 0x8, RZ ;  /* 0x0000000808097824 */ /* 0x001fe200078e00ff */
[----:B------:R-:W-:Y:S02]  /*c8d0*/  SHF.R.U64 R79, R4, 0x10, R5 ;  /* 0x00000010044f7819 */ /* 0x000fe40000001205 */
[----:B------:R-:W-:Y:S02]  /*c8e0*/  LEA.HI R11, R11, R8, RZ, 0x3 ;  /* 0x000000080b0b7211 */ /* 0x000fe400078f18ff */
[----:B------:R-:W-:-:S02]  /*c8f0*/  LOP3.LUT R10, R9, 0x38, RZ, 0xc0, !PT ;  /* 0x00000038090a7812 */ /* 0x000fc400078ec0ff */
[----:B------:R-:W-:Y:S01]  /*c900*/  SHF.R.U32.HI R67, RZ, 0x10, R5 ;  /* 0x00000010ff437819 */ /* 0x000fe20000011605 */
[----:B------:R-:W-:Y:S01]  /*c910*/  IMAD.SHL.U32 R11, R11, 0x400, RZ ;  /* 0x000004000b0b7824 */ /* 0x000fe200078e00ff */
[----:B------:R-:W-:Y:S02]  /*c920*/  LOP3.LUT R10, R10, 0x1c0, R203, 0xf8, !PT ;  /* 0x000001c00a0a7812 */ /* 0x000fe400078ef8cb */
[----:B------:R-:W-:Y:S02]  /*c930*/  SHF.R.U32.HI R66, RZ, 0x10, R25 ;  /* 0x00000010ff427819 */ /* 0x000fe40000011619 */
[----:B------:R-:W-:Y:S02]  /*c940*/  LOP3.LUT R12, R10, R211, RZ, 0x3c, !PT ;  /* 0x000000d30a0c7212 */ /* 0x000fe400078e3cff */
[----:B------:R-:W-:Y:S01]  /*c950*/  LOP3.LUT R13, R11, 0x7fffe000, RZ, 0xc0, !PT ;  /* 0x7fffe0000b0d7812 */ /* 0x000fe200078ec0ff */
[----:B------:R-:W-:Y:S01]  /*c960*/  HADD2.F32 R66, -RZ, R66.H0_H0 ;  /* 0x20000042ff427230 */ /* 0x000fe20000004100 */
[----:B------:R-:W0:Y:S01]  /*c970*/  LDS.128 R8, [R213] ;  /* 0x00000000d5087984 */ /* 0x000e220000000c00 */
[----:B------:R-:W-:-:S02]  /*c980*/  SHF.R.U64 R75, R26, 0x10, R27 ;  /* 0x000000101a4b7819 */ /* 0x000fc4000000121b */
[----:B------:R-:W-:Y:S02]  /*c990*/  IADD3 R13, R12, R13, R212 ;  /* 0x0000000d0c0d7210 */ /* 0x000fe40007ffe0d4 */
[----:B------:R-:W-:Y:S02]  /*c9a0*/  SHF.R.U32.HI R73, RZ, 0x10, R27 ;  /* 0x00000010ff497819 */ /* 0x000fe4000001161b */
[--C-:B------:R-:W-:Y:S01]  /*c9b0*/  SHF.R.U32.HI R77, RZ, 0x10, R7.reuse ;  /* 0x00000010ff4d7819 */ /* 0x100fe20000011607 */
        /* <DEDUP_REMOVED lines=20> */
[----:B------:R-:W-:Y:S02]  /*cb00*/  HADD2.F32 R5, -RZ, R71.H1_H1 ;  /* 0x30000047ff057230 */ /* 0x000fe40000004100 */
[----:B------:R-:W-:Y:S01]  /*cb10*/  FMUL.FTZ R74, R25, R24 ;  /* 0x00000018194a7220 */ /* 0x000fe20000410000 */
[----:B------:R-:W-:Y:S02]  /*cb20*/  HADD2.F32 R25, -RZ, R69.H1_H1 ;  /* 0x30000045ff197230 */ /* 0x000fe40000004100 */
[----:B------:R-:W-:Y:S01]  /*cb30*/  FMUL.FTZ R65, R13, R64 ;  /* 0x000000400d417220 */ /* 0x000fe20000410000 */
[----:B------:R-:W-:-:S02]  /*cb40*/  HADD2.F32 R26, -RZ, R14.H0_H0 ;  /* 0x2000000eff1a7230 */ /* 0x000fc40000004100 */
[-C--:B------:R-:W-:Y:S01]  /*cb50*/  FMUL.FTZ R13, R13, R5.reuse ;  /* 0x000000050d0d7220 */ /* 0x080fe20000410000 */
[C---:B------:R-:W-:Y:S01]  /*cb60*/  FFMA.FTZ R69, R9.reuse, R66, R74 ;  /* 0x0000004209457223 */ /* 0x040fe2000001004a */
[C---:B------:R-:W-:Y:S01]  /*cb70*/  FFMA.FTZ R65, R4.reuse, R5, -R65 ;  /* 0x0000000504417223 */ /* 0x040fe20000010841 */
[--C-:B------:R-:W-:Y:S02]  /*cb80*/  HADD2.F32 R5, -RZ, R80.reuse.H0_H0 ;  /* 0x20000050ff057230 */ /* 0x100fe40000004100 */
[----:B------:R-:W-:Y:S01]  /*cb90*/  FFMA.FTZ R66, R4, R64, R13 ;  /* 0x0000004004427223 */ /* 0x000fe2000001000d */
[----:B------:R-:W-:Y:S02]  /*cba0*/  HADD2.F32 R27, -RZ, R15.H0_H0 ;  /* 0x2000000fff1b7230 */ /* 0x000fe40000004100 */
[----:B------:R-:W-:Y:S01]  /*cbb0*/  FFMA.FTZ R67, R9, R24, -R72 ;  /* 0x0000001809437223 */ /* 0x000fe20000010848 */
[----:B------:R-:W-:Y:S02]  /*cbc0*/  HADD2.F32 R64, -RZ, R71.H0_H0 ;  /* 0x20000047ff407230 */ /* 0x000fe40000004100 */
[----:B------:R-:W-:Y:S01]  /*cbd0*/  FMUL.FTZ R9, R26, R25 ;  /* 0x000000191a097220 */ /* 0x000fe20000410000 */
[----:B------:R-:W-:-:S02]  /*cbe0*/  HADD2.F32 R4, -RZ, R80.H1_H1 ;  /* 0x30000050ff047230 */ /* 0x000fc40000004100 */
        /* <DEDUP_REMOVED lines=39> */
.L_x_7019:
[----:B------:R-:W-:Y:S05]  /*ce60*/  BSYNC B1 ;  /* 0x0000000000017941 */ /* 0x000fea0003800000 */
.L_x_7018:
[----:B------:R-:W-:Y:S04]  /*ce70*/  BSSY B1, `(.L_x_7020) ;  /* 0x0000060000017945 */ /* 0x000fe80003800000 */
[----:B------:R-:W-:Y:S05]  /*ce80*/  @P2 BRA `(.L_x_7021) ;  /* 0x0000000400782947 */ /* 0x000fea0003800000 */
[----:B-1----:R-:W-:Y:S02]  /*ce90*/  LEA.HI R4, R21, R220, RZ, 0x1d ;  /* 0x000000dc15047211 */ /* 0x002fe400078fe8ff */
[----:B------:R-:W-:Y:S01]  /*cea0*/  SHF.R.U64 R69, R30, 0x10, R31 ;  /* 0x000000101e457819 */ /* 0x000fe2000000121f */
[--C-:B------:R-:W-:Y:S01]  /*ceb0*/  HADD2.F32 R30, -RZ, R62.reuse.H0_H0 ;  /* 0x2000003eff1e7230 */ /* 0x100fe20000004100 */
[----:B------:R-:W-:Y:S01]  /*cec0*/  SHF.R.S32.HI R7, RZ, 0x1f, R4 ;  /* 0x0000001fff077819 */ /* 0x000fe20000011404 */
[----:B------:R-:W-:Y:S01]  /*ced0*/  IMAD.SHL.U32 R5, R4, 0x8, RZ ;  /* 0x0000000804057824 */ /* 0x000fe200078e00ff */
[----:B------:R-:W-:Y:S01]  /*cee0*/  SHF.R.U64 R65, R32, 0x10, R33 ;  /* 0x0000001020417819 */ /* 0x000fe20000001221 */
[----:B------:R-:W-:Y:S01]  /*cef0*/  HADD2.F32 R62, -RZ, R62.H1_H1 ;  /* 0x3000003eff3e7230 */ /* 0x000fe20000004100 */
[----:B------:R-:W-:Y:S02]  /*cf00*/  LEA.HI R7, R7, R4, RZ, 0x3 ;  /* 0x0000000407077211 */ /* 0x000fe400078f18ff */
[----:B------:R-:W-:-:S02]  /*cf10*/  LOP3.LUT R4, R202, 0x38, R5, 0xf8, !PT ;  /* 0x00000038ca047812 */ /* 0x000fc400078ef805 */
[--C-:B------:R-:W-:Y:S01]  /*cf20*/  SHF.R.U64 R70, R28, 0x10, R29.reuse ;  /* 0x000000101c467819 */ /* 0x100fe2000000121d */
[----:B------:R-:W-:Y:S01]  /*cf30*/  IMAD.SHL.U32 R7, R7, 0x400, RZ ;  /* 0x0000040007077824 */ /* 0x000fe200078e00ff */
[----:B0-----:R-:W-:Y:S02]  /*cf40*/  LOP3.LUT R9, R4, R209, RZ, 0x3c, !PT ;  /* 0x000000d104097212 */ /* 0x001fe400078e3cff */
[----:B------:R-:W-:Y:S02]  /*cf50*/  SHF.R.U32.HI R64, RZ, 0x10, R29 ;  /* 0x00000010ff407819 */ /* 0x000fe4000001161d */
[----:B------:R-:W-:Y:S02]  /*cf60*/  LOP3.LUT R8, R7, 0x7fffe000, RZ, 0xc0, !PT ;  /* 0x7fffe00007087812 */ /* 0x000fe400078ec0ff */
[----:B------:R-:W0:Y:S01]  /*cf70*/  LDS.128 R4, [R227] ;  /* 0x00000000e3047984 */ /* 0x000e220000000c00 */
[----:B------:R-:W-:Y:S02]  /*cf80*/  SHF.R.U32.HI R29, RZ, 0x10, R33 ;  /* 0x00000010ff1d7819 */ /* 0x000fe40000011621 */
[----:B------:R-:W-:-:S02]  /*cf90*/  IADD3 R9, R9, R8, R210 ;  /* 0x0000000809097210 */ /* 0x000fc40007ffe0d2 */
[----:B------:R-:W-:Y:S01]  /*cfa0*/  SHF.R.U32.HI R67, RZ, 0x10, R31 ;  /* 0x00000010ff437819 */ /* 0x000fe2000001161f */
[----:B------:R-:W-:Y:S01]  /*cfb0*/  HADD2.F32 R29, -RZ, R29.H0_H0 ;  /* 0x2000001dff1d7230 */ /* 0x000fe20000004100 */
        /* <DEDUP_REMOVED lines=31> */
[--C-:B------:R-:W-:Y:S02]  /*d1b0*/  HADD2.F32 R5, -RZ, R59.reuse.H1_H1 ;  /* 0x3000003bff057230 */ /* 0x100fe40000004100 */
[C---:B------:R-:W-:Y:S01]  /*d1c0*/  FFMA.FTZ R64, R14.reuse, R25, -R33 ;  /* 0x000000190e407223 */ /* 0x040fe20000010821 */
[----:B------:R-:W-:Y:S01]  /*d1d0*/  FFMA.FTZ R29, R14, R29, R13 ;  /* 0x0000001d0e1d7223 */ /* 0x000fe2000001000d */
[----:B------:R-:W-:-:S02]  /*d1e0*/  HADD2.F32 R59, -RZ, R59.H0_H0 ;  /* 0x2000003bff3b7230 */ /* 0x000fc40000004100 */
[C---:B------:R-:W-:Y:S01]  /*d1f0*/  FMUL.FTZ R14, R27.reuse, R26 ;  /* 0x0000001a1b0e7220 */ /* 0x040fe20000410000 */
[-C--:B------:R-:W-:Y:S01]  /*d200*/  FMUL.FTZ R66, R27, R60.reuse ;  /* 0x0000003c1b427220 */ /* 0x080fe20000410000 */
[----:B------:R-:W-:Y:S02]  /*d210*/  HADD2.F32 R11, -RZ, R11.H1_H1 ;  /* 0x3000000bff0b7230 */ /* 0x000fe40000004100 */
        /* <DEDUP_REMOVED lines=37> */
.L_x_7021:
[----:B------:R-:W-:Y:S05]  /*d470*/  BSYNC B1 ;  /* 0x0000000000017941 */ /* 0x000fea0003800000 */
.L_x_7020:
[----:B------:R-:W-:Y:S04]  /*d480*/  BSSY B1, `(.L_x_7022) ;  /* 0x0000060000017945 */ /* 0x000fe80003800000 */
[----:B------:R-:W-:Y:S05]  /*d490*/  @P3 BRA `(.L_x_7023) ;  /* 0x0000000400783947 */ /* 0x000fea0003800000 */
[----:B-12---:R-:W-:Y:S01]  /*d4a0*/  LEA.HI R4, R21, R220, RZ, 0x1d ;  /* 0x000000dc15047211 */ /* 0x006fe200078fe8ff */
[----:B------:R-:W-:Y:S01]  /*d4b0*/  HADD2.F32 R34, -RZ, R57.H1_H1 ;  /* 0x30000039ff227230 */ /* 0x000fe20000004100 */
[----:B------:R-:W-:Y:S01]  /*d4c0*/  SHF.R.U32.HI R33, RZ, 0x10, R37 ;  /* 0x00000010ff217819 */ /* 0x000fe20000011625 */
[----:B------:R-:W-:Y:S01]  /*d4d0*/  HADD2.F32 R30, -RZ, R55.H1_H1 ;  /* 0x30000037ff1e7230 */ /* 0x000fe20000004100 */
[----:B------:R-:W-:Y:S01]  /*d4e0*/  SHF.R.S32.HI R5, RZ, 0x1f, R4 ;  /* 0x0000001fff057819 */ /* 0x000fe20000011404 */
[----:B------:R-:W-:Y:S01]  /*d4f0*/  IMAD.SHL.U32 R6, R4, 0x8, RZ ;  /* 0x0000000804067824 */ /* 0x000fe200078e00ff */
[----:B------:R-:W-:Y:S02]  /*d500*/  SHF.R.U32.HI R29, RZ, 0x10, R41 ;  /* 0x00000010ff1d7819 */ /* 0x000fe40000011629 */
[----:B------:R-:W-:Y:S02]  /*d510*/  LEA.HI R5, R5, R4, RZ, 0x3 ;  /* 0x0000000405057211 */ /* 0x000fe400078f18ff */
[----:B------:R-:W-:Y:S01]  /*d520*/  LOP3.LUT R4, R201, 0x38, R6, 0xf8, !PT ;  /* 0x00000038c9047812 */ /* 0x000fe200078ef806 */
[----:B------:R-:W-:Y:S01]  /*d530*/  HADD2.F32 R29, -RZ, R29.H0_H0 ;  /* 0x2000001dff1d7230 */ /* 0x000fe20000004100 */
[----:B------:R-:W-:Y:S01]  /*d540*/  SHF.R.U64 R60, R36, 0x10, R37 ;  /* 0x00000010243c7819 */ /* 0x000fe20000001225 */
[----:B------:R-:W-:Y:S01]  /*d550*/  IMAD.SHL.U32 R5, R5, 0x400, RZ ;  /* 0x0000040005057824 */ /* 0x000fe200078e00ff */
[----:B0-----:R-:W-:-:S02]  /*d560*/  LOP3.LUT R9, R4, R207, RZ, 0x3c, !PT ;  /* 0x000000cf04097212 */ /* 0x001fc400078e3cff */
[----:B------:R-:W-:Y:S02]  /*d570*/  SHF.R.U64 R59, R40, 0x10, R41 ;  /* 0x00000010283b7819 */ /* 0x000fe40000001229 */
[----:B------:R-:W-:Y:S02]  /*d580*/  LOP3.LUT R8, R5, 0x7fffe000, RZ, 0xc0, !PT ;  /* 0x7fffe00005087812 */ /* 0x000fe400078ec0ff */
[----:B------:R-:W0:Y:S01]  /*d590*/  LDS.128 R4, [R226] ;  /* 0x00000000e2047984 */ /* 0x000e220000000c00 */
[----:B------:R-:W-:Y:S02]  /*d5a0*/  SHF.R.U64 R41, R38, 0x10, R39 ;  /* 0x0000001026297819 */ /* 0x000fe40000001227 */
[----:B------:R-:W-:Y:S02]  /*d5b0*/  IADD3 R9, R9, R8, R208 ;  /* 0x0000000809097210 */ /* 0x000fe40007ffe0d0 */
        /* <DEDUP_REMOVED lines=22> */
[----:B------:R-:W-:Y:S02]  /*d720*/  HADD2.F32 R30, -RZ, R55.H0_H0 ;  /* 0x20000037ff1e7230 */ /* 0x000fe40000004100 */
[----:B------:R-:W-:Y:S01]  /*d730*/  FMUL.FTZ R13, R26, R25 ;  /* 0x000000191a0d7220 */ /* 0x000fe20000410000 */
[----:B------:R-:W-:Y:S02]  /*d740*/  HADD2.F32 R27, -RZ, R10.H0_H0 ;  /* 0x2000000aff1b7230 */ /* 0x000fe40000004100 */
[----:B------:R-:W-:Y:S01]  /*d750*/  FMUL.FTZ R34, R9, R32 ;  /* 0x0000002009227220 */ /* 0x000fe20000410000 */
[----:B------:R-:W-:-:S02]  /*d760*/  HADD2.F32 R26, -RZ, R58.H0_H0 ;  /* 0x2000003aff1a7230 */ /* 0x000fc40000004100 */
[----:B------:R-:W-:Y:S01]  /*d770*/  FMUL.FTZ R9, R9, R30 ;  /* 0x0000001e09097220 */ /* 0x000fe20000410000 */
[C---:B------:R-:W-:Y:S01]  /*d780*/  FFMA.FTZ R38, R14.reuse, R25, -R33 ;  /* 0x000000190e267223 */ /* 0x040fe20000010821 */
[----:B------:R-:W-:Y:S01]  /*d790*/  FFMA.FTZ R29, R14, R29, R13 ;  /* 0x0000001d0e1d7223 */ /* 0x000fe2000001000d */
[----:B------:R-:W-:Y:S02]  /*d7a0*/  HADD2.F32 R14, -RZ, R56.H0_H0 ;  /* 0x20000038ff0e7230 */ /* 0x000fe40000004100 */
[C---:B------:R-:W-:Y:S01]  /*d7b0*/  FFMA.FTZ R32, R5.reuse, R32, R9 ;  /* 0x0000002005207223 */ /* 0x040fe20000010009 */
[----:B------:R-:W-:Y:S02]  /*d7c0*/  HADD2.F32 R28, -RZ, R11.H0_H0 ;  /* 0x2000000bff1c7230 */ /* 0x000fe40000004100 */
[----:B------:R-:W-:Y:S01]  /*d7d0*/  FFMA.FTZ R34, R5, R30, -R34 ;  /* 0x0000001e05227223 */ /* 0x000fe20000010822 */
[----:B------:R-:W-:Y:S02]  /*d7e0*/  HADD2.F32 R9, -RZ, R58.H1_H1 ;  /* 0x3000003aff097230 */ /* 0x000fe40000004100 */
[----:B------:R-:W-:Y:S01]  /*d7f0*/  FMUL.FTZ R30, R27, R26 ;  /* 0x0000001a1b1e7220 */ /* 0x000fe20000410000 */
[----:B------:R-:W-:-:S02]  /*d800*/  HADD2.F32 R5, -RZ, R56.H1_H1 ;  /* 0x30000038ff057230 */ /* 0x000fc40000004100 */
        /* <DEDUP_REMOVED lines=39> */
.L_x_7023:
[----:B------:R-:W-:Y:S05]  /*da80*/  BSYNC B1 ;  /* 0x0000000000017941 */ /* 0x000fea0003800000 */
.L_x_7022:
[----:B------:R-:W-:Y:S01]  /*da90*/  PRMT R36, R0, 0x5410, R3 ;  /* 0x0000541000247816 */ /* 0x000fe20000000003 */
[----:B------:R-:W-:Y:S06]  /*daa0*/  @P0 BRA `(.L_x_6997) ;  /* 0x0000000400780947 */ /* 0x000fec0003800000 */
[----:B------:R-:W-:Y:S01]  /*dab0*/  LEA.HI R21, R21, R220, RZ, 0x1d ;  /* 0x000000dc15157211 */ /* 0x000fe200078fe8ff */
[----:B-123--:R-:W1:Y:S01]  /*dac0*/  LDS.128 R4, [R225] ;  /* 0x00000000e1047984 */ /* 0x00ee620000000c00 */
[----:B------:R-:W-:Y:S01]  /*dad0*/  HADD2.F32 R27, -RZ, R54.H1_H1 ;  /* 0x30000036ff1b7230 */ /* 0x000fe20000004100 */
[----:B------:R-:W-:Y:S01]  /*dae0*/  SHF.R.U64 R35, R44, 0x10, R45 ;  /* 0x000000102c237819 */ /* 0x000fe2000000122d */
[----:B------:R-:W-:Y:S01]  /*daf0*/  HADD2.F32 R26, -RZ, R20.H1_H1 ;  /* 0x30000014ff1a7230 */ /* 0x000fe20000004100 */
        /* <DEDUP_REMOVED lines=9> */
[----:B------:R-:W-:Y:S02]  /*db90*/  LOP3.LUT R3, R0, R205, RZ, 0x3c, !PT ;  /* 0x000000cd00037212 */ /* 0x000fe400078e3cff */
        /* <DEDUP_REMOVED lines=9> */
[----:B0-----:R-:W0:Y:S01]  /*dc30*/  LDS.128 R8, [R3+0x10400] ;  /* 0x0104000003087984 */ /* 0x001e220000000c00 */
[--C-:B-1----:R-:W-:Y:S02]  /*dc40*/  HADD2.F32 R12, -RZ, R5.reuse.H0_H0 ;  /* 0x20000005ff0c7230 */ /* 0x102fe40000004100 */
[----:B------:R-:W-:Y:S02]  /*dc50*/  HADD2.F32 R5, -RZ, R5.H1_H1 ;  /* 0x30000005ff057230 */ /* 0x000fe40000004100 */
[----:B------:R-:W-:Y:S02]  /*dc60*/  HADD2.F32 R0, -RZ, R4.H0_H0 ;  /* 0x20000004ff007230 */ /* 0x000fe40000004100 */
[----:B------:R-:W-:Y:S02]  /*dc70*/  HADD2.F32 R13, -RZ, R6.H0_H0 ;  /* 0x20000006ff0d7230 */ /* 0x000fe40000004100 */
[--C-:B------:R-:W-:Y:S02]  /*dc80*/  HADD2.F32 R14, -RZ, R7.reuse.H0_H0 ;  /* 0x20000007ff0e7230 */ /* 0x100fe40000004100 */
[----:B------:R-:W-:-:S02]  /*dc90*/  HADD2.F32 R7, -RZ, R7.H1_H1 ;  /* 0x30000007ff077230 */ /* 0x000fc40000004100 */
[----:B------:R-:W-:Y:S02]  /*dca0*/  HADD2.F32 R4, -RZ, R4.H1_H1 ;  /* 0x30000004ff047230 */ /* 0x000fe40000004100 */
[----:B------:R-:W-:Y:S02]  /*dcb0*/  HADD2.F32 R6, -RZ, R6.H1_H1 ;  /* 0x30000006ff067230 */ /* 0x000fe40000004100 */
[--C-:B0-----:R-:W-:Y:S02]  /*dcc0*/  HADD2.F32 R15, -RZ, R9.reuse.H0_H0 ;  /* 0x20000009ff0f7230 */ /* 0x101fe40000004100 */
[----:B------:R-:W-:Y:S02]  /*dcd0*/  HADD2.F32 R21, -RZ, R9.H1_H1 ;  /* 0x30000009ff157230 */ /* 0x000fe40000004100 */
[----:B------:R-:W-:Y:S02]  /*dce0*/  HADD2.F32 R9, -RZ, R8.H0_H0 ;  /* 0x20000008ff097230 */ /* 0x000fe40000004100 */
[C---:B------:R-:W-:Y:S01]  /*dcf0*/  FMUL.FTZ R29, R15.reuse, R27 ;  /* 0x0000001b0f1d7220 */ /* 0x040fe20000410000 */
[----:B------:R-:W-:Y:S01]  /*dd00*/  FMUL.FTZ R15, R15, R26 ;  /* 0x0000001a0f0f7220 */ /* 0x000fe20000410000 */
[----:B------:R-:W-:Y:S01]  /*dd10*/  FMUL.FTZ R30, R21, R28 ;  /* 0x0000001c151e7220 */ /* 0x000fe20000410000 */
[----:B------:R-:W-:-:S02]  /*dd20*/  HADD2.F32 R24, -RZ, R10.H0_H0 ;  /* 0x2000000aff187230 */ /* 0x000fc40000004100 */
[C---:B------:R-:W-:Y:S01]  /*dd30*/  FFMA.FTZ R29, R12.reuse, R26, -R29 ;  /* 0x0000001a0c1d7223 */ /* 0x040fe2000001081d */
[----:B------:R-:W-:Y:S02]  /*dd40*/  HADD2.F32 R26, -RZ, R44.H0_H0 ;  /* 0x2000002cff1a7230 */ /* 0x000fe40000004100 */
[----:B------:R-:W-:Y:S01]  /*dd50*/  FFMA.FTZ R27, R12, R27, R15 ;  /* 0x0000001b0c1b7223 */ /* 0x000fe2000001000f */
[C---:B------:R-:W-:Y:S01]  /*dd60*/  FMUL.FTZ R15, R9.reuse, R54 ;  /* 0x00000036090f7220 */ /* 0x040fe20000410000 */
[----:B------:R-:W-:Y:S02]  /*dd70*/  HADD2.F32 R12, -RZ, R36.H0_H0 ;  /* 0x20000024ff0c7230 */ /* 0x000fe40000004100 */
[----:B------:R-:W-:Y:S01]  /*dd80*/  FMUL.FTZ R9, R9, R20 ;  /* 0x0000001409097220 */ /* 0x000fe20000410000 */
[-C--:B------:R-:W-:Y:S01]  /*dd90*/  FMUL.FTZ R32, R21, R26.reuse ;  /* 0x0000001a15207220 */ /* 0x080fe20000410000 */
[C---:B------:R-:W-:Y:S01]  /*dda0*/  FFMA.FTZ R30, R5.reuse, R26, -R30 ;  /* 0x0000001a051e7223 */ /* 0x040fe2000001081e */
[C---:B------:R-:W-:Y:S01]  /*ddb0*/  FFMA.FTZ R15, R0.reuse, R20, -R15 ;  /* 0x00000014000f7223 */ /* 0x040fe2000001080f */
[----:B------:R-:W-:Y:S01]  /*ddc0*/  FFMA.FTZ R54, R0, R54, R9 ;  /* 0x0000003600367223 */ /* 0x000fe20000010009 */
[----:B------:R-:W-:Y:S01]  /*ddd0*/  FFMA.FTZ R32, R5, R28, R32 ;  /* 0x0000001c05207223 */ /* 0x000fe20000010020 */
[----:B------:R-:W-:-:S02]  /*dde0*/  HADD2.F32 R5, -RZ, R53.H0_H0 ;  /* 0x20000035ff057230 */ /* 0x000fc40000004100 */
[C---:B------:R-:W-:Y:S01]  /*ddf0*/  FMUL.FTZ R0, R24.reuse, R12 ;  /* 0x0000000c18007220 */ /* 0x040fe20000410000 */
[----:B------:R-:W-:Y:S02]  /*de00*/  HADD2.F32 R25, -RZ, R11.H0_H0 ;  /* 0x2000000bff197230 */ /* 0x000fe40000004100 */
[----:B------:R-:W-:Y:S02]  /*de10*/  HADD2.F32 R53, -RZ, R53.H1_H1 ;  /* 0x30000035ff357230 */ /* 0x000fe40000004100 */
[-C--:B------:R-:W-:Y:S01]  /*de20*/  FMUL.FTZ R26, R24, R5.reuse ;  /* 0x00000005181a7220 */ /* 0x080fe20000410000 */
[----:B------:R-:W-:Y:S02]  /*de30*/  HADD2.F32 R9, -RZ, R36.H1_H1 ;  /* 0x30000024ff097230 */ /* 0x000fe40000004100 */
[----:B------:R-:W-:Y:S01]  /*de40*/  FFMA.FTZ R24, R13, R5, -R0 ;  /* 0x000000050d187223 */ /* 0x000fe20000010800 */
[----:B------:R-:W-:Y:S02]  /*de50*/  HADD2.F32 R11, -RZ, R11.H1_H1 ;  /* 0x3000000bff0b7230 */ /* 0x000fe40000004100 */
[----:B------:R-:W-:Y:S01]  /*de60*/  FMUL.FTZ R28, R25, R53 ;  /* 0x00000035191c7220 */ /* 0x000fe20000410000 */
[----:B------:R-:W-:-:S02]  /*de70*/  HADD2.F32 R20, -RZ, R50.H0_H0 ;  /* 0x20000032ff147230 */ /* 0x000fc40000004100 */
[-C--:B------:R-:W-:Y:S01]  /*de80*/  FMUL.FTZ R5, R25, R9.reuse ;  /* 0x0000000919057220 */ /* 0x080fe20000410000 */
[----:B------:R-:W-:Y:S02]  /*de90*/  HADD2.F32 R0, -RZ, R46.H0_H0 ;  /* 0x2000002eff007230 */ /* 0x000fe40000004100 */
[----:B------:R-:W-:Y:S01]  /*dea0*/  FFMA.FTZ R26, R13, R12, R26 ;  /* 0x0000000c0d1a7223 */ /* 0x000fe2000001001a */
[C---:B------:R-:W-:Y:S01]  /*deb0*/  FFMA.FTZ R28, R14.reuse, R9, R28 ;  /* 0x000000090e1c7223 */ /* 0x040fe2000001001c */
[----:B------:R-:W-:Y:S01]  /*dec0*/  FFMA.FTZ R53, R14, R53, -R5 ;  /* 0x000000350e357223 */ /* 0x000fe20000010805 */
[C---:B------:R-:W-:Y:S01]  /*ded0*/  FMUL.FTZ R12, R11.reuse, R20 ;  /* 0x000000140b0c7220 */ /* 0x040fe20000410000 */
[----:B------:R-:W-:Y:S01]  /*dee0*/  FMUL.FTZ R14, R11, R0 ;  /* 0x000000000b0e7220 */ /* 0x000fe20000410000 */
[----:B------:R-:W-:Y:S02]  /*def0*/  HADD2.F32 R8, -RZ, R8.H1_H1 ;  /* 0x30000008ff087230 */ /* 0x000fe40000004100 */
        /* <DEDUP_REMOVED lines=25> */
.L_x_6997:
[----:B------:R-:W-:Y:S05]  /*e090*/  BSYNC B0 ;  /* 0x0000000000007941 */ /* 0x000fea0003800000 */
.L_x_6957:
        /* <DEDUP_REMOVED lines=8> */
.L_x_6955:
[----:B------:R-:W-:-:S05]  /*e120*/  IMAD.U32 R0, RZ, RZ, UR39 ;  /* 0x00000027ff007e24 */ /* 0x000fca000f8e00ff */
[----:B------:R-:W-:-:S13]  /*e130*/  ISETP.NE.AND P0, PT, R0, 0x3, PT ;  /* 0x000000030000780c */ /* 0x000fda0003f05270 */
[----:B------:R-:W-:Y:S05]  /*e140*/  @!P0 BRA `(.L_x_7024) ;  /* 0x0000000000048947 */ /* 0x000fea0003800000 */
[----:B------:R-:W-:Y:S01]  /*e150*/  BPT.TRAP 0x1 ;  /* 0x000000040000795c */ /* 0x000fe20000300000 */
.L_x_7024:
[----:B-12-4-:R-:W-:Y:S01]  /*e160*/  IMAD R3, R184, 0x8, R2 ;  /* 0x00000008b8037824 */ /* 0x016fe200078e0202 */
[----:B------:R-:W-:-:S04]  /*e170*/  SHF.L.U32 R0, R186, 0x1f, RZ ;  /* 0x0000001fba007819 */ /* 0x000fc800000006ff */
[----:B------:R1:W2:Y:S01]  /*e180*/  SYNCS.PHASECHK.TRANS64.TRYWAIT P2, [R3+URZ+0x28830], R0 ;  /* 0x02883000030075a7 */ /* 0x0002a2000804017f */
[----:B------:R-:W-:Y:S05]  /*e190*/  @!P0 BRA `(.L_x_7025) ;  /* 0x0000000000048947 */ /* 0x000fea0003800000 */
[----:B------:R-:W-:Y:S01]  /*e1a0*/  BPT.TRAP 0x1 ;  /* 0x000000040000795c */ /* 0x000fe20000300000 */
.L_x_7025:
[----:B---3--:R-:W3:Y:S02]  /*e1b0*/  S2R R4, SR_TID.X ;  /* 0x0000000000047919 */ /* 0x008ee40000002100 */
[----:B---3--:R-:W-:-:S04]  /*e1c0*/  LOP3.LUT R4, R4, 0x7f, RZ, 0xc0, !PT ;  /* 0x0000007f04047812 */ /* 0x008fc800078ec0ff */
[----:B------:R-:W-:Y:S01]  /*e1d0*/  ISETP.NE.AND P1, PT, R4, RZ, PT ;  /* 0x000000ff0400720c */ /* 0x000fe20003f25270 */
[----:B--2---:R-:W-:-:S12]  /*e1e0*/  @P2 BRA `(.L_x_7026) ;  /* 0x0000000000082947 */ /* 0x004fd80003800000 */
[----:B------:R-:W2:Y:S02]  /*e1f0*/  SYNCS.PHASECHK.TRANS64.TRYWAIT P2, [R3+URZ+0x28830], R0 ;  /* 0x02883000030075a7 */ /* 0x000ea4000804017f */
[----:B--2---:R-:W-:Y:S05]  /*e200*/  @!P2 BRA `(.L_x_7027) ;  /* 0x0000015c0070a947 */ /* 0x004fea0003800000 */
.L_x_7026:
[----:B------:R-:W-:Y:S05]  /*e210*/  WARPSYNC.ALL ;  /* 0x0000000000007948 */ /* 0x000fea0003800000 */
[----:B-12---:R-:W-:Y:S01]  /*e220*/  VIADD R0, R2, 0x18400 ;  /* 0x0001840002007836 */ /* 0x006fe20000000000 */
[----:B------:R-:W-:Y:S01]  /*e230*/  R2UR UR32, R52 ;  /* 0x00000000342072ca */ /* 0x000fe200000e0000 */
[----:B------:R-:W-:Y:S01]  /*e240*/  IMAD.MOV.U32 R5, RZ, RZ, 0x40000040 ;  /* 0x40000040ff057424 */ /* 0x000fe200078e00ff */
[----:B------:R-:W-:Y:S01]  /*e250*/  WARPGROUP.ARRIVE ;  /* 0x00000000000079c5 */ /* 0x000fe20000000000 */
[----:B------:R-:W-:Y:S01]  /*e260*/  UMOV UR33, 0x40000040 ;  /* 0x4000004000217882 */ /* 0x000fe20000000000 */
[----:B------:R-:W-:Y:S01]  /*e270*/  SHF.R.U32.HI R0, RZ, 0x4, R0 ;  /* 0x00000004ff007819 */ /* 0x000fe20000011600 */
[----:B------:R-:W-:Y:S01]  /*e280*/  IMAD.MOV.U32 R7, RZ, RZ, 0x40000040 ;  /* 0x40000040ff077424 */ /* 0x000fe200078e00ff */
[----:B------:R-:W-:Y:S01]  /*e290*/  R2UR UR35, R5 ;  /* 0x00000000052372ca */ /* 0x000fe200000e0000 */
[----:B------:R-:W-:Y:S01]  /*e2a0*/  UMOV UR5, 0x40000040 ;  /* 0x4000004000057882 */ /* 0x000fe20000000000 */
[----:B------:R-:W-:Y:S01]  /*e2b0*/  LOP3.LUT R0, R0, 0x3fff, RZ, 0xc0, !PT ;  /* 0x00003fff00007812 */ /* 0x000fe200078ec0ff */
[----:B------:R-:W-:Y:S01]  /*e2c0*/  UMOV UR9, 0x40000040 ;  /* 0x4000004000097882 */ /* 0x000fe20000000000 */
[----:B------:R-:W-:Y:S01]  /*e2d0*/  R2UR UR7, R7 ;  /* 0x00000000070772ca */ /* 0x000fe200000e0000 */
[----:B------:R-:W-:Y:S01]  /*e2e0*/  IMAD.MOV.U32 R7, RZ, RZ, 0x40000040 ;  /* 0x40000040ff077424 */ /* 0x000fe200078e00ff */
[----:B------:R-:W-:Y:S01]  /*e2f0*/  LOP3.LUT R8, R0, 0x10000, RZ, 0xfc, !PT ;  /* 0x0001000000087812 */ /* 0x000fe200078efcff */
[----:B------:R-:W-:Y:S01]  /*e300*/  ULOP3.LUT UR32, UR32, 0x10000, URZ, 0xfc, !UPT ;  /* 0x0001000020207892 */ /* 0x000fe2000f8efc3f */
[----:B------:R-:W-:Y:S01]  /*e310*/  IMAD.MOV.U32 R5, RZ, RZ, 0x40000040 ;  /* 0x40000040ff057424 */ /* 0x000fe200078e00ff */
[----:B------:R-:W-:Y:S01]  /*e320*/  UMOV UR13, 0x40000040 ;  /* 0x40000040000d7882 */ /* 0x000fe20000000000 */
[----:B------:R-:W-:Y:S01]  /*e330*/  R2UR UR11, R7 ;  /* 0x00000000070b72ca */ /* 0x000fe200000e0000 */
[----:B------:R-:W-:Y:S01]  /*e340*/  IMAD R4, R184, 0x800, R8 ;  /* 0x00000800b8047824 */ /* 0x000fe200078e0208 */
[----:B------:R-:W-:Y:S01]  /*e350*/  UIADD3 UR4, UR32, 0x2, URZ ;  /* 0x0000000220047890 */ /* 0x000fe2000fffe03f */
[----:B------:R-:W-:Y:S01]  /*e360*/  IMAD.MOV.U32 R7, RZ, RZ, 0x40000040 ;  /* 0x40000040ff077424 */ /* 0x000fe200078e00ff */
[----:B------:R-:W-:Y:S01]  /*e370*/  UIADD3 UR8, UR32, 0x4, URZ ;  /* 0x0000000420087890 */ /* 0x000fe2000fffe03f */
[----:B------:R-:W-:Y:S01]  /*e380*/  R2UR UR31, R5 ;  /* 0x00000000051f72ca */ /* 0x000fe200000e0000 */
[----:B------:R-:W-:Y:S01]  /*e390*/  UIADD3 UR12, UR32, 0x6, URZ ;  /* 0x00000006200c7890 */ /* 0x000fe2000fffe03f */
[C---:B------:R-:W-:Y:S01]  /*e3a0*/  R2UR UR34, R4.reuse ;  /* 0x00000000042272ca */ /* 0x040fe200000e0000 */
[----:B------:R-:W-:Y:S01]  /*e3b0*/  UIADD3 UR16, UR32, 0x400, URZ ;  /* 0x0000040020107890 */ /* 0x000fe2000fffe03f */
[----:B------:R-:W-:Y:S01]  /*e3c0*/  IADD3 R6, R4, 0x2, RZ ;  /* 0x0000000204067810 */ /* 0x000fe20007ffe0ff */
[----:B------:R-:W-:Y:S01]  /*e3d0*/  UMOV UR17, 0x40000040 ;  /* 0x4000004000117882 */ /* 0x000fe20000000000 */
[----:B------:R-:W-:Y:S01]  /*e3e0*/  R2UR UR15, R7 ;  /* 0x00000000070f72ca */ /* 0x000fe200000e0000 */
[----:B------:R-:W-:Y:S01]  /*e3f0*/  IMAD.MOV.U32 R7, RZ, RZ, 0x40000040 ;  /* 0x40000040ff077424 */ /* 0x000fe200078e00ff */
[----:B------:R-:W-:Y:S01]  /*e400*/  R2UR UR6, R6 ;  /* 0x00000000060672ca */ /* 0x000fe200000e0000 */
[----:B------:R-:W-:Y:S01]  /*e410*/  VIADD R6, R4, 0x4 ;  /* 0x0000000404067836 */ /* 0x000fe20000000000 */
[----:B------:R-:W-:Y:S01]  /*e420*/  UIADD3 UR20, UR32, 0x402, URZ ;  /* 0x0000040220147890 */ /* 0x000fe2000fffe03f */
[----:B------:R-:W1:Y:S01]  /*e430*/  LDC.64 R10, c[0x0][0x9e0] ;  /* 0x00027800ff0a7b82 */ /* 0x000e620000000a00 */
[----:B------:R-:W-:Y:S01]  /*e440*/  R2UR UR19, R7 ;  /* 0x00000000071372ca */ /* 0x000fe200000e0000 */
[----:B------:R-:W-:Y:S01]  /*e450*/  IMAD.MOV.U32 R7, RZ, RZ, 0x40000040 ;  /* 0x40000040ff077424 */ /* 0x000fe200078e00ff */
[----:B------:R-:W-:Y:S01]  /*e460*/  R2UR UR10, R6 ;  /* 0x00000000060a72ca */ /* 0x000fe200000e0000 */
[----:B------:R-:W-:Y:S01]  /*e470*/  HGMMA.64x128x16.F32 R24, gdesc[UR32], RZ, !UPT, gsb0 ;  /* 0x01e00000201879f0 */ /* 0x000fe2000c0008ff */
[----:B------:R-:W-:Y:S01]  /*e480*/  VIADD R6, R4, 0x6 ;  /* 0x0000000604067836 */ /* 0x000fe20000000000 */
[----:B------:R-:W-:Y:S01]  /*e490*/  UMOV UR21, 0x40000040 ;  /* 0x4000004000157882 */ /* 0x000fe20000000000 */
[----:B------:R-:W-:Y:S01]  /*e4a0*/  R2UR UR23, R7 ;  /* 0x00000000071772ca */ /* 0x000fe200000e0000 */
[----:B------:R-:W-:Y:S01]  /*e4b0*/  IMAD.MOV.U32 R7, RZ, RZ, 0x40000040 ;  /* 0x40000040ff077424 */ /* 0x000fe200078e00ff */
[----:B------:R-:W-:Y:S01]  /*e4c0*/  UIADD3 UR24, UR32, 0x404, URZ ;  /* 0x0000040420187890 */ /* 0x000fe2000fffe03f */
[----:B------:R-:W-:Y:S01]  /*e4d0*/  R2UR UR14, R6 ;  /* 0x00000000060e72ca */ /* 0x000fe200000e0000 */
[----:B------:R-:W-:Y:S01]  /*e4e0*/  VIADD R6, R4, 0x400 ;  /* 0x0000040004067836 */ /* 0x000fe20000000000 */
[----:B------:R-:W-:Y:S01]  /*e4f0*/  UMOV UR25, 0x40000040 ;  /* 0x4000004000197882 */ /* 0x000fe20000000000 */
[----:B------:R-:W-:Y:S01]  /*e500*/  R2UR UR27, R7 ;  /* 0x00000000071b72ca */ /* 0x000fe200000e0000 */
[----:B------:R-:W-:Y:S01]  /*e510*/  UIADD3 UR28, UR32, 0x406, URZ ;  /* 0x00000406201c7890 */ /* 0x000fe2000fffe03f */
[----:B------:R-:W-:Y:S01]  /*e520*/  @!P1 VIADD R0, R3, 0x28840 ;  /* 0x0002884003009836 */ /* 0x000fe20000000000 */
[----:B------:R-:W-:Y:S01]  /*e530*/  R2UR UR18, R6 ;  /* 0x00000000061272ca */ /* 0x000fe200000e0000 */
[----:B------:R-:W-:Y:S01]  /*e540*/  VIADD R6, R4, 0x402 ;  /* 0x0000040204067836 */ /* 0x000fe20000000000 */
[----:B------:R-:W-:Y:S01]  /*e550*/  UMOV UR29, 0x40000040 ;  /* 0x40000040001d7882 */ /* 0x000fe20000000000 */
[----:B------:R-:W-:-:S02]  /*e560*/  LEA R14, R129, 0xffffff80, 0x7 ;  /* 0xffffff80810e7811 */ /* 0x000fc400078e38ff */
[----:B------:R-:W-:Y:S02]  /*e570*/  @!P1 PRMT R0, RZ, 0x654, R0 ;  /* 0x00000654ff009816 */ /* 0x000fe40000000000 */
[----:B------:R-:W-:Y:S01]  /*e580*/  R2UR UR22, R6 ;  /* 0x00000000061672ca */ /* 0x000fe200000e0000 */
[C---:B------:R-:W-:Y:S01]  /*e590*/  VIADD R6, R4.reuse, 0x404 ;  /* 0x0000040404067836 */ /* 0x040fe20000000000 */
[----:B-1----:R-:W-:Y:S01]  /*e5a0*/  ISETP.GE.AND P2, PT, R11, 0x1, PT ;  /* 0x000000010b00780c */ /* 0x002fe20003f46270 */
[----:B------:R-:W-:-:S03]  /*e5b0*/  VIADD R4, R4, 0x406 ;  /* 0x0000040604047836 */ /* 0x000fc60000000000 */
[----:B------:R-:W-:Y:S02]  /*e5c0*/  R2UR UR26, R6 ;  /* 0x00000000061a72ca */ /* 0x000fe400000e0000 */
[----:B------:R-:W-:Y:S01]  /*e5d0*/  R2UR UR30, R4 ;  /* 0x00000000041e72ca */ /* 0x000fe200000e0000 */
[----:B------:R-:W-:-:S04]  /*e5e0*/  IMAD.MOV.U32 R4, RZ, RZ, -0x80 ;  /* 0xffffff80ff047424 */ /* 0x000fc800078e00ff */
[----:B0-----:R-:W-:Y:S02]  /*e5f0*/  IMAD R9, R129, R4, 0x80 ;  /* 0x0000008081097424 */ /* 0x001fe400078e0204 */
[----:B------:R-:W-:Y:S02]  /*e600*/  IMAD R4, R197, 0x80, R204 ;  /* 0x00000080c5047824 */ /* 0x000fe400078e02cc */
[----:B------:R-:W-:-:S04]  /*e610*/  IMAD.IADD R6, R192, 0x1, R9 ;  /* 0x00000001c0067824 */ /* 0x000fc800078e0209 */
[----:B------:R-:W-:Y:S01]  /*e620*/  IMAD R13, R191, -0x2, R6 ;  /* 0xfffffffebf0d7824 */ /* 0x000fe200078e0206 */
[----:B------:R-:W-:Y:S02]  /*e630*/  WARPGROUP.DEPBAR.LE gsb0, 0x0 ;  /* 0x00008000000079c5 */ /* 0x000fe40000010000 */
[----:B------:R-:W-:-:S06]  /*e640*/  WARPGROUP.ARRIVE ;  /* 0x00000000000079c5 */ /* 0x000fcc0000000000 */
[----:B------:R-:W-:Y:S01]  /*e650*/  HGMMA.64x128x16.F32 R24, gdesc[UR4], R24, gsb0 ;  /* 0x01e00000041879f0 */ /* 0x000fe20008000818 */
[----:B------:R-:W-:Y:S02]  /*e660*/  ULDC UR6, c[0x0][0x9dc] ;  /* 0x0002770000067ab9 */ /* 0x000fe40000000800 */
[----:B------:R-:W-:Y:S01]  /*e670*/  IMAD.U32 R7, RZ, RZ, UR6 ;  /* 0x00000006ff077e24 */ /* 0x000fe2000f8e00ff */
        /* <DEDUP_REMOVED lines=20> */
[----:B0-----:R-:W-:-:S05]  /*e7c0*/  IADD3 R0, -R193, 0x1, R6 ;  /* 0x00000001c1007810 */ /* 0x001fca0007ffe106 */
[----:B------:R-:W-:Y:S01]  /*e7d0*/  IMAD R3, R191, -0x2, R0 ;  /* 0xfffffffebf037824 */ /* 0x000fe200078e0200 */
[----:B------:R-:W-:-:S03]  /*e7e0*/  LOP3.LUT R0, RZ, R7, RZ, 0x33, !PT ;  /* 0x00000007ff007212 */ /* 0x000fc600078e33ff */
[C---:B------:R-:W-:Y:S02]  /*e7f0*/  IMAD.IADD R12, R3.reuse, 0x1, R10 ;  /* 0x00000001030c7824 */ /* 0x040fe400078e020a */
[----:B------:R-:W-:-:S03]  /*e800*/  IMAD.IADD R15, R3, 0x1, R0 ;  /* 0x00000001030f7824 */ /* 0x000fc600078e0200 */
[----:B------:R-:W-:Y:S01]  /*e810*/  VIADDMNMX R0, R4, R12, R13, PT ;  /* 0x0000000c04007246 */ /* 0x000fe2000380010d */
        /* <DEDUP_REMOVED lines=13> */
.L_x_7030:
[----:B------:R-:W-:-:S13]  /*e8f0*/  ISETP.NE.AND P3, PT, R11, 0x1, PT ;  /* 0x000000010b00780c */ /* 0x000fda0003f65270 */
[----:B------:R-:W0:Y:S02]  /*e900*/  @P3 LDC.64 R20, c[0x0][0x9e8] ;  /* 0x00027a00ff143b82 */ /* 0x000e240000000a00 */
[----:B0-----:R-:W-:-:S05]  /*e910*/  @P3 IMAD.HI.U32 R6, R5, R20, RZ ;  /* 0x0000001405063227 */ /* 0x001fca00078e00ff */
[----:B------:R-:W-:-:S07]  /*e920*/  @P3 SHF.R.U32.HI R5, RZ, R21, R6 ;  /* 0x00000015ff053219 */ /* 0x000fce0000011606 */
.L_x_7031:
[----:B------:R-:W-:Y:S05]  /*e930*/  BSYNC B0 ;  /* 0x0000000000007941 */ /* 0x000fea0003800000 */
.L_x_7029:
[----:B------:R-:W-:-:S04]  /*e940*/  IMAD R6, R5, R11, -R14 ;  /* 0x0000000b05067224 */ /* 0x000fc800078e0a0e */
[----:B------:R-:W-:-:S05]  /*e950*/  IMAD R6, R191, -0x2, R6 ;  /* 0xfffffffebf067824 */ /* 0x000fca00078e0206 */
[----:B------:R-:W-:Y:S02]  /*e960*/  VIMNMX R3, R3, R6, !PT ;  /* 0x0000000603037248 */ /* 0x000fe40007fe0100 */
[----:B------:R-:W-:-:S07]  /*e970*/  VIADDMNMX R0, R6, R11, R0, PT ;  /* 0x0000000b06007246 */ /* 0x000fce0003800100 */
.L_x_7028:
[C---:B------:R-:W-:Y:S01]  /*e980*/  ISETP.GE.AND P3, PT, R9.reuse, 0x2, PT ;  /* 0x000000020900780c */ /* 0x040fe20003f66270 */
[----:B------:R-:W-:Y:S01]  /*e990*/  VIADD R6, R4, 0x8 ;  /* 0x0000000804067836 */ /* 0x000fe20000000000 */
[----:B------:R-:W-:Y:S02]  /*e9a0*/  ISETP.GE.AND P5, PT, R9, 0x9, PT ;  /* 0x000000090900780c */ /* 0x000fe40003fa6270 */
[----:B------:R-:W-:Y:S02]  /*e9b0*/  ISETP.GT.AND P4, PT, R3, 0x1, !P3 ;  /* 0x000000010300780c */ /* 0x000fe40005f84270 */
[----:B------:R-:W-:Y:S02]  /*e9c0*/  P2R R88, PR, RZ, 0x20 ;  /* 0x00000020ff587803 */ /* 0x000fe40000000000 */
[----:B------:R-:W-:Y:S02]  /*e9d0*/  ISETP.LT.OR P4, PT, R0, 0x2, P4 ;  /* 0x000000020000780c */ /* 0x000fe40002781670 */
[----:B------:R-:W-:-:S02]  /*e9e0*/  VIADDMNMX R6, R6, R12, R13, PT ;  /* 0x0000000c06067246 */ /* 0x000fc4000380010d */
[----:B------:R-:W-:Y:S02]  /*e9f0*/  FSEL R25, R25, -INF , !P4 ;  /* 0xff80000019197808 */ /* 0x000fe40006000000 */
[----:B------:R-:W-:Y:S02]  /*ea00*/  ISETP.GT.AND P4, PT, R3, 0x8, !P5 ;  /* 0x000000080300780c */ /* 0x000fe40006f84270 */
[----:B------:R-:W-:Y:S02]  /*ea10*/  ISETP.GE.AND P5, PT, R9, 0xa, PT ;  /* 0x0000000a0900780c */ /* 0x000fe40003fa6270 */
[----:B------:R-:W-:Y:S02]  /*ea20*/  ISETP.LT.OR P4, PT, R0, 0x9, P4 ;  /* 0x000000090000780c */ /* 0x000fe40002781670 */
[----:B------:R-:W-:Y:S02]  /*ea30*/  P2R R89, PR, RZ, 0x20 ;  /* 0x00000020ff597803 */ /* 0x000fe40000000000 */
[----:B------:R-:W-:-:S02]  /*ea40*/  FSEL R28, R28, -INF , !P4 ;  /* 0xff8000001c1c7808 */ /* 0x000fc40006000000 */
[----:B------:R-:W-:Y:S02]  /*ea50*/  ISETP.GT.AND P4, PT, R3, 0x9, !P5 ;  /* 0x000000090300780c */ /* 0x000fe40006f84270 */
[----:B------:R-:W-:Y:S02]  /*ea60*/  ISETP.GE.AND P5, PT, R9, 0x11, PT ;  /* 0x000000110900780c */ /* 0x000fe40003fa6270 */
[----:B------:R-:W-:Y:S02]  /*ea70*/  ISETP.LT.OR P4, PT, R0, 0xa, P4 ;  /* 0x0000000a0000780c */ /* 0x000fe40002781670 */
[----:B------:R-:W-:Y:S02]  /*ea80*/  P2R R90, PR, RZ, 0x20 ;  /* 0x00000020ff5a7803 */ /* 0x000fe40000000000 */
[----:B------:R-:W-:Y:S02]  /*ea90*/  FSEL R29, R29, -INF , !P4 ;  /* 0xff8000001d1d7808 */ /* 0x000fe40006000000 */
[----:B------:R-:W-:-:S02]  /*eaa0*/  ISETP.GT.AND P4, PT, R3, 0x10, !P5 ;  /* 0x000000100300780c */ /* 0x000fc40006f84270 */
[----:B------:R-:W-:Y:S02]  /*eab0*/  ISETP.GE.AND P5, PT, R9, 0x12, PT ;  /* 0x000000120900780c */ /* 0x000fe40003fa6270 */
[----:B------:R-:W-:Y:S02]  /*eac0*/  ISETP.LT.OR P4, PT, R0, 0x11, P4 ;  /* 0x000000110000780c */ /* 0x000fe40002781670 */
[----:B------:R-:W-:Y:S02]  /*ead0*/  P2R R91, PR, RZ, 0x20 ;  /* 0x00000020ff5b7803 */ /* 0x000fe40000000000 */
[----:B------:R-:W-:Y:S02]  /*eae0*/  FSEL R32, R32, -INF , !P4 ;  /* 0xff80000020207808 */ /* 0x000fe40006000000 */
[----:B------:R-:W-:Y:S02]  /*eaf0*/  ISETP.GT.AND P4, PT, R3, 0x11, !P5 ;  /* 0x000000110300780c */ /* 0x000fe40006f84270 */
[----:B------:R-:W-:-:S02]  /*eb00*/  ISETP.GE.AND P5, PT, R9, 0x19, PT ;  /* 0x000000190900780c */ /* 0x000fc40003fa6270 */
[C---:B------:R-:W-:Y:S02]  /*eb10*/  ISETP.LT.OR P4, PT, R0.reuse, 0x12, P4 ;  /* 0x000000120000780c */ /* 0x040fe40002781670 */
[----:B------:R-:W-:Y:S02]  /*eb20*/  P2R R92, PR, RZ, 0x20 ;  /* 0x00000020ff5c7803 */ /* 0x000fe40000000000 */
[----:B------:R-:W-:Y:S02]  /*eb30*/  FSEL R33, R33, -INF , !P4 ;  /* 0xff80000021217808 */ /* 0x000fe40006000000 */
[----:B------:R-:W-:Y:S02]  /*eb40*/  ISETP.GT.AND P4, PT, R3, 0x18, !P5 ;  /* 0x000000180300780c */ /* 0x000fe40006f84270 */
[----:B------:R-:W-:Y:S02]  /*eb50*/  ISETP.GE.AND P5, PT, R9, 0x1a, PT ;  /* 0x0000001a0900780c */ /* 0x000fe40003fa6270 */
[----:B------:R-:W-:-:S02]  /*eb60*/  ISETP.LT.OR P4, PT, R0, 0x19, P4 ;  /* 0x000000190000780c */ /* 0x000fc40002781670 */
[----:B------:R-:W-:Y:S02]  /*eb70*/  P2R R93, PR, RZ, 0x20 ;  /* 0x00000020ff5d7803 */ /* 0x000fe40000000000 */
[----:B------:R-:W-:Y:S02]  /*eb80*/  FSEL R36, R36, -INF , !P4 ;  /* 0xff80000024247808 */ /* 0x000fe40006000000 */
[----:B------:R-:W-:Y:S02]  /*eb90*/  ISETP.GT.AND P4, PT, R3, 0x19, !P5 ;  /* 0x000000190300780c */ /* 0x000fe40006f84270 */
[----:B------:R-:W-:Y:S02]  /*eba0*/  ISETP.GE.AND P5, PT, R9, 0x21, PT ;  /* 0x000000210900780c */ /* 0x000fe40003fa6270 */
[----:B------:R-:W-:Y:S02]  /*ebb0*/  ISETP.LT.OR P4, PT, R0, 0x1a, P4 ;  /* 0x0000001a0000780c */ /* 0x000fe40002781670 */
[----:B------:R-:W-:-:S02]  /*ebc0*/  P2R R94, PR, RZ, 0x20 ;  /* 0x00000020ff5e7803 */ /* 0x000fc40000000000 */
        /* <DEDUP_REMOVED lines=136> */
.L_x_7034:
[----:B------:R-:W-:-:S13]  /*f450*/  ISETP.NE.AND P6, PT, R11, 0x1, PT ;  /* 0x000000010b00780c */ /* 0x000fda0003fc5270 */
[----:B------:R-:W0:Y:S02]  /*f460*/  @P6 LDC.64 R12, c[0x0][0x9e8] ;  /* 0x00027a00ff0c6b82 */ /* 0x000e240000000a00 */
[----:B0-----:R-:W-:-:S05]  /*f470*/  @P6 IMAD.HI.U32 R12, R0, R12, RZ ;  /* 0x0000000c000c6227 */ /* 0x001fca00078e00ff */
[----:B------:R-:W-:-:S07]  /*f480*/  @P6 SHF.R.U32.HI R0, RZ, R13, R12 ;  /* 0x0000000dff006219 */ /* 0x000fce000001160c */
.L_x_7035:
[----:B------:R-:W-:Y:S05]  /*f490*/  BSYNC B0 ;  /* 0x0000000000007941 */ /* 0x000fea0003800000 */
.L_x_7033:
[----:B------:R-:W-:-:S04]  /*f4a0*/  IMAD R0, R0, R11, -R14 ;  /* 0x0000000b00007224 */ /* 0x000fc800078e0a0e */
[----:B------:R-:W-:-:S05]  /*f4b0*/  IMAD R0, R191, -0x2, R0 ;  /* 0xfffffffebf007824 */ /* 0x000fca00078e0200 */
[----:B------:R-:W-:Y:S02]  /*f4c0*/  VIMNMX R3, R3, R0, !PT ;  /* 0x0000000003037248 */ /* 0x000fe40007fe0100 */
[----:B------:R-:W-:-:S07]  /*f4d0*/  VIADDMNMX R6, R0, R11, R6, PT ;  /* 0x0000000b00067246 */ /* 0x000fce0003800106 */
.L_x_7032:
        /* <DEDUP_REMOVED lines=31> */
[C---:B------:R-:W-:Y:S02]  /*f6d0*/  ISETP.LT.OR P3, PT, R6.reuse, 0x12, P3 ;  /* 0x000000120600780c */ /* 0x040fe40001f61670 */
[----:B------:R-:W-:Y:S02]  /*f6e0*/  FMNMX.FTZ R5, R49, R0, !PT ;  /* 0x0000000031057209 */ /* 0x000fe40007810000 */
[----:B------:R-:W-:Y:S02]  /*f6f0*/  FSEL R35, R35, -INF , !P3 ;  /* 0xff80000023237808 */ /* 0x000fe40005800000 */
[----:B------:R-:W-:Y:S02]  /*f700*/  ISETP.GT.AND P3, PT, R3, 0x18, !P6 ;  /* 0x000000180300780c */ /* 0x000fe40007764270 */
[----:B------:R-:W-:Y:S02]  /*f710*/  ISETP.NE.AND P6, PT, R103, RZ, PT ;  /* 0x000000ff6700720c */ /* 0x000fe40003fc5270 */
        /* <DEDUP_REMOVED lines=53> */
[----:B------:R-:W-:Y:S02]  /*fa70*/  ISETP.NE.AND P3, PT, R100, RZ, PT ;  /* 0x000000ff6400720c */ /* 0x000fe40003f65270 */
[----:B------:R-:W-:Y:S02]  /*fa80*/  FSEL R83, R83, -INF , !P4 ;  /* 0xff80000053537808 */ /* 0x000fe40006000000 */
[----:B------:R-:W-:-:S02]  /*fa90*/  ISETP.GT.AND P3, PT, R3, 0x38, !P3 ;  /* 0x000000380300780c */ /* 0x000fc40005f64270 */
[----:B------:R-:W-:Y:S02]  /*faa0*/  FSEL R86, R86, -INF , !P5 ;  /* 0xff80000056567808 */ /* 0x000fe40006800000 */
[----:B------:R-:W-:Y:S02]  /*fab0*/  ISETP.LT.OR P3, PT, R6, 0x39, P3 ;  /* 0x000000390600780c */ /* 0x000fe40001f61670 */
[----:B0-----:R-:W-:Y:S02]  /*fac0*/  FMNMX.FTZ R9, R5, R0, !PT ;  /* 0x0000000005097209 */ /* 0x001fe40007810000 */
[----:B------:R-:W-:Y:S02]  /*fad0*/  FSEL R54, R54, -INF , !P3 ;  /* 0xff80000036367808 */ /* 0x000fe40005800000 */
[----:B------:R-:W-:Y:S01]  /*fae0*/  ISETP.NE.AND P3, PT, R101, RZ, PT ;  /* 0x000000ff6500720c */ /* 0x000fe20003f65270 */
[----:B------:R-:W0:Y:S03]  /*faf0*/  SHFL.BFLY PT, R0, R9, 0x1, 0x1f ;  /* 0x0c201f0009007f89 */ /* 0x000e2600000e0000 */
[----:B------:R-:W-:-:S04]  /*fb00*/  ISETP.GT.AND P3, PT, R3, 0x39, !P3 ;  /* 0x000000390300780c */ /* 0x000fc80005f64270 */
[----:B------:R-:W-:-:S04]  /*fb10*/  ISETP.LT.OR P3, PT, R6, 0x3a, P3 ;  /* 0x0000003a0600780c */ /* 0x000fc80001f61670 */
[----:B------:R-:W-:Y:S02]  /*fb20*/  FSEL R55, R55, -INF , !P3 ;  /* 0xff80000037377808 */ /* 0x000fe40005800000 */
[----:B------:R-:W-:-:S04]  /*fb30*/  ISETP.NE.AND P3, PT, R102, RZ, PT ;  /* 0x000000ff6600720c */ /* 0x000fc80003f65270 */
[----:B------:R-:W-:-:S04]  /*fb40*/  ISETP.GT.AND P3, PT, R3, 0x40, !P3 ;  /* 0x000000400300780c */ /* 0x000fc80005f64270 */
[----:B------:R-:W-:Y:S02]  /*fb50*/  ISETP.LT.OR P3, PT, R6, 0x41, P3 ;  /* 0x000000410600780c */ /* 0x000fe40001f61670 */
[----:B0-----:R-:W-:Y:S02]  /*fb60*/  FMNMX.FTZ R0, R9, R0, !PT ;  /* 0x0000000009007209 */ /* 0x001fe40007810000 */
[----:B------:R-:W-:Y:S02]  /*fb70*/  FSEL R58, R58, -INF , !P3 ;  /* 0xff8000003a3a7808 */ /* 0x000fe40005800000 */
[----:B------:R-:W-:Y:S01]  /*fb80*/  ISETP.GT.AND P3, PT, R3, 0x41, !P6 ;  /* 0x000000410300780c */ /* 0x000fe20007764270 */
[----:B------:R-:W-:Y:S01]  /*fb90*/  FMUL.FTZ R12, R0, UR44 ;  /* 0x0000002c000c7c20 */ /* 0x000fe20008410000 */
        /* <DEDUP_REMOVED lines=51> */
[--C-:B------:R-:W-:Y:S01]  /*fed0*/  FFMA.FTZ R180, R24, UR44, -R14.reuse ;  /* 0x0000002c18b47c23 */ /* 0x100fe2000801080e */
[----:B------:R-:W-:Y:S01]  /*fee0*/  ISETP.LT.OR P3, PT, R6, 0x1, P3 ;  /* 0x000000010600780c */ /* 0x000fe20001f61670 */
[--C-:B------:R-:W-:Y:S01]  /*fef0*/  FFMA.FTZ R5, R25, UR44, -R14.reuse ;  /* 0x0000002c19057c23 */ /* 0x100fe2000801080e */
[--C-:B------:R-:W-:Y:S01]  /*ff00*/  FFMA.FTZ R182, R28, UR44, -R14.reuse ;  /* 0x0000002c1cb67c23 */ /* 0x100fe2000801080e */
[--C-:B------:R-:W-:Y:S01]  /*ff10*/  FFMA.FTZ R13, R29, UR44, -R14.reuse ;  /* 0x0000002c1d0d7c23 */ /* 0x100fe2000801080e */
[----:B------:R-:W-:Y:S01]  /*ff20*/  FSEL R26, R26, -INF , !P3 ;  /* 0xff8000001a1a7808 */ /* 0x000fe20005800000 */
[----:B------:R-:W-:Y:S01]  /*ff30*/  MUFU.EX2 R180, R180 ;  /* 0x000000b400b47308 */ /* 0x000fe20000000800 */
[----:B------:R-:W-:Y:S01]  /*ff40*/  ISETP.GT.AND P3, PT, R3, 0x79, !P6 ;  /* 0x000000790300780c */ /* 0x000fe20007764270 */
[--C-:B------:R-:W-:Y:S01]  /*ff50*/  FFMA.FTZ R176, R32, UR44, -R14.reuse ;  /* 0x0000002c20b07c23 */ /* 0x100fe2000801080e */
[----:B------:R-:W-:Y:S01]  /*ff60*/  FMNMX.FTZ R9, R26, R27, !PT ;  /* 0x0000001b1a097209 */ /* 0x000fe20007810000 */
[--C-:B------:R-:W-:Y:S01]  /*ff70*/  FFMA.FTZ R15, R33, UR44, -R14.reuse ;  /* 0x0000002c210f7c23 */ /* 0x100fe2000801080e */
[----:B------:R-:W-:Y:S01]  /*ff80*/  ISETP.LT.OR P3, PT, R6, 0x7a, P3 ;  /* 0x0000007a0600780c */ /* 0x000fe20001f61670 */
[--C-:B------:R-:W-:Y:S01]  /*ff90*/  FFMA.FTZ R178, R36, UR44, -R14.reuse ;  /* 0x0000002c24b27c23 */ /* 0x100fe2000801080e */
[----:B------:R-:W-:Y:S01]  /*ffa0*/  FMNMX.FTZ R12, R30, R9, !PT ;  /* 0x000000091e0c7209 */ /* 0x000fe20007810000 */
[----:B------:R-:W0:Y:S01]  /*ffb0*/  MUFU.EX2 R5, R5 ;  /* 0x0000000500057308 */ /* 0x000e220000000800 */
[----:B------:R-:W-:Y:S01]  /*ffc0*/  FSEL R87, R87, -INF , !P3 ;  /* 0xff80000057577808 */ /* 0x000fe20005800000 */
        /* <DEDUP_REMOVED lines=23> */
[--C-:B------:R-:W-:Y:S01]  /*10140*/  FFMA.FTZ R160, R64, UR44, -R14.reuse ;  /* 0x0000002c40a07c23 */ /* 0x100fe2000801080e */
[--C-:B------:R-:W-:Y:S01]  /*10150*/  FFMA.FTZ R162, R68, UR44, -R14.reuse ;  /* 0x0000002c44a27c23 */ /* 0x100fe2000801080e */
[----:B------:R-:W-:Y:S01]  /*10160*/  FMNMX.FTZ R9, R43, R12, !PT ;  /* 0x0000000c2b097209 */ /* 0x000fe20007810000 */
[--C-:B------:R-:W-:Y:S01]  /*10170*/  FFMA.FTZ R49, R69, UR44, -R14.reuse ;  /* 0x0000002c45317c23 */ /* 0x100fe2000801080e */
[--C-:B------:R-:W-:Y:S01]  /*10180*/  FFMA.FTZ R156, R72, UR44, -R14.reuse ;  /* 0x0000002c489c7c23 */ /* 0x100fe2000801080e */
[--C-:B------:R-:W-:Y:S01]  /*10190*/  FFMA.FTZ R53, R73, UR44, -R14.reuse ;  /* 0x0000002c49357c23 */ /* 0x100fe2000801080e */
[----:B------:R-:W-:Y:S01]  /*101a0*/  FMNMX.FTZ R12, R46, R9, !PT ;  /* 0x000000092e0c7209 */ /* 0x000fe20007810000 */
[----:B------:R-:W4:Y:S01]  /*101b0*/  MUFU.EX2 R15, R15 ;  /* 0x0000000f000f7308 */ /* 0x000f220000000800 */
[--C-:B------:R-:W-:Y:S01]  /*101c0*/  FFMA.FTZ R158, R76, UR44, -R14.reuse ;  /* 0x0000002c4c9e7c23 */ /* 0x100fe2000801080e */
[--C-:B------:R-:W-:Y:S01]  /*101d0*/  FFMA.FTZ R152, R80, UR44, -R14.reuse ;  /* 0x0000002c50987c23 */ /* 0x100fe2000801080e */
[----:B------:R-:W-:Y:S01]  /*101e0*/  FMNMX.FTZ R9, R47, R12, !PT ;  /* 0x0000000c2f097209 */ /* 0x000fe20007810000 */
[--C-:B------:R-:W-:Y:S01]  /*101f0*/  FFMA.FTZ R61, R81, UR44, -R14.reuse ;  /* 0x0000002c513d7c23 */ /* 0x100fe2000801080e */
[--C-:B------:R-:W-:Y:S01]  /*10200*/  FFMA.FTZ R154, R84, UR44, -R14.reuse ;  /* 0x0000002c549a7c23 */ /* 0x100fe2000801080e */
[----:B------:R-:W-:Y:S01]  /*10210*/  FFMA.FTZ R65, R85, UR44, -R14 ;  /* 0x0000002c55417c23 */ /* 0x000fe2000801080e */
[----:B------:R-:W-:Y:S01]  /*10220*/  FMNMX.FTZ R12, R50, R9, !PT ;  /* 0x00000009320c7209 */ /* 0x000fe20007810000 */
[----:B------:R-:W4:Y:S03]  /*10230*/  MUFU.EX2 R178, R178 ;  /* 0x000000b200b27308 */ /* 0x000f260000000800 */
[----:B------:R-:W-:-:S04]  /*10240*/  FMNMX.FTZ R9, R51, R12, !PT ;  /* 0x0000000c33097209 */ /* 0x000fc80007810000 */
[----:B------:R-:W-:Y:S01]  /*10250*/  FMNMX.FTZ R12, R54, R9, !PT ;  /* 0x00000009360c7209 */ /* 0x000fe20007810000 */
[----:B------:R-:W4:Y:S03]  /*10260*/  MUFU.EX2 R21, R21 ;  /* 0x0000001500157308 */ /* 0x000f260000000800 */
[----:B------:R-:W-:-:S04]  /*10270*/  FMNMX.FTZ R9, R55, R12, !PT ;  /* 0x0000000c37097209 */ /* 0x000fc80007810000 */
[----:B------:R-:W-:Y:S01]  /*10280*/  FMNMX.FTZ R12, R58, R9, !PT ;  /* 0x000000093a0c7209 */ /* 0x000fe20007810000 */
[----:B------:R-:W4:Y:S03]  /*10290*/  MUFU.EX2 R172, R172 ;  /* 0x000000ac00ac7308 */ /* 0x000f260000000800 */
        /* <DEDUP_REMOVED lines=20> */
[----:B------:R0:W-:Y:S03]  /*103e0*/  MUFU.EX2 R3, R57 ;  /* 0x0000003900037308 */ /* 0x0001e60000000800 */
[----:B------:R-:W-:-:S05]  /*103f0*/  FMNMX.FTZ R6, R87, R6, !PT ;  /* 0x0000000657067209 */ /* 0x000fca0007810000 */
[----:B------:R-:W1:Y:S01]  /*10400*/  SHFL.BFLY PT, R9, R6, 0x2, 0x1f ;  /* 0x0c401f0006097f89 */ /* 0x000e6200000e0000 */
[----:B0-----:R-:W-:Y:S01]  /*10410*/  FFMA.FTZ R57, R77, UR44, -R14 ;  /* 0x0000002c4d397c23 */ /* 0x001fe2000801080e */
[----:B------:R-:W-:Y:S08]  /*10420*/  MUFU.EX2 R37, R37 ;  /* 0x0000002500257308 */ /* 0x000ff00000000800 */
[----:B------:R-:W-:Y:S08]  /*10430*/  MUFU.EX2 R164, R164 ;  /* 0x000000a400a47308 */ /* 0x000ff00000000800 */
[----:B------:R-:W-:Y:S01]  /*10440*/  MUFU.EX2 R166, R166 ;  /* 0x000000a600a67308 */ /* 0x000fe20000000800 */
[----:B-1----:R-:W-:-:S07]  /*10450*/  FMNMX.FTZ R12, R6, R9, !PT ;  /* 0x00000009060c7209 */ /* 0x002fce0007810000 */
[----:B------:R-:W-:Y:S01]  /*10460*/  MUFU.EX2 R41, R41 ;  /* 0x0000002900297308 */ /* 0x000fe20000000800 */
[----:B------:R-:W0:Y:S07]  /*10470*/  SHFL.BFLY PT, R9, R12, 0x1, 0x1f ;  /* 0x0c201f000c097f89 */ /* 0x000e2e00000e0000 */
[----:B------:R-:W-:Y:S08]  /*10480*/  MUFU.EX2 R160, R160 ;  /* 0x000000a000a07308 */ /* 0x000ff00000000800 */
[----:B------:R-:W-:Y:S08]  /*10490*/  MUFU.EX2 R45, R45 ;  /* 0x0000002d002d7308 */ /* 0x000ff00000000800 */
[----:B------:R-:W-:Y:S01]  /*104a0*/  MUFU.EX2 R162, R162 ;  /* 0x000000a200a27308 */ /* 0x000fe20000000800 */
[----:B0-----:R-:W-:-:S04]  /*104b0*/  FMNMX.FTZ R9, R12, R9, !PT ;  /* 0x000000090c097209 */ /* 0x001fc80007810000 */
[C---:B------:R-:W-:Y:S01]  /*104c0*/  FSETP.NEU.FTZ.AND P3, PT, R9.reuse, -INF , PT ;  /* 0xff8000000900780b */ /* 0x040fe20003f7d000 */
[----:B------:R-:W-:Y:S02]  /*104d0*/  FMUL.FTZ R6, R9, UR44 ;  /* 0x0000002c09067c20 */ /* 0x000fe40008410000 */
[----:B------:R-:W-:Y:S03]  /*104e0*/  MUFU.EX2 R49, R49 ;  /* 0x0000003100317308 */ /* 0x000fe60000000800 */
[----:B------:R-:W-:-:S05]  /*104f0*/  FSEL R6, R6, RZ, P3 ;  /* 0x000000ff06067208 */ /* 0x000fca0001800000 */
[----:B------:R-:W-:Y:S01]  /*10500*/  MUFU.EX2 R156, R156 ;  /* 0x0000009c009c7308 */ /* 0x000fe20000000800 */
[--C-:B------:R-:W-:Y:S01]  /*10510*/  FFMA.FTZ R12, R27, UR44, -R6.reuse ;  /* 0x0000002c1b0c7c23 */ /* 0x100fe20008010806 */
[----:B------:R-:W-:Y:S01]  /*10520*/  FADD.FTZ R27, R180, R5 ;  /* 0x00000005b41b7221 */ /* 0x000fe20000010000 */
[--C-:B------:R-:W-:Y:S01]  /*10530*/  FFMA.FTZ R181, R26, UR44, -R6.reuse ;  /* 0x0000002c1ab57c23 */ /* 0x100fe20008010806 */
[--C-:B------:R-:W-:Y:S01]  /*10540*/  FFMA.FTZ R177, R34, UR44, -R6.reuse ;  /* 0x0000002c22b17c23 */ /* 0x100fe20008010806 */
[--C-:B------:R-:W-:Y:S01]  /*10550*/  FFMA.FTZ R183, R30, UR44, -R6.reuse ;  /* 0x0000002c1eb77c23 */ /* 0x100fe20008010806 */
[----:B------:R-:W-:Y:S01]  /*10560*/  FADD.FTZ R34, R182, R27 ;  /* 0x0000001bb6227221 */ /* 0x000fe20000010000 */
[--C-:B------:R-:W-:Y:S01]  /*10570*/  FFMA.FTZ R14, R31, UR44, -R6.reuse ;  /* 0x0000002c1f0e7c23 */ /* 0x100fe20008010806 */
[----:B------:R-:W-:Y:S01]  /*10580*/  MUFU.EX2 R12, R12 ;  /* 0x0000000c000c7308 */ /* 0x000fe20000000800 */
[----:B------:R-:W-:Y:S01]  /*10590*/  FFMA.FTZ R20, R35, UR44, -R6 ;  /* 0x0000002c23147c23 */ /* 0x000fe20008010806 */
[----:B--2---:R-:W-:Y:S01]  /*105a0*/  FADD.FTZ R27, R13, R34 ;  /* 0x000000220d1b7221 */ /* 0x004fe20000010000 */
[--C-:B------:R-:W-:Y:S01]  /*105b0*/  FFMA.FTZ R179, R38, UR44, -R6.reuse ;  /* 0x0000002c26b37c23 */ /* 0x100fe20008010806 */
[--C-:B------:R-:W-:Y:S01]  /*105c0*/  FFMA.FTZ R24, R39, UR44, -R6.reuse ;  /* 0x0000002c27187c23 */ /* 0x100fe20008010806 */
[--C-:B------:R-:W-:Y:S01]  /*105d0*/  FFMA.FTZ R173, R42, UR44, -R6.reuse ;  /* 0x0000002c2aad7c23 */ /* 0x100fe20008010806 */
[----:B---3--:R-:W-:Y:S01]  /*105e0*/  FADD.FTZ R34, R176, R27 ;  /* 0x0000001bb0227221 */ /* 0x008fe20000010000 */
[--C-:B------:R-:W-:Y:S01]  /*105f0*/  FFMA.FTZ R26, R43, UR44, -R6.reuse ;  /* 0x0000002c2b1a7c23 */ /* 0x100fe20008010806 */
[----:B------:R-:W0:Y:S01]  /*10600*/  MUFU.EX2 R181, R181 ;  /* 0x000000b500b57308 */ /* 0x000e220000000800 */
[----:B------:R-:W-:Y:S01]  /*10610*/  FFMA.FTZ R175, R46, UR44, -R6 ;  /* 0x0000002c2eaf7c23 */ /* 0x000fe20008010806 */
[----:B----4-:R-:W-:Y:S01]  /*10620*/  FADD.FTZ R27, R15, R34 ;  /* 0x000000220f1b7221 */ /* 0x010fe20000010000 */
[--C-:B------:R-:W-:Y:S01]  /*10630*/  FFMA.FTZ R28, R47, UR44, -R6.reuse ;  /* 0x0000002c2f1c7c23 */ /* 0x100fe20008010806 */
[--C-:B------:R-:W-:Y:S01]  /*10640*/  FFMA.FTZ R169, R50, UR44, -R6.reuse ;  /* 0x0000002c32a97c23 */ /* 0x100fe20008010806 */
[--C-:B------:R-:W-:Y:S01]  /*10650*/  FFMA.FTZ R30, R51, UR44, -R6.reuse ;  /* 0x0000002c331e7c23 */ /* 0x100fe20008010806 */
[----:B------:R-:W-:Y:S01]  /*10660*/  FADD.FTZ R36, R178, R27 ;  /* 0x0000001bb2247221 */ /* 0x000fe20000010000 */
[--C-:B------:R-:W-:Y:S01]  /*10670*/  FFMA.FTZ R171, R54, UR44, -R6.reuse ;  /* 0x0000002c36ab7c23 */ /* 0x100fe20008010806 */
[----:B------:R-:W1:Y:S01]  /*10680*/  MUFU.EX2 R183, R183 ;  /* 0x000000b700b77308 */ /* 0x000e620000000800 */
[----:B------:R-:W-:Y:S01]  /*10690*/  FFMA.FTZ R32, R55, UR44, -R6 ;  /* 0x0000002c37207c23 */ /* 0x000fe20008010806 */
[----:B------:R-:W-:Y:S01]  /*106a0*/  FADD.FTZ R27, R21, R36 ;  /* 0x00000024151b7221 */ /* 0x000fe20000010000 */
[--C-:B------:R-:W-:Y:S01]  /*106b0*/  FFMA.FTZ R165, R58, UR44, -R6.reuse ;  /* 0x0000002c3aa57c23 */ /* 0x100fe20008010806 */
[--C-:B------:R-:W-:Y:S01]  /*106c0*/  FFMA.FTZ R59, R59, UR44, -R6.reuse ;  /* 0x0000002c3b3b7c23 */ /* 0x100fe20008010806 */
[--C-:B------:R-:W-:Y:S01]  /*106d0*/  FFMA.FTZ R62, R62, UR44, -R6.reuse ;  /* 0x0000002c3e3e7c23 */ /* 0x100fe20008010806 */
[----:B------:R-:W-:Y:S01]  /*106e0*/  FADD.FTZ R38, R172, R27 ;  /* 0x0000001bac267221 */ /* 0x000fe20000010000 */
[----:B------:R-:W-:Y:S01]  /*106f0*/  FFMA.FTZ R63, R63, UR44, -R6 ;  /* 0x0000002c3f3f7c23 */ /* 0x000fe20008010806 */
[----:B------:R-:W2:Y:S01]  /*10700*/  MUFU.EX2 R14, R14 ;  /* 0x0000000e000e7308 */ /* 0x000ea20000000800 */
[----:B0-----:R-:W-:Y:S01]  /*10710*/  FADD.FTZ R36, R181, R12 ;  /* 0x0000000cb5247221 */ /* 0x001fe20000010000 */
[----:B------:R-:W-:Y:S01]  /*10720*/  FADD.FTZ R31, R25, R38 ;  /* 0x00000026191f7221 */ /* 0x000fe20000010000 */
[--C-:B------:R-:W-:Y:S01]  /*10730*/  FFMA.FTZ R66, R66, UR44, -R6.reuse ;  /* 0x0000002c42427c23 */ /* 0x100fe20008010806 */
[--C-:B------:R-:W-:Y:S01]  /*10740*/  FFMA.FTZ R67, R67, UR44, -R6.reuse ;  /* 0x0000002c43437c23 */ /* 0x100fe20008010806 */
[--C-:B------:R-:W-:Y:S01]  /*10750*/  FFMA.FTZ R70, R70, UR44, -R6.reuse ;  /* 0x0000002c46467c23 */ /* 0x100fe20008010806 */
[----:B------:R-:W-:Y:S01]  /*10760*/  FADD.FTZ R38, R174, R31 ;  /* 0x0000001fae267221 */ /* 0x000fe20000010000 */
[----:B------:R-:W-:Y:S01]  /*10770*/  FFMA.FTZ R71, R71, UR44, -R6 ;  /* 0x0000002c47477c23 */ /* 0x000fe20008010806 */
[----:B------:R-:W0:Y:S01]  /*10780*/  MUFU.EX2 R177, R177 ;  /* 0x000000b100b17308 */ /* 0x000e220000000800 */
[----:B-1----:R-:W-:Y:S01]  /*10790*/  FADD.FTZ R27, R183, R36 ;  /* 0x00000024b71b7221 */ /* 0x002fe20000010000 */
[----:B------:R-:W-:Y:S01]  /*107a0*/  FADD.FTZ R31, R29, R38 ;  /* 0x000000261d1f7221 */ /* 0x000fe20000010000 */
[--C-:B------:R-:W-:Y:S01]  /*107b0*/  FFMA.FTZ R74, R74, UR44, -R6.reuse ;  /* 0x0000002c4a4a7c23 */ /* 0x100fe20008010806 */
[--C-:B------:R-:W-:Y:S01]  /*107c0*/  FFMA.FTZ R75, R75, UR44, -R6.reuse ;  /* 0x0000002c4b4b7c23 */ /* 0x100fe20008010806 */
[--C-:B------:R-:W-:Y:S01]  /*107d0*/  FFMA.FTZ R78, R78, UR44, -R6.reuse ;  /* 0x0000002c4e4e7c23 */ /* 0x100fe20008010806 */
[----:B------:R-:W-:Y:S01]  /*107e0*/  FADD.FTZ R38, R168, R31 ;  /* 0x0000001fa8267221 */ /* 0x000fe20000010000 */
[----:B------:R-:W-:Y:S01]  /*107f0*/  FFMA.FTZ R79, R79, UR44, -R6 ;  /* 0x0000002c4f4f7c23 */ /* 0x000fe20008010806 */
[----:B------:R-:W1:Y:S01]  /*10800*/  MUFU.EX2 R20, R20 ;  /* 0x0000001400147308 */ /* 0x000e620000000800 */
[----:B--2---:R-:W-:Y:S01]  /*10810*/  FADD.FTZ R36, R14, R27 ;  /* 0x0000001b0e247221 */ /* 0x004fe20000010000 */
        /* <DEDUP_REMOVED lines=9> */
[----:B------:R-:W-:-:S02]  /*108b0*/  F2FP.F16.F32.PACK_AB R180, R5, R180 ;  /* 0x000000b405b4723e */ /* 0x000fc400000000ff */
[----:B------:R-:W-:Y:S01]  /*108c0*/  F2FP.F16.F32.PACK_AB R182, R13, R182 ;  /* 0x000000b60db6723e */ /* 0x000fe200000000ff */
[----:B------:R-:W-:Y:S01]  /*108d0*/  FADD.FTZ R38, R164, R31 ;  /* 0x0000001fa4267221 */ /* 0x000fe20000010000 */
[C---:B------:R-:W-:Y:S01]  /*108e0*/  F2FP.F16.F32.PACK_AB R164, R3.reuse, R164 ;  /* 0x000000a403a4723e */ /* 0x040fe200000000ff */
[----:B------:R-:W0:Y:S01]  /*108f0*/  MUFU.EX2 R24, R24 ;  /* 0x0000001800187308 */ /* 0x000e220000000800 */
[----:B-1----:R-:W-:Y:S01]  /*10900*/  FADD.FTZ R36, R20, R27 ;  /* 0x0000001b14247221 */ /* 0x002fe20000010000 */
[----:B------:R-:W-:Y:S01]  /*10910*/  FADD.FTZ R31, R3, R38 ;  /* 0x00000026031f7221 */ /* 0x000fe20000010000 */
[----:B------:R-:W-:Y:S02]  /*10920*/  F2FP.F16.F32.PACK_AB R181, R12, R181 ;  /* 0x000000b50cb5723e */ /* 0x000fe400000000ff */
[----:B------:R-:W-:Y:S01]  /*10930*/  F2FP.F16.F32.PACK_AB R183, R14, R183 ;  /* 0x000000b70eb7723e */ /* 0x000fe200000000ff */
[----:B------:R-:W-:Y:S01]  /*10940*/  FADD.FTZ R38, R166, R31 ;  /* 0x0000001fa6267221 */ /* 0x000fe20000010000 */
[----:B------:R-:W-:Y:S01]  /*10950*/  IMAD.IADD R14, R192, 0x1, -R193 ;  /* 0x00000001c00e7824 */ /* 0x000fe200078e0ac1 */
        /* <DEDUP_REMOVED lines=11> */
[----:B------:R-:W-:Y:S02]  /*10a10*/  F2FP.F16.F32.PACK_AB R168, R33, R168 ;  /* 0x000000a821a8723e */ /* 0x000fe400000000ff */
[----:B------:R-:W-:Y:S01]  /*10a20*/  F2FP.F16.F32.PACK_AB R170, R37, R170 ;  /* 0x000000aa25aa723e */ /* 0x000fe200000000ff */
[----:B------:R-:W0:Y:S01]  /*10a30*/  MUFU.EX2 R175, R175 ;  /* 0x000000af00af7308 */ /* 0x000e220000000800 */
[----:B-1----:R-:W-:Y:S01]  /*10a40*/  FADD.FTZ R27, R173, R36 ;  /* 0x00000024ad1b7221 */ /* 0x002fe20000010000 */
[----:B------:R-:W-:-:S02]  /*10a50*/  F2FP.F16.F32.PACK_AB R166, R41, R166 ;  /* 0x000000a629a6723e */ /* 0x000fc400000000ff */
[----:B------:R-:W-:Y:S02]  /*10a60*/  F2FP.F16.F32.PACK_AB R160, R45, R160 ;  /* 0x000000a02da0723e */ /* 0x000fe400000000ff */
[----:B------:R-:W-:Y:S02]  /*10a70*/  F2FP.F16.F32.PACK_AB R177, R20, R177 ;  /* 0x000000b114b1723e */ /* 0x000fe400000000ff */
[----:B------:R-:W1:Y:S01]  /*10a80*/  MUFU.EX2 R28, R28 ;  /* 0x0000001c001c7308 */ /* 0x000e620000000800 */
[----:B--2---:R-:W-:Y:S01]  /*10a90*/  FADD.FTZ R36, R26, R27 ;  /* 0x0000001b1a247221 */ /* 0x004fe20000010000 */
[----:B------:R-:W-:Y:S02]  /*10aa0*/  F2FP.F16.F32.PACK_AB R179, R24, R179 ;  /* 0x000000b318b3723e */ /* 0x000fe400000000ff */
[----:B------:R-:W-:-:S04]  /*10ab0*/  F2FP.F16.F32.PACK_AB R173, R26, R173 ;  /* 0x000000ad1aad723e */ /* 0x000fc800000000ff */
        /* <DEDUP_REMOVED lines=11> */
[----:B-1----:R-:W-:Y:S01]  /*10b70*/  FADD.FTZ R27, R171, R36 ;  /* 0x00000024ab1b7221 */ /* 0x002fe20000010000 */
[----:B------:R-:W-:Y:S01]  /*10b80*/  FADD.FTZ R36, R162, R31 ;  /* 0x0000001fa2247221 */ /* 0x000fe20000010000 */
[----:B------:R-:W-:-:S03]  /*10b90*/  F2FP.F16.F32.PACK_AB R162, R49, R162 ;  /* 0x000000a231a2723e */ /* 0x000fc600000000ff */
[----:B------:R-:W-:Y:S02]  /*10ba0*/  FADD.FTZ R13, R49, R36 ;  /* 0x00000024310d7221 */ /* 0x000fe40000010000 */
[----:B------:R-:W1:Y:S01]  /*10bb0*/  MUFU.EX2 R34, R59 ;  /* 0x0000003b00227308 */ /* 0x000e620000000800 */
[----:B--2---:R-:W-:Y:S01]  /*10bc0*/  FADD.FTZ R6, R32, R27 ;  /* 0x0000001b20067221 */ /* 0x004fe20000010000 */
[----:B------:R-:W-:Y:S01]  /*10bd0*/  FADD.FTZ R36, R156, R13 ;  /* 0x0000000d9c247221 */ /* 0x000fe20000010000 */
        /* <DEDUP_REMOVED lines=18> */
[----:B------:R-:W-:-:S04]  /*10d00*/  IMAD R13, R197, 0x80, R14 ;  /* 0x00000080c50d7824 */ /* 0x000fc800078e020e */
[----:B------:R-:W-:Y:S02]  /*10d10*/  IMAD.IADD R10, R13, 0x1, R10 ;  /* 0x000000010d0a7824 */ /* 0x000fe400078e020a */
        /* <DEDUP_REMOVED lines=34> */
[----:B--2---:R-:W-:Y:S01]  /*10f40*/  FADD.FTZ R12, R86, R3 ;  /* 0x00000003560c7221 */ /* 0x004fe20000010000 */
[----:B------:R-:W-:Y:S02]  /*10f50*/  VIADD R3, R129, 0xfffffffe ;  /* 0xfffffffe81037836 */ /* 0x000fe40000000000 */
[C---:B0-----:R-:W-:Y:S01]  /*10f60*/  FADD.FTZ R6, R65.reuse, R6 ;  /* 0x0000000641067221 */ /* 0x041fe20000010000 */
[----:B------:R-:W-:Y:S01]  /*10f70*/  F2FP.F16.F32.PACK_AB R154, R65, R154 ;  /* 0x0000009a419a723e */ /* 0x000fe200000000ff */
[C---:B-1----:R-:W-:Y:S01]  /*10f80*/  FADD.FTZ R5, R87.reuse, R12 ;  /* 0x0000000c57057221 */ /* 0x042fe20000010000 */
[----:B------:R-:W-:Y:S01]  /*10f90*/  F2FP.F16.F32.PACK_AB R155, R87, R86 ;  /* 0x00000056579b723e */ /* 0x000fe200000000ff */
        /* <DEDUP_REMOVED lines=12> */
.L_x_7038:
[----:B------:R-:W-:-:S13]  /*11060*/  ISETP.NE.AND P3, PT, R11, 0x1, PT ;  /* 0x000000010b00780c */ /* 0x000fda0003f65270 */
[----:B------:R-:W0:Y:S02]  /*11070*/  @P3 LDC.64 R20, c[0x0][0x9e8] ;  /* 0x00027a00ff143b82 */ /* 0x000e240000000a00 */
[----:B0-----:R-:W-:-:S05]  /*11080*/  @P3 IMAD.HI.U32 R20, R12, R20, RZ ;  /* 0x000000140c143227 */ /* 0x001fca00078e00ff */
[----:B------:R-:W-:-:S07]  /*11090*/  @P3 SHF.R.U32.HI R12, RZ, R21, R20 ;  /* 0x00000015ff0c3219 */ /* 0x000fce0000011614 */
.L_x_7039:
[----:B------:R-:W-:Y:S05]  /*110a0*/  BSYNC B0 ;  /* 0x0000000000007941 */ /* 0x000fea0003800000 */
.L_x_7037:
[----:B------:R-:W-:-:S05]  /*110b0*/  IMAD R11, R12, R11, R11 ;  /* 0x0000000b0c0b7224 */ /* 0x000fca00078e020b */
[----:B------:R-:W-:-:S07]  /*110c0*/  VIMNMX R10, R10, R11, PT ;  /* 0x0000000b0a0a7248 */ /* 0x000fce0003fe0100 */
.L_x_7036:
[----:B------:R-:W-:Y:S01]  /*110d0*/  SHF.R.S32.HI R11, RZ, 0x1f, R10 ;  /* 0x0000001fff0b7819 */ /* 0x000fe2000001140a */
[----:B------:R-:W-:Y:S01]  /*110e0*/  ULDC UR49, c[0x0][0x9e4] ;  /* 0x0002790000317ab9 */ /* 0x000fe20000000800 */
[----:B------:R-:W-:Y:S01]  /*110f0*/  ULDC UR46, c[0x0][0x9e4] ;  /* 0x00027900002e7ab9 */ /* 0x000fe20000000800 */
[----:B------:R-:W-:Y:S01]  /*11100*/  ULDC UR50, c[0x0][0x9dc] ;  /* 0x0002770000327ab9 */ /* 0x000fe20000000800 */
[----:B------:R-:W-:Y:S01]  /*11110*/  LEA.HI R11, R11, R10, RZ, 0x7 ;  /* 0x0000000a0b0b7211 */ /* 0x000fe200078f38ff */
[----:B------:R-:W-:Y:S01]  /*11120*/  ULDC UR52, c[0x0][0x9dc] ;  /* 0x0002770000347ab9 */ /* 0x000fe20000000800 */
[----:B------:R-:W-:Y:S01]  /*11130*/  ULDC UR45, c[0x0][0x988] ;  /* 0x00026200002d7ab9 */ /* 0x000fe20000000800 */
[----:B------:R-:W-:Y:S01]  /*11140*/  ULDC UR48, c[0x0][0x988] ;  /* 0x0002620000307ab9 */ /* 0x000fe20000000800 */
[----:B------:R-:W-:Y:S01]  /*11150*/  SHF.R.S32.HI R11, RZ, 0x7, R11 ;  /* 0x00000007ff0b7819 */ /* 0x000fe2000001140b */
[----:B------:R-:W-:Y:S01]  /*11160*/  ULDC UR47, c[0x0][0x988] ;  /* 0x00026200002f7ab9 */ /* 0x000fe20000000800 */
[----:B------:R-:W-:Y:S01]  /*11170*/  ULDC UR53, c[0x0][0x9e0] ;  /* 0x0002780000357ab9 */ /* 0x000fe20000000800 */
[----:B------:R-:W-:Y:S01]  /*11180*/  ULDC UR51, c[0x0][0x9e0] ;  /* 0x0002780000337ab9 */ /* 0x000fe20000000800 */
[----:B------:R-:W-:-:S02]  /*11190*/  VIMNMX R20, R198, R11, !PT ;  /* 0x0000000bc6147248 */ /* 0x000fc40007fe0100 */
[----:B------:R-:W-:Y:S02]  /*111a0*/  CS2R R150, SRZ ;  /* 0x0000000000967805 */ /* 0x000fe4000001ff00 */
[----:B------:R-:W-:Y:S02]  /*111b0*/  CS2R R148, SRZ ;  /* 0x0000000000947805 */ /* 0x000fe4000001ff00 */
        /* <DEDUP_REMOVED lines=16> */
[----:B-----5:R-:W-:Y:S02]  /*112c0*/  CS2R R116, SRZ ;  /* 0x0000000000747805 */ /* 0x020fe4000001ff00 */
        /* <DEDUP_REMOVED lines=14> */
[----:B------:R-:W-:Y:S06]  /*113b0*/  @!P3 BRA `(.L_x_7040) ;  /* 0x00000030009cb947 */ /* 0x000fec0003800000 */
[----:B------:R-:W-:Y:S02]  /*113c0*/  IMAD.IADD R21, R4, 0x1, R14 ;  /* 0x0000000104157824 */ /* 0x000fe400078e020e */
[----:B------:R-:W-:Y:S02]  /*113d0*/  IMAD.MOV.U32 R151, RZ, RZ, RZ ;  /* 0x000000ffff977224 */ /* 0x000fe400078e00ff */
[----:B------:R-:W-:-:S07]  /*113e0*/  VIADD R199, R21, 0x8 ;  /* 0x0000000815c77836 */ /* 0x000fce0000000000 */
.L_x_7058:
[----:B------:R-:W-:Y:S01]  /*113f0*/  ISETP.NE.AND P3, PT, R196, RZ, PT ;  /* 0x000000ffc400720c */ /* 0x000fe20003f65270 */
[----:B------:R-:W-:Y:S01]  /*11400*/  VIADD R215, R184, 0x1 ;  /* 0x00000001b8d77836 */ /* 0x000fe20000000000 */
[----:B------:R-:W-:Y:S05]  /*11410*/  YIELD ;  /* 0x0000000000007946 */ /* 0x000fea0003800000 */
[----:B------:R-:W-:-:S04]  /*11420*/  ISETP.NE.AND P4, PT, R215, 0x2, PT ;  /* 0x00000002d700780c */ /* 0x000fc80003f85270 */
[----:B------:R-:W-:Y:S02]  /*11430*/  SEL R15, RZ, 0x1, P4 ;  /* 0x00000001ff0f7807 */ /* 0x000fe40002000000 */
[----:B------:R-:W-:Y:S02]  /*11440*/  SEL R215, R215, RZ, P4 ;  /* 0x000000ffd7d77207 */ /* 0x000fe40002000000 */
[----:B------:R-:W-:Y:S01]  /*11450*/  LOP3.LUT R15, R186, R15, RZ, 0x3c, !PT ;  /* 0x0000000fba0f7212 */ /* 0x000fe200078e3cff */
[----:B------:R-:W-:Y:S06]  /*11460*/  @P3 BRA `(.L_x_7041) ;  /* 0x0000000000303947 */ /* 0x000fec0003800000 */
[----:B------:R-:W-:Y:S05]  /*11470*/  @!P0 BRA `(.L_x_7042) ;  /* 0x0000000000048947 */ /* 0x000fea0003800000 */
[----:B------:R-:W-:Y:S01]  /*11480*/  BPT.TRAP 0x1 ;  /* 0x000000040000795c */ /* 0x000fe20000300000 */
.L_x_7042:
[----:B------:R-:W-:Y:S01]  /*11490*/  IMAD R10, R215, 0x8, R2 ;  /* 0x00000008d70a7824 */ /* 0x000fe200078e0202 */
[----:B------:R-:W-:-:S04]  /*114a0*/  SHF.L.U32 R7, R15, 0x1f, RZ ;  /* 0x0000001f0f077819 */ /* 0x000fc800000006ff */
[----:B------:R0:W1:Y:S01]  /*114b0*/  SYNCS.PHASECHK.TRANS64.TRYWAIT P4, [R10+URZ+0x28830], R7 ;  /* 0x028830070a0075a7 */ /* 0x000062000808017f */
[----:B------:R-:W-:Y:S05]  /*114c0*/  @!P0 BRA `(.L_x_7043) ;  /* 0x0000000000048947 */ /* 0x000fea0003800000 */
[----:B------:R-:W-:Y:S01]  /*114d0*/  BPT.TRAP 0x1 ;  /* 0x000000040000795c */ /* 0x000fe20000300000 */
.L_x_7043:
[----:B------:R-:W-:Y:S04]  /*114e0*/  BSSY B0, `(.L_x_7041) ;  /* 0x0000004000007945 */ /* 0x000fe80003800000 */
[----:B-1----:R-:W-:Y:S05]  /*114f0*/  @P4 BRA `(.L_x_7044) ;  /* 0x0000000000084947 */ /* 0x002fea0003800000 */
[----:B------:R-:W1:Y:S02]  /*11500*/  SYNCS.PHASECHK.TRANS64.TRYWAIT P4, [R10+URZ+0x28830], R7 ;  /* 0x028830070a0075a7 */ /* 0x000e64000808017f */
[----:B-1----:R-:W-:Y:S05]  /*11510*/  @!P4 BRA `(.L_x_7045) ;  /* 0x0000012800c0c947 */ /* 0x002fea0003800000 */
.L_x_7044:
[----:B------:R-:W-:Y:S05]  /*11520*/  BSYNC B0 ;  /* 0x0000000000007941 */ /* 0x000fea0003800000 */
.L_x_7041:
[----:B01----:R-:W0:Y:S01]  /*11530*/  S2R R7, SR_TID.X ;  /* 0x0000000000077919 */ /* 0x003e220000002100 */
[----:B------:R-:W-:Y:S05]  /*11540*/  WARPSYNC.ALL ;  /* 0x0000000000007948 */ /* 0x000fea0003800000 */
[----:B------:R-:W-:Y:S02]  /*11550*/  IMAD R10, R215, 0x800, R8 ;  /* 0x00000800d70a7824 */ /* 0x000fe400078e0208 */
[----:B------:R-:W-:Y:S02]  /*11560*/  IMAD.MOV.U32 R11, RZ, RZ, 0x40000040 ;  /* 0x40000040ff0b7424 */ /* 0x000fe400078e00ff */
[C---:B------:R-:W-:Y:S01]  /*11570*/  VIADD R12, R10.reuse, 0x2 ;  /* 0x000000020a0c7836 */ /* 0x040fe20000000000 */
[----:B------:R-:W-:Y:S01]  /*11580*/  R2UR UR34, R10 ;  /* 0x000000000a2272ca */ /* 0x000fe200000e0000 */
[----:B------:R-:W-:Y:S01]  /*11590*/  IMAD.MOV.U32 R13, RZ, RZ, 0x40000040 ;  /* 0x40000040ff0d7424 */ /* 0x000fe200078e00ff */
[----:B------:R-:W-:Y:S01]  /*115a0*/  R2UR UR35, R11 ;  /* 0x000000000b2372ca */ /* 0x000fe200000e0000 */
[----:B------:R-:W-:Y:S01]  /*115b0*/  IMAD.MOV.U32 R11, RZ, RZ, 0x40000040 ;  /* 0x40000040ff0b7424 */ /* 0x000fe200078e00ff */
[----:B------:R-:W-:Y:S01]  /*115c0*/  R2UR UR6, R12 ;  /* 0x000000000c0672ca */ /* 0x000fe200000e0000 */
[----:B------:R-:W-:Y:S01]  /*115d0*/  VIADD R12, R10, 0x4 ;  /* 0x000000040a0c7836 */ /* 0x000fe20000000000 */
[----:B------:R-:W-:Y:S01]  /*115e0*/  R2UR UR7, R13 ;  /* 0x000000000d0772ca */ /* 0x000fe200000e0000 */
[----:B------:R-:W-:Y:S01]  /*115f0*/  IMAD.MOV.U32 R13, RZ, RZ, 0x40000040 ;  /* 0x40000040ff0d7424 */ /* 0x000fe200078e00ff */
[----:B------:R-:W-:-:S02]  /*11600*/  R2UR UR31, R11 ;  /* 0x000000000b1f72ca */ /* 0x000fc400000e0000 */
        /* <DEDUP_REMOVED lines=8> */
[----:B0-----:R-:W-:Y:S02]  /*11690*/  SHF.R.U32.HI R7, RZ, 0x7, R7 ;  /* 0x00000007ff077819 */ /* 0x001fe40000011607 */
[----:B------:R-:W-:Y:S01]  /*116a0*/  R2UR UR18, R12 ;  /* 0x000000000c1272ca */ /* 0x000fe200000e0000 */
[----:B------:R-:W-:Y:S01]  /*116b0*/  VIADD R12, R10, 0x402 ;  /* 0x000004020a0c7836 */ /* 0x000fe20000000000 */
[----:B------:R-:W-:Y:S01]  /*116c0*/  R2UR UR19, R13 ;  /* 0x000000000d1372ca */ /* 0x000fe200000e0000 */
[----:B------:R-:W-:Y:S02]  /*116d0*/  VIADD R7, R7, 0x8 ;  /* 0x0000000807077836 */ /* 0x000fe40000000000 */
[----:B------:R-:W-:Y:S01]  /*116e0*/  IMAD.MOV.U32 R13, RZ, RZ, 0x40000040 ;  /* 0x40000040ff0d7424 */ /* 0x000fe200078e00ff */
[----:B------:R-:W-:Y:S01]  /*116f0*/  R2UR UR22, R12 ;  /* 0x000000000c1672ca */ /* 0x000fe200000e0000 */
[C---:B------:R-:W-:Y:S01]  /*11700*/  VIADD R12, R10.reuse, 0x404 ;  /* 0x000004040a0c7836 */ /* 0x040fe20000000000 */
[----:B------:R0:W-:Y:S01]  /*11710*/  BAR.SYNC.DEFER_BLOCKING R7, 0x100 ;  /* 0x000400070000751d */ /* 0x0001e20000010000 */
[----:B------:R-:W-:Y:S01]  /*11720*/  VIADD R10, R10, 0x406 ;  /* 0x000004060a0a7836 */ /* 0x000fe20000000000 */
[----:B------:R-:W-:Y:S01]  /*11730*/  R2UR UR23, R13 ;  /* 0x000000000d1772ca */ /* 0x000fe200000e0000 */
[----:B------:R-:W-:Y:S01]  /*11740*/  IMAD.MOV.U32 R13, RZ, RZ, 0x40000040 ;  /* 0x40000040ff0d7424 */ /* 0x000fe200078e00ff */
[----:B------:R-:W-:-:S02]  /*11750*/  R2UR UR26, R12 ;  /* 0x000000000c1a72ca */ /* 0x000fc400000e0000 */
[----:B------:R-:W-:Y:S02]  /*11760*/  R2UR UR30, R10 ;  /* 0x000000000a1e72ca */ /* 0x000fe400000e0000 */
[----:B------:R-:W-:Y:S01]  /*11770*/  R2UR UR27, R13 ;  /* 0x000000000d1b72ca */ /* 0x000fe200000e0000 */
        /* <DEDUP_REMOVED lines=27> */
.L_x_7047:
[----:B------:R-:W-:Y:S01]  /*11930*/  SHF.L.U32 R7, R186, 0x1f, RZ ;  /* 0x0000001fba077819 */ /* 0x000fe200000006ff */
[----:B------:R-:W-:-:S04]  /*11940*/  IMAD R10, R184, 0x8, R2 ;  /* 0x00000008b80a7824 */ /* 0x000fc800078e0202 */
[----:B------:R0:W1:Y:S01]  /*11950*/  SYNCS.PHASECHK.TRANS64.TRYWAIT P3, [R10+URZ+0x28850], R7 ;  /* 0x028850070a0075a7 */ /* 0x000062000806017f */
[----:B------:R-:W-:Y:S05]  /*11960*/  @!P0 BRA `(.L_x_7048) ;  /* 0x0000000000048947 */ /* 0x000fea0003800000 */
[----:B------:R-:W-:Y:S01]  /*11970*/  BPT.TRAP 0x1 ;  /* 0x000000040000795c */ /* 0x000fe20000300000 */
.L_x_7048:
[----:B-1----:R-:W-:Y:S05]  /*11980*/  @P3 BRA `(.L_x_7046) ;  /* 0x0000000000083947 */ /* 0x002fea0003800000 */
[----:B------:R-:W1:Y:S02]  /*11990*/  SYNCS.PHASECHK.TRANS64.TRYWAIT P3, [R10+URZ+0x28850], R7 ;  /* 0x028850070a0075a7 */ /* 0x000e64000806017f */
[----:B-1----:R-:W-:Y:S05]  /*119a0*/  @!P3 BRA `(.L_x_7049) ;  /* 0x0000012400b0b947 */ /* 0x002fea0003800000 */
.L_x_7046:
[----:B01----:R-:W-:Y:S01]  /*119b0*/  VIADD R7, R2, 0x400 ;  /* 0x0000040002077836 */ /* 0x003fe20000000000 */
[----:B------:R-:W-:Y:S05]  /*119c0*/  WARPSYNC.ALL ;  /* 0x0000000000007948 */ /* 0x000fea0003800000 */
[----:B------:R-:W-:Y:S01]  /*119d0*/  SHF.R.U32.HI R7, RZ, 0x4, R7 ;  /* 0x00000004ff077819 */ /* 0x000fe20000011607 */
[----:B------:R-:W-:Y:S01]  /*119e0*/  IMAD.MOV.U32 R11, RZ, RZ, 0x40000040 ;  /* 0x40000040ff0b7424 */ /* 0x000fe200078e00ff */
[----:B------:R-:W-:Y:S01]  /*119f0*/  WARPGROUP.ARRIVE ;  /* 0x00000000000079c5 */ /* 0x000fe20000000000 */
[----:B------:R-:W-:Y:S01]  /*11a00*/  IMAD.MOV.U32 R13, RZ, RZ, 0x40000040 ;  /* 0x40000040ff0d7424 */ /* 0x000fe200078e00ff */
[----:B------:R-:W-:-:S04]  /*11a10*/  LOP3.LUT R7, R7, 0x3fff, RZ, 0xc0, !PT ;  /* 0x00003fff07077812 */ /* 0x000fc800078ec0ff */
[----:B------:R-:W0:Y:S01]  /*11a20*/  S2R R186, SR_TID.X ;  /* 0x0000000000ba7919 */ /* 0x000e220000002100 */
[----:B------:R-:W-:Y:S01]  /*11a30*/  R2UR UR7, R11 ;  /* 0x000000000b0772ca */ /* 0x000fe200000e0000 */
[----:B------:R-:W-:Y:S01]  /*11a40*/  IMAD.MOV.U32 R11, RZ, RZ, 0x40000040 ;  /* 0x40000040ff0b7424 */ /* 0x000fe200078e00ff */
[----:B------:R-:W-:-:S05]  /*11a50*/  LOP3.LUT R7, R7, 0x4000000, RZ, 0xfc, !PT ;  /* 0x0400000007077812 */ /* 0x000fca00078efcff */
[----:B------:R-:W-:Y:S02]  /*11a60*/  IMAD R10, R184, 0x800, R7 ;  /* 0x00000800b80a7824 */ /* 0x000fe400078e0207 */
[----:B------:R-:W-:Y:S02]  /*11a70*/  @!P1 IMAD R7, R215, 0x8, R2 ;  /* 0x00000008d7079824 */ /* 0x000fe400078e0202 */
[C---:B------:R-:W-:Y:S01]  /*11a80*/  VIADD R12, R10.reuse, 0x80 ;  /* 0x000000800a0c7836 */ /* 0x040fe20000000000 */
[----:B------:R-:W-:Y:S01]  /*11a90*/  R2UR UR6, R10 ;  /* 0x000000000a0672ca */ /* 0x000fe200000e0000 */
[----:B------:R-:W-:-:S05]  /*11aa0*/  @!P1 VIADD R7, R7, 0x28840 ;  /* 0x0002884007079836 */ /* 0x000fca0000000000 */
[----:B------:R-:W-:-:S07]  /*11ab0*/  @!P1 PRMT R7, RZ, 0x654, R7 ;  /* 0x00000654ff079816 */ /* 0x000fce0000000007 */
[----:B------:R-:W-:Y:S01]  /*11ac0*/  HGMMA.64x128x16.F32 R88, R180, gdesc[UR4].tnspB, R88, gsb0 ;  /* 0x41e00004b4587df0 */ /* 0x000fe20008000858 */
[----:B------:R-:W-:Y:S02]  /*11ad0*/  R2UR UR6, R12 ;  /* 0x000000000c0672ca */ /* 0x000fe400000e0000 */
[----:B------:R-:W-:Y:S01]  /*11ae0*/  R2UR UR7, R13 ;  /* 0x000000000d0772ca */ /* 0x000fe200000e0000 */
[----:B------:R-:W-:Y:S01]  /*11af0*/  IMAD.MOV.U32 R13, RZ, RZ, 0x40000040 ;  /* 0x40000040ff0d7424 */ /* 0x000fe200078e00ff */
[----:B------:R-:W-:Y:S02]  /*11b00*/  IADD3 R12, R10, 0x100, RZ ;  /* 0x000001000a0c7810 */ /* 0x000fe40007ffe0ff */
[----:B0-----:R-:W-:Y:S01]  /*11b10*/  SHF.R.U32.HI R186, RZ, 0x7, R186 ;  /* 0x00000007ffba7819 */ /* 0x001fe200000116ba */
        /* <DEDUP_REMOVED lines=34> */
[----:B------:R-:W-:-:S05]  /*11d40*/  IMAD.SHL.U32 R13, R3, 0x80, RZ ;  /* 0x00000080030d7824 */ /* 0x000fca00078e00ff */
[----:B------:R-:W-:-:S05]  /*11d50*/  IADD3 R12, R192, 0x1, -R13 ;  /* 0x00000001c00c7810 */ /* 0x000fca0007ffe80d */
[----:B------:R-:W-:-:S04]  /*11d60*/  IMAD.IADD R12, R12, 0x1, -R193 ;  /* 0x000000010c0c7824 */ /* 0x000fc800078e0ac1 */
[----:B------:R-:W-:Y:S01]  /*11d70*/  IMAD R12, R191, -0x2, R12 ;  /* 0xfffffffebf0c7824 */ /* 0x000fe200078e020c */
[----:B------:R-:W-:Y:S02]  /*11d80*/  WARPGROUP.DEPBAR.LE gsb0, 0x0 ;  /* 0x00008000000079c5 */ /* 0x000fe40000010000 */
[----:B------:R-:W-:-:S06]  /*11d90*/  WARPGROUP.ARRIVE ;  /* 0x00000000000079c5 */ /* 0x000fcc0000000000 */
[----:B------:R-:W-:Y:S01]  /*11da0*/  HGMMA.64x128x16.F32 R88, R156, gdesc[UR4].tnspB, R88, gsb0 ;  /* 0x41e000049c587df0 */ /* 0x000fe20008000858 */
[----:B------:R-:W-:Y:S02]  /*11db0*/  R2UR UR6, R10 ;  /* 0x000000000a0672ca */ /* 0x000fe400000e0000 */
[----:B------:R-:W-:Y:S02]  /*11dc0*/  R2UR UR7, R11 ;  /* 0x000000000b0772ca */ /* 0x000fe400000e0000 */
[----:B------:R-:W-:Y:S01]  /*11dd0*/  IADD3 R10, -R186, 0xb, RZ ;  /* 0x0000000bba0a7810 */ /* 0x000fe20007ffe1ff */
[----:B------:R-:W-:Y:S02]  /*11de0*/  WARPGROUP.DEPBAR.LE gsb0, 0x0 ;  /* 0x00008000000079c5 */ /* 0x000fe40000010000 */
[----:B------:R-:W-:-:S08]  /*11df0*/  WARPGROUP.ARRIVE ;  /* 0x00000000000079c5 */ /* 0x000fd00000000000 */
[----:B------:R-:W-:Y:S03]  /*11e00*/  HGMMA.64x128x16.F32 R88, R152, gdesc[UR4].tnspB, R88, gsb0 ;  /* 0x41e0000498587df0 */ /* 0x000fe60008000858 */
[----:B------:R-:W-:Y:S02]  /*11e10*/  WARPGROUP.DEPBAR.LE gsb0, 0x0 ;  /* 0x00008000000079c5 */ /* 0x000fe40000010000 */
[----:B------:R0:W-:Y:S06]  /*11e20*/  BAR.ARV R10, 0x100 ;  /* 0x0004000a0000751d */ /* 0x0001ec0000002000 */
[----:B------:R1:W-:Y:S01]  /*11e30*/  @!P1 SYNCS.ARRIVE.TRANS64.RED.A1T0 RZ, [R7+URZ], RZ ;  /* 0x000000ff07ff99a7 */ /* 0x0003e2000810043f */
[----:B------:R-:W-:-:S02]  /*11e40*/  VIADD R155, R12, UR53 ;  /* 0x000000350c9b7c36 */ /* 0x000fc40008000000 */
[----:B-1----:R-:W-:-:S05]  /*11e50*/  IMAD.U32 R7, RZ, RZ, UR50 ;  /* 0x00000032ff077e24 */ /* 0x002fca000f8e00ff */
[----:B------:R-:W-:-:S05]  /*11e60*/  LOP3.LUT R157, RZ, R7, RZ, 0x33, !PT ;  /* 0x00000007ff9d7212 */ /* 0x000fca00078e33ff */
[----:B------:R-:W-:Y:S02]  /*11e70*/  IMAD.IADD R157, R157, 0x1, R12 ;  /* 0x000000019d9d7824 */ /* 0x000fe400078e020c */
[C---:B------:R-:W-:Y:S02]  /*11e80*/  IMAD.IADD R12, R4.reuse, 0x1, R155 ;  /* 0x00000001040c7824 */ /* 0x040fe400078e029b */
[----:B------:R-:W-:Y:S01]  /*11e90*/  IMAD.IADD R152, R4, 0x1, R157 ;  /* 0x0000000104987824 */ /* 0x000fe200078e029d */
[----:B0-----:R-:W-:Y:S06]  /*11ea0*/  @!P2 BRA `(.L_x_7050) ;  /* 0x00000000005ca947 */ /* 0x001fec0003800000 */
[----:B------:R-:W-:Y:S01]  /*11eb0*/  IMAD.IADD R153, R4, 0x1, R14 ;  /* 0x0000000104997824 */ /* 0x000fe200078e020e */
[----:B------:R-:W-:Y:S04]  /*11ec0*/  BSSY B0, `(.L_x_7051) ;  /* 0x0000011000007945 */ /* 0x000fe80003800000 */
[----:B------:R-:W-:-:S13]  /*11ed0*/  ISETP.GT.AND P3, PT, R153, -0x1, PT ;  /* 0xffffffff9900780c */ /* 0x000fda0003f64270 */
[----:B------:R-:W-:Y:S05]  /*11ee0*/  @P3 BRA `(.L_x_7052) ;  /* 0x0000000000203947 */ /* 0x000fea0003800000 */
[----:B------:R-:W-:Y:S01]  /*11ef0*/  IMAD.U32 R156, RZ, RZ, UR49 ;  /* 0x00000031ff9c7e24 */ /* 0x000fe2000f8e00ff */
[----:B------:R-:W-:-:S04]  /*11f00*/  LOP3.LUT R153, RZ, R153, RZ, 0x33, !PT ;  /* 0x00000099ff997212 */ /* 0x000fc800078e33ff */
[----:B------:R-:W-:-:S13]  /*11f10*/  ISETP.NE.AND P3, PT, R156, 0x1, PT ;  /* 0x000000019c00780c */ /* 0x000fda0003f65270 */
[----:B------:R-:W0:Y:S02]  /*11f20*/  @P3 LDC.64 R10, c[0x0][0x9e8] ;  /* 0x00027a00ff0a3b82 */ /* 0x000e240000000a00 */
[----:B0-----:R-:W-:-:S05]  /*11f30*/  @P3 IMAD.HI.U32 R10, R153, R10, RZ ;  /* 0x0000000a990a3227 */ /* 0x001fca00078e00ff */
[----:B------:R-:W-:-:S04]  /*11f40*/  @P3 SHF.R.U32.HI R153, RZ, R11, R10 ;  /* 0x0000000bff993219 */ /* 0x000fc8000001160a */
[----:B------:R-:W-:Y:S01]  /*11f50*/  LOP3.LUT R10, RZ, R153, RZ, 0x33, !PT ;  /* 0x00000099ff0a7212 */ /* 0x000fe200078e33ff */
[----:B------:R-:W-:Y:S06]  /*11f60*/  BRA `(.L_x_7053) ;  /* 0x0000000000187947 */ /* 0x000fec0003800000 */
.L_x_7052:
[----:B------:R-:W-:-:S05]  /*11f70*/  IMAD.U32 R156, RZ, RZ, UR49 ;  /* 0x00000031ff9c7e24 */ /* 0x000fca000f8e00ff */
[----:B------:R-:W-:-:S13]  /*11f80*/  ISETP.NE.AND P3, PT, R156, 0x1, PT ;  /* 0x000000019c00780c */ /* 0x000fda0003f65270 */
[----:B------:R-:W0:Y:S02]  /*11f90*/  @P3 LDC.64 R10, c[0x0][0x9e8] ;  /* 0x00027a00ff0a3b82 */ /* 0x000e240000000a00 */
[----:B0-----:R-:W-:-:S04]  /*11fa0*/  @P3 IMAD.HI.U32 R154, R153, R10, RZ ;  /* 0x0000000a999a3227 */ /* 0x001fc800078e00ff */
[----:B------:R-:W-:Y:S01]  /*11fb0*/  IMAD.MOV.U32 R10, RZ, RZ, R153 ;  /* 0x000000ffff0a7224 */ /* 0x000fe200078e0099 */
[----:B------:R-:W-:-:S07]  /*11fc0*/  @P3 SHF.R.U32.HI R10, RZ, R11, R154 ;  /* 0x0000000bff0a3219 */ /* 0x000fce000001169a */
.L_x_7053:
[----:B------:R-:W-:Y:S05]  /*11fd0*/  BSYNC B0 ;  /* 0x0000000000007941 */ /* 0x000fea0003800000 */
.L_x_7051:
[----:B------:R-:W-:-:S04]  /*11fe0*/  IMAD R10, R10, R156, -R13 ;  /* 0x0000009c0a0a7224 */ /* 0x000fc800078e0a0d */
[----:B------:R-:W-:-:S05]  /*11ff0*/  IMAD R11, R191, -0x2, R10 ;  /* 0xfffffffebf0b7824 */ /* 0x000fca00078e020a */
[----:B------:R-:W-:Y:S02]  /*12000*/  VIADDMNMX R12, R11, R156, R12, PT ;  /* 0x0000009c0b0c7246 */ /* 0x000fe4000380010c */
[----:B------:R-:W-:-:S07]  /*12010*/  VIMNMX R152, R152, R11, !PT ;  /* 0x0000000b98987248 */ /* 0x000fce0007fe0100 */
.L_x_7050:
        /* <DEDUP_REMOVED lines=95> */
[--C-:B------:R-:W-:Y:S02]  /*12610*/  IADD3 R24, R155, 0x8, R4.reuse ;  /* 0x000000089b187810 */ /* 0x100fe40007ffe004 */
[----:B------:R-:W-:-:S02]  /*12620*/  IADD3 R12, R157, 0x8, R4 ;  /* 0x000000089d0c7810 */ /* 0x000fc40007ffe004 */
[----:B------:R-:W-:Y:S02]  /*12630*/  FSEL R84, R84, -INF , !P5 ;  /* 0xff80000054547808 */ /* 0x000fe40006800000 */
[----:B------:R-:W-:Y:S01]  /*12640*/  FSEL R85, R85, -INF , !P4 ;  /* 0xff80000055557808 */ /* 0x000fe20006000000 */
[----:B------:R-:W-:Y:S06]  /*12650*/  @!P2 BRA `(.L_x_7054) ;  /* 0x00000000005ca947 */ /* 0x000fec0003800000 */
        /* <DEDUP_REMOVED lines=12> */
.L_x_7056:
[----:B------:R-:W-:-:S05]  /*12720*/  IMAD.U32 R154, RZ, RZ, UR49 ;  /* 0x00000031ff9a7e24 */ /* 0x000fca000f8e00ff */
[----:B------:R-:W-:-:S13]  /*12730*/  ISETP.NE.AND P4, PT, R154, 0x1, PT ;  /* 0x000000019a00780c */ /* 0x000fda0003f85270 */
[----:B------:R-:W0:Y:S02]  /*12740*/  @P4 LDC.64 R10, c[0x0][0x9e8] ;  /* 0x00027a00ff0a4b82 */ /* 0x000e240000000a00 */
[----:B0-----:R-:W-:-:S04]  /*12750*/  @P4 IMAD.HI.U32 R152, R199, R10, RZ ;  /* 0x0000000ac7984227 */ /* 0x001fc800078e00ff */
[----:B------:R-:W-:Y:S01]  /*12760*/  IMAD.MOV.U32 R10, RZ, RZ, R199 ;  /* 0x000000ffff0a7224 */ /* 0x000fe200078e00c7 */
[----:B------:R-:W-:-:S07]  /*12770*/  @P4 SHF.R.U32.HI R10, RZ, R11, R152 ;  /* 0x0000000bff0a4219 */ /* 0x000fce0000011698 */
.L_x_7057:
[----:B------:R-:W-:Y:S05]  /*12780*/  BSYNC B0 ;  /* 0x0000000000007941 */ /* 0x000fea0003800000 */
.L_x_7055:
[----:B------:R-:W-:-:S04]  /*12790*/  IMAD R10, R10, R154, -R13 ;  /* 0x0000009a0a0a7224 */ /* 0x000fc800078e0a0d */
[----:B------:R-:W-:-:S05]  /*127a0*/  IMAD R11, R191, -0x2, R10 ;  /* 0xfffffffebf0b7824 */ /* 0x000fca00078e020a */
[----:B------:R-:W-:Y:S02]  /*127b0*/  VIADDMNMX R24, R11, R154, R24, PT ;  /* 0x0000009a0b187246 */ /* 0x000fe40003800118 */
[----:B------:R-:W-:-:S07]  /*127c0*/  VIMNMX R12, R12, R11, !PT ;  /* 0x0000000b0c0c7248 */ /* 0x000fce0007fe0100 */
.L_x_7054:
[----:B------:R-:W-:Y:S01]  /*127d0*/  FMNMX.FTZ R10, R153, R0, !PT ;  /* 0x00000000990a7209 */ /* 0x000fe20007810000 */
[----:B------:R-:W-:Y:S01]  /*127e0*/  UMOV UR44, UR48 ;  /* 0x00000030002c7c82 */ /* 0x000fe20008000000 */
[----:B------:R-:W-:Y:S01]  /*127f0*/  ISETP.GT.AND P5, PT, R12, 0x8, P3 ;  /* 0x000000080c00780c */ /* 0x000fe20001fa4270 */
[----:B------:R-:W-:Y:S01]  /*12800*/  IMAD.MOV.U32 R186, RZ, RZ, R15 ;  /* 0x000000ffffba7224 */ /* 0x000fe200078e000f */
        /* <DEDUP_REMOVED lines=11> */
[C---:B------:R-:W-:Y:S02]  /*128c0*/  ISETP.GT.AND P5, PT, R12.reuse, 0x18, P3 ;  /* 0x000000180c00780c */ /* 0x040fe40001fa4270 */
        /* <DEDUP_REMOVED lines=50> */
[C---:B------:R-:W-:Y:S01]  /*12bf0*/  ISETP.LT.OR P5, PT, R24.reuse, 0x39, P5 ;  /* 0x000000391800780c */ /* 0x040fe20002fa1670 */
[----:B------:R-:W0:Y:S01]  /*12c00*/  SHFL.BFLY PT, R11, R10, 0x2, 0x1f ;  /* 0x0c401f000a0b7f89 */ /* 0x000e2200000e0000 */
[----:B------:R-:W-:-:S02]  /*12c10*/  ISETP.LT.OR P4, PT, R24, 0x22, P4 ;  /* 0x000000221800780c */ /* 0x000fc40002781670 */
[----:B------:R-:W-:Y:S02]  /*12c20*/  FSEL R54, R54, -INF , !P5 ;  /* 0xff80000036367808 */ /* 0x000fe40006800000 */
[C---:B------:R-:W-:Y:S02]  /*12c30*/  ISETP.GT.AND P5, PT, R12.reuse, 0x40, P3 ;  /* 0x000000400c00780c */ /* 0x040fe40001fa4270 */
[----:B------:R-:W-:Y:S02]  /*12c40*/  FSEL R43, R43, -INF , !P4 ;  /* 0xff8000002b2b7808 */ /* 0x000fe40006000000 */
[----:B------:R-:W-:Y:S02]  /*12c50*/  ISETP.GT.AND P4, PT, R12, 0x29, P3 ;  /* 0x000000290c00780c */ /* 0x000fe40001f84270 */
[C---:B------:R-:W-:Y:S02]  /*12c60*/  ISETP.LT.OR P5, PT, R24.reuse, 0x41, P5 ;  /* 0x000000411800780c */ /* 0x040fe40002fa1670 */
[----:B------:R-:W-:-:S02]  /*12c70*/  ISETP.LT.OR P4, PT, R24, 0x2a, P4 ;  /* 0x0000002a1800780c */ /* 0x000fc40002781670 */
[----:B------:R-:W-:Y:S02]  /*12c80*/  FSEL R58, R58, -INF , !P5 ;  /* 0xff8000003a3a7808 */ /* 0x000fe40006800000 */
[C---:B------:R-:W-:Y:S02]  /*12c90*/  ISETP.GT.AND P5, PT, R12.reuse, 0x41, P3 ;  /* 0x000000410c00780c */ /* 0x040fe40001fa4270 */
[----:B------:R-:W-:Y:S02]  /*12ca0*/  FSEL R47, R47, -INF , !P4 ;  /* 0xff8000002f2f7808 */ /* 0x000fe40006000000 */
[----:B------:R-:W-:Y:S02]  /*12cb0*/  ISETP.GT.AND P4, PT, R12, 0x31, P3 ;  /* 0x000000310c00780c */ /* 0x000fe40001f84270 */
[----:B------:R-:W-:Y:S02]  /*12cc0*/  ISETP.LT.OR P5, PT, R24, 0x42, P5 ;  /* 0x000000421800780c */ /* 0x000fe40002fa1670 */
[----:B0-----:R-:W-:-:S02]  /*12cd0*/  FMNMX.FTZ R10, R10, R11, !PT ;  /* 0x0000000b0a0a7209 */ /* 0x001fc40007810000 */
[----:B------:R-:W-:Y:S02]  /*12ce0*/  ISETP.LT.OR P4, PT, R24, 0x32, P4 ;  /* 0x000000321800780c */ /* 0x000fe40002781670 */
[----:B------:R-:W-:Y:S01]  /*12cf0*/  FSEL R59, R59, -INF , !P5 ;  /* 0xff8000003b3b7808 */ /* 0x000fe20006800000 */
[----:B------:R-:W0:Y:S01]  /*12d00*/  SHFL.BFLY PT, R11, R10, 0x1, 0x1f ;  /* 0x0c201f000a0b7f89 */ /* 0x000e2200000e0000 */
[C---:B------:R-:W-:Y:S02]  /*12d10*/  ISETP.GT.AND P5, PT, R12.reuse, 0x48, P3 ;  /* 0x000000480c00780c */ /* 0x040fe40001fa4270 */
[----:B------:R-:W-:Y:S02]  /*12d20*/  FSEL R51, R51, -INF , !P4 ;  /* 0xff80000033337808 */ /* 0x000fe40006000000 */
[----:B------:R-:W-:Y:S02]  /*12d30*/  ISETP.GT.AND P4, PT, R12, 0x39, P3 ;  /* 0x000000390c00780c */ /* 0x000fe40001f84270 */
[----:B------:R-:W-:-:S02]  /*12d40*/  ISETP.LT.OR P5, PT, R24, 0x49, P5 ;  /* 0x000000491800780c */ /* 0x000fc40002fa1670 */
[----:B------:R-:W-:Y:S02]  /*12d50*/  ISETP.LT.OR P4, PT, R24, 0x3a, P4 ;  /* 0x0000003a1800780c */ /* 0x000fe40002781670 */
[----:B------:R-:W-:Y:S02]  /*12d60*/  FSEL R62, R62, -INF , !P5 ;  /* 0xff8000003e3e7808 */ /* 0x000fe40006800000 */
[----:B------:R-:W-:Y:S02]  /*12d70*/  ISETP.GT.AND P5, PT, R12, RZ, P3 ;  /* 0x000000ff0c00720c */ /* 0x000fe40001fa4270 */
[----:B------:R-:W-:Y:S02]  /*12d80*/  FSEL R55, R55, -INF , !P4 ;  /* 0xff80000037377808 */ /* 0x000fe40006000000 */
[----:B------:R-:W-:-:S04]  /*12d90*/  ISETP.LT.OR P5, PT, R24, 0x1, P5 ;  /* 0x000000011800780c */ /* 0x000fc80002fa1670 */
[----:B------:R-:W-:Y:S02]  /*12da0*/  FSEL R26, R26, -INF , !P5 ;  /* 0xff8000001a1a7808 */ /* 0x000fe40006800000 */
[----:B------:R-:W-:Y:S02]  /*12db0*/  ISETP.GT.AND P5, PT, R12, 0x49, P3 ;  /* 0x000000490c00780c */ /* 0x000fe40001fa4270 */
[----:B0-----:R-:W-:Y:S02]  /*12dc0*/  FMNMX.FTZ R10, R10, R11, !PT ;  /* 0x0000000b0a0a7209 */ /* 0x001fe40007810000 */
[----:B------:R-:W-:Y:S02]  /*12dd0*/  ISETP.LT.OR P5, PT, R24, 0x4a, P5 ;  /* 0x0000004a1800780c */ /* 0x000fe40002fa1670 */
[C---:B------:R-:W-:Y:S01]  /*12de0*/  FSETP.NEU.FTZ.AND P4, PT, R10.reuse, -INF , PT ;  /* 0xff8000000a00780b */ /* 0x040fe20003f9d000 */
[----:B------:R-:W-:Y:S01]  /*12df0*/  FMUL.FTZ R152, R10, UR44 ;  /* 0x0000002c0a987c20 */ /* 0x000fe20008410000 */
[----:B------:R-:W-:-:S02]  /*12e00*/  FSEL R63, R63, -INF , !P5 ;  /* 0xff8000003f3f7808 */ /* 0x000fc40006800000 */
[----:B------:R-:W-:Y:S02]  /*12e10*/  ISETP.GT.AND P5, PT, R12, 0x50, P3 ;  /* 0x000000500c00780c */ /* 0x000fe40001fa4270 */
[----:B------:R-:W-:Y:S02]  /*12e20*/  FSEL R152, R152, RZ, P4 ;  /* 0x000000ff98987208 */ /* 0x000fe40002000000 */
[----:B------:R-:W-:-:S03]  /*12e30*/  ISETP.LT.OR P5, PT, R24, 0x51, P5 ;  /* 0x000000511800780c */ /* 0x000fc60002fa1670 */
[--C-:B------:R-:W-:Y:S01]  /*12e40*/  FFMA.FTZ R182, R28, UR44, -R152.reuse ;  /* 0x0000002c1cb67c23 */ /* 0x100fe20008010898 */
[----:B------:R-:W-:Y:S01]  /*12e50*/  FMNMX.FTZ R28, R26, R9, !PT ;  /* 0x000000091a1c7209 */ /* 0x000fe20007810000 */
[--C-:B------:R-:W-:Y:S01]  /*12e60*/  FFMA.FTZ R13, R29, UR44, -R152.reuse ;  /* 0x0000002c1d0d7c23 */ /* 0x100fe20008010898 */
[--C-:B------:R-:W-:Y:S01]  /*12e70*/  FFMA.FTZ R180, R25, UR44, -R152.reuse ;  /* 0x0000002c19b47c23 */ /* 0x100fe20008010898 */
[--C-:B------:R-:W-:Y:S01]  /*12e80*/  FFMA.FTZ R25, R33, UR44, -R152.reuse ;  /* 0x0000002c21197c23 */ /* 0x100fe20008010898 */
[----:B------:R-:W-:Y:S01]  /*12e90*/  FMNMX.FTZ R29, R27, R28, !PT ;  /* 0x0000001c1b1d7209 */ /* 0x000fe20007810000 */
[--C-:B------:R-:W-:Y:S01]  /*12ea0*/  FFMA.FTZ R11, R153, UR44, -R152.reuse ;  /* 0x0000002c990b7c23 */ /* 0x100fe20008010898 */
[----:B------:R-:W-:Y:S01]  /*12eb0*/  FSEL R66, R66, -INF , !P5 ;  /* 0xff80000042427808 */ /* 0x000fe20006800000 */
[--C-:B------:R-:W-:Y:S01]  /*12ec0*/  FFMA.FTZ R174, R44, UR44, -R152.reuse ;  /* 0x0000002c2cae7c23 */ /* 0x100fe20008010898 */
[----:B------:R-:W-:Y:S01]  /*12ed0*/  FMNMX.FTZ R28, R30, R29, !PT ;  /* 0x0000001d1e1c7209 */ /* 0x000fe20007810000 */
[----:B------:R-:W-:Y:S01]  /*12ee0*/  MUFU.EX2 R180, R180 ;  /* 0x000000b400b47308 */ /* 0x000fe20000000800 */
[----:B------:R-:W-:Y:S01]  /*12ef0*/  ISETP.GT.AND P5, PT, R12, 0x51, P3 ;  /* 0x000000510c00780c */ /* 0x000fe20001fa4270 */
[--C-:B------:R-:W-:Y:S01]  /*12f00*/  FFMA.FTZ R176, R32, UR44, -R152.reuse ;  /* 0x0000002c20b07c23 */ /* 0x100fe20008010898 */
        /* <DEDUP_REMOVED lines=9> */
[--C-:B------:R-:W-:Y:S01]  /*12fa0*/  FFMA.FTZ R168, R48, UR44, -R152.reuse ;  /* 0x0000002c30a87c23 */ /* 0x100fe20008010898 */
[----:B------:R-:W-:Y:S01]  /*12fb0*/  ISETP.GT.AND P5, PT, R12, 0x58, P3 ;  /* 0x000000580c00780c */ /* 0x000fe20001fa4270 */
        /* <DEDUP_REMOVED lines=11> */
[----:B------:R-:W-:Y:S01]  /*13070*/  ISETP.GT.AND P5, PT, R12, 0x59, P3 ;  /* 0x000000590c00780c */ /* 0x000fe20001fa4270 */
[----:B------:R-:W-:Y:S01]  /*13080*/  MUFU.EX2 R13, R13 ;  /* 0x0000000d000d7308 */ /* 0x000fe20000000800 */
        /* <DEDUP_REMOVED lines=13> */
[----:B------:R-:W-:Y:S01]  /*13160*/  FFMA.FTZ R37, R45, UR44, -R152 ;  /* 0x0000002c2d257c23 */ /* 0x000fe20008010898 */
[----:B------:R-:W-:Y:S01]  /*13170*/  ISETP.LT.OR P5, PT, R24, 0x61, P5 ;  /* 0x000000611800780c */ /* 0x000fe20002fa1670 */
[----:B------:R-:W-:Y:S01]  /*13180*/  MUFU.EX2 R25, R25 ;  /* 0x0000001900197308 */ /* 0x000fe20000000800 */
[----:B------:R-:W-:-:S02]  /*13190*/  FMNMX.FTZ R41, R51, R28, !PT ;  /* 0x0000001c33297209 */ /* 0x000fc40007810000 */
[----:B------:R-:W-:Y:S02]  /*131a0*/  FSEL R74, R74, -INF , !P5 ;  /* 0xff8000004a4a7808 */ /* 0x000fe40006800000 */
[----:B------:R-:W-:Y:S02]  /*131b0*/  FMNMX.FTZ R28, R54, R41, !PT ;  /* 0x00000029361c7209 */ /* 0x000fe40007810000 */
[----:B------:R-:W-:Y:S01]  /*131c0*/  ISETP.GT.AND P5, PT, R12, 0x61, P3 ;  /* 0x000000610c00780c */ /* 0x000fe20001fa4270 */
[----:B------:R-:W-:Y:S01]  /*131d0*/  MUFU.EX2 R178, R178 ;  /* 0x000000b200b27308 */ /* 0x000fe20000000800 */
[----:B------:R-:W-:Y:S02]  /*131e0*/  FMNMX.FTZ R41, R55, R28, !PT ;  /* 0x0000001c37297209 */ /* 0x000fe40007810000 */
[----:B------:R-:W-:Y:S02]  /*131f0*/  ISETP.LT.OR P5, PT, R24, 0x62, P5 ;  /* 0x000000621800780c */ /* 0x000fe40002fa1670 */
[----:B------:R-:W-:Y:S01]  /*13200*/  FMNMX.FTZ R28, R58, R41, !PT ;  /* 0x000000293a1c7209 */ /* 0x000fe20007810000 */
[----:B------:R-:W-:Y:S01]  /*13210*/  FFMA.FTZ R41, R49, UR44, -R152 ;  /* 0x0000002c31297c23 */ /* 0x000fe20008010898 */
[----:B------:R-:W-:Y:S01]  /*13220*/  FSEL R75, R75, -INF , !P5 ;  /* 0xff8000004b4b7808 */ /* 0x000fe20006800000 */
[----:B------:R-:W-:Y:S01]  /*13230*/  MUFU.EX2 R29, R29 ;  /* 0x0000001d001d7308 */ /* 0x000fe20000000800 */
[----:B------:R-:W-:-:S02]  /*13240*/  FMNMX.FTZ R45, R59, R28, !PT ;  /* 0x0000001c3b2d7209 */ /* 0x000fc40007810000 */
[----:B------:R-:W-:Y:S02]  /*13250*/  ISETP.GT.AND P5, PT, R12, 0x68, P3 ;  /* 0x000000680c00780c */ /* 0x000fe40001fa4270 */
[----:B------:R-:W-:Y:S02]  /*13260*/  FMNMX.FTZ R28, R62, R45, !PT ;  /* 0x0000002d3e1c7209 */ /* 0x000fe40007810000 */
[----:B------:R-:W-:Y:S01]  /*13270*/  ISETP.LT.OR P5, PT, R24, 0x69, P5 ;  /* 0x000000691800780c */ /* 0x000fe20002fa1670 */
[----:B------:R-:W-:Y:S01]  /*13280*/  MUFU.EX2 R172, R172 ;  /* 0x000000ac00ac7308 */ /* 0x000fe20000000800 */
[----:B------:R-:W-:Y:S02]  /*13290*/  FMNMX.FTZ R45, R63, R28, !PT ;  /* 0x0000001c3f2d7209 */ /* 0x000fe40007810000 */
[----:B------:R-:W-:Y:S02]  /*132a0*/  FSEL R78, R78, -INF , !P5 ;  /* 0xff8000004e4e7808 */ /* 0x000fe40006800000 */
[----:B------:R-:W-:Y:S01]  /*132b0*/  FMNMX.FTZ R28, R66, R45, !PT ;  /* 0x0000002d421c7209 */ /* 0x000fe20007810000 */
[----:B------:R-:W-:Y:S01]  /*132c0*/  FFMA.FTZ R45, R53, UR44, -R152 ;  /* 0x0000002c352d7c23 */ /* 0x000fe20008010898 */
[----:B------:R-:W-:Y:S01]  /*132d0*/  ISETP.GT.AND P5, PT, R12, 0x69, P3 ;  /* 0x000000690c00780c */ /* 0x000fe20001fa4270 */
[----:B------:R-:W-:Y:S01]  /*132e0*/  MUFU.EX2 R33, R33 ;  /* 0x0000002100217308 */ /* 0x000fe20000000800 */
[----:B------:R-:W-:-:S02]  /*132f0*/  FMNMX.FTZ R49, R67, R28, !PT ;  /* 0x0000001c43317209 */ /* 0x000fc40007810000 */
[----:B------:R-:W-:Y:S02]  /*13300*/  ISETP.LT.OR P5, PT, R24, 0x6a, P5 ;  /* 0x0000006a1800780c */ /* 0x000fe40002fa1670 */
[----:B------:R-:W-:Y:S02]  /*13310*/  FMNMX.FTZ R28, R70, R49, !PT ;  /* 0x00000031461c7209 */ /* 0x000fe40007810000 */
[----:B------:R-:W-:Y:S01]  /*13320*/  FSEL R79, R79, -INF , !P5 ;  /* 0xff8000004f4f7808 */ /* 0x000fe20006800000 */
[----:B------:R-:W-:Y:S01]  /*13330*/  MUFU.EX2 R174, R174 ;  /* 0x000000ae00ae7308 */ /* 0x000fe20000000800 */
[----:B------:R-:W-:Y:S02]  /*13340*/  ISETP.GT.AND P5, PT, R12, 0x70, P3 ;  /* 0x000000700c00780c */ /* 0x000fe40001fa4270 */
[----:B------:R-:W-:Y:S02]  /*13350*/  FMNMX.FTZ R49, R71, R28, !PT ;  /* 0x0000001c47317209 */ /* 0x000fe40007810000 */
[----:B------:R-:W-:-:S02]  /*13360*/  ISETP.LT.OR P5, PT, R24, 0x71, P5 ;  /* 0x000000711800780c */ /* 0x000fc40002fa1670 */
[----:B------:R-:W-:Y:S01]  /*13370*/  FMNMX.FTZ R28, R74, R49, !PT ;  /* 0x000000314a1c7209 */ /* 0x000fe20007810000 */
[----:B------:R-:W-:Y:S01]  /*13380*/  FFMA.FTZ R49, R57, UR44, -R152 ;  /* 0x0000002c39317c23 */ /* 0x000fe20008010898 */
[----:B------:R-:W-:Y:S01]  /*13390*/  FSEL R82, R82, -INF , !P5 ;  /* 0xff80000052527808 */ /* 0x000fe20006800000 */
[----:B------:R-:W-:Y:S01]  /*133a0*/  MUFU.EX2 R37, R37 ;  /* 0x0000002500257308 */ /* 0x000fe20000000800 */
[----:B------:R-:W-:Y:S02]  /*133b0*/  ISETP.GT.AND P5, PT, R12, 0x71, P3 ;  /* 0x000000710c00780c */ /* 0x000fe40001fa4270 */
[----:B------:R-:W-:Y:S02]  /*133c0*/  FMNMX.FTZ R53, R75, R28, !PT ;  /* 0x0000001c4b357209 */ /* 0x000fe40007810000 */
[----:B------:R-:W-:Y:S02]  /*133d0*/  ISETP.LT.OR P5, PT, R24, 0x72, P5 ;  /* 0x000000721800780c */ /* 0x000fe40002fa1670 */
[----:B------:R-:W-:Y:S01]  /*133e0*/  FMNMX.FTZ R28, R78, R53, !PT ;  /* 0x000000354e1c7209 */ /* 0x000fe20007810000 */
[----:B------:R-:W-:Y:S01]  /*133f0*/  MUFU.EX2 R168, R168 ;  /* 0x000000a800a87308 */ /* 0x000fe20000000800 */
[----:B------:R-:W-:-:S02]  /*13400*/  FSEL R83, R83, -INF , !P5 ;  /* 0xff80000053537808 */ /* 0x000fc40006800000 */
[C---:B------:R-:W-:Y:S02]  /*13410*/  ISETP.GT.AND P5, PT, R12.reuse, 0x78, P3 ;  /* 0x000000780c00780c */ /* 0x040fe40001fa4270 */
[----:B------:R-:W-:Y:S02]  /*13420*/  FMNMX.FTZ R53, R79, R28, !PT ;  /* 0x0000001c4f357209 */ /* 0x000fe40007810000 */
[----:B------:R-:W-:Y:S01]  /*13430*/  ISETP.GT.AND P3, PT, R12, 0x79, P3 ;  /* 0x000000790c00780c */ /* 0x000fe20001f64270 */
[----:B------:R-:W-:Y:S01]  /*13440*/  MUFU.EX2 R41, R41 ;  /* 0x0000002900297308 */ /* 0x000fe20000000800 */
[----:B------:R-:W-:Y:S02]  /*13450*/  ISETP.LT.OR P5, PT, R24, 0x79, P5 ;  /* 0x000000791800780c */ /* 0x000fe40002fa1670 */
[----:B------:R-:W-:Y:S01]  /*13460*/  FMNMX.FTZ R12, R82, R53, !PT ;  /* 0x00000035520c7209 */ /* 0x000fe20007810000 */
[--C-:B------:R-:W-:Y:S01]  /*13470*/  FFMA.FTZ R53, R61, UR44, -R152.reuse ;  /* 0x0000002c3d357c23 */ /* 0x100fe20008010898 */
[----:B------:R-:W-:Y:S01]  /*13480*/  ISETP.LT.OR P3, PT, R24, 0x7a, P3 ;  /* 0x0000007a1800780c */ /* 0x000fe20001f61670 */
[--C-:B------:R-:W-:Y:S01]  /*13490*/  FFMA.FTZ R61, R69, UR44, -R152.reuse ;  /* 0x0000002c453d7c23 */ /* 0x100fe20008010898 */
[----:B------:R-:W-:Y:S01]  /*134a0*/  FSEL R86, R86, -INF , !P5 ;  /* 0xff80000056567808 */ /* 0x000fe20006800000 */
[--C-:B------:R-:W-:Y:S01]  /*134b0*/  FFMA.FTZ R69, R77, UR44, -R152.reuse ;  /* 0x0000002c4d457c23 */ /* 0x100fe20008010898 */
[----:B------:R-:W-:Y:S01]  /*134c0*/  FMNMX.FTZ R57, R83, R12, !PT ;  /* 0x0000000c53397209 */ /* 0x000fe20007810000 */
[----:B------:R-:W-:Y:S01]  /*134d0*/  MUFU.EX2 R170, R170 ;  /* 0x000000aa00aa7308 */ /* 0x000fe20000000800 */
[----:B------:R-:W-:Y:S01]  /*134e0*/  FSEL R87, R87, -INF , !P3 ;  /* 0xff80000057577808 */ /* 0x000fe20005800000 */
[--C-:B------:R-:W-:Y:S01]  /*134f0*/  FFMA.FTZ R24, R80, UR44, -R152.reuse ;  /* 0x0000002c50187c23 */ /* 0x100fe20008010898 */
[----:B------:R-:W-:Y:S01]  /*13500*/  FMNMX.FTZ R12, R86, R57, !PT ;  /* 0x00000039560c7209 */ /* 0x000fe20007810000 */
[--C-:B------:R-:W-:Y:S01]  /*13510*/  FFMA.FTZ R57, R65, UR44, -R152.reuse ;  /* 0x0000002c41397c23 */ /* 0x100fe20008010898 */
[----:B------:R-:W-:Y:S01]  /*13520*/  FSEL R77, R10, RZ, P4 ;  /* 0x000000ff0a4d7208 */ /* 0x000fe20002000000 */
[--C-:B------:R-:W-:Y:S01]  /*13530*/  FFMA.FTZ R65, R73, UR44, -R152.reuse ;  /* 0x0000002c49417c23 */ /* 0x100fe20008010898 */
[----:B------:R-:W-:Y:S01]  /*13540*/  FMNMX.FTZ R12, R87, R12, !PT ;  /* 0x0000000c570c7209 */ /* 0x000fe20007810000 */
[----:B------:R-:W-:Y:S01]  /*13550*/  MUFU.EX2 R45, R45 ;  /* 0x0000002d002d7308 */ /* 0x000fe20000000800 */
[----:B------:R-:W-:Y:S01]  /*13560*/  FFMA.FTZ R73, R81, UR44, -R152 ;  /* 0x0000002c51497c23 */ /* 0x000fe20008010898 */
[----:B------:R-:W-:-:S02]  /*13570*/  FADD.FTZ R0, -R77, R0 ;  /* 0x000000004d007221 */ /* 0x000fc40000010100 */
[----:B------:R-:W0:Y:S02]  /*13580*/  SHFL.BFLY PT, R153, R12, 0x2, 0x1f ;  /* 0x0c401f000c997f89 */ /* 0x000e2400000e0000 */
[----:B------:R-:W-:Y:S02]  /*13590*/  FMUL.FTZ R0, R0, UR44 ;  /* 0x0000002c00007c20 */ /* 0x000fe40008410000 */
[----:B------:R-:W-:Y:S08]  /*135a0*/  MUFU.EX2 R164, R164 ;  /* 0x000000a400a47308 */ /* 0x000ff00000000800 */
[----:B------:R-:W1:Y:S08]  /*135b0*/  MUFU.EX2 R0, R0 ;  /* 0x0000000000007308 */ /* 0x000e700000000800 */
[----:B------:R-:W2:Y:S01]  /*135c0*/  MUFU.EX2 R49, R49 ;  /* 0x0000003100317308 */ /* 0x000ea20000000800 */
[----:B0-----:R-:W-:-:S07]  /*135d0*/  FMNMX.FTZ R153, R12, R153, !PT ;  /* 0x000000990c997209 */ /* 0x001fce0007810000 */
[----:B------:R-:W0:Y:S01]  /*135e0*/  MUFU.EX2 R166, R166 ;  /* 0x000000a600a67308 */ /* 0x000e220000000800 */
[----:B------:R-:W3:Y:S01]  /*135f0*/  SHFL.BFLY PT, R12, R153, 0x1, 0x1f ;  /* 0x0c201f00990c7f89 */ /* 0x000ee200000e0000 */
[-C--:B-1----:R-:W-:Y:S01]  /*13600*/  FMUL.FTZ R88, R88, R0.reuse ;  /* 0x0000000058587220 */ /* 0x082fe20000410000 */
[-C--:B------:R-:W-:Y:S01]  /*13610*/  FMUL.FTZ R89, R89, R0.reuse ;  /* 0x0000000059597220 */ /* 0x080fe20000410000 */
[-C--:B------:R-:W-:Y:S01]  /*13620*/  FMUL.FTZ R92, R92, R0.reuse ;  /* 0x000000005c5c7220 */ /* 0x080fe20000410000 */
[-C--:B------:R-:W-:Y:S01]  /*13630*/  FMUL.FTZ R93, R93, R0.reuse ;  /* 0x000000005d5d7220 */ /* 0x080fe20000410000 */
[-C--:B------:R-:W-:Y:S01]  /*13640*/  FMUL.FTZ R96, R96, R0.reuse ;  /* 0x0000000060607220 */ /* 0x080fe20000410000 */
[-C--:B------:R-:W-:Y:S01]  /*13650*/  FMUL.FTZ R97, R97, R0.reuse ;  /* 0x0000000061617220 */ /* 0x080fe20000410000 */
[----:B------:R-:W-:Y:S01]  /*13660*/  MUFU.EX2 R53, R53 ;  /* 0x0000003500357308 */ /* 0x000fe20000000800 */
[-C--:B------:R-:W-:Y:S01]  /*13670*/  FMUL.FTZ R100, R100, R0.reuse ;  /* 0x0000000064647220 */ /* 0x080fe20000410000 */
[-C--:B------:R-:W-:Y:S01]  /*13680*/  FMUL.FTZ R101, R101, R0.reuse ;  /* 0x0000000065657220 */ /* 0x080fe20000410000 */
        /* <DEDUP_REMOVED lines=12> */
[----:B------:R-:W-:Y:S01]  /*13750*/  FMUL.FTZ R125, R125, R0 ;  /* 0x000000007d7d7220 */ /* 0x000fe20000410000 */
[----:B------:R-:W-:Y:S01]  /*13760*/  MUFU.EX2 R57, R57 ;  /* 0x0000003900397308 */ /* 0x000fe20000000800 */
[----:B---3--:R-:W-:Y:S01]  /*13770*/  FMNMX.FTZ R12, R153, R12, !PT ;  /* 0x0000000c990c7209 */ /* 0x008fe20007810000 */
[-C--:B------:R-:W-:Y:S01]  /*13780*/  FMUL.FTZ R128, R128, R0.reuse ;  /* 0x0000000080807220 */ /* 0x080fe20000410000 */
[-C--:B------:R-:W-:Y:S01]  /*13790*/  FMUL.FTZ R129, R129, R0.reuse ;  /* 0x0000000081817220 */ /* 0x080fe20000410000 */
[-C--:B------:R-:W-:Y:S01]  /*137a0*/  FMUL.FTZ R132, R132, R0.reuse ;  /* 0x0000000084847220 */ /* 0x080fe20000410000 */
[C---:B------:R-:W-:Y:S01]  /*137b0*/  FSETP.NEU.FTZ.AND P3, PT, R12.reuse, -INF , PT ;  /* 0xff8000000c00780b */ /* 0x040fe20003f7d000 */
[----:B------:R-:W-:Y:S01]  /*137c0*/  FMUL.FTZ R44, R12, UR44 ;  /* 0x0000002c0c2c7c20 */ /* 0x000fe20008410000 */
[-C--:B------:R-:W-:Y:S01]  /*137d0*/  FMUL.FTZ R133, R133, R0.reuse ;  /* 0x0000000085857220 */ /* 0x080fe20000410000 */
[----:B------:R-:W-:Y:S01]  /*137e0*/  MUFU.EX2 R162, R162 ;  /* 0x000000a200a27308 */ /* 0x000fe20000000800 */
[-C--:B------:R-:W-:Y:S01]  /*137f0*/  FMUL.FTZ R136, R136, R0.reuse ;  /* 0x0000000088887220 */ /* 0x080fe20000410000 */
[-C--:B------:R-:W-:Y:S01]  /*13800*/  FMUL.FTZ R137, R137, R0.reuse ;  /* 0x0000000089897220 */ /* 0x080fe20000410000 */
[----:B------:R-:W-:Y:S01]  /*13810*/  FSEL R44, R44, RZ, P3 ;  /* 0x000000ff2c2c7208 */ /* 0x000fe20001800000 */
[-C--:B------:R-:W-:Y:S01]  /*13820*/  FMUL.FTZ R140, R140, R0.reuse ;  /* 0x000000008c8c7220 */ /* 0x080fe20000410000 */
[-C--:B------:R-:W-:Y:S01]  /*13830*/  FMUL.FTZ R141, R141, R0.reuse ;  /* 0x000000008d8d7220 */ /* 0x080fe20000410000 */
[-C--:B------:R-:W-:Y:S01]  /*13840*/  FMUL.FTZ R144, R144, R0.reuse ;  /* 0x0000000090907220 */ /* 0x080fe20000410000 */
[----:B------:R-:W-:Y:S01]  /*13850*/  FMUL.FTZ R145, R145, R0 ;  /* 0x0000000091917220 */ /* 0x000fe20000410000 */
[--C-:B------:R-:W-:Y:S01]  /*13860*/  FFMA.FTZ R181, R27, UR44, -R44.reuse ;  /* 0x0000002c1bb57c23 */ /* 0x100fe2000801082c */
[----:B------:R-:W-:Y:S01]  /*13870*/  FFMA.FTZ R27, R0, R6, R11 ;  /* 0x00000006001b7223 */ /* 0x000fe2000001000b */
[--C-:B------:R-:W-:Y:S01]  /*13880*/  FFMA.FTZ R173, R42, UR44, -R44.reuse ;  /* 0x0000002c2aad7c23 */ /* 0x100fe2000801082c */
[--C-:B------:R-:W-:Y:S01]  /*13890*/  FFMA.FTZ R26, R26, UR44, -R44.reuse ;  /* 0x0000002c1a1a7c23 */ /* 0x100fe2000801082c */
[--C-:B------:R-:W-:Y:S01]  /*138a0*/  FFMA.FTZ R175, R46, UR44, -R44.reuse ;  /* 0x0000002c2eaf7c23 */ /* 0x100fe2000801082c */
[----:B------:R-:W-:Y:S01]  /*138b0*/  FADD.FTZ R27, R180, R27 ;  /* 0x0000001bb41b7221 */ /* 0x000fe20000010000 */
        /* <DEDUP_REMOVED lines=16> */
[----:B------:R-:W-:Y:S01]  /*139c0*/  F2FP.F16.F32.PACK_AB R180, R180, R11 ;  /* 0x0000000bb4b4723e */ /* 0x000fe200000000ff */
        /* <DEDUP_REMOVED lines=15> */
[----:B------:R-:W-:Y:S01]  /*13ac0*/  FSEL R6, R12, RZ, P3 ;  /* 0x000000ff0c067208 */ /* 0x000fe20001800000 */
[----:B------:R-:W-:Y:S01]  /*13ad0*/  MUFU.EX2 R177, R177 ;  /* 0x000000b100b17308 */ /* 0x000fe20000000800 */
[--C-:B------:R-:W-:Y:S01]  /*13ae0*/  FFMA.FTZ R75, R75, UR44, -R44.reuse ;  /* 0x0000002c4b4b7c23 */ /* 0x100fe2000801082c */
[----:B------:R-:W-:Y:S01]  /*13af0*/  FADD.FTZ R42, R174, R27 ;  /* 0x0000001bae2a7221 */ /* 0x000fe20000010000 */
[--C-:B------:R-:W-:Y:S01]  /*13b00*/  FFMA.FTZ R78, R78, UR44, -R44.reuse ;  /* 0x0000002c4e4e7c23 */ /* 0x100fe2000801082c */
[----:B------:R-:W-:Y:S01]  /*13b10*/  FADD.FTZ R6, -R6, R9 ;  /* 0x0000000906067221 */ /* 0x000fe20000010100 */
[----:B------:R-:W-:Y:S01]  /*13b20*/  FFMA.FTZ R79, R79, UR44, -R44 ;  /* 0x0000002c4f4f7c23 */ /* 0x000fe2000801082c */
[----:B------:R-:W-:Y:S01]  /*13b30*/  FADD.FTZ R27, R37, R42 ;  /* 0x0000002a251b7221 */ /* 0x000fe20000010000 */
[--C-:B------:R-:W-:Y:S01]  /*13b40*/  FFMA.FTZ R82, R82, UR44, -R44.reuse ;  /* 0x0000002c52527c23 */ /* 0x100fe2000801082c */
[----:B------:R-:W-:Y:S01]  /*13b50*/  FMUL.FTZ R6, R6, UR44 ;  /* 0x0000002c06067c20 */ /* 0x000fe20008410000 */
[----:B------:R-:W-:Y:S01]  /*13b60*/  MUFU.EX2 R30, R30 ;  /* 0x0000001e001e7308 */ /* 0x000fe20000000800 */
[----:B------:R-:W-:Y:S01]  /*13b70*/  FADD.FTZ R42, R168, R27 ;  /* 0x0000001ba82a7221 */ /* 0x000fe20000010000 */
[--C-:B------:R-:W-:Y:S01]  /*13b80*/  FFMA.FTZ R83, R83, UR44, -R44.reuse ;  /* 0x0000002c53537c23 */ /* 0x100fe2000801082c */
[--C-:B------:R-:W-:Y:S01]  /*13b90*/  FFMA.FTZ R86, R86, UR44, -R44.reuse ;  /* 0x0000002c56567c23 */ /* 0x100fe2000801082c */
[----:B------:R-:W-:Y:S01]  /*13ba0*/  FFMA.FTZ R87, R87, UR44, -R44 ;  /* 0x0000002c57577c23 */ /* 0x000fe2000801082c */
[----:B------:R-:W-:Y:S01]  /*13bb0*/  FADD.FTZ R27, R41, R42 ;  /* 0x0000002a291b7221 */ /* 0x000fe20000010000 */
[----:B------:R-:W-:Y:S01]  /*13bc0*/  FFMA.FTZ R42, R59, UR44, -R44 ;  /* 0x0000002c3b2a7c23 */ /* 0x000fe2000801082c */
[----:B------:R-:W-:Y:S01]  /*13bd0*/  @!P1 LEA R31, R184, R2, 0x3 ;  /* 0x00000002b81f9211 */ /* 0x000fe200078e18ff */
[----:B------:R-:W1:Y:S01]  /*13be0*/  MUFU.EX2 R9, R6 ;  /* 0x0000000600097308 */ /* 0x000e620000000800 */
[----:B------:R-:W-:Y:S01]  /*13bf0*/  FADD.FTZ R46, R170, R27 ;  /* 0x0000001baa2e7221 */ /* 0x000fe20000010000 */
[----:B------:R-:W-:Y:S01]  /*13c00*/  ISETP.GT.AND P3, PT, R3, R20, PT ;  /* 0x000000140300720c */ /* 0x000fe20003f64270 */
[----:B------:R-:W-:Y:S01]  /*13c10*/  FMUL.FTZ R148, R148, R0 ;  /* 0x0000000094947220 */ /* 0x000fe20000410000 */
[----:B------:R-:W-:-:S02]  /*13c20*/  @!P1 VIADD R31, R31, 0x28860 ;  /* 0x000288601f1f9836 */ /* 0x000fc40000000000 */
[----:B------:R-:W-:Y:S01]  /*13c30*/  FADD.FTZ R27, R45, R46 ;  /* 0x0000002e2d1b7221 */ /* 0x000fe20000010000 */
[----:B------:R-:W-:Y:S01]  /*13c40*/  FFMA.FTZ R46, R67, UR44, -R44 ;  /* 0x0000002c432e7c23 */ /* 0x000fe2000801082c */
[----:B------:R-:W-:Y:S01]  /*13c50*/  FMUL.FTZ R149, R149, R0 ;  /* 0x0000000095957220 */ /* 0x000fe20000410000 */
[----:B------:R-:W-:Y:S01]  /*13c60*/  MUFU.EX2 R179, R179 ;  /* 0x000000b300b37308 */ /* 0x000fe20000000800 */
[----:B------:R-:W-:Y:S01]  /*13c70*/  FADD.FTZ R48, R164, R27 ;  /* 0x0000001ba4307221 */ /* 0x000fe20000010000 */
[----:B------:R-:W-:Y:S01]  /*13c80*/  @!P1 PRMT R31, RZ, 0x654, R31 ;  /* 0x00000654ff1f9816 */ /* 0x000fe2000000001f */
[----:B------:R-:W-:Y:S01]  /*13c90*/  VIADD R3, R3, 0xffffffff ;  /* 0xffffffff03037836 */ /* 0x000fe20000000000 */
[----:B------:R-:W-:Y:S01]  /*13ca0*/  F2FP.F16.F32.PACK_AB R182, R13, R182 ;  /* 0x000000b60db6723e */ /* 0x000fe200000000ff */
[----:B--2---:R-:W-:Y:S01]  /*13cb0*/  FADD.FTZ R27, R49, R48 ;  /* 0x00000030311b7221 */ /* 0x004fe20000010000 */
[----:B------:R2:W-:Y:S01]  /*13cc0*/  @!P1 SYNCS.ARRIVE.TRANS64.RED.A1T0 RZ, [R31+URZ], RZ ;  /* 0x000000ff1fff99a7 */ /* 0x0005e2000810043f */
[----:B------:R-:W-:Y:S01]  /*13cd0*/  F2FP.F16.F32.PACK_AB R176, R25, R176 ;  /* 0x000000b019b0723e */ /* 0x000fe200000000ff */
[----:B------:R-:W-:Y:S01]  /*13ce0*/  MUFU.EX2 R32, R32 ;  /* 0x0000002000207308 */ /* 0x000fe20000000800 */
[----:B0-----:R-:W-:Y:S01]  /*13cf0*/  FADD.FTZ R48, R166, R27 ;  /* 0x0000001ba6307221 */ /* 0x001fe20000010000 */
[----:B-1----:R-:W-:Y:S01]  /*13d00*/  FFMA.FTZ R6, R9, R5, R26 ;  /* 0x0000000509067223 */ /* 0x002fe2000001001a */
[-C--:B------:R-:W-:Y:S01]  /*13d10*/  FMUL.FTZ R90, R90, R9.reuse ;  /* 0x000000095a5a7220 */ /* 0x080fe20000410000 */
[-C--:B------:R-:W-:Y:S01]  /*13d20*/  FMUL.FTZ R91, R91, R9.reuse ;  /* 0x000000095b5b7220 */ /* 0x080fe20000410000 */
[----:B------:R-:W-:Y:S01]  /*13d30*/  FADD.FTZ R5, R53, R48 ;  /* 0x0000003035057221 */ /* 0x000fe20000010000 */
[----:B------:R-:W-:Y:S01]  /*13d40*/  FADD.FTZ R6, R181, R6 ;  /* 0x00000006b5067221 */ /* 0x000fe20000010000 */
[-C--:B------:R-:W-:Y:S01]  /*13d50*/  FMUL.FTZ R94, R94, R9.reuse ;  /* 0x000000095e5e7220 */ /* 0x080fe20000410000 */
[----:B------:R-:W0:Y:S01]  /*13d60*/  MUFU.EX2 R61, R61 ;  /* 0x0000003d003d7308 */ /* 0x000e220000000800 */
[----:B------:R-:W-:Y:S01]  /*13d70*/  FADD.FTZ R48, R160, R5 ;  /* 0x00000005a0307221 */ /* 0x000fe20000010000 */
[----:B------:R-:W-:Y:S01]  /*13d80*/  FADD.FTZ R5, R183, R6 ;  /* 0x00000006b7057221 */ /* 0x000fe20000010000 */
[-C--:B------:R-:W-:Y:S01]  /*13d90*/  FMUL.FTZ R95, R95, R9.reuse ;  /* 0x000000095f5f7220 */ /* 0x080fe20000410000 */
[-C--:B------:R-:W-:Y:S01]  /*13da0*/  FMUL.FTZ R98, R98, R9.reuse ;  /* 0x0000000962627220 */ /* 0x080fe20000410000 */
[----:B------:R-:W-:Y:S01]  /*13db0*/  FADD.FTZ R27, R57, R48 ;  /* 0x00000030391b7221 */ /* 0x000fe20000010000 */
[----:B------:R-:W-:Y:S01]  /*13dc0*/  FADD.FTZ R6, R28, R5 ;  /* 0x000000051c067221 */ /* 0x000fe20000010000 */
[-C--:B------:R-:W-:Y:S01]  /*13dd0*/  FMUL.FTZ R99, R99, R9.reuse ;  /* 0x0000000963637220 */ /* 0x080fe20000410000 */
[----:B------:R-:W1:Y:S01]  /*13de0*/  MUFU.EX2 R173, R173 ;  /* 0x000000ad00ad7308 */ /* 0x000e620000000800 */
[----:B------:R-:W-:Y:S01]  /*13df0*/  FADD.FTZ R48, R162, R27 ;  /* 0x0000001ba2307221 */ /* 0x000fe20000010000 */
[----:B------:R-:W-:Y:S01]  /*13e00*/  FADD.FTZ R5, R177, R6 ;  /* 0x00000006b1057221 */ /* 0x000fe20000010000 */
[-C--:B------:R-:W-:Y:S01]  /*13e10*/  FMUL.FTZ R102, R102, R9.reuse ;  /* 0x0000000966667220 */ /* 0x080fe20000410000 */
[-C--:B------:R-:W-:Y:S01]  /*13e20*/  FMUL.FTZ R103, R103, R9.reuse ;  /* 0x0000000967677220 */ /* 0x080fe20000410000 */
[-C--:B------:R-:W-:Y:S01]  /*13e30*/  FMUL.FTZ R106, R106, R9.reuse ;  /* 0x000000096a6a7220 */ /* 0x080fe20000410000 */
[----:B------:R-:W-:Y:S01]  /*13e40*/  FADD.FTZ R6, R30, R5 ;  /* 0x000000051e067221 */ /* 0x000fe20000010000 */
[-C--:B------:R-:W-:Y:S01]  /*13e50*/  FMUL.FTZ R107, R107, R9.reuse ;  /* 0x000000096b6b7220 */ /* 0x080fe20000410000 */
[----:B------:R-:W3:Y:S01]  /*13e60*/  MUFU.EX2 R156, R156 ;  /* 0x0000009c009c7308 */ /* 0x000ee20000000800 */
        /* <DEDUP_REMOVED lines=8> */
[-C--:B------:R-:W-:Y:S01]  /*13ef0*/  FMUL.FTZ R118, R118, R9.reuse ;  /* 0x0000000976767220 */ /* 0x080fe20000410000 */
[----:B-1----:R-:W-:Y:S01]  /*13f00*/  FADD.FTZ R5, R173, R6 ;  /* 0x00000006ad057221 */ /* 0x002fe20000010000 */
[-C--:B------:R-:W-:Y:S01]  /*13f10*/  FMUL.FTZ R119, R119, R9.reuse ;  /* 0x0000000977777220 */ /* 0x080fe20000410000 */
[-C--:B------:R-:W-:Y:S01]  /*13f20*/  FMUL.FTZ R122, R122, R9.reuse ;  /* 0x000000097a7a7220 */ /* 0x080fe20000410000 */
[-C--:B------:R-:W-:Y:S01]  /*13f30*/  FMUL.FTZ R123, R123, R9.reuse ;  /* 0x000000097b7b7220 */ /* 0x080fe20000410000 */
[-C--:B------:R-:W-:Y:S01]  /*13f40*/  FMUL.FTZ R126, R126, R9.reuse ;  /* 0x000000097e7e7220 */ /* 0x080fe20000410000 */
[-C--:B------:R-:W-:Y:S01]  /*13f50*/  FMUL.FTZ R127, R127, R9.reuse ;  /* 0x000000097f7f7220 */ /* 0x080fe20000410000 */
[----:B------:R-:W1:Y:S01]  /*13f60*/  MUFU.EX2 R65, R65 ;  /* 0x0000004100417308 */ /* 0x000e620000000800 */
        /* <DEDUP_REMOVED lines=16> */
[----:B-1----:R-:W-:Y:S01]  /*14070*/  FADD.FTZ R11, R65, R48 ;  /* 0x00000030410b7221 */ /* 0x002fe20000010000 */
[----:B------:R-:W-:Y:S01]  /*14080*/  F2FP.F16.F32.PACK_AB R178, R29, R178 ;  /* 0x000000b21db2723e */ /* 0x000fe200000000ff */
[----:B------:R-:W-:Y:S01]  /*14090*/  IMAD.MOV.U32 R184, RZ, RZ, R215 ;  /* 0x000000ffffb87224 */ /* 0x000fe200078e00d7 */
[----:B------:R-:W-:Y:S01]  /*140a0*/  F2FP.F16.F32.PACK_AB R172, R33, R172 ;  /* 0x000000ac21ac723e */ /* 0x000fe200000000ff */
[----:B------:R-:W-:Y:S01]  /*140b0*/  IMAD.MOV.U32 R0, RZ, RZ, R10 ;  /* 0x000000ffff007224 */ /* 0x000fe200078e000a */
[----:B------:R-:W-:Y:S01]  /*140c0*/  F2FP.F16.F32.PACK_AB R174, R37, R174 ;  /* 0x000000ae25ae723e */ /* 0x000fe200000000ff */
[----:B------:R-:W-:Y:S01]  /*140d0*/  IMAD.MOV.U32 R9, RZ, RZ, R12 ;  /* 0x000000ffff097224 */ /* 0x000fe200078e000c */
[----:B------:R-:W1:Y:S01]  /*140e0*/  MUFU.EX2 R36, R36 ;  /* 0x0000002400247308 */ /* 0x000e620000000800 */
[----:B---3--:R-:W-:Y:S01]  /*140f0*/  FADD.FTZ R5, R175, R6 ;  /* 0x00000006af057221 */ /* 0x008fe20000010000 */
[----:B------:R-:W-:-:S02]  /*14100*/  F2FP.F16.F32.PACK_AB R168, R41, R168 ;  /* 0x000000a829a8723e */ /* 0x000fc400000000ff */
[----:B------:R-:W-:Y:S02]  /*14110*/  F2FP.F16.F32.PACK_AB R170, R45, R170 ;  /* 0x000000aa2daa723e */ /* 0x000fe400000000ff */
[----:B------:R-:W-:Y:S02]  /*14120*/  F2FP.F16.F32.PACK_AB R164, R49, R164 ;  /* 0x000000a431a4723e */ /* 0x000fe400000000ff */
[----:B------:R-:W3:Y:S01]  /*14130*/  MUFU.EX2 R69, R69 ;  /* 0x0000004500457308 */ /* 0x000ee20000000800 */
[----:B0-----:R-:W-:Y:S01]  /*14140*/  FADD.FTZ R48, R158, R11 ;  /* 0x0000000b9e307221 */ /* 0x001fe20000010000 */
[----:B------:R-:W-:Y:S02]  /*14150*/  F2FP.F16.F32.PACK_AB R166, R53, R166 ;  /* 0x000000a635a6723e */ /* 0x000fe400000000ff */
[----:B------:R-:W-:Y:S02]  /*14160*/  F2FP.F16.F32.PACK_AB R160, R57, R160 ;  /* 0x000000a039a0723e */ /* 0x000fe400000000ff */
[----:B------:R-:W-:-:S02]  /*14170*/  F2FP.F16.F32.PACK_AB R162, R61, R162 ;  /* 0x000000a23da2723e */ /* 0x000fc400000000ff */
[----:B------:R-:W0:Y:S01]  /*14180*/  MUFU.EX2 R169, R169 ;  /* 0x000000a900a97308 */ /* 0x000e220000000800 */
[----:B-1----:R-:W-:Y:S01]  /*14190*/  FADD.FTZ R6, R36, R5 ;  /* 0x0000000524067221 */ /* 0x002fe20000010000 */
[----:B------:R-:W-:Y:S02]  /*141a0*/  F2FP.F16.F32.PACK_AB R156, R65, R156 ;  /* 0x0000009c419c723e */ /* 0x000fe400000000ff */
[----:B------:R-:W-:Y:S02]  /*141b0*/  F2FP.F16.F32.PACK_AB R181, R181, R26 ;  /* 0x0000001ab5b5723e */ /* 0x000fe400000000ff */
[----:B------:R-:W-:Y:S02]  /*141c0*/  F2FP.F16.F32.PACK_AB R183, R28, R183 ;  /* 0x000000b71cb7723e */ /* 0x000fe400000000ff */
[----:B------:R-:W1:Y:S01]  /*141d0*/  MUFU.EX2 R24, R24 ;  /* 0x0000001800187308 */ /* 0x000e620000000800 */
[C---:B---3--:R-:W-:Y:S01]  /*141e0*/  FADD.FTZ R11, R69.reuse, R48 ;  /* 0x00000030450b7221 */ /* 0x048fe20000010000 */
[----:B------:R-:W-:-:S02]  /*141f0*/  F2FP.F16.F32.PACK_AB R158, R69, R158 ;  /* 0x0000009e459e723e */ /* 0x000fc400000000ff */
[----:B------:R-:W-:Y:S02]  /*14200*/  F2FP.F16.F32.PACK_AB R177, R30, R177 ;  /* 0x000000b11eb1723e */ /* 0x000fe400000000ff */
[----:B------:R-:W-:Y:S02]  /*14210*/  F2FP.F16.F32.PACK_AB R179, R32, R179 ;  /* 0x000000b320b3723e */ /* 0x000fe400000000ff */
[----:B------:R-:W3:Y:S01]  /*14220*/  MUFU.EX2 R73, R73 ;  /* 0x0000004900497308 */ /* 0x000ee20000000800 */
[----:B0-----:R-:W-:Y:S01]  /*14230*/  FADD.FTZ R5, R169, R6 ;  /* 0x00000006a9057221 */ /* 0x001fe20000010000 */
[----:B------:R-:W-:Y:S02]  /*14240*/  F2FP.F16.F32.PACK_AB R173, R34, R173 ;  /* 0x000000ad22ad723e */ /* 0x000fe400000000ff */
[----:B------:R-:W-:-:S04]  /*14250*/  F2FP.F16.F32.PACK_AB R175, R36, R175 ;  /* 0x000000af24af723e */ /* 0x000fc800000000ff */
[----:B------:R-:W0:Y:S01]  /*14260*/  MUFU.EX2 R38, R38 ;  /* 0x0000002600267308 */ /* 0x000e220000000800 */
[----:B-1----:R-:W-:-:S07]  /*14270*/  FADD.FTZ R48, R24, R11 ;  /* 0x0000000b18307221 */ /* 0x002fce0000010000 */
[----:B------:R-:W1:Y:S01]  /*14280*/  MUFU.EX2 R171, R171 ;  /* 0x000000ab00ab7308 */ /* 0x000e620000000800 */
[C---:B---3--:R-:W-:Y:S01]  /*14290*/  F2FP.F16.F32.PACK_AB R152, R73.reuse, R24 ;  /* 0x000000184998723e */ /* 0x048fe200000000ff */
[----:B------:R-:W-:-:S06]  /*142a0*/  FADD.FTZ R11, R73, R48 ;  /* 0x00000030490b7221 */ /* 0x000fcc0000010000 */
[----:B------:R-:W3:Y:S01]  /*142b0*/  MUFU.EX2 R40, R40 ;  /* 0x0000002800287308 */ /* 0x000ee20000000800 */
[C---:B0-----:R-:W-:Y:S01]  /*142c0*/  FADD.FTZ R24, R38.reuse, R5 ;  /* 0x0000000526187221 */ /* 0x041fe20000010000 */
[----:B------:R-:W-:-:S06]  /*142d0*/  F2FP.F16.F32.PACK_AB R169, R38, R169 ;  /* 0x000000a926a9723e */ /* 0x000fcc00000000ff */
[----:B------:R-:W0:Y:S01]  /*142e0*/  MUFU.EX2 R165, R165 ;  /* 0x000000a500a57308 */ /* 0x000e220000000800 */
[----:B-1----:R-:W-:-:S07]  /*142f0*/  FADD.FTZ R5, R171, R24 ;  /* 0x00000018ab057221 */ /* 0x002fce0000010000 */
        /* <DEDUP_REMOVED lines=41> */
[----:B0-----:R-:W-:Y:S01]  /*14590*/  FADD.FTZ R5, R86, R5 ;  /* 0x0000000556057221 */ /* 0x001fe20000010000 */
[C---:B-1----:R-:W-:Y:S01]  /*145a0*/  FADD.FTZ R6, R77.reuse, R48 ;  /* 0x000000304d067221 */ /* 0x042fe20000010000 */
[----:B------:R-:W-:Y:S02]  /*145b0*/  F2FP.F16.F32.PACK_AB R154, R77, R154 ;  /* 0x0000009a4d9a723e */ /* 0x000fe400000000ff */
[C---:B---3--:R-:W-:Y:S01]  /*145c0*/  FADD.FTZ R5, R87.reuse, R5 ;  /* 0x0000000557057221 */ /* 0x048fe20000010000 */
[----:B------:R-:W-:Y:S01]  /*145d0*/  F2FP.F16.F32.PACK_AB R155, R87, R86 ;  /* 0x00000056579b723e */ /* 0x000fe200000000ff */
[----:B--2---:R-:W-:Y:S06]  /*145e0*/  @P3 BRA `(.L_x_7058) ;  /* 0xffffffcc00803947 */ /* 0x004fec000383ffff */
[----:B------:R-:W-:Y:S02]  /*145f0*/  IMAD.MOV.U32 R9, RZ, RZ, R12 ;  /* 0x000000ffff097224 */ /* 0x000fe400078e000c */
[----:B------:R-:W-:Y:S02]  /*14600*/  IMAD.MOV.U32 R0, RZ, RZ, R10 ;  /* 0x000000ffff007224 */ /* 0x000fe400078e000a */
[----:B------:R-:W-:Y:S02]  /*14610*/  IMAD.MOV.U32 R184, RZ, RZ, R215 ;  /* 0x000000ffffb87224 */ /* 0x000fe400078e00d7 */
[----:B------:R-:W-:-:S07]  /*14620*/  IMAD.MOV.U32 R186, RZ, RZ, R15 ;  /* 0x000000ffffba7224 */ /* 0x000fce00078e000f */
.L_x_7040:
[----:B------:R-:W0:Y:S01]  /*14630*/  LDC R13, c[0x0][0x9e4] ;  /* 0x00027900ff0d7b82 */ /* 0x000e220000000800 */
[----:B------:R-:W-:-:S05]  /*14640*/  IADD3 R4, R192, 0x80, -R193 ;  /* 0x00000080c0047810 */ /* 0x000fca0007ffe8c1 */
[----:B------:R-:W-:-:S04]  /*14650*/  IMAD R4, R197, 0x80, R4 ;  /* 0x00000080c5047824 */ /* 0x000fc800078e0204 */
[----:B------:R-:W-:Y:S01]  /*14660*/  IMAD.IADD R7, R4, 0x1, -R7 ;  /* 0x0000000104077824 */ /* 0x000fe200078e0a07 */
[----:B0-----:R-:W-:-:S13]  /*14670*/  ISETP.GE.AND P5, PT, R13, 0x1, PT ;  /* 0x000000010d00780c */ /* 0x001fda0003fa6270 */
        /* <DEDUP_REMOVED lines=11> */
.L_x_7061:
[----:B------:R-:W-:-:S13]  /*14730*/  ISETP.NE.AND P2, PT, R13, 0x1, PT ;  /* 0x000000010d00780c */ /* 0x000fda0003f45270 */
[----:B------:R-:W0:Y:S02]  /*14740*/  @P2 LDC.64 R10, c[0x0][0x9e8] ;  /* 0x00027a00ff0a2b82 */ /* 0x000e240000000a00 */
[----:B0-----:R-:W-:-:S05]  /*14750*/  @P2 IMAD.HI.U32 R10, R4, R10, RZ ;  /* 0x0000000a040a2227 */ /* 0x001fca00078e00ff */
[----:B------:R-:W-:-:S07]  /*14760*/  @P2 SHF.R.U32.HI R4, RZ, R11, R10 ;  /* 0x0000000bff042219 */ /* 0x000fce000001160a */
.L_x_7062:
[----:B------:R-:W-:Y:S05]  /*14770*/  BSYNC B0 ;  /* 0x0000000000007941 */ /* 0x000fea0003800000 */
.L_x_7060:
[----:B------:R-:W-:-:S05]  /*14780*/  IMAD R4, R4, R13, RZ ;  /* 0x0000000d04047224 */ /* 0x000fca00078e02ff */
[----:B------:R-:W-:-:S07]  /*14790*/  VIMNMX R7, R7, R4, !PT ;  /* 0x0000000407077248 */ /* 0x000fce0007fe0100 */
.L_x_7059:
[----:B------:R-:W-:-:S05]  /*147a0*/  VIADD R7, R7, 0x7f ;  /* 0x0000007f07077836 */ /* 0x000fca0000000000 */
[----:B------:R-:W-:-:S04]  /*147b0*/  SHF.R.S32.HI R4, RZ, 0x1f, R7 ;  /* 0x0000001fff047819 */ /* 0x000fc80000011407 */
[----:B------:R-:W-:-:S04]  /*147c0*/  LEA.HI R4, R4, R7, RZ, 0x7 ;  /* 0x0000000704047211 */ /* 0x000fc800078f38ff */
[----:B------:R-:W-:-:S04]  /*147d0*/  SHF.R.S32.HI R7, RZ, 0x7, R4 ;  /* 0x00000007ff077819 */ /* 0x000fc80000011404 */
[----:B------:R-:W-:-:S04]  /*147e0*/  VIMNMX R7, R198, R7, !PT ;  /* 0x00000007c6077248 */ /* 0x000fc80007fe0100 */
[----:B------:R-:W-:-:S13]  /*147f0*/  ISETP.GE.AND P2, PT, R3, R7, PT ;  /* 0x000000070300720c */ /* 0x000fda0003f46270 */
[----:B------:R-:W-:Y:S05]  /*14800*/  @!P2 BRA `(.L_x_7063) ;  /* 0x000000200084a947 */ /* 0x000fea0003800000 */
[----:B------:R-:W-:Y:S02]  /*14810*/  IMAD.MOV.U32 R4, RZ, RZ, R9 ;  /* 0x000000ffff047224 */ /* 0x000fe400078e0009 */
[----:B------:R-:W-:Y:S02]  /*14820*/  IMAD.MOV.U32 R15, RZ, RZ, R0 ;  /* 0x000000ffff0f7224 */ /* 0x000fe400078e0000 */
[----:B------:R-:W-:Y:S02]  /*14830*/  IMAD.MOV.U32 R20, RZ, RZ, R186 ;  /* 0x000000ffff147224 */ /* 0x000fe400078e00ba */
[----:B------:R-:W-:-:S07]  /*14840*/  IMAD.MOV.U32 R14, RZ, RZ, R184 ;  /* 0x000000ffff0e7224 */ /* 0x000fce00078e00b8 */
.L_x_7073:
        /* <DEDUP_REMOVED lines=10> */
.L_x_7065:
[----:B------:R-:W-:Y:S01]  /*148f0*/  IMAD R0, R184, 0x8, R2 ;  /* 0x00000008b8007824 */ /* 0x000fe200078e0202 */
[----:B------:R-:W-:-:S04]  /*14900*/  SHF.L.U32 R9, R186, 0x1f, RZ ;  /* 0x0000001fba097819 */ /* 0x000fc800000006ff */
[----:B------:R0:W1:Y:S01]  /*14910*/  SYNCS.PHASECHK.TRANS64.TRYWAIT P3, [R0+URZ+0x28830], R9 ;  /* 0x02883009000075a7 */ /* 0x000062000806017f */
[----:B------:R-:W-:Y:S05]  /*14920*/  @!P0 BRA `(.L_x_7066) ;  /* 0x0000000000048947 */ /* 0x000fea0003800000 */
[----:B------:R-:W-:Y:S01]  /*14930*/  BPT.TRAP 0x1 ;  /* 0x000000040000795c */ /* 0x000fe20000300000 */
.L_x_7066:
[----:B------:R-:W-:Y:S04]  /*14940*/  BSSY B0, `(.L_x_7064) ;  /* 0x0000004000007945 */ /* 0x000fe80003800000 */
[----:B-1----:R-:W-:Y:S05]  /*14950*/  @P3 BRA `(.L_x_7067) ;  /* 0x0000000000083947 */ /* 0x002fea0003800000 */
[----:B------:R-:W1:Y:S02]  /*14960*/  SYNCS.PHASECHK.TRANS64.TRYWAIT P3, [R0+URZ+0x28830], R9 ;  /* 0x02883009000075a7 */ /* 0x000e64000806017f */
[----:B-1----:R-:W-:Y:S05]  /*14970*/  @!P3 BRA `(.L_x_7068) ;  /* 0x000000f400d0b947 */ /* 0x002fea0003800000 */
.L_x_7067:
[----:B------:R-:W-:Y:S05]  /*14980*/  BSYNC B0 ;  /* 0x0000000000007941 */ /* 0x000fea0003800000 */
.L_x_7064:
        /* <DEDUP_REMOVED lines=18> */
[----:B------:R-:W-:Y:S02]  /*14ab0*/  R2UR UR14, R12 ;  /* 0x000000000c0e72ca */ /* 0x000fe400000e0000 */
[----:B------:R-:W-:Y:S01]  /*14ac0*/  R2UR UR15, R13 ;  /* 0x000000000d0f72ca */ /* 0x000fe200000e0000 */
[----:B------:R-:W-:Y:S01]  /*14ad0*/  IMAD.MOV.U32 R13, RZ, RZ, 0x40000040 ;  /* 0x40000040ff0d7424 */ /* 0x000fe200078e00ff */
[----:B------:R-:W-:Y:S02]  /*14ae0*/  IADD3 R12, R10, 0x400, RZ ;  /* 0x000004000a0c7810 */ /* 0x000fe40007ffe0ff */
[----:B0-----:R-:W-:Y:S02]  /*14af0*/  SHF.R.U32.HI R0, RZ, 0x7, R0 ;  /* 0x00000007ff007819 */ /* 0x001fe40000011600 */
[----:B------:R-:W-:Y:S01]  /*14b00*/  R2UR UR18, R12 ;  /* 0x000000000c1272ca */ /* 0x000fe200000e0000 */
[----:B------:R-:W-:Y:S01]  /*14b10*/  VIADD R12, R10, 0x402 ;  /* 0x000004020a0c7836 */ /* 0x000fe20000000000 */
[----:B------:R-:W-:Y:S01]  /*14b20*/  R2UR UR19, R13 ;  /* 0x000000000d1372ca */ /* 0x000fe200000e0000 */
[----:B------:R-:W-:-:S02]  /*14b30*/  VIADD R0, R0, 0x8 ;  /* 0x0000000800007836 */ /* 0x000fc40000000000 */
[----:B------:R-:W-:Y:S01]  /*14b40*/  IMAD.MOV.U32 R13, RZ, RZ, 0x40000040 ;  /* 0x40000040ff0d7424 */ /* 0x000fe200078e00ff */
[----:B------:R-:W-:Y:S01]  /*14b50*/  R2UR UR22, R12 ;  /* 0x000000000c1672ca */ /* 0x000fe200000e0000 */
[C---:B------:R-:W-:Y:S01]  /*14b60*/  VIADD R12, R10.reuse, 0x404 ;  /* 0x000004040a0c7836 */ /* 0x040fe20000000000 */
[----:B------:R0:W-:Y:S01]  /*14b70*/  BAR.SYNC.DEFER_BLOCKING R0, 0x100 ;  /* 0x000400000000751d */ /* 0x0001e20000010000 */
[----:B------:R-:W-:Y:S01]  /*14b80*/  VIADD R10, R10, 0x406 ;  /* 0x000004060a0a7836 */ /* 0x000fe20000000000 */
[----:B------:R-:W-:Y:S01]  /*14b90*/  R2UR UR23, R13 ;  /* 0x000000000d1772ca */ /* 0x000fe200000e0000 */
[----:B------:R-:W-:Y:S01]  /*14ba0*/  IMAD.MOV.U32 R13, RZ, RZ, 0x40000040 ;  /* 0x40000040ff0d7424 */ /* 0x000fe200078e00ff */
[----:B------:R-:W-:Y:S02]  /*14bb0*/  R2UR UR26, R12 ;  /* 0x000000000c1a72ca */ /* 0x000fe400000e0000 */
        /* <DEDUP_REMOVED lines=29> */
.L_x_7070:
[----:B------:R-:W-:Y:S01]  /*14d90*/  SHF.L.U32 R0, R20, 0x1f, RZ ;  /* 0x0000001f14007819 */ /* 0x000fe200000006ff */
[----:B------:R-:W-:-:S04]  /*14da0*/  IMAD R9, R14, 0x8, R2 ;  /* 0x000000080e097824 */ /* 0x000fc800078e0202 */
[----:B------:R0:W1:Y:S01]  /*14db0*/  SYNCS.PHASECHK.TRANS64.TRYWAIT P2, [R9+URZ+0x28850], R0 ;  /* 0x02885000090075a7 */ /* 0x000062000804017f */
[----:B------:R-:W-:Y:S05]  /*14dc0*/  @!P0 BRA `(.L_x_7071) ;  /* 0x0000000000048947 */ /* 0x000fea0003800000 */
[----:B------:R-:W-:Y:S01]  /*14dd0*/  BPT.TRAP 0x1 ;  /* 0x000000040000795c */ /* 0x000fe20000300000 */
.L_x_7071:
[----:B-1----:R-:W-:Y:S05]  /*14de0*/  @P2 BRA `(.L_x_7069) ;  /* 0x0000000000082947 */ /* 0x002fea0003800000 */
[----:B------:R-:W1:Y:S02]  /*14df0*/  SYNCS.PHASECHK.TRANS64.TRYWAIT P2, [R9+URZ+0x28850], R0 ;  /* 0x02885000090075a7 */ /* 0x000e64000804017f */
[----:B-1----:R-:W-:Y:S05]  /*14e00*/  @!P2 BRA `(.L_x_7072) ;  /* 0x000000f000c0a947 */ /* 0x002fea0003800000 */
.L_x_7069:
[----:B01----:R-:W-:Y:S01]  /*14e10*/  VIADD R0, R2, 0x400 ;  /* 0x0000040002007836 */ /* 0x003fe20000000000 */
[----:B------:R-:W-:Y:S05]  /*14e20*/  WARPSYNC.ALL ;  /* 0x0000000000007948 */ /* 0x000fea0003800000 */
[----:B------:R-:W-:-:S04]  /*14e30*/  SHF.R.U32.HI R0, RZ, 0x4, R0 ;  /* 0x00000004ff007819 */ /* 0x000fc80000011600 */
[----:B------:R-:W-:-:S04]  /*14e40*/  LOP3.LUT R0, R0, 0x3fff, RZ, 0xc0, !PT ;  /* 0x00003fff00007812 */ /* 0x000fc800078ec0ff */
[----:B------:R-:W-:-:S05]  /*14e50*/  LOP3.LUT R11, R0, 0x4000000, RZ, 0xfc, !PT ;  /* 0x04000000000b7812 */ /* 0x000fca00078efcff */
[----:B------:R-:W-:Y:S01]  /*14e60*/  IMAD R10, R14, 0x800, R11 ;  /* 0x000008000e0a7824 */ /* 0x000fe200078e020b */
[----:B------:R-:W-:Y:S01]  /*14e70*/  WARPGROUP.ARRIVE ;  /* 0x00000000000079c5 */ /* 0x000fe20000000000 */
[----:B------:R-:W-:Y:S01]  /*14e80*/  IMAD.MOV.U32 R11, RZ, RZ, 0x40000040 ;  /* 0x40000040ff0b7424 */ /* 0x000fe200078e00ff */
[----:B------:R-:W-:Y:S01]  /*14e90*/  FMNMX.FTZ R0, R24, R15, !PT ;  /* 0x0000000f18007209 */ /* 0x000fe20007810000 */
[C---:B------:R-:W-:Y:S01]  /*14ea0*/  VIADD R12, R10.reuse, 0x80 ;  /* 0x000000800a0c7836 */ /* 0x040fe20000000000 */
[----:B------:R-:W-:Y:S01]  /*14eb0*/  R2UR UR6, R10 ;  /* 0x000000000a0672ca */ /* 0x000fe200000e0000 */
[----:B------:R-:W-:Y:S01]  /*14ec0*/  IMAD.MOV.U32 R13, RZ, RZ, 0x40000040 ;  /* 0x40000040ff0d7424 */ /* 0x000fe200078e00ff */
[----:B------:R-:W-:Y:S01]  /*14ed0*/  R2UR UR7, R11 ;  /* 0x000000000b0772ca */ /* 0x000fe200000e0000 */
[----:B------:R-:W-:Y:S01]  /*14ee0*/  UMOV UR44, UR47 ;  /* 0x0000002f002c7c82 */ /* 0x000fe20008000000 */
[----:B------:R-:W-:Y:S01]  /*14ef0*/  FMNMX.FTZ R9, R25, R0, !PT ;  /* 0x0000000019097209 */ /* 0x000fe20007810000 */
[----:B------:R-:W0:Y:S01]  /*14f00*/  S2R R199, SR_TID.X ;  /* 0x0000000000c77919 */ /* 0x000e220000002100 */
[C---:B------:R-:W-:Y:S01]  /*14f10*/  ISETP.GT.AND P2, PT, R3.reuse, R7, PT ;  /* 0x000000070300720c */ /* 0x040fe20003f44270 */
[----:B------:R-:W-:Y:S01]  /*14f20*/  VIADD R3, R3, 0xffffffff ;  /* 0xffffffff03037836 */ /* 0x000fe20000000000 */
[----:B------:R-:W-:-:S04]  /*14f30*/  FMNMX.FTZ R0, R28, R9, !PT ;  /* 0x000000091c007209 */ /* 0x000fc80007810000 */
[----:B------:R-:W-:-:S03]  /*14f40*/  FMNMX.FTZ R9, R29, R0, !PT ;  /* 0x000000001d097209 */ /* 0x000fc60007810000 */
        /* <DEDUP_REMOVED lines=34> */
[----:B------:R-:W0:Y:S01]  /*15170*/  SHFL.BFLY PT, R0, R9, 0x2, 0x1f ;  /* 0x0c401f0009007f89 */ /* 0x000e2200000e0000 */
[----:B------:R-:W-:Y:S02]  /*15180*/  WARPGROUP.DEPBAR.LE gsb0, 0x0 ;  /* 0x00008000000079c5 */ /* 0x000fe40000010000 */
[----:B------:R-:W-:Y:S01]  /*15190*/  WARPGROUP.ARRIVE ;  /* 0x00000000000079c5 */ /* 0x000fe20000000000 */
[----:B0-----:R-:W-:-:S05]  /*151a0*/  FMNMX.FTZ R20, R9, R0, !PT ;  /* 0x0000000009147209 */ /* 0x001fca0007810000 */
[----:B------:R-:W-:Y:S01]  /*151b0*/  HGMMA.64x128x16.F32 R88, R176, gdesc[UR4].tnspB, R88, gsb0 ;  /* 0x41e00004b0587df0 */ /* 0x000fe20008000858 */
[----:B------:R-:W-:Y:S01]  /*151c0*/  R2UR UR6, R12 ;  /* 0x000000000c0672ca */ /* 0x000fe200000e0000 */
[----:B------:R-:W-:Y:S01]  /*151d0*/  VIADD R12, R10, 0x180 ;  /* 0x000001800a0c7836 */ /* 0x000fe20000000000 */
[----:B------:R-:W-:Y:S01]  /*151e0*/  R2UR UR7, R13 ;  /* 0x000000000d0772ca */ /* 0x000fe200000e0000 */
[----:B------:R-:W-:Y:S01]  /*151f0*/  IMAD.MOV.U32 R13, RZ, RZ, 0x40000040 ;  /* 0x40000040ff0d7424 */ /* 0x000fe200078e00ff */
[----:B------:R-:W0:Y:S02]  /*15200*/  SHFL.BFLY PT, R11, R20, 0x1, 0x1f ;  /* 0x0c201f00140b7f89 */ /* 0x000e2400000e0000 */
[----:B0-----:R-:W-:-:S05]  /*15210*/  FMNMX.FTZ R0, R20, R11, !PT ;  /* 0x0000000b14007209 */ /* 0x001fca0007810000 */
[C---:B------:R-:W-:Y:S01]  /*15220*/  FADD.FTZ R11, -R0.reuse, R15 ;  /* 0x0000000f000b7221 */ /* 0x040fe20000010100 */
[----:B------:R-:W-:-:S03]  /*15230*/  FMUL.FTZ R15, R0, UR44 ;  /* 0x0000002c000f7c20 */ /* 0x000fc60008410000 */
        /* <DEDUP_REMOVED lines=14> */
[----:B------:R-:W0:Y:S01]  /*15320*/  MUFU.EX2 R180, R180 ;  /* 0x000000b400b47308 */ /* 0x000e220000000800 */
[--C-:B------:R-:W-:Y:S01]  /*15330*/  FFMA.FTZ R61, R65, UR44, -R15.reuse ;  /* 0x0000002c413d7c23 */ /* 0x100fe2000801080f */
[--C-:B------:R-:W-:Y:S01]  /*15340*/  FFMA.FTZ R69, R69, UR44, -R15.reuse ;  /* 0x0000002c45457c23 */ /* 0x100fe2000801080f */
[--C-:B------:R-:W-:Y:S01]  /*15350*/  FFMA.FTZ R65, R73, UR44, -R15.reuse ;  /* 0x0000002c49417c23 */ /* 0x100fe2000801080f */
[--C-:B------:R-:W-:Y:S01]  /*15360*/  FFMA.FTZ R24, R76, UR44, -R15.reuse ;  /* 0x0000002c4c187c23 */ /* 0x100fe2000801080f */
[--C-:B------:R-:W-:Y:S01]  /*15370*/  FFMA.FTZ R73, R77, UR44, -R15.reuse ;  /* 0x0000002c4d497c23 */ /* 0x100fe2000801080f */
[--C-:B------:R-:W-:Y:S01]  /*15380*/  FFMA.FTZ R28, R80, UR44, -R15.reuse ;  /* 0x0000002c501c7c23 */ /* 0x100fe2000801080f */
[----:B------:R-:W-:Y:S01]  /*15390*/  FFMA.FTZ R77, R81, UR44, -R15 ;  /* 0x0000002c514d7c23 */ /* 0x000fe2000801080f */
[----:B------:R-:W1:Y:S08]  /*153a0*/  MUFU.EX2 R21, R21 ;  /* 0x0000001500157308 */ /* 0x000e700000000800 */
[----:B------:R-:W-:Y:S01]  /*153b0*/  MUFU.EX2 R182, R182 ;  /* 0x000000b600b67308 */ /* 0x000fe20000000800 */
[----:B0-----:R-:W-:-:S07]  /*153c0*/  FFMA.FTZ R6, R11, R6, R180 ;  /* 0x000000060b067223 */ /* 0x001fce00000100b4 */
[----:B------:R-:W-:Y:S01]  /*153d0*/  MUFU.EX2 R25, R25 ;  /* 0x0000001900197308 */ /* 0x000fe20000000800 */
[----:B-1----:R-:W-:-:S07]  /*153e0*/  F2FP.F16.F32.PACK_AB R180, R21, R180 ;  /* 0x000000b415b4723e */ /* 0x002fce00000000ff */
        /* <DEDUP_REMOVED lines=10> */
[--C-:B------:R-:W-:Y:S01]  /*15490*/  FFMA.FTZ R178, R36, UR44, -R15.reuse ;  /* 0x0000002c24b27c23 */ /* 0x100fe2000801080f */
[--C-:B------:R-:W-:Y:S01]  /*154a0*/  FFMA.FTZ R176, R32, UR44, -R15.reuse ;  /* 0x0000002c20b07c23 */ /* 0x100fe2000801080f */
[----:B------:R-:W-:Y:S02]  /*154b0*/  FFMA.FTZ R32, R84, UR44, -R15 ;  /* 0x0000002c54207c23 */ /* 0x000fe4000801080f */
[----:B------:R-:W-:Y:S01]  /*154c0*/  MUFU.EX2 R61, R61 ;  /* 0x0000003d003d7308 */ /* 0x000fe20000000800 */
[----:B------:R-:W-:Y:S01]  /*154d0*/  HGMMA.64x128x16.F32 R88, R172, gdesc[UR4].tnspB, R88, gsb0 ;  /* 0x41e00004ac587df0 */ /* 0x000fe20008000858 */
[----:B------:R-:W-:Y:S01]  /*154e0*/  R2UR UR6, R12 ;  /* 0x000000000c0672ca */ /* 0x000fe200000e0000 */
[----:B------:R-:W-:Y:S01]  /*154f0*/  VIADD R12, R10, 0x200 ;  /* 0x000002000a0c7836 */ /* 0x000fe20000000000 */
[----:B------:R-:W-:Y:S01]  /*15500*/  R2UR UR7, R13 ;  /* 0x000000000d0772ca */ /* 0x000fe200000e0000 */
[----:B------:R-:W-:-:S03]  /*15510*/  IMAD.MOV.U32 R13, RZ, RZ, 0x40000040 ;  /* 0x40000040ff0d7424 */ /* 0x000fc600078e00ff */
        /* <DEDUP_REMOVED lines=12> */
[----:B------:R-:W-:-:S04]  /*155e0*/  FFMA.FTZ R174, R44, UR44, -R15 ;  /* 0x0000002c2cae7c23 */ /* 0x000fc8000801080f */
[----:B------:R-:W-:Y:S01]  /*155f0*/  HGMMA.64x128x16.F32 R88, R168, gdesc[UR4].tnspB, R88, gsb0 ;  /* 0x41e00004a8587df0 */ /* 0x000fe20008000858 */
[----:B------:R-:W-:Y:S01]  /*15600*/  R2UR UR6, R12 ;  /* 0x000000000c0672ca */ /* 0x000fe200000e0000 */
[----:B------:R-:W-:Y:S01]  /*15610*/  MUFU.EX2 R172, R172 ;  /* 0x000000ac00ac7308 */ /* 0x000fe20000000800 */
[----:B------:R-:W-:Y:S01]  /*15620*/  R2UR UR7, R13 ;  /* 0x000000000d0772ca */ /* 0x000fe200000e0000 */
[----:B------:R-:W-:Y:S01]  /*15630*/  IMAD.MOV.U32 R13, RZ, RZ, 0x40000040 ;  /* 0x40000040ff0d7424 */ /* 0x000fe200078e00ff */
        /* <DEDUP_REMOVED lines=19> */
[----:B------:R-:W-:-:S03]  /*15770*/  VIADD R12, R10, 0x280 ;  /* 0x000002800a0c7836 */ /* 0x000fc60000000000 */
[----:B------:R-:W-:-:S04]  /*15780*/  FMNMX.FTZ R20, R62, R9, !PT ;  /* 0x000000093e147209 */ /* 0x000fc80007810000 */
[----:B------:R-:W-:Y:S01]  /*15790*/  FMNMX.FTZ R9, R63, R20, !PT ;  /* 0x000000143f097209 */ /* 0x000fe20007810000 */
[----:B------:R-:W-:-:S06]  /*157a0*/  FFMA.FTZ R20, R72, UR44, -R15 ;  /* 0x0000002c48147c23 */ /* 0x000fcc000801080f */
[----:B------:R-:W-:Y:S01]  /*157b0*/  MUFU.EX2 R20, R20 ;  /* 0x0000001400147308 */ /* 0x000fe20000000800 */
[----:B------:R-:W-:Y:S02]  /*157c0*/  WARPGROUP.DEPBAR.LE gsb0, 0x0 ;  /* 0x00008000000079c5 */ /* 0x000fe40000010000 */
        /* <DEDUP_REMOVED lines=23> */
[----:B------:R-:W-:-:S04]  /*15940*/  VIADD R12, R10, 0x300 ;  /* 0x000003000a0c7836 */ /* 0x000fc80000000000 */
        /* <DEDUP_REMOVED lines=11> */
[----:B------:R-:W-:Y:S01]  /*15a00*/  IADD3 R31, -R199, 0xb, RZ ;  /* 0x0000000bc71f7810 */ /* 0x000fe20007ffe1ff */
[--C-:B------:R-:W-:Y:S01]  /*15a10*/  FFMA.FTZ R34, R35, UR44, -R36.reuse ;  /* 0x0000002c23227c23 */ /* 0x100fe20008010824 */
[----:B------:R-:W-:Y:S01]  /*15a20*/  FFMA.FTZ R179, R38, UR44, -R36 ;  /* 0x0000002c26b37c23 */ /* 0x000fe20008010824 */
[----:B------:R-:W-:-:S02]  /*15a30*/  @!P1 IMAD R27, R14, 0x8, R2 ;  /* 0x000000080e1b9824 */ /* 0x000fc400078e0202 */
        /* <DEDUP_REMOVED lines=13> */
[--C-:B------:R-:W-:Y:S01]  /*15b10*/  FFMA.FTZ R79, R79, UR44, -R36.reuse ;  /* 0x0000002c4f4f7c23 */ /* 0x100fe20008010824 */
[----:B------:R-:W-:Y:S01]  /*15b20*/  FFMA.FTZ R82, R82, UR44, -R36 ;  /* 0x0000002c52527c23 */ /* 0x000fe20008010824 */
[----:B------:R-:W-:-:S02]  /*15b30*/  WARPGROUP.DEPBAR.LE gsb0, 0x0 ;  /* 0x00008000000079c5 */ /* 0x000fc40000010000 */
[----:B------:R-:W-:Y:S01]  /*15b40*/  WARPGROUP.ARRIVE ;  /* 0x00000000000079c5 */ /* 0x000fe20000000000 */
[----:B------:R-:W-:Y:S01]  /*15b50*/  FFMA.FTZ R164, R56, UR44, -R15 ;  /* 0x0000002c38a47c23 */ /* 0x000fe2000801080f */
[----:B------:R-:W2:Y:S01]  /*15b60*/  MUFU.EX2 R183, R183 ;  /* 0x000000b700b77308 */ /* 0x000ea20000000800 */
[----:B0-----:R-:W-:Y:S01]  /*15b70*/  FFMA.FTZ R5, R4, R5, R181 ;  /* 0x0000000504057223 */ /* 0x001fe200000100b5 */
[--C-:B------:R-:W-:Y:S01]  /*15b80*/  FFMA.FTZ R165, R58, UR44, -R36.reuse ;  /* 0x0000002c3aa57c23 */ /* 0x100fe20008010824 */
[----:B------:R-:W-:Y:S01]  /*15b90*/  FFMA.FTZ R166, R60, UR44, -R15 ;  /* 0x0000002c3ca67c23 */ /* 0x000fe2000801080f */
[----:B------:R-:W-:Y:S01]  /*15ba0*/  HGMMA.64x128x16.F32 R88, R160, gdesc[UR4].tnspB, R88, gsb0 ;  /* 0x41e00004a0587df0 */ /* 0x000fe20008000858 */
[----:B------:R-:W-:Y:S01]  /*15bb0*/  R2UR UR6, R12 ;  /* 0x000000000c0672ca */ /* 0x000fe200000e0000 */
[----:B------:R-:W-:Y:S01]  /*15bc0*/  VIADD R12, R10, 0x380 ;  /* 0x000003800a0c7836 */ /* 0x000fe20000000000 */
[----:B------:R-:W-:Y:S01]  /*15bd0*/  R2UR UR7, R13 ;  /* 0x000000000d0772ca */ /* 0x000fe200000e0000 */
[----:B------:R-:W-:Y:S01]  /*15be0*/  IMAD.MOV.U32 R13, RZ, RZ, 0x40000040 ;  /* 0x40000040ff0d7424 */ /* 0x000fe200078e00ff */
[----:B------:R-:W0:Y:S01]  /*15bf0*/  MUFU.EX2 R30, R30 ;  /* 0x0000001e001e7308 */ /* 0x000e220000000800 */
[----:B-1----:R-:W-:Y:S01]  /*15c00*/  FADD.FTZ R14, R26, R5 ;  /* 0x000000051a0e7221 */ /* 0x002fe20000010000 */
[--C-:B------:R-:W-:Y:S01]  /*15c10*/  FFMA.FTZ R10, R55, UR44, -R36.reuse ;  /* 0x0000002c370a7c23 */ /* 0x100fe20008010824 */
[--C-:B------:R-:W-:Y:S01]  /*15c20*/  FFMA.FTZ R167, R62, UR44, -R36.reuse ;  /* 0x0000002c3ea77c23 */ /* 0x100fe20008010824 */
[----:B------:R-:W-:Y:S01]  /*15c30*/  F2FP.F16.F32.PACK_AB R181, R26, R181 ;  /* 0x000000b51ab5723e */ /* 0x000fe200000000ff */
[--C-:B------:R-:W-:Y:S01]  /*15c40*/  FFMA.FTZ R83, R83, UR44, -R36.reuse ;  /* 0x0000002c53537c23 */ /* 0x100fe20008010824 */
[----:B------:R-:W-:Y:S01]  /*15c50*/  FFMA.FTZ R86, R86, UR44, -R36 ;  /* 0x0000002c56567c23 */ /* 0x000fe20008010824 */
[----:B------:R-:W-:Y:S01]  /*15c60*/  @!P1 IADD3 R27, R27, 0x28860, RZ ;  /* 0x000288601b1b9810 */ /* 0x000fe20007ffe0ff */
[----:B------:R-:W1:Y:S01]  /*15c70*/  MUFU.EX2 R177, R177 ;  /* 0x000000b100b17308 */ /* 0x000e620000000800 */
[----:B--2---:R-:W-:-:S02]  /*15c80*/  FADD.FTZ R5, R183, R14 ;  /* 0x0000000eb7057221 */ /* 0x004fc40000010000 */
[----:B------:R-:W-:-:S05]  /*15c90*/  @!P1 PRMT R27, RZ, 0x654, R27 ;  /* 0x00000654ff1b9816 */ /* 0x000fca000000001b */
[----:B------:R-:W2:Y:S01]  /*15ca0*/  MUFU.EX2 R34, R34 ;  /* 0x0000002200227308 */ /* 0x000ea20000000800 */
[C---:B0-----:R-:W-:Y:S01]  /*15cb0*/  FADD.FTZ R14, R30.reuse, R5 ;  /* 0x000000051e0e7221 */ /* 0x041fe20000010000 */
[----:B------:R-:W-:-:S06]  /*15cc0*/  F2FP.F16.F32.PACK_AB R183, R30, R183 ;  /* 0x000000b71eb7723e */ /* 0x000fcc00000000ff */
[----:B------:R-:W0:Y:S01]  /*15cd0*/  MUFU.EX2 R179, R179 ;  /* 0x000000b300b37308 */ /* 0x000e220000000800 */
[----:B-1----:R-:W-:Y:S01]  /*15ce0*/  FADD.FTZ R5, R177, R14 ;  /* 0x0000000eb1057221 */ /* 0x002fe20000010000 */
[----:B------:R-:W-:-:S06]  /*15cf0*/  FFMA.FTZ R14, R67, UR44, -R36 ;  /* 0x0000002c430e7c23 */ /* 0x000fcc0008010824 */
        /* <DEDUP_REMOVED lines=23> */
[----:B------:R-:W-:Y:S01]  /*15e70*/  MUFU.EX2 R164, R164 ;  /* 0x000000a400a47308 */ /* 0x000fe20000000800 */
[----:B--2---:R-:W-:-:S07]  /*15e80*/  FADD.FTZ R5, R171, R48 ;  /* 0x00000030ab057221 */ /* 0x004fce0000010000 */
[----:B------:R-:W1:Y:S01]  /*15e90*/  MUFU.EX2 R165, R165 ;  /* 0x000000a500a57308 */ /* 0x000e620000000800 */
[C---:B0-----:R-:W-:Y:S01]  /*15ea0*/  FADD.FTZ R30, R10.reuse, R5 ;  /* 0x000000050a1e7221 */ /* 0x041fe20000010000 */
[----:B------:R-:W-:-:S06]  /*15eb0*/  F2FP.F16.F32.PACK_AB R171, R10, R171 ;  /* 0x000000ab0aab723e */ /* 0x000fcc00000000ff */
[----:B------:R-:W-:Y:S08]  /*15ec0*/  MUFU.EX2 R166, R166 ;  /* 0x000000a600a67308 */ /* 0x000ff00000000800 */
[----:B------:R-:W-:Y:S01]  /*15ed0*/  MUFU.EX2 R167, R167 ;  /* 0x000000a700a77308 */ /* 0x000fe20000000800 */
[----:B-1----:R-:W-:-:S07]  /*15ee0*/  FADD.FTZ R5, R165, R30 ;  /* 0x0000001ea5057221 */ /* 0x002fce0000010000 */
[----:B------:R-:W-:Y:S01]  /*15ef0*/  MUFU.EX2 R14, R14 ;  /* 0x0000000e000e7308 */ /* 0x000fe20000000800 */
[----:B------:R-:W-:Y:S02]  /*15f00*/  WARPGROUP.DEPBAR.LE gsb0, 0x0 ;  /* 0x00008000000079c5 */ /* 0x000fe40000010000 */
[----:B------:R-:W-:Y:S01]  /*15f10*/  WARPGROUP.ARRIVE ;  /* 0x00000000000079c5 */ /* 0x000fe20000000000 */
[--C-:B------:R-:W-:Y:S01]  /*15f20*/  FFMA.FTZ R160, R64, UR44, -R15.reuse ;  /* 0x0000002c40a07c23 */ /* 0x100fe2000801080f */
[--C-:B------:R-:W-:Y:S01]  /*15f30*/  FFMA.FTZ R161, R66, UR44, -R36.reuse ;  /* 0x0000002c42a17c23 */ /* 0x100fe20008010824 */
[--C-:B------:R-:W-:Y:S01]  /*15f40*/  FFMA.FTZ R162, R68, UR44, -R15.reuse ;  /* 0x0000002c44a27c23 */ /* 0x100fe2000801080f */
[----:B------:R-:W-:Y:S01]  /*15f50*/  FFMA.FTZ R163, R70, UR44, -R36 ;  /* 0x0000002c46a37c23 */ /* 0x000fe20008010824 */
[----:B------:R-:W-:Y:S01]  /*15f60*/  MUFU.EX2 R78, R78 ;  /* 0x0000004e004e7308 */ /* 0x000fe20000000800 */
[----:B------:R-:W-:Y:S01]  /*15f70*/  HGMMA.64x128x16.F32 R88, R156, gdesc[UR4].tnspB, R88, gsb0 ;  /* 0x41e000049c587df0 */ /* 0x000fe20008000858 */
[----:B------:R-:W-:Y:S01]  /*15f80*/  R2UR UR6, R12 ;  /* 0x000000000c0672ca */ /* 0x000fe200000e0000 */
[----:B------:R-:W-:Y:S01]  /*15f90*/  @!P1 IMAD R12, R184, 0x8, R2 ;  /* 0x00000008b80c9824 */ /* 0x000fe200078e0202 */
[----:B------:R-:W-:Y:S01]  /*15fa0*/  R2UR UR7, R13 ;  /* 0x000000000d0772ca */ /* 0x000fe200000e0000 */
[----:B------:R-:W-:-:S02]  /*15fb0*/  FFMA.FTZ R15, R85, UR44, -R15 ;  /* 0x0000002c550f7c23 */ /* 0x000fc4000801080f */
[----:B------:R-:W-:Y:S01]  /*15fc0*/  @!P1 VIADD R12, R12, 0x28840 ;  /* 0x000288400c0c9836 */ /* 0x000fe20000000000 */
[----:B------:R-:W-:Y:S04]  /*15fd0*/  MUFU.EX2 R160, R160 ;  /* 0x000000a000a07308 */ /* 0x000fe80000000800 */
[----:B------:R-:W-:-:S04]  /*15fe0*/  @!P1 PRMT R13, RZ, 0x654, R12 ;  /* 0x00000654ff0d9816 */ /* 0x000fc8000000000c */
[----:B------:R-:W0:Y:S08]  /*15ff0*/  MUFU.EX2 R12, R59 ;  /* 0x0000003b000c7308 */ /* 0x000e300000000800 */
[----:B------:R-:W-:Y:S08]  /*16000*/  MUFU.EX2 R161, R161 ;  /* 0x000000a100a17308 */ /* 0x000ff00000000800 */
[----:B------:R-:W-:Y:S01]  /*16010*/  MUFU.EX2 R162, R162 ;  /* 0x000000a200a27308 */ /* 0x000fe20000000800 */
[C---:B0-----:R-:W-:Y:S01]  /*16020*/  FADD.FTZ R30, R12.reuse, R5 ;  /* 0x000000050c1e7221 */ /* 0x041fe20000010000 */
[----:B------:R-:W-:-:S03]  /*16030*/  F2FP.F16.F32.PACK_AB R165, R12, R165 ;  /* 0x000000a50ca5723e */ /* 0x000fc600000000ff */
[----:B------:R-:W-:-:S03]  /*16040*/  FADD.FTZ R5, R167, R30 ;  /* 0x0000001ea7057221 */ /* 0x000fc60000010000 */
[----:B------:R-:W-:Y:S08]  /*16050*/  MUFU.EX2 R163, R163 ;  /* 0x000000a300a37308 */ /* 0x000ff00000000800 */
[----:B------:R-:W0:Y:S08]  /*16060*/  MUFU.EX2 R79, R79 ;  /* 0x0000004f004f7308 */ /* 0x000e300000000800 */
[----:B------:R-:W-:Y:S08]  /*16070*/  MUFU.EX2 R82, R82 ;  /* 0x0000005200527308 */ /* 0x000ff00000000800 */
[----:B------:R-:W-:Y:S08]  /*16080*/  MUFU.EX2 R83, R83 ;  /* 0x0000005300537308 */ /* 0x000ff00000000800 */
[----:B------:R-:W-:Y:S08]  /*16090*/  MUFU.EX2 R86, R86 ;  /* 0x0000005600567308 */ /* 0x000ff00000000800 */
[----:B------:R-:W1:Y:S01]  /*160a0*/  MUFU.EX2 R15, R15 ;  /* 0x0000000f000f7308 */ /* 0x000e620000000800 */
[----:B------:R-:W-:-:S02]  /*160b0*/  WARPGROUP.DEPBAR.LE gsb0, 0x0 ;  /* 0x00008000000079c5 */ /* 0x000fc40000010000 */
[----:B------:R-:W-:Y:S01]  /*160c0*/  WARPGROUP.ARRIVE ;  /* 0x00000000000079c5 */ /* 0x000fe20000000000 */
[----:B------:R-:W-:Y:S01]  /*160d0*/  FFMA.FTZ R157, R74, UR44, -R36 ;  /* 0x0000002c4a9d7c23 */ /* 0x000fe20008010824 */
[----:B------:R-:W-:Y:S02]  /*160e0*/  F2FP.F16.F32.PACK_AB R156, R65, R20 ;  /* 0x00000014419c723e */ /* 0x000fe400000000ff */
[----:B------:R-:W-:Y:S02]  /*160f0*/  F2FP.F16.F32.PACK_AB R158, R73, R24 ;  /* 0x00000018499e723e */ /* 0x000fe400000000ff */
[----:B------:R-:W-:Y:S01]  /*16100*/  HGMMA.64x128x16.F32 R88, R152, gdesc[UR4].tnspB, R88, gsb0 ;  /* 0x41e0000498587df0 */ /* 0x000fe20008000858 */
[----:B------:R-:W-:Y:S01]  /*16110*/  MUFU.EX2 R157, R157 ;  /* 0x0000009d009d7308 */ /* 0x000fe20000000800 */
[----:B0-----:R-:W-:Y:S01]  /*16120*/  F2FP.F16.F32.PACK_AB R159, R79, R78 ;  /* 0x0000004e4f9f723e */ /* 0x001fe200000000ff */
[----:B------:R-:W-:Y:S02]  /*16130*/  WARPGROUP.DEPBAR.LE gsb0, 0x0 ;  /* 0x00008000000079c5 */ /* 0x000fe40000010000 */
[----:B------:R0:W-:Y:S06]  /*16140*/  BAR.ARV R31, 0x100 ;  /* 0x0004001f0000751d */ /* 0x0001ec0000002000 */
[----:B------:R2:W-:Y:S01]  /*16150*/  @!P1 SYNCS.ARRIVE.TRANS64.RED.A1T0 RZ, [R13+URZ], RZ ;  /* 0x000000ff0dff99a7 */ /* 0x0005e2000810043f */
[----:B-1----:R-:W-:Y:S01]  /*16160*/  F2FP.F16.F32.PACK_AB R154, R15, R32 ;  /* 0x000000200f9a723e */ /* 0x002fe200000000ff */
[-C--:B------:R-:W-:Y:S01]  /*16170*/  FMUL.FTZ R90, R90, R4.reuse ;  /* 0x000000045a5a7220 */ /* 0x080fe20000410000 */
[-C--:B------:R-:W-:Y:S01]  /*16180*/  FMUL.FTZ R91, R91, R4.reuse ;  /* 0x000000045b5b7220 */ /* 0x080fe20000410000 */
[-C--:B------:R-:W-:Y:S01]  /*16190*/  FMUL.FTZ R94, R94, R4.reuse ;  /* 0x000000045e5e7220 */ /* 0x080fe20000410000 */
[-C--:B------:R-:W-:Y:S01]  /*161a0*/  FMUL.FTZ R95, R95, R4.reuse ;  /* 0x000000045f5f7220 */ /* 0x080fe20000410000 */
[-C--:B------:R-:W-:Y:S01]  /*161b0*/  FMUL.FTZ R98, R98, R4.reuse ;  /* 0x0000000462627220 */ /* 0x080fe20000410000 */
[-C--:B------:R-:W-:Y:S01]  /*161c0*/  FMUL.FTZ R99, R99, R4.reuse ;  /* 0x0000000463637220 */ /* 0x080fe20000410000 */
[----:B--2---:R-:W-:Y:S01]  /*161d0*/  FADD.FTZ R13, R21, R6 ;  /* 0x00000006150d7221 */ /* 0x004fe20000010000 */
[----:B------:R-:W-:Y:S01]  /*161e0*/  FFMA.FTZ R6, R63, UR44, -R36 ;  /* 0x0000002c3f067c23 */ /* 0x000fe20008010824 */
[----:B------:R0:W-:Y:S01]  /*161f0*/  @!P1 SYNCS.ARRIVE.TRANS64.RED.A1T0 RZ, [R27+URZ], RZ ;  /* 0x000000ff1bff99a7 */ /* 0x0001e2000810043f */
[-C--:B------:R-:W-:Y:S01]  /*16200*/  FMUL.FTZ R102, R102, R4.reuse ;  /* 0x0000000466667220 */ /* 0x080fe20000410000 */
[----:B------:R-:W-:Y:S01]  /*16210*/  FADD.FTZ R46, R182, R13 ;  /* 0x0000000db62e7221 */ /* 0x000fe20000010000 */
[-C--:B------:R-:W-:Y:S01]  /*16220*/  FMUL.FTZ R103, R103, R4.reuse ;  /* 0x0000000467677220 */ /* 0x080fe20000410000 */
[-C--:B------:R-:W-:Y:S01]  /*16230*/  FMUL.FTZ R106, R106, R4.reuse ;  /* 0x000000046a6a7220 */ /* 0x080fe20000410000 */
[----:B------:R-:W1:Y:S01]  /*16240*/  MUFU.EX2 R6, R6 ;  /* 0x0000000600067308 */ /* 0x000e620000000800 */
[----:B------:R-:W-:Y:S01]  /*16250*/  FADD.FTZ R13, R25, R46 ;  /* 0x0000002e190d7221 */ /* 0x000fe20000010000 */
[-C--:B------:R-:W-:Y:S01]  /*16260*/  FMUL.FTZ R107, R107, R4.reuse ;  /* 0x000000046b6b7220 */ /* 0x080fe20000410000 */
[-C--:B------:R-:W-:Y:S01]  /*16270*/  FMUL.FTZ R110, R110, R4.reuse ;  /* 0x000000046e6e7220 */ /* 0x080fe20000410000 */
[-C--:B------:R-:W-:Y:S01]  /*16280*/  FMUL.FTZ R111, R111, R4.reuse ;  /* 0x000000046f6f7220 */ /* 0x080fe20000410000 */
[----:B------:R-:W-:Y:S01]  /*16290*/  FADD.FTZ R46, R176, R13 ;  /* 0x0000000db02e7221 */ /* 0x000fe20000010000 */
[-C--:B------:R-:W-:Y:S01]  /*162a0*/  FMUL.FTZ R114, R114, R4.reuse ;  /* 0x0000000472727220 */ /* 0x080fe20000410000 */
[-C--:B------:R-:W-:Y:S01]  /*162b0*/  FMUL.FTZ R115, R115, R4.reuse ;  /* 0x0000000473737220 */ /* 0x080fe20000410000 */
[-C--:B------:R-:W-:Y:S01]  /*162c0*/  FMUL.FTZ R118, R118, R4.reuse ;  /* 0x0000000476767220 */ /* 0x080fe20000410000 */
[----:B------:R-:W-:Y:S01]  /*162d0*/  FADD.FTZ R13, R29, R46 ;  /* 0x0000002e1d0d7221 */ /* 0x000fe20000010000 */
[--C-:B------:R-:W-:Y:S01]  /*162e0*/  FFMA.FTZ R46, R71, UR44, -R36.reuse ;  /* 0x0000002c472e7c23 */ /* 0x100fe20008010824 */
[----:B------:R-:W-:Y:S01]  /*162f0*/  FFMA.FTZ R36, R87, UR44, -R36 ;  /* 0x0000002c57247c23 */ /* 0x000fe20008010824 */
[-C--:B------:R-:W-:Y:S01]  /*16300*/  FMUL.FTZ R119, R119, R4.reuse ;  /* 0x0000000477777220 */ /* 0x080fe20000410000 */
[----:B------:R-:W-:Y:S01]  /*16310*/  FADD.FTZ R50, R178, R13 ;  /* 0x0000000db2327221 */ /* 0x000fe20000010000 */
[-C--:B------:R-:W-:Y:S01]  /*16320*/  FMUL.FTZ R122, R122, R4.reuse ;  /* 0x000000047a7a7220 */ /* 0x080fe20000410000 */
[-C--:B------:R-:W-:Y:S01]  /*16330*/  FMUL.FTZ R123, R123, R4.reuse ;  /* 0x000000047b7b7220 */ /* 0x080fe20000410000 */
[----:B------:R-:W2:Y:S01]  /*16340*/  MUFU.EX2 R46, R46 ;  /* 0x0000002e002e7308 */ /* 0x000ea20000000800 */
[----:B------:R-:W-:Y:S01]  /*16350*/  FADD.FTZ R13, R37, R50 ;  /* 0x00000032250d7221 */ /* 0x000fe20000010000 */
[C---:B-1----:R-:W-:Y:S01]  /*16360*/  FADD.FTZ R30, R6.reuse, R5 ;  /* 0x00000005061e7221 */ /* 0x042fe20000010000 */
[----:B------:R-:W-:Y:S01]  /*16370*/  F2FP.F16.F32.PACK_AB R167, R6, R167 ;  /* 0x000000a706a7723e */ /* 0x000fe200000000ff */
[-C--:B------:R-:W-:Y:S01]  /*16380*/  FMUL.FTZ R126, R126, R4.reuse ;  /* 0x000000047e7e7220 */ /* 0x080fe20000410000 */
        /* <DEDUP_REMOVED lines=17> */
[----:B------:R-:W-:Y:S01]  /*164a0*/  FADD.FTZ R5, R157, R10 ;  /* 0x0000000a9d057221 */ /* 0x000fe20000010000 */
[-C--:B------:R-:W-:Y:S01]  /*164b0*/  FMUL.FTZ R139, R139, R4.reuse ;  /* 0x000000048b8b7220 */ /* 0x080fe20000410000 */
[-C--:B------:R-:W-:Y:S01]  /*164c0*/  FMUL.FTZ R142, R142, R4.reuse ;  /* 0x000000048e8e7220 */ /* 0x080fe20000410000 */
[----:B------:R-:W-:Y:S01]  /*164d0*/  FADD.FTZ R13, R45, R50 ;  /* 0x000000322d0d7221 */ /* 0x000fe20000010000 */
[-C--:B------:R-:W-:Y:S01]  /*164e0*/  FMUL.FTZ R143, R143, R4.reuse ;  /* 0x000000048f8f7220 */ /* 0x080fe20000410000 */
[-C--:B------:R-:W-:Y:S01]  /*164f0*/  FMUL.FTZ R146, R146, R4.reuse ;  /* 0x0000000492927220 */ /* 0x080fe20000410000 */
[-C--:B------:R-:W-:Y:S01]  /*16500*/  FMUL.FTZ R147, R147, R4.reuse ;  /* 0x0000000493937220 */ /* 0x080fe20000410000 */
[----:B------:R-:W-:Y:S01]  /*16510*/  FADD.FTZ R26, R170, R13 ;  /* 0x0000000daa1a7221 */ /* 0x000fe20000010000 */
[-C--:B------:R-:W-:Y:S01]  /*16520*/  FMUL.FTZ R150, R150, R4.reuse ;  /* 0x0000000496967220 */ /* 0x080fe20000410000 */
[----:B------:R-:W-:Y:S01]  /*16530*/  FMUL.FTZ R151, R151, R4 ;  /* 0x0000000497977220 */ /* 0x000fe20000410000 */
[----:B------:R-:W-:Y:S01]  /*16540*/  F2FP.F16.F32.PACK_AB R182, R25, R182 ;  /* 0x000000b619b6723e */ /* 0x000fe200000000ff */
[----:B------:R-:W-:Y:S01]  /*16550*/  FADD.FTZ R13, R49, R26 ;  /* 0x0000001a310d7221 */ /* 0x000fe20000010000 */
[----:B------:R-:W-:Y:S01]  /*16560*/  F2FP.F16.F32.PACK_AB R176, R29, R176 ;  /* 0x000000b01db0723e */ /* 0x000fe200000000ff */
[----:B------:R-:W1:Y:S01]  /*16570*/  MUFU.EX2 R26, R75 ;  /* 0x0000004b001a7308 */ /* 0x000e620000000800 */
[----:B------:R-:W-:Y:S01]  /*16580*/  F2FP.F16.F32.PACK_AB R178, R37, R178 ;  /* 0x000000b225b2723e */ /* 0x000fe200000000ff */
[----:B------:R-:W-:Y:S01]  /*16590*/  FADD.FTZ R34, R164, R13 ;  /* 0x0000000da4227221 */ /* 0x000fe20000010000 */
[----:B------:R-:W-:Y:S01]  /*165a0*/  F2FP.F16.F32.PACK_AB R172, R41, R172 ;  /* 0x000000ac29ac723e */ /* 0x000fe200000000ff */
[-C--:B------:R-:W-:Y:S01]  /*165b0*/  FMUL.FTZ R88, R88, R11.reuse ;  /* 0x0000000b58587220 */ /* 0x080fe20000410000 */
[----:B------:R-:W-:Y:S01]  /*165c0*/  F2FP.F16.F32.PACK_AB R174, R33, R174 ;  /* 0x000000ae21ae723e */ /* 0x000fe200000000ff */
[----:B------:R-:W-:Y:S01]  /*165d0*/  FADD.FTZ R13, R53, R34 ;  /* 0x00000022350d7221 */ /* 0x000fe20000010000 */
[----:B------:R-:W-:Y:S01]  /*165e0*/  F2FP.F16.F32.PACK_AB R168, R45, R168 ;  /* 0x000000a82da8723e */ /* 0x000fe200000000ff */
[-C--:B------:R-:W-:Y:S01]  /*165f0*/  FMUL.FTZ R89, R89, R11.reuse ;  /* 0x0000000b59597220 */ /* 0x080fe20000410000 */
[----:B------:R-:W-:Y:S01]  /*16600*/  F2FP.F16.F32.PACK_AB R170, R49, R170 ;  /* 0x000000aa31aa723e */ /* 0x000fe200000000ff */
[----:B------:R-:W-:Y:S01]  /*16610*/  FADD.FTZ R34, R166, R13 ;  /* 0x0000000da6227221 */ /* 0x000fe20000010000 */
[----:B------:R-:W-:Y:S01]  /*16620*/  F2FP.F16.F32.PACK_AB R164, R53, R164 ;  /* 0x000000a435a4723e */ /* 0x000fe200000000ff */
[----:B------:R-:W-:Y:S01]  /*16630*/  FMUL.FTZ R92, R92, R11 ;  /* 0x0000000b5c5c7220 */ /* 0x000fe20000410000 */
[C---:B------:R-:W-:Y:S01]  /*16640*/  F2FP.F16.F32.PACK_AB R166, R57.reuse, R166 ;  /* 0x000000a639a6723e */ /* 0x040fe200000000ff */
[----:B------:R-:W-:Y:S01]  /*16650*/  FADD.FTZ R13, R57, R34 ;  /* 0x00000022390d7221 */ /* 0x000fe20000010000 */
[----:B------:R-:W-:Y:S01]  /*16660*/  F2FP.F16.F32.PACK_AB R163, R46, R163 ;  /* 0x000000a32ea3723e */ /* 0x000fe200000000ff */
[-C--:B------:R-:W-:Y:S01]  /*16670*/  FMUL.FTZ R93, R93, R11.reuse ;  /* 0x0000000b5d5d7220 */ /* 0x080fe20000410000 */
[----:B-1----:R-:W-:Y:S01]  /*16680*/  FADD.FTZ R5, R26, R5 ;  /* 0x000000051a057221 */ /* 0x002fe20000010000 */
[----:B------:R-:W-:Y:S01]  /*16690*/  FADD.FTZ R34, R160, R13 ;  /* 0x0000000da0227221 */ /* 0x000fe20000010000 */
[C---:B------:R-:W-:Y:S01]  /*166a0*/  F2FP.F16.F32.PACK_AB R160, R61.reuse, R160 ;  /* 0x000000a03da0723e */ /* 0x040fe200000000ff */
[----:B------:R-:W-:Y:S01]  /*166b0*/  FMUL.FTZ R96, R96, R11 ;  /* 0x0000000b60607220 */ /* 0x000fe20000410000 */
[----:B------:R-:W-:Y:S01]  /*166c0*/  FADD.FTZ R5, R78, R5 ;  /* 0x000000054e057221 */ /* 0x000fe20000010000 */
[----:B------:R-:W-:Y:S01]  /*166d0*/  FADD.FTZ R13, R61, R34 ;  /* 0x000000223d0d7221 */ /* 0x000fe20000010000 */
[----:B------:R-:W-:Y:S01]  /*166e0*/  F2FP.F16.F32.PACK_AB R157, R26, R157 ;  /* 0x0000009d1a9d723e */ /* 0x000fe200000000ff */
[-C--:B------:R-:W-:Y:S01]  /*166f0*/  FMUL.FTZ R97, R97, R11.reuse ;  /* 0x0000000b61617220 */ /* 0x080fe20000410000 */
[----:B------:R-:W-:Y:S01]  /*16700*/  FADD.FTZ R5, R79, R5 ;  /* 0x000000054f057221 */ /* 0x000fe20000010000 */
[----:B------:R-:W-:Y:S01]  /*16710*/  FADD.FTZ R34, R162, R13 ;  /* 0x0000000da2227221 */ /* 0x000fe20000010000 */
[C---:B------:R-:W-:Y:S01]  /*16720*/  F2FP.F16.F32.PACK_AB R162, R69.reuse, R162 ;  /* 0x000000a245a2723e */ /* 0x040fe200000000ff */
[-C--:B------:R-:W-:Y:S01]  /*16730*/  FMUL.FTZ R100, R100, R11.reuse ;  /* 0x0000000b64647220 */ /* 0x080fe20000410000 */
[----:B------:R-:W-:Y:S01]  /*16740*/  FADD.FTZ R5, R82, R5 ;  /* 0x0000000552057221 */ /* 0x000fe20000010000 */
[----:B------:R-:W-:Y:S01]  /*16750*/  FADD.FTZ R13, R69, R34 ;  /* 0x00000022450d7221 */ /* 0x000fe20000010000 */
[----:B------:R-:W-:Y:S01]  /*16760*/  F2FP.F16.F32.PACK_AB R152, R77, R28 ;  /* 0x0000001c4d98723e */ /* 0x000fe200000000ff */
[-C--:B------:R-:W-:Y:S01]  /*16770*/  FMUL.FTZ R101, R101, R11.reuse ;  /* 0x0000000b65657220 */ /* 0x080fe20000410000 */
[C---:B------:R-:W-:Y:S01]  /*16780*/  FADD.FTZ R5, R83.reuse, R5 ;  /* 0x0000000553057221 */ /* 0x040fe20000010000 */
        /* <DEDUP_REMOVED lines=37> */
[----:B------:R-:W-:Y:S02]  /*169e0*/  IMAD.MOV.U32 R14, RZ, RZ, R184 ;  /* 0x000000ffff0e7224 */ /* 0x000fe400078e00b8 */
[----:B------:R-:W-:Y:S02]  /*169f0*/  IMAD.MOV.U32 R4, RZ, RZ, R9 ;  /* 0x000000ffff047224 */ /* 0x000fe400078e0009 */
[----:B------:R-:W-:Y:S01]  /*16a00*/  IMAD.MOV.U32 R15, RZ, RZ, R0 ;  /* 0x000000ffff0f7224 */ /* 0x000fe200078e0000 */
[----:B0-----:R-:W-:Y:S06]  /*16a10*/  @P2 BRA `(.L_x_7073) ;  /* 0xffffffdc008c2947 */ /* 0x001fec000383ffff */
.L_x_7063:
[----:B------:R-:W-:-:S13]  /*16a20*/  ISETP.GE.AND P2, PT, R3, R198, PT ;  /* 0x000000c60300720c */ /* 0x000fda0003f46270 */
[----:B------:R-:W-:Y:S05]  /*16a30*/  @!P2 BRA `(.L_x_7074) ;  /* 0x0000003000a0a947 */ /* 0x000fea0003800000 */
[----:B------:R-:W-:Y:S02]  /*16a40*/  IMAD R15, R197, 0x80, R204 ;  /* 0x00000080c50f7824 */ /* 0x000fe400078e02cc */
[----:B------:R-:W-:Y:S02]  /*16a50*/  IMAD.MOV.U32 R4, RZ, RZ, R9 ;  /* 0x000000ffff047224 */ /* 0x000fe400078e0009 */
[----:B------:R-:W-:Y:S02]  /*16a60*/  VIADD R15, R15, 0x8 ;  /* 0x000000080f0f7836 */ /* 0x000fe40000000000 */
[----:B------:R-:W-:Y:S02]  /*16a70*/  IMAD.MOV.U32 R7, RZ, RZ, R0 ;  /* 0x000000ffff077224 */ /* 0x000fe400078e0000 */
[----:B------:R-:W-:Y:S01]  /*16a80*/  IMAD.MOV.U32 R20, RZ, RZ, R186 ;  /* 0x000000ffff147224 */ /* 0x000fe200078e00ba */
[----:B------:R-:W-:Y:S01]  /*16a90*/  IADD3 R15, R15, R192, -R193 ;  /* 0x000000c00f0f7210 */ /* 0x000fe20007ffe8c1 */
[----:B------:R-:W-:-:S07]  /*16aa0*/  IMAD.MOV.U32 R14, RZ, RZ, R184 ;  /* 0x000000ffff0e7224 */ /* 0x000fce00078e00b8 */
.L_x_7092:
        /* <DEDUP_REMOVED lines=10> */
.L_x_7076:
[----:B------:R-:W-:Y:S01]  /*16b50*/  IMAD R0, R184, 0x8, R2 ;  /* 0x00000008b8007824 */ /* 0x000fe200078e0202 */
[----:B------:R-:W-:-:S04]  /*16b60*/  SHF.L.U32 R9, R186, 0x1f, RZ ;  /* 0x0000001fba097819 */ /* 0x000fc800000006ff */
[----:B------:R0:W1:Y:S01]  /*16b70*/  SYNCS.PHASECHK.TRANS64.TRYWAIT P3, [R0+URZ+0x28830], R9 ;  /* 0x02883009000075a7 */ /* 0x000062000806017f */
[----:B------:R-:W-:Y:S05]  /*16b80*/  @!P0 BRA `(.L_x_7077) ;  /* 0x0000000000048947 */ /* 0x000fea0003800000 */
[----:B------:R-:W-:Y:S01]  /*16b90*/  BPT.TRAP 0x1 ;  /* 0x000000040000795c */ /* 0x000fe20000300000 */
.L_x_7077:
[----:B------:R-:W-:Y:S04]  /*16ba0*/  BSSY B0, `(.L_x_7075) ;  /* 0x0000004000007945 */ /* 0x000fe80003800000 */
[----:B-1----:R-:W-:Y:S05]  /*16bb0*/  @P3 BRA `(.L_x_7078) ;  /* 0x0000000000083947 */ /* 0x002fea0003800000 */
[----:B------:R-:W1:Y:S02]  /*16bc0*/  SYNCS.PHASECHK.TRANS64.TRYWAIT P3, [R0+URZ+0x28830], R9 ;  /* 0x02883009000075a7 */ /* 0x000e64000806017f */
[----:B-1----:R-:W-:Y:S05]  /*16bd0*/  @!P3 BRA `(.L_x_7079) ;  /* 0x000000d40060b947 */ /* 0x002fea0003800000 */
.L_x_7078:
[----:B------:R-:W-:Y:S05]  /*16be0*/  BSYNC B0 ;  /* 0x0000000000007941 */ /* 0x000fea0003800000 */
.L_x_7075:
        /* <DEDUP_REMOVED lines=31> */
[----:B------:R-:W-:-:S02]  /*16de0*/  IADD3 R10, R10, 0x406, RZ ;  /* 0x000004060a0a7810 */ /* 0x000fc40007ffe0ff */
        /* <DEDUP_REMOVED lines=32> */
.L_x_7081:
[----:B------:R-:W-:Y:S01]  /*16ff0*/  SHF.L.U32 R0, R20, 0x1f, RZ ;  /* 0x0000001f14007819 */ /* 0x000fe200000006ff */
[----:B------:R-:W-:-:S04]  /*17000*/  IMAD R9, R14, 0x8, R2 ;  /* 0x000000080e097824 */ /* 0x000fc800078e0202 */
[----:B------:R0:W1:Y:S01]  /*17010*/  SYNCS.PHASECHK.TRANS64.TRYWAIT P2, [R9+URZ+0x28850], R0 ;  /* 0x02885000090075a7 */ /* 0x000062000804017f */
[----:B------:R-:W-:Y:S05]  /*17020*/  @!P0 BRA `(.L_x_7082) ;  /* 0x0000000000048947 */ /* 0x000fea0003800000 */
[----:B------:R-:W-:Y:S01]  /*17030*/  BPT.TRAP 0x1 ;  /* 0x000000040000795c */ /* 0x000fe20000300000 */
.L_x_7082:
[----:B-1----:R-:W-:Y:S05]  /*17040*/  @P2 BRA `(.L_x_7080) ;  /* 0x0000000000082947 */ /* 0x002fea0003800000 */
[----:B------:R-:W1:Y:S02]  /*17050*/  SYNCS.PHASECHK.TRANS64.TRYWAIT P2, [R9+URZ+0x28850], R0 ;  /* 0x02885000090075a7 */ /* 0x000e64000804017f */
[----:B-1----:R-:W-:Y:S05]  /*17060*/  @!P2 BRA `(.L_x_7083) ;  /* 0x000000d00050a947 */ /* 0x002fea0003800000 */
.L_x_7080:
[----:B01----:R-:W-:Y:S01]  /*17070*/  VIADD R0, R2, 0x400 ;  /* 0x0000040002007836 */ /* 0x003fe20000000000 */
[----:B------:R-:W-:Y:S05]  /*17080*/  WARPSYNC.ALL ;  /* 0x0000000000007948 */ /* 0x000fea0003800000 */
[----:B------:R-:W-:Y:S01]  /*17090*/  SHF.R.U32.HI R0, RZ, 0x4, R0 ;  /* 0x00000004ff007819 */ /* 0x000fe20000011600 */
[----:B------:R-:W-:Y:S01]  /*170a0*/  WARPGROUP.ARRIVE ;  /* 0x00000000000079c5 */ /* 0x000fe20000000000 */
[----:B------:R-:W-:-:S05]  /*170b0*/  IMAD.MOV.U32 R13, RZ, RZ, 0x40000040 ;  /* 0x40000040ff0d7424 */ /* 0x000fca00078e00ff */
[----:B------:R-:W0:Y:S01]  /*170c0*/  S2R R20, SR_TID.X ;  /* 0x0000000000147919 */ /* 0x000e220000002100 */
[----:B------:R-:W-:Y:S01]  /*170d0*/  LOP3.LUT R0, R0, 0x3fff, RZ, 0xc0, !PT ;  /* 0x00003fff00007812 */ /* 0x000fe200078ec0ff */
[----:B------:R-:W-:-:S03]  /*170e0*/  @!P1 IMAD R9, R184, 0x8, R2 ;  /* 0x00000008b8099824 */ /* 0x000fc600078e0202 */
[----:B------:R-:W-:Y:S01]  /*170f0*/  LOP3.LUT R11, R0, 0x4000000, RZ, 0xfc, !PT ;  /* 0x04000000000b7812 */ /* 0x000fe200078efcff */
[----:B------:R-:W-:-:S04]  /*17100*/  @!P1 VIADD R9, R9, 0x28840 ;  /* 0x0002884009099836 */ /* 0x000fc80000000000 */
[----:B------:R-:W-:Y:S01]  /*17110*/  IMAD R10, R14, 0x800, R11 ;  /* 0x000008000e0a7824 */ /* 0x000fe200078e020b */
[----:B------:R-:W-:Y:S01]  /*17120*/  @!P1 PRMT R9, RZ, 0x654, R9 ;  /* 0x00000654ff099816 */ /* 0x000fe20000000009 */
[----:B------:R-:W-:Y:S02]  /*17130*/  IMAD.MOV.U32 R11, RZ, RZ, 0x40000040 ;  /* 0x40000040ff0b7424 */ /* 0x000fe400078e00ff */
[C---:B------:R-:W-:Y:S01]  /*17140*/  VIADD R12, R10.reuse, 0x80 ;  /* 0x000000800a0c7836 */ /* 0x040fe20000000000 */
[----:B------:R-:W-:Y:S02]  /*17150*/  R2UR UR6, R10 ;  /* 0x000000000a0672ca */ /* 0x000fe400000e0000 */
[----:B------:R-:W-:Y:S01]  /*17160*/  R2UR UR7, R11 ;  /* 0x000000000b0772ca */ /* 0x000fe200000e0000 */
[----:B------:R-:W-:-:S12]  /*17170*/  IMAD.MOV.U32 R11, RZ, RZ, 0x40000040 ;  /* 0x40000040ff0b7424 */ /* 0x000fd800078e00ff */
[----:B------:R-:W-:Y:S01]  /*17180*/  HGMMA.64x128x16.F32 R88, R180, gdesc[UR4].tnspB, R88, gsb0 ;  /* 0x41e00004b4587df0 */ /* 0x000fe20008000858 */
[----:B------:R-:W-:Y:S01]  /*17190*/  R2UR UR6, R12 ;  /* 0x000000000c0672ca */ /* 0x000fe200000e0000 */
[----:B------:R-:W-:Y:S01]  /*171a0*/  VIADD R12, R10, 0x100 ;  /* 0x000001000a0c7836 */ /* 0x000fe20000000000 */
[----:B------:R-:W-:Y:S01]  /*171b0*/  R2UR UR7, R13 ;  /* 0x000000000d0772ca */ /* 0x000fe200000e0000 */
[----:B------:R-:W-:Y:S01]  /*171c0*/  IMAD.MOV.U32 R13, RZ, RZ, 0x40000040 ;  /* 0x40000040ff0d7424 */ /* 0x000fe200078e00ff */
[----:B0-----:R-:W-:Y:S01]  /*171d0*/  SHF.R.U32.HI R20, RZ, 0x7, R20 ;  /* 0x00000007ff147819 */ /* 0x001fe20000011614 */
        /* <DEDUP_REMOVED lines=37> */
[----:B------:R-:W-:Y:S02]  /*17430*/  IMAD R21, R191, -0x2, R0 ;  /* 0xfffffffebf157824 */ /* 0x000fe400078e0200 */
[----:B------:R-:W-:Y:S01]  /*17440*/  IMAD R0, R197, 0x80, R204 ;  /* 0x00000080c5007824 */ /* 0x000fe200078e02cc */
        /* <DEDUP_REMOVED lines=8> */
[----:B------:R-:W-:Y:S01]  /*174d0*/  HGMMA.64x128x16.F32 R88, R152, gdesc[UR4].tnspB, R88, gsb0 ;  /* 0x41e0000498587df0 */ /* 0x000fe20008000858 */
[----:B------:R-:W-:Y:S02]  /*174e0*/  ULOP3.LUT UR6, URZ, UR52, URZ, 0x33, !UPT ;  /* 0x000000343f067292 */ /* 0x000fe4000f8e333f */
[----:B------:R-:W-:Y:S02]  /*174f0*/  WARPGROUP.DEPBAR.LE gsb0, 0x0 ;  /* 0x00008000000079c5 */ /* 0x000fe40000010000 */
[----:B------:R0:W-:Y:S06]  /*17500*/  BAR.ARV R10, 0x100 ;  /* 0x0004000a0000751d */ /* 0x0001ec0000002000 */
[----:B------:R1:W-:Y:S02]  /*17510*/  @!P1 SYNCS.ARRIVE.TRANS64.RED.A1T0 RZ, [R9+URZ], RZ ;  /* 0x000000ff09ff99a7 */ /* 0x0003e4000810043f */
[----:B-1----:R-:W-:-:S02]  /*17520*/  VIADD R9, R21, UR51 ;  /* 0x0000003315097c36 */ /* 0x002fc40008000000 */
[----:B------:R-:W-:Y:S02]  /*17530*/  VIADD R21, R21, UR6 ;  /* 0x0000000615157c36 */ /* 0x000fe40008000000 */
[C---:B------:R-:W-:Y:S02]  /*17540*/  IMAD.IADD R12, R0.reuse, 0x1, R9 ;  /* 0x00000001000c7824 */ /* 0x040fe400078e0209 */
[----:B------:R-:W-:Y:S01]  /*17550*/  IMAD.IADD R20, R0, 0x1, R21 ;  /* 0x0000000100147824 */ /* 0x000fe200078e0215 */
[----:B0-----:R-:W-:Y:S06]  /*17560*/  @!P5 BRA `(.L_x_7084) ;  /* 0x00000000005cd947 */ /* 0x001fec0003800000 */
        /* <DEDUP_REMOVED lines=12> */
.L_x_7086:
[----:B------:R-:W-:Y:S01]  /*17630*/  IMAD.U32 R154, RZ, RZ, UR46 ;  /* 0x0000002eff9a7e24 */ /* 0x000fe2000f8e00ff */
[----:B------:R-:W-:-:S04]  /*17640*/  IADD3 R153, R0, R192, -R193 ;  /* 0x000000c000997210 */ /* 0x000fc80007ffe8c1 */
[----:B------:R-:W-:-:S13]  /*17650*/  ISETP.NE.AND P2, PT, R154, 0x1, PT ;  /* 0x000000019a00780c */ /* 0x000fda0003f45270 */
[----:B------:R-:W0:Y:S02]  /*17660*/  @P2 LDC.64 R10, c[0x0][0x9e8] ;  /* 0x00027a00ff0a2b82 */ /* 0x000e240000000a00 */
[----:B0-----:R-:W-:-:S05]  /*17670*/  @P2 IMAD.HI.U32 R10, R153, R10, RZ ;  /* 0x0000000a990a2227 */ /* 0x001fca00078e00ff */
[----:B------:R-:W-:-:S07]  /*17680*/  @P2 SHF.R.U32.HI R153, RZ, R11, R10 ;  /* 0x0000000bff992219 */ /* 0x000fce000001160a */
.L_x_7087:
[----:B------:R-:W-:Y:S05]  /*17690*/  BSYNC B0 ;  /* 0x0000000000007941 */ /* 0x000fea0003800000 */
.L_x_7085:
[----:B------:R-:W-:-:S04]  /*176a0*/  IMAD R10, R153, R154, -R13 ;  /* 0x0000009a990a7224 */ /* 0x000fc800078e0a0d */
[----:B------:R-:W-:-:S05]  /*176b0*/  IMAD R11, R191, -0x2, R10 ;  /* 0xfffffffebf0b7824 */ /* 0x000fca00078e020a */
[----:B------:R-:W-:Y:S02]  /*176c0*/  VIADDMNMX R12, R11, R154, R12, PT ;  /* 0x0000009a0b0c7246 */ /* 0x000fe4000380010c */
[----:B------:R-:W-:-:S07]  /*176d0*/  VIMNMX R20, R20, R11, !PT ;  /* 0x0000000b14147248 */ /* 0x000fce0007fe0100 */
.L_x_7084:
        /* <DEDUP_REMOVED lines=113> */
.L_x_7090:
[----:B------:R-:W-:Y:S02]  /*17df0*/  IMAD.U32 R153, RZ, RZ, UR46 ;  /* 0x0000002eff997e24 */ /* 0x000fe4000f8e00ff */
[----:B------:R-:W-:-:S03]  /*17e00*/  IMAD.MOV.U32 R0, RZ, RZ, R15 ;  /* 0x000000ffff007224 */ /* 0x000fc600078e000f */
[----:B------:R-:W-:-:S13]  /*17e10*/  ISETP.NE.AND P3, PT, R153, 0x1, PT ;  /* 0x000000019900780c */ /* 0x000fda0003f65270 */
[----:B------:R-:W0:Y:S02]  /*17e20*/  @P3 LDC.64 R10, c[0x0][0x9e8] ;  /* 0x00027a00ff0a3b82 */ /* 0x000e240000000a00 */
[----:B0-----:R-:W-:-:S05]  /*17e30*/  @P3 IMAD.HI.U32 R10, R15, R10, RZ ;  /* 0x0000000a0f0a3227 */ /* 0x001fca00078e00ff */
[----:B------:R-:W-:-:S07]  /*17e40*/  @P3 SHF.R.U32.HI R0, RZ, R11, R10 ;  /* 0x0000000bff003219 */ /* 0x000fce000001160a */
.L_x_7091:
[----:B------:R-:W-:Y:S05]  /*17e50*/  BSYNC B0 ;  /* 0x0000000000007941 */ /* 0x000fea0003800000 */
.L_x_7089:
[----:B------:R-:W-:-:S04]  /*17e60*/  IMAD R0, R0, R153, -R13 ;  /* 0x0000009900007224 */ /* 0x000fc800078e0a0d */
[----:B------:R-:W-:-:S05]  /*17e70*/  IMAD R0, R191, -0x2, R0 ;  /* 0xfffffffebf007824 */ /* 0x000fca00078e0200 */
[----:B------:R-:W-:Y:S02]  /*17e80*/  VIADDMNMX R12, R0, R153, R12, PT ;  /* 0x00000099000c7246 */ /* 0x000fe4000380010c */
[----:B------:R-:W-:-:S07]  /*17e90*/  VIMNMX R9, R9, R0, !PT ;  /* 0x0000000009097248 */ /* 0x000fce0007fe0100 */
.L_x_7088:
[----:B------:R-:W-:Y:S01]  /*17ea0*/  FMNMX.FTZ R0, R24, R7, !PT ;  /* 0x0000000718007209 */ /* 0x000fe20007810000 */
[----:B------:R-:W-:Y:S01]  /*17eb0*/  UMOV UR44, UR45 ;  /* 0x0000002d002c7c82 */ /* 0x000fe20008000000 */
[----:B------:R-:W-:Y:S01]  /*17ec0*/  ISETP.GT.AND P4, PT, R9, 0x8, P2 ;  /* 0x000000080900780c */ /* 0x000fe20001784270 */
[----:B------:R-:W-:Y:S01]  /*17ed0*/  @!P1 IMAD R14, R14, 0x8, R2 ;  /* 0x000000080e0e9824 */ /* 0x000fe200078e0202 */
[----:B------:R-:W-:Y:S02]  /*17ee0*/  FMNMX.FTZ R11, R25, R0, !PT ;  /* 0x00000000190b7209 */ /* 0x000fe40007810000 */
[----:B------:R-:W-:Y:S01]  /*17ef0*/  ISETP.LT.OR P4, PT, R12, 0x9, P4 ;  /* 0x000000090c00780c */ /* 0x000fe20002781670 */
[----:B------:R-:W-:Y:S01]  /*17f00*/  @!P1 VIADD R14, R14, 0x28860 ;  /* 0x000288600e0e9836 */ /* 0x000fe20000000000 */
        /* <DEDUP_REMOVED lines=60> */
[----:B------:R-:W-:Y:S01]  /*182d0*/  ISETP.GT.AND P3, PT, R9, 0x21, P2 ;  /* 0x000000210900780c */ /* 0x000fe20001764270 */
[----:B------:R-:W0:Y:S01]  /*182e0*/  SHFL.BFLY PT, R11, R0, 0x2, 0x1f ;  /* 0x0c401f00000b7f89 */ /* 0x000e2200000e0000 */
[----:B------:R-:W-:-:S02]  /*182f0*/  FSEL R54, R54, -INF , !P4 ;  /* 0xff80000036367808 */ /* 0x000fc40006000000 */
[----:B------:R-:W-:Y:S02]  /*18300*/  ISETP.GT.AND P4, PT, R9, 0x40, P2 ;  /* 0x000000400900780c */ /* 0x000fe40001784270 */
[C---:B------:R-:W-:Y:S02]  /*18310*/  ISETP.LT.OR P3, PT, R12.reuse, 0x22, P3 ;  /* 0x000000220c00780c */ /* 0x040fe40001f61670 */
[----:B------:R-:W-:Y:S02]  /*18320*/  ISETP.LT.OR P4, PT, R12, 0x41, P4 ;  /* 0x000000410c00780c */ /* 0x000fe40002781670 */
[----:B------:R-:W-:Y:S02]  /*18330*/  FSEL R43, R43, -INF , !P3 ;  /* 0xff8000002b2b7808 */ /* 0x000fe40005800000 */
[----:B------:R-:W-:Y:S02]  /*18340*/  ISETP.GT.AND P3, PT, R9, 0x29, P2 ;  /* 0x000000290900780c */ /* 0x000fe40001764270 */
[----:B------:R-:W-:-:S02]  /*18350*/  FSEL R58, R58, -INF , !P4 ;  /* 0xff8000003a3a7808 */ /* 0x000fc40006000000 */
[----:B------:R-:W-:Y:S02]  /*18360*/  ISETP.GT.AND P4, PT, R9, 0x41, P2 ;  /* 0x000000410900780c */ /* 0x000fe40001784270 */
[C---:B------:R-:W-:Y:S02]  /*18370*/  ISETP.LT.OR P3, PT, R12.reuse, 0x2a, P3 ;  /* 0x0000002a0c00780c */ /* 0x040fe40001f61670 */
[----:B------:R-:W-:Y:S02]  /*18380*/  ISETP.LT.OR P4, PT, R12, 0x42, P4 ;  /* 0x000000420c00780c */ /* 0x000fe40002781670 */
[----:B------:R-:W-:Y:S02]  /*18390*/  FSEL R47, R47, -INF , !P3 ;  /* 0xff8000002f2f7808 */ /* 0x000fe40005800000 */
[----:B------:R-:W-:Y:S02]  /*183a0*/  ISETP.GT.AND P3, PT, R9, 0x31, P2 ;  /* 0x000000310900780c */ /* 0x000fe40001764270 */
[----:B0-----:R-:W-:-:S02]  /*183b0*/  FMNMX.FTZ R0, R0, R11, !PT ;  /* 0x0000000b00007209 */ /* 0x001fc40007810000 */
[----:B------:R-:W-:Y:S02]  /*183c0*/  FSEL R59, R59, -INF , !P4 ;  /* 0xff8000003b3b7808 */ /* 0x000fe40006000000 */
[----:B------:R-:W-:Y:S01]  /*183d0*/  ISETP.GT.AND P4, PT, R9, 0x48, P2 ;  /* 0x000000480900780c */ /* 0x000fe20001784270 */
[----:B------:R-:W0:Y:S01]  /*183e0*/  SHFL.BFLY PT, R11, R0, 0x1, 0x1f ;  /* 0x0c201f00000b7f89 */ /* 0x000e2200000e0000 */
[C---:B------:R-:W-:Y:S02]  /*183f0*/  ISETP.LT.OR P3, PT, R12.reuse, 0x32, P3 ;  /* 0x000000320c00780c */ /* 0x040fe40001f61670 */
[----:B------:R-:W-:Y:S02]  /*18400*/  ISETP.LT.OR P4, PT, R12, 0x49, P4 ;  /* 0x000000490c00780c */ /* 0x000fe40002781670 */
[----:B------:R-:W-:Y:S02]  /*18410*/  FSEL R51, R51, -INF , !P3 ;  /* 0xff80000033337808 */ /* 0x000fe40005800000 */
[----:B------:R-:W-:-:S02]  /*18420*/  ISETP.GT.AND P3, PT, R9, 0x39, P2 ;  /* 0x000000390900780c */ /* 0x000fc40001764270 */
[----:B------:R-:W-:Y:S02]  /*18430*/  FSEL R62, R62, -INF , !P4 ;  /* 0xff8000003e3e7808 */ /* 0x000fe40006000000 */
[----:B------:R-:W-:Y:S02]  /*18440*/  ISETP.GT.AND P4, PT, R9, RZ, P2 ;  /* 0x000000ff0900720c */ /* 0x000fe40001784270 */
[C---:B------:R-:W-:Y:S02]  /*18450*/  ISETP.LT.OR P3, PT, R12.reuse, 0x3a, P3 ;  /* 0x0000003a0c00780c */ /* 0x040fe40001f61670 */
[----:B------:R-:W-:Y:S02]  /*18460*/  ISETP.LT.OR P4, PT, R12, 0x1, P4 ;  /* 0x000000010c00780c */ /* 0x000fe40002781670 */
[----:B------:R-:W-:Y:S02]  /*18470*/  FSEL R55, R55, -INF , !P3 ;  /* 0xff80000037377808 */ /* 0x000fe40005800000 */
[----:B------:R-:W-:-:S02]  /*18480*/  FSEL R153, R26, -INF , !P4 ;  /* 0xff8000001a997808 */ /* 0x000fc40006000000 */
[----:B------:R-:W-:Y:S02]  /*18490*/  ISETP.GT.AND P4, PT, R9, 0x49, P2 ;  /* 0x000000490900780c */ /* 0x000fe40001784270 */
[----:B------:R-:W-:Y:S02]  /*184a0*/  FMNMX.FTZ R20, R153, R4, !PT ;  /* 0x0000000499147209 */ /* 0x000fe40007810000 */
[----:B0-----:R-:W-:Y:S02]  /*184b0*/  FMNMX.FTZ R0, R0, R11, !PT ;  /* 0x0000000b00007209 */ /* 0x001fe40007810000 */
[----:B------:R-:W-:Y:S02]  /*184c0*/  ISETP.LT.OR P4, PT, R12, 0x4a, P4 ;  /* 0x0000004a0c00780c */ /* 0x000fe40002781670 */
[C---:B------:R-:W-:Y:S01]  /*184d0*/  FSETP.NEU.FTZ.AND P3, PT, R0.reuse, -INF , PT ;  /* 0xff8000000000780b */ /* 0x040fe20003f7d000 */
[----:B------:R-:W-:Y:S01]  /*184e0*/  FMUL.FTZ R10, R0, UR44 ;  /* 0x0000002c000a7c20 */ /* 0x000fe20008410000 */
[----:B------:R-:W-:-:S02]  /*184f0*/  FSEL R63, R63, -INF , !P4 ;  /* 0xff8000003f3f7808 */ /* 0x000fc40006000000 */
[----:B------:R-:W-:Y:S02]  /*18500*/  ISETP.GT.AND P4, PT, R9, 0x50, P2 ;  /* 0x000000500900780c */ /* 0x000fe40001784270 */
[----:B------:R-:W-:Y:S02]  /*18510*/  FSEL R10, R10, RZ, P3 ;  /* 0x000000ff0a0a7208 */ /* 0x000fe40001800000 */
[----:B------:R-:W-:Y:S02]  /*18520*/  ISETP.LT.OR P4, PT, R12, 0x51, P4 ;  /* 0x000000510c00780c */ /* 0x000fe40002781670 */
[----:B------:R-:W-:Y:S01]  /*18530*/  @!P1 PRMT R14, RZ, 0x654, R14 ;  /* 0x00000654ff0e9816 */ /* 0x000fe2000000000e */
[--C-:B------:R-:W-:Y:S01]  /*18540*/  FFMA.FTZ R180, R25, UR44, -R10.reuse ;  /* 0x0000002c19b47c23 */ /* 0x100fe2000801080a */
[----:B------:R-:W-:Y:S01]  /*18550*/  FMNMX.FTZ R25, R27, R20, !PT ;  /* 0x000000141b197209 */ /* 0x000fe20007810000 */
[--C-:B------:R-:W-:Y:S01]  /*18560*/  FFMA.FTZ R13, R29, UR44, -R10.reuse ;  /* 0x0000002c1d0d7c23 */ /* 0x100fe2000801080a */
[----:B------:R-:W-:Y:S01]  /*18570*/  FSEL R66, R66, -INF , !P4 ;  /* 0xff80000042427808 */ /* 0x000fe20006000000 */
[--C-:B------:R-:W-:Y:S01]  /*18580*/  FFMA.FTZ R21, R33, UR44, -R10.reuse ;  /* 0x0000002c21157c23 */ /* 0x100fe2000801080a */
[----:B------:R-:W-:Y:S01]  /*18590*/  FMNMX.FTZ R20, R30, R25, !PT ;  /* 0x000000191e147209 */ /* 0x000fe20007810000 */
[--C-:B------:R-:W-:Y:S01]  /*185a0*/  FFMA.FTZ R11, R24, UR44, -R10.reuse ;  /* 0x0000002c180b7c23 */ /* 0x100fe2000801080a */
        /* <DEDUP_REMOVED lines=39> */
[----:B------:R-:W-:Y:S01]  /*18820*/  FFMA.FTZ R33, R45, UR44, -R10 ;  /* 0x0000002c2d217c23 */ /* 0x000fe2000801080a */
[----:B------:R-:W-:Y:S01]  /*18830*/  ISETP.LT.OR P4, PT, R12, 0x61, P4 ;  /* 0x000000610c00780c */ /* 0x000fe20002781670 */
[----:B------:R0:W-:Y:S01]  /*18840*/  @!P1 SYNCS.ARRIVE.TRANS64.RED.A1T0 RZ, [R14+URZ], RZ ;  /* 0x000000ff0eff99a7 */ /* 0x0001e2000810043f */
[----:B------:R-:W-:-:S02]  /*18850*/  FMNMX.FTZ R37, R51, R20, !PT ;  /* 0x0000001433257209 */ /* 0x000fc40007810000 */
[----:B------:R-:W-:Y:S01]  /*18860*/  FSEL R74, R74, -INF , !P4 ;  /* 0xff8000004a4a7808 */ /* 0x000fe20006000000 */
[----:B------:R-:W-:Y:S01]  /*18870*/  MUFU.EX2 R180, R180 ;  /* 0x000000b400b47308 */ /* 0x000fe20000000800 */
[----:B------:R-:W-:Y:S02]  /*18880*/  FMNMX.FTZ R20, R54, R37, !PT ;  /* 0x0000002536147209 */ /* 0x000fe40007810000 */
[----:B------:R-:W-:Y:S02]  /*18890*/  ISETP.GT.AND P4, PT, R9, 0x61, P2 ;  /* 0x000000610900780c */ /* 0x000fe40001784270 */
[----:B------:R-:W-:Y:S02]  /*188a0*/  FMNMX.FTZ R37, R55, R20, !PT ;  /* 0x0000001437257209 */ /* 0x000fe40007810000 */
[----:B------:R-:W-:Y:S01]  /*188b0*/  ISETP.LT.OR P4, PT, R12, 0x62, P4 ;  /* 0x000000620c00780c */ /* 0x000fe20002781670 */
[----:B------:R-:W-:Y:S01]  /*188c0*/  MUFU.EX2 R182, R182 ;  /* 0x000000b600b67308 */ /* 0x000fe20000000800 */
[----:B------:R-:W-:Y:S01]  /*188d0*/  FMNMX.FTZ R20, R58, R37, !PT ;  /* 0x000000253a147209 */ /* 0x000fe20007810000 */
[----:B------:R-:W-:Y:S01]  /*188e0*/  FFMA.FTZ R37, R49, UR44, -R10 ;  /* 0x0000002c31257c23 */ /* 0x000fe2000801080a */
[----:B------:R-:W-:-:S02]  /*188f0*/  FSEL R75, R75, -INF , !P4 ;  /* 0xff8000004b4b7808 */ /* 0x000fc40006000000 */
[----:B------:R-:W-:Y:S02]  /*18900*/  FMNMX.FTZ R41, R59, R20, !PT ;  /* 0x000000143b297209 */ /* 0x000fe40007810000 */
[----:B------:R-:W-:Y:S01]  /*18910*/  ISETP.GT.AND P4, PT, R9, 0x68, P2 ;  /* 0x000000680900780c */ /* 0x000fe20001784270 */
[----:B------:R-:W-:Y:S01]  /*18920*/  MUFU.EX2 R13, R13 ;  /* 0x0000000d000d7308 */ /* 0x000fe20000000800 */
[----:B------:R-:W-:Y:S02]  /*18930*/  FMNMX.FTZ R20, R62, R41, !PT ;  /* 0x000000293e147209 */ /* 0x000fe40007810000 */
[----:B------:R-:W-:Y:S02]  /*18940*/  ISETP.LT.OR P4, PT, R12, 0x69, P4 ;  /* 0x000000690c00780c */ /* 0x000fe40002781670 */
[----:B------:R-:W-:Y:S02]  /*18950*/  FMNMX.FTZ R41, R63, R20, !PT ;  /* 0x000000143f297209 */ /* 0x000fe40007810000 */
        /* <DEDUP_REMOVED lines=12> */
[----:B------:R-:W-:Y:S02]  /*18a20*/  ISETP.GT.AND P4, PT, R9, 0x70, P2 ;  /* 0x000000700900780c */ /* 0x000fe40001784270 */
[----:B------:R-:W-:Y:S01]  /*18a30*/  FMNMX.FTZ R45, R71, R20, !PT ;  /* 0x00000014472d7209 */ /* 0x000fe20007810000 */
[----:B------:R-:W-:Y:S01]  /*18a40*/  MUFU.EX2 R178, R178 ;  /* 0x000000b200b27308 */ /* 0x000fe20000000800 */
[----:B------:R-:W-:Y:S02]  /*18a50*/  ISETP.LT.OR P4, PT, R12, 0x71, P4 ;  /* 0x000000710c00780c */ /* 0x000fe40002781670 */
[----:B------:R-:W-:Y:S01]  /*18a60*/  FMNMX.FTZ R20, R74, R45, !PT ;  /* 0x0000002d4a147209 */ /* 0x000fe20007810000 */
[--C-:B------:R-:W-:Y:S01]  /*18a70*/  FFMA.FTZ R45, R57, UR44, -R10.reuse ;  /* 0x0000002c392d7c23 */ /* 0x100fe2000801080a */
[----:B------:R-:W-:Y:S01]  /*18a80*/  FSEL R82, R82, -INF , !P4 ;  /* 0xff80000052527808 */ /* 0x000fe20006000000 */
[--C-:B------:R-:W-:Y:S01]  /*18a90*/  FFMA.FTZ R57, R69, UR44, -R10.reuse ;  /* 0x0000002c45397c23 */ /* 0x100fe2000801080a */
[----:B------:R-:W-:Y:S01]  /*18aa0*/  ISETP.GT.AND P4, PT, R9, 0x71, P2 ;  /* 0x000000710900780c */ /* 0x000fe20001784270 */
[----:B------:R-:W-:Y:S01]  /*18ab0*/  FFMA.FTZ R69, R81, UR44, -R10 ;  /* 0x0000002c51457c23 */ /* 0x000fe2000801080a */
[----:B------:R-:W-:Y:S01]  /*18ac0*/  FMNMX.FTZ R49, R75, R20, !PT ;  /* 0x000000144b317209 */ /* 0x000fe20007810000 */
[----:B------:R-:W-:Y:S01]  /*18ad0*/  MUFU.EX2 R25, R25 ;  /* 0x0000001900197308 */ /* 0x000fe20000000800 */
[----:B------:R-:W-:-:S02]  /*18ae0*/  ISETP.LT.OR P4, PT, R12, 0x72, P4 ;  /* 0x000000720c00780c */ /* 0x000fc40002781670 */
[----:B------:R-:W-:Y:S02]  /*18af0*/  FMNMX.FTZ R20, R78, R49, !PT ;  /* 0x000000314e147209 */ /* 0x000fe40007810000 */
[----:B------:R-:W-:Y:S02]  /*18b00*/  FSEL R83, R83, -INF , !P4 ;  /* 0xff80000053537808 */ /* 0x000fe40006000000 */
[----:B------:R-:W-:Y:S01]  /*18b10*/  ISETP.GT.AND P4, PT, R9, 0x78, P2 ;  /* 0x000000780900780c */ /* 0x000fe20001784270 */
[----:B------:R-:W-:Y:S01]  /*18b20*/  MUFU.EX2 R172, R172 ;  /* 0x000000ac00ac7308 */ /* 0x000fe20000000800 */
[----:B------:R-:W-:Y:S02]  /*18b30*/  FMNMX.FTZ R49, R79, R20, !PT ;  /* 0x000000144f317209 */ /* 0x000fe40007810000 */
[----:B------:R-:W-:Y:S02]  /*18b40*/  ISETP.GT.AND P2, PT, R9, 0x79, P2 ;  /* 0x000000790900780c */ /* 0x000fe40001744270 */
[----:B------:R-:W-:-:S02]  /*18b50*/  ISETP.LT.OR P4, PT, R12, 0x79, P4 ;  /* 0x000000790c00780c */ /* 0x000fc40002781670 */
[----:B------:R-:W-:Y:S01]  /*18b60*/  FMNMX.FTZ R20, R82, R49, !PT ;  /* 0x0000003152147209 */ /* 0x000fe20007810000 */
[--C-:B------:R-:W-:Y:S01]  /*18b70*/  FFMA.FTZ R49, R61, UR44, -R10.reuse ;  /* 0x0000002c3d317c23 */ /* 0x100fe2000801080a */
[----:B------:R-:W-:Y:S01]  /*18b80*/  ISETP.LT.OR P2, PT, R12, 0x7a, P2 ;  /* 0x0000007a0c00780c */ /* 0x000fe20001741670 */
[----:B------:R-:W-:Y:S01]  /*18b90*/  FFMA.FTZ R61, R73, UR44, -R10 ;  /* 0x0000002c493d7c23 */ /* 0x000fe2000801080a */
[----:B------:R-:W-:Y:S01]  /*18ba0*/  FSEL R86, R86, -INF , !P4 ;  /* 0xff80000056567808 */ /* 0x000fe20006000000 */
[----:B------:R-:W-:Y:S01]  /*18bb0*/  MUFU.EX2 R29, R29 ;  /* 0x0000001d001d7308 */ /* 0x000fe20000000800 */
[----:B------:R-:W-:Y:S02]  /*18bc0*/  FMNMX.FTZ R9, R83, R20, !PT ;  /* 0x0000001453097209 */ /* 0x000fe40007810000 */
[----:B------:R-:W-:Y:S02]  /*18bd0*/  FSEL R87, R87, -INF , !P2 ;  /* 0xff80000057577808 */ /* 0x000fe40005000000 */
[----:B------:R-:W-:-:S02]  /*18be0*/  FMNMX.FTZ R12, R86, R9, !PT ;  /* 0x00000009560c7209 */ /* 0x000fc40007810000 */
[----:B------:R-:W-:Y:S01]  /*18bf0*/  FSEL R20, R0, RZ, P3 ;  /* 0x000000ff00147208 */ /* 0x000fe20001800000 */
[----:B------:R-:W-:Y:S01]  /*18c00*/  MUFU.EX2 R174, R174 ;  /* 0x000000ae00ae7308 */ /* 0x000fe20000000800 */
[----:B------:R-:W-:-:S03]  /*18c10*/  FMNMX.FTZ R12, R87, R12, !PT ;  /* 0x0000000c570c7209 */ /* 0x000fc60007810000 */
[----:B------:R-:W-:Y:S02]  /*18c20*/  FADD.FTZ R20, -R20, R7 ;  /* 0x0000000714147221 */ /* 0x000fe40000010100 */
[----:B------:R-:W1:Y:S02]  /*18c30*/  SHFL.BFLY PT, R9, R12, 0x2, 0x1f ;  /* 0x0c401f000c097f89 */ /* 0x000e6400000e0000 */
[----:B------:R-:W-:Y:S01]  /*18c40*/  FMUL.FTZ R10, R20, UR44 ;  /* 0x0000002c140a7c20 */ /* 0x000fe20008410000 */
[----:B------:R-:W-:Y:S08]  /*18c50*/  MUFU.EX2 R33, R33 ;  /* 0x0000002100217308 */ /* 0x000ff00000000800 */
[----:B------:R-:W2:Y:S08]  /*18c60*/  MUFU.EX2 R10, R10 ;  /* 0x0000000a000a7308 */ /* 0x000eb00000000800 */
[----:B------:R-:W3:Y:S01]  /*18c70*/  MUFU.EX2 R168, R168 ;  /* 0x000000a800a87308 */ /* 0x000ee20000000800 */
[----:B-1----:R-:W-:-:S07]  /*18c80*/  FMNMX.FTZ R9, R12, R9, !PT ;  /* 0x000000090c097209 */ /* 0x002fce0007810000 */
[----:B------:R-:W1:Y:S01]  /*18c90*/  MUFU.EX2 R37, R37 ;  /* 0x0000002500257308 */ /* 0x000e620000000800 */
[-C--:B--2---:R-:W-:Y:S01]  /*18ca0*/  FMUL.FTZ R88, R88, R10.reuse ;  /* 0x0000000a58587220 */ /* 0x084fe20000410000 */
[----:B------:R-:W2:Y:S01]  /*18cb0*/  SHFL.BFLY PT, R12, R9, 0x1, 0x1f ;  /* 0x0c201f00090c7f89 */ /* 0x000ea200000e0000 */
[-C--:B------:R-:W-:Y:S01]  /*18cc0*/  FMUL.FTZ R89, R89, R10.reuse ;  /* 0x0000000a59597220 */ /* 0x080fe20000410000 */
[-C--:B------:R-:W-:Y:S01]  /*18cd0*/  FMUL.FTZ R92, R92, R10.reuse ;  /* 0x0000000a5c5c7220 */ /* 0x080fe20000410000 */
[-C--:B------:R-:W-:Y:S01]  /*18ce0*/  FMUL.FTZ R93, R93, R10.reuse ;  /* 0x0000000a5d5d7220 */ /* 0x080fe20000410000 */
[-C--:B------:R-:W-:Y:S01]  /*18cf0*/  FMUL.FTZ R96, R96, R10.reuse ;  /* 0x0000000a60607220 */ /* 0x080fe20000410000 */
[-C--:B------:R-:W-:Y:S01]  /*18d00*/  FMUL.FTZ R97, R97, R10.reuse ;  /* 0x0000000a61617220 */ /* 0x080fe20000410000 */
[----:B------:R-:W4:Y:S01]  /*18d10*/  MUFU.EX2 R170, R170 ;  /* 0x000000aa00aa7308 */ /* 0x000f220000000800 */
[-C--:B------:R-:W-:Y:S01]  /*18d20*/  FMUL.FTZ R100, R100, R10.reuse ;  /* 0x0000000a64647220 */ /* 0x080fe20000410000 */
[-C--:B------:R-:W-:Y:S01]  /*18d30*/  FMUL.FTZ R101, R101, R10.reuse ;  /* 0x0000000a65657220 */ /* 0x080fe20000410000 */
[-C--:B------:R-:W-:Y:S01]  /*18d40*/  FMUL.FTZ R104, R104, R10.reuse ;  /* 0x0000000a68687220 */ /* 0x080fe20000410000 */
[-C--:B------:R-:W-:Y:S01]  /*18d50*/  FMUL.FTZ R105, R105, R10.reuse ;  /* 0x0000000a69697220 */ /* 0x080fe20000410000 */
[-C--:B------:R-:W-:Y:S01]  /*18d60*/  FMUL.FTZ R108, R108, R10.reuse ;  /* 0x0000000a6c6c7220 */ /* 0x080fe20000410000 */
[-C--:B------:R-:W-:Y:S01]  /*18d70*/  FMUL.FTZ R109, R109, R10.reuse ;  /* 0x0000000a6d6d7220 */ /* 0x080fe20000410000 */
[-C--:B------:R-:W-:Y:S01]  /*18d80*/  FMUL.FTZ R112, R112, R10.reuse ;  /* 0x0000000a70707220 */ /* 0x080fe20000410000 */
[----:B------:R-:W5:Y:S01]  /*18d90*/  MUFU.EX2 R41, R41 ;  /* 0x0000002900297308 */ /* 0x000f620000000800 */
        /* <DEDUP_REMOVED lines=8> */
[----:B------:R-:W-:Y:S01]  /*18e20*/  FMUL.FTZ R128, R128, R10 ;  /* 0x0000000a80807220 */ /* 0x000fe20000410000 */
[----:B--2---:R-:W-:Y:S01]  /*18e30*/  FMNMX.FTZ R9, R9, R12, !PT ;  /* 0x0000000c09097209 */ /* 0x004fe20007810000 */
[-C--:B------:R-:W-:Y:S01]  /*18e40*/  FMUL.FTZ R129, R129, R10.reuse ;  /* 0x0000000a81817220 */ /* 0x080fe20000410000 */
[-C--:B------:R-:W-:Y:S01]  /*18e50*/  FMUL.FTZ R132, R132, R10.reuse ;  /* 0x0000000a84847220 */ /* 0x080fe20000410000 */
[-C--:B------:R-:W-:Y:S01]  /*18e60*/  FMUL.FTZ R133, R133, R10.reuse ;  /* 0x0000000a85857220 */ /* 0x080fe20000410000 */
[C---:B------:R-:W-:Y:S01]  /*18e70*/  FSETP.NEU.FTZ.AND P2, PT, R9.reuse, -INF , PT ;  /* 0xff8000000900780b */ /* 0x040fe20003f5d000 */
[----:B------:R-:W-:Y:S01]  /*18e80*/  FMUL.FTZ R32, R9, UR44 ;  /* 0x0000002c09207c20 */ /* 0x000fe20008410000 */
[----:B------:R-:W2:Y:S01]  /*18e90*/  MUFU.EX2 R45, R45 ;  /* 0x0000002d002d7308 */ /* 0x000ea20000000800 */
[-C--:B------:R-:W-:Y:S01]  /*18ea0*/  FMUL.FTZ R136, R136, R10.reuse ;  /* 0x0000000a88887220 */ /* 0x080fe20000410000 */
[-C--:B------:R-:W-:Y:S01]  /*18eb0*/  FMUL.FTZ R137, R137, R10.reuse ;  /* 0x0000000a89897220 */ /* 0x080fe20000410000 */
[-C--:B------:R-:W-:Y:S01]  /*18ec0*/  FMUL.FTZ R140, R140, R10.reuse ;  /* 0x0000000a8c8c7220 */ /* 0x080fe20000410000 */
[----:B------:R-:W-:Y:S01]  /*18ed0*/  FSEL R32, R32, RZ, P2 ;  /* 0x000000ff20207208 */ /* 0x000fe20001000000 */
[-C--:B------:R-:W-:Y:S01]  /*18ee0*/  FMUL.FTZ R141, R141, R10.reuse ;  /* 0x0000000a8d8d7220 */ /* 0x080fe20000410000 */
[-C--:B------:R-:W-:Y:S01]  /*18ef0*/  FMUL.FTZ R144, R144, R10.reuse ;  /* 0x0000000a90907220 */ /* 0x080fe20000410000 */
[----:B------:R-:W-:Y:S01]  /*18f00*/  FMUL.FTZ R145, R145, R10 ;  /* 0x0000000a91917220 */ /* 0x000fe20000410000 */
[----:B------:R-:W2:Y:S01]  /*18f10*/  MUFU.EX2 R166, R166 ;  /* 0x000000a600a67308 */ /* 0x000ea20000000800 */
        /* <DEDUP_REMOVED lines=18> */
[----:B------:R-:W-:Y:S01]  /*19040*/  F2FP.F16.F32.PACK_AB R180, R180, R11 ;  /* 0x0000000bb4b4723e */ /* 0x000fe200000000ff */
        /* <DEDUP_REMOVED lines=9> */
[----:B0-----:R-:W-:Y:S01]  /*190e0*/  FFMA.FTZ R14, R59, UR44, -R32 ;  /* 0x0000002c3b0e7c23 */ /* 0x001fe20008010820 */
        /* <DEDUP_REMOVED lines=13> */
[----:B------:R-:W-:Y:S01]  /*191c0*/  FSEL R27, R9, RZ, P2 ;  /* 0x000000ff091b7208 */ /* 0x000fe20001000000 */
[--C-:B------:R-:W-:Y:S01]  /*191d0*/  FFMA.FTZ R75, R75, UR44, -R32.reuse ;  /* 0x0000002c4b4b7c23 */ /* 0x100fe20008010820 */
[----:B------:R-:W-:Y:S01]  /*191e0*/  FFMA.FTZ R78, R78, UR44, -R32 ;  /* 0x0000002c4e4e7c23 */ /* 0x000fe20008010820 */
[----:B------:R-:W-:Y:S01]  /*191f0*/  FADD.FTZ R31, R33, R6 ;  /* 0x00000006211f7221 */ /* 0x000fe20000010000 */
[----:B------:R-:W-:Y:S01]  /*19200*/  FFMA.FTZ R79, R79, UR44, -R32 ;  /* 0x0000002c4f4f7c23 */ /* 0x000fe20008010820 */
[----:B------:R-:W-:Y:S01]  /*19210*/  FADD.FTZ R27, -R27, R4 ;  /* 0x000000041b1b7221 */ /* 0x000fe20000010100 */
[----:B------:R-:W-:Y:S01]  /*19220*/  MUFU.EX2 R53, R53 ;  /* 0x0000003500357308 */ /* 0x000fe20000000800 */
[----:B---3--:R-:W-:Y:S01]  /*19230*/  FADD.FTZ R6, R168, R31 ;  /* 0x0000001fa8067221 */ /* 0x008fe20000010000 */
[--C-:B------:R-:W-:Y:S01]  /*19240*/  FFMA.FTZ R82, R82, UR44, -R32.reuse ;  /* 0x0000002c52527c23 */ /* 0x100fe20008010820 */
[----:B------:R-:W-:Y:S01]  /*19250*/  FMUL.FTZ R27, R27, UR44 ;  /* 0x0000002c1b1b7c20 */ /* 0x000fe20008410000 */
[----:B------:R-:W-:Y:S01]  /*19260*/  FFMA.FTZ R83, R83, UR44, -R32 ;  /* 0x0000002c53537c23 */ /* 0x000fe20008010820 */
[----:B-1----:R-:W-:Y:S01]  /*19270*/  FADD.FTZ R31, R37, R6 ;  /* 0x00000006251f7221 */ /* 0x002fe20000010000 */
[--C-:B------:R-:W-:Y:S01]  /*19280*/  FFMA.FTZ R86, R86, UR44, -R32.reuse ;  /* 0x0000002c56567c23 */ /* 0x100fe20008010820 */
[----:B------:R-:W-:Y:S01]  /*19290*/  FFMA.FTZ R87, R87, UR44, -R32 ;  /* 0x0000002c57577c23 */ /* 0x000fe20008010820 */
[----:B------:R-:W-:Y:S01]  /*192a0*/  MUFU.EX2 R20, R20 ;  /* 0x0000001400147308 */ /* 0x000fe20000000800 */
[----:B----4-:R-:W-:Y:S01]  /*192b0*/  FADD.FTZ R6, R170, R31 ;  /* 0x0000001faa067221 */ /* 0x010fe20000010000 */
[----:B------:R-:W-:Y:S01]  /*192c0*/  ISETP.GT.AND P2, PT, R3, R198, PT ;  /* 0x000000c60300720c */ /* 0x000fe20003f44270 */
[----:B------:R-:W-:Y:S01]  /*192d0*/  FMUL.FTZ R148, R148, R10 ;  /* 0x0000000a94947220 */ /* 0x000fe20000410000 */
[----:B------:R-:W-:Y:S01]  /*192e0*/  F2FP.F16.F32.PACK_AB R182, R13, R182 ;  /* 0x000000b60db6723e */ /* 0x000fe200000000ff */
[----:B-----5:R-:W-:Y:S01]  /*192f0*/  FADD.FTZ R31, R41, R6 ;  /* 0x00000006291f7221 */ /* 0x020fe20000010000 */
[----:B------:R-:W-:Y:S01]  /*19300*/  F2FP.F16.F32.PACK_AB R176, R21, R176 ;  /* 0x000000b015b0723e */ /* 0x000fe200000000ff */
[----:B------:R-:W-:Y:S01]  /*19310*/  FMUL.FTZ R149, R149, R10 ;  /* 0x0000000a95957220 */ /* 0x000fe20000410000 */
[----:B------:R-:W0:Y:S01]  /*19320*/  MUFU.EX2 R27, R27 ;  /* 0x0000001b001b7308 */ /* 0x000e220000000800 */
[----:B------:R-:W-:Y:S01]  /*19330*/  FADD.FTZ R6, R164, R31 ;  /* 0x0000001fa4067221 */ /* 0x000fe20000010000 */
[----:B------:R-:W-:Y:S01]  /*19340*/  F2FP.F16.F32.PACK_AB R178, R25, R178 ;  /* 0x000000b219b2723e */ /* 0x000fe200000000ff */
[----:B------:R-:W-:Y:S01]  /*19350*/  VIADD R3, R3, 0xffffffff ;  /* 0xffffffff03037836 */ /* 0x000fe20000000000 */
[----:B------:R-:W-:Y:S01]  /*19360*/  F2FP.F16.F32.PACK_AB R172, R29, R172 ;  /* 0x000000ac1dac723e */ /* 0x000fe200000000ff */
[----:B--2---:R-:W-:Y:S01]  /*19370*/  FADD.FTZ R31, R45, R6 ;  /* 0x000000062d1f7221 */ /* 0x004fe20000010000 */
[----:B------:R-:W-:-:S02]  /*19380*/  F2FP.F16.F32.PACK_AB R174, R33, R174 ;  /* 0x000000ae21ae723e */ /* 0x000fc400000000ff */
[----:B------:R-:W1:Y:S01]  /*19390*/  MUFU.EX2 R162, R162 ;  /* 0x000000a200a27308 */ /* 0x000e620000000800 */
[----:B------:R-:W-:Y:S01]  /*193a0*/  FADD.FTZ R38, R166, R31 ;  /* 0x0000001fa6267221 */ /* 0x000fe20000010000 */
[----:B------:R-:W-:Y:S02]  /*193b0*/  F2FP.F16.F32.PACK_AB R168, R37, R168 ;  /* 0x000000a825a8723e */ /* 0x000fe400000000ff */
[----:B------:R-:W-:Y:S02]  /*193c0*/  F2FP.F16.F32.PACK_AB R170, R41, R170 ;  /* 0x000000aa29aa723e */ /* 0x000fe400000000ff */
[----:B------:R-:W-:Y:S02]  /*193d0*/  F2FP.F16.F32.PACK_AB R164, R45, R164 ;  /* 0x000000a42da4723e */ /* 0x000fe400000000ff */
[----:B------:R-:W2:Y:S01]  /*193e0*/  MUFU.EX2 R177, R177 ;  /* 0x000000b100b17308 */ /* 0x000ea20000000800 */
[----:B0-----:R-:W-:Y:S01]  /*193f0*/  FFMA.FTZ R6, R27, R5, R12 ;  /* 0x000000051b067223 */ /* 0x001fe2000001000c */
[C---:B------:R-:W-:Y:S01]  /*19400*/  FADD.FTZ R5, R49.reuse, R38 ;  /* 0x0000002631057221 */ /* 0x040fe20000010000 */
[----:B------:R-:W-:Y:S01]  /*19410*/  F2FP.F16.F32.PACK_AB R166, R49, R166 ;  /* 0x000000a631a6723e */ /* 0x000fe200000000ff */
[----:B------:R-:W-:Y:S01]  /*19420*/  FMUL.FTZ R90, R90, R27 ;  /* 0x0000001b5a5a7220 */ /* 0x000fe20000410000 */
[----:B------:R-:W-:Y:S01]  /*19430*/  FADD.FTZ R6, R181, R6 ;  /* 0x00000006b5067221 */ /* 0x000fe20000010000 */
[----:B------:R-:W-:Y:S01]  /*19440*/  FADD.FTZ R38, R160, R5 ;  /* 0x00000005a0267221 */ /* 0x000fe20000010000 */
[----:B------:R-:W-:Y:S01]  /*19450*/  F2FP.F16.F32.PACK_AB R160, R53, R160 ;  /* 0x000000a035a0723e */ /* 0x000fe200000000ff */
[----:B------:R-:W0:Y:S01]  /*19460*/  MUFU.EX2 R57, R57 ;  /* 0x0000003900397308 */ /* 0x000e220000000800 */
[----:B------:R-:W-:Y:S01]  /*19470*/  FADD.FTZ R5, R183, R6 ;  /* 0x00000006b7057221 */ /* 0x000fe20000010000 */
[----:B------:R-:W-:Y:S01]  /*19480*/  FADD.FTZ R31, R53, R38 ;  /* 0x00000026351f7221 */ /* 0x000fe20000010000 */
[C---:B------:R-:W-:Y:S01]  /*19490*/  F2FP.F16.F32.PACK_AB R183, R20.reuse, R183 ;  /* 0x000000b714b7723e */ /* 0x040fe200000000ff */
[-C--:B------:R-:W-:Y:S01]  /*194a0*/  FMUL.FTZ R91, R91, R27.reuse ;  /* 0x0000001b5b5b7220 */ /* 0x080fe20000410000 */
[----:B------:R-:W-:Y:S01]  /*194b0*/  FADD.FTZ R6, R20, R5 ;  /* 0x0000000514067221 */ /* 0x000fe20000010000 */
[----:B-1----:R-:W-:Y:S01]  /*194c0*/  FADD.FTZ R38, R162, R31 ;  /* 0x0000001fa2267221 */ /* 0x002fe20000010000 */
[----:B------:R-:W-:Y:S01]  /*194d0*/  F2FP.F16.F32.PACK_AB R181, R181, R12 ;  /* 0x0000000cb5b5723e */ /* 0x000fe200000000ff */
        /* <DEDUP_REMOVED lines=9> */
[C---:B0-----:R-:W-:Y:S01]  /*19570*/  FADD.FTZ R11, R57.reuse, R38 ;  /* 0x00000026390b7221 */ /* 0x041fe20000010000 */
[----:B------:R-:W-:Y:S01]  /*19580*/  F2FP.F16.F32.PACK_AB R162, R57, R162 ;  /* 0x000000a239a2723e */ /* 0x000fe200000000ff */
[-C--:B------:R-:W-:Y:S01]  /*19590*/  FMUL.FTZ R106, R106, R27.reuse ;  /* 0x0000001b6a6a7220 */ /* 0x080fe20000410000 */
[-C--:B------:R-:W-:Y:S01]  /*195a0*/  FMUL.FTZ R107, R107, R27.reuse ;  /* 0x0000001b6b6b7220 */ /* 0x080fe20000410000 */
[-C--:B------:R-:W-:Y:S01]  /*195b0*/  FMUL.FTZ R110, R110, R27.reuse ;  /* 0x0000001b6e6e7220 */ /* 0x080fe20000410000 */
[-C--:B------:R-:W-:Y:S01]  /*195c0*/  FMUL.FTZ R111, R111, R27.reuse ;  /* 0x0000001b6f6f7220 */ /* 0x080fe20000410000 */
[----:B------:R-:W-:Y:S01]  /*195d0*/  FMUL.FTZ R114, R114, R27 ;  /* 0x0000001b72727220 */ /* 0x000fe20000410000 */
[----:B------:R-:W0:Y:S01]  /*195e0*/  MUFU.EX2 R179, R179 ;  /* 0x000000b300b37308 */ /* 0x000e220000000800 */
[C---:B-1----:R-:W-:Y:S01]  /*195f0*/  FADD.FTZ R6, R24.reuse, R5 ;  /* 0x0000000518067221 */ /* 0x042fe20000010000 */
[----:B------:R-:W-:Y:S01]  /*19600*/  F2FP.F16.F32.PACK_AB R177, R24, R177 ;  /* 0x000000b118b1723e */ /* 0x000fe200000000ff */
        /* <DEDUP_REMOVED lines=22> */
[C---:B-1----:R-:W-:Y:S01]  /*19770*/  FADD.FTZ R11, R61.reuse, R38 ;  /* 0x000000263d0b7221 */ /* 0x042fe20000010000 */
[----:B------:R-:W-:Y:S01]  /*19780*/  F2FP.F16.F32.PACK_AB R156, R61, R156 ;  /* 0x0000009c3d9c723e */ /* 0x000fe200000000ff */
[-C--:B------:R-:W-:Y:S01]  /*19790*/  FMUL.FTZ R150, R150, R27.reuse ;  /* 0x0000001b96967220 */ /* 0x080fe20000410000 */
[----:B------:R-:W-:Y:S01]  /*197a0*/  FMUL.FTZ R151, R151, R27 ;  /* 0x0000001b97977220 */ /* 0x000fe20000410000 */
[----:B------:R-:W-:-:S03]  /*197b0*/  IMAD.MOV.U32 R20, RZ, RZ, R186 ;  /* 0x000000ffff147224 */ /* 0x000fc600078e00ba */
        /* <DEDUP_REMOVED lines=30> */
[----:B------:R-:W-:-:S05]  /*199a0*/  IMAD.MOV.U32 R7, RZ, RZ, R0 ;  /* 0x000000ffff077224 */ /* 0x000fca00078e0000 */
[----:B------:R-:W1:Y:S01]  /*199b0*/  MUFU.EX2 R4, R55 ;  /* 0x0000003700047308 */ /* 0x000e620000000800 */
[C---:B--2---:R-:W-:Y:S01]  /*199c0*/  FADD.FTZ R38, R34.reuse, R5 ;  /* 0x0000000522267221 */ /* 0x044fe20000010000 */
[----:B------:R-:W-:-:S06]  /*199d0*/  F2FP.F16.F32.PACK_AB R169, R34, R169 ;  /* 0x000000a922a9723e */ /* 0x000fcc00000000ff */
[----:B------:R-:W2:Y:S01]  /*199e0*/  MUFU.EX2 R165, R165 ;  /* 0x000000a500a57308 */ /* 0x000ea20000000800 */
[----:B0-----:R-:W-:-:S07]  /*199f0*/  FADD.FTZ R5, R171, R38 ;  /* 0x00000026ab057221 */ /* 0x001fce0000010000 */
[----:B------:R-:W0:Y:S01]  /*19a00*/  MUFU.EX2 R14, R14 ;  /* 0x0000000e000e7308 */ /* 0x000e220000000800 */
[C---:B-1----:R-:W-:Y:S01]  /*19a10*/  FADD.FTZ R38, R4.reuse, R5 ;  /* 0x0000000504267221 */ /* 0x042fe20000010000 */
[----:B------:R-:W-:Y:S01]  /*19a20*/  F2FP.F16.F32.PACK_AB R171, R4, R171 ;  /* 0x000000ab04ab723e */ /* 0x000fe200000000ff */
[----:B------:R-:W-:-:S05]  /*19a30*/  IMAD.MOV.U32 R4, RZ, RZ, R9 ;  /* 0x000000ffff047224 */ /* 0x000fca00078e0009 */
        /* <DEDUP_REMOVED lines=39> */
[----:B------:R-:W-:Y:S06]  /*19cb0*/  @P2 BRA `(.L_x_7092) ;  /* 0xffffffcc007c2947 */ /* 0x000fec000383ffff */
.L_x_7074:
[----:B------:R-:W-:Y:S05]  /*19cc0*/  WARPSYNC.ALL ;  /* 0x0000000000007948 */ /* 0x000fea0003800000 */
[----:B------:R-:W-:Y:S06]  /*19cd0*/  BAR.ARV 0x8, 0x120 ;  /* 0x0204800000007b1d */ /* 0x000fec0000002000 */
[----:B------:R-:W-:Y:S05]  /*19ce0*/  @!P0 BRA `(.L_x_7093) ;  /* 0x0000000000048947 */ /* 0x000fea0003800000 */
[----:B------:R-:W-:Y:S01]  /*19cf0*/  BPT.TRAP 0x1 ;  /* 0x000000040000795c */ /* 0x000fe20000300000 */
.L_x_7093:
[----:B------:R-:W-:Y:S01]  /*19d00*/  IMAD R10, R184, 0x8, R2 ;  /* 0x00000008b80a7824 */ /* 0x000fe200078e0202 */
[----:B------:R-:W-:-:S04]  /*19d10*/  SHF.L.U32 R3, R186, 0x1f, RZ ;  /* 0x0000001fba037819 */ /* 0x000fc800000006ff */
[----:B------:R0:W1:Y:S01]  /*19d20*/  SYNCS.PHASECHK.TRANS64.TRYWAIT P2, [R10+URZ+0x28850], R3 ;  /* 0x028850030a0075a7 */ /* 0x000062000804017f */
[----:B------:R-:W-:Y:S05]  /*19d30*/  @!P0 BRA `(.L_x_7094) ;  /* 0x0000000000048947 */ /* 0x000fea0003800000 */
[----:B------:R-:W-:Y:S01]  /*19d40*/  BPT.TRAP 0x1 ;  /* 0x000000040000795c */ /* 0x000fe20000300000 */
.L_x_7094:
[----:B------:R-:W-:-:S05]  /*19d50*/  VIADD R2, R2, 0x400 ;  /* 0x0000040002027836 */ /* 0x000fca0000000000 */
[----:B------:R-:W-:-:S04]  /*19d60*/  SHF.R.U32.HI R2, RZ, 0x4, R2 ;  /* 0x00000004ff027819 */ /* 0x000fc80000011602 */
[----:B------:R-:W-:-:S04]  /*19d70*/  LOP3.LUT R2, R2, 0x3fff, RZ, 0xc0, !PT ;  /* 0x00003fff02027812 */ /* 0x000fc800078ec0ff */
[----:B------:R-:W-:Y:S01]  /*19d80*/  LOP3.LUT R7, R2, 0x4000000, RZ, 0xfc, !PT ;  /* 0x0400000002077812 */ /* 0x000fe200078efcff */
[----:B-1----:R-:W-:Y:S06]  /*19d90*/  @P2 BRA `(.L_x_7095) ;  /* 0x0000000000082947 */ /* 0x002fec0003800000 */
[----:B------:R-:W1:Y:S02]  /*19da0*/  SYNCS.PHASECHK.TRANS64.TRYWAIT P0, [R10+URZ+0x28850], R3 ;  /* 0x028850030a0075a7 */ /* 0x000e64000800017f */
[----:B-1----:R-:W-:Y:S05]  /*19db0*/  @!P0 BRA `(.L_x_7096) ;  /* 0x000000a400108947 */ /* 0x002fea0003800000 */
.L_x_7095:
[----:B------:R-:W-:Y:S01]  /*19dc0*/  IMAD R2, R184, 0x800, R7 ;  /* 0x00000800b8027824 */ /* 0x000fe200078e0207 */
[----:B------:R-:W-:Y:S05]  /*19dd0*/  WARPSYNC.ALL ;  /* 0x0000000000007948 */ /* 0x000fea0003800000 */
[----:B01----:R-:W-:Y:S01]  /*19de0*/  IMAD.MOV.U32 R3, RZ, RZ, 0x40000040 ;  /* 0x40000040ff037424 */ /* 0x003fe200078e00ff */
[C---:B------:R-:W-:Y:S01]  /*19df0*/  R2UR UR6, R2.reuse ;  /* 0x00000000020672ca */ /* 0x040fe200000e0000 */
[----:B------:R-:W-:Y:S01]  /*19e00*/  WARPGROUP.ARRIVE ;  /* 0x00000000000079c5 */ /* 0x000fe20000000000 */
[----:B------:R-:W-:Y:S02]  /*19e10*/  VIADD R12, R2, 0x80 ;  /* 0x00000080020c7836 */ /* 0x000fe40000000000 */
[----:B------:R-:W-:Y:S01]  /*19e20*/  R2UR UR7, R3 ;  /* 0x00000000030772ca */ /* 0x000fe200000e0000 */
[----:B------:R-:W-:-:S02]  /*19e30*/  IMAD.MOV.U32 R13, RZ, RZ, 0x40000040 ;  /* 0x40000040ff0d7424 */ /* 0x000fc400078e00ff */
[----:B------:R-:W-:Y:S02]  /*19e40*/  IMAD.MOV.U32 R3, RZ, RZ, 0x40000040 ;  /* 0x40000040ff037424 */ /* 0x000fe400078e00ff */
[----:B------:R-:W-:Y:S02]  /*19e50*/  @!P1 VIADD R10, R10, 0x28860 ;  /* 0x000288600a0a9836 */ /* 0x000fe40000000000 */
[----:B------:R-:W-:Y:S02]  /*19e60*/  VIADD R184, R184, 0x1 ;  /* 0x00000001b8b87836 */ /* 0x000fe40000000000 */
[----:B------:R-:W-:Y:S01]  /*19e70*/  IMAD.MOV.U32 R20, RZ, RZ, -0x800000 ;  /* 0xff800000ff147424 */ /* 0x000fe200078e00ff */
[----:B------:R-:W-:Y:S01]  /*19e80*/  @!P1 PRMT R10, RZ, 0x654, R10 ;  /* 0x00000654ff0a9816 */ /* 0x000fe2000000000a */
[----:B------:R-:W-:Y:S01]  /*19e90*/  VIADD R222, R222, 0x1 ;  /* 0x00000001dede7836 */ /* 0x000fe20000000000 */
[----:B------:R-:W-:Y:S01]  /*19ea0*/  ISETP.NE.AND P2, PT, R184, 0x2, PT ;  /* 0x00000002b800780c */ /* 0x000fe20003f45270 */
[----:B------:R-:W-:Y:S01]  /*19eb0*/  HGMMA.64x128x16.F32 R88, R180, gdesc[UR4].tnspB, R88, gsb0 ;  /* 0x41e00004b4587df0 */ /* 0x000fe20008000858 */
[----:B------:R-:W-:Y:S01]  /*19ec0*/  R2UR UR6, R12 ;  /* 0x000000000c0672ca */ /* 0x000fe200000e0000 */
[----:B------:R-:W-:Y:S01]  /*19ed0*/  VIADD R12, R2, 0x100 ;  /* 0x00000100020c7836 */ /* 0x000fe20000000000 */
[----:B------:R-:W-:Y:S01]  /*19ee0*/  R2UR UR7, R13 ;  /* 0x000000000d0772ca */ /* 0x000fe200000e0000 */
[----:B------:R-:W-:Y:S01]  /*19ef0*/  IMAD.MOV.U32 R13, RZ, RZ, 0x40000040 ;  /* 0x40000040ff0d7424 */ /* 0x000fe200078e00ff */
[----:B------:R-:W-:Y:S01]  /*19f00*/  SEL R184, R184, RZ, P2 ;  /* 0x000000ffb8b87207 */ /* 0x000fe20001000000 */
[----:B------:R-:W-:-:S02]  /*19f10*/  WARPGROUP.DEPBAR.LE gsb0, 0x0 ;  /* 0x00008000000079c5 */ /* 0x000fc40000010000 */
        /* <DEDUP_REMOVED lines=26> */
[----:B------:R-:W-:Y:S01]  /*1a0c0*/  IMAD.MOV.U32 R13, RZ, RZ, 0x40000040 ;  /* 0x40000040ff0d7424 */ /* 0x000fe200078e00ff */
[----:B------:R-:W-:Y:S01]  /*1a0d0*/  IADD3 R2, R2, 0x380, RZ ;  /* 0x0000038002027810 */ /* 0x000fe20007ffe0ff */
[----:B------:R-:W-:Y:S02]  /*1a0e0*/  WARPGROUP.DEPBAR.LE gsb0, 0x0 ;  /* 0x00008000000079c5 */ /* 0x000fe40000010000 */
[----:B------:R-:W-:-:S08]  /*1a0f0*/  WARPGROUP.ARRIVE ;  /* 0x00000000000079c5 */ /* 0x000fd00000000000 */
[----:B------:R-:W-:Y:S01]  /*1a100*/  HGMMA.64x128x16.F32 R88, R160, gdesc[UR4].tnspB, R88, gsb0 ;  /* 0x41e00004a0587df0 */ /* 0x000fe20008000858 */
[----:B------:R-:W-:Y:S02]  /*1a110*/  R2UR UR6, R12 ;  /* 0x000000000c0672ca */ /* 0x000fe400000e0000 */
[----:B------:R-:W-:Y:S01]  /*1a120*/  R2UR UR7, R13 ;  /* 0x000000000d0772ca */ /* 0x000fe200000e0000 */
[----:B------:R-:W-:Y:S01]  /*1a130*/  IMAD.U32 R13, RZ, RZ, UR44 ;  /* 0x0000002cff0d7e24 */ /* 0x000fe2000f8e00ff */
[----:B------:R-:W-:Y:S02]  /*1a140*/  WARPGROUP.DEPBAR.LE gsb0, 0x0 ;  /* 0x00008000000079c5 */ /* 0x000fe40000010000 */
[----:B------:R-:W-:-:S09]  /*1a150*/  WARPGROUP.ARRIVE ;  /* 0x00000000000079c5 */ /* 0x000fd20000000000 */
[----:B------:R-:W-:Y:S01]  /*1a160*/  HGMMA.64x128x16.F32 R88, R156, gdesc[UR4].tnspB, R88, gsb0 ;  /* 0x41e000049c587df0 */ /* 0x000fe20008000858 */
[----:B------:R-:W-:Y:S02]  /*1a170*/  R2UR UR6, R2 ;  /* 0x00000000020672ca */ /* 0x000fe400000e0000 */
[----:B------:R-:W-:Y:S01]  /*1a180*/  R2UR UR7, R3 ;  /* 0x00000000030772ca */ /* 0x000fe200000e0000 */
[----:B------:R-:W0:Y:S04]  /*1a190*/  SHFL.BFLY PT, R2, R5, 0x2, 0x1f ;  /* 0x0c401f0005027f89 */ /* 0x000e2800000e0000 */
[----:B------:R-:W1:Y:S01]  /*1a1a0*/  SHFL.BFLY PT, R3, R6, 0x2, 0x1f ;  /* 0x0c401f0006037f89 */ /* 0x000e6200000e0000 */
[----:B0-----:R-:W-:Y:S01]  /*1a1b0*/  FADD.FTZ R4, R2, R5 ;  /* 0x0000000502047221 */ /* 0x001fe20000010000 */
[----:B------:R-:W-:-:S02]  /*1a1c0*/  IMAD.U32 R5, RZ, RZ, UR44 ;  /* 0x0000002cff057e24 */ /* 0x000fc4000f8e00ff */
[----:B-1----:R-:W-:Y:S02]  /*1a1d0*/  FADD.FTZ R3, R3, R6 ;  /* 0x0000000603037221 */ /* 0x002fe40000010000 */
[----:B------:R-:W0:Y:S04]  /*1a1e0*/  SHFL.BFLY PT, R7, R4, 0x1, 0x1f ;  /* 0x0c201f0004077f89 */ /* 0x000e2800000e0000 */
[----:B------:R-:W1:Y:S01]  /*1a1f0*/  SHFL.BFLY PT, R2, R3, 0x1, 0x1f ;  /* 0x0c201f0003027f89 */ /* 0x000e6200000e0000 */
[----:B0-----:R-:W-:Y:S01]  /*1a200*/  FADD.FTZ R11, R4, R7 ;  /* 0x00000007040b7221 */ /* 0x001fe20000010000 */
[----:B------:R-:W-:Y:S02]  /*1a210*/  IMAD.MOV.U32 R4, RZ, RZ, RZ ;  /* 0x000000ffff047224 */ /* 0x000fe400078e00ff */
[----:B-1----:R-:W-:-:S02]  /*1a220*/  FADD.FTZ R8, R3, R2 ;  /* 0x0000000203087221 */ /* 0x002fc40000010000 */
[----:B------:R-:W-:Y:S01]  /*1a230*/  FSETP.NE.FTZ.AND P3, PT, R11, RZ, PT ;  /* 0x000000ff0b00720b */ /* 0x000fe20003f75000 */
[----:B------:R-:W-:Y:S01]  /*1a240*/  IMAD.MOV.U32 R2, RZ, RZ, RZ ;  /* 0x000000ffff027224 */ /* 0x000fe200078e00ff */
[----:B------:R-:W-:Y:S02]  /*1a250*/  SEL R3, RZ, 0x1, P2 ;  /* 0x00000001ff037807 */ /* 0x000fe40001000000 */
[----:B------:R-:W-:Y:S02]  /*1a260*/  FSETP.NE.FTZ.AND P0, PT, R8, RZ, PT ;  /* 0x000000ff0800720b */ /* 0x000fe40003f15000 */
[----:B------:R-:W-:Y:S01]  /*1a270*/  LOP3.LUT R186, R186, R3, RZ, 0x3c, !PT ;  /* 0x00000003baba7212 */ /* 0x000fe200078e3cff */
[----:B------:R-:W-:-:S06]  /*1a280*/  IMAD.MOV.U32 R3, RZ, RZ, -0x800000 ;  /* 0xff800000ff037424 */ /* 0x000fcc00078e00ff */
[----:B------:R-:W-:Y:S01]  /*1a290*/  @P3 MUFU.LG2 R7, R11 ;  /* 0x0000000b00073308 */ /* 0x000fe20000000c00 */
[----:B------:R-:W-:-:S03]  /*1a2a0*/  @P3 FMUL.FTZ R13, R13, 0.69314718246459960938 ;  /* 0x3f3172180d0d3820 */ /* 0x000fc60000410000 */
[----:B------:R-:W-:-:S04]  /*1a2b0*/  @P0 FMUL.FTZ R5, R5, 0.69314718246459960938 ;  /* 0x3f31721805050820 */ /* 0x000fc80000410000 */
[----:B------:R-:W0:Y:S08]  /*1a2c0*/  @P0 MUFU.LG2 R6, R8 ;  /* 0x0000000800060308 */ /* 0x000e300000000c00 */
[----:B------:R1:W2:Y:S08]  /*1a2d0*/  @P0 MUFU.RCP R2, R8 ;  /* 0x0000000800020308 */ /* 0x0002b00000001000 */
[----:B------:R-:W3:Y:S01]  /*1a2e0*/  @P3 MUFU.RCP R4, R11 ;  /* 0x0000000b00043308 */ /* 0x000ee20000001000 */
[----:B0-----:R-:W-:Y:S01]  /*1a2f0*/  @P0 FMUL.FTZ R6, R6, 0.69314718246459960938 ;  /* 0x3f31721806060820 */ /* 0x001fe20000410000 */
[----:B-1----:R-:W-:-:S03]  /*1a300*/  @P3 FMUL.FTZ R8, R7, 0.69314718246459960938 ;  /* 0x3f31721807083820 */ /* 0x002fc60000410000 */
[----:B------:R-:W-:Y:S01]  /*1a310*/  @P0 FFMA.FTZ R20, R5, R0, R6 ;  /* 0x0000000005140223 */ /* 0x000fe20000010006 */
[----:B------:R-:W-:Y:S01]  /*1a320*/  @P3 FFMA.FTZ R3, R13, R9, R8 ;  /* 0x000000090d033223 */ /* 0x000fe20000010008 */
[----:B------:R-:W-:Y:S01]  /*1a330*/  PLOP3.LUT P0, PT, PT, PT, PT, 0x8, 0x0 ;  /* 0x000000000000781c */ /* 0x000fe20003f0e170 */
        /* <DEDUP_REMOVED lines=69> */
.L_x_6948:
[----:B------:R-:W-:Y:S05]  /*1a790*/  WARPSYNC.ALL ;  /* 0x0000000000007948 */ /* 0x000fea0003800000 */
        /* <DEDUP_REMOVED lines=10> */
[----:B------:R-:W-:Y:S05]  /*1a840*/  WARPSYNC.ALL ;  /* 0x0000000000007948 */ /* 0x000fea0003800000 */
[----:B------:R-:W-:Y:S01]  /*1a850*/  BAR.SYNC.DEFER_BLOCKING 0x1, 0x100 ;  /* 0x0044000000007b1d */ /* 0x000fe20000010000 */
[----:B------:R-:W-:Y:S02]  /*1a860*/  F2FP.F16.F32.PACK_AB R6, R6, R39 ;  /* 0x000000270606723e */ /* 0x000fe400000000ff */
[----:B------:R-:W-:Y:S02]  /*1a870*/  F2FP.F16.F32.PACK_AB R7, R7, R94 ;  /* 0x0000005e0707723e */ /* 0x000fe400000000ff */
[----:B------:R-:W-:Y:S01]  /*1a880*/  F2FP.F16.F32.PACK_AB R30, R133, R30 ;  /* 0x0000001e851e723e */ /* 0x000fe200000000ff */
[----:B------:R-:W-:Y:S01]  /*1a890*/  ULDC.64 UR4, c[0x0][0xbd8] ;  /* 0x0002f60000047ab9 */ /* 0x000fe20000000a00 */
[----:B------:R-:W-:-:S02]  /*1a8a0*/  F2FP.F16.F32.PACK_AB R32, R137, R32 ;  /* 0x000000208920723e */ /* 0x000fc400000000ff */
[----:B------:R-:W-:Y:S02]  /*1a8b0*/  F2FP.F16.F32.PACK_AB R33, R33, R138 ;  /* 0x0000008a2121723e */ /* 0x000fe400000000ff */
[----:B------:R-:W-:Y:S02]  /*1a8c0*/  F2FP.F16.F32.PACK_AB R34, R141, R34 ;  /* 0x000000228d22723e */ /* 0x000fe400000000ff */
[----:B------:R-:W-:Y:S02]  /*1a8d0*/  F2FP.F16.F32.PACK_AB R35, R35, R142 ;  /* 0x0000008e2323723e */ /* 0x000fe400000000ff */
[----:B------:R-:W-:Y:S02]  /*1a8e0*/  MOV R36, R2 ;  /* 0x0000000200247202 */ /* 0x000fe40000000f00 */
[----:B--2---:R-:W-:-:S03]  /*1a8f0*/  MOV R37, R5 ;  /* 0x0000000500257202 */ /* 0x004fc60000000f00 */
[----:B------:R-:W-:-:S03]  /*1a900*/  IMAD.WIDE R4, R229, 0x2, R36 ;  /* 0x00000002e5047825 */ /* 0x000fc600078e0224 */
[C---:B------:R-:W-:Y:S02]  /*1a910*/  IADD3 R41, P5, R4.reuse, 0x20, RZ ;  /* 0x0000002004297810 */ /* 0x040fe40007fbe0ff */
[C---:B------:R-:W-:Y:S02]  /*1a920*/  IADD3 R47, P2, R4.reuse, 0x4000, RZ ;  /* 0x00004000042f7810 */ /* 0x040fe40007f5e0ff */
[----:B------:R-:W-:Y:S01]  /*1a930*/  LOP3.LUT R0, R41, 0x380, RZ, 0xc0, !PT ;  /* 0x0000038029007812 */ /* 0x000fe200078ec0ff */
[--C-:B------:R-:W-:Y:S01]  /*1a940*/  IMAD.X R9, RZ, RZ, R5.reuse, P5 ;  /* 0x000000ffff097224 */ /* 0x100fe200028e0605 */
[C---:B------:R-:W-:Y:S01]  /*1a950*/  LOP3.LUT R29, R4.reuse, 0x380, RZ, 0xc0, !PT ;  /* 0x00000380041d7812 */ /* 0x040fe200078ec0ff */
[----:B------:R-:W-:Y:S01]  /*1a960*/  IMAD.X R15, RZ, RZ, R5, P2 ;  /* 0x000000ffff0f7224 */ /* 0x000fe200010e0605 */
[----:B------:R-:W-:Y:S02]  /*1a970*/  IADD3 R43, P0, R4, 0x40, RZ ;  /* 0x00000040042b7810 */ /* 0x000fe40007f1e0ff */
[----:B------:R-:W-:-:S02]  /*1a980*/  ISETP.NE.U32.AND P2, PT, RZ, UR4, PT ;  /* 0x00000004ff007c0c */ /* 0x000fc4000bf45070 */
[----:B------:R-:W-:Y:S01]  /*1a990*/  SHF.R.U64 R0, R0, 0x3, RZ ;  /* 0x0000000300007819 */ /* 0x000fe200000012ff */
[--C-:B------:R-:W-:Y:S01]  /*1a9a0*/  IMAD.X R11, RZ, RZ, R5.reuse, P0 ;  /* 0x000000ffff0b7224 */ /* 0x100fe200000e0605 */
[C---:B------:R-:W-:Y:S02]  /*1a9b0*/  IADD3 R45, P1, R4.reuse, 0x60, RZ ;  /* 0x00000060042d7810 */ /* 0x040fe40007f3e0ff */
[----:B------:R-:W-:Y:S02]  /*1a9c0*/  SHF.R.U64 R29, R29, 0x3, RZ ;  /* 0x000000031d1d7819 */ /* 0x000fe400000012ff */
[C---:B------:R-:W-:Y:S01]  /*1a9d0*/  IADD3 R49, P3, R4.reuse, 0x4020, RZ ;  /* 0x0000402004317810 */ /* 0x040fe20007f7e0ff */
[--C-:B------:R-:W-:Y:S01]  /*1a9e0*/  IMAD.X R13, RZ, RZ, R5.reuse, P1 ;  /* 0x000000ffff0d7224 */ /* 0x100fe200008e0605 */
[C---:B------:R-:W-:Y:S02]  /*1a9f0*/  IADD3 R51, P4, R4.reuse, 0x4040, RZ ;  /* 0x0000404004337810 */ /* 0x040fe40007f9e0ff */
[----:B------:R-:W-:Y:S01]  /*1aa00*/  LOP3.LUT R10, R43, 0x380, RZ, 0xc0, !PT ;  /* 0x000003802b0a7812 */ /* 0x000fe200078ec0ff */
[--C-:B------:R-:W-:Y:S01]  /*1aa10*/  IMAD.X R25, RZ, RZ, R5.reuse, P3 ;  /* 0x000000ffff197224 */ /* 0x100fe200018e0605 */
[----:B------:R-:W-:Y:S01]  /*1aa20*/  IADD3 R53, P5, R4, 0x4060, RZ ;  /* 0x0000406004357810 */ /* 0x000fe20007fbe0ff */
[----:B------:R-:W-:Y:S01]  /*1aa30*/  IMAD.X R27, RZ, RZ, R5, P4 ;  /* 0x000000ffff1b7224 */ /* 0x000fe200020e0605 */
[----:B------:R-:W-:Y:S01]  /*1aa40*/  ISETP.NE.AND.EX P2, PT, RZ, UR5, PT, P2 ;  /* 0x00000005ff007c0c */ /* 0x000fe2000bf45320 */
[----:B------:R-:W-:Y:S01]  /*1aa50*/  ULDC.64 UR4, c[0x0][0xbe0] ;  /* 0x0002f80000047ab9 */ /* 0x000fe20000000a00 */
[----:B------:R-:W-:-:S02]  /*1aa60*/  LOP3.LUT R8, R0, R41, RZ, 0x3c, !PT ;  /* 0x0000002900087212 */ /* 0x000fc400078e3cff */
[----:B------:R-:W-:Y:S02]  /*1aa70*/  LOP3.LUT R12, R45, 0x380, RZ, 0xc0, !PT ;  /* 0x000003802d0c7812 */ /* 0x000fe400078ec0ff */
[----:B------:R-:W-:Y:S01]  /*1aa80*/  LOP3.LUT R4, R29, R4, RZ, 0x3c, !PT ;  /* 0x000000041d047212 */ /* 0x000fe200078e3cff */
[----:B------:R-:W-:Y:S01]  /*1aa90*/  IMAD.X R29, RZ, RZ, R5, P5 ;  /* 0x000000ffff1d7224 */ /* 0x000fe200028e0605 */
[----:B------:R-:W-:Y:S02]  /*1aaa0*/  LOP3.LUT R0, R47, 0x380, RZ, 0xc0, !PT ;  /* 0x000003802f007812 */ /* 0x000fe400078ec0ff */
[----:B------:R-:W-:Y:S02]  /*1aab0*/  SHF.R.U64 R10, R10, 0x3, RZ ;  /* 0x000000030a0a7819 */ /* 0x000fe400000012ff */
[----:B------:R-:W-:Y:S02]  /*1aac0*/  LOP3.LUT R24, R49, 0x380, RZ, 0xc0, !PT ;  /* 0x0000038031187812 */ /* 0x000fe400078ec0ff */
[----:B------:R-:W-:-:S02]  /*1aad0*/  LOP3.LUT R26, R51, 0x380, RZ, 0xc0, !PT ;  /* 0x00000380331a7812 */ /* 0x000fc400078ec0ff */
[----:B------:R-:W-:Y:S02]  /*1aae0*/  ISETP.NE.U32.AND P0, PT, RZ, UR4, PT ;  /* 0x00000004ff007c0c */ /* 0x000fe4000bf05070 */
[----:B------:R-:W-:Y:S02]  /*1aaf0*/  LOP3.LUT R28, R53, 0x380, RZ, 0xc0, !PT ;  /* 0x00000380351c7812 */ /* 0x000fe400078ec0ff */
[----:B------:R-:W-:Y:S02]  /*1ab00*/  SHF.R.U64 R12, R12, 0x3, RZ ;  /* 0x000000030c0c7819 */ /* 0x000fe400000012ff */
[----:B------:R-:W-:Y:S02]  /*1ab10*/  SHF.R.U64 R0, R0, 0x3, RZ ;  /* 0x0000000300007819 */ /* 0x000fe400000012ff */
[----:B------:R-:W-:Y:S02]  /*1ab20*/  MOV R38, R4 ;  /* 0x0000000400267202 */ /* 0x000fe40000000f00 */
[----:B------:R-:W-:-:S02]  /*1ab30*/  LOP3.LUT R10, R10, R43, RZ, 0x3c, !PT ;  /* 0x0000002b0a0a7212 */ /* 0x000fc400078e3cff */
[----:B------:R-:W-:Y:S02]  /*1ab40*/  SHF.R.U64 R24, R24, 0x3, RZ ;  /* 0x0000000318187819 */ /* 0x000fe400000012ff */
[----:B------:R-:W-:Y:S02]  /*1ab50*/  SHF.R.U64 R26, R26, 0x3, RZ ;  /* 0x000000031a1a7819 */ /* 0x000fe400000012ff */
[----:B------:R-:W-:Y:S02]  /*1ab60*/  F2FP.F16.F32.PACK_AB R4, R89, R88 ;  /* 0x000000585904723e */ /* 0x000fe400000000ff */
[----:B------:R-:W-:Y:S02]  /*1ab70*/  F2FP.F16.F32.PACK_AB R5, R91, R90 ;  /* 0x0000005a5b05723e */ /* 0x000fe400000000ff */
[----:B------:R-:W-:Y:S02]  /*1ab80*/  ISETP.NE.AND.EX P0, PT, RZ, UR5, PT, P0 ;  /* 0x00000005ff007c0c */ /* 0x000fe4000bf05300 */
[----:B------:R-:W-:Y:S01]  /*1ab90*/  SHF.R.U64 R28, R28, 0x3, RZ ;  /* 0x000000031c1c7819 */ /* 0x000fe200000012ff */
[----:B------:R2:W-:Y:S01]  /*1aba0*/  STSM.16.M88.4 [R38], R4 ;  /* 0x0000000426007844 */ /* 0x0005e20000000200 */
[----:B------:R-:W-:-:S02]  /*1abb0*/  LOP3.LUT R12, R12, R45, RZ, 0x3c, !PT ;  /* 0x0000002d0c0c7212 */ /* 0x000fc400078e3cff */
[----:B------:R-:W-:Y:S02]  /*1abc0*/  LOP3.LUT R14, R0, R47, RZ, 0x3c, !PT ;  /* 0x0000002f000e7212 */ /* 0x000fe400078e3cff */
[----:B------:R-:W-:Y:S02]  /*1abd0*/  LOP3.LUT R24, R24, R49, RZ, 0x3c, !PT ;  /* 0x0000003118187212 */ /* 0x000fe400078e3cff */
[----:B------:R-:W-:Y:S02]  /*1abe0*/  LOP3.LUT R26, R26, R51, RZ, 0x3c, !PT ;  /* 0x000000331a1a7212 */ /* 0x000fe400078e3cff */
[----:B------:R-:W-:Y:S02]  /*1abf0*/  MOV R45, R8 ;  /* 0x00000008002d7202 */ /* 0x000fe40000000f00 */
[----:B------:R-:W-:Y:S02]  /*1ac00*/  MOV R44, R10 ;  /* 0x0000000a002c7202 */ /* 0x000fe40000000f00 */
[----:B------:R-:W-:-:S02]  /*1ac10*/  LOP3.LUT R28, R28, R53, RZ, 0x3c, !PT ;  /* 0x000000351c1c7212 */ /* 0x000fc400078e3cff */
[----:B------:R-:W-:Y:S01]  /*1ac20*/  F2FP.F16.F32.PACK_AB R8, R97, R96 ;  /* 0x000000606108723e */ /* 0x000fe200000000ff */
[----:B--2---:R-:W2:Y:S01]  /*1ac30*/  LDC.64 R38, c[0x0][0xbd8] ;  /* 0x0002f600ff267b82 */ /* 0x004ea20000000a00 */
[----:B------:R-:W-:Y:S02]  /*1ac40*/  F2FP.F16.F32.PACK_AB R9, R99, R98 ;  /* 0x000000626309723e */ /* 0x000fe400000000ff */
[----:B------:R-:W-:Y:S02]  /*1ac50*/  F2FP.F16.F32.PACK_AB R10, R101, R100 ;  /* 0x00000064650a723e */ /* 0x000fe400000000ff */
[----:B------:R-:W-:Y:S02]  /*1ac60*/  F2FP.F16.F32.PACK_AB R11, R103, R102 ;  /* 0x00000066670b723e */ /* 0x000fe400000000ff */
[----:B------:R-:W-:Y:S02]  /*1ac70*/  F2FP.F16.F32.PACK_AB R4, R105, R104 ;  /* 0x000000686904723e */ /* 0x000fe400000000ff */
[----:B------:R-:W-:Y:S01]  /*1ac80*/  F2FP.F16.F32.PACK_AB R5, R107, R106 ;  /* 0x0000006a6b05723e */ /* 0x000fe200000000ff */
[----:B------:R3:W-:Y:S01]  /*1ac90*/  STSM.16.M88.4 [R45], R8 ;  /* 0x000000082d007844 */ /* 0x0007e20000000200 */
[----:B------:R-:W-:-:S02]  /*1aca0*/  F2FP.F16.F32.PACK_AB R6, R109, R108 ;  /* 0x0000006c6d06723e */ /* 0x000fc400000000ff */
[----:B------:R-:W-:Y:S02]  /*1acb0*/  F2FP.F16.F32.PACK_AB R7, R111, R110 ;  /* 0x0000006e6f07723e */ /* 0x000fe400000000ff */
[----:B------:R-:W-:Y:S02]  /*1acc0*/  MOV R43, R12 ;  /* 0x0000000c002b7202 */ /* 0x000fe40000000f00 */
[----:B------:R-:W-:Y:S01]  /*1acd0*/  MOV R42, R14 ;  /* 0x0000000e002a7202 */ /* 0x000fe20000000f00 */
[----:B------:R4:W-:Y:S01]  /*1ace0*/  STSM.16.M88.4 [R44], R4 ;  /* 0x000000042c007844 */ /* 0x0009e20000000200 */
[----:B------:R-:W-:Y:S02]  /*1acf0*/  MOV R0, R24 ;  /* 0x0000001800007202 */ /* 0x000fe40000000f00 */
[----:B------:R-:W-:Y:S02]  /*1ad00*/  MOV R41, R26 ;  /* 0x0000001a00297202 */ /* 0x000fe40000000f00 */
[----:B------:R-:W-:Y:S01]  /*1ad10*/  F2FP.F16.F32.PACK_AB R12, R113, R112 ;  /* 0x00000070710c723e */ /* 0x000fe200000000ff */
[----:B------:R-:W-:Y:S01]  /*1ad20*/  ULDC UR4, c[0x0][0xa88] ;  /* 0x0002a20000047ab9 */ /* 0x000fe20000000800 */
[----:B------:R-:W-:Y:S01]  /*1ad30*/  F2FP.F16.F32.PACK_AB R13, R115, R114 ;  /* 0x00000072730d723e */ /* 0x000fe200000000ff */
[----:B---3--:R-:W3:Y:S01]  /*1ad40*/  @P0 LDC.64 R8, c[0x0][0xbe0] ;  /* 0x0002f800ff080b82 */ /* 0x008ee20000000a00 */
[----:B------:R-:W-:Y:S01]  /*1ad50*/  F2FP.F16.F32.PACK_AB R14, R31, R116 ;  /* 0x000000741f0e723e */ /* 0x000fe200000000ff */
[----:B--2---:R-:W-:Y:S01]  /*1ad60*/  IMAD.WIDE R38, R221, 0x4, R38 ;  /* 0x00000004dd267825 */ /* 0x004fe200078e0226 */
[----:B------:R-:W-:-:S02]  /*1ad70*/  F2FP.F16.F32.PACK_AB R15, R119, R118 ;  /* 0x00000076770f723e */ /* 0x000fc400000000ff */
[----:B------:R-:W-:Y:S02]  /*1ad80*/  MOV R40, R28 ;  /* 0x0000001c00287202 */ /* 0x000fe40000000f00 */
[----:B------:R-:W-:Y:S01]  /*1ad90*/  F2FP.F16.F32.PACK_AB R24, R121, R120 ;  /* 0x000000787918723e */ /* 0x000fe200000000ff */
[----:B------:R-:W-:Y:S01]  /*1ada0*/  STSM.16.M88.4 [R43], R12 ;  /* 0x0000000c2b007844 */ /* 0x000fe20000000200 */
[----:B------:R-:W-:Y:S01]  /*1adb0*/  F2FP.F16.F32.PACK_AB R25, R123, R122 ;  /* 0x0000007a7b19723e */ /* 0x000fe200000000ff */
[----:B----4-:R-:W-:Y:S01]  /*1adc0*/  IMAD.MOV.U32 R44, RZ, RZ, RZ ;  /* 0x000000ffff2c7224 */ /* 0x010fe200078e00ff */
[----:B------:R-:W-:Y:S02]  /*1add0*/  F2FP.F16.F32.PACK_AB R26, R125, R124 ;  /* 0x0000007c7d1a723e */ /* 0x000fe400000000ff */
[----:B------:R-:W-:Y:S02]  /*1ade0*/  F2FP.F16.F32.PACK_AB R27, R127, R126 ;  /* 0x0000007e7f1b723e */ /* 0x000fe400000000ff */
[----:B------:R-:W-:-:S02]  /*1adf0*/  F2FP.F16.F32.PACK_AB R28, R21, R128 ;  /* 0x00000080151c723e */ /* 0x000fc400000000ff */
[----:B------:R-:W-:Y:S01]  /*1ae00*/  F2FP.F16.F32.PACK_AB R29, R131, R130 ;  /* 0x00000082831d723e */ /* 0x000fe200000000ff */
[----:B------:R-:W-:Y:S01]  /*1ae10*/  STSM.16.M88.4 [R42], R24 ;  /* 0x000000182a007844 */ /* 0x000fe20000000200 */
[----:B------:R-:W-:Y:S02]  /*1ae20*/  F2FP.F16.F32.PACK_AB R31, R135, R134 ;  /* 0x00000086871f723e */ /* 0x000fe400000000ff */
[----:B------:R-:W-:Y:S02]  /*1ae30*/  F2FP.F16.F32.PACK_AB R4, R145, R144 ;  /* 0x000000909104723e */ /* 0x000fe400000000ff */
[----:B------:R-:W-:Y:S01]  /*1ae40*/  F2FP.F16.F32.PACK_AB R5, R147, R146 ;  /* 0x000000929305723e */ /* 0x000fe200000000ff */
[----:B------:R2:W-:Y:S01]  /*1ae50*/  STSM.16.M88.4 [R0], R28 ;  /* 0x0000001c00007844 */ /* 0x0005e20000000200 */
[----:B------:R-:W-:Y:S02]  /*1ae60*/  F2FP.F16.F32.PACK_AB R6, R149, R148 ;  /* 0x000000949506723e */ /* 0x000fe400000000ff */
[----:B------:R-:W-:Y:S01]  /*1ae70*/  F2FP.F16.F32.PACK_AB R7, R151, R150 ;  /* 0x000000969707723e */ /* 0x000fe200000000ff */
[----:B------:R4:W-:Y:S04]  /*1ae80*/  STSM.16.M88.4 [R41], R32 ;  /* 0x0000002029007844 */ /* 0x0009e80000000200 */
[----:B------:R4:W-:Y:S01]  /*1ae90*/  STSM.16.M88.4 [R40], R4 ;  /* 0x0000000428007844 */ /* 0x0009e20000000200 */
[----:B------:R-:W-:Y:S01]  /*1aea0*/  BAR.SYNC.DEFER_BLOCKING 0x1, 0x100 ;  /* 0x0044000000007b1d */ /* 0x000fe20000010000 */
[----:B---3--:R-:W-:-:S04]  /*1aeb0*/  @P0 IMAD.WIDE R8, R221, 0x4, R8 ;  /* 0x00000004dd080825 */ /* 0x008fc800078e0208 */
[----:B--2---:R-:W-:Y:S01]  /*1aec0*/  IMAD.U32 R0, RZ, RZ, UR4 ;  /* 0x00000004ff007e24 */ /* 0x004fe2000f8e00ff */
[----:B------:R4:W5:Y:S01]  /*1aed0*/  @P2 LDG.E R44, desc[UR54][R38.64] ;  /* 0x00000036262c2981 */ /* 0x000962000c1e1900 */
[----:B------:R-:W-:-:S04]  /*1aee0*/  IMAD.IADD R11, R16, 0x1, R203 ;  /* 0x00000001100b7824 */ /* 0x000fc800078e02cb */
[----:B------:R4:W5:Y:S01]  /*1aef0*/  @P0 LDG.E R0, desc[UR54][R8.64] ;  /* 0x0000003608000981 */ /* 0x000962000c1e1900 */
[----:B------:R-:W-:Y:S01]  /*1af00*/  IMAD.WIDE R36, R11, 0x2, R36 ;  /* 0x000000020b247825 */ /* 0x000fe200078e0224 */
[----:B------:R-:W-:Y:S06]  /*1af10*/  @P0 BRA `(.L_x_7099) ;  /* 0x0000000000100947 */ /* 0x000fec0003800000 */
[----:B------:R-:W-:Y:S05]  /*1af20*/  @!P2 BRA `(.L_x_7099) ;  /* 0x00000000000ca947 */ /* 0x000fea0003800000 */
[----:B----4-:R-:W2:Y:S04]  /*1af30*/  LDG.E R5, desc[UR54][R38.64] ;  /* 0x0000003626057981 */ /* 0x010ea8000c1e1900 */
[----:B-----5:R-:W2:Y:S02]  /*1af40*/  LDG.E R0, desc[UR54][R38.64+0x4] ;  /* 0x0000043626007981 */ /* 0x020ea4000c1e1900 */
[----:B--2---:R-:W-:-:S07]  /*1af50*/  IMAD.IADD R0, R0, 0x1, -R5 ;  /* 0x0000000100007824 */ /* 0x004fce00078e0a05 */
.L_x_7099:
[----:B------:R-:W-:Y:S01]  /*1af60*/  SHF.R.S32.HI R48, RZ, 0x1f, R219 ;  /* 0x0000001fff307819 */ /* 0x000fe200000114db */
[----:B------:R-:W-:Y:S01]  /*1af70*/  ULDC.64 UR4, c[0x0][0xb70] ;  /* 0x0002dc0000047ab9 */ /* 0x000fe20000000a00 */
[----:B-----5:R-:W-:Y:S01]  /*1af80*/  SHF.R.S32.HI R45, RZ, 0x1f, R44 ;  /* 0x0000001fff2d7819 */ /* 0x020fe2000001142c */
[----:B------:R-:W-:Y:S01]  /*1af90*/  IMAD R11, R223, 0x80, R204 ;  /* 0x00000080df0b7824 */ /* 0x000fe200078e02cc */
[----:B------:R-:W-:Y:S01]  /*1afa0*/  SEL R49, R221, RZ, !P2 ;  /* 0x000000ffdd317207 */ /* 0x000fe20005000000 */
[----:B----4-:R-:W-:Y:S01]  /*1afb0*/  IMAD R6, R48, UR4, RZ ;  /* 0x0000000430067c24 */ /* 0x010fe2000f8e02ff */
[C---:B------:R-:W-:Y:S01]  /*1afc0*/  IADD3 R9, P0, R36.reuse, 0x1000, RZ ;  /* 0x0000100024097810 */ /* 0x040fe20007f1e0ff */
[----:B------:R-:W-:Y:S01]  /*1afd0*/  IMAD.WIDE.U32 R4, R219, UR4, R44 ;  /* 0x00000004db047c25 */ /* 0x000fe2000f8e002c */
[----:B------:R-:W-:Y:S02]  /*1afe0*/  IADD3 R13, P1, R36, 0x2000, RZ ;  /* 0x00002000240d7810 */ /* 0x000fe40007f3e0ff */
[----:B------:R-:W-:Y:S01]  /*1aff0*/  LOP3.LUT R8, R9, 0x380, RZ, 0xc0, !PT ;  /* 0x0000038009087812 */ /* 0x000fe200078ec0ff */
[----:B------:R-:W-:Y:S01]  /*1b000*/  IMAD R7, R219, UR5, R6 ;  /* 0x00000005db077c24 */ /* 0x000fe2000f8e0206 */
[----:B------:R-:W-:Y:S01]  /*1b010*/  SHF.R.S32.HI R6, RZ, 0x1f, R221 ;  /* 0x0000001fff067819 */ /* 0x000fe200000114dd */
[----:B------:R-:W-:Y:S01]  /*1b020*/  ULDC.64 UR4, c[0x0][0xb78] ;  /* 0x0002de0000047ab9 */ /* 0x000fe20000000a00 */
[----:B------:R-:W-:Y:S01]  /*1b030*/  SHF.R.U64 R8, R8, 0x3, RZ ;  /* 0x0000000308087819 */ /* 0x000fe200000012ff */
[----:B------:R-:W-:Y:S01]  /*1b040*/  IMAD.IADD R5, R5, 0x1, R7 ;  /* 0x0000000105057824 */ /* 0x000fe200078e0207 */
[----:B------:R-:W-:-:S02]  /*1b050*/  SEL R50, R6, RZ, !P2 ;  /* 0x000000ff06327207 */ /* 0x000fc40005000000 */
[----:B------:R-:W-:Y:S01]  /*1b060*/  IADD3 R25, P2, R36, 0x3000, RZ ;  /* 0x0000300024197810 */ /* 0x000fe20007f5e0ff */
[----:B------:R-:W-:Y:S01]  /*1b070*/  IMAD.WIDE.U32 R4, R49, UR4, R4 ;  /* 0x0000000431047c25 */ /* 0x000fe2000f8e0004 */
[----:B------:R-:W-:Y:S02]  /*1b080*/  SHF.R.S32.HI R7, RZ, 0x1f, R11 ;  /* 0x0000001fff077819 */ /* 0x000fe4000001140b */
[----:B------:R-:W-:Y:S01]  /*1b090*/  LOP3.LUT R24, R25, 0x380, RZ, 0xc0, !PT ;  /* 0x0000038019187812 */ /* 0x000fe200078ec0ff */
[----:B------:R-:W-:Y:S01]  /*1b0a0*/  IMAD R6, R50, UR4, RZ ;  /* 0x0000000432067c24 */ /* 0x000fe2000f8e02ff */
[----:B------:R-:W-:Y:S02]  /*1b0b0*/  IADD3 R4, P3, R11, R4, RZ ;  /* 0x000000040b047210 */ /* 0x000fe40007f7e0ff */
[----:B------:R-:W-:Y:S01]  /*1b0c0*/  LOP3.LUT R12, R13, 0x380, RZ, 0xc0, !PT ;  /* 0x000003800d0c7812 */ /* 0x000fe200078ec0ff */
[----:B------:R-:W-:Y:S01]  /*1b0d0*/  IMAD R6, R49, UR5, R6 ;  /* 0x0000000531067c24 */ /* 0x000fe2000f8e0206 */
[----:B------:R-:W-:Y:S01]  /*1b0e0*/  ULDC.64 UR4, c[0x0][0xb40] ;  /* 0x0002d00000047ab9 */ /* 0x000fe20000000a00 */
[----:B------:R-:W-:-:S02]  /*1b0f0*/  SHF.R.U64 R24, R24, 0x3, RZ ;  /* 0x0000000318187819 */ /* 0x000fc400000012ff */
[----:B------:R-:W-:Y:S01]  /*1b100*/  LOP3.LUT R8, R8, R9, RZ, 0x3c, !PT ;  /* 0x0000000908087212 */ /* 0x000fe200078e3cff */
[--C-:B------:R-:W-:Y:S01]  /*1b110*/  IMAD.X R9, RZ, RZ, R37.reuse, P0 ;  /* 0x000000ffff097224 */ /* 0x100fe200000e0625 */
[----:B------:R-:W-:Y:S01]  /*1b120*/  IADD3.X R7, R7, R5, R6, P3, !PT ;  /* 0x0000000507077210 */ /* 0x000fe20001ffe406 */
[----:B------:R-:W-:Y:S01]  /*1b130*/  VIADD R5, R11, 0x8 ;  /* 0x000000080b057836 */ /* 0x000fe20000000000 */
[----:B------:R-:W-:Y:S02]  /*1b140*/  LEA R46, P3, R4, UR4, 0x2 ;  /* 0x00000004042e7c11 */ /* 0x000fe4000f8610ff */
[----:B------:R-:W-:Y:S02]  /*1b150*/  SHF.R.U64 R12, R12, 0x3, RZ ;  /* 0x000000030c0c7819 */ /* 0x000fe400000012ff */
[----:B------:R-:W-:Y:S01]  /*1b160*/  LOP3.LUT R24, R24, R25, RZ, 0x3c, !PT ;  /* 0x0000001918187212 */ /* 0x000fe200078e3cff */
[----:B------:R-:W-:Y:S01]  /*1b170*/  IMAD.X R25, RZ, RZ, R37, P2 ;  /* 0x000000ffff197224 */ /* 0x000fe200010e0625 */
[----:B------:R-:W-:Y:S01]  /*1b180*/  LEA.HI.X R47, R4, UR5, R7, 0x2, P3 ;  /* 0x00000005042f7c11 */ /* 0x000fe200098f1407 */
[----:B------:R-:W-:Y:S01]  /*1b190*/  ULDC.64 UR4, c[0x0][0xaa0] ;  /* 0x0002a80000047ab9 */ /* 0x000fe20000000a00 */
[----:B------:R-:W-:-:S02]  /*1b1a0*/  IADD3 R29, P5, R36, 0x4000, RZ ;  /* 0x00004000241d7810 */ /* 0x000fc40007fbe0ff */
[C---:B------:R-:W-:Y:S02]  /*1b1b0*/  IADD3 R33, P4, R36.reuse, 0x5000, RZ ;  /* 0x0000500024217810 */ /* 0x040fe40007f9e0ff */
[----:B------:R-:W-:Y:S02]  /*1b1c0*/  IADD3 R39, P3, R36, 0x6000, RZ ;  /* 0x0000600024277810 */ /* 0x000fe40007f7e0ff */
[----:B------:R-:W-:Y:S02]  /*1b1d0*/  LOP3.LUT P0, RZ, R224, 0x3, RZ, 0xc0, !PT ;  /* 0x00000003e0ff7812 */ /* 0x000fe4000780c0ff */
[----:B------:R-:W-:Y:S02]  /*1b1e0*/  IADD3 R7, P2, R36, 0x7000, RZ ;  /* 0x0000700024077810 */ /* 0x000fe40007f5e0ff */
[----:B------:R-:W-:Y:S01]  /*1b1f0*/  LOP3.LUT R12, R12, R13, RZ, 0x3c, !PT ;  /* 0x0000000d0c0c7212 */ /* 0x000fe200078e3cff */
[--C-:B------:R-:W-:Y:S01]  /*1b200*/  IMAD.X R13, RZ, RZ, R37.reuse, P1 ;  /* 0x000000ffff0d7224 */ /* 0x100fe200008e0625 */
[----:B------:R-:W-:Y:S01]  /*1b210*/  LOP3.LUT R28, R29, 0x380, RZ, 0xc0, !PT ;  /* 0x000003801d1c7812 */ /* 0x000fe200078ec0ff */
[----:B------:R-:W-:Y:S01]  /*1b220*/  IMAD.X R41, RZ, RZ, R37, P2 ;  /* 0x000000ffff297224 */ /* 0x000fe200010e0625 */
[----:B------:R-:W-:-:S02]  /*1b230*/  LOP3.LUT R32, R33, 0x380, RZ, 0xc0, !PT ;  /* 0x0000038021207812 */ /* 0x000fc400078ec0ff */
[----:B------:R-:W-:Y:S02]  /*1b240*/  LOP3.LUT R38, R39, 0x380, RZ, 0xc0, !PT ;  /* 0x0000038027267812 */ /* 0x000fe400078ec0ff */
[-C--:B------:R-:W-:Y:S02]  /*1b250*/  ISETP.GE.OR P1, PT, R11, R0.reuse, P0 ;  /* 0x000000000b00720c */ /* 0x080fe40000726670 */
[----:B------:R-:W-:Y:S02]  /*1b260*/  LOP3.LUT R4, R36, 0x380, RZ, 0xc0, !PT ;  /* 0x0000038024047812 */ /* 0x000fe400078ec0ff */
[----:B------:R-:W-:Y:S02]  /*1b270*/  ISETP.GE.OR P0, PT, R5, R0, P0 ;  /* 0x000000000500720c */ /* 0x000fe40000706670 */
[----:B------:R-:W-:Y:S02]  /*1b280*/  LOP3.LUT R6, R7, 0x380, RZ, 0xc0, !PT ;  /* 0x0000038007067812 */ /* 0x000fe400078ec0ff */
[----:B------:R-:W-:-:S02]  /*1b290*/  SHF.R.U64 R28, R28, 0x3, RZ ;  /* 0x000000031c1c7819 */ /* 0x000fc400000012ff */
[----:B------:R-:W-:Y:S02]  /*1b2a0*/  SHF.R.U64 R32, R32, 0x3, RZ ;  /* 0x0000000320207819 */ /* 0x000fe400000012ff */
[----:B------:R-:W-:Y:S01]  /*1b2b0*/  SHF.R.U64 R38, R38, 0x3, RZ ;  /* 0x0000000326267819 */ /* 0x000fe200000012ff */
[----:B------:R2:W-:Y:S01]  /*1b2c0*/  @!P1 STG.E desc[UR54][R46.64], R20 ;  /* 0x000000142e009986 */ /* 0x0005e2000c101936 */
[----:B------:R-:W-:Y:S02]  /*1b2d0*/  SHF.R.U64 R5, R4, 0x3, RZ ;  /* 0x0000000304057819 */ /* 0x000fe400000012ff */
[----:B------:R-:W-:Y:S01]  /*1b2e0*/  SHF.R.U64 R6, R6, 0x3, RZ ;  /* 0x0000000306067819 */ /* 0x000fe200000012ff */
[----:B------:R3:W-:Y:S01]  /*1b2f0*/  @!P0 STG.E desc[UR54][R46.64+0x20], R3 ;  /* 0x000020032e008986 */ /* 0x0007e2000c101936 */
[----:B------:R-:W-:Y:S02]  /*1b300*/  LOP3.LUT R28, R28, R29, RZ, 0x3c, !PT ;  /* 0x0000001d1c1c7212 */ /* 0x000fe400078e3cff */
[----:B------:R-:W-:Y:S01]  /*1b310*/  LOP3.LUT R32, R32, R33, RZ, 0x3c, !PT ;  /* 0x0000002120207212 */ /* 0x000fe200078e3cff */
[--C-:B------:R-:W-:Y:S01]  /*1b320*/  IMAD.X R33, RZ, RZ, R37.reuse, P4 ;  /* 0x000000ffff217224 */ /* 0x100fe200020e0625 */
[----:B------:R-:W-:Y:S01]  /*1b330*/  LOP3.LUT R38, R38, R39, RZ, 0x3c, !PT ;  /* 0x0000002726267212 */ /* 0x000fe200078e3cff */
[--C-:B------:R-:W-:Y:S01]  /*1b340*/  IMAD.X R39, RZ, RZ, R37.reuse, P3 ;  /* 0x000000ffff277224 */ /* 0x100fe200018e0625 */
[----:B------:R-:W-:Y:S01]  /*1b350*/  LOP3.LUT R4, R5, R36, RZ, 0x3c, !PT ;  /* 0x0000002405047212 */ /* 0x000fe200078e3cff */
[----:B------:R-:W-:Y:S01]  /*1b360*/  IMAD.MOV.U32 R5, RZ, RZ, R37 ;  /* 0x000000ffff057224 */ /* 0x000fe200078e0025 */
[----:B------:R-:W-:Y:S01]  /*1b370*/  IADD3.X R29, RZ, R37, RZ, P5, !PT ;  /* 0x00000025ff1d7210 */ /* 0x000fe20002ffe4ff */
[----:B------:R-:W-:Y:S01]  /*1b380*/  IMAD R45, R45, UR4, RZ ;  /* 0x000000042d2d7c24 */ /* 0x000fe2000f8e02ff */
[----:B------:R-:W-:Y:S01]  /*1b390*/  LOP3.LUT R40, R6, R7, RZ, 0x3c, !PT ;  /* 0x0000000706287212 */ /* 0x000fe200078e3cff */
[----:B--2---:R-:W-:Y:S01]  /*1b3a0*/  IMAD.MOV.U32 R20, RZ, RZ, R16 ;  /* 0x000000ffff147224 */ /* 0x004fe200078e0010 */
[----:B------:R-:W5:Y:S01]  /*1b3b0*/  LD.E.128 R8, desc[UR54][R8.64] ;  /* 0x0000003608087980 */ /* 0x000f62000c101d00 */
[----:B------:R-:W-:-:S03]  /*1b3c0*/  IMAD.MOV.U32 R21, RZ, RZ, R17 ;  /* 0x000000ffff157224 */ /* 0x000fc600078e0011 */
[----:B------:R-:W5:Y:S01]  /*1b3d0*/  LD.E.128 R4, desc[UR54][R4.64] ;  /* 0x0000003604047980 */ /* 0x000f62000c101d00 */
[----:B------:R-:W-:-:S03]  /*1b3e0*/  IMAD.WIDE.U32 R20, R44, UR4, R20 ;  /* 0x000000042c147c25 */ /* 0x000fc6000f8e0014 */
[----:B------:R-:W5:Y:S01]  /*1b3f0*/  LD.E.128 R12, desc[UR54][R12.64] ;  /* 0x000000360c0c7980 */ /* 0x000f62000c101d00 */
[----:B------:R-:W-:Y:S01]  /*1b400*/  IMAD R45, R44, UR5, R45 ;  /* 0x000000052c2d7c24 */ /* 0x000fe2000f8e022d */
[----:B------:R-:W-:Y:S02]  /*1b410*/  ULDC.64 UR4, c[0x0][0xae0] ;  /* 0x0002b80000047ab9 */ /* 0x000fe40000000a00 */
        /* <DEDUP_REMOVED lines=11> */
[----:B------:R-:W-:-:S02]  /*1b4d0*/  IMAD.IADD R21, R21, 0x1, R45 ;  /* 0x0000000115157824 */ /* 0x000fc400078e022d */
[----:B------:R-:W-:Y:S02]  /*1b4e0*/  IMAD R45, R223, -0x80, R0 ;  /* 0xffffff80df2d7824 */ /* 0x000fe400078e0200 */
[----:B------:R-:W-:-:S03]  /*1b4f0*/  IMAD R44, R48, UR4, RZ ;  /* 0x00000004302c7c24 */ /* 0x000fc6000f8e02ff */
[----:B------:R-:W-:Y:S01]  /*1b500*/  ISETP.GE.AND P3, PT, R18, R45, PT ;  /* 0x0000002d1200720c */ /* 0x000fe20003f66270 */
[C---:B---3--:R-:W-:Y:S02]  /*1b510*/  IMAD R3, R219.reuse, UR5, R44 ;  /* 0x00000005db037c24 */ /* 0x048fe4000f8e022c */
[----:B------:R-:W-:Y:S01]  /*1b520*/  IMAD.WIDE.U32 R20, R219, UR4, R20 ;  /* 0x00000004db147c25 */ /* 0x000fe2000f8e0014 */
[----:B------:R-:W-:-:S03]  /*1b530*/  ULDC.64 UR4, c[0x0][0xae8] ;  /* 0x0002ba0000047ab9 */ /* 0x000fc60000000a00 */
[----:B------:R-:W-:Y:S02]  /*1b540*/  VIADD R0, R2, 0x28820 ;  /* 0x0002882002007836 */ /* 0x000fe40000000000 */
[----:B------:R-:W-:Y:S02]  /*1b550*/  IMAD R44, R50, UR4, RZ ;  /* 0x00000004322c7c24 */ /* 0x000fe4000f8e02ff */
[----:B------:R-:W-:Y:S01]  /*1b560*/  IMAD.IADD R21, R21, 0x1, R3 ;  /* 0x0000000115157824 */ /* 0x000fe200078e0203 */
[----:B------:R-:W-:Y:S01]  /*1b570*/  PRMT R0, RZ, 0x654, R0 ;  /* 0x00000654ff007816 */ /* 0x000fe20000000000 */
[C---:B------:R-:W-:Y:S01]  /*1b580*/  IMAD R3, R49.reuse, UR5, R44 ;  /* 0x0000000531037c24 */ /* 0x040fe2000f8e022c */
[----:B------:R-:W-:Y:S01]  /*1b590*/  BSSY B1, `(.L_x_7100) ;  /* 0x0000018000017945 */ /* 0x000fe20003800000 */
[----:B------:R-:W-:Y:S01]  /*1b5a0*/  IMAD.WIDE.U32 R46, R49, UR4, R20 ;  /* 0x00000004312e7c25 */ /* 0x000fe2000f8e0014 */
[----:B--2---:R2:W-:Y:S01]  /*1b5b0*/  SYNCS.ARRIVE.TRANS64.RED.A1T0 RZ, [R0+URZ], RZ ;  /* 0x000000ff00ff79a7 */ /* 0x0045e2000810043f */
[----:B------:R-:W-:-:S02]  /*1b5c0*/  ISETP.GE.AND P0, PT, R189, R45, PT ;  /* 0x0000002dbd00720c */ /* 0x000fc40003f06270 */
[-C--:B------:R-:W-:Y:S01]  /*1b5d0*/  ISETP.GE.AND P1, PT, R188, R45.reuse, PT ;  /* 0x0000002dbc00720c */ /* 0x080fe20003f26270 */
[----:B------:R-:W-:Y:S01]  /*1b5e0*/  IMAD.IADD R51, R47, 0x1, R3 ;  /* 0x000000012f337824 */ /* 0x000fe200078e0203 */
[----:B------:R-:W-:Y:S01]  /*1b5f0*/  ISETP.GE.AND P2, PT, R190, R45, PT ;  /* 0x0000002dbe00720c */ /* 0x000fe20003f46270 */
[----:B------:R-:W-:Y:S01]  /*1b600*/  IMAD.WIDE R44, R223, 0x80, R18 ;  /* 0x00000080df2c7825 */ /* 0x000fe200078e0212 */
[----:B------:R-:W-:Y:S11]  /*1b610*/  @P3 BRA `(.L_x_7101) ;  /* 0x00000000003c3947 */ /* 0x000ff60003800000 */
[----:B------:R-:W-:Y:S01]  /*1b620*/  ULDC.64 UR6, c[0x0][0xad8] ;  /* 0x0002b60000067ab9 */ /* 0x000fe20000000a00 */
[----:B------:R-:W-:Y:S01]  /*1b630*/  IMAD.MOV.U32 R20, RZ, RZ, R46 ;  /* 0x000000ffff147224 */ /* 0x000fe200078e002e */
[----:B------:R-:W-:Y:S01]  /*1b640*/  ULDC UR4, c[0x0][0xa8c] ;  /* 0x0002a30000047ab9 */ /* 0x000fe20000000800 */
[----:B------:R-:W-:Y:S01]  /*1b650*/  IMAD R3, R45, UR6, RZ ;  /* 0x000000062d037c24 */ /* 0x000fe2000f8e02ff */
[----:B------:R-:W-:Y:S01]  /*1b660*/  ISETP.GE.AND P3, PT, R16, UR4, PT ;  /* 0x0000000410007c0c */ /* 0x000fe2000bf66270 */
[----:B------:R-:W-:Y:S01]  /*1b670*/  IMAD.MOV.U32 R21, RZ, RZ, R51 ;  /* 0x000000ffff157224 */ /* 0x000fe200078e0033 */
[----:B------:R-:W-:Y:S01]  /*1b680*/  ISETP.GE.AND P4, PT, R195, UR4, PT ;  /* 0x00000004c3007c0c */ /* 0x000fe2000bf86270 */
        /* <DEDUP_REMOVED lines=8> */
.L_x_7101:
[----:B------:R-:W-:Y:S05]  /*1b710*/  BSYNC B1 ;  /* 0x0000000000017941 */ /* 0x000fea0003800000 */
.L_x_7100:
[----:B------:R-:W-:Y:S04]  /*1b720*/  BSSY B1, `(.L_x_7102) ;  /* 0x0000013000017945 */ /* 0x000fe80003800000 */
[----:B------:R-:W-:Y:S05]  /*1b730*/  @P0 BRA `(.L_x_7103) ;  /* 0x0000000000440947 */ /* 0x000fea0003800000 */
[----:B------:R-:W-:Y:S01]  /*1b740*/  IADD3 R3, P0, R44, 0x20, RZ ;  /* 0x000000202c037810 */ /* 0x000fe20007f1e0ff */
[----:B------:R-:W-:Y:S01]  /*1b750*/  ULDC.64 UR6, c[0x0][0xad8] ;  /* 0x0002b60000067ab9 */ /* 0x000fe20000000a00 */
[----:B---3-5:R-:W-:Y:S01]  /*1b760*/  IMAD.MOV.U32 R4, RZ, RZ, R46 ;  /* 0x000000ffff047224 */ /* 0x028fe200078e002e */
[----:B------:R-:W-:Y:S01]  /*1b770*/  ULDC UR4, c[0x0][0xa8c] ;  /* 0x0002a30000047ab9 */ /* 0x000fe20000000800 */
[----:B------:R-:W-:Y:S01]  /*1b780*/  IMAD.MOV.U32 R5, RZ, RZ, R51 ;  /* 0x000000ffff057224 */ /* 0x000fe200078e0033 */
[----:B------:R-:W-:Y:S01]  /*1b790*/  ISETP.GE.AND P3, PT, R16, UR4, PT ;  /* 0x0000000410007c0c */ /* 0x000fe2000bf66270 */
[----:B--2---:R-:W-:Y:S01]  /*1b7a0*/  IMAD.X R0, RZ, RZ, R45, P0 ;  /* 0x000000ffff007224 */ /* 0x004fe200000e062d */
[----:B------:R-:W-:Y:S01]  /*1b7b0*/  ISETP.GE.AND P4, PT, R195, UR4, PT ;  /* 0x00000004c3007c0c */ /* 0x000fe2000bf86270 */
[----:B------:R-:W-:-:S04]  /*1b7c0*/  IMAD.WIDE.U32 R4, R3, UR6, R4 ;  /* 0x0000000603047c25 */ /* 0x000fc8000f8e0004 */
[----:B------:R-:W-:-:S04]  /*1b7d0*/  IMAD R0, R0, UR6, RZ ;  /* 0x0000000600007c24 */ /* 0x000fc8000f8e02ff */
[----:B------:R-:W-:Y:S01]  /*1b7e0*/  IMAD R3, R3, UR7, R0 ;  /* 0x0000000703037c24 */ /* 0x000fe2000f8e0200 */
[----:B------:R-:W-:Y:S02]  /*1b7f0*/  ULDC.64 UR6, c[0x0][0xa80] ;  /* 0x0002a00000067ab9 */ /* 0x000fe40000000a00 */
[----:B------:R-:W-:Y:S01]  /*1b800*/  LEA R6, P0, R4, UR6, 0x1 ;  /* 0x0000000604067c11 */ /* 0x000fe2000f8008ff */
[----:B------:R-:W-:-:S05]  /*1b810*/  IMAD.IADD R3, R5, 0x1, R3 ;  /* 0x0000000105037824 */ /* 0x000fca00078e0203 */
[----:B------:R-:W-:-:S05]  /*1b820*/  LEA.HI.X R7, R4, UR7, R3, 0x1, P0 ;  /* 0x0000000704077c11 */ /* 0x000fca00080f0c03 */
[----:B------:R4:W-:Y:S04]  /*1b830*/  @!P3 STG.E.128 desc[UR54][R6.64], R8 ;  /* 0x000000080600b986 */ /* 0x0009e8000c101d36 */
[----:B------:R4:W-:Y:S02]  /*1b840*/  @!P4 STG.E.128 desc[UR54][R6.64+0x80], R32 ;  /* 0x000080200600c986 */ /* 0x0009e4000c101d36 */
.L_x_7103:
[----:B------:R-:W-:Y:S05]  /*1b850*/  BSYNC B1 ;  /* 0x0000000000017941 */ /* 0x000fea0003800000 */
.L_x_7102:
        /* <DEDUP_REMOVED lines=14> */
[----:B----4-:R-:W-:Y:S01]  /*1b940*/  LEA R6, P0, R4, UR6, 0x1 ;  /* 0x0000000604067c11 */ /* 0x010fe2000f8008ff */
[----:B------:R-:W-:-:S05]  /*1b950*/  IMAD.IADD R3, R5, 0x1, R3 ;  /* 0x0000000105037824 */ /* 0x000fca00078e0203 */
[----:B------:R-:W-:-:S05]  /*1b960*/  LEA.HI.X R7, R4, UR7, R3, 0x1, P0 ;  /* 0x0000000704077c11 */ /* 0x000fca00080f0c03 */
[----:B------:R2:W-:Y:S04]  /*1b970*/  @!P1 STG.E.128 desc[UR54][R6.64], R12 ;  /* 0x0000000c06009986 */ /* 0x0005e8000c101d36 */
[----:B------:R2:W-:Y:S02]  /*1b980*/  @!P3 STG.E.128 desc[UR54][R6.64+0x80], R36 ;  /* 0x000080240600b986 */ /* 0x0005e4000c101d36 */
.L_x_7105:
[----:B------:R-:W-:Y:S05]  /*1b990*/  BSYNC B1 ;  /* 0x0000000000017941 */ /* 0x000fea0003800000 */
.L_x_7104:
[----:B------:R-:W-:Y:S05]  /*1b9a0*/  @P2 BRA `(.L_x_7106) ;  /* 0x0000000800ac2947 */ /* 0x000fea0003800000 */
[----:B------:R-:W-:Y:S01]  /*1b9b0*/  IADD3 R3, P0, R44, 0x60, RZ ;  /* 0x000000602c037810 */ /* 0x000fe20007f1e0ff */
[----:B------:R-:W-:Y:S01]  /*1b9c0*/  ULDC.64 UR6, c[0x0][0xad8] ;  /* 0x0002b60000067ab9 */ /* 0x000fe20000000a00 */
[----:B---3-5:R-:W-:Y:S01]  /*1b9d0*/  IMAD.MOV.U32 R4, RZ, RZ, R46 ;  /* 0x000000ffff047224 */ /* 0x028fe200078e002e */
[----:B------:R-:W-:Y:S01]  /*1b9e0*/  ULDC UR4, c[0x0][0xa8c] ;  /* 0x0002a30000047ab9 */ /* 0x000fe20000000800 */
[----:B------:R-:W-:Y:S01]  /*1b9f0*/  IMAD.MOV.U32 R5, RZ, RZ, R51 ;  /* 0x000000ffff057224 */ /* 0x000fe200078e0033 */
[----:B------:R-:W-:Y:S01]  /*1ba00*/  ISETP.GE.AND P1, PT, R16, UR4, PT ;  /* 0x0000000410007c0c */ /* 0x000fe2000bf26270 */
[----:B------:R-:W-:Y:S02]  /*1ba10*/  IMAD.X R44, RZ, RZ, R45, P0 ;  /* 0x000000ffff2c7224 */ /* 0x000fe400000e062d */
[----:B------:R-:W-:-:S04]  /*1ba20*/  IMAD.WIDE.U32 R4, R3, UR6, R4 ;  /* 0x0000000603047c25 */ /* 0x000fc8000f8e0004 */
[----:B------:R-:W-:-:S04]  /*1ba30*/  IMAD R44, R44, UR6, RZ ;  /* 0x000000062c2c7c24 */ /* 0x000fc8000f8e02ff */
[----:B------:R-:W-:Y:S01]  /*1ba40*/  IMAD R3, R3, UR7, R44 ;  /* 0x0000000703037c24 */ /* 0x000fe2000f8e022c */
[----:B------:R-:W-:Y:S02]  /*1ba50*/  ULDC.64 UR6, c[0x0][0xa80] ;  /* 0x0002a00000067ab9 */ /* 0x000fe40000000a00 */
[----:B--2-4-:R-:W-:Y:S01]  /*1ba60*/  LEA R6, P0, R4, UR6, 0x1 ;  /* 0x0000000604067c11 */ /* 0x014fe2000f8008ff */
[----:B------:R-:W-:-:S05]  /*1ba70*/  IMAD.IADD R3, R5, 0x1, R3 ;  /* 0x0000000105037824 */ /* 0x000fca00078e0203 */
[----:B------:R-:W-:Y:S02]  /*1ba80*/  LEA.HI.X R7, R4, UR7, R3, 0x1, P0 ;  /* 0x0000000704077c11 */ /* 0x000fe400080f0c03 */
[----:B------:R-:W-:-:S03]  /*1ba90*/  ISETP.GE.AND P0, PT, R195, UR4, PT ;  /* 0x00000004c3007c0c */ /* 0x000fc6000bf06270 */
[----:B------:R2:W-:Y:S10]  /*1baa0*/  @!P1 STG.E.128 desc[UR54][R6.64], R24 ;  /* 0x0000001806009986 */ /* 0x0005f4000c101d36 */
[----:B------:R-:W-:Y:S05]  /*1bab0*/  @P0 BRA `(.L_x_7106) ;  /* 0x0000000800680947 */ /* 0x000fea0003800000 */
[----:B------:R3:W-:Y:S01]  /*1bac0*/  STG.E.128 desc[UR54][R6.64+0x80], R40 ;  /* 0x0000802806007986 */ /* 0x0007e2000c101d36 */
[----:B------:R-:W-:Y:S05]  /*1bad0*/  BRA `(.L_x_7106) ;  /* 0x0000000800607947 */ /* 0x000fea0003800000 */
.L_x_7098:
[----:B------:R-:W-:Y:S01]  /*1bae0*/  ULDC.64 UR4, c[0x0][0xbd8] ;  /* 0x0002f60000047ab9 */ /* 0x000fe20000000a00 */
[----:B------:R-:W2:Y:S01]  /*1baf0*/  LDC.64 R4, c[0x0][0xbd8] ;  /* 0x0002f600ff047b82 */ /* 0x000ea20000000a00 */
[----:B------:R-:W-:Y:S01]  /*1bb00*/  ISETP.NE.U32.AND P0, PT, RZ, UR4, PT ;  /* 0x00000004ff007c0c */ /* 0x000fe2000bf05070 */
[----:B------:R-:W-:-:S03]  /*1bb10*/  IMAD.MOV.U32 R3, RZ, RZ, RZ ;  /* 0x000000ffff037224 */ /* 0x000fc600078e00ff */
[----:B------:R-:W-:Y:S01]  /*1bb20*/  ISETP.NE.AND.EX P0, PT, RZ, UR5, PT, P0 ;  /* 0x00000005ff007c0c */ /* 0x000fe2000bf05300 */
[----:B------:R-:W-:Y:S02]  /*1bb30*/  ULDC.64 UR4, c[0x0][0xbe0] ;  /* 0x0002f80000047ab9 */ /* 0x000fe40000000a00 */
[----:B------:R-:W-:-:S04]  /*1bb40*/  ISETP.NE.U32.AND P1, PT, RZ, UR4, PT ;  /* 0x00000004ff007c0c */ /* 0x000fc8000bf25070 */
[----:B------:R-:W-:Y:S01]  /*1bb50*/  ISETP.NE.AND.EX P1, PT, RZ, UR5, PT, P1 ;  /* 0x00000005ff007c0c */ /* 0x000fe2000bf25310 */
[----:B--2---:R-:W-:-:S12]  /*1bb60*/  IMAD.WIDE R4, R221, 0x4, R4 ;  /* 0x00000004dd047825 */ /* 0x004fd800078e0204 */
[----:B------:R-:W2:Y:S01]  /*1bb70*/  @P1 LDC.64 R6, c[0x0][0xbe0] ;  /* 0x0002f800ff061b82 */ /* 0x000ea20000000a00 */
[----:B------:R-:W-:Y:S02]  /*1bb80*/  ULDC UR4, c[0x0][0xa88] ;  /* 0x0002a20000047ab9 */ /* 0x000fe40000000800 */
[----:B------:R-:W-:Y:S01]  /*1bb90*/  IMAD.U32 R0, RZ, RZ, UR4 ;  /* 0x00000004ff007e24 */ /* 0x000fe2000f8e00ff */
[----:B------:R3:W5:Y:S01]  /*1bba0*/  @P0 LDG.E R3, desc[UR54][R4.64] ;  /* 0x0000003604030981 */ /* 0x000762000c1e1900 */
[----:B--2---:R-:W-:-:S05]  /*1bbb0*/  @P1 IMAD.WIDE R6, R221, 0x4, R6 ;  /* 0x00000004dd061825 */ /* 0x004fca00078e0206 */
[----:B------:R3:W5:Y:S01]  /*1bbc0*/  @P1 LDG.E R0, desc[UR54][R6.64] ;  /* 0x0000003606001981 */ /* 0x000762000c1e1900 */
[----:B------:R-:W-:Y:S02]  /*1bbd0*/  ISETP.GT.AND P2, PT, R230, 0x7f, PT ;  /* 0x0000007fe600780c */ /* 0x000fe40003f44270 */
[----:B------:R-:W-:Y:S01]  /*1bbe0*/  SHF.R.S32.HI R8, RZ, 0x1f, R221 ;  /* 0x0000001fff087819 */ /* 0x000fe200000114dd */
[----:B------:R-:W-:Y:S10]  /*1bbf0*/  @P1 BRA `(.L_x_7107) ;  /* 0x0000000000101947 */ /* 0x000ff40003800000 */
[----:B------:R-:W-:Y:S05]  /*1bc00*/  @!P0 BRA `(.L_x_7107) ;  /* 0x00000000000c8947 */ /* 0x000fea0003800000 */
[----:B---3--:R-:W2:Y:S04]  /*1bc10*/  LDG.E R7, desc[UR54][R4.64] ;  /* 0x0000003604077981 */ /* 0x008ea8000c1e1900 */
[----:B-----5:R-:W2:Y:S02]  /*1bc20*/  LDG.E R0, desc[UR54][R4.64+0x4] ;  /* 0x0000043604007981 */ /* 0x020ea4000c1e1900 */
[----:B--2---:R-:W-:-:S07]  /*1bc30*/  IMAD.IADD R0, R0, 0x1, -R7 ;  /* 0x0000000100007824 */ /* 0x004fce00078e0a07 */
.L_x_7107:
[----:B------:R-:W-:Y:S01]  /*1bc40*/  BSSY B1, `(.L_x_7108) ;  /* 0x000001c000017945 */ /* 0x000fe20003800000 */
[----:B------:R-:W-:Y:S02]  /*1bc50*/  SEL R10, R8, RZ, !P0 ;  /* 0x000000ff080a7207 */ /* 0x000fe40004000000 */
[----:B------:R-:W-:Y:S02]  /*1bc60*/  SHF.R.S32.HI R9, RZ, 0x1f, R219 ;  /* 0x0000001fff097819 */ /* 0x000fe400000114db */
[----:B------:R-:W-:Y:S02]  /*1bc70*/  SEL R11, R221, RZ, !P0 ;  /* 0x000000ffdd0b7207 */ /* 0x000fe40004000000 */
[----:B-----5:R-:W-:Y:S01]  /*1bc80*/  SHF.R.S32.HI R8, RZ, 0x1f, R3 ;  /* 0x0000001fff087819 */ /* 0x020fe20000011403 */
[----:B------:R-:W-:Y:S06]  /*1bc90*/  @P2 BRA `(.L_x_7109) ;  /* 0x0000000000582947 */ /* 0x000fec0003800000 */
[----:B---3--:R-:W2:Y:S02]  /*1bca0*/  S2R R4, SR_TID.X ;  /* 0x0000000000047919 */ /* 0x008ea40000002100 */
        /* <DEDUP_REMOVED lines=21> */
.L_x_7109:
[----:B------:R-:W-:Y:S05]  /*1be00*/  BSYNC B1 ;  /* 0x0000000000017941 */ /* 0x000fea0003800000 */
.L_x_7108:
[----:B------:R-:W-:Y:S01]  /*1be10*/  ULDC.64 UR4, c[0x0][0xaa0] ;  /* 0x0002a80000047ab9 */ /* 0x000fe20000000a00 */
[----:B---3--:R-:W-:Y:S01]  /*1be20*/  IMAD.MOV.U32 R4, RZ, RZ, R16 ;  /* 0x000000ffff047224 */ /* 0x008fe200078e0010 */
[----:B------:R-:W-:Y:S01]  /*1be30*/  BSSY B1, `(.L_x_7110) ;  /* 0x0000028000017945 */ /* 0x000fe20003800000 */
[----:B--2---:R-:W-:Y:S02]  /*1be40*/  IMAD.MOV.U32 R5, RZ, RZ, R17 ;  /* 0x000000ffff057224 */ /* 0x004fe400078e0011 */
        /* <DEDUP_REMOVED lines=8> */
[----:B------:R-:W-:Y:S01]  /*1bed0*/  IMAD R3, R219, UR5, R6 ;  /* 0x00000005db037c24 */ /* 0x000fe2000f8e0206 */
[-C--:B------:R-:W-:Y:S01]  /*1bee0*/  ISETP.GE.AND P2, PT, R189, R7.reuse, PT ;  /* 0x00000007bd00720c */ /* 0x080fe20003f46270 */
[----:B------:R-:W-:Y:S01]  /*1bef0*/  IMAD.WIDE.U32 R4, R219, UR4, R4 ;  /* 0x00000004db047c25 */ /* 0x000fe2000f8e0004 */
[----:B------:R-:W-:Y:S01]  /*1bf00*/  ULDC.64 UR4, c[0x0][0xae8] ;  /* 0x0002ba0000047ab9 */ /* 0x000fe20000000a00 */
[----:B------:R-:W-:-:S02]  /*1bf10*/  ISETP.GE.AND P0, PT, R188, R7, PT ;  /* 0x00000007bc00720c */ /* 0x000fc40003f06270 */
[----:B------:R-:W-:Y:S01]  /*1bf20*/  IMAD.IADD R5, R5, 0x1, R3 ;  /* 0x0000000105057824 */ /* 0x000fe200078e0203 */
[----:B------:R-:W-:Y:S01]  /*1bf30*/  ISETP.GE.AND P1, PT, R190, R7, PT ;  /* 0x00000007be00720c */ /* 0x000fe20003f26270 */
[----:B------:R-:W-:Y:S02]  /*1bf40*/  IMAD R0, R10, UR4, RZ ;  /* 0x000000040a007c24 */ /* 0x000fe4000f8e02ff */
[----:B------:R-:W-:-:S04]  /*1bf50*/  IMAD.WIDE.U32 R6, R11, UR4, R4 ;  /* 0x000000040b067c25 */ /* 0x000fc8000f8e0004 */
[----:B------:R-:W-:Y:S02]  /*1bf60*/  IMAD R3, R11, UR5, R0 ;  /* 0x000000050b037c24 */ /* 0x000fe4000f8e0200 */
[----:B------:R-:W-:Y:S02]  /*1bf70*/  IMAD.MOV.U32 R4, RZ, RZ, R18 ;  /* 0x000000ffff047224 */ /* 0x000fe400078e0012 */
[----:B------:R-:W-:Y:S02]  /*1bf80*/  IMAD.MOV.U32 R5, RZ, RZ, R19 ;  /* 0x000000ffff057224 */ /* 0x000fe400078e0013 */
[----:B------:R-:W-:Y:S02]  /*1bf90*/  IMAD.IADD R11, R7, 0x1, R3 ;  /* 0x00000001070b7824 */ /* 0x000fe400078e0203 */
[----:B------:R-:W-:Y:S01]  /*1bfa0*/  IMAD.WIDE R8, R223, 0x80, R4 ;  /* 0x00000080df087825 */ /* 0x000fe200078e0204 */
        /* <DEDUP_REMOVED lines=16> */
.L_x_7111:
[----:B------:R-:W-:Y:S05]  /*1c0b0*/  BSYNC B1 ;  /* 0x0000000000017941 */ /* 0x000fea0003800000 */
.L_x_7110:
[----:B------:R-:W-:Y:S04]  /*1c0c0*/  BSSY B1, `(.L_x_7112) ;  /* 0x0000013000017945 */ /* 0x000fe80003800000 */
        /* <DEDUP_REMOVED lines=9> */
[----:B------:R-:W-:-:S04]  /*1c160*/  IMAD.WIDE.U32 R4, R3, UR6, R4 ;  /* 0x0000000603047c25 */ /* 0x000fc8000f8e0004 */
[----:B------:R-:W-:-:S04]  /*1c170*/  IMAD R0, R0, UR6, RZ ;  /* 0x0000000600007c24 */ /* 0x000fc8000f8e02ff */
[----:B------:R-:W-:Y:S01]  /*1c180*/  IMAD R3, R3, UR7, R0 ;  /* 0x0000000703037c24 */ /* 0x000fe2000f8e0200 */
[----:B------:R-:W-:Y:S02]  /*1c190*/  ULDC.64 UR6, c[0x0][0xa80] ;  /* 0x0002a00000067ab9 */ /* 0x000fe40000000a00 */
[----:B--2---:R-:W-:Y:S01]  /*1c1a0*/  LEA R12, P2, R4, UR6, 0x1 ;  /* 0x00000006040c7c11 */ /* 0x004fe2000f8408ff */
[----:B------:R-:W-:-:S05]  /*1c1b0*/  IMAD.IADD R3, R5, 0x1, R3 ;  /* 0x0000000105037824 */ /* 0x000fca00078e0203 */
[----:B------:R-:W-:-:S05]  /*1c1c0*/  LEA.HI.X R13, R4, UR7, R3, 0x1, P2 ;  /* 0x00000007040d7c11 */ /* 0x000fca00090f0c03 */
[----:B------:R3:W-:Y:S04]  /*1c1d0*/  @!P3 STG.E.128 desc[UR54][R12.64], RZ ;  /* 0x000000ff0c00b986 */ /* 0x0007e8000c101d36 */
[----:B------:R3:W-:Y:S02]  /*1c1e0*/  @!P4 STG.E.128 desc[UR54][R12.64+0x80], RZ ;  /* 0x000080ff0c00c986 */ /* 0x0007e4000c101d36 */
.L_x_7113:
[----:B------:R-:W-:Y:S05]  /*1c1f0*/  BSYNC B1 ;  /* 0x0000000000017941 */ /* 0x000fea0003800000 */
.L_x_7112:
        /* <DEDUP_REMOVED lines=14> */
[----:B--23--:R-:W-:Y:S01]  /*1c2e0*/  LEA R12, P0, R4, UR6, 0x1 ;  /* 0x00000006040c7c11 */ /* 0x00cfe2000f8008ff */
[----:B------:R-:W-:-:S05]  /*1c2f0*/  IMAD.IADD R3, R5, 0x1, R3 ;  /* 0x0000000105037824 */ /* 0x000fca00078e0203 */
[----:B------:R-:W-:-:S05]  /*1c300*/  LEA.HI.X R13, R4, UR7, R3, 0x1, P0 ;  /* 0x00000007040d7c11 */ /* 0x000fca00080f0c03 */
[----:B------:R4:W-:Y:S04]  /*1c310*/  @!P2 STG.E.128 desc[UR54][R12.64], RZ ;  /* 0x000000ff0c00a986 */ /* 0x0009e8000c101d36 */
[----:B------:R4:W-:Y:S02]  /*1c320*/  @!P3 STG.E.128 desc[UR54][R12.64+0x80], RZ ;  /* 0x000080ff0c00b986 */ /* 0x0009e4000c101d36 */
.L_x_7115:
[----:B------:R-:W-:Y:S05]  /*1c330*/  BSYNC B1 ;  /* 0x0000000000017941 */ /* 0x000fea0003800000 */
.L_x_7114:
        /* <DEDUP_REMOVED lines=18> */
.L_x_7106:
[----:B------:R-:W-:Y:S05]  /*1c460*/  BSYNC B0 ;  /* 0x0000000000007941 */ /* 0x000fea0003800000 */
.L_x_7097:
[----:B------:R-:W-:Y:S02]  /*1c470*/  ULDC UR4, c[0x0][0xc14] ;  /* 0x0003050000047ab9 */ /* 0x000fe40000000800 */
[----:B-1----:R-:W-:-:S13]  /*1c480*/  ISETP.GE.AND P0, PT, R199, UR4, PT ;  /* 0x00000004c7007c0c */ /* 0x002fda000bf06270 */
[----:B------:R-:W-:Y:S05]  /*1c490*/  @!P0 BRA `(.L_x_7116) ;  /* 0xfffffe4c00248947 */ /* 0x000fea000383ffff */
[----:B------:R-:W-:Y:S05]  /*1c4a0*/  BRA `(.L_x_6836) ;  /* 0x00000064001c7947 */ /* 0x000fea0003800000 */
.L_x_6834:
        /* <DEDUP_REMOVED lines=61> */
.L_x_7121:
        /* <DEDUP_REMOVED lines=16> */
.L_x_7120:
[----:B------:R-:W-:Y:S05]  /*1c980*/  BSYNC B0 ;  /* 0x0000000000007941 */ /* 0x000fea0003800000 */
.L_x_7119:
        /* <DEDUP_REMOVED lines=25> */
.L_x_7117:
        /* <DEDUP_REMOVED lines=20> */
.L_x_7122:
[----:B-12---:R-:W-:Y:S02]  /*1cc60*/  IMAD.MOV R0, RZ, RZ, -R3 ;  /* 0x000000ffff007224 */ /* 0x006fe400078e0a03 */
[----:B---3--:R-:W-:Y:S02]  /*1cc70*/  IMAD R16, R16, UR4, R5 ;  /* 0x0000000410107c24 */ /* 0x008fe4000f8e0205 */
[----:B------:R-:W-:Y:S01]  /*1cc80*/  IMAD R5, R0, R9, RZ ;  /* 0x0000000900057224 */ /* 0x000fe200078e02ff */
[----:B------:R-:W-:Y:S01]  /*1cc90*/  IABS R0, R6 ;  /* 0x0000000600007213 */ /* 0x000fe20000000000 */
[----:B------:R-:W-:-:S04]  /*1cca0*/  IMAD.MOV.U32 R2, RZ, RZ, RZ ;  /* 0x000000ffff027224 */ /* 0x000fc800078e00ff */
[----:B------:R-:W-:Y:S01]  /*1ccb0*/  IMAD.HI.U32 R2, R3, R5, R2 ;  /* 0x0000000503027227 */ /* 0x000fe200078e0002 */
[----:B------:R-:W-:-:S03]  /*1ccc0*/  IADD3 R5, -R16, UR6, RZ ;  /* 0x0000000610057c10 */ /* 0x000fc6000fffe1ff */
[----:B------:R-:W-:Y:S01]  /*1ccd0*/  IMAD.MOV R0, RZ, RZ, -R0 ;  /* 0x000000ffff007224 */ /* 0x000fe200078e0a00 */
        /* <DEDUP_REMOVED lines=28> */
[----:B------:R-:W-:-:S04]  /*1cea0*/  IMAD.HI.U32 R2, R3, R9, R2 ;  /* 0x0000000903027227 */ /* 0x000fc800078e0002 */
[----:B------:R-:W-:Y:S02]  /*1ceb0*/  IMAD.MOV R3, RZ, RZ, -R6 ;  /* 0x000000ffff037224 */ /* 0x000fe400078e0a06 */
[----:B------:R-:W-:-:S04]  /*1cec0*/  IMAD.HI.U32 R2, R2, R7, RZ ;  /* 0x0000000702027227 */ /* 0x000fc800078e00ff */
[----:B------:R-:W-:-:S05]  /*1ced0*/  IMAD R3, R2, R3, R7 ;  /* 0x0000000302037224 */ /* 0x000fca00078e0207 */
[----:B------:R-:W-:-:S13]  /*1cee0*/  ISETP.GT.U32.AND P0, PT, R4, R3, PT ;  /* 0x000000030400720c */ /* 0x000fda0003f04070 */
[----:B------:R-:W-:Y:S02]  /*1cef0*/  @!P0 IMAD.IADD R3, R3, 0x1, -R4 ;  /* 0x0000000103038824 */ /* 0x000fe400078e0a04 */
[----:B------:R-:W-:-:S03]  /*1cf00*/  @!P0 VIADD R2, R2, 0x1 ;  /* 0x0000000102028836 */ /* 0x000fc60000000000 */
[----:B------:R-:W-:Y:S02]  /*1cf10*/  ISETP.GE.U32.AND P0, PT, R3, R4, PT ;  /* 0x000000040300720c */ /* 0x000fe40003f06070 */
[C---:B------:R-:W-:Y:S01]  /*1cf20*/  LOP3.LUT R3, R5.reuse, R8, RZ, 0x3c, !PT ;  /* 0x0000000805037212 */ /* 0x040fe200078e3cff */
[----:B------:R-:W-:-:S10]  /*1cf30*/  IMAD.IADD R5, R5, 0x1, R0 ;  /* 0x0000000105057824 */ /* 0x000fd400078e0200 */
        /* <DEDUP_REMOVED lines=10> */
.L_x_7118:
[----:B------:R-:W-:Y:S02]  /*1cfe0*/  IMAD.MOV.U32 R17, RZ, RZ, RZ ;  /* 0x000000ffff117224 */ /* 0x000fe400078e00ff */
[----:B------:R-:W-:Y:S02]  /*1cff0*/  IMAD.U32 R16, RZ, RZ, UR6 ;  /* 0x00000006ff107e24 */ /* 0x000fe4000f8e00ff */
[----:B------:R-:W-:-:S07]  /*1d000*/  IMAD.MOV.U32 R18, RZ, RZ, RZ ;  /* 0x000000ffff127224 */ /* 0x000fce00078e00ff */
.L_x_7123:
        /* <DEDUP_REMOVED lines=18> */
[----:B------:R-:W2:Y:S01]  /*1d130*/  S2R R4, SR_TID.X ;  /* 0x0000000000047919 */ /* 0x000ea20000002100 */
[----:B------:R-:W-:Y:S01]  /*1d140*/  ISETP.NE.AND P1, PT, R5, RZ, PT ;  /* 0x000000ff0500720c */ /* 0x000fe20003f25270 */
[----:B-1----:R-:W-:Y:S01]  /*1d150*/  IMAD.MOV.U32 R0, RZ, RZ, 0x1 ;  /* 0x00000001ff007424 */ /* 0x002fe200078e00ff */
        /* <DEDUP_REMOVED lines=10> */
[----:B--2---:R-:W-:-:S04]  /*1d200*/  LOP3.LUT R4, R4, 0x7f, RZ, 0xc0, !PT ;  /* 0x0000007f04047812 */ /* 0x004fc800078ec0ff */
[C---:B------:R-:W-:Y:S02]  /*1d210*/  ISETP.NE.AND P2, PT, R4.reuse, RZ, PT ;  /* 0x000000ff0400720c */ /* 0x040fe40003f45270 */
[----:B------:R-:W-:-:S11]  /*1d220*/  ISETP.NE.OR P0, PT, R4, RZ, !P1 ;  /* 0x000000ff0400720c */ /* 0x000fd60004f05670 */
[----:B------:R-:W-:-:S04]  /*1d230*/  @P2 LOP3.LUT R2, R2, 0x2, RZ, 0xfc, !PT ;  /* 0x0000000202022812 */ /* 0x000fc800078efcff */
[----:B------:R-:W-:-:S05]  /*1d240*/  @P0 LOP3.LUT R2, R2, 0x40, RZ, 0xfc, !PT ;  /* 0x0000004002020812 */ /* 0x000fca00078efcff */
[----:B------:R1:W-:Y:S02]  /*1d250*/  STL [R1+0x14], R2 ;  /* 0x0000140201007387 */ /* 0x0003e40000100800 */
.L_x_7229:
[----:B------:R-:W-:Y:S05]  /*1d260*/  YIELD ;  /* 0x0000000000007946 */ /* 0x000fea0003800000 */
[----:B------:R-:W-:Y:S01]  /*1d270*/  ULDC.64 UR4, c[0x0][0xa28] ;  /* 0x00028a0000047ab9 */ /* 0x000fe20000000a00 */
[----:B------:R-:W-:Y:S01]  /*1d280*/  IMAD.MOV.U32 R8, RZ, RZ, RZ ;  /* 0x000000ffff087224 */ /* 0x000fe200078e00ff */
[----:B------:R-:W-:Y:S01]  /*1d290*/  ISETP.NE.U32.AND P0, PT, RZ, UR4, PT ;  /* 0x00000004ff007c0c */ /* 0x000fe2000bf05070 */
[----:B-1----:R-:W-:Y:S01]  /*1d2a0*/  IMAD.MOV.U32 R0, RZ, RZ, RZ ;  /* 0x000000ffff007224 */ /* 0x002fe200078e00ff */
[----:B------:R-:W-:Y:S01]  /*1d2b0*/  ULDC.64 UR8, c[0x0][0xa08] ;  /* 0x0002820000087ab9 */ /* 0x000fe20000000a00 */
[----:B------:R-:W-:Y:S01]  /*1d2c0*/  ULDC.64 UR10, c[0x0][0xa10] ;  /* 0x00028400000a7ab9 */ /* 0x000fe20000000a00 */
[----:B------:R-:W-:Y:S01]  /*1d2d0*/  ISETP.NE.AND.EX P0, PT, RZ, UR5, PT, P0 ;  /* 0x00000005ff007c0c */ /* 0x000fe2000bf05300 */
[----:B------:R-:W-:-:S12]  /*1d2e0*/  ULDC.64 UR4, c[0x0][0xa00] ;  /* 0x0002800000047ab9 */ /* 0x000fd80000000a00 */
[----:B--2---:R-:W1:Y:S02]  /*1d2f0*/  @P0 LDC.64 R2, c[0x0][0xa28] ;  /* 0x00028a00ff020b82 */ /* 0x004e640000000a00 */
[----:B-1----:R-:W-:-:S05]  /*1d300*/  @P0 IMAD.WIDE R2, R19, 0x4, R2 ;  /* 0x0000000413020825 */ /* 0x002fca00078e0202 */
[----:B------:R1:W5:Y:S01]  /*1d310*/  @P0 LDG.E R8, desc[UR54][R2.64] ;  /* 0x0000003602080981 */ /* 0x000362000c1e1900 */
[----:B------:R-:W-:-:S04]  /*1d320*/  ISETP.NE.U32.AND P0, PT, RZ, UR4, PT ;  /* 0x00000004ff007c0c */ /* 0x000fc8000bf05070 */
        /* <DEDUP_REMOVED lines=9> */
[----:B------:R-:W-:Y:S01]  /*1d3c0*/  ISETP.NE.U32.AND P2, PT, RZ, UR8, PT ;  /* 0x00000008ff007c0c */ /* 0x000fe2000bf45070 */
[----:B------:R-:W-:-:S03]  /*1d3d0*/  ULDC UR6, c[0x0][0x338] ;  /* 0x0000ce0000067ab9 */ /* 0x000fc60000000800 */
[----:B------:R-:W-:Y:S02]  /*1d3e0*/  ISETP.NE.AND.EX P3, PT, RZ, UR9, PT, P2 ;  /* 0x00000009ff007c0c */ /* 0x000fe4000bf65320 */
[----:B------:R-:W-:Y:S01]  /*1d3f0*/  ISETP.NE.U32.AND P2, PT, RZ, UR10, PT ;  /* 0x0000000aff007c0c */ /* 0x000fe2000bf45070 */
[----:B------:R-:W-:-:S03]  /*1d400*/  IMAD.U32 R10, RZ, RZ, UR6 ;  /* 0x00000006ff0a7e24 */ /* 0x000fc6000f8e00ff */
[----:B------:R-:W-:Y:S01]  /*1d410*/  ISETP.NE.AND.EX P2, PT, RZ, UR11, PT, P2 ;  /* 0x0000000bff007c0c */ /* 0x000fe2000bf45320 */
[----:B-1----:R-:W-:Y:S01]  /*1d420*/  @P1 IMAD.WIDE R4, R19, 0x4, R4 ;  /* 0x0000000413041825 */ /* 0x002fe200078e0204 */
[----:B--2---:R1:W-:Y:S03]  /*1d430*/  STL [R1+0x28], R0 ;  /* 0x0000280001007387 */ /* 0x0043e60000100800 */
        /* <DEDUP_REMOVED lines=9> */
[----:B-1----:R-:W-:Y:S01]  /*1d4d0*/  IMAD.U32 R5, RZ, RZ, UR4 ;  /* 0x00000004ff057e24 */ /* 0x002fe2000f8e00ff */
[----:B------:R-:W-:Y:S06]  /*1d4e0*/  @P1 BRA `(.L_x_7125) ;  /* 0x0000000000101947 */ /* 0x000fec0003800000 */
[----:B------:R-:W-:Y:S05]  /*1d4f0*/  @!P0 BRA `(.L_x_7125) ;  /* 0x00000000000c8947 */ /* 0x000fea0003800000 */
[----:B------:R-:W2:Y:S04]  /*1d500*/  LDG.E R7, desc[UR54][R2.64] ;  /* 0x0000003602077981 */ /* 0x000ea8000c1e1900 */
[----:B-----5:R-:W2:Y:S02]  /*1d510*/  LDG.E R0, desc[UR54][R2.64+0x4] ;  /* 0x0000043602007981 */ /* 0x020ea4000c1e1900 */
[----:B--2---:R-:W-:-:S07]  /*1d520*/  IMAD.IADD R0, R0, 0x1, -R7 ;  /* 0x0000000100007824 */ /* 0x004fce00078e0a07 */
.L_x_7125:
[----:B------:R-:W1:Y:S01]  /*1d530*/  LDC.64 R6, c[0x0][0xa08] ;  /* 0x00028200ff067b82 */ /* 0x000e620000000a00 */
[----:B------:R-:W-:Y:S01]  /*1d540*/  IMAD.MOV.U32 R9, RZ, RZ, RZ ;  /* 0x000000ffff097224 */ /* 0x000fe200078e00ff */
[----:B------:R-:W-:-:S06]  /*1d550*/  ULDC.64 UR4, c[0x0][0xa20] ;  /* 0x0002880000047ab9 */ /* 0x000fcc0000000a00 */
[----:B------:R-:W2:Y:S01]  /*1d560*/  LDC.64 R2, c[0x0][0xa10] ;  /* 0x00028400ff027b82 */ /* 0x000ea20000000a00 */
[----:B-1----:R-:W-:-:S05]  /*1d570*/  IMAD.WIDE R6, R19, 0x4, R6 ;  /* 0x0000000413067825 */ /* 0x002fca00078e0206 */
[----:B------:R-:W3:Y:S01]  /*1d580*/  @P3 LDG.E R9, desc[UR54][R6.64] ;  /* 0x0000003606093981 */ /* 0x000ee2000c1e1900 */
[----:B------:R-:W-:Y:S02]  /*1d590*/  IMAD.MOV.U32 R4, RZ, RZ, RZ ;  /* 0x000000ffff047224 */ /* 0x000fe400078e00ff */
[----:B--2---:R-:W-:-:S05]  /*1d5a0*/  IMAD.WIDE R2, R19, 0x4, R2 ;  /* 0x0000000413027825 */ /* 0x004fca00078e0202 */
[----:B------:R1:W5:Y:S01]  /*1d5b0*/  @P2 LDG.E R4, desc[UR54][R2.64] ;  /* 0x0000003602042981 */ /* 0x000362000c1e1900 */
[----:B------:R-:W-:-:S04]  /*1d5c0*/  ISETP.NE.U32.AND P0, PT, RZ, UR4, PT ;  /* 0x00000004ff007c0c */ /* 0x000fc8000bf05070 */
[----:B------:R-:W-:Y:S01]  /*1d5d0*/  ISETP.NE.AND.EX P0, PT, RZ, UR5, PT, P0 ;  /* 0x00000005ff007c0c */ /* 0x000fe2000bf05300 */
[----:B---3-5:R-:W-:-:S05]  /*1d5e0*/  IMAD.IADD R9, R9, 0x1, R8 ;  /* 0x0000000109097824 */ /* 0x028fca00078e0208 */
[----:B------:R1:W-:Y:S07]  /*1d5f0*/  STL [R1+0x4], R9 ;  /* 0x0000040901007387 */ /* 0x0003ee0000100800 */
[----:B------:R-:W-:Y:S05]  /*1d600*/  @!P0 BRA `(.L_x_7126) ;  /* 0x0000000000108947 */ /* 0x000fea0003800000 */
[----:B------:R-:W2:Y:S02]  /*1d610*/  LDC.64 R6, c[0x0][0xa20] ;  /* 0x00028800ff067b82 */ /* 0x000ea40000000a00 */
[----:B--2---:R-:W-:-:S05]  /*1d620*/  IMAD.WIDE R6, R19, 0x4, R6 ;  /* 0x0000000413067825 */ /* 0x004fca00078e0206 */
[----:B------:R2:W5:Y:S01]  /*1d630*/  LDG.E R5, desc[UR54][R6.64] ;  /* 0x0000003606057981 */ /* 0x000562000c1e1900 */
[----:B------:R-:W-:Y:S05]  /*1d640*/  BRA `(.L_x_7127) ;  /* 0x0000000000107947 */ /* 0x000fea0003800000 */
.L_x_7126:
[----:B------:R-:W-:Y:S05]  /*1d650*/  @!P3 BRA `(.L_x_7127) ;  /* 0x00000000000cb947 */ /* 0x000fea0003800000 */
[----:B------:R-:W2:Y:S04]  /*1d660*/  LDG.E R5, desc[UR54][R6.64] ;  /* 0x0000003606057981 */ /* 0x000ea8000c1e1900 */
[----:B------:R-:W2:Y:S02]  /*1d670*/  LDG.E R6, desc[UR54][R6.64+0x4] ;  /* 0x0000043606067981 */ /* 0x000ea4000c1e1900 */
[----:B--2---:R-:W-:-:S07]  /*1d680*/  IMAD.IADD R5, R6, 0x1, -R5 ;  /* 0x0000000106057824 */ /* 0x004fce00078e0a05 */
.L_x_7127:
[----:B--2---:R-:W2:Y:S04]  /*1d690*/  @P2 LDG.E R6, desc[UR54][R2.64] ;  /* 0x0000003602062981 */ /* 0x004ea8000c1e1900 */
[----:B-1----:R-:W2:Y:S01]  /*1d6a0*/  @P2 LDG.E R2, desc[UR54][R2.64+0x4] ;  /* 0x0000043602022981 */ /* 0x002ea2000c1e1900 */
[----:B-----5:R-:W-:Y:S02]  /*1d6b0*/  IADD3 R8, -R8, R5, RZ ;  /* 0x0000000508087210 */ /* 0x020fe40007ffe1ff */
[----:B------:R-:W-:Y:S01]  /*1d6c0*/  LEA R20, R17, 0x80, 0x7 ;  /* 0x0000008011147811 */ /* 0x000fe200078e38ff */
[----:B--2---:R-:W-:-:S04]  /*1d6d0*/  @P2 IMAD.IADD R10, R2, 0x1, -R6 ;  /* 0x00000001020a2824 */ /* 0x004fc800078e0a06 */
[----:B------:R-:W-:-:S04]  /*1d6e0*/  IMAD.IADD R5, R8, 0x1, R10 ;  /* 0x0000000108057824 */ /* 0x000fc800078e020a */
[C---:B------:R-:W-:Y:S01]  /*1d6f0*/  VIADD R21, R5.reuse, 0x7f ;  /* 0x0000007f05157836 */ /* 0x040fe20000000000 */
[----:B------:R-:W-:-:S04]  /*1d700*/  IADD3 R20, R5, R20, -R0 ;  /* 0x0000001405147210 */ /* 0x000fc80007ffe800 */
[----:B------:R-:W-:-:S04]  /*1d710*/  SHF.R.S32.HI R2, RZ, 0x1f, R21 ;  /* 0x0000001fff027819 */ /* 0x000fc80000011415 */
[----:B------:R-:W-:Y:S02]  /*1d720*/  LEA.HI R21, R2, R21, RZ, 0x7 ;  /* 0x0000001502157211 */ /* 0x000fe400078f38ff */
[----:B------:R-:W1:Y:S02]  /*1d730*/  LDC.64 R2, c[0x0][0x9e0] ;  /* 0x00027800ff027b82 */ /* 0x000e640000000a00 */
[----:B------:R-:W-:Y:S02]  /*1d740*/  SHF.R.S32.HI R21, RZ, 0x7, R21 ;  /* 0x00000007ff157819 */ /* 0x000fe40000011415 */
[----:B-1----:R-:W-:Y:S01]  /*1d750*/  ISETP.GE.AND P1, PT, R3, 0x1, PT ;  /* 0x000000010300780c */ /* 0x002fe20003f26270 */
[----:B------:R-:W-:-:S12]  /*1d760*/  IMAD.IADD R2, R20, 0x1, R2 ;  /* 0x0000000114027824 */ /* 0x000fd800078e0202 */
        /* <DEDUP_REMOVED lines=12> */
.L_x_7130:
[----:B------:R-:W-:-:S13]  /*1d830*/  ISETP.NE.AND P0, PT, R3, 0x1, PT ;  /* 0x000000010300780c */ /* 0x000fda0003f05270 */
[----:B------:R-:W1:Y:S02]  /*1d840*/  @P0 LDC.64 R6, c[0x0][0x9e8] ;  /* 0x00027a00ff060b82 */ /* 0x000e640000000a00 */
[----:B-1----:R-:W-:-:S05]  /*1d850*/  @P0 IMAD.HI.U32 R6, R9, R6, RZ ;  /* 0x0000000609060227 */ /* 0x002fca00078e00ff */
[----:B------:R-:W-:-:S07]  /*1d860*/  @P0 SHF.R.U32.HI R9, RZ, R7, R6 ;  /* 0x00000007ff090219 */ /* 0x000fce0000011606 */
.L_x_7131:
[----:B------:R-:W-:Y:S05]  /*1d870*/  BSYNC B0 ;  /* 0x0000000000007941 */ /* 0x000fea0003800000 */
.L_x_7129:
[----:B------:R-:W-:-:S05]  /*1d880*/  IMAD R9, R9, R3, R3 ;  /* 0x0000000309097224 */ /* 0x000fca00078e0203 */
[----:B------:R-:W-:-:S07]  /*1d890*/  VIMNMX R2, R2, R9, PT ;  /* 0x0000000902027248 */ /* 0x000fce0003fe0100 */
.L_x_7128:
        /* <DEDUP_REMOVED lines=15> */
.L_x_7134:
[----:B------:R-:W-:Y:S01]  /*1d990*/  ISETP.NE.AND P0, PT, R3, 0x1, PT ;  /* 0x000000010300780c */ /* 0x000fe20003f05270 */
[----:B------:R-:W-:-:S12]  /*1d9a0*/  IMAD.MOV.U32 R9, RZ, RZ, R0 ;  /* 0x000000ffff097224 */ /* 0x000fd800078e0000 */
[----:B------:R-:W1:Y:S02]  /*1d9b0*/  @P0 LDC.64 R6, c[0x0][0x9e8] ;  /* 0x00027a00ff060b82 */ /* 0x000e640000000a00 */
[----:B-1----:R-:W-:-:S05]  /*1d9c0*/  @P0 IMAD.HI.U32 R6, R0, R6, RZ ;  /* 0x0000000600060227 */ /* 0x002fca00078e00ff */
[----:B------:R-:W-:-:S07]  /*1d9d0*/  @P0 SHF.R.U32.HI R9, RZ, R7, R6 ;  /* 0x00000007ff090219 */ /* 0x000fce0000011606 */
.L_x_7135:
[----:B------:R-:W-:Y:S05]  /*1d9e0*/  BSYNC B0 ;  /* 0x0000000000007941 */ /* 0x000fea0003800000 */
.L_x_7133:
[----:B------:R-:W-:-:S05]  /*1d9f0*/  IMAD R3, R9, R3, RZ ;  /* 0x0000000309037224 */ /* 0x000fca00078e02ff */
[----:B------:R-:W-:-:S07]  /*1da00*/  VIMNMX R5, R5, R3, !PT ;  /* 0x0000000305057248 */ /* 0x000fce0007fe0100 */
.L_x_7132:
        /* <DEDUP_REMOVED lines=12> */
[----:B------:R-:W-:Y:S01]  /*1dad0*/  VIMNMX R3, R3, R10, PT ;  /* 0x0000000a03037248 */ /* 0x000fe20003fe0100 */
[----:B------:R-:W-:-:S05]  /*1dae0*/  IMAD R2, R2, 0x80, -R8 ;  /* 0x0000008002027824 */ /* 0x000fca00078e0a08 */
        /* <DEDUP_REMOVED lines=12> */
[----:B------:R-:W-:Y:S01]  /*1dbb0*/  IMAD.MOV.U32 R3, RZ, RZ, R18 ;  /* 0x000000ffff037224 */ /* 0x000fe200078e0012 */
[----:B-1----:R-:W-:-:S13]  /*1dbc0*/  ISETP.NE.AND P0, PT, R2, 0x1, PT ;  /* 0x000000010200780c */ /* 0x002fda0003f05270 */
[----:B------:R-:W1:Y:S08]  /*1dbd0*/  @P0 LDC R2, c[0x0][0x42c] ;  /* 0x00010b00ff020b82 */ /* 0x000e700000000800 */
[----:B------:R-:W2:Y:S01]  /*1dbe0*/  @P0 LDC R7, c[0x0][0x430] ;  /* 0x00010c00ff070b82 */ /* 0x000ea20000000800 */
[----:B-1----:R-:W-:-:S05]  /*1dbf0*/  @P0 IMAD.HI.U32 R2, R18, R2, RZ ;  /* 0x0000000212020227 */ /* 0x002fca00078e00ff */
[----:B--2---:R-:W-:Y:S02]  /*1dc00*/  @P0 SHF.R.U32.HI R3, RZ, R7, R2 ;  /* 0x00000007ff030219 */ /* 0x004fe40000011602 */
[----:B------:R-:W-:Y:S01]  /*1dc10*/  SEL R2, R19, RZ, !P2 ;  /* 0x000000ff13027207 */ /* 0x000fe20005000000 */
[----:B------:R-:W-:Y:S06]  /*1dc20*/  BRA.DIV UR4, `(.L_x_7138) ;  /* 0x0000006604887947 */ /* 0x000fec000b800000 */
.L_x_7347:
[----:B------:R-:W-:-:S03]  /*1dc30*/  UMOV UR4, 0xffffffff ;  /* 0xffffffff00047882 */ /* 0x000fc60000000000 */
[----:B------:R-:W-:Y:S05]  /*1dc40*/  BRA.DIV UR4, `(.L_x_7139) ;  /* 0x0000006604b47947 */ /* 0x000fea000b800000 */
[----:B------:R-:W-:-:S13]  /*1dc50*/  ELECT P6, URZ, PT ;  /* 0x00000000003f782f */ /* 0x000fda00038c0000 */
.L_x_7350:
        /* <DEDUP_REMOVED lines=12> */
.L_x_7351:
[----:B------:R-:W-:Y:S05]  /*1dd20*/  BSYNC B1 ;  /* 0x0000000000017941 */ /* 0x000fea0003800000 */
.L_x_7140:
        /* <DEDUP_REMOVED lines=8> */
.L_x_7352:
        /* <DEDUP_REMOVED lines=11> */
.L_x_7145:
        /* <DEDUP_REMOVED lines=8> */
[----:B------:R-:W-:-:S06]  /*1dee0*/  UMOV UR15, 0x40 ;  /* 0x00000040000f7882 */ /* 0x000fcc0000000000 */
[----:B------:R-:W-:Y:S01]  /*1def0*/  UIADD3 UR9, UR9, 0x28890, URZ ;  /* 0x0002889009097890 */ /* 0x000fe2000fffe03f */
[----:B--2---:R-:W-:-:S05]  /*1df00*/  IMAD R8, R8, 0x8000, R11 ;  /* 0x0000800008087824 */ /* 0x004fca00078e020b */
[----:B------:R-:W-:Y:S01]  /*1df10*/  R2UR UR6, R8 ;  /* 0x00000000080672ca */ /* 0x000fe200000e0000 */
[----:B------:R-:W-:-:S04]  /*1df20*/  IMAD R8, R6, 0x80, R4 ;  /* 0x0000008006087824 */ /* 0x000fc800078e0204 */
[----:B------:R-:W-:-:S05]  /*1df30*/  VIADD R8, R8, 0xffffff80 ;  /* 0xffffff8008087836 */ /* 0x000fca0000000000 */
[----:B------:R-:W-:-:S03]  /*1df40*/  R2UR UR11, R8 ;  /* 0x00000000080b72ca */ /* 0x000fc600000e0000 */
[----:B------:R-:W-:Y:S02]  /*1df50*/  UIADD3 UR8, UR6, 0x18400, URZ ;  /* 0x0001840006087890 */ /* 0x000fe4000fffe03f */
[----:B------:R-:W-:-:S03]  /*1df60*/  UIADD3 UR14, UR6, 0x1c400, URZ ;  /* 0x0001c400060e7890 */ /* 0x000fc6000fffe03f */
[----:B------:R-:W-:-:S05]  /*1df70*/  UMOV UR6, 0x0 ;  /* 0x0000000000067882 */ /* 0x000fca0000000000 */
[----:B------:R1:W-:Y:S02]  /*1df80*/  UTMALDG.4D [UR8], [UR4], desc[UR6] ;  /* 0x00000608040075b4 */ /* 0x0003e40008019000 */
[----:B-1----:R-:W-:Y:S01]  /*1df90*/  UMOV UR8, UR14 ;  /* 0x0000000e00087c82 */ /* 0x002fe20008000000 */
[----:B------:R-:W-:Y:S02]  /*1dfa0*/  UMOV UR10, UR15 ;  /* 0x0000000f000a7c82 */ /* 0x000fe40008000000 */
[----:B------:R1:W-:Y:S01]  /*1dfb0*/  UTMALDG.4D [UR8], [UR4], desc[UR6] ;  /* 0x00000608040075b4 */ /* 0x0003e20008019000 */
[----:B------:R-:W2:Y:S02]  /*1dfc0*/  SYNCS.PHASECHK.TRANS64.TRYWAIT P0, [R7+URZ+0x288c0], R9 ;  /* 0x0288c009070075a7 */ /* 0x000ea4000800017f */
[----:B-12---:R-:W-:Y:S05]  /*1dfd0*/  @!P0 BRA `(.L_x_7146) ;  /* 0x0000006400188947 */ /* 0x006fea0003800000 */
.L_x_7353:
[----:B------:R-:W0:Y:S02]  /*1dfe0*/  LDL R10, [R1+0xc] ;  /* 0x00000c00010a7983 */ /* 0x000e240000100800 */
[----:B01----:R-:W-:Y:S01]  /*1dff0*/  IMAD.SHL.U32 R9, R10, 0x4000, RZ ;  /* 0x000040000a097824 */ /* 0x003fe200078e00ff */
        /* <DEDUP_REMOVED lines=8> */
.L_x_7147:
        /* <DEDUP_REMOVED lines=11> */
[----:B------:R-:W-:-:S04]  /*1e130*/  UIADD3 UR9, UR9, 0x288b0, URZ ;  /* 0x000288b009097890 */ /* 0x000fc8000fffe03f */
        /* <DEDUP_REMOVED lines=8> */
.L_x_7143:
[----:B------:R-:W-:Y:S05]  /*1e1c0*/  BSYNC B1 ;  /* 0x0000000000017941 */ /* 0x000fea0003800000 */
.L_x_7142:
[----:B0-----:R-:W2:Y:S04]  /*1e1d0*/  LDL.LU R7, [R1+0xc] ;  /* 0x00000c0001077983 */ /* 0x001ea80000300800 */
        /* <DEDUP_REMOVED lines=12> */
.L_x_7154:
        /* <DEDUP_REMOVED lines=9> */
.L_x_7354:
        /* <DEDUP_REMOVED lines=11> */
.L_x_7151:
[----:B-1----:R-:W2:Y:S01]  /*1e3e0*/  LDL R9, [R1+0xc] ;  /* 0x00000c0001097983 */ /* 0x002ea20000100800 */
[----:B------:R-:W-:Y:S01]  /*1e3f0*/  R2UR UR9, R7 ;  /* 0x00000000070972ca */ /* 0x000fe200000e0000 */
[----:B------:R-:W-:Y:S01]  /*1e400*/  IMAD R10, R6, 0x80, R4 ;  /* 0x00000080060a7824 */ /* 0x000fe200078e0204 */
        /* <DEDUP_REMOVED lines=8> */
[----:B------:R-:W-:-:S03]  /*1e490*/  UMOV UR15, 0x40 ;  /* 0x00000040000f7882 */ /* 0x000fc60000000000 */
        /* <DEDUP_REMOVED lines=11> */
.L_x_7355:
        /* <DEDUP_REMOVED lines=8> */
.L_x_7153:
        /* <DEDUP_REMOVED lines=19> */
.L_x_7149:
[----:B------:R-:W-:Y:S05]  /*1e700*/  BSYNC B1 ;  /* 0x0000000000017941 */ /* 0x000fea0003800000 */
.L_x_7148:
        /* <DEDUP_REMOVED lines=12> */
.L_x_7137:
[----:B------:R-:W-:Y:S05]  /*1e7d0*/  BSYNC B0 ;  /* 0x0000000000007941 */ /* 0x000fea0003800000 */
.L_x_7136:
[----:B------:R-:W3:Y:S01]  /*1e7e0*/  LDC.64 R2, c[0x0][0x9e0] ;  /* 0x00027800ff027b82 */ /* 0x000ee20000000a00 */
[----:B------:R-:W-:Y:S07]  /*1e7f0*/  @!P3 WARPSYNC.ALL ;  /* 0x000000000000b948 */ /* 0x000fee0003800000 */
[----:B------:R-:W-:Y:S01]  /*1e800*/  @!P3 BAR.SYNC.DEFER_BLOCKING 0xc, 0x120 ;  /* 0x030480000000bb1d */ /* 0x000fe20000010000 */
[----:B---3--:R-:W-:Y:S01]  /*1e810*/  ISETP.GE.AND P1, PT, R3, 0x1, PT ;  /* 0x000000010300780c */ /* 0x008fe20003f26270 */
        /* <DEDUP_REMOVED lines=13> */
.L_x_7157:
[----:B------:R-:W-:-:S13]  /*1e8f0*/  ISETP.NE.AND P0, PT, R3, 0x1, PT ;  /* 0x000000010300780c */ /* 0x000fda0003f05270 */
[----:B------:R-:W3:Y:S02]  /*1e900*/  @P0 LDC.64 R4, c[0x0][0x9e8] ;  /* 0x00027a00ff040b82 */ /* 0x000ee40000000a00 */
[----:B---3--:R-:W-:-:S05]  /*1e910*/  @P0 IMAD.HI.U32 R4, R6, R4, RZ ;  /* 0x0000000406040227 */ /* 0x008fca00078e00ff */
[----:B------:R-:W-:-:S07]  /*1e920*/  @P0 SHF.R.U32.HI R6, RZ, R5, R4 ;  /* 0x00000005ff060219 */ /* 0x000fce0000011604 */
.L_x_7158:
[----:B------:R-:W-:Y:S05]  /*1e930*/  BSYNC B0 ;  /* 0x0000000000007941 */ /* 0x000fea0003800000 */
.L_x_7156:
[----:B------:R-:W-:-:S05]  /*1e940*/  IMAD R5, R6, R3, R3 ;  /* 0x0000000306057224 */ /* 0x000fca00078e0203 */
[----:B------:R-:W-:-:S07]  /*1e950*/  VIMNMX R2, R2, R5, PT ;  /* 0x0000000502027248 */ /* 0x000fce0003fe0100 */
.L_x_7155:
[----:B------:R-:W-:Y:S01]  /*1e960*/  VIADD R2, R2, 0x7f ;  /* 0x0000007f02027836 */ /* 0x000fe20000000000 */
[----:B------:R-:W-:-:S04]  /*1e970*/  ULDC UR4, c[0x0][0x9dc] ;  /* 0x0002770000047ab9 */ /* 0x000fc80000000800 */
[----:B------:R-:W-:-:S04]  /*1e980*/  SHF.R.S32.HI R5, RZ, 0x1f, R2 ;  /* 0x0000001fff057819 */ /* 0x000fc80000011402 */
[----:B------:R-:W-:-:S04]  /*1e990*/  LEA.HI R5, R5, R2, RZ, 0x7 ;  /* 0x0000000205057211 */ /* 0x000fc800078f38ff */
[----:B------:R-:W-:-:S04]  /*1e9a0*/  SHF.R.S32.HI R2, RZ, 0x7, R5 ;  /* 0x00000007ff027819 */ /* 0x000fc80000011405 */
        /* <DEDUP_REMOVED lines=8> */
[----:B-12---:R-:W-:-:S11]  /*1ea30*/  LOP3.LUT R7, RZ, R0, RZ, 0x33, !PT ;  /* 0x00000000ff077212 */ /* 0x006fd600078e33ff */
[----:B------:R-:W1:Y:S02]  /*1ea40*/  @P0 LDC.64 R4, c[0x0][0x9e8] ;  /* 0x00027a00ff040b82 */ /* 0x000e640000000a00 */
[----:B-1----:R-:W-:-:S05]  /*1ea50*/  @P0 IMAD.HI.U32 R4, R7, R4, RZ ;  /* 0x0000000407040227 */ /* 0x002fca00078e00ff */
[----:B------:R-:W-:-:S04]  /*1ea60*/  @P0 SHF.R.U32.HI R7, RZ, R5, R4 ;  /* 0x00000005ff070219 */ /* 0x000fc80000011604 */
[----:B------:R-:W-:Y:S01]  /*1ea70*/  LOP3.LUT R0, RZ, R7, RZ, 0x33, !PT ;  /* 0x00000007ff007212 */ /* 0x000fe200078e33ff */
[----:B------:R-:W-:Y:S06]  /*1ea80*/  BRA `(.L_x_7162) ;  /* 0x0000000000107947 */ /* 0x000fec0003800000 */
.L_x_7161:
[----:B------:R-:W-:-:S13]  /*1ea90*/  ISETP.NE.AND P0, PT, R3, 0x1, PT ;  /* 0x000000010300780c */ /* 0x000fda0003f05270 */
[----:B------:R-:W4:Y:S02]  /*1eaa0*/  @P0 LDC.64 R4, c[0x0][0x9e8] ;  /* 0x00027a00ff040b82 */ /* 0x000f240000000a00 */
[----:B----4-:R-:W-:-:S05]  /*1eab0*/  @P0 IMAD.HI.U32 R4, R0, R4, RZ ;  /* 0x0000000400040227 */ /* 0x010fca00078e00ff */
[----:B------:R-:W-:-:S07]  /*1eac0*/  @P0 SHF.R.U32.HI R0, RZ, R5, R4 ;  /* 0x00000005ff000219 */ /* 0x000fce0000011604 */
.L_x_7162:
[----:B------:R-:W-:Y:S05]  /*1ead0*/  BSYNC B0 ;  /* 0x0000000000007941 */ /* 0x000fea0003800000 */
.L_x_7160:
[----:B------:R-:W-:-:S05]  /*1eae0*/  IMAD R3, R0, R3, RZ ;  /* 0x0000000300037224 */ /* 0x000fca00078e02ff */
[----:B------:R-:W-:-:S07]  /*1eaf0*/  VIMNMX R2, R2, R3, !PT ;  /* 0x0000000302027248 */ /* 0x000fce0007fe0100 */
.L_x_7159:
        /* <DEDUP_REMOVED lines=25> */
.L_x_7164:
        /* <DEDUP_REMOVED lines=11> */
[----:B------:R-:W-:Y:S02]  /*1ed40*/  IMAD.U32 R4, RZ, RZ, UR6 ;  /* 0x00000006ff047e24 */ /* 0x000fe4000f8e00ff */
[----:B------:R-:W4:Y:S01]  /*1ed50*/  LDC.64 R2, c[0x4][R2] ;  /* 0x0100000002027b82 */ /* 0x000f220000000a00 */
[----:B------:R-:W-:Y:S02]  /*1ed60*/  IMAD.U32 R5, RZ, RZ, UR7 ;  /* 0x00000007ff057e24 */ /* 0x000fe4000f8e00ff */
[----:B---3--:R-:W-:Y:S02]  /*1ed70*/  IMAD.U32 R6, RZ, RZ, UR8 ;  /* 0x00000008ff067e24 */ /* 0x008fe4000f8e00ff */
[----:B-12---:R-:W-:-:S02]  /*1ed80*/  IMAD.U32 R7, RZ, RZ, UR9 ;  /* 0x00000009ff077e24 */ /* 0x006fc4000f8e00ff */
[----:B------:R-:W-:Y:S02]  /*1ed90*/  IMAD.U32 R10, RZ, RZ, UR4 ;  /* 0x00000004ff0a7e24 */ /* 0x000fe4000f8e00ff */
[----:B0-----:R-:W-:Y:S02]  /*1eda0*/  IMAD.U32 R11, RZ, RZ, UR5 ;  /* 0x00000005ff0b7e24 */ /* 0x001fe4000f8e00ff */
[----:B------:R-:W-:Y:S02]  /*1edb0*/  IMAD.MOV.U32 R8, RZ, RZ, 0x70 ;  /* 0x00000070ff087424 */ /* 0x000fe400078e00ff */
[----:B------:R-:W-:Y:S02]  /*1edc0*/  IMAD.MOV.U32 R12, RZ, RZ, 0x1 ;  /* 0x00000001ff0c7424 */ /* 0x000fe400078e00ff */
[----:B------:R-:W-:-:S07]  /*1edd0*/  IMAD.MOV.U32 R13, RZ, RZ, RZ ;  /* 0x000000ffff0d7224 */ /* 0x000fce00078e00ff */
[----:B------:R-:W-:-:S07]  /*1ede0*/  LEPC R20, `(.L_x_7166) ;  /* 0x000000001014794e */ /* 0x000fce0000000000 */
[----:B----4-:R-:W-:Y:S05]  /*1edf0*/  CALL.ABS.NOINC R2 ;  /* 0x0000000002007343 */ /* 0x010fea0003c00000 */
.L_x_7166:
        /* <DEDUP_REMOVED lines=10> */
[----:B------:R-:W-:Y:S01]  /*1eea0*/  MOV R12, 0x1 ;  /* 0x00000001000c7802 */ /* 0x000fe20000000f00 */
[----:B------:R-:W-:Y:S02]  /*1eeb0*/  IMAD.U32 R5, RZ, RZ, UR7 ;  /* 0x00000007ff057e24 */ /* 0x000fe4000f8e00ff */
[----:B---3--:R-:W-:Y:S02]  /*1eec0*/  IMAD.U32 R6, RZ, RZ, UR8 ;  /* 0x00000008ff067e24 */ /* 0x008fe4000f8e00ff */
[----:B-12---:R-:W-:-:S02]  /*1eed0*/  IMAD.U32 R7, RZ, RZ, UR9 ;  /* 0x00000009ff077e24 */ /* 0x006fc4000f8e00ff */
[----:B------:R-:W-:Y:S02]  /*1eee0*/  IMAD.U32 R10, RZ, RZ, UR4 ;  /* 0x00000004ff0a7e24 */ /* 0x000fe4000f8e00ff */
[----:B0-----:R-:W-:Y:S02]  /*1eef0*/  IMAD.U32 R11, RZ, RZ, UR5 ;  /* 0x00000005ff0b7e24 */ /* 0x001fe4000f8e00ff */
[----:B------:R-:W-:Y:S02]  /*1ef00*/  IMAD.MOV.U32 R8, RZ, RZ, 0x70 ;  /* 0x00000070ff087424 */ /* 0x000fe400078e00ff */
[----:B------:R-:W-:-:S07]  /*1ef10*/  IMAD.MOV.U32 R13, RZ, RZ, RZ ;  /* 0x000000ffff0d7224 */ /* 0x000fce00078e00ff */
[----:B------:R-:W-:-:S07]  /*1ef20*/  LEPC R20, `(.L_x_7168) ;  /* 0x000000001014794e */ /* 0x000fce0000000000 */
[----:B----4-:R-:W-:Y:S05]  /*1ef30*/  CALL.ABS.NOINC R2 ;  /* 0x0000000002007343 */ /* 0x010fea0003c00000 */
.L_x_7168:
        /* <DEDUP_REMOVED lines=16> */
.L_x_7167:
[----:B------:R-:W4:Y:S01]  /*1f040*/  LDL.LU R4, [R1+0x28] ;  /* 0x0000280001047983 */ /* 0x000f220000300800 */
[----:B------:R-:W0:Y:S01]  /*1f050*/  LDC R0, c[0x0][0x428] ;  /* 0x00010a00ff007b82 */ /* 0x000e220000000800 */
[----:B------:R-:W-:Y:S01]  /*1f060*/  ULDC.64 UR4, c[0x0][0x9f8] ;  /* 0x00027e0000047ab9 */ /* 0x000fe20000000a00 */
[----:B------:R-:W-:Y:S01]  /*1f070*/  IMAD.MOV.U32 R5, RZ, RZ, R19 ;  /* 0x000000ffff057224 */ /* 0x000fe200078e0013 */
        /* <DEDUP_REMOVED lines=24> */
.L_x_7169:
        /* <DEDUP_REMOVED lines=16> */
.L_x_7170:
        /* <DEDUP_REMOVED lines=18> */
.L_x_7358:
[----:B------:R-:W-:Y:S01]  /*1f420*/  UMOV UR4, 0xffffffff ;  /* 0xffffffff00047882 */ /* 0x000fe20000000000 */
[----:B------:R-:W-:Y:S02]  /*1f430*/  SHF.R.S32.HI R17, RZ, 0x1f, R5 ;  /* 0x0000001fff117819 */ /* 0x000fe40000011405 */
[----:B------:R-:W-:Y:S05]  /*1f440*/  BRA.DIV UR4, `(.L_x_7172) ;  /* 0x00000052046c7947 */ /* 0x000fea000b800000 */
[----:B------:R-:W-:-:S13]  /*1f450*/  ELECT P6, URZ, PT ;  /* 0x00000000003f782f */ /* 0x000fda00038c0000 */
.L_x_7361:
        /* <DEDUP_REMOVED lines=21> */
.L_x_7174:
        /* <DEDUP_REMOVED lines=9> */
.L_x_7362:
        /* <DEDUP_REMOVED lines=11> */
.L_x_7176:
        /* <DEDUP_REMOVED lines=27> */
.L_x_7173:
        /* <DEDUP_REMOVED lines=39> */
.L_x_7363:
[----:B------:R-:W-:Y:S05]  /*1fb10*/  BSYNC B0 ;  /* 0x0000000000007941 */ /* 0x000fea0003800000 */
.L_x_7177:
[----:B0-----:R-:W2:Y:S04]  /*1fb20*/  LDL R3, [R1+0x20] ;  /* 0x0000200001037983 */ /* 0x001ea80000100800 */
[----:B------:R-:W3:Y:S01]  /*1fb30*/  LDL R10, [R1+0x18] ;  /* 0x00001800010a7983 */ /* 0x000ee20000100800 */
[----:B------:R-:W-:Y:S01]  /*1fb40*/  BSSY B0, `(.L_x_7179) ;  /* 0x0000191000007945 */ /* 0x000fe20003800000 */
[----:B--2---:R-:W-:-:S05]  /*1fb50*/  VIADD R7, R3, 0xfffffffe ;  /* 0xfffffffe03077836 */ /* 0x004fca0000000000 */
[----:B---3--:R-:W-:-:S13]  /*1fb60*/  ISETP.GE.AND P0, PT, R7, R10, PT ;  /* 0x0000000a0700720c */ /* 0x008fda0003f06270 */
[----:B------:R-:W-:Y:S05]  /*1fb70*/  @!P0 BRA `(.L_x_7180) ;  /* 0x0000001800348947 */ /* 0x000fea0003800000 */
[----:B------:R-:W-:Y:S01]  /*1fb80*/  IMAD.MOV R13, RZ, RZ, -R3 ;  /* 0x000000ffff0d7224 */ /* 0x000fe200078e0a03 */
[----:B------:R-:W-:Y:S01]  /*1fb90*/  LOP3.LUT R2, RZ, R10, RZ, 0x33, !PT ;  /* 0x0000000aff027212 */ /* 0x000fe200078e33ff */
[----:B------:R-:W-:Y:S03]  /*1fba0*/  BSSY B1, `(.L_x_7181) ;  /* 0x0000086000017945 */ /* 0x000fe60003800000 */
        /* <DEDUP_REMOVED lines=35> */
.L_x_7185:
[----:B0-----:R-:W0:Y:S01]  /*1fde0*/  S2R R8, SR_CgaCtaId ;  /* 0x0000000000087919 */ /* 0x001e220000008800 */
[----:B------:R-:W-:-:S04]  /*1fdf0*/  MOV R3, 0x400 ;  /* 0x0000040000037802 */ /* 0x000fc80000000f00 */
[----:B0-----:R-:W-:Y:S02]  /*1fe00*/  LEA R3, R8, R3, 0x18 ;  /* 0x0000000308037211 */ /* 0x001fe400078ec0ff */
[----:B------:R-:W-:-:S03]  /*1fe10*/  SHF.L.U32 R8, R14, 0x1f, RZ ;  /* 0x0000001f0e087819 */ /* 0x000fc600000006ff */
[----:B------:R-:W-:-:S04]  /*1fe20*/  IMAD R3, R12, 0x8, R3 ;  /* 0x000000080c037824 */ /* 0x000fc800078e0203 */
[----:B------:R-:W0:Y:S02]  /*1fe30*/  SYNCS.PHASECHK.TRANS64.TRYWAIT P0, [R3+URZ+0x28840], R8 ;  /* 0x02884008030075a7 */ /* 0x000e24000800017f */
[----:B0-----:R-:W-:Y:S05]  /*1fe40*/  @!P0 BRA `(.L_x_7186) ;  /* 0x0000004800408947 */ /* 0x001fea0003800000 */
.L_x_7364:
        /* <DEDUP_REMOVED lines=11> */
.L_x_7187:
        /* <DEDUP_REMOVED lines=32> */
.L_x_7365:
        /* <DEDUP_REMOVED lines=10> */
.L_x_7189:
[----:B------:R-:W2:Y:S02]  /*201a0*/  LDL R8, [R1+0x14] ;  /* 0x0000140001087983 */ /* 0x000ea40000100800 */
[----:B--2---:R-:W-:-:S13]  /*201b0*/  LOP3.LUT P0, RZ, R8, 0x40, RZ, 0xc0, !PT ;  /* 0x0000004008ff7812 */ /* 0x004fda000780c0ff */
[----:B------:R-:W-:Y:S05]  /*201c0*/  @P0 BRA `(.L_x_7190) ;  /* 0x0000000000040947 */ /* 0x000fea0003800000 */
[----:B------:R-:W-:Y:S01]  /*201d0*/  BPT.TRAP 0x1 ;  /* 0x000000040000795c */ /* 0x000fe20000300000 */
.L_x_7190:
        /* <DEDUP_REMOVED lines=19> */
[----:B------:R-:W-:-:S04]  /*20310*/  ULEA UR11, UR11, UR5, 0x7 ;  /* 0x000000050b0b7291 */ /* 0x000fc8000f8e383f */
[----:B------:R-:W-:Y:S02]  /*20320*/  UIADD3 UR8, UR14, 0x400, URZ ;  /* 0x000004000e087890 */ /* 0x000fe4000fffe03f */
[----:B------:R-:W-:Y:S02]  /*20330*/  UIADD3.X UR5, URZ, UR41, URZ, UP0, !UPT ;  /* 0x000000293f057290 */ /* 0x000fe400087fe43f */
[----:B------:R-:W-:-:S07]  /*20340*/  UIADD3 UR14, UR14, 0x4400, URZ ;  /* 0x000044000e0e7890 */ /* 0x000fce000fffe03f */
[----:B------:R0:W-:Y:S01]  /*20350*/  UTMALDG.4D [UR8], [UR4], desc[UR6] ;  /* 0x00000608040075b4 */ /* 0x0001e20008019000 */
[----:B------:R-:W-:Y:S01]  /*20360*/  IMAD.MOV.U32 R4, RZ, RZ, R7 ;  /* 0x000000ffff047224 */ /* 0x000fe200078e0007 */
[----:B0-----:R-:W-:Y:S01]  /*20370*/  UMOV UR8, UR14 ;  /* 0x0000000e00087c82 */ /* 0x001fe20008000000 */
[----:B------:R-:W-:Y:S02]  /*20380*/  UMOV UR10, UR15 ;  /* 0x0000000f000a7c82 */ /* 0x000fe40008000000 */
[----:B------:R0:W-:Y:S02]  /*20390*/  UTMALDG.4D [UR8], [UR4], desc[UR6] ;  /* 0x00000608040075b4 */ /* 0x0001e40008019000 */
[----:B0-----:R-:W-:Y:S01]  /*203a0*/  NOP ;  /* 0x0000000000007918 */ /* 0x001fe20000000000 */
.L_x_7184:
[----:B------:R-:W-:Y:S05]  /*203b0*/  BSYNC B2 ;  /* 0x0000000000027941 */ /* 0x000fea0003800000 */
.L_x_7183:
[----:B------:R-:W2:Y:S04]  /*203c0*/  LDL R2, [R1+0x20] ;  /* 0x0000200001027983 */ /* 0x000ea80000100800 */
[----:B------:R0:W-:Y:S04]  /*203d0*/  STL [R1+0x8], R14 ;  /* 0x0000080e01007387 */ /* 0x0001e80000100800 */
[----:B------:R0:W-:Y:S02]  /*203e0*/  STL [R1], R12 ;  /* 0x0000000c01007387 */ /* 0x0001e40000100800 */
[----:B0-2---:R-:W-:-:S07]  /*203f0*/  VIADD R7, R2, 0xfffffffd ;  /* 0xfffffffd02077836 */ /* 0x005fce0000000000 */
.L_x_7182:
[----:B------:R-:W-:Y:S05]  /*20400*/  BSYNC B1 ;  /* 0x0000000000017941 */ /* 0x000fea0003800000 */
.L_x_7181:
[----:B------:R-:W2:Y:S01]  /*20410*/  LDL.LU R2, [R1+0x20] ;  /* 0x0000200001027983 */ /* 0x000ea20000300800 */
[----:B------:R-:W-:Y:S01]  /*20420*/  VIADD R13, R13, 0xfffffffe ;  /* 0xfffffffe0d0d7836 */ /* 0x000fe20000000000 */
[----:B--2---:R-:W-:-:S04]  /*20430*/  LOP3.LUT R2, RZ, R2, RZ, 0x33, !PT ;  /* 0x00000002ff027212 */ /* 0x004fc800078e33ff */
[----:B------:R-:W-:-:S13]  /*20440*/  ISETP.NE.AND P0, PT, R13, R2, PT ;  /* 0x000000020d00720c */ /* 0x000fda0003f05270 */
[----:B------:R-:W-:Y:S05]  /*20450*/  @!P0 BRA `(.L_x_7180) ;  /* 0x0000000c00fc8947 */ /* 0x000fea0003800000 */
[----:B------:R-:W-:-:S07]  /*20460*/  IMAD.MOV.U32 R13, RZ, RZ, R6 ;  /* 0x000000ffff0d7224 */ /* 0x000fce00078e0006 */
.L_x_7207:
        /* <DEDUP_REMOVED lines=32> */
.L_x_7193:
[----:B------:R-:W1:Y:S01]  /*20670*/  S2R R3, SR_CgaCtaId ;  /* 0x0000000000037919 */ /* 0x000e620000008800 */
[----:B------:R-:W-:-:S04]  /*20680*/  MOV R2, 0x400 ;  /* 0x0000040000027802 */ /* 0x000fc80000000f00 */
[----:B-1----:R-:W-:Y:S02]  /*20690*/  LEA R2, R3, R2, 0x18 ;  /* 0x0000000203027211 */ /* 0x002fe400078ec0ff */
[----:B------:R-:W-:-:S03]  /*206a0*/  SHF.L.U32 R3, R9, 0x1f, RZ ;  /* 0x0000001f09037819 */ /* 0x000fc600000006ff */
[----:B------:R-:W-:-:S04]  /*206b0*/  IMAD R2, R8, 0x8, R2 ;  /* 0x0000000808027824 */ /* 0x000fc800078e0202 */
[----:B------:R-:W1:Y:S02]  /*206c0*/  SYNCS.PHASECHK.TRANS64.TRYWAIT P0, [R2+URZ+0x28840], R3 ;  /* 0x02884003020075a7 */ /* 0x000e64000800017f */
[----:B-1----:R-:W-:Y:S05]  /*206d0*/  @!P0 BRA `(.L_x_7194) ;  /* 0x0000004000448947 */ /* 0x002fea0003800000 */
.L_x_7366:
        /* <DEDUP_REMOVED lines=11> */
.L_x_7195:
        /* <DEDUP_REMOVED lines=32> */
.L_x_7367:
        /* <DEDUP_REMOVED lines=10> */
.L_x_7197:
[----:B------:R-:W2:Y:S02]  /*20a30*/  LDL R3, [R1+0x14] ;  /* 0x0000140001037983 */ /* 0x000ea40000100800 */
[----:B--2---:R-:W-:-:S13]  /*20a40*/  LOP3.LUT P0, RZ, R3, 0x40, RZ, 0xc0, !PT ;  /* 0x0000004003ff7812 */ /* 0x004fda000780c0ff */
[----:B------:R-:W-:Y:S05]  /*20a50*/  @P0 BRA `(.L_x_7198) ;  /* 0x0000000000040947 */ /* 0x000fea0003800000 */
[----:B------:R-:W-:Y:S01]  /*20a60*/  BPT.TRAP 0x1 ;  /* 0x000000040000795c */ /* 0x000fe20000300000 */
.L_x_7198:
        /* <DEDUP_REMOVED lines=29> */
.L_x_7192:
[----:B------:R-:W-:Y:S05]  /*20c40*/  BSYNC B1 ;  /* 0x0000000000017941 */ /* 0x000fea0003800000 */
.L_x_7191:
        /* <DEDUP_REMOVED lines=11> */
[----:B------:R-:W-:Y:S02]  /*20d00*/  MOV R10, R11 ;  /* 0x0000000b000a7202 */ /* 0x000fe40000000f00 */
        /* <DEDUP_REMOVED lines=20> */
.L_x_7201:
[----:B------:R-:W2:Y:S01]  /*20e50*/  S2R R3, SR_CgaCtaId ;  /* 0x0000000000037919 */ /* 0x000ea20000008800 */
[----:B------:R-:W-:-:S04]  /*20e60*/  MOV R2, 0x400 ;  /* 0x0000040000027802 */ /* 0x000fc80000000f00 */
[----:B--2---:R-:W-:Y:S02]  /*20e70*/  LEA R2, R3, R2, 0x18 ;  /* 0x0000000203027211 */ /* 0x004fe400078ec0ff */
[----:B------:R-:W-:-:S03]  /*20e80*/  SHF.L.U32 R3, R14, 0x1f, RZ ;  /* 0x0000001f0e037819 */ /* 0x000fc600000006ff */
[----:B------:R-:W-:-:S04]  /*20e90*/  IMAD R2, R15, 0x8, R2 ;  /* 0x000000080f027824 */ /* 0x000fc800078e0202 */
[----:B------:R-:W2:Y:S02]  /*20ea0*/  SYNCS.PHASECHK.TRANS64.TRYWAIT P0, [R2+URZ+0x28840], R3 ;  /* 0x02884003020075a7 */ /* 0x000ea4000800017f */
[----:B--2---:R-:W-:Y:S05]  /*20eb0*/  @!P0 BRA `(.L_x_7202) ;  /* 0x0000003800748947 */ /* 0x004fea0003800000 */
.L_x_7368:
        /* <DEDUP_REMOVED lines=11> */
.L_x_7203:
        /* <DEDUP_REMOVED lines=20> */
[----:B------:R-:W-:-:S04]  /*210b0*/  ULEA UR11, UR11, UR5, 0x7 ;  /* 0x000000050b0b7291 */ /* 0x000fc8000f8e383f */
        /* <DEDUP_REMOVED lines=10> */
.L_x_7369:
        /* <DEDUP_REMOVED lines=10> */
.L_x_7205:
[----:B------:R-:W2:Y:S02]  /*21200*/  LDL R3, [R1+0x14] ;  /* 0x0000140001037983 */ /* 0x000ea40000100800 */
[----:B--2---:R-:W-:-:S13]  /*21210*/  LOP3.LUT P0, RZ, R3, 0x40, RZ, 0xc0, !PT ;  /* 0x0000004003ff7812 */ /* 0x004fda000780c0ff */
[----:B------:R-:W-:Y:S05]  /*21220*/  @P0 BRA `(.L_x_7206) ;  /* 0x0000000000040947 */ /* 0x000fea0003800000 */
[----:B------:R-:W-:Y:S01]  /*21230*/  BPT.TRAP 0x1 ;  /* 0x000000040000795c */ /* 0x000fe20000300000 */
.L_x_7206:
        /* <DEDUP_REMOVED lines=28> */
.L_x_7200:
[----:B------:R-:W-:Y:S05]  /*21400*/  BSYNC B1 ;  /* 0x0000000000017941 */ /* 0x000fea0003800000 */
.L_x_7199:
[----:B------:R-:W2:Y:S01]  /*21410*/  LDL R2, [R1+0x18] ;  /* 0x0000180001027983 */ /* 0x000ea20000100800 */
[----:B------:R-:W-:Y:S01]  /*21420*/  VIADD R7, R7, 0xfffffffe ;  /* 0xfffffffe07077836 */ /* 0x000fe20000000000 */
[----:B--2---:R-:W-:-:S13]  /*21430*/  ISETP.GT.AND P0, PT, R11, R2, PT ;  /* 0x000000020b00720c */ /* 0x004fda0003f04270 */
[----:B------:R-:W-:Y:S05]  /*21440*/  @P0 BRA `(.L_x_7207) ;  /* 0xfffffff000080947 */ /* 0x000fea000383ffff */
.L_x_7180:
[----:B------:R-:W-:Y:S05]  /*21450*/  BSYNC B0 ;  /* 0x0000000000007941 */ /* 0x000fea0003800000 */
.L_x_7179:
        /* <DEDUP_REMOVED lines=17> */
.L_x_7209:
[----:B------:R-:W-:Y:S05]  /*21570*/  BSYNC B0 ;  /* 0x0000000000007941 */ /* 0x000fea0003800000 */
.L_x_7208:
        /* <DEDUP_REMOVED lines=11> */
.L_x_7370:
        /* <DEDUP_REMOVED lines=10> */
.L_x_7213:
[----:B------:R-:W2:Y:S02]  /*216d0*/  LDL R2, [R1+0x14] ;  /* 0x0000140001027983 */ /* 0x000ea40000100800 */
[----:B--2---:R-:W-:-:S13]  /*216e0*/  LOP3.LUT P0, RZ, R2, 0x40, RZ, 0xc0, !PT ;  /* 0x0000004002ff7812 */ /* 0x004fda000780c0ff */
[----:B------:R-:W-:Y:S05]  /*216f0*/  @P0 BRA `(.L_x_7214) ;  /* 0x0000000000040947 */ /* 0x000fea0003800000 */
[----:B------:R-:W-:Y:S01]  /*21700*/  BPT.TRAP 0x1 ;  /* 0x000000040000795c */ /* 0x000fe20000300000 */
.L_x_7214:
        /* <DEDUP_REMOVED lines=27> */
.L_x_7211:
[----:B------:R-:W-:Y:S05]  /*218c0*/  BSYNC B0 ;  /* 0x0000000000007941 */ /* 0x000fea0003800000 */
.L_x_7210:
        /* <DEDUP_REMOVED lines=9> */
.L_x_7165:
[----:B------:R-:W-:Y:S05]  /*21960*/  BSYNC B6 ;  /* 0x0000000000067941 */ /* 0x000fea0003800000 */
.L_x_7163:
[----:B------:R-:W-:-:S03]  /*21970*/  UMOV UR4, 0xffffffff ;  /* 0xffffffff00047882 */ /* 0x000fc60000000000 */
[----:B------:R-:W-:Y:S05]  /*21980*/  BRA.DIV UR4, `(.L_x_7215) ;  /* 0x0000002e04fc7947 */ /* 0x000fea000b800000 */
[----:B------:R4:W0:Y:S04]  /*21990*/  SHFL.IDX PT, R4, R16, RZ, 0x1f ;  /* 0x00001fff10047589 */ /* 0x00082800000e0000 */
[----:B------:R-:W0:Y:S02]  /*219a0*/  SHFL.IDX PT, R16, R16, 0x1, 0x1f ;  /* 0x00201f0010107f89 */ /* 0x000e2400000e0000 */
.L_x_7374:
[----:B-12---:R-:W1:Y:S01]  /*219b0*/  S2R R7, SR_TID.X ;  /* 0x0000000000077919 */ /* 0x006e620000002100 */
[----:B------:R-:W-:Y:S01]  /*219c0*/  ULDC UR4, c[0x0][0xc14] ;  /* 0x0003050000047ab9 */ /* 0x000fe20000000800 */
[----:B------:R-:W-:Y:S01]  /*219d0*/  BSSY B0, `(.L_x_7216) ;  /* 0x000000b000007945 */ /* 0x000fe20003800000 */
[----:B------:R-:W-:Y:S02]  /*219e0*/  IMAD.U32 R0, RZ, RZ, UR4 ;  /* 0x00000004ff007e24 */ /* 0x000fe4000f8e00ff */
[----:B------:R-:W-:Y:S01]  /*219f0*/  IMAD.MOV.U32 R17, RZ, RZ, RZ ;  /* 0x000000ffff117224 */ /* 0x000fe200078e00ff */
[----:B-1----:R-:W-:-:S04]  /*21a00*/  LOP3.LUT R7, R7, 0x1f, RZ, 0xc0, !PT ;  /* 0x0000001f07077812 */ /* 0x002fc800078ec0ff */
[C---:B------:R-:W-:Y:S01]  /*21a10*/  ISETP.NE.AND P0, PT, R7.reuse, 0x1f, PT ;  /* 0x0000001f0700780c */ /* 0x040fe20003f05270 */
[----:B------:R-:W-:-:S05]  /*21a20*/  IMAD.IADD R5, R7, 0x1, R19 ;  /* 0x0000000107057824 */ /* 0x000fca00078e0213 */
[----:B------:R-:W-:-:S13]  /*21a30*/  ISETP.GE.OR P0, PT, R5, R0, !P0 ;  /* 0x000000000500720c */ /* 0x000fda0004706670 */
[----:B------:R-:W-:Y:S05]  /*21a40*/  @P0 BRA `(.L_x_7217) ;  /* 0x00000000000c0947 */ /* 0x000fea0003800000 */
[----:B------:R-:W1:Y:S02]  /*21a50*/  LDC.64 R2, c[0x0][0xc58] ;  /* 0x00031600ff027b82 */ /* 0x000e640000000a00 */
[----:B-1----:R-:W-:-:S05]  /*21a60*/  IMAD.WIDE R2, R5, 0x4, R2 ;  /* 0x0000000405027825 */ /* 0x002fca00078e0202 */
[----:B------:R1:W5:Y:S02]  /*21a70*/  LDG.E R17, desc[UR54][R2.64] ;  /* 0x0000003602117981 */ /* 0x000364000c1e1900 */
.L_x_7217:
[----:B------:R-:W-:Y:S05]  /*21a80*/  BSYNC B0 ;  /* 0x0000000000007941 */ /* 0x000fea0003800000 */
.L_x_7216:
        /* <DEDUP_REMOVED lines=17> */
[----:B---3--:R-:W-:-:S05]  /*21ba0*/  SEL R6, R14, RZ, P1 ;  /* 0x000000ff0e067207 */ /* 0x008fca0000800000 */
[----:B------:R-:W-:-:S05]  /*21bb0*/  IMAD.IADD R6, R5, 0x1, R6 ;  /* 0x0000000105067824 */ /* 0x000fca00078e0206 */
[----:B------:R-:W0:Y:S02]  /*21bc0*/  SHFL.UP PT, R14, R6, 0x10, RZ ;  /* 0x06000000060e7989 */ /* 0x000e2400000e00ff */
[----:B0-----:R-:W-:-:S05]  /*21bd0*/  SEL R7, R14, RZ, P0 ;  /* 0x000000ff0e077207 */ /* 0x001fca0000000000 */
[----:B------:R-:W-:-:S05]  /*21be0*/  IMAD.IADD R2, R6, 0x1, R7 ;  /* 0x0000000106027824 */ /* 0x000fca00078e0207 */
[----:B------:R0:W1:Y:S02]  /*21bf0*/  SHFL.IDX PT, R14, R2, 0x1f, 0x1f ;  /* 0x03e01f00020e7f89 */ /* 0x00006400000e0000 */
.L_x_7382:
[----:B------:R-:W-:Y:S02]  /*21c00*/  ULDC UR4, c[0x0][0xc10] ;  /* 0x0003040000047ab9 */ /* 0x000fe40000000800 */
[----:B------:R-:W-:-:S04]  /*21c10*/  IMAD.U32 R5, RZ, RZ, UR4 ;  /* 0x00000004ff057e24 */ /* 0x000fc8000f8e00ff */
[----:B-1----:R-:W-:-:S04]  /*21c20*/  IMAD R3, R14, R5, RZ ;  /* 0x000000050e037224 */ /* 0x002fc800078e02ff */
[----:B----4-:R-:W-:-:S05]  /*21c30*/  IMAD.IADD R16, R16, 0x1, R3 ;  /* 0x0000000110107824 */ /* 0x010fca00078e0203 */
[----:B------:R-:W-:-:S13]  /*21c40*/  ISETP.GT.AND P0, PT, R16, R4, PT ;  /* 0x000000041000720c */ /* 0x000fda0003f04270 */
[----:B------:R-:W-:Y:S05]  /*21c50*/  @P0 BRA `(.L_x_7219) ;  /* 0x0000000000b40947 */ /* 0x000fea0003800000 */
[----:B------:R-:W1:Y:S02]  /*21c60*/  LDC R0, c[0x0][0xc14] ;  /* 0x00030500ff007b82 */ /* 0x000e640000000800 */
.L_x_7224:
        /* <DEDUP_REMOVED lines=14> */
.L_x_7222:
[----:B------:R-:W-:Y:S05]  /*21d50*/  BSYNC B0 ;  /* 0x0000000000007941 */ /* 0x000fea0003800000 */
.L_x_7221:
        /* <DEDUP_REMOVED lines=23> */
.L_x_7390:
[----:B------:R-:W-:Y:S02]  /*21ed0*/  ULDC UR4, c[0x0][0xc10] ;  /* 0x0003040000047ab9 */ /* 0x000fe40000000800 */
[----:B------:R-:W-:-:S04]  /*21ee0*/  IMAD.U32 R5, RZ, RZ, UR4 ;  /* 0x00000004ff057e24 */ /* 0x000fc8000f8e00ff */
[----:B-1----:R-:W-:-:S04]  /*21ef0*/  IMAD R3, R14, R5, RZ ;  /* 0x000000050e037224 */ /* 0x002fc800078e02ff */
[----:B------:R-:W-:-:S05]  /*21f00*/  IMAD.IADD R16, R3, 0x1, R16 ;  /* 0x0000000103107824 */ /* 0x000fca00078e0210 */
[----:B------:R-:W-:-:S13]  /*21f10*/  ISETP.GT.AND P0, PT, R16, R4, PT ;  /* 0x000000041000720c */ /* 0x000fda0003f04270 */
[----:B------:R-:W-:Y:S05]  /*21f20*/  @!P0 BRA `(.L_x_7224) ;  /* 0xfffffffc00508947 */ /* 0x000fea000383ffff */
.L_x_7219:
        /* <DEDUP_REMOVED lines=8> */
.L_x_7394:
[----:B------:R-:W-:Y:S01]  /*21fb0*/  ISETP.NE.AND P0, PT, R3, RZ, PT ;  /* 0x000000ff0300720c */ /* 0x000fe20003f05270 */
[----:B------:R-:W-:-:S12]  /*21fc0*/  IMAD.MOV.U32 R7, RZ, RZ, RZ ;  /* 0x000000ffff077224 */ /* 0x000fd800078e00ff */
[----:B------:R-:W-:Y:S05]  /*21fd0*/  @!P0 BRA `(.L_x_7226) ;  /* 0x0000000000108947 */ /* 0x000fea0003800000 */
[----:B------:R-:W-:Y:S01]  /*21fe0*/  UMOV UR4, 0xffffffff ;  /* 0xffffffff00047882 */ /* 0x000fe20000000000 */
[----:B------:R-:W-:Y:S02]  /*21ff0*/  VIADD R12, R6, 0xffffffff ;  /* 0xffffffff060c7836 */ /* 0x000fe40000000000 */
[----:B------:R-:W-:Y:S05]  /*22000*/  BRA.DIV UR4, `(.L_x_7227) ;  /* 0x0000003204907947 */ /* 0x000fea000b800000 */
[----:B------:R3:W4:Y:S02]  /*22010*/  SHFL.IDX PT, R7, R2, R12, 0x1f ;  /* 0x00001f0c02077589 */ /* 0x00072400000e0000 */
.L_x_7226:
[----:B0--3--:R-:W0:Y:S01]  /*22020*/  LDC.64 R2, c[0x0][0xc68] ;  /* 0x00031a00ff027b82 */ /* 0x009e220000000a00 */
[----:B------:R-:W-:-:S04]  /*22030*/  IMAD.IADD R19, R6, 0x1, R19 ;  /* 0x0000000106137824 */ /* 0x000fc800078e0213 */
[----:B0-----:R-:W-:-:S05]  /*22040*/  IMAD.WIDE R2, R19, 0x4, R2 ;  /* 0x0000000413027825 */ /* 0x001fca00078e0202 */
[----:B------:R-:W1:Y:S01]  /*22050*/  LDG.E R9, desc[UR54][R2.64] ;  /* 0x0000003602097981 */ /* 0x000e62000c1e1900 */
[----:B----4-:R-:W-:-:S04]  /*22060*/  IMAD R16, R7, R5, R16 ;  /* 0x0000000507107224 */ /* 0x010fc800078e0210 */
[----:B------:R-:W-:Y:S02]  /*22070*/  IMAD.IADD R7, R4, 0x1, -R16 ;  /* 0x0000000104077824 */ /* 0x000fe400078e0a10 */
[----:B-12---:R-:W-:-:S05]  /*22080*/  IMAD R6, R17, R9, RZ ;  /* 0x0000000911067224 */ /* 0x006fca00078e02ff */
        /* <DEDUP_REMOVED lines=43> */
[----:B------:R-:W-:Y:S01]  /*22340*/  IMAD R8, R2, R8, R3 ;  /* 0x0000000802087224 */ /* 0x000fe200078e0203 */
[----:B------:R-:W-:-:S04]  /*22350*/  LOP3.LUT R3, R6, R9, RZ, 0x3c, !PT ;  /* 0x0000000906037212 */ /* 0x000fc800078e3cff */
[----:B------:R-:W-:-:S13]  /*22360*/  ISETP.GT.U32.AND P0, PT, R5, R8, PT ;  /* 0x000000080500720c */ /* 0x000fda0003f04070 */
[----:B------:R-:W-:Y:S01]  /*22370*/  @!P0 IMAD.IADD R8, R8, 0x1, -R5 ;  /* 0x0000000108088824 */ /* 0x000fe200078e0a05 */
[----:B------:R-:W-:-:S04]  /*22380*/  @!P0 IADD3 R2, R2, 0x1, RZ ;  /* 0x0000000102028810 */ /* 0x000fc80007ffe0ff */
[----:B------:R-:W-:-:S13]  /*22390*/  ISETP.GE.U32.AND P0, PT, R8, R5, PT ;  /* 0x000000050800720c */ /* 0x000fda0003f06070 */
[----:B------:R-:W-:Y:S01]  /*223a0*/  @P0 VIADD R2, R2, 0x1 ;  /* 0x0000000102020836 */ /* 0x000fe20000000000 */
[----:B------:R-:W-:Y:S01]  /*223b0*/  ISETP.GE.AND P0, PT, R3, RZ, PT ;  /* 0x000000ff0300720c */ /* 0x000fe20003f06270 */
[----:B------:R-:W-:-:S12]  /*223c0*/  IMAD.IADD R3, R6, 0x1, R4 ;  /* 0x0000000106037824 */ /* 0x000fd800078e0204 */
        /* <DEDUP_REMOVED lines=8> */
.L_x_7220:
[----:B------:R-:W-:Y:S01]  /*22450*/  UMOV UR4, URZ ;  /* 0x0000003f00047c82 */ /* 0x000fe20008000000 */
[----:B------:R-:W-:Y:S01]  /*22460*/  UMOV UR5, URZ ;  /* 0x0000003f00057c82 */ /* 0x000fe20008000000 */
[----:B------:R-:W-:Y:S01]  /*22470*/  ULDC UR6, c[0x0][0xc14] ;  /* 0x0003050000067ab9 */ /* 0x000fe20000000800 */
[----:B------:R-:W-:Y:S02]  /*22480*/  IMAD.MOV.U32 R16, RZ, RZ, R4 ;  /* 0x000000ffff107224 */ /* 0x000fe400078e0004 */
[----:B------:R-:W-:Y:S02]  /*22490*/  IMAD.U32 R17, RZ, RZ, UR4 ;  /* 0x00000004ff117e24 */ /* 0x000fe4000f8e00ff */
[----:B------:R-:W-:Y:S02]  /*224a0*/  IMAD.U32 R18, RZ, RZ, UR5 ;  /* 0x00000005ff127e24 */ /* 0x000fe4000f8e00ff */
[----:B------:R-:W-:-:S07]  /*224b0*/  IMAD.U32 R19, RZ, RZ, UR6 ;  /* 0x00000006ff137e24 */ /* 0x000fce000f8e00ff */
.L_x_7228:
        /* <DEDUP_REMOVED lines=12> */
.L_x_7124:
        /* <DEDUP_REMOVED lines=12> */
.L_x_7397:
[----:B------:R-:W-:Y:S05]  /*22640*/  BSYNC B0 ;  /* 0x0000000000007941 */ /* 0x000fea0003800000 */
.L_x_7230:
[----:B------:R-:W-:-:S03]  /*22650*/  UMOV UR4, 0xffffffff ;  /* 0xffffffff00047882 */ /* 0x000fc60000000000 */
[----:B------:R-:W-:Y:S05]  /*22660*/  BRA.DIV UR4, `(.L_x_7232) ;  /* 0x0000002e04347947 */ /* 0x000fea000b800000 */
[----:B------:R-:W2:Y:S02]  /*22670*/  S2R R2, SR_TID.X ;  /* 0x0000000000027919 */ /* 0x000ea40000002100 */
[----:B--2---:R-:W-:-:S04]  /*22680*/  SHF.R.U32.HI R2, RZ, 0x5, R2 ;  /* 0x00000005ff027819 */ /* 0x004fc80000011602 */
[----:B------:R-:W-:-:S05]  /*22690*/  LOP3.LUT R2, R2, 0x3, RZ, 0xc0, !PT ;  /* 0x0000000302027812 */ /* 0x000fca00078ec0ff */
[----:B------:R2:W3:Y:S02]  /*226a0*/  SHFL.IDX PT, R14, R2, RZ, 0x1f ;  /* 0x00001fff020e7589 */ /* 0x0004e400000e0000 */
.L_x_7400:
[----:B---3--:R-:W-:-:S13]  /*226b0*/  ISETP.NE.AND P0, PT, R14, RZ, PT ;  /* 0x000000ff0e00720c */ /* 0x008fda0003f05270 */
[----:B------:R-:W-:Y:S05]  /*226c0*/  @P0 BRA `(.L_x_6836) ;  /* 0x0000000000940947 */ /* 0x000fea0003800000 */
[----:B------:R-:W-:-:S03]  /*226d0*/  UMOV UR4, 0xffffffff ;  /* 0xffffffff00047882 */ /* 0x000fc60000000000 */
[----:B------:R-:W-:Y:S05]  /*226e0*/  BRA.DIV UR4, `(.L_x_7233) ;  /* 0x0000002e04487947 */ /* 0x000fea000b800000 */
[----:B------:R-:W-:-:S13]  /*226f0*/  ELECT P6, URZ, PT ;  /* 0x00000000003f782f */ /* 0x000fda00038c0000 */
.L_x_7403:
[----:B------:R-:W-:Y:S05]  /*22700*/  @!P6 BRA `(.L_x_6836) ;  /* 0x000000000084e947 */ /* 0x000fea0003800000 */
[----:B------:R-:W-:-:S06]  /*22710*/  ULOP3.LUT UR4, UR36, 0x2, URZ, 0xfc, !UPT ;  /* 0x0000000224047892 */ /* 0x000fcc000f8efc3f */
[----:B--2---:R-:W-:-:S05]  /*22720*/  IMAD.U32 R2, RZ, RZ, UR4 ;  /* 0x00000004ff027e24 */ /* 0x004fca000f8e00ff */
[----:B------:R-:W-:-:S13]  /*22730*/  ISETP.NE.AND P2, PT, R2, 0x3, PT ;  /* 0x000000030200780c */ /* 0x000fda0003f45270 */
[----:B------:R-:W-:Y:S05]  /*22740*/  @!P2 BRA `(.L_x_7234) ;  /* 0x000000000004a947 */ /* 0x000fea0003800000 */
[----:B------:R-:W-:Y:S01]  /*22750*/  BPT.TRAP 0x1 ;  /* 0x000000040000795c */ /* 0x000fe20000300000 */
.L_x_7234:
        /* <DEDUP_REMOVED lines=14> */
.L_x_7404:
[----:B------:R-:W2:Y:S02]  /*22840*/  SYNCS.PHASECHK.TRANS64.TRYWAIT P0, [R7+URZ], R2 ;  /* 0x00000002070075a7 */ /* 0x000ea4000800017f */
[----:B--2---:R-:W-:Y:S05]  /*22850*/  @!P0 BRA `(.L_x_7236) ;  /* 0x0000002c00208947 */ /* 0x004fea0003800000 */
.L_x_7405:
[----:B------:R-:W-:Y:S05]  /*22860*/  @!P2 BRA `(.L_x_7237) ;  /* 0x000000000004a947 */ /* 0x000fea0003800000 */
[----:B------:R-:W-:Y:S01]  /*22870*/  BPT.TRAP 0x1 ;  /* 0x000000040000795c */ /* 0x000fe20000300000 */
.L_x_7237:
[----:B------:R-:W3:Y:S01]  /*22880*/  LDL.LU R4, [R1] ;  /* 0x0000000001047983 */ /* 0x000ee20000300800 */
[----:B------:R-:W-:-:S04]  /*22890*/  VIADD R0, R0, 0x28860 ;  /* 0x0002886000007836 */ /* 0x000fc80000000000 */
[----:B---3--:R-:W-:-:S04]  /*228a0*/  IMAD R4, R4, 0x8, R0 ;  /* 0x0000000804047824 */ /* 0x008fc800078e0200 */
[----:B------:R-:W3:Y:S02]  /*228b0*/  SYNCS.PHASECHK.TRANS64.TRYWAIT P0, [R4+URZ], R5 ;  /* 0x00000005040075a7 */ /* 0x000ee4000800017f */
[----:B---3--:R-:W-:Y:S05]  /*228c0*/  @!P0 BRA `(.L_x_7238) ;  /* 0x0000002c00188947 */ /* 0x008fea0003800000 */
.L_x_7406:
[----:B------:R-:W-:-:S07]  /*228d0*/  IMAD R3, R3, 0x8, R0 ;  /* 0x0000000803037824 */ /* 0x000fce00078e0200 */
.L_x_7239:
[----:B----4-:R4:W0:Y:S02]  /*228e0*/  SYNCS.PHASECHK.TRANS64.TRYWAIT P0, [R3+URZ], R2 ;  /* 0x00000002030075a7 */ /* 0x010824000800017f */
[----:B0-----:R-:W-:Y:S05]  /*228f0*/  @!P0 NANOSLEEP.SYNCS 0x989680 ;  /* 0x009896800000895d */ /* 0x001fea0003900000 */
[----:B------:R-:W0:Y:S02]  /*22900*/  @!P0 SYNCS.PHASECHK.TRANS64 P0, [R3+URZ], R2 ;  /* 0x00000002030085a7 */ /* 0x000e24000800007f */
[----:B0-----:R-:W-:Y:S05]  /*22910*/  @!P0 BRA `(.L_x_7239) ;  /* 0xfffffffc00f08947 */ /* 0x001fea000383ffff */
.L_x_6836:
[----:B------:R-:W-:Y:S05]  /*22920*/  BSYNC B7 ;  /* 0x0000000000077941 */ /* 0x000fea0003800000 */
.L_x_6833:
[----:B------:R-:W-:Y:S05]  /*22930*/  EXIT ;  /* 0x000000000000794d */ /* 0x000fea0003800000 */
.L_x_6866:
[----:B0-----:R0:W1:Y:S02]  /*22940*/  SYNCS.PHASECHK.TRANS64.TRYWAIT P6, [R103+URZ+0x28890], R124 ;  /* 0x0288907c670075a7 */ /* 0x00106400080c017f */
[----:B-1----:R-:W-:Y:S05]  /*22950*/  @!P6 NANOSLEEP.SYNCS 0x989680 ;  /* 0x009896800000e95d */ /* 0x002fea0003900000 */
[----:B------:R-:W1:Y:S02]  /*22960*/  @!P6 SYNCS.PHASECHK.TRANS64 P6, [R103+URZ+0x28890], R124 ;  /* 0x0288907c6700e5a7 */ /* 0x000e6400080c007f */
[----:B-1----:R-:W-:Y:S05]  /*22970*/  @!P6 BRA `(.L_x_6866) ;  /* 0xfffffffc00f0e947 */ /* 0x002fea000383ffff */
[----:B------:R-:W-:Y:S05]  /*22980*/  BRA `(.L_x_7240) ;  /* 0xfffffe0800787947 */ /* 0x000fea000383ffff */
.L_x_6902:
[----:B0-----:R0:W1:Y:S02]  /*22990*/  SYNCS.PHASECHK.TRANS64.TRYWAIT P4, [R103+URZ+0x28890], R124 ;  /* 0x0288907c670075a7 */ /* 0x001064000808017f */
[----:B-1----:R-:W-:Y:S05]  /*229a0*/  @!P4 NANOSLEEP.SYNCS 0x989680 ;  /* 0x009896800000c95d */ /* 0x002fea0003900000 */
[----:B------:R-:W1:Y:S02]  /*229b0*/  @!P4 SYNCS.PHASECHK.TRANS64 P4, [R103+URZ+0x28890], R124 ;  /* 0x0288907c6700c5a7 */ /* 0x000e64000808007f */
[----:B-1----:R-:W-:Y:S05]  /*229c0*/  @!P4 BRA `(.L_x_6902) ;  /* 0xfffffffc00f0c947 */ /* 0x002fea000383ffff */
[----:B------:R-:W-:Y:S05]  /*229d0*/  BRA `(.L_x_7241) ;  /* 0xfffffe2c00d87947 */ /* 0x000fea000383ffff */
.L_x_6919:
[----:B0-----:R0:W1:Y:S02]  /*229e0*/  SYNCS.PHASECHK.TRANS64.TRYWAIT P3, [R103+URZ+0x28890], R124 ;  /* 0x0288907c670075a7 */ /* 0x001064000806017f */
[----:B-1----:R-:W-:Y:S05]  /*229f0*/  @!P3 NANOSLEEP.SYNCS 0x989680 ;  /* 0x009896800000b95d */ /* 0x002fea0003900000 */
[----:B------:R-:W1:Y:S02]  /*22a00*/  @!P3 SYNCS.PHASECHK.TRANS64 P3, [R103+URZ+0x28890], R124 ;  /* 0x0288907c6700b5a7 */ /* 0x000e64000806007f */
[----:B-1----:R-:W-:Y:S05]  /*22a10*/  @!P3 BRA `(.L_x_6919) ;  /* 0xfffffffc00f0b947 */ /* 0x002fea000383ffff */
[----:B------:R-:W-:Y:S05]  /*22a20*/  BRA `(.L_x_7242) ;  /* 0xfffffe5000047947 */ /* 0x000fea000383ffff */
.L_x_6929:
[----:B--2---:R2:W3:Y:S02]  /*22a30*/  SYNCS.PHASECHK.TRANS64.TRYWAIT P0, [R103+URZ+0x288b0], R124 ;  /* 0x0288b07c670075a7 */ /* 0x0044e4000800017f */
[----:B---3--:R-:W-:Y:S05]  /*22a40*/  @!P0 NANOSLEEP.SYNCS 0x989680 ;  /* 0x009896800000895d */ /* 0x008fea0003900000 */
[----:B------:R-:W3:Y:S02]  /*22a50*/  @!P0 SYNCS.PHASECHK.TRANS64 P0, [R103+URZ+0x288b0], R124 ;  /* 0x0288b07c670085a7 */ /* 0x000ee4000800007f */
[----:B---3--:R-:W-:Y:S05]  /*22a60*/  @!P0 BRA `(.L_x_6929) ;  /* 0xfffffffc00f08947 */ /* 0x008fea000383ffff */
[----:B------:R-:W-:Y:S05]  /*22a70*/  BRA `(.L_x_7243) ;  /* 0xfffffe5400a07947 */ /* 0x000fea000383ffff */
.L_x_6949:
[----:B------:R-:W-:Y:S01]  /*22a80*/  BSSY B0, `(.L_x_7244) ;  /* 0x0000008000007945 */ /* 0x000fe20003800000 */
[----:B------:R-:W-:Y:S02]  /*22a90*/  IMAD.MOV.U32 R13, RZ, RZ, R228 ;  /* 0x000000ffff0d7224 */ /* 0x000fe400078e00e4 */
[----:B------:R-:W-:Y:S02]  /*22aa0*/  IMAD.MOV.U32 R12, RZ, RZ, RZ ;  /* 0x000000ffff0c7224 */ /* 0x000fe400078e00ff */
[----:B------:R-:W-:Y:S02]  /*22ab0*/  IMAD.MOV.U32 R11, RZ, RZ, 0x1f ;  /* 0x0000001fff0b7424 */ /* 0x000fe400078e00ff */
[----:B------:R-:W-:-:S07]  /*22ac0*/  IMAD.MOV.U32 R15, RZ, RZ, -0x1 ;  /* 0xffffffffff0f7424 */ /* 0x000fce00078e00ff */
[----:B-----5:R-:W-:Y:S05]  /*22ad0*/  WARPSYNC.COLLECTIVE R15, `(.L_x_7245) ;  /* 0x000000000f087348 */ /* 0x020fea0003c00000 */
[----:B------:R0:W1:Y:S02]  /*22ae0*/  SHFL.IDX P6, R14, R13, R12, R11 ;  /* 0x0000000c0d0e7389 */ /* 0x00006400000c000b */
[----:B01---5:R-:W-:Y:S01]  /*22af0*/  ENDCOLLECTIVE ;  /* 0x000000000000791b */ /* 0x023fe20003800000 */
.L_x_7245:
[----:B------:R-:W-:Y:S05]  /*22b00*/  BSYNC B0 ;  /* 0x0000000000007941 */ /* 0x000fea0003800000 */
.L_x_7244:
[----:B------:R-:W-:Y:S01]  /*22b10*/  IMAD.MOV.U32 R196, RZ, RZ, R14 ;  /* 0x000000ffffc47224 */ /* 0x000fe200078e000e */
[----:B------:R-:W-:Y:S06]  /*22b20*/  BRA `(.L_x_7246) ;  /* 0xfffffe6000987947 */ /* 0x000fec000383ffff */
.L_x_6967:
[----:B------:R-:W-:Y:S01]  /*22b30*/  BSSY B1, `(.L_x_7247) ;  /* 0x0000008000017945 */ /* 0x000fe20003800000 */
[----:B------:R-:W-:Y:S02]  /*22b40*/  IMAD.MOV.U32 R13, RZ, RZ, R5 ;  /* 0x000000ffff0d7224 */ /* 0x000fe400078e0005 */
[----:B------:R-:W-:Y:S02]  /*22b50*/  IMAD.MOV.U32 R12, RZ, RZ, RZ ;  /* 0x000000ffff0c7224 */ /* 0x000fe400078e00ff */
[----:B------:R-:W-:Y:S02]  /*22b60*/  IMAD.MOV.U32 R11, RZ, RZ, 0x181f ;  /* 0x0000181fff0b7424 */ /* 0x000fe400078e00ff */
[----:B------:R-:W-:-:S07]  /*22b70*/  IMAD.MOV.U32 R15, RZ, RZ, -0x1 ;  /* 0xffffffffff0f7424 */ /* 0x000fce00078e00ff */
[----:B01---5:R-:W-:Y:S05]  /*22b80*/  WARPSYNC.COLLECTIVE R15, `(.L_x_7248) ;  /* 0x000000000f087348 */ /* 0x023fea0003c00000 */
[----:B------:R2:W3:Y:S02]  /*22b90*/  SHFL.IDX P6, R14, R13, R12, R11 ;  /* 0x0000000c0d0e7389 */ /* 0x0004e400000c000b */
[----:B0123-5:R-:W-:Y:S01]  /*22ba0*/  ENDCOLLECTIVE ;  /* 0x000000000000791b */ /* 0x02ffe20003800000 */
.L_x_7248:
[----:B------:R-:W-:Y:S05]  /*22bb0*/  BSYNC B1 ;  /* 0x0000000000017941 */ /* 0x000fea0003800000 */
.L_x_7247:
[----:B------:R-:W-:Y:S05]  /*22bc0*/  BRA `(.L_x_7249) ;  /* 0xfffffe7400187947 */ /* 0x000fea000383ffff */
.L_x_6968:
[----:B------:R-:W-:Y:S01]  /*22bd0*/  BSSY B1, `(.L_x_7250) ;  /* 0x0000008000017945 */ /* 0x000fe20003800000 */
[----:B------:R-:W-:Y:S01]  /*22be0*/  MOV R13, R4 ;  /* 0x00000004000d7202 */ /* 0x000fe20000000f00 */
[----:B------:R-:W-:Y:S02]  /*22bf0*/  IMAD.MOV.U32 R12, RZ, RZ, RZ ;  /* 0x000000ffff0c7224 */ /* 0x000fe400078e00ff */
[----:B------:R-:W-:Y:S02]  /*22c00*/  IMAD.MOV.U32 R11, RZ, RZ, 0x181f ;  /* 0x0000181fff0b7424 */ /* 0x000fe400078e00ff */
[----:B------:R-:W-:-:S07]  /*22c10*/  IMAD.MOV.U32 R15, RZ, RZ, -0x1 ;  /* 0xffffffffff0f7424 */ /* 0x000fce00078e00ff */
[----:B01---5:R-:W-:Y:S05]  /*22c20*/  WARPSYNC.COLLECTIVE R15, `(.L_x_7251) ;  /* 0x000000000f087348 */ /* 0x023fea0003c00000 */
[----:B------:R2:W3:Y:S02]  /*22c30*/  SHFL.IDX P6, R14, R13, R12, R11 ;  /* 0x0000000c0d0e7389 */ /* 0x0004e400000c000b */
[----:B0123-5:R-:W-:Y:S01]  /*22c40*/  ENDCOLLECTIVE ;  /* 0x000000000000791b */ /* 0x02ffe20003800000 */
.L_x_7251:
[----:B------:R-:W-:Y:S05]  /*22c50*/  BSYNC B1 ;  /* 0x0000000000017941 */ /* 0x000fea0003800000 */
.L_x_7250:
[----:B------:R-:W-:Y:S05]  /*22c60*/  BRA `(.L_x_7252) ;  /* 0xfffffe7000f87947 */ /* 0x000fea000383ffff */
.L_x_6969:
        /* <DEDUP_REMOVED lines=8> */
.L_x_7254:
[----:B------:R-:W-:Y:S05]  /*22cf0*/  BSYNC B1 ;  /* 0x0000000000017941 */ /* 0x000fea0003800000 */
.L_x_7253:
[----:B------:R-:W-:Y:S05]  /*22d00*/  BRA `(.L_x_7255) ;  /* 0xfffffe7000d87947 */ /* 0x000fea000383ffff */
.L_x_6970:
        /* <DEDUP_REMOVED lines=8> */
.L_x_7257:
[----:B------:R-:W-:Y:S05]  /*22d90*/  BSYNC B1 ;  /* 0x0000000000017941 */ /* 0x000fea0003800000 */
.L_x_7256:
[----:B------:R-:W-:Y:S05]  /*22da0*/  BRA `(.L_x_7258) ;  /* 0xfffffe7000b87947 */ /* 0x000fea000383ffff */
.L_x_6971:
[----:B------:R-:W-:Y:S01]  /*22db0*/  BSSY B1, `(.L_x_7259) ;  /* 0x0000008000017945 */ /* 0x000fe20003800000 */
[----:B------:R-:W-:Y:S02]  /*22dc0*/  IMAD.MOV.U32 R13, RZ, RZ, R5 ;  /* 0x000000ffff0d7224 */ /* 0x000fe400078e0005 */
[----:B------:R-:W-:Y:S02]  /*22dd0*/  IMAD.MOV.U32 R12, RZ, RZ, 0x1 ;  /* 0x00000001ff0c7424 */ /* 0x000fe400078e00ff */
[----:B------:R-:W-:Y:S02]  /*22de0*/  IMAD.MOV.U32 R11, RZ, RZ, 0x181f ;  /* 0x0000181fff0b7424 */ /* 0x000fe400078e00ff */
[----:B------:R-:W-:-:S07]  /*22df0*/  IMAD.MOV.U32 R15, RZ, RZ, -0x1 ;  /* 0xffffffffff0f7424 */ /* 0x000fce00078e00ff */
[----:B01---5:R-:W-:Y:S05]  /*22e00*/  WARPSYNC.COLLECTIVE R15, `(.L_x_7260) ;  /* 0x000000000f087348 */ /* 0x023fea0003c00000 */
[----:B------:R2:W3:Y:S02]  /*22e10*/  SHFL.IDX P6, R14, R13, R12, R11 ;  /* 0x0000000c0d0e7389 */ /* 0x0004e400000c000b */
[----:B0123-5:R-:W-:Y:S01]  /*22e20*/  ENDCOLLECTIVE ;  /* 0x000000000000791b */ /* 0x02ffe20003800000 */
.L_x_7260:
[----:B------:R-:W-:Y:S05]  /*22e30*/  BSYNC B1 ;  /* 0x0000000000017941 */ /* 0x000fea0003800000 */
.L_x_7259:
[----:B------:R-:W-:Y:S05]  /*22e40*/  BRA `(.L_x_7261) ;  /* 0xfffffe7000987947 */ /* 0x000fea000383ffff */
.L_x_6972:
        /* <DEDUP_REMOVED lines=8> */
.L_x_7263:
[----:B------:R-:W-:Y:S05]  /*22ed0*/  BSYNC B1 ;  /* 0x0000000000017941 */ /* 0x000fea0003800000 */
.L_x_7262:
[----:B------:R-:W-:Y:S05]  /*22ee0*/  BRA `(.L_x_7264) ;  /* 0xfffffe7000787947 */ /* 0x000fea000383ffff */
.L_x_6973:
        /* <DEDUP_REMOVED lines=8> */
.L_x_7266:
[----:B------:R-:W-:Y:S05]  /*22f70*/  BSYNC B1 ;  /* 0x0000000000017941 */ /* 0x000fea0003800000 */
.L_x_7265:
[----:B------:R-:W-:Y:S05]  /*22f80*/  BRA `(.L_x_7267) ;  /* 0xfffffe7000587947 */ /* 0x000fea000383ffff */
.L_x_6974:
        /* <DEDUP_REMOVED lines=8> */
.L_x_7269:
[----:B------:R-:W-:Y:S05]  /*23010*/  BSYNC B1 ;  /* 0x0000000000017941 */ /* 0x000fea0003800000 */
.L_x_7268:
[----:B------:R-:W-:Y:S05]  /*23020*/  BRA `(.L_x_7270) ;  /* 0xfffffe7000387947 */ /* 0x000fea000383ffff */
.L_x_6975:
[----:B------:R-:W-:Y:S01]  /*23030*/  BSSY B1, `(.L_x_7271) ;  /* 0x0000008000017945 */ /* 0x000fe20003800000 */
[----:B------:R-:W-:Y:S01]  /*23040*/  IMAD.MOV.U32 R13, RZ, RZ, R5 ;  /* 0x000000ffff0d7224 */ /* 0x000fe200078e0005 */
[----:B------:R-:W-:Y:S01]  /*23050*/  MOV R12, 0x2 ;  /* 0x00000002000c7802 */ /* 0x000fe20000000f00 */
[----:B------:R-:W-:Y:S02]  /*23060*/  IMAD.MOV.U32 R11, RZ, RZ, 0x181f ;  /* 0x0000181fff0b7424 */ /* 0x000fe400078e00ff */
[----:B------:R-:W-:-:S07]  /*23070*/  IMAD.MOV.U32 R15, RZ, RZ, -0x1 ;  /* 0xffffffffff0f7424 */ /* 0x000fce00078e00ff */
[----:B01---5:R-:W-:Y:S05]  /*23080*/  WARPSYNC.COLLECTIVE R15, `(.L_x_7272) ;  /* 0x000000000f087348 */ /* 0x023fea0003c00000 */
[----:B------:R2:W3:Y:S02]  /*23090*/  SHFL.IDX P6, R14, R13, R12, R11 ;  /* 0x0000000c0d0e7389 */ /* 0x0004e400000c000b */
[----:B0123-5:R-:W-:Y:S01]  /*230a0*/  ENDCOLLECTIVE ;  /* 0x000000000000791b */ /* 0x02ffe20003800000 */
.L_x_7272:
[----:B------:R-:W-:Y:S05]  /*230b0*/  BSYNC B1 ;  /* 0x0000000000017941 */ /* 0x000fea0003800000 */
.L_x_7271:
[----:B------:R-:W-:Y:S05]  /*230c0*/  BRA `(.L_x_7273) ;  /* 0xfffffe7000187947 */ /* 0x000fea000383ffff */
.L_x_6976:
        /* <DEDUP_REMOVED lines=8> */
.L_x_7275:
[----:B------:R-:W-:Y:S05]  /*23150*/  BSYNC B1 ;  /* 0x0000000000017941 */ /* 0x000fea0003800000 */
.L_x_7274:
[----:B------:R-:W-:Y:S05]  /*23160*/  BRA `(.L_x_7276) ;  /* 0xfffffe6c00f87947 */ /* 0x000fea000383ffff */
.L_x_6977:
        /* <DEDUP_REMOVED lines=8> */
.L_x_7278:
[----:B------:R-:W-:Y:S05]  /*231f0*/  BSYNC B1 ;  /* 0x0000000000017941 */ /* 0x000fea0003800000 */
.L_x_7277:
[----:B------:R-:W-:Y:S05]  /*23200*/  BRA `(.L_x_7279) ;  /* 0xfffffe6c00d87947 */ /* 0x000fea000383ffff */
.L_x_6978:
        /* <DEDUP_REMOVED lines=8> */
.L_x_7281:
[----:B------:R-:W-:Y:S05]  /*23290*/  BSYNC B1 ;  /* 0x0000000000017941 */ /* 0x000fea0003800000 */
.L_x_7280:
[----:B------:R-:W-:Y:S05]  /*232a0*/  BRA `(.L_x_7282) ;  /* 0xfffffe6c00b87947 */ /* 0x000fea000383ffff */
.L_x_6979:
        /* <DEDUP_REMOVED lines=8> */
.L_x_7284:
[----:B------:R-:W-:Y:S05]  /*23330*/  BSYNC B1 ;  /* 0x0000000000017941 */ /* 0x000fea0003800000 */
.L_x_7283:
[----:B------:R-:W-:Y:S05]  /*23340*/  BRA `(.L_x_7285) ;  /* 0xfffffe6c00987947 */ /* 0x000fea000383ffff */
.L_x_6980:
        /* <DEDUP_REMOVED lines=8> */
.L_x_7287:
[----:B------:R-:W-:Y:S05]  /*233d0*/  BSYNC B1 ;  /* 0x0000000000017941 */ /* 0x000fea0003800000 */
.L_x_7286:
[----:B------:R-:W-:Y:S05]  /*233e0*/  BRA `(.L_x_7288) ;  /* 0xfffffe6c007c7947 */ /* 0x000fea000383ffff */
.L_x_6981:
        /* <DEDUP_REMOVED lines=8> */
.L_x_7290:
[----:B------:R-:W-:Y:S05]  /*23470*/  BSYNC B1 ;  /* 0x0000000000017941 */ /* 0x000fea0003800000 */
.L_x_7289:
[----:B------:R-:W-:Y:S05]  /*23480*/  BRA `(.L_x_7291) ;  /* 0xfffffe6c00607947 */ /* 0x000fea000383ffff */
.L_x_6982:
        /* <DEDUP_REMOVED lines=8> */
.L_x_7293:
[----:B------:R-:W-:Y:S05]  /*23510*/  BSYNC B1 ;  /* 0x0000000000017941 */ /* 0x000fea0003800000 */
.L_x_7292:
[----:B------:R-:W-:Y:S05]  /*23520*/  BRA `(.L_x_7294) ;  /* 0xfffffe6c00447947 */ /* 0x000fea000383ffff */
.L_x_6984:
[----:B--2---:R2:W3:Y:S02]  /*23530*/  SYNCS.PHASECHK.TRANS64.TRYWAIT P4, [R2+URZ+0x28800], R3 ;  /* 0x02880003020075a7 */ /* 0x0044e4000808017f */
[----:B---3--:R-:W-:Y:S05]  /*23540*/  @!P4 NANOSLEEP.SYNCS 0x989680 ;  /* 0x009896800000c95d */ /* 0x008fea0003900000 */
[----:B------:R-:W3:Y:S02]  /*23550*/  @!P4 SYNCS.PHASECHK.TRANS64 P4, [R2+URZ+0x28800], R3 ;  /* 0x028800030200c5a7 */ /* 0x000ee4000808007f */
[----:B---3--:R-:W-:Y:S05]  /*23560*/  @!P4 BRA `(.L_x_6984) ;  /* 0xfffffffc00f0c947 */ /* 0x008fea000383ffff */
[----:B------:R-:W-:Y:S05]  /*23570*/  BRA `(.L_x_7295) ;  /* 0xfffffe6c00a87947 */ /* 0x000fea000383ffff */
.L_x_7000:
        /* <DEDUP_REMOVED lines=8> */
.L_x_7297:
[----:B------:R-:W-:Y:S05]  /*23600*/  BSYNC B1 ;  /* 0x0000000000017941 */ /* 0x000fea0003800000 */
.L_x_7296:
[----:B------:R-:W-:Y:S05]  /*23610*/  BRA `(.L_x_7298) ;  /* 0xfffffe8c00207947 */ /* 0x000fea000383ffff */
.L_x_7001:
        /* <DEDUP_REMOVED lines=8> */
.L_x_7300:
[----:B------:R-:W-:Y:S05]  /*236a0*/  BSYNC B1 ;  /* 0x0000000000017941 */ /* 0x000fea0003800000 */
.L_x_7299:
[----:B------:R-:W-:Y:S05]  /*236b0*/  BRA `(.L_x_7301) ;  /* 0xfffffe8c00007947 */ /* 0x000fea000383ffff */
.L_x_7002:
        /* <DEDUP_REMOVED lines=8> */
.L_x_7303:
[----:B------:R-:W-:Y:S05]  /*23740*/  BSYNC B1 ;  /* 0x0000000000017941 */ /* 0x000fea0003800000 */
.L_x_7302:
[----:B------:R-:W-:Y:S05]  /*23750*/  BRA `(.L_x_7304) ;  /* 0xfffffe8800e07947 */ /* 0x000fea000383ffff */
.L_x_7003:
        /* <DEDUP_REMOVED lines=8> */
.L_x_7306:
[----:B------:R-:W-:Y:S05]  /*237e0*/  BSYNC B1 ;  /* 0x0000000000017941 */ /* 0x000fea0003800000 */
.L_x_7305:
[----:B------:R-:W-:Y:S05]  /*237f0*/  BRA `(.L_x_7307) ;  /* 0xfffffe8800c07947 */ /* 0x000fea000383ffff */
.L_x_7004:
[----:B------:R-:W-:Y:S01]  /*23800*/  BSSY B1, `(.L_x_7308) ;  /* 0x0000008000017945 */ /* 0x000fe20003800000 */
[----:B------:R-:W-:Y:S02]  /*23810*/  IMAD.MOV.U32 R13, RZ, RZ, R9 ;  /* 0x000000ffff0d7224 */ /* 0x000fe400078e0009 */
[----:B------:R-:W-:Y:S02]  /*23820*/  IMAD.MOV.U32 R12, RZ, RZ, 0x1 ;  /* 0x00000001ff0c7424 */ /* 0x000fe400078e00ff */
[----:B------:R-:W-:Y:S02]  /*23830*/  IMAD.MOV.U32 R11, RZ, RZ, 0x181f ;  /* 0x0000181fff0b7424 */ /* 0x000fe400078e00ff */
[----:B------:R-:W-:-:S07]  /*23840*/  IMAD.MOV.U32 R15, RZ, RZ, -0x1 ;  /* 0xffffffffff0f7424 */ /* 0x000fce00078e00ff */
[----:B-----5:R-:W-:Y:S05]  /*23850*/  WARPSYNC.COLLECTIVE R15, `(.L_x_7309) ;  /* 0x000000000f087348 */ /* 0x020fea0003c00000 */
[----:B------:R0:W1:Y:S02]  /*23860*/  SHFL.IDX P6, R14, R13, R12, R11 ;  /* 0x0000000c0d0e7389 */ /* 0x00006400000c000b */
[----:B01---5:R-:W-:Y:S01]  /*23870*/  ENDCOLLECTIVE ;  /* 0x000000000000791b */ /* 0x023fe20003800000 */
.L_x_7309:
[----:B------:R-:W-:Y:S05]  /*23880*/  BSYNC B1 ;  /* 0x0000000000017941 */ /* 0x000fea0003800000 */
.L_x_7308:
[----:B------:R-:W-:Y:S05]  /*23890*/  BRA `(.L_x_7310) ;  /* 0xfffffe8800a07947 */ /* 0x000fea000383ffff */
.L_x_7005:
        /* <DEDUP_REMOVED lines=8> */
.L_x_7312:
[----:B------:R-:W-:Y:S05]  /*23920*/  BSYNC B1 ;  /* 0x0000000000017941 */ /* 0x000fea0003800000 */
.L_x_7311:
[----:B------:R-:W-:Y:S05]  /*23930*/  BRA `(.L_x_7313) ;  /* 0xfffffe8800807947 */ /* 0x000fea000383ffff */
.L_x_7006:
[----:B------:R-:W-:Y:S01]  /*23940*/  BSSY B1, `(.L_x_7314) ;  /* 0x0000008000017945 */ /* 0x000fe20003800000 */
[----:B------:R-:W-:Y:S01]  /*23950*/  IMAD.MOV.U32 R13, RZ, RZ, R3 ;  /* 0x000000ffff0d7224 */ /* 0x000fe200078e0003 */
[----:B------:R-:W-:Y:S01]  /*23960*/  MOV R15, 0xffffffff ;  /* 0xffffffff000f7802 */ /* 0x000fe20000000f00 */
[----:B------:R-:W-:Y:S02]  /*23970*/  IMAD.MOV.U32 R12, RZ, RZ, 0x1 ;  /* 0x00000001ff0c7424 */ /* 0x000fe400078e00ff */
[----:B------:R-:W-:-:S07]  /*23980*/  IMAD.MOV.U32 R11, RZ, RZ, 0x181f ;  /* 0x0000181fff0b7424 */ /* 0x000fce00078e00ff */
[----:B-----5:R-:W-:Y:S05]  /*23990*/  WARPSYNC.COLLECTIVE R15, `(.L_x_7315) ;  /* 0x000000000f087348 */ /* 0x020fea0003c00000 */
[----:B------:R0:W1:Y:S02]  /*239a0*/  SHFL.IDX P6, R14, R13, R12, R11 ;  /* 0x0000000c0d0e7389 */ /* 0x00006400000c000b */
[----:B01---5:R-:W-:Y:S01]  /*239b0*/  ENDCOLLECTIVE ;  /* 0x000000000000791b */ /* 0x023fe20003800000 */
.L_x_7315:
[----:B------:R-:W-:Y:S05]  /*239c0*/  BSYNC B1 ;  /* 0x0000000000017941 */ /* 0x000fea0003800000 */
.L_x_7314:
[----:B------:R-:W-:Y:S05]  /*239d0*/  BRA `(.L_x_7316) ;  /* 0xfffffe8800607947 */ /* 0x000fea000383ffff */
.L_x_7007:
        /* <DEDUP_REMOVED lines=8> */
.L_x_7318:
[----:B------:R-:W-:Y:S05]  /*23a60*/  BSYNC B1 ;  /* 0x0000000000017941 */ /* 0x000fea0003800000 */
.L_x_7317:
[----:B------:R-:W-:Y:S05]  /*23a70*/  BRA `(.L_x_7319) ;  /* 0xfffffe8800407947 */ /* 0x000fea000383ffff */
.L_x_7008:
        /* <DEDUP_REMOVED lines=8> */
.L_x_7321:
[----:B------:R-:W-:Y:S05]  /*23b00*/  BSYNC B1 ;  /* 0x0000000000017941 */ /* 0x000fea0003800000 */
.L_x_7320:
[----:B------:R-:W-:Y:S05]  /*23b10*/  BRA `(.L_x_7322) ;  /* 0xfffffe8800207947 */ /* 0x000fea000383ffff */
.L_x_7009:
        /* <DEDUP_REMOVED lines=8> */
.L_x_7324:
[----:B------:R-:W-:Y:S05]  /*23ba0*/  BSYNC B1 ;  /* 0x0000000000017941 */ /* 0x000fea0003800000 */
.L_x_7323:
[----:B------:R-:W-:Y:S05]  /*23bb0*/  BRA `(.L_x_7325) ;  /* 0xfffffe8800007947 */ /* 0x000fea000383ffff */
.L_x_7010:
        /* <DEDUP_REMOVED lines=8> */
.L_x_7327:
[----:B------:R-:W-:Y:S05]  /*23c40*/  BSYNC B1 ;  /* 0x0000000000017941 */ /* 0x000fea0003800000 */
.L_x_7326:
[----:B------:R-:W-:Y:S05]  /*23c50*/  BRA `(.L_x_7328) ;  /* 0xfffffe8400e07947 */ /* 0x000fea000383ffff */
.L_x_7011:
        /* <DEDUP_REMOVED lines=8> */
.L_x_7330:
[----:B------:R-:W-:Y:S05]  /*23ce0*/  BSYNC B1 ;  /* 0x0000000000017941 */ /* 0x000fea0003800000 */
.L_x_7329:
[----:B------:R-:W-:Y:S05]  /*23cf0*/  BRA `(.L_x_7331) ;  /* 0xfffffe8400c07947 */ /* 0x000fea000383ffff */
.L_x_7012:
        /* <DEDUP_REMOVED lines=8> */
.L_x_7333:
[----:B------:R-:W-:Y:S05]  /*23d80*/  BSYNC B1 ;  /* 0x0000000000017941 */ /* 0x000fea0003800000 */
.L_x_7332:
[----:B------:R-:W-:Y:S05]  /*23d90*/  BRA `(.L_x_7334) ;  /* 0xfffffe8400a07947 */ /* 0x000fea000383ffff */
.L_x_7013:
        /* <DEDUP_REMOVED lines=8> */
.L_x_7336:
[----:B------:R-:W-:Y:S05]  /*23e20*/  BSYNC B1 ;  /* 0x0000000000017941 */ /* 0x000fea0003800000 */
.L_x_7335:
[----:B------:R-:W-:Y:S05]  /*23e30*/  BRA `(.L_x_7337) ;  /* 0xfffffe8400807947 */ /* 0x000fea000383ffff */
.L_x_7014:
[----:B------:R-:W-:Y:S01]  /*23e40*/  BSSY B1, `(.L_x_7338) ;  /* 0x0000008000017945 */ /* 0x000fe20003800000 */
[----:B------:R-:W-:Y:S01]  /*23e50*/  MOV R13, R3 ;  /* 0x00000003000d7202 */ /* 0x000fe20000000f00 */
[----:B------:R-:W-:Y:S02]  /*23e60*/  IMAD.MOV.U32 R12, RZ, RZ, 0x3 ;  /* 0x00000003ff0c7424 */ /* 0x000fe400078e00ff */
[----:B------:R-:W-:Y:S02]  /*23e70*/  IMAD.MOV.U32 R11, RZ, RZ, 0x181f ;  /* 0x0000181fff0b7424 */ /* 0x000fe400078e00ff */
[----:B------:R-:W-:-:S07]  /*23e80*/  IMAD.MOV.U32 R15, RZ, RZ, -0x1 ;  /* 0xffffffffff0f7424 */ /* 0x000fce00078e00ff */
[----:B-----5:R-:W-:Y:S05]  /*23e90*/  WARPSYNC.COLLECTIVE R15, `(.L_x_7339) ;  /* 0x000000000f087348 */ /* 0x020fea0003c00000 */
[----:B------:R0:W1:Y:S02]  /*23ea0*/  SHFL.IDX P6, R14, R13, R12, R11 ;  /* 0x0000000c0d0e7389 */ /* 0x00006400000c000b */
[----:B01---5:R-:W-:Y:S01]  /*23eb0*/  ENDCOLLECTIVE ;  /* 0x000000000000791b */ /* 0x023fe20003800000 */
.L_x_7339:
[----:B------:R-:W-:Y:S05]  /*23ec0*/  BSYNC B1 ;  /* 0x0000000000017941 */ /* 0x000fea0003800000 */
.L_x_7338:
[----:B------:R-:W-:Y:S05]  /*23ed0*/  BRA `(.L_x_7340) ;  /* 0xfffffe8400607947 */ /* 0x000fea000383ffff */
.L_x_7015:
        /* <DEDUP_REMOVED lines=8> */
.L_x_7342:
[----:B------:R-:W-:Y:S05]  /*23f60*/  BSYNC B1 ;  /* 0x0000000000017941 */ /* 0x000fea0003800000 */
.L_x_7341:
[----:B------:R-:W-:Y:S05]  /*23f70*/  BRA `(.L_x_7343) ;  /* 0xfffffe8400407947 */ /* 0x000fea000383ffff */
.L_x_7017:
[----:B0-----:R0:W1:Y:S02]  /*23f80*/  SYNCS.PHASECHK.TRANS64.TRYWAIT P4, [R2+URZ+0x28800], R9 ;  /* 0x02880009020075a7 */ /* 0x001064000808017f */
[----:B-1----:R-:W-:Y:S05]  /*23f90*/  @!P4 NANOSLEEP.SYNCS 0x989680 ;  /* 0x009896800000c95d */ /* 0x002fea0003900000 */
[----:B------:R-:W1:Y:S02]  /*23fa0*/  @!P4 SYNCS.PHASECHK.TRANS64 P4, [R2+URZ+0x28800], R9 ;  /* 0x028800090200c5a7 */ /* 0x000e64000808007f */
[----:B-1----:R-:W-:Y:S05]  /*23fb0*/  @!P4 BRA `(.L_x_7017) ;  /* 0xfffffffc00f0c947 */ /* 0x002fea000383ffff */
[----:B------:R-:W-:Y:S05]  /*23fc0*/  BRA `(.L_x_7344) ;  /* 0xfffffe88001c7947 */ /* 0x000fea000383ffff */
.L_x_7027:
[----:B--2---:R2:W3:Y:S02]  /*23fd0*/  SYNCS.PHASECHK.TRANS64.TRYWAIT P2, [R3+URZ+0x28830], R0 ;  /* 0x02883000030075a7 */ /* 0x0044e4000804017f */
[----:B---3--:R-:W-:Y:S05]  /*23fe0*/  @!P2 NANOSLEEP.SYNCS 0x989680 ;  /* 0x009896800000a95d */ /* 0x008fea0003900000 */
[----:B------:R-:W3:Y:S02]  /*23ff0*/  @!P2 SYNCS.PHASECHK.TRANS64 P2, [R3+URZ+0x28830], R0 ;  /* 0x028830000300a5a7 */ /* 0x000ee4000804007f */
[----:B---3--:R-:W-:Y:S05]  /*24000*/  @!P2 BRA `(.L_x_7027) ;  /* 0xfffffffc00f0a947 */ /* 0x008fea000383ffff */
[----:B------:R-:W-:Y:S05]  /*24010*/  BRA `(.L_x_7026) ;  /* 0xfffffea0007c7947 */ /* 0x000fea000383ffff */
.L_x_7045:
[----:B-1----:R1:W2:Y:S02]  /*24020*/  SYNCS.PHASECHK.TRANS64.TRYWAIT P4, [R10+URZ+0x28830], R7 ;  /* 0x028830070a0075a7 */ /* 0x0022a4000808017f */
[----:B--2---:R-:W-:Y:S05]  /*24030*/  @!P4 NANOSLEEP.SYNCS 0x989680 ;  /* 0x009896800000c95d */ /* 0x004fea0003900000 */
[----:B------:R-:W2:Y:S02]  /*24040*/  @!P4 SYNCS.PHASECHK.TRANS64 P4, [R10+URZ+0x28830], R7 ;  /* 0x028830070a00c5a7 */ /* 0x000ea4000808007f */
[----:B--2---:R-:W-:Y:S05]  /*24050*/  @!P4 BRA `(.L_x_7045) ;  /* 0xfffffffc00f0c947 */ /* 0x004fea000383ffff */
[----:B------:R-:W-:Y:S05]  /*24060*/  BRA `(.L_x_7044) ;  /* 0xfffffed4002c7947 */ /* 0x000fea000383ffff */
.L_x_7049:
[----:B-1----:R1:W2:Y:S02]  /*24070*/  SYNCS.PHASECHK.TRANS64.TRYWAIT P3, [R10+URZ+0x28850], R7 ;  /* 0x028850070a0075a7 */ /* 0x0022a4000806017f */
[----:B--2---:R-:W-:Y:S05]  /*24080*/  @!P3 NANOSLEEP.SYNCS 0x989680 ;  /* 0x009896800000b95d */ /* 0x004fea0003900000 */
[----:B------:R-:W2:Y:S02]  /*24090*/  @!P3 SYNCS.PHASECHK.TRANS64 P3, [R10+URZ+0x28850], R7 ;  /* 0x028850070a00b5a7 */ /* 0x000ea4000806007f */
[----:B--2---:R-:W-:Y:S05]  /*240a0*/  @!P3 BRA `(.L_x_7049) ;  /* 0xfffffffc00f0b947 */ /* 0x004fea000383ffff */
[----:B------:R-:W-:Y:S05]  /*240b0*/  BRA `(.L_x_7046) ;  /* 0xfffffed8003c7947 */ /* 0x000fea000383ffff */
.L_x_7068:
[----:B-1----:R1:W2:Y:S02]  /*240c0*/  SYNCS.PHASECHK.TRANS64.TRYWAIT P3, [R0+URZ+0x28830], R9 ;  /* 0x02883009000075a7 */ /* 0x0022a4000806017f */
[----:B--2---:R-:W-:Y:S05]  /*240d0*/  @!P3 NANOSLEEP.SYNCS 0x989680 ;  /* 0x009896800000b95d */ /* 0x004fea0003900000 */
[----:B------:R-:W2:Y:S02]  /*240e0*/  @!P3 SYNCS.PHASECHK.TRANS64 P3, [R0+URZ+0x28830], R9 ;  /* 0x028830090000b5a7 */ /* 0x000ea4000806007f */
[----:B--2---:R-:W-:Y:S05]  /*240f0*/  @!P3 BRA `(.L_x_7068) ;  /* 0xfffffffc00f0b947 */ /* 0x004fea000383ffff */
[----:B------:R-:W-:Y:S05]  /*24100*/  BRA `(.L_x_7067) ;  /* 0xffffff08001c7947 */ /* 0x000fea000383ffff */
.L_x_7072:
[----:B-1----:R1:W2:Y:S02]  /*24110*/  SYNCS.PHASECHK.TRANS64.TRYWAIT P2, [R9+URZ+0x28850], R0 ;  /* 0x02885000090075a7 */ /* 0x0022a4000804017f */
[----:B--2---:R-:W-:Y:S05]  /*24120*/  @!P2 NANOSLEEP.SYNCS 0x989680 ;  /* 0x009896800000a95d */ /* 0x004fea0003900000 */
[----:B------:R-:W2:Y:S02]  /*24130*/  @!P2 SYNCS.PHASECHK.TRANS64 P2, [R9+URZ+0x28850], R0 ;  /* 0x028850000900a5a7 */ /* 0x000ea4000804007f */
[----:B--2---:R-:W-:Y:S05]  /*24140*/  @!P2 BRA `(.L_x_7072) ;  /* 0xfffffffc00f0a947 */ /* 0x004fea000383ffff */
[----:B------:R-:W-:Y:S05]  /*24150*/  BRA `(.L_x_7069) ;  /* 0xffffff0c002c7947 */ /* 0x000fea000383ffff */
.L_x_7079:
[----:B-1----:R1:W2:Y:S02]  /*24160*/  SYNCS.PHASECHK.TRANS64.TRYWAIT P3, [R0+URZ+0x28830], R9 ;  /* 0x02883009000075a7 */ /* 0x0022a4000806017f */
[----:B--2---:R-:W-:Y:S05]  /*24170*/  @!P3 NANOSLEEP.SYNCS 0x989680 ;  /* 0x009896800000b95d */ /* 0x004fea0003900000 */
[----:B------:R-:W2:Y:S02]  /*24180*/  @!P3 SYNCS.PHASECHK.TRANS64 P3, [R0+URZ+0x28830], R9 ;  /* 0x028830090000b5a7 */ /* 0x000ea4000806007f */
[----:B--2---:R-:W-:Y:S05]  /*24190*/  @!P3 BRA `(.L_x_7079) ;  /* 0xfffffffc00f0b947 */ /* 0x004fea000383ffff */
[----:B------:R-:W-:Y:S05]  /*241a0*/  BRA `(.L_x_7078) ;  /* 0xffffff28008c7947 */ /* 0x000fea000383ffff */
.L_x_7083:
[----:B-1----:R1:W2:Y:S02]  /*241b0*/  SYNCS.PHASECHK.TRANS64.TRYWAIT P2, [R9+URZ+0x28850], R0 ;  /* 0x02885000090075a7 */ /* 0x0022a4000804017f */
[----:B--2---:R-:W-:Y:S05]  /*241c0*/  @!P2 NANOSLEEP.SYNCS 0x989680 ;  /* 0x009896800000a95d */ /* 0x004fea0003900000 */
[----:B------:R-:W2:Y:S02]  /*241d0*/  @!P2 SYNCS.PHASECHK.TRANS64 P2, [R9+URZ+0x28850], R0 ;  /* 0x028850000900a5a7 */ /* 0x000ea4000804007f */
[----:B--2---:R-:W-:Y:S05]  /*241e0*/  @!P2 BRA `(.L_x_7083) ;  /* 0xfffffffc00f0a947 */ /* 0x004fea000383ffff */
[----:B------:R-:W-:Y:S05]  /*241f0*/  BRA `(.L_x_7080) ;  /* 0xffffff2c009c7947 */ /* 0x000fea000383ffff */
.L_x_7096:
[----:B-1----:R1:W2:Y:S02]  /*24200*/  SYNCS.PHASECHK.TRANS64.TRYWAIT P0, [R10+URZ+0x28850], R3 ;  /* 0x028850030a0075a7 */ /* 0x0022a4000800017f */
[----:B--2---:R-:W-:Y:S05]  /*24210*/  @!P0 NANOSLEEP.SYNCS 0x989680 ;  /* 0x009896800000895d */ /* 0x004fea0003900000 */
[----:B------:R-:W2:Y:S02]  /*24220*/  @!P0 SYNCS.PHASECHK.TRANS64 P0, [R10+URZ+0x28850], R3 ;  /* 0x028850030a0085a7 */ /* 0x000ea4000800007f */
[----:B--2---:R-:W-:Y:S05]  /*24230*/  @!P0 BRA `(.L_x_7096) ;  /* 0xfffffffc00f08947 */ /* 0x004fea000383ffff */
[----:B------:R-:W-:Y:S05]  /*24240*/  BRA `(.L_x_7095) ;  /* 0xffffff5800dc7947 */ /* 0x000fea000383ffff */
.L_x_7138:
        /* <DEDUP_REMOVED lines=11> */
.L_x_7346:
[----:B------:R-:W-:Y:S05]  /*24300*/  BSYNC B1 ;  /* 0x0000000000017941 */ /* 0x000fea0003800000 */
.L_x_7345:
[----:B------:R-:W-:Y:S05]  /*24310*/  BRA `(.L_x_7347) ;  /* 0xffffff9800447947 */ /* 0x000fea000383ffff */
.L_x_7139:
[----:B------:R-:W-:Y:S01]  /*24320*/  BSSY B1, `(.L_x_7348) ;  /* 0x0000006000017945 */ /* 0x000fe20003800000 */
[----:B------:R-:W-:-:S07]  /*24330*/  IMAD.MOV.U32 R15, RZ, RZ, -0x1 ;  /* 0xffffffffff0f7424 */ /* 0x000fce00078e00ff */
[----:B0-----:R-:W-:Y:S05]  /*24340*/  WARPSYNC.COLLECTIVE R15, `(.L_x_7349) ;  /* 0x000000000f0c7348 */ /* 0x001fea0003c00000 */
[----:B------:R-:W-:Y:S02]  /*24350*/  ELECT P6, UR62, PT ;  /* 0x00000000003e782f */ /* 0x000fe400038c0000 */
[----:B------:R-:W-:Y:S01]  /*24360*/  MOV R14, UR62 ;  /* 0x0000003e000e7c02 */ /* 0x000fe20008000f00 */
[----:B0-----:R-:W-:Y:S10]  /*24370*/  ENDCOLLECTIVE ;  /* 0x000000000000791b */ /* 0x001ff40003800000 */
.L_x_7349:
[----:B------:R-:W-:Y:S05]  /*24380*/  BSYNC B1 ;  /* 0x0000000000017941 */ /* 0x000fea0003800000 */
.L_x_7348:
[----:B------:R-:W-:Y:S05]  /*24390*/  BRA `(.L_x_7350) ;  /* 0xffffff9800307947 */ /* 0x000fea000383ffff */
.L_x_7141:
[----:B0-----:R0:W1:Y:S02]  /*243a0*/  SYNCS.PHASECHK.TRANS64.TRYWAIT P0, [R11+URZ+0x28820], R7 ;  /* 0x028820070b0075a7 */ /* 0x001064000800017f */
[----:B-1----:R-:W-:Y:S05]  /*243b0*/  @!P0 NANOSLEEP.SYNCS 0x989680 ;  /* 0x009896800000895d */ /* 0x002fea0003900000 */
[----:B------:R-:W1:Y:S02]  /*243c0*/  @!P0 SYNCS.PHASECHK.TRANS64 P0, [R11+URZ+0x28820], R7 ;  /* 0x028820070b0085a7 */ /* 0x000e64000800007f */
[----:B-1----:R-:W-:Y:S05]  /*243d0*/  @!P0 BRA `(.L_x_7141) ;  /* 0xfffffffc00f08947 */ /* 0x002fea000383ffff */
[----:B------:R-:W-:Y:S05]  /*243e0*/  BRA `(.L_x_7351) ;  /* 0xffffff98004c7947 */ /* 0x000fea000383ffff */
.L_x_7144:
[----:B0-----:R0:W1:Y:S02]  /*243f0*/  SYNCS.PHASECHK.TRANS64.TRYWAIT P0, [R7+URZ+0x288a0], R9 ;  /* 0x0288a009070075a7 */ /* 0x001064000800017f */
[----:B-1----:R-:W-:Y:S05]  /*24400*/  @!P0 NANOSLEEP.SYNCS 0x989680 ;  /* 0x009896800000895d */ /* 0x002fea0003900000 */
[----:B------:R-:W1:Y:S02]  /*24410*/  @!P0 SYNCS.PHASECHK.TRANS64 P0, [R7+URZ+0x288a0], R9 ;  /* 0x0288a009070085a7 */ /* 0x000e64000800007f */
[----:B-1----:R-:W-:Y:S05]  /*24420*/  @!P0 BRA `(.L_x_7144) ;  /* 0xfffffffc00f08947 */ /* 0x002fea000383ffff */
[----:B------:R-:W-:Y:S05]  /*24430*/  BRA `(.L_x_7352) ;  /* 0xffffff98005c7947 */ /* 0x000fea000383ffff */
.L_x_7146:
[----:B-1----:R1:W2:Y:S02]  /*24440*/  SYNCS.PHASECHK.TRANS64.TRYWAIT P0, [R7+URZ+0x288c0], R9 ;  /* 0x0288c009070075a7 */ /* 0x0022a4000800017f */
[----:B--2---:R-:W-:Y:S05]  /*24450*/  @!P0 NANOSLEEP.SYNCS 0x989680 ;  /* 0x009896800000895d */ /* 0x004fea0003900000 */
[----:B------:R-:W2:Y:S02]  /*24460*/  @!P0 SYNCS.PHASECHK.TRANS64 P0, [R7+URZ+0x288c0], R9 ;  /* 0x0288c009070085a7 */ /* 0x000ea4000800007f */
[----:B--2---:R-:W-:Y:S05]  /*24470*/  @!P0 BRA `(.L_x_7146) ;  /* 0xfffffffc00f08947 */ /* 0x004fea000383ffff */
[----:B------:R-:W-:Y:S05]  /*24480*/  BRA `(.L_x_7353) ;  /* 0xffffff9800d47947 */ /* 0x000fea000383ffff */
.L_x_7150:
[----:B0-----:R0:W1:Y:S02]  /*24490*/  SYNCS.PHASECHK.TRANS64.TRYWAIT P0, [R7+URZ+0x288a0], R8 ;  /* 0x0288a008070075a7 */ /* 0x001064000800017f */
[----:B-1----:R-:W-:Y:S05]  /*244a0*/  @!P0 NANOSLEEP.SYNCS 0x989680 ;  /* 0x009896800000895d */ /* 0x002fea0003900000 */
[----:B------:R-:W1:Y:S02]  /*244b0*/  @!P0 SYNCS.PHASECHK.TRANS64 P0, [R7+URZ+0x288a0], R8 ;  /* 0x0288a008070085a7 */ /* 0x000e64000800007f */
[----:B-1----:R-:W-:Y:S05]  /*244c0*/  @!P0 BRA `(.L_x_7150) ;  /* 0xfffffffc00f08947 */ /* 0x002fea000383ffff */
[----:B------:R-:W-:Y:S05]  /*244d0*/  BRA `(.L_x_7354) ;  /* 0xffffff9c00947947 */ /* 0x000fea000383ffff */
.L_x_7152:
[----:B-1----:R1:W2:Y:S02]  /*244e0*/  SYNCS.PHASECHK.TRANS64.TRYWAIT P1, [R7+URZ+0x288c0], R8 ;  /* 0x0288c008070075a7 */ /* 0x0022a4000802017f */
[----:B--2---:R-:W-:Y:S05]  /*244f0*/  @!P1 NANOSLEEP.SYNCS 0x989680 ;  /* 0x009896800000995d */ /* 0x004fea0003900000 */
[----:B------:R-:W2:Y:S02]  /*24500*/  @!P1 SYNCS.PHASECHK.TRANS64 P1, [R7+URZ+0x288c0], R8 ;  /* 0x0288c008070095a7 */ /* 0x000ea4000802007f */
[----:B--2---:R-:W-:Y:S05]  /*24510*/  @!P1 BRA `(.L_x_7152) ;  /* 0xfffffffc00f09947 */ /* 0x004fea000383ffff */
[----:B------:R-:W-:Y:S05]  /*24520*/  BRA `(.L_x_7355) ;  /* 0xffffffa000087947 */ /* 0x000fea000383ffff */
.L_x_7171:
        /* <DEDUP_REMOVED lines=11> */
.L_x_7357:
[----:B------:R-:W-:Y:S05]  /*245e0*/  BSYNC B0 ;  /* 0x0000000000007941 */ /* 0x000fea0003800000 */
.L_x_7356:
[----:B------:R-:W-:Y:S05]  /*245f0*/  BRA `(.L_x_7358) ;  /* 0xffffffac00887947 */ /* 0x000fea000383ffff */
.L_x_7172:
[----:B------:R-:W-:Y:S01]  /*24600*/  BSSY B0, `(.L_x_7359) ;  /* 0x0000006000007945 */ /* 0x000fe20003800000 */
[----:B------:R-:W-:-:S07]  /*24610*/  IMAD.MOV.U32 R15, RZ, RZ, -0x1 ;  /* 0xffffffffff0f7424 */ /* 0x000fce00078e00ff */
[----:B------:R-:W-:Y:S05]  /*24620*/  WARPSYNC.COLLECTIVE R15, `(.L_x_7360) ;  /* 0x000000000f0c7348 */ /* 0x000fea0003c00000 */
[----:B------:R-:W-:Y:S02]  /*24630*/  ELECT P6, UR62, PT ;  /* 0x00000000003e782f */ /* 0x000fe400038c0000 */
[----:B------:R-:W-:Y:S01]  /*24640*/  MOV R14, UR62 ;  /* 0x0000003e000e7c02 */ /* 0x000fe20008000f00 */
[----:B------:R-:W-:Y:S10]  /*24650*/  ENDCOLLECTIVE ;  /* 0x000000000000791b */ /* 0x000ff40003800000 */
.L_x_7360:
[----:B------:R-:W-:Y:S05]  /*24660*/  BSYNC B0 ;  /* 0x0000000000007941 */ /* 0x000fea0003800000 */
.L_x_7359:
[----:B------:R-:W-:Y:S05]  /*24670*/  BRA `(.L_x_7361) ;  /* 0xffffffac00787947 */ /* 0x000fea000383ffff */
.L_x_7175:
[----:B0-----:R0:W1:Y:S02]  /*24680*/  SYNCS.PHASECHK.TRANS64.TRYWAIT P0, [R7+URZ+0x28840], R10 ;  /* 0x0288400a070075a7 */ /* 0x001064000800017f */
[----:B-1----:R-:W-:Y:S05]  /*24690*/  @!P0 NANOSLEEP.SYNCS 0x989680 ;  /* 0x009896800000895d */ /* 0x002fea0003900000 */
[----:B------:R-:W1:Y:S02]  /*246a0*/  @!P0 SYNCS.PHASECHK.TRANS64 P0, [R7+URZ+0x28840], R10 ;  /* 0x0288400a070085a7 */ /* 0x000e64000800007f */
[----:B-1----:R-:W-:Y:S05]  /*246b0*/  @!P0 BRA `(.L_x_7175) ;  /* 0xfffffffc00f08947 */ /* 0x002fea000383ffff */
[----:B------:R-:W-:Y:S05]  /*246c0*/  BRA `(.L_x_7362) ;  /* 0xffffffac00dc7947 */ /* 0x000fea000383ffff */
.L_x_7178:
        /* <DEDUP_REMOVED lines=8> */
.L_x_7186:
[----:B0-----:R0:W1:Y:S02]  /*24750*/  SYNCS.PHASECHK.TRANS64.TRYWAIT P0, [R3+URZ+0x28840], R8 ;  /* 0x02884008030075a7 */ /* 0x001064000800017f */
[----:B-1----:R-:W-:Y:S05]  /*24760*/  @!P0 NANOSLEEP.SYNCS 0x989680 ;  /* 0x009896800000895d */ /* 0x002fea0003900000 */
[----:B------:R-:W1:Y:S02]  /*24770*/  @!P0 SYNCS.PHASECHK.TRANS64 P0, [R3+URZ+0x28840], R8 ;  /* 0x02884008030085a7 */ /* 0x000e64000800007f */
[----:B-1----:R-:W-:Y:S05]  /*24780*/  @!P0 BRA `(.L_x_7186) ;  /* 0xfffffffc00f08947 */ /* 0x002fea000383ffff */
[----:B------:R-:W-:Y:S05]  /*24790*/  BRA `(.L_x_7364) ;  /* 0xffffffb400ac7947 */ /* 0x000fea000383ffff */
.L_x_7188:
[----:B0-----:R0:W1:Y:S02]  /*247a0*/  SYNCS.PHASECHK.TRANS64.TRYWAIT P0, [R3+URZ+0x28860], R8 ;  /* 0x02886008030075a7 */ /* 0x001064000800017f */
[----:B-1----:R-:W-:Y:S05]  /*247b0*/  @!P0 NANOSLEEP.SYNCS 0x989680 ;  /* 0x009896800000895d */ /* 0x002fea0003900000 */
[----:B------:R-:W1:Y:S02]  /*247c0*/  @!P0 SYNCS.PHASECHK.TRANS64 P0, [R3+URZ+0x28860], R8 ;  /* 0x02886008030085a7 */ /* 0x000e64000800007f */
[----:B-1----:R-:W-:Y:S05]  /*247d0*/  @!P0 BRA `(.L_x_7188) ;  /* 0xfffffffc00f08947 */ /* 0x002fea000383ffff */
[----:B------:R-:W-:Y:S05]  /*247e0*/  BRA `(.L_x_7365) ;  /* 0xffffffb800447947 */ /* 0x000fea000383ffff */
.L_x_7194:
[----:B-1----:R1:W2:Y:S02]  /*247f0*/  SYNCS.PHASECHK.TRANS64.TRYWAIT P0, [R2+URZ+0x28840], R3 ;  /* 0x02884003020075a7 */ /* 0x0022a4000800017f */
[----:B--2---:R-:W-:Y:S05]  /*24800*/  @!P0 NANOSLEEP.SYNCS 0x989680 ;  /* 0x009896800000895d */ /* 0x004fea0003900000 */
[----:B------:R-:W2:Y:S02]  /*24810*/  @!P0 SYNCS.PHASECHK.TRANS64 P0, [R2+URZ+0x28840], R3 ;  /* 0x02884003020085a7 */ /* 0x000ea4000800007f */
[----:B--2---:R-:W-:Y:S05]  /*24820*/  @!P0 BRA `(.L_x_7194) ;  /* 0xfffffffc00f08947 */ /* 0x004fea000383ffff */
[----:B------:R-:W-:Y:S05]  /*24830*/  BRA `(.L_x_7366) ;  /* 0xffffffbc00a87947 */ /* 0x000fea000383ffff */
.L_x_7196:
[----:B0-----:R0:W1:Y:S02]  /*24840*/  SYNCS.PHASECHK.TRANS64.TRYWAIT P0, [R2+URZ+0x28860], R3 ;  /* 0x02886003020075a7 */ /* 0x001064000800017f */
[----:B-1----:R-:W-:Y:S05]  /*24850*/  @!P0 NANOSLEEP.SYNCS 0x989680 ;  /* 0x009896800000895d */ /* 0x002fea0003900000 */
[----:B------:R-:W1:Y:S02]  /*24860*/  @!P0 SYNCS.PHASECHK.TRANS64 P0, [R2+URZ+0x28860], R3 ;  /* 0x02886003020085a7 */ /* 0x000e64000800007f */
[----:B-1----:R-:W-:Y:S05]  /*24870*/  @!P0 BRA `(.L_x_7196) ;  /* 0xfffffffc00f08947 */ /* 0x002fea000383ffff */
[----:B------:R-:W-:Y:S05]  /*24880*/  BRA `(.L_x_7367) ;  /* 0xffffffc000407947 */ /* 0x000fea000383ffff */
.L_x_7202:
[----:B--2---:R2:W3:Y:S02]  /*24890*/  SYNCS.PHASECHK.TRANS64.TRYWAIT P0, [R2+URZ+0x28840], R3 ;  /* 0x02884003020075a7 */ /* 0x0044e4000800017f */
[----:B---3--:R-:W-:Y:S05]  /*248a0*/  @!P0 NANOSLEEP.SYNCS 0x989680 ;  /* 0x009896800000895d */ /* 0x008fea0003900000 */
[----:B------:R-:W3:Y:S02]  /*248b0*/  @!P0 SYNCS.PHASECHK.TRANS64 P0, [R2+URZ+0x28840], R3 ;  /* 0x02884003020085a7 */ /* 0x000ee4000800007f */
[----:B---3--:R-:W-:Y:S05]  /*248c0*/  @!P0 BRA `(.L_x_7202) ;  /* 0xfffffffc00f08947 */ /* 0x008fea000383ffff */
[----:B------:R-:W-:Y:S05]  /*248d0*/  BRA `(.L_x_7368) ;  /* 0xffffffc400787947 */ /* 0x000fea000383ffff */
.L_x_7204:
[----:B0-----:R0:W1:Y:S02]  /*248e0*/  SYNCS.PHASECHK.TRANS64.TRYWAIT P0, [R2+URZ+0x28860], R9 ;  /* 0x02886009020075a7 */ /* 0x001064000800017f */
[----:B-1----:R-:W-:Y:S05]  /*248f0*/  @!P0 NANOSLEEP.SYNCS 0x989680 ;  /* 0x009896800000895d */ /* 0x002fea0003900000 */
[----:B------:R-:W1:Y:S02]  /*24900*/  @!P0 SYNCS.PHASECHK.TRANS64 P0, [R2+URZ+0x28860], R9 ;  /* 0x02886009020085a7 */ /* 0x000e64000800007f */
[----:B-1----:R-:W-:Y:S05]  /*24910*/  @!P0 BRA `(.L_x_7204) ;  /* 0xfffffffc00f08947 */ /* 0x002fea000383ffff */
[----:B------:R-:W-:Y:S05]  /*24920*/  BRA `(.L_x_7369) ;  /* 0xffffffc8000c7947 */ /* 0x000fea000383ffff */
.L_x_7212:
[----:B-1----:R1:W2:Y:S02]  /*24930*/  SYNCS.PHASECHK.TRANS64.TRYWAIT P0, [R3+URZ+0x28860], R2 ;  /* 0x02886002030075a7 */ /* 0x0022a4000800017f */
[----:B--2---:R-:W-:Y:S05]  /*24940*/  @!P0 NANOSLEEP.SYNCS 0x989680 ;  /* 0x009896800000895d */ /* 0x004fea0003900000 */
[----:B------:R-:W2:Y:S02]  /*24950*/  @!P0 SYNCS.PHASECHK.TRANS64 P0, [R3+URZ+0x28860], R2 ;  /* 0x02886002030085a7 */ /* 0x000ea4000800007f */
[----:B--2---:R-:W-:Y:S05]  /*24960*/  @!P0 BRA `(.L_x_7212) ;  /* 0xfffffffc00f08947 */ /* 0x004fea000383ffff */
[----:B------:R-:W-:Y:S05]  /*24970*/  BRA `(.L_x_7370) ;  /* 0xffffffcc002c7947 */ /* 0x000fea000383ffff */
.L_x_7215:
[----:B------:R-:W-:Y:S01]  /*24980*/  BSSY B0, `(.L_x_7371) ;  /* 0x0000008000007945 */ /* 0x000fe20003800000 */
[----:B------:R-:W-:Y:S02]  /*24990*/  IMAD.MOV.U32 R13, RZ, RZ, R16 ;  /* 0x000000ffff0d7224 */ /* 0x000fe400078e0010 */
[----:B------:R-:W-:Y:S02]  /*249a0*/  IMAD.MOV.U32 R12, RZ, RZ, RZ ;  /* 0x000000ffff0c7224 */ /* 0x000fe400078e00ff */
[----:B0-----:R-:W-:Y:S02]  /*249b0*/  IMAD.MOV.U32 R11, RZ, RZ, 0x1f ;  /* 0x0000001fff0b7424 */ /* 0x001fe400078e00ff */
[----:B------:R-:W-:-:S07]  /*249c0*/  IMAD.MOV.U32 R15, RZ, RZ, -0x1 ;  /* 0xffffffffff0f7424 */ /* 0x000fce00078e00ff */
[----:B-123--:R-:W-:Y:S05]  /*249d0*/  WARPSYNC.COLLECTIVE R15, `(.L_x_7372) ;  /* 0x000000000f087348 */ /* 0x00efea0003c00000 */
[----:B------:R0:W4:Y:S02]  /*249e0*/  SHFL.IDX P6, R14, R13, R12, R11 ;  /* 0x0000000c0d0e7389 */ /* 0x00012400000c000b */
[----:B01234-:R-:W-:Y:S01]  /*249f0*/  ENDCOLLECTIVE ;  /* 0x000000000000791b */ /* 0x01ffe20003800000 */
.L_x_7372:
[----:B------:R-:W-:Y:S05]  /*24a00*/  BSYNC B0 ;  /* 0x0000000000007941 */ /* 0x000fea0003800000 */
.L_x_7371:
        /* <DEDUP_REMOVED lines=8> */
.L_x_7373:
[----:B------:R-:W-:Y:S01]  /*24a90*/  IMAD.MOV.U32 R16, RZ, RZ, R14 ;  /* 0x000000ffff107224 */ /* 0x000fe200078e000e */
[----:B------:R-:W-:Y:S06]  /*24aa0*/  BRA `(.L_x_7374) ;  /* 0xffffffcc00c07947 */ /* 0x000fec000383ffff */
.L_x_7218:
        /* <DEDUP_REMOVED lines=8> */
.L_x_7376:
[----:B------:R-:W-:Y:S05]  /*24b30*/  BSYNC B0 ;  /* 0x0000000000007941 */ /* 0x000fea0003800000 */
.L_x_7375:
        /* <DEDUP_REMOVED lines=10> */
.L_x_7377:
        /* <DEDUP_REMOVED lines=8> */
.L_x_7378:
        /* <DEDUP_REMOVED lines=8> */
.L_x_7379:
        /* <DEDUP_REMOVED lines=8> */
.L_x_7380:
        /* <DEDUP_REMOVED lines=8> */
.L_x_7381:
[----:B------:R-:W-:Y:S05]  /*24de0*/  BRA `(.L_x_7382) ;  /* 0xffffffcc00847947 */ /* 0x000fea000383ffff */
.L_x_7223:
[----:B------:R-:W-:Y:S01]  /*24df0*/  BSSY B0, `(.L_x_7383) ;  /* 0x0000008000007945 */ /* 0x000fe20003800000 */
[----:B-----5:R-:W-:Y:S02]  /*24e00*/  IMAD.MOV.U32 R13, RZ, RZ, R17 ;  /* 0x000000ffff0d7224 */ /* 0x020fe400078e0011 */
[----:B------:R-:W-:Y:S02]  /*24e10*/  IMAD.MOV.U32 R12, RZ, RZ, 0x1 ;  /* 0x00000001ff0c7424 */ /* 0x000fe400078e00ff */
[----:B------:R-:W-:Y:S02]  /*24e20*/  IMAD.MOV.U32 R11, RZ, RZ, RZ ;  /* 0x000000ffff0b7224 */ /* 0x000fe400078e00ff */
[----:B------:R-:W-:-:S07]  /*24e30*/  IMAD.MOV.U32 R15, RZ, RZ, -0x1 ;  /* 0xffffffffff0f7424 */ /* 0x000fce00078e00ff */
[----:B01----:R-:W-:Y:S05]  /*24e40*/  WARPSYNC.COLLECTIVE R15, `(.L_x_7384) ;  /* 0x000000000f087348 */ /* 0x003fea0003c00000 */
[----:B------:R2:W3:Y:S02]  /*24e50*/  SHFL.UP P6, R14, R13, R12, R11 ;  /* 0x0400000c0d0e7389 */ /* 0x0004e400000c000b */
[----:B0123--:R-:W-:Y:S01]  /*24e60*/  ENDCOLLECTIVE ;  /* 0x000000000000791b */ /* 0x00ffe20003800000 */
.L_x_7384:
[----:B------:R-:W-:Y:S05]  /*24e70*/  BSYNC B0 ;  /* 0x0000000000007941 */ /* 0x000fea0003800000 */
.L_x_7383:
        /* <DEDUP_REMOVED lines=10> */
.L_x_7385:
        /* <DEDUP_REMOVED lines=8> */
.L_x_7386:
        /* <DEDUP_REMOVED lines=8> */
.L_x_7387:
        /* <DEDUP_REMOVED lines=8> */
.L_x_7388:
        /* <DEDUP_REMOVED lines=8> */
.L_x_7389:
[----:B------:R-:W-:Y:S05]  /*25120*/  BRA `(.L_x_7390) ;  /* 0xffffffcc00687947 */ /* 0x000fea000383ffff */
.L_x_7225:
[----:B------:R-:W-:Y:S01]  /*25130*/  BSSY B0, `(.L_x_7391) ;  /* 0x0000006000007945 */ /* 0x000fe20003800000 */
[----:B------:R-:W-:Y:S01]  /*25140*/  PLOP3.LUT P6, PT, P6, PT, PT, 0x8, 0x0 ;  /* 0x000000000000781c */ /* 0x000fe200037ce170 */
[----:B------:R-:W-:-:S12]  /*25150*/  IMAD.MOV.U32 R15, RZ, RZ, -0x1 ;  /* 0xffffffffff0f7424 */ /* 0x000fd800078e00ff */
[----:B0-----:R-:W-:Y:S05]  /*25160*/  WARPSYNC.COLLECTIVE R15, `(.L_x_7392) ;  /* 0x000000000f087348 */ /* 0x001fea0003c00000 */
[----:B------:R-:W-:Y:S01]  /*25170*/  VOTE.ANY R14, PT, P6 ;  /* 0x00000000000e7806 */ /* 0x000fe200030e0100 */
[----:B0-----:R-:W-:Y:S06]  /*25180*/  ENDCOLLECTIVE ;  /* 0x000000000000791b */ /* 0x001fec0003800000 */
.L_x_7392:
[----:B------:R-:W-:Y:S05]  /*25190*/  BSYNC B0 ;  /* 0x0000000000007941 */ /* 0x000fea0003800000 */
.L_x_7391:
        /* <DEDUP_REMOVED lines=9> */
.L_x_7393:
[----:B------:R-:W-:Y:S01]  /*25230*/  IMAD.MOV.U32 R17, RZ, RZ, R14 ;  /* 0x000000ffff117224 */ /* 0x000fe200078e000e */
[----:B------:R-:W-:Y:S06]  /*25240*/  BRA `(.L_x_7394) ;  /* 0xffffffcc00587947 */ /* 0x000fec000383ffff */
.L_x_7227:
[----:B------:R-:W-:Y:S01]  /*25250*/  BSSY B0, `(.L_x_7395) ;  /* 0x0000007000007945 */ /* 0x000fe20003800000 */
[----:B------:R-:W-:Y:S02]  /*25260*/  IMAD.MOV.U32 R13, RZ, RZ, R2 ;  /* 0x000000ffff0d7224 */ /* 0x000fe400078e0002 */
[----:B------:R-:W-:Y:S02]  /*25270*/  IMAD.MOV.U32 R11, RZ, RZ, 0x1f ;  /* 0x0000001fff0b7424 */ /* 0x000fe400078e00ff */
[----:B------:R-:W-:-:S07]  /*25280*/  IMAD.MOV.U32 R15, RZ, RZ, -0x1 ;  /* 0xffffffffff0f7424 */ /* 0x000fce00078e00ff */
[----:B012---:R-:W-:Y:S05]  /*25290*/  WARPSYNC.COLLECTIVE R15, `(.L_x_7396) ;  /* 0x000000000f087348 */ /* 0x007fea0003c00000 */
[----:B------:R3:W4:Y:S02]  /*252a0*/  SHFL.IDX P6, R14, R13, R12, R11 ;  /* 0x0000000c0d0e7389 */ /* 0x00072400000c000b */
[----:B01234-:R-:W-:Y:S01]  /*252b0*/  ENDCOLLECTIVE ;  /* 0x000000000000791b */ /* 0x01ffe20003800000 */
.L_x_7396:
[----:B------:R-:W-:Y:S05]  /*252c0*/  BSYNC B0 ;  /* 0x0000000000007941 */ /* 0x000fea0003800000 */
.L_x_7395:
[----:B------:R-:W-:Y:S01]  /*252d0*/  IMAD.MOV.U32 R7, RZ, RZ, R14 ;  /* 0x000000ffff077224 */ /* 0x000fe200078e000e */
[----:B------:R-:W-:Y:S06]  /*252e0*/  BRA `(.L_x_7226) ;  /* 0xffffffcc004c7947 */ /* 0x000fec000383ffff */
.L_x_7231:
[----:B-1----:R1:W2:Y:S02]  /*252f0*/  SYNCS.PHASECHK.TRANS64.TRYWAIT P0, [R0+URZ+0x28820], R3 ;  /* 0x02882003000075a7 */ /* 0x0022a4000800017f */
[----:B--2---:R-:W-:Y:S05]  /*25300*/  @!P0 NANOSLEEP.SYNCS 0x989680 ;  /* 0x009896800000895d */ /* 0x004fea0003900000 */
[----:B------:R-:W2:Y:S02]  /*25310*/  @!P0 SYNCS.PHASECHK.TRANS64 P0, [R0+URZ+0x28820], R3 ;  /* 0x02882003000085a7 */ /* 0x000ea4000800007f */
[----:B--2---:R-:W-:Y:S05]  /*25320*/  @!P0 BRA `(.L_x_7231) ;  /* 0xfffffffc00f08947 */ /* 0x004fea000383ffff */
[----:B------:R-:W-:Y:S05]  /*25330*/  BRA `(.L_x_7397) ;  /* 0xffffffd000c07947 */ /* 0x000fea000383ffff */
.L_x_7232:
        /* <DEDUP_REMOVED lines=11> */
.L_x_7399:
[----:B------:R-:W-:Y:S05]  /*253f0*/  BSYNC B0 ;  /* 0x0000000000007941 */ /* 0x000fea0003800000 */
.L_x_7398:
[----:B------:R-:W-:Y:S05]  /*25400*/  BRA `(.L_x_7400) ;  /* 0xffffffd000a87947 */ /* 0x000fea000383ffff */
.L_x_7233:
[----:B------:R-:W-:Y:S01]  /*25410*/  BSSY B0, `(.L_x_7401) ;  /* 0x0000006000007945 */ /* 0x000fe20003800000 */
[----:B------:R-:W-:-:S07]  /*25420*/  IMAD.MOV.U32 R15, RZ, RZ, -0x1 ;  /* 0xffffffffff0f7424 */ /* 0x000fce00078e00ff */
[----:B012---:R-:W-:Y:S05]  /*25430*/  WARPSYNC.COLLECTIVE R15, `(.L_x_7402) ;  /* 0x000000000f0c7348 */ /* 0x007fea0003c00000 */
[----:B------:R-:W-:Y:S02]  /*25440*/  ELECT P6, UR62, PT ;  /* 0x00000000003e782f */ /* 0x000fe400038c0000 */
[----:B------:R-:W-:Y:S01]  /*25450*/  MOV R14, UR62 ;  /* 0x0000003e000e7c02 */ /* 0x000fe20008000f00 */
[----:B012---:R-:W-:Y:S10]  /*25460*/  ENDCOLLECTIVE ;  /* 0x000000000000791b */ /* 0x007ff40003800000 */
.L_x_7402:
[----:B------:R-:W-:Y:S05]  /*25470*/  BSYNC B0 ;  /* 0x0000000000007941 */ /* 0x000fea0003800000 */
.L_x_7401:
[----:B------:R-:W-:Y:S05]  /*25480*/  BRA `(.L_x_7403) ;  /* 0xffffffd0009c7947 */ /* 0x000fea000383ffff */
.L_x_7235:
[----:B-1----:R1:W2:Y:S02]  /*25490*/  SYNCS.PHASECHK.TRANS64.TRYWAIT P0, [R6+URZ], R5 ;  /* 0x00000005060075a7 */ /* 0x0022a4000800017f */
[----:B--2---:R-:W-:Y:S05]  /*254a0*/  @!P0 NANOSLEEP.SYNCS 0x989680 ;  /* 0x009896800000895d */ /* 0x004fea0003900000 */
[----:B------:R-:W2:Y:S02]  /*254b0*/  @!P0 SYNCS.PHASECHK.TRANS64 P0, [R6+URZ], R5 ;  /* 0x00000005060085a7 */ /* 0x000ea4000800007f */
[----:B--2---:R-:W-:Y:S05]  /*254c0*/  @!P0 BRA `(.L_x_7235) ;  /* 0xfffffffc00f08947 */ /* 0x004fea000383ffff */
[----:B------:R-:W-:Y:S05]  /*254d0*/  BRA `(.L_x_7404) ;  /* 0xffffffd000d87947 */ /* 0x000fea000383ffff */
.L_x_7236:
[----:B--2---:R2:W3:Y:S02]  /*254e0*/  SYNCS.PHASECHK.TRANS64.TRYWAIT P0, [R7+URZ], R2 ;  /* 0x00000002070075a7 */ /* 0x0044e4000800017f */
[----:B---3--:R-:W-:Y:S05]  /*254f0*/  @!P0 NANOSLEEP.SYNCS 0x989680 ;  /* 0x009896800000895d */ /* 0x008fea0003900000 */
[----:B------:R-:W3:Y:S02]  /*25500*/  @!P0 SYNCS.PHASECHK.TRANS64 P0, [R7+URZ], R2 ;  /* 0x00000002070085a7 */ /* 0x000ee4000800007f */
[----:B---3--:R-:W-:Y:S05]  /*25510*/  @!P0 BRA `(.L_x_7236) ;  /* 0xfffffffc00f08947 */ /* 0x008fea000383ffff */
[----:B------:R-:W-:Y:S05]  /*25520*/  BRA `(.L_x_7405) ;  /* 0xffffffd000cc7947 */ /* 0x000fea000383ffff */
.L_x_7238:
[----:B---3--:R3:W4:Y:S02]  /*25530*/  SYNCS.PHASECHK.TRANS64.TRYWAIT P0, [R4+URZ], R5 ;  /* 0x00000005040075a7 */ /* 0x008724000800017f */
[----:B----4-:R-:W-:Y:S05]  /*25540*/  @!P0 NANOSLEEP.SYNCS 0x989680 ;  /* 0x009896800000895d */ /* 0x010fea0003900000 */
[----:B------:R-:W4:Y:S02]  /*25550*/  @!P0 SYNCS.PHASECHK.TRANS64 P0, [R4+URZ], R5 ;  /* 0x00000005040085a7 */ /* 0x000f24000800007f */
[----:B----4-:R-:W-:Y:S05]  /*25560*/  @!P0 BRA `(.L_x_7238) ;  /* 0xfffffffc00f08947 */ /* 0x010fea000383ffff */
[----:B------:R-:W-:Y:S05]  /*25570*/  BRA `(.L_x_7406) ;  /* 0xffffffd000d47947 */ /* 0x000fea000383ffff */
.L_x_7407:
        /* <DEDUP_REMOVED lines=16> */
.L_x_12775:


//--------------------- .text._ZN7cutlass13device_kernelIN5flash11enable_sm90INS1_16FlashAttnFwdSm90INS1_25CollectiveMainloopFwdSm90ILi2EN4cute5tupleIJNS5_1CILi1EEES8_S8_EEENS6_IJNS7_ILi128EEESA_SA_EEELi128ENS_6half_tEfNS_4arch4Sm90ELb1ELb0ELb0ELb0ELb0ELb0ELb0ELb1ELb1ELb0ELb0ELb0EEENS1_21CollectiveEpilogueFwdISB_S9_SC_SE_Li256ELb0ELb0ELb0ELb0EEENS1_30DynamicPersistentTileSchedulerILi256ELi32ELb0ELb0ELb1EEEEEEEEEvNT_6ParamsE --------------------------
	.section	.text._ZN7cutlass13device_kernelIN5flash11enable_sm90INS1_16FlashAttnFwdSm90INS1_25CollectiveMainloopFwdSm90ILi2EN4cute5tupleIJNS5_1CILi1EEES8_S8_EEENS6_IJNS7_ILi128EEESA_SA_EEELi128ENS_6half_tEfNS_4arch4Sm90ELb1ELb0ELb0ELb0ELb0ELb0ELb0ELb1ELb1ELb0ELb0ELb0EEENS1_21CollectiveEpilogueFwdISB_S9_SC_SE_Li256ELb0ELb0ELb0ELb0EEENS1_30DynamicPersistentTileSchedulerILi256ELi32ELb0ELb0ELb1EEEEEEEEEvNT_6ParamsE,"ax",@progbits
	.align	128
.text._ZN7cutlass13device_kernelIN5flash11enable_sm90INS1_16FlashAttnFwdSm90INS1_25CollectiveMainloopFwdSm90ILi2EN4cute5tupleIJNS5_1CILi1EEES8_S8_EEENS6_IJNS7_ILi128EEESA_SA_EEELi128ENS_6half_tEfNS_4arch4Sm90ELb1ELb0ELb0ELb0ELb0ELb0ELb0ELb1ELb1ELb0ELb0ELb0EEENS1_21CollectiveEpilogueFwdISB_S9_SC_SE_Li256ELb0ELb0ELb0ELb0EEENS1_30DynamicPersistentTileSchedulerILi256ELi32ELb0ELb0ELb1EEEEEEEEEvNT_6ParamsE:
        .type           _ZN7cutlass13device_kernelIN5flash11enable_sm90INS1_16FlashAttnFwdSm90INS1_25CollectiveMainloopFwdSm90ILi2EN4cute5tupleIJNS5_1CILi1EEES8_S8_EEENS6_IJNS7_ILi128EEESA_SA_EEELi128ENS_6half_tEfNS_4arch4Sm90ELb1ELb0ELb0ELb0ELb0ELb0ELb0ELb1ELb1ELb0ELb0ELb0EEENS1_21CollectiveEpilogueFwdISB_S9_SC_SE_Li256ELb0ELb0ELb0ELb0EEENS1_30DynamicPersistentTileSchedulerILi256ELi32ELb0ELb0ELb1EEEEEEEEEvNT_6ParamsE,@function
        .size           _ZN7cutlass13device_kernelIN5flash11enable_sm90INS1_16FlashAttnFwdSm90INS1_25CollectiveMainloopFwdSm90ILi2EN4cute5tupleIJNS5_1CILi1EEES8_S8_EEENS6_IJNS7_ILi128EEESA_SA_EEELi128ENS_6half_tEfNS_4arch4Sm90ELb1ELb0ELb0ELb0ELb0ELb0ELb0ELb1ELb1ELb0ELb0ELb0EEENS1_21CollectiveEpilogueFwdISB_S9_SC_SE_Li256ELb0ELb0ELb0ELb0EEENS1_30DynamicPersistentTileSchedulerILi256ELi32ELb0ELb0ELb1EEEEEEEEEvNT_6ParamsE,(.L_x_12776 - _ZN7cutlass13device_kernelIN5flash11enable_sm90INS1_16FlashAttnFwdSm90INS1_25CollectiveMainloopFwdSm90ILi2EN4cute5tupleIJNS5_1CILi1EEES8_S8_EEENS6_IJNS7_ILi128EEESA_SA_EEELi128ENS_6half_tEfNS_4arch4Sm90ELb1ELb0ELb0ELb0ELb0ELb0ELb0ELb1ELb1ELb0ELb0ELb0EEENS1_21CollectiveEpilogueFwdISB_S9_SC_SE_Li256ELb0ELb0ELb0ELb0EEENS1_30DynamicPersistentTileSchedulerILi256ELi32ELb0ELb0ELb1EEEEEEEEEvNT_6ParamsE)
        .other          _ZN7cutlass13device_kernelIN5flash11enable_sm90INS1_16FlashAttnFwdSm90INS1_25CollectiveMainloopFwdSm90ILi2EN4cute5tupleIJNS5_1CILi1EEES8_S8_EEENS6_IJNS7_ILi128EEESA_SA_EEELi128ENS_6half_tEfNS_4arch4Sm90ELb1ELb0ELb0ELb0ELb0ELb0ELb0ELb1ELb1ELb0ELb0ELb0EEENS1_21CollectiveEpilogueFwdISB_S9_SC_SE_Li256ELb0ELb0ELb0ELb0EEENS1_30DynamicPersistentTileSchedulerILi256ELi32ELb0ELb0ELb1EEEEEEEEEvNT_6ParamsE,@"STO_CUDA_ENTRY STV_DEFAULT"
_ZN7cutlass13device_kernelIN5flash11enable_sm90INS1_16FlashAttnFwdSm90INS1_25CollectiveMainloopFwdSm90ILi2EN4cute5tupleIJNS5_1CILi1EEES8_S8_EEENS6_IJNS7_ILi128EEESA_SA_EEELi128ENS_6half_tEfNS_4arch4Sm90ELb1ELb0ELb0ELb0ELb0ELb0ELb0ELb1ELb1ELb0ELb0ELb0EEENS1_21CollectiveEpilogueFwdISB_S9_SC_SE_Li256ELb0ELb0ELb0ELb0EEENS1_30DynamicPersistentTileSchedulerILi256ELi32ELb0ELb0ELb1EEEEEEEEEvNT_6ParamsE:
        /* <DEDUP_REMOVED lines=23> */
.L_x_7409:
[----:B------:R-:W-:Y:S05]  /*0170*/  BSYNC B0 ;  /* 0x0000000000007941 */ /* 0x000fea0003800000 */
.L_x_7408:
        /* <DEDUP_REMOVED lines=37> */
.L_x_7410:
        /* <DEDUP_REMOVED lines=22> */
.L_x_7411:
        /* <DEDUP_REMOVED lines=18> */
.L_x_7412:
        /* <DEDUP_REMOVED lines=22> */
.L_x_7413:
        /* <DEDUP_REMOVED lines=22> */
.L_x_7414:
[----:B------:R-:W-:Y:S01]  /*0910*/  PLOP3.LUT P0, PT, PT, PT, UP0, 0x80, 0x0 ;  /* 0x000000000000781c */ /* 0x000fe20003f0f008 */
[----:B------:R-:W-:Y:S01]  /*0920*/  UMOV UR60, 0x1 ;  /* 0x00000001003c7882 */ /* 0x000fe20000000000 */
[----:B------:R-:W-:Y:S01]  /*0930*/  NOP ;  /* 0x0000000000007918 */ /* 0x000fe20000000000 */
[----:B------:R-:W-:Y:S01]  /*0940*/  USEL UR60, UR60, 0x2, !UP0 ;  /* 0x000000023c3c7887 */ /* 0x000fe2000c000000 */
[----:B------:R-:W-:Y:S01]  /*0950*/  ULDC.64 UR52, c[0x0][0x208] ;  /* 0x0000820000347ab9 */ /* 0x000fe20000000a00 */
[----:B-123--:R-:W-:Y:S08]  /*0960*/  BAR.SYNC.DEFER_BLOCKING 0x0 ;  /* 0x0000000000007b1d */ /* 0x00eff00000010000 */
[----:B------:R-:W-:Y:S05]  /*0970*/  @!P0 BRA `(.L_x_7415) ;  /* 0x0000009800688947 */ /* 0x000fea0003800000 */
.L_x_7416:
        /* <DEDUP_REMOVED lines=48> */
[----:B------:R-:W-:Y:S01]  /*0c80*/  LOP3.LUT R2, R2, 0x3fffffe, RZ, 0xc0, !PT ;  /* 0x03fffffe02027812 */ /* 0x000fe200078ec0ff */
[----:B------:R-:W-:Y:S01]  /*0c90*/  IMAD.U32 R16, RZ, RZ, UR4 ;  /* 0x00000004ff107e24 */ /* 0x000fe2000f8e00ff */
[----:B------:R-:W-:Y:S01]  /*0ca0*/  LEA.HI R0, R0, R189, RZ, 0x3 ;  /* 0x000000bd00007211 */ /* 0x000fe200078f18ff */
[----:B------:R-:W-:Y:S01]  /*0cb0*/  IMAD.U32 R17, RZ, RZ, UR5 ;  /* 0x00000005ff117e24 */ /* 0x000fe2000f8e00ff */
[----:B------:R-:W-:Y:S01]  /*0cc0*/  LOP3.LUT R9, R9, 0xfffffff8, RZ, 0xc0, !PT ;  /* 0xfffffff809097812 */ /* 0x000fe200078ec0ff */
[----:B------:R-:W-:Y:S01]  /*0cd0*/  IMAD.IADD R22, R187, 0x1, -R2 ;  /* 0x00000001bb167824 */ /* 0x000fe200078e0a02 */
[----:B------:R-:W-:Y:S01]  /*0ce0*/  LEA.HI R7, R7, R186, RZ, 0x5 ;  /* 0x000000ba07077211 */ /* 0x000fe200078f28ff */
[----:B------:R-:W-:Y:S01]  /*0cf0*/  IMAD.SHL.U32 R3, R3, 0x8, RZ ;  /* 0x0000000803037824 */ /* 0x000fe200078e00ff */
[----:B------:R-:W-:Y:S01]  /*0d00*/  LOP3.LUT R2, R0, 0x1ffffff8, RZ, 0xc0, !PT ;  /* 0x1ffffff800027812 */ /* 0x000fe200078ec0ff */
[----:B------:R-:W-:Y:S01]  /*0d10*/  IMAD.IADD R4, R4, 0x1, -R9 ;  /* 0x0000000104047824 */ /* 0x000fe200078e0a09 */
[----:B------:R-:W-:Y:S01]  /*0d20*/  SHF.R.S32.HI R7, RZ, 0x5, R7 ;  /* 0x00000005ff077819 */ /* 0x000fe20000011407 */
[----:B------:R-:W-:Y:S01]  /*0d30*/  IMAD.WIDE R16, R3, 0x2, R16 ;  /* 0x0000000203107825 */ /* 0x000fe200078e0210 */
[----:B------:R-:W-:Y:S01]  /*0d40*/  LOP3.LUT R3, R6, 0x7ffffffc, RZ, 0xc0, !PT ;  /* 0x7ffffffc06037812 */ /* 0x000fe200078ec0ff */
[----:B------:R-:W-:Y:S01]  /*0d50*/  UMOV UR4, UR7 ;  /* 0x0000000700047c82 */ /* 0x000fe20008000000 */
[----:B------:R-:W-:Y:S01]  /*0d60*/  SHF.R.S32.HI R184, RZ, 0x3, R0 ;  /* 0x00000003ffb87819 */ /* 0x000fe20000011400 */
[----:B------:R-:W-:-:S02]  /*0d70*/  IMAD.IADD R2, R189, 0x1, -R2 ;  /* 0x00000001bd027824 */ /* 0x000fc400078e0a02 */
[----:B------:R-:W-:Y:S02]  /*0d80*/  IMAD R7, R7, 0x10, R4 ;  /* 0x0000001007077824 */ /* 0x000fe400078e0204 */
[----:B------:R-:W-:Y:S02]  /*0d90*/  IMAD.SHL.U32 R18, R2, 0x8, RZ ;  /* 0x0000000802127824 */ /* 0x000fe400078e00ff */
[----:B------:R-:W-:Y:S02]  /*0da0*/  IMAD R22, R22, 0x40, R7 ;  /* 0x0000004016167824 */ /* 0x000fe400078e0207 */
[----:B------:R-:W-:-:S07]  /*0db0*/  IMAD.IADD R2, R186, 0x1, -R3 ;  /* 0x00000001ba027824 */ /* 0x000fce00078e0a03 */
.L_x_7463:
        /* <DEDUP_REMOVED lines=20> */
.L_x_7417:
[----:B------:R-:W-:Y:S01]  /*0f00*/  ULDC UR6, c[0x0][0xdc4] ;  /* 0x0003710000067ab9 */ /* 0x000fe20000000800 */
[----:B------:R-:W-:Y:S01]  /*0f10*/  UMOV UR46, UR7 ;  /* 0x00000007002e7c82 */ /* 0x000fe20008000000 */
[----:B------:R-:W-:-:S11]  /*0f20*/  UISETP.NE.AND UP0, UPT, UR6, 0x1, UPT ;  /* 0x000000010600788c */ /* 0x000fd6000bf05270 */
[----:B------:R-:W-:Y:S02]  /*0f30*/  @UP0 ULDC.64 UR10, c[0x0][0xdc8] ;  /* 0x00037200000a0ab9 */ /* 0x000fe40000000a00 */
[----:B------:R-:W-:-:S04]  /*0f40*/  UIMAD.WIDE.U32 UR4, UR7, UR10, URZ ;  /* 0x0000000a070472a5 */ /* 0x000fc8000f8e003f */
[----:B------:R-:W-:-:S04]  /*0f50*/  @UP0 USHF.R.U32.HI UR46, URZ, UR11, UR5 ;  /* 0x0000000b3f2e0299 */ /* 0x000fc80008011605 */
[----:B------:R-:W-:-:S12]  /*0f60*/  UIMAD UR4, UR46, UR6, URZ ;  /* 0x000000062e0472a4 */ /* 0x000fd8000f8e023f */
.L_x_7418:
[----:B------:R-:W-:Y:S01]  /*0f70*/  ULOP3.LUT UR5, URZ, UR46, URZ, 0x33, !UPT ;  /* 0x0000002e3f057292 */ /* 0x000fe2000f8e333f */
[----:B------:R-:W-:Y:S01]  /*0f80*/  PLOP3.LUT P0, PT, PT, PT, PT, 0x80, 0x0 ;  /* 0x000000000000781c */ /* 0x000fe20003f0f070 */
[----:B------:R-:W-:Y:S01]  /*0f90*/  ULDC.64 UR10, c[0x0][0x3f8] ;  /* 0x0000fe00000a7ab9 */ /* 0x000fe20000000a00 */
[----:B------:R-:W-:Y:S01]  /*0fa0*/  ULDC UR6, c[0x0][0xdac] ;  /* 0x00036b0000067ab9 */ /* 0x000fe20000000800 */
[----:B------:R-:W-:Y:S01]  /*0fb0*/  UISETP.NE.U32.AND UP0, UPT, UR10, URZ, UPT ;  /* 0x0000003f0a00728c */ /* 0x000fe2000bf05070 */
[----:B------:R-:W-:Y:S01]  /*0fc0*/  IMAD.MOV.U32 R3, RZ, RZ, RZ ;  /* 0x000000ffff037224 */ /* 0x000fe200078e00ff */
[----:B------:R-:W-:Y:S01]  /*0fd0*/  UIADD3 UR5, UR5, UR6, URZ ;  /* 0x0000000605057290 */ /* 0x000fe2000fffe03f */
[----:B------:R-:W-:Y:S01]  /*0fe0*/  CS2R R20, SRZ ;  /* 0x0000000000147805 */ /* 0x000fe2000001ff00 */
[----:B------:R-:W-:Y:S01]  /*0ff0*/  UISETP.NE.AND.EX UP0, UPT, UR11, URZ, UPT, UP0 ;  /* 0x0000003f0b00728c */ /* 0x000fe2000bf05300 */
[----:B------:R-:W-:Y:S01]  /*1000*/  IMAD.MOV.U32 R151, RZ, RZ, RZ ;  /* 0x000000ffff977224 */ /* 0x000fe200078e00ff */
[----:B------:R-:W-:Y:S01]  /*1010*/  USHF.L.U32 UR42, UR5, 0x7, URZ ;  /* 0x00000007052a7899 */ /* 0x000fe2000800063f */
[----:B------:R-:W-:Y:S01]  /*1020*/  IMAD.MOV.U32 R0, RZ, RZ, RZ ;  /* 0x000000ffff007224 */ /* 0x000fe200078e00ff */
[----:B------:R-:W-:Y:S01]  /*1030*/  ULDC UR39, c[0x0][0x404] ;  /* 0x0001010000277ab9 */ /* 0x000fe20000000800 */
[----:B------:R-:W-:Y:S01]  /*1040*/  ULDC UR9, c[0x0][0x288] ;  /* 0x0000a20000097ab9 */ /* 0x000fe20000000800 */
[----:B------:R-:W-:Y:S01]  /*1050*/  UIADD3 UR4, UR7, -UR4, URZ ;  /* 0x8000000407047290 */ /* 0x000fe2000fffe03f */
[----:B------:R-:W-:Y:S01]  /*1060*/  CS2R R30, SRZ ;  /* 0x00000000001e7805 */ /* 0x000fe2000001ff00 */
[----:B------:R-:W-:Y:S01]  /*1070*/  USEL UR39, UR39, 0x1, UP0 ;  /* 0x0000000127277887 */ /* 0x000fe20008000000 */
[----:B------:R-:W-:Y:S01]  /*1080*/  CS2R R32, SRZ ;  /* 0x0000000000207805 */ /* 0x000fe2000001ff00 */
[----:B------:R-:W-:Y:S01]  /*1090*/  UIADD3 UR5, UR42, 0xff, -UR9 ;  /* 0x000000ff2a057890 */ /* 0x000fe2000fffe809 */
[----:B------:R-:W-:Y:S01]  /*10a0*/  CS2R R34, SRZ ;  /* 0x0000000000227805 */ /* 0x000fe2000001ff00 */
[----:B------:R-:W-:Y:S01]  /*10b0*/  ULDC UR10, c[0x0][0xdc4] ;  /* 0x00037100000a7ab9 */ /* 0x000fe20000000800 */
[----:B------:R-:W-:Y:S01]  /*10c0*/  ULDC UR7, c[0x0][0x2e0] ;  /* 0x0000b80000077ab9 */ /* 0x000fe20000000800 */
[----:B------:R-:W-:Y:S01]  /*10d0*/  UIMAD UR10, UR8, UR10, UR4 ;  /* 0x0000000a080a72a4 */ /* 0x000fe2000f8e0204 */
[----:B------:R-:W-:Y:S01]  /*10e0*/  CS2R R36, SRZ ;  /* 0x0000000000247805 */ /* 0x000fe2000001ff00 */
[----:B------:R-:W-:Y:S01]  /*10f0*/  UIMAD UR4, UR39, UR7, 0x7f ;  /* 0x0000007f270474a4 */ /* 0x000fe2000f8e0207 */
[----:B------:R-:W-:Y:S01]  /*1100*/  CS2R R38, SRZ ;  /* 0x0000000000267805 */ /* 0x000fe2000001ff00 */
[----:B------:R-:W-:Y:S01]  /*1110*/  UIMAD UR6, UR39, UR7, UR5 ;  /* 0x00000007270672a4 */ /* 0x000fe2000f8e0205 */
[----:B------:R-:W-:Y:S01]  /*1120*/  CS2R R40, SRZ ;  /* 0x0000000000287805 */ /* 0x000fe2000001ff00 */
[----:B------:R-:W-:Y:S01]  /*1130*/  USHF.R.S32.HI UR5, URZ, 0x1f, UR4 ;  /* 0x0000001f3f057899 */ /* 0x000fe20008011404 */
[----:B------:R-:W-:Y:S01]  /*1140*/  CS2R R42, SRZ ;  /* 0x00000000002a7805 */ /* 0x000fe2000001ff00 */
[----:B------:R-:W-:Y:S01]  /*1150*/  USHF.R.S32.HI UR7, URZ, 0x1f, UR6 ;  /* 0x0000001f3f077899 */ /* 0x000fe20008011406 */
[----:B------:R-:W-:Y:S01]  /*1160*/  CS2R R44, SRZ ;  /* 0x00000000002c7805 */ /* 0x000fe2000001ff00 */
[----:B------:R-:W-:Y:S01]  /*1170*/  ULEA.HI UR5, UR5, UR4, URZ, 0x7 ;  /* 0x0000000405057291 */ /* 0x000fe2000f8f383f */
[----:B------:R-:W-:Y:S01]  /*1180*/  CS2R R46, SRZ ;  /* 0x00000000002e7805 */ /* 0x000fe2000001ff00 */
[----:B------:R-:W-:Y:S01]  /*1190*/  ULEA.HI UR7, UR7, UR6, URZ, 0x7 ;  /* 0x0000000607077291 */ /* 0x000fe2000f8f383f */
[----:B------:R-:W-:Y:S01]  /*11a0*/  CS2R R48, SRZ ;  /* 0x0000000000307805 */ /* 0x000fe2000001ff00 */
[----:B------:R-:W-:Y:S01]  /*11b0*/  USHF.R.S32.HI UR40, URZ, 0x7, UR5 ;  /* 0x000000073f287899 */ /* 0x000fe20008011405 */
[----:B------:R-:W-:Y:S01]  /*11c0*/  CS2R R50, SRZ ;  /* 0x0000000000327805 */ /* 0x000fe2000001ff00 */
[----:B------:R-:W-:Y:S01]  /*11d0*/  USHF.R.S32.HI UR7, URZ, 0x7, UR7 ;  /* 0x000000073f077899 */ /* 0x000fe20008011407 */
[----:B------:R-:W-:Y:S01]  /*11e0*/  CS2R R52, SRZ ;  /* 0x0000000000347805 */ /* 0x000fe2000001ff00 */
[----:B------:R-:W-:Y:S01]  /*11f0*/  ULDC UR43, c[0x0][0xdb8] ;  /* 0x00036e00002b7ab9 */ /* 0x000fe20000000800 */
[----:B------:R-:W-:Y:S01]  /*1200*/  UMOV UR44, UR10 ;  /* 0x0000000a002c7c82 */ /* 0x000fe20008000000 */
[----:B------:R-:W-:Y:S01]  /*1210*/  UISETP.LT.AND UP0, UPT, UR40, UR7, UPT ;  /* 0x000000072800728c */ /* 0x000fe2000bf01270 */
[----:B------:R-:W-:Y:S01]  /*1220*/  CS2R R54, SRZ ;  /* 0x0000000000367805 */ /* 0x000fe2000001ff00 */
[----:B------:R-:W-:Y:S01]  /*1230*/  UISETP.NE.AND UP1, UPT, UR43, 0x1, UPT ;  /* 0x000000012b00788c */ /* 0x000fe2000bf25270 */
[----:B------:R-:W-:Y:S01]  /*1240*/  CS2R R56, SRZ ;  /* 0x0000000000387805 */ /* 0x000fe2000001ff00 */
[----:B------:R-:W-:Y:S01]  /*1250*/  USEL UR40, UR40, UR7, UP0 ;  /* 0x0000000728287287 */ /* 0x000fe20008000000 */
[----:B------:R-:W-:-:S02]  /*1260*/  CS2R R58, SRZ ;  /* 0x00000000003a7805 */ /* 0x000fc4000001ff00 */
[----:B------:R-:W-:Y:S02]  /*1270*/  CS2R R60, SRZ ;  /* 0x00000000003c7805 */ /* 0x000fe4000001ff00 */
[----:B------:R-:W-:Y:S01]  /*1280*/  CS2R R62, SRZ ;  /* 0x00000000003e7805 */ /* 0x000fe2000001ff00 */
[----:B------:R-:W-:Y:S01]  /*1290*/  UISETP.GE.AND UP0, UPT, UR40, 0x1, UPT ;  /* 0x000000012800788c */ /* 0x000fe2000bf06270 */
[----:B------:R-:W-:Y:S02]  /*12a0*/  CS2R R64, SRZ ;  /* 0x0000000000407805 */ /* 0x000fe4000001ff00 */
[----:B------:R-:W-:Y:S02]  /*12b0*/  CS2R R66, SRZ ;  /* 0x0000000000427805 */ /* 0x000fe4000001ff00 */
[----:B------:R-:W-:Y:S02]  /*12c0*/  CS2R R68, SRZ ;  /* 0x0000000000447805 */ /* 0x000fe4000001ff00 */
[----:B------:R-:W-:Y:S01]  /*12d0*/  CS2R R70, SRZ ;  /* 0x0000000000467805 */ /* 0x000fe2000001ff00 */
[----:B------:R-:W-:Y:S01]  /*12e0*/  @UP1 ULDC UR8, c[0x0][0xdbc] ;  /* 0x00036f0000081ab9 */ /* 0x000fe20000000800 */
[----:B------:R-:W-:Y:S01]  /*12f0*/  PLOP3.LUT P1, PT, PT, PT, UP0, 0x80, 0x0 ;  /* 0x000000000000781c */ /* 0x000fe20003f2f008 */
[----:B------:R-:W-:Y:S01]  /*1300*/  UIMAD.WIDE.U32 UR4, UR10, UR8, URZ ;  /* 0x000000080a0472a5 */ /* 0x000fe2000f8e003f */
[----:B------:R-:W-:Y:S01]  /*1310*/  CS2R R72, SRZ ;  /* 0x0000000000487805 */ /* 0x000fe2000001ff00 */
[----:B------:R-:W-:Y:S01]  /*1320*/  @UP1 ULDC UR6, c[0x0][0xdc0] ;  /* 0x0003700000061ab9 */ /* 0x000fe20000000800 */
[----:B------:R-:W-:Y:S01]  /*1330*/  CS2R R74, SRZ ;  /* 0x00000000004a7805 */ /* 0x000fe2000001ff00 */
[----:B------:R-:W-:Y:S01]  /*1340*/  @UP1 USHF.R.U32.HI UR44, URZ, UR6, UR5 ;  /* 0x000000063f2c1299 */ /* 0x000fe20008011605 */
[----:B------:R-:W-:-:S02]  /*1350*/  CS2R R76, SRZ ;  /* 0x00000000004c7805 */ /* 0x000fc4000001ff00 */
[----:B------:R-:W-:Y:S02]  /*1360*/  CS2R R8, SRZ ;  /* 0x0000000000087805 */ /* 0x000fe4000001ff00 */
[----:B------:R-:W-:Y:S01]  /*1370*/  CS2R R78, SRZ ;  /* 0x00000000004e7805 */ /* 0x000fe2000001ff00 */
[----:B------:R-:W-:Y:S01]  /*1380*/  UIADD3 UR4, -UR44, URZ, URZ ;  /* 0x0000003f2c047290 */ /* 0x000fe2000fffe13f */
[----:B------:R-:W-:Y:S01]  /*1390*/  IMAD.MOV.U32 R80, RZ, RZ, RZ ;  /* 0x000000ffff507224 */ /* 0x000fe200078e00ff */
[----:B------:R-:W-:Y:S01]  /*13a0*/  CS2R R6, SRZ ;  /* 0x0000000000067805 */ /* 0x000fe2000001ff00 */
[----:B------:R-:W-:Y:S01]  /*13b0*/  IMAD.MOV.U32 R82, RZ, RZ, RZ ;  /* 0x000000ffff527224 */ /* 0x000fe200078e00ff */
[----:B------:R-:W-:Y:S01]  /*13c0*/  UIMAD UR43, UR43, UR4, UR10 ;  /* 0x000000042b2b72a4 */ /* 0x000fe2000f8e020a */
[----:B------:R-:W-:Y:S02]  /*13d0*/  CS2R R10, SRZ ;  /* 0x00000000000a7805 */ /* 0x000fe4000001ff00 */
[----:B------:R-:W-:Y:S01]  /*13e0*/  CS2R R12, SRZ ;  /* 0x00000000000c7805 */ /* 0x000fe2000001ff00 */
[----:B------:R-:W-:Y:S01]  /*13f0*/  IMAD.MOV.U32 R15, RZ, RZ, RZ ;  /* 0x000000ffff0f7224 */ /* 0x000fe200078e00ff */
[----:B------:R-:W-:Y:S07]  /*1400*/  @!P1 BRA `(.L_x_7419) ;  /* 0x0000007c002c9947 */ /* 0x000fee0003800000 */
        /* <DEDUP_REMOVED lines=28> */
.L_x_7420:
        /* <DEDUP_REMOVED lines=9> */
.L_x_7522:
[----:B------:R-:W-:Y:S05]  /*1660*/  @!P0 BRA `(.L_x_7422) ;  /* 0x0000000000048947 */ /* 0x000fea0003800000 */
[----:B------:R-:W-:Y:S01]  /*1670*/  BPT.TRAP 0x1 ;  /* 0x000000040000795c */ /* 0x000fe20000300000 */
.L_x_7422:
[----:B-1----:R-:W-:Y:S02]  /*1680*/  IMAD.U32 R3, RZ, RZ, UR37 ;  /* 0x00000025ff037e24 */ /* 0x002fe4000f8e00ff */
[----:B------:R-:W-:-:S03]  /*1690*/  IMAD.U32 R0, RZ, RZ, UR36 ;  /* 0x00000024ff007e24 */ /* 0x000fc6000f8e00ff */
[----:B------:R-:W-:Y:S02]  /*16a0*/  LEA R3, R3, UR38, 0x3 ;  /* 0x0000002603037c11 */ /* 0x000fe4000f8e18ff */
[----:B------:R-:W-:-:S04]  /*16b0*/  SHF.L.U32 R0, R0, 0x1f, RZ ;  /* 0x0000001f00007819 */ /* 0x000fc800000006ff */
[----:B------:R1:W2:Y:S01]  /*16c0*/  SYNCS.PHASECHK.TRANS64.TRYWAIT P2, [R3+URZ+0x28830], R0 ;  /* 0x02883000030075a7 */ /* 0x0002a2000804017f */
[----:B------:R-:W-:Y:S05]  /*16d0*/  @!P0 BRA `(.L_x_7423) ;  /* 0x0000000000048947 */ /* 0x000fea0003800000 */
[----:B------:R-:W-:Y:S01]  /*16e0*/  BPT.TRAP 0x1 ;  /* 0x000000040000795c */ /* 0x000fe20000300000 */
.L_x_7423:
[----:B------:R-:W3:Y:S01]  /*16f0*/  S2R R4, SR_TID.X ;  /* 0x0000000000047919 */ /* 0x000ee20000002100 */
[----:B------:R-:W-:Y:S01]  /*1700*/  IMAD.MOV.U32 R151, RZ, RZ, RZ ;  /* 0x000000ffff977224 */ /* 0x000fe200078e00ff */
[----:B---3--:R-:W-:Y:S01]  /*1710*/  LOP3.LUT P1, RZ, R4, 0x7f, RZ, 0xc0, !PT ;  /* 0x0000007f04ff7812 */ /* 0x008fe2000782c0ff */
[----:B--2---:R-:W-:-:S12]  /*1720*/  @P2 BRA `(.L_x_7424) ;  /* 0x0000000000082947 */ /* 0x004fd80003800000 */
[----:B------:R-:W2:Y:S02]  /*1730*/  SYNCS.PHASECHK.TRANS64.TRYWAIT P2, [R3+URZ+0x28830], R0 ;  /* 0x02883000030075a7 */ /* 0x000ea4000804017f */
[----:B--2---:R-:W-:Y:S05]  /*1740*/  @!P2 BRA `(.L_x_7425) ;  /* 0x000000b8005ca947 */ /* 0x004fea0003800000 */
.L_x_7424:
        /* <DEDUP_REMOVED lines=10> */
[----:B------:R-:W-:Y:S01]  /*17f0*/  IMAD.MOV.U32 R150, RZ, RZ, R151 ;  /* 0x000000ffff967224 */ /* 0x000fe200078e0097 */
[----:B------:R-:W-:Y:S01]  /*1800*/  UIADD3 UR8, UR48, 0x2, URZ ;  /* 0x0000000230087890 */ /* 0x000fe2000fffe03f */
[----:B------:R-:W-:Y:S01]  /*1810*/  @!P1 PRMT R3, RZ, 0x654, R3 ;  /* 0x00000654ff039816 */ /* 0x000fe20000000003 */
[----:B------:R-:W-:Y:S01]  /*1820*/  ULOP3.LUT UR4, UR4, 0x10000, URZ, 0xfc, !UPT ;  /* 0x0001000004047892 */ /* 0x000fe2000f8efc3f */
[--C-:B------:R-:W-:Y:S01]  /*1830*/  IMAD.MOV.U32 R149, RZ, RZ, R151.reuse ;  /* 0x000000ffff957224 */ /* 0x100fe200078e0097 */
[----:B------:R-:W-:Y:S01]  /*1840*/  UMOV UR9, 0x40000040 ;  /* 0x4000004000097882 */ /* 0x000fe20000000000 */
[----:B------:R-:W-:Y:S01]  /*1850*/  UMOV UR11, 0x40000040 ;  /* 0x40000040000b7882 */ /* 0x000fe20000000000 */
[----:B------:R-:W-:Y:S01]  /*1860*/  ULEA UR50, UR37, UR4, 0xb ;  /* 0x0000000425327291 */ /* 0x000fe2000f8e583f */
        /* <DEDUP_REMOVED lines=8> */
[----:B------:R-:W-:Y:S01]  /*18f0*/  HGMMA.64x128x16.F32 R24, gdesc[UR48], RZ, !UPT, gsb0 ;  /* 0x01e00000301879f0 */ /* 0x000fe2000c0008ff */
        /* <DEDUP_REMOVED lines=31> */
[----:B------:R-:W-:Y:S01]  /*1af0*/  UMOV UR5, 0xffffff80 ;  /* 0xffffff8000057882 */ /* 0x000fe20000000000 */
[----:B------:R-:W-:Y:S01]  /*1b00*/  ULDC UR7, c[0x0][0x2e0] ;  /* 0x0000b80000077ab9 */ /* 0x000fe20000000800 */
[----:B------:R-:W-:Y:S01]  /*1b10*/  UIMAD UR5, UR40, UR5, 0x80 ;  /* 0x00000080280574a4 */ /* 0x000fe2000f8e0205 */
[----:B------:R-:W-:-:S02]  /*1b20*/  IMAD.MOV.U32 R134, RZ, RZ, R151 ;  /* 0x000000ffff867224 */ /* 0x000fc400078e0097 */
[--C-:B------:R-:W-:Y:S01]  /*1b30*/  IMAD.MOV.U32 R133, RZ, RZ, R151.reuse ;  /* 0x000000ffff857224 */ /* 0x100fe200078e0097 */
[----:B------:R-:W-:Y:S01]  /*1b40*/  UIMAD UR5, UR39, UR7, UR5 ;  /* 0x00000007270572a4 */ /* 0x000fe2000f8e0205 */
[--C-:B------:R-:W-:Y:S02]  /*1b50*/  IMAD.MOV.U32 R132, RZ, RZ, R151.reuse ;  /* 0x000000ffff847224 */ /* 0x100fe400078e0097 */
[--C-:B------:R-:W-:Y:S02]  /*1b60*/  IMAD.MOV.U32 R131, RZ, RZ, R151.reuse ;  /* 0x000000ffff837224 */ /* 0x100fe400078e0097 */
[--C-:B------:R-:W-:Y:S02]  /*1b70*/  IMAD.MOV.U32 R130, RZ, RZ, R151.reuse ;  /* 0x000000ffff827224 */ /* 0x100fe400078e0097 */
[----:B------:R-:W-:Y:S02]  /*1b80*/  IMAD.U32 R7, RZ, RZ, UR5 ;  /* 0x00000005ff077e24 */ /* 0x000fe4000f8e00ff */
[----:B------:R-:W-:-:S02]  /*1b90*/  IMAD.MOV.U32 R129, RZ, RZ, R151 ;  /* 0x000000ffff817224 */ /* 0x000fc400078e0097 */
[----:B------:R-:W-:Y:S02]  /*1ba0*/  IMAD R4, R2, -0x2, R7 ;  /* 0xfffffffe02047824 */ /* 0x000fe400078e0207 */
        /* <DEDUP_REMOVED lines=25> */
[----:B------:R-:W-:Y:S01]  /*1d40*/  HGMMA.64x128x16.F32 R24, gdesc[UR8], R24, gsb0 ;  /* 0x01e00000081879f0 */ /* 0x000fe20008000818 */
[----:B------:R-:W-:Y:S02]  /*1d50*/  ULDC UR10, c[0x0][0x288] ;  /* 0x0000a200000a7ab9 */ /* 0x000fe40000000800 */
[----:B------:R-:W-:Y:S02]  /*1d60*/  UIADD3 UR6, UR5, 0x1, -UR10 ;  /* 0x0000000105067890 */ /* 0x000fe4000fffe80a */
[----:B------:R-:W-:Y:S01]  /*1d70*/  UIMAD UR39, UR39, UR7, -UR10 ;  /* 0x00000007272772a4 */ /* 0x000fe2000f8e0a0a */
[----:B------:R-:W-:-:S03]  /*1d80*/  ULDC UR5, c[0x0][0x988] ;  /* 0x0002620000057ab9 */ /* 0x000fc60000000800 */
[----:B------:R-:W-:Y:S01]  /*1d90*/  IMAD.U32 R5, RZ, RZ, UR6 ;  /* 0x00000006ff057e24 */ /* 0x000fe2000f8e00ff */
[----:B------:R-:W-:Y:S02]  /*1da0*/  UIADD3 UR39, UR42, UR39, URZ ;  /* 0x000000272a277290 */ /* 0x000fe4000fffe03f */
[----:B------:R-:W-:Y:S01]  /*1db0*/  UIADD3 UR6, UR40, -0x2, URZ ;  /* 0xfffffffe28067890 */ /* 0x000fe2000fffe03f */
[----:B------:R-:W-:-:S05]  /*1dc0*/  IMAD R5, R2, -0x2, R5 ;  /* 0xfffffffe02057824 */ /* 0x000fca00078e0205 */
[----:B------:R-:W-:Y:S02]  /*1dd0*/  IADD3 R7, R5, 0x8, R6 ;  /* 0x0000000805077810 */ /* 0x000fe40007ffe006 */
[----:B------:R-:W-:Y:S02]  /*1de0*/  VIADDMNMX R5, R6, R5, R4, PT ;  /* 0x0000000506057246 */ /* 0x000fe40003800104 */
[----:B------:R-:W-:-:S04]  /*1df0*/  VIMNMX R7, R4, R7, PT ;  /* 0x0000000704077248 */ /* 0x000fc80003fe0100 */
[C---:B------:R-:W-:Y:S02]  /*1e00*/  ISETP.GT.AND P2, PT, R7.reuse, RZ, PT ;  /* 0x000000ff0700720c */ /* 0x040fe40003f44270 */
[C---:B------:R-:W-:Y:S02]  /*1e10*/  ISETP.GT.AND P3, PT, R7.reuse, 0x1, PT ;  /* 0x000000010700780c */ /* 0x040fe40003f64270 */
[----:B------:R-:W-:Y:S01]  /*1e20*/  ISETP.GT.AND P4, PT, R7, 0x8, PT ;  /* 0x000000080700780c */ /* 0x000fe20003f84270 */
        /* <DEDUP_REMOVED lines=19> */
[----:B------:R-:W-:Y:S01]  /*1f60*/  FSEL R11, R26, -INF , P2 ;  /* 0xff8000001a0b7808 */ /* 0x000fe20001000000 */
[----:B------:R1:W-:Y:S01]  /*1f70*/  @!P1 SYNCS.ARRIVE.TRANS64.RED.A1T0 RZ, [R3+URZ], RZ ;  /* 0x000000ff03ff99a7 */ /* 0x0003e2000810043f */
[----:B------:R-:W-:Y:S02]  /*1f80*/  FSEL R27, R27, -INF , P3 ;  /* 0xff8000001b1b7808 */ /* 0x000fe40001800000 */
[----:B------:R-:W-:Y:S02]  /*1f90*/  ISETP.GT.AND P2, PT, R7, 0x9, PT ;  /* 0x000000090700780c */ /* 0x000fe40003f44270 */
[----:B------:R-:W-:-:S02]  /*1fa0*/  FSEL R13, R30, -INF , P4 ;  /* 0xff8000001e0d7808 */ /* 0x000fc40002000000 */
[----:B------:R-:W-:Y:S02]  /*1fb0*/  FMNMX.FTZ R0, R11, R27, !PT ;  /* 0x0000001b0b007209 */ /* 0x000fe40007810000 */
[----:B------:R-:W-:Y:S02]  /*1fc0*/  ISETP.GT.AND P3, PT, R7, 0x10, PT ;  /* 0x000000100700780c */ /* 0x000fe40003f64270 */
[----:B------:R-:W-:Y:S02]  /*1fd0*/  FSEL R31, R31, -INF , P2 ;  /* 0xff8000001f1f7808 */ /* 0x000fe40001000000 */
[----:B------:R-:W-:Y:S02]  /*1fe0*/  FMNMX.FTZ R0, R13, R0, !PT ;  /* 0x000000000d007209 */ /* 0x000fe40007810000 */
        /* <DEDUP_REMOVED lines=81> */
[----:B------:R-:W-:Y:S02]  /*2500*/  FSEL R87, R87, -INF , P2 ;  /* 0xff80000057577808 */ /* 0x000fe40001000000 */
[----:B------:R-:W-:Y:S02]  /*2510*/  FMNMX.FTZ R0, R123, R0, !PT ;  /* 0x000000007b007209 */ /* 0x000fe40007810000 */
[----:B------:R-:W-:Y:S02]  /*2520*/  ISETP.GT.AND P3, PT, R5, 0x1, PT ;  /* 0x000000010500780c */ /* 0x000fe40003f64270 */
[----:B------:R-:W-:Y:S02]  /*2530*/  FMNMX.FTZ R7, R87, R0, !PT ;  /* 0x0000000057077209 */ /* 0x000fe40007810000 */
[----:B------:R-:W-:-:S02]  /*2540*/  ISETP.GT.AND P4, PT, R5, 0x8, PT ;  /* 0x000000080500780c */ /* 0x000fc40003f84270 */
[----:B------:R-:W-:Y:S01]  /*2550*/  FSEL R25, R25, -INF , P3 ;  /* 0xff80000019197808 */ /* 0x000fe20001800000 */
[----:B------:R-:W2:Y:S01]  /*2560*/  SHFL.BFLY PT, R0, R7, 0x2, 0x1f ;  /* 0x0c401f0007007f89 */ /* 0x000ea200000e0000 */
[----:B------:R-:W-:Y:S02]  /*2570*/  ISETP.GT.AND P3, PT, R5, 0x10, PT ;  /* 0x000000100500780c */ /* 0x000fe40003f64270 */
[----:B--2---:R-:W-:Y:S01]  /*2580*/  FMNMX.FTZ R8, R7, R0, !PT ;  /* 0x0000000007087209 */ /* 0x004fe20007810000 */
[----:B------:R-:W-:Y:S01]  /*2590*/  IMAD.U32 R0, RZ, RZ, UR5 ;  /* 0x00000005ff007e24 */ /* 0x000fe2000f8e00ff */
[----:B------:R-:W-:-:S03]  /*25a0*/  USHF.R.S32.HI UR5, URZ, 0x1f, UR39 ;  /* 0x0000001f3f057899 */ /* 0x000fc60008011427 */
[----:B------:R-:W2:Y:S01]  /*25b0*/  SHFL.BFLY PT, R9, R8, 0x1, 0x1f ;  /* 0x0c201f0008097f89 */ /* 0x000ea200000e0000 */
[----:B------:R-:W-:-:S04]  /*25c0*/  ULEA.HI UR5, UR5, UR39, URZ, 0x7 ;  /* 0x0000002705057291 */ /* 0x000fc8000f8f383f */
[----:B------:R-:W-:-:S04]  /*25d0*/  USHF.R.S32.HI UR5, URZ, 0x7, UR5 ;  /* 0x000000073f057899 */ /* 0x000fc80008011405 */
[----:B------:R-:W-:-:S04]  /*25e0*/  UISETP.LT.AND UP0, UPT, URZ, UR5, UPT ;  /* 0x000000053f00728c */ /* 0x000fc8000bf01270 */
[----:B------:R-:W-:-:S04]  /*25f0*/  USEL UR39, URZ, UR5, !UP0 ;  /* 0x000000053f277287 */ /* 0x000fc8000c000000 */
[----:B------:R-:W-:Y:S01]  /*2600*/  UISETP.GE.AND UP0, UPT, UR6, UR39, UPT ;  /* 0x000000270600728c */ /* 0x000fe2000bf06270 */
[----:B--2---:R-:W-:-:S04]  /*2610*/  FMNMX.FTZ R9, R8, R9, !PT ;  /* 0x0000000908097209 */ /* 0x004fc80007810000 */
[C---:B------:R-:W-:Y:S01]  /*2620*/  FSETP.NEU.FTZ.AND P2, PT, R9.reuse, -INF , PT ;  /* 0xff8000000900780b */ /* 0x040fe20003f5d000 */
[----:B------:R-:W-:-:S05]  /*2630*/  FMUL.FTZ R10, R9, R0 ;  /* 0x00000000090a7220 */ /* 0x000fca0000410000 */
[----:B------:R-:W-:Y:S02]  /*2640*/  FSEL R30, R10, RZ, P2 ;  /* 0x000000ff0a1e7208 */ /* 0x000fe40001000000 */
[----:B------:R-:W-:-:S03]  /*2650*/  ISETP.GT.AND P2, PT, R5, RZ, PT ;  /* 0x000000ff0500720c */ /* 0x000fc60003f44270 */
        /* <DEDUP_REMOVED lines=8> */
[--C-:B------:R-:W-:Y:S01]  /*26e0*/  FFMA.FTZ R6, R31, R0, -R30.reuse ;  /* 0x000000001f067223 */ /* 0x100fe2000001081e */
[----:B------:R-:W-:Y:S01]  /*26f0*/  FSEL R29, R29, -INF , P2 ;  /* 0xff8000001d1d7808 */ /* 0x000fe20001000000 */
[----:B------:R2:W-:Y:S01]  /*2700*/  MUFU.EX2 R4, R27 ;  /* 0x0000001b00047308 */ /* 0x0005e20000000800 */
[----:B------:R-:W-:Y:S01]  /*2710*/  FMNMX.FTZ R8, R11, R8, !PT ;  /* 0x000000080b087209 */ /* 0x000fe20007810000 */
[-CC-:B------:R-:W-:Y:S01]  /*2720*/  FFMA.FTZ R35, R35, R0.reuse, -R30.reuse ;  /* 0x0000000023237223 */ /* 0x180fe2000001081e */
[----:B------:R-:W-:Y:S01]  /*2730*/  ISETP.GT.AND P2, PT, R5, 0x11, PT ;  /* 0x000000110500780c */ /* 0x000fe20003f44270 */
[-CC-:B------:R-:W-:Y:S01]  /*2740*/  FFMA.FTZ R39, R39, R0.reuse, -R30.reuse ;  /* 0x0000000027277223 */ /* 0x180fe2000001081e */
[----:B------:R-:W-:Y:S01]  /*2750*/  FSEL R13, R32, -INF , P3 ;  /* 0xff800000200d7808 */ /* 0x000fe20001800000 */
[--C-:B------:R-:W-:Y:S01]  /*2760*/  FFMA.FTZ R43, R43, R0, -R30.reuse ;  /* 0x000000002b2b7223 */ /* 0x100fe2000001081e */
[----:B------:R-:W-:Y:S01]  /*2770*/  FMNMX.FTZ R8, R29, R8, !PT ;  /* 0x000000081d087209 */ /* 0x000fe20007810000 */
[-CC-:B------:R-:W-:Y:S01]  /*2780*/  FFMA.FTZ R24, R47, R0.reuse, -R30.reuse ;  /* 0x000000002f187223 */ /* 0x180fe2000001081e */
[----:B------:R-:W-:Y:S01]  /*2790*/  ISETP.GT.AND P3, PT, R5, 0x18, PT ;  /* 0x000000180500780c */ /* 0x000fe20003f64270 */
[----:B------:R-:W3:Y:S01]  /*27a0*/  MUFU.EX2 R181, R181 ;  /* 0x000000b500b57308 */ /* 0x000ee20000000800 */
[----:B------:R-:W-:Y:S01]  /*27b0*/  FSEL R33, R33, -INF , P2 ;  /* 0xff80000021217808 */ /* 0x000fe20001000000 */
[--C-:B------:R-:W-:Y:S01]  /*27c0*/  FFMA.FTZ R179, R89, R0, -R30.reuse ;  /* 0x0000000059b37223 */ /* 0x100fe2000001081e */
[----:B------:R-:W-:Y:S01]  /*27d0*/  FMNMX.FTZ R8, R13, R8, !PT ;  /* 0x000000080d087209 */ /* 0x000fe20007810000 */
[-CC-:B------:R-:W-:Y:S01]  /*27e0*/  FFMA.FTZ R173, R91, R0.reuse, -R30.reuse ;  /* 0x000000005bad7223 */ /* 0x180fe2000001081e */
[----:B------:R-:W-:Y:S01]  /*27f0*/  ISETP.GT.AND P2, PT, R5, 0x19, PT ;  /* 0x000000190500780c */ /* 0x000fe20003f44270 */
[--C-:B------:R-:W-:Y:S01]  /*2800*/  FFMA.FTZ R175, R93, R0, -R30.reuse ;  /* 0x000000005daf7223 */ /* 0x100fe2000001081e */
[----:B------:R-:W-:Y:S01]  /*2810*/  FSEL R15, R36, -INF , P3 ;  /* 0xff800000240f7808 */ /* 0x000fe20001800000 */
[----:B------:R-:W-:Y:S01]  /*2820*/  MUFU.EX2 R183, R183 ;  /* 0x000000b700b77308 */ /* 0x000fe20000000800 */
        /* <DEDUP_REMOVED lines=20> */
[----:B------:R-:W-:Y:S01]  /*2970*/  ISETP.GT.AND P2, PT, R5, 0x29, PT ;  /* 0x000000290500780c */ /* 0x000fe20003f44270 */
[----:B------:R-:W-:Y:S01]  /*2980*/  FFMA.FTZ R111, R111, R0, -R30 ;  /* 0x000000006f6f7223 */ /* 0x000fe2000001081e */
[----:B--2---:R-:W-:Y:S01]  /*2990*/  FSEL R27, R44, -INF , P3 ;  /* 0xff8000002c1b7808 */ /* 0x004fe20001800000 */
[----:B------:R-:W-:Y:S01]  /*29a0*/  MUFU.EX2 R177, R177 ;  /* 0x000000b100b17308 */ /* 0x000fe20000000800 */
[----:B------:R-:W-:Y:S01]  /*29b0*/  FMNMX.FTZ R12, R41, R10, !PT ;  /* 0x0000000a290c7209 */ /* 0x000fe20007810000 */
[----:B---3--:R-:W-:Y:S01]  /*29c0*/  FADD.FTZ R44, R181, R4 ;  /* 0x00000004b52c7221 */ /* 0x008fe20000010000 */
        /* <DEDUP_REMOVED lines=19> */
[--C-:B------:R-:W-:Y:S01]  /*2b00*/  FFMA.FTZ R121, R121, R0, -R30.reuse ;  /* 0x0000000079797223 */ /* 0x100fe2000001081e */
[----:B----4-:R-:W-:Y:S01]  /*2b10*/  FSEL R35, R52, -INF , P3 ;  /* 0xff80000034237808 */ /* 0x010fe20001800000 */
[----:B------:R-:W-:Y:S01]  /*2b20*/  MUFU.EX2 R173, R173 ;  /* 0x000000ad00ad7308 */ /* 0x000fe20000000800 */
[----:B------:R-:W-:Y:S01]  /*2b30*/  FMNMX.FTZ R14, R49, R12, !PT ;  /* 0x0000000c310e7209 */ /* 0x000fe20007810000 */
[-CC-:B------:R-:W-:Y:S01]  /*2b40*/  FFMA.FTZ R83, R83, R0.reuse, -R30.reuse ;  /* 0x0000000053537223 */ /* 0x180fe2000001081e */
[----:B------:R-:W-:Y:S01]  /*2b50*/  ISETP.GT.AND P3, PT, R5, 0x40, PT ;  /* 0x000000400500780c */ /* 0x000fe20003f64270 */
[-CC-:B------:R-:W-:Y:S01]  /*2b60*/  FFMA.FTZ R123, R123, R0.reuse, -R30.reuse ;  /* 0x000000007b7b7223 */ /* 0x180fe2000001081e */
[----:B------:R-:W-:Y:S01]  /*2b70*/  FSEL R53, R53, -INF , P2 ;  /* 0xff80000035357808 */ /* 0x000fe20001000000 */
[----:B------:R-:W-:Y:S01]  /*2b80*/  FFMA.FTZ R30, R87, R0, -R30 ;  /* 0x00000000571e7223 */ /* 0x000fe2000001081e */
[----:B------:R-:W-:Y:S01]  /*2b90*/  FMNMX.FTZ R14, R35, R14, !PT ;  /* 0x0000000e230e7209 */ /* 0x000fe20007810000 */
[----:B------:R3:W-:Y:S01]  /*2ba0*/  MUFU.EX2 R12, R43 ;  /* 0x0000002b000c7308 */ /* 0x0007e20000000800 */
[----:B------:R-:W-:Y:S01]  /*2bb0*/  ISETP.GT.AND P2, PT, R5, 0x41, PT ;  /* 0x000000410500780c */ /* 0x000fe20003f44270 */
[--C-:B------:R-:W-:Y:S01]  /*2bc0*/  IMAD.MOV.U32 R103, RZ, RZ, R151.reuse ;  /* 0x000000ffff677224 */ /* 0x100fe200078e0097 */
[----:B--2---:R-:W-:Y:S01]  /*2bd0*/  FSEL R39, R56, -INF , P3 ;  /* 0xff80000038277808 */ /* 0x004fe20001800000 */
        /* <DEDUP_REMOVED lines=8> */
[--C-:B------:R-:W-:Y:S01]  /*2c60*/  IMAD.MOV.U32 R91, RZ, RZ, R151.reuse ;  /* 0x000000ffff5b7224 */ /* 0x100fe200078e0097 */
[----:B------:R-:W-:Y:S01]  /*2c70*/  ISETP.GT.AND P2, PT, R5, 0x49, PT ;  /* 0x000000490500780c */ /* 0x000fe20003f44270 */
[----:B------:R-:W-:Y:S01]  /*2c80*/  IMAD.MOV.U32 R89, RZ, RZ, R151 ;  /* 0x000000ffff597224 */ /* 0x000fe200078e0097 */
[----:B---3--:R-:W-:Y:S01]  /*2c90*/  FSEL R43, R60, -INF , P3 ;  /* 0xff8000003c2b7808 */ /* 0x008fe20001800000 */
[----:B------:R-:W-:Y:S01]  /*2ca0*/  MUFU.EX2 R169, R169 ;  /* 0x000000a900a97308 */ /* 0x000fe20000000800 */
[----:B------:R-:W-:-:S02]  /*2cb0*/  FMNMX.FTZ R20, R57, R14, !PT ;  /* 0x0000000e39147209 */ /* 0x000fc40007810000 */
[----:B------:R-:W-:Y:S02]  /*2cc0*/  ISETP.GT.AND P3, PT, R5, 0x50, PT ;  /* 0x000000500500780c */ /* 0x000fe40003f64270 */
[----:B------:R-:W-:Y:S02]  /*2cd0*/  FSEL R61, R61, -INF , P2 ;  /* 0xff8000003d3d7808 */ /* 0x000fe40001000000 */
[----:B------:R-:W-:Y:S01]  /*2ce0*/  FMNMX.FTZ R20, R43, R20, !PT ;  /* 0x000000142b147209 */ /* 0x000fe20007810000 */
[----:B------:R2:W-:Y:S01]  /*2cf0*/  MUFU.EX2 R14, R24 ;  /* 0x00000018000e7308 */ /* 0x0005e20000000800 */
[----:B------:R-:W-:Y:S02]  /*2d00*/  ISETP.GT.AND P2, PT, R5, 0x51, PT ;  /* 0x000000510500780c */ /* 0x000fe40003f44270 */
[----:B------:R-:W-:Y:S02]  /*2d10*/  FSEL R47, R64, -INF , P3 ;  /* 0xff800000402f7808 */ /* 0x000fe40001800000 */
[----:B------:R-:W-:-:S02]  /*2d20*/  FMNMX.FTZ R20, R61, R20, !PT ;  /* 0x000000143d147209 */ /* 0x000fc40007810000 */
[----:B------:R-:W-:Y:S01]  /*2d30*/  ISETP.GT.AND P3, PT, R5, 0x58, PT ;  /* 0x000000580500780c */ /* 0x000fe20003f64270 */
[----:B------:R-:W-:Y:S01]  /*2d40*/  MUFU.EX2 R171, R171 ;  /* 0x000000ab00ab7308 */ /* 0x000fe20000000800 */
[----:B------:R-:W-:Y:S02]  /*2d50*/  FSEL R65, R65, -INF , P2 ;  /* 0xff80000041417808 */ /* 0x000fe40001000000 */
[----:B------:R-:W-:Y:S02]  /*2d60*/  FMNMX.FTZ R20, R47, R20, !PT ;  /* 0x000000142f147209 */ /* 0x000fe40007810000 */
[----:B------:R-:W-:Y:S02]  /*2d70*/  ISETP.GT.AND P2, PT, R5, 0x59, PT ;  /* 0x000000590500780c */ /* 0x000fe40003f44270 */
[----:B------:R-:W-:Y:S01]  /*2d80*/  FSEL R51, R68, -INF , P3 ;  /* 0xff80000044337808 */ /* 0x000fe20001800000 */
[----:B------:R-:W-:Y:S01]  /*2d90*/  MUFU.EX2 R153, R153 ;  /* 0x0000009900997308 */ /* 0x000fe20000000800 */
[----:B--2---:R-:W-:-:S02]  /*2da0*/  FMNMX.FTZ R24, R65, R20, !PT ;  /* 0x0000001441187209 */ /* 0x004fc40007810000 */
        /* <DEDUP_REMOVED lines=8> */
[----:B------:R3:W-:Y:S01]  /*2e30*/  MUFU.EX2 R32, R105 ;  /* 0x0000006900207308 */ /* 0x0007e20000000800 */
[----:B------:R-:W-:Y:S01]  /*2e40*/  FSEL R73, R73, -INF , P2 ;  /* 0xff80000049497808 */ /* 0x000fe20001000000 */
[--C-:B--2---:R-:W-:Y:S01]  /*2e50*/  IMAD.MOV.U32 R97, RZ, RZ, R151.reuse ;  /* 0x000000ffff617224 */ /* 0x104fe200078e0097 */
[----:B------:R-:W-:Y:S02]  /*2e60*/  FMNMX.FTZ R24, R55, R24, !PT ;  /* 0x0000001837187209 */ /* 0x000fe40007810000 */
[----:B------:R-:W-:Y:S02]  /*2e70*/  ISETP.GT.AND P2, PT, R5, 0x69, PT ;  /* 0x000000690500780c */ /* 0x000fe40003f44270 */
[----:B------:R-:W-:Y:S01]  /*2e80*/  FSEL R59, R76, -INF , P3 ;  /* 0xff8000004c3b7808 */ /* 0x000fe20001800000 */
[----:B------:R-:W-:Y:S01]  /*2e90*/  MUFU.EX2 R107, R107 ;  /* 0x0000006b006b7308 */ /* 0x000fe20000000800 */
[----:B------:R-:W-:Y:S01]  /*2ea0*/  FMNMX.FTZ R26, R73, R24, !PT ;  /* 0x00000018491a7209 */ /* 0x000fe20007810000 */
[----:B---3--:R-:W-:Y:S01]  /*2eb0*/  IMAD.MOV.U32 R105, RZ, RZ, R151 ;  /* 0x000000ffff697224 */ /* 0x008fe200078e0097 */
[----:B------:R-:W-:-:S02]  /*2ec0*/  ISETP.GT.AND P3, PT, R5, 0x70, PT ;  /* 0x000000700500780c */ /* 0x000fc40003f64270 */
[----:B------:R-:W-:Y:S02]  /*2ed0*/  FSEL R77, R77, -INF , P2 ;  /* 0xff8000004d4d7808 */ /* 0x000fe40001000000 */
[----:B------:R-:W-:Y:S01]  /*2ee0*/  FMNMX.FTZ R26, R59, R26, !PT ;  /* 0x0000001a3b1a7209 */ /* 0x000fe20007810000 */
[----:B------:R2:W-:Y:S01]  /*2ef0*/  MUFU.EX2 R24, R101 ;  /* 0x0000006500187308 */ /* 0x0005e20000000800 */
[----:B------:R-:W-:Y:S02]  /*2f00*/  ISETP.GT.AND P2, PT, R5, 0x71, PT ;  /* 0x000000710500780c */ /* 0x000fe40003f44270 */
[----:B------:R-:W-:Y:S02]  /*2f10*/  FSEL R63, R80, -INF , P3 ;  /* 0xff800000503f7808 */ /* 0x000fe40001800000 */
[----:B------:R-:W-:Y:S02]  /*2f20*/  FMNMX.FTZ R26, R77, R26, !PT ;  /* 0x0000001a4d1a7209 */ /* 0x000fe40007810000 */
[----:B------:R-:W-:Y:S01]  /*2f30*/  ISETP.GT.AND P3, PT, R5, 0x78, PT ;  /* 0x000000780500780c */ /* 0x000fe20003f64270 */
[----:B------:R3:W4:Y:S01]  /*2f40*/  MUFU.EX2 R34, R109 ;  /* 0x0000006d00227308 */ /* 0x0007220000000800 */
[----:B------:R-:W-:Y:S01]  /*2f50*/  FSEL R81, R81, -INF , P2 ;  /* 0xff80000051517808 */ /* 0x000fe20001000000 */
[----:B--2---:R-:W-:Y:S01]  /*2f60*/  IMAD.MOV.U32 R101, RZ, RZ, R151 ;  /* 0x000000ffff657224 */ /* 0x004fe200078e0097 */
[----:B------:R-:W-:-:S02]  /*2f70*/  FMNMX.FTZ R26, R63, R26, !PT ;  /* 0x0000001a3f1a7209 */ /* 0x000fc40007810000 */
[----:B------:R-:W-:Y:S02]  /*2f80*/  ISETP.GT.AND P2, PT, R5, 0x79, PT ;  /* 0x000000790500780c */ /* 0x000fe40003f44270 */
[----:B------:R-:W-:Y:S01]  /*2f90*/  FSEL R67, R84, -INF , P3 ;  /* 0xff80000054437808 */ /* 0x000fe20001800000 */
[----:B------:R-:W-:Y:S01]  /*2fa0*/  MUFU.EX2 R111, R111 ;  /* 0x0000006f006f7308 */ /* 0x000fe20000000800 */
[----:B------:R-:W-:Y:S01]  /*2fb0*/  FMNMX.FTZ R26, R81, R26, !PT ;  /* 0x0000001a511a7209 */ /* 0x000fe20007810000 */
[----:B---3--:R-:W-:Y:S01]  /*2fc0*/  IMAD.MOV.U32 R109, RZ, RZ, R151 ;  /* 0x000000ffff6d7224 */ /* 0x008fe200078e0097 */
[----:B------:R-:W-:Y:S02]  /*2fd0*/  FSEL R85, R85, -INF , P2 ;  /* 0xff80000055557808 */ /* 0x000fe40001000000 */
[----:B------:R-:W-:Y:S02]  /*2fe0*/  FMNMX.FTZ R26, R67, R26, !PT ;  /* 0x0000001a431a7209 */ /* 0x000fe40007810000 */
[----:B------:R-:W-:Y:S01]  /*2ff0*/  F2FP.F16.F32.PACK_AB R181, R4, R181 ;  /* 0x000000b504b5723e */ /* 0x000fe200000000ff */
[----:B------:R2:W3:Y:S01]  /*3000*/  MUFU.EX2 R36, R113 ;  /* 0x0000007100247308 */ /* 0x0004e20000000800 */
[----:B------:R-:W-:-:S02]  /*3010*/  FMNMX.FTZ R26, R85, R26, !PT ;  /* 0x0000001a551a7209 */ /* 0x000fc40007810000 */
[----:B----4-:R-:W-:-:S03]  /*3020*/  F2FP.F16.F32.PACK_AB R155, R34, R107 ;  /* 0x0000006b229b723e */ /* 0x010fc600000000ff */
[----:B------:R-:W4:Y:S02]  /*3030*/  SHFL.BFLY PT, R5, R26, 0x2, 0x1f ;  /* 0x0c401f001a057f89 */ /* 0x000f2400000e0000 */
[----:B------:R-:W-:Y:S01]  /*3040*/  MUFU.EX2 R115, R115 ;  /* 0x0000007300737308 */ /* 0x000fe20000000800 */
[----:B--2---:R-:W-:-:S07]  /*3050*/  IMAD.MOV.U32 R113, RZ, RZ, R151 ;  /* 0x000000ffff717224 */ /* 0x004fce00078e0097 */
[----:B------:R-:W2:Y:S01]  /*3060*/  MUFU.EX2 R38, R71 ;  /* 0x0000004700267308 */ /* 0x000ea20000000800 */
[----:B---3--:R-:W-:-:S07]  /*3070*/  F2FP.F16.F32.PACK_AB R157, R36, R111 ;  /* 0x0000006f249d723e */ /* 0x008fce00000000ff */
[----:B------:R-:W-:Y:S01]  /*3080*/  MUFU.EX2 R117, R117 ;  /* 0x0000007500757308 */ /* 0x000fe20000000800 */
[----:B----4-:R-:W-:-:S07]  /*3090*/  FMNMX.FTZ R28, R26, R5, !PT ;  /* 0x000000051a1c7209 */ /* 0x010fce0007810000 */
[----:B------:R-:W3:Y:S01]  /*30a0*/  MUFU.EX2 R40, R75 ;  /* 0x0000004b00287308 */ /* 0x000ee20000000800 */
[----:B--2---:R-:W-:Y:S01]  /*30b0*/  F2FP.F16.F32.PACK_AB R159, R38, R115 ;  /* 0x00000073269f723e */ /* 0x004fe200000000ff */
[----:B------:R-:W2:Y:S06]  /*30c0*/  SHFL.BFLY PT, R5, R28, 0x1, 0x1f ;  /* 0x0c201f001c057f89 */ /* 0x000eac00000e0000 */
[----:B------:R-:W-:Y:S08]  /*30d0*/  MUFU.EX2 R119, R119 ;  /* 0x0000007700777308 */ /* 0x000ff00000000800 */
[----:B------:R-:W4:Y:S01]  /*30e0*/  MUFU.EX2 R42, R79 ;  /* 0x0000004f002a7308 */ /* 0x000f220000000800 */
[----:B---3--:R-:W-:-:S07]  /*30f0*/  F2FP.F16.F32.PACK_AB R161, R40, R117 ;  /* 0x0000007528a1723e */ /* 0x008fce00000000ff */
[----:B------:R-:W-:Y:S01]  /*3100*/  MUFU.EX2 R121, R121 ;  /* 0x0000007900797308 */ /* 0x000fe20000000800 */
[----:B--2---:R-:W-:-:S04]  /*3110*/  FMNMX.FTZ R5, R28, R5, !PT ;  /* 0x000000051c057209 */ /* 0x004fc80007810000 */
[C---:B------:R-:W-:Y:S01]  /*3120*/  FSETP.NEU.FTZ.AND P2, PT, R5.reuse, -INF , PT ;  /* 0xff8000000500780b */ /* 0x040fe20003f5d000 */
[----:B------:R-:W-:Y:S02]  /*3130*/  FMUL.FTZ R26, R5, R0 ;  /* 0x00000000051a7220 */ /* 0x000fe40000410000 */
[----:B------:R-:W-:Y:S01]  /*3140*/  MUFU.EX2 R28, R83 ;  /* 0x00000053001c7308 */ /* 0x000fe20000000800 */
[----:B----4-:R-:W-:Y:S02]  /*3150*/  F2FP.F16.F32.PACK_AB R163, R42, R119 ;  /* 0x000000772aa3723e */ /* 0x010fe400000000ff */
        /* <DEDUP_REMOVED lines=19> */
[----:B--2---:R-:W-:Y:S01]  /*3290*/  FADD.FTZ R25, R183, R44 ;  /* 0x0000002cb7197221 */ /* 0x004fe20000010000 */
        /* <DEDUP_REMOVED lines=14> */
[----:B------:R4:W5:Y:S01]  /*3380*/  MUFU.EX2 R182, R29 ;  /* 0x0000001d00b67308 */ /* 0x0009620000000800 */
[----:B------:R-:W-:Y:S01]  /*3390*/  FADD.FTZ R25, R179, R44 ;  /* 0x0000002cb3197221 */ /* 0x000fe20000010000 */
[----:B---3--:R-:W-:Y:S01]  /*33a0*/  FADD.FTZ R44, R7, R180 ;  /* 0x000000b4072c7221 */ /* 0x008fe20000010000 */
[-CC-:B------:R-:W-:Y:S01]  /*33b0*/  FFMA.FTZ R55, R55, R0.reuse, -R26.reuse ;  /* 0x0000000037377223 */ /* 0x180fe2000001081a */
[-CC-:B------:R-:W-:Y:S01]  /*33c0*/  FFMA.FTZ R73, R73, R0.reuse, -R26.reuse ;  /* 0x0000000049497223 */ /* 0x180fe2000001081a */
[----:B------:R-:W-:Y:S01]  /*33d0*/  FADD.FTZ R46, R10, R25 ;  /* 0x000000190a2e7221 */ /* 0x000fe20000010000 */
[-CC-:B------:R-:W-:Y:S01]  /*33e0*/  FFMA.FTZ R59, R59, R0.reuse, -R26.reuse ;  /* 0x000000003b3b7223 */ /* 0x180fe2000001081a */
[-C--:B------:R-:W-:Y:S01]  /*33f0*/  FFMA.FTZ R77, R77, R0.reuse, -R26 ;  /* 0x000000004d4d7223 */ /* 0x080fe2000001081a */
[----:B------:R-:W3:Y:S01]  /*3400*/  MUFU.EX2 R13, R13 ;  /* 0x0000000d000d7308 */ /* 0x000ee20000000800 */
[----:B--2---:R-:W-:Y:S01]  /*3410*/  FADD.FTZ R25, R11, R44 ;  /* 0x0000002c0b197221 */ /* 0x004fe20000010000 */
[----:B----4-:R-:W-:Y:S01]  /*3420*/  FADD.FTZ R29, R173, R46 ;  /* 0x0000002ead1d7221 */ /* 0x010fe20000010000 */
[-CC-:B------:R-:W-:Y:S01]  /*3430*/  FFMA.FTZ R63, R63, R0.reuse, -R26.reuse ;  /* 0x000000003f3f7223 */ /* 0x180fe2000001081a */
[----:B------:R-:W-:Y:S01]  /*3440*/  F2FP.F16.F32.PACK_AB R183, R6, R183 ;  /* 0x000000b706b7723e */ /* 0x000fe200000000ff */
[-CC-:B------:R-:W-:Y:S01]  /*3450*/  FFMA.FTZ R81, R81, R0.reuse, -R26.reuse ;  /* 0x0000000051517223 */ /* 0x180fe2000001081a */
[----:B------:R-:W-:Y:S01]  /*3460*/  FADD.FTZ R46, R12, R29 ;  /* 0x0000001d0c2e7221 */ /* 0x000fe20000010000 */
[-C--:B------:R-:W-:Y:S01]  /*3470*/  FFMA.FTZ R67, R67, R0.reuse, -R26 ;  /* 0x0000000043437223 */ /* 0x080fe2000001081a */
[----:B------:R-:W2:Y:S01]  /*3480*/  MUFU.EX2 R176, R33 ;  /* 0x0000002100b07308 */ /* 0x000ea20000000800 */
[----:B-----5:R-:W-:Y:S01]  /*3490*/  FADD.FTZ R44, R182, R25 ;  /* 0x00000019b62c7221 */ /* 0x020fe20000010000 */
[----:B------:R-:W-:Y:S01]  /*34a0*/  FADD.FTZ R29, R175, R46 ;  /* 0x0000002eaf1d7221 */ /* 0x000fe20000010000 */
[----:B------:R-:W-:Y:S01]  /*34b0*/  FFMA.FTZ R26, R85, R0, -R26 ;  /* 0x00000000551a7223 */ /* 0x000fe2000001081a */
[----:B------:R-:W-:-:S02]  /*34c0*/  F2FP.F16.F32.PACK_AB R180, R180, R7 ;  /* 0x00000007b4b4723e */ /* 0x000fc400000000ff */
[----:B------:R-:W-:Y:S01]  /*34d0*/  FADD.FTZ R46, R14, R29 ;  /* 0x0000001d0e2e7221 */ /* 0x000fe20000010000 */
[----:B------:R-:W-:Y:S01]  /*34e0*/  F2FP.F16.F32.PACK_AB R165, R28, R121 ;  /* 0x000000791ca5723e */ /* 0x000fe200000000ff */
[----:B------:R-:W4:Y:S01]  /*34f0*/  MUFU.EX2 R15, R15 ;  /* 0x0000000f000f7308 */ /* 0x000f220000000800 */
[----:B---3--:R-:W-:Y:S01]  /*3500*/  FADD.FTZ R25, R13, R44 ;  /* 0x0000002c0d197221 */ /* 0x008fe20000010000 */
[----:B------:R-:W-:Y:S01]  /*3510*/  FADD.FTZ R29, R169, R46 ;  /* 0x0000002ea91d7221 */ /* 0x000fe20000010000 */
[----:B------:R-:W-:Y:S02]  /*3520*/  F2FP.F16.F32.PACK_AB R177, R8, R177 ;  /* 0x000000b108b1723e */ /* 0x000fe400000000ff */
[----:B------:R-:W-:Y:S01]  /*3530*/  F2FP.F16.F32.PACK_AB R179, R10, R179 ;  /* 0x000000b30ab3723e */ /* 0x000fe200000000ff */
[----:B------:R-:W-:Y:S01]  /*3540*/  FADD.FTZ R46, R20, R29 ;  /* 0x0000001d142e7221 */ /* 0x000fe20000010000 */
[----:B------:R-:W-:Y:S01]  /*3550*/  F2FP.F16.F32.PACK_AB R173, R12, R173 ;  /* 0x000000ad0cad723e */ /* 0x000fe200000000ff */
[----:B------:R-:W3:Y:S01]  /*3560*/  MUFU.EX2 R178, R37 ;  /* 0x0000002500b27308 */ /* 0x000ee20000000800 */
[----:B--2---:R-:W-:Y:S01]  /*3570*/  FADD.FTZ R44, R176, R25 ;  /* 0x00000019b02c7221 */ /* 0x004fe20000010000 */
[----:B------:R-:W-:Y:S01]  /*3580*/  FADD.FTZ R29, R171, R46 ;  /* 0x0000002eab1d7221 */ /* 0x000fe20000010000 */
[----:B------:R-:W-:-:S02]  /*3590*/  F2FP.F16.F32.PACK_AB R175, R14, R175 ;  /* 0x000000af0eaf723e */ /* 0x000fc400000000ff */
[----:B------:R-:W-:Y:S01]  /*35a0*/  F2FP.F16.F32.PACK_AB R169, R20, R169 ;  /* 0x000000a914a9723e */ /* 0x000fe200000000ff */
[C---:B------:R-:W-:Y:S01]  /*35b0*/  FADD.FTZ R46, R24.reuse, R29 ;  /* 0x0000001d182e7221 */ /* 0x040fe20000010000 */
[----:B------:R-:W-:Y:S01]  /*35c0*/  F2FP.F16.F32.PACK_AB R171, R24, R171 ;  /* 0x000000ab18ab723e */ /* 0x000fe200000000ff */
[----:B------:R-:W2:Y:S01]  /*35d0*/  MUFU.EX2 R21, R21 ;  /* 0x0000001500157308 */ /* 0x000ea20000000800 */
[----:B----4-:R-:W-:Y:S01]  /*35e0*/  FADD.FTZ R25, R15, R44 ;  /* 0x0000002c0f197221 */ /* 0x010fe20000010000 */
[----:B------:R-:W-:Y:S02]  /*35f0*/  F2FP.F16.F32.PACK_AB R182, R182, R11 ;  /* 0x0000000bb6b6723e */ /* 0x000fe400000000ff */
[----:B------:R-:W-:-:S04]  /*3600*/  F2FP.F16.F32.PACK_AB R176, R176, R13 ;  /* 0x0000000db0b0723e */ /* 0x000fc800000000ff */
[----:B------:R-:W4:Y:S01]  /*3610*/  MUFU.EX2 R172, R41 ;  /* 0x0000002900ac7308 */ /* 0x000f220000000800 */
[C---:B---3--:R-:W-:Y:S01]  /*3620*/  FADD.FTZ R44, R178.reuse, R25 ;  /* 0x00000019b22c7221 */ /* 0x048fe20000010000 */
[----:B------:R-:W-:-:S06]  /*3630*/  F2FP.F16.F32.PACK_AB R178, R178, R15 ;  /* 0x0000000fb2b2723e */ /* 0x000fcc00000000ff */
[----:B------:R-:W1:Y:S01]  /*3640*/  MUFU.EX2 R27, R27 ;  /* 0x0000001b001b7308 */ /* 0x000e620000000800 */
[----:B--2---:R-:W-:-:S07]  /*3650*/  FADD.FTZ R25, R21, R44 ;  /* 0x0000002c15197221 */ /* 0x004fce0000010000 */
[----:B------:R-:W2:Y:S01]  /*3660*/  MUFU.EX2 R174, R45 ;  /* 0x0000002d00ae7308 */ /* 0x000ea20000000800 */
[----:B----4-:R-:W-:Y:S01]  /*3670*/  FADD.FTZ R44, R172, R25 ;  /* 0x00000019ac2c7221 */ /* 0x010fe20000010000 */
[----:B------:R-:W-:Y:S01]  /*3680*/  FADD.FTZ R25, R153, R46 ;  /* 0x0000002e99197221 */ /* 0x000fe20000010000 */
[----:B------:R-:W-:Y:S02]  /*3690*/  F2FP.F16.F32.PACK_AB R153, R32, R153 ;  /* 0x000000992099723e */ /* 0x000fe400000000ff */
[----:B------:R-:W-:Y:S01]  /*36a0*/  F2FP.F16.F32.PACK_AB R172, R172, R21 ;  /* 0x00000015acac723e */ /* 0x000fe200000000ff */
[----:B------:R-:W-:Y:S02]  /*36b0*/  FADD.FTZ R46, R32, R25 ;  /* 0x00000019202e7221 */ /* 0x000fe40000010000 */
[----:B------:R-:W3:Y:S01]  /*36c0*/  MUFU.EX2 R31, R31 ;  /* 0x0000001f001f7308 */ /* 0x000ee20000000800 */
[----:B-1----:R-:W-:Y:S01]  /*36d0*/  FADD.FTZ R3, R27, R44 ;  /* 0x0000002c1b037221 */ /* 0x002fe20000010000 */
[----:B------:R-:W-:Y:S01]  /*36e0*/  FADD.FTZ R25, R107, R46 ;  /* 0x0000002e6b197221 */ /* 0x000fe20000010000 */
[----:B------:R-:W-:-:S03]  /*36f0*/  IMAD.MOV.U32 R107, RZ, RZ, R151 ;  /* 0x000000ffff6b7224 */ /* 0x000fc600078e0097 */
[----:B------:R-:W-:Y:S02]  /*3700*/  FADD.FTZ R46, R34, R25 ;  /* 0x00000019222e7221 */ /* 0x000fe40000010000 */
[----:B------:R-:W1:Y:S01]  /*3710*/  MUFU.EX2 R168, R49 ;  /* 0x0000003100a87308 */ /* 0x000e620000000800 */
[C---:B--2---:R-:W-:Y:S01]  /*3720*/  FADD.FTZ R44, R174.reuse, R3 ;  /* 0x00000003ae2c7221 */ /* 0x044fe20000010000 */
[----:B------:R-:W-:Y:S01]  /*3730*/  FADD.FTZ R25, R111, R46 ;  /* 0x0000002e6f197221 */ /* 0x000fe20000010000 */
[----:B------:R-:W-:Y:S01]  /*3740*/  F2FP.F16.F32.PACK_AB R174, R174, R27 ;  /* 0x0000001baeae723e */ /* 0x000fe200000000ff */
[----:B------:R-:W-:Y:S02]  /*3750*/  IMAD.MOV.U32 R111, RZ, RZ, R151 ;  /* 0x000000ffff6f7224 */ /* 0x000fe400078e0097 */
[----:B------:R-:W-:Y:S02]  /*3760*/  FADD.FTZ R46, R36, R25 ;  /* 0x00000019242e7221 */ /* 0x000fe40000010000 */
[----:B------:R-:W2:Y:S01]  /*3770*/  MUFU.EX2 R35, R35 ;  /* 0x0000002300237308 */ /* 0x000ea20000000800 */
[----:B---3--:R-:W-:Y:S01]  /*3780*/  FADD.FTZ R3, R31, R44 ;  /* 0x0000002c1f037221 */ /* 0x008fe20000010000 */
[----:B------:R-:W-:Y:S01]  /*3790*/  FADD.FTZ R25, R115, R46 ;  /* 0x0000002e73197221 */ /* 0x000fe20000010000 */
[----:B------:R-:W-:-:S03]  /*37a0*/  IMAD.MOV.U32 R115, RZ, RZ, R151 ;  /* 0x000000ffff737224 */ /* 0x000fc600078e0097 */
[----:B------:R-:W-:Y:S02]  /*37b0*/  FADD.FTZ R6, R38, R25 ;  /* 0x0000001926067221 */ /* 0x000fe40000010000 */
[----:B------:R-:W3:Y:S01]  /*37c0*/  MUFU.EX2 R170, R53 ;  /* 0x0000003500aa7308 */ /* 0x000ee20000000800 */
[C---:B-1----:R-:W-:Y:S01]  /*37d0*/  FADD.FTZ R44, R168.reuse, R3 ;  /* 0x00000003a82c7221 */ /* 0x042fe20000010000 */
[----:B------:R-:W-:Y:S01]  /*37e0*/  FADD.FTZ R25, R117, R6 ;  /* 0x0000000675197221 */ /* 0x000fe20000010000 */
[----:B------:R-:W-:Y:S01]  /*37f0*/  F2FP.F16.F32.PACK_AB R168, R168, R31 ;  /* 0x0000001fa8a8723e */ /* 0x000fe200000000ff */
[----:B------:R-:W-:Y:S02]  /*3800*/  IMAD.MOV.U32 R117, RZ, RZ, R151 ;  /* 0x000000ffff757224 */ /* 0x000fe400078e0097 */
[----:B------:R-:W-:Y:S02]  /*3810*/  FADD.FTZ R6, R40, R25 ;  /* 0x0000001928067221 */ /* 0x000fe40000010000 */
[----:B------:R-:W1:Y:S01]  /*3820*/  MUFU.EX2 R39, R39 ;  /* 0x0000002700277308 */ /* 0x000e620000000800 */
[----:B--2---:R-:W-:Y:S01]  /*3830*/  FADD.FTZ R3, R35, R44 ;  /* 0x0000002c23037221 */ /* 0x004fe20000010000 */
[----:B------:R-:W-:Y:S01]  /*3840*/  FADD.FTZ R25, R119, R6 ;  /* 0x0000000677197221 */ /* 0x000fe20000010000 */
[----:B------:R-:W-:-:S03]  /*3850*/  IMAD.MOV.U32 R119, RZ, RZ, R151 ;  /* 0x000000ffff777224 */ /* 0x000fc600078e0097 */
[----:B------:R-:W-:Y:S02]  /*3860*/  FADD.FTZ R6, R42, R25 ;  /* 0x000000192a067221 */ /* 0x000fe40000010000 */
[----:B------:R-:W2:Y:S01]  /*3870*/  MUFU.EX2 R152, R57 ;  /* 0x0000003900987308 */ /* 0x000ea20000000800 */
[C---:B---3--:R-:W-:Y:S01]  /*3880*/  FADD.FTZ R44, R170.reuse, R3 ;  /* 0x00000003aa2c7221 */ /* 0x048fe20000010000 */
[----:B------:R-:W-:Y:S01]  /*3890*/  FADD.FTZ R25, R121, R6 ;  /* 0x0000000679197221 */ /* 0x000fe20000010000 */
[----:B------:R-:W-:Y:S01]  /*38a0*/  F2FP.F16.F32.PACK_AB R170, R170, R35 ;  /* 0x00000023aaaa723e */ /* 0x000fe200000000ff */
[----:B------:R-:W-:Y:S02]  /*38b0*/  IMAD.MOV.U32 R121, RZ, RZ, R151 ;  /* 0x000000ffff797224 */ /* 0x000fe400078e0097 */
        /* <DEDUP_REMOVED lines=39> */
[C---:B-1----:R-:W-:Y:S01]  /*3b30*/  F2FP.F16.F32.PACK_AB R167, R30.reuse, R123 ;  /* 0x0000007b1ea7723e */ /* 0x042fe200000000ff */
[----:B------:R-:W-:Y:S01]  /*3b40*/  FADD.FTZ R3, R30, R25 ;  /* 0x000000191e037221 */ /* 0x000fe20000010000 */
[----:B------:R-:W-:Y:S02]  /*3b50*/  IMAD.MOV.U32 R123, RZ, RZ, R151 ;  /* 0x000000ffff7b7224 */ /* 0x000fe400078e0097 */
[C---:B--2---:R-:W-:Y:S01]  /*3b60*/  FADD.FTZ R4, R26.reuse, R7 ;  /* 0x000000071a047221 */ /* 0x044fe20000010000 */
[----:B------:R-:W-:Y:S01]  /*3b70*/  F2FP.F16.F32.PACK_AB R166, R26, R67 ;  /* 0x000000431aa6723e */ /* 0x000fe200000000ff */
        /* <DEDUP_REMOVED lines=35> */
[----:B------:R-:W-:Y:S01]  /*3db0*/  UMOV UR7, UR36 ;  /* 0x0000002400077c82 */ /* 0x000fe20008000000 */
[----:B------:R-:W-:Y:S01]  /*3dc0*/  UMOV UR5, UR37 ;  /* 0x0000002500057c82 */ /* 0x000fe20008000000 */
[----:B------:R-:W-:Y:S01]  /*3dd0*/  ULDC UR54, c[0x0][0x2e0] ;  /* 0x0000b80000367ab9 */ /* 0x000fe20000000800 */
[----:B------:R-:W-:Y:S01]  /*3de0*/  ULDC UR47, c[0x0][0x288] ;  /* 0x0000a200002f7ab9 */ /* 0x000fe20000000800 */
[----:B------:R-:W-:Y:S01]  /*3df0*/  ULDC UR55, c[0x0][0x404] ;  /* 0x0001010000377ab9 */ /* 0x000fe20000000800 */
[----:B------:R-:W-:-:S05]  /*3e00*/  ULDC.64 UR40, c[0x0][0x3f8] ;  /* 0x0000fe0000287ab9 */ /* 0x000fca0000000a00 */
.L_x_7435:
        /* <DEDUP_REMOVED lines=9> */
.L_x_7428:
[----:B------:R-:W-:Y:S01]  /*3ea0*/  ULEA UR10, UR37, UR38, 0x3 ;  /* 0x00000026250a7291 */ /* 0x000fe2000f8e183f */
[----:B------:R-:W-:-:S05]  /*3eb0*/  IMAD.U32 R0, RZ, RZ, UR36 ;  /* 0x00000024ff007e24 */ /* 0x000fca000f8e00ff */
[----:B------:R-:W-:-:S04]  /*3ec0*/  SHF.L.U32 R0, R0, 0x1f, RZ ;  /* 0x0000001f00007819 */ /* 0x000fc800000006ff */
[----:B------:R1:W2:Y:S01]  /*3ed0*/  SYNCS.PHASECHK.TRANS64.TRYWAIT P2, [UR10+0x28830], R0 ;  /* 0x02883000ff0075a7 */ /* 0x0002a2000804014a */
[----:B------:R-:W-:Y:S05]  /*3ee0*/  @!P0 BRA `(.L_x_7429) ;  /* 0x0000000000048947 */ /* 0x000fea0003800000 */
[----:B------:R-:W-:Y:S01]  /*3ef0*/  BPT.TRAP 0x1 ;  /* 0x000000040000795c */ /* 0x000fe20000300000 */
.L_x_7429:
[----:B--2---:R-:W-:Y:S05]  /*3f00*/  @P2 BRA `(.L_x_7427) ;  /* 0x0000000000082947 */ /* 0x004fea0003800000 */
[----:B------:R-:W2:Y:S02]  /*3f10*/  SYNCS.PHASECHK.TRANS64.TRYWAIT P2, [UR10+0x28830], R0 ;  /* 0x02883000ff0075a7 */ /* 0x000ea4000804014a */
[----:B--2---:R-:W-:Y:S05]  /*3f20*/  @!P2 BRA `(.L_x_7430) ;  /* 0x000000900078a947 */ /* 0x004fea0003800000 */
.L_x_7427:
[----:B-12---:R-:W-:Y:S01]  /*3f30*/  VIADD R0, R23, 0x8 ;  /* 0x0000000817007836 */ /* 0x006fe20000000000 */
[----:B------:R-:W-:Y:S01]  /*3f40*/  ULEA UR34, UR37, UR4, 0xb ;  /* 0x0000000425227291 */ /* 0x000fe2000f8e583f */
[----:B------:R-:W-:Y:S01]  /*3f50*/  UMOV UR51, 0x40000040 ;  /* 0x4000004000337882 */ /* 0x000fe20000000000 */
[----:B------:R-:W-:Y:S02]  /*3f60*/  UMOV UR11, 0x40000040 ;  /* 0x40000040000b7882 */ /* 0x000fe40000000000 */
[----:B------:R1:W-:Y:S01]  /*3f70*/  BAR.SYNC.DEFER_BLOCKING R0, 0x100 ;  /* 0x000400000000751d */ /* 0x0003e20000010000 */
[----:B------:R-:W-:Y:S02]  /*3f80*/  UIADD3 UR10, UR34, 0x2, URZ ;  /* 0x00000002220a7890 */ /* 0x000fe4000fffe03f */
[----:B------:R-:W-:Y:S02]  /*3f90*/  UIADD3 UR14, UR34, 0x4, URZ ;  /* 0x00000004220e7890 */ /* 0x000fe4000fffe03f */
[----:B------:R-:W-:-:S02]  /*3fa0*/  UIADD3 UR18, UR34, 0x6, URZ ;  /* 0x0000000622127890 */ /* 0x000fc4000fffe03f */
[----:B------:R-:W-:Y:S01]  /*3fb0*/  UMOV UR50, UR34 ;  /* 0x0000002200327c82 */ /* 0x000fe20008000000 */
        /* <DEDUP_REMOVED lines=37> */
.L_x_7432:
[----:B------:R-:W-:Y:S01]  /*4210*/  ULEA UR10, UR5, UR38, 0x3 ;  /* 0x00000026050a7291 */ /* 0x000fe2000f8e183f */
[----:B------:R-:W-:-:S05]  /*4220*/  IMAD.U32 R0, RZ, RZ, UR7 ;  /* 0x00000007ff007e24 */ /* 0x000fca000f8e00ff */
[----:B------:R-:W-:-:S04]  /*4230*/  SHF.L.U32 R0, R0, 0x1f, RZ ;  /* 0x0000001f00007819 */ /* 0x000fc800000006ff */
[----:B------:R1:W2:Y:S01]  /*4240*/  SYNCS.PHASECHK.TRANS64.TRYWAIT P2, [UR10+0x28850], R0 ;  /* 0x02885000ff0075a7 */ /* 0x0002a2000804014a */
[----:B------:R-:W-:Y:S05]  /*4250*/  @!P0 BRA `(.L_x_7433) ;  /* 0x0000000000048947 */ /* 0x000fea0003800000 */
[----:B------:R-:W-:Y:S01]  /*4260*/  BPT.TRAP 0x1 ;  /* 0x000000040000795c */ /* 0x000fe20000300000 */
.L_x_7433:
[----:B--2---:R-:W-:Y:S05]  /*4270*/  @P2 BRA `(.L_x_7431) ;  /* 0x0000000000082947 */ /* 0x004fea0003800000 */
[----:B------:R-:W2:Y:S02]  /*4280*/  SYNCS.PHASECHK.TRANS64.TRYWAIT P2, [UR10+0x28850], R0 ;  /* 0x02885000ff0075a7 */ /* 0x000ea4000804014a */
[----:B--2---:R-:W-:Y:S05]  /*4290*/  @!P2 BRA `(.L_x_7434) ;  /* 0x0000008c00b4a947 */ /* 0x004fea0003800000 */
.L_x_7431:
[----:B------:R-:W-:Y:S01]  /*42a0*/  UIADD3 UR7, UR38, 0x400, URZ ;  /* 0x0000040026077890 */ /* 0x000fe2000fffe03f */
[----:B------:R-:W-:Y:S01]  /*42b0*/  WARPGROUP.ARRIVE ;  /* 0x00000000000079c5 */ /* 0x000fe20000000000 */
[----:B------:R-:W-:Y:S01]  /*42c0*/  UMOV UR11, 0x40000040 ;  /* 0x40000040000b7882 */ /* 0x000fe20000000000 */
[----:B------:R-:W-:Y:S02]  /*42d0*/  UISETP.NE.U32.AND UP0, UPT, UR40, URZ, UPT ;  /* 0x0000003f2800728c */ /* 0x000fe4000bf05070 */
[----:B------:R-:W-:Y:S02]  /*42e0*/  USHF.R.U32.HI UR7, URZ, 0x4, UR7 ;  /* 0x000000043f077899 */ /* 0x000fe40008011607 */
[----:B------:R-:W-:Y:S02]  /*42f0*/  UISETP.NE.AND.EX UP0, UPT, UR41, URZ, UPT, UP0 ;  /* 0x0000003f2900728c */ /* 0x000fe4000bf05300 */
[----:B------:R-:W-:-:S04]  /*4300*/  ULOP3.LUT UR7, UR7, 0x3fff, URZ, 0xc0, !UPT ;  /* 0x00003fff07077892 */ /* 0x000fc8000f8ec03f */
[----:B------:R-:W-:-:S04]  /*4310*/  ULOP3.LUT UR7, UR7, 0x4000000, URZ, 0xfc, !UPT ;  /* 0x0400000007077892 */ /* 0x000fc8000f8efc3f */
[----:B------:R-:W-:-:S07]  /*4320*/  ULEA UR7, UR5, UR7, 0xb ;  /* 0x0000000705077291 */ /* 0x000fce000f8e583f */
[----:B------:R-:W-:Y:S02]  /*4330*/  UMOV UR10, UR7 ;  /* 0x00000007000a7c82 */ /* 0x000fe40008000000 */
[----:B------:R-:W-:Y:S01]  /*4340*/  HGMMA.64x128x16.F32 R88, R180, gdesc[UR8].tnspB, R88, gsb0 ;  /* 0x41e00008b4587df0 */ /* 0x000fe20008000858 */
[----:B------:R-:W-:Y:S01]  /*4350*/  UIADD3 UR10, UR7, 0x80, URZ ;  /* 0x00000080070a7890 */ /* 0x000fe2000fffe03f */
[----:B------:R-:W-:Y:S01]  /*4360*/  UMOV UR11, 0x40000040 ;  /* 0x40000040000b7882 */ /* 0x000fe20000000000 */
[----:B------:R-:W-:Y:S02]  /*4370*/  WARPGROUP.DEPBAR.LE gsb0, 0x0 ;  /* 0x00008000000079c5 */ /* 0x000fe40000010000 */
[----:B------:R-:W-:-:S07]  /*4380*/  WARPGROUP.ARRIVE ;  /* 0x00000000000079c5 */ /* 0x000fce0000000000 */
[----:B------:R-:W-:Y:S01]  /*4390*/  HGMMA.64x128x16.F32 R88, R176, gdesc[UR8].tnspB, R88, gsb0 ;  /* 0x41e00008b0587df0 */ /* 0x000fe20008000858 */
[----:B------:R-:W-:Y:S01]  /*43a0*/  UMOV UR10, 0xffffff80 ;  /* 0xffffff80000a7882 */ /* 0x000fe20000000000 */
[----:B------:R-:W-:Y:S02]  /*43b0*/  USEL UR11, UR55, 0x1, UP0 ;  /* 0x00000001370b7887 */ /* 0x000fe40008000000 */
[----:B------:R-:W-:Y:S02]  /*43c0*/  UIMAD UR10, UR6, UR10, 0x1 ;  /* 0x00000001060a74a4 */ /* 0x000fe4000f8e020a */
[----:B------:R-:W-:Y:S02]  /*43d0*/  UISETP.GT.AND UP0, UPT, UR6, UR39, UPT ;  /* 0x000000270600728c */ /* 0x000fe4000bf04270 */
[----:B------:R-:W-:Y:S02]  /*43e0*/  UIADD3 UR10, UR42, UR10, URZ ;  /* 0x0000000a2a0a7290 */ /* 0x000fe4000fffe03f */
[----:B------:R-:W-:-:S02]  /*43f0*/  UIADD3 UR6, UR6, -0x1, URZ ;  /* 0xffffffff06067890 */ /* 0x000fc4000fffe03f */
[----:B------:R-:W-:-:S03]  /*4400*/  UIMAD UR10, UR11, UR54, UR10 ;  /* 0x000000360b0a72a4 */ /* 0x000fc6000f8e020a */
[----:B------:R-:W-:Y:S01]  /*4410*/  UMOV UR11, 0x40000040 ;  /* 0x40000040000b7882 */ /* 0x000fe20000000000 */
[----:B------:R-:W-:-:S06]  /*4420*/  UIADD3 UR10, UR10, -UR47, URZ ;  /* 0x8000002f0a0a7290 */ /* 0x000fcc000fffe03f */
[----:B--2---:R-:W-:Y:S01]  /*4430*/  IMAD.U32 R5, RZ, RZ, UR10 ;  /* 0x0000000aff057e24 */ /* 0x004fe2000f8e00ff */
[----:B------:R-:W-:-:S03]  /*4440*/  UIADD3 UR10, UR7, 0x100, URZ ;  /* 0x00000100070a7890 */ /* 0x000fc6000fffe03f */
[----:B------:R-:W-:-:S04]  /*4450*/  IMAD R5, R2, -0x2, R5 ;  /* 0xfffffffe02057824 */ /* 0x000fc800078e0205 */
[----:B------:R-:W-:-:S05]  /*4460*/  IMAD.IADD R10, R22, 0x1, R5 ;  /* 0x00000001160a7824 */ /* 0x000fca00078e0205 */
[C---:B------:R-:W-:Y:S02]  /*4470*/  ISETP.GT.AND P2, PT, R10.reuse, RZ, PT ;  /* 0x000000ff0a00720c */ /* 0x040fe40003f44270 */
[----:B------:R-:W-:Y:S02]  /*4480*/  ISETP.GT.AND P3, PT, R10, 0x1, PT ;  /* 0x000000010a00780c */ /* 0x000fe40003f64270 */
[----:B------:R-:W-:Y:S02]  /*4490*/  FSEL R11, R24, -INF , P2 ;  /* 0xff800000180b7808 */ /* 0x000fe40001000000 */
[----:B------:R-:W-:Y:S02]  /*44a0*/  ISETP.GT.AND P2, PT, R10, 0x8, PT ;  /* 0x000000080a00780c */ /* 0x000fe40003f44270 */
[----:B------:R-:W-:Y:S02]  /*44b0*/  FSEL R199, R25, -INF , P3 ;  /* 0xff80000019c77808 */ /* 0x000fe40001800000 */
[----:B-1----:R-:W-:-:S02]  /*44c0*/  FMNMX.FTZ R0, R11, R6, !PT ;  /* 0x000000060b007209 */ /* 0x002fc40007810000 */
        /* <DEDUP_REMOVED lines=34> */
[----:B------:R-:W-:Y:S01]  /*46f0*/  HGMMA.64x128x16.F32 R88, R172, gdesc[UR8].tnspB, R88, gsb0 ;  /* 0x41e00008ac587df0 */ /* 0x000fe20008000858 */
[----:B------:R-:W-:Y:S01]  /*4700*/  UIADD3 UR10, UR7, 0x180, URZ ;  /* 0x00000180070a7890 */ /* 0x000fe2000fffe03f */
[----:B------:R-:W-:Y:S01]  /*4710*/  FMNMX.FTZ R0, R179, R0, !PT ;  /* 0x00000000b3007209 */ /* 0x000fe20007810000 */
[----:B------:R-:W-:Y:S01]  /*4720*/  UMOV UR11, 0x40000040 ;  /* 0x40000040000b7882 */ /* 0x000fe20000000000 */
[----:B------:R-:W-:Y:S02]  /*4730*/  ISETP.GT.AND P2, PT, R10, 0x38, PT ;  /* 0x000000380a00780c */ /* 0x000fe40003f44270 */
[----:B------:R-:W-:Y:S01]  /*4740*/  FMNMX.FTZ R0, R177, R0, !PT ;  /* 0x00000000b1007209 */ /* 0x000fe20007810000 */
[----:B------:R-:W-:-:S02]  /*4750*/  WARPGROUP.DEPBAR.LE gsb0, 0x0 ;  /* 0x00008000000079c5 */ /* 0x000fc40000010000 */
[----:B------:R-:W-:Y:S01]  /*4760*/  WARPGROUP.ARRIVE ;  /* 0x00000000000079c5 */ /* 0x000fe20000000000 */
[----:B------:R-:W-:Y:S02]  /*4770*/  FSEL R175, R49, -INF , P3 ;  /* 0xff80000031af7808 */ /* 0x000fe40001800000 */
[----:B------:R-:W-:Y:S02]  /*4780*/  ISETP.GT.AND P3, PT, R10, 0x39, PT ;  /* 0x000000390a00780c */ /* 0x000fe40003f64270 */
[----:B------:R-:W-:Y:S01]  /*4790*/  FSEL R173, R52, -INF , P2 ;  /* 0xff80000034ad7808 */ /* 0x000fe20001000000 */
[----:B------:R-:W-:Y:S01]  /*47a0*/  HGMMA.64x128x16.F32 R88, R168, gdesc[UR8].tnspB, R88, gsb0 ;  /* 0x41e00008a8587df0 */ /* 0x000fe20008000858 */
[----:B------:R-:W-:Y:S01]  /*47b0*/  UIADD3 UR10, UR7, 0x200, URZ ;  /* 0x00000200070a7890 */ /* 0x000fe2000fffe03f */
[----:B------:R-:W-:Y:S01]  /*47c0*/  FMNMX.FTZ R0, R175, R0, !PT ;  /* 0x00000000af007209 */ /* 0x000fe20007810000 */
        /* <DEDUP_REMOVED lines=46> */
[C---:B------:R-:W-:Y:S01]  /*4ab0*/  ISETP.GT.AND P3, PT, R10.reuse, 0x79, PT ;  /* 0x000000790a00780c */ /* 0x040fe20003f64270 */
[----:B------:R-:W-:Y:S01]  /*4ac0*/  VIADD R10, R10, 0x8 ;  /* 0x000000080a0a7836 */ /* 0x000fe20000000000 */
[----:B------:R-:W-:Y:S02]  /*4ad0*/  FSEL R45, R84, -INF , P2 ;  /* 0xff800000542d7808 */ /* 0x000fe40001000000 */
[----:B------:R-:W-:Y:S02]  /*4ae0*/  FMNMX.FTZ R0, R81, R0, !PT ;  /* 0x0000000051007209 */ /* 0x000fe40007810000 */
[----:B------:R-:W-:-:S02]  /*4af0*/  FSEL R85, R85, -INF , P3 ;  /* 0xff80000055557808 */ /* 0x000fc40001800000 */
[----:B------:R-:W-:Y:S02]  /*4b00*/  FMNMX.FTZ R0, R45, R0, !PT ;  /* 0x000000002d007209 */ /* 0x000fe40007810000 */
[C---:B------:R-:W-:Y:S02]  /*4b10*/  ISETP.GT.AND P4, PT, R10.reuse, RZ, PT ;  /* 0x000000ff0a00720c */ /* 0x040fe40003f84270 */
[----:B------:R-:W-:Y:S02]  /*4b20*/  FMNMX.FTZ R12, R85, R0, !PT ;  /* 0x00000000550c7209 */ /* 0x000fe40007810000 */
[----:B------:R-:W1:Y:S01]  /*4b30*/  LDC R0, c[0x0][0x988] ;  /* 0x00026200ff007b82 */ /* 0x000e620000000800 */
[----:B------:R-:W-:Y:S02]  /*4b40*/  ISETP.GT.AND P5, PT, R10, 0x1, PT ;  /* 0x000000010a00780c */ /* 0x000fe40003fa4270 */
[----:B------:R-:W2:Y:S01]  /*4b50*/  SHFL.BFLY PT, R5, R12, 0x2, 0x1f ;  /* 0x0c401f000c057f89 */ /* 0x000ea200000e0000 */
[----:B------:R-:W-:-:S02]  /*4b60*/  FSEL R26, R26, -INF , P4 ;  /* 0xff8000001a1a7808 */ /* 0x000fc40002000000 */
[C---:B------:R-:W-:Y:S02]  /*4b70*/  ISETP.GT.AND P3, PT, R10.reuse, 0x8, PT ;  /* 0x000000080a00780c */ /* 0x040fe40003f64270 */
[C---:B------:R-:W-:Y:S02]  /*4b80*/  ISETP.GT.AND P6, PT, R10.reuse, 0x9, PT ;  /* 0x000000090a00780c */ /* 0x040fe40003fc4270 */
[C---:B------:R-:W-:Y:S02]  /*4b90*/  ISETP.GT.AND P4, PT, R10.reuse, 0x10, PT ;  /* 0x000000100a00780c */ /* 0x040fe40003f84270 */
[----:B------:R-:W-:Y:S02]  /*4ba0*/  FSEL R31, R31, -INF , P6 ;  /* 0xff8000001f1f7808 */ /* 0x000fe40003000000 */
[----:B------:R-:W-:Y:S02]  /*4bb0*/  ISETP.GT.AND P6, PT, R10, 0x19, PT ;  /* 0x000000190a00780c */ /* 0x000fe40003fc4270 */
[----:B--2---:R-:W-:-:S02]  /*4bc0*/  FMNMX.FTZ R14, R12, R5, !PT ;  /* 0x000000050c0e7209 */ /* 0x004fc40007810000 */
[----:B------:R-:W-:-:S03]  /*4bd0*/  FMNMX.FTZ R12, R26, R7, !PT ;  /* 0x000000071a0c7209 */ /* 0x000fc60007810000 */
[----:B------:R-:W2:Y:S01]  /*4be0*/  SHFL.BFLY PT, R5, R14, 0x1, 0x1f ;  /* 0x0c201f000e057f89 */ /* 0x000ea200000e0000 */
[----:B------:R-:W-:Y:S02]  /*4bf0*/  WARPGROUP.DEPBAR.LE gsb0, 0x0 ;  /* 0x00008000000079c5 */ /* 0x000fe40000010000 */
[----:B------:R-:W-:Y:S01]  /*4c00*/  WARPGROUP.ARRIVE ;  /* 0x00000000000079c5 */ /* 0x000fe20000000000 */
[----:B------:R-:W-:Y:S02]  /*4c10*/  FSEL R169, R34, -INF , P4 ;  /* 0xff80000022a97808 */ /* 0x000fe40002000000 */
[----:B------:R-:W-:-:S03]  /*4c20*/  ISETP.GT.AND P4, PT, R10, 0x20, PT ;  /* 0x000000200a00780c */ /* 0x000fc60003f84270 */
[----:B------:R-:W-:Y:S01]  /*4c30*/  HGMMA.64x128x16.F32 R88, R152, gdesc[UR8].tnspB, R88, gsb0 ;  /* 0x41e0000898587df0 */ /* 0x000fe20008000858 */
[----:B------:R-:W-:Y:S01]  /*4c40*/  UIADD3 UR10, UR7, 0x280, URZ ;  /* 0x00000280070a7890 */ /* 0x000fe2000fffe03f */
[----:B------:R-:W-:Y:S01]  /*4c50*/  UMOV UR11, 0x40000040 ;  /* 0x40000040000b7882 */ /* 0x000fe20000000000 */
[----:B--2---:R-:W-:-:S04]  /*4c60*/  FMNMX.FTZ R5, R14, R5, !PT ;  /* 0x000000050e057209 */ /* 0x004fc80007810000 */
[C---:B------:R-:W-:Y:S01]  /*4c70*/  FSETP.NEU.FTZ.AND P2, PT, R5.reuse, -INF , PT ;  /* 0xff8000000500780b */ /* 0x040fe20003f5d000 */
[----:B-1----:R-:W-:-:S05]  /*4c80*/  FMUL.FTZ R8, R5, R0 ;  /* 0x0000000005087220 */ /* 0x002fca0000410000 */
[----:B------:R-:W-:-:S05]  /*4c90*/  FSEL R8, R8, RZ, P2 ;  /* 0x000000ff08087208 */ /* 0x000fca0001000000 */
[-CC-:B------:R-:W-:Y:S01]  /*4ca0*/  FFMA.FTZ R178, R193, R0.reuse, -R8.reuse ;  /* 0x00000000c1b27223 */ /* 0x180fe20000010808 */
[----:B------:R-:W-:Y:S01]  /*4cb0*/  FSEL R193, R39, -INF , P6 ;  /* 0xff80000027c17808 */ /* 0x000fe20003000000 */
[-CC-:B------:R-:W-:Y:S01]  /*4cc0*/  FFMA.FTZ R176, R15, R0.reuse, -R8.reuse ;  /* 0x000000000fb07223 */ /* 0x180fe20000010808 */
[-CC-:B------:R-:W-:Y:S01]  /*4cd0*/  FFMA.FTZ R15, R195, R0.reuse, -R8.reuse ;  /* 0x00000000c30f7223 */ /* 0x180fe20000010808 */
[----:B------:R-:W-:Y:S01]  /*4ce0*/  FSEL R195, R42, -INF , P4 ;  /* 0xff8000002ac37808 */ /* 0x000fe20002000000 */
[-CC-:B------:R-:W-:Y:S01]  /*4cf0*/  FFMA.FTZ R182, R13, R0.reuse, -R8.reuse ;  /* 0x000000000db67223 */ /* 0x180fe20000010808 */
[-CC-:B------:R-:W-:Y:S01]  /*4d00*/  FFMA.FTZ R13, R197, R0.reuse, -R8.reuse ;  /* 0x00000000c50d7223 */ /* 0x180fe20000010808 */
[C---:B------:R-:W-:Y:S01]  /*4d10*/  ISETP.GT.AND P6, PT, R10.reuse, 0x29, PT ;  /* 0x000000290a00780c */ /* 0x040fe20003fc4270 */
[-CC-:B------:R-:W-:Y:S01]  /*4d20*/  FFMA.FTZ R172, R191, R0.reuse, -R8.reuse ;  /* 0x00000000bfac7223 */ /* 0x180fe20000010808 */
[----:B------:R-:W-:Y:S01]  /*4d30*/  ISETP.GT.AND P4, PT, R10, 0x30, PT ;  /* 0x000000300a00780c */ /* 0x000fe20003f84270 */
[-CC-:B------:R-:W-:Y:S01]  /*4d40*/  FFMA.FTZ R180, R199, R0.reuse, -R8.reuse ;  /* 0x00000000c7b47223 */ /* 0x180fe20000010808 */
[----:B------:R-:W-:Y:S01]  /*4d50*/  FSEL R47, R47, -INF , P6 ;  /* 0xff8000002f2f7808 */ /* 0x000fe20003000000 */
[-CC-:B------:R-:W-:Y:S01]  /*4d60*/  FFMA.FTZ R174, R181, R0.reuse, -R8.reuse ;  /* 0x00000000b5ae7223 */ /* 0x180fe20000010808 */
[----:B------:R-:W-:Y:S01]  /*4d70*/  FSEL R191, R50, -INF , P4 ;  /* 0xff80000032bf7808 */ /* 0x000fe20002000000 */
[-CC-:B------:R-:W-:Y:S01]  /*4d80*/  FFMA.FTZ R39, R179, R0.reuse, -R8.reuse ;  /* 0x00000000b3277223 */ /* 0x180fe20000010808 */
[C---:B------:R-:W-:Y:S01]  /*4d90*/  ISETP.GT.AND P4, PT, R10.reuse, 0x39, PT ;  /* 0x000000390a00780c */ /* 0x040fe20003f84270 */
[-CC-:B------:R-:W-:Y:S01]  /*4da0*/  FFMA.FTZ R168, R177, R0.reuse, -R8.reuse ;  /* 0x00000000b1a87223 */ /* 0x180fe20000010808 */
[-CC-:B------:R-:W-:Y:S01]  /*4db0*/  FFMA.FTZ R170, R173, R0.reuse, -R8.reuse ;  /* 0x00000000adaa7223 */ /* 0x180fe20000010808 */
[-CC-:B------:R-:W-:Y:S01]  /*4dc0*/  FFMA.FTZ R24, R45, R0.reuse, -R8.reuse ;  /* 0x000000002d187223 */ /* 0x180fe20000010808 */
[----:B------:R-:W-:Y:S01]  /*4dd0*/  FSEL R55, R55, -INF , P4 ;  /* 0xff80000037377808 */ /* 0x000fe20002000000 */
[-CC-:B------:R-:W-:Y:S01]  /*4de0*/  FFMA.FTZ R14, R9, R0.reuse, -R8.reuse ;  /* 0x00000000090e7223 */ /* 0x180fe20000010808 */
[----:B------:R-:W-:Y:S01]  /*4df0*/  ISETP.GT.AND P4, PT, R10, 0x48, PT ;  /* 0x000000480a00780c */ /* 0x000fe20003f84270 */
[-CC-:B------:R-:W-:Y:S01]  /*4e00*/  FFMA.FTZ R11, R11, R0.reuse, -R8.reuse ;  /* 0x000000000b0b7223 */ /* 0x180fe20000010808 */
[----:B------:R-:W-:Y:S01]  /*4e10*/  FSEL R45, R5, RZ, P2 ;  /* 0x000000ff052d7208 */ /* 0x000fe20001000000 */
[----:B------:R-:W-:Y:S01]  /*4e20*/  MUFU.EX2 R180, R180 ;  /* 0x000000b400b47308 */ /* 0x000fe20000000800 */
[----:B------:R-:W-:Y:S01]  /*4e30*/  FSEL R179, R62, -INF , P4 ;  /* 0xff8000003eb37808 */ /* 0x000fe20002000000 */
[-CC-:B------:R-:W-:Y:S01]  /*4e40*/  FFMA.FTZ R21, R21, R0.reuse, -R8.reuse ;  /* 0x0000000015157223 */ /* 0x180fe20000010808 */
[C---:B------:R-:W-:Y:S01]  /*4e50*/  ISETP.GT.AND P4, PT, R10.reuse, 0x51, PT ;  /* 0x000000510a00780c */ /* 0x040fe20003f84270 */
[-CC-:B------:R-:W-:Y:S01]  /*4e60*/  FFMA.FTZ R53, R53, R0.reuse, -R8.reuse ;  /* 0x0000000035357223 */ /* 0x180fe20000010808 */
[----:B------:R-:W-:Y:S01]  /*4e70*/  FFMA.FTZ R85, R85, R0, -R8 ;  /* 0x0000000055557223 */ /* 0x000fe20000010808 */
[----:B------:R-:W-:Y:S01]  /*4e80*/  IMAD.U32 R50, RZ, RZ, UR5 ;  /* 0x00000005ff327e24 */ /* 0x000fe2000f8e00ff */
[----:B------:R-:W-:Y:S01]  /*4e90*/  FSEL R67, R67, -INF , P4 ;  /* 0xff80000043437808 */ /* 0x000fe20002000000 */
[----:B------:R-:W-:Y:S01]  /*4ea0*/  MUFU.EX2 R11, R11 ;  /* 0x0000000b000b7308 */ /* 0x000fe20000000800 */
[----:B------:R-:W-:Y:S01]  /*4eb0*/  ISETP.GT.AND P4, PT, R10, 0x60, PT ;  /* 0x000000600a00780c */ /* 0x000fe20003f84270 */
[----:B------:R-:W-:Y:S01]  /*4ec0*/  UMOV UR5, UR37 ;  /* 0x0000002500057c82 */ /* 0x000fe20008000000 */
[----:B------:R-:W-:-:S02]  /*4ed0*/  @!P1 LEA R50, R50, UR38, 0x3 ;  /* 0x0000002632329c11 */ /* 0x000fc4000f8e18ff */
[----:B------:R-:W-:Y:S02]  /*4ee0*/  FSEL R173, R74, -INF , P4 ;  /* 0xff8000004aad7808 */ /* 0x000fe40002000000 */
[C---:B------:R-:W-:Y:S01]  /*4ef0*/  ISETP.GT.AND P4, PT, R10.reuse, 0x69, PT ;  /* 0x000000690a00780c */ /* 0x040fe20003f84270 */
[----:B------:R-:W-:Y:S03]  /*4f00*/  MUFU.EX2 R182, R182 ;  /* 0x000000b600b67308 */ /* 0x000fe60000000800 */
[----:B------:R-:W-:Y:S02]  /*4f10*/  FSEL R79, R79, -INF , P4 ;  /* 0xff8000004f4f7808 */ /* 0x000fe40002000000 */
[----:B------:R-:W-:-:S03]  /*4f20*/  ISETP.GT.AND P4, PT, R10, 0x78, PT ;  /* 0x000000780a00780c */ /* 0x000fc60003f84270 */
        /* <DEDUP_REMOVED lines=15> */
[----:B------:R-:W-:Y:S01]  /*5020*/  FMNMX.FTZ R12, R155, R12, !PT ;  /* 0x0000000c9b0c7209 */ /* 0x000fe20007810000 */
[----:B------:R-:W-:Y:S01]  /*5030*/  HGMMA.64x128x16.F32 R88, R156, gdesc[UR8].tnspB, R88, gsb0 ;  /* 0x41e000089c587df0 */ /* 0x000fe20008000858 */
[C---:B------:R-:W-:Y:S01]  /*5040*/  ISETP.GT.AND P5, PT, R10.reuse, 0x11, PT ;  /* 0x000000110a00780c */ /* 0x040fe20003fa4270 */
[----:B------:R-:W-:Y:S01]  /*5050*/  UIADD3 UR10, UR7, 0x300, URZ ;  /* 0x00000300070a7890 */ /* 0x000fe2000fffe03f */
[----:B------:R-:W-:Y:S01]  /*5060*/  FMNMX.FTZ R12, R153, R12, !PT ;  /* 0x0000000c990c7209 */ /* 0x000fe20007810000 */
[----:B------:R-:W-:Y:S01]  /*5070*/  UMOV UR11, 0x40000040 ;  /* 0x40000040000b7882 */ /* 0x000fe20000000000 */
[----:B------:R-:W-:Y:S01]  /*5080*/  ISETP.GT.AND P3, PT, R10, 0x18, PT ;  /* 0x000000180a00780c */ /* 0x000fe20003f64270 */
[--C-:B------:R-:W-:Y:S01]  /*5090*/  FFMA.FTZ R49, R57, R0, -R8.reuse ;  /* 0x0000000039317223 */ /* 0x100fe20000010808 */
[----:B------:R-:W-:Y:S01]  /*50a0*/  FMNMX.FTZ R12, R31, R12, !PT ;  /* 0x0000000c1f0c7209 */ /* 0x000fe20007810000 */
[-CC-:B------:R-:W-:Y:S01]  /*50b0*/  FFMA.FTZ R154, R41, R0.reuse, -R8.reuse ;  /* 0x00000000299a7223 */ /* 0x180fe20000010808 */
[----:B------:R-:W-:Y:S01]  /*50c0*/  FSEL R35, R35, -INF , P5 ;  /* 0xff80000023237808 */ /* 0x000fe20002800000 */
[----:B------:R-:W-:Y:S01]  /*50d0*/  FFMA.FTZ R41, R61, R0, -R8 ;  /* 0x000000003d297223 */ /* 0x000fe20000010808 */
[----:B------:R-:W-:Y:S01]  /*50e0*/  FMNMX.FTZ R12, R169, R12, !PT ;  /* 0x0000000ca90c7209 */ /* 0x000fe20007810000 */
[----:B------:R-:W-:Y:S01]  /*50f0*/  MUFU.EX2 R27, R27 ;  /* 0x0000001b001b7308 */ /* 0x000fe20000000800 */
[----:B------:R-:W-:-:S02]  /*5100*/  FSEL R171, R38, -INF , P3 ;  /* 0xff80000026ab7808 */ /* 0x000fc40001800000 */
[----:B------:R-:W-:Y:S02]  /*5110*/  FMNMX.FTZ R12, R35, R12, !PT ;  /* 0x0000000c230c7209 */ /* 0x000fe40007810000 */
[C---:B------:R-:W-:Y:S02]  /*5120*/  ISETP.GT.AND P5, PT, R10.reuse, 0x21, PT ;  /* 0x000000210a00780c */ /* 0x040fe40003fa4270 */
[----:B------:R-:W-:Y:S01]  /*5130*/  FMNMX.FTZ R12, R171, R12, !PT ;  /* 0x0000000cab0c7209 */ /* 0x000fe20007810000 */
[----:B------:R-:W-:Y:S01]  /*5140*/  MUFU.EX2 R170, R170 ;  /* 0x000000aa00aa7308 */ /* 0x000fe20000000800 */
[----:B------:R-:W-:Y:S02]  /*5150*/  ISETP.GT.AND P3, PT, R10, 0x28, PT ;  /* 0x000000280a00780c */ /* 0x000fe40003f64270 */
[----:B------:R-:W-:Y:S02]  /*5160*/  FMNMX.FTZ R12, R193, R12, !PT ;  /* 0x0000000cc10c7209 */ /* 0x000fe40007810000 */
[----:B------:R-:W-:-:S02]  /*5170*/  FSEL R43, R43, -INF , P5 ;  /* 0xff8000002b2b7808 */ /* 0x000fc40002800000 */
[----:B------:R-:W-:Y:S01]  /*5180*/  FMNMX.FTZ R12, R195, R12, !PT ;  /* 0x0000000cc30c7209 */ /* 0x000fe20007810000 */
[----:B------:R-:W-:Y:S01]  /*5190*/  MUFU.EX2 R53, R53 ;  /* 0x0000003500357308 */ /* 0x000fe20000000800 */
[----:B------:R-:W-:Y:S01]  /*51a0*/  FSEL R197, R46, -INF , P3 ;  /* 0xff8000002ec57808 */ /* 0x000fe20001800000 */
[----:B------:R-:W-:Y:S01]  /*51b0*/  IMAD.U32 R46, RZ, RZ, UR37 ;  /* 0x00000025ff2e7e24 */ /* 0x000fe2000f8e00ff */
[----:B------:R-:W-:Y:S02]  /*51c0*/  FMNMX.FTZ R12, R43, R12, !PT ;  /* 0x0000000c2b0c7209 */ /* 0x000fe40007810000 */
[C---:B------:R-:W-:Y:S02]  /*51d0*/  ISETP.GT.AND P5, PT, R10.reuse, 0x31, PT ;  /* 0x000000310a00780c */ /* 0x040fe40003fa4270 */
[----:B------:R-:W-:Y:S01]  /*51e0*/  FMNMX.FTZ R12, R197, R12, !PT ;  /* 0x0000000cc50c7209 */ /* 0x000fe20007810000 */
[----:B------:R-:W-:Y:S01]  /*51f0*/  MUFU.EX2 R152, R152 ;  /* 0x0000009800987308 */ /* 0x000fe20000000800 */
[----:B------:R-:W-:-:S02]  /*5200*/  ISETP.GT.AND P3, PT, R10, 0x38, PT ;  /* 0x000000380a00780c */ /* 0x000fc40003f64270 */
[----:B------:R-:W-:Y:S02]  /*5210*/  FMNMX.FTZ R12, R47, R12, !PT ;  /* 0x0000000c2f0c7209 */ /* 0x000fe40007810000 */
[----:B------:R-:W-:Y:S01]  /*5220*/  FSEL R183, R51, -INF , P5 ;  /* 0xff80000033b77808 */ /* 0x000fe20002800000 */
[----:B------:R-:W-:Y:S01]  /*5230*/  FFMA.FTZ R51, R175, R0, -R8 ;  /* 0x00000000af337223 */ /* 0x000fe20000010808 */
[----:B------:R-:W-:Y:S01]  /*5240*/  FMNMX.FTZ R12, R191, R12, !PT ;  /* 0x0000000cbf0c7209 */ /* 0x000fe20007810000 */
[----:B------:R-:W-:Y:S01]  /*5250*/  MUFU.EX2 R49, R49 ;  /* 0x0000003100317308 */ /* 0x000fe20000000800 */
[----:B------:R-:W-:Y:S02]  /*5260*/  FSEL R199, R54, -INF , P3 ;  /* 0xff80000036c77808 */ /* 0x000fe40001800000 */
[----:B------:R-:W-:Y:S02]  /*5270*/  FMNMX.FTZ R12, R183, R12, !PT ;  /* 0x0000000cb70c7209 */ /* 0x000fe40007810000 */
[----:B------:R-:W-:-:S02]  /*5280*/  ISETP.GT.AND P5, PT, R10, 0x40, PT ;  /* 0x000000400a00780c */ /* 0x000fc40003fa4270 */
[----:B------:R-:W-:Y:S01]  /*5290*/  FMNMX.FTZ R12, R199, R12, !PT ;  /* 0x0000000cc70c7209 */ /* 0x000fe20007810000 */
[----:B------:R-:W-:Y:S01]  /*52a0*/  MUFU.EX2 R51, R51 ;  /* 0x0000003300337308 */ /* 0x000fe20000000800 */
[----:B------:R-:W-:Y:S02]  /*52b0*/  ISETP.GT.AND P3, PT, R10, 0x41, PT ;  /* 0x000000410a00780c */ /* 0x000fe40003f64270 */
[----:B------:R-:W-:Y:S02]  /*52c0*/  FSEL R181, R58, -INF , P5 ;  /* 0xff8000003ab57808 */ /* 0x000fe40002800000 */
[----:B------:R-:W-:Y:S02]  /*52d0*/  FMNMX.FTZ R12, R55, R12, !PT ;  /* 0x0000000c370c7209 */ /* 0x000fe40007810000 */
[----:B------:R-:W-:Y:S01]  /*52e0*/  FSEL R59, R59, -INF , P3 ;  /* 0xff8000003b3b7808 */ /* 0x000fe20001800000 */
[----:B------:R-:W-:Y:S01]  /*52f0*/  MUFU.EX2 R154, R154 ;  /* 0x0000009a009a7308 */ /* 0x000fe20000000800 */
[----:B------:R-:W-:-:S02]  /*5300*/  FMNMX.FTZ R12, R181, R12, !PT ;  /* 0x0000000cb50c7209 */ /* 0x000fc40007810000 */
[C---:B------:R-:W-:Y:S02]  /*5310*/  ISETP.GT.AND P5, PT, R10.reuse, 0x49, PT ;  /* 0x000000490a00780c */ /* 0x040fe40003fa4270 */
[----:B------:R-:W-:Y:S02]  /*5320*/  FMNMX.FTZ R12, R59, R12, !PT ;  /* 0x0000000c3b0c7209 */ /* 0x000fe40007810000 */
[----:B------:R-:W-:Y:S01]  /*5330*/  ISETP.GT.AND P3, PT, R10, 0x50, PT ;  /* 0x000000500a00780c */ /* 0x000fe20003f64270 */
[----:B------:R-:W-:Y:S01]  /*5340*/  MUFU.EX2 R41, R41 ;  /* 0x0000002900297308 */ /* 0x000fe20000000800 */
[----:B------:R-:W-:Y:S02]  /*5350*/  FSEL R177, R63, -INF , P5 ;  /* 0xff8000003fb17808 */ /* 0x000fe40002800000 */
[----:B------:R-:W-:Y:S02]  /*5360*/  FMNMX.FTZ R12, R179, R12, !PT ;  /* 0x0000000cb30c7209 */ /* 0x000fe40007810000 */
[----:B------:R-:W-:-:S02]  /*5370*/  FSEL R201, R66, -INF , P3 ;  /* 0xff80000042c97808 */ /* 0x000fc40001800000 */
[----:B------:R-:W-:Y:S01]  /*5380*/  FMNMX.FTZ R12, R177, R12, !PT ;  /* 0x0000000cb10c7209 */ /* 0x000fe20007810000 */
[----:B------:R-:W-:Y:S01]  /*5390*/  MUFU.EX2 R14, R14 ;  /* 0x0000000e000e7308 */ /* 0x000fe20000000800 */
[C---:B------:R-:W-:Y:S02]  /*53a0*/  ISETP.GT.AND P5, PT, R10.reuse, 0x58, PT ;  /* 0x000000580a00780c */ /* 0x040fe40003fa4270 */
[----:B------:R-:W-:Y:S02]  /*53b0*/  FMNMX.FTZ R12, R201, R12, !PT ;  /* 0x0000000cc90c7209 */ /* 0x000fe40007810000 */
[----:B------:R-:W-:Y:S02]  /*53c0*/  ISETP.GT.AND P3, PT, R10, 0x59, PT ;  /* 0x000000590a00780c */ /* 0x000fe40003f64270 */
[----:B------:R-:W-:Y:S02]  /*53d0*/  FSEL R63, R70, -INF , P5 ;  /* 0xff800000463f7808 */ /* 0x000fe40002800000 */
[----:B------:R-:W-:-:S02]  /*53e0*/  FMNMX.FTZ R12, R67, R12, !PT ;  /* 0x0000000c430c7209 */ /* 0x000fc40007810000 */
[----:B------:R-:W-:Y:S02]  /*53f0*/  FSEL R71, R71, -INF , P3 ;  /* 0xff80000047477808 */ /* 0x000fe40001800000 */
[----:B------:R-:W-:Y:S02]  /*5400*/  FMNMX.FTZ R12, R63, R12, !PT ;  /* 0x0000000c3f0c7209 */ /* 0x000fe40007810000 */
[C---:B------:R-:W-:Y:S02]  /*5410*/  ISETP.GT.AND P5, PT, R10.reuse, 0x61, PT ;  /* 0x000000610a00780c */ /* 0x040fe40003fa4270 */
[----:B------:R-:W-:Y:S02]  /*5420*/  FMNMX.FTZ R12, R71, R12, !PT ;  /* 0x0000000c470c7209 */ /* 0x000fe40007810000 */
[----:B------:R-:W-:Y:S02]  /*5430*/  ISETP.GT.AND P3, PT, R10, 0x68, PT ;  /* 0x000000680a00780c */ /* 0x000fe40003f64270 */
[----:B------:R-:W-:-:S02]  /*5440*/  FSEL R75, R75, -INF , P5 ;  /* 0xff8000004b4b7808 */ /* 0x000fc40002800000 */
[----:B------:R-:W-:Y:S02]  /*5450*/  FMNMX.FTZ R12, R173, R12, !PT ;  /* 0x0000000cad0c7209 */ /* 0x000fe40007810000 */
[----:B------:R-:W-:Y:S02]  /*5460*/  FSEL R175, R78, -INF , P3 ;  /* 0xff8000004eaf7808 */ /* 0x000fe40001800000 */
[----:B------:R-:W-:Y:S02]  /*5470*/  FMNMX.FTZ R12, R75, R12, !PT ;  /* 0x0000000c4b0c7209 */ /* 0x000fe40007810000 */
[C---:B------:R-:W-:Y:S02]  /*5480*/  ISETP.GT.AND P5, PT, R10.reuse, 0x70, PT ;  /* 0x000000700a00780c */ /* 0x040fe40003fa4270 */
[----:B------:R-:W-:Y:S02]  /*5490*/  FMNMX.FTZ R12, R175, R12, !PT ;  /* 0x0000000caf0c7209 */ /* 0x000fe40007810000 */
[----:B------:R-:W-:-:S02]  /*54a0*/  ISETP.GT.AND P3, PT, R10, 0x71, PT ;  /* 0x000000710a00780c */ /* 0x000fc40003f64270 */
[----:B------:R-:W-:Y:S02]  /*54b0*/  FSEL R203, R82, -INF , P5 ;  /* 0xff80000052cb7808 */ /* 0x000fe40002800000 */
[----:B------:R-:W-:Y:S02]  /*54c0*/  FMNMX.FTZ R12, R79, R12, !PT ;  /* 0x0000000c4f0c7209 */ /* 0x000fe40007810000 */
[----:B------:R-:W-:Y:S02]  /*54d0*/  FSEL R83, R83, -INF , P3 ;  /* 0xff80000053537808 */ /* 0x000fe40001800000 */
[----:B------:R-:W-:Y:S02]  /*54e0*/  FMNMX.FTZ R12, R203, R12, !PT ;  /* 0x0000000ccb0c7209 */ /* 0x000fe40007810000 */
[----:B------:R-:W-:Y:S01]  /*54f0*/  ISETP.GT.AND P5, PT, R10, 0x79, PT ;  /* 0x000000790a00780c */ /* 0x000fe20003fa4270 */
[-CC-:B------:R-:W-:Y:S01]  /*5500*/  FFMA.FTZ R10, R33, R0.reuse, -R8.reuse ;  /* 0x00000000210a7223 */ /* 0x180fe20000010808 */
[----:B------:R-:W-:Y:S01]  /*5510*/  FSEL R57, R86, -INF , P4 ;  /* 0xff80000056397808 */ /* 0x000fe20002000000 */
[----:B------:R-:W-:Y:S01]  /*5520*/  FFMA.FTZ R33, R73, R0, -R8 ;  /* 0x0000000049217223 */ /* 0x000fe20000010808 */
[----:B------:R-:W-:-:S02]  /*5530*/  FMNMX.FTZ R12, R83, R12, !PT ;  /* 0x0000000c530c7209 */ /* 0x000fc40007810000 */
[----:B------:R-:W-:Y:S01]  /*5540*/  FSEL R87, R87, -INF , P5 ;  /* 0xff80000057577808 */ /* 0x000fe20002800000 */
[----:B------:R-:W-:Y:S01]  /*5550*/  MUFU.EX2 R10, R10 ;  /* 0x0000000a000a7308 */ /* 0x000fe20000000800 */
[----:B------:R-:W-:Y:S02]  /*5560*/  FMNMX.FTZ R12, R57, R12, !PT ;  /* 0x0000000c390c7209 */ /* 0x000fe40007810000 */
[----:B------:R-:W-:Y:S02]  /*5570*/  @!P1 LEA R46, R46, UR38, 0x3 ;  /* 0x000000262e2e9c11 */ /* 0x000fe4000f8e18ff */
[----:B------:R-:W-:-:S03]  /*5580*/  FMNMX.FTZ R12, R87, R12, !PT ;  /* 0x0000000c570c7209 */ /* 0x000fc60007810000 */
[----:B------:R-:W-:Y:S01]  /*5590*/  @!P1 VIADD R46, R46, 0x28840 ;  /* 0x000288402e2e9836 */ /* 0x000fe20000000000 */
[----:B------:R-:W-:Y:S01]  /*55a0*/  MUFU.EX2 R33, R33 ;  /* 0x0000002100217308 */ /* 0x000fe20000000800 */
[----:B------:R-:W1:Y:S03]  /*55b0*/  SHFL.BFLY PT, R61, R12, 0x2, 0x1f ;  /* 0x0c401f000c3d7f89 */ /* 0x000e6600000e0000 */
[----:B------:R-:W-:Y:S01]  /*55c0*/  @!P1 PRMT R46, RZ, 0x654, R46 ;  /* 0x00000654ff2e9816 */ /* 0x000fe2000000002e */
[----:B------:R-:W-:Y:S02]  /*55d0*/  WARPGROUP.DEPBAR.LE gsb0, 0x0 ;  /* 0x00008000000079c5 */ /* 0x000fe40000010000 */
[----:B------:R-:W-:Y:S01]  /*55e0*/  WARPGROUP.ARRIVE ;  /* 0x00000000000079c5 */ /* 0x000fe20000000000 */
[-CC-:B------:R-:W-:Y:S01]  /*55f0*/  FFMA.FTZ R156, R37, R0.reuse, -R8.reuse ;  /* 0x00000000259c7223 */ /* 0x180fe20000010808 */
[-CC-:B------:R-:W-:Y:S01]  /*5600*/  FFMA.FTZ R37, R65, R0.reuse, -R8.reuse ;  /* 0x0000000041257223 */ /* 0x180fe20000010808 */
[-CC-:B------:R-:W-:Y:S01]  /*5610*/  FFMA.FTZ R158, R29, R0.reuse, -R8.reuse ;  /* 0x000000001d9e7223 */ /* 0x180fe20000010808 */
[----:B------:R-:W-:-:S02]  /*5620*/  FFMA.FTZ R29, R69, R0, -R8 ;  /* 0x00000000451d7223 */ /* 0x000fc40000010808 */
[----:B------:R-:W-:Y:S01]  /*5630*/  HGMMA.64x128x16.F32 R88, R160, gdesc[UR8].tnspB, R88, gsb0 ;  /* 0x41e00008a0587df0 */ /* 0x000fe20008000858 */
[----:B------:R-:W-:Y:S01]  /*5640*/  UIADD3 UR10, UR7, 0x380, URZ ;  /* 0x00000380070a7890 */ /* 0x000fe2000fffe03f */
[----:B------:R-:W-:Y:S01]  /*5650*/  MUFU.EX2 R156, R156 ;  /* 0x0000009c009c7308 */ /* 0x000fe20000000800 */
[----:B------:R-:W-:Y:S01]  /*5660*/  UMOV UR11, 0x40000040 ;  /* 0x40000040000b7882 */ /* 0x000fe20000000000 */
[----:B------:R-:W-:Y:S01]  /*5670*/  UMOV UR7, UR36 ;  /* 0x0000002400077c82 */ /* 0x000fe20008000000 */
[----:B-1----:R-:W-:Y:S01]  /*5680*/  FMNMX.FTZ R20, R12, R61, !PT ;  /* 0x0000003d0c147209 */ /* 0x002fe20007810000 */
[-CC-:B------:R-:W-:Y:S01]  /*5690*/  FFMA.FTZ R12, R25, R0.reuse, -R8.reuse ;  /* 0x00000000190c7223 */ /* 0x180fe20000010808 */
[-CC-:B------:R-:W-:Y:S01]  /*56a0*/  FFMA.FTZ R25, R77, R0.reuse, -R8.reuse ;  /* 0x000000004d197223 */ /* 0x180fe20000010808 */
[----:B------:R-:W-:Y:S02]  /*56b0*/  FFMA.FTZ R61, R81, R0, -R8 ;  /* 0x00000000513d7223 */ /* 0x000fe40000010808 */
[----:B------:R-:W-:Y:S01]  /*56c0*/  MUFU.EX2 R37, R37 ;  /* 0x0000002500257308 */ /* 0x000fe20000000800 */
[----:B------:R-:W1:Y:S07]  /*56d0*/  SHFL.BFLY PT, R65, R20, 0x1, 0x1f ;  /* 0x0c201f0014417f89 */ /* 0x000e6e00000e0000 */
[----:B------:R-:W-:Y:S08]  /*56e0*/  MUFU.EX2 R158, R158 ;  /* 0x0000009e009e7308 */ /* 0x000ff00000000800 */
[----:B------:R-:W-:Y:S08]  /*56f0*/  MUFU.EX2 R29, R29 ;  /* 0x0000001d001d7308 */ /* 0x000ff00000000800 */
[----:B------:R-:W-:Y:S01]  /*5700*/  MUFU.EX2 R12, R12 ;  /* 0x0000000c000c7308 */ /* 0x000fe20000000800 */
[----:B-1----:R-:W-:Y:S01]  /*5710*/  FMNMX.FTZ R9, R20, R65, !PT ;  /* 0x0000004114097209 */ /* 0x002fe20007810000 */
[----:B------:R-:W-:-:S03]  /*5720*/  FADD.FTZ R65, -R45, R6 ;  /* 0x000000062d417221 */ /* 0x000fc60000010100 */
[----:B------:R-:W-:Y:S01]  /*5730*/  FSETP.NEU.FTZ.AND P2, PT, R9, -INF , PT ;  /* 0xff8000000900780b */ /* 0x000fe20003f5d000 */
[-C--:B------:R-:W-:Y:S01]  /*5740*/  FMUL.FTZ R6, R65, R0.reuse ;  /* 0x0000000041067220 */ /* 0x080fe20000410000 */
[----:B------:R-:W-:Y:S01]  /*5750*/  FMUL.FTZ R32, R9, R0 ;  /* 0x0000000009207220 */ /* 0x000fe20000410000 */
[----:B------:R1:W-:Y:S04]  /*5760*/  MUFU.EX2 R20, R24 ;  /* 0x0000001800147308 */ /* 0x0003e80000000800 */
[----:B------:R-:W-:-:S04]  /*5770*/  FSEL R32, R32, RZ, P2 ;  /* 0x000000ff20207208 */ /* 0x000fc80001000000 */
[----:B------:R-:W2:Y:S01]  /*5780*/  MUFU.EX2 R6, R6 ;  /* 0x0000000600067308 */ /* 0x000ea20000000800 */
[-CC-:B------:R-:W-:Y:S01]  /*5790*/  FFMA.FTZ R38, R55, R0.reuse, -R32.reuse ;  /* 0x0000000037267223 */ /* 0x180fe20000010820 */
[-CC-:B------:R-:W-:Y:S01]  /*57a0*/  FFMA.FTZ R8, R26, R0.reuse, -R32.reuse ;  /* 0x000000001a087223 */ /* 0x180fe20000010820 */
[-CC-:B------:R-:W-:Y:S01]  /*57b0*/  FFMA.FTZ R65, R155, R0.reuse, -R32.reuse ;  /* 0x000000009b417223 */ /* 0x180fe20000010820 */
[-CC-:B-1----:R-:W-:Y:S01]  /*57c0*/  FFMA.FTZ R24, R153, R0.reuse, -R32.reuse ;  /* 0x0000000099187223 */ /* 0x182fe20000010820 */
        /* <DEDUP_REMOVED lines=11> */
[----:B------:R-:W1:Y:S01]  /*5880*/  MUFU.EX2 R65, R65 ;  /* 0x0000004100417308 */ /* 0x000e620000000800 */
[----:B--2---:R-:W-:Y:S01]  /*5890*/  FFMA.FTZ R55, R6, R4, R11 ;  /* 0x0000000406377223 */ /* 0x004fe2000001000b */
[-CC-:B------:R-:W-:Y:S01]  /*58a0*/  FFMA.FTZ R36, R183, R0.reuse, -R32.reuse ;  /* 0x00000000b7247223 */ /* 0x180fe20000010820 */
[-CC-:B------:R-:W-:Y:S01]  /*58b0*/  FFMA.FTZ R171, R199, R0.reuse, -R32.reuse ;  /* 0x00000000c7ab7223 */ /* 0x180fe20000010820 */
[-CC-:B------:R-:W-:Y:S01]  /*58c0*/  FFMA.FTZ R153, R181, R0.reuse, -R32.reuse ;  /* 0x00000000b5997223 */ /* 0x180fe20000010820 */
[C---:B------:R-:W-:Y:S01]  /*58d0*/  FADD.FTZ R55, R180.reuse, R55 ;  /* 0x00000037b4377221 */ /* 0x040fe20000010000 */
[----:B------:R-:W-:Y:S01]  /*58e0*/  F2FP.F16.F32.PACK_AB R180, R180, R11 ;  /* 0x0000000bb4b4723e */ /* 0x000fe200000000ff */
        /* <DEDUP_REMOVED lines=20> */
[----:B------:R-:W-:Y:S01]  /*5a30*/  FFMA.FTZ R57, R57, R0, -R32 ;  /* 0x0000000039397223 */ /* 0x000fe20000010820 */
[----:B------:R-:W-:Y:S01]  /*5a40*/  F2FP.F16.F32.PACK_AB R182, R13, R182 ;  /* 0x000000b60db6723e */ /* 0x000fe200000000ff */
[----:B------:R-:W-:Y:S01]  /*5a50*/  FADD.FTZ R55, R21, R4 ;  /* 0x0000000415377221 */ /* 0x000fe20000010000 */
[----:B------:R-:W-:-:S02]  /*5a60*/  FSEL R4, R9, RZ, P2 ;  /* 0x000000ff09047208 */ /* 0x000fc40001000000 */
[----:B------:R-:W3:Y:S01]  /*5a70*/  MUFU.EX2 R35, R35 ;  /* 0x0000002300237308 */ /* 0x000ee20000000800 */
[----:B------:R-:W-:Y:S01]  /*5a80*/  FADD.FTZ R44, R172, R55 ;  /* 0x00000037ac2c7221 */ /* 0x000fe20000010000 */
[----:B------:R-:W-:Y:S01]  /*5a90*/  PLOP3.LUT P2, PT, PT, PT, UP0, 0x80, 0x0 ;  /* 0x000000000000781c */ /* 0x000fe20003f4f008 */
[----:B------:R-:W-:Y:S01]  /*5aa0*/  FADD.FTZ R7, -R4, R7 ;  /* 0x0000000704077221 */ /* 0x000fe20000010100 */
[----:B------:R-:W-:Y:S01]  /*5ab0*/  IADD3 R4, -R23, 0xb, RZ ;  /* 0x0000000b17047810 */ /* 0x000fe20007ffe1ff */
[----:B------:R-:W-:Y:S01]  /*5ac0*/  FADD.FTZ R55, R27, R44 ;  /* 0x0000002c1b377221 */ /* 0x000fe20000010000 */
[----:B------:R-:W-:Y:S01]  /*5ad0*/  F2FP.F16.F32.PACK_AB R176, R15, R176 ;  /* 0x000000b00fb0723e */ /* 0x000fe200000000ff */
[----:B------:R-:W-:Y:S01]  /*5ae0*/  FMUL.FTZ R7, R7, R0 ;  /* 0x0000000007077220 */ /* 0x000fe20000410000 */
[----:B------:R-:W-:Y:S01]  /*5af0*/  MUFU.EX2 R28, R28 ;  /* 0x0000001c001c7308 */ /* 0x000fe20000000800 */
[----:B------:R-:W-:Y:S01]  /*5b00*/  FADD.FTZ R44, R174, R55 ;  /* 0x00000037ae2c7221 */ /* 0x000fe20000010000 */
[----:B------:R-:W-:-:S02]  /*5b10*/  F2FP.F16.F32.PACK_AB R178, R21, R178 ;  /* 0x000000b215b2723e */ /* 0x000fc400000000ff */
[----:B------:R-:W-:Y:S01]  /*5b20*/  F2FP.F16.F32.PACK_AB R172, R27, R172 ;  /* 0x000000ac1bac723e */ /* 0x000fe200000000ff */
[----:B------:R-:W-:Y:S01]  /*5b30*/  FADD.FTZ R55, R39, R44 ;  /* 0x0000002c27377221 */ /* 0x000fe20000010000 */
[-CC-:B------:R-:W-:Y:S01]  /*5b40*/  FFMA.FTZ R44, R67, R0.reuse, -R32.reuse ;  /* 0x00000000432c7223 */ /* 0x180fe20000010820 */
[----:B------:R-:W-:Y:S01]  /*5b50*/  FFMA.FTZ R32, R87, R0, -R32 ;  /* 0x0000000057207223 */ /* 0x000fe20000010820 */
[----:B------:R-:W-:Y:S01]  /*5b60*/  MUFU.EX2 R7, R7 ;  /* 0x0000000700077308 */ /* 0x000fe20000000800 */
[----:B------:R-:W-:Y:S01]  /*5b70*/  FADD.FTZ R48, R168, R55 ;  /* 0x00000037a8307221 */ /* 0x000fe20000010000 */
[----:B------:R-:W-:Y:S02]  /*5b80*/  F2FP.F16.F32.PACK_AB R174, R39, R174 ;  /* 0x000000ae27ae723e */ /* 0x000fe400000000ff */
[C---:B------:R-:W-:Y:S01]  /*5b90*/  F2FP.F16.F32.PACK_AB R168, R51.reuse, R168 ;  /* 0x000000a833a8723e */ /* 0x040fe200000000ff */
[----:B------:R-:W-:Y:S01]  /*5ba0*/  FADD.FTZ R55, R51, R48 ;  /* 0x0000003033377221 */ /* 0x000fe20000010000 */
[----:B------:R-:W-:Y:S01]  /*5bb0*/  @!P1 VIADD R48, R50, 0x28860 ;  /* 0x0002886032309836 */ /* 0x000fe20000000000 */
[----:B-1----:R-:W-:Y:S01]  /*5bc0*/  F2FP.F16.F32.PACK_AB R181, R65, R8 ;  /* 0x0000000841b5723e */ /* 0x002fe200000000ff */
[----:B------:R-:W1:Y:S01]  /*5bd0*/  MUFU.EX2 R69, R69 ;  /* 0x0000004500457308 */ /* 0x000e620000000800 */
[----:B--2---:R-:W-:-:S02]  /*5be0*/  F2FP.F16.F32.PACK_AB R183, R31, R24 ;  /* 0x000000181fb7723e */ /* 0x004fc400000000ff */
[----:B------:R-:W-:Y:S02]  /*5bf0*/  @!P1 PRMT R48, RZ, 0x654, R48 ;  /* 0x00000654ff309816 */ /* 0x000fe40000000030 */
[----:B---3--:R-:W-:-:S03]  /*5c00*/  F2FP.F16.F32.PACK_AB R177, R35, R26 ;  /* 0x0000001a23b1723e */ /* 0x008fc600000000ff */
[----:B------:R-:W-:Y:S01]  /*5c10*/  MUFU.EX2 R30, R30 ;  /* 0x0000001e001e7308 */ /* 0x000fe20000000800 */
[----:B------:R-:W-:Y:S02]  /*5c20*/  WARPGROUP.DEPBAR.LE gsb0, 0x0 ;  /* 0x00008000000079c5 */ /* 0x000fe40000010000 */
[----:B------:R-:W-:-:S05]  /*5c30*/  WARPGROUP.ARRIVE ;  /* 0x00000000000079c5 */ /* 0x000fca0000000000 */
[----:B------:R-:W-:Y:S01]  /*5c40*/  MUFU.EX2 R43, R43 ;  /* 0x0000002b002b7308 */ /* 0x000fe20000000800 */
[----:B------:R-:W-:Y:S02]  /*5c50*/  F2FP.F16.F32.PACK_AB R160, R33, R10 ;  /* 0x0000000a21a0723e */ /* 0x000fe400000000ff */
[----:B-1----:R-:W-:Y:S01]  /*5c60*/  F2FP.F16.F32.PACK_AB R179, R69, R28 ;  /* 0x0000001c45b3723e */ /* 0x002fe200000000ff */
[----:B------:R-:W-:Y:S04]  /*5c70*/  HGMMA.64x128x16.F32 R88, R164, gdesc[UR8].tnspB, R88, gsb0 ;  /* 0x41e00008a4587df0 */ /* 0x000fe80008000858 */
[----:B------:R-:W-:Y:S08]  /*5c80*/  MUFU.EX2 R34, R34 ;  /* 0x0000002200227308 */ /* 0x000ff00000000800 */
[----:B------:R-:W1:Y:S08]  /*5c90*/  MUFU.EX2 R25, R25 ;  /* 0x0000001900197308 */ /* 0x000e700000000800 */
[----:B------:R-:W2:Y:S08]  /*5ca0*/  MUFU.EX2 R47, R47 ;  /* 0x0000002f002f7308 */ /* 0x000eb00000000800 */
[----:B------:R-:W3:Y:S01]  /*5cb0*/  MUFU.EX2 R169, R169 ;  /* 0x000000a900a97308 */ /* 0x000ee20000000800 */
[----:B-1----:R-:W-:-:S07]  /*5cc0*/  F2FP.F16.F32.PACK_AB R162, R25, R12 ;  /* 0x0000000c19a2723e */ /* 0x002fce00000000ff */
[----:B------:R-:W1:Y:S08]  /*5cd0*/  MUFU.EX2 R61, R61 ;  /* 0x0000003d003d7308 */ /* 0x000e700000000800 */
[----:B------:R-:W4:Y:S08]  /*5ce0*/  MUFU.EX2 R36, R36 ;  /* 0x0000002400247308 */ /* 0x000f300000000800 */
        /* <DEDUP_REMOVED lines=13> */
[----:B------:R2:W-:Y:S06]  /*5dc0*/  BAR.ARV R4, 0x100 ;  /* 0x000400040000751d */ /* 0x0005ec0000002000 */
[----:B------:R3:W-:Y:S01]  /*5dd0*/  @!P1 SYNCS.ARRIVE.TRANS64.RED.A1T0 RZ, [R46+URZ], RZ ;  /* 0x000000ff2eff99a7 */ /* 0x0007e2000810043f */
[----:B------:R-:W5:Y:S01]  /*5de0*/  MUFU.EX2 R75, R75 ;  /* 0x0000004b004b7308 */ /* 0x000f620000000800 */
[----:B--2---:R-:W-:Y:S01]  /*5df0*/  FADD.FTZ R4, R170, R55 ;  /* 0x00000037aa047221 */ /* 0x004fe20000010000 */
[-C--:B------:R-:W-:Y:S01]  /*5e00*/  FMUL.FTZ R88, R88, R6.reuse ;  /* 0x0000000658587220 */ /* 0x080fe20000410000 */
[-C--:B------:R-:W-:Y:S01]  /*5e10*/  FMUL.FTZ R89, R89, R6.reuse ;  /* 0x0000000659597220 */ /* 0x080fe20000410000 */
[-C--:B------:R-:W-:Y:S01]  /*5e20*/  FMUL.FTZ R92, R92, R6.reuse ;  /* 0x000000065c5c7220 */ /* 0x080fe20000410000 */
[----:B------:R-:W-:Y:S01]  /*5e30*/  FADD.FTZ R55, R53, R4 ;  /* 0x0000000435377221 */ /* 0x000fe20000010000 */
[----:B------:R-:W-:Y:S01]  /*5e40*/  FFMA.FTZ R4, R7, R3, R8 ;  /* 0x0000000307047223 */ /* 0x000fe20000010008 */
[----:B------:R2:W-:Y:S01]  /*5e50*/  @!P1 SYNCS.ARRIVE.TRANS64.RED.A1T0 RZ, [R48+URZ], RZ ;  /* 0x000000ff30ff99a7 */ /* 0x0005e2000810043f */
[----:B------:R-:W2:Y:S01]  /*5e60*/  MUFU.EX2 R163, R175 ;  /* 0x000000af00a37308 */ /* 0x000ea20000000800 */
[----:B---3--:R-:W-:Y:S01]  /*5e70*/  FADD.FTZ R46, R152, R55 ;  /* 0x00000037982e7221 */ /* 0x008fe20000010000 */
[----:B------:R-:W-:Y:S01]  /*5e80*/  FADD.FTZ R3, R65, R4 ;  /* 0x0000000441037221 */ /* 0x000fe20000010000 */
[-C--:B------:R-:W-:Y:S01]  /*5e90*/  FMUL.FTZ R93, R93, R6.reuse ;  /* 0x000000065d5d7220 */ /* 0x080fe20000410000 */
        /* <DEDUP_REMOVED lines=46> */
[----:B------:R-:W-:Y:S01]  /*6180*/  FADD.FTZ R3, R169, R4 ;  /* 0x00000004a9037221 */ /* 0x000fe20000010000 */
[-C--:B------:R-:W-:Y:S01]  /*6190*/  FMUL.FTZ R133, R133, R6.reuse ;  /* 0x0000000685857220 */ /* 0x080fe20000410000 */
[-C--:B------:R-:W-:Y:S01]  /*61a0*/  FMUL.FTZ R136, R136, R6.reuse ;  /* 0x0000000688887220 */ /* 0x080fe20000410000 */
[----:B-1----:R-:W-:Y:S01]  /*61b0*/  FADD.FTZ R11, R61, R46 ;  /* 0x0000002e3d0b7221 */ /* 0x002fe20000010000 */
[----:B----4-:R-:W-:Y:S01]  /*61c0*/  FADD.FTZ R4, R36, R3 ;  /* 0x0000000324047221 */ /* 0x010fe20000010000 */
[-C--:B------:R-:W-:Y:S01]  /*61d0*/  FMUL.FTZ R137, R137, R6.reuse ;  /* 0x0000000689897220 */ /* 0x080fe20000410000 */
[-C--:B------:R-:W-:Y:S01]  /*61e0*/  FMUL.FTZ R140, R140, R6.reuse ;  /* 0x000000068c8c7220 */ /* 0x080fe20000410000 */
[----:B------:R-:W-:Y:S01]  /*61f0*/  FADD.FTZ R10, R20, R11 ;  /* 0x0000000b140a7221 */ /* 0x000fe20000010000 */
[----:B-----5:R-:W-:Y:S01]  /*6200*/  FADD.FTZ R3, R171, R4 ;  /* 0x00000004ab037221 */ /* 0x020fe20000010000 */
[-C--:B------:R-:W-:Y:S01]  /*6210*/  FMUL.FTZ R141, R141, R6.reuse ;  /* 0x000000068d8d7220 */ /* 0x080fe20000410000 */
[-C--:B------:R-:W-:Y:S01]  /*6220*/  FMUL.FTZ R144, R144, R6.reuse ;  /* 0x0000000690907220 */ /* 0x080fe20000410000 */
[----:B------:R-:W-:Y:S01]  /*6230*/  FADD.FTZ R4, R45, R10 ;  /* 0x0000000a2d047221 */ /* 0x000fe20000010000 */
[----:B------:R-:W-:Y:S01]  /*6240*/  FADD.FTZ R10, R38, R3 ;  /* 0x00000003260a7221 */ /* 0x000fe20000010000 */
[-C--:B------:R-:W-:Y:S01]  /*6250*/  FMUL.FTZ R145, R145, R6.reuse ;  /* 0x0000000691917220 */ /* 0x080fe20000410000 */
[-C--:B------:R-:W-:Y:S01]  /*6260*/  FMUL.FTZ R148, R148, R6.reuse ;  /* 0x0000000694947220 */ /* 0x080fe20000410000 */
[----:B------:R-:W-:Y:S01]  /*6270*/  FMUL.FTZ R149, R149, R6 ;  /* 0x0000000695957220 */ /* 0x000fe20000410000 */
        /* <DEDUP_REMOVED lines=40> */
[----:B--2---:R-:W-:Y:S01]  /*6500*/  FADD.FTZ R10, R163, R10 ;  /* 0x0000000aa30a7221 */ /* 0x004fe20000010000 */
[-C--:B------:R-:W-:Y:S01]  /*6510*/  FMUL.FTZ R150, R150, R7.reuse ;  /* 0x0000000796967220 */ /* 0x080fe20000410000 */
[----:B------:R-:W-:Y:S01]  /*6520*/  FMUL.FTZ R151, R151, R7 ;  /* 0x0000000797977220 */ /* 0x000fe20000410000 */
[----:B------:R-:W-:Y:S01]  /*6530*/  F2FP.F16.F32.PACK_AB R170, R53, R170 ;  /* 0x000000aa35aa723e */ /* 0x000fe200000000ff */
[----:B---3--:R-:W-:Y:S01]  /*6540*/  FADD.FTZ R10, R79, R10 ;  /* 0x0000000a4f0a7221 */ /* 0x008fe20000010000 */
[----:B------:R-:W-:Y:S01]  /*6550*/  F2FP.F16.F32.PACK_AB R152, R49, R152 ;  /* 0x000000983198723e */ /* 0x000fe200000000ff */
[----:B------:R-:W-:Y:S01]  /*6560*/  IMAD.MOV.U32 R6, RZ, RZ, R5 ;  /* 0x000000ffff067224 */ /* 0x000fe200078e0005 */
[----:B------:R-:W-:Y:S01]  /*6570*/  F2FP.F16.F32.PACK_AB R154, R41, R154 ;  /* 0x0000009a299a723e */ /* 0x000fe200000000ff */
[----:B------:R-:W-:Y:S01]  /*6580*/  FADD.FTZ R10, R165, R10 ;  /* 0x0000000aa50a7221 */ /* 0x000fe20000010000 */
[----:B------:R-:W-:Y:S01]  /*6590*/  F2FP.F16.F32.PACK_AB R156, R37, R156 ;  /* 0x0000009c259c723e */ /* 0x000fe200000000ff */
[----:B------:R-:W-:Y:S01]  /*65a0*/  IMAD.MOV.U32 R7, RZ, RZ, R9 ;  /* 0x000000ffff077224 */ /* 0x000fe200078e0009 */
[----:B------:R-:W-:Y:S01]  /*65b0*/  F2FP.F16.F32.PACK_AB R158, R29, R158 ;  /* 0x0000009e1d9e723e */ /* 0x000fe200000000ff */
[----:B------:R-:W-:Y:S01]  /*65c0*/  FADD.FTZ R10, R83, R10 ;  /* 0x0000000a530a7221 */ /* 0x000fe20000010000 */
[----:B------:R-:W-:-:S02]  /*65d0*/  F2FP.F16.F32.PACK_AB R164, R61, R14 ;  /* 0x0000000e3da4723e */ /* 0x000fc400000000ff */
[----:B------:R-:W-:Y:S01]  /*65e0*/  F2FP.F16.F32.PACK_AB R166, R45, R20 ;  /* 0x000000142da6723e */ /* 0x000fe200000000ff */
[----:B------:R-:W-:Y:S01]  /*65f0*/  FADD.FTZ R10, R57, R10 ;  /* 0x0000000a390a7221 */ /* 0x000fe20000010000 */
[----:B------:R-:W-:Y:S02]  /*6600*/  F2FP.F16.F32.PACK_AB R173, R43, R30 ;  /* 0x0000001e2bad723e */ /* 0x000fe400000000ff */
[----:B------:R-:W-:Y:S01]  /*6610*/  F2FP.F16.F32.PACK_AB R175, R47, R34 ;  /* 0x000000222faf723e */ /* 0x000fe200000000ff */
[----:B------:R-:W-:Y:S01]  /*6620*/  FADD.FTZ R3, R32, R10 ;  /* 0x0000000a20037221 */ /* 0x000fe20000010000 */
        /* <DEDUP_REMOVED lines=10> */
[----:B------:R-:W-:Y:S06]  /*66d0*/  @P2 BRA `(.L_x_7435) ;  /* 0xffffffd400cc2947 */ /* 0x000fec000383ffff */
.L_x_7426:
[----:B------:R-:W-:-:S13]  /*66e0*/  ISETP.LE.AND P2, PT, RZ, UR6, PT ;  /* 0x00000006ff007c0c */ /* 0x000fda000bf43270 */
[----:B------:R-:W-:Y:S05]  /*66f0*/  @!P2 BRA `(.L_x_7436) ;  /* 0x0000001c00fca947 */ /* 0x000fea0003800000 */
[----:B------:R-:W-:Y:S01]  /*6700*/  IMAD.MOV.U32 R6, RZ, RZ, R9 ;  /* 0x000000ffff067224 */ /* 0x000fe200078e0009 */
[----:B------:R-:W-:Y:S01]  /*6710*/  UMOV UR5, UR36 ;  /* 0x0000002400057c82 */ /* 0x000fe20008000000 */
[----:B------:R-:W-:Y:S01]  /*6720*/  IMAD.MOV.U32 R7, RZ, RZ, R5 ;  /* 0x000000ffff077224 */ /* 0x000fe200078e0005 */
[----:B------:R-:W-:-:S06]  /*6730*/  UMOV UR7, UR37 ;  /* 0x0000002500077c82 */ /* 0x000fcc0008000000 */
.L_x_7445:
        /* <DEDUP_REMOVED lines=9> */
.L_x_7438:
[----:B------:R-:W-:Y:S01]  /*67d0*/  ULEA UR10, UR37, UR38, 0x3 ;  /* 0x00000026250a7291 */ /* 0x000fe2000f8e183f */
[----:B------:R-:W-:-:S05]  /*67e0*/  IMAD.U32 R0, RZ, RZ, UR36 ;  /* 0x00000024ff007e24 */ /* 0x000fca000f8e00ff */
[----:B------:R-:W-:-:S04]  /*67f0*/  SHF.L.U32 R0, R0, 0x1f, RZ ;  /* 0x0000001f00007819 */ /* 0x000fc800000006ff */
[----:B------:R1:W2:Y:S01]  /*6800*/  SYNCS.PHASECHK.TRANS64.TRYWAIT P2, [UR10+0x28830], R0 ;  /* 0x02883000ff0075a7 */ /* 0x0002a2000804014a */
[----:B------:R-:W-:Y:S05]  /*6810*/  @!P0 BRA `(.L_x_7439) ;  /* 0x0000000000048947 */ /* 0x000fea0003800000 */
[----:B------:R-:W-:Y:S01]  /*6820*/  BPT.TRAP 0x1 ;  /* 0x000000040000795c */ /* 0x000fe20000300000 */
.L_x_7439:
[----:B--2---:R-:W-:Y:S05]  /*6830*/  @P2 BRA `(.L_x_7437) ;  /* 0x0000000000082947 */ /* 0x004fea0003800000 */
[----:B------:R-:W2:Y:S02]  /*6840*/  SYNCS.PHASECHK.TRANS64.TRYWAIT P2, [UR10+0x28830], R0 ;  /* 0x02883000ff0075a7 */ /* 0x000ea4000804014a */
[----:B--2---:R-:W-:Y:S05]  /*6850*/  @!P2 BRA `(.L_x_7440) ;  /* 0x00000068005ca947 */ /* 0x004fea0003800000 */
.L_x_7437:
        /* <DEDUP_REMOVED lines=46> */
.L_x_7442:
[----:B------:R-:W-:Y:S01]  /*6b40*/  ULEA UR10, UR7, UR38, 0x3 ;  /* 0x00000026070a7291 */ /* 0x000fe2000f8e183f */
[----:B------:R-:W-:-:S05]  /*6b50*/  IMAD.U32 R0, RZ, RZ, UR5 ;  /* 0x00000005ff007e24 */ /* 0x000fca000f8e00ff */
[----:B------:R-:W-:-:S04]  /*6b60*/  SHF.L.U32 R0, R0, 0x1f, RZ ;  /* 0x0000001f00007819 */ /* 0x000fc800000006ff */
[----:B------:R1:W2:Y:S01]  /*6b70*/  SYNCS.PHASECHK.TRANS64.TRYWAIT P2, [UR10+0x28850], R0 ;  /* 0x02885000ff0075a7 */ /* 0x0002a2000804014a */
[----:B------:R-:W-:Y:S05]  /*6b80*/  @!P0 BRA `(.L_x_7443) ;  /* 0x0000000000048947 */ /* 0x000fea0003800000 */
[----:B------:R-:W-:Y:S01]  /*6b90*/  BPT.TRAP 0x1 ;  /* 0x000000040000795c */ /* 0x000fe20000300000 */
.L_x_7443:
[----:B--2---:R-:W-:Y:S05]  /*6ba0*/  @P2 BRA `(.L_x_7441) ;  /* 0x0000000000082947 */ /* 0x004fea0003800000 */
[----:B------:R-:W2:Y:S02]  /*6bb0*/  SYNCS.PHASECHK.TRANS64.TRYWAIT P2, [UR10+0x28850], R0 ;  /* 0x02885000ff0075a7 */ /* 0x000ea4000804014a */
[----:B--2---:R-:W-:Y:S05]  /*6bc0*/  @!P2 BRA `(.L_x_7444) ;  /* 0x000000640098a947 */ /* 0x004fea0003800000 */
.L_x_7441:
[----:B------:R-:W-:Y:S01]  /*6bd0*/  UIADD3 UR5, UR38, 0x400, URZ ;  /* 0x0000040026057890 */ /* 0x000fe2000fffe03f */
[----:B------:R-:W-:Y:S01]  /*6be0*/  WARPGROUP.ARRIVE ;  /* 0x00000000000079c5 */ /* 0x000fe20000000000 */
[----:B------:R-:W-:Y:S01]  /*6bf0*/  UMOV UR11, 0x40000040 ;  /* 0x40000040000b7882 */ /* 0x000fe20000000000 */
[----:B-12---:R-:W-:Y:S01]  /*6c00*/  FMNMX.FTZ R0, R24, R7, !PT ;  /* 0x0000000718007209 */ /* 0x006fe20007810000 */
[----:B------:R-:W-:Y:S01]  /*6c10*/  USHF.R.U32.HI UR5, URZ, 0x4, UR5 ;  /* 0x000000043f057899 */ /* 0x000fe20008011605 */
[----:B------:R-:W-:Y:S02]  /*6c20*/  ISETP.LT.AND P2, PT, RZ, UR6, PT ;  /* 0x00000006ff007c0c */ /* 0x000fe4000bf41270 */
[----:B------:R-:W-:Y:S01]  /*6c30*/  FMNMX.FTZ R5, R25, R0, !PT ;  /* 0x0000000019057209 */ /* 0x000fe20007810000 */
[----:B------:R-:W-:-:S03]  /*6c40*/  ULOP3.LUT UR5, UR5, 0x3fff, URZ, 0xc0, !UPT ;  /* 0x00003fff05057892 */ /* 0x000fc6000f8ec03f */
[----:B------:R-:W-:Y:S01]  /*6c50*/  FMNMX.FTZ R0, R28, R5, !PT ;  /* 0x000000051c007209 */ /* 0x000fe20007810000 */
[----:B------:R-:W-:-:S03]  /*6c60*/  ULOP3.LUT UR5, UR5, 0x4000000, URZ, 0xfc, !UPT ;  /* 0x0400000005057892 */ /* 0x000fc6000f8efc3f */
[----:B------:R-:W-:Y:S01]  /*6c70*/  FMNMX.FTZ R5, R29, R0, !PT ;  /* 0x000000001d057209 */ /* 0x000fe20007810000 */
[----:B------:R-:W-:-:S03]  /*6c80*/  ULEA UR5, UR7, UR5, 0xb ;  /* 0x0000000507057291 */ /* 0x000fc6000f8e583f */
[----:B------:R-:W-:-:S04]  /*6c90*/  FMNMX.FTZ R0, R32, R5, !PT ;  /* 0x0000000520007209 */ /* 0x000fc80007810000 */
[----:B------:R-:W-:Y:S01]  /*6ca0*/  UMOV UR10, UR5 ;  /* 0x00000005000a7c82 */ /* 0x000fe20008000000 */
[----:B------:R-:W-:Y:S01]  /*6cb0*/  FMNMX.FTZ R5, R33, R0, !PT ;  /* 0x0000000021057209 */ /* 0x000fe20007810000 */
[----:B------:R-:W-:Y:S01]  /*6cc0*/  HGMMA.64x128x16.F32 R88, R180, gdesc[UR8].tnspB, R88, gsb0 ;  /* 0x41e00008b4587df0 */ /* 0x000fe20008000858 */
        /* <DEDUP_REMOVED lines=73> */
[----:B------:R-:W1:Y:S01]  /*7160*/  SHFL.BFLY PT, R10, R9, 0x2, 0x1f ;  /* 0x0c401f00090a7f89 */ /* 0x000e6200000e0000 */
[----:B------:R-:W-:Y:S02]  /*7170*/  WARPGROUP.DEPBAR.LE gsb0, 0x0 ;  /* 0x00008000000079c5 */ /* 0x000fe40000010000 */
[----:B------:R-:W-:-:S06]  /*7180*/  WARPGROUP.ARRIVE ;  /* 0x00000000000079c5 */ /* 0x000fcc0000000000 */
[----:B------:R-:W-:Y:S01]  /*7190*/  HGMMA.64x128x16.F32 R88, R172, gdesc[UR8].tnspB, R88, gsb0 ;  /* 0x41e00008ac587df0 */ /* 0x000fe20008000858 */
[----:B------:R-:W-:Y:S01]  /*71a0*/  UIADD3 UR10, UR5, 0x180, URZ ;  /* 0x00000180050a7890 */ /* 0x000fe2000fffe03f */
[----:B------:R-:W-:Y:S01]  /*71b0*/  UMOV UR11, 0x40000040 ;  /* 0x40000040000b7882 */ /* 0x000fe20000000000 */
[----:B-1----:R-:W-:-:S05]  /*71c0*/  FMNMX.FTZ R14, R9, R10, !PT ;  /* 0x0000000a090e7209 */ /* 0x002fca0007810000 */
[----:B------:R-:W1:Y:S02]  /*71d0*/  SHFL.BFLY PT, R9, R14, 0x1, 0x1f ;  /* 0x0c201f000e097f89 */ /* 0x000e6400000e0000 */
[----:B-1----:R-:W-:Y:S01]  /*71e0*/  FMNMX.FTZ R9, R14, R9, !PT ;  /* 0x000000090e097209 */ /* 0x002fe20007810000 */
[----:B------:R-:W-:Y:S02]  /*71f0*/  WARPGROUP.DEPBAR.LE gsb0, 0x0 ;  /* 0x00008000000079c5 */ /* 0x000fe40000010000 */
[----:B------:R-:W-:-:S06]  /*7200*/  WARPGROUP.ARRIVE ;  /* 0x00000000000079c5 */ /* 0x000fcc0000000000 */
[----:B------:R-:W-:Y:S01]  /*7210*/  HGMMA.64x128x16.F32 R88, R168, gdesc[UR8].tnspB, R88, gsb0 ;  /* 0x41e00008a8587df0 */ /* 0x000fe20008000858 */
[----:B------:R-:W-:Y:S01]  /*7220*/  UIADD3 UR10, UR5, 0x200, URZ ;  /* 0x00000200050a7890 */ /* 0x000fe2000fffe03f */
[----:B------:R-:W-:Y:S01]  /*7230*/  UMOV UR11, 0x40000040 ;  /* 0x40000040000b7882 */ /* 0x000fe20000000000 */
[----:B------:R-:W-:Y:S02]  /*7240*/  WARPGROUP.DEPBAR.LE gsb0, 0x0 ;  /* 0x00008000000079c5 */ /* 0x000fe40000010000 */
[----:B------:R-:W-:Y:S01]  /*7250*/  WARPGROUP.ARRIVE ;  /* 0x00000000000079c5 */ /* 0x000fe20000000000 */
[----:B------:R-:W-:-:S04]  /*7260*/  FMUL.FTZ R169, R5, R0 ;  /* 0x0000000005a97220 */ /* 0x000fc80000410000 */
[-CC-:B------:R-:W-:Y:S02]  /*7270*/  FFMA.FTZ R11, R25, R0.reuse, -R169.reuse ;  /* 0x00000000190b7223 */ /* 0x180fe400000108a9 */
[----:B------:R-:W-:Y:S01]  /*7280*/  HGMMA.64x128x16.F32 R88, R152, gdesc[UR8].tnspB, R88, gsb0 ;  /* 0x41e0000898587df0 */ /* 0x000fe20008000858 */
[----:B------:R-:W-:Y:S01]  /*7290*/  UIADD3 UR10, UR5, 0x280, URZ ;  /* 0x00000280050a7890 */ /* 0x000fe2000fffe03f */
[-CC-:B------:R-:W-:Y:S01]  /*72a0*/  FFMA.FTZ R25, R41, R0.reuse, -R169.reuse ;  /* 0x0000000029197223 */ /* 0x180fe200000108a9 */
[----:B------:R-:W-:Y:S01]  /*72b0*/  UMOV UR11, 0x40000040 ;  /* 0x40000040000b7882 */ /* 0x000fe20000000000 */
[-CC-:B------:R-:W-:Y:S01]  /*72c0*/  FFMA.FTZ R41, R57, R0.reuse, -R169.reuse ;  /* 0x0000000039297223 */ /* 0x180fe200000108a9 */
[-CC-:B------:R-:W-:Y:S01]  /*72d0*/  FFMA.FTZ R57, R73, R0.reuse, -R169.reuse ;  /* 0x0000000049397223 */ /* 0x180fe200000108a9 */
[----:B------:R-:W-:Y:S01]  /*72e0*/  FADD.FTZ R73, -R9, R6 ;  /* 0x0000000609497221 */ /* 0x000fe20000010100 */
[-CC-:B------:R-:W-:Y:S01]  /*72f0*/  FFMA.FTZ R180, R24, R0.reuse, -R169.reuse ;  /* 0x0000000018b47223 */ /* 0x180fe200000108a9 */
[-CC-:B------:R-:W-:Y:S01]  /*7300*/  FFMA.FTZ R182, R28, R0.reuse, -R169.reuse ;  /* 0x000000001cb67223 */ /* 0x180fe200000108a9 */
[----:B------:R-:W-:Y:S01]  /*7310*/  MUFU.EX2 R11, R11 ;  /* 0x0000000b000b7308 */ /* 0x000fe20000000800 */
[-C--:B------:R-:W-:Y:S01]  /*7320*/  FMUL.FTZ R6, R73, R0.reuse ;  /* 0x0000000049067220 */ /* 0x080fe20000410000 */
[-C--:B------:R-:W-:Y:S01]  /*7330*/  FMUL.FTZ R73, R9, R0.reuse ;  /* 0x0000000009497220 */ /* 0x080fe20000410000 */
[-CC-:B------:R-:W-:Y:S01]  /*7340*/  FFMA.FTZ R13, R29, R0.reuse, -R169.reuse ;  /* 0x000000001d0d7223 */ /* 0x180fe200000108a9 */
[-CC-:B------:R-:W-:Y:S01]  /*7350*/  FFMA.FTZ R176, R32, R0.reuse, -R169.reuse ;  /* 0x0000000020b07223 */ /* 0x180fe200000108a9 */
[-C--:B------:R-:W-:Y:S01]  /*7360*/  FFMA.FTZ R15, R33, R0.reuse, -R169 ;  /* 0x00000000210f7223 */ /* 0x080fe200000108a9 */
[-CC-:B------:R-:W-:Y:S01]  /*7370*/  FFMA.FTZ R181, R26, R0.reuse, -R73.reuse ;  /* 0x000000001ab57223 */ /* 0x180fe20000010849 */
[----:B------:R-:W-:Y:S01]  /*7380*/  FFMA.FTZ R20, R27, R0, -R73 ;  /* 0x000000001b147223 */ /* 0x000fe20000010849 */
[----:B------:R-:W1:Y:S01]  /*7390*/  MUFU.EX2 R180, R180 ;  /* 0x000000b400b47308 */ /* 0x000e620000000800 */
[----:B------:R-:W-:-:S02]  /*73a0*/  IMAD.U32 R27, RZ, RZ, UR37 ;  /* 0x00000025ff1b7e24 */ /* 0x000fc4000f8e00ff */
[-CC-:B------:R-:W-:Y:S01]  /*73b0*/  FFMA.FTZ R183, R30, R0.reuse, -R73.reuse ;  /* 0x000000001eb77223 */ /* 0x180fe20000010849 */
[-CC-:B------:R-:W-:Y:S01]  /*73c0*/  FFMA.FTZ R32, R31, R0.reuse, -R73.reuse ;  /* 0x000000001f207223 */ /* 0x180fe20000010849 */
[-CC-:B------:R-:W-:Y:S01]  /*73d0*/  FFMA.FTZ R177, R34, R0.reuse, -R73.reuse ;  /* 0x0000000022b17223 */ /* 0x180fe20000010849 */
[----:B------:R-:W-:Y:S01]  /*73e0*/  IADD3 R31, -R23, 0xb, RZ ;  /* 0x0000000b171f7810 */ /* 0x000fe20007ffe1ff */
[-C--:B------:R-:W-:Y:S01]  /*73f0*/  FFMA.FTZ R34, R35, R0.reuse, -R73 ;  /* 0x0000000023227223 */ /* 0x080fe20000010849 */
[----:B------:R-:W-:Y:S01]  /*7400*/  @!P1 LEA R27, R27, UR38, 0x3 ;  /* 0x000000261b1b9c11 */ /* 0x000fe2000f8e18ff */
[----:B------:R-:W-:Y:S01]  /*7410*/  MUFU.EX2 R6, R6 ;  /* 0x0000000600067308 */ /* 0x000fe20000000800 */
[-C--:B------:R-:W-:Y:S01]  /*7420*/  FFMA.FTZ R178, R36, R0.reuse, -R169 ;  /* 0x0000000024b27223 */ /* 0x080fe200000108a9 */
[-C--:B------:R-:W-:Y:S01]  /*7430*/  FFMA.FTZ R179, R38, R0.reuse, -R73 ;  /* 0x0000000026b37223 */ /* 0x080fe20000010849 */
[----:B------:R-:W-:Y:S01]  /*7440*/  FFMA.FTZ R21, R37, R0, -R169 ;  /* 0x0000000025157223 */ /* 0x000fe200000108a9 */
[----:B------:R-:W-:-:S02]  /*7450*/  @!P1 VIADD R27, R27, 0x28840 ;  /* 0x000288401b1b9836 */ /* 0x000fc40000000000 */
[-C--:B------:R-:W-:Y:S01]  /*7460*/  FFMA.FTZ R38, R39, R0.reuse, -R73 ;  /* 0x0000000027267223 */ /* 0x080fe20000010849 */
[-C--:B------:R-:W-:Y:S01]  /*7470*/  FFMA.FTZ R172, R40, R0.reuse, -R169 ;  /* 0x0000000028ac7223 */ /* 0x080fe200000108a9 */
[----:B------:R-:W-:Y:S01]  /*7480*/  FFMA.FTZ R173, R42, R0, -R73 ;  /* 0x000000002aad7223 */ /* 0x000fe20000010849 */
[----:B------:R-:W2:Y:S01]  /*7490*/  MUFU.EX2 R181, R181 ;  /* 0x000000b500b57308 */ /* 0x000ea20000000800 */
[----:B------:R-:W-:Y:S01]  /*74a0*/  @!P1 PRMT R27, RZ, 0x654, R27 ;  /* 0x00000654ff1b9816 */ /* 0x000fe2000000001b */
[----:B-1----:R-:W-:Y:S01]  /*74b0*/  FFMA.FTZ R4, R7, R4, R180 ;  /* 0x0000000407047223 */ /* 0x002fe200000100b4 */
[-C--:B------:R-:W-:Y:S01]  /*74c0*/  FFMA.FTZ R30, R43, R0.reuse, -R73 ;  /* 0x000000002b1e7223 */ /* 0x080fe20000010849 */
[-C--:B------:R-:W-:Y:S01]  /*74d0*/  FFMA.FTZ R174, R44, R0.reuse, -R169 ;  /* 0x000000002cae7223 */ /* 0x080fe200000108a9 */
[-C--:B------:R-:W-:Y:S01]  /*74e0*/  FFMA.FTZ R175, R46, R0.reuse, -R73 ;  /* 0x000000002eaf7223 */ /* 0x080fe20000010849 */
[-C--:B------:R-:W-:Y:S01]  /*74f0*/  FFMA.FTZ R29, R45, R0.reuse, -R169 ;  /* 0x000000002d1d7223 */ /* 0x080fe200000108a9 */
[-C--:B------:R-:W-:Y:S01]  /*7500*/  FFMA.FTZ R26, R47, R0.reuse, -R73 ;  /* 0x000000002f1a7223 */ /* 0x080fe20000010849 */
[----:B------:R-:W1:Y:S01]  /*7510*/  MUFU.EX2 R20, R20 ;  /* 0x0000001400147308 */ /* 0x000e620000000800 */
        /* <DEDUP_REMOVED lines=8> */
[----:B--2---:R-:W-:Y:S01]  /*75a0*/  FFMA.FTZ R3, R6, R3, R181 ;  /* 0x0000000306037223 */ /* 0x004fe200000100b5 */
[-CC-:B------:R-:W-:Y:S01]  /*75b0*/  FFMA.FTZ R8, R72, R0.reuse, -R169.reuse ;  /* 0x0000000048087223 */ /* 0x180fe200000108a9 */
[-CC-:B------:R-:W-:Y:S01]  /*75c0*/  FFMA.FTZ R10, R76, R0.reuse, -R169.reuse ;  /* 0x000000004c0a7223 */ /* 0x180fe200000108a9 */
[-CC-:B------:R-:W-:Y:S01]  /*75d0*/  FFMA.FTZ R61, R77, R0.reuse, -R169.reuse ;  /* 0x000000004d3d7223 */ /* 0x180fe200000108a9 */
[-CC-:B------:R-:W-:Y:S01]  /*75e0*/  FFMA.FTZ R12, R80, R0.reuse, -R169.reuse ;  /* 0x00000000500c7223 */ /* 0x180fe200000108a9 */
[-CC-:B------:R-:W-:Y:S01]  /*75f0*/  FFMA.FTZ R65, R81, R0.reuse, -R169.reuse ;  /* 0x0000000051417223 */ /* 0x180fe200000108a9 */
[-CC-:B------:R-:W-:Y:S01]  /*7600*/  FFMA.FTZ R84, R84, R0.reuse, -R169.reuse ;  /* 0x0000000054547223 */ /* 0x180fe200000108a9 */
[----:B------:R-:W-:Y:S01]  /*7610*/  MUFU.EX2 R183, R183 ;  /* 0x000000b700b77308 */ /* 0x000fe20000000800 */
[-C--:B------:R-:W-:Y:S01]  /*7620*/  FFMA.FTZ R69, R85, R0.reuse, -R169 ;  /* 0x0000000055457223 */ /* 0x080fe200000108a9 */
[-CC-:B------:R-:W-:Y:S01]  /*7630*/  FFMA.FTZ R28, R51, R0.reuse, -R73.reuse ;  /* 0x00000000331c7223 */ /* 0x180fe20000010849 */
[-CC-:B------:R-:W-:Y:S01]  /*7640*/  FFMA.FTZ R171, R54, R0.reuse, -R73.reuse ;  /* 0x0000000036ab7223 */ /* 0x180fe20000010849 */
[-CC-:B------:R-:W-:Y:S01]  /*7650*/  FFMA.FTZ R24, R55, R0.reuse, -R73.reuse ;  /* 0x0000000037187223 */ /* 0x180fe20000010849 */
[--C-:B------:R-:W-:Y:S01]  /*7660*/  FFMA.FTZ R36, R59, R0, -R73.reuse ;  /* 0x000000003b247223 */ /* 0x100fe20000010849 */
[----:B------:R-:W-:Y:S01]  /*7670*/  F2FP.F16.F32.PACK_AB R180, R11, R180 ;  /* 0x000000b40bb4723e */ /* 0x000fe200000000ff */
[-CC-:B------:R-:W-:Y:S01]  /*7680*/  FFMA.FTZ R63, R63, R0.reuse, -R73.reuse ;  /* 0x000000003f3f7223 */ /* 0x180fe20000010849 */
[----:B------:R-:W-:Y:S01]  /*7690*/  MUFU.EX2 R13, R13 ;  /* 0x0000000d000d7308 */ /* 0x000fe20000000800 */
[-CC-:B------:R-:W-:Y:S01]  /*76a0*/  FFMA.FTZ R66, R66, R0.reuse, -R73.reuse ;  /* 0x0000000042427223 */ /* 0x180fe20000010849 */
[-CC-:B------:R-:W-:Y:S01]  /*76b0*/  FFMA.FTZ R67, R67, R0.reuse, -R73.reuse ;  /* 0x0000000043437223 */ /* 0x180fe20000010849 */
[----:B-1----:R-:W-:Y:S01]  /*76c0*/  F2FP.F16.F32.PACK_AB R181, R20, R181 ;  /* 0x000000b514b5723e */ /* 0x002fe200000000ff */
        /* <DEDUP_REMOVED lines=9> */
[----:B------:R-:W-:Y:S01]  /*7760*/  FFMA.FTZ R86, R86, R0, -R73 ;  /* 0x0000000056567223 */ /* 0x000fe20000010849 */
[----:B------:R-:W-:Y:S01]  /*7770*/  IMAD.U32 R35, RZ, RZ, UR7 ;  /* 0x00000007ff237e24 */ /* 0x000fe2000f8e00ff */
[----:B------:R-:W-:Y:S01]  /*7780*/  UIADD3 UR7, UR6, -0x1, URZ ;  /* 0xffffffff06077890 */ /* 0x000fe2000fffe03f */
[----:B------:R-:W-:Y:S03]  /*7790*/  MUFU.EX2 R176, R176 ;  /* 0x000000b000b07308 */ /* 0x000fe60000000800 */
[----:B------:R-:W-:-:S03]  /*77a0*/  @!P1 LEA R35, R35, UR38, 0x3 ;  /* 0x0000002623239c11 */ /* 0x000fc6000f8e18ff */
[----:B------:R-:W-:Y:S01]  /*77b0*/  UMOV UR6, UR7 ;  /* 0x0000000700067c82 */ /* 0x000fe20008000000 */
[----:B------:R-:W-:Y:S01]  /*77c0*/  UMOV UR7, UR37 ;  /* 0x0000002500077c82 */ /* 0x000fe20008000000 */
        /* <DEDUP_REMOVED lines=8> */
[----:B------:R-:W-:-:S05]  /*7850*/  WARPGROUP.ARRIVE ;  /* 0x00000000000079c5 */ /* 0x000fca0000000000 */
[----:B------:R-:W-:Y:S01]  /*7860*/  MUFU.EX2 R172, R172 ;  /* 0x000000ac00ac7308 */ /* 0x000fe20000000800 */
[-CC-:B------:R-:W-:Y:S01]  /*7870*/  FFMA.FTZ R152, R56, R0.reuse, -R169.reuse ;  /* 0x0000000038987223 */ /* 0x180fe200000108a9 */
[-C--:B------:R-:W-:Y:S01]  /*7880*/  FFMA.FTZ R154, R60, R0.reuse, -R169 ;  /* 0x000000003c9a7223 */ /* 0x080fe200000108a9 */
[-CC-:B------:R-:W-:Y:S01]  /*7890*/  FFMA.FTZ R153, R58, R0.reuse, -R73.reuse ;  /* 0x000000003a997223 */ /* 0x180fe20000010849 */
[----:B------:R-:W-:Y:S01]  /*78a0*/  FFMA.FTZ R155, R62, R0, -R73 ;  /* 0x000000003e9b7223 */ /* 0x000fe20000010849 */
[----:B------:R-:W-:Y:S01]  /*78b0*/  HGMMA.64x128x16.F32 R88, R156, gdesc[UR8].tnspB, R88, gsb0 ;  /* 0x41e000089c587df0 */ /* 0x000fe20008000858 */
[----:B------:R-:W-:Y:S01]  /*78c0*/  UIADD3 UR10, UR5, 0x300, URZ ;  /* 0x00000300050a7890 */ /* 0x000fe2000fffe03f */
[----:B------:R-:W-:Y:S01]  /*78d0*/  UMOV UR11, 0x40000040 ;  /* 0x40000040000b7882 */ /* 0x000fe20000000000 */
        /* <DEDUP_REMOVED lines=27> */
[----:B------:R-:W-:Y:S02]  /*7a90*/  UMOV UR11, 0x40000040 ;  /* 0x40000040000b7882 */ /* 0x000fe40000000000 */
[----:B------:R-:W-:-:S02]  /*7aa0*/  UMOV UR5, UR36 ;  /* 0x0000002400057c82 */ /* 0x000fc40008000000 */
        /* <DEDUP_REMOVED lines=15> */
[----:B------:R-:W-:Y:S08]  /*7ba0*/  MUFU.EX2 R10, R10 ;  /* 0x0000000a000a7308 */ /* 0x000ff00000000800 */
[----:B------:R-:W2:Y:S01]  /*7bb0*/  MUFU.EX2 R61, R61 ;  /* 0x0000003d003d7308 */ /* 0x000ea20000000800 */
[----:B------:R-:W-:-:S02]  /*7bc0*/  WARPGROUP.DEPBAR.LE gsb0, 0x0 ;  /* 0x00008000000079c5 */ /* 0x000fc40000010000 */
[----:B------:R-:W-:-:S05]  /*7bd0*/  WARPGROUP.ARRIVE ;  /* 0x00000000000079c5 */ /* 0x000fca0000000000 */
[----:B------:R-:W3:Y:S01]  /*7be0*/  MUFU.EX2 R161, R74 ;  /* 0x0000004a00a17308 */ /* 0x000ee20000000800 */
[----:B-1----:R-:W-:Y:S01]  /*7bf0*/  F2FP.F16.F32.PACK_AB R160, R57, R8 ;  /* 0x0000000839a0723e */ /* 0x002fe200000000ff */
[----:B------:R-:W-:Y:S01]  /*7c00*/  HGMMA.64x128x16.F32 R88, R164, gdesc[UR8].tnspB, R88, gsb0 ;  /* 0x41e00008a4587df0 */ /* 0x000fe20008000858 */
[----:B--2---:R-:W-:-:S05]  /*7c10*/  F2FP.F16.F32.PACK_AB R162, R61, R10 ;  /* 0x0000000a3da2723e */ /* 0x004fca00000000ff */
[----:B------:R-:W1:Y:S08]  /*7c20*/  MUFU.EX2 R163, R78 ;  /* 0x0000004e00a37308 */ /* 0x000e700000000800 */
[----:B------:R-:W2:Y:S08]  /*7c30*/  MUFU.EX2 R79, R79 ;  /* 0x0000004f004f7308 */ /* 0x000eb00000000800 */
[----:B------:R-:W4:Y:S08]  /*7c40*/  MUFU.EX2 R12, R12 ;  /* 0x0000000c000c7308 */ /* 0x000f300000000800 */
[----:B------:R-:W-:Y:S08]  /*7c50*/  MUFU.EX2 R65, R65 ;  /* 0x0000004100417308 */ /* 0x000ff00000000800 */
[----:B------:R-:W-:Y:S08]  /*7c60*/  MUFU.EX2 R83, R83 ;  /* 0x0000005300537308 */ /* 0x000ff00000000800 */
[----:B------:R-:W-:Y:S08]  /*7c70*/  MUFU.EX2 R14, R84 ;  /* 0x00000054000e7308 */ /* 0x000ff00000000800 */
[----:B------:R-:W-:Y:S01]  /*7c80*/  MUFU.EX2 R69, R69 ;  /* 0x0000004500457308 */ /* 0x000fe20000000800 */
[----:B------:R-:W-:-:S02]  /*7c90*/  WARPGROUP.DEPBAR.LE gsb0, 0x0 ;  /* 0x00008000000079c5 */ /* 0x000fc40000010000 */
[----:B------:R5:W-:Y:S06]  /*7ca0*/  BAR.ARV R31, 0x100 ;  /* 0x0004001f0000751d */ /* 0x000bec0000002000 */
[----:B------:R3:W-:Y:S01]  /*7cb0*/  @!P1 SYNCS.ARRIVE.TRANS64.RED.A1T0 RZ, [R27+URZ], RZ ;  /* 0x000000ff1bff99a7 */ /* 0x0007e2000810043f */
[----:B------:R-:W4:Y:S01]  /*7cc0*/  MUFU.EX2 R165, R82 ;  /* 0x0000005200a57308 */ /* 0x000f220000000800 */
[----:B-----5:R-:W-:Y:S02]  /*7cd0*/  @!P1 VIADD R31, R35, 0x28860 ;  /* 0x00028860231f9836 */ /* 0x020fe40000000000 */
[-C--:B------:R-:W-:Y:S01]  /*7ce0*/  FMUL.FTZ R88, R88, R7.reuse ;  /* 0x0000000758587220 */ /* 0x080fe20000410000 */
[-C--:B------:R-:W-:Y:S01]  /*7cf0*/  FMUL.FTZ R89, R89, R7.reuse ;  /* 0x0000000759597220 */ /* 0x080fe20000410000 */
[-C--:B------:R-:W-:Y:S01]  /*7d00*/  FMUL.FTZ R92, R92, R7.reuse ;  /* 0x000000075c5c7220 */ /* 0x080fe20000410000 */
[-C--:B------:R-:W-:Y:S01]  /*7d10*/  FMUL.FTZ R93, R93, R7.reuse ;  /* 0x000000075d5d7220 */ /* 0x080fe20000410000 */
[----:B------:R-:W-:Y:S01]  /*7d20*/  @!P1 PRMT R31, RZ, 0x654, R31 ;  /* 0x00000654ff1f9816 */ /* 0x000fe2000000001f */
[----:B---3--:R-:W-:Y:S01]  /*7d30*/  FADD.FTZ R27, R11, R4 ;  /* 0x000000040b1b7221 */ /* 0x008fe20000010000 */
[----:B------:R-:W-:Y:S01]  /*7d40*/  FADD.FTZ R4, R20, R3 ;  /* 0x0000000314047221 */ /* 0x000fe20000010000 */
[----:B------:R-:W3:Y:S01]  /*7d50*/  MUFU.EX2 R167, R86 ;  /* 0x0000005600a77308 */ /* 0x000ee20000000800 */
        /* <DEDUP_REMOVED lines=59> */
[-C--:B------:R-:W-:Y:S01]  /*8110*/  FMUL.FTZ R148, R148, R7.reuse ;  /* 0x0000000794947220 */ /* 0x080fe20000410000 */
[----:B------:R-:W-:Y:S01]  /*8120*/  FMUL.FTZ R149, R149, R7 ;  /* 0x0000000795957220 */ /* 0x000fe20000410000 */
        /* <DEDUP_REMOVED lines=40> */
[----:B------:R-:W-:Y:S01]  /*83b0*/  FADD.FTZ R3, R61, R20 ;  /* 0x000000143d037221 */ /* 0x000fe20000010000 */
[----:B--2---:R-:W-:Y:S01]  /*83c0*/  FADD.FTZ R4, R79, R4 ;  /* 0x000000044f047221 */ /* 0x004fe20000010000 */
[-C--:B------:R-:W-:Y:S01]  /*83d0*/  FMUL.FTZ R130, R130, R6.reuse ;  /* 0x0000000682827220 */ /* 0x080fe20000410000 */
[-C--:B------:R-:W-:Y:S01]  /*83e0*/  FMUL.FTZ R131, R131, R6.reuse ;  /* 0x0000000683837220 */ /* 0x080fe20000410000 */
[----:B----4-:R-:W-:Y:S01]  /*83f0*/  FADD.FTZ R20, R12, R3 ;  /* 0x000000030c147221 */ /* 0x010fe20000010000 */
        /* <DEDUP_REMOVED lines=11> */
[-C--:B------:R-:W-:Y:S01]  /*84b0*/  FMUL.FTZ R146, R146, R6.reuse ;  /* 0x0000000692927220 */ /* 0x080fe20000410000 */
[-C--:B------:R-:W-:Y:S01]  /*84c0*/  FMUL.FTZ R147, R147, R6.reuse ;  /* 0x0000000693937220 */ /* 0x080fe20000410000 */
[-C--:B------:R-:W-:Y:S01]  /*84d0*/  FMUL.FTZ R150, R150, R6.reuse ;  /* 0x0000000696967220 */ /* 0x080fe20000410000 */
[----:B------:R-:W-:Y:S01]  /*84e0*/  FMUL.FTZ R151, R151, R6 ;  /* 0x0000000697977220 */ /* 0x000fe20000410000 */
[----:B------:R-:W-:Y:S01]  /*84f0*/  F2FP.F16.F32.PACK_AB R182, R13, R182 ;  /* 0x000000b60db6723e */ /* 0x000fe200000000ff */
[----:B------:R-:W-:Y:S01]  /*8500*/  FADD.FTZ R4, R69, R8 ;  /* 0x0000000845047221 */ /* 0x000fe20000010000 */
[----:B------:R-:W-:Y:S01]  /*8510*/  F2FP.F16.F32.PACK_AB R176, R15, R176 ;  /* 0x000000b00fb0723e */ /* 0x000fe200000000ff */
[----:B-----5:R-:W-:Y:S01]  /*8520*/  FADD.FTZ R3, R24, R3 ;  /* 0x0000000318037221 */ /* 0x020fe20000010000 */
        /* <DEDUP_REMOVED lines=28> */
.L_x_7436:
[----:B------:R-:W-:Y:S06]  /*86f0*/  BAR.ARV 0x8, 0x120 ;  /* 0x0204800000007b1d */ /* 0x000fec0000002000 */
[----:B------:R-:W-:Y:S05]  /*8700*/  @!P0 BRA `(.L_x_7446) ;  /* 0x0000000000048947 */ /* 0x000fea0003800000 */
[----:B------:R-:W-:Y:S01]  /*8710*/  BPT.TRAP 0x1 ;  /* 0x000000040000795c */ /* 0x000fe20000300000 */
.L_x_7446:
[----:B------:R-:W-:Y:S01]  /*8720*/  ULEA UR5, UR37, UR38, 0x3 ;  /* 0x0000002625057291 */ /* 0x000fe2000f8e183f */
[----:B------:R-:W-:-:S05]  /*8730*/  IMAD.U32 R6, RZ, RZ, UR36 ;  /* 0x00000024ff067e24 */ /* 0x000fca000f8e00ff */
[----:B------:R-:W-:-:S04]  /*8740*/  SHF.L.U32 R6, R6, 0x1f, RZ ;  /* 0x0000001f06067819 */ /* 0x000fc800000006ff */
[----:B------:R1:W2:Y:S01]  /*8750*/  SYNCS.PHASECHK.TRANS64.TRYWAIT P2, [UR5+0x28850], R6 ;  /* 0x02885006ff0075a7 */ /* 0x0002a20008040145 */
[----:B------:R-:W-:Y:S05]  /*8760*/  @!P0 BRA `(.L_x_7447) ;  /* 0x0000000000048947 */ /* 0x000fea0003800000 */
[----:B------:R-:W-:Y:S01]  /*8770*/  BPT.TRAP 0x1 ;  /* 0x000000040000795c */ /* 0x000fe20000300000 */
.L_x_7447:
[----:B--2---:R-:W-:Y:S05]  /*8780*/  @P2 BRA `(.L_x_7448) ;  /* 0x0000000000082947 */ /* 0x004fea0003800000 */
[----:B------:R-:W2:Y:S02]  /*8790*/  SYNCS.PHASECHK.TRANS64.TRYWAIT P0, [UR5+0x28850], R6 ;  /* 0x02885006ff0075a7 */ /* 0x000ea40008000145 */
[----:B--2---:R-:W-:Y:S05]  /*87a0*/  @!P0 BRA `(.L_x_7449) ;  /* 0x0000004800b88947 */ /* 0x004fea0003800000 */
.L_x_7448:
[----:B------:R-:W-:Y:S01]  /*87b0*/  UIADD3 UR38, UR38, 0x400, URZ ;  /* 0x0000040026267890 */ /* 0x000fe2000fffe03f */
[----:B------:R-:W-:Y:S01]  /*87c0*/  WARPGROUP.ARRIVE ;  /* 0x00000000000079c5 */ /* 0x000fe20000000000 */
[----:B------:R-:W-:Y:S01]  /*87d0*/  UMOV UR7, 0x40000040 ;  /* 0x4000004000077882 */ /* 0x000fe20000000000 */
[----:B-12---:R-:W1:Y:S01]  /*87e0*/  SHFL.BFLY PT, R6, R3, 0x2, 0x1f ;  /* 0x0c401f0003067f89 */ /* 0x006e6200000e0000 */
[----:B------:R-:W-:Y:S01]  /*87f0*/  USHF.R.U32.HI UR38, URZ, 0x4, UR38 ;  /* 0x000000043f267899 */ /* 0x000fe20008011626 */
[----:B------:R-:W-:Y:S01]  /*8800*/  IMAD.MOV.U32 R21, RZ, RZ, RZ ;  /* 0x000000ffff157224 */ /* 0x000fe200078e00ff */
[----:B------:R-:W-:Y:S01]  /*8810*/  UIADD3 UR56, UR56, 0x1, URZ ;  /* 0x0000000138387890 */ /* 0x000fe2000fffe03f */
[----:B------:R-:W2:Y:S01]  /*8820*/  SHFL.BFLY PT, R7, R4, 0x2, 0x1f ;  /* 0x0c401f0004077f89 */ /* 0x000ea200000e0000 */
[----:B------:R-:W-:Y:S01]  /*8830*/  ULOP3.LUT UR38, UR38, 0x3fff, URZ, 0xc0, !UPT ;  /* 0x00003fff26267892 */ /* 0x000fe2000f8ec03f */
[----:B------:R-:W-:Y:S02]  /*8840*/  IMAD.MOV.U32 R14, RZ, RZ, RZ ;  /* 0x000000ffff0e7224 */ /* 0x000fe400078e00ff */
[----:B------:R-:W-:Y:S01]  /*8850*/  IMAD.MOV.U32 R20, RZ, RZ, -0x800000 ;  /* 0xff800000ff147424 */ /* 0x000fe200078e00ff */
        /* <DEDUP_REMOVED lines=9> */
[----:B------:R-:W-:Y:S02]  /*88f0*/  IMAD.MOV.U32 R3, RZ, RZ, -0x800000 ;  /* 0xff800000ff037424 */ /* 0x000fe400078e00ff */
[----:B--2---:R-:W-:Y:S01]  /*8900*/  FADD.FTZ R7, R7, R4 ;  /* 0x0000000407077221 */ /* 0x004fe20000010000 */
[----:B------:R-:W-:Y:S01]  /*8910*/  USEL UR37, UR37, URZ, UP0 ;  /* 0x0000003f25257287 */ /* 0x000fe20008000000 */
[----:B------:R-:W1:Y:S04]  /*8920*/  SHFL.BFLY PT, R11, R8, 0x1, 0x1f ;  /* 0x0c201f00080b7f89 */ /* 0x000e6800000e0000 */
[----:B------:R-:W2:Y:S01]  /*8930*/  SHFL.BFLY PT, R6, R7, 0x1, 0x1f ;  /* 0x0c201f0007067f89 */ /* 0x000ea200000e0000 */
[----:B-1----:R-:W-:Y:S01]  /*8940*/  FADD.FTZ R11, R8, R11 ;  /* 0x0000000b080b7221 */ /* 0x002fe20000010000 */
[----:B------:R-:W-:-:S02]  /*8950*/  IMAD.U32 R8, RZ, RZ, UR5 ;  /* 0x00000005ff087e24 */ /* 0x000fc4000f8e00ff */
[----:B--2---:R-:W-:Y:S02]  /*8960*/  FADD.FTZ R12, R7, R6 ;  /* 0x00000006070c7221 */ /* 0x004fe40000010000 */
[----:B------:R-:W-:-:S03]  /*8970*/  FSETP.NE.FTZ.AND P2, PT, R11, RZ, PT ;  /* 0x000000ff0b00720b */ /* 0x000fc60003f55000 */
[----:B------:R-:W-:-:S10]  /*8980*/  FSETP.NE.FTZ.AND P0, PT, R12, RZ, PT ;  /* 0x000000ff0c00720b */ /* 0x000fd40003f15000 */
[----:B------:R-:W1:Y:S01]  /*8990*/  @P2 MUFU.LG2 R10, R11 ;  /* 0x0000000b000a2308 */ /* 0x000e620000000c00 */
[C---:B------:R-:W-:Y:S02]  /*89a0*/  @P2 FMUL.FTZ R13, R0.reuse, 0.69314718246459960938 ;  /* 0x3f317218000d2820 */ /* 0x040fe40000410000 */
[----:B------:R-:W-:Y:S01]  /*89b0*/  @P0 FMUL.FTZ R4, R0, 0.69314718246459960938 ;  /* 0x3f31721800040820 */ /* 0x000fe20000410000 */
[----:B------:R-:W-:-:S04]  /*89c0*/  @!P1 VIADD R0, R8, 0x28860 ;  /* 0x0002886008009836 */ /* 0x000fc80000000000 */
[----:B------:R-:W2:Y:S01]  /*89d0*/  @P0 MUFU.LG2 R6, R12 ;  /* 0x0000000c00060308 */ /* 0x000ea20000000c00 */
[----:B------:R-:W-:-:S07]  /*89e0*/  @!P1 PRMT R0, RZ, 0x654, R0 ;  /* 0x00000654ff009816 */ /* 0x000fce0000000000 */
[----:B------:R-:W3:Y:S01]  /*89f0*/  @P0 MUFU.RCP R21, R12 ;  /* 0x0000000c00150308 */ /* 0x000ee20000001000 */
[----:B-1----:R-:W-:-:S04]  /*8a00*/  @P2 FMUL.FTZ R10, R10, 0.69314718246459960938 ;  /* 0x3f3172180a0a2820 */ /* 0x002fc80000410000 */
[----:B------:R-:W-:-:S03]  /*8a10*/  @P2 FFMA.FTZ R3, R13, R9, R10 ;  /* 0x000000090d032223 */ /* 0x000fc6000001000a */
[----:B------:R1:W4:Y:S01]  /*8a20*/  @P2 MUFU.RCP R14, R11 ;  /* 0x0000000b000e2308 */ /* 0x0003220000001000 */
        /* <DEDUP_REMOVED lines=40> */
[-C--:B---3--:R-:W-:Y:S01]  /*8cb0*/  FMUL.FTZ R15, R88, R21.reuse ;  /* 0x00000015580f7220 */ /* 0x088fe20000410000 */
        /* <DEDUP_REMOVED lines=31> */
[----:B------:R-:W-:Y:S01]  /*8eb0*/  FMUL.FTZ R21, R149, R21 ;  /* 0x0000001595157220 */ /* 0x000fe20000410000 */
        /* <DEDUP_REMOVED lines=31> */
[----:B------:R-:W-:-:S07]  /*90b0*/  FMUL.FTZ R151, R151, R14 ;  /* 0x0000000e97977220 */ /* 0x000fce0000410000 */
.L_x_7419:
        /* <DEDUP_REMOVED lines=8> */
[----:B------:R-:W-:Y:S01]  /*9140*/  VIADD R89, R22, UR42 ;  /* 0x0000002a16597c36 */ /* 0x000fe20008000000 */
[C---:B------:R-:W-:Y:S01]  /*9150*/  IADD3 R29, P2, R16.reuse, 0x20, RZ ;  /* 0x00000020101d7810 */ /* 0x040fe20007f5e0ff */
[----:B------:R-:W-:Y:S01]  /*9160*/  ULDC UR10, c[0x0][0xa88] ;  /* 0x0002a200000a7ab9 */ /* 0x000fe20000000800 */
[C---:B------:R-:W-:Y:S01]  /*9170*/  IADD3 R25, P5, R16.reuse, 0x60, RZ ;  /* 0x0000006010197810 */ /* 0x040fe20007fbe0ff */
[----:B------:R-:W-:Y:S01]  /*9180*/  VIADD R4, R89, 0x8 ;  /* 0x0000000859047836 */ /* 0x000fe20000000000 */
[C---:B------:R-:W-:Y:S01]  /*9190*/  LOP3.LUT R5, R16.reuse, 0x380, RZ, 0xc0, !PT ;  /* 0x0000038010057812 */ /* 0x040fe200078ec0ff */
[----:B------:R-:W1:Y:S01]  /*91a0*/  LDC.64 R86, c[0x0][0xb78] ;  /* 0x0002de00ff567b82 */ /* 0x000e620000000a00 */
[C---:B------:R-:W-:Y:S01]  /*91b0*/  IADD3 R81, P4, R16.reuse, 0x4000, RZ ;  /* 0x0000400010517810 */ /* 0x040fe20007f9e0ff */
[----:B------:R-:W-:Y:S01]  /*91c0*/  USHF.R.S32.HI UR5, URZ, 0x1f, UR43 ;  /* 0x0000001f3f057899 */ /* 0x000fe2000801142b */
[----:B------:R-:W-:Y:S01]  /*91d0*/  IADD3 R27, P6, R16, 0x40, RZ ;  /* 0x00000040101b7810 */ /* 0x000fe20007fde0ff */
[----:B------:R-:W-:Y:S01]  /*91e0*/  ULDC.64 UR8, c[0x0][0xb70] ;  /* 0x0002dc0000087ab9 */ /* 0x000fe20000000a00 */
[----:B------:R-:W-:Y:S01]  /*91f0*/  LOP3.LUT R28, R29, 0x380, RZ, 0xc0, !PT ;  /* 0x000003801d1c7812 */ /* 0x000fe200078ec0ff */
[----:B------:R-:W-:Y:S01]  /*9200*/  UIMAD UR5, UR5, UR8, URZ ;  /* 0x00000008050572a4 */ /* 0x000fe2000f8e023f */
[----:B------:R-:W-:Y:S01]  /*9210*/  LOP3.LUT P0, RZ, R186, 0x3, RZ, 0xc0, !PT ;  /* 0x00000003baff7812 */ /* 0x000fe2000780c0ff */
[----:B------:R-:W-:Y:S01]  /*9220*/  UIMAD.WIDE.U32 UR6, UR43, UR8, URZ ;  /* 0x000000082b0672a5 */ /* 0x000fe2000f8e003f */
[----:B------:R-:W-:Y:S01]  /*9230*/  LOP3.LUT R24, R25, 0x380, RZ, 0xc0, !PT ;  /* 0x0000038019187812 */ /* 0x000fe200078ec0ff */
[----:B------:R-:W-:Y:S01]  /*9240*/  UIMAD UR5, UR43, UR9, UR5 ;  /* 0x000000092b0572a4 */ /* 0x000fe2000f8e0205 */
[----:B------:R-:W-:Y:S01]  /*9250*/  SHF.R.U64 R5, R5, 0x3, RZ ;  /* 0x0000000305057819 */ /* 0x000fe200000012ff */
[----:B------:R-:W-:Y:S01]  /*9260*/  USHF.R.S32.HI UR8, URZ, 0x1f, UR44 ;  /* 0x0000001f3f087899 */ /* 0x000fe2000801142c */
[----:B------:R-:W-:Y:S01]  /*9270*/  LOP3.LUT R14, R81, 0x380, RZ, 0xc0, !PT ;  /* 0x00000380510e7812 */ /* 0x000fe200078ec0ff */
[----:B------:R-:W-:Y:S01]  /*9280*/  UIADD3 UR5, UR7, UR5, URZ ;  /* 0x0000000507057290 */ /* 0x000fe2000fffe03f */
[----:B------:R-:W-:-:S02]  /*9290*/  LOP3.LUT R26, R27, 0x380, RZ, 0xc0, !PT ;  /* 0x000003801b1a7812 */ /* 0x000fc400078ec0ff */
[----:B------:R-:W-:Y:S02]  /*92a0*/  SHF.R.U64 R28, R28, 0x3, RZ ;  /* 0x000000031c1c7819 */ /* 0x000fe400000012ff */
[----:B------:R-:W-:Y:S02]  /*92b0*/  ISETP.GE.OR P1, PT, R4, UR10, P0 ;  /* 0x0000000a04007c0c */ /* 0x000fe40008726670 */
[----:B------:R-:W-:Y:S02]  /*92c0*/  SHF.R.U64 R24, R24, 0x3, RZ ;  /* 0x0000000318187819 */ /* 0x000fe400000012ff */
[----:B------:R-:W-:Y:S01]  /*92d0*/  LOP3.LUT R4, R5, R16, RZ, 0x3c, !PT ;  /* 0x0000001005047212 */ /* 0x000fe200078e3cff */
[----:B------:R-:W-:Y:S01]  /*92e0*/  IMAD.MOV.U32 R5, RZ, RZ, R17 ;  /* 0x000000ffff057224 */ /* 0x000fe200078e0011 */
[----:B------:R-:W-:Y:S02]  /*92f0*/  SHF.R.U64 R14, R14, 0x3, RZ ;  /* 0x000000030e0e7819 */ /* 0x000fe400000012ff */
[----:B------:R-:W-:-:S02]  /*9300*/  SHF.R.U64 R26, R26, 0x3, RZ ;  /* 0x000000031a1a7819 */ /* 0x000fc400000012ff */
[----:B------:R-:W-:Y:S01]  /*9310*/  LOP3.LUT R28, R28, R29, RZ, 0x3c, !PT ;  /* 0x0000001d1c1c7212 */ /* 0x000fe200078e3cff */
[--C-:B------:R-:W-:Y:S01]  /*9320*/  IMAD.X R29, RZ, RZ, R17.reuse, P2 ;  /* 0x000000ffff1d7224 */ /* 0x100fe200010e0611 */
[----:B------:R-:W-:Y:S02]  /*9330*/  LOP3.LUT R24, R24, R25, RZ, 0x3c, !PT ;  /* 0x0000001918187212 */ /* 0x000fe400078e3cff */
[----:B------:R-:W-:Y:S02]  /*9340*/  IADD3 R25, P2, R16, 0x4040, RZ ;  /* 0x0000404010197810 */ /* 0x000fe40007f5e0ff */
[----:B------:R-:W-:Y:S02]  /*9350*/  LOP3.LUT R14, R14, R81, RZ, 0x3c, !PT ;  /* 0x000000510e0e7212 */ /* 0x000fe400078e3cff */
[----:B------:R-:W-:Y:S01]  /*9360*/  LOP3.LUT R26, R26, R27, RZ, 0x3c, !PT ;  /* 0x0000001b1a1a7212 */ /* 0x000fe200078e3cff */
[----:B------:R-:W-:Y:S01]  /*9370*/  IMAD.X R27, RZ, RZ, R17, P6 ;  /* 0x000000ffff1b7224 */ /* 0x000fe200030e0611 */
[----:B------:R-:W-:-:S02]  /*9380*/  MOV R81, R4 ;  /* 0x0000000400517202 */ /* 0x000fc40000000f00 */
[----:B------:R-:W-:Y:S02]  /*9390*/  F2FP.F16.F32.PACK_AB R5, R10, R13 ;  /* 0x0000000d0a05723e */ /* 0x000fe400000000ff */
[----:B------:R-:W-:Y:S02]  /*93a0*/  IADD3 R84, P6, R16, 0x4060, RZ ;  /* 0x0000406010547810 */ /* 0x000fe40007fde0ff */
[----:B------:R-:W-:Y:S02]  /*93b0*/  LOP3.LUT R10, R25, 0x380, RZ, 0xc0, !PT ;  /* 0x00000380190a7812 */ /* 0x000fe400078ec0ff */
[----:B------:R-:W-:Y:S02]  /*93c0*/  LOP3.LUT R13, R84, 0x380, RZ, 0xc0, !PT ;  /* 0x00000380540d7812 */ /* 0x000fe400078ec0ff */
[----:B------:R-:W-:Y:S02]  /*93d0*/  SHF.R.U64 R10, R10, 0x3, RZ ;  /* 0x000000030a0a7819 */ /* 0x000fe400000012ff */
[----:B------:R-:W-:Y:S01]  /*93e0*/  F2FP.F16.F32.PACK_AB R4, R12, R15 ;  /* 0x0000000f0c04723e */ /* 0x000fe200000000ff */
[----:B------:R-:W-:Y:S01]  /*93f0*/  BAR.SYNC.DEFER_BLOCKING 0x1, 0x100 ;  /* 0x0044000000007b1d */ /* 0x000fe20000010000 */
[----:B------:R-:W-:-:S02]  /*9400*/  IADD3 R15, P3, R16, 0x4020, RZ ;  /* 0x00004020100f7810 */ /* 0x000fc40007f7e0ff */
[----:B------:R-:W-:Y:S02]  /*9410*/  F2FP.F16.F32.PACK_AB R6, R6, R11 ;  /* 0x0000000b0606723e */ /* 0x000fe400000000ff */
[----:B------:R-:W-:Y:S01]  /*9420*/  SHF.R.U64 R11, R13, 0x3, RZ ;  /* 0x000000030d0b7819 */ /* 0x000fe200000012ff */
[--C-:B------:R-:W-:Y:S01]  /*9430*/  IMAD.X R13, RZ, RZ, R17.reuse, P3 ;  /* 0x000000ffff0d7224 */ /* 0x100fe200018e0611 */
[----:B------:R-:W-:Y:S01]  /*9440*/  LOP3.LUT R10, R10, R25, RZ, 0x3c, !PT ;  /* 0x000000190a0a7212 */ /* 0x000fe200078e3cff */
[--C-:B------:R-:W-:Y:S01]  /*9450*/  IMAD.X R25, RZ, RZ, R17.reuse, P5 ;  /* 0x000000ffff197224 */ /* 0x100fe200028e0611 */
[----:B------:R-:W-:Y:S02]  /*9460*/  LOP3.LUT R12, R15, 0x380, RZ, 0xc0, !PT ;  /* 0x000003800f0c7812 */ /* 0x000fe400078ec0ff */
[----:B------:R-:W-:Y:S02]  /*9470*/  F2FP.F16.F32.PACK_AB R7, R7, R8 ;  /* 0x000000080707723e */ /* 0x000fe400000000ff */
[----:B------:R-:W-:Y:S01]  /*9480*/  LOP3.LUT R8, R11, R84, RZ, 0x3c, !PT ;  /* 0x000000540b087212 */ /* 0x000fe200078e3cff */
[----:B------:R-:W-:Y:S01]  /*9490*/  IMAD.X R11, RZ, RZ, R17, P2 ;  /* 0x000000ffff0b7224 */ /* 0x000fe200010e0611 */
[----:B------:R-:W-:-:S02]  /*94a0*/  MOV R85, R28 ;  /* 0x0000001c00557202 */ /* 0x000fc40000000f00 */
[----:B------:R-:W-:Y:S02]  /*94b0*/  SHF.R.U64 R12, R12, 0x3, RZ ;  /* 0x000000030c0c7819 */ /* 0x000fe400000012ff */
[----:B------:R-:W-:Y:S01]  /*94c0*/  MOV R29, R24 ;  /* 0x00000018001d7202 */ /* 0x000fe20000000f00 */
[----:B------:R-:W-:Y:S01]  /*94d0*/  IMAD.U32 R25, RZ, RZ, UR7 ;  /* 0x00000007ff197e24 */ /* 0x000fe2000f8e00ff */
[----:B------:R-:W-:Y:S01]  /*94e0*/  LOP3.LUT R12, R12, R15, RZ, 0x3c, !PT ;  /* 0x0000000f0c0c7212 */ /* 0x000fe200078e3cff */
[----:B------:R-:W-:Y:S01]  /*94f0*/  IMAD.U32 R24, RZ, RZ, UR6 ;  /* 0x00000006ff187e24 */ /* 0x000fe2000f8e00ff */
[----:B------:R-:W-:Y:S01]  /*9500*/  MOV R84, R26 ;  /* 0x0000001a00547202 */ /* 0x000fe20000000f00 */
[----:B------:R2:W-:Y:S01]  /*9510*/  STSM.16.M88.4 [R81], R4 ;  /* 0x0000000451007844 */ /* 0x0005e20000000200 */
[----:B------:R-:W-:Y:S01]  /*9520*/  IMAD.U32 R25, RZ, RZ, UR5 ;  /* 0x00000005ff197e24 */ /* 0x000fe2000f8e00ff */
[----:B------:R-:W-:Y:S01]  /*9530*/  MOV R83, R12 ;  /* 0x0000000c00537202 */ /* 0x000fe20000000f00 */
[----:B------:R-:W-:Y:S01]  /*9540*/  IMAD.X R15, RZ, RZ, R17, P4 ;  /* 0x000000ffff0f7224 */ /* 0x000fe200020e0611 */
[----:B------:R-:W-:Y:S01]  /*9550*/  F2FP.F16.F32.PACK_AB R12, R65, R66 ;  /* 0x00000042410c723e */ /* 0x000fe200000000ff */
[----:B-1----:R-:W-:Y:S01]  /*9560*/  IMAD.WIDE.U32 R24, R86, UR44, R24 ;  /* 0x0000002c56187c25 */ /* 0x002fe2000f8e0018 */
[----:B------:R-:W-:Y:S01]  /*9570*/  F2FP.F16.F32.PACK_AB R13, R63, R64 ;  /* 0x000000403f0d723e */ /* 0x000fe200000000ff */
[----:B------:R-:W-:Y:S01]  /*9580*/  ULDC.64 UR6, c[0x0][0xb40] ;  /* 0x0002d00000067ab9 */ /* 0x000fe20000000a00 */
[----:B------:R-:W-:-:S02]  /*9590*/  MOV R28, R14 ;  /* 0x0000000e001c7202 */ /* 0x000fc40000000f00 */
[----:B------:R-:W-:Y:S02]  /*95a0*/  F2FP.F16.F32.PACK_AB R14, R61, R62 ;  /* 0x0000003e3d0e723e */ /* 0x000fe400000000ff */
[----:B------:R-:W-:Y:S02]  /*95b0*/  F2FP.F16.F32.PACK_AB R15, R59, R60 ;  /* 0x0000003c3b0f723e */ /* 0x000fe400000000ff */
[----:B------:R-:W-:Y:S02]  /*95c0*/  SHF.R.S32.HI R27, RZ, 0x1f, R89 ;  /* 0x0000001fff1b7819 */ /* 0x000fe40000011459 */
[----:B--2---:R-:W-:Y:S01]  /*95d0*/  F2FP.F16.F32.PACK_AB R6, R9, R78 ;  /* 0x0000004e0906723e */ /* 0x004fe200000000ff */
[----:B------:R-:W-:Y:S01]  /*95e0*/  IMAD.X R9, RZ, RZ, R17, P6 ;  /* 0x000000ffff097224 */ /* 0x000fe200030e0611 */
[----:B------:R-:W-:Y:S01]  /*95f0*/  MOV R81, R10 ;  /* 0x0000000a00517202 */ /* 0x000fe20000000f00 */
[----:B------:R-:W-:Y:S01]  /*9600*/  IMAD R10, R86, UR8, RZ ;  /* 0x00000008560a7c24 */ /* 0x000fe2000f8e02ff */
[----:B------:R-:W-:-:S02]  /*9610*/  F2FP.F16.F32.PACK_AB R4, R79, R82 ;  /* 0x000000524f04723e */ /* 0x000fc400000000ff */
[----:B------:R-:W-:Y:S01]  /*9620*/  F2FP.F16.F32.PACK_AB R5, R77, R80 ;  /* 0x000000504d05723e */ /* 0x000fe200000000ff */
[----:B------:R-:W-:Y:S01]  /*9630*/  IMAD R26, R87, UR44, R10 ;  /* 0x0000002c571a7c24 */ /* 0x000fe2000f8e020a */
[----:B------:R-:W-:Y:S02]  /*9640*/  F2FP.F16.F32.PACK_AB R7, R75, R76 ;  /* 0x0000004c4b07723e */ /* 0x000fe400000000ff */
[----:B------:R-:W-:Y:S02]  /*9650*/  MOV R75, R8 ;  /* 0x00000008004b7202 */ /* 0x000fe40000000f00 */
[----:B------:R-:W-:Y:S01]  /*9660*/  F2FP.F16.F32.PACK_AB R8, R73, R74 ;  /* 0x0000004a4908723e */ /* 0x000fe200000000ff */
[----:B------:R1:W-:Y:S01]  /*9670*/  STSM.16.M88.4 [R85], R4 ;  /* 0x0000000455007844 */ /* 0x0003e20000000200 */
[----:B------:R-:W-:Y:S02]  /*9680*/  F2FP.F16.F32.PACK_AB R9, R71, R72 ;  /* 0x000000484709723e */ /* 0x000fe400000000ff */
[----:B------:R-:W-:-:S02]  /*9690*/  F2FP.F16.F32.PACK_AB R10, R69, R70 ;  /* 0x00000046450a723e */ /* 0x000fc400000000ff */
[----:B------:R-:W-:Y:S02]  /*96a0*/  F2FP.F16.F32.PACK_AB R11, R67, R68 ;  /* 0x00000044430b723e */ /* 0x000fe400000000ff */
[----:B------:R-:W-:Y:S02]  /*96b0*/  F2FP.F16.F32.PACK_AB R30, R21, R30 ;  /* 0x0000001e151e723e */ /* 0x000fe400000000ff */
[----:B------:R-:W-:Y:S01]  /*96c0*/  ISETP.GE.OR P0, PT, R89, UR10, P0 ;  /* 0x0000000a59007c0c */ /* 0x000fe20008706670 */
[----:B------:R-:W-:Y:S04]  /*96d0*/  STSM.16.M88.4 [R84], R8 ;  /* 0x0000000854007844 */ /* 0x000fe80000000200 */
[----:B------:R2:W-:Y:S01]  /*96e0*/  STSM.16.M88.4 [R29], R12 ;  /* 0x0000000c1d007844 */ /* 0x0005e20000000200 */
[----:B-1----:R-:W-:-:S02]  /*96f0*/  F2FP.F16.F32.PACK_AB R7, R51, R52 ;  /* 0x000000343307723e */ /* 0x002fc400000000ff */
[----:B------:R-:W-:Y:S02]  /*9700*/  IADD3 R51, P2, R89, R24, RZ ;  /* 0x0000001859337210 */ /* 0x000fe40007f5e0ff */
[----:B------:R-:W-:Y:S02]  /*9710*/  F2FP.F16.F32.PACK_AB R4, R57, R58 ;  /* 0x0000003a3904723e */ /* 0x000fe400000000ff */
[----:B------:R-:W-:Y:S02]  /*9720*/  F2FP.F16.F32.PACK_AB R5, R55, R56 ;  /* 0x000000383705723e */ /* 0x000fe400000000ff */
[----:B------:R-:W-:Y:S02]  /*9730*/  F2FP.F16.F32.PACK_AB R6, R53, R54 ;  /* 0x000000363506723e */ /* 0x000fe400000000ff */
[----:B------:R-:W-:Y:S02]  /*9740*/  IADD3.X R52, R27, R25, R26, P2, !PT ;  /* 0x000000191b347210 */ /* 0x000fe400017fe41a */
[----:B------:R-:W-:Y:S01]  /*9750*/  F2FP.F16.F32.PACK_AB R24, R49, R50 ;  /* 0x000000323118723e */ /* 0x000fe200000000ff */
[----:B------:R1:W-:Y:S01]  /*9760*/  STSM.16.M88.4 [R28], R4 ;  /* 0x000000041c007844 */ /* 0x0003e20000000200 */
        /* <DEDUP_REMOVED lines=8> */
[----:B--2---:R-:W-:Y:S02]  /*97f0*/  F2FP.F16.F32.PACK_AB R29, R31, R32 ;  /* 0x000000201f1d723e */ /* 0x004fe400000000ff */
[----:B-1----:R-:W-:Y:S01]  /*9800*/  F2FP.F16.F32.PACK_AB R28, R33, R34 ;  /* 0x00000022211c723e */ /* 0x002fe200000000ff */
[----:B------:R-:W-:Y:S01]  /*9810*/  STSM.16.M88.4 [R81], R44 ;  /* 0x0000002c51007844 */ /* 0x000fe20000000200 */
[----:B------:R-:W-:Y:S02]  /*9820*/  F2FP.F16.F32.PACK_AB R31, R151, R0 ;  /* 0x00000000971f723e */ /* 0x000fe400000000ff */
[C---:B------:R-:W-:Y:S01]  /*9830*/  LEA R4, P2, R51.reuse, UR6, 0x2 ;  /* 0x0000000633047c11 */ /* 0x040fe2000f8410ff */
[----:B------:R-:W1:Y:S03]  /*9840*/  SHFL.IDX PT, R0, R188, RZ, 0x1f ;  /* 0x00001fffbc007589 */ /* 0x000e6600000e0000 */
[----:B------:R-:W-:Y:S01]  /*9850*/  LEA.HI.X R5, R51, UR7, R52, 0x2, P2 ;  /* 0x0000000733057c11 */ /* 0x000fe200090f1434 */
[----:B------:R2:W-:Y:S01]  /*9860*/  STSM.16.M88.4 [R75], R28 ;  /* 0x0000001c4b007844 */ /* 0x0005e20000000200 */
[----:B------:R-:W-:Y:S01]  /*9870*/  @!PT LDS RZ, [RZ] ;  /* 0x00000000fffff984 */ /* 0x000fe20000000800 */
[----:B------:R-:W-:Y:S01]  /*9880*/  @!PT LDS RZ, [RZ] ;  /* 0x00000000fffff984 */ /* 0x000fe20000000800 */
[----:B------:R-:W-:Y:S01]  /*9890*/  @!PT LDS RZ, [RZ] ;  /* 0x00000000fffff984 */ /* 0x000fe20000000800 */
[----:B------:R3:W-:Y:S06]  /*98a0*/  MEMBAR.ALL.CTA ;  /* 0x0000000000007992 */ /* 0x0007ec0000008000 */
[----:B---3--:R-:W3:Y:S02]  /*98b0*/  FENCE.VIEW.ASYNC.S ;  /* 0x00000000000073c6 */ /* 0x008ee40000000000 */
[----:B---3--:R-:W-:Y:S06]  /*98c0*/  BAR.ARV 0x1, 0x120 ;  /* 0x0044800000007b1d */ /* 0x008fec0000002000 */
        /* <DEDUP_REMOVED lines=24> */
.L_x_7453:
[----:B------:R-:W-:Y:S05]  /*9a50*/  BSYNC B0 ;  /* 0x0000000000007941 */ /* 0x000fea0003800000 */
.L_x_7452:
[----:B------:R-:W-:Y:S05]  /*9a60*/  BRA `(.L_x_7451) ;  /* 0x00000008001c7947 */ /* 0x000fea0003800000 */
.L_x_7450:
        /* <DEDUP_REMOVED lines=31> */
.L_x_7455:
[----:B------:R-:W-:Y:S05]  /*9c60*/  BSYNC B0 ;  /* 0x0000000000007941 */ /* 0x000fea0003800000 */
.L_x_7454:
[----:B------:R-:W-:Y:S01]  /*9c70*/  ULDC UR5, c[0x0][0xa88] ;  /* 0x0002a20000057ab9 */ /* 0x000fe20000000800 */
[C---:B--2---:R-:W-:Y:S01]  /*9c80*/  IMAD R0, R8.reuse, UR6, RZ ;  /* 0x0000000608007c24 */ /* 0x044fe2000f8e02ff */
[----:B------:R-:W-:Y:S01]  /*9c90*/  UIADD3 UR42, -UR42, UR5, URZ ;  /* 0x000000052a2a7290 */ /* 0x000fe2000fffe13f */
[----:B------:R-:W-:Y:S01]  /*9ca0*/  IMAD.WIDE.U32 R4, R8, UR43, R18 ;  /* 0x0000002b08047c25 */ /* 0x000fe2000f8e0012 */
[----:B------:R-:W-:Y:S01]  /*9cb0*/  ULOP3.LUT UR46, URZ, UR46, URZ, 0x33, !UPT ;  /* 0x0000002e3f2e7292 */ /* 0x000fe2000f8e333f */
[----:B------:R-:W-:Y:S01]  /*9cc0*/  SHF.R.S32.HI R185, RZ, 0x1f, R184 ;  /* 0x0000001fffb97819 */ /* 0x000fe200000114b8 */
[----:B------:R-:W-:Y:S01]  /*9cd0*/  BSSY B0, `(.L_x_7456) ;  /* 0x0000021000007945 */ /* 0x000fe20003800000 */
[----:B----4-:R-:W-:Y:S01]  /*9ce0*/  IMAD R3, R9, UR43, R0 ;  /* 0x0000002b09037c24 */ /* 0x010fe2000f8e0200 */
        /* <DEDUP_REMOVED lines=31> */
.L_x_7457:
[----:B------:R-:W-:Y:S05]  /*9ee0*/  BSYNC B0 ;  /* 0x0000000000007941 */ /* 0x000fea0003800000 */
.L_x_7456:
        /* <DEDUP_REMOVED lines=15> */
[----:B-1----:R-:W-:Y:S01]  /*9fe0*/  LEA R12, P2, R4, UR6, 0x1 ;  /* 0x00000006040c7c11 */ /* 0x002fe2000f8408ff */
[----:B------:R-:W-:-:S05]  /*9ff0*/  IMAD.IADD R3, R5, 0x1, R3 ;  /* 0x0000000105037824 */ /* 0x000fca00078e0203 */
[----:B------:R-:W-:-:S05]  /*a000*/  LEA.HI.X R13, R4, UR7, R3, 0x1, P2 ;  /* 0x00000007040d7c11 */ /* 0x000fca00090f0c03 */
[----:B------:R2:W-:Y:S04]  /*a010*/  @!P3 STG.E.128 desc[UR52][R12.64], RZ ;  /* 0x000000ff0c00b986 */ /* 0x0005e8000c101d34 */
[----:B------:R2:W-:Y:S02]  /*a020*/  @!P4 STG.E.128 desc[UR52][R12.64+0x80], RZ ;  /* 0x000080ff0c00c986 */ /* 0x0005e4000c101d34 */
.L_x_7459:
[----:B------:R-:W-:Y:S05]  /*a030*/  BSYNC B0 ;  /* 0x0000000000007941 */ /* 0x000fea0003800000 */
.L_x_7458:
        /* <DEDUP_REMOVED lines=15> */
[----:B-12---:R-:W-:Y:S01]  /*a130*/  LEA R12, P0, R4, UR6, 0x1 ;  /* 0x00000006040c7c11 */ /* 0x006fe2000f8008ff */
[----:B------:R-:W-:-:S05]  /*a140*/  IMAD.IADD R3, R5, 0x1, R3 ;  /* 0x0000000105037824 */ /* 0x000fca00078e0203 */
[----:B------:R-:W-:-:S05]  /*a150*/  LEA.HI.X R13, R4, UR7, R3, 0x1, P0 ;  /* 0x00000007040d7c11 */ /* 0x000fca00080f0c03 */
[----:B------:R3:W-:Y:S04]  /*a160*/  @!P2 STG.E.128 desc[UR52][R12.64], RZ ;  /* 0x000000ff0c00a986 */ /* 0x0007e8000c101d34 */
[----:B------:R3:W-:Y:S02]  /*a170*/  @!P3 STG.E.128 desc[UR52][R12.64+0x80], RZ ;  /* 0x000080ff0c00b986 */ /* 0x0007e4000c101d34 */
.L_x_7461:
[----:B------:R-:W-:Y:S05]  /*a180*/  BSYNC B0 ;  /* 0x0000000000007941 */ /* 0x000fea0003800000 */
.L_x_7460:
        /* <DEDUP_REMOVED lines=20> */
.L_x_7462:
[----:B------:R-:W-:Y:S05]  /*a2d0*/  BSYNC B0 ;  /* 0x0000000000007941 */ /* 0x000fea0003800000 */
.L_x_7451:
[----:B------:R-:W5:Y:S02]  /*a2e0*/  LDC R0, c[0x0][0xda8] ;  /* 0x00036a00ff007b82 */ /* 0x000f640000000800 */
[----:B-----5:R-:W-:-:S13]  /*a2f0*/  ISETP.LE.AND P0, PT, R0, UR4, PT ;  /* 0x0000000400007c0c */ /* 0x020fda000bf03270 */
[----:B------:R-:W-:Y:S05]  /*a300*/  @!P0 BRA `(.L_x_7463) ;  /* 0xffffff6800ac8947 */ /* 0x000fea000383ffff */
[----:B------:R-:W-:Y:S05]  /*a310*/  EXIT ;  /* 0x000000000000794d */ /* 0x000fea0003800000 */
.L_x_7415:
        /* <DEDUP_REMOVED lines=14> */
[----:B------:R-:W-:Y:S01]  /*a400*/  IMAD.U32 R18, RZ, RZ, UR4 ;  /* 0x00000004ff127e24 */ /* 0x000fe2000f8e00ff */
[----:B------:R-:W-:Y:S01]  /*a410*/  ULDC UR48, c[0x0][0xc] ;  /* 0x0000030000307ab9 */ /* 0x000fe20000000800 */
[----:B------:R-:W-:Y:S01]  /*a420*/  IMAD.MOV.U32 R16, RZ, RZ, RZ ;  /* 0x000000ffff107224 */ /* 0x000fe200078e00ff */
[----:B------:R-:W-:Y:S01]  /*a430*/  ULDC.64 UR44, c[0x0][0x198] ;  /* 0x00006600002c7ab9 */ /* 0x000fe20000000a00 */
[----:B------:R-:W-:Y:S01]  /*a440*/  IMAD.MOV.U32 R17, RZ, RZ, 0x1 ;  /* 0x00000001ff117424 */ /* 0x000fe200078e00ff */
[----:B------:R-:W-:Y:S01]  /*a450*/  UMOV UR47, URZ ;  /* 0x0000003f002f7c82 */ /* 0x000fe20008000000 */
[----:B-1----:R-:W-:-:S07]  /*a460*/  LOP3.LUT R19, R2, 0x1f, RZ, 0xc0, !PT ;  /* 0x0000001f02137812 */ /* 0x002fce00078ec0ff */
.L_x_7512:
        /* <DEDUP_REMOVED lines=21> */
.L_x_7465:
[----:B------:R-:W-:Y:S01]  /*a5c0*/  ULDC UR9, c[0x0][0xdc4] ;  /* 0x0003710000097ab9 */ /* 0x000fe20000000800 */
[----:B------:R-:W-:Y:S01]  /*a5d0*/  UMOV UR7, UR8 ;  /* 0x0000000800077c82 */ /* 0x000fe20008000000 */
[----:B------:R-:W-:-:S11]  /*a5e0*/  UISETP.NE.AND UP0, UPT, UR9, 0x1, UPT ;  /* 0x000000010900788c */ /* 0x000fd6000bf05270 */
[----:B------:R-:W-:Y:S02]  /*a5f0*/  @UP0 ULDC.64 UR10, c[0x0][0xdc8] ;  /* 0x00037200000a0ab9 */ /* 0x000fe40000000a00 */
[----:B------:R-:W-:-:S04]  /*a600*/  UIMAD.WIDE.U32 UR4, UR8, UR10, URZ ;  /* 0x0000000a080472a5 */ /* 0x000fc8000f8e003f */
[----:B------:R-:W-:-:S04]  /*a610*/  @UP0 USHF.R.U32.HI UR7, URZ, UR11, UR5 ;  /* 0x0000000b3f070299 */ /* 0x000fc80008011605 */
[----:B------:R-:W-:-:S12]  /*a620*/  UIMAD UR4, UR7, UR9, URZ ;  /* 0x00000009070472a4 */ /* 0x000fd8000f8e023f */
.L_x_7466:
[----:B------:R-:W-:Y:S01]  /*a630*/  ULOP3.LUT UR5, URZ, UR7, URZ, 0x33, !UPT ;  /* 0x000000073f057292 */ /* 0x000fe2000f8e333f */
[----:B------:R-:W-:Y:S01]  /*a640*/  BSSY B6, `(.L_x_7467) ;  /* 0x000025e000067945 */ /* 0x000fe20003800000 */
[----:B------:R-:W-:Y:S01]  /*a650*/  ULDC.64 UR10, c[0x0][0x3f8] ;  /* 0x0000fe00000a7ab9 */ /* 0x000fe20000000a00 */
[----:B------:R-:W-:Y:S01]  /*a660*/  ULDC UR7, c[0x0][0xdac] ;  /* 0x00036b0000077ab9 */ /* 0x000fe20000000800 */
[----:B------:R-:W-:Y:S02]  /*a670*/  UISETP.NE.U32.AND UP0, UPT, UR10, URZ, UPT ;  /* 0x0000003f0a00728c */ /* 0x000fe4000bf05070 */
[----:B------:R-:W-:Y:S02]  /*a680*/  UIADD3 UR5, UR5, UR7, URZ ;  /* 0x0000000705057290 */ /* 0x000fe4000fffe03f */
[----:B------:R-:W-:Y:S02]  /*a690*/  UISETP.NE.AND.EX UP0, UPT, UR11, URZ, UPT, UP0 ;  /* 0x0000003f0b00728c */ /* 0x000fe4000bf05300 */
[----:B------:R-:W-:Y:S01]  /*a6a0*/  USHF.L.U32 UR41, UR5, 0x7, URZ ;  /* 0x0000000705297899 */ /* 0x000fe2000800063f */
[----:B------:R-:W-:Y:S01]  /*a6b0*/  ULDC UR7, c[0x0][0x404] ;  /* 0x0001010000077ab9 */ /* 0x000fe20000000800 */
[----:B------:R-:W-:Y:S01]  /*a6c0*/  ULDC UR10, c[0x0][0x288] ;  /* 0x0000a200000a7ab9 */ /* 0x000fe20000000800 */
[----:B------:R-:W-:-:S02]  /*a6d0*/  USEL UR7, UR7, 0x1, UP0 ;  /* 0x0000000107077887 */ /* 0x000fc40008000000 */
[----:B------:R-:W-:Y:S01]  /*a6e0*/  UIADD3 UR5, UR41, 0xff, -UR10 ;  /* 0x000000ff29057890 */ /* 0x000fe2000fffe80a */
[----:B------:R-:W-:Y:S02]  /*a6f0*/  ULDC UR9, c[0x0][0xdb8] ;  /* 0x00036e0000097ab9 */ /* 0x000fe40000000800 */
[----:B------:R-:W-:Y:S01]  /*a700*/  ULDC UR10, c[0x0][0x2e0] ;  /* 0x0000b800000a7ab9 */ /* 0x000fe20000000800 */
[----:B------:R-:W-:Y:S02]  /*a710*/  UISETP.NE.AND UP1, UPT, UR9, 0x1, UPT ;  /* 0x000000010900788c */ /* 0x000fe4000bf25270 */
[----:B------:R-:W-:Y:S02]  /*a720*/  UIMAD UR11, UR7, UR10, 0x7f ;  /* 0x0000007f070b74a4 */ /* 0x000fe4000f8e020a */
[----:B------:R-:W-:Y:S02]  /*a730*/  UIMAD UR5, UR7, UR10, UR5 ;  /* 0x0000000a070572a4 */ /* 0x000fe4000f8e0205 */
[----:B------:R-:W-:-:S02]  /*a740*/  USHF.R.S32.HI UR10, URZ, 0x1f, UR11 ;  /* 0x0000001f3f0a7899 */ /* 0x000fc4000801140b */
[----:B------:R-:W-:Y:S02]  /*a750*/  USHF.R.S32.HI UR7, URZ, 0x1f, UR5 ;  /* 0x0000001f3f077899 */ /* 0x000fe40008011405 */
[----:B------:R-:W-:Y:S02]  /*a760*/  ULEA.HI UR10, UR10, UR11, URZ, 0x7 ;  /* 0x0000000b0a0a7291 */ /* 0x000fe4000f8f383f */
[----:B------:R-:W-:Y:S02]  /*a770*/  ULEA.HI UR7, UR7, UR5, URZ, 0x7 ;  /* 0x0000000507077291 */ /* 0x000fe4000f8f383f */
[----:B------:R-:W-:Y:S02]  /*a780*/  USHF.R.S32.HI UR10, URZ, 0x7, UR10 ;  /* 0x000000073f0a7899 */ /* 0x000fe4000801140a */
[----:B------:R-:W-:Y:S02]  /*a790*/  USHF.R.S32.HI UR7, URZ, 0x7, UR7 ;  /* 0x000000073f077899 */ /* 0x000fe40008011407 */
[----:B------:R-:W-:-:S02]  /*a7a0*/  UIADD3 UR4, UR8, -UR4, URZ ;  /* 0x8000000408047290 */ /* 0x000fc4000fffe03f */
[----:B------:R-:W-:Y:S01]  /*a7b0*/  UISETP.LT.AND UP0, UPT, UR10, UR7, UPT ;  /* 0x000000070a00728c */ /* 0x000fe2000bf01270 */
[----:B------:R-:W-:-:S03]  /*a7c0*/  ULDC UR8, c[0x0][0xdc4] ;  /* 0x0003710000087ab9 */ /* 0x000fc60000000800 */
[----:B------:R-:W-:Y:S02]  /*a7d0*/  USEL UR39, UR10, UR7, UP0 ;  /* 0x000000070a277287 */ /* 0x000fe40008000000 */
[----:B------:R-:W-:-:S03]  /*a7e0*/  UIMAD UR6, UR6, UR8, UR4 ;  /* 0x00000008060672a4 */ /* 0x000fc6000f8e0204 */
[----:B------:R-:W-:Y:S01]  /*a7f0*/  @UP1 ULDC UR4, c[0x0][0xdbc] ;  /* 0x00036f0000041ab9 */ /* 0x000fe20000000800 */
[----:B------:R-:W-:Y:S01]  /*a800*/  ISETP.LT.AND P0, PT, RZ, UR39, PT ;  /* 0x00000027ff007c0c */ /* 0x000fe2000bf01270 */
[----:B------:R-:W-:Y:S01]  /*a810*/  UIMAD.WIDE.U32 UR4, UR6, UR4, URZ ;  /* 0x00000004060472a5 */ /* 0x000fe2000f8e003f */
[----:B------:R-:W-:Y:S01]  /*a820*/  @UP1 ULDC UR8, c[0x0][0xdc0] ;  /* 0x0003700000081ab9 */ /* 0x000fe20000000800 */
[----:B------:R-:W-:Y:S02]  /*a830*/  UMOV UR43, UR6 ;  /* 0x00000006002b7c82 */ /* 0x000fe40008000000 */
[----:B------:R-:W-:-:S04]  /*a840*/  @UP1 USHF.R.U32.HI UR43, URZ, UR8, UR5 ;  /* 0x000000083f2b1299 */ /* 0x000fc80008011605 */
[----:B------:R-:W-:-:S04]  /*a850*/  UIADD3 UR42, -UR43, URZ, URZ ;  /* 0x0000003f2b2a7290 */ /* 0x000fc8000fffe13f */
[----:B------:R-:W-:Y:S01]  /*a860*/  UIMAD UR42, UR9, UR42, UR6 ;  /* 0x0000002a092a72a4 */ /* 0x000fe2000f8e0206 */
[----:B------:R-:W-:Y:S11]  /*a870*/  @P0 BRA `(.L_x_7468) ;  /* 0x0000000000400947 */ /* 0x000ff60003800000 */
[----:B------:R-:W-:Y:S01]  /*a880*/  ISETP.NE.AND P0, PT, R19, RZ, PT ;  /* 0x000000ff1300720c */ /* 0x000fe20003f05270 */
[----:B------:R-:W-:-:S12]  /*a890*/  IMAD.MOV.U32 R13, RZ, RZ, R18 ;  /* 0x000000ffff0d7224 */ /* 0x000fd800078e0012 */
        /* <DEDUP_REMOVED lines=14> */
.L_x_7468:
        /* <DEDUP_REMOVED lines=23> */
.L_x_7470:
        /* <DEDUP_REMOVED lines=20> */
.L_x_7472:
        /* <DEDUP_REMOVED lines=16> */
.L_x_7471:
[----:B------:R-:W-:Y:S01]  /*ad30*/  ULDC.64 UR4, c[0x0][0x9f8] ;  /* 0x00027e0000047ab9 */ /* 0x000fe20000000a00 */
[----:B------:R-:W-:Y:S01]  /*ad40*/  IMAD.U32 R5, RZ, RZ, UR43 ;  /* 0x0000002bff057e24 */ /* 0x000fe2000f8e00ff */
[----:B------:R-:W-:Y:S01]  /*ad50*/  ISETP.NE.U32.AND P0, PT, RZ, UR4, PT ;  /* 0x00000004ff007c0c */ /* 0x000fe2000bf05070 */
[----:B------:R-:W-:Y:S01]  /*ad60*/  IMAD.U32 R0, RZ, RZ, UR43 ;  /* 0x0000002bff007e24 */ /* 0x000fe2000f8e00ff */
[----:B------:R-:W1:Y:S02]  /*ad70*/  LDC R4, c[0x0][0x428] ;  /* 0x00010a00ff047b82 */ /* 0x000e640000000800 */
[----:B------:R-:W-:-:S13]  /*ad80*/  ISETP.NE.AND.EX P0, PT, RZ, UR5, PT, P0 ;  /* 0x00000005ff007c0c */ /* 0x000fda000bf05300 */
[----:B------:R-:W2:Y:S02]  /*ad90*/  @P0 LDC.64 R2, c[0x0][0x9f8] ;  /* 0x00027e00ff020b82 */ /* 0x000ea40000000a00 */
[----:B--2---:R-:W-:-:S05]  /*ada0*/  @P0 IMAD.WIDE R2, R5, 0x4, R2 ;  /* 0x0000000405020825 */ /* 0x004fca00078e0202 */
[----:B------:R2:W3:Y:S01]  /*adb0*/  @P0 LDG.E R0, desc[UR52][R2.64] ;  /* 0x0000003402000981 */ /* 0x0004e2000c1e1900 */
[----:B-1----:R-:W-:Y:S01]  /*adc0*/  ISETP.NE.AND P0, PT, R4, 0x1, PT ;  /* 0x000000010400780c */ /* 0x002fe20003f05270 */
[----:B------:R-:W-:Y:S01]  /*add0*/  IMAD.U32 R4, RZ, RZ, UR42 ;  /* 0x0000002aff047e24 */ /* 0x000fe2000f8e00ff */
[----:B------:R-:W-:Y:S01]  /*ade0*/  ISETP.NE.AND P1, PT, R19, RZ, PT ;  /* 0x000000ff1300720c */ /* 0x000fe20003f25270 */
[----:B------:R-:W-:Y:S01]  /*adf0*/  UMOV UR40, URZ ;  /* 0x0000003f00287c82 */ /* 0x000fe20008000000 */
[----:B------:R-:W-:Y:S01]  /*ae00*/  UMOV UR8, 0x40 ;  /* 0x0000004000087882 */ /* 0x000fe20000000000 */
[----:B------:R-:W-:Y:S01]  /*ae10*/  UMOV UR9, UR41 ;  /* 0x0000002900097c82 */ /* 0x000fe20008000000 */
[----:B------:R-:W-:Y:S01]  /*ae20*/  UMOV UR10, UR42 ;  /* 0x0000002a000a7c82 */ /* 0x000fe20008000000 */
[----:B------:R-:W-:Y:S01]  /*ae30*/  UMOV UR11, UR43 ;  /* 0x0000002b000b7c82 */ /* 0x000fe20008000000 */
[----:B------:R-:W-:Y:S01]  /*ae40*/  UMOV UR6, 0xffffffff ;  /* 0xffffffff00067882 */ /* 0x000fe20000000000 */
[----:B--2---:R-:W1:Y:S06]  /*ae50*/  LDC.64 R2, c[0x0][0x3f8] ;  /* 0x0000fe00ff027b82 */ /* 0x004e6c0000000a00 */
[----:B------:R-:W-:-:S02]  /*ae60*/  VOTEU.ALL UP1, P1 ;  /* 0x00000000003f7886 */ /* 0x000fc40000820000 */
[----:B------:R-:W2:Y:S03]  /*ae70*/  @P0 LDC R5, c[0x0][0x42c] ;  /* 0x00010b00ff050b82 */ /* 0x000ea60000000800 */
[----:B------:R-:W-:-:S04]  /*ae80*/  @!UP1 UIADD3 UR4, UP0, UR44, 0x270, URZ ;  /* 0x000002702c049890 */ /* 0x000fc8000ff1e03f */
[----:B------:R-:W-:Y:S01]  /*ae90*/  @!UP1 UIADD3.X UR5, URZ, UR45, URZ, UP0, !UPT ;  /* 0x0000002d3f059290 */ /* 0x000fe200087fe43f */
[----:B------:R-:W4:Y:S08]  /*aea0*/  @P0 LDC R6, c[0x0][0x430] ;  /* 0x00010c00ff060b82 */ /* 0x000f300000000800 */
[----:B------:R1:W-:Y:S01]  /*aeb0*/  @!UP1 UTMAPF.L2.4D [UR40], [UR4] ;  /* 0x00000028040095b8 */ /* 0x0003e20008018000 */
[----:B--2---:R-:W-:Y:S01]  /*aec0*/  @P0 IMAD.HI.U32 R5, R5, UR42, RZ ;  /* 0x0000002a05050c27 */ /* 0x004fe2000f8e00ff */
[----:B------:R2:W-:Y:S04]  /*aed0*/  @!UP1 UTMAPF.L2.4D [UR8], [UR4] ;  /* 0x00000008040095b8 */ /* 0x0005e80008018000 */
[----:B----4-:R-:W-:Y:S01]  /*aee0*/  @P0 SHF.R.U32.HI R4, RZ, R6, R5 ;  /* 0x00000006ff040219 */ /* 0x010fe20000011605 */
[----:B------:R-:W-:Y:S01]  /*aef0*/  IMAD.U32 R5, RZ, RZ, UR39 ;  /* 0x00000027ff057e24 */ /* 0x000fe2000f8e00ff */
[----:B-1----:R-:W-:-:S03]  /*af00*/  ISETP.NE.U32.AND P0, PT, R2, RZ, PT ;  /* 0x000000ff0200720c */ /* 0x002fc60003f05070 */
[----:B------:R-:W-:Y:S01]  /*af10*/  VIADD R5, R5, 0xffffffff ;  /* 0xffffffff05057836 */ /* 0x000fe20000000000 */
[----:B------:R-:W-:-:S04]  /*af20*/  ISETP.NE.AND.EX P0, PT, R3, RZ, PT, P0 ;  /* 0x000000ff0300720c */ /* 0x000fc80003f05300 */
[----:B---3--:R-:W-:Y:S01]  /*af30*/  SEL R6, R0, RZ, !P0 ;  /* 0x000000ff00067207 */ /* 0x008fe20004000000 */
[----:B--2---:R-:W-:Y:S08]  /*af40*/  BRA.DIV UR6, `(.L_x_7473) ;  /* 0x0000002206e87947 */ /* 0x004ff0000b800000 */
.L_x_7524:
[----:B------:R-:W-:Y:S01]  /*af50*/  UMOV UR4, 0xffffffff ;  /* 0xffffffff00047882 */ /* 0x000fe20000000000 */
[----:B------:R-:W-:Y:S02]  /*af60*/  SHF.R.S32.HI R12, RZ, 0x1f, R0 ;  /* 0x0000001fff0c7819 */ /* 0x000fe40000011400 */
[----:B------:R-:W-:Y:S05]  /*af70*/  BRA.DIV UR4, `(.L_x_7474) ;  /* 0x0000002604087947 */ /* 0x000fea000b800000 */
[----:B------:R-:W-:-:S13]  /*af80*/  ELECT P6, URZ, PT ;  /* 0x00000000003f782f */ /* 0x000fda00038c0000 */
.L_x_7527:
        /* <DEDUP_REMOVED lines=21> */
.L_x_7476:
[----:B------:R-:W2:Y:S01]  /*b0e0*/  S2R R7, SR_TID.X ;  /* 0x0000000000077919 */ /* 0x000ea20000002100 */
[----:B-1----:R-:W-:Y:S02]  /*b0f0*/  LEA R8, R16, UR38, 0x3 ;  /* 0x0000002610087c11 */ /* 0x002fe4000f8e18ff */
[----:B--2---:R-:W-:Y:S02]  /*b100*/  LOP3.LUT R9, R7, 0x7f, RZ, 0xc0, !PT ;  /* 0x0000007f07097812 */ /* 0x004fe400078ec0ff */
[----:B------:R-:W-:Y:S02]  /*b110*/  SHF.L.U32 R7, R17, 0x1f, RZ ;  /* 0x0000001f11077819 */ /* 0x000fe400000006ff */
[----:B------:R-:W-:Y:S02]  /*b120*/  ISETP.NE.AND P3, PT, R9, RZ, PT ;  /* 0x000000ff0900720c */ /* 0x000fe40003f65270 */
[----:B------:R-:W1:Y:S02]  /*b130*/  SYNCS.PHASECHK.TRANS64.TRYWAIT P2, [R8+URZ+0x28840], R7 ;  /* 0x02884007080075a7 */ /* 0x000e64000804017f */
[----:B-1----:R-:W-:Y:S09]  /*b140*/  @!P2 BRA `(.L_x_7477) ;  /* 0x0000002000b4a947 */ /* 0x002ff20003800000 */
.L_x_7528:
[----:B------:R-:W-:Y:S05]  /*b150*/  @P3 BRA `(.L_x_7478) ;  /* 0x0000000000143947 */ /* 0x000fea0003800000 */
[----:B------:R-:W-:Y:S01]  /*b160*/  ISETP.NE.AND P2, PT, R19, RZ, PT ;  /* 0x000000ff1300720c */ /* 0x000fe20003f45270 */
[----:B-1----:R-:W-:-:S04]  /*b170*/  IMAD.MOV.U32 R7, RZ, RZ, 0x8000 ;  /* 0x00008000ff077424 */ /* 0x002fc800078e00ff */
[----:B------:R2:W-:Y:S08]  /*b180*/  SYNCS.ARRIVE.TRANS64 RZ, [R8+URZ+0x28830], R7 ;  /* 0x0288300708ff79a7 */ /* 0x0005f0000800003f */
[----:B------:R-:W-:Y:S05]  /*b190*/  @!P2 BRA `(.L_x_7478) ;  /* 0x000000000004a947 */ /* 0x000fea0003800000 */
[----:B------:R-:W-:Y:S01]  /*b1a0*/  BPT.TRAP 0x1 ;  /* 0x000000040000795c */ /* 0x000fe20000300000 */
.L_x_7478:
        /* <DEDUP_REMOVED lines=17> */
[----:B---3--:R-:W-:Y:S01]  /*b2c0*/  UMOV UR8, UR14 ;  /* 0x0000000e00087c82 */ /* 0x008fe20008000000 */
[----:B------:R-:W-:Y:S02]  /*b2d0*/  UMOV UR10, UR15 ;  /* 0x0000000f000a7c82 */ /* 0x000fe40008000000 */
[----:B------:R3:W-:Y:S02]  /*b2e0*/  UTMALDG.4D [UR8], [UR4], desc[UR6] ;  /* 0x00000608040075b4 */ /* 0x0007e40008019000 */
[----:B---3--:R-:W-:Y:S01]  /*b2f0*/  NOP ;  /* 0x0000000000007918 */ /* 0x008fe20000000000 */
.L_x_7475:
        /* <DEDUP_REMOVED lines=9> */
[----:B-12---:R-:W-:Y:S01]  /*b390*/  @P2 IMAD.MOV.U32 R7, RZ, RZ, 0x8000 ;  /* 0x00008000ff072424 */ /* 0x006fe200078e00ff */
        /* <DEDUP_REMOVED lines=21> */
.L_x_7529:
        /* <DEDUP_REMOVED lines=22> */
[----:B------:R-:W-:-:S11]  /*b650*/  UISETP.NE.AND UP0, UPT, UR7, 0x1, UPT ;  /* 0x000000010700788c */ /* 0x000fd6000bf05270 */
[----:B------:R-:W-:Y:S02]  /*b660*/  @UP0 ULDC.64 UR8, c[0x0][0x420] ;  /* 0x0001080000080ab9 */ /* 0x000fe40000000a00 */
[----:B------:R-:W-:-:S04]  /*b670*/  UIMAD.WIDE.U32 UR4, UR46, UR8, URZ ;  /* 0x000000082e0472a5 */ /* 0x000fc8000f8e003f */
[----:B------:R-:W-:-:S03]  /*b680*/  @UP0 USHF.R.U32.HI UR6, URZ, UR9, UR5 ;  /* 0x000000093f060299 */ /* 0x000fc60008011605 */
[----:B------:R-:W-:Y:S01]  /*b690*/  ULDC.64 UR8, c[0x0][0x408] ;  /* 0x0001020000087ab9 */ /* 0x000fe20000000a00 */
[----:B------:R-:W-:Y:S01]  /*b6a0*/  USHF.R.S32.HI UR4, URZ, 0x1f, UR6 ;  /* 0x0000001f3f047899 */ /* 0x000fe20008011406 */
[----:B------:R-:W-:Y:S02]  /*b6b0*/  IMAD R11, R12, UR8, RZ ;  /* 0x000000080c0b7c24 */ /* 0x000fe4000f8e02ff */
[----:B------:R-:W-:Y:S02]  /*b6c0*/  IMAD.U32 R8, RZ, RZ, UR6 ;  /* 0x00000006ff087e24 */ /* 0x000fe4000f8e00ff */
        /* <DEDUP_REMOVED lines=9> */
[----:B-1----:R-:W-:-:S07]  /*b760*/  IMAD.U32 R9, RZ, RZ, UR4 ;  /* 0x00000004ff097e24 */ /* 0x002fce000f8e00ff */
.L_x_7484:
[----:B------:R-:W1:Y:S01]  /*b770*/  S2R R2, SR_TID.X ;  /* 0x0000000000027919 */ /* 0x000e620000002100 */
[----:B------:R-:W-:Y:S02]  /*b780*/  LEA R3, R10, UR38, 0x3 ;  /* 0x000000260a037c11 */ /* 0x000fe4000f8e18ff */
[----:B-1----:R-:W-:Y:S02]  /*b790*/  LOP3.LUT R11, R2, 0x7f, RZ, 0xc0, !PT ;  /* 0x0000007f020b7812 */ /* 0x002fe400078ec0ff */
[----:B------:R-:W-:Y:S02]  /*b7a0*/  SHF.L.U32 R2, R7, 0x1f, RZ ;  /* 0x0000001f07027819 */ /* 0x000fe400000006ff */
[----:B------:R-:W-:Y:S02]  /*b7b0*/  ISETP.NE.AND P2, PT, R11, RZ, PT ;  /* 0x000000ff0b00720c */ /* 0x000fe40003f45270 */
[----:B------:R-:W1:Y:S02]  /*b7c0*/  SYNCS.PHASECHK.TRANS64.TRYWAIT P3, [R3+URZ+0x28840], R2 ;  /* 0x02884002030075a7 */ /* 0x000e64000806017f */
[----:B-1----:R-:W-:Y:S09]  /*b7d0*/  @!P3 BRA `(.L_x_7485) ;  /* 0x0000001c003cb947 */ /* 0x002ff20003800000 */
.L_x_7530:
[----:B------:R-:W-:Y:S05]  /*b7e0*/  @P2 BRA `(.L_x_7486) ;  /* 0x0000000000142947 */ /* 0x000fea0003800000 */
[----:B------:R-:W-:Y:S01]  /*b7f0*/  ISETP.NE.AND P3, PT, R19, RZ, PT ;  /* 0x000000ff1300720c */ /* 0x000fe20003f65270 */
[----:B-1----:R-:W-:-:S04]  /*b800*/  IMAD.MOV.U32 R2, RZ, RZ, 0x8000 ;  /* 0x00008000ff027424 */ /* 0x002fc800078e00ff */
[----:B------:R2:W-:Y:S08]  /*b810*/  SYNCS.ARRIVE.TRANS64 RZ, [R3+URZ+0x28830], R2 ;  /* 0x0288300203ff79a7 */ /* 0x0005f0000800003f */
[----:B------:R-:W-:Y:S05]  /*b820*/  @!P3 BRA `(.L_x_7486) ;  /* 0x000000000004b947 */ /* 0x000fea0003800000 */
[----:B------:R-:W-:Y:S01]  /*b830*/  BPT.TRAP 0x1 ;  /* 0x000000040000795c */ /* 0x000fe20000300000 */
.L_x_7486:
        /* <DEDUP_REMOVED lines=12> */
[----:B-12---:R-:W-:Y:S01]  /*b900*/  SHF.L.U32 R3, R17, 0x1f, RZ ;  /* 0x0000001f11037819 */ /* 0x006fe200000006ff */
        /* <DEDUP_REMOVED lines=13> */
.L_x_7531:
[----:B------:R-:W-:Y:S05]  /*b9e0*/  @P2 BRA `(.L_x_7488) ;  /* 0x0000000000182947 */ /* 0x000fea0003800000 */
[----:B------:R-:W-:Y:S01]  /*b9f0*/  ISETP.NE.AND P2, PT, R19, RZ, PT ;  /* 0x000000ff1300720c */ /* 0x000fe20003f45270 */
[----:B-1----:R-:W-:Y:S01]  /*ba00*/  IMAD.MOV.U32 R3, RZ, RZ, 0x8000 ;  /* 0x00008000ff037424 */ /* 0x002fe200078e00ff */
[----:B------:R-:W-:-:S04]  /*ba10*/  LEA R2, R16, UR38, 0x3 ;  /* 0x0000002610027c11 */ /* 0x000fc8000f8e18ff */
[----:B------:R2:W-:Y:S07]  /*ba20*/  SYNCS.ARRIVE.TRANS64 RZ, [R2+URZ+0x28850], R3 ;  /* 0x0288500302ff79a7 */ /* 0x0005ee000800003f */
[----:B------:R-:W-:Y:S05]  /*ba30*/  @!P2 BRA `(.L_x_7488) ;  /* 0x000000000004a947 */ /* 0x000fea0003800000 */
[----:B------:R-:W-:Y:S01]  /*ba40*/  BPT.TRAP 0x1 ;  /* 0x000000040000795c */ /* 0x000fe20000300000 */
.L_x_7488:
        /* <DEDUP_REMOVED lines=19> */
[----:B---3--:R-:W-:Y:S01]  /*bb80*/  UMOV UR8, UR14 ;  /* 0x0000000e00087c82 */ /* 0x008fe20008000000 */
[----:B------:R-:W-:Y:S02]  /*bb90*/  UMOV UR10, UR15 ;  /* 0x0000000f000a7c82 */ /* 0x000fe40008000000 */
[----:B------:R3:W-:Y:S02]  /*bba0*/  UTMALDG.4D [UR8], [UR4], desc[UR6] ;  /* 0x00000608040075b4 */ /* 0x0007e40008019000 */
[----:B---3--:R-:W-:Y:S01]  /*bbb0*/  NOP ;  /* 0x0000000000007918 */ /* 0x008fe20000000000 */
.L_x_7483:
[----:B------:R-:W-:Y:S05]  /*bbc0*/  BSYNC B0 ;  /* 0x0000000000007941 */ /* 0x000fea0003800000 */
.L_x_7482:
[----:B------:R-:W-:Y:S01]  /*bbd0*/  UIADD3 UR4, UR39, -0x3, URZ ;  /* 0xfffffffd27047890 */ /* 0x000fe2000fffe03f */
[----:B------:R-:W-:Y:S02]  /*bbe0*/  IMAD.MOV.U32 R17, RZ, RZ, R7 ;  /* 0x000000ffff117224 */ /* 0x000fe400078e0007 */
[----:B------:R-:W-:-:S03]  /*bbf0*/  IMAD.MOV.U32 R16, RZ, RZ, R10 ;  /* 0x000000ffff107224 */ /* 0x000fc600078e000a */
[----:B------:R-:W-:-:S07]  /*bc00*/  IMAD.U32 R7, RZ, RZ, UR4 ;  /* 0x00000004ff077e24 */ /* 0x000fce000f8e00ff */
.L_x_7481:
[----:B------:R-:W-:Y:S01]  /*bc10*/  ISETP.NE.AND P2, PT, RZ, UR46, PT ;  /* 0x0000002eff007c0c */ /* 0x000fe2000bf45270 */
[----:B------:R-:W-:-:S12]  /*bc20*/  BSSY B0, `(.L_x_7480) ;  /* 0x00000c5000007945 */ /* 0x000fd80003800000 */
[----:B------:R-:W-:Y:S05]  /*bc30*/  @!P2 BRA `(.L_x_7489) ;  /* 0x0000000c000ca947 */ /* 0x000fea0003800000 */
[----:B------:R-:W-:-:S07]  /*bc40*/  IMAD.MOV.U32 R8, RZ, RZ, R6 ;  /* 0x000000ffff087224 */ /* 0x000fce00078e0006 */
.L_x_7504:
[----:B------:R-:W-:Y:S01]  /*bc50*/  VIADD R10, R16, 0x1 ;  /* 0x00000001100a7836 */ /* 0x000fe20000000000 */
        /* <DEDUP_REMOVED lines=26> */
.L_x_7492:
[----:B------:R-:W1:Y:S01]  /*be00*/  S2R R2, SR_TID.X ;  /* 0x0000000000027919 */ /* 0x000e620000002100 */
[----:B------:R-:W-:Y:S02]  /*be10*/  LEA R3, R10, UR38, 0x3 ;  /* 0x000000260a037c11 */ /* 0x000fe4000f8e18ff */
[----:B-1----:R-:W-:Y:S02]  /*be20*/  LOP3.LUT R9, R2, 0x7f, RZ, 0xc0, !PT ;  /* 0x0000007f02097812 */ /* 0x002fe400078ec0ff */
[----:B------:R-:W-:Y:S02]  /*be30*/  SHF.L.U32 R2, R11, 0x1f, RZ ;  /* 0x0000001f0b027819 */ /* 0x000fe400000006ff */
[----:B------:R-:W-:Y:S02]  /*be40*/  ISETP.NE.AND P2, PT, R9, RZ, PT ;  /* 0x000000ff0900720c */ /* 0x000fe40003f45270 */
[----:B------:R-:W1:Y:S02]  /*be50*/  SYNCS.PHASECHK.TRANS64.TRYWAIT P3, [R3+URZ+0x28840], R2 ;  /* 0x02884002030075a7 */ /* 0x000e64000806017f */
[----:B-1----:R-:W-:Y:S09]  /*be60*/  @!P3 BRA `(.L_x_7493) ;  /* 0x0000001400c0b947 */ /* 0x002ff20003800000 */
.L_x_7532:
[----:B------:R-:W-:Y:S05]  /*be70*/  @P2 BRA `(.L_x_7494) ;  /* 0x0000000000142947 */ /* 0x000fea0003800000 */
[----:B------:R-:W-:Y:S01]  /*be80*/  ISETP.NE.AND P3, PT, R19, RZ, PT ;  /* 0x000000ff1300720c */ /* 0x000fe20003f65270 */
[----:B-1----:R-:W-:-:S04]  /*be90*/  IMAD.MOV.U32 R2, RZ, RZ, 0x8000 ;  /* 0x00008000ff027424 */ /* 0x002fc800078e00ff */
[----:B------:R2:W-:Y:S08]  /*bea0*/  SYNCS.ARRIVE.TRANS64 RZ, [R3+URZ+0x28830], R2 ;  /* 0x0288300203ff79a7 */ /* 0x0005f0000800003f */
[----:B------:R-:W-:Y:S05]  /*beb0*/  @!P3 BRA `(.L_x_7494) ;  /* 0x000000000004b947 */ /* 0x000fea0003800000 */
[----:B------:R-:W-:Y:S01]  /*bec0*/  BPT.TRAP 0x1 ;  /* 0x000000040000795c */ /* 0x000fe20000300000 */
.L_x_7494:
        /* <DEDUP_REMOVED lines=14> */
[----:B-12---:R-:W-:Y:S01]  /*bfb0*/  LEA R2, R16, UR17, 0x3 ;  /* 0x0000001110027c11 */ /* 0x006fe2000f8e18ff */
        /* <DEDUP_REMOVED lines=11> */
.L_x_7533:
[----:B------:R-:W-:Y:S05]  /*c070*/  @P2 BRA `(.L_x_7496) ;  /* 0x0000000000142947 */ /* 0x000fea0003800000 */
[----:B------:R-:W-:Y:S01]  /*c080*/  ISETP.NE.AND P2, PT, R19, RZ, PT ;  /* 0x000000ff1300720c */ /* 0x000fe20003f45270 */
[----:B------:R-:W-:-:S04]  /*c090*/  IMAD.MOV.U32 R3, RZ, RZ, 0x8000 ;  /* 0x00008000ff037424 */ /* 0x000fc800078e00ff */
[----:B------:R2:W-:Y:S08]  /*c0a0*/  SYNCS.ARRIVE.TRANS64 RZ, [R2+URZ+0x50], R3 ;  /* 0x0000500302ff79a7 */ /* 0x0005f0000800003f */
[----:B------:R-:W-:Y:S05]  /*c0b0*/  @!P2 BRA `(.L_x_7496) ;  /* 0x000000000004a947 */ /* 0x000fea0003800000 */
[----:B------:R-:W-:Y:S01]  /*c0c0*/  BPT.TRAP 0x1 ;  /* 0x000000040000795c */ /* 0x000fe20000300000 */
.L_x_7496:
        /* <DEDUP_REMOVED lines=23> */
.L_x_7491:
[----:B------:R-:W-:Y:S05]  /*c240*/  BSYNC B1 ;  /* 0x0000000000017941 */ /* 0x000fea0003800000 */
.L_x_7490:
[----:B------:R-:W-:Y:S01]  /*c250*/  VIADD R16, R10, 0x1 ;  /* 0x000000010a107836 */ /* 0x000fe20000000000 */
[----:B------:R-:W-:Y:S04]  /*c260*/  BSSY B1, `(.L_x_7497) ;  /* 0x000005d000017945 */ /* 0x000fe80003800000 */
        /* <DEDUP_REMOVED lines=24> */
.L_x_7499:
[----:B------:R-:W1:Y:S01]  /*c3f0*/  S2R R2, SR_TID.X ;  /* 0x0000000000027919 */ /* 0x000e620000002100 */
[----:B------:R-:W-:Y:S02]  /*c400*/  SHF.L.U32 R3, R17, 0x1f, RZ ;  /* 0x0000001f11037819 */ /* 0x000fe400000006ff */
[----:B-1----:R-:W-:Y:S02]  /*c410*/  LOP3.LUT R9, R2, 0x7f, RZ, 0xc0, !PT ;  /* 0x0000007f02097812 */ /* 0x002fe400078ec0ff */
[----:B------:R-:W-:Y:S02]  /*c420*/  LEA R2, R16, UR38, 0x3 ;  /* 0x0000002610027c11 */ /* 0x000fe4000f8e18ff */
[----:B------:R-:W-:Y:S02]  /*c430*/  ISETP.NE.AND P2, PT, R9, RZ, PT ;  /* 0x000000ff0900720c */ /* 0x000fe40003f45270 */
[----:B------:R-:W1:Y:S02]  /*c440*/  SYNCS.PHASECHK.TRANS64.TRYWAIT P3, [R2+URZ+0x28840], R3 ;  /* 0x02884003020075a7 */ /* 0x000e64000806017f */
[----:B-1----:R-:W-:Y:S09]  /*c450*/  @!P3 BRA `(.L_x_7500) ;  /* 0x00000010006cb947 */ /* 0x002ff20003800000 */
.L_x_7534:
[----:B------:R-:W-:Y:S05]  /*c460*/  @P2 BRA `(.L_x_7501) ;  /* 0x0000000000142947 */ /* 0x000fea0003800000 */
[----:B------:R-:W-:Y:S01]  /*c470*/  ISETP.NE.AND P3, PT, R19, RZ, PT ;  /* 0x000000ff1300720c */ /* 0x000fe20003f65270 */
[----:B-1----:R-:W-:-:S04]  /*c480*/  IMAD.MOV.U32 R3, RZ, RZ, 0x8000 ;  /* 0x00008000ff037424 */ /* 0x002fc800078e00ff */
[----:B------:R2:W-:Y:S08]  /*c490*/  SYNCS.ARRIVE.TRANS64 RZ, [R2+URZ+0x28830], R3 ;  /* 0x0288300302ff79a7 */ /* 0x0005f0000800003f */
[----:B------:R-:W-:Y:S05]  /*c4a0*/  @!P3 BRA `(.L_x_7501) ;  /* 0x000000000004b947 */ /* 0x000fea0003800000 */
[----:B------:R-:W-:Y:S01]  /*c4b0*/  BPT.TRAP 0x1 ;  /* 0x000000040000795c */ /* 0x000fe20000300000 */
.L_x_7501:
        /* <DEDUP_REMOVED lines=12> */
[----:B-12---:R-:W-:Y:S01]  /*c580*/  LEA R2, R10, UR17, 0x3 ;  /* 0x000000110a027c11 */ /* 0x006fe2000f8e18ff */
        /* <DEDUP_REMOVED lines=13> */
.L_x_7535:
[----:B------:R-:W-:Y:S05]  /*c660*/  @P2 BRA `(.L_x_7503) ;  /* 0x0000000000142947 */ /* 0x000fea0003800000 */
[----:B------:R-:W-:Y:S01]  /*c670*/  ISETP.NE.AND P2, PT, R19, RZ, PT ;  /* 0x000000ff1300720c */ /* 0x000fe20003f45270 */
[----:B------:R-:W-:-:S04]  /*c680*/  IMAD.MOV.U32 R3, RZ, RZ, 0x8000 ;  /* 0x00008000ff037424 */ /* 0x000fc800078e00ff */
[----:B------:R2:W-:Y:S08]  /*c690*/  SYNCS.ARRIVE.TRANS64 RZ, [R2+URZ+0x50], R3 ;  /* 0x0000500302ff79a7 */ /* 0x0005f0000800003f */
[----:B------:R-:W-:Y:S05]  /*c6a0*/  @!P2 BRA `(.L_x_7503) ;  /* 0x000000000004a947 */ /* 0x000fea0003800000 */
[----:B------:R-:W-:Y:S01]  /*c6b0*/  BPT.TRAP 0x1 ;  /* 0x000000040000795c */ /* 0x000fe20000300000 */
.L_x_7503:
        /* <DEDUP_REMOVED lines=23> */
.L_x_7498:
[----:B------:R-:W-:Y:S05]  /*c830*/  BSYNC B1 ;  /* 0x0000000000017941 */ /* 0x000fea0003800000 */
.L_x_7497:
[C---:B------:R-:W-:Y:S01]  /*c840*/  ISETP.GT.AND P2, PT, R7.reuse, 0x1, PT ;  /* 0x000000010700780c */ /* 0x040fe20003f44270 */
[----:B------:R-:W-:-:S12]  /*c850*/  VIADD R7, R7, 0xfffffffe ;  /* 0xfffffffe07077836 */ /* 0x000fd80000000000 */
[----:B------:R-:W-:Y:S05]  /*c860*/  @P2 BRA `(.L_x_7504) ;  /* 0xfffffff000f82947 */ /* 0x000fea000383ffff */
.L_x_7489:
[----:B------:R-:W-:Y:S05]  /*c870*/  BSYNC B0 ;  /* 0x0000000000007941 */ /* 0x000fea0003800000 */
.L_x_7480:
[----:B------:R-:W-:Y:S04]  /*c880*/  BSSY B0, `(.L_x_7505) ;  /* 0x000000e000007945 */ /* 0x000fe80003800000 */
[----:B------:R-:W-:Y:S05]  /*c890*/  @P1 BRA `(.L_x_7506) ;  /* 0x0000000000301947 */ /* 0x000fea0003800000 */
[----:B-1----:R-:W1:Y:S01]  /*c8a0*/  S2R R7, SR_LANEID ;  /* 0x0000000000077919 */ /* 0x002e620000000000 */
[----:B------:R-:W-:Y:S01]  /*c8b0*/  VOTEU.ANY UR4, UPT, PT ;  /* 0x0000000000047886 */ /* 0x000fe200038e0100 */
[----:B--2---:R-:W2:Y:S01]  /*c8c0*/  LDC.64 R2, c[0x0][0xdf0] ;  /* 0x00037c00ff027b82 */ /* 0x004ea20000000a00 */
        /* <DEDUP_REMOVED lines=9> */
.L_x_7506:
[----:B------:R-:W-:Y:S05]  /*c960*/  BSYNC B0 ;  /* 0x0000000000007941 */ /* 0x000fea0003800000 */
.L_x_7505:
        /* <DEDUP_REMOVED lines=9> */
.L_x_7536:
[----:B------:R-:W-:Y:S05]  /*ca00*/  @P1 BRA `(.L_x_7510) ;  /* 0x0000000000141947 */ /* 0x000fea0003800000 */
[----:B------:R-:W-:Y:S01]  /*ca10*/  ISETP.NE.AND P0, PT, R19, RZ, PT ;  /* 0x000000ff1300720c */ /* 0x000fe20003f05270 */
[----:B-1----:R-:W-:-:S04]  /*ca20*/  IMAD.MOV.U32 R0, RZ, RZ, 0x8000 ;  /* 0x00008000ff007424 */ /* 0x002fc800078e00ff */
[----:B------:R2:W-:Y:S08]  /*ca30*/  SYNCS.ARRIVE.TRANS64 RZ, [R3+URZ+0x28850], R0 ;  /* 0x0288500003ff79a7 */ /* 0x0005f0000800003f */
[----:B------:R-:W-:Y:S05]  /*ca40*/  @!P0 BRA `(.L_x_7510) ;  /* 0x0000000000048947 */ /* 0x000fea0003800000 */
[----:B------:R-:W-:Y:S01]  /*ca50*/  BPT.TRAP 0x1 ;  /* 0x000000040000795c */ /* 0x000fe20000300000 */
.L_x_7510:
        /* <DEDUP_REMOVED lines=21> */
.L_x_7508:
[----:B------:R-:W-:Y:S05]  /*cbb0*/  BSYNC B0 ;  /* 0x0000000000007941 */ /* 0x000fea0003800000 */
.L_x_7507:
[----:B------:R-:W-:Y:S02]  /*cbc0*/  VIADD R16, R16, 0x1 ;  /* 0x0000000110107836 */ /* 0x000fe40000000000 */
[----:B------:R-:W-:-:S03]  /*cbd0*/  IMAD.MOV.U32 R13, RZ, RZ, R18 ;  /* 0x000000ffff0d7224 */ /* 0x000fc600078e0012 */
[----:B------:R-:W-:-:S04]  /*cbe0*/  ISETP.NE.AND P0, PT, R16, 0x2, PT ;  /* 0x000000021000780c */ /* 0x000fc80003f05270 */
[----:B-12---:R-:W-:Y:S02]  /*cbf0*/  SEL R0, RZ, 0x1, P0 ;  /* 0x00000001ff007807 */ /* 0x006fe40000000000 */
[----:B------:R-:W-:Y:S02]  /*cc00*/  SEL R16, R16, RZ, P0 ;  /* 0x000000ff10107207 */ /* 0x000fe40000000000 */
[----:B------:R-:W-:-:S07]  /*cc10*/  LOP3.LUT R17, R17, R0, RZ, 0x3c, !PT ;  /* 0x0000000011117212 */ /* 0x000fce00078e3cff */
.L_x_7469:
[----:B------:R-:W-:Y:S05]  /*cc20*/  BSYNC B6 ;  /* 0x0000000000067941 */ /* 0x000fea0003800000 */
.L_x_7467:
[----:B------:R-:W-:-:S03]  /*cc30*/  UMOV UR4, 0xffffffff ;  /* 0xffffffff00047882 */ /* 0x000fc60000000000 */
[----:B------:R-:W-:Y:S05]  /*cc40*/  BRA.DIV UR4, `(.L_x_7511) ;  /* 0x0000000a04ac7947 */ /* 0x000fea000b800000 */
[----:B------:R1:W2:Y:S02]  /*cc50*/  SHFL.IDX PT, R14, R13, RZ, 0x1f ;  /* 0x00001fff0d0e7589 */ /* 0x0002a400000e0000 */
.L_x_7539:
        /* <DEDUP_REMOVED lines=12> */
.L_x_7464:
        /* <DEDUP_REMOVED lines=11> */
.L_x_7540:
        /* <DEDUP_REMOVED lines=14> */
.L_x_7516:
        /* <DEDUP_REMOVED lines=12> */
.L_x_7541:
[----:B------:R-:W3:Y:S02]  /*cf70*/  SYNCS.PHASECHK.TRANS64.TRYWAIT P0, [R3+URZ], R0 ;  /* 0x00000000030075a7 */ /* 0x000ee4000800017f */
[----:B---3--:R-:W-:Y:S05]  /*cf80*/  @!P0 BRA `(.L_x_7518) ;  /* 0x0000000800288947 */ /* 0x008fea0003800000 */
.L_x_7542:
[----:B------:R-:W-:Y:S05]  /*cf90*/  @!P2 BRA `(.L_x_7519) ;  /* 0x000000000004a947 */ /* 0x000fea0003800000 */
[----:B------:R-:W-:Y:S01]  /*cfa0*/  BPT.TRAP 0x1 ;  /* 0x000000040000795c */ /* 0x000fe20000300000 */
.L_x_7519:
[----:B---3--:R-:W-:-:S04]  /*cfb0*/  VIADD R3, R7, 0x28860 ;  /* 0x0002886007037836 */ /* 0x008fc80000000000 */
[----:B--2---:R-:W-:-:S04]  /*cfc0*/  IMAD R5, R16, 0x8, R3 ;  /* 0x0000000810057824 */ /* 0x004fc800078e0203 */
[----:B------:R-:W2:Y:S02]  /*cfd0*/  SYNCS.PHASECHK.TRANS64.TRYWAIT P0, [R5+URZ], R4 ;  /* 0x00000004050075a7 */ /* 0x000ea4000800017f */
[----:B--2---:R-:W-:Y:S05]  /*cfe0*/  @!P0 BRA `(.L_x_7520) ;  /* 0x0000000800248947 */ /* 0x004fea0003800000 */
.L_x_7543:
[----:B------:R-:W-:-:S07]  /*cff0*/  IMAD R3, R2, 0x8, R3 ;  /* 0x0000000802037824 */ /* 0x000fce00078e0203 */
.L_x_7521:
[----:B---3--:R3:W4:Y:S02]  /*d000*/  SYNCS.PHASECHK.TRANS64.TRYWAIT P0, [R3+URZ], R0 ;  /* 0x00000000030075a7 */ /* 0x008724000800017f */
[----:B----4-:R-:W-:Y:S05]  /*d010*/  @!P0 NANOSLEEP.SYNCS 0x989680 ;  /* 0x009896800000895d */ /* 0x010fea0003900000 */
[----:B------:R-:W4:Y:S02]  /*d020*/  @!P0 SYNCS.PHASECHK.TRANS64 P0, [R3+URZ], R0 ;  /* 0x00000000030085a7 */ /* 0x000f24000800007f */
[----:B----4-:R-:W-:Y:S05]  /*d030*/  @!P0 BRA `(.L_x_7521) ;  /* 0xfffffffc00f08947 */ /* 0x010fea000383ffff */
.L_x_7515:
[----:B------:R-:W-:Y:S05]  /*d040*/  BSYNC B0 ;  /* 0x0000000000007941 */ /* 0x000fea0003800000 */
.L_x_7514:
[----:B------:R-:W-:Y:S05]  /*d050*/  EXIT ;  /* 0x000000000000794d */ /* 0x000fea0003800000 */
.L_x_7421:
[----:B-1----:R-:W-:-:S04]  /*d060*/  IMAD.U32 R3, RZ, RZ, UR38 ;  /* 0x00000026ff037e24 */ /* 0x002fc8000f8e00ff */
[----:B------:R1:W2:Y:S03]  /*d070*/  SYNCS.PHASECHK.TRANS64.TRYWAIT P1, [R3+URZ+0x28800], R0 ;  /* 0x02880000030075a7 */ /* 0x0002a6000802017f */
[----:B--2---:R-:W-:Y:S05]  /*d080*/  @!P1 NANOSLEEP.SYNCS 0x989680 ;  /* 0x009896800000995d */ /* 0x004fea0003900000 */
[----:B------:R-:W2:Y:S02]  /*d090*/  @!P1 SYNCS.PHASECHK.TRANS64 P1, [R3+URZ+0x28800], R0 ;  /* 0x02880000030095a7 */ /* 0x000ea4000802007f */
[----:B--2---:R-:W-:Y:S05]  /*d0a0*/  @!P1 BRA `(.L_x_7421) ;  /* 0xfffffffc00ec9947 */ /* 0x004fea000383ffff */
[----:B------:R-:W-:Y:S05]  /*d0b0*/  BRA `(.L_x_7522) ;  /* 0xffffff4400687947 */ /* 0x000fea000383ffff */
.L_x_7425:
[----:B--2---:R2:W3:Y:S02]  /*d0c0*/  SYNCS.PHASECHK.TRANS64.TRYWAIT P2, [R3+URZ+0x28830], R0 ;  /* 0x02883000030075a7 */ /* 0x0044e4000804017f */
[----:B---3--:R-:W-:Y:S05]  /*d0d0*/  @!P2 NANOSLEEP.SYNCS 0x989680 ;  /* 0x009896800000a95d */ /* 0x008fea0003900000 */
[----:B------:R-:W3:Y:S02]  /*d0e0*/  @!P2 SYNCS.PHASECHK.TRANS64 P2, [R3+URZ+0x28830], R0 ;  /* 0x028830000300a5a7 */ /* 0x000ee4000804007f */
[----:B---3--:R-:W-:Y:S05]  /*d0f0*/  @!P2 BRA `(.L_x_7425) ;  /* 0xfffffffc00f0a947 */ /* 0x008fea000383ffff */
[----:B------:R-:W-:Y:S05]  /*d100*/  BRA `(.L_x_7424) ;  /* 0xffffff4400907947 */ /* 0x000fea000383ffff */
.L_x_7430:
[----:B--2---:R-:W-:-:S04]  /*d110*/  IMAD.U32 R5, RZ, RZ, UR10 ;  /* 0x0000000aff057e24 */ /* 0x004fc8000f8e00ff */
[----:B------:R2:W3:Y:S03]  /*d120*/  SYNCS.PHASECHK.TRANS64.TRYWAIT P2, [R5+URZ+0x28830], R0 ;  /* 0x02883000050075a7 */ /* 0x0004e6000804017f */
[----:B---3--:R-:W-:Y:S05]  /*d130*/  @!P2 NANOSLEEP.SYNCS 0x989680 ;  /* 0x009896800000a95d */ /* 0x008fea0003900000 */
[----:B------:R-:W3:Y:S02]  /*d140*/  @!P2 SYNCS.PHASECHK.TRANS64 P2, [R5+URZ+0x28830], R0 ;  /* 0x028830000500a5a7 */ /* 0x000ee4000804007f */
[----:B---3--:R-:W-:Y:S05]  /*d150*/  @!P2 BRA `(.L_x_7430) ;  /* 0xfffffffc00eca947 */ /* 0x008fea000383ffff */
[----:B------:R-:W-:Y:S05]  /*d160*/  BRA `(.L_x_7427) ;  /* 0xffffff6c00707947 */ /* 0x000fea000383ffff */
.L_x_7434:
[----:B--2---:R-:W-:-:S04]  /*d170*/  IMAD.U32 R5, RZ, RZ, UR10 ;  /* 0x0000000aff057e24 */ /* 0x004fc8000f8e00ff */
[----:B------:R2:W3:Y:S03]  /*d180*/  SYNCS.PHASECHK.TRANS64.TRYWAIT P2, [R5+URZ+0x28850], R0 ;  /* 0x02885000050075a7 */ /* 0x0004e6000804017f */
[----:B---3--:R-:W-:Y:S05]  /*d190*/  @!P2 NANOSLEEP.SYNCS 0x989680 ;  /* 0x009896800000a95d */ /* 0x008fea0003900000 */
[----:B------:R-:W3:Y:S02]  /*d1a0*/  @!P2 SYNCS.PHASECHK.TRANS64 P2, [R5+URZ+0x28850], R0 ;  /* 0x028850000500a5a7 */ /* 0x000ee4000804007f */
[----:B---3--:R-:W-:Y:S05]  /*d1b0*/  @!P2 BRA `(.L_x_7434) ;  /* 0xfffffffc00eca947 */ /* 0x008fea000383ffff */
[----:B------:R-:W-:Y:S05]  /*d1c0*/  BRA `(.L_x_7431) ;  /* 0xffffff7000347947 */ /* 0x000fea000383ffff */
.L_x_7440:
[----:B--2---:R-:W-:-:S04]  /*d1d0*/  IMAD.U32 R5, RZ, RZ, UR10 ;  /* 0x0000000aff057e24 */ /* 0x004fc8000f8e00ff */
[----:B------:R2:W3:Y:S03]  /*d1e0*/  SYNCS.PHASECHK.TRANS64.TRYWAIT P2, [R5+URZ+0x28830], R0 ;  /* 0x02883000050075a7 */ /* 0x0004e6000804017f */
[----:B---3--:R-:W-:Y:S05]  /*d1f0*/  @!P2 NANOSLEEP.SYNCS 0x989680 ;  /* 0x009896800000a95d */ /* 0x008fea0003900000 */
[----:B------:R-:W3:Y:S02]  /*d200*/  @!P2 SYNCS.PHASECHK.TRANS64 P2, [R5+URZ+0x28830], R0 ;  /* 0x028830000500a5a7 */ /* 0x000ee4000804007f */
[----:B---3--:R-:W-:Y:S05]  /*d210*/  @!P2 BRA `(.L_x_7440) ;  /* 0xfffffffc00eca947 */ /* 0x008fea000383ffff */
[----:B------:R-:W-:Y:S05]  /*d220*/  BRA `(.L_x_7437) ;  /* 0xffffff94008c7947 */ /* 0x000fea000383ffff */
.L_x_7444:
[----:B--2---:R-:W-:-:S04]  /*d230*/  IMAD.U32 R5, RZ, RZ, UR10 ;  /* 0x0000000aff057e24 */ /* 0x004fc8000f8e00ff */
[----:B------:R2:W3:Y:S03]  /*d240*/  SYNCS.PHASECHK.TRANS64.TRYWAIT P2, [R5+URZ+0x28850], R0 ;  /* 0x02885000050075a7 */ /* 0x0004e6000804017f */
[----:B---3--:R-:W-:Y:S05]  /*d250*/  @!P2 NANOSLEEP.SYNCS 0x989680 ;  /* 0x009896800000a95d */ /* 0x008fea0003900000 */
[----:B------:R-:W3:Y:S02]  /*d260*/  @!P2 SYNCS.PHASECHK.TRANS64 P2, [R5+URZ+0x28850], R0 ;  /* 0x028850000500a5a7 */ /* 0x000ee4000804007f */
[----:B---3--:R-:W-:Y:S05]  /*d270*/  @!P2 BRA `(.L_x_7444) ;  /* 0xfffffffc00eca947 */ /* 0x008fea000383ffff */
[----:B------:R-:W-:Y:S05]  /*d280*/  BRA `(.L_x_7441) ;  /* 0xffffff9800507947 */ /* 0x000fea000383ffff */
.L_x_7449:
[----:B--2---:R-:W-:-:S04]  /*d290*/  IMAD.U32 R7, RZ, RZ, UR5 ;  /* 0x00000005ff077e24 */ /* 0x004fc8000f8e00ff */
[----:B------:R2:W3:Y:S03]  /*d2a0*/  SYNCS.PHASECHK.TRANS64.TRYWAIT P0, [R7+URZ+0x28850], R6 ;  /* 0x02885006070075a7 */ /* 0x0004e6000800017f */
[----:B---3--:R-:W-:Y:S05]  /*d2b0*/  @!P0 NANOSLEEP.SYNCS 0x989680 ;  /* 0x009896800000895d */ /* 0x008fea0003900000 */
[----:B------:R-:W3:Y:S02]  /*d2c0*/  @!P0 SYNCS.PHASECHK.TRANS64 P0, [R7+URZ+0x28850], R6 ;  /* 0x02885006070085a7 */ /* 0x000ee4000800007f */
[----:B---3--:R-:W-:Y:S05]  /*d2d0*/  @!P0 BRA `(.L_x_7449) ;  /* 0xfffffffc00ec8947 */ /* 0x008fea000383ffff */
[----:B------:R-:W-:Y:S05]  /*d2e0*/  BRA `(.L_x_7448) ;  /* 0xffffffb400307947 */ /* 0x000fea000383ffff */
.L_x_7473:
        /* <DEDUP_REMOVED lines=10> */
.L_x_7523:
[----:B------:R-:W-:Y:S05]  /*d390*/  BRA `(.L_x_7524) ;  /* 0xffffffd800ec7947 */ /* 0x000fea000383ffff */
.L_x_7474:
[----:B------:R-:W-:Y:S01]  /*d3a0*/  BSSY B0, `(.L_x_7525) ;  /* 0x0000006000007945 */ /* 0x000fe20003800000 */
[----:B------:R-:W-:-:S07]  /*d3b0*/  IMAD.MOV.U32 R15, RZ, RZ, -0x1 ;  /* 0xffffffffff0f7424 */ /* 0x000fce00078e00ff */
[----:B------:R-:W-:Y:S05]  /*d3c0*/  WARPSYNC.COLLECTIVE R15, `(.L_x_7526) ;  /* 0x000000000f0c7348 */ /* 0x000fea0003c00000 */
[----:B------:R-:W-:Y:S02]  /*d3d0*/  ELECT P6, UR62, PT ;  /* 0x00000000003e782f */ /* 0x000fe400038c0000 */
[----:B------:R-:W-:Y:S01]  /*d3e0*/  MOV R14, UR62 ;  /* 0x0000003e000e7c02 */ /* 0x000fe20008000f00 */
[----:B------:R-:W-:Y:S10]  /*d3f0*/  ENDCOLLECTIVE ;  /* 0x000000000000791b */ /* 0x000ff40003800000 */
.L_x_7526:
[----:B------:R-:W-:Y:S05]  /*d400*/  BSYNC B0 ;  /* 0x0000000000007941 */ /* 0x000fea0003800000 */
.L_x_7525:
[----:B------:R-:W-:Y:S05]  /*d410*/  BRA `(.L_x_7527) ;  /* 0xffffffd800dc7947 */ /* 0x000fea000383ffff */
.L_x_7477:
[----:B-1----:R1:W2:Y:S02]  /*d420*/  SYNCS.PHASECHK.TRANS64.TRYWAIT P2, [R8+URZ+0x28840], R7 ;  /* 0x02884007080075a7 */ /* 0x0022a4000804017f */
[----:B--2---:R-:W-:Y:S05]  /*d430*/  @!P2 NANOSLEEP.SYNCS 0x989680 ;  /* 0x009896800000a95d */ /* 0x004fea0003900000 */
[----:B------:R-:W2:Y:S02]  /*d440*/  @!P2 SYNCS.PHASECHK.TRANS64 P2, [R8+URZ+0x28840], R7 ;  /* 0x028840070800a5a7 */ /* 0x000ea4000804007f */
[----:B--2---:R-:W-:Y:S05]  /*d450*/  @!P2 BRA `(.L_x_7477) ;  /* 0xfffffffc00f0a947 */ /* 0x004fea000383ffff */
[----:B------:R-:W-:Y:S05]  /*d460*/  BRA `(.L_x_7528) ;  /* 0xffffffdc00387947 */ /* 0x000fea000383ffff */
.L_x_7479:
[----:B-1----:R-:W-:-:S04]  /*d470*/  IMAD.U32 R8, RZ, RZ, UR38 ;  /* 0x00000026ff087e24 */ /* 0x002fc8000f8e00ff */
[----:B------:R1:W2:Y:S03]  /*d480*/  SYNCS.PHASECHK.TRANS64.TRYWAIT P2, [R8+URZ+0x28820], R7 ;  /* 0x02882007080075a7 */ /* 0x0002a6000804017f */
[----:B--2---:R-:W-:Y:S05]  /*d490*/  @!P2 NANOSLEEP.SYNCS 0x989680 ;  /* 0x009896800000a95d */ /* 0x004fea0003900000 */
[----:B------:R-:W2:Y:S02]  /*d4a0*/  @!P2 SYNCS.PHASECHK.TRANS64 P2, [R8+URZ+0x28820], R7 ;  /* 0x028820070800a5a7 */ /* 0x000ea4000804007f */
[----:B--2---:R-:W-:Y:S05]  /*d4b0*/  @!P2 BRA `(.L_x_7479) ;  /* 0xfffffffc00eca947 */ /* 0x004fea000383ffff */
[----:B------:R-:W-:Y:S05]  /*d4c0*/  BRA `(.L_x_7529) ;  /* 0xffffffe000087947 */ /* 0x000fea000383ffff */
.L_x_7485:
[----:B-1----:R1:W2:Y:S02]  /*d4d0*/  SYNCS.PHASECHK.TRANS64.TRYWAIT P3, [R3+URZ+0x28840], R2 ;  /* 0x02884002030075a7 */ /* 0x0022a4000806017f */
[----:B--2---:R-:W-:Y:S05]  /*d4e0*/  @!P3 NANOSLEEP.SYNCS 0x989680 ;  /* 0x009896800000b95d */ /* 0x004fea0003900000 */
[----:B------:R-:W2:Y:S02]  /*d4f0*/  @!P3 SYNCS.PHASECHK.TRANS64 P3, [R3+URZ+0x28840], R2 ;  /* 0x028840020300b5a7 */ /* 0x000ea4000806007f */
[----:B--2---:R-:W-:Y:S05]  /*d500*/  @!P3 BRA `(.L_x_7485) ;  /* 0xfffffffc00f0b947 */ /* 0x004fea000383ffff */
[----:B------:R-:W-:Y:S05]  /*d510*/  BRA `(.L_x_7530) ;  /* 0xffffffe000b07947 */ /* 0x000fea000383ffff */
.L_x_7487:
[----:B-1----:R1:W2:Y:S02]  /*d520*/  SYNCS.PHASECHK.TRANS64.TRYWAIT P3, [R2+URZ+0x60], R3 ;  /* 0x00006003020075a7 */ /* 0x0022a4000806017f */
[----:B--2---:R-:W-:Y:S05]  /*d530*/  @!P3 NANOSLEEP.SYNCS 0x989680 ;  /* 0x009896800000b95d */ /* 0x004fea0003900000 */
[----:B------:R-:W2:Y:S02]  /*d540*/  @!P3 SYNCS.PHASECHK.TRANS64 P3, [R2+URZ+0x60], R3 ;  /* 0x000060030200b5a7 */ /* 0x000ea4000806007f */
[----:B--2---:R-:W-:Y:S05]  /*d550*/  @!P3 BRA `(.L_x_7487) ;  /* 0xfffffffc00f0b947 */ /* 0x004fea000383ffff */
[----:B------:R-:W-:Y:S05]  /*d560*/  BRA `(.L_x_7531) ;  /* 0xffffffe4001c7947 */ /* 0x000fea000383ffff */
.L_x_7493:
[----:B-1----:R1:W2:Y:S02]  /*d570*/  SYNCS.PHASECHK.TRANS64.TRYWAIT P3, [R3+URZ+0x28840], R2 ;  /* 0x02884002030075a7 */ /* 0x0022a4000806017f */
[----:B--2---:R-:W-:Y:S05]  /*d580*/  @!P3 NANOSLEEP.SYNCS 0x989680 ;  /* 0x009896800000b95d */ /* 0x004fea0003900000 */
[----:B------:R-:W2:Y:S02]  /*d590*/  @!P3 SYNCS.PHASECHK.TRANS64 P3, [R3+URZ+0x28840], R2 ;  /* 0x028840020300b5a7 */ /* 0x000ea4000806007f */
[----:B--2---:R-:W-:Y:S05]  /*d5a0*/  @!P3 BRA `(.L_x_7493) ;  /* 0xfffffffc00f0b947 */ /* 0x004fea000383ffff */
[----:B------:R-:W-:Y:S05]  /*d5b0*/  BRA `(.L_x_7532) ;  /* 0xffffffe8002c7947 */ /* 0x000fea000383ffff */
.L_x_7495:
[----:B-1----:R1:W2:Y:S02]  /*d5c0*/  SYNCS.PHASECHK.TRANS64.TRYWAIT P3, [R2+URZ+0x60], R17 ;  /* 0x00006011020075a7 */ /* 0x0022a4000806017f */
[----:B--2---:R-:W-:Y:S05]  /*d5d0*/  @!P3 NANOSLEEP.SYNCS 0x989680 ;  /* 0x009896800000b95d */ /* 0x004fea0003900000 */
[----:B------:R-:W2:Y:S02]  /*d5e0*/  @!P3 SYNCS.PHASECHK.TRANS64 P3, [R2+URZ+0x60], R17 ;  /* 0x000060110200b5a7 */ /* 0x000ea4000806007f */
[----:B--2---:R-:W-:Y:S05]  /*d5f0*/  @!P3 BRA `(.L_x_7495) ;  /* 0xfffffffc00f0b947 */ /* 0x004fea000383ffff */
[----:B------:R-:W-:Y:S05]  /*d600*/  BRA `(.L_x_7533) ;  /* 0xffffffe800987947 */ /* 0x000fea000383ffff */
.L_x_7500:
[----:B-1----:R1:W2:Y:S02]  /*d610*/  SYNCS.PHASECHK.TRANS64.TRYWAIT P3, [R2+URZ+0x28840], R3 ;  /* 0x02884003020075a7 */ /* 0x0022a4000806017f */
[----:B--2---:R-:W-:Y:S05]  /*d620*/  @!P3 NANOSLEEP.SYNCS 0x989680 ;  /* 0x009896800000b95d */ /* 0x004fea0003900000 */
[----:B------:R-:W2:Y:S02]  /*d630*/  @!P3 SYNCS.PHASECHK.TRANS64 P3, [R2+URZ+0x28840], R3 ;  /* 0x028840030200b5a7 */ /* 0x000ea4000806007f */
[----:B--2---:R-:W-:Y:S05]  /*d640*/  @!P3 BRA `(.L_x_7500) ;  /* 0xfffffffc00f0b947 */ /* 0x004fea000383ffff */
[----:B------:R-:W-:Y:S05]  /*d650*/  BRA `(.L_x_7534) ;  /* 0xffffffec00807947 */ /* 0x000fea000383ffff */
.L_x_7502:
[----:B-1----:R1:W2:Y:S02]  /*d660*/  SYNCS.PHASECHK.TRANS64.TRYWAIT P3, [R2+URZ+0x60], R11 ;  /* 0x0000600b020075a7 */ /* 0x0022a4000806017f */
[----:B--2---:R-:W-:Y:S05]  /*d670*/  @!P3 NANOSLEEP.SYNCS 0x989680 ;  /* 0x009896800000b95d */ /* 0x004fea0003900000 */
[----:B------:R-:W2:Y:S02]  /*d680*/  @!P3 SYNCS.PHASECHK.TRANS64 P3, [R2+URZ+0x60], R11 ;  /* 0x0000600b0200b5a7 */ /* 0x000ea4000806007f */
[----:B--2---:R-:W-:Y:S05]  /*d690*/  @!P3 BRA `(.L_x_7502) ;  /* 0xfffffffc00f0b947 */ /* 0x004fea000383ffff */
[----:B------:R-:W-:Y:S05]  /*d6a0*/  BRA `(.L_x_7535) ;  /* 0xffffffec00ec7947 */ /* 0x000fea000383ffff */
.L_x_7509:
[----:B-1----:R1:W2:Y:S02]  /*d6b0*/  SYNCS.PHASECHK.TRANS64.TRYWAIT P0, [R3+URZ+0x28860], R0 ;  /* 0x02886000030075a7 */ /* 0x0022a4000800017f */
[----:B--2---:R-:W-:Y:S05]  /*d6c0*/  @!P0 NANOSLEEP.SYNCS 0x989680 ;  /* 0x009896800000895d */ /* 0x004fea0003900000 */
[----:B------:R-:W2:Y:S02]  /*d6d0*/  @!P0 SYNCS.PHASECHK.TRANS64 P0, [R3+URZ+0x28860], R0 ;  /* 0x02886000030085a7 */ /* 0x000ea4000800007f */
[----:B--2---:R-:W-:Y:S05]  /*d6e0*/  @!P0 BRA `(.L_x_7509) ;  /* 0xfffffffc00f08947 */ /* 0x004fea000383ffff */
[----:B------:R-:W-:Y:S05]  /*d6f0*/  BRA `(.L_x_7536) ;  /* 0xfffffff000c07947 */ /* 0x000fea000383ffff */
.L_x_7511:
[----:B------:R-:W-:Y:S01]  /*d700*/  BSSY B0, `(.L_x_7537) ;  /* 0x0000007000007945 */ /* 0x000fe20003800000 */
[----:B------:R-:W-:Y:S02]  /*d710*/  IMAD.MOV.U32 R12, RZ, RZ, RZ ;  /* 0x000000ffff0c7224 */ /* 0x000fe400078e00ff */
[----:B------:R-:W-:Y:S02]  /*d720*/  IMAD.MOV.U32 R11, RZ, RZ, 0x1f ;  /* 0x0000001fff0b7424 */ /* 0x000fe400078e00ff */
[----:B------:R-:W-:-:S07]  /*d730*/  IMAD.MOV.U32 R15, RZ, RZ, -0x1 ;  /* 0xffffffffff0f7424 */ /* 0x000fce00078e00ff */
[----:B------:R-:W-:Y:S05]  /*d740*/  WARPSYNC.COLLECTIVE R15, `(.L_x_7538) ;  /* 0x000000000f087348 */ /* 0x000fea0003c00000 */
[----:B------:R1:W2:Y:S02]  /*d750*/  SHFL.IDX P6, R14, R13, R12, R11 ;  /* 0x0000000c0d0e7389 */ /* 0x0002a400000c000b */
[----:B-12---:R-:W-:Y:S01]  /*d760*/  ENDCOLLECTIVE ;  /* 0x000000000000791b */ /* 0x006fe20003800000 */
.L_x_7538:
[----:B------:R-:W-:Y:S05]  /*d770*/  BSYNC B0 ;  /* 0x0000000000007941 */ /* 0x000fea0003800000 */
.L_x_7537:
[----:B------:R-:W-:Y:S05]  /*d780*/  BRA `(.L_x_7539) ;  /* 0xfffffff400347947 */ /* 0x000fea000383ffff */
.L_x_7513:
[----:B--2---:R2:W3:Y:S02]  /*d790*/  SYNCS.PHASECHK.TRANS64.TRYWAIT P0, [R7+URZ+0x28820], R0 ;  /* 0x02882000070075a7 */ /* 0x0044e4000800017f */
[----:B---3--:R-:W-:Y:S05]  /*d7a0*/  @!P0 NANOSLEEP.SYNCS 0x989680 ;  /* 0x009896800000895d */ /* 0x008fea0003900000 */
[----:B------:R-:W3:Y:S02]  /*d7b0*/  @!P0 SYNCS.PHASECHK.TRANS64 P0, [R7+URZ+0x28820], R0 ;  /* 0x02882000070085a7 */ /* 0x000ee4000800007f */
[----:B---3--:R-:W-:Y:S05]  /*d7c0*/  @!P0 BRA `(.L_x_7513) ;  /* 0xfffffffc00f08947 */ /* 0x008fea000383ffff */
[----:B------:R-:W-:Y:S05]  /*d7d0*/  BRA `(.L_x_7540) ;  /* 0xfffffff4007c7947 */ /* 0x000fea000383ffff */
.L_x_7517:
[----:B--2---:R2:W3:Y:S02]  /*d7e0*/  SYNCS.PHASECHK.TRANS64.TRYWAIT P0, [R5+URZ], R4 ;  /* 0x00000004050075a7 */ /* 0x0044e4000800017f */
[----:B---3--:R-:W-:Y:S05]  /*d7f0*/  @!P0 NANOSLEEP.SYNCS 0x989680 ;  /* 0x009896800000895d */ /* 0x008fea0003900000 */
[----:B------:R-:W3:Y:S02]  /*d800*/  @!P0 SYNCS.PHASECHK.TRANS64 P0, [R5+URZ], R4 ;  /* 0x00000004050085a7 */ /* 0x000ee4000800007f */
[----:B---3--:R-:W-:Y:S05]  /*d810*/  @!P0 BRA `(.L_x_7517) ;  /* 0xfffffffc00f08947 */ /* 0x008fea000383ffff */
[----:B------:R-:W-:Y:S05]  /*d820*/  BRA `(.L_x_7541) ;  /* 0xfffffff400d07947 */ /* 0x000fea000383ffff */
.L_x_7518:
[----:B---3--:R3:W4:Y:S02]  /*d830*/  SYNCS.PHASECHK.TRANS64.TRYWAIT P0, [R3+URZ], R0 ;  /* 0x00000000030075a7 */ /* 0x008724000800017f */
[----:B----4-:R-:W-:Y:S05]  /*d840*/  @!P0 NANOSLEEP.SYNCS 0x989680 ;  /* 0x009896800000895d */ /* 0x010fea0003900000 */
[----:B------:R-:W4:Y:S02]  /*d850*/  @!P0 SYNCS.PHASECHK.TRANS64 P0, [R3+URZ], R0 ;  /* 0x00000000030085a7 */ /* 0x000f24000800007f */
[----:B----4-:R-:W-:Y:S05]  /*d860*/  @!P0 BRA `(.L_x_7518) ;  /* 0xfffffffc00f08947 */ /* 0x010fea000383ffff */
[----:B------:R-:W-:Y:S05]  /*d870*/  BRA `(.L_x_7542) ;  /* 0xfffffff400c47947 */ /* 0x000fea000383ffff */
.L_x_7520:
[----:B--2---:R2:W3:Y:S02]  /*d880*/  SYNCS.PHASECHK.TRANS64.TRYWAIT P0, [R5+URZ], R4 ;  /* 0x00000004050075a7 */ /* 0x0044e4000800017f */
[----:B---3--:R-:W-:Y:S05]  /*d890*/  @!P0 NANOSLEEP.SYNCS 0x989680 ;  /* 0x009896800000895d */ /* 0x008fea0003900000 */
[----:B------:R-:W3:Y:S02]  /*d8a0*/  @!P0 SYNCS.PHASECHK.TRANS64 P0, [R5+URZ], R4 ;  /* 0x00000004050085a7 */ /* 0x000ee4000800007f */
[----:B---3--:R-:W-:Y:S05]  /*d8b0*/  @!P0 BRA `(.L_x_7520) ;  /* 0xfffffffc00f08947 */ /* 0x008fea000383ffff */
[----:B------:R-:W-:Y:S05]  /*d8c0*/  BRA `(.L_x_7543) ;  /* 0xfffffff400c87947 */ /* 0x000fea000383ffff */
.L_x_7544:
        /* <DEDUP_REMOVED lines=11> */
.L_x_12776:


//--------------------- .text._ZN7cutlass13device_kernelIN5flash11enable_sm90INS1_16FlashAttnFwdSm90INS1_25CollectiveMainloopFwdSm90ILi2EN4cute5tupleIJNS5_1CILi1EEES8_S8_EEENS6_IJNS7_ILi128EEESA_SA_EEELi128ENS_6half_tEfNS_4arch4Sm90ELb1ELb0ELb0ELb1ELb0ELb0ELb0ELb1ELb1ELb0ELb0ELb0EEENS1_21CollectiveEpilogueFwdISB_S9_SC_SE_Li256ELb1ELb0ELb0ELb0EEENS1_36VarlenDynamicPersistentTileSchedulerILi128ELi128ELi256ELi32ELb0ELb0ELb1ELb1ELb1ELb1EEEEEEEEEvNT_6ParamsE --------------------------
	.section	.text._ZN7cutlass13device_kernelIN5flash11enable_sm90INS1_16FlashAttnFwdSm90INS1_25CollectiveMainloopFwdSm90ILi2EN4cute5tupleIJNS5_1CILi1EEES8_S8_EEENS6_IJNS7_ILi128EEESA_SA_EEELi128ENS_6half_tEfNS_4arch4Sm90ELb1ELb0ELb0ELb1ELb0ELb0ELb0ELb1ELb1ELb0ELb0ELb0EEENS1_21CollectiveEpilogueFwdISB_S9_SC_SE_Li256ELb1ELb0ELb0ELb0EEENS1_36VarlenDynamicPersistentTileSchedulerILi128ELi128ELi256ELi32ELb0ELb0ELb1ELb1ELb1ELb1EEEEEEEEEvNT_6ParamsE,"ax",@progbits
	.align	128
.text._ZN7cutlass13device_kernelIN5flash11enable_sm90INS1_16FlashAttnFwdSm90INS1_25CollectiveMainloopFwdSm90ILi2EN4cute5tupleIJNS5_1CILi1EEES8_S8_EEENS6_IJNS7_ILi128EEESA_SA_EEELi128ENS_6half_tEfNS_4arch4Sm90ELb1ELb0ELb0ELb1ELb0ELb0ELb0ELb1ELb1ELb0ELb0ELb0EEENS1_21CollectiveEpilogueFwdISB_S9_SC_SE_Li256ELb1ELb0ELb0ELb0EEENS1_36VarlenDynamicPersistentTileSchedulerILi128ELi128ELi256ELi32ELb0ELb0ELb1ELb1ELb1ELb1EEEEEEEEEvNT_6ParamsE:
        .type           _ZN7cutlass13device_kernelIN5flash11enable_sm90INS1_16FlashAttnFwdSm90INS1_25CollectiveMainloopFwdSm90ILi2EN4cute5tupleIJNS5_1CILi1EEES8_S8_EEENS6_IJNS7_ILi128EEESA_SA_EEELi128ENS_6half_tEfNS_4arch4Sm90ELb1ELb0ELb0ELb1ELb0ELb0ELb0ELb1ELb1ELb0ELb0ELb0EEENS1_21CollectiveEpilogueFwdISB_S9_SC_SE_Li256ELb1ELb0ELb0ELb0EEENS1_36VarlenDynamicPersistentTileSchedulerILi128ELi128ELi256ELi32ELb0ELb0ELb1ELb1ELb1ELb1EEEEEEEEEvNT_6ParamsE,@function
        .size           _ZN7cutlass13device_kernelIN5flash11enable_sm90INS1_16FlashAttnFwdSm90INS1_25CollectiveMainloopFwdSm90ILi2EN4cute5tupleIJNS5_1CILi1EEES8_S8_EEENS6_IJNS7_ILi128EEESA_SA_EEELi128ENS_6half_tEfNS_4arch4Sm90ELb1ELb0ELb0ELb1ELb0ELb0ELb0ELb1ELb1ELb0ELb0ELb0EEENS1_21CollectiveEpilogueFwdISB_S9_SC_SE_Li256ELb1ELb0ELb0ELb0EEENS1_36VarlenDynamicPersistentTileSchedulerILi128ELi128ELi256ELi32ELb0ELb0ELb1ELb1ELb1ELb1EEEEEEEEEvNT_6ParamsE,(.L_x_12777 - _ZN7cutlass13device_kernelIN5flash11enable_sm90INS1_16FlashAttnFwdSm90INS1_25CollectiveMainloopFwdSm90ILi2EN4cute5tupleIJNS5_1CILi1EEES8_S8_EEENS6_IJNS7_ILi128EEESA_SA_EEELi128ENS_6half_tEfNS_4arch4Sm90ELb1ELb0ELb0ELb1ELb0ELb0ELb0ELb1ELb1ELb0ELb0ELb0EEENS1_21CollectiveEpilogueFwdISB_S9_SC_SE_Li256ELb1ELb0ELb0ELb0EEENS1_36VarlenDynamicPersistentTileSchedulerILi128ELi128ELi256ELi32ELb0ELb0ELb1ELb1ELb1ELb1EEEEEEEEEvNT_6ParamsE)
        .other          _ZN7cutlass13device_kernelIN5flash11enable_sm90INS1_16FlashAttnFwdSm90INS1_25CollectiveMainloopFwdSm90ILi2EN4cute5tupleIJNS5_1CILi1EEES8_S8_EEENS6_IJNS7_ILi128EEESA_SA_EEELi128ENS_6half_tEfNS_4arch4Sm90ELb1ELb0ELb0ELb1ELb0ELb0ELb0ELb1ELb1ELb0ELb0ELb0EEENS1_21CollectiveEpilogueFwdISB_S9_SC_SE_Li256ELb1ELb0ELb0ELb0EEENS1_36VarlenDynamicPersistentTileSchedulerILi128ELi128ELi256ELi32ELb0ELb0ELb1ELb1ELb1ELb1EEEEEEEEEvNT_6ParamsE,@"STO_CUDA_ENTRY STV_DEFAULT"
_ZN7cutlass13device_kernelIN5flash11enable_sm90INS1_16FlashAttnFwdSm90INS1_25CollectiveMainloopFwdSm90ILi2EN4cute5tupleIJNS5_1CILi1EEES8_S8_EEENS6_IJNS7_ILi128EEESA_SA_EEELi128ENS_6half_tEfNS_4arch4Sm90ELb1ELb0ELb0ELb1ELb0ELb0ELb0ELb1ELb1ELb0ELb0ELb0EEENS1_21CollectiveEpilogueFwdISB_S9_SC_SE_Li256ELb1ELb0ELb0ELb0EEENS1_36VarlenDynamicPersistentTileSchedulerILi128ELi128ELi256ELi32ELb0ELb0ELb1ELb1ELb1ELb1EEEEEEEEEvNT_6ParamsE:
        /* <DEDUP_REMOVED lines=21> */
.L_x_7546:
[----:B------:R-:W-:Y:S05]  /*0150*/  BSYNC B0 ;  /* 0x0000000000007941 */ /* 0x000fea0003800000 */
.L_x_7545:
        /* <DEDUP_REMOVED lines=41> */
.L_x_7547:
        /* <DEDUP_REMOVED lines=22> */
.L_x_7548:
        /* <DEDUP_REMOVED lines=18> */
.L_x_7549:
        /* <DEDUP_REMOVED lines=22> */
.L_x_7550:
        /* <DEDUP_REMOVED lines=22> */
.L_x_7551:
[----:B------:R-:W-:Y:S01]  /*0930*/  PLOP3.LUT P0, PT, PT, PT, UP0, 0x80, 0x0 ;  /* 0x000000000000781c */ /* 0x000fe20003f0f008 */
[----:B------:R-:W-:Y:S01]  /*0940*/  UMOV UR36, 0x1 ;  /* 0x0000000100247882 */ /* 0x000fe20000000000 */
[----:B------:R-:W-:Y:S01]  /*0950*/  NOP ;  /* 0x0000000000007918 */ /* 0x000fe20000000000 */
[----:B------:R-:W-:Y:S01]  /*0960*/  USEL UR36, UR36, 0x2, !UP0 ;  /* 0x0000000224247887 */ /* 0x000fe2000c000000 */
[----:B------:R-:W-:Y:S01]  /*0970*/  ULDC.64 UR48, c[0x0][0x208] ;  /* 0x0000820000307ab9 */ /* 0x000fe20000000a00 */
[----:B012-4-:R-:W-:Y:S08]  /*0980*/  BAR.SYNC.DEFER_BLOCKING 0x0 ;  /* 0x0000000000007b1d */ /* 0x017ff00000010000 */
[----:B------:R-:W-:Y:S05]  /*0990*/  @!P0 BRA `(.L_x_7552) ;  /* 0x000000a400f88947 */ /* 0x000fea0003800000 */
.L_x_7553:
        /* <DEDUP_REMOVED lines=28> */
[C---:B------:R-:W-:Y:S02]  /*0b60*/  LOP3.LUT R23, R5.reuse, 0xffffff80, RZ, 0xc0, !PT ;  /* 0xffffff8005177812 */ /* 0x040fe400078ec0ff */
        /* <DEDUP_REMOVED lines=14> */
[----:B------:R-:W-:Y:S02]  /*0c50*/  LOP3.LUT R18, R6, 0x7ffffffc, RZ, 0xc0, !PT ;  /* 0x7ffffffc06127812 */ /* 0x000fe400078ec0ff */
[----:B------:R-:W-:Y:S02]  /*0c60*/  LOP3.LUT R8, R0, 0xfffffff8, RZ, 0xc0, !PT ;  /* 0xfffffff800087812 */ /* 0x000fe400078ec0ff */
[-C--:B------:R-:W-:Y:S01]  /*0c70*/  LEA.HI R0, R3, R186.reuse, RZ, 0x4 ;  /* 0x000000ba03007211 */ /* 0x080fe200078f20ff */
[----:B------:R-:W-:Y:S01]  /*0c80*/  IMAD.IADD R18, R23, 0x1, -R18 ;  /* 0x0000000117127824 */ /* 0x000fe200078e0a12 */
[----:B------:R-:W-:Y:S01]  /*0c90*/  LEA.HI R3, R3, R186, RZ, 0x3 ;  /* 0x000000ba03037211 */ /* 0x000fe200078f18ff */
[----:B------:R-:W-:Y:S01]  /*0ca0*/  IMAD.IADD R11, R7, 0x1, -R8 ;  /* 0x00000001070b7824 */ /* 0x000fe200078e0a08 */
[----:B------:R-:W-:-:S02]  /*0cb0*/  SHF.R.S32.HI R9, RZ, 0x4, R0 ;  /* 0x00000004ff097819 */ /* 0x000fc40000011400 */
[----:B------:R-:W-:Y:S01]  /*0cc0*/  LOP3.LUT R7, R0, 0x3fffff0, RZ, 0xc0, !PT ;  /* 0x03fffff000077812 */ /* 0x000fe200078ec0ff */
[----:B------:R-:W-:Y:S01]  /*0cd0*/  IMAD R4, R4, 0x10, R11 ;  /* 0x0000001004047824 */ /* 0x000fe200078e020b */
[----:B------:R-:W-:Y:S02]  /*0ce0*/  LEA.HI R0, R0, R9, RZ, 0x1 ;  /* 0x0000000900007211 */ /* 0x000fe400078f08ff */
[----:B------:R-:W-:Y:S01]  /*0cf0*/  LOP3.LUT R5, R3, 0x1ffffff8, RZ, 0xc0, !PT ;  /* 0x1ffffff803057812 */ /* 0x000fe200078ec0ff */
[----:B------:R-:W-:Y:S01]  /*0d00*/  IMAD.IADD R7, R186, 0x1, -R7 ;  /* 0x00000001ba077824 */ /* 0x000fe200078e0a07 */
[----:B------:R-:W-:Y:S01]  /*0d10*/  LOP3.LUT R0, R0, 0x1ffffffe, RZ, 0xc0, !PT ;  /* 0x1ffffffe00007812 */ /* 0x000fe200078ec0ff */
[----:B------:R-:W-:Y:S01]  /*0d20*/  IMAD R19, R19, 0x40, R4 ;  /* 0x0000004013137824 */ /* 0x000fe200078e0204 */
[----:B------:R-:W-:Y:S01]  /*0d30*/  SHF.R.S32.HI R16, RZ, 0x3, R3 ;  /* 0x00000003ff107819 */ /* 0x000fe20000011403 */
[----:B------:R-:W-:Y:S02]  /*0d40*/  IMAD R7, R7, 0x40, R2 ;  /* 0x0000004007077824 */ /* 0x000fe400078e0202 */
[----:B------:R-:W-:-:S02]  /*0d50*/  IMAD.IADD R0, R9, 0x1, -R0 ;  /* 0x0000000109007824 */ /* 0x000fc400078e0a00 */
[----:B------:R-:W-:Y:S02]  /*0d60*/  IMAD.IADD R2, R186, 0x1, -R5 ;  /* 0x00000001ba027824 */ /* 0x000fe400078e0a05 */
[----:B------:R-:W-:Y:S02]  /*0d70*/  IMAD R185, R0, 0x8, R7 ;  /* 0x0000000800b97824 */ /* 0x000fe400078e0207 */
[----:B------:R-:W-:-:S07]  /*0d80*/  IMAD.SHL.U32 R2, R2, 0x8, RZ ;  /* 0x0000000802027824 */ /* 0x000fce00078e00ff */
.L_x_7607:
[----:B0--3-5:R-:W0:Y:S01]  /*0d90*/  LDC.64 R4, c[0x0][0xc60] ;  /* 0x00031800ff047b82 */ /* 0x029e220000000a00 */
[----:B------:R-:W-:Y:S01]  /*0da0*/  ULDC.64 UR6, c[0x0][0xa28] ;  /* 0x00028a0000067ab9 */ /* 0x000fe20000000a00 */
[----:B------:R-:W-:Y:S01]  /*0db0*/  ULDC.64 UR8, c[0x0][0xa18] ;  /* 0x0002860000087ab9 */ /* 0x000fe20000000a00 */
[----:B------:R-:W-:Y:S01]  /*0dc0*/  ULDC UR4, c[0x0][0x404] ;  /* 0x0001010000047ab9 */ /* 0x000fe20000000800 */
        /* <DEDUP_REMOVED lines=10> */
[----:B------:R-:W-:-:S04]  /*0e70*/  @UP0 ULEA UR6, UP2, UR37, UR6, 0x2 ;  /* 0x0000000625060291 */ /* 0x000fc8000f84103f */
[----:B------:R-:W-:Y:S02]  /*0e80*/  @UP0 ULEA.HI.X UR7, UR37, UR7, UR38, 0x2, UP2 ;  /* 0x0000000725070291 */ /* 0x000fe400090f1426 */
[----:B------:R-:W-:Y:S01]  /*0e90*/  @UP1 ULEA UR8, UP0, UR37, UR8, 0x2 ;  /* 0x0000000825081291 */ /* 0x000fe2000f80103f */
[----:B------:R-:W-:-:S03]  /*0ea0*/  IMAD.U32 R4, RZ, RZ, UR6 ;  /* 0x00000006ff047e24 */ /* 0x000fc6000f8e00ff */
[----:B------:R-:W-:Y:S01]  /*0eb0*/  @UP1 ULEA.HI.X UR9, UR37, UR9, UR38, 0x2, UP0 ;  /* 0x0000000925091291 */ /* 0x000fe200080f1426 */
[----:B------:R-:W-:Y:S01]  /*0ec0*/  IMAD.U32 R5, RZ, RZ, UR7 ;  /* 0x00000007ff057e24 */ /* 0x000fe2000f8e00ff */
[----:B------:R-:W-:Y:S01]  /*0ed0*/  ULDC.64 UR6, c[0x0][0x3f8] ;  /* 0x0000fe0000067ab9 */ /* 0x000fe20000000a00 */
[----:B------:R-:W-:-:S03]  /*0ee0*/  IMAD.U32 R6, RZ, RZ, UR8 ;  /* 0x00000008ff067e24 */ /* 0x000fc6000f8e00ff */
[----:B------:R-:W-:Y:S01]  /*0ef0*/  IMAD.U32 R7, RZ, RZ, UR9 ;  /* 0x00000009ff077e24 */ /* 0x000fe2000f8e00ff */
[----:B------:R-:W2:Y:S01]  /*0f00*/  @P0 LDG.E R4, desc[UR48][R4.64] ;  /* 0x0000003004040981 */ /* 0x000ea2000c1e1900 */
[----:B------:R-:W-:Y:S01]  /*0f10*/  UISETP.NE.U32.AND UP0, UPT, UR6, URZ, UPT ;  /* 0x0000003f0600728c */ /* 0x000fe2000bf05070 */
[----:B------:R-:W-:Y:S02]  /*0f20*/  ULDC.64 UR8, c[0x0][0xa20] ;  /* 0x0002880000087ab9 */ /* 0x000fe40000000a00 */
[----:B------:R-:W3:Y:S01]  /*0f30*/  @P2 LDG.E R6, desc[UR48][R6.64] ;  /* 0x0000003006062981 */ /* 0x000ee2000c1e1900 */
[----:B------:R-:W-:Y:S01]  /*0f40*/  UISETP.NE.AND.EX UP0, UPT, UR7, URZ, UPT, UP0 ;  /* 0x0000003f0700728c */ /* 0x000fe2000bf05300 */
[----:B------:R-:W-:Y:S01]  /*0f50*/  ISETP.NE.U32.AND P1, PT, RZ, UR8, PT ;  /* 0x00000008ff007c0c */ /* 0x000fe2000bf25070 */
[----:B------:R-:W-:Y:S01]  /*0f60*/  ULDC UR6, c[0x0][0x2e0] ;  /* 0x0000b80000067ab9 */ /* 0x000fe20000000800 */
[----:B------:R-:W-:Y:S01]  /*0f70*/  UMOV UR47, URZ ;  /* 0x0000003f002f7c82 */ /* 0x000fe20008000000 */
[----:B------:R-:W-:Y:S01]  /*0f80*/  USEL UR4, UR4, 0x1, UP0 ;  /* 0x0000000104047887 */ /* 0x000fe20008000000 */
[----:B------:R-:W-:Y:S01]  /*0f90*/  ISETP.NE.AND.EX P1, PT, RZ, UR9, PT, P1 ;  /* 0x00000009ff007c0c */ /* 0x000fe2000bf25310 */
[----:B------:R-:W-:Y:S01]  /*0fa0*/  ULDC UR51, c[0x0][0x288] ;  /* 0x0000a20000337ab9 */ /* 0x000fe20000000800 */
[----:B------:R-:W-:Y:S01]  /*0fb0*/  UMOV UR39, UR5 ;  /* 0x0000000500277c82 */ /* 0x000fe20008000000 */
[----:B------:R-:W-:Y:S01]  /*0fc0*/  UIMAD UR6, UR4, UR6, URZ ;  /* 0x00000006040672a4 */ /* 0x000fe2000f8e023f */
[----:B--2---:R-:W-:-:S02]  /*0fd0*/  @P0 R2UR UR47, R4 ;  /* 0x00000000042f02ca */ /* 0x004fc400000e0000 */
[----:B---3--:R-:W-:Y:S01]  /*0fe0*/  @P2 R2UR UR51, R6 ;  /* 0x00000000063322ca */ /* 0x008fe200000e0000 */
[----:B-1--4-:R-:W-:-:S14]  /*0ff0*/  @P2 BRA `(.L_x_7554) ;  /* 0x0000000000342947 */ /* 0x012fdc0003800000 */
        /* <DEDUP_REMOVED lines=13> */
.L_x_7554:
[----:B------:R-:W-:Y:S01]  /*10d0*/  UMOV UR40, UR52 ;  /* 0x0000003400287c82 */ /* 0x000fe20008000000 */
[----:B------:R-:W-:Y:S05]  /*10e0*/  @!P1 BRA `(.L_x_7555) ;  /* 0x00000000001c9947 */ /* 0x000fea0003800000 */
[----:B------:R-:W-:-:S04]  /*10f0*/  ULEA UR4, UP0, UR37, UR8, 0x2 ;  /* 0x0000000825047291 */ /* 0x000fc8000f80103f */
[----:B------:R-:W-:Y:S02]  /*1100*/  ULEA.HI.X UR5, UR37, UR9, UR38, 0x2, UP0 ;  /* 0x0000000925057291 */ /* 0x000fe400080f1426 */
[----:B------:R-:W-:-:S04]  /*1110*/  IMAD.U32 R4, RZ, RZ, UR4 ;  /* 0x00000004ff047e24 */ /* 0x000fc8000f8e00ff */
[----:B------:R-:W-:-:S05]  /*1120*/  IMAD.U32 R5, RZ, RZ, UR5 ;  /* 0x00000005ff057e24 */ /* 0x000fca000f8e00ff */
[----:B------:R-:W2:Y:S02]  /*1130*/  LDG.E R4, desc[UR48][R4.64] ;  /* 0x0000003004047981 */ /* 0x000ea4000c1e1900 */
[----:B--2---:R-:W-:Y:S01]  /*1140*/  R2UR UR6, R4 ;  /* 0x00000000040672ca */ /* 0x004fe200000e0000 */
[----:B------:R-:W-:-:S14]  /*1150*/  BRA `(.L_x_7556) ;  /* 0x0000000000347947 */ /* 0x000fdc0003800000 */
.L_x_7555:
        /* <DEDUP_REMOVED lines=13> */
.L_x_7556:
[----:B------:R-:W-:Y:S01]  /*1230*/  UIADD3 UR47, -UR47, UR6, URZ ;  /* 0x000000062f2f7290 */ /* 0x000fe2000fffe13f */
[----:B------:R-:W-:Y:S01]  /*1240*/  PLOP3.LUT P0, PT, PT, PT, PT, 0x80, 0x0 ;  /* 0x000000000000781c */ /* 0x000fe20003f0f070 */
[----:B------:R-:W-:Y:S01]  /*1250*/  ULEA UR5, UR52, 0xff, 0x7 ;  /* 0x000000ff34057891 */ /* 0x000fe2000f8e383f */
[----:B------:R-:W-:Y:S01]  /*1260*/  IMAD.MOV.U32 R3, RZ, RZ, RZ ;  /* 0x000000ffff037224 */ /* 0x000fe200078e00ff */
[----:B------:R-:W-:Y:S01]  /*1270*/  UIADD3 UR4, UR47, 0x7f, URZ ;  /* 0x0000007f2f047890 */ /* 0x000fe2000fffe03f */
[----:B------:R-:W-:Y:S01]  /*1280*/  CS2R R12, SRZ ;  /* 0x00000000000c7805 */ /* 0x000fe2000001ff00 */
[----:B------:R-:W-:Y:S01]  /*1290*/  UIADD3 UR6, UR47, UR5, -UR51 ;  /* 0x000000052f067290 */ /* 0x000fe2000fffe833 */
[----:B------:R-:W-:Y:S01]  /*12a0*/  IMAD.MOV.U32 R151, RZ, RZ, RZ ;  /* 0x000000ffff977224 */ /* 0x000fe200078e00ff */
        /* <DEDUP_REMOVED lines=39> */
[----:B------:R-:W-:-:S02]  /*1520*/  IMAD.MOV.U32 R8, RZ, RZ, RZ ;  /* 0x000000ffff087224 */ /* 0x000fc400078e00ff */
        /* <DEDUP_REMOVED lines=35> */
.L_x_7558:
        /* <DEDUP_REMOVED lines=9> */
.L_x_7694:
[----:B------:R-:W-:Y:S05]  /*17f0*/  @!P0 BRA `(.L_x_7560) ;  /* 0x0000000000048947 */ /* 0x000fea0003800000 */
[----:B------:R-:W-:Y:S01]  /*1800*/  BPT.TRAP 0x1 ;  /* 0x000000040000795c */ /* 0x000fe20000300000 */
.L_x_7560:
[----:B0-----:R-:W-:Y:S02]  /*1810*/  IMAD.U32 R3, RZ, RZ, UR43 ;  /* 0x0000002bff037e24 */ /* 0x001fe4000f8e00ff */
[----:B------:R-:W-:-:S03]  /*1820*/  IMAD.U32 R0, RZ, RZ, UR44 ;  /* 0x0000002cff007e24 */ /* 0x000fc6000f8e00ff */
[----:B------:R-:W-:Y:S02]  /*1830*/  LEA R3, R3, UR41, 0x3 ;  /* 0x0000002903037c11 */ /* 0x000fe4000f8e18ff */
[----:B------:R-:W-:-:S04]  /*1840*/  SHF.L.U32 R0, R0, 0x1f, RZ ;  /* 0x0000001f00007819 */ /* 0x000fc800000006ff */
[----:B------:R0:W1:Y:S01]  /*1850*/  SYNCS.PHASECHK.TRANS64.TRYWAIT P2, [R3+URZ+0x28830], R0 ;  /* 0x02883000030075a7 */ /* 0x000062000804017f */
[----:B------:R-:W-:Y:S05]  /*1860*/  @!P0 BRA `(.L_x_7561) ;  /* 0x0000000000048947 */ /* 0x000fea0003800000 */
[----:B------:R-:W-:Y:S01]  /*1870*/  BPT.TRAP 0x1 ;  /* 0x000000040000795c */ /* 0x000fe20000300000 */
.L_x_7561:
[----:B------:R-:W2:Y:S01]  /*1880*/  S2R R4, SR_TID.X ;  /* 0x0000000000047919 */ /* 0x000ea20000002100 */
[----:B------:R-:W-:Y:S01]  /*1890*/  IMAD.MOV.U32 R151, RZ, RZ, RZ ;  /* 0x000000ffff977224 */ /* 0x000fe200078e00ff */
[----:B--2---:R-:W-:Y:S01]  /*18a0*/  LOP3.LUT P1, RZ, R4, 0x7f, RZ, 0xc0, !PT ;  /* 0x0000007f04ff7812 */ /* 0x004fe2000782c0ff */
[----:B-1----:R-:W-:-:S12]  /*18b0*/  @P2 BRA `(.L_x_7562) ;  /* 0x0000000000082947 */ /* 0x002fd80003800000 */
[----:B------:R-:W1:Y:S02]  /*18c0*/  SYNCS.PHASECHK.TRANS64.TRYWAIT P2, [R3+URZ+0x28830], R0 ;  /* 0x02883000030075a7 */ /* 0x000e64000804017f */
[----:B-1----:R-:W-:Y:S05]  /*18d0*/  @!P2 BRA `(.L_x_7563) ;  /* 0x000000e400f0a947 */ /* 0x002fea0003800000 */
.L_x_7562:
[----:B------:R-:W-:Y:S05]  /*18e0*/  WARPSYNC.ALL ;  /* 0x0000000000007948 */ /* 0x000fea0003800000 */
[----:B------:R-:W-:Y:S01]  /*18f0*/  UIADD3 UR4, UR41, 0x18400, URZ ;  /* 0x0001840029047890 */ /* 0x000fe2000fffe03f */
[----:B------:R-:W-:Y:S01]  /*1900*/  WARPGROUP.ARRIVE ;  /* 0x00000000000079c5 */ /* 0x000fe20000000000 */
[----:B------:R-:W-:Y:S01]  /*1910*/  ULOP3.LUT UR32, UR53, 0x10000, URZ, 0xfc, !UPT ;  /* 0x0001000035207892 */ /* 0x000fe2000f8efc3f */
[----:B------:R-:W-:Y:S01]  /*1920*/  IMAD.U32 R6, RZ, RZ, UR52 ;  /* 0x00000034ff067e24 */ /* 0x000fe2000f8e00ff */
[----:B------:R-:W-:Y:S01]  /*1930*/  USHF.R.U32.HI UR4, URZ, 0x4, UR4 ;  /* 0x000000043f047899 */ /* 0x000fe20008011604 */
[----:B01----:R-:W-:Y:S01]  /*1940*/  @!P1 VIADD R3, R3, 0x28840 ;  /* 0x0002884003039836 */ /* 0x003fe20000000000 */
[----:B------:R-:W-:Y:S01]  /*1950*/  UMOV UR33, 0x40000040 ;  /* 0x4000004000217882 */ /* 0x000fe20000000000 */
[----:B------:R-:W-:Y:S01]  /*1960*/  UMOV UR35, 0x40000040 ;  /* 0x4000004000237882 */ /* 0x000fe20000000000 */
[----:B------:R-:W-:Y:S01]  /*1970*/  ULOP3.LUT UR4, UR4, 0x3fff, URZ, 0xc0, !UPT ;  /* 0x00003fff04047892 */ /* 0x000fe2000f8ec03f */
[----:B------:R-:W-:Y:S01]  /*1980*/  IMAD R6, R6, 0x80, R19 ;  /* 0x0000008006067824 */ /* 0x000fe200078e0213 */
[----:B------:R-:W-:Y:S01]  /*1990*/  UMOV UR5, 0x40000040 ;  /* 0x4000004000057882 */ /* 0x000fe20000000000 */
[----:B------:R-:W-:Y:S01]  /*19a0*/  UMOV UR7, 0x40000040 ;  /* 0x4000004000077882 */ /* 0x000fe20000000000 */
[----:B------:R-:W-:Y:S01]  /*19b0*/  ULOP3.LUT UR50, UR4, 0x10000, URZ, 0xfc, !UPT ;  /* 0x0001000004327892 */ /* 0x000fe2000f8efc3f */
[----:B------:R-:W-:Y:S01]  /*19c0*/  @!P1 PRMT R3, RZ, 0x654, R3 ;  /* 0x00000654ff039816 */ /* 0x000fe20000000003 */
[----:B------:R-:W-:Y:S01]  /*19d0*/  UIADD3 UR4, UR32, 0x2, URZ ;  /* 0x0000000220047890 */ /* 0x000fe2000fffe03f */
[--C-:B------:R-:W-:Y:S01]  /*19e0*/  IMAD.MOV.U32 R150, RZ, RZ, R151.reuse ;  /* 0x000000ffff967224 */ /* 0x100fe200078e0097 */
        /* <DEDUP_REMOVED lines=73> */
[----:B------:R-:W-:Y:S01]  /*1e80*/  HGMMA.64x128x16.F32 R24, gdesc[UR4], R24, gsb0 ;  /* 0x01e00000041879f0 */ /* 0x000fe20008000818 */
[----:B------:R-:W-:Y:S02]  /*1e90*/  UMOV UR6, 0xffffff80 ;  /* 0xffffff8000067882 */ /* 0x000fe40000000000 */
[----:B------:R-:W-:Y:S02]  /*1ea0*/  UIMAD UR6, UR55, UR6, 0x80 ;  /* 0x00000080370674a4 */ /* 0x000fe4000f8e0206 */
[----:B------:R-:W-:Y:S02]  /*1eb0*/  UIADD3 UR55, UR55, -0x2, URZ ;  /* 0xfffffffe37377890 */ /* 0x000fe4000fffe03f */
[----:B------:R-:W-:-:S04]  /*1ec0*/  UIADD3 UR6, UR47, UR6, URZ ;  /* 0x000000062f067290 */ /* 0x000fc8000fffe03f */
[----:B------:R-:W-:Y:S02]  /*1ed0*/  UIADD3 UR7, -UR51, 0x1, UR6 ;  /* 0x0000000133077890 */ /* 0x000fe4000fffe106 */
[----:B------:R-:W-:Y:S01]  /*1ee0*/  IMAD.U32 R7, RZ, RZ, UR6 ;  /* 0x00000006ff077e24 */ /* 0x000fe2000f8e00ff */
[----:B------:R-:W-:-:S03]  /*1ef0*/  ULDC UR6, c[0x0][0x988] ;  /* 0x0002620000067ab9 */ /* 0x000fc60000000800 */
[----:B------:R-:W-:Y:S02]  /*1f00*/  IMAD.U32 R5, RZ, RZ, UR7 ;  /* 0x00000007ff057e24 */ /* 0x000fe4000f8e00ff */
[C---:B------:R-:W-:Y:S02]  /*1f10*/  IMAD R4, R18.reuse, -0x2, R7 ;  /* 0xfffffffe12047824 */ /* 0x040fe400078e0207 */
        /* <DEDUP_REMOVED lines=122> */
[----:B------:R-:W1:Y:S01]  /*26c0*/  SHFL.BFLY PT, R0, R7, 0x2, 0x1f ;  /* 0x0c401f0007007f89 */ /* 0x000e6200000e0000 */
[----:B------:R-:W-:Y:S02]  /*26d0*/  ISETP.GT.AND P3, PT, R5, 0x10, PT ;  /* 0x000000100500780c */ /* 0x000fe40003f64270 */
[----:B-1----:R-:W-:Y:S01]  /*26e0*/  FMNMX.FTZ R8, R7, R0, !PT ;  /* 0x0000000007087209 */ /* 0x002fe20007810000 */
[----:B------:R-:W-:Y:S01]  /*26f0*/  IMAD.U32 R0, RZ, RZ, UR6 ;  /* 0x00000006ff007e24 */ /* 0x000fe2000f8e00ff */
[----:B------:R-:W-:-:S03]  /*2700*/  UIADD3 UR6, UR47, -UR51, URZ ;  /* 0x800000332f067290 */ /* 0x000fc6000fffe03f */
[----:B------:R-:W1:Y:S01]  /*2710*/  SHFL.BFLY PT, R9, R8, 0x1, 0x1f ;  /* 0x0c201f0008097f89 */ /* 0x000e6200000e0000 */
[----:B------:R-:W-:-:S04]  /*2720*/  ULEA UR6, UR52, UR6, 0x7 ;  /* 0x0000000634067291 */ /* 0x000fc8000f8e383f */
[----:B------:R-:W-:-:S04]  /*2730*/  USHF.R.S32.HI UR7, URZ, 0x1f, UR6 ;  /* 0x0000001f3f077899 */ /* 0x000fc80008011406 */
[----:B------:R-:W-:-:S04]  /*2740*/  ULEA.HI UR7, UR7, UR6, URZ, 0x7 ;  /* 0x0000000607077291 */ /* 0x000fc8000f8f383f */
[----:B------:R-:W-:-:S04]  /*2750*/  USHF.R.S32.HI UR7, URZ, 0x7, UR7 ;  /* 0x000000073f077899 */ /* 0x000fc80008011407 */
[----:B------:R-:W-:-:S04]  /*2760*/  UISETP.LT.AND UP0, UPT, URZ, UR7, UPT ;  /* 0x000000073f00728c */ /* 0x000fc8000bf01270 */
[----:B------:R-:W-:Y:S01]  /*2770*/  USEL UR53, URZ, UR7, !UP0 ;  /* 0x000000073f357287 */ /* 0x000fe2000c000000 */
[----:B-1----:R-:W-:-:S03]  /*2780*/  FMNMX.FTZ R9, R8, R9, !PT ;  /* 0x0000000908097209 */ /* 0x002fc60007810000 */
[----:B------:R-:W-:Y:S01]  /*2790*/  UISETP.GE.AND UP0, UPT, UR55, UR53, UPT ;  /* 0x000000353700728c */ /* 0x000fe2000bf06270 */
        /* <DEDUP_REMOVED lines=24> */
[----:B------:R-:W2:Y:S01]  /*2920*/  MUFU.EX2 R181, R181 ;  /* 0x000000b500b57308 */ /* 0x000ea20000000800 */
        /* <DEDUP_REMOVED lines=30> */
[----:B-1----:R-:W-:Y:S01]  /*2b10*/  FSEL R27, R44, -INF , P3 ;  /* 0xff8000002c1b7808 */ /* 0x002fe20001800000 */
[----:B------:R-:W-:Y:S01]  /*2b20*/  MUFU.EX2 R177, R177 ;  /* 0x000000b100b17308 */ /* 0x000fe20000000800 */
[----:B------:R-:W-:Y:S01]  /*2b30*/  FMNMX.FTZ R12, R41, R10, !PT ;  /* 0x0000000a290c7209 */ /* 0x000fe20007810000 */
[----:B--2---:R-:W-:Y:S01]  /*2b40*/  FADD.FTZ R44, R181, R4 ;  /* 0x00000004b52c7221 */ /* 0x004fe20000010000 */
        /* <DEDUP_REMOVED lines=20> */
[----:B---3--:R-:W-:Y:S01]  /*2c90*/  FSEL R35, R52, -INF , P3 ;  /* 0xff80000034237808 */ /* 0x008fe20001800000 */
        /* <DEDUP_REMOVED lines=11> */
[----:B-1----:R-:W-:Y:S01]  /*2d50*/  FSEL R39, R56, -INF , P3 ;  /* 0xff80000038277808 */ /* 0x002fe20001800000 */
        /* <DEDUP_REMOVED lines=11> */
[----:B--2---:R-:W-:Y:S01]  /*2e10*/  FSEL R43, R60, -INF , P3 ;  /* 0xff8000003c2b7808 */ /* 0x004fe20001800000 */
        /* <DEDUP_REMOVED lines=16> */
[----:B-1----:R-:W-:-:S02]  /*2f20*/  FMNMX.FTZ R24, R65, R20, !PT ;  /* 0x0000001441187209 */ /* 0x002fc40007810000 */
        /* <DEDUP_REMOVED lines=10> */
[--C-:B-1----:R-:W-:Y:S01]  /*2fd0*/  IMAD.MOV.U32 R97, RZ, RZ, R151.reuse ;  /* 0x000000ffff617224 */ /* 0x102fe200078e0097 */
[----:B------:R-:W-:Y:S02]  /*2fe0*/  FMNMX.FTZ R24, R55, R24, !PT ;  /* 0x0000001837187209 */ /* 0x000fe40007810000 */
[----:B------:R-:W-:Y:S02]  /*2ff0*/  ISETP.GT.AND P2, PT, R5, 0x69, PT ;  /* 0x000000690500780c */ /* 0x000fe40003f44270 */
[----:B------:R-:W-:Y:S01]  /*3000*/  FSEL R59, R76, -INF , P3 ;  /* 0xff8000004c3b7808 */ /* 0x000fe20001800000 */
[----:B------:R-:W-:Y:S01]  /*3010*/  MUFU.EX2 R107, R107 ;  /* 0x0000006b006b7308 */ /* 0x000fe20000000800 */
[----:B------:R-:W-:Y:S01]  /*3020*/  FMNMX.FTZ R26, R73, R24, !PT ;  /* 0x00000018491a7209 */ /* 0x000fe20007810000 */
[----:B--2---:R-:W-:Y:S01]  /*3030*/  IMAD.MOV.U32 R105, RZ, RZ, R151 ;  /* 0x000000ffff697224 */ /* 0x004fe200078e0097 */
        /* <DEDUP_REMOVED lines=8> */
[----:B------:R2:W3:Y:S01]  /*30c0*/  MUFU.EX2 R34, R109 ;  /* 0x0000006d00227308 */ /* 0x0004e20000000800 */
[----:B------:R-:W-:Y:S01]  /*30d0*/  FSEL R81, R81, -INF , P2 ;  /* 0xff80000051517808 */ /* 0x000fe20001000000 */
[----:B-1----:R-:W-:Y:S01]  /*30e0*/  IMAD.MOV.U32 R101, RZ, RZ, R151 ;  /* 0x000000ffff657224 */ /* 0x002fe200078e0097 */
[----:B------:R-:W-:-:S02]  /*30f0*/  FMNMX.FTZ R26, R63, R26, !PT ;  /* 0x0000001a3f1a7209 */ /* 0x000fc40007810000 */
[----:B------:R-:W-:Y:S02]  /*3100*/  ISETP.GT.AND P2, PT, R5, 0x79, PT ;  /* 0x000000790500780c */ /* 0x000fe40003f44270 */
[----:B------:R-:W-:Y:S01]  /*3110*/  FSEL R67, R84, -INF , P3 ;  /* 0xff80000054437808 */ /* 0x000fe20001800000 */
[----:B------:R-:W-:Y:S01]  /*3120*/  MUFU.EX2 R111, R111 ;  /* 0x0000006f006f7308 */ /* 0x000fe20000000800 */
[----:B------:R-:W-:Y:S01]  /*3130*/  FMNMX.FTZ R26, R81, R26, !PT ;  /* 0x0000001a511a7209 */ /* 0x000fe20007810000 */
[----:B--2---:R-:W-:Y:S01]  /*3140*/  IMAD.MOV.U32 R109, RZ, RZ, R151 ;  /* 0x000000ffff6d7224 */ /* 0x004fe200078e0097 */
[----:B------:R-:W-:Y:S02]  /*3150*/  FSEL R85, R85, -INF , P2 ;  /* 0xff80000055557808 */ /* 0x000fe40001000000 */
[----:B------:R-:W-:Y:S02]  /*3160*/  FMNMX.FTZ R26, R67, R26, !PT ;  /* 0x0000001a431a7209 */ /* 0x000fe40007810000 */
[----:B------:R-:W-:Y:S01]  /*3170*/  F2FP.F16.F32.PACK_AB R181, R4, R181 ;  /* 0x000000b504b5723e */ /* 0x000fe200000000ff */
[----:B------:R1:W2:Y:S01]  /*3180*/  MUFU.EX2 R36, R113 ;  /* 0x0000007100247308 */ /* 0x0002a20000000800 */
[----:B------:R-:W-:-:S02]  /*3190*/  FMNMX.FTZ R26, R85, R26, !PT ;  /* 0x0000001a551a7209 */ /* 0x000fc40007810000 */
[----:B---3--:R-:W-:-:S03]  /*31a0*/  F2FP.F16.F32.PACK_AB R155, R34, R107 ;  /* 0x0000006b229b723e */ /* 0x008fc600000000ff */
[----:B------:R-:W3:Y:S02]  /*31b0*/  SHFL.BFLY PT, R5, R26, 0x2, 0x1f ;  /* 0x0c401f001a057f89 */ /* 0x000ee400000e0000 */
[----:B------:R-:W-:Y:S01]  /*31c0*/  MUFU.EX2 R115, R115 ;  /* 0x0000007300737308 */ /* 0x000fe20000000800 */
[----:B-1----:R-:W-:-:S07]  /*31d0*/  IMAD.MOV.U32 R113, RZ, RZ, R151 ;  /* 0x000000ffff717224 */ /* 0x002fce00078e0097 */
[----:B------:R-:W1:Y:S01]  /*31e0*/  MUFU.EX2 R38, R71 ;  /* 0x0000004700267308 */ /* 0x000e620000000800 */
[----:B--2---:R-:W-:-:S07]  /*31f0*/  F2FP.F16.F32.PACK_AB R157, R36, R111 ;  /* 0x0000006f249d723e */ /* 0x004fce00000000ff */
[----:B------:R-:W-:Y:S01]  /*3200*/  MUFU.EX2 R117, R117 ;  /* 0x0000007500757308 */ /* 0x000fe20000000800 */
[----:B---3--:R-:W-:-:S07]  /*3210*/  FMNMX.FTZ R28, R26, R5, !PT ;  /* 0x000000051a1c7209 */ /* 0x008fce0007810000 */
[----:B------:R-:W2:Y:S01]  /*3220*/  MUFU.EX2 R40, R75 ;  /* 0x0000004b00287308 */ /* 0x000ea20000000800 */
[----:B-1----:R-:W-:Y:S01]  /*3230*/  F2FP.F16.F32.PACK_AB R159, R38, R115 ;  /* 0x00000073269f723e */ /* 0x002fe200000000ff */
[----:B------:R-:W1:Y:S06]  /*3240*/  SHFL.BFLY PT, R5, R28, 0x1, 0x1f ;  /* 0x0c201f001c057f89 */ /* 0x000e6c00000e0000 */
[----:B------:R-:W-:Y:S08]  /*3250*/  MUFU.EX2 R119, R119 ;  /* 0x0000007700777308 */ /* 0x000ff00000000800 */
[----:B------:R-:W3:Y:S01]  /*3260*/  MUFU.EX2 R42, R79 ;  /* 0x0000004f002a7308 */ /* 0x000ee20000000800 */
[----:B--2---:R-:W-:-:S07]  /*3270*/  F2FP.F16.F32.PACK_AB R161, R40, R117 ;  /* 0x0000007528a1723e */ /* 0x004fce00000000ff */
[----:B------:R-:W-:Y:S01]  /*3280*/  MUFU.EX2 R121, R121 ;  /* 0x0000007900797308 */ /* 0x000fe20000000800 */
[----:B-1----:R-:W-:-:S04]  /*3290*/  FMNMX.FTZ R5, R28, R5, !PT ;  /* 0x000000051c057209 */ /* 0x002fc80007810000 */
[C---:B------:R-:W-:Y:S01]  /*32a0*/  FSETP.NEU.FTZ.AND P2, PT, R5.reuse, -INF , PT ;  /* 0xff8000000500780b */ /* 0x040fe20003f5d000 */
[----:B------:R-:W-:Y:S02]  /*32b0*/  FMUL.FTZ R26, R5, R0 ;  /* 0x00000000051a7220 */ /* 0x000fe40000410000 */
[----:B------:R-:W-:Y:S01]  /*32c0*/  MUFU.EX2 R28, R83 ;  /* 0x00000053001c7308 */ /* 0x000fe20000000800 */
[----:B---3--:R-:W-:Y:S02]  /*32d0*/  F2FP.F16.F32.PACK_AB R163, R42, R119 ;  /* 0x000000772aa3723e */ /* 0x008fe400000000ff */
        /* <DEDUP_REMOVED lines=34> */
[----:B------:R3:W4:Y:S01]  /*3500*/  MUFU.EX2 R182, R29 ;  /* 0x0000001d00b67308 */ /* 0x0007220000000800 */
[----:B------:R-:W-:Y:S01]  /*3510*/  FADD.FTZ R25, R179, R44 ;  /* 0x0000002cb3197221 */ /* 0x000fe20000010000 */
[----:B--2---:R-:W-:Y:S01]  /*3520*/  FADD.FTZ R44, R7, R180 ;  /* 0x000000b4072c7221 */ /* 0x004fe20000010000 */
[-CC-:B------:R-:W-:Y:S01]  /*3530*/  FFMA.FTZ R55, R55, R0.reuse, -R26.reuse ;  /* 0x0000000037377223 */ /* 0x180fe2000001081a */
[-CC-:B------:R-:W-:Y:S01]  /*3540*/  FFMA.FTZ R73, R73, R0.reuse, -R26.reuse ;  /* 0x0000000049497223 */ /* 0x180fe2000001081a */
[----:B------:R-:W-:Y:S01]  /*3550*/  FADD.FTZ R46, R10, R25 ;  /* 0x000000190a2e7221 */ /* 0x000fe20000010000 */
[-CC-:B------:R-:W-:Y:S01]  /*3560*/  FFMA.FTZ R59, R59, R0.reuse, -R26.reuse ;  /* 0x000000003b3b7223 */ /* 0x180fe2000001081a */
[-C--:B------:R-:W-:Y:S01]  /*3570*/  FFMA.FTZ R77, R77, R0.reuse, -R26 ;  /* 0x000000004d4d7223 */ /* 0x080fe2000001081a */
[----:B------:R-:W2:Y:S01]  /*3580*/  MUFU.EX2 R13, R13 ;  /* 0x0000000d000d7308 */ /* 0x000ea20000000800 */
[----:B-1----:R-:W-:Y:S01]  /*3590*/  FADD.FTZ R25, R11, R44 ;  /* 0x0000002c0b197221 */ /* 0x002fe20000010000 */
[----:B---3--:R-:W-:Y:S01]  /*35a0*/  FADD.FTZ R29, R173, R46 ;  /* 0x0000002ead1d7221 */ /* 0x008fe20000010000 */
[-CC-:B------:R-:W-:Y:S01]  /*35b0*/  FFMA.FTZ R63, R63, R0.reuse, -R26.reuse ;  /* 0x000000003f3f7223 */ /* 0x180fe2000001081a */
[----:B------:R-:W-:Y:S01]  /*35c0*/  F2FP.F16.F32.PACK_AB R183, R6, R183 ;  /* 0x000000b706b7723e */ /* 0x000fe200000000ff */
[-CC-:B------:R-:W-:Y:S01]  /*35d0*/  FFMA.FTZ R81, R81, R0.reuse, -R26.reuse ;  /* 0x0000000051517223 */ /* 0x180fe2000001081a */
[----:B------:R-:W-:Y:S01]  /*35e0*/  FADD.FTZ R46, R12, R29 ;  /* 0x0000001d0c2e7221 */ /* 0x000fe20000010000 */
[-C--:B------:R-:W-:Y:S01]  /*35f0*/  FFMA.FTZ R67, R67, R0.reuse, -R26 ;  /* 0x0000000043437223 */ /* 0x080fe2000001081a */
[----:B------:R-:W1:Y:S01]  /*3600*/  MUFU.EX2 R176, R33 ;  /* 0x0000002100b07308 */ /* 0x000e620000000800 */
[----:B----4-:R-:W-:Y:S01]  /*3610*/  FADD.FTZ R44, R182, R25 ;  /* 0x00000019b62c7221 */ /* 0x010fe20000010000 */
[----:B------:R-:W-:Y:S01]  /*3620*/  FADD.FTZ R29, R175, R46 ;  /* 0x0000002eaf1d7221 */ /* 0x000fe20000010000 */
[----:B------:R-:W-:Y:S01]  /*3630*/  FFMA.FTZ R26, R85, R0, -R26 ;  /* 0x00000000551a7223 */ /* 0x000fe2000001081a */
[----:B------:R-:W-:-:S02]  /*3640*/  F2FP.F16.F32.PACK_AB R180, R180, R7 ;  /* 0x00000007b4b4723e */ /* 0x000fc400000000ff */
[----:B------:R-:W-:Y:S01]  /*3650*/  FADD.FTZ R46, R14, R29 ;  /* 0x0000001d0e2e7221 */ /* 0x000fe20000010000 */
[----:B------:R-:W-:Y:S01]  /*3660*/  F2FP.F16.F32.PACK_AB R165, R28, R121 ;  /* 0x000000791ca5723e */ /* 0x000fe200000000ff */
[----:B------:R-:W3:Y:S01]  /*3670*/  MUFU.EX2 R15, R15 ;  /* 0x0000000f000f7308 */ /* 0x000ee20000000800 */
[----:B--2---:R-:W-:Y:S01]  /*3680*/  FADD.FTZ R25, R13, R44 ;  /* 0x0000002c0d197221 */ /* 0x004fe20000010000 */
[----:B------:R-:W-:Y:S01]  /*3690*/  FADD.FTZ R29, R169, R46 ;  /* 0x0000002ea91d7221 */ /* 0x000fe20000010000 */
[----:B------:R-:W-:Y:S02]  /*36a0*/  F2FP.F16.F32.PACK_AB R177, R8, R177 ;  /* 0x000000b108b1723e */ /* 0x000fe400000000ff */
[----:B------:R-:W-:Y:S01]  /*36b0*/  F2FP.F16.F32.PACK_AB R179, R10, R179 ;  /* 0x000000b30ab3723e */ /* 0x000fe200000000ff */
[----:B------:R-:W-:Y:S01]  /*36c0*/  FADD.FTZ R46, R20, R29 ;  /* 0x0000001d142e7221 */ /* 0x000fe20000010000 */
[----:B------:R-:W-:Y:S01]  /*36d0*/  F2FP.F16.F32.PACK_AB R173, R12, R173 ;  /* 0x000000ad0cad723e */ /* 0x000fe200000000ff */
[----:B------:R-:W2:Y:S01]  /*36e0*/  MUFU.EX2 R178, R37 ;  /* 0x0000002500b27308 */ /* 0x000ea20000000800 */
[----:B-1----:R-:W-:Y:S01]  /*36f0*/  FADD.FTZ R44, R176, R25 ;  /* 0x00000019b02c7221 */ /* 0x002fe20000010000 */
[----:B------:R-:W-:Y:S01]  /*3700*/  FADD.FTZ R29, R171, R46 ;  /* 0x0000002eab1d7221 */ /* 0x000fe20000010000 */
[----:B------:R-:W-:-:S02]  /*3710*/  F2FP.F16.F32.PACK_AB R175, R14, R175 ;  /* 0x000000af0eaf723e */ /* 0x000fc400000000ff */
[----:B------:R-:W-:Y:S01]  /*3720*/  F2FP.F16.F32.PACK_AB R169, R20, R169 ;  /* 0x000000a914a9723e */ /* 0x000fe200000000ff */
[C---:B------:R-:W-:Y:S01]  /*3730*/  FADD.FTZ R46, R24.reuse, R29 ;  /* 0x0000001d182e7221 */ /* 0x040fe20000010000 */
[----:B------:R-:W-:Y:S01]  /*3740*/  F2FP.F16.F32.PACK_AB R171, R24, R171 ;  /* 0x000000ab18ab723e */ /* 0x000fe200000000ff */
[----:B------:R-:W1:Y:S01]  /*3750*/  MUFU.EX2 R21, R21 ;  /* 0x0000001500157308 */ /* 0x000e620000000800 */
[----:B---3--:R-:W-:Y:S01]  /*3760*/  FADD.FTZ R25, R15, R44 ;  /* 0x0000002c0f197221 */ /* 0x008fe20000010000 */
[----:B------:R-:W-:Y:S02]  /*3770*/  F2FP.F16.F32.PACK_AB R182, R182, R11 ;  /* 0x0000000bb6b6723e */ /* 0x000fe400000000ff */
[----:B------:R-:W-:-:S04]  /*3780*/  F2FP.F16.F32.PACK_AB R176, R176, R13 ;  /* 0x0000000db0b0723e */ /* 0x000fc800000000ff */
[----:B------:R-:W3:Y:S01]  /*3790*/  MUFU.EX2 R172, R41 ;  /* 0x0000002900ac7308 */ /* 0x000ee20000000800 */
[C---:B--2---:R-:W-:Y:S01]  /*37a0*/  FADD.FTZ R44, R178.reuse, R25 ;  /* 0x00000019b22c7221 */ /* 0x044fe20000010000 */
[----:B------:R-:W-:-:S06]  /*37b0*/  F2FP.F16.F32.PACK_AB R178, R178, R15 ;  /* 0x0000000fb2b2723e */ /* 0x000fcc00000000ff */
[----:B------:R-:W0:Y:S01]  /*37c0*/  MUFU.EX2 R27, R27 ;  /* 0x0000001b001b7308 */ /* 0x000e220000000800 */
[----:B-1----:R-:W-:-:S07]  /*37d0*/  FADD.FTZ R25, R21, R44 ;  /* 0x0000002c15197221 */ /* 0x002fce0000010000 */
[----:B------:R-:W1:Y:S01]  /*37e0*/  MUFU.EX2 R174, R45 ;  /* 0x0000002d00ae7308 */ /* 0x000e620000000800 */
[----:B---3--:R-:W-:Y:S01]  /*37f0*/  FADD.FTZ R44, R172, R25 ;  /* 0x00000019ac2c7221 */ /* 0x008fe20000010000 */
[----:B------:R-:W-:Y:S01]  /*3800*/  FADD.FTZ R25, R153, R46 ;  /* 0x0000002e99197221 */ /* 0x000fe20000010000 */
[----:B------:R-:W-:Y:S02]  /*3810*/  F2FP.F16.F32.PACK_AB R153, R32, R153 ;  /* 0x000000992099723e */ /* 0x000fe400000000ff */
[----:B------:R-:W-:Y:S01]  /*3820*/  F2FP.F16.F32.PACK_AB R172, R172, R21 ;  /* 0x00000015acac723e */ /* 0x000fe200000000ff */
[----:B------:R-:W-:Y:S02]  /*3830*/  FADD.FTZ R46, R32, R25 ;  /* 0x00000019202e7221 */ /* 0x000fe40000010000 */
[----:B------:R-:W2:Y:S01]  /*3840*/  MUFU.EX2 R31, R31 ;  /* 0x0000001f001f7308 */ /* 0x000ea20000000800 */
[----:B0-----:R-:W-:Y:S01]  /*3850*/  FADD.FTZ R3, R27, R44 ;  /* 0x0000002c1b037221 */ /* 0x001fe20000010000 */
[----:B------:R-:W-:Y:S01]  /*3860*/  FADD.FTZ R25, R107, R46 ;  /* 0x0000002e6b197221 */ /* 0x000fe20000010000 */
[----:B------:R-:W-:-:S03]  /*3870*/  IMAD.MOV.U32 R107, RZ, RZ, R151 ;  /* 0x000000ffff6b7224 */ /* 0x000fc600078e0097 */
[----:B------:R-:W-:Y:S02]  /*3880*/  FADD.FTZ R46, R34, R25 ;  /* 0x00000019222e7221 */ /* 0x000fe40000010000 */
[----:B------:R-:W0:Y:S01]  /*3890*/  MUFU.EX2 R168, R49 ;  /* 0x0000003100a87308 */ /* 0x000e220000000800 */
        /* <DEDUP_REMOVED lines=11> */
[C---:B0-----:R-:W-:Y:S01]  /*3950*/  FADD.FTZ R44, R168.reuse, R3 ;  /* 0x00000003a82c7221 */ /* 0x041fe20000010000 */
[----:B------:R-:W-:Y:S01]  /*3960*/  FADD.FTZ R25, R117, R6 ;  /* 0x0000000675197221 */ /* 0x000fe20000010000 */
[----:B------:R-:W-:Y:S01]  /*3970*/  F2FP.F16.F32.PACK_AB R168, R168, R31 ;  /* 0x0000001fa8a8723e */ /* 0x000fe200000000ff */
[----:B------:R-:W-:Y:S02]  /*3980*/  IMAD.MOV.U32 R117, RZ, RZ, R151 ;  /* 0x000000ffff757224 */ /* 0x000fe400078e0097 */
[----:B------:R-:W-:Y:S02]  /*3990*/  FADD.FTZ R6, R40, R25 ;  /* 0x0000001928067221 */ /* 0x000fe40000010000 */
[----:B------:R-:W0:Y:S01]  /*39a0*/  MUFU.EX2 R39, R39 ;  /* 0x0000002700277308 */ /* 0x000e220000000800 */
        /* <DEDUP_REMOVED lines=47> */
[----:B--2---:R-:W-:Y:S01]  /*3ca0*/  FADD.FTZ R7, R67, R4 ;  /* 0x0000000443077221 */ /* 0x004fe20000010000 */
[C---:B0-----:R-:W-:Y:S01]  /*3cb0*/  F2FP.F16.F32.PACK_AB R167, R30.reuse, R123 ;  /* 0x0000007b1ea7723e */ /* 0x041fe200000000ff */
[----:B------:R-:W-:Y:S01]  /*3cc0*/  FADD.FTZ R3, R30, R25 ;  /* 0x000000191e037221 */ /* 0x000fe20000010000 */
[----:B------:R-:W-:Y:S02]  /*3cd0*/  IMAD.MOV.U32 R123, RZ, RZ, R151 ;  /* 0x000000ffff7b7224 */ /* 0x000fe400078e0097 */
[C---:B-1----:R-:W-:Y:S01]  /*3ce0*/  FADD.FTZ R4, R26.reuse, R7 ;  /* 0x000000071a047221 */ /* 0x042fe20000010000 */
        /* <DEDUP_REMOVED lines=37> */
[----:B------:R-:W-:-:S05]  /*3f40*/  UMOV UR54, UR43 ;  /* 0x0000002b00367c82 */ /* 0x000fca0008000000 */
.L_x_7573:
        /* <DEDUP_REMOVED lines=9> */
.L_x_7566:
[----:B------:R-:W-:Y:S01]  /*3fe0*/  ULEA UR6, UR43, UR41, 0x3 ;  /* 0x000000292b067291 */ /* 0x000fe2000f8e183f */
[----:B------:R-:W-:-:S05]  /*3ff0*/  IMAD.U32 R0, RZ, RZ, UR44 ;  /* 0x0000002cff007e24 */ /* 0x000fca000f8e00ff */
[----:B------:R-:W-:-:S04]  /*4000*/  SHF.L.U32 R0, R0, 0x1f, RZ ;  /* 0x0000001f00007819 */ /* 0x000fc800000006ff */
[----:B------:R0:W1:Y:S01]  /*4010*/  SYNCS.PHASECHK.TRANS64.TRYWAIT P2, [UR6+0x28830], R0 ;  /* 0x02883000ff0075a7 */ /* 0x0000620008040146 */
[----:B------:R-:W-:Y:S05]  /*4020*/  @!P0 BRA `(.L_x_7567) ;  /* 0x0000000000048947 */ /* 0x000fea0003800000 */
[----:B------:R-:W-:Y:S01]  /*4030*/  BPT.TRAP 0x1 ;  /* 0x000000040000795c */ /* 0x000fe20000300000 */
.L_x_7567:
[----:B-1----:R-:W-:Y:S05]  /*4040*/  @P2 BRA `(.L_x_7565) ;  /* 0x0000000000082947 */ /* 0x002fea0003800000 */
[----:B------:R-:W1:Y:S02]  /*4050*/  SYNCS.PHASECHK.TRANS64.TRYWAIT P2, [UR6+0x28830], R0 ;  /* 0x02883000ff0075a7 */ /* 0x000e640008040146 */
[----:B-1----:R-:W-:Y:S05]  /*4060*/  @!P2 BRA `(.L_x_7568) ;  /* 0x000000c00020a947 */ /* 0x002fea0003800000 */
.L_x_7565:
[----:B01----:R-:W-:Y:S01]  /*4070*/  VIADD R0, R22, 0x8 ;  /* 0x0000000816007836 */ /* 0x003fe20000000000 */
        /* <DEDUP_REMOVED lines=44> */
.L_x_7570:
[----:B------:R-:W-:Y:S01]  /*4340*/  ULEA UR6, UR54, UR41, 0x3 ;  /* 0x0000002936067291 */ /* 0x000fe2000f8e183f */
[----:B------:R-:W-:-:S05]  /*4350*/  IMAD.U32 R0, RZ, RZ, UR56 ;  /* 0x00000038ff007e24 */ /* 0x000fca000f8e00ff */
[----:B------:R-:W-:-:S04]  /*4360*/  SHF.L.U32 R0, R0, 0x1f, RZ ;  /* 0x0000001f00007819 */ /* 0x000fc800000006ff */
[----:B------:R0:W1:Y:S01]  /*4370*/  SYNCS.PHASECHK.TRANS64.TRYWAIT P2, [UR6+0x28850], R0 ;  /* 0x02885000ff0075a7 */ /* 0x0000620008040146 */
[----:B------:R-:W-:Y:S05]  /*4380*/  @!P0 BRA `(.L_x_7571) ;  /* 0x0000000000048947 */ /* 0x000fea0003800000 */
[----:B------:R-:W-:Y:S01]  /*4390*/  BPT.TRAP 0x1 ;  /* 0x000000040000795c */ /* 0x000fe20000300000 */
.L_x_7571:
[----:B-1----:R-:W-:Y:S05]  /*43a0*/  @P2 BRA `(.L_x_7569) ;  /* 0x0000000000082947 */ /* 0x002fea0003800000 */
[----:B------:R-:W1:Y:S02]  /*43b0*/  SYNCS.PHASECHK.TRANS64.TRYWAIT P2, [UR6+0x28850], R0 ;  /* 0x02885000ff0075a7 */ /* 0x000e640008040146 */
[----:B-1----:R-:W-:Y:S05]  /*43c0*/  @!P2 BRA `(.L_x_7572) ;  /* 0x000000bc0060a947 */ /* 0x002fea0003800000 */
.L_x_7569:
[----:B------:R-:W-:Y:S01]  /*43d0*/  UIADD3 UR6, UR41, 0x400, URZ ;  /* 0x0000040029067890 */ /* 0x000fe2000fffe03f */
[----:B------:R-:W-:Y:S01]  /*43e0*/  WARPGROUP.ARRIVE ;  /* 0x00000000000079c5 */ /* 0x000fe20000000000 */
[----:B------:R-:W-:Y:S01]  /*43f0*/  UMOV UR7, 0x40000040 ;  /* 0x4000004000077882 */ /* 0x000fe20000000000 */
[----:B------:R-:W-:Y:S02]  /*4400*/  UISETP.GT.AND UP0, UPT, UR55, UR53, UPT ;  /* 0x000000353700728c */ /* 0x000fe4000bf04270 */
[----:B------:R-:W-:Y:S01]  /*4410*/  USHF.R.U32.HI UR6, URZ, 0x4, UR6 ;  /* 0x000000043f067899 */ /* 0x000fe20008011606 */
[----:B------:R-:W-:-:S03]  /*4420*/  UMOV UR56, UR44 ;  /* 0x0000002c00387c82 */ /* 0x000fc60008000000 */
        /* <DEDUP_REMOVED lines=11> */
[----:B------:R-:W-:Y:S01]  /*44e0*/  UMOV UR7, 0x40000040 ;  /* 0x4000004000077882 */ /* 0x000fe20000000000 */
[----:B------:R-:W-:Y:S02]  /*44f0*/  UIMAD UR6, UR55, UR6, 0x1 ;  /* 0x00000001370674a4 */ /* 0x000fe4000f8e0206 */
[----:B------:R-:W-:Y:S02]  /*4500*/  UIADD3 UR55, UR55, -0x1, URZ ;  /* 0xffffffff37377890 */ /* 0x000fe4000fffe03f */
[----:B------:R-:W-:-:S04]  /*4510*/  ULEA UR6, UR52, UR6, 0x7 ;  /* 0x0000000634067291 */ /* 0x000fc8000f8e383f */
[----:B------:R-:W-:-:S06]  /*4520*/  UIADD3 UR6, -UR51, UR6, UR47 ;  /* 0x0000000633067290 */ /* 0x000fcc000fffe12f */
[----:B-1----:R-:W-:Y:S01]  /*4530*/  IMAD.U32 R5, RZ, RZ, UR6 ;  /* 0x00000006ff057e24 */ /* 0x002fe2000f8e00ff */
        /* <DEDUP_REMOVED lines=8> */
[----:B0-----:R-:W-:-:S02]  /*45c0*/  FMNMX.FTZ R0, R11, R6, !PT ;  /* 0x000000060b007209 */ /* 0x001fc40007810000 */
        /* <DEDUP_REMOVED lines=102> */
[----:B------:R-:W0:Y:S01]  /*4c30*/  LDC R0, c[0x0][0x988] ;  /* 0x00026200ff007b82 */ /* 0x000e220000000800 */
[----:B------:R-:W-:Y:S02]  /*4c40*/  ISETP.GT.AND P5, PT, R10, 0x1, PT ;  /* 0x000000010a00780c */ /* 0x000fe40003fa4270 */
[----:B------:R-:W1:Y:S01]  /*4c50*/  SHFL.BFLY PT, R5, R12, 0x2, 0x1f ;  /* 0x0c401f000c057f89 */ /* 0x000e6200000e0000 */
[----:B------:R-:W-:-:S02]  /*4c60*/  FSEL R26, R26, -INF , P4 ;  /* 0xff8000001a1a7808 */ /* 0x000fc40002000000 */
[C---:B------:R-:W-:Y:S02]  /*4c70*/  ISETP.GT.AND P3, PT, R10.reuse, 0x8, PT ;  /* 0x000000080a00780c */ /* 0x040fe40003f64270 */
[C---:B------:R-:W-:Y:S02]  /*4c80*/  ISETP.GT.AND P6, PT, R10.reuse, 0x9, PT ;  /* 0x000000090a00780c */ /* 0x040fe40003fc4270 */
[C---:B------:R-:W-:Y:S02]  /*4c90*/  ISETP.GT.AND P4, PT, R10.reuse, 0x10, PT ;  /* 0x000000100a00780c */ /* 0x040fe40003f84270 */
[----:B------:R-:W-:Y:S02]  /*4ca0*/  FSEL R31, R31, -INF , P6 ;  /* 0xff8000001f1f7808 */ /* 0x000fe40003000000 */
[----:B------:R-:W-:Y:S02]  /*4cb0*/  ISETP.GT.AND P6, PT, R10, 0x19, PT ;  /* 0x000000190a00780c */ /* 0x000fe40003fc4270 */
[----:B-1----:R-:W-:-:S02]  /*4cc0*/  FMNMX.FTZ R14, R12, R5, !PT ;  /* 0x000000050c0e7209 */ /* 0x002fc40007810000 */
[----:B------:R-:W-:-:S03]  /*4cd0*/  FMNMX.FTZ R12, R26, R7, !PT ;  /* 0x000000071a0c7209 */ /* 0x000fc60007810000 */
[----:B------:R-:W1:Y:S01]  /*4ce0*/  SHFL.BFLY PT, R5, R14, 0x1, 0x1f ;  /* 0x0c201f000e057f89 */ /* 0x000e6200000e0000 */
[----:B------:R-:W-:Y:S02]  /*4cf0*/  WARPGROUP.DEPBAR.LE gsb0, 0x0 ;  /* 0x00008000000079c5 */ /* 0x000fe40000010000 */
[----:B------:R-:W-:Y:S01]  /*4d00*/  WARPGROUP.ARRIVE ;  /* 0x00000000000079c5 */ /* 0x000fe20000000000 */
[----:B------:R-:W-:Y:S02]  /*4d10*/  FSEL R169, R34, -INF , P4 ;  /* 0xff80000022a97808 */ /* 0x000fe40002000000 */
[----:B------:R-:W-:-:S03]  /*4d20*/  ISETP.GT.AND P4, PT, R10, 0x20, PT ;  /* 0x000000200a00780c */ /* 0x000fc60003f84270 */
[----:B------:R-:W-:Y:S01]  /*4d30*/  HGMMA.64x128x16.F32 R88, R152, gdesc[UR4].tnspB, R88, gsb0 ;  /* 0x41e0000498587df0 */ /* 0x000fe20008000858 */
[----:B------:R-:W-:Y:S01]  /*4d40*/  UIADD3 UR6, UR10, 0x280, URZ ;  /* 0x000002800a067890 */ /* 0x000fe2000fffe03f */
[----:B------:R-:W-:Y:S01]  /*4d50*/  UMOV UR7, 0x40000040 ;  /* 0x4000004000077882 */ /* 0x000fe20000000000 */
[----:B-1----:R-:W-:-:S04]  /*4d60*/  FMNMX.FTZ R5, R14, R5, !PT ;  /* 0x000000050e057209 */ /* 0x002fc80007810000 */
[C---:B------:R-:W-:Y:S01]  /*4d70*/  FSETP.NEU.FTZ.AND P2, PT, R5.reuse, -INF , PT ;  /* 0xff8000000500780b */ /* 0x040fe20003f5d000 */
[----:B0-----:R-:W-:-:S05]  /*4d80*/  FMUL.FTZ R8, R5, R0 ;  /* 0x0000000005087220 */ /* 0x001fca0000410000 */
        /* <DEDUP_REMOVED lines=146> */
[----:B------:R-:W0:Y:S03]  /*56b0*/  SHFL.BFLY PT, R61, R12, 0x2, 0x1f ;  /* 0x0c401f000c3d7f89 */ /* 0x000e2600000e0000 */
        /* <DEDUP_REMOVED lines=11> */
[----:B0-----:R-:W-:Y:S01]  /*5770*/  FMNMX.FTZ R20, R12, R61, !PT ;  /* 0x0000003d0c147209 */ /* 0x001fe20007810000 */
[-CC-:B------:R-:W-:Y:S01]  /*5780*/  FFMA.FTZ R12, R25, R0.reuse, -R8.reuse ;  /* 0x00000000190c7223 */ /* 0x180fe20000010808 */
[-CC-:B------:R-:W-:Y:S01]  /*5790*/  FFMA.FTZ R25, R77, R0.reuse, -R8.reuse ;  /* 0x000000004d197223 */ /* 0x180fe20000010808 */
[----:B------:R-:W-:-:S03]  /*57a0*/  FFMA.FTZ R61, R81, R0, -R8 ;  /* 0x00000000513d7223 */ /* 0x000fc60000010808 */
[----:B------:R-:W-:Y:S01]  /*57b0*/  MUFU.EX2 R37, R37 ;  /* 0x0000002500257308 */ /* 0x000fe20000000800 */
[----:B------:R-:W0:Y:S07]  /*57c0*/  SHFL.BFLY PT, R65, R20, 0x1, 0x1f ;  /* 0x0c201f0014417f89 */ /* 0x000e2e00000e0000 */
[----:B------:R-:W-:Y:S08]  /*57d0*/  MUFU.EX2 R158, R158 ;  /* 0x0000009e009e7308 */ /* 0x000ff00000000800 */
[----:B------:R-:W-:Y:S08]  /*57e0*/  MUFU.EX2 R29, R29 ;  /* 0x0000001d001d7308 */ /* 0x000ff00000000800 */
[----:B------:R-:W-:Y:S01]  /*57f0*/  MUFU.EX2 R12, R12 ;  /* 0x0000000c000c7308 */ /* 0x000fe20000000800 */
[----:B0-----:R-:W-:Y:S01]  /*5800*/  FMNMX.FTZ R9, R20, R65, !PT ;  /* 0x0000004114097209 */ /* 0x001fe20007810000 */
[----:B------:R-:W-:-:S03]  /*5810*/  FADD.FTZ R65, -R45, R6 ;  /* 0x000000062d417221 */ /* 0x000fc60000010100 */
[----:B------:R-:W-:Y:S01]  /*5820*/  FSETP.NEU.FTZ.AND P2, PT, R9, -INF , PT ;  /* 0xff8000000900780b */ /* 0x000fe20003f5d000 */
[-C--:B------:R-:W-:Y:S01]  /*5830*/  FMUL.FTZ R6, R65, R0.reuse ;  /* 0x0000000041067220 */ /* 0x080fe20000410000 */
[----:B------:R-:W-:Y:S01]  /*5840*/  FMUL.FTZ R34, R9, R0 ;  /* 0x0000000009227220 */ /* 0x000fe20000410000 */
[----:B------:R0:W-:Y:S04]  /*5850*/  MUFU.EX2 R20, R24 ;  /* 0x0000001800147308 */ /* 0x0001e80000000800 */
[----:B------:R-:W-:-:S04]  /*5860*/  FSEL R34, R34, RZ, P2 ;  /* 0x000000ff22227208 */ /* 0x000fc80001000000 */
[----:B------:R-:W1:Y:S01]  /*5870*/  MUFU.EX2 R6, R6 ;  /* 0x0000000600067308 */ /* 0x000e620000000800 */
[-CC-:B------:R-:W-:Y:S01]  /*5880*/  FFMA.FTZ R38, R55, R0.reuse, -R34.reuse ;  /* 0x0000000037267223 */ /* 0x180fe20000010822 */
[-CC-:B------:R-:W-:Y:S01]  /*5890*/  FFMA.FTZ R8, R26, R0.reuse, -R34.reuse ;  /* 0x000000001a087223 */ /* 0x180fe20000010822 */
[-CC-:B------:R-:W-:Y:S01]  /*58a0*/  FFMA.FTZ R65, R155, R0.reuse, -R34.reuse ;  /* 0x000000009b417223 */ /* 0x180fe20000010822 */
[-CC-:B0-----:R-:W-:Y:S01]  /*58b0*/  FFMA.FTZ R24, R153, R0.reuse, -R34.reuse ;  /* 0x0000000099187223 */ /* 0x181fe20000010822 */
        /* <DEDUP_REMOVED lines=42> */
[----:B------:R-:W2:Y:S01]  /*5b60*/  MUFU.EX2 R35, R35 ;  /* 0x0000002300237308 */ /* 0x000ea20000000800 */
        /* <DEDUP_REMOVED lines=20> */
[----:B0-----:R-:W-:Y:S01]  /*5cb0*/  F2FP.F16.F32.PACK_AB R181, R65, R8 ;  /* 0x0000000841b5723e */ /* 0x001fe200000000ff */
[----:B------:R-:W0:Y:S01]  /*5cc0*/  MUFU.EX2 R69, R69 ;  /* 0x0000004500457308 */ /* 0x000e220000000800 */
[----:B-1----:R-:W-:-:S02]  /*5cd0*/  F2FP.F16.F32.PACK_AB R183, R31, R24 ;  /* 0x000000181fb7723e */ /* 0x002fc400000000ff */
[----:B------:R-:W-:Y:S02]  /*5ce0*/  @!P1 PRMT R48, RZ, 0x654, R48 ;  /* 0x00000654ff309816 */ /* 0x000fe40000000030 */
[----:B--2---:R-:W-:-:S03]  /*5cf0*/  F2FP.F16.F32.PACK_AB R177, R35, R26 ;  /* 0x0000001a23b1723e */ /* 0x004fc600000000ff */
[----:B------:R-:W-:Y:S01]  /*5d00*/  MUFU.EX2 R30, R30 ;  /* 0x0000001e001e7308 */ /* 0x000fe20000000800 */
[----:B------:R-:W-:Y:S02]  /*5d10*/  WARPGROUP.DEPBAR.LE gsb0, 0x0 ;  /* 0x00008000000079c5 */ /* 0x000fe40000010000 */
[----:B------:R-:W-:-:S05]  /*5d20*/  WARPGROUP.ARRIVE ;  /* 0x00000000000079c5 */ /* 0x000fca0000000000 */
[----:B------:R-:W-:Y:S01]  /*5d30*/  MUFU.EX2 R43, R43 ;  /* 0x0000002b002b7308 */ /* 0x000fe20000000800 */
[----:B------:R-:W-:Y:S02]  /*5d40*/  F2FP.F16.F32.PACK_AB R160, R33, R10 ;  /* 0x0000000a21a0723e */ /* 0x000fe400000000ff */
[----:B0-----:R-:W-:Y:S01]  /*5d50*/  F2FP.F16.F32.PACK_AB R179, R69, R28 ;  /* 0x0000001c45b3723e */ /* 0x001fe200000000ff */
[----:B------:R-:W-:Y:S04]  /*5d60*/  HGMMA.64x128x16.F32 R88, R164, gdesc[UR4].tnspB, R88, gsb0 ;  /* 0x41e00004a4587df0 */ /* 0x000fe80008000858 */
[----:B------:R-:W-:Y:S08]  /*5d70*/  MUFU.EX2 R32, R32 ;  /* 0x0000002000207308 */ /* 0x000ff00000000800 */
[----:B------:R-:W0:Y:S08]  /*5d80*/  MUFU.EX2 R25, R25 ;  /* 0x0000001900197308 */ /* 0x000e300000000800 */
[----:B------:R-:W1:Y:S08]  /*5d90*/  MUFU.EX2 R47, R47 ;  /* 0x0000002f002f7308 */ /* 0x000e700000000800 */
[----:B------:R-:W2:Y:S01]  /*5da0*/  MUFU.EX2 R169, R169 ;  /* 0x000000a900a97308 */ /* 0x000ea20000000800 */
[----:B0-----:R-:W-:-:S07]  /*5db0*/  F2FP.F16.F32.PACK_AB R162, R25, R12 ;  /* 0x0000000c19a2723e */ /* 0x001fce00000000ff */
[----:B------:R-:W0:Y:S08]  /*5dc0*/  MUFU.EX2 R61, R61 ;  /* 0x0000003d003d7308 */ /* 0x000e300000000800 */
[----:B------:R-:W3:Y:S08]  /*5dd0*/  MUFU.EX2 R36, R36 ;  /* 0x0000002400247308 */ /* 0x000ef00000000800 */
        /* <DEDUP_REMOVED lines=16> */
[----:B-1----:R-:W-:Y:S01]  /*5ee0*/  FADD.FTZ R4, R170, R55 ;  /* 0x00000037aa047221 */ /* 0x002fe20000010000 */
[-C--:B------:R-:W-:Y:S01]  /*5ef0*/  FMUL.FTZ R88, R88, R6.reuse ;  /* 0x0000000658587220 */ /* 0x080fe20000410000 */
[-C--:B------:R-:W-:Y:S01]  /*5f00*/  FMUL.FTZ R89, R89, R6.reuse ;  /* 0x0000000659597220 */ /* 0x080fe20000410000 */
[-C--:B------:R-:W-:Y:S01]  /*5f10*/  FMUL.FTZ R92, R92, R6.reuse ;  /* 0x000000065c5c7220 */ /* 0x080fe20000410000 */
[----:B------:R-:W-:Y:S01]  /*5f20*/  FADD.FTZ R55, R53, R4 ;  /* 0x0000000435377221 */ /* 0x000fe20000010000 */
[----:B------:R-:W-:Y:S01]  /*5f30*/  FFMA.FTZ R4, R7, R3, R8 ;  /* 0x0000000307047223 */ /* 0x000fe20000010008 */
[----:B------:R1:W-:Y:S01]  /*5f40*/  @!P1 SYNCS.ARRIVE.TRANS64.RED.A1T0 RZ, [R48+URZ], RZ ;  /* 0x000000ff30ff99a7 */ /* 0x0003e2000810043f */
[----:B------:R-:W1:Y:S01]  /*5f50*/  MUFU.EX2 R163, R175 ;  /* 0x000000af00a37308 */ /* 0x000e620000000800 */
[----:B--2---:R-:W-:Y:S01]  /*5f60*/  FADD.FTZ R46, R152, R55 ;  /* 0x00000037982e7221 */ /* 0x004fe20000010000 */
[----:B------:R-:W-:Y:S01]  /*5f70*/  FADD.FTZ R3, R65, R4 ;  /* 0x0000000441037221 */ /* 0x000fe20000010000 */
[-C--:B------:R-:W-:Y:S01]  /*5f80*/  FMUL.FTZ R93, R93, R6.reuse ;  /* 0x000000065d5d7220 */ /* 0x080fe20000410000 */
[-C--:B------:R-:W-:Y:S01]  /*5f90*/  FMUL.FTZ R96, R96, R6.reuse ;  /* 0x0000000660607220 */ /* 0x080fe20000410000 */
[----:B------:R-:W-:Y:S01]  /*5fa0*/  FADD.FTZ R55, R49, R46 ;  /* 0x0000002e31377221 */ /* 0x000fe20000010000 */
[----:B------:R-:W-:Y:S01]  /*5fb0*/  FADD.FTZ R4, R24, R3 ;  /* 0x0000000318047221 */ /* 0x000fe20000010000 */
[-C--:B------:R-:W-:Y:S01]  /*5fc0*/  FMUL.FTZ R97, R97, R6.reuse ;  /* 0x0000000661617220 */ /* 0x080fe20000410000 */
        /* <DEDUP_REMOVED lines=45> */
[----:B0-----:R-:W-:Y:S01]  /*62a0*/  FADD.FTZ R11, R61, R46 ;  /* 0x0000002e3d0b7221 */ /* 0x001fe20000010000 */
[----:B---3--:R-:W-:Y:S01]  /*62b0*/  FADD.FTZ R4, R36, R3 ;  /* 0x0000000324047221 */ /* 0x008fe20000010000 */
[-C--:B------:R-:W-:Y:S01]  /*62c0*/  FMUL.FTZ R137, R137, R6.reuse ;  /* 0x0000000689897220 */ /* 0x080fe20000410000 */
[-C--:B------:R-:W-:Y:S01]  /*62d0*/  FMUL.FTZ R140, R140, R6.reuse ;  /* 0x000000068c8c7220 */ /* 0x080fe20000410000 */
[----:B------:R-:W-:Y:S01]  /*62e0*/  FADD.FTZ R10, R20, R11 ;  /* 0x0000000b140a7221 */ /* 0x000fe20000010000 */
[----:B----4-:R-:W-:Y:S01]  /*62f0*/  FADD.FTZ R3, R171, R4 ;  /* 0x00000004ab037221 */ /* 0x010fe20000010000 */
[-C--:B------:R-:W-:Y:S01]  /*6300*/  FMUL.FTZ R141, R141, R6.reuse ;  /* 0x000000068d8d7220 */ /* 0x080fe20000410000 */
[-C--:B------:R-:W-:Y:S01]  /*6310*/  FMUL.FTZ R144, R144, R6.reuse ;  /* 0x0000000690907220 */ /* 0x080fe20000410000 */
[----:B-----5:R-:W-:Y:S01]  /*6320*/  FADD.FTZ R4, R45, R10 ;  /* 0x0000000a2d047221 */ /* 0x020fe20000010000 */
        /* <DEDUP_REMOVED lines=44> */
[----:B-1----:R-:W-:Y:S01]  /*65f0*/  FADD.FTZ R10, R163, R10 ;  /* 0x0000000aa30a7221 */ /* 0x002fe20000010000 */
[-C--:B------:R-:W-:Y:S01]  /*6600*/  FMUL.FTZ R150, R150, R7.reuse ;  /* 0x0000000796967220 */ /* 0x080fe20000410000 */
[----:B------:R-:W-:Y:S01]  /*6610*/  FMUL.FTZ R151, R151, R7 ;  /* 0x0000000797977220 */ /* 0x000fe20000410000 */
[----:B------:R-:W-:Y:S01]  /*6620*/  F2FP.F16.F32.PACK_AB R170, R53, R170 ;  /* 0x000000aa35aa723e */ /* 0x000fe200000000ff */
[----:B--2---:R-:W-:Y:S01]  /*6630*/  FADD.FTZ R10, R79, R10 ;  /* 0x0000000a4f0a7221 */ /* 0x004fe20000010000 */
        /* <DEDUP_REMOVED lines=25> */
.L_x_7564:
[----:B------:R-:W-:-:S13]  /*67d0*/  ISETP.LE.AND P2, PT, RZ, UR55, PT ;  /* 0x00000037ff007c0c */ /* 0x000fda000bf43270 */
[----:B------:R-:W-:Y:S05]  /*67e0*/  @!P2 BRA `(.L_x_7574) ;  /* 0x0000001c00f8a947 */ /* 0x000fea0003800000 */
[----:B------:R-:W-:Y:S01]  /*67f0*/  IMAD.MOV.U32 R6, RZ, RZ, R9 ;  /* 0x000000ffff067224 */ /* 0x000fe200078e0009 */
[----:B------:R-:W-:Y:S01]  /*6800*/  UMOV UR51, UR44 ;  /* 0x0000002c00337c82 */ /* 0x000fe20008000000 */
[----:B------:R-:W-:Y:S01]  /*6810*/  IMAD.MOV.U32 R7, RZ, RZ, R5 ;  /* 0x000000ffff077224 */ /* 0x000fe200078e0005 */
[----:B------:R-:W-:-:S06]  /*6820*/  UMOV UR47, UR43 ;  /* 0x0000002b002f7c82 */ /* 0x000fcc0008000000 */
.L_x_7583:
        /* <DEDUP_REMOVED lines=9> */
.L_x_7576:
[----:B------:R-:W-:Y:S01]  /*68c0*/  ULEA UR6, UR43, UR41, 0x3 ;  /* 0x000000292b067291 */ /* 0x000fe2000f8e183f */
[----:B------:R-:W-:-:S05]  /*68d0*/  IMAD.U32 R0, RZ, RZ, UR44 ;  /* 0x0000002cff007e24 */ /* 0x000fca000f8e00ff */
[----:B------:R-:W-:-:S04]  /*68e0*/  SHF.L.U32 R0, R0, 0x1f, RZ ;  /* 0x0000001f00007819 */ /* 0x000fc800000006ff */
[----:B------:R0:W1:Y:S01]  /*68f0*/  SYNCS.PHASECHK.TRANS64.TRYWAIT P2, [UR6+0x28830], R0 ;  /* 0x02883000ff0075a7 */ /* 0x0000620008040146 */
[----:B------:R-:W-:Y:S05]  /*6900*/  @!P0 BRA `(.L_x_7577) ;  /* 0x0000000000048947 */ /* 0x000fea0003800000 */
[----:B------:R-:W-:Y:S01]  /*6910*/  BPT.TRAP 0x1 ;  /* 0x000000040000795c */ /* 0x000fe20000300000 */
.L_x_7577:
[----:B-1----:R-:W-:Y:S05]  /*6920*/  @P2 BRA `(.L_x_7575) ;  /* 0x0000000000082947 */ /* 0x002fea0003800000 */
[----:B------:R-:W1:Y:S02]  /*6930*/  SYNCS.PHASECHK.TRANS64.TRYWAIT P2, [UR6+0x28830], R0 ;  /* 0x02883000ff0075a7 */ /* 0x000e640008040146 */
[----:B-1----:R-:W-:Y:S05]  /*6940*/  @!P2 BRA `(.L_x_7578) ;  /* 0x000000980018a947 */ /* 0x002fea0003800000 */
.L_x_7575:
        /* <DEDUP_REMOVED lines=45> */
.L_x_7580:
[----:B------:R-:W-:Y:S01]  /*6c20*/  ULEA UR6, UR47, UR41, 0x3 ;  /* 0x000000292f067291 */ /* 0x000fe2000f8e183f */
[----:B------:R-:W-:-:S05]  /*6c30*/  IMAD.U32 R0, RZ, RZ, UR51 ;  /* 0x00000033ff007e24 */ /* 0x000fca000f8e00ff */
[----:B------:R-:W-:-:S04]  /*6c40*/  SHF.L.U32 R0, R0, 0x1f, RZ ;  /* 0x0000001f00007819 */ /* 0x000fc800000006ff */
[----:B------:R0:W1:Y:S01]  /*6c50*/  SYNCS.PHASECHK.TRANS64.TRYWAIT P2, [UR6+0x28850], R0 ;  /* 0x02885000ff0075a7 */ /* 0x0000620008040146 */
[----:B------:R-:W-:Y:S05]  /*6c60*/  @!P0 BRA `(.L_x_7581) ;  /* 0x0000000000048947 */ /* 0x000fea0003800000 */
[----:B------:R-:W-:Y:S01]  /*6c70*/  BPT.TRAP 0x1 ;  /* 0x000000040000795c */ /* 0x000fe20000300000 */
.L_x_7581:
[----:B-1----:R-:W-:Y:S05]  /*6c80*/  @P2 BRA `(.L_x_7579) ;  /* 0x0000000000082947 */ /* 0x002fea0003800000 */
[----:B------:R-:W1:Y:S02]  /*6c90*/  SYNCS.PHASECHK.TRANS64.TRYWAIT P2, [UR6+0x28850], R0 ;  /* 0x02885000ff0075a7 */ /* 0x000e640008040146 */
[----:B-1----:R-:W-:Y:S05]  /*6ca0*/  @!P2 BRA `(.L_x_7582) ;  /* 0x000000940058a947 */ /* 0x002fea0003800000 */
.L_x_7579:
        /* <DEDUP_REMOVED lines=50> */
[----:B------:R-:W-:Y:S02]  /*6fd0*/  WARPGROUP.DEPBAR.LE gsb0, 0x0 ;  /* 0x00008000000079c5 */ /* 0x000fe40000010000 */
[----:B------:R-:W-:-:S06]  /*6fe0*/  WARPGROUP.ARRIVE ;  /* 0x00000000000079c5 */ /* 0x000fcc0000000000 */
[----:B------:R-:W-:Y:S01]  /*6ff0*/  HGMMA.64x128x16.F32 R88, R176, gdesc[UR4].tnspB, R88, gsb0 ;  /* 0x41e00004b0587df0 */ /* 0x000fe20008000858 */
[----:B------:R-:W-:Y:S01]  /*7000*/  UIADD3 UR6, UR10, 0x100, URZ ;  /* 0x000001000a067890 */ /* 0x000fe2000fffe03f */
[----:B------:R-:W-:Y:S01]  /*7010*/  UMOV UR7, 0x40000040 ;  /* 0x4000004000077882 */ /* 0x000fe20000000000 */
        /* <DEDUP_REMOVED lines=37> */
[----:B------:R-:W-:-:S06]  /*7270*/  WARPGROUP.ARRIVE ;  /* 0x00000000000079c5 */ /* 0x000fcc0000000000 */
[----:B------:R-:W-:Y:S01]  /*7280*/  HGMMA.64x128x16.F32 R88, R172, gdesc[UR4].tnspB, R88, gsb0 ;  /* 0x41e00004ac587df0 */ /* 0x000fe20008000858 */
[----:B------:R-:W-:Y:S01]  /*7290*/  UIADD3 UR6, UR10, 0x180, URZ ;  /* 0x000001800a067890 */ /* 0x000fe2000fffe03f */
[----:B------:R-:W-:Y:S01]  /*72a0*/  UMOV UR7, 0x40000040 ;  /* 0x4000004000077882 */ /* 0x000fe20000000000 */
[----:B0-----:R-:W-:-:S05]  /*72b0*/  FMNMX.FTZ R14, R9, R10, !PT ;  /* 0x0000000a090e7209 */ /* 0x001fca0007810000 */
[----:B------:R-:W0:Y:S02]  /*72c0*/  SHFL.BFLY PT, R9, R14, 0x1, 0x1f ;  /* 0x0c201f000e097f89 */ /* 0x000e2400000e0000 */
[----:B0-----:R-:W-:Y:S01]  /*72d0*/  FMNMX.FTZ R9, R14, R9, !PT ;  /* 0x000000090e097209 */ /* 0x001fe20007810000 */
        /* <DEDUP_REMOVED lines=26> */
[----:B------:R-:W0:Y:S01]  /*7480*/  MUFU.EX2 R180, R180 ;  /* 0x000000b400b47308 */ /* 0x000e220000000800 */
[----:B------:R-:W-:-:S02]  /*7490*/  IMAD.U32 R27, RZ, RZ, UR43 ;  /* 0x0000002bff1b7e24 */ /* 0x000fc4000f8e00ff */
[-CC-:B------:R-:W-:Y:S01]  /*74a0*/  FFMA.FTZ R183, R30, R0.reuse, -R73.reuse ;  /* 0x000000001eb77223 */ /* 0x180fe20000010849 */
[-CC-:B------:R-:W-:Y:S01]  /*74b0*/  FFMA.FTZ R36, R31, R0.reuse, -R73.reuse ;  /* 0x000000001f247223 */ /* 0x180fe20000010849 */
[-C--:B------:R-:W-:Y:S01]  /*74c0*/  FFMA.FTZ R177, R34, R0.reuse, -R73 ;  /* 0x0000000022b17223 */ /* 0x080fe20000010849 */
[-C--:B------:R-:W-:Y:S01]  /*74d0*/  FFMA.FTZ R15, R33, R0.reuse, -R169 ;  /* 0x00000000210f7223 */ /* 0x080fe200000108a9 */
[----:B------:R-:W-:Y:S01]  /*74e0*/  @!P1 LEA R27, R27, UR41, 0x3 ;  /* 0x000000291b1b9c11 */ /* 0x000fe2000f8e18ff */
[-CC-:B------:R-:W-:Y:S01]  /*74f0*/  FFMA.FTZ R34, R35, R0.reuse, -R73.reuse ;  /* 0x0000000023227223 */ /* 0x180fe20000010849 */
[----:B------:R-:W-:Y:S01]  /*7500*/  MUFU.EX2 R6, R6 ;  /* 0x0000000600067308 */ /* 0x000fe20000000800 */
[----:B------:R-:W-:Y:S01]  /*7510*/  IADD3 R31, -R22, 0xb, RZ ;  /* 0x0000000b161f7810 */ /* 0x000fe20007ffe1ff */
[-C--:B------:R-:W-:Y:S01]  /*7520*/  FFMA.FTZ R179, R38, R0.reuse, -R73 ;  /* 0x0000000026b37223 */ /* 0x080fe20000010849 */
[----:B------:R-:W-:Y:S02]  /*7530*/  @!P1 VIADD R27, R27, 0x28840 ;  /* 0x000288401b1b9836 */ /* 0x000fe40000000000 */
[-C--:B------:R-:W-:Y:S01]  /*7540*/  FFMA.FTZ R21, R37, R0.reuse, -R169 ;  /* 0x0000000025157223 */ /* 0x080fe200000108a9 */
[-C--:B------:R-:W-:Y:S01]  /*7550*/  FFMA.FTZ R38, R39, R0.reuse, -R73 ;  /* 0x0000000027267223 */ /* 0x080fe20000010849 */
[-C--:B------:R-:W-:Y:S01]  /*7560*/  FFMA.FTZ R172, R40, R0.reuse, -R169 ;  /* 0x0000000028ac7223 */ /* 0x080fe200000108a9 */
[----:B------:R-:W-:Y:S01]  /*7570*/  FFMA.FTZ R173, R42, R0, -R73 ;  /* 0x000000002aad7223 */ /* 0x000fe20000010849 */
[----:B------:R-:W1:Y:S01]  /*7580*/  MUFU.EX2 R181, R181 ;  /* 0x000000b500b57308 */ /* 0x000e620000000800 */
[----:B------:R-:W-:Y:S01]  /*7590*/  @!P1 PRMT R27, RZ, 0x654, R27 ;  /* 0x00000654ff1b9816 */ /* 0x000fe2000000001b */
[----:B0-----:R-:W-:Y:S01]  /*75a0*/  FFMA.FTZ R4, R7, R4, R180 ;  /* 0x0000000407047223 */ /* 0x001fe200000100b4 */
[-C--:B------:R-:W-:Y:S01]  /*75b0*/  FFMA.FTZ R30, R43, R0.reuse, -R73 ;  /* 0x000000002b1e7223 */ /* 0x080fe20000010849 */
[-C--:B------:R-:W-:Y:S01]  /*75c0*/  FFMA.FTZ R174, R44, R0.reuse, -R169 ;  /* 0x000000002cae7223 */ /* 0x080fe200000108a9 */
[-C--:B------:R-:W-:Y:S01]  /*75d0*/  FFMA.FTZ R175, R46, R0.reuse, -R73 ;  /* 0x000000002eaf7223 */ /* 0x080fe20000010849 */
[-C--:B------:R-:W-:Y:S01]  /*75e0*/  FFMA.FTZ R29, R45, R0.reuse, -R169 ;  /* 0x000000002d1d7223 */ /* 0x080fe200000108a9 */
[-C--:B------:R-:W-:Y:S01]  /*75f0*/  FFMA.FTZ R26, R47, R0.reuse, -R73 ;  /* 0x000000002f1a7223 */ /* 0x080fe20000010849 */
[----:B------:R-:W0:Y:S01]  /*7600*/  MUFU.EX2 R20, R20 ;  /* 0x0000001400147308 */ /* 0x000e220000000800 */
        /* <DEDUP_REMOVED lines=26> */
[----:B0-----:R-:W-:Y:S01]  /*77b0*/  F2FP.F16.F32.PACK_AB R181, R20, R181 ;  /* 0x000000b514b5723e */ /* 0x001fe200000000ff */
        /* <DEDUP_REMOVED lines=11> */
[----:B------:R-:W-:Y:S01]  /*7870*/  UMOV UR47, UR43 ;  /* 0x0000002b002f7c82 */ /* 0x000fe20008000000 */
[----:B------:R-:W-:Y:S03]  /*7880*/  MUFU.EX2 R176, R176 ;  /* 0x000000b000b07308 */ /* 0x000fe60000000800 */
[----:B------:R-:W-:-:S05]  /*7890*/  @!P1 LEA R35, R35, UR41, 0x3 ;  /* 0x0000002923239c11 */ /* 0x000fca000f8e18ff */
        /* <DEDUP_REMOVED lines=61> */
[----:B------:R-:W1:Y:S01]  /*7c70*/  MUFU.EX2 R61, R61 ;  /* 0x0000003d003d7308 */ /* 0x000e620000000800 */
[----:B------:R-:W-:-:S02]  /*7c80*/  WARPGROUP.DEPBAR.LE gsb0, 0x0 ;  /* 0x00008000000079c5 */ /* 0x000fc40000010000 */
[----:B------:R-:W-:-:S05]  /*7c90*/  WARPGROUP.ARRIVE ;  /* 0x00000000000079c5 */ /* 0x000fca0000000000 */
[----:B------:R-:W2:Y:S01]  /*7ca0*/  MUFU.EX2 R161, R74 ;  /* 0x0000004a00a17308 */ /* 0x000ea20000000800 */
[----:B0-----:R-:W-:Y:S01]  /*7cb0*/  F2FP.F16.F32.PACK_AB R160, R57, R8 ;  /* 0x0000000839a0723e */ /* 0x001fe200000000ff */
[----:B------:R-:W-:Y:S01]  /*7cc0*/  HGMMA.64x128x16.F32 R88, R164, gdesc[UR4].tnspB, R88, gsb0 ;  /* 0x41e00004a4587df0 */ /* 0x000fe20008000858 */
[----:B------:R-:W-:Y:S01]  /*7cd0*/  UIADD3 UR6, UR55, -0x1, URZ ;  /* 0xffffffff37067890 */ /* 0x000fe2000fffe03f */
[----:B-1----:R-:W-:-:S04]  /*7ce0*/  F2FP.F16.F32.PACK_AB R162, R61, R10 ;  /* 0x0000000a3da2723e */ /* 0x002fc800000000ff */
[----:B------:R-:W0:Y:S02]  /*7cf0*/  MUFU.EX2 R163, R78 ;  /* 0x0000004e00a37308 */ /* 0x000e240000000800 */
[----:B------:R-:W-:-:S06]  /*7d00*/  UMOV UR55, UR6 ;  /* 0x0000000600377c82 */ /* 0x000fcc0008000000 */
[----:B------:R-:W1:Y:S08]  /*7d10*/  MUFU.EX2 R79, R79 ;  /* 0x0000004f004f7308 */ /* 0x000e700000000800 */
[----:B------:R-:W3:Y:S08]  /*7d20*/  MUFU.EX2 R12, R12 ;  /* 0x0000000c000c7308 */ /* 0x000ef00000000800 */
[----:B------:R-:W-:Y:S08]  /*7d30*/  MUFU.EX2 R65, R65 ;  /* 0x0000004100417308 */ /* 0x000ff00000000800 */
[----:B------:R-:W-:Y:S08]  /*7d40*/  MUFU.EX2 R83, R83 ;  /* 0x0000005300537308 */ /* 0x000ff00000000800 */
[----:B------:R-:W-:Y:S08]  /*7d50*/  MUFU.EX2 R14, R84 ;  /* 0x00000054000e7308 */ /* 0x000ff00000000800 */
[----:B------:R-:W-:Y:S01]  /*7d60*/  MUFU.EX2 R69, R69 ;  /* 0x0000004500457308 */ /* 0x000fe20000000800 */
[----:B------:R-:W-:-:S02]  /*7d70*/  WARPGROUP.DEPBAR.LE gsb0, 0x0 ;  /* 0x00008000000079c5 */ /* 0x000fc40000010000 */
[----:B------:R4:W-:Y:S06]  /*7d80*/  BAR.ARV R31, 0x100 ;  /* 0x0004001f0000751d */ /* 0x0009ec0000002000 */
[----:B------:R5:W-:Y:S01]  /*7d90*/  @!P1 SYNCS.ARRIVE.TRANS64.RED.A1T0 RZ, [R27+URZ], RZ ;  /* 0x000000ff1bff99a7 */ /* 0x000be2000810043f */
[----:B------:R-:W3:Y:S01]  /*7da0*/  MUFU.EX2 R165, R82 ;  /* 0x0000005200a57308 */ /* 0x000ee20000000800 */
[----:B----4-:R-:W-:Y:S02]  /*7db0*/  @!P1 VIADD R31, R35, 0x28860 ;  /* 0x00028860231f9836 */ /* 0x010fe40000000000 */
[-C--:B------:R-:W-:Y:S01]  /*7dc0*/  FMUL.FTZ R88, R88, R7.reuse ;  /* 0x0000000758587220 */ /* 0x080fe20000410000 */
[-C--:B------:R-:W-:Y:S01]  /*7dd0*/  FMUL.FTZ R89, R89, R7.reuse ;  /* 0x0000000759597220 */ /* 0x080fe20000410000 */
[-C--:B------:R-:W-:Y:S01]  /*7de0*/  FMUL.FTZ R92, R92, R7.reuse ;  /* 0x000000075c5c7220 */ /* 0x080fe20000410000 */
[-C--:B------:R-:W-:Y:S01]  /*7df0*/  FMUL.FTZ R93, R93, R7.reuse ;  /* 0x000000075d5d7220 */ /* 0x080fe20000410000 */
[----:B------:R-:W-:Y:S01]  /*7e00*/  @!P1 PRMT R31, RZ, 0x654, R31 ;  /* 0x00000654ff1f9816 */ /* 0x000fe2000000001f */
[----:B-----5:R-:W-:Y:S01]  /*7e10*/  FADD.FTZ R27, R11, R4 ;  /* 0x000000040b1b7221 */ /* 0x020fe20000010000 */
[----:B------:R-:W-:Y:S01]  /*7e20*/  FADD.FTZ R4, R20, R3 ;  /* 0x0000000314047221 */ /* 0x000fe20000010000 */
[----:B------:R-:W4:Y:S01]  /*7e30*/  MUFU.EX2 R167, R86 ;  /* 0x0000005600a77308 */ /* 0x000f220000000800 */
        /* <DEDUP_REMOVED lines=102> */
[----:B-1----:R-:W-:Y:S01]  /*84a0*/  FADD.FTZ R4, R79, R4 ;  /* 0x000000044f047221 */ /* 0x002fe20000010000 */
[-C--:B------:R-:W-:Y:S01]  /*84b0*/  FMUL.FTZ R130, R130, R6.reuse ;  /* 0x0000000682827220 */ /* 0x080fe20000410000 */
[-C--:B------:R-:W-:Y:S01]  /*84c0*/  FMUL.FTZ R131, R131, R6.reuse ;  /* 0x0000000683837220 */ /* 0x080fe20000410000 */
[----:B---3--:R-:W-:Y:S01]  /*84d0*/  FADD.FTZ R20, R12, R3 ;  /* 0x000000030c147221 */ /* 0x008fe20000010000 */
        /* <DEDUP_REMOVED lines=8> */
[----:B----4-:R-:W-:Y:S01]  /*8560*/  FADD.FTZ R3, R167, R4 ;  /* 0x00000004a7037221 */ /* 0x010fe20000010000 */
        /* <DEDUP_REMOVED lines=38> */
.L_x_7574:
[----:B------:R-:W-:Y:S06]  /*87d0*/  BAR.ARV 0x8, 0x120 ;  /* 0x0204800000007b1d */ /* 0x000fec0000002000 */
[----:B------:R-:W-:Y:S05]  /*87e0*/  @!P0 BRA `(.L_x_7584) ;  /* 0x0000000000048947 */ /* 0x000fea0003800000 */
[----:B------:R-:W-:Y:S01]  /*87f0*/  BPT.TRAP 0x1 ;  /* 0x000000040000795c */ /* 0x000fe20000300000 */
.L_x_7584:
[----:B------:R-:W-:Y:S01]  /*8800*/  ULEA UR5, UR43, UR41, 0x3 ;  /* 0x000000292b057291 */ /* 0x000fe2000f8e183f */
[----:B------:R-:W-:-:S05]  /*8810*/  IMAD.U32 R6, RZ, RZ, UR44 ;  /* 0x0000002cff067e24 */ /* 0x000fca000f8e00ff */
[----:B------:R-:W-:-:S04]  /*8820*/  SHF.L.U32 R6, R6, 0x1f, RZ ;  /* 0x0000001f06067819 */ /* 0x000fc800000006ff */
[----:B------:R0:W1:Y:S01]  /*8830*/  SYNCS.PHASECHK.TRANS64.TRYWAIT P2, [UR5+0x28850], R6 ;  /* 0x02885006ff0075a7 */ /* 0x0000620008040145 */
[----:B------:R-:W-:Y:S05]  /*8840*/  @!P0 BRA `(.L_x_7585) ;  /* 0x0000000000048947 */ /* 0x000fea0003800000 */
[----:B------:R-:W-:Y:S01]  /*8850*/  BPT.TRAP 0x1 ;  /* 0x000000040000795c */ /* 0x000fe20000300000 */
.L_x_7585:
[----:B-1----:R-:W-:Y:S05]  /*8860*/  @P2 BRA `(.L_x_7586) ;  /* 0x0000000000082947 */ /* 0x002fea0003800000 */
[----:B------:R-:W1:Y:S02]  /*8870*/  SYNCS.PHASECHK.TRANS64.TRYWAIT P0, [UR5+0x28850], R6 ;  /* 0x02885006ff0075a7 */ /* 0x000e640008000145 */
[----:B-1----:R-:W-:Y:S05]  /*8880*/  @!P0 BRA `(.L_x_7587) ;  /* 0x0000007800788947 */ /* 0x002fea0003800000 */
.L_x_7586:
[----:B------:R-:W-:Y:S01]  /*8890*/  UIADD3 UR41, UR41, 0x400, URZ ;  /* 0x0000040029297890 */ /* 0x000fe2000fffe03f */
[----:B------:R-:W-:Y:S01]  /*88a0*/  WARPGROUP.ARRIVE ;  /* 0x00000000000079c5 */ /* 0x000fe20000000000 */
[----:B------:R-:W-:Y:S01]  /*88b0*/  UMOV UR7, 0x40000040 ;  /* 0x4000004000077882 */ /* 0x000fe20000000000 */
[----:B-1----:R-:W1:Y:S01]  /*88c0*/  SHFL.BFLY PT, R7, R4, 0x2, 0x1f ;  /* 0x0c401f0004077f89 */ /* 0x002e6200000e0000 */
[----:B------:R-:W-:Y:S01]  /*88d0*/  USHF.R.U32.HI UR41, URZ, 0x4, UR41 ;  /* 0x000000043f297899 */ /* 0x000fe20008011629 */
[----:B------:R-:W-:Y:S01]  /*88e0*/  IMAD.MOV.U32 R13, RZ, RZ, RZ ;  /* 0x000000ffff0d7224 */ /* 0x000fe200078e00ff */
[----:B------:R-:W-:Y:S01]  /*88f0*/  UIADD3 UR45, UR45, 0x1, URZ ;  /* 0x000000012d2d7890 */ /* 0x000fe2000fffe03f */
[----:B0-----:R-:W0:Y:S01]  /*8900*/  SHFL.BFLY PT, R6, R3, 0x2, 0x1f ;  /* 0x0c401f0003067f89 */ /* 0x001e2200000e0000 */
        /* <DEDUP_REMOVED lines=12> */
[----:B------:R-:W-:Y:S01]  /*89d0*/  USEL UR43, UR43, URZ, UP0 ;  /* 0x0000003f2b2b7287 */ /* 0x000fe20008000000 */
[----:B0-----:R-:W-:Y:S01]  /*89e0*/  FADD.FTZ R8, R6, R3 ;  /* 0x0000000306087221 */ /* 0x001fe20000010000 */
[----:B------:R-:W-:Y:S01]  /*89f0*/  IMAD.MOV.U32 R3, RZ, RZ, -0x800000 ;  /* 0xff800000ff037424 */ /* 0x000fe200078e00ff */
[----:B------:R-:W0:Y:S04]  /*8a00*/  SHFL.BFLY PT, R6, R7, 0x1, 0x1f ;  /* 0x0c201f0007067f89 */ /* 0x000e2800000e0000 */
[----:B------:R-:W1:Y:S01]  /*8a10*/  SHFL.BFLY PT, R11, R8, 0x1, 0x1f ;  /* 0x0c201f00080b7f89 */ /* 0x000e6200000e0000 */
[----:B0-----:R-:W-:Y:S01]  /*8a20*/  FADD.FTZ R14, R7, R6 ;  /* 0x00000006070e7221 */ /* 0x001fe20000010000 */
[----:B-1----:R-:W-:-:S04]  /*8a30*/  FADD.FTZ R15, R8, R11 ;  /* 0x0000000b080f7221 */ /* 0x002fc80000010000 */
[----:B------:R-:W-:Y:S01]  /*8a40*/  FSETP.NE.FTZ.AND P0, PT, R14, RZ, PT ;  /* 0x000000ff0e00720b */ /* 0x000fe20003f15000 */
[----:B------:R-:W-:Y:S01]  /*8a50*/  IMAD.U32 R8, RZ, RZ, UR5 ;  /* 0x00000005ff087e24 */ /* 0x000fe2000f8e00ff */
[----:B------:R-:W-:-:S11]  /*8a60*/  FSETP.NE.FTZ.AND P2, PT, R15, RZ, PT ;  /* 0x000000ff0f00720b */ /* 0x000fd60003f55000 */
[----:B------:R-:W0:Y:S01]  /*8a70*/  @P0 MUFU.LG2 R6, R14 ;  /* 0x0000000e00060308 */ /* 0x000e220000000c00 */
[C---:B------:R-:W-:Y:S01]  /*8a80*/  @P0 FMUL.FTZ R4, R0.reuse, 0.69314718246459960938 ;  /* 0x3f31721800040820 */ /* 0x040fe20000410000 */
[----:B------:R-:W-:-:S06]  /*8a90*/  @P2 FMUL.FTZ R21, R0, 0.69314718246459960938 ;  /* 0x3f31721800152820 */ /* 0x000fcc0000410000 */
[----:B------:R-:W1:Y:S08]  /*8aa0*/  @P2 MUFU.LG2 R11, R15 ;  /* 0x0000000f000b2308 */ /* 0x000e700000000c00 */
[----:B------:R-:W2:Y:S01]  /*8ab0*/  @P0 MUFU.RCP R13, R14 ;  /* 0x0000000e000d0308 */ /* 0x000ea20000001000 */
[----:B0-----:R-:W-:Y:S01]  /*8ac0*/  @P0 FMUL.FTZ R7, R6, 0.69314718246459960938 ;  /* 0x3f31721806070820 */ /* 0x001fe20000410000 */
[----:B------:R-:W-:-:S03]  /*8ad0*/  @!P1 VIADD R6, R8, 0x28860 ;  /* 0x0002886008069836 */ /* 0x000fc60000000000 */
[----:B------:R-:W-:Y:S01]  /*8ae0*/  @P0 FFMA.FTZ R12, R4, R5, R7 ;  /* 0x00000005040c0223 */ /* 0x000fe20000010007 */
[----:B------:R-:W-:Y:S02]  /*8af0*/  PLOP3.LUT P0, PT, PT, PT, PT, 0x8, 0x0 ;  /* 0x000000000000781c */ /* 0x000fe40003f0e170 */
[----:B------:R-:W0:Y:S01]  /*8b00*/  @P2 MUFU.RCP R10, R15 ;  /* 0x0000000f000a2308 */ /* 0x000e220000001000 */
[----:B-1----:R-:W-:-:S04]  /*8b10*/  @P2 FMUL.FTZ R0, R11, 0.69314718246459960938 ;  /* 0x3f3172180b002820 */ /* 0x002fc80000410000 */
[----:B------:R-:W-:Y:S01]  /*8b20*/  @P2 FFMA.FTZ R3, R21, R9, R0 ;  /* 0x0000000915032223 */ /* 0x000fe20000010000 */
[----:B------:R-:W-:Y:S01]  /*8b30*/  @!P1 PRMT R0, RZ, 0x654, R6 ;  /* 0x00000654ff009816 */ /* 0x000fe20000000006 */
        /* <DEDUP_REMOVED lines=102> */
.L_x_7557:
        /* <DEDUP_REMOVED lines=19> */
[----:B------:R-:W-:Y:S01]  /*92d0*/  F2FP.F16.F32.PACK_AB R150, R13, R34 ;  /* 0x000000220d96723e */ /* 0x000fe200000000ff */
[----:B------:R-:W-:Y:S01]  /*92e0*/  UISETP.NE.U32.AND UP1, UPT, UR6, URZ, UPT ;  /* 0x0000003f0600728c */ /* 0x000fe2000bf25070 */
[----:B------:R-:W-:Y:S01]  /*92f0*/  F2FP.F16.F32.PACK_AB R151, R151, R32 ;  /* 0x000000209797723e */ /* 0x000fe200000000ff */
[----:B------:R-:W-:-:S02]  /*9300*/  USHF.L.U32 UR10, UR37, 0x2, URZ ;  /* 0x00000002250a7899 */ /* 0x000fc4000800063f */
[----:B------:R-:W-:Y:S02]  /*9310*/  UISETP.NE.AND.EX UP1, UPT, UR7, URZ, UPT, UP1 ;  /* 0x0000003f0700728c */ /* 0x000fe4000bf25310 */
[----:B------:R-:W-:Y:S02]  /*9320*/  USHF.L.U64.HI UR11, UR37, 0x2, UR38 ;  /* 0x00000002250b7899 */ /* 0x000fe40008010226 */
[----:B------:R-:W-:Y:S02]  /*9330*/  UIADD3 UR4, UP2, UR10, UR6, URZ ;  /* 0x000000060a047290 */ /* 0x000fe4000ff5e03f */
[----:B------:R-:W-:Y:S02]  /*9340*/  @UP0 UIADD3 UR6, UP3, UR10, UR8, URZ ;  /* 0x000000080a060290 */ /* 0x000fe4000ff7e03f */
[----:B------:R-:W-:Y:S02]  /*9350*/  UIADD3.X UR8, UR11, UR7, URZ, UP2, !UPT ;  /* 0x000000070b087290 */ /* 0x000fe400097fe43f */
[----:B------:R-:W-:Y:S01]  /*9360*/  @UP0 UIADD3.X UR7, UR11, UR9, URZ, UP3, !UPT ;  /* 0x000000090b070290 */ /* 0x000fe20009ffe43f */
[----:B------:R-:W-:-:S02]  /*9370*/  MOV R14, R0 ;  /* 0x00000000000e7202 */ /* 0x000fc40000000f00 */
[----:B0-----:R-:W-:-:S03]  /*9380*/  MOV R15, R5 ;  /* 0x00000005000f7202 */ /* 0x001fc60000000f00 */
[----:B------:R-:W-:-:S03]  /*9390*/  IMAD.WIDE R4, R185, 0x2, R14 ;  /* 0x00000002b9047825 */ /* 0x000fc600078e020e */
[C---:B------:R-:W-:Y:S02]  /*93a0*/  IADD3 R91, P5, R4.reuse, 0x40, RZ ;  /* 0x00000040045b7810 */ /* 0x040fe40007fbe0ff */
[C---:B------:R-:W-:Y:S02]  /*93b0*/  LOP3.LUT R9, R4.reuse, 0x380, RZ, 0xc0, !PT ;  /* 0x0000038004097812 */ /* 0x040fe400078ec0ff */
[----:B------:R-:W-:Y:S01]  /*93c0*/  LOP3.LUT R26, R91, 0x380, RZ, 0xc0, !PT ;  /* 0x000003805b1a7812 */ /* 0x000fe200078ec0ff */
[----:B------:R-:W-:Y:S01]  /*93d0*/  IMAD.X R29, RZ, RZ, R5, P5 ;  /* 0x000000ffff1d7224 */ /* 0x000fe200028e0605 */
[----:B------:R-:W-:Y:S02]  /*93e0*/  SHF.R.U64 R9, R9, 0x3, RZ ;  /* 0x0000000309097819 */ /* 0x000fe400000012ff */
[C---:B------:R-:W-:Y:S02]  /*93f0*/  IADD3 R49, P6, R4.reuse, 0x20, RZ ;  /* 0x0000002004317810 */ /* 0x040fe40007fde0ff */
[----:B------:R-:W-:-:S02]  /*9400*/  IADD3 R95, P4, R4, 0x60, RZ ;  /* 0x00000060045f7810 */ /* 0x000fc40007f9e0ff */
[C---:B------:R-:W-:Y:S01]  /*9410*/  IADD3 R97, P3, R4.reuse, 0x4000, RZ ;  /* 0x0000400004617810 */ /* 0x040fe20007f7e0ff */
[--C-:B------:R-:W-:Y:S01]  /*9420*/  IMAD.X R31, RZ, RZ, R5.reuse, P6 ;  /* 0x000000ffff1f7224 */ /* 0x100fe200030e0605 */
[C---:B------:R-:W-:Y:S01]  /*9430*/  IADD3 R99, P2, R4.reuse, 0x4020, RZ ;  /* 0x0000402004637810 */ /* 0x040fe20007f5e0ff */
[--C-:B------:R-:W-:Y:S01]  /*9440*/  IMAD.X R27, RZ, RZ, R5.reuse, P4 ;  /* 0x000000ffff1b7224 */ /* 0x100fe200020e0605 */
[C---:B------:R-:W-:Y:S01]  /*9450*/  IADD3 R101, P1, R4.reuse, 0x4040, RZ ;  /* 0x0000404004657810 */ /* 0x040fe20007f3e0ff */
[--C-:B------:R-:W-:Y:S01]  /*9460*/  IMAD.X R11, RZ, RZ, R5.reuse, P3 ;  /* 0x000000ffff0b7224 */ /* 0x100fe200018e0605 */
[----:B------:R-:W-:Y:S01]  /*9470*/  BAR.SYNC.DEFER_BLOCKING 0x1, 0x100 ;  /* 0x0044000000007b1d */ /* 0x000fe20000010000 */
[----:B------:R-:W-:Y:S02]  /*9480*/  IADD3 R103, P0, R4, 0x4060, RZ ;  /* 0x0000406004677810 */ /* 0x000fe40007f1e0ff */
[----:B------:R-:W-:Y:S01]  /*9490*/  SHF.R.U64 R26, R26, 0x3, RZ ;  /* 0x000000031a1a7819 */ /* 0x000fe200000012ff */
[--C-:B------:R-:W-:Y:S01]  /*94a0*/  IMAD.X R25, RZ, RZ, R5.reuse, P1 ;  /* 0x000000ffff197224 */ /* 0x100fe200008e0605 */
[----:B------:R-:W-:Y:S01]  /*94b0*/  LOP3.LUT R4, R9, R4, RZ, 0x3c, !PT ;  /* 0x0000000409047212 */ /* 0x000fe200078e3cff */
[--C-:B------:R-:W-:Y:S01]  /*94c0*/  IMAD.X R9, RZ, RZ, R5.reuse, P2 ;  /* 0x000000ffff097224 */ /* 0x100fe200010e0605 */
[----:B------:R-:W-:Y:S01]  /*94d0*/  LOP3.LUT R28, R26, R91, RZ, 0x3c, !PT ;  /* 0x0000005b1a1c7212 */ /* 0x000fe200078e3cff */
[----:B------:R-:W-:Y:S01]  /*94e0*/  IMAD.X R21, RZ, RZ, R5, P0 ;  /* 0x000000ffff157224 */ /* 0x000fe200000e0605 */
[----:B------:R-:W-:-:S02]  /*94f0*/  MOV R91, R4 ;  /* 0x00000004005b7202 */ /* 0x000fc40000000f00 */
[----:B------:R-:W-:Y:S02]  /*9500*/  LOP3.LUT R10, R49, 0x380, RZ, 0xc0, !PT ;  /* 0x00000380310a7812 */ /* 0x000fe400078ec0ff */
[----:B------:R-:W-:Y:S02]  /*9510*/  LOP3.LUT R48, R95, 0x380, RZ, 0xc0, !PT ;  /* 0x000003805f307812 */ /* 0x000fe400078ec0ff */
[----:B------:R-:W-:Y:S02]  /*9520*/  F2FP.F16.F32.PACK_AB R5, R20, R93 ;  /* 0x0000005d1405723e */ /* 0x000fe400000000ff */
[----:B------:R-:W-:Y:S02]  /*9530*/  LOP3.LUT R50, R97, 0x380, RZ, 0xc0, !PT ;  /* 0x0000038061327812 */ /* 0x000fe400078ec0ff */
[----:B------:R-:W-:Y:S02]  /*9540*/  LOP3.LUT R20, R99, 0x380, RZ, 0xc0, !PT ;  /* 0x0000038063147812 */ /* 0x000fe400078ec0ff */
[----:B------:R-:W-:-:S02]  /*9550*/  SHF.R.U64 R10, R10, 0x3, RZ ;  /* 0x000000030a0a7819 */ /* 0x000fc400000012ff */
[----:B------:R-:W-:Y:S02]  /*9560*/  SHF.R.U64 R48, R48, 0x3, RZ ;  /* 0x0000000330307819 */ /* 0x000fe400000012ff */
[----:B------:R-:W-:Y:S02]  /*9570*/  SHF.R.U64 R50, R50, 0x3, RZ ;  /* 0x0000000332327819 */ /* 0x000fe400000012ff */
[----:B------:R-:W-:Y:S02]  /*9580*/  F2FP.F16.F32.PACK_AB R4, R24, R153 ;  /* 0x000000991804723e */ /* 0x000fe400000000ff */
[----:B------:R-:W-:Y:S02]  /*9590*/  SHF.R.U64 R20, R20, 0x3, RZ ;  /* 0x0000000314147819 */ /* 0x000fe400000012ff */
[----:B------:R-:W-:Y:S01]  /*95a0*/  LOP3.LUT R24, R101, 0x380, RZ, 0xc0, !PT ;  /* 0x0000038065187812 */ /* 0x000fe200078ec0ff */
[----:B------:R0:W-:Y:S01]  /*95b0*/  STSM.16.M88.4 [R91], R4 ;  /* 0x000000045b007844 */ /* 0x0001e20000000200 */
[----:B------:R-:W-:-:S02]  /*95c0*/  LOP3.LUT R30, R10, R49, RZ, 0x3c, !PT ;  /* 0x000000310a1e7212 */ /* 0x000fc400078e3cff */
[----:B------:R-:W-:Y:S02]  /*95d0*/  LOP3.LUT R26, R48, R95, RZ, 0x3c, !PT ;  /* 0x0000005f301a7212 */ /* 0x000fe400078e3cff */
[----:B------:R-:W-:Y:S02]  /*95e0*/  LOP3.LUT R10, R50, R97, RZ, 0x3c, !PT ;  /* 0x00000061320a7212 */ /* 0x000fe400078e3cff */
[----:B------:R-:W-:Y:S02]  /*95f0*/  LOP3.LUT R48, R103, 0x380, RZ, 0xc0, !PT ;  /* 0x0000038067307812 */ /* 0x000fe400078ec0ff */
[----:B------:R-:W-:Y:S02]  /*9600*/  LOP3.LUT R8, R20, R99, RZ, 0x3c, !PT ;  /* 0x0000006314087212 */ /* 0x000fe400078e3cff */
[----:B------:R-:W-:Y:S02]  /*9610*/  SHF.R.U64 R24, R24, 0x3, RZ ;  /* 0x0000000318187819 */ /* 0x000fe400000012ff */
[----:B------:R-:W-:-:S02]  /*9620*/  SHF.R.U64 R48, R48, 0x3, RZ ;  /* 0x0000000330307819 */ /* 0x000fc400000012ff */
[----:B------:R-:W-:Y:S02]  /*9630*/  MOV R50, R10 ;  /* 0x0000000a00327202 */ /* 0x000fe40000000f00 */
[----:B------:R-:W-:Y:S02]  /*9640*/  MOV R49, R8 ;  /* 0x0000000800317202 */ /* 0x000fe40000000f00 */
[----:B------:R-:W-:Y:S02]  /*9650*/  LOP3.LUT R24, R24, R101, RZ, 0x3c, !PT ;  /* 0x0000006518187212 */ /* 0x000fe400078e3cff */
[----:B------:R-:W-:Y:S02]  /*9660*/  MOV R30, R30 ;  /* 0x0000001e001e7202 */ /* 0x000fe40000000f00 */
[----:B------:R-:W-:Y:S02]  /*9670*/  F2FP.F16.F32.PACK_AB R8, R87, R92 ;  /* 0x0000005c5708723e */ /* 0x000fe400000000ff */
[----:B------:R-:W-:-:S02]  /*9680*/  F2FP.F16.F32.PACK_AB R9, R85, R88 ;  /* 0x000000585509723e */ /* 0x000fc400000000ff */
[----:B------:R-:W-:Y:S02]  /*9690*/  F2FP.F16.F32.PACK_AB R10, R83, R86 ;  /* 0x00000056530a723e */ /* 0x000fe400000000ff */
[----:B------:R-:W-:Y:S02]  /*96a0*/  F2FP.F16.F32.PACK_AB R11, R81, R84 ;  /* 0x00000054510b723e */ /* 0x000fe400000000ff */
[----:B------:R-:W-:Y:S02]  /*96b0*/  LOP3.LUT R20, R48, R103, RZ, 0x3c, !PT ;  /* 0x0000006730147212 */ /* 0x000fe400078e3cff */
[----:B------:R-:W-:Y:S01]  /*96c0*/  MOV R90, R28 ;  /* 0x0000001c005a7202 */ /* 0x000fe20000000f00 */
[----:B------:R1:W-:Y:S01]  /*96d0*/  STSM.16.M88.4 [R30], R8 ;  /* 0x000000081e007844 */ /* 0x0003e20000000200 */
[----:B------:R-:W-:Y:S02]  /*96e0*/  MOV R89, R26 ;  /* 0x0000001a00597202 */ /* 0x000fe40000000f00 */
[----:B------:R-:W-:-:S02]  /*96f0*/  MOV R48, R24 ;  /* 0x0000001800307202 */ /* 0x000fc40000000f00 */
[----:B0-----:R-:W-:Y:S02]  /*9700*/  F2FP.F16.F32.PACK_AB R4, R79, R82 ;  /* 0x000000524f04723e */ /* 0x001fe400000000ff */
        /* <DEDUP_REMOVED lines=8> */
[----:B-1----:R-:W-:Y:S02]  /*9790*/  F2FP.F16.F32.PACK_AB R8, R63, R66 ;  /* 0x000000423f08723e */ /* 0x002fe400000000ff */
[----:B------:R-:W-:Y:S01]  /*97a0*/  F2FP.F16.F32.PACK_AB R9, R61, R64 ;  /* 0x000000403d09723e */ /* 0x000fe200000000ff */
[----:B------:R-:W-:Y:S01]  /*97b0*/  STSM.16.M88.4 [R89], R24 ;  /* 0x0000001859007844 */ /* 0x000fe20000000200 */
[----:B------:R-:W-:Y:S02]  /*97c0*/  F2FP.F16.F32.PACK_AB R10, R59, R62 ;  /* 0x0000003e3b0a723e */ /* 0x000fe400000000ff */
[----:B------:R-:W-:Y:S02]  /*97d0*/  F2FP.F16.F32.PACK_AB R11, R57, R60 ;  /* 0x0000003c390b723e */ /* 0x000fe400000000ff */
[----:B------:R-:W-:-:S02]  /*97e0*/  F2FP.F16.F32.PACK_AB R28, R55, R58 ;  /* 0x0000003a371c723e */ /* 0x000fc400000000ff */
[----:B------:R-:W-:Y:S01]  /*97f0*/  F2FP.F16.F32.PACK_AB R29, R53, R56 ;  /* 0x00000038351d723e */ /* 0x000fe200000000ff */
[----:B------:R1:W-:Y:S01]  /*9800*/  STSM.16.M88.4 [R50], R8 ;  /* 0x0000000832007844 */ /* 0x0003e20000000200 */
[----:B------:R-:W-:Y:S01]  /*9810*/  F2FP.F16.F32.PACK_AB R30, R47, R54 ;  /* 0x000000362f1e723e */ /* 0x000fe200000000ff */
[----:B0-----:R-:W-:Y:S01]  /*9820*/  IMAD.U32 R4, RZ, RZ, UR4 ;  /* 0x00000004ff047e24 */ /* 0x001fe2000f8e00ff */
[----:B------:R-:W-:Y:S01]  /*9830*/  F2FP.F16.F32.PACK_AB R31, R45, R52 ;  /* 0x000000342d1f723e */ /* 0x000fe200000000ff */
[----:B------:R-:W-:Y:S01]  /*9840*/  IMAD.U32 R5, RZ, RZ, UR8 ;  /* 0x00000008ff057e24 */ /* 0x000fe2000f8e00ff */
[----:B------:R-:W-:Y:S02]  /*9850*/  F2FP.F16.F32.PACK_AB R52, R43, R46 ;  /* 0x0000002e2b34723e */ /* 0x000fe400000000ff */
[----:B------:R-:W-:Y:S01]  /*9860*/  F2FP.F16.F32.PACK_AB R53, R41, R44 ;  /* 0x0000002c2935723e */ /* 0x000fe200000000ff */
[----:B------:R0:W-:Y:S01]  /*9870*/  STSM.16.M88.4 [R49], R28 ;  /* 0x0000001c31007844 */ /* 0x0001e20000000200 */
[----:B------:R-:W-:-:S02]  /*9880*/  F2FP.F16.F32.PACK_AB R54, R39, R42 ;  /* 0x0000002a2736723e */ /* 0x000fc400000000ff */
[----:B------:R-:W-:Y:S02]  /*9890*/  F2FP.F16.F32.PACK_AB R55, R37, R40 ;  /* 0x000000282537723e */ /* 0x000fe400000000ff */
[----:B------:R-:W-:Y:S02]  /*98a0*/  MOV R20, R20 ;  /* 0x0000001400147202 */ /* 0x000fe40000000f00 */
[----:B------:R-:W-:Y:S01]  /*98b0*/  PLOP3.LUT P0, PT, PT, PT, UP1, 0x80, 0x0 ;  /* 0x000000000000781c */ /* 0x000fe20003f0f018 */
[----:B------:R0:W-:Y:S01]  /*98c0*/  STSM.16.M88.4 [R48], R52 ;  /* 0x0000003430007844 */ /* 0x0001e20000000200 */
[----:B------:R-:W-:-:S03]  /*98d0*/  PLOP3.LUT P2, PT, PT, PT, UP0, 0x80, 0x0 ;  /* 0x000000000000781c */ /* 0x000fc60003f4f008 */
[----:B------:R0:W-:Y:S01]  /*98e0*/  STSM.16.M88.4 [R20], R148 ;  /* 0x0000009414007844 */ /* 0x0001e20000000200 */
[----:B------:R-:W-:Y:S01]  /*98f0*/  BAR.SYNC.DEFER_BLOCKING 0x1, 0x100 ;  /* 0x0044000000007b1d */ /* 0x000fe20000010000 */
[----:B------:R-:W-:Y:S02]  /*9900*/  IMAD.U32 R6, RZ, RZ, UR6 ;  /* 0x00000006ff067e24 */ /* 0x000fe4000f8e00ff */
[----:B------:R-:W-:-:S04]  /*9910*/  IMAD.U32 R7, RZ, RZ, UR7 ;  /* 0x00000007ff077e24 */ /* 0x000fc8000f8e00ff */
[----:B-1----:R-:W2:Y:S04]  /*9920*/  @P0 LDG.E R8, desc[UR48][R4.64] ;  /* 0x0000003004080981 */ /* 0x002ea8000c1e1900 */
        /* <DEDUP_REMOVED lines=8> */
[----:B0-----:R-:W-:-:S14]  /*99b0*/  @P2 BRA `(.L_x_7590) ;  /* 0x0000000000182947 */ /* 0x001fdc0003800000 */
[----:B------:R-:W-:Y:S05]  /*99c0*/  @!P0 BRA `(.L_x_7590) ;  /* 0x0000000000148947 */ /* 0x000fea0003800000 */
[----:B------:R-:W2:Y:S04]  /*99d0*/  LDG.E R7, desc[UR48][R4.64] ;  /* 0x0000003004077981 */ /* 0x000ea8000c1e1900 */
[----:B------:R-:W3:Y:S01]  /*99e0*/  LDG.E R6, desc[UR48][R4.64+0x4] ;  /* 0x0000043004067981 */ /* 0x000ee2000c1e1900 */
[----:B--2---:R-:W-:Y:S02]  /*99f0*/  R2UR UR6, R7 ;  /* 0x00000000070672ca */ /* 0x004fe400000e0000 */
[----:B---3--:R-:W-:-:S13]  /*9a00*/  R2UR UR10, R6 ;  /* 0x00000000060a72ca */ /* 0x008fda00000e0000 */
[----:B------:R-:W-:-:S12]  /*9a10*/  UIADD3 UR10, -UR6, UR10, URZ ;  /* 0x0000000a060a7290 */ /* 0x000fd8000fffe13f */
.L_x_7590:
[----:B------:R-:W-:Y:S01]  /*9a20*/  USHF.R.S32.HI UR14, URZ, 0x1f, UR39 ;  /* 0x0000001f3f0e7899 */ /* 0x000fe20008011427 */
[----:B------:R-:W-:Y:S01]  /*9a30*/  IMAD.U32 R8, RZ, RZ, UR40 ;  /* 0x00000028ff087e24 */ /* 0x000fe2000f8e00ff */
[----:B------:R-:W-:Y:S01]  /*9a40*/  ULDC.64 UR12, c[0x0][0xb70] ;  /* 0x0002dc00000c7ab9 */ /* 0x000fe20000000a00 */
[----:B------:R-:W-:Y:S01]  /*9a50*/  USHF.R.S32.HI UR9, URZ, 0x1f, UR4 ;  /* 0x0000001f3f097899 */ /* 0x000fe20008011404 */
[----:B------:R-:W-:Y:S01]  /*9a60*/  IADD3 R25, P2, R14, 0x2000, RZ ;  /* 0x000020000e197810 */ /* 0x000fe20007f5e0ff */
[----:B------:R-:W-:Y:S01]  /*9a70*/  UIMAD UR11, UR14, UR12, URZ ;  /* 0x0000000c0e0b72a4 */ /* 0x000fe2000f8e023f */
[----:B------:R-:W-:Y:S01]  /*9a80*/  IMAD R8, R8, 0x80, R19 ;  /* 0x0000008008087824 */ /* 0x000fe200078e0213 */
[----:B------:R-:W-:Y:S01]  /*9a90*/  UMOV UR8, UR4 ;  /* 0x0000000400087c82 */ /* 0x000fe20008000000 */
[----:B------:R-:W-:Y:S01]  /*9aa0*/  USEL UR38, UR38, URZ, !UP1 ;  /* 0x0000003f26267287 */ /* 0x000fe2000c800000 */
[----:B------:R-:W-:Y:S01]  /*9ab0*/  IADD3 R7, P6, R14, 0x3000, RZ ;  /* 0x000030000e077810 */ /* 0x000fe20007fde0ff */
[----:B------:R-:W-:Y:S01]  /*9ac0*/  UIMAD.WIDE.U32 UR6, UR39, UR12, UR8 ;  /* 0x0000000c270672a5 */ /* 0x000fe2000f8e0008 */
[----:B------:R-:W-:Y:S01]  /*9ad0*/  SHF.R.S32.HI R5, RZ, 0x1f, R8 ;  /* 0x0000001fff057819 */ /* 0x000fe20000011408 */
[----:B------:R-:W-:Y:S01]  /*9ae0*/  UIMAD UR11, UR39, UR13, UR11 ;  /* 0x0000000d270b72a4 */ /* 0x000fe2000f8e020b */
[----:B------:R-:W-:Y:S01]  /*9af0*/  LOP3.LUT R32, R33, 0x380, RZ, 0xc0, !PT ;  /* 0x0000038021207812 */ /* 0x000fe200078ec0ff */
[----:B------:R-:W-:Y:S01]  /*9b00*/  USEL UR37, UR37, URZ, !UP1 ;  /* 0x0000003f25257287 */ /* 0x000fe2000c800000 */
[----:B------:R-:W-:Y:S01]  /*9b10*/  LOP3.LUT R24, R25, 0x380, RZ, 0xc0, !PT ;  /* 0x0000038019187812 */ /* 0x000fe200078ec0ff */
[----:B------:R-:W-:Y:S01]  /*9b20*/  ULDC.64 UR12, c[0x0][0xb78] ;  /* 0x0002de00000c7ab9 */ /* 0x000fe20000000a00 */
[----:B------:R-:W-:Y:S01]  /*9b30*/  UIADD3 UR7, UR7, UR11, URZ ;  /* 0x0000000b07077290 */ /* 0x000fe2000fffe03f */
[----:B------:R-:W-:Y:S01]  /*9b40*/  LOP3.LUT R4, R7, 0x380, RZ, 0xc0, !PT ;  /* 0x0000038007047812 */ /* 0x000fe200078ec0ff */
[----:B------:R-:W-:Y:S01]  /*9b50*/  UIMAD UR8, UR38, UR12, URZ ;  /* 0x0000000c260872a4 */ /* 0x000fe2000f8e023f */
[----:B------:R-:W-:Y:S01]  /*9b60*/  SHF.R.U64 R32, R32, 0x3, RZ ;  /* 0x0000000320207819 */ /* 0x000fe200000012ff */
[----:B------:R-:W-:Y:S01]  /*9b70*/  UIMAD.WIDE.U32 UR6, UR37, UR12, UR6 ;  /* 0x0000000c250672a5 */ /* 0x000fe2000f8e0006 */
[----:B------:R-:W-:Y:S01]  /*9b80*/  SHF.R.U64 R24, R24, 0x3, RZ ;  /* 0x0000000318187819 */ /* 0x000fe200000012ff */
[----:B------:R-:W-:Y:S01]  /*9b90*/  UIMAD UR8, UR37, UR13, UR8 ;  /* 0x0000000d250872a4 */ /* 0x000fe2000f8e0208 */
[----:B------:R-:W-:-:S02]  /*9ba0*/  SHF.R.U64 R4, R4, 0x3, RZ ;  /* 0x0000000304047819 */ /* 0x000fc400000012ff */
[----:B------:R-:W-:Y:S01]  /*9bb0*/  LOP3.LUT R32, R32, R33, RZ, 0x3c, !PT ;  /* 0x0000002120207212 */ /* 0x000fe200078e3cff */
[--C-:B------:R-:W-:Y:S01]  /*9bc0*/  IMAD.X R33, RZ, RZ, R15.reuse, P1 ;  /* 0x000000ffff217224 */ /* 0x100fe200008e060f */
[----:B------:R-:W-:Y:S01]  /*9bd0*/  IADD3 R6, P0, R8, UR6, RZ ;  /* 0x0000000608067c10 */ /* 0x000fe2000ff1e0ff */
[----:B------:R-:W-:Y:S01]  /*9be0*/  IMAD.U32 R10, RZ, RZ, UR8 ;  /* 0x00000008ff0a7e24 */ /* 0x000fe2000f8e00ff */
[----:B------:R-:W-:Y:S01]  /*9bf0*/  LOP3.LUT R24, R24, R25, RZ, 0x3c, !PT ;  /* 0x0000001918187212 */ /* 0x000fe200078e3cff */
[----:B------:R-:W-:Y:S01]  /*9c00*/  IMAD.X R25, RZ, RZ, R15, P2 ;  /* 0x000000ffff197224 */ /* 0x000fe200010e060f */
[----:B------:R-:W-:Y:S01]  /*9c10*/  IADD3 R41, P5, R14, 0x4000, RZ ;  /* 0x000040000e297810 */ /* 0x000fe20007fbe0ff */
[----:B------:R-:W-:Y:S01]  /*9c20*/  ULDC.64 UR12, c[0x0][0xaa0] ;  /* 0x0002a800000c7ab9 */ /* 0x000fe20000000a00 */
[----:B------:R-:W-:Y:S01]  /*9c30*/  IADD3.X R5, R5, UR7, R10, P0, !PT ;  /* 0x0000000705057c10 */ /* 0x000fe200087fe40a */
[----:B------:R-:W-:Y:S01]  /*9c40*/  ULDC.64 UR6, c[0x0][0xb40] ;  /* 0x0002d00000067ab9 */ /* 0x000fe20000000a00 */
[----:B------:R-:W-:-:S02]  /*9c50*/  LOP3.LUT R4, R4, R7, RZ, 0x3c, !PT ;  /* 0x0000000704047212 */ /* 0x000fc400078e3cff */
[----:B------:R-:W-:Y:S02]  /*9c60*/  LEA R20, P0, R6, UR6, 0x2 ;  /* 0x0000000606147c11 */ /* 0x000fe4000f8010ff */
[----:B------:R-:W-:Y:S02]  /*9c70*/  IADD3 R45, P4, R14, 0x5000, RZ ;  /* 0x000050000e2d7810 */ /* 0x000fe40007f9e0ff */
[----:B------:R-:W-:Y:S01]  /*9c80*/  LEA.HI.X R21, R6, UR7, R5, 0x2, P0 ;  /* 0x0000000706157c11 */ /* 0x000fe200080f1405 */
[----:B------:R-:W-:Y:S01]  /*9c90*/  VIADD R5, R8, 0x8 ;  /* 0x0000000808057836 */ /* 0x000fe20000000000 */
[----:B------:R-:W-:Y:S02]  /*9ca0*/  LOP3.LUT P0, RZ, R23, 0x3, RZ, 0xc0, !PT ;  /* 0x0000000317ff7812 */ /* 0x000fe4000780c0ff */
[----:B------:R-:W-:Y:S02]  /*9cb0*/  IADD3 R29, P3, R14, 0x6000, RZ ;  /* 0x000060000e1d7810 */ /* 0x000fe40007f7e0ff */
[----:B------:R-:W-:-:S02]  /*9cc0*/  ISETP.GE.OR P1, PT, R8, UR10, P0 ;  /* 0x0000000a08007c0c */ /* 0x000fc40008726670 */
[C---:B------:R-:W-:Y:S02]  /*9cd0*/  IADD3 R7, P2, R14.reuse, 0x7000, RZ ;  /* 0x000070000e077810 */ /* 0x040fe40007f5e0ff */
[----:B------:R-:W-:Y:S01]  /*9ce0*/  ISETP.GE.OR P0, PT, R5, UR10, P0 ;  /* 0x0000000a05007c0c */ /* 0x000fe20008706670 */
[----:B------:R-:W-:Y:S01]  /*9cf0*/  IMAD.X R5, RZ, RZ, R15, P6 ;  /* 0x000000ffff057224 */ /* 0x000fe200030e060f */
[----:B------:R-:W-:Y:S02]  /*9d00*/  LOP3.LUT R40, R41, 0x380, RZ, 0xc0, !PT ;  /* 0x0000038029287812 */ /* 0x000fe400078ec0ff */
[----:B------:R-:W-:Y:S02]  /*9d10*/  LOP3.LUT R44, R45, 0x380, RZ, 0xc0, !PT ;  /* 0x000003802d2c7812 */ /* 0x000fe400078ec0ff */
[----:B------:R-:W-:Y:S02]  /*9d20*/  LOP3.LUT R28, R29, 0x380, RZ, 0xc0, !PT ;  /* 0x000003801d1c7812 */ /* 0x000fe400078ec0ff */
[----:B------:R-:W-:Y:S01]  /*9d30*/  LOP3.LUT R9, R14, 0x380, RZ, 0xc0, !PT ;  /* 0x000003800e097812 */ /* 0x000fe200078ec0ff */
[----:B------:R-:W-:Y:S01]  /*9d40*/  UIMAD UR6, UR9, UR12, URZ ;  /* 0x0000000c090672a4 */ /* 0x000fe2000f8e023f */
[----:B------:R-:W-:Y:S01]  /*9d50*/  LOP3.LUT R6, R7, 0x380, RZ, 0xc0, !PT ;  /* 0x0000038007067812 */ /* 0x000fe200078ec0ff */
[----:B------:R-:W-:Y:S01]  /*9d60*/  IMAD.U32 R13, RZ, RZ, UR12 ;  /* 0x0000000cff0d7e24 */ /* 0x000fe2000f8e00ff */
[----:B------:R-:W-:Y:S01]  /*9d70*/  SHF.R.U64 R40, R40, 0x3, RZ ;  /* 0x0000000328287819 */ /* 0x000fe200000012ff */
[----:B------:R0:W-:Y:S01]  /*9d80*/  @!P0 STG.E desc[UR48][R20.64+0x20], R3 ;  /* 0x0000200314008986 */ /* 0x0001e2000c101930 */
[----:B------:R-:W-:Y:S01]  /*9d90*/  SHF.R.U64 R44, R44, 0x3, RZ ;  /* 0x000000032c2c7819 */ /* 0x000fe200000012ff */
[----:B------:R-:W-:Y:S01]  /*9da0*/  ULDC.64 UR8, c[0x0][0xae0] ;  /* 0x0002b80000087ab9 */ /* 0x000fe20000000a00 */
[----:B------:R-:W-:Y:S01]  /*9db0*/  SHF.R.U64 R28, R28, 0x3, RZ ;  /* 0x000000031c1c7819 */ /* 0x000fe200000012ff */
[----:B------:R1:W-:Y:S01]  /*9dc0*/  @!P1 STG.E desc[UR48][R20.64], R12 ;  /* 0x0000000c14009986 */ /* 0x0003e2000c101930 */
[----:B------:R-:W-:-:S02]  /*9dd0*/  SHF.R.U64 R9, R9, 0x3, RZ ;  /* 0x0000000309097819 */ /* 0x000fc400000012ff */
[----:B------:R-:W-:Y:S01]  /*9de0*/  SHF.R.U64 R6, R6, 0x3, RZ ;  /* 0x0000000306067819 */ /* 0x000fe200000012ff */
        /* <DEDUP_REMOVED lines=11> */
[----:B0-----:R-:W-:Y:S01]  /*9ea0*/  SHF.R.S32.HI R3, RZ, 0x1f, R2 ;  /* 0x0000001fff037819 */ /* 0x001fe20000011402 */
[----:B------:R-:W-:-:S02]  /*9eb0*/  UIMAD UR6, UR4, UR13, UR6 ;  /* 0x0000000d040672a4 */ /* 0x000fc4000f8e0206 */
[----:B------:R0:W5:Y:S01]  /*9ec0*/  LD.E.128 R36, desc[UR48][R14.64] ;  /* 0x000000300e247980 */ /* 0x000162000c101d00 */
[----:B-1----:R-:W-:-:S03]  /*9ed0*/  IMAD.WIDE.U32 R12, R13, UR4, R2 ;  /* 0x000000040d0c7c25 */ /* 0x002fc6000f8e0002 */
        /* <DEDUP_REMOVED lines=11> */
[----:B-1----:R-:W1:Y:S01]  /*9f90*/  FENCE.VIEW.ASYNC.S ;  /* 0x00000000000073c6 */ /* 0x002e620000000000 */
        /* <DEDUP_REMOVED lines=12> */
[C---:B0-----:R-:W-:Y:S01]  /*a060*/  VIADD R15, R16.reuse, 0x60 ;  /* 0x00000060100f7836 */ /* 0x041fe20000000000 */
[----:B------:R-:W-:Y:S01]  /*a070*/  PRMT R0, RZ, 0x654, R0 ;  /* 0x00000654ff007816 */ /* 0x000fe20000000000 */
[----:B------:R-:W-:Y:S01]  /*a080*/  IMAD.WIDE.U32 R20, R21, UR37, R12 ;  /* 0x0000002515147c25 */ /* 0x000fe2000f8e000c */
[----:B------:R-:W-:Y:S02]  /*a090*/  SHF.R.S32.HI R17, RZ, 0x1f, R16 ;  /* 0x0000001fff117819 */ /* 0x000fe40000011410 */
[----:B------:R-:W-:Y:S01]  /*a0a0*/  ISETP.GE.AND P1, PT, R15, UR10, PT ;  /* 0x0000000a0f007c0c */ /* 0x000fe2000bf26270 */
[C---:B------:R-:W-:Y:S01]  /*a0b0*/  VIADD R14, R16.reuse, 0x40 ;  /* 0x00000040100e7836 */ /* 0x040fe20000000000 */
[----:B-1----:R0:W-:Y:S01]  /*a0c0*/  SYNCS.ARRIVE.TRANS64.RED.A1T0 RZ, [R0+URZ], RZ ;  /* 0x000000ff00ff79a7 */ /* 0x0021e2000810043f */
        /* <DEDUP_REMOVED lines=24> */
.L_x_7592:
[----:B------:R-:W-:Y:S05]  /*a250*/  BSYNC B1 ;  /* 0x0000000000017941 */ /* 0x000fea0003800000 */
.L_x_7591:
        /* <DEDUP_REMOVED lines=9> */
[----:B0----5:R-:W-:Y:S02]  /*a2f0*/  VIADD R36, R2, 0x40 ;  /* 0x0000004002247836 */ /* 0x021fe40000000000 */
        /* <DEDUP_REMOVED lines=9> */
[----:B------:R1:W-:Y:S02]  /*a390*/  @!P4 STG.E.128 desc[UR48][R36.64+0x80], R44 ;  /* 0x0000802c2400c986 */ /* 0x0003e4000c101d30 */
.L_x_7594:
[----:B------:R-:W-:Y:S05]  /*a3a0*/  BSYNC B1 ;  /* 0x0000000000017941 */ /* 0x000fea0003800000 */
.L_x_7593:
        /* <DEDUP_REMOVED lines=9> */
[----:B-1---5:R-:W-:Y:S02]  /*a440*/  VIADD R32, R2, 0x40 ;  /* 0x0000004002207836 */ /* 0x022fe40000000000 */
        /* <DEDUP_REMOVED lines=10> */
.L_x_7596:
[----:B------:R-:W-:Y:S05]  /*a4f0*/  BSYNC B1 ;  /* 0x0000000000017941 */ /* 0x000fea0003800000 */
.L_x_7595:
[----:B------:R-:W-:Y:S05]  /*a500*/  @P1 BRA `(.L_x_7597) ;  /* 0x0000000c00081947 */ /* 0x000fea0003800000 */
[----:B------:R-:W-:Y:S01]  /*a510*/  IADD3 R3, P0, R14, 0x60, RZ ;  /* 0x000000600e037810 */ /* 0x000fe20007f1e0ff */
        /* <DEDUP_REMOVED lines=15> */
[----:B-----5:R3:W-:Y:S10]  /*a610*/  @!P1 STG.E.128 desc[UR48][R14.64], R4 ;  /* 0x000000040e009986 */ /* 0x0207f4000c101d30 */
[----:B------:R-:W-:Y:S05]  /*a620*/  @P0 BRA `(.L_x_7597) ;  /* 0x0000000800c00947 */ /* 0x000fea0003800000 */
[----:B------:R4:W-:Y:S01]  /*a630*/  STG.E.128 desc[UR48][R14.64+0x80], R8 ;  /* 0x000080080e007986 */ /* 0x0009e2000c101d30 */
[----:B------:R-:W-:Y:S05]  /*a640*/  BRA `(.L_x_7597) ;  /* 0x0000000800b87947 */ /* 0x000fea0003800000 */
.L_x_7589:
[----:B------:R-:W-:Y:S01]  /*a650*/  ULDC.64 UR6, c[0x0][0xbe0] ;  /* 0x0002f80000067ab9 */ /* 0x000fe20000000a00 */
[----:B------:R-:W-:Y:S02]  /*a660*/  USHF.L.U32 UR4, UR37, 0x2, URZ ;  /* 0x0000000225047899 */ /* 0x000fe4000800063f */
[----:B------:R-:W-:Y:S01]  /*a670*/  UISETP.NE.U32.AND UP0, UPT, UR6, URZ, UPT ;  /* 0x0000003f0600728c */ /* 0x000fe2000bf05070 */
[----:B------:R-:W-:Y:S01]  /*a680*/  ULDC.64 UR8, c[0x0][0xbd8] ;  /* 0x0002f60000087ab9 */ /* 0x000fe20000000a00 */
[----:B------:R-:W-:Y:S02]  /*a690*/  USHF.L.U64.HI UR10, UR37, 0x2, UR38 ;  /* 0x00000002250a7899 */ /* 0x000fe40008010226 */
[----:B------:R-:W-:Y:S02]  /*a6a0*/  UISETP.NE.AND.EX UP1, UPT, UR7, URZ, UPT, UP0 ;  /* 0x0000003f0700728c */ /* 0x000fe4000bf25300 */
[----:B------:R-:W-:-:S04]  /*a6b0*/  UISETP.NE.U32.AND UP0, UPT, UR8, URZ, UPT ;  /* 0x0000003f0800728c */ /* 0x000fc8000bf05070 */
[----:B------:R-:W-:Y:S01]  /*a6c0*/  PLOP3.LUT P2, PT, PT, PT, UP1, 0x80, 0x0 ;  /* 0x000000000000781c */ /* 0x000fe20003f4f018 */
[----:B------:R-:W-:-:S04]  /*a6d0*/  UISETP.NE.AND.EX UP0, UPT, UR9, URZ, UPT, UP0 ;  /* 0x0000003f0900728c */ /* 0x000fc8000bf05300 */
[----:B------:R-:W-:Y:S02]  /*a6e0*/  @UP1 UIADD3 UR6, UP2, UR4, UR6, URZ ;  /* 0x0000000604061290 */ /* 0x000fe4000ff5e03f */
[----:B------:R-:W-:Y:S02]  /*a6f0*/  PLOP3.LUT P1, PT, PT, PT, UP0, 0x80, 0x0 ;  /* 0x000000000000781c */ /* 0x000fe40003f2f008 */
[----:B------:R-:W-:Y:S02]  /*a700*/  @UP1 UIADD3.X UR7, UR10, UR7, URZ, UP2, !UPT ;  /* 0x000000070a071290 */ /* 0x000fe400097fe43f */
[----:B------:R-:W-:Y:S01]  /*a710*/  UIADD3 UR4, UP1, UR4, UR8, URZ ;  /* 0x0000000804047290 */ /* 0x000fe2000ff3e03f */
[----:B------:R-:W-:-:S03]  /*a720*/  IMAD.U32 R6, RZ, RZ, UR6 ;  /* 0x00000006ff067e24 */ /* 0x000fc6000f8e00ff */
[----:B------:R-:W-:Y:S01]  /*a730*/  IMAD.U32 R7, RZ, RZ, UR7 ;  /* 0x00000007ff077e24 */ /* 0x000fe2000f8e00ff */
[----:B------:R-:W-:Y:S01]  /*a740*/  UIADD3.X UR6, UR10, UR9, URZ, UP1, !UPT ;  /* 0x000000090a067290 */ /* 0x000fe20008ffe43f */
[----:B------:R-:W-:-:S03]  /*a750*/  IMAD.MOV.U32 R9, RZ, RZ, RZ ;  /* 0x000000ffff097224 */ /* 0x000fc600078e00ff */
[----:B------:R-:W2:Y:S01]  /*a760*/  @P2 LDG.E R6, desc[UR48][R6.64] ;  /* 0x0000003006062981 */ /* 0x000ea2000c1e1900 */
[----:B------:R-:W-:Y:S02]  /*a770*/  IMAD.U32 R4, RZ, RZ, UR4 ;  /* 0x00000004ff047e24 */ /* 0x000fe4000f8e00ff */
[----:B------:R-:W-:-:S05]  /*a780*/  IMAD.U32 R5, RZ, RZ, UR6 ;  /* 0x00000006ff057e24 */ /* 0x000fca000f8e00ff */
[----:B------:R0:W5:Y:S01]  /*a790*/  @P1 LDG.E R9, desc[UR48][R4.64] ;  /* 0x0000003004091981 */ /* 0x000162000c1e1900 */
[----:B------:R-:W-:Y:S01]  /*a7a0*/  ULDC UR4, c[0x0][0xa88] ;  /* 0x0002a20000047ab9 */ /* 0x000fe20000000800 */
[----:B------:R-:W-:Y:S02]  /*a7b0*/  ISETP.GT.AND P0, PT, R186, 0x7f, PT ;  /* 0x0000007fba00780c */ /* 0x000fe40003f04270 */
[----:B--2---:R-:W-:Y:S01]  /*a7c0*/  @P2 R2UR UR4, R6 ;  /* 0x00000000060422ca */ /* 0x004fe200000e0000 */
[----:B0-----:R-:W-:-:S14]  /*a7d0*/  @P2 BRA `(.L_x_7598) ;  /* 0x0000000000182947 */ /* 0x001fdc0003800000 */
[----:B------:R-:W-:Y:S05]  /*a7e0*/  @!P1 BRA `(.L_x_7598) ;  /* 0x0000000000149947 */ /* 0x000fea0003800000 */
[----:B------:R-:W2:Y:S04]  /*a7f0*/  LDG.E R3, desc[UR48][R4.64] ;  /* 0x0000003004037981 */ /* 0x000ea8000c1e1900 */
[----:B------:R-:W3:Y:S01]  /*a800*/  LDG.E R0, desc[UR48][R4.64+0x4] ;  /* 0x0000043004007981 */ /* 0x000ee2000c1e1900 */
[----:B--2---:R-:W-:Y:S02]  /*a810*/  R2UR UR6, R3 ;  /* 0x00000000030672ca */ /* 0x004fe400000e0000 */
[----:B---3--:R-:W-:-:S13]  /*a820*/  R2UR UR4, R0 ;  /* 0x00000000000472ca */ /* 0x008fda00000e0000 */
[----:B------:R-:W-:-:S12]  /*a830*/  UIADD3 UR4, -UR6, UR4, URZ ;  /* 0x0000000406047290 */ /* 0x000fd8000fffe13f */
.L_x_7598:
[----:B------:R-:W-:Y:S01]  /*a840*/  USHF.R.S32.HI UR8, URZ, 0x1f, UR39 ;  /* 0x0000001f3f087899 */ /* 0x000fe20008011427 */
[----:B------:R-:W-:Y:S01]  /*a850*/  BSSY B1, `(.L_x_7599) ;  /* 0x000001f000017945 */ /* 0x000fe20003800000 */
[----:B------:R-:W-:Y:S01]  /*a860*/  USEL UR37, UR37, URZ, !UP0 ;  /* 0x0000003f25257287 */ /* 0x000fe2000c000000 */
[----:B------:R-:W-:Y:S01]  /*a870*/  SHF.R.S32.HI R11, RZ, 0x1f, R2 ;  /* 0x0000001fff0b7819 */ /* 0x000fe20000011402 */
[----:B------:R-:W-:Y:S01]  /*a880*/  USEL UR38, UR38, URZ, !UP0 ;  /* 0x0000003f26267287 */ /* 0x000fe2000c000000 */
[----:B-----5:R-:W-:Y:S01]  /*a890*/  SHF.R.S32.HI R8, RZ, 0x1f, R9 ;  /* 0x0000001fff087819 */ /* 0x020fe20000011409 */
[----:B------:R-:W-:Y:S10]  /*a8a0*/  @P0 BRA `(.L_x_7600) ;  /* 0x0000000000640947 */ /* 0x000ff40003800000 */
[----:B------:R-:W0:Y:S01]  /*a8b0*/  S2R R3, SR_TID.X ;  /* 0x0000000000037919 */ /* 0x000e220000002100 */
[----:B------:R-:W-:-:S04]  /*a8c0*/  IMAD.U32 R0, RZ, RZ, UR40 ;  /* 0x00000028ff007e24 */ /* 0x000fc8000f8e00ff */
[----:B0-----:R-:W-:-:S04]  /*a8d0*/  IMAD R0, R0, 0x80, R3 ;  /* 0x0000008000007824 */ /* 0x001fc800078e0203 */
[----:B------:R-:W-:-:S05]  /*a8e0*/  VIADD R0, R0, 0xffffff80 ;  /* 0xffffff8000007836 */ /* 0x000fca0000000000 */
[----:B------:R-:W-:-:S13]  /*a8f0*/  ISETP.GE.AND P0, PT, R0, UR4, PT ;  /* 0x0000000400007c0c */ /* 0x000fda000bf06270 */
[----:B------:R-:W-:Y:S05]  /*a900*/  @P0 BRA `(.L_x_7600) ;  /* 0x00000000004c0947 */ /* 0x000fea0003800000 */
[C---:B------:R-:W-:Y:S01]  /*a910*/  IADD3 R4, P0, R0.reuse, R9, RZ ;  /* 0x0000000900047210 */ /* 0x040fe20007f1e0ff */
        /* <DEDUP_REMOVED lines=18> */
.L_x_7600:
[----:B------:R-:W-:Y:S05]  /*aa40*/  BSYNC B1 ;  /* 0x0000000000017941 */ /* 0x000fea0003800000 */
.L_x_7599:
[----:B------:R-:W-:Y:S01]  /*aa50*/  ULDC.64 UR6, c[0x0][0xaa0] ;  /* 0x0002a80000067ab9 */ /* 0x000fe20000000a00 */
[----:B0-----:R-:W-:Y:S01]  /*aa60*/  IMAD.MOV.U32 R3, RZ, RZ, R11 ;  /* 0x000000ffff037224 */ /* 0x001fe200078e000b */
[----:B------:R-:W-:Y:S01]  /*aa70*/  ULDC.64 UR10, c[0x0][0xae0] ;  /* 0x0002b800000a7ab9 */ /* 0x000fe20000000a00 */
[----:B------:R-:W-:Y:S01]  /*aa80*/  IMAD R0, R8, UR6, RZ ;  /* 0x0000000608007c24 */ /* 0x000fe2000f8e02ff */
[----:B------:R-:W-:Y:S01]  /*aa90*/  BSSY B1, `(.L_x_7601) ;  /* 0x000002c000017945 */ /* 0x000fe20003800000 */
[----:B------:R-:W-:Y:S01]  /*aaa0*/  IMAD.WIDE.U32 R4, R9, UR6, R2 ;  /* 0x0000000609047c25 */ /* 0x000fe2000f8e0002 */
[----:B------:R-:W-:-:S03]  /*aab0*/  UIMAD UR6, UR8, UR10, URZ ;  /* 0x0000000a080672a4 */ /* 0x000fc6000f8e023f */
[----:B------:R-:W-:Y:S01]  /*aac0*/  IMAD R9, R9, UR7, R0 ;  /* 0x0000000709097c24 */ /* 0x000fe2000f8e0200 */
[----:B------:R-:W-:Y:S01]  /*aad0*/  UIMAD UR7, UR40, -0x80, UR4 ;  /* 0xffffff80280778a4 */ /* 0x000fe2000f8e0204 */
[----:B------:R-:W-:Y:S01]  /*aae0*/  IMAD.U32 R3, RZ, RZ, UR10 ;  /* 0x0000000aff037e24 */ /* 0x000fe2000f8e00ff */
[----:B------:R-:W-:Y:S01]  /*aaf0*/  UIMAD UR6, UR39, UR11, UR6 ;  /* 0x0000000b270672a4 */ /* 0x000fe2000f8e0206 */
[----:B------:R-:W-:Y:S01]  /*ab00*/  IMAD.IADD R5, R5, 0x1, R9 ;  /* 0x0000000105057824 */ /* 0x000fe200078e0209 */
[----:B------:R-:W-:Y:S01]  /*ab10*/  ULDC.64 UR8, c[0x0][0xae8] ;  /* 0x0002ba0000087ab9 */ /* 0x000fe20000000a00 */
[C---:B------:R-:W-:Y:S01]  /*ab20*/  VIADD R0, R16.reuse, 0x20 ;  /* 0x0000002010007836 */ /* 0x040fe20000000000 */
[----:B------:R-:W-:Y:S01]  /*ab30*/  ISETP.GE.AND P2, PT, R16, UR7, PT ;  /* 0x0000000710007c0c */ /* 0x000fe2000bf46270 */
[----:B------:R-:W-:Y:S01]  /*ab40*/  IMAD.WIDE.U32 R4, R3, UR39, R4 ;  /* 0x0000002703047c25 */ /* 0x000fe2000f8e0004 */
[----:B------:R-:W-:Y:S01]  /*ab50*/  UIMAD UR4, UR38, UR8, URZ ;  /* 0x00000008260472a4 */ /* 0x000fe2000f8e023f */
[----:B------:R-:W-:-:S02]  /*ab60*/  SHF.R.S32.HI R9, RZ, 0x1f, R16 ;  /* 0x0000001fff097819 */ /* 0x000fc40000011410 */
[----:B------:R-:W-:Y:S01]  /*ab70*/  VIADD R5, R5, UR6 ;  /* 0x0000000605057c36 */ /* 0x000fe20008000000 */
[----:B------:R-:W-:Y:S01]  /*ab80*/  UIMAD UR4, UR37, UR9, UR4 ;  /* 0x00000009250472a4 */ /* 0x000fe2000f8e0204 */
[----:B------:R-:W-:Y:S01]  /*ab90*/  IMAD.U32 R7, RZ, RZ, UR8 ;  /* 0x00000008ff077e24 */ /* 0x000fe2000f8e00ff */
[----:B------:R-:W-:Y:S01]  /*aba0*/  ISETP.GE.AND P3, PT, R0, UR7, PT ;  /* 0x0000000700007c0c */ /* 0x000fe2000bf66270 */
[----:B------:R-:W-:Y:S02]  /*abb0*/  VIADD R3, R16, 0x60 ;  /* 0x0000006010037836 */ /* 0x000fe40000000000 */
[----:B------:R-:W-:-:S03]  /*abc0*/  IMAD.WIDE.U32 R6, R7, UR37, R4 ;  /* 0x0000002507067c25 */ /* 0x000fc6000f8e0004 */
[----:B------:R-:W-:Y:S01]  /*abd0*/  ISETP.GE.AND P0, PT, R3, UR7, PT ;  /* 0x0000000703007c0c */ /* 0x000fe2000bf06270 */
[----:B------:R-:W-:Y:S02]  /*abe0*/  VIADD R0, R16, 0x40 ;  /* 0x0000004010007836 */ /* 0x000fe40000000000 */
[----:B------:R-:W-:Y:S02]  /*abf0*/  IMAD.U32 R3, RZ, RZ, UR40 ;  /* 0x00000028ff037e24 */ /* 0x000fe4000f8e00ff */
[----:B------:R-:W-:Y:S01]  /*ac00*/  IMAD.MOV.U32 R8, RZ, RZ, R16 ;  /* 0x000000ffff087224 */ /* 0x000fe200078e0010 */
[----:B------:R-:W-:Y:S01]  /*ac10*/  ISETP.GE.AND P1, PT, R0, UR7, PT ;  /* 0x0000000700007c0c */ /* 0x000fe2000bf26270 */
[----:B------:R-:W-:Y:S02]  /*ac20*/  VIADD R11, R7, UR4 ;  /* 0x00000004070b7c36 */ /* 0x000fe40008000000 */
[----:B------:R-:W-:Y:S01]  /*ac30*/  IMAD.WIDE R8, R3, 0x80, R8 ;  /* 0x0000008003087825 */ /* 0x000fe200078e0208 */
[----:B------:R-:W-:Y:S09]  /*ac40*/  @P2 BRA `(.L_x_7602) ;  /* 0x0000000000402947 */ /* 0x000ff20003800000 */
        /* <DEDUP_REMOVED lines=16> */
.L_x_7602:
[----:B------:R-:W-:Y:S05]  /*ad50*/  BSYNC B1 ;  /* 0x0000000000017941 */ /* 0x000fea0003800000 */
.L_x_7601:
        /* <DEDUP_REMOVED lines=15> */
[----:B0-----:R-:W-:Y:S01]  /*ae50*/  LEA R12, P2, R4, UR8, 0x1 ;  /* 0x00000008040c7c11 */ /* 0x001fe2000f8408ff */
[----:B------:R-:W-:-:S05]  /*ae60*/  IMAD.IADD R3, R5, 0x1, R3 ;  /* 0x0000000105037824 */ /* 0x000fca00078e0203 */
[----:B------:R-:W-:-:S05]  /*ae70*/  LEA.HI.X R13, R4, UR9, R3, 0x1, P2 ;  /* 0x00000009040d7c11 */ /* 0x000fca00090f0c03 */
[----:B------:R1:W-:Y:S04]  /*ae80*/  @!P3 STG.E.128 desc[UR48][R12.64], RZ ;  /* 0x000000ff0c00b986 */ /* 0x0003e8000c101d30 */
[----:B------:R1:W-:Y:S02]  /*ae90*/  @!P4 STG.E.128 desc[UR48][R12.64+0x80], RZ ;  /* 0x000080ff0c00c986 */ /* 0x0003e4000c101d30 */
.L_x_7604:
[----:B------:R-:W-:Y:S05]  /*aea0*/  BSYNC B1 ;  /* 0x0000000000017941 */ /* 0x000fea0003800000 */
.L_x_7603:
        /* <DEDUP_REMOVED lines=15> */
[----:B01----:R-:W-:Y:S01]  /*afa0*/  LEA R12, P1, R4, UR8, 0x1 ;  /* 0x00000008040c7c11 */ /* 0x003fe2000f8208ff */
[----:B------:R-:W-:-:S05]  /*afb0*/  IMAD.IADD R3, R5, 0x1, R3 ;  /* 0x0000000105037824 */ /* 0x000fca00078e0203 */
[----:B------:R-:W-:-:S05]  /*afc0*/  LEA.HI.X R13, R4, UR9, R3, 0x1, P1 ;  /* 0x00000009040d7c11 */ /* 0x000fca00088f0c03 */
[----:B------:R2:W-:Y:S04]  /*afd0*/  @!P2 STG.E.128 desc[UR48][R12.64], RZ ;  /* 0x000000ff0c00a986 */ /* 0x0005e8000c101d30 */
[----:B------:R2:W-:Y:S02]  /*afe0*/  @!P3 STG.E.128 desc[UR48][R12.64+0x80], RZ ;  /* 0x000080ff0c00b986 */ /* 0x0005e4000c101d30 */
.L_x_7606:
[----:B------:R-:W-:Y:S05]  /*aff0*/  BSYNC B1 ;  /* 0x0000000000017941 */ /* 0x000fea0003800000 */
.L_x_7605:
        /* <DEDUP_REMOVED lines=19> */
.L_x_7597:
[----:B------:R-:W-:Y:S05]  /*b130*/  BSYNC B0 ;  /* 0x0000000000007941 */ /* 0x000fea0003800000 */
.L_x_7588:
[----:B------:R-:W-:Y:S02]  /*b140*/  ULDC UR4, c[0x0][0xc14] ;  /* 0x0003050000047ab9 */ /* 0x000fe40000000800 */
[----:B------:R-:W-:-:S13]  /*b150*/  ISETP.GE.AND P0, PT, R51, UR4, PT ;  /* 0x0000000433007c0c */ /* 0x000fda000bf06270 */
[----:B------:R-:W-:Y:S05]  /*b160*/  @!P0 BRA `(.L_x_7607) ;  /* 0xffffff5c00088947 */ /* 0x000fea000383ffff */
[----:B------:R-:W-:Y:S05]  /*b170*/  EXIT ;  /* 0x000000000000794d */ /* 0x000fea0003800000 */
.L_x_7552:
        /* <DEDUP_REMOVED lines=61> */
.L_x_7612:
        /* <DEDUP_REMOVED lines=15> */
.L_x_7611:
[----:B------:R-:W-:Y:S05]  /*b640*/  BSYNC B0 ;  /* 0x0000000000007941 */ /* 0x000fea0003800000 */
.L_x_7610:
        /* <DEDUP_REMOVED lines=25> */
.L_x_7608:
        /* <DEDUP_REMOVED lines=20> */
.L_x_7613:
        /* <DEDUP_REMOVED lines=56> */
.L_x_7609:
[----:B------:R-:W-:Y:S02]  /*bca0*/  IMAD.MOV.U32 R17, RZ, RZ, RZ ;  /* 0x000000ffff117224 */ /* 0x000fe400078e00ff */
[----:B------:R-:W-:Y:S02]  /*bcb0*/  IMAD.U32 R16, RZ, RZ, UR6 ;  /* 0x00000006ff107e24 */ /* 0x000fe4000f8e00ff */
[----:B------:R-:W-:-:S07]  /*bcc0*/  IMAD.MOV.U32 R18, RZ, RZ, RZ ;  /* 0x000000ffff127224 */ /* 0x000fce00078e00ff */
.L_x_7614:
        /* <DEDUP_REMOVED lines=20> */
.L_x_7681:
[----:B--2---:R-:W2:Y:S02]  /*be10*/  LDC.64 R2, c[0x0][0xc60] ;  /* 0x00031800ff027b82 */ /* 0x004ea40000000a00 */
[----:B--2---:R-:W-:-:S05]  /*be20*/  IMAD.WIDE R2, R19, 0x4, R2 ;  /* 0x0000000413027825 */ /* 0x004fca00078e0202 */
[----:B------:R-:W2:Y:S01]  /*be30*/  LDG.E R5, desc[UR48][R2.64] ;  /* 0x0000003002057981 */ /* 0x000ea2000c1e1900 */
[----:B------:R-:W-:Y:S05]  /*be40*/  YIELD ;  /* 0x0000000000007946 */ /* 0x000fea0003800000 */
[----:B------:R-:W-:Y:S01]  /*be50*/  ULDC.64 UR4, c[0x0][0xa28] ;  /* 0x00028a0000047ab9 */ /* 0x000fe20000000a00 */
[----:B-1----:R-:W-:Y:S01]  /*be60*/  IMAD.MOV.U32 R0, RZ, RZ, RZ ;  /* 0x000000ffff007224 */ /* 0x002fe200078e00ff */
[----:B------:R-:W-:Y:S01]  /*be70*/  ISETP.NE.U32.AND P0, PT, RZ, UR4, PT ;  /* 0x00000004ff007c0c */ /* 0x000fe2000bf05070 */
[----:B------:R-:W-:Y:S01]  /*be80*/  IMAD.MOV.U32 R6, RZ, RZ, RZ ;  /* 0x000000ffff067224 */ /* 0x000fe200078e00ff */
[----:B------:R-:W-:-:S02]  /*be90*/  ULDC.64 UR6, c[0x0][0xa08] ;  /* 0x0002820000067ab9 */ /* 0x000fc40000000a00 */
[----:B------:R-:W-:Y:S02]  /*bea0*/  ISETP.NE.AND.EX P0, PT, RZ, UR5, PT, P0 ;  /* 0x00000005ff007c0c */ /* 0x000fe4000bf05300 */
        /* <DEDUP_REMOVED lines=23> */
[----:B------:R-:W-:-:S03]  /*c020*/  ISETP.NE.U32.AND P0, PT, RZ, UR6, PT ;  /* 0x00000006ff007c0c */ /* 0x000fc6000bf05070 */
[----:B--2---:R1:W-:Y:S02]  /*c030*/  STL [R1+0x24], R6 ;  /* 0x0000240601007387 */ /* 0x0043e40000100800 */
[----:B-1----:R-:W-:Y:S01]  /*c040*/  IMAD.U32 R6, RZ, RZ, UR4 ;  /* 0x00000004ff067e24 */ /* 0x002fe2000f8e00ff */
[----:B------:R-:W-:-:S05]  /*c050*/  ULDC.64 UR4, c[0x0][0x3f8] ;  /* 0x0000fe0000047ab9 */ /* 0x000fca0000000a00 */
[----:B------:R1:W5:Y:S01]  /*c060*/  @P1 LDG.E R6, desc[UR48][R8.64] ;  /* 0x0000003008061981 */ /* 0x000362000c1e1900 */
[----:B------:R-:W-:Y:S01]  /*c070*/  UISETP.NE.U32.AND UP0, UPT, UR4, URZ, UPT ;  /* 0x0000003f0400728c */ /* 0x000fe2000bf05070 */
[----:B------:R-:W-:Y:S02]  /*c080*/  ISETP.NE.AND.EX P0, PT, RZ, UR7, PT, P0 ;  /* 0x00000007ff007c0c */ /* 0x000fe4000bf05300 */
[----:B------:R-:W-:Y:S01]  /*c090*/  ULDC UR4, c[0x0][0x404] ;  /* 0x0001010000047ab9 */ /* 0x000fe20000000800 */
[----:B------:R-:W-:-:S03]  /*c0a0*/  UISETP.NE.AND.EX UP0, UPT, UR5, URZ, UPT, UP0 ;  /* 0x0000003f0500728c */ /* 0x000fc6000bf05300 */
[----:B------:R-:W-:Y:S01]  /*c0b0*/  ULDC UR5, c[0x0][0x2e0] ;  /* 0x0000b80000057ab9 */ /* 0x000fe20000000800 */
[----:B------:R-:W-:-:S04]  /*c0c0*/  USEL UR4, UR4, 0x1, UP0 ;  /* 0x0000000104047887 */ /* 0x000fc80008000000 */
[----:B------:R-:W-:-:S06]  /*c0d0*/  UIMAD UR4, UR4, UR5, URZ ;  /* 0x00000005040472a4 */ /* 0x000fcc000f8e023f */
[----:B------:R-:W-:Y:S01]  /*c0e0*/  IMAD.U32 R7, RZ, RZ, UR4 ;  /* 0x00000004ff077e24 */ /* 0x000fe2000f8e00ff */
[----:B-1----:R-:W-:Y:S06]  /*c0f0*/  @P1 BRA `(.L_x_7616) ;  /* 0x0000000000101947 */ /* 0x002fec0003800000 */
[----:B------:R-:W-:Y:S05]  /*c100*/  @!P2 BRA `(.L_x_7616) ;  /* 0x00000000000ca947 */ /* 0x000fea0003800000 */
[----:B-----5:R-:W2:Y:S04]  /*c110*/  LDG.E R6, desc[UR48][R2.64] ;  /* 0x0000003002067981 */ /* 0x020ea8000c1e1900 */
[----:B------:R-:W2:Y:S02]  /*c120*/  LDG.E R9, desc[UR48][R2.64+0x4] ;  /* 0x0000043002097981 */ /* 0x000ea4000c1e1900 */
[----:B--2---:R-:W-:-:S07]  /*c130*/  IMAD.IADD R6, R9, 0x1, -R6 ;  /* 0x0000000109067824 */ /* 0x004fce00078e0a06 */
.L_x_7616:
[----:B------:R-:W-:Y:S01]  /*c140*/  IMAD.MOV.U32 R3, RZ, RZ, RZ ;  /* 0x000000ffff037224 */ /* 0x000fe200078e00ff */
[----:B------:R-:W-:-:S05]  /*c150*/  ULDC.64 UR4, c[0x0][0xa20] ;  /* 0x0002880000047ab9 */ /* 0x000fca0000000a00 */
[----:B------:R-:W2:Y:S01]  /*c160*/  @P0 LDG.E R3, desc[UR48][R4.64] ;  /* 0x0000003004030981 */ /* 0x000ea2000c1e1900 */
[----:B------:R-:W-:-:S04]  /*c170*/  ISETP.NE.U32.AND P1, PT, RZ, UR4, PT ;  /* 0x00000004ff007c0c */ /* 0x000fc8000bf25070 */
[----:B------:R-:W-:Y:S01]  /*c180*/  ISETP.NE.AND.EX P1, PT, RZ, UR5, PT, P1 ;  /* 0x00000005ff007c0c */ /* 0x000fe2000bf25310 */
[----:B--2--5:R-:W-:-:S05]  /*c190*/  IMAD.IADD R2, R3, 0x1, R0 ;  /* 0x0000000103027824 */ /* 0x024fca00078e0200 */
[----:B------:R1:W-:Y:S07]  /*c1a0*/  STL [R1+0x4], R2 ;  /* 0x0000040201007387 */ /* 0x0003ee0000100800 */
[----:B------:R-:W-:Y:S05]  /*c1b0*/  @!P1 BRA `(.L_x_7617) ;  /* 0x0000000000109947 */ /* 0x000fea0003800000 */
[----:B-1----:R-:W-:-:S04]  /*c1c0*/  IADD3 R2, P0, R11, UR4, RZ ;  /* 0x000000040b027c10 */ /* 0x002fc8000ff1e0ff */
[----:B------:R-:W-:-:S05]  /*c1d0*/  IADD3.X R3, R10, UR5, RZ, P0, !PT ;  /* 0x000000050a037c10 */ /* 0x000fca00087fe4ff */
[----:B------:R1:W5:Y:S01]  /*c1e0*/  LDG.E R7, desc[UR48][R2.64] ;  /* 0x0000003002077981 */ /* 0x000362000c1e1900 */
[----:B------:R-:W-:Y:S05]  /*c1f0*/  BRA `(.L_x_7618) ;  /* 0x0000000000107947 */ /* 0x000fea0003800000 */
.L_x_7617:
[----:B------:R-:W-:Y:S05]  /*c200*/  @!P0 BRA `(.L_x_7618) ;  /* 0x00000000000c8947 */ /* 0x000fea0003800000 */
[----:B-1----:R-:W2:Y:S04]  /*c210*/  LDG.E R2, desc[UR48][R4.64] ;  /* 0x0000003004027981 */ /* 0x002ea8000c1e1900 */
[----:B------:R-:W2:Y:S02]  /*c220*/  LDG.E R7, desc[UR48][R4.64+0x4] ;  /* 0x0000043004077981 */ /* 0x000ea4000c1e1900 */
[----:B--2---:R-:W-:-:S07]  /*c230*/  IMAD.IADD R7, R7, 0x1, -R2 ;  /* 0x0000000107077824 */ /* 0x004fce00078e0a02 */
.L_x_7618:
[----:B-----5:R-:W-:Y:S01]  /*c240*/  IMAD.IADD R7, R7, 0x1, -R0 ;  /* 0x0000000107077824 */ /* 0x020fe200078e0a00 */
[----:B------:R-:W-:Y:S01]  /*c250*/  LEA R0, R17, 0xff, 0x7 ;  /* 0x000000ff11007811 */ /* 0x000fe200078e38ff */
[----:B------:R-:W-:Y:S03]  /*c260*/  BSSY B6, `(.L_x_7619) ;  /* 0x00002df000067945 */ /* 0x000fe60003800000 */
[C---:B------:R-:W-:Y:S01]  /*c270*/  IADD3 R6, R7.reuse, R0, -R6 ;  /* 0x0000000007067210 */ /* 0x040fe20007ffe806 */
[----:B------:R-:W-:-:S03]  /*c280*/  VIADD R7, R7, 0x7f ;  /* 0x0000007f07077836 */ /* 0x000fc60000000000 */
[----:B-1----:R-:W-:Y:S02]  /*c290*/  SHF.R.S32.HI R3, RZ, 0x1f, R6 ;  /* 0x0000001fff037819 */ /* 0x002fe40000011406 */
[----:B------:R-:W-:Y:S02]  /*c2a0*/  SHF.R.S32.HI R0, RZ, 0x1f, R7 ;  /* 0x0000001fff007819 */ /* 0x000fe40000011407 */
[----:B------:R-:W-:Y:S02]  /*c2b0*/  LEA.HI R3, R3, R6, RZ, 0x7 ;  /* 0x0000000603037211 */ /* 0x000fe400078f38ff */
[----:B------:R-:W-:Y:S02]  /*c2c0*/  LEA.HI R0, R0, R7, RZ, 0x7 ;  /* 0x0000000700007211 */ /* 0x000fe400078f38ff */
[----:B------:R-:W-:Y:S02]  /*c2d0*/  SHF.R.S32.HI R3, RZ, 0x7, R3 ;  /* 0x00000007ff037819 */ /* 0x000fe40000011403 */
[----:B------:R-:W-:-:S04]  /*c2e0*/  SHF.R.S32.HI R0, RZ, 0x7, R0 ;  /* 0x00000007ff007819 */ /* 0x000fc80000011400 */
        /* <DEDUP_REMOVED lines=21> */
.L_x_7620:
        /* <DEDUP_REMOVED lines=23> */
.L_x_7622:
        /* <DEDUP_REMOVED lines=17> */
[----:B01----:R-:W-:-:S07]  /*c6c0*/  IMAD.MOV.U32 R13, RZ, RZ, RZ ;  /* 0x000000ffff0d7224 */ /* 0x003fce00078e00ff */
[----:B------:R-:W-:-:S07]  /*c6d0*/  LEPC R20, `(.L_x_7624) ;  /* 0x000000001014794e */ /* 0x000fce0000000000 */
[----:B--2---:R-:W-:Y:S05]  /*c6e0*/  CALL.ABS.NOINC R2 ;  /* 0x0000000002007343 */ /* 0x004fea0003c00000 */
.L_x_7624:
        /* <DEDUP_REMOVED lines=16> */
.L_x_7623:
        /* <DEDUP_REMOVED lines=31> */
.L_x_7625:
        /* <DEDUP_REMOVED lines=16> */
.L_x_7626:
        /* <DEDUP_REMOVED lines=18> */
.L_x_7697:
[----:B------:R-:W-:Y:S01]  /*cc00*/  UMOV UR4, 0xffffffff ;  /* 0xffffffff00047882 */ /* 0x000fe20000000000 */
[----:B0-----:R-:W-:Y:S02]  /*cc10*/  SHF.R.S32.HI R13, RZ, 0x1f, R4 ;  /* 0x0000001fff0d7819 */ /* 0x001fe40000011404 */
[----:B------:R-:W-:Y:S05]  /*cc20*/  BRA.DIV UR4, `(.L_x_7628) ;  /* 0x0000003604dc7947 */ /* 0x000fea000b800000 */
[----:B------:R-:W-:-:S13]  /*cc30*/  ELECT P6, URZ, PT ;  /* 0x00000000003f782f */ /* 0x000fda00038c0000 */
.L_x_7700:
[----:B------:R-:W-:Y:S05]  /*cc40*/  @!P6 BRA `(.L_x_7629) ;  /* 0x000000040010e947 */ /* 0x000fea0003800000 */
[----:B------:R-:W-:-:S04]  /*cc50*/  ISETP.NE.U32.AND P0, PT, R2, RZ, PT ;  /* 0x000000ff0200720c */ /* 0x000fc80003f05070 */
        /* <DEDUP_REMOVED lines=15> */
[----:B------:R-:W-:-:S04]  /*cd50*/  IMAD.WIDE.U32 R8, R4, UR4, R8 ;  /* 0x0000000404087c25 */ /* 0x000fc8000f8e0008 */
[----:B------:R-:W-:Y:S01]  /*cd60*/  IMAD.IADD R6, R9, 0x1, R10 ;  /* 0x0000000109067824 */ /* 0x000fe200078e020a */
[----:B------:R-:W-:-:S04]  /*cd70*/  LEA R10, P0, R8, R2, 0x2 ;  /* 0x00000002080a7211 */ /* 0x000fc800078010ff */
[----:B------:R-:W-:-:S05]  /*cd80*/  LEA.HI.X R11, R8, R3, R6, 0x2, P0 ;  /* 0x00000003080b7211 */ /* 0x000fca00000f1406 */
[----:B------:R0:W5:Y:S04]  /*cd90*/  LDG.E R6, desc[UR48][R10.64] ;  /* 0x000000300a067981 */ /* 0x000168000c1e1900 */
.L_x_7630:
        /* <DEDUP_REMOVED lines=9> */
.L_x_7701:
        /* <DEDUP_REMOVED lines=11> */
.L_x_7632:
        /* <DEDUP_REMOVED lines=27> */
.L_x_7629:
        /* <DEDUP_REMOVED lines=39> */
.L_x_7702:
[----:B------:R-:W-:Y:S05]  /*d300*/  BSYNC B0 ;  /* 0x0000000000007941 */ /* 0x000fea0003800000 */
.L_x_7633:
        /* <DEDUP_REMOVED lines=42> */
.L_x_7641:
[----:B0-----:R-:W0:Y:S01]  /*d5b0*/  S2R R3, SR_CgaCtaId ;  /* 0x0000000000037919 */ /* 0x001e220000008800 */
[----:B------:R-:W-:-:S04]  /*d5c0*/  MOV R2, 0x400 ;  /* 0x0000040000027802 */ /* 0x000fc80000000f00 */
[----:B0-----:R-:W-:Y:S02]  /*d5d0*/  LEA R2, R3, R2, 0x18 ;  /* 0x0000000203027211 */ /* 0x001fe400078ec0ff */
[----:B------:R-:W-:-:S03]  /*d5e0*/  SHF.L.U32 R3, R12, 0x1f, RZ ;  /* 0x0000001f0c037819 */ /* 0x000fc600000006ff */
[----:B------:R-:W-:-:S04]  /*d5f0*/  IMAD R2, R11, 0x8, R2 ;  /* 0x000000080b027824 */ /* 0x000fc800078e0202 */
[----:B------:R-:W0:Y:S02]  /*d600*/  SYNCS.PHASECHK.TRANS64.TRYWAIT P0, [R2+URZ+0x28840], R3 ;  /* 0x02884003020075a7 */ /* 0x000e24000800017f */
[----:B0-----:R-:W-:Y:S05]  /*d610*/  @!P0 BRA `(.L_x_7642) ;  /* 0x0000002c00b48947 */ /* 0x001fea0003800000 */
.L_x_7703:
        /* <DEDUP_REMOVED lines=11> */
.L_x_7643:
        /* <DEDUP_REMOVED lines=33> */
.L_x_7704:
        /* <DEDUP_REMOVED lines=13> */
.L_x_7645:
        /* <DEDUP_REMOVED lines=31> */
.L_x_7640:
[----:B------:R-:W-:Y:S05]  /*dba0*/  BSYNC B2 ;  /* 0x0000000000027941 */ /* 0x000fea0003800000 */
.L_x_7639:
[----:B------:R-:W2:Y:S04]  /*dbb0*/  LDL.LU R2, [R1+0x14] ;  /* 0x0000140001027983 */ /* 0x000ea80000300800 */
[----:B------:R0:W-:Y:S04]  /*dbc0*/  STL [R1], R11 ;  /* 0x0000000b01007387 */ /* 0x0001e80000100800 */
[----:B------:R0:W-:Y:S02]  /*dbd0*/  STL [R1+0x8], R12 ;  /* 0x0000080c01007387 */ /* 0x0001e40000100800 */
[----:B0-2---:R-:W-:-:S07]  /*dbe0*/  VIADD R7, R2, 0xfffffffd ;  /* 0xfffffffd02077836 */ /* 0x005fce0000000000 */
.L_x_7638:
[----:B------:R-:W-:Y:S05]  /*dbf0*/  BSYNC B1 ;  /* 0x0000000000017941 */ /* 0x000fea0003800000 */
.L_x_7637:
[----:B------:R-:W-:-:S13]  /*dc00*/  ISETP.NE.AND P0, PT, R10, RZ, PT ;  /* 0x000000ff0a00720c */ /* 0x000fda0003f05270 */
[----:B------:R-:W-:Y:S05]  /*dc10*/  @!P0 BRA `(.L_x_7636) ;  /* 0x0000000c00d48947 */ /* 0x000fea0003800000 */
[----:B------:R-:W-:-:S07]  /*dc20*/  IMAD.MOV.U32 R10, RZ, RZ, R6 ;  /* 0x000000ffff0a7224 */ /* 0x000fce00078e0006 */
.L_x_7660:
        /* <DEDUP_REMOVED lines=32> */
.L_x_7648:
[----:B------:R-:W1:Y:S01]  /*de30*/  S2R R3, SR_CgaCtaId ;  /* 0x0000000000037919 */ /* 0x000e620000008800 */
[----:B------:R-:W-:-:S04]  /*de40*/  MOV R2, 0x400 ;  /* 0x0000040000027802 */ /* 0x000fc80000000f00 */
[----:B-1----:R-:W-:Y:S02]  /*de50*/  LEA R2, R3, R2, 0x18 ;  /* 0x0000000203027211 */ /* 0x002fe400078ec0ff */
[----:B------:R-:W-:-:S03]  /*de60*/  SHF.L.U32 R3, R9, 0x1f, RZ ;  /* 0x0000001f09037819 */ /* 0x000fc600000006ff */
[----:B------:R-:W-:-:S04]  /*de70*/  IMAD R2, R8, 0x8, R2 ;  /* 0x0000000808027824 */ /* 0x000fc800078e0202 */
[----:B------:R-:W1:Y:S02]  /*de80*/  SYNCS.PHASECHK.TRANS64.TRYWAIT P0, [R2+URZ+0x28840], R3 ;  /* 0x02884003020075a7 */ /* 0x000e64000800017f */
[----:B-1----:R-:W-:Y:S05]  /*de90*/  @!P0 BRA `(.L_x_7649) ;  /* 0x0000002400bc8947 */ /* 0x002fea0003800000 */
.L_x_7705:
        /* <DEDUP_REMOVED lines=11> */
.L_x_7650:
        /* <DEDUP_REMOVED lines=33> */
.L_x_7706:
        /* <DEDUP_REMOVED lines=8> */
.L_x_7652:
        /* <DEDUP_REMOVED lines=29> */
.L_x_7647:
[----:B------:R-:W-:Y:S05]  /*e3b0*/  BSYNC B1 ;  /* 0x0000000000017941 */ /* 0x000fea0003800000 */
.L_x_7646:
        /* <DEDUP_REMOVED lines=31> */
.L_x_7655:
[----:B------:R-:W2:Y:S01]  /*e5b0*/  S2R R3, SR_CgaCtaId ;  /* 0x0000000000037919 */ /* 0x000ea20000008800 */
[----:B------:R-:W-:-:S04]  /*e5c0*/  MOV R2, 0x400 ;  /* 0x0000040000027802 */ /* 0x000fc80000000f00 */
[----:B--2---:R-:W-:Y:S02]  /*e5d0*/  LEA R2, R3, R2, 0x18 ;  /* 0x0000000203027211 */ /* 0x004fe400078ec0ff */
[----:B------:R-:W-:-:S03]  /*e5e0*/  SHF.L.U32 R3, R14, 0x1f, RZ ;  /* 0x0000001f0e037819 */ /* 0x000fc600000006ff */
[----:B------:R-:W-:-:S04]  /*e5f0*/  IMAD R2, R15, 0x8, R2 ;  /* 0x000000080f027824 */ /* 0x000fc800078e0202 */
[----:B------:R-:W2:Y:S02]  /*e600*/  SYNCS.PHASECHK.TRANS64.TRYWAIT P0, [R2+URZ+0x28840], R3 ;  /* 0x02884003020075a7 */ /* 0x000ea4000800017f */
[----:B--2---:R-:W-:Y:S05]  /*e610*/  @!P0 BRA `(.L_x_7656) ;  /* 0x0000002000048947 */ /* 0x004fea0003800000 */
.L_x_7707:
        /* <DEDUP_REMOVED lines=11> */
.L_x_7657:
        /* <DEDUP_REMOVED lines=33> */
.L_x_7708:
        /* <DEDUP_REMOVED lines=8> */
.L_x_7659:
        /* <DEDUP_REMOVED lines=28> */
.L_x_7654:
[----:B------:R-:W-:Y:S05]  /*eb20*/  BSYNC B1 ;  /* 0x0000000000017941 */ /* 0x000fea0003800000 */
.L_x_7653:
[C---:B------:R-:W-:Y:S01]  /*eb30*/  ISETP.GT.AND P0, PT, R7.reuse, 0x1, PT ;  /* 0x000000010700780c */ /* 0x040fe20003f04270 */
[----:B------:R-:W-:-:S04]  /*eb40*/  VIADD R2, R7, 0xfffffffe ;  /* 0xfffffffe07027836 */ /* 0x000fc80000000000 */
[----:B------:R-:W-:-:S08]  /*eb50*/  IMAD.MOV.U32 R7, RZ, RZ, R2 ;  /* 0x000000ffff077224 */ /* 0x000fd000078e0002 */
[----:B------:R-:W-:Y:S05]  /*eb60*/  @P0 BRA `(.L_x_7660) ;  /* 0xfffffff000300947 */ /* 0x000fea000383ffff */
.L_x_7636:
[----:B------:R-:W-:Y:S05]  /*eb70*/  BSYNC B0 ;  /* 0x0000000000007941 */ /* 0x000fea0003800000 */
.L_x_7635:
        /* <DEDUP_REMOVED lines=17> */
.L_x_7662:
[----:B------:R-:W-:Y:S05]  /*ec90*/  BSYNC B0 ;  /* 0x0000000000007941 */ /* 0x000fea0003800000 */
.L_x_7661:
        /* <DEDUP_REMOVED lines=11> */
.L_x_7709:
        /* <DEDUP_REMOVED lines=11> */
.L_x_7666:
        /* <DEDUP_REMOVED lines=27> */
.L_x_7664:
[----:B------:R-:W-:Y:S05]  /*efb0*/  BSYNC B0 ;  /* 0x0000000000007941 */ /* 0x000fea0003800000 */
.L_x_7663:
        /* <DEDUP_REMOVED lines=9> */
.L_x_7621:
[----:B------:R-:W-:Y:S05]  /*f050*/  BSYNC B6 ;  /* 0x0000000000067941 */ /* 0x000fea0003800000 */
.L_x_7619:
[----:B------:R-:W-:-:S03]  /*f060*/  UMOV UR4, 0xffffffff ;  /* 0xffffffff00047882 */ /* 0x000fc60000000000 */
[----:B------:R-:W-:Y:S05]  /*f070*/  BRA.DIV UR4, `(.L_x_7667) ;  /* 0x0000001604a87947 */ /* 0x000fea000b800000 */
[----:B------:R2:W3:Y:S04]  /*f080*/  SHFL.IDX PT, R4, R16, RZ, 0x1f ;  /* 0x00001fff10047589 */ /* 0x0004e800000e0000 */
[----:B------:R2:W4:Y:S02]  /*f090*/  SHFL.IDX PT, R7, R16, 0x1, 0x1f ;  /* 0x00201f0010077f89 */ /* 0x00052400000e0000 */
.L_x_7713:
        /* <DEDUP_REMOVED lines=13> */
.L_x_7669:
[----:B------:R-:W-:Y:S05]  /*f170*/  BSYNC B0 ;  /* 0x0000000000007941 */ /* 0x000fea0003800000 */
.L_x_7668:
        /* <DEDUP_REMOVED lines=23> */
.L_x_7721:
[----:B------:R-:W-:Y:S02]  /*f2f0*/  ULDC UR4, c[0x0][0xc10] ;  /* 0x0003040000047ab9 */ /* 0x000fe40000000800 */
[----:B------:R-:W-:-:S04]  /*f300*/  IMAD.U32 R5, RZ, RZ, UR4 ;  /* 0x00000004ff057e24 */ /* 0x000fc8000f8e00ff */
[----:B-1----:R-:W-:-:S04]  /*f310*/  IMAD R14, R14, R5, RZ ;  /* 0x000000050e0e7224 */ /* 0x002fc800078e02ff */
[----:B----4-:R-:W-:-:S05]  /*f320*/  IMAD.IADD R7, R7, 0x1, R14 ;  /* 0x0000000107077824 */ /* 0x010fca00078e020e */
[----:B---3--:R-:W-:-:S13]  /*f330*/  ISETP.GT.AND P0, PT, R7, R4, PT ;  /* 0x000000040700720c */ /* 0x008fda0003f04270 */
[----:B------:R-:W-:Y:S05]  /*f340*/  @P0 BRA `(.L_x_7671) ;  /* 0x0000000000b40947 */ /* 0x000fea0003800000 */
[----:B------:R-:W1:Y:S02]  /*f350*/  LDC R0, c[0x0][0xc14] ;  /* 0x00030500ff007b82 */ /* 0x000e640000000800 */
.L_x_7676:
        /* <DEDUP_REMOVED lines=14> */
.L_x_7674:
[----:B------:R-:W-:Y:S05]  /*f440*/  BSYNC B0 ;  /* 0x0000000000007941 */ /* 0x000fea0003800000 */
.L_x_7673:
        /* <DEDUP_REMOVED lines=23> */
.L_x_7729:
[----:B------:R-:W-:Y:S02]  /*f5c0*/  ULDC UR4, c[0x0][0xc10] ;  /* 0x0003040000047ab9 */ /* 0x000fe40000000800 */
[----:B------:R-:W-:-:S04]  /*f5d0*/  IMAD.U32 R5, RZ, RZ, UR4 ;  /* 0x00000004ff057e24 */ /* 0x000fc8000f8e00ff */
[----:B-1----:R-:W-:-:S04]  /*f5e0*/  IMAD R14, R14, R5, RZ ;  /* 0x000000050e0e7224 */ /* 0x002fc800078e02ff */
[----:B------:R-:W-:-:S05]  /*f5f0*/  IMAD.IADD R7, R14, 0x1, R7 ;  /* 0x000000010e077824 */ /* 0x000fca00078e0207 */
[----:B------:R-:W-:-:S13]  /*f600*/  ISETP.GT.AND P0, PT, R7, R4, PT ;  /* 0x000000040700720c */ /* 0x000fda0003f04270 */
[----:B------:R-:W-:Y:S05]  /*f610*/  @!P0 BRA `(.L_x_7676) ;  /* 0xfffffffc00508947 */ /* 0x000fea000383ffff */
.L_x_7671:
        /* <DEDUP_REMOVED lines=8> */
.L_x_7733:
[----:B------:R-:W-:Y:S01]  /*f6a0*/  ISETP.NE.AND P0, PT, R3, RZ, PT ;  /* 0x000000ff0300720c */ /* 0x000fe20003f05270 */
[----:B------:R-:W-:-:S12]  /*f6b0*/  IMAD.MOV.U32 R7, RZ, RZ, RZ ;  /* 0x000000ffff077224 */ /* 0x000fd800078e00ff */
[----:B------:R-:W-:Y:S05]  /*f6c0*/  @!P0 BRA `(.L_x_7678) ;  /* 0x0000000000108947 */ /* 0x000fea0003800000 */
[----:B------:R-:W-:Y:S01]  /*f6d0*/  UMOV UR4, 0xffffffff ;  /* 0xffffffff00047882 */ /* 0x000fe20000000000 */
[----:B------:R-:W-:Y:S02]  /*f6e0*/  VIADD R12, R6, 0xffffffff ;  /* 0xffffffff060c7836 */ /* 0x000fe40000000000 */
[----:B------:R-:W-:Y:S05]  /*f6f0*/  BRA.DIV UR4, `(.L_x_7679) ;  /* 0x0000001a043c7947 */ /* 0x000fea000b800000 */
[----:B------:R3:W4:Y:S02]  /*f700*/  SHFL.IDX PT, R7, R2, R12, 0x1f ;  /* 0x00001f0c02077589 */ /* 0x00072400000e0000 */
.L_x_7678:
        /* <DEDUP_REMOVED lines=67> */
.L_x_7672:
[----:B------:R-:W-:Y:S01]  /*fb40*/  UMOV UR4, URZ ;  /* 0x0000003f00047c82 */ /* 0x000fe20008000000 */
[----:B------:R-:W-:Y:S01]  /*fb50*/  UMOV UR5, URZ ;  /* 0x0000003f00057c82 */ /* 0x000fe20008000000 */
[----:B------:R-:W-:Y:S01]  /*fb60*/  ULDC UR6, c[0x0][0xc14] ;  /* 0x0003050000067ab9 */ /* 0x000fe20000000800 */
[----:B--2---:R-:W-:Y:S02]  /*fb70*/  IMAD.MOV.U32 R16, RZ, RZ, R4 ;  /* 0x000000ffff107224 */ /* 0x004fe400078e0004 */
[----:B------:R-:W-:Y:S02]  /*fb80*/  IMAD.U32 R17, RZ, RZ, UR4 ;  /* 0x00000004ff117e24 */ /* 0x000fe4000f8e00ff */
[----:B------:R-:W-:Y:S02]  /*fb90*/  IMAD.U32 R18, RZ, RZ, UR5 ;  /* 0x00000005ff127e24 */ /* 0x000fe4000f8e00ff */
[----:B------:R-:W-:-:S07]  /*fba0*/  IMAD.U32 R19, RZ, RZ, UR6 ;  /* 0x00000006ff137e24 */ /* 0x000fce000f8e00ff */
.L_x_7680:
        /* <DEDUP_REMOVED lines=12> */
.L_x_7615:
        /* <DEDUP_REMOVED lines=12> */
.L_x_7736:
[----:B------:R-:W-:Y:S05]  /*fd30*/  BSYNC B0 ;  /* 0x0000000000007941 */ /* 0x000fea0003800000 */
.L_x_7682:
[----:B------:R-:W-:-:S03]  /*fd40*/  UMOV UR4, 0xffffffff ;  /* 0xffffffff00047882 */ /* 0x000fc60000000000 */
[----:B------:R-:W-:Y:S05]  /*fd50*/  BRA.DIV UR4, `(.L_x_7684) ;  /* 0x0000001204e07947 */ /* 0x000fea000b800000 */
[----:B------:R-:W2:Y:S02]  /*fd60*/  S2R R2, SR_TID.X ;  /* 0x0000000000027919 */ /* 0x000ea40000002100 */
[----:B--2---:R-:W-:-:S04]  /*fd70*/  SHF.R.U32.HI R2, RZ, 0x5, R2 ;  /* 0x00000005ff027819 */ /* 0x004fc80000011602 */
[----:B------:R-:W-:-:S05]  /*fd80*/  LOP3.LUT R2, R2, 0x3, RZ, 0xc0, !PT ;  /* 0x0000000302027812 */ /* 0x000fca00078ec0ff */
[----:B------:R2:W3:Y:S02]  /*fd90*/  SHFL.IDX PT, R14, R2, RZ, 0x1f ;  /* 0x00001fff020e7589 */ /* 0x0004e400000e0000 */
.L_x_7739:
[----:B---3--:R-:W-:Y:S01]  /*fda0*/  ISETP.NE.AND P0, PT, R14, RZ, PT ;  /* 0x000000ff0e00720c */ /* 0x008fe20003f05270 */
[----:B------:R-:W-:-:S12]  /*fdb0*/  BSSY B0, `(.L_x_7685) ;  /* 0x0000027000007945 */ /* 0x000fd80003800000 */
[----:B------:R-:W-:Y:S05]  /*fdc0*/  @P0 BRA `(.L_x_7686) ;  /* 0x0000000000940947 */ /* 0x000fea0003800000 */
[----:B------:R-:W-:-:S03]  /*fdd0*/  UMOV UR4, 0xffffffff ;  /* 0xffffffff00047882 */ /* 0x000fc60000000000 */
[----:B------:R-:W-:Y:S05]  /*fde0*/  BRA.DIV UR4, `(.L_x_7687) ;  /* 0x0000001204f07947 */ /* 0x000fea000b800000 */
[----:B------:R-:W-:-:S13]  /*fdf0*/  ELECT P6, URZ, PT ;  /* 0x00000000003f782f */ /* 0x000fda00038c0000 */
.L_x_7742:
[----:B------:R-:W-:Y:S05]  /*fe00*/  @!P6 BRA `(.L_x_7686) ;  /* 0x000000000084e947 */ /* 0x000fea0003800000 */
[----:B------:R-:W-:-:S06]  /*fe10*/  ULOP3.LUT UR4, UR36, 0x2, URZ, 0xfc, !UPT ;  /* 0x0000000224047892 */ /* 0x000fcc000f8efc3f */
[----:B--2---:R-:W-:-:S05]  /*fe20*/  IMAD.U32 R2, RZ, RZ, UR4 ;  /* 0x00000004ff027e24 */ /* 0x004fca000f8e00ff */
[----:B------:R-:W-:-:S13]  /*fe30*/  ISETP.NE.AND P2, PT, R2, 0x3, PT ;  /* 0x000000030200780c */ /* 0x000fda0003f45270 */
[----:B------:R-:W-:Y:S05]  /*fe40*/  @!P2 BRA `(.L_x_7688) ;  /* 0x000000000004a947 */ /* 0x000fea0003800000 */
[----:B------:R-:W-:Y:S01]  /*fe50*/  BPT.TRAP 0x1 ;  /* 0x000000040000795c */ /* 0x000fe20000300000 */
.L_x_7688:
        /* <DEDUP_REMOVED lines=14> */
.L_x_7743:
[----:B------:R-:W2:Y:S02]  /*ff40*/  SYNCS.PHASECHK.TRANS64.TRYWAIT P0, [R7+URZ], R2 ;  /* 0x00000002070075a7 */ /* 0x000ea4000800017f */
[----:B--2---:R-:W-:Y:S05]  /*ff50*/  @!P0 BRA `(.L_x_7690) ;  /* 0x0000001000c88947 */ /* 0x004fea0003800000 */
.L_x_7744:
[----:B------:R-:W-:Y:S05]  /*ff60*/  @!P2 BRA `(.L_x_7691) ;  /* 0x000000000004a947 */ /* 0x000fea0003800000 */
[----:B------:R-:W-:Y:S01]  /*ff70*/  BPT.TRAP 0x1 ;  /* 0x000000040000795c */ /* 0x000fe20000300000 */
.L_x_7691:
[----:B------:R-:W3:Y:S01]  /*ff80*/  LDL.LU R4, [R1] ;  /* 0x0000000001047983 */ /* 0x000ee20000300800 */
[----:B------:R-:W-:-:S04]  /*ff90*/  VIADD R0, R0, 0x28860 ;  /* 0x0002886000007836 */ /* 0x000fc80000000000 */
[----:B---3--:R-:W-:-:S04]  /*ffa0*/  IMAD R4, R4, 0x8, R0 ;  /* 0x0000000804047824 */ /* 0x008fc800078e0200 */
[----:B------:R-:W3:Y:S02]  /*ffb0*/  SYNCS.PHASECHK.TRANS64.TRYWAIT P0, [R4+URZ], R5 ;  /* 0x00000005040075a7 */ /* 0x000ee4000800017f */
[----:B---3--:R-:W-:Y:S05]  /*ffc0*/  @!P0 BRA `(.L_x_7692) ;  /* 0x0000001000c08947 */ /* 0x008fea0003800000 */
.L_x_7745:
[----:B------:R-:W-:-:S07]  /*ffd0*/  IMAD R3, R3, 0x8, R0 ;  /* 0x0000000803037824 */ /* 0x000fce00078e0200 */
.L_x_7693:
[----:B----4-:R4:W0:Y:S02]  /*ffe0*/  SYNCS.PHASECHK.TRANS64.TRYWAIT P0, [R3+URZ], R2 ;  /* 0x00000002030075a7 */ /* 0x010824000800017f */
[----:B0-----:R-:W-:Y:S05]  /*fff0*/  @!P0 NANOSLEEP.SYNCS 0x989680 ;  /* 0x009896800000895d */ /* 0x001fea0003900000 */
[----:B------:R-:W0:Y:S02]  /*10000*/  @!P0 SYNCS.PHASECHK.TRANS64 P0, [R3+URZ], R2 ;  /* 0x00000002030085a7 */ /* 0x000e24000800007f */
[----:B0-----:R-:W-:Y:S05]  /*10010*/  @!P0 BRA `(.L_x_7693) ;  /* 0xfffffffc00f08947 */ /* 0x001fea000383ffff */
.L_x_7686:
[----:B------:R-:W-:Y:S05]  /*10020*/  BSYNC B0 ;  /* 0x0000000000007941 */ /* 0x000fea0003800000 */
.L_x_7685:
[----:B------:R-:W-:Y:S05]  /*10030*/  EXIT ;  /* 0x000000000000794d */ /* 0x000fea0003800000 */
.L_x_7559:
[----:B0-----:R-:W-:-:S04]  /*10040*/  IMAD.U32 R3, RZ, RZ, UR41 ;  /* 0x00000029ff037e24 */ /* 0x001fc8000f8e00ff */
[----:B------:R0:W1:Y:S03]  /*10050*/  SYNCS.PHASECHK.TRANS64.TRYWAIT P1, [R3+URZ+0x28800], R0 ;  /* 0x02880000030075a7 */ /* 0x000066000802017f */
[----:B-1----:R-:W-:Y:S05]  /*10060*/  @!P1 NANOSLEEP.SYNCS 0x989680 ;  /* 0x009896800000995d */ /* 0x002fea0003900000 */
[----:B------:R-:W1:Y:S02]  /*10070*/  @!P1 SYNCS.PHASECHK.TRANS64 P1, [R3+URZ+0x28800], R0 ;  /* 0x02880000030095a7 */ /* 0x000e64000802007f */
[----:B-1----:R-:W-:Y:S05]  /*10080*/  @!P1 BRA `(.L_x_7559) ;  /* 0xfffffffc00ec9947 */ /* 0x002fea000383ffff */
[----:B------:R-:W-:Y:S05]  /*10090*/  BRA `(.L_x_7694) ;  /* 0xffffff1400d47947 */ /* 0x000fea000383ffff */
.L_x_7563:
[----:B-1----:R1:W2:Y:S02]  /*100a0*/  SYNCS.PHASECHK.TRANS64.TRYWAIT P2, [R3+URZ+0x28830], R0 ;  /* 0x02883000030075a7 */ /* 0x0022a4000804017f */
[----:B--2---:R-:W-:Y:S05]  /*100b0*/  @!P2 NANOSLEEP.SYNCS 0x989680 ;  /* 0x009896800000a95d */ /* 0x004fea0003900000 */
[----:B------:R-:W2:Y:S02]  /*100c0*/  @!P2 SYNCS.PHASECHK.TRANS64 P2, [R3+URZ+0x28830], R0 ;  /* 0x028830000300a5a7 */ /* 0x000ea4000804007f */
[----:B--2---:R-:W-:Y:S05]  /*100d0*/  @!P2 BRA `(.L_x_7563) ;  /* 0xfffffffc00f0a947 */ /* 0x004fea000383ffff */
[----:B------:R-:W-:Y:S05]  /*100e0*/  BRA `(.L_x_7562) ;  /* 0xffffff1400fc7947 */ /* 0x000fea000383ffff */
.L_x_7568:
[----:B-1----:R-:W-:-:S04]  /*100f0*/  IMAD.U32 R5, RZ, RZ, UR6 ;  /* 0x00000006ff057e24 */ /* 0x002fc8000f8e00ff */
[----:B------:R1:W2:Y:S03]  /*10100*/  SYNCS.PHASECHK.TRANS64.TRYWAIT P2, [R5+URZ+0x28830], R0 ;  /* 0x02883000050075a7 */ /* 0x0002a6000804017f */
[----:B--2---:R-:W-:Y:S05]  /*10110*/  @!P2 NANOSLEEP.SYNCS 0x989680 ;  /* 0x009896800000a95d */ /* 0x004fea0003900000 */
[----:B------:R-:W2:Y:S02]  /*10120*/  @!P2 SYNCS.PHASECHK.TRANS64 P2, [R5+URZ+0x28830], R0 ;  /* 0x028830000500a5a7 */ /* 0x000ea4000804007f */
[----:B--2---:R-:W-:Y:S05]  /*10130*/  @!P2 BRA `(.L_x_7568) ;  /* 0xfffffffc00eca947 */ /* 0x004fea000383ffff */
[----:B------:R-:W-:Y:S05]  /*10140*/  BRA `(.L_x_7565) ;  /* 0xffffff3c00c87947 */ /* 0x000fea000383ffff */
.L_x_7572:
[----:B-1----:R-:W-:-:S04]  /*10150*/  IMAD.U32 R5, RZ, RZ, UR6 ;  /* 0x00000006ff057e24 */ /* 0x002fc8000f8e00ff */
[----:B------:R1:W2:Y:S03]  /*10160*/  SYNCS.PHASECHK.TRANS64.TRYWAIT P2, [R5+URZ+0x28850], R0 ;  /* 0x02885000050075a7 */ /* 0x0002a6000804017f */
[----:B--2---:R-:W-:Y:S05]  /*10170*/  @!P2 NANOSLEEP.SYNCS 0x989680 ;  /* 0x009896800000a95d */ /* 0x004fea0003900000 */
[----:B------:R-:W2:Y:S02]  /*10180*/  @!P2 SYNCS.PHASECHK.TRANS64 P2, [R5+URZ+0x28850], R0 ;  /* 0x028850000500a5a7 */ /* 0x000ea4000804007f */
[----:B--2---:R-:W-:Y:S05]  /*10190*/  @!P2 BRA `(.L_x_7572) ;  /* 0xfffffffc00eca947 */ /* 0x004fea000383ffff */
[----:B------:R-:W-:Y:S05]  /*101a0*/  BRA `(.L_x_7569) ;  /* 0xffffff4000887947 */ /* 0x000fea000383ffff */
.L_x_7578:
[----:B-1----:R-:W-:-:S04]  /*101b0*/  IMAD.U32 R5, RZ, RZ, UR6 ;  /* 0x00000006ff057e24 */ /* 0x002fc8000f8e00ff */
[----:B------:R1:W2:Y:S03]  /*101c0*/  SYNCS.PHASECHK.TRANS64.TRYWAIT P2, [R5+URZ+0x28830], R0 ;  /* 0x02883000050075a7 */ /* 0x0002a6000804017f */
[----:B--2---:R-:W-:Y:S05]  /*101d0*/  @!P2 NANOSLEEP.SYNCS 0x989680 ;  /* 0x009896800000a95d */ /* 0x004fea0003900000 */
[----:B------:R-:W2:Y:S02]  /*101e0*/  @!P2 SYNCS.PHASECHK.TRANS64 P2, [R5+URZ+0x28830], R0 ;  /* 0x028830000500a5a7 */ /* 0x000ea4000804007f */
[----:B--2---:R-:W-:Y:S05]  /*101f0*/  @!P2 BRA `(.L_x_7578) ;  /* 0xfffffffc00eca947 */ /* 0x004fea000383ffff */
[----:B------:R-:W-:Y:S05]  /*10200*/  BRA `(.L_x_7575) ;  /* 0xffffff6400d07947 */ /* 0x000fea000383ffff */
.L_x_7582:
[----:B-1----:R-:W-:-:S04]  /*10210*/  IMAD.U32 R5, RZ, RZ, UR6 ;  /* 0x00000006ff057e24 */ /* 0x002fc8000f8e00ff */
[----:B------:R1:W2:Y:S03]  /*10220*/  SYNCS.PHASECHK.TRANS64.TRYWAIT P2, [R5+URZ+0x28850], R0 ;  /* 0x02885000050075a7 */ /* 0x0002a6000804017f */
[----:B--2---:R-:W-:Y:S05]  /*10230*/  @!P2 NANOSLEEP.SYNCS 0x989680 ;  /* 0x009896800000a95d */ /* 0x004fea0003900000 */
[----:B------:R-:W2:Y:S02]  /*10240*/  @!P2 SYNCS.PHASECHK.TRANS64 P2, [R5+URZ+0x28850], R0 ;  /* 0x028850000500a5a7 */ /* 0x000ea4000804007f */
[----:B--2---:R-:W-:Y:S05]  /*10250*/  @!P2 BRA `(.L_x_7582) ;  /* 0xfffffffc00eca947 */ /* 0x004fea000383ffff */
[----:B------:R-:W-:Y:S05]  /*10260*/  BRA `(.L_x_7579) ;  /* 0xffffff6800907947 */ /* 0x000fea000383ffff */
.L_x_7587:
[----:B-1----:R-:W-:-:S04]  /*10270*/  IMAD.U32 R7, RZ, RZ, UR5 ;  /* 0x00000005ff077e24 */ /* 0x002fc8000f8e00ff */
[----:B------:R1:W2:Y:S03]  /*10280*/  SYNCS.PHASECHK.TRANS64.TRYWAIT P0, [R7+URZ+0x28850], R6 ;  /* 0x02885006070075a7 */ /* 0x0002a6000800017f */
[----:B--2---:R-:W-:Y:S05]  /*10290*/  @!P0 NANOSLEEP.SYNCS 0x989680 ;  /* 0x009896800000895d */ /* 0x004fea0003900000 */
[----:B------:R-:W2:Y:S02]  /*102a0*/  @!P0 SYNCS.PHASECHK.TRANS64 P0, [R7+URZ+0x28850], R6 ;  /* 0x02885006070085a7 */ /* 0x000ea4000800007f */
[----:B--2---:R-:W-:Y:S05]  /*102b0*/  @!P0 BRA `(.L_x_7587) ;  /* 0xfffffffc00ec8947 */ /* 0x004fea000383ffff */
[----:B------:R-:W-:Y:S05]  /*102c0*/  BRA `(.L_x_7586) ;  /* 0xffffff8400707947 */ /* 0x000fea000383ffff */
.L_x_7627:
        /* <DEDUP_REMOVED lines=11> */
.L_x_7696:
[----:B------:R-:W-:Y:S05]  /*10380*/  BSYNC B0 ;  /* 0x0000000000007941 */ /* 0x000fea0003800000 */
.L_x_7695:
[----:B------:R-:W-:Y:S05]  /*10390*/  BRA `(.L_x_7697) ;  /* 0xffffffc800187947 */ /* 0x000fea000383ffff */
.L_x_7628:
[----:B------:R-:W-:Y:S01]  /*103a0*/  BSSY B0, `(.L_x_7698) ;  /* 0x0000006000007945 */ /* 0x000fe20003800000 */
[----:B------:R-:W-:-:S07]  /*103b0*/  IMAD.MOV.U32 R15, RZ, RZ, -0x1 ;  /* 0xffffffffff0f7424 */ /* 0x000fce00078e00ff */
[----:B------:R-:W-:Y:S05]  /*103c0*/  WARPSYNC.COLLECTIVE R15, `(.L_x_7699) ;  /* 0x000000000f0c7348 */ /* 0x000fea0003c00000 */
[----:B------:R-:W-:Y:S02]  /*103d0*/  ELECT P6, UR62, PT ;  /* 0x00000000003e782f */ /* 0x000fe400038c0000 */
[----:B------:R-:W-:Y:S01]  /*103e0*/  MOV R14, UR62 ;  /* 0x0000003e000e7c02 */ /* 0x000fe20008000f00 */
[----:B------:R-:W-:Y:S10]  /*103f0*/  ENDCOLLECTIVE ;  /* 0x000000000000791b */ /* 0x000ff40003800000 */
.L_x_7699:
[----:B------:R-:W-:Y:S05]  /*10400*/  BSYNC B0 ;  /* 0x0000000000007941 */ /* 0x000fea0003800000 */
.L_x_7698:
[----:B------:R-:W-:Y:S05]  /*10410*/  BRA `(.L_x_7700) ;  /* 0xffffffc800087947 */ /* 0x000fea000383ffff */
.L_x_7631:
[----:B0-----:R0:W1:Y:S02]  /*10420*/  SYNCS.PHASECHK.TRANS64.TRYWAIT P0, [R8+URZ+0x28840], R9 ;  /* 0x02884009080075a7 */ /* 0x001064000800017f */
[----:B-1----:R-:W-:Y:S05]  /*10430*/  @!P0 NANOSLEEP.SYNCS 0x989680 ;  /* 0x009896800000895d */ /* 0x002fea0003900000 */
[----:B------:R-:W1:Y:S02]  /*10440*/  @!P0 SYNCS.PHASECHK.TRANS64 P0, [R8+URZ+0x28840], R9 ;  /* 0x02884009080085a7 */ /* 0x000e64000800007f */
[----:B-1----:R-:W-:Y:S05]  /*10450*/  @!P0 BRA `(.L_x_7631) ;  /* 0xfffffffc00f08947 */ /* 0x002fea000383ffff */
[----:B------:R-:W-:Y:S05]  /*10460*/  BRA `(.L_x_7701) ;  /* 0xffffffc800707947 */ /* 0x000fea000383ffff */
.L_x_7634:
        /* <DEDUP_REMOVED lines=8> */
.L_x_7642:
[----:B0-----:R0:W1:Y:S02]  /*104f0*/  SYNCS.PHASECHK.TRANS64.TRYWAIT P0, [R2+URZ+0x28840], R3 ;  /* 0x02884003020075a7 */ /* 0x001064000800017f */
[----:B-1----:R-:W-:Y:S05]  /*10500*/  @!P0 NANOSLEEP.SYNCS 0x989680 ;  /* 0x009896800000895d */ /* 0x002fea0003900000 */
[----:B------:R-:W1:Y:S02]  /*10510*/  @!P0 SYNCS.PHASECHK.TRANS64 P0, [R2+URZ+0x28840], R3 ;  /* 0x02884003020085a7 */ /* 0x000e64000800007f */
[----:B-1----:R-:W-:Y:S05]  /*10520*/  @!P0 BRA `(.L_x_7642) ;  /* 0xfffffffc00f08947 */ /* 0x002fea000383ffff */
[----:B------:R-:W-:Y:S05]  /*10530*/  BRA `(.L_x_7703) ;  /* 0xffffffd000387947 */ /* 0x000fea000383ffff */
.L_x_7644:
[----:B0-----:R0:W1:Y:S02]  /*10540*/  SYNCS.PHASECHK.TRANS64.TRYWAIT P0, [R2+URZ+0x60], R3 ;  /* 0x00006003020075a7 */ /* 0x001064000800017f */
[----:B-1----:R-:W-:Y:S05]  /*10550*/  @!P0 NANOSLEEP.SYNCS 0x989680 ;  /* 0x009896800000895d */ /* 0x002fea0003900000 */
[----:B------:R-:W1:Y:S02]  /*10560*/  @!P0 SYNCS.PHASECHK.TRANS64 P0, [R2+URZ+0x60], R3 ;  /* 0x00006003020085a7 */ /* 0x000e64000800007f */
[----:B-1----:R-:W-:Y:S05]  /*10570*/  @!P0 BRA `(.L_x_7644) ;  /* 0xfffffffc00f08947 */ /* 0x002fea000383ffff */
[----:B------:R-:W-:Y:S05]  /*10580*/  BRA `(.L_x_7704) ;  /* 0xffffffd000d47947 */ /* 0x000fea000383ffff */
.L_x_7649:
[----:B-1----:R1:W2:Y:S02]  /*10590*/  SYNCS.PHASECHK.TRANS64.TRYWAIT P0, [R2+URZ+0x28840], R3 ;  /* 0x02884003020075a7 */ /* 0x0022a4000800017f */
[----:B--2---:R-:W-:Y:S05]  /*105a0*/  @!P0 NANOSLEEP.SYNCS 0x989680 ;  /* 0x009896800000895d */ /* 0x004fea0003900000 */
[----:B------:R-:W2:Y:S02]  /*105b0*/  @!P0 SYNCS.PHASECHK.TRANS64 P0, [R2+URZ+0x28840], R3 ;  /* 0x02884003020085a7 */ /* 0x000ea4000800007f */
[----:B--2---:R-:W-:Y:S05]  /*105c0*/  @!P0 BRA `(.L_x_7649) ;  /* 0xfffffffc00f08947 */ /* 0x004fea000383ffff */
[----:B------:R-:W-:Y:S05]  /*105d0*/  BRA `(.L_x_7705) ;  /* 0xffffffd800307947 */ /* 0x000fea000383ffff */
.L_x_7651:
[----:B0-----:R0:W1:Y:S02]  /*105e0*/  SYNCS.PHASECHK.TRANS64.TRYWAIT P1, [R2+URZ+0x60], R3 ;  /* 0x00006003020075a7 */ /* 0x001064000802017f */
[----:B-1----:R-:W-:Y:S05]  /*105f0*/  @!P1 NANOSLEEP.SYNCS 0x989680 ;  /* 0x009896800000995d */ /* 0x002fea0003900000 */
[----:B------:R-:W1:Y:S02]  /*10600*/  @!P1 SYNCS.PHASECHK.TRANS64 P1, [R2+URZ+0x60], R3 ;  /* 0x00006003020095a7 */ /* 0x000e64000802007f */
[----:B-1----:R-:W-:Y:S05]  /*10610*/  @!P1 BRA `(.L_x_7651) ;  /* 0xfffffffc00f09947 */ /* 0x002fea000383ffff */
[----:B------:R-:W-:Y:S05]  /*10620*/  BRA `(.L_x_7706) ;  /* 0xffffffd800cc7947 */ /* 0x000fea000383ffff */
.L_x_7656:
[----:B--2---:R2:W3:Y:S02]  /*10630*/  SYNCS.PHASECHK.TRANS64.TRYWAIT P0, [R2+URZ+0x28840], R3 ;  /* 0x02884003020075a7 */ /* 0x0044e4000800017f */
[----:B---3--:R-:W-:Y:S05]  /*10640*/  @!P0 NANOSLEEP.SYNCS 0x989680 ;  /* 0x009896800000895d */ /* 0x008fea0003900000 */
[----:B------:R-:W3:Y:S02]  /*10650*/  @!P0 SYNCS.PHASECHK.TRANS64 P0, [R2+URZ+0x28840], R3 ;  /* 0x02884003020085a7 */ /* 0x000ee4000800007f */
[----:B---3--:R-:W-:Y:S05]  /*10660*/  @!P0 BRA `(.L_x_7656) ;  /* 0xfffffffc00f08947 */ /* 0x008fea000383ffff */
[----:B------:R-:W-:Y:S05]  /*10670*/  BRA `(.L_x_7707) ;  /* 0xffffffdc00e87947 */ /* 0x000fea000383ffff */
.L_x_7658:
[----:B0-----:R0:W1:Y:S02]  /*10680*/  SYNCS.PHASECHK.TRANS64.TRYWAIT P1, [R2+URZ+0x60], R9 ;  /* 0x00006009020075a7 */ /* 0x001064000802017f */
[----:B-1----:R-:W-:Y:S05]  /*10690*/  @!P1 NANOSLEEP.SYNCS 0x989680 ;  /* 0x009896800000995d */ /* 0x002fea0003900000 */
[----:B------:R-:W1:Y:S02]  /*106a0*/  @!P1 SYNCS.PHASECHK.TRANS64 P1, [R2+URZ+0x60], R9 ;  /* 0x00006009020095a7 */ /* 0x000e64000802007f */
[----:B-1----:R-:W-:Y:S05]  /*106b0*/  @!P1 BRA `(.L_x_7658) ;  /* 0xfffffffc00f09947 */ /* 0x002fea000383ffff */
[----:B------:R-:W-:Y:S05]  /*106c0*/  BRA `(.L_x_7708) ;  /* 0xffffffe000847947 */ /* 0x000fea000383ffff */
.L_x_7665:
[----:B-1----:R1:W2:Y:S02]  /*106d0*/  SYNCS.PHASECHK.TRANS64.TRYWAIT P0, [R3+URZ+0x28860], R2 ;  /* 0x02886002030075a7 */ /* 0x0022a4000800017f */
[----:B--2---:R-:W-:Y:S05]  /*106e0*/  @!P0 NANOSLEEP.SYNCS 0x989680 ;  /* 0x009896800000895d */ /* 0x004fea0003900000 */
[----:B------:R-:W2:Y:S02]  /*106f0*/  @!P0 SYNCS.PHASECHK.TRANS64 P0, [R3+URZ+0x28860], R2 ;  /* 0x02886002030085a7 */ /* 0x000ea4000800007f */
[----:B--2---:R-:W-:Y:S05]  /*10700*/  @!P0 BRA `(.L_x_7665) ;  /* 0xfffffffc00f08947 */ /* 0x004fea000383ffff */
[----:B------:R-:W-:Y:S05]  /*10710*/  BRA `(.L_x_7709) ;  /* 0xffffffe4008c7947 */ /* 0x000fea000383ffff */
.L_x_7667:
        /* <DEDUP_REMOVED lines=8> */
.L_x_7711:
[----:B------:R-:W-:Y:S05]  /*107a0*/  BSYNC B0 ;  /* 0x0000000000007941 */ /* 0x000fea0003800000 */
.L_x_7710:
        /* <DEDUP_REMOVED lines=8> */
.L_x_7712:
[----:B------:R-:W-:Y:S01]  /*10830*/  IMAD.MOV.U32 R7, RZ, RZ, R14 ;  /* 0x000000ffff077224 */ /* 0x000fe200078e000e */
[----:B------:R-:W-:Y:S06]  /*10840*/  BRA `(.L_x_7713) ;  /* 0xffffffe800147947 */ /* 0x000fec000383ffff */
.L_x_7670:
        /* <DEDUP_REMOVED lines=8> */
.L_x_7715:
[----:B------:R-:W-:Y:S05]  /*108d0*/  BSYNC B0 ;  /* 0x0000000000007941 */ /* 0x000fea0003800000 */
.L_x_7714:
        /* <DEDUP_REMOVED lines=10> */
.L_x_7716:
        /* <DEDUP_REMOVED lines=8> */
.L_x_7717:
        /* <DEDUP_REMOVED lines=8> */
.L_x_7718:
        /* <DEDUP_REMOVED lines=8> */
.L_x_7719:
        /* <DEDUP_REMOVED lines=8> */
.L_x_7720:
[----:B------:R-:W-:Y:S05]  /*10b80*/  BRA `(.L_x_7721) ;  /* 0xffffffe400d87947 */ /* 0x000fea000383ffff */
.L_x_7675:
        /* <DEDUP_REMOVED lines=8> */
.L_x_7723:
[----:B------:R-:W-:Y:S05]  /*10c10*/  BSYNC B0 ;  /* 0x0000000000007941 */ /* 0x000fea0003800000 */
.L_x_7722:
        /* <DEDUP_REMOVED lines=10> */
.L_x_7724:
        /* <DEDUP_REMOVED lines=8> */
.L_x_7725:
        /* <DEDUP_REMOVED lines=8> */
.L_x_7726:
        /* <DEDUP_REMOVED lines=8> */
.L_x_7727:
        /* <DEDUP_REMOVED lines=8> */
.L_x_7728:
[----:B------:R-:W-:Y:S05]  /*10ec0*/  BRA `(.L_x_7729) ;  /* 0xffffffe400bc7947 */ /* 0x000fea000383ffff */
.L_x_7677:
[----:B------:R-:W-:Y:S01]  /*10ed0*/  BSSY B0, `(.L_x_7730) ;  /* 0x0000006000007945 */ /* 0x000fe20003800000 */
[----:B------:R-:W-:Y:S01]  /*10ee0*/  PLOP3.LUT P6, PT, P6, PT, PT, 0x8, 0x0 ;  /* 0x000000000000781c */ /* 0x000fe200037ce170 */
[----:B------:R-:W-:-:S12]  /*10ef0*/  IMAD.MOV.U32 R15, RZ, RZ, -0x1 ;  /* 0xffffffffff0f7424 */ /* 0x000fd800078e00ff */
[----:B0-----:R-:W-:Y:S05]  /*10f00*/  WARPSYNC.COLLECTIVE R15, `(.L_x_7731) ;  /* 0x000000000f087348 */ /* 0x001fea0003c00000 */
[----:B------:R-:W-:Y:S01]  /*10f10*/  VOTE.ANY R14, PT, P6 ;  /* 0x00000000000e7806 */ /* 0x000fe200030e0100 */
[----:B0-----:R-:W-:Y:S06]  /*10f20*/  ENDCOLLECTIVE ;  /* 0x000000000000791b */ /* 0x001fec0003800000 */
.L_x_7731:
[----:B------:R-:W-:Y:S05]  /*10f30*/  BSYNC B0 ;  /* 0x0000000000007941 */ /* 0x000fea0003800000 */
.L_x_7730:
        /* <DEDUP_REMOVED lines=9> */
.L_x_7732:
[----:B------:R-:W-:Y:S01]  /*10fd0*/  IMAD.MOV.U32 R17, RZ, RZ, R14 ;  /* 0x000000ffff117224 */ /* 0x000fe200078e000e */
[----:B------:R-:W-:Y:S06]  /*10fe0*/  BRA `(.L_x_7733) ;  /* 0xffffffe400ac7947 */ /* 0x000fec000383ffff */
.L_x_7679:
[----:B------:R-:W-:Y:S01]  /*10ff0*/  BSSY B0, `(.L_x_7734) ;  /* 0x0000007000007945 */ /* 0x000fe20003800000 */
[----:B------:R-:W-:Y:S02]  /*11000*/  IMAD.MOV.U32 R13, RZ, RZ, R2 ;  /* 0x000000ffff0d7224 */ /* 0x000fe400078e0002 */
[----:B------:R-:W-:Y:S02]  /*11010*/  IMAD.MOV.U32 R11, RZ, RZ, 0x1f ;  /* 0x0000001fff0b7424 */ /* 0x000fe400078e00ff */
[----:B------:R-:W-:-:S07]  /*11020*/  IMAD.MOV.U32 R15, RZ, RZ, -0x1 ;  /* 0xffffffffff0f7424 */ /* 0x000fce00078e00ff */
[----:B012---:R-:W-:Y:S05]  /*11030*/  WARPSYNC.COLLECTIVE R15, `(.L_x_7735) ;  /* 0x000000000f087348 */ /* 0x007fea0003c00000 */
[----:B------:R3:W4:Y:S02]  /*11040*/  SHFL.IDX P6, R14, R13, R12, R11 ;  /* 0x0000000c0d0e7389 */ /* 0x00072400000c000b */
[----:B01234-:R-:W-:Y:S01]  /*11050*/  ENDCOLLECTIVE ;  /* 0x000000000000791b */ /* 0x01ffe20003800000 */
.L_x_7735:
[----:B------:R-:W-:Y:S05]  /*11060*/  BSYNC B0 ;  /* 0x0000000000007941 */ /* 0x000fea0003800000 */
.L_x_7734:
[----:B------:R-:W-:Y:S01]  /*11070*/  IMAD.MOV.U32 R7, RZ, RZ, R14 ;  /* 0x000000ffff077224 */ /* 0x000fe200078e000e */
[----:B------:R-:W-:Y:S06]  /*11080*/  BRA `(.L_x_7678) ;  /* 0xffffffe400a07947 */ /* 0x000fec000383ffff */
.L_x_7683:
[----:B-1----:R1:W2:Y:S02]  /*11090*/  SYNCS.PHASECHK.TRANS64.TRYWAIT P0, [R0+URZ+0x28820], R3 ;  /* 0x02882003000075a7 */ /* 0x0022a4000800017f */
[----:B--2---:R-:W-:Y:S05]  /*110a0*/  @!P0 NANOSLEEP.SYNCS 0x989680 ;  /* 0x009896800000895d */ /* 0x004fea0003900000 */
[----:B------:R-:W2:Y:S02]  /*110b0*/  @!P0 SYNCS.PHASECHK.TRANS64 P0, [R0+URZ+0x28820], R3 ;  /* 0x02882003000085a7 */ /* 0x000ea4000800007f */
[----:B--2---:R-:W-:Y:S05]  /*110c0*/  @!P0 BRA `(.L_x_7683) ;  /* 0xfffffffc00f08947 */ /* 0x004fea000383ffff */
[----:B------:R-:W-:Y:S05]  /*110d0*/  BRA `(.L_x_7736) ;  /* 0xffffffec00147947 */ /* 0x000fea000383ffff */
.L_x_7684:
        /* <DEDUP_REMOVED lines=11> */
.L_x_7738:
[----:B------:R-:W-:Y:S05]  /*11190*/  BSYNC B0 ;  /* 0x0000000000007941 */ /* 0x000fea0003800000 */
.L_x_7737:
[----:B------:R-:W-:Y:S05]  /*111a0*/  BRA `(.L_x_7739) ;  /* 0xffffffe800fc7947 */ /* 0x000fea000383ffff */
.L_x_7687:
[----:B------:R-:W-:Y:S01]  /*111b0*/  BSSY B1, `(.L_x_7740) ;  /* 0x0000006000017945 */ /* 0x000fe20003800000 */
[----:B------:R-:W-:-:S07]  /*111c0*/  IMAD.MOV.U32 R15, RZ, RZ, -0x1 ;  /* 0xffffffffff0f7424 */ /* 0x000fce00078e00ff */
[----:B012---:R-:W-:Y:S05]  /*111d0*/  WARPSYNC.COLLECTIVE R15, `(.L_x_7741) ;  /* 0x000000000f0c7348 */ /* 0x007fea0003c00000 */
[----:B------:R-:W-:Y:S02]  /*111e0*/  ELECT P6, UR62, PT ;  /* 0x00000000003e782f */ /* 0x000fe400038c0000 */
[----:B------:R-:W-:Y:S01]  /*111f0*/  MOV R14, UR62 ;  /* 0x0000003e000e7c02 */ /* 0x000fe20008000f00 */
[----:B012---:R-:W-:Y:S10]  /*11200*/  ENDCOLLECTIVE ;  /* 0x000000000000791b */ /* 0x007ff40003800000 */
.L_x_7741:
[----:B------:R-:W-:Y:S05]  /*11210*/  BSYNC B1 ;  /* 0x0000000000017941 */ /* 0x000fea0003800000 */
.L_x_7740:
[----:B------:R-:W-:Y:S05]  /*11220*/  BRA `(.L_x_7742) ;  /* 0xffffffe800f47947 */ /* 0x000fea000383ffff */
.L_x_7689:
[----:B-1----:R1:W2:Y:S02]  /*11230*/  SYNCS.PHASECHK.TRANS64.TRYWAIT P0, [R6+URZ], R5 ;  /* 0x00000005060075a7 */ /* 0x0022a4000800017f */
[----:B--2---:R-:W-:Y:S05]  /*11240*/  @!P0 NANOSLEEP.SYNCS 0x989680 ;  /* 0x009896800000895d */ /* 0x004fea0003900000 */
[----:B------:R-:W2:Y:S02]  /*11250*/  @!P0 SYNCS.PHASECHK.TRANS64 P0, [R6+URZ], R5 ;  /* 0x00000005060085a7 */ /* 0x000ea4000800007f */
[----:B--2---:R-:W-:Y:S05]  /*11260*/  @!P0 BRA `(.L_x_7689) ;  /* 0xfffffffc00f08947 */ /* 0x004fea000383ffff */
[----:B------:R-:W-:Y:S05]  /*11270*/  BRA `(.L_x_7743) ;  /* 0xffffffec00307947 */ /* 0x000fea000383ffff */
.L_x_7690:
[----:B--2---:R2:W3:Y:S02]  /*11280*/  SYNCS.PHASECHK.TRANS64.TRYWAIT P0, [R7+URZ], R2 ;  /* 0x00000002070075a7 */ /* 0x0044e4000800017f */
[----:B---3--:R-:W-:Y:S05]  /*11290*/  @!P0 NANOSLEEP.SYNCS 0x989680 ;  /* 0x009896800000895d */ /* 0x008fea0003900000 */
[----:B------:R-:W3:Y:S02]  /*112a0*/  @!P0 SYNCS.PHASECHK.TRANS64 P0, [R7+URZ], R2 ;  /* 0x00000002070085a7 */ /* 0x000ee4000800007f */
[----:B---3--:R-:W-:Y:S05]  /*112b0*/  @!P0 BRA `(.L_x_7690) ;  /* 0xfffffffc00f08947 */ /* 0x008fea000383ffff */
[----:B------:R-:W-:Y:S05]  /*112c0*/  BRA `(.L_x_7744) ;  /* 0xffffffec00247947 */ /* 0x000fea000383ffff */
.L_x_7692:
[----:B---3--:R3:W4:Y:S02]  /*112d0*/  SYNCS.PHASECHK.TRANS64.TRYWAIT P0, [R4+URZ], R5 ;  /* 0x00000005040075a7 */ /* 0x008724000800017f */
[----:B----4-:R-:W-:Y:S05]  /*112e0*/  @!P0 NANOSLEEP.SYNCS 0x989680 ;  /* 0x009896800000895d */ /* 0x010fea0003900000 */
[----:B------:R-:W4:Y:S02]  /*112f0*/  @!P0 SYNCS.PHASECHK.TRANS64 P0, [R4+URZ], R5 ;  /* 0x00000005040085a7 */ /* 0x000f24000800007f */
[----:B----4-:R-:W-:Y:S05]  /*11300*/  @!P0 BRA `(.L_x_7692) ;  /* 0xfffffffc00f08947 */ /* 0x010fea000383ffff */
[----:B------:R-:W-:Y:S05]  /*11310*/  BRA `(.L_x_7745) ;  /* 0xffffffec002c7947 */ /* 0x000fea000383ffff */
.L_x_7746:
        /* <DEDUP_REMOVED lines=14> */
.L_x_12777:


//--------------------- .text._ZN7cutlass13device_kernelIN5flash11enable_sm90INS1_16FlashAttnFwdSm90INS1_25CollectiveMainloopFwdSm90ILi2EN4cute5tupleIJNS5_1CILi1EEES8_S8_EEENS6_IJNS7_ILi128EEESA_SA_EEELi128ENS_6half_tEfNS_4arch4Sm90ELb1ELb0ELb0ELb1ELb0ELb1ELb0ELb1ELb1ELb0ELb0ELb0EEENS1_21CollectiveEpilogueFwdISB_S9_SC_SE_Li256ELb1ELb0ELb0ELb0EEENS1_36VarlenDynamicPersistentTileSchedulerILi128ELi128ELi256ELi32ELb0ELb0ELb1ELb1ELb1ELb1EEEEEEEEEvNT_6ParamsE --------------------------
	.section	.text._ZN7cutlass13device_kernelIN5flash11enable_sm90INS1_16FlashAttnFwdSm90INS1_25CollectiveMainloopFwdSm90ILi2EN4cute5tupleIJNS5_1CILi1EEES8_S8_EEENS6_IJNS7_ILi128EEESA_SA_EEELi128ENS_6half_tEfNS_4arch4Sm90ELb1ELb0ELb0ELb1ELb0ELb1ELb0ELb1ELb1ELb0ELb0ELb0EEENS1_21CollectiveEpilogueFwdISB_S9_SC_SE_Li256ELb1ELb0ELb0ELb0EEENS1_36VarlenDynamicPersistentTileSchedulerILi128ELi128ELi256ELi32ELb0ELb0ELb1ELb1ELb1ELb1EEEEEEEEEvNT_6ParamsE,"ax",@progbits
	.align	128
.text._ZN7cutlass13device_kernelIN5flash11enable_sm90INS1_16FlashAttnFwdSm90INS1_25CollectiveMainloopFwdSm90ILi2EN4cute5tupleIJNS5_1CILi1EEES8_S8_EEENS6_IJNS7_ILi128EEESA_SA_EEELi128ENS_6half_tEfNS_4arch4Sm90ELb1ELb0ELb0ELb1ELb0ELb1ELb0ELb1ELb1ELb0ELb0ELb0EEENS1_21CollectiveEpilogueFwdISB_S9_SC_SE_Li256ELb1ELb0ELb0ELb0EEENS1_36VarlenDynamicPersistentTileSchedulerILi128ELi128ELi256ELi32ELb0ELb0ELb1ELb1ELb1ELb1EEEEEEEEEvNT_6ParamsE:
        .type           _ZN7cutlass13device_kernelIN5flash11enable_sm90INS1_16FlashAttnFwdSm90INS1_25CollectiveMainloopFwdSm90ILi2EN4cute5tupleIJNS5_1CILi1EEES8_S8_EEENS6_IJNS7_ILi128EEESA_SA_EEELi128ENS_6half_tEfNS_4arch4Sm90ELb1ELb0ELb0ELb1ELb0ELb1ELb0ELb1ELb1ELb0ELb0ELb0EEENS1_21CollectiveEpilogueFwdISB_S9_SC_SE_Li256ELb1ELb0ELb0ELb0EEENS1_36VarlenDynamicPersistentTileSchedulerILi128ELi128ELi256ELi32ELb0ELb0ELb1ELb1ELb1ELb1EEEEEEEEEvNT_6ParamsE,@function
        .size           _ZN7cutlass13device_kernelIN5flash11enable_sm90INS1_16FlashAttnFwdSm90INS1_25CollectiveMainloopFwdSm90ILi2EN4cute5tupleIJNS5_1CILi1EEES8_S8_EEENS6_IJNS7_ILi128EEESA_SA_EEELi128ENS_6half_tEfNS_4arch4Sm90ELb1ELb0ELb0ELb1ELb0ELb1ELb0ELb1ELb1ELb0ELb0ELb0EEENS1_21CollectiveEpilogueFwdISB_S9_SC_SE_Li256ELb1ELb0ELb0ELb0EEENS1_36VarlenDynamicPersistentTileSchedulerILi128ELi128ELi256ELi32ELb0ELb0ELb1ELb1ELb1ELb1EEEEEEEEEvNT_6ParamsE,(.L_x_12778 - _ZN7cutlass13device_kernelIN5flash11enable_sm90INS1_16FlashAttnFwdSm90INS1_25CollectiveMainloopFwdSm90ILi2EN4cute5tupleIJNS5_1CILi1EEES8_S8_EEENS6_IJNS7_ILi128EEESA_SA_EEELi128ENS_6half_tEfNS_4arch4Sm90ELb1ELb0ELb0ELb1ELb0ELb1ELb0ELb1ELb1ELb0ELb0ELb0EEENS1_21CollectiveEpilogueFwdISB_S9_SC_SE_Li256ELb1ELb0ELb0ELb0EEENS1_36VarlenDynamicPersistentTileSchedulerILi128ELi128ELi256ELi32ELb0ELb0ELb1ELb1ELb1ELb1EEEEEEEEEvNT_6ParamsE)
        .other          _ZN7cutlass13device_kernelIN5flash11enable_sm90INS1_16FlashAttnFwdSm90INS1_25CollectiveMainloopFwdSm90ILi2EN4cute5tupleIJNS5_1CILi1EEES8_S8_EEENS6_IJNS7_ILi128EEESA_SA_EEELi128ENS_6half_tEfNS_4arch4Sm90ELb1ELb0ELb0ELb1ELb0ELb1ELb0ELb1ELb1ELb0ELb0ELb0EEENS1_21CollectiveEpilogueFwdISB_S9_SC_SE_Li256ELb1ELb0ELb0ELb0EEENS1_36VarlenDynamicPersistentTileSchedulerILi128ELi128ELi256ELi32ELb0ELb0ELb1ELb1ELb1ELb1EEEEEEEEEvNT_6ParamsE,@"STO_CUDA_ENTRY STV_DEFAULT"
_ZN7cutlass13device_kernelIN5flash11enable_sm90INS1_16FlashAttnFwdSm90INS1_25CollectiveMainloopFwdSm90ILi2EN4cute5tupleIJNS5_1CILi1EEES8_S8_EEENS6_IJNS7_ILi128EEESA_SA_EEELi128ENS_6half_tEfNS_4arch4Sm90ELb1ELb0ELb0ELb1ELb0ELb1ELb0ELb1ELb1ELb0ELb0ELb0EEENS1_21CollectiveEpilogueFwdISB_S9_SC_SE_Li256ELb1ELb0ELb0ELb0EEENS1_36VarlenDynamicPersistentTileSchedulerILi128ELi128ELi256ELi32ELb0ELb0ELb1ELb1ELb1ELb1EEEEEEEEEvNT_6ParamsE:
        /* <DEDUP_REMOVED lines=26> */
.L_x_7748:
[----:B------:R-:W-:Y:S05]  /*01a0*/  BSYNC B0 ;  /* 0x0000000000007941 */ /* 0x000fea0003800000 */
.L_x_7747:
        /* <DEDUP_REMOVED lines=40> */
.L_x_7749:
        /* <DEDUP_REMOVED lines=22> */
.L_x_7750:
        /* <DEDUP_REMOVED lines=18> */
.L_x_7751:
        /* <DEDUP_REMOVED lines=22> */
.L_x_7752:
        /* <DEDUP_REMOVED lines=22> */
.L_x_7753:
[----:B--2---:R-:W-:Y:S01]  /*0970*/  ISETP.NE.AND P0, PT, R2, RZ, PT ;  /* 0x000000ff0200720c */ /* 0x004fe20003f05270 */
[----:B------:R-:W-:Y:S01]  /*0980*/  IMAD.MOV.U32 R2, RZ, RZ, 0x1 ;  /* 0x00000001ff027424 */ /* 0x000fe200078e00ff */
[----:B------:R-:W-:Y:S01]  /*0990*/  NOP ;  /* 0x0000000000007918 */ /* 0x000fe20000000000 */
[----:B------:R-:W-:Y:S01]  /*09a0*/  ULDC.64 UR40, c[0x0][0x208] ;  /* 0x0000820000287ab9 */ /* 0x000fe20000000a00 */
[----:B------:R-:W-:Y:S02]  /*09b0*/  BSSY B7, `(.L_x_7754) ;  /* 0x0001cc5000077945 */ /* 0x000fe40003800000 */
[----:B------:R-:W-:-:S05]  /*09c0*/  SEL R2, R2, 0x2, !P0 ;  /* 0x0000000202027807 */ /* 0x000fca0004000000 */
[----:B------:R2:W-:Y:S01]  /*09d0*/  STL [R1+0x30], R2 ;  /* 0x0000300201007387 */ /* 0x0005e20000100800 */
[----:B01-34-:R-:W-:Y:S06]  /*09e0*/  BAR.SYNC.DEFER_BLOCKING 0x0 ;  /* 0x0000000000007b1d */ /* 0x01bfec0000010000 */
[----:B------:R-:W-:Y:S05]  /*09f0*/  @!P0 BRA `(.L_x_7755) ;  /* 0x0000016c00548947 */ /* 0x000fea0003800000 */
.L_x_7756:
        /* <DEDUP_REMOVED lines=12> */
[----:B--2---:R-:W-:-:S02]  /*0ac0*/  IMAD.U32 R2, RZ, RZ, UR4 ;  /* 0x00000004ff027e24 */ /* 0x004fc4000f8e00ff */
[----:B------:R-:W-:-:S03]  /*0ad0*/  ULDC UR4, c[0x0][0xc14] ;  /* 0x0003050000047ab9 */ /* 0x000fc60000000800 */
[----:B------:R-:W0:Y:S01]  /*0ae0*/  LDS.128 R192, [R2+0x288d0] ;  /* 0x0288d00002c07984 */ /* 0x000e220000000c00 */
[----:B------:R-:W-:Y:S06]  /*0af0*/  BAR.ARV 0x4, 0x120 ;  /* 0x0104800000007b1d */ /* 0x000fec0000002000 */
[----:B0-----:R-:W-:-:S13]  /*0b00*/  ISETP.GE.AND P0, PT, R195, UR4, PT ;  /* 0x00000004c3007c0c */ /* 0x001fda000bf06270 */
[----:B------:R-:W-:Y:S05]  /*0b10*/  @P0 BRA `(.L_x_7757) ;  /* 0x000001c800b80947 */ /* 0x000fea0003800000 */
[----:B------:R-:W2:Y:S01]  /*0b20*/  LDL.LU R11, [R1+0x30] ;  /* 0x00003000010b7983 */ /* 0x000ea20000300800 */
[----:B------:R-:W-:Y:S01]  /*0b30*/  VIADD R233, R3, 0xffffff80 ;  /* 0xffffff8003e97836 */ /* 0x000fe20000000000 */
[----:B------:R-:W-:Y:S01]  /*0b40*/  IADD3 R226, R2, 0x10400, RZ ;  /* 0x0001040002e27810 */ /* 0x000fe20007ffe0ff */
[----:B------:R-:W-:Y:S01]  /*0b50*/  IMAD.MOV.U32 R223, RZ, RZ, RZ ;  /* 0x000000ffffdf7224 */ /* 0x000fe200078e00ff */
[----:B------:R-:W-:Y:S02]  /*0b60*/  CS2R R184, SRZ ;  /* 0x0000000000b87805 */ /* 0x000fe4000001ff00 */
[----:B------:R-:W-:Y:S02]  /*0b70*/  CS2R R190, SRZ ;  /* 0x0000000000be7805 */ /* 0x000fe4000001ff00 */
[----:B------:R-:W-:-:S04]  /*0b80*/  SHF.R.S32.HI R0, RZ, 0x1f, R233 ;  /* 0x0000001fff007819 */ /* 0x000fc800000114e9 */
[CC--:B------:R-:W-:Y:S02]  /*0b90*/  LEA.HI R4, R0.reuse, R233.reuse, RZ, 0x7 ;  /* 0x000000e900047211 */ /* 0x0c0fe400078f38ff */
[----:B------:R-:W-:Y:S02]  /*0ba0*/  LEA.HI R5, R0, R233, RZ, 0x5 ;  /* 0x000000e900057211 */ /* 0x000fe400078f28ff */
[C---:B------:R-:W-:Y:S02]  /*0bb0*/  LOP3.LUT R6, R4.reuse, 0xffffff80, RZ, 0xc0, !PT ;  /* 0xffffff8004067812 */ /* 0x040fe400078ec0ff */
[----:B------:R-:W-:Y:S01]  /*0bc0*/  SHF.R.S32.HI R231, RZ, 0x7, R4 ;  /* 0x00000007ffe77819 */ /* 0x000fe20000011404 */
[----:B------:R-:W-:Y:S01]  /*0bd0*/  IMAD.SHL.U32 R5, R5, 0x20, RZ ;  /* 0x0000002005057824 */ /* 0x000fe200078e00ff */
[----:B------:R-:W-:Y:S02]  /*0be0*/  IADD3 R227, R233, -R6, RZ ;  /* 0x80000006e9e37210 */ /* 0x000fe40007ffe0ff */
[----:B------:R-:W-:-:S02]  /*0bf0*/  LEA.HI R4, R4, R231, RZ, 0x1 ;  /* 0x000000e704047211 */ /* 0x000fc400078f08ff */
[----:B------:R-:W-:Y:S02]  /*0c00*/  SHF.R.S32.HI R10, RZ, 0x1f, R227 ;  /* 0x0000001fff0a7819 */ /* 0x000fe400000114e3 */
[----:B------:R-:W-:Y:S02]  /*0c10*/  LOP3.LUT R5, R5, 0xfffffc00, RZ, 0xc0, !PT ;  /* 0xfffffc0005057812 */ /* 0x000fe400078ec0ff */
[CC--:B------:R-:W-:Y:S02]  /*0c20*/  LEA.HI R7, R10.reuse, R227.reuse, RZ, 0x2 ;  /* 0x000000e30a077211 */ /* 0x0c0fe400078f10ff */
[----:B------:R-:W-:Y:S02]  /*0c30*/  LEA.HI R10, R10, R227, RZ, 0x5 ;  /* 0x000000e30a0a7211 */ /* 0x000fe400078f28ff */
[--C-:B------:R-:W-:Y:S02]  /*0c40*/  SHF.R.S32.HI R6, RZ, 0x2, R7.reuse ;  /* 0x00000002ff067819 */ /* 0x100fe40000011407 */
[----:B------:R-:W-:-:S02]  /*0c50*/  SHF.R.S32.HI R3, RZ, 0x1f, R7 ;  /* 0x0000001fff037819 */ /* 0x000fc40000011407 */
[----:B------:R-:W-:Y:S02]  /*0c60*/  SHF.R.S32.HI R10, RZ, 0x5, R10 ;  /* 0x00000005ff0a7819 */ /* 0x000fe4000001140a */
        /* <DEDUP_REMOVED lines=8> */
[----:B------:R-:W-:Y:S01]  /*0cf0*/  IMAD R9, R10, 0x10, R9 ;  /* 0x000000100a097824 */ /* 0x000fe200078e0209 */
[----:B------:R-:W-:Y:S01]  /*0d00*/  LOP3.LUT R212, R7, 0x7ffffffc, RZ, 0xc0, !PT ;  /* 0x7ffffffc07d47812 */ /* 0x000fe200078ec0ff */
[----:B------:R-:W-:Y:S01]  /*0d10*/  IMAD.IADD R6, R233, 0x1, -R6 ;  /* 0x00000001e9067824 */ /* 0x000fe200078e0a06 */
[----:B------:R-:W-:Y:S01]  /*0d20*/  LOP3.LUT R3, R3, 0x1ffffffe, RZ, 0xc0, !PT ;  /* 0x1ffffffe03037812 */ /* 0x000fe200078ec0ff */
[----:B------:R-:W-:Y:S02]  /*0d30*/  IMAD.IADD R4, R231, 0x1, -R4 ;  /* 0x00000001e7047824 */ /* 0x000fe400078e0a04 */
[----:B------:R-:W-:Y:S01]  /*0d40*/  IMAD R6, R6, 0x40, R5 ;  /* 0x0000004006067824 */ /* 0x000fe200078e0205 */
[----:B------:R-:W-:Y:S01]  /*0d50*/  IADD3 R3, R8, -R3, RZ ;  /* 0x8000000308037210 */ /* 0x000fe20007ffe0ff */
[----:B------:R-:W-:Y:S02]  /*0d60*/  IMAD R213, R4, 0x40, R9 ;  /* 0x0000004004d57824 */ /* 0x000fe400078e0209 */
[----:B------:R-:W-:-:S02]  /*0d70*/  IMAD.IADD R212, R227, 0x1, -R212 ;  /* 0x00000001e3d47824 */ /* 0x000fc400078e0ad4 */
[----:B------:R-:W-:Y:S01]  /*0d80*/  IMAD R232, R3, 0x8, R6 ;  /* 0x0000000803e87824 */ /* 0x000fe200078e0206 */
[CC--:B------:R-:W-:Y:S02]  /*0d90*/  LEA.HI R3, R0.reuse, R233.reuse, RZ, 0x6 ;  /* 0x000000e900037211 */ /* 0x0c0fe400078f30ff */
[----:B------:R-:W-:-:S03]  /*0da0*/  LEA.HI R0, R0, R233, RZ, 0x3 ;  /* 0x000000e900007211 */ /* 0x000fc600078f18ff */
[----:B------:R-:W-:Y:S01]  /*0db0*/  IMAD.SHL.U32 R3, R3, 0x8, RZ ;  /* 0x0000000803037824 */ /* 0x000fe200078e00ff */
[----:B------:R-:W-:Y:S02]  /*0dc0*/  SHF.R.S32.HI R18, RZ, 0x3, R0 ;  /* 0x00000003ff127819 */ /* 0x000fe40000011400 */
[----:B------:R-:W-:Y:S02]  /*0dd0*/  LOP3.LUT R4, R0, 0xfffffff8, RZ, 0xc0, !PT ;  /* 0xfffffff800047812 */ /* 0x000fe400078ec0ff */
[C---:B------:R-:W-:Y:S01]  /*0de0*/  IADD3 R188, R18.reuse, 0x20, RZ ;  /* 0x0000002012bc7810 */ /* 0x040fe20007ffe0ff */
[C---:B------:R-:W-:Y:S01]  /*0df0*/  VIADD R187, R18.reuse, 0x40 ;  /* 0x0000004012bb7836 */ /* 0x040fe20000000000 */
[----:B------:R-:W-:Y:S01]  /*0e00*/  LOP3.LUT R210, R3, 0xfffffe00, RZ, 0xc0, !PT ;  /* 0xfffffe0003d27812 */ /* 0x000fe200078ec0ff */
[C---:B------:R-:W-:Y:S01]  /*0e10*/  VIADD R189, R18.reuse, 0x60 ;  /* 0x0000006012bd7836 */ /* 0x040fe20000000000 */
        /* <DEDUP_REMOVED lines=10> */
[----:B------:R-:W-:Y:S01]  /*0ec0*/  SHF.L.U32 R200, R187, 0x6, RZ ;  /* 0x00000006bbc87819 */ /* 0x000fe200000006ff */
[----:B------:R-:W-:Y:S01]  /*0ed0*/  IMAD.SHL.U32 R0, R0, 0x40, RZ ;  /* 0x0000004000007824 */ /* 0x000fe200078e00ff */
[----:B------:R-:W-:Y:S01]  /*0ee0*/  LEA.HI R5, R5, R188, RZ, 0x3 ;  /* 0x000000bc05057211 */ /* 0x000fe200078f18ff */
[----:B------:R-:W-:Y:S01]  /*0ef0*/  IMAD.SHL.U32 R4, R4, 0x40, RZ ;  /* 0x0000004004047824 */ /* 0x000fe200078e00ff */
[----:B------:R-:W-:Y:S01]  /*0f00*/  LOP3.LUT R3, R202, 0x1c0, RZ, 0xc0, !PT ;  /* 0x000001c0ca037812 */ /* 0x000fe200078ec0ff */
[----:B------:R-:W-:Y:S01]  /*0f10*/  IMAD.SHL.U32 R22, R219, 0x4, RZ ;  /* 0x00000004db167824 */ /* 0x000fe200078e00ff */
[----:B------:R-:W-:Y:S01]  /*0f20*/  LOP3.LUT R200, R200, 0x1c0, RZ, 0xc0, !PT ;  /* 0x000001c0c8c87812 */ /* 0x000fe200078ec0ff */
[----:B------:R-:W-:Y:S01]  /*0f30*/  VIADD R196, R16, 0x40 ;  /* 0x0000004010c47836 */ /* 0x000fe20000000000 */
[----:B------:R-:W-:Y:S01]  /*0f40*/  LOP3.LUT R199, R199, 0x1c0, RZ, 0xc0, !PT ;  /* 0x000001c0c7c77812 */ /* 0x000fe200078ec0ff */
[----:B------:R-:W-:Y:S01]  /*0f50*/  VIADD R186, R22, 0x20 ;  /* 0x0000002016ba7836 */ /* 0x000fe20000000000 */
[----:B------:R-:W-:-:S02]  /*0f60*/  LOP3.LUT R201, R201, 0x1c0, RZ, 0xc0, !PT ;  /* 0x000001c0c9c97812 */ /* 0x000fc400078ec0ff */
[----:B------:R-:W-:Y:S02]  /*0f70*/  SHF.L.U32 R5, R5, 0x6, RZ ;  /* 0x0000000605057819 */ /* 0x000fe400000006ff */
[----:B------:R-:W-:Y:S02]  /*0f80*/  SHF.R.U32.HI R209, RZ, 0x3, R3 ;  /* 0x00000003ffd17819 */ /* 0x000fe40000011603 */
[----:B------:R-:W-:Y:S02]  /*0f90*/  LOP3.LUT R214, R3, 0x38, R16, 0xf8, !PT ;  /* 0x0000003803d67812 */ /* 0x000fe400078ef810 */
[----:B------:R-:W-:Y:S02]  /*0fa0*/  SHF.R.U32.HI R205, RZ, 0x3, R200 ;  /* 0x00000003ffcd7819 */ /* 0x000fe400000116c8 */
[----:B------:R-:W-:Y:S02]  /*0fb0*/  LOP3.LUT R6, R200, 0x38, R16, 0xf8, !PT ;  /* 0x00000038c8067812 */ /* 0x000fe400078ef810 */
[----:B------:R-:W-:-:S02]  /*0fc0*/  SHF.R.U32.HI R203, RZ, 0x3, R199 ;  /* 0x00000003ffcb7819 */ /* 0x000fc400000116c7 */
[--C-:B------:R-:W-:Y:S02]  /*0fd0*/  LOP3.LUT R7, R199, 0x38, R16.reuse, 0xf8, !PT ;  /* 0x00000038c7077812 */ /* 0x100fe400078ef810 */
[----:B------:R-:W-:Y:S02]  /*0fe0*/  LOP3.LUT R206, R0, 0xfffffe00, RZ, 0xc0, !PT ;  /* 0xfffffe0000ce7812 */ /* 0x000fe400078ec0ff */
[----:B------:R-:W-:Y:S02]  /*0ff0*/  LOP3.LUT R204, R4, 0xfffffe00, RZ, 0xc0, !PT ;  /* 0xfffffe0004cc7812 */ /* 0x000fe400078ec0ff */
[----:B------:R-:W-:Y:S02]  /*1000*/  SHF.R.U32.HI R207, RZ, 0x3, R201 ;  /* 0x00000003ffcf7819 */ /* 0x000fe400000116c9 */
[----:B------:R-:W-:Y:S02]  /*1010*/  LOP3.LUT R3, R201, 0x38, R16, 0xf8, !PT ;  /* 0x00000038c9037812 */ /* 0x000fe400078ef810 */
[----:B------:R-:W-:-:S02]  /*1020*/  LOP3.LUT R208, R5, 0xfffffe00, RZ, 0xc0, !PT ;  /* 0xfffffe0005d07812 */ /* 0x000fc400078ec0ff */
[----:B------:R-:W-:Y:S02]  /*1030*/  LOP3.LUT R214, R210, R214, R209, 0xf6, !PT ;  /* 0x000000d6d2d67212 */ /* 0x000fe400078ef6d1 */
[----:B------:R-:W-:Y:S02]  /*1040*/  LOP3.LUT R229, R206, R6, R205, 0xf6, !PT ;  /* 0x00000006cee57212 */ /* 0x000fe400078ef6cd */
[----:B------:R-:W-:Y:S01]  /*1050*/  LOP3.LUT R7, R204, R7, R203, 0xf6, !PT ;  /* 0x00000007cc077212 */ /* 0x000fe200078ef6cb */
[--C-:B------:R-:W-:Y:S01]  /*1060*/  IMAD R211, R214, 0x2, R226.reuse ;  /* 0x00000002d6d37824 */ /* 0x100fe200078e02e2 */
[----:B------:R-:W-:Y:S01]  /*1070*/  LOP3.LUT R3, R208, R3, R207, 0xf6, !PT ;  /* 0x00000003d0037212 */ /* 0x000fe200078ef6cf */
[----:B------:R-:W-:Y:S01]  /*1080*/  IMAD R229, R229, 0x2, R226 ;  /* 0x00000002e5e57824 */ /* 0x000fe200078e02e2 */
[----:B------:R-:W-:Y:S01]  /*1090*/  SHF.R.S32.HI R19, RZ, 0x1f, R18 ;  /* 0x0000001fff137819 */ /* 0x000fe20000011412 */
[----:B------:R-:W-:Y:S01]  /*10a0*/  IMAD R228, R7, 0x2, R226 ;  /* 0x0000000207e47824 */ /* 0x000fe200078e02e2 */
[----:B------:R-:W-:-:S02]  /*10b0*/  SHF.R.S32.HI R217, RZ, 0x1f, R188 ;  /* 0x0000001fffd97819 */ /* 0x000fc400000114bc */
[----:B------:R-:W-:Y:S02]  /*10c0*/  SHF.R.S32.HI R216, RZ, 0x1f, R187 ;  /* 0x0000001fffd87819 */ /* 0x000fe400000114bb */
[----:B------:R-:W-:Y:S02]  /*10d0*/  SHF.R.S32.HI R215, RZ, 0x1f, R189 ;  /* 0x0000001fffd77819 */ /* 0x000fe400000114bd */
[----:B------:R-:W-:Y:S02]  /*10e0*/  SHF.R.S32.HI R17, RZ, 0x1f, R16 ;  /* 0x0000001fff117819 */ /* 0x000fe40000011410 */
[----:B------:R-:W-:Y:S02]  /*10f0*/  LEA R230, R3, R226, 0x1 ;  /* 0x000000e203e67211 */ /* 0x000fe400078e08ff */
[----:B--2---:R-:W-:-:S07]  /*1100*/  LOP3.LUT R197, R11, 0x1, RZ, 0xfc, !PT ;  /* 0x000000010bc57812 */ /* 0x004fce00078efcff */
.L_x_7978:
[----:B0--3-5:R-:W0:Y:S02]  /*1110*/  LDC.64 R4, c[0x0][0xc60] ;  /* 0x00031800ff047b82 */ /* 0x029e240000000a00 */
[----:B0-----:R-:W-:-:S05]  /*1120*/  IMAD.WIDE R4, R195, 0x4, R4 ;  /* 0x00000004c3047825 */ /* 0x001fca00078e0204 */
[----:B------:R-:W2:Y:S01]  /*1130*/  LDG.E R222, desc[UR40][R4.64] ;  /* 0x0000002804de7981 */ /* 0x000ea2000c1e1900 */
[----:B------:R-:W-:Y:S05]  /*1140*/  YIELD ;  /* 0x0000000000007946 */ /* 0x000fea0003800000 */
[----:B------:R-:W-:Y:S01]  /*1150*/  ULDC.64 UR4, c[0x0][0xa28] ;  /* 0x00028a0000047ab9 */ /* 0x000fe20000000a00 */
[----:B------:R-:W-:Y:S01]  /*1160*/  ULDC.64 UR8, c[0x0][0xa18] ;  /* 0x0002860000087ab9 */ /* 0x000fe20000000a00 */
[----:B------:R-:W-:Y:S01]  /*1170*/  ISETP.NE.U32.AND P1, PT, RZ, UR4, PT ;  /* 0x00000004ff007c0c */ /* 0x000fe2000bf25070 */
[----:B------:R-:W-:Y:S01]  /*1180*/  ULDC.64 UR6, c[0x0][0xa08] ;  /* 0x0002820000067ab9 */ /* 0x000fe20000000a00 */
[----:B------:R-:W-:Y:S01]  /*1190*/  IMAD.MOV.U32 R3, RZ, RZ, RZ ;  /* 0x000000ffff037224 */ /* 0x000fe200078e00ff */
[----:B------:R-:W-:-:S02]  /*11a0*/  ISETP.NE.U32.AND P0, PT, RZ, UR6, PT ;  /* 0x00000006ff007c0c */ /* 0x000fc4000bf05070 */
[----:B------:R-:W-:Y:S02]  /*11b0*/  ISETP.NE.AND.EX P1, PT, RZ, UR5, PT, P1 ;  /* 0x00000005ff007c0c */ /* 0x000fe4000bf25310 */
[----:B------:R-:W-:Y:S02]  /*11c0*/  ISETP.NE.AND.EX P0, PT, RZ, UR7, PT, P0 ;  /* 0x00000007ff007c0c */ /* 0x000fe4000bf05300 */
[----:B------:R-:W-:Y:S02]  /*11d0*/  MOV R29, RZ ;  /* 0x000000ff001d7202 */ /* 0x000fe40000000f00 */
[----:B--2---:R-:W-:Y:S01]  /*11e0*/  SHF.R.S32.HI R225, RZ, 0x1f, R222 ;  /* 0x0000001fffe17819 */ /* 0x004fe200000114de */
[----:B------:R-:W-:-:S06]  /*11f0*/  IMAD.SHL.U32 R220, R222, 0x4, RZ ;  /* 0x00000004dedc7824 */ /* 0x000fcc00078e00ff */
[C---:B----4-:R-:W-:Y:S02]  /*1200*/  @P1 LEA R6, P2, R222.reuse, UR4, 0x2 ;  /* 0x00000004de061c11 */ /* 0x050fe4000f8410ff */
[C-C-:B------:R-:W-:Y:S02]  /*1210*/  SHF.L.U64.HI R221, R222.reuse, 0x2, R225.reuse ;  /* 0x00000002dedd7819 */ /* 0x140fe400000102e1 */
[----:B------:R-:W-:Y:S02]  /*1220*/  @P1 LEA.HI.X R7, R222, UR5, R225, 0x2, P2 ;  /* 0x00000005de071c11 */ /* 0x000fe400090f14e1 */
[----:B------:R-:W-:Y:S01]  /*1230*/  ISETP.NE.U32.AND P2, PT, RZ, UR8, PT ;  /* 0x00000008ff007c0c */ /* 0x000fe2000bf45070 */
[----:B------:R-:W-:Y:S01]  /*1240*/  ULDC UR4, c[0x0][0x288] ;  /* 0x0000a20000047ab9 */ /* 0x000fe20000000800 */
[----:B------:R-:W-:Y:S01]  /*1250*/  IADD3 R8, P3, R220, UR6, RZ ;  /* 0x00000006dc087c10 */ /* 0x000fe2000ff7e0ff */
[----:B------:R0:W5:Y:S01]  /*1260*/  @P1 LDG.E R3, desc[UR40][R6.64] ;  /* 0x0000002806031981 */ /* 0x000162000c1e1900 */
[----:B------:R-:W-:Y:S01]  /*1270*/  ISETP.NE.AND.EX P2, PT, RZ, UR9, PT, P2 ;  /* 0x00000009ff007c0c */ /* 0x000fe2000bf45320 */
[----:B------:R-:W-:Y:S01]  /*1280*/  IMAD.U32 R195, RZ, RZ, UR4 ;  /* 0x00000004ffc37e24 */ /* 0x000fe2000f8e00ff */
[----:B------:R-:W-:Y:S01]  /*1290*/  IADD3.X R9, R221, UR7, RZ, P3, !PT ;  /* 0x00000007dd097c10 */ /* 0x000fe20009ffe4ff */
[----:B------:R-:W-:-:S04]  /*12a0*/  ULDC.64 UR4, c[0x0][0x3f8] ;  /* 0x0000fe0000047ab9 */ /* 0x000fc80000000a00 */
[----:B------:R0:W5:Y:S06]  /*12b0*/  @P0 LDG.E R29, desc[UR40][R8.64] ;  /* 0x00000028081d0981 */ /* 0x00016c000c1e1900 */
[----:B------:R-:W-:-:S04]  /*12c0*/  @P2 IADD3 R4, P1, R220, UR8, RZ ;  /* 0x00000008dc042c10 */ /* 0x000fc8000ff3e0ff */
[----:B------:R-:W-:-:S05]  /*12d0*/  @P2 IADD3.X R5, R221, UR9, RZ, P1, !PT ;  /* 0x00000009dd052c10 */ /* 0x000fca0008ffe4ff */
        /* <DEDUP_REMOVED lines=9> */
[----:B------:R-:W-:Y:S02]  /*1370*/  IMAD.U32 R28, RZ, RZ, UR4 ;  /* 0x00000004ff1c7e24 */ /* 0x000fe4000f8e00ff */
[----:B------:R-:W-:Y:S01]  /*1380*/  IMAD.MOV.U32 R27, RZ, RZ, R222 ;  /* 0x000000ffff1b7224 */ /* 0x000fe200078e00de */
[----:B01----:R-:W-:Y:S06]  /*1390*/  @P2 BRA `(.L_x_7758) ;  /* 0x0000000000242947 */ /* 0x003fec0003800000 */
        /* <DEDUP_REMOVED lines=8> */
[----:B--2---:R-:W-:-:S07]  /*1420*/  IADD3 R195, -R195, R0, RZ ;  /* 0x00000000c3c37210 */ /* 0x004fce0007ffe1ff */
.L_x_7758:
[----:B------:R-:W-:Y:S01]  /*1430*/  ULDC.64 UR4, c[0x0][0xa20] ;  /* 0x0002880000047ab9 */ /* 0x000fe20000000a00 */
[----:B------:R-:W-:Y:S01]  /*1440*/  IMAD.MOV.U32 R224, RZ, RZ, R193 ;  /* 0x000000ffffe07224 */ /* 0x000fe200078e00c1 */
[----:B------:R-:W-:Y:S01]  /*1450*/  ISETP.NE.U32.AND P1, PT, RZ, UR4, PT ;  /* 0x00000004ff007c0c */ /* 0x000fe2000bf25070 */
[----:B------:R-:W-:-:S03]  /*1460*/  IMAD.MOV.U32 R218, RZ, RZ, R194 ;  /* 0x000000ffffda7224 */ /* 0x000fc600078e00c2 */
[----:B------:R-:W-:-:S13]  /*1470*/  ISETP.NE.AND.EX P1, PT, RZ, UR5, PT, P1 ;  /* 0x00000005ff007c0c */ /* 0x000fda000bf25310 */
[----:B------:R-:W-:Y:S05]  /*1480*/  @!P1 BRA `(.L_x_7759) ;  /* 0x0000000000109947 */ /* 0x000fea0003800000 */
[----:B------:R-:W-:-:S04]  /*1490*/  IADD3 R4, P0, R220, UR4, RZ ;  /* 0x00000004dc047c10 */ /* 0x000fc8000ff1e0ff */
[----:B------:R-:W-:-:S05]  /*14a0*/  IADD3.X R5, R221, UR5, RZ, P0, !PT ;  /* 0x00000005dd057c10 */ /* 0x000fca00087fe4ff */
[----:B------:R0:W5:Y:S01]  /*14b0*/  LDG.E R28, desc[UR40][R4.64] ;  /* 0x00000028041c7981 */ /* 0x000162000c1e1900 */
[----:B------:R-:W-:Y:S05]  /*14c0*/  BRA `(.L_x_7760) ;  /* 0x0000000000107947 */ /* 0x000fea0003800000 */
.L_x_7759:
[----:B------:R-:W-:Y:S05]  /*14d0*/  @!P0 BRA `(.L_x_7760) ;  /* 0x00000000000c8947 */ /* 0x000fea0003800000 */
[----:B------:R-:W2:Y:S04]  /*14e0*/  LDG.E R5, desc[UR40][R8.64] ;  /* 0x0000002808057981 */ /* 0x000ea8000c1e1900 */
[----:B------:R-:W2:Y:S02]  /*14f0*/  LDG.E R28, desc[UR40][R8.64+0x4] ;  /* 0x00000428081c7981 */ /* 0x000ea4000c1e1900 */
[----:B--2---:R-:W-:-:S07]  /*1500*/  IMAD.IADD R28, R28, 0x1, -R5 ;  /* 0x000000011c1c7824 */ /* 0x004fce00078e0a05 */
.L_x_7760:
[----:B------:R-:W-:Y:S02]  /*1510*/  ULDC.64 UR4, c[0x0][0xa10] ;  /* 0x0002840000047ab9 */ /* 0x000fe40000000a00 */
[----:B------:R-:W-:-:S04]  /*1520*/  ISETP.NE.U32.AND P0, PT, RZ, UR4, PT ;  /* 0x00000004ff007c0c */ /* 0x000fc8000bf05070 */
[----:B------:R-:W-:Y:S01]  /*1530*/  ISETP.NE.AND.EX P0, PT, RZ, UR5, PT, P0 ;  /* 0x00000005ff007c0c */ /* 0x000fe2000bf05300 */
[----:B------:R-:W-:-:S12]  /*1540*/  ULDC.64 UR4, c[0x0][0xa30] ;  /* 0x00028c0000047ab9 */ /* 0x000fd80000000a00 */
[----:B0-----:R-:W0:Y:S02]  /*1550*/  @P0 LDC.64 R4, c[0x0][0xa10] ;  /* 0x00028400ff040b82 */ /* 0x001e240000000a00 */
[----:B0-----:R-:W-:-:S05]  /*1560*/  @P0 IMAD.WIDE R4, R27, 0x4, R4 ;  /* 0x000000041b040825 */ /* 0x001fca00078e0204 */
[----:B------:R-:W2:Y:S04]  /*1570*/  @P0 LDG.E R0, desc[UR40][R4.64] ;  /* 0x0000002804000981 */ /* 0x000ea8000c1e1900 */
[----:B------:R-:W2:Y:S01]  /*1580*/  @P0 LDG.E R9, desc[UR40][R4.64+0x4] ;  /* 0x0000042804090981 */ /* 0x000ea2000c1e1900 */
[----:B-----5:R-:W-:Y:S01]  /*1590*/  IADD3 R8, -R3, R28, RZ ;  /* 0x0000001c03087210 */ /* 0x020fe20007ffe1ff */
[----:B------:R-:W-:Y:S01]  /*15a0*/  IMAD.MOV.U32 R117, RZ, RZ, R28 ;  /* 0x000000ffff757224 */ /* 0x000fe200078e001c */
[----:B------:R-:W-:Y:S02]  /*15b0*/  LEA R3, R193, 0xff, 0x7 ;  /* 0x000000ffc1037811 */ /* 0x000fe400078e38ff */
[----:B------:R-:W-:Y:S01]  /*15c0*/  ISETP.NE.U32.AND P1, PT, RZ, UR4, PT ;  /* 0x00000004ff007c0c */ /* 0x000fe2000bf25070 */
[----:B------:R-:W-:-:S03]  /*15d0*/  IMAD.MOV R25, RZ, RZ, -R8 ;  /* 0x000000ffff197224 */ /* 0x000fc600078e0a08 */
[----:B------:R-:W-:Y:S02]  /*15e0*/  ISETP.NE.AND.EX P1, PT, RZ, UR5, PT, P1 ;  /* 0x00000005ff007c0c */ /* 0x000fe4000bf25310 */
[----:B------:R-:W-:-:S11]  /*15f0*/  VIMNMX R25, RZ, R25, !PT ;  /* 0x00000019ff197248 */ /* 0x000fd60007fe0100 */
[----:B------:R-:W-:-:S04]  /*1600*/  @P1 IADD3 R6, P2, R220, UR4, RZ ;  /* 0x00000004dc061c10 */ /* 0x000fc8000ff5e0ff */
[----:B------:R-:W-:-:S05]  /*1610*/  @P1 IADD3.X R7, R221, UR5, RZ, P2, !PT ;  /* 0x00000005dd071c10 */ /* 0x000fca00097fe4ff */
[----:B------:R0:W5:Y:S01]  /*1620*/  @P1 LDG.E R117, desc[UR40][R6.64] ;  /* 0x0000002806751981 */ /* 0x000162000c1e1900 */
[----:B--2---:R-:W-:-:S04]  /*1630*/  @P0 IMAD.IADD R24, R9, 0x1, -R0 ;  /* 0x0000000109180824 */ /* 0x004fc800078e0a00 */
[----:B------:R-:W-:-:S04]  /*1640*/  IMAD.IADD R198, R8, 0x1, R24 ;  /* 0x0000000108c67824 */ /* 0x000fc800078e0218 */
[C---:B------:R-:W-:Y:S01]  /*1650*/  VIADD R0, R198.reuse, 0x7f ;  /* 0x0000007fc6007836 */ /* 0x040fe20000000000 */
[----:B------:R-:W-:-:S04]  /*1660*/  IADD3 R4, R198, R3, -R195 ;  /* 0x00000003c6047210 */ /* 0x000fc80007ffe8c3 */
[----:B------:R-:W-:Y:S02]  /*1670*/  SHF.R.S32.HI R3, RZ, 0x1f, R0 ;  /* 0x0000001fff037819 */ /* 0x000fe40000011400 */
[----:B------:R-:W-:Y:S02]  /*1680*/  SHF.R.S32.HI R5, RZ, 0x1f, R4 ;  /* 0x0000001fff057819 */ /* 0x000fe40000011404 */
[----:B------:R-:W-:Y:S02]  /*1690*/  LEA.HI R3, R3, R0, RZ, 0x7 ;  /* 0x0000000003037211 */ /* 0x000fe400078f38ff */
[----:B------:R-:W-:Y:S02]  /*16a0*/  LEA.HI R5, R5, R4, RZ, 0x7 ;  /* 0x0000000405057211 */ /* 0x000fe400078f38ff */
[----:B------:R-:W-:Y:S02]  /*16b0*/  SHF.R.S32.HI R3, RZ, 0x7, R3 ;  /* 0x00000007ff037819 */ /* 0x000fe40000011403 */
[----:B------:R-:W-:-:S04]  /*16c0*/  SHF.R.S32.HI R0, RZ, 0x7, R5 ;  /* 0x00000007ff007819 */ /* 0x000fc80000011405 */
[----:B------:R-:W-:-:S04]  /*16d0*/  VIMNMX R123, R3, R0, PT ;  /* 0x00000000037b7248 */ /* 0x000fc80003fe0100 */
[----:B------:R-:W-:-:S04]  /*16e0*/  LEA R3, R123, -R8, 0x7 ;  /* 0x800000087b037211 */ /* 0x000fc800078e38ff */
[----:B------:R-:W-:-:S04]  /*16f0*/  VIMNMX R0, R3, R24, PT ;  /* 0x0000001803007248 */ /* 0x000fc80003fe0100 */
[----:B------:R-:W-:Y:S02]  /*1700*/  ISETP.GT.AND P0, PT, R0, R25, PT ;  /* 0x000000190000720c */ /* 0x000fe40003f04270 */
[----:B------:R-:W-:-:S05]  /*1710*/  SHF.R.U32.HI R25, RZ, 0x7, R25 ;  /* 0x00000007ff197819 */ /* 0x000fca0000011619 */
[----:B------:R-:W-:-:S06]  /*1720*/  IMAD.MOV.U32 R26, RZ, RZ, R25 ;  /* 0x000000ffff1a7224 */ /* 0x000fcc00078e0019 */
[----:B------:R-:W-:-:S05]  /*1730*/  @P0 VIADD R0, R0, 0x7f ;  /* 0x0000007f00000836 */ /* 0x000fca0000000000 */
[----:B------:R-:W-:-:S04]  /*1740*/  @P0 SHF.R.S32.HI R3, RZ, 0x1f, R0 ;  /* 0x0000001fff030819 */ /* 0x000fc80000011400 */
[----:B------:R-:W-:-:S04]  /*1750*/  @P0 LEA.HI R3, R3, R0, RZ, 0x7 ;  /* 0x0000000003030211 */ /* 0x000fc800078f38ff */
[----:B------:R-:W-:Y:S02]  /*1760*/  @P0 SHF.R.S32.HI R26, RZ, 0x7, R3 ;  /* 0x00000007ff1a0819 */ /* 0x000fe40000011403 */
        /* <DEDUP_REMOVED lines=23> */
.L_x_7763:
[----:B------:R-:W-:Y:S05]  /*18e0*/  BSYNC B6 ;  /* 0x0000000000067941 */ /* 0x000fea0003800000 */
.L_x_7762:
        /* <DEDUP_REMOVED lines=20> */
.L_x_7765:
[----:B------:R-:W-:Y:S05]  /*1a30*/  BSYNC B6 ;  /* 0x0000000000067941 */ /* 0x000fea0003800000 */
.L_x_7764:
[----:B------:R-:W-:Y:S01]  /*1a40*/  ULDC.64 UR4, c[0x0][0x9f8] ;  /* 0x00027e0000047ab9 */ /* 0x000fe20000000a00 */
[----:B------:R-:W0:Y:S01]  /*1a50*/  LDC R0, c[0x0][0x428] ;  /* 0x00010a00ff007b82 */ /* 0x000e220000000800 */
[----:B------:R-:W-:-:S07]  /*1a60*/  ISETP.NE.U32.AND P0, PT, RZ, UR4, PT ;  /* 0x00000004ff007c0c */ /* 0x000fce000bf05070 */
[----:B------:R-:W1:Y:S01]  /*1a70*/  LDC.64 R40, c[0x0][0x2f0] ;  /* 0x0000bc00ff287b82 */ /* 0x000e620000000a00 */
[----:B------:R-:W-:Y:S01]  /*1a80*/  ISETP.NE.AND.EX P0, PT, RZ, UR5, PT, P0 ;  /* 0x00000005ff007c0c */ /* 0x000fe2000bf05300 */
[----:B------:R-:W2:Y:S01]  /*1a90*/  S2R R21, SR_TID.X ;  /* 0x0000000000157919 */ /* 0x000ea20000002100 */
[----:B------:R-:W-:Y:S01]  /*1aa0*/  IMAD.IADD R85, R29, 0x1, R28 ;  /* 0x000000011d557824 */ /* 0x000fe200078e021c */
[----:B------:R-:W-:-:S04]  /*1ab0*/  ULDC.64 UR6, c[0x0][0xa08] ;  /* 0x0002820000067ab9 */ /* 0x000fc80000000a00 */
[----:B------:R-:W3:Y:S06]  /*1ac0*/  LDC.64 R108, c[0x0][0x3d8] ;  /* 0x0000f600ff6c7b82 */ /* 0x000eec0000000a00 */
[----:B------:R-:W-:Y:S02]  /*1ad0*/  @P0 IADD3 R4, P1, R220, UR4, RZ ;  /* 0x00000004dc040c10 */ /* 0x000fe4000ff3e0ff */
[----:B------:R-:W4:Y:S02]  /*1ae0*/  LDC R29, c[0x0][0x3d4] ;  /* 0x0000f500ff1d7b82 */ /* 0x000f240000000800 */
[----:B------:R-:W-:Y:S01]  /*1af0*/  @P0 IADD3.X R5, R221, UR5, RZ, P1, !PT ;  /* 0x00000005dd050c10 */ /* 0x000fe20008ffe4ff */
[----:B------:R-:W-:-:S04]  /*1b00*/  ULDC.64 UR4, c[0x0][0x2f8] ;  /* 0x0000be0000047ab9 */ /* 0x000fc80000000a00 */
[----:B------:R2:W4:Y:S01]  /*1b10*/  @P0 LDG.E R27, desc[UR40][R4.64] ;  /* 0x00000028041b0981 */ /* 0x000522000c1e1900 */
[----:B0-----:R-:W-:Y:S01]  /*1b20*/  ISETP.NE.AND P0, PT, R0, 0x1, PT ;  /* 0x000000010000780c */ /* 0x001fe20003f05270 */
[----:B-1----:R-:W-:Y:S01]  /*1b30*/  IMAD.SHL.U32 R92, R40, 0x20, RZ ;  /* 0x00000020285c7824 */ /* 0x002fe200078e00ff */
[----:B------:R-:W-:Y:S01]  /*1b40*/  SHF.R.S32.HI R35, RZ, 0x1f, R85 ;  /* 0x0000001fff237819 */ /* 0x000fe20000011455 */
[-C--:B------:R-:W-:Y:S01]  /*1b50*/  IMAD.WIDE.U32 R42, R18, R40.reuse, R16 ;  /* 0x00000028122a7225 */ /* 0x080fe200078e0010 */
[----:B------:R-:W-:Y:S02]  /*1b60*/  SHF.R.S32.HI R23, RZ, 0x1f, R22 ;  /* 0x0000001fff177819 */ /* 0x000fe40000011416 */
[----:B------:R-:W-:Y:S01]  /*1b70*/  SHF.L.U64.HI R93, R40, 0x5, R41 ;  /* 0x00000005285d7819 */ /* 0x000fe20000010229 */
[-C--:B------:R-:W-:Y:S01]  /*1b80*/  IMAD R6, R35, R40.reuse, RZ ;  /* 0x0000002823067224 */ /* 0x080fe200078e02ff */
[----:B---3--:R-:W-:Y:S01]  /*1b90*/  SHF.L.U64.HI R15, R108, 0x5, R109 ;  /* 0x000000056c0f7819 */ /* 0x008fe2000001026d */
[----:B--2---:R-:W-:Y:S01]  /*1ba0*/  IMAD.WIDE.U32 R4, R85, R40, RZ ;  /* 0x0000002855047225 */ /* 0x004fe200078e00ff */
[----:B------:R-:W-:-:S03]  /*1bb0*/  SHF.R.U32.HI R21, RZ, 0x7, R21 ;  /* 0x00000007ff157819 */ /* 0x000fc60000011615 */
[----:B------:R-:W0:Y:S01]  /*1bc0*/  @P0 LDC R3, c[0x0][0x42c] ;  /* 0x00010b00ff030b82 */ /* 0x000e220000000800 */
[----:B------:R-:W-:Y:S01]  /*1bd0*/  ISETP.NE.AND P6, PT, R21, 0x1, PT ;  /* 0x000000011500780c */ /* 0x000fe20003fc5270 */
[----:B------:R-:W-:Y:S01]  /*1be0*/  IMAD.WIDE.U32 R10, R18, R108, R16 ;  /* 0x0000006c120a7225 */ /* 0x000fe200078e0010 */
[----:B----4-:R-:W-:-:S03]  /*1bf0*/  ISETP.GE.AND P2, PT, R16, R29, PT ;  /* 0x0000001d1000720c */ /* 0x010fc60003f46270 */
[----:B------:R-:W-:Y:S02]  /*1c00*/  IMAD.WIDE.U32 R90, R18, R40, R92 ;  /* 0x00000028125a7225 */ /* 0x000fe400078e005c */
[----:B------:R-:W1:Y:S02]  /*1c10*/  @P0 LDC R7, c[0x0][0x430] ;  /* 0x00010c00ff070b82 */ /* 0x000e640000000800 */
[----:B------:R-:W-:Y:S02]  /*1c20*/  IMAD.SHL.U32 R116, R29, 0x2, RZ ;  /* 0x000000021d747824 */ /* 0x000fe400078e00ff */
[----:B------:R-:W-:Y:S01]  /*1c30*/  VIADD R126, R21, 0x8 ;  /* 0x00000008157e7836 */ /* 0x000fe20000000000 */
[C---:B------:R-:W-:Y:S01]  /*1c40*/  SHF.L.U64.HI R21, R40.reuse, 0x6, R41 ;  /* 0x0000000628157819 */ /* 0x040fe20000010229 */
        /* <DEDUP_REMOVED lines=12> */
[----:B------:R-:W-:-:S04]  /*1d10*/  ULDC.64 UR4, c[0x0][0x300] ;  /* 0x0000c00000047ab9 */ /* 0x000fc80000000a00 */
[----:B------:R-:W-:Y:S01]  /*1d20*/  IADD3 R5, R5, R3, RZ ;  /* 0x0000000305057210 */ /* 0x000fe20007ffe0ff */
[----:B0-----:R-:W-:-:S04]  /*1d30*/  IMAD R12, R19, R6, RZ ;  /* 0x00000006130c7224 */ /* 0x001fc800078e02ff */
[----:B------:R-:W-:Y:S01]  /*1d40*/  IMAD R87, R18, R7, R12 ;  /* 0x0000000712577224 */ /* 0x000fe200078e020c */
[----:B------:R-:W-:Y:S02]  /*1d50*/  SHF.R.S32.HI R0, RZ, 0x1f, R27 ;  /* 0x0000001fff007819 */ /* 0x000fe4000001141b */
[----:B------:R-:W-:Y:S02]  /*1d60*/  SEL R99, R27, RZ, !P0 ;  /* 0x000000ff1b637207 */ /* 0x000fe40004000000 */
[----:B------:R-:W-:Y:S02]  /*1d70*/  SEL R9, R0, RZ, !P0 ;  /* 0x000000ff00097207 */ /* 0x000fe40004000000 */
[----:B------:R-:W-:Y:S01]  /*1d80*/  IADD3 R84, P0, R18, R85, RZ ;  /* 0x0000005512547210 */ /* 0x000fe20007f1e0ff */
[----:B------:R-:W-:-:S04]  /*1d90*/  IMAD.WIDE.U32 R100, R99, UR4, R4 ;  /* 0x0000000463647c25 */ /* 0x000fc8000f8e0004 */
[----:B------:R-:W-:Y:S02]  /*1da0*/  IMAD R0, R9, UR4, RZ ;  /* 0x0000000409007c24 */ /* 0x000fe4000f8e02ff */
[----:B------:R-:W-:Y:S01]  /*1db0*/  IMAD.X R85, R19, 0x1, R35, P0 ;  /* 0x0000000113557824 */ /* 0x000fe200000e0623 */
[----:B------:R-:W-:Y:S01]  /*1dc0*/  IADD3 R35, P3, R100, 0x40, RZ ;  /* 0x0000004064237810 */ /* 0x000fe20007f7e0ff */
        /* <DEDUP_REMOVED lines=15> */
[----:B------:R-:W-:Y:S01]  /*1ec0*/  IMAD.MOV.U32 R88, RZ, RZ, R8 ;  /* 0x000000ffff587224 */ /* 0x000fe200078e0008 */
[----:B------:R-:W-:Y:S01]  /*1ed0*/  IADD3 R89, R9, R87, RZ ;  /* 0x0000005709597210 */ /* 0x000fe20007ffe0ff */
[----:B------:R-:W-:Y:S01]  /*1ee0*/  IMAD.WIDE.U32 R98, R99, UR4, R4 ;  /* 0x0000000463627c25 */ /* 0x000fe2000f8e0004 */
[----:B-----5:R-:W-:Y:S01]  /*1ef0*/  SHF.R.S32.HI R9, RZ, 0x1f, R117 ;  /* 0x0000001fff097819 */ /* 0x020fe20000011475 */
[----:B------:R-:W-:Y:S02]  /*1f00*/  ULDC UR4, c[0x0][0x2e4] ;  /* 0x0000b90000047ab9 */ /* 0x000fe40000000800 */
[C---:B------:R-:W-:Y:S01]  /*1f10*/  IMAD.IADD R3, R16.reuse, 0x1, R3 ;  /* 0x0000000110037824 */ /* 0x040fe200078e0203 */
[----:B------:R-:W-:Y:S01]  /*1f20*/  ISETP.GE.AND P2, PT, R16, UR4, PT ;  /* 0x0000000410007c0c */ /* 0x000fe2000bf46270 */
[----:B------:R-:W-:-:S03]  /*1f30*/  IMAD.WIDE.U32 R4, R18, R108, R22 ;  /* 0x0000006c12047225 */ /* 0x000fc600078e0016 */
[----:B------:R-:W-:Y:S01]  /*1f40*/  SHF.R.S32.HI R14, RZ, 0x1f, R3 ;  /* 0x0000001fff0e7819 */ /* 0x000fe20000011403 */
[----:B------:R-:W-:Y:S02]  /*1f50*/  IMAD.IADD R5, R5, 0x1, R13 ;  /* 0x0000000105057824 */ /* 0x000fe400078e020d */
[----:B------:R-:W-:Y:S01]  /*1f60*/  IMAD.IADD R11, R13, 0x1, R11 ;  /* 0x000000010d0b7824 */ /* 0x000fe200078e020b */
[-C--:B------:R-:W-:Y:S01]  /*1f70*/  LEA.HI R8, R14, R3.reuse, RZ, 0x6 ;  /* 0x000000030e087211 */ /* 0x080fe200078f30ff */
[----:B------:R-:W-:Y:S01]  /*1f80*/  IMAD.WIDE.U32 R12, R18, R6, R16 ;  /* 0x00000006120c7225 */ /* 0x000fe200078e0010 */
[----:B------:R-:W-:-:S03]  /*1f90*/  LEA.HI R44, R14, R3, RZ, 0x3 ;  /* 0x000000030e2c7211 */ /* 0x000fc600078f18ff */
[----:B------:R-:W-:Y:S01]  /*1fa0*/  IMAD.SHL.U32 R8, R8, 0x80, RZ ;  /* 0x0000008008087824 */ /* 0x000fe200078e00ff */
[----:B------:R-:W-:Y:S01]  /*1fb0*/  LOP3.LUT R3, R44, 0x38, RZ, 0xc0, !PT ;  /* 0x000000382c037812 */ /* 0x000fe200078ec0ff */
[----:B------:R-:W-:Y:S01]  /*1fc0*/  IMAD.WIDE.U32 R96, R117, R108, R4 ;  /* 0x0000006c75607225 */ /* 0x000fe200078e0004 */
[----:B------:R-:W-:Y:S02]  /*1fd0*/  LOP3.LUT R20, R199, 0x38, R44, 0xf8, !PT ;  /* 0x00000038c7147812 */ /* 0x000fe400078ef82c */
[----:B------:R-:W-:Y:S01]  /*1fe0*/  LOP3.LUT R115, R8, 0xffffe000, RZ, 0xc0, !PT ;  /* 0xffffe00008737812 */ /* 0x000fe200078ec0ff */
[----:B------:R-:W-:Y:S01]  /*1ff0*/  IMAD R4, R9, R6, RZ ;  /* 0x0000000609047224 */ /* 0x000fe200078e02ff */
[----:B------:R-:W-:Y:S01]  /*2000*/  LOP3.LUT R8, R3, 0x1c0, R202, 0xf8, !PT ;  /* 0x000001c003087812 */ /* 0x000fe200078ef8ca */
[----:B------:R-:W-:Y:S01]  /*2010*/  IMAD R3, R19, R40, RZ ;  /* 0x0000002813037224 */ /* 0x000fe200078e02ff */
[----:B------:R-:W-:Y:S01]  /*2020*/  LOP3.LUT R14, R200, 0x38, R44, 0xf8, !PT ;  /* 0x00000038c80e7812 */ /* 0x000fe200078ef82c */
[----:B------:R-:W-:Y:S01]  /*2030*/  IMAD.MOV.U32 R86, RZ, RZ, R12 ;  /* 0x000000ffff567224 */ /* 0x000fe200078e000c */
[----:B------:R-:W-:Y:S01]  /*2040*/  LOP3.LUT R12, R201, 0x38, R44, 0xf8, !PT ;  /* 0x00000038c90c7812 */ /* 0x000fe200078ef82c */
[----:B------:R-:W-:Y:S01]  /*2050*/  IMAD R27, R18, R41, R3 ;  /* 0x00000029121b7224 */ /* 0x000fe200078e0203 */
[----:B------:R-:W-:Y:S01]  /*2060*/  LOP3.LUT R20, R20, R203, RZ, 0x3c, !PT ;  /* 0x000000cb14147212 */ /* 0x000fe200078e3cff */
[----:B------:R-:W-:Y:S01]  /*2070*/  IMAD R39, R117, R7, R4 ;  /* 0x0000000775277224 */ /* 0x000fe200078e0204 */
[----:B------:R-:W-:Y:S01]  /*2080*/  IADD3 R4, P1, R92, R90, RZ ;  /* 0x0000005a5c047210 */ /* 0x000fe20007f3e0ff */
[----:B------:R-:W-:Y:S01]  /*2090*/  IMAD.IADD R5, R27, 0x1, R91 ;  /* 0x000000011b057824 */ /* 0x000fe200078e025b */
[----:B------:R-:W-:Y:S01]  /*20a0*/  LOP3.LUT R14, R14, R205, RZ, 0x3c, !PT ;  /* 0x000000cd0e0e7212 */ /* 0x000fe200078e3cff */
[----:B------:R-:W-:Y:S01]  /*20b0*/  IMAD.IADD R32, R101, 0x1, R33 ;  /* 0x0000000165207824 */ /* 0x000fe200078e0221 */
[----:B------:R-:W-:Y:S01]  /*20c0*/  IADD3 R33, P0, R100, R42, RZ ;  /* 0x0000002a64217210 */ /* 0x000fe20007f1e0ff */
[-C--:B------:R-:W-:Y:S01]  /*20d0*/  IMAD R28, R9, R108.reuse, RZ ;  /* 0x0000006c091c7224 */ /* 0x080fe200078e02ff */
[----:B------:R-:W-:Y:S01]  /*20e0*/  LOP3.LUT R12, R12, R207, RZ, 0x3c, !PT ;  /* 0x000000cf0c0c7212 */ /* 0x000fe200078e3cff */
[----:B------:R-:W-:Y:S01]  /*20f0*/  IMAD.IADD R87, R87, 0x1, R13 ;  /* 0x0000000157577824 */ /* 0x000fe200078e020d */
[----:B------:R-:W-:Y:S01]  /*2100*/  IADD3 R111, R20, R115, R204 ;  /* 0x00000073146f7210 */ /* 0x000fe20007ffe0cc */
[----:B------:R-:W-:Y:S01]  /*2110*/  IMAD.IADD R27, R43, 0x1, R27 ;  /* 0x000000012b1b7824 */ /* 0x000fe200078e021b */
[----:B------:R-:W-:Y:S01]  /*2120*/  IADD3.X R20, R5, R93, RZ, P1, !PT ;  /* 0x0000005d05147210 */ /* 0x000fe20000ffe4ff */
[C---:B------:R-:W-:Y:S01]  /*2130*/  IMAD R31, R117.reuse, R109, R28 ;  /* 0x0000006d751f7224 */ /* 0x040fe200078e021c */
[----:B------:R-:W-:Y:S01]  /*2140*/  LOP3.LUT R8, R8, R209, RZ, 0x3c, !PT ;  /* 0x000000d108087212 */ /* 0x000fe200078e3cff */
[----:B------:R-:W-:Y:S01]  /*2150*/  IMAD.WIDE.U32 R94, R117, R108, R10 ;  /* 0x0000006c755e7225 */ /* 0x000fe200078e000a */
[----:B------:R-:W-:-:S02]  /*2160*/  IADD3 R107, P1, R4, R92, RZ ;  /* 0x0000005c046b7210 */ /* 0x000fc40007f3e0ff */
[-C--:B------:R-:W-:Y:S01]  /*2170*/  IADD3 R112, R14, R115.reuse, R206 ;  /* 0x000000730e707210 */ /* 0x080fe20007ffe0ce */
[-C--:B------:R-:W-:Y:S01]  /*2180*/  IMAD.WIDE.U32 R86, R117, R6.reuse, R86 ;  /* 0x0000000675567225 */ /* 0x080fe200078e0056 */
[-C--:B------:R-:W-:Y:S02]  /*2190*/  IADD3 R113, R12, R115.reuse, R208 ;  /* 0x000000730c717210 */ /* 0x080fe40007ffe0d0 */
[----:B------:R-:W-:Y:S01]  /*21a0*/  SHF.L.U64.HI R14, R108, 0x6, R109 ;  /* 0x000000066c0e7819 */ /* 0x000fe2000001026d */
[----:B------:R-:W-:Y:S01]  /*21b0*/  IMAD.X R36, R27, 0x1, R32, P0 ;  /* 0x000000011b247824 */ /* 0x000fe200000e0620 */
[----:B------:R-:W-:Y:S01]  /*21c0*/  IADD3 R37, P0, R33, 0x40, RZ ;  /* 0x0000004021257810 */ /* 0x000fe20007f1e0ff */
[----:B------:R-:W-:Y:S01]  /*21d0*/  IMAD.WIDE.U32 R88, R117, R6, R88 ;  /* 0x0000000675587225 */ /* 0x000fe200078e0058 */
[----:B------:R-:W-:Y:S02]  /*21e0*/  LOP3.LUT R34, R44, 0xfffffff8, RZ, 0xc0, !PT ;  /* 0xfffffff82c227812 */ /* 0x000fe400078ec0ff */
[C---:B------:R-:W-:Y:S01]  /*21f0*/  SHF.L.U64.HI R109, R108.reuse, 0x7, R109 ;  /* 0x000000076c6d7819 */ /* 0x040fe2000001026d */
[C---:B------:R-:W-:Y:S01]  /*2200*/  IMAD.SHL.U32 R12, R108.reuse, 0x40, RZ ;  /* 0x000000406c0c7824 */ /* 0x040fe200078e00ff */
[C---:B------:R-:W-:Y:S01]  /*2210*/  SHF.L.U32 R13, R108.reuse, 0x5, RZ ;  /* 0x000000056c0d7819 */ /* 0x040fe200000006ff */
[----:B------:R-:W-:Y:S01]  /*2220*/  IMAD.SHL.U32 R11, R108, 0x80, RZ ;  /* 0x000000806c0b7824 */ /* 0x000fe200078e00ff */
[----:B------:R-:W-:Y:S01]  /*2230*/  IADD3 R115, R8, R115, R210 ;  /* 0x0000007308737210 */ /* 0x000fe20007ffe0d2 */
[----:B------:R-:W-:Y:S01]  /*2240*/  IMAD.IADD R30, R31, 0x1, R95 ;  /* 0x000000011f1e7824 */ /* 0x000fe200078e025f */
[C-C-:B------:R-:W-:Y:S01]  /*2250*/  SHF.L.U64.HI R10, R6.reuse, 0x5, R7.reuse ;  /* 0x00000005060a7819 */ /* 0x140fe20000010207 */
[C---:B------:R-:W-:Y:S01]  /*2260*/  IMAD.SHL.U32 R8, R6.reuse, 0x20, RZ ;  /* 0x0000002006087824 */ /* 0x040fe200078e00ff */
[----:B------:R-:W-:Y:S01]  /*2270*/  SHF.L.U64.HI R9, R6, 0x6, R7 ;  /* 0x0000000606097819 */ /* 0x000fe20000010207 */
[----:B------:R-:W-:Y:S01]  /*2280*/  IMAD.X R28, R20, 0x1, R93, P1 ;  /* 0x00000001141c7824 */ /* 0x000fe200008e065d */
[C---:B------:R-:W-:Y:S01]  /*2290*/  SHF.L.U64.HI R108, R6.reuse, 0x7, R7 ;  /* 0x00000007066c7819 */ /* 0x040fe20000010207 */
[----:B------:R-:W-:Y:S01]  /*22a0*/  IMAD.X R102, RZ, RZ, R32, P3 ;  /* 0x000000ffff667224 */ /* 0x000fe200018e0620 */
[----:B------:R-:W-:Y:S01]  /*22b0*/  IADD3 R29, R97, R31, RZ ;  /* 0x0000001f611d7210 */ /* 0x000fe20007ffe0ff */
[----:B------:R-:W-:Y:S01]  /*22c0*/  IMAD.IADD R31, R89, 0x1, R39 ;  /* 0x00000001591f7824 */ /* 0x000fe200078e0227 */
[C---:B------:R-:W-:Y:S01]  /*22d0*/  SHF.L.U32 R7, R6.reuse, 0x6, RZ ;  /* 0x0000000606077819 */ /* 0x040fe200000006ff */
[----:B------:R-:W-:Y:S01]  /*22e0*/  IMAD.SHL.U32 R6, R6, 0x80, RZ ;  /* 0x0000008006067824 */ /* 0x000fe200078e00ff */
[----:B------:R-:W-:Y:S01]  /*22f0*/  SHF.L.U64.HI R3, R40, 0x7, R41 ;  /* 0x0000000728037819 */ /* 0x000fe20000010229 */
[----:B------:R-:W-:Y:S01]  /*2300*/  IMAD.X R103, RZ, RZ, R36, P0 ;  /* 0x000000ffff677224 */ /* 0x000fe200000e0624 */
[----:B------:R-:W-:Y:S01]  /*2310*/  IADD3 R38, R39, R87, RZ ;  /* 0x0000005727267210 */ /* 0x000fe20007ffe0ff */
[----:B------:R-:W-:Y:S01]  /*2320*/  IMAD.IADD R104, R99, 0x1, R45 ;  /* 0x0000000163687824 */ /* 0x000fe200078e022d */
[----:B------:R-:W-:Y:S01]  /*2330*/  @!P6 BAR.SYNC.DEFER_BLOCKING 0x9, 0x100 ;  /* 0x024400000000eb1d */ /* 0x000fe20000010000 */
[----:B------:R-:W-:-:S02]  /*2340*/  ISETP.GE.AND P1, PT, R196, UR4, PT ;  /* 0x00000004c4007c0c */ /* 0x000fc4000bf26270 */
[----:B------:R-:W-:Y:S02]  /*2350*/  SHF.R.S32.HI R39, RZ, 0x3, R44 ;  /* 0x00000003ff277819 */ /* 0x000fe4000001142c */
[----:B------:R-:W-:-:S09]  /*2360*/  SHF.R.S32.HI R41, RZ, 0x1f, R34 ;  /* 0x0000001fff297819 */ /* 0x000fd20000011422 */
.L_x_7851:
[----:B0-----:R-:W0:Y:S01]  /*2370*/  LDC R121, c[0x0][0x3d4] ;  /* 0x0000f500ff797b82 */ /* 0x001e220000000800 */
[----:B------:R-:W-:Y:S01]  /*2380*/  VIADD R26, R26, 0xffffffff ;  /* 0xffffffff1a1a7836 */ /* 0x000fe20000000000 */
[----:B------:R-:W-:Y:S01]  /*2390*/  LEA R45, R184, R214, 0xe ;  /* 0x000000d6b82d7211 */ /* 0x000fe200078e70ff */
[----:B------:R-:W-:Y:S05]  /*23a0*/  YIELD ;  /* 0x0000000000007946 */ /* 0x000fea0003800000 */
[----:B------:R-:W-:Y:S01]  /*23b0*/  ISETP.GT.AND P3, PT, R26, R25, PT ;  /* 0x000000191a00720c */ /* 0x000fe20003f64270 */
[----:B------:R-:W-:Y:S01]  /*23c0*/  BSSY B0, `(.L_x_7766) ;  /* 0x0000587000007945 */ /* 0x000fe20003800000 */
[----:B------:R-:W-:-:S02]  /*23d0*/  IMAD R110, R45, 0x2, R2 ;  /* 0x000000022d6e7824 */ /* 0x000fc400078e0202 */
[----:B------:R-:W-:Y:S02]  /*23e0*/  P2R R106, PR, RZ, 0x8 ;  /* 0x00000008ff6a7803 */ /* 0x000fe40000000000 */
        /* <DEDUP_REMOVED lines=8> */
[----:B------:R-:W-:Y:S02]  /*2470*/  IMAD R114, R26, -0x80, R24 ;  /* 0xffffff801a727824 */ /* 0x000fe400078e0218 */
[----:B------:R-:W-:-:S02]  /*2480*/  IMAD R45, R44, R127, R45 ;  /* 0x0000007f2c2d7224 */ /* 0x000fc400078e022d */
[----:B------:R-:W-:Y:S01]  /*2490*/  IMAD R47, R44, R11, R46 ;  /* 0x0000000b2c2f7224 */ /* 0x000fe200078e022e */
[----:B------:R-:W-:Y:S01]  /*24a0*/  VIMNMX R114, R114, 0x80, PT ;  /* 0x0000008072727848 */ /* 0x000fe20003fe0100 */
[----:B------:R-:W-:Y:S02]  /*24b0*/  IMAD R49, R44, R6, R49 ;  /* 0x000000062c317224 */ /* 0x000fe400078e0231 */
[----:B------:R-:W-:-:S04]  /*24c0*/  IMAD.WIDE.U32 R118, R127, R26, RZ ;  /* 0x0000001a7f767225 */ /* 0x000fc800078e00ff */
[----:B------:R-:W-:-:S04]  /*24d0*/  IMAD.WIDE.U32 R78, R11, R26, RZ ;  /* 0x0000001a0b4e7225 */ /* 0x000fc800078e00ff */
[----:B------:R-:W-:-:S04]  /*24e0*/  IMAD.WIDE.U32 R76, R6, R26, RZ ;  /* 0x0000001a064c7225 */ /* 0x000fc800078e00ff */
[----:B------:R-:W-:Y:S02]  /*24f0*/  IMAD.IADD R120, R119, 0x1, R45 ;  /* 0x0000000177787824 */ /* 0x000fe400078e022d */
        /* <DEDUP_REMOVED lines=14> */
[----:B------:R-:W-:Y:S02]  /*25e0*/  CS2R R82, SRZ ;  /* 0x0000000000527805 */ /* 0x000fe4000001ff00 */
[----:B------:R-:W-:Y:S02]  /*25f0*/  IADD3.X R46, R122, R29, RZ, P0, !PT ;  /* 0x0000001d7a2e7210 */ /* 0x000fe400007fe4ff */
        /* <DEDUP_REMOVED lines=15> */
.L_x_7770:
[----:B------:R-:W-:Y:S05]  /*26f0*/  BSYNC B1 ;  /* 0x0000000000017941 */ /* 0x000fea0003800000 */
.L_x_7769:
[----:B------:R-:W-:Y:S01]  /*2700*/  ISETP.GE.AND P4, PT, R188, R114, PT ;  /* 0x00000072bc00720c */ /* 0x000fe20003f86270 */
[----:B0----5:R-:W-:Y:S01]  /*2710*/  IMAD.MOV.U32 R44, RZ, RZ, R72 ;  /* 0x000000ffff2c7224 */ /* 0x021fe200078e0048 */
[----:B------:R-:W-:Y:S01]  /*2720*/  MOV R47, R81 ;  /* 0x00000051002f7202 */ /* 0x000fe20000000f00 */
[----:B------:R-:W-:Y:S01]  /*2730*/  IMAD.MOV.U32 R45, RZ, RZ, R73 ;  /* 0x000000ffff2d7224 */ /* 0x000fe200078e0049 */
        /* <DEDUP_REMOVED lines=10> */
[----:B------:R-:W-:-:S02]  /*27e0*/  CS2R R68, SRZ ;  /* 0x0000000000447805 */ /* 0x000fc4000001ff00 */
[----:B------:R-:W-:Y:S02]  /*27f0*/  CS2R R66, SRZ ;  /* 0x0000000000427805 */ /* 0x000fe4000001ff00 */
[----:B------:R-:W-:Y:S02]  /*2800*/  PRMT R133, R44, 0x5410, R45 ;  /* 0x000054102c857816 */ /* 0x000fe4000000002d */
[----:B------:R-:W-:Y:S02]  /*2810*/  CS2R R70, SRZ ;  /* 0x0000000000467805 */ /* 0x000fe4000001ff00 */
        /* <DEDUP_REMOVED lines=22> */
.L_x_7772:
[----:B------:R-:W-:Y:S05]  /*2980*/  BSYNC B1 ;  /* 0x0000000000017941 */ /* 0x000fea0003800000 */
.L_x_7771:
        /* <DEDUP_REMOVED lines=8> */
[----:B------:R-:W-:Y:S02]  /*2a10*/  MOV R45, R67 ;  /* 0x00000043002d7202 */ /* 0x000fe40000000f00 */
[----:B------:R-:W-:-:S02]  /*2a20*/  CS2R R48, SRZ ;  /* 0x0000000000307805 */ /* 0x000fc4000001ff00 */
[----:B------:R-:W-:Y:S01]  /*2a30*/  PRMT R128, R46, 0x5410, R47 ;  /* 0x000054102e807816 */ /* 0x000fe2000000002f */
[----:B------:R-:W-:Y:S01]  /*2a40*/  IMAD.MOV.U32 R46, RZ, RZ, R70 ;  /* 0x000000ffff2e7224 */ /* 0x000fe200078e0046 */
[----:B------:R-:W-:Y:S01]  /*2a50*/  PRMT R124, R45, 0x5410, R44 ;  /* 0x000054102d7c7816 */ /* 0x000fe2000000002c */
[----:B------:R-:W-:Y:S01]  /*2a60*/  IMAD.MOV.U32 R47, RZ, RZ, R71 ;  /* 0x000000ffff2f7224 */ /* 0x000fe200078e0047 */
[----:B------:R-:W-:Y:S02]  /*2a70*/  CS2R R56, SRZ ;  /* 0x0000000000387805 */ /* 0x000fe4000001ff00 */
[----:B------:R-:W-:Y:S02]  /*2a80*/  CS2R R60, SRZ ;  /* 0x00000000003c7805 */ /* 0x000fe4000001ff00 */
[----:B------:R-:W-:Y:S02]  /*2a90*/  CS2R R58, SRZ ;  /* 0x00000000003a7805 */ /* 0x000fe4000001ff00 */
[----:B------:R-:W-:-:S02]  /*2aa0*/  CS2R R62, SRZ ;  /* 0x00000000003e7805 */ /* 0x000fc4000001ff00 */
[----:B------:R-:W-:Y:S02]  /*2ab0*/  PRMT R129, R46, 0x5410, R47 ;  /* 0x000054102e817816 */ /* 0x000fe4000000002f */
[----:B------:R-:W-:Y:S02]  /*2ac0*/  CS2R R52, SRZ ;  /* 0x0000000000347805 */ /* 0x000fe4000001ff00 */
[----:B------:R-:W-:Y:S02]  /*2ad0*/  CS2R R50, SRZ ;  /* 0x0000000000327805 */ /* 0x000fe4000001ff00 */
        /* <DEDUP_REMOVED lines=23> */
.L_x_7774:
[----:B------:R-:W-:Y:S05]  /*2c50*/  BSYNC B1 ;  /* 0x0000000000017941 */ /* 0x000fea0003800000 */
.L_x_7773:
        /* <DEDUP_REMOVED lines=31> */
.L_x_7776:
[----:B------:R-:W-:Y:S05]  /*2e50*/  BSYNC B1 ;  /* 0x0000000000017941 */ /* 0x000fea0003800000 */
.L_x_7775:
[----:B01---5:R-:W-:Y:S01]  /*2e60*/  IMAD.MOV.U32 R45, RZ, RZ, R57 ;  /* 0x000000ffff2d7224 */ /* 0x023fe200078e0039 */
[----:B------:R-:W-:Y:S01]  /*2e70*/  MOV R44, R56 ;  /* 0x00000038002c7202 */ /* 0x000fe20000000f00 */
[----:B------:R-:W-:Y:S01]  /*2e80*/  IMAD.MOV.U32 R46, RZ, RZ, R60 ;  /* 0x000000ffff2e7224 */ /* 0x000fe200078e003c */
[----:B------:R-:W-:Y:S01]  /*2e90*/  ISETP.NE.AND P0, PT, R197, 0x3, PT ;  /* 0x00000003c500780c */ /* 0x000fe20003f05270 */
        /* <DEDUP_REMOVED lines=23> */
.L_x_7777:
[----:B------:R-:W-:Y:S01]  /*3010*/  IMAD R105, R184, 0x8, R2 ;  /* 0x00000008b8697824 */ /* 0x000fe200078e0202 */
[----:B------:R-:W-:Y:S01]  /*3020*/  SHF.L.U32 R122, R191, 0x1f, RZ ;  /* 0x0000001fbf7a7819 */ /* 0x000fe200000006ff */
[----:B------:R-:W-:Y:S03]  /*3030*/  BSSY B1, `(.L_x_7778) ;  /* 0x0000003000017945 */ /* 0x000fe60003800000 */
[----:B------:R-:W0:Y:S02]  /*3040*/  SYNCS.PHASECHK.TRANS64.TRYWAIT P6, [R105+URZ+0x28890], R122 ;  /* 0x0288907a690075a7 */ /* 0x000e2400080c017f */
[----:B0-----:R-:W-:Y:S05]  /*3050*/  @!P6 BRA `(.L_x_7779) ;  /* 0x000001a40070e947 */ /* 0x001fea0003800000 */
.L_x_8086:
[----:B------:R-:W-:Y:S05]  /*3060*/  BSYNC B1 ;  /* 0x0000000000017941 */ /* 0x000fea0003800000 */
.L_x_7778:
        /* <DEDUP_REMOVED lines=53> */
.L_x_7785:
[----:B------:R-:W-:Y:S05]  /*33c0*/  BSYNC B3 ;  /* 0x0000000000037941 */ /* 0x000fea0003800000 */
.L_x_7784:
[----:B------:R-:W-:Y:S02]  /*33d0*/  ULDC.64 UR4, c[0x0][0x2d8] ;  /* 0x0000b60000047ab9 */ /* 0x000fe40000000a00 */
[----:B------:R-:W-:-:S04]  /*33e0*/  LEA R76, P3, R77, UR4, 0x1 ;  /* 0x000000044d4c7c11 */ /* 0x000fc8000f8608ff */
[----:B------:R-:W-:-:S05]  /*33f0*/  LEA.HI.X R77, R77, UR5, R144, 0x1, P3 ;  /* 0x000000054d4d7c11 */ /* 0x000fca00098f0c90 */
[----:B--2---:R1:W-:Y:S04]  /*3400*/  STG.E.128 desc[UR40][R76.64], R44 ;  /* 0x0000002c4c007986 */ /* 0x0043e8000c101d28 */
.L_x_7783:
[----:B------:R-:W-:Y:S05]  /*3410*/  BSYNC B2 ;  /* 0x0000000000027941 */ /* 0x000fea0003800000 */
.L_x_7782:
[----:B------:R-:W-:Y:S05]  /*3420*/  @P1 BRA `(.L_x_7781) ;  /* 0x0000000000d01947 */ /* 0x000fea0003800000 */
[----:B-1----:R1:W2:Y:S01]  /*3430*/  LDS.128 R44, [R110+0x1c400] ;  /* 0x01c400006e2c7984 */ /* 0x0022a20000000c00 */
        /* <DEDUP_REMOVED lines=46> */
.L_x_7787:
[----:B------:R-:W-:Y:S05]  /*3720*/  BSYNC B2 ;  /* 0x0000000000027941 */ /* 0x000fea0003800000 */
.L_x_7786:
[----:B------:R-:W-:Y:S02]  /*3730*/  ULDC.64 UR4, c[0x0][0x2d8] ;  /* 0x0000b60000047ab9 */ /* 0x000fe40000000a00 */
[----:B------:R-:W-:-:S04]  /*3740*/  LEA R72, P3, R142, UR4, 0x1 ;  /* 0x000000048e487c11 */ /* 0x000fc8000f8608ff */
[----:B------:R-:W-:-:S05]  /*3750*/  LEA.HI.X R73, R142, UR5, R141, 0x1, P3 ;  /* 0x000000058e497c11 */ /* 0x000fca00098f0c8d */
[----:B--2---:R2:W-:Y:S04]  /*3760*/  STG.E.128 desc[UR40][R72.64], R44 ;  /* 0x0000002c48007986 */ /* 0x0045e8000c101d28 */
.L_x_7781:
[----:B------:R-:W-:Y:S05]  /*3770*/  BSYNC B1 ;  /* 0x0000000000017941 */ /* 0x000fea0003800000 */
.L_x_7780:
        /* <DEDUP_REMOVED lines=53> */
.L_x_7793:
[----:B------:R-:W-:Y:S05]  /*3ad0*/  BSYNC B3 ;  /* 0x0000000000037941 */ /* 0x000fea0003800000 */
.L_x_7792:
[----:B------:R-:W-:Y:S02]  /*3ae0*/  ULDC.64 UR4, c[0x0][0x2d8] ;  /* 0x0000b60000047ab9 */ /* 0x000fe40000000a00 */
[----:B------:R-:W-:-:S04]  /*3af0*/  LEA R68, P3, R74, UR4, 0x1 ;  /* 0x000000044a447c11 */ /* 0x000fc8000f8608ff */
[----:B------:R-:W-:-:S05]  /*3b00*/  LEA.HI.X R69, R74, UR5, R75, 0x1, P3 ;  /* 0x000000054a457c11 */ /* 0x000fca00098f0c4b */
[----:B--2---:R2:W-:Y:S04]  /*3b10*/  STG.E.128 desc[UR40][R68.64], R44 ;  /* 0x0000002c44007986 */ /* 0x0045e8000c101d28 */
.L_x_7791:
[----:B------:R-:W-:Y:S05]  /*3b20*/  BSYNC B2 ;  /* 0x0000000000027941 */ /* 0x000fea0003800000 */
.L_x_7790:
[----:B------:R-:W-:Y:S05]  /*3b30*/  @P1 BRA `(.L_x_7789) ;  /* 0x0000000000d01947 */ /* 0x000fea0003800000 */
[----:B-12---:R1:W2:Y:S01]  /*3b40*/  LDS.128 R44, [R110+0x1d400] ;  /* 0x01d400006e2c7984 */ /* 0x0062a20000000c00 */
        /* <DEDUP_REMOVED lines=26> */
[----:B------:R-:W-:Y:S02]  /*3cf0*/  HADD2.F32 R65, -RZ, R124.H1_H1 ;  /* 0x3000007cff417230 */ /* 0x000fe40000004100 */
[----:B------:R-:W-:Y:S01]  /*3d00*/  FFMA.FTZ R74, R47, R68, -R74 ;  /* 0x000000442f4a7223 */ /* 0x000fe2000001084a */
[----:B------:R-:W-:Y:S02]  /*3d10*/  HADD2.F32 R44, -RZ, R44.H0_H0 ;  /* 0x2000002cff2c7230 */ /* 0x000fe40000004100 */
[----:B------:R-:W-:-:S02]  /*3d20*/  HADD2.F32 R67, -RZ, R124.H0_H0 ;  /* 0x2000007cff437230 */ /* 0x000fc40000004100 */
[CC--:B------:R-:W-:Y:S01]  /*3d30*/  FMUL.FTZ R69, R45.reuse, R65.reuse ;  /* 0x000000412d457220 */ /* 0x0c0fe20000410000 */
[--C-:B------:R-:W-:Y:S02]  /*3d40*/  HADD2.F32 R46, -RZ, R64.reuse.H1_H1 ;  /* 0x30000040ff2e7230 */ /* 0x100fe40000004100 */
        /* <DEDUP_REMOVED lines=14> */
.L_x_7795:
[----:B------:R-:W-:Y:S05]  /*3e30*/  BSYNC B2 ;  /* 0x0000000000027941 */ /* 0x000fea0003800000 */
.L_x_7794:
[----:B------:R-:W-:Y:S02]  /*3e40*/  ULDC.64 UR4, c[0x0][0x2d8] ;  /* 0x0000b60000047ab9 */ /* 0x000fe40000000a00 */
[----:B------:R-:W-:-:S04]  /*3e50*/  LEA R64, P3, R75, UR4, 0x1 ;  /* 0x000000044b407c11 */ /* 0x000fc8000f8608ff */
[----:B------:R-:W-:-:S05]  /*3e60*/  LEA.HI.X R65, R75, UR5, R76, 0x1, P3 ;  /* 0x000000054b417c11 */ /* 0x000fca00098f0c4c */
[----:B--2---:R3:W-:Y:S04]  /*3e70*/  STG.E.128 desc[UR40][R64.64], R44 ;  /* 0x0000002c40007986 */ /* 0x0047e8000c101d28 */
.L_x_7789:
[----:B------:R-:W-:Y:S05]  /*3e80*/  BSYNC B1 ;  /* 0x0000000000017941 */ /* 0x000fea0003800000 */
.L_x_7788:
[----:B------:R-:W-:Y:S01]  /*3e90*/  ISETP.NE.AND P3, PT, R134, RZ, PT ;  /* 0x000000ff8600720c */ /* 0x000fe20003f65270 */
[----:B------:R-:W-:-:S12]  /*3ea0*/  BSSY B1, `(.L_x_7796) ;  /* 0x0000070000017945 */ /* 0x000fd80003800000 */
[----:B------:R-:W-:Y:S05]  /*3eb0*/  @P3 BRA `(.L_x_7797) ;  /* 0x0000000400b83947 */ /* 0x000fea0003800000 */
[----:B--2---:R-:W-:Y:S01]  /*3ec0*/  IADD3 R73, P3, P4, R4, R118, R16 ;  /* 0x0000007604497210 */ /* 0x004fe20007c7e010 */
[----:B------:R-:W-:Y:S03]  /*3ed0*/  BSSY B2, `(.L_x_7798) ;  /* 0x0000037000027945 */ /* 0x000fe60003800000 */
[----:B------:R-:W-:Y:S01]  /*3ee0*/  IADD3.X R75, R20, R120, R17, P3, P4 ;  /* 0x00000078144b7210 */ /* 0x000fe20001fe8411 */
[----:B------:R-:W-:Y:S08]  /*3ef0*/  @P2 BRA `(.L_x_7799) ;  /* 0x0000000000d02947 */ /* 0x000ff00003800000 */
[----:B-1-3--:R1:W2:Y:S01]  /*3f00*/  LDS.128 R44, [R110+0x1a400] ;  /* 0x01a400006e2c7984 */ /* 0x00a2a20000000c00 */
        /* <DEDUP_REMOVED lines=46> */
.L_x_7801:
[----:B------:R-:W-:Y:S05]  /*41f0*/  BSYNC B3 ;  /* 0x0000000000037941 */ /* 0x000fea0003800000 */
.L_x_7800:
[----:B------:R-:W-:Y:S02]  /*4200*/  ULDC.64 UR4, c[0x0][0x2d8] ;  /* 0x0000b60000047ab9 */ /* 0x000fe40000000a00 */
[----:B------:R-:W-:-:S04]  /*4210*/  LEA R60, P3, R71, UR4, 0x1 ;  /* 0x00000004473c7c11 */ /* 0x000fc8000f8608ff */
[----:B------:R-:W-:-:S05]  /*4220*/  LEA.HI.X R61, R71, UR5, R72, 0x1, P3 ;  /* 0x00000005473d7c11 */ /* 0x000fca00098f0c48 */
[----:B--2---:R2:W-:Y:S04]  /*4230*/  STG.E.128 desc[UR40][R60.64], R44 ;  /* 0x0000002c3c007986 */ /* 0x0045e8000c101d28 */
.L_x_7799:
[----:B------:R-:W-:Y:S05]  /*4240*/  BSYNC B2 ;  /* 0x0000000000027941 */ /* 0x000fea0003800000 */
.L_x_7798:
        /* <DEDUP_REMOVED lines=48> */
.L_x_7803:
[----:B------:R-:W-:Y:S05]  /*4550*/  BSYNC B2 ;  /* 0x0000000000027941 */ /* 0x000fea0003800000 */
.L_x_7802:
[----:B------:R-:W-:Y:S02]  /*4560*/  ULDC.64 UR4, c[0x0][0x2d8] ;  /* 0x0000b60000047ab9 */ /* 0x000fe40000000a00 */
[----:B------:R-:W-:-:S04]  /*4570*/  LEA R56, P3, R67, UR4, 0x1 ;  /* 0x0000000443387c11 */ /* 0x000fc8000f8608ff */
[----:B------:R-:W-:-:S05]  /*4580*/  LEA.HI.X R57, R67, UR5, R68, 0x1, P3 ;  /* 0x0000000543397c11 */ /* 0x000fca00098f0c44 */
[----:B--2---:R4:W-:Y:S04]  /*4590*/  STG.E.128 desc[UR40][R56.64], R44 ;  /* 0x0000002c38007986 */ /* 0x0049e8000c101d28 */
.L_x_7797:
[----:B------:R-:W-:Y:S05]  /*45a0*/  BSYNC B1 ;  /* 0x0000000000017941 */ /* 0x000fea0003800000 */
.L_x_7796:
[----:B------:R-:W-:Y:S05]  /*45b0*/  @P5 BRA `(.L_x_7804) ;  /* 0x00000034009c5947 */ /* 0x000fea0003800000 */
[----:B------:R-:W-:Y:S01]  /*45c0*/  IADD3 R118, P3, P4, R107, R118, R16 ;  /* 0x000000766b767210 */ /* 0x000fe20007c7e010 */
[----:B------:R-:W-:Y:S03]  /*45d0*/  BSSY B1, `(.L_x_7805) ;  /* 0x0000037000017945 */ /* 0x000fe60003800000 */
[----:B----4-:R-:W-:Y:S01]  /*45e0*/  IADD3.X R57, R28, R120, R17, P3, P4 ;  /* 0x000000781c397210 */ /* 0x010fe20001fe8411 */
[----:B------:R-:W-:Y:S08]  /*45f0*/  @P2 BRA `(.L_x_7806) ;  /* 0x0000000000d02947 */ /* 0x000ff00003800000 */
[----:B-123--:R1:W2:Y:S01]  /*4600*/  LDS.128 R44, [R110+0x1b400] ;  /* 0x01b400006e2c7984 */ /* 0x00e2a20000000c00 */
[----:B------:R-:W-:Y:S01]  /*4610*/  ISETP.GE.AND P4, PT, R22, R121, PT ;  /* 0x000000791600720c */ /* 0x000fe20003f86270 */
[----:B------:R-:W-:Y:S01]  /*4620*/  BSSY B2, `(.L_x_7807) ;  /* 0x000002c000027945 */ /* 0x000fe20003800000 */
[----:B------:R-:W-:-:S11]  /*4630*/  IADD3 R64, P3, R118, R100, RZ ;  /* 0x0000006476407210 */ /* 0x000fd60007f7e0ff */
        /* <DEDUP_REMOVED lines=42> */
.L_x_7808:
[----:B------:R-:W-:Y:S05]  /*48e0*/  BSYNC B2 ;  /* 0x0000000000027941 */ /* 0x000fea0003800000 */
.L_x_7807:
[----:B------:R-:W-:Y:S01]  /*48f0*/  ULDC.64 UR4, c[0x0][0x2d8] ;  /* 0x0000b60000047ab9 */ /* 0x000fe20000000a00 */
[----:B------:R-:W-:Y:S01]  /*4900*/  IMAD.X R53, R57, 0x1, R32, P3 ;  /* 0x0000000139357824 */ /* 0x000fe200018e0620 */
[----:B------:R-:W-:-:S04]  /*4910*/  LEA R52, P3, R64, UR4, 0x1 ;  /* 0x0000000440347c11 */ /* 0x000fc8000f8608ff */
[----:B------:R-:W-:-:S05]  /*4920*/  LEA.HI.X R53, R64, UR5, R53, 0x1, P3 ;  /* 0x0000000540357c11 */ /* 0x000fca00098f0c35 */
[----:B--2---:R4:W-:Y:S04]  /*4930*/  STG.E.128 desc[UR40][R52.64], R44 ;  /* 0x0000002c34007986 */ /* 0x0049e8000c101d28 */
.L_x_7806:
[----:B------:R-:W-:Y:S05]  /*4940*/  BSYNC B1 ;  /* 0x0000000000017941 */ /* 0x000fea0003800000 */
.L_x_7805:
        /* <DEDUP_REMOVED lines=47> */
.L_x_7810:
[----:B------:R-:W-:Y:S05]  /*4c40*/  BSYNC B1 ;  /* 0x0000000000017941 */ /* 0x000fea0003800000 */
.L_x_7809:
[----:B------:R-:W-:Y:S01]  /*4c50*/  ULDC.64 UR4, c[0x0][0x2d8] ;  /* 0x0000b60000047ab9 */ /* 0x000fe20000000a00 */
[----:B------:R-:W-:Y:S01]  /*4c60*/  IMAD.X R57, R57, 0x1, R102, P3 ;  /* 0x0000000139397824 */ /* 0x000fe200018e0666 */
[----:B------:R-:W-:-:S04]  /*4c70*/  LEA R48, P3, R60, UR4, 0x1 ;  /* 0x000000043c307c11 */ /* 0x000fc8000f8608ff */
[----:B------:R-:W-:-:S05]  /*4c80*/  LEA.HI.X R49, R60, UR5, R57, 0x1, P3 ;  /* 0x000000053c317c11 */ /* 0x000fca00098f0c39 */
[----:B--2---:R1:W-:Y:S01]  /*4c90*/  STG.E.128 desc[UR40][R48.64], R44 ;  /* 0x0000002c30007986 */ /* 0x0043e2000c101d28 */
[----:B------:R-:W-:Y:S05]  /*4ca0*/  BRA `(.L_x_7804) ;  /* 0x0000002c00e07947 */ /* 0x000fea0003800000 */
.L_x_7768:
        /* <DEDUP_REMOVED lines=25> */
[----:B------:R-:W-:-:S04]  /*4e40*/  @!P4 IADD3 R48, P5, R86, R76, RZ ;  /* 0x0000004c5630c210 */ /* 0x000fc80007fbe0ff */
[----:B------:R-:W-:Y:S02]  /*4e50*/  @!P4 IADD3.X R49, R105, R38, RZ, P5, !PT ;  /* 0x000000266931c210 */ /* 0x000fe40002ffe4ff */
        /* <DEDUP_REMOVED lines=38> */
[----:B------:R-:W-:Y:S01]  /*50c0*/  ULDC.64 UR4, c[0x0][0x3c8] ;  /* 0x0000f20000047ab9 */ /* 0x000fe20000000a00 */
[----:B------:R-:W-:Y:S01]  /*50d0*/  IMAD.MOV.U32 R73, RZ, RZ, R122 ;  /* 0x000000ffff497224 */ /* 0x000fe200078e007a */
[----:B------:R-:W-:Y:S01]  /*50e0*/  ULDC.64 UR6, c[0x0][0x3e0] ;  /* 0x0000f80000067ab9 */ /* 0x000fe20000000a00 */
[----:B------:R-:W-:-:S03]  /*50f0*/  IMAD.MOV.U32 R77, RZ, RZ, R105 ;  /* 0x000000ffff4d7224 */ /* 0x000fc600078e0069 */
        /* <DEDUP_REMOVED lines=15> */
.L_x_7812:
[----:B------:R-:W-:Y:S05]  /*51f0*/  BSYNC B1 ;  /* 0x0000000000017941 */ /* 0x000fea0003800000 */
.L_x_7811:
[----:B-----5:R-:W-:Y:S01]  /*5200*/  IMAD.MOV.U32 R76, RZ, RZ, R70 ;  /* 0x000000ffff4c7224 */ /* 0x020fe200078e0046 */
[----:B------:R-:W-:Y:S01]  /*5210*/  MOV R77, R71 ;  /* 0x00000047004d7202 */ /* 0x000fe20000000f00 */
[----:B------:R-:W-:Y:S01]  /*5220*/  IMAD.MOV.U32 R78, RZ, RZ, R68 ;  /* 0x000000ffff4e7224 */ /* 0x000fe200078e0044 */
[----:B------:R-:W-:Y:S01]  /*5230*/  ISETP.NE.AND P0, PT, R197, 0x3, PT ;  /* 0x00000003c500780c */ /* 0x000fe20003f05270 */
[----:B------:R-:W-:Y:S01]  /*5240*/  IMAD.MOV.U32 R79, RZ, RZ, R69 ;  /* 0x000000ffff4f7224 */ /* 0x000fe200078e0045 */
[----:B------:R-:W-:Y:S01]  /*5250*/  PRMT R133, R77, 0x5410, R76 ;  /* 0x000054104d857816 */ /* 0x000fe2000000004c */
        /* <DEDUP_REMOVED lines=51> */
.L_x_7813:
        /* <DEDUP_REMOVED lines=9> */
.L_x_8087:
[----:B------:R-:W-:Y:S05]  /*5620*/  BSYNC B1 ;  /* 0x0000000000017941 */ /* 0x000fea0003800000 */
.L_x_7814:
        /* <DEDUP_REMOVED lines=26> */
[----:B------:R-:W-:-:S03]  /*57d0*/  IMAD R77, R77, 0x2, R2 ;  /* 0x000000024d4d7824 */ /* 0x000fc600078e0202 */
[----:B------:R-:W-:-:S03]  /*57e0*/  LEA R80, R79, R2, 0x1 ;  /* 0x000000024f507211 */ /* 0x000fc600078e08ff */
        /* <DEDUP_REMOVED lines=9> */
[----:B------:R-:W-:Y:S02]  /*5880*/  SHF.R.U64 R48, R48, 0x10, R49 ;  /* 0x0000001030307819 */ /* 0x000fe40000001231 */
[--C-:B------:R-:W-:Y:S01]  /*5890*/  SHF.R.U64 R45, R46, 0x10, R47.reuse ;  /* 0x000000102e2d7819 */ /* 0x100fe2000000122f */
[----:B------:R-:W-:Y:S01]  /*58a0*/  HADD2.F32 R152, -RZ, R152.H0_H0 ;  /* 0x20000098ff987230 */ /* 0x000fe20000004100 */
[----:B------:R-:W-:Y:S01]  /*58b0*/  SHF.R.U32.HI R49, RZ, 0x10, R47 ;  /* 0x00000010ff317819 */ /* 0x000fe2000001162f */
[----:B-1----:R-:W-:Y:S01]  /*58c0*/  HADD2.F32 R47, -RZ, R77.H0_H0 ;  /* 0x2000004dff2f7230 */ /* 0x002fe20000004100 */
[--C-:B------:R-:W-:Y:S01]  /*58d0*/  SHF.R.U64 R46, R50, 0x10, R51.reuse ;  /* 0x00000010322e7819 */ /* 0x100fe20000001233 */
[--C-:B--2---:R-:W-:Y:S01]  /*58e0*/  HADD2.F32 R50, -RZ, R81.reuse.H0_H0 ;  /* 0x20000051ff327230 */ /* 0x104fe20000004100 */
[----:B------:R-:W-:Y:S01]  /*58f0*/  SHF.R.U32.HI R149, RZ, 0x10, R51 ;  /* 0x00000010ff957819 */ /* 0x000fe20000011633 */
[----:B------:R-:W-:-:S02]  /*5900*/  HADD2.F32 R51, -RZ, R81.H1_H1 ;  /* 0x30000051ff337230 */ /* 0x000fc40000004100 */
[-C--:B------:R-:W-:Y:S01]  /*5910*/  FMUL.FTZ R81, R47, R150.reuse ;  /* 0x000000962f517220 */ /* 0x080fe20000410000 */
[----:B------:R-:W-:Y:S02]  /*5920*/  HADD2.F32 R77, -RZ, R77.H1_H1 ;  /* 0x3000004dff4d7230 */ /* 0x000fe40000004100 */
[C---:B------:R-:W-:Y:S01]  /*5930*/  FMUL.FTZ R156, R50.reuse, R150 ;  /* 0x00000096329c7220 */ /* 0x040fe20000410000 */
[----:B------:R-:W-:Y:S02]  /*5940*/  HADD2.F32 R45, -RZ, R45.H0_H0 ;  /* 0x2000002dff2d7230 */ /* 0x000fe40000004100 */
[-C--:B------:R-:W-:Y:S01]  /*5950*/  FMUL.FTZ R150, R51, R154.reuse ;  /* 0x0000009a33967220 */ /* 0x080fe20000410000 */
[-C--:B------:R-:W-:Y:S01]  /*5960*/  FFMA.FTZ R50, R50, R151.reuse, R81 ;  /* 0x0000009732327223 */ /* 0x080fe20000010051 */
[C---:B------:R-:W-:Y:S01]  /*5970*/  FMUL.FTZ R154, R77.reuse, R154 ;  /* 0x0000009a4d9a7220 */ /* 0x040fe20000410000 */
[----:B------:R-:W-:Y:S02]  /*5980*/  HADD2.F32 R81, -RZ, R83.H0_H0 ;  /* 0x20000053ff517230 */ /* 0x000fe40000004100 */
[-C--:B------:R-:W-:Y:S01]  /*5990*/  FFMA.FTZ R150, R77, R152.reuse, -R150 ;  /* 0x000000984d967223 */ /* 0x080fe20000010896 */
[----:B------:R-:W-:Y:S01]  /*59a0*/  FFMA.FTZ R47, R47, R151, -R156 ;  /* 0x000000972f2f7223 */ /* 0x000fe2000001089c */
[----:B------:R-:W-:Y:S01]  /*59b0*/  FFMA.FTZ R51, R51, R152, R154 ;  /* 0x0000009833337223 */ /* 0x000fe2000001009a */
[----:B------:R-:W-:-:S02]  /*59c0*/  HADD2.F32 R152, -RZ, R148.H0_H0 ;  /* 0x20000094ff987230 */ /* 0x000fc40000004100 */
[----:B------:R-:W-:Y:S01]  /*59d0*/  HADD2.F32 R148, -RZ, R148.H1_H1 ;  /* 0x30000094ff947230 */ /* 0x000fe20000004100 */
[----:B------:R-:W-:Y:S01]  /*59e0*/  F2FP.F16.F32.PACK_AB R47, R150, R47 ;  /* 0x0000002f962f723e */ /* 0x000fe200000000ff */
[----:B------:R-:W-:Y:S01]  /*59f0*/  HADD2.F32 R77, -RZ, R79.H0_H0 ;  /* 0x2000004fff4d7230 */ /* 0x000fe20000004100 */
[----:B------:R-:W-:Y:S01]  /*5a00*/  F2FP.F16.F32.PACK_AB R50, R51, R50 ;  /* 0x000000323332723e */ /* 0x000fe200000000ff */
[----:B------:R-:W-:Y:S02]  /*5a10*/  HADD2.F32 R83, -RZ, R83.H1_H1 ;  /* 0x30000053ff537230 */ /* 0x000fe40000004100 */
[-C--:B------:R-:W-:Y:S01]  /*5a20*/  FMUL.FTZ R158, R81, R148.reuse ;  /* 0x00000094519e7220 */ /* 0x080fe20000410000 */
[----:B------:R-:W-:Y:S02]  /*5a30*/  HADD2.F32 R156, -RZ, R149.H0_H0 ;  /* 0x20000095ff9c7230 */ /* 0x000fe40000004100 */
[----:B------:R-:W-:Y:S01]  /*5a40*/  FMUL.FTZ R148, R77, R148 ;  /* 0x000000944d947220 */ /* 0x000fe20000410000 */
[----:B------:R-:W-:-:S02]  /*5a50*/  HADD2.F32 R79, -RZ, R79.H1_H1 ;  /* 0x3000004fff4f7230 */ /* 0x000fc40000004100 */
[----:B------:R-:W-:Y:S02]  /*5a60*/  HADD2.F32 R154, -RZ, R49.H0_H0 ;  /* 0x20000031ff9a7230 */ /* 0x000fe40000004100 */
        /* <DEDUP_REMOVED lines=45> */
.L_x_7819:
[----:B------:R-:W-:Y:S05]  /*5d40*/  BSYNC B2 ;  /* 0x0000000000027941 */ /* 0x000fea0003800000 */
.L_x_7818:
        /* <DEDUP_REMOVED lines=11> */
.L_x_7817:
[----:B------:R-:W-:Y:S05]  /*5e00*/  BSYNC B1 ;  /* 0x0000000000017941 */ /* 0x000fea0003800000 */
.L_x_7816:
        /* <DEDUP_REMOVED lines=18> */
[----:B------:R-:W-:Y:S02]  /*5f30*/  LOP3.LUT R44, R201, 0x38, R80, 0xf8, !PT ;  /* 0x00000038c92c7812 */ /* 0x000fe400078ef850 */
[----:B------:R-:W-:Y:S02]  /*5f40*/  SHF.L.U32 R46, R45, 0xa, RZ ;  /* 0x0000000a2d2e7819 */ /* 0x000fe400000006ff */
[----:B------:R-:W-:Y:S02]  /*5f50*/  LOP3.LUT R45, R44, R207, RZ, 0x3c, !PT ;  /* 0x000000cf2c2d7212 */ /* 0x000fe400078e3cff */
        /* <DEDUP_REMOVED lines=11> */
[----:B------:R-:W-:Y:S02]  /*6010*/  SHF.R.U64 R52, R54, 0x10, R55 ;  /* 0x0000001036347819 */ /* 0x000fe40000001237 */
[----:B-1----:R-:W-:Y:S01]  /*6020*/  MOV R54, R44 ;  /* 0x0000002c00367202 */ /* 0x002fe20000000f00 */
[----:B--2---:R-:W-:Y:S01]  /*6030*/  IMAD.MOV.U32 R44, RZ, RZ, R49 ;  /* 0x000000ffff2c7224 */ /* 0x004fe200078e0031 */
[----:B------:R-:W-:Y:S01]  /*6040*/  SHF.R.U32.HI R124, RZ, 0x10, R57 ;  /* 0x00000010ff7c7819 */ /* 0x000fe20000011639 */
[----:B------:R-:W-:Y:S01]  /*6050*/  IMAD.MOV.U32 R49, RZ, RZ, R47 ;  /* 0x000000ffff317224 */ /* 0x000fe200078e002f */
        /* <DEDUP_REMOVED lines=9> */
[----:B------:R-:W-:-:S02]  /*60f0*/  HADD2.F32 R44, -RZ, R45.H0_H0 ;  /* 0x2000002dff2c7230 */ /* 0x000fc40000004100 */
[----:B------:R-:W-:Y:S02]  /*6100*/  HADD2.F32 R124, -RZ, R124.H0_H0 ;  /* 0x2000007cff7c7230 */ /* 0x000fe40000004100 */
[----:B------:R-:W-:Y:S02]  /*6110*/  HADD2.F32 R47, -RZ, R45.H1_H1 ;  /* 0x3000002dff2f7230 */ /* 0x000fe40000004100 */
        /* <DEDUP_REMOVED lines=15> */
[----:B------:R-:W-:Y:S02]  /*6210*/  HADD2.F32 R140, -RZ, R125.H0_H0 ;  /* 0x2000007dff8c7230 */ /* 0x000fe40000004100 */
[----:B------:R-:W-:Y:S02]  /*6220*/  HADD2.F32 R124, -RZ, R142.H0_H0 ;  /* 0x2000008eff7c7230 */ /* 0x000fe40000004100 */
[----:B------:R-:W-:Y:S01]  /*6230*/  FMUL.FTZ R142, R58, R83 ;  /* 0x000000533a8e7220 */ /* 0x000fe20000410000 */
[----:B------:R-:W-:-:S02]  /*6240*/  HADD2.F32 R59, -RZ, R138.H1_H1 ;  /* 0x3000008aff3b7230 */ /* 0x000fc40000004100 */
        /* <DEDUP_REMOVED lines=9> */
[--C-:B------:R-:W-:Y:S02]  /*62e0*/  HADD2.F32 R51, -RZ, R55.reuse.H0_H0 ;  /* 0x20000037ff337230 */ /* 0x100fe40000004100 */
[----:B------:R-:W-:Y:S01]  /*62f0*/  FFMA.FTZ R140, R57, R124, R140 ;  /* 0x0000007c398c7223 */ /* 0x000fe2000001008c */
[--C-:B------:R-:W-:Y:S01]  /*6300*/  HADD2.F32 R49, -RZ, R54.reuse.H0_H0 ;  /* 0x20000036ff317230 */ /* 0x100fe20000004100 */
[----:B------:R-:W-:Y:S01]  /*6310*/  F2FP.F16.F32.PACK_AB R142, R143, R142 ;  /* 0x0000008e8f8e723e */ /* 0x000fe200000000ff */
[----:B------:R-:W-:Y:S02]  /*6320*/  HADD2.F32 R55, -RZ, R55.H1_H1 ;  /* 0x30000037ff377230 */ /* 0x000fe40000004100 */
[-C--:B------:R-:W-:Y:S01]  /*6330*/  FMUL.FTZ R124, R51, R58.reuse ;  /* 0x0000003a337c7220 */ /* 0x080fe20000410000 */
[----:B------:R-:W-:Y:S02]  /*6340*/  HADD2.F32 R54, -RZ, R54.H1_H1 ;  /* 0x30000036ff367230 */ /* 0x000fe40000004100 */
[----:B------:R-:W-:Y:S01]  /*6350*/  FMUL.FTZ R58, R49, R58 ;  /* 0x0000003a313a7220 */ /* 0x000fe20000410000 */
[----:B------:R-:W-:-:S02]  /*6360*/  HADD2.F32 R138, -RZ, R138.H0_H0 ;  /* 0x2000008aff8a7230 */ /* 0x000fc40000004100 */
[-C--:B------:R-:W-:Y:S01]  /*6370*/  FMUL.FTZ R57, R55, R56.reuse ;  /* 0x0000003837397220 */ /* 0x080fe20000410000 */
[----:B------:R-:W-:Y:S02]  /*6380*/  HADD2.F32 R82, -RZ, R82.H0_H0 ;  /* 0x20000052ff527230 */ /* 0x000fe40000004100 */
[C---:B------:R-:W-:Y:S01]  /*6390*/  FMUL.FTZ R56, R54.reuse, R56 ;  /* 0x0000003836387220 */ /* 0x040fe20000410000 */
[-C--:B------:R-:W-:Y:S01]  /*63a0*/  FFMA.FTZ R58, R51, R138.reuse, R58 ;  /* 0x0000008a333a7223 */ /* 0x080fe2000001003a */
[----:B------:R-:W-:Y:S02]  /*63b0*/  FFMA.FTZ R124, R49, R138, -R124 ;  /* 0x0000008a317c7223 */ /* 0x000fe4000001087c */
[-C--:B------:R-:W-:Y:S01]  /*63c0*/  FFMA.FTZ R59, R55, R82.reuse, R56 ;  /* 0x00000052373b7223 */ /* 0x080fe20000010038 */
[----:B------:R-:W-:Y:S02]  /*63d0*/  HADD2.F32 R51, -RZ, R50.H0_H0 ;  /* 0x20000032ff337230 */ /* 0x000fe40000004100 */
[----:B------:R-:W-:Y:S01]  /*63e0*/  FFMA.FTZ R57, R54, R82, -R57 ;  /* 0x0000005236397223 */ /* 0x000fe20000010839 */
[----:B------:R-:W-:-:S02]  /*63f0*/  HADD2.F32 R56, -RZ, R141.H0_H0 ;  /* 0x2000008dff387230 */ /* 0x000fc40000004100 */
[----:B------:R-:W-:Y:S02]  /*6400*/  HADD2.F32 R55, -RZ, R53.H0_H0 ;  /* 0x20000035ff377230 */ /* 0x000fe40000004100 */
[----:B------:R-:W-:Y:S01]  /*6410*/  HADD2.F32 R49, -RZ, R46.H0_H0 ;  /* 0x2000002eff317230 */ /* 0x000fe20000004100 */
[----:B------:R-:W-:Y:S01]  /*6420*/  F2FP.F16.F32.PACK_AB R44, R57, R124 ;  /* 0x0000007c392c723e */ /* 0x000fe200000000ff */
[----:B------:R-:W-:Y:S02]  /*6430*/  HADD2.F32 R50, -RZ, R50.H1_H1 ;  /* 0x30000032ff327230 */ /* 0x000fe40000004100 */
[----:B------:R-:W-:Y:S02]  /*6440*/  HADD2.F32 R46, -RZ, R46.H1_H1 ;  /* 0x3000002eff2e7230 */ /* 0x000fe40000004100 */
[----:B------:R-:W-:Y:S02]  /*6450*/  HADD2.F32 R53, -RZ, R52.H0_H0 ;  /* 0x20000034ff357230 */ /* 0x000fe40000004100 */
[----:B------:R-:W-:Y:S01]  /*6460*/  FMUL.FTZ R52, R51, R56 ;  /* 0x0000003833347220 */ /* 0x000fe20000410000 */
[----:B------:R-:W-:-:S02]  /*6470*/  HADD2.F32 R54, -RZ, R139.H1_H1 ;  /* 0x3000008bff367230 */ /* 0x000fc40000004100 */
[-C--:B------:R-:W-:Y:S01]  /*6480*/  FMUL.FTZ R83, R50, R55.reuse ;  /* 0x0000003732537220 */ /* 0x080fe20000410000 */
[C---:B------:R-:W-:Y:S01]  /*6490*/  FMUL.FTZ R56, R49.reuse, R56 ;  /* 0x0000003831387220 */ /* 0x040fe20000410000 */
[C---:B------:R-:W-:Y:S01]  /*64a0*/  FMUL.FTZ R55, R46.reuse, R55 ;  /* 0x000000372e377220 */ /* 0x040fe20000410000 */
[-C--:B------:R-:W-:Y:S02]  /*64b0*/  FFMA.FTZ R52, R49, R54.reuse, -R52 ;  /* 0x0000003631347223 */ /* 0x080fe40000010834 */
        /* <DEDUP_REMOVED lines=10> */
.L_x_7823:
[----:B------:R-:W-:Y:S05]  /*6560*/  BSYNC B2 ;  /* 0x0000000000027941 */ /* 0x000fea0003800000 */
.L_x_7822:
        /* <DEDUP_REMOVED lines=11> */
.L_x_7821:
[----:B------:R-:W-:Y:S05]  /*6620*/  BSYNC B1 ;  /* 0x0000000000017941 */ /* 0x000fea0003800000 */
.L_x_7820:
        /* <DEDUP_REMOVED lines=22> */
[----:B------:R-:W-:Y:S02]  /*6790*/  IADD3 R47, R45, R46, R206 ;  /* 0x0000002e2d2f7210 */ /* 0x000fe40007ffe0ce */
[----:B------:R-:W-:-:S03]  /*67a0*/  LEA R45, R184, R112, 0xe ;  /* 0x00000070b82d7211 */ /* 0x000fc600078e70ff */
        /* <DEDUP_REMOVED lines=9> */
[--C-:B------:R-:W-:Y:S02]  /*6840*/  SHF.R.U64 R60, R60, 0x10, R61.reuse ;  /* 0x000000103c3c7819 */ /* 0x100fe4000000123d */
[----:B------:R-:W-:Y:S01]  /*6850*/  SHF.R.U32.HI R76, RZ, 0x10, R61 ;  /* 0x00000010ff4c7819 */ /* 0x000fe2000001163d */
[----:B--2---:R-:W-:Y:S01]  /*6860*/  IMAD.MOV.U32 R61, RZ, RZ, R48 ;  /* 0x000000ffff3d7224 */ /* 0x004fe200078e0030 */
[----:B------:R-:W-:Y:S01]  /*6870*/  SHF.R.U64 R56, R62, 0x10, R63 ;  /* 0x000000103e387819 */ /* 0x000fe2000000123f */
[----:B------:R-:W-:Y:S01]  /*6880*/  IMAD.MOV.U32 R62, RZ, RZ, R50 ;  /* 0x000000ffff3e7224 */ /* 0x000fe200078e0032 */
[----:B------:R-:W-:Y:S01]  /*6890*/  SHF.R.U64 R58, R66, 0x10, R67 ;  /* 0x00000010423a7819 */ /* 0x000fe20000001243 */
[--C-:B------:R-:W-:Y:S01]  /*68a0*/  HADD2.F32 R50, -RZ, R49.reuse.H0_H0 ;  /* 0x20000031ff327230 */ /* 0x100fe20000004100 */
[----:B-1----:R-:W-:Y:S01]  /*68b0*/  MOV R48, R47 ;  /* 0x0000002f00307202 */ /* 0x002fe20000000f00 */
[----:B------:R-:W-:Y:S01]  /*68c0*/  HADD2.F32 R49, -RZ, R49.H1_H1 ;  /* 0x30000031ff317230 */ /* 0x000fe20000004100 */
[----:B------:R-:W-:Y:S01]  /*68d0*/  SHF.R.U32.HI R79, RZ, 0x10, R63 ;  /* 0x00000010ff4f7819 */ /* 0x000fe2000001163f */
[----:B------:R-:W-:Y:S01]  /*68e0*/  HADD2.F32 R47, -RZ, R45.H0_H0 ;  /* 0x2000002dff2f7230 */ /* 0x000fe20000004100 */
[----:B------:R-:W-:Y:S01]  /*68f0*/  SHF.R.U32.HI R77, RZ, 0x10, R67 ;  /* 0x00000010ff4d7819 */ /* 0x000fe20000011643 */
[----:B------:R-:W-:-:S02]  /*6900*/  HADD2.F32 R66, -RZ, R64.H0_H0 ;  /* 0x20000040ff427230 */ /* 0x000fc40000004100 */
[----:B------:R-:W-:Y:S02]  /*6910*/  HADD2.F32 R45, -RZ, R45.H1_H1 ;  /* 0x3000002dff2d7230 */ /* 0x000fe40000004100 */
[----:B------:R-:W-:Y:S02]  /*6920*/  HADD2.F32 R64, -RZ, R76.H0_H0 ;  /* 0x2000004cff407230 */ /* 0x000fe40000004100 */
[-C--:B------:R-:W-:Y:S01]  /*6930*/  FMUL.FTZ R78, R49, R66.reuse ;  /* 0x00000042314e7220 */ /* 0x080fe20000410000 */
[----:B------:R-:W-:Y:S02]  /*6940*/  HADD2.F32 R63, -RZ, R135.H1_H1 ;  /* 0x30000087ff3f7230 */ /* 0x000fe40000004100 */
[-C--:B------:R-:W-:Y:S01]  /*6950*/  FMUL.FTZ R76, R50, R65.reuse ;  /* 0x00000041324c7220 */ /* 0x080fe20000410000 */
[----:B------:R-:W-:Y:S01]  /*6960*/  FMUL.FTZ R66, R45, R66 ;  /* 0x000000422d427220 */ /* 0x000fe20000410000 */
[----:B------:R-:W-:Y:S01]  /*6970*/  FMUL.FTZ R65, R47, R65 ;  /* 0x000000412f417220 */ /* 0x000fe20000410000 */
[-C--:B------:R-:W-:Y:S01]  /*6980*/  FFMA.FTZ R67, R45, R64.reuse, -R78 ;  /* 0x000000402d437223 */ /* 0x080fe2000001084e */
[----:B------:R-:W-:Y:S01]  /*6990*/  FFMA.FTZ R76, R47, R63, -R76 ;  /* 0x0000003f2f4c7223 */ /* 0x000fe2000001084c */
[----:B------:R-:W-:Y:S01]  /*69a0*/  FFMA.FTZ R78, R49, R64, R66 ;  /* 0x00000040314e7223 */ /* 0x000fe20000010042 */
[----:B------:R-:W-:-:S02]  /*69b0*/  HADD2.F32 R64, -RZ, R136.H1_H1 ;  /* 0x30000088ff407230 */ /* 0x000fc40000004100 */
[----:B------:R-:W-:Y:S01]  /*69c0*/  FFMA.FTZ R65, R50, R63, R65 ;  /* 0x0000003f32417223 */ /* 0x000fe20000010041 */
[--C-:B------:R-:W-:Y:S02]  /*69d0*/  HADD2.F32 R47, -RZ, R51.reuse.H0_H0 ;  /* 0x20000033ff2f7230 */ /* 0x100fe40000004100 */
[--C-:B------:R-:W-:Y:S02]  /*69e0*/  HADD2.F32 R45, -RZ, R48.reuse.H0_H0 ;  /* 0x20000030ff2d7230 */ /* 0x100fe40000004100 */
        /* <DEDUP_REMOVED lines=16> */
[----:B------:R-:W-:Y:S02]  /*6af0*/  HADD2.F32 R47, -RZ, R61.H0_H0 ;  /* 0x2000003dff2f7230 */ /* 0x000fe40000004100 */
[----:B------:R-:W-:Y:S01]  /*6b00*/  HADD2.F32 R49, -RZ, R83.H0_H0 ;  /* 0x20000053ff317230 */ /* 0x000fe20000004100 */
[----:B------:R-:W-:Y:S01]  /*6b10*/  F2FP.F16.F32.PACK_AB R80, R81, R80 ;  /* 0x000000505150723e */ /* 0x000fe200000000ff */
[----:B------:R-:W-:Y:S02]  /*6b20*/  HADD2.F32 R61, -RZ, R61.H1_H1 ;  /* 0x3000003dff3d7230 */ /* 0x000fe40000004100 */
[----:B------:R-:W-:Y:S01]  /*6b30*/  FMUL.FTZ R64, R47, R50 ;  /* 0x000000322f407220 */ /* 0x000fe20000410000 */
[----:B------:R-:W-:Y:S02]  /*6b40*/  HADD2.F32 R48, -RZ, R135.H0_H0 ;  /* 0x20000087ff307230 */ /* 0x000fe40000004100 */
[--C-:B------:R-:W-:Y:S02]  /*6b50*/  HADD2.F32 R45, -RZ, R44.reuse.H0_H0 ;  /* 0x2000002cff2d7230 */ /* 0x100fe40000004100 */
[----:B------:R-:W-:Y:S01]  /*6b60*/  FMUL.FTZ R51, R61, R49 ;  /* 0x000000313d337220 */ /* 0x000fe20000410000 */
[----:B------:R-:W-:-:S02]  /*6b70*/  HADD2.F32 R44, -RZ, R44.H1_H1 ;  /* 0x3000002cff2c7230 */ /* 0x000fc40000004100 */
[----:B------:R-:W-:Y:S02]  /*6b80*/  HADD2.F32 R136, -RZ, R136.H0_H0 ;  /* 0x20000088ff887230 */ /* 0x000fe40000004100 */
[C---:B------:R-:W-:Y:S01]  /*6b90*/  FMUL.FTZ R50, R45.reuse, R50 ;  /* 0x000000322d327220 */ /* 0x040fe20000410000 */
[----:B------:R-:W-:Y:S01]  /*6ba0*/  FFMA.FTZ R64, R45, R48, -R64 ;  /* 0x000000302d407223 */ /* 0x000fe20000010840 */
[C---:B------:R-:W-:Y:S01]  /*6bb0*/  FMUL.FTZ R66, R44.reuse, R49 ;  /* 0x000000312c427220 */ /* 0x040fe20000410000 */
[----:B------:R-:W-:Y:S01]  /*6bc0*/  FFMA.FTZ R51, R44, R60, -R51 ;  /* 0x0000003c2c337223 */ /* 0x000fe20000010833 */
        /* <DEDUP_REMOVED lines=20> */
[----:B------:R-:W-:-:S02]  /*6d10*/  F2FP.F16.F32.PACK_AB R45, R67, R76 ;  /* 0x0000004c432d723e */ /* 0x000fc400000000ff */
[----:B------:R-:W-:Y:S01]  /*6d20*/  F2FP.F16.F32.PACK_AB R50, R49, R136 ;  /* 0x000000883132723e */ /* 0x000fe200000000ff */
[----:B------:R-:W-:Y:S01]  /*6d30*/  IMAD.MOV.U32 R49, RZ, RZ, R65 ;  /* 0x000000ffff317224 */ /* 0x000fe200078e0041 */
[----:B------:R-:W-:Y:S02]  /*6d40*/  F2FP.F16.F32.PACK_AB R47, R82, R79 ;  /* 0x0000004f522f723e */ /* 0x000fe400000000ff */
[----:B------:R-:W-:-:S07]  /*6d50*/  F2FP.F16.F32.PACK_AB R46, R46, R63 ;  /* 0x0000003f2e2e723e */ /* 0x000fce00000000ff */
.L_x_7827:
[----:B------:R-:W-:Y:S05]  /*6d60*/  BSYNC B2 ;  /* 0x0000000000027941 */ /* 0x000fea0003800000 */
.L_x_7826:
        /* <DEDUP_REMOVED lines=11> */
.L_x_7825:
[----:B------:R-:W-:Y:S05]  /*6e20*/  BSYNC B1 ;  /* 0x0000000000017941 */ /* 0x000fea0003800000 */
.L_x_7824:
        /* <DEDUP_REMOVED lines=42> */
[--C-:B------:R-:W-:Y:S01]  /*70d0*/  SHF.R.U64 R73, R70, 0x10, R71.reuse ;  /* 0x0000001046497819 */ /* 0x100fe20000001247 */
[--C-:B------:R-:W-:Y:S01]  /*70e0*/  HADD2.F32 R46, -RZ, R45.reuse.H0_H0 ;  /* 0x2000002dff2e7230 */ /* 0x100fe20000004100 */
[----:B------:R-:W-:Y:S01]  /*70f0*/  SHF.R.U32.HI R70, RZ, 0x10, R71 ;  /* 0x00000010ff467819 */ /* 0x000fe20000011647 */
[----:B------:R-:W-:Y:S01]  /*7100*/  HADD2.F32 R62, -RZ, R62.H0_H0 ;  /* 0x2000003eff3e7230 */ /* 0x000fe20000004100 */
[----:B------:R-:W-:Y:S01]  /*7110*/  SHF.R.U64 R76, R68, 0x10, R69 ;  /* 0x00000010444c7819 */ /* 0x000fe20000001245 */
        /* <DEDUP_REMOVED lines=14> */
[--C-:B------:R-:W-:Y:S02]  /*7200*/  HADD2.F32 R46, -RZ, R51.reuse.H0_H0 ;  /* 0x20000033ff2e7230 */ /* 0x100fe40000004100 */
[----:B------:R-:W-:Y:S02]  /*7210*/  HADD2.F32 R51, -RZ, R51.H1_H1 ;  /* 0x30000033ff337230 */ /* 0x000fe40000004100 */
[-C--:B------:R-:W-:Y:S01]  /*7220*/  FMUL.FTZ R61, R45, R60.reuse ;  /* 0x0000003c2d3d7220 */ /* 0x080fe20000410000 */
[----:B------:R-:W-:Y:S02]  /*7230*/  HADD2.F32 R62, -RZ, R74.H0_H0 ;  /* 0x2000004aff3e7230 */ /* 0x000fe40000004100 */
[----:B------:R-:W-:Y:S01]  /*7240*/  FMUL.FTZ R68, R46, R60 ;  /* 0x0000003c2e447220 */ /* 0x000fe20000410000 */
[----:B------:R-:W-:Y:S01]  /*7250*/  HADD2.F32 R47, -RZ, R47.H1_H1 ;  /* 0x3000002fff2f7230 */ /* 0x000fe20000004100 */
[----:B------:R-:W-:Y:S01]  /*7260*/  F2FP.F16.F32.PACK_AB R63, R66, R63 ;  /* 0x0000003f423f723e */ /* 0x000fe200000000ff */
[----:B------:R-:W-:-:S02]  /*7270*/  HADD2.F32 R49, -RZ, R133.H0_H0 ;  /* 0x20000085ff317230 */ /* 0x000fc40000004100 */
[-C--:B------:R-:W-:Y:S01]  /*7280*/  FMUL.FTZ R60, R51, R62.reuse ;  /* 0x0000003e333c7220 */ /* 0x080fe20000410000 */
[----:B------:R-:W-:Y:S02]  /*7290*/  HADD2.F32 R50, -RZ, R70.H0_H0 ;  /* 0x20000046ff327230 */ /* 0x000fe40000004100 */
[----:B------:R-:W-:Y:S01]  /*72a0*/  FMUL.FTZ R70, R47, R62 ;  /* 0x0000003e2f467220 */ /* 0x000fe20000410000 */
[----:B------:R-:W-:Y:S02]  /*72b0*/  HADD2.F32 R128, -RZ, R128.H1_H1 ;  /* 0x30000080ff807230 */ /* 0x000fe40000004100 */
[-C--:B------:R-:W-:Y:S01]  /*72c0*/  FFMA.FTZ R62, R46, R49.reuse, R61 ;  /* 0x000000312e3e7223 */ /* 0x080fe2000001003d */
[----:B------:R-:W-:Y:S01]  /*72d0*/  FFMA.FTZ R68, R45, R49, -R68 ;  /* 0x000000312d447223 */ /* 0x000fe20000010844 */
[----:B------:R-:W-:Y:S02]  /*72e0*/  HADD2.F32 R46, -RZ, R58.H0_H0 ;  /* 0x2000003aff2e7230 */ /* 0x000fe40000004100 */
[----:B------:R-:W-:Y:S01]  /*72f0*/  FFMA.FTZ R69, R47, R50, -R60 ;  /* 0x000000322f457223 */ /* 0x000fe2000001083c */
[----:B------:R-:W-:-:S02]  /*7300*/  HADD2.F32 R49, -RZ, R72.H0_H0 ;  /* 0x20000048ff317230 */ /* 0x000fc40000004100 */
[----:B------:R-:W-:Y:S01]  /*7310*/  FFMA.FTZ R71, R51, R50, R70 ;  /* 0x0000003233477223 */ /* 0x000fe20000010046 */
[----:B------:R-:W-:Y:S02]  /*7320*/  HADD2.F32 R45, -RZ, R44.H0_H0 ;  /* 0x2000002cff2d7230 */ /* 0x000fe40000004100 */
[-C--:B------:R-:W-:Y:S01]  /*7330*/  FMUL.FTZ R50, R46, R128.reuse ;  /* 0x000000802e327220 */ /* 0x080fe20000410000 */
        /* <DEDUP_REMOVED lines=8> */
[-C--:B------:R-:W-:Y:S01]  /*73c0*/  FFMA.FTZ R50, R45, R132.reuse, -R50 ;  /* 0x000000842d327223 */ /* 0x080fe20000010832 */
        /* <DEDUP_REMOVED lines=11> */
[----:B------:R-:W-:Y:S02]  /*7480*/  HADD2.F32 R133, -RZ, R133.H1_H1 ;  /* 0x30000085ff857230 */ /* 0x000fe40000004100 */
        /* <DEDUP_REMOVED lines=16> */
.L_x_7829:
[----:B------:R-:W-:Y:S05]  /*7590*/  BSYNC B1 ;  /* 0x0000000000017941 */ /* 0x000fea0003800000 */
.L_x_7828:
        /* <DEDUP_REMOVED lines=10> */
.L_x_7767:
[----:B------:R-:W-:-:S13]  /*7640*/  ISETP.NE.AND P0, PT, R197, 0x3, PT ;  /* 0x00000003c500780c */ /* 0x000fda0003f05270 */
[----:B------:R-:W-:Y:S05]  /*7650*/  @!P0 BRA `(.L_x_7830) ;  /* 0x0000000000048947 */ /* 0x000fea0003800000 */
[----:B------:R-:W-:Y:S01]  /*7660*/  BPT.TRAP 0x1 ;  /* 0x000000040000795c */ /* 0x000fe20000300000 */
.L_x_7830:
        /* <DEDUP_REMOVED lines=9> */
.L_x_8088:
[----:B------:R-:W-:Y:S05]  /*7700*/  BSYNC B1 ;  /* 0x0000000000017941 */ /* 0x000fea0003800000 */
.L_x_7831:
        /* <DEDUP_REMOVED lines=14> */
[----:B------:R-:W-:-:S04]  /*77f0*/  @!P1 IADD3 R58, P3, R37, R52, RZ ;  /* 0x00000034253a9210 */ /* 0x000fc80007f7e0ff */
[----:B------:R-:W-:Y:S02]  /*7800*/  @!P1 IADD3.X R59, R61, R103, RZ, P3, !PT ;  /* 0x000000673d3b9210 */ /* 0x000fe40001ffe4ff */
[----:B----4-:R-:W-:-:S04]  /*7810*/  @!P1 LEA R56, P3, R58, R56, 0x1 ;  /* 0x000000383a389211 */ /* 0x010fc800078608ff */
[----:B------:R-:W-:Y:S01]  /*7820*/  @!P1 LEA.HI.X R57, R58, R57, R59, 0x1, P3 ;  /* 0x000000393a399211 */ /* 0x000fe200018f0c3b */
[----:B--2---:R1:W-:Y:S04]  /*7830*/  @!P2 STG.E.128 desc[UR40][R54.64], R44 ;  /* 0x0000002c3600a986 */ /* 0x0043e8000c101d28 */
[----:B---3--:R1:W-:Y:S04]  /*7840*/  @!P1 STG.E.128 desc[UR40][R56.64], R48 ;  /* 0x0000003038009986 */ /* 0x0083e8000c101d28 */
.L_x_7834:
[----:B------:R-:W-:Y:S05]  /*7850*/  BSYNC B1 ;  /* 0x0000000000017941 */ /* 0x000fea0003800000 */
.L_x_7833:
        /* <DEDUP_REMOVED lines=19> */
.L_x_7836:
[----:B------:R-:W-:Y:S05]  /*7990*/  BSYNC B1 ;  /* 0x0000000000017941 */ /* 0x000fea0003800000 */
.L_x_7835:
        /* <DEDUP_REMOVED lines=19> */
.L_x_7838:
[----:B------:R-:W-:Y:S05]  /*7ad0*/  BSYNC B1 ;  /* 0x0000000000017941 */ /* 0x000fea0003800000 */
.L_x_7837:
        /* <DEDUP_REMOVED lines=16> */
[----:B-1----:R3:W-:Y:S01]  /*7be0*/  @!P2 STG.E.128 desc[UR40][R54.64], R44 ;  /* 0x0000002c3600a986 */ /* 0x0027e2000c101d28 */
[----:B------:R-:W-:Y:S02]  /*7bf0*/  @!P1 IADD3.X R53, R59, R103, RZ, P3, !PT ;  /* 0x000000673b359210 */ /* 0x000fe40001ffe4ff */
[----:B-----5:R-:W-:-:S04]  /*7c00*/  @!P1 LEA R56, P3, R52, R56, 0x1 ;  /* 0x0000003834389211 */ /* 0x020fc800078608ff */
[----:B------:R-:W-:-:S05]  /*7c10*/  @!P1 LEA.HI.X R57, R52, R57, R53, 0x1, P3 ;  /* 0x0000003934399211 */ /* 0x000fca00018f0c35 */
[----:B--2---:R3:W-:Y:S04]  /*7c20*/  @!P1 STG.E.128 desc[UR40][R56.64], R48 ;  /* 0x0000003038009986 */ /* 0x0047e8000c101d28 */
.L_x_7804:
[----:B------:R-:W-:Y:S05]  /*7c30*/  BSYNC B0 ;  /* 0x0000000000007941 */ /* 0x000fea0003800000 */
.L_x_7766:
        /* <DEDUP_REMOVED lines=17> */
.L_x_7840:
[----:B------:R-:W-:Y:S05]  /*7d50*/  BSYNC B0 ;  /* 0x0000000000007941 */ /* 0x000fea0003800000 */
.L_x_7839:
[----:B------:R-:W2:Y:S01]  /*7d60*/  SYNCS.PHASECHK.TRANS64.TRYWAIT P0, [R105+URZ+0x288b0], R122 ;  /* 0x0288b07a690075a7 */ /* 0x000ea2000800017f */
[----:B------:R-:W-:Y:S01]  /*7d70*/  ULDC UR42, c[0x0][0x2e4] ;  /* 0x0000b900002a7ab9 */ /* 0x000fe20000000800 */
[----:B------:R-:W-:Y:S01]  /*7d80*/  ULDC.64 UR36, c[0x0][0x318] ;  /* 0x0000c60000247ab9 */ /* 0x000fe20000000a00 */
[----:B------:R-:W-:Y:S01]  /*7d90*/  ULDC.64 UR38, c[0x0][0x308] ;  /* 0x0000c20000267ab9 */ /* 0x000fe20000000a00 */
[----:B------:R-:W-:Y:S04]  /*7da0*/  BSSY B0, `(.L_x_7841) ;  /* 0x0000002000007945 */ /* 0x000fe80003800000 */
[----:B--2---:R-:W-:Y:S05]  /*7db0*/  @!P0 BRA `(.L_x_7842) ;  /* 0x0000015800548947 */ /* 0x004fea0003800000 */
.L_x_8089:
[----:B------:R-:W-:Y:S05]  /*7dc0*/  BSYNC B0 ;  /* 0x0000000000007941 */ /* 0x000fea0003800000 */
.L_x_7841:
        /* <DEDUP_REMOVED lines=18> */
.L_x_7844:
[----:B------:R-:W-:Y:S05]  /*7ef0*/  BSYNC B0 ;  /* 0x0000000000007941 */ /* 0x000fea0003800000 */
.L_x_7843:
[----:B------:R-:W-:Y:S01]  /*7f00*/  ISETP.GE.AND P0, PT, R188, R114, PT ;  /* 0x00000072bc00720c */ /* 0x000fe20003f06270 */
[----:B------:R-:W-:-:S12]  /*7f10*/  BSSY B0, `(.L_x_7845) ;  /* 0x0000012000007945 */ /* 0x000fd80003800000 */
[----:B------:R-:W-:Y:S05]  /*7f20*/  @P0 BRA `(.L_x_7846) ;  /* 0x0000000000400947 */ /* 0x000fea0003800000 */
[----:B---3--:R-:W-:Y:S01]  /*7f30*/  IADD3 R47, P0, R48, 0x20, RZ ;  /* 0x00000020302f7810 */ /* 0x008fe20007f1e0ff */
[----:B------:R-:W-:-:S03]  /*7f40*/  IMAD.MOV.U32 R45, RZ, RZ, R104 ;  /* 0x000000ffff2d7224 */ /* 0x000fc600078e0068 */
[----:B-1----:R-:W-:-:S05]  /*7f50*/  IADD3.X R44, RZ, R49, RZ, P0, !PT ;  /* 0x00000031ff2c7210 */ /* 0x002fca00007fe4ff */
        /* <DEDUP_REMOVED lines=13> */
.L_x_7846:
[----:B------:R-:W-:Y:S05]  /*8030*/  BSYNC B0 ;  /* 0x0000000000007941 */ /* 0x000fea0003800000 */
.L_x_7845:
[----:B------:R-:W-:Y:S01]  /*8040*/  ISETP.GE.AND P0, PT, R187, R114, PT ;  /* 0x00000072bb00720c */ /* 0x000fe20003f06270 */
[----:B------:R-:W-:-:S12]  /*8050*/  BSSY B0, `(.L_x_7847) ;  /* 0x0000012000007945 */ /* 0x000fd80003800000 */
[----:B------:R-:W-:Y:S05]  /*8060*/  @P0 BRA `(.L_x_7848) ;  /* 0x0000000000400947 */ /* 0x000fea0003800000 */
[----:B---34-:R-:W-:Y:S01]  /*8070*/  IADD3 R47, P0, R48, 0x40, RZ ;  /* 0x00000040302f7810 */ /* 0x018fe20007f1e0ff */
[----:B------:R-:W-:-:S04]  /*8080*/  IMAD.MOV.U32 R45, RZ, RZ, R104 ;  /* 0x000000ffff2d7224 */ /* 0x000fc800078e0068 */
[----:B-1----:R-:W-:-:S04]  /*8090*/  IMAD.X R44, RZ, RZ, R49, P0 ;  /* 0x000000ffff2c7224 */ /* 0x002fc800000e0631 */
[----:B------:R-:W-:Y:S01]  /*80a0*/  IMAD R46, R44, UR36, RZ ;  /* 0x000000242c2e7c24 */ /* 0x000fe2000f8e02ff */
[----:B------:R-:W-:-:S05]  /*80b0*/  MOV R44, R98 ;  /* 0x00000062002c7202 */ /* 0x000fca0000000f00 */
        /* <DEDUP_REMOVED lines=11> */
.L_x_7848:
[----:B------:R-:W-:Y:S05]  /*8170*/  BSYNC B0 ;  /* 0x0000000000007941 */ /* 0x000fea0003800000 */
.L_x_7847:
[----:B------:R-:W-:Y:S01]  /*8180*/  ISETP.GE.AND P0, PT, R189, R114, PT ;  /* 0x00000072bd00720c */ /* 0x000fe20003f06270 */
[----:B------:R-:W-:-:S12]  /*8190*/  BSSY B0, `(.L_x_7849) ;  /* 0x0000012000007945 */ /* 0x000fd80003800000 */
[----:B------:R-:W-:Y:S05]  /*81a0*/  @P0 BRA `(.L_x_7850) ;  /* 0x0000000000400947 */ /* 0x000fea0003800000 */
[----:B-1-34-:R-:W-:Y:S01]  /*81b0*/  IADD3 R47, P0, R48, 0x60, RZ ;  /* 0x00000060302f7810 */ /* 0x01afe20007f1e0ff */
[----:B------:R-:W-:Y:S01]  /*81c0*/  IMAD.MOV.U32 R44, RZ, RZ, R98 ;  /* 0x000000ffff2c7224 */ /* 0x000fe200078e0062 */
[----:B------:R-:W-:-:S03]  /*81d0*/  MOV R45, R104 ;  /* 0x00000068002d7202 */ /* 0x000fc60000000f00 */
        /* <DEDUP_REMOVED lines=13> */
.L_x_7850:
[----:B------:R-:W-:Y:S05]  /*82b0*/  BSYNC B0 ;  /* 0x0000000000007941 */ /* 0x000fea0003800000 */
.L_x_7849:
        /* <DEDUP_REMOVED lines=22> */
.L_x_7761:
[----:B------:R-:W-:Y:S01]  /*8420*/  ISETP.GE.AND P2, PT, R123, 0x1, PT ;  /* 0x000000017b00780c */ /* 0x000fe20003f46270 */
[----:B------:R-:W-:Y:S01]  /*8430*/  IMAD.MOV.U32 R3, RZ, RZ, RZ ;  /* 0x000000ffff037224 */ /* 0x000fe200078e00ff */
[----:B------:R-:W-:Y:S02]  /*8440*/  PLOP3.LUT P1, PT, PT, PT, PT, 0x80, 0x0 ;  /* 0x000000000000781c */ /* 0x000fe40003f2f070 */
[----:B------:R-:W-:Y:S02]  /*8450*/  CS2R R20, SRZ ;  /* 0x0000000000147805 */ /* 0x000fe4000001ff00 */
[----:B------:R-:W-:Y:S02]  /*8460*/  MOV R151, RZ ;  /* 0x000000ff00977202 */ /* 0x000fe40000000f00 */
        /* <DEDUP_REMOVED lines=29> */
[----:B------:R-:W-:Y:S02]  /*8640*/  IMAD.MOV.U32 R59, RZ, RZ, RZ ;  /* 0x000000ffff3b7224 */ /* 0x000fe400078e00ff */
[----:B------:R-:W-:Y:S02]  /*8650*/  IMAD.MOV.U32 R10, RZ, RZ, RZ ;  /* 0x000000ffff0a7224 */ /* 0x000fe400078e00ff */
[----:B------:R-:W-:Y:S01]  /*8660*/  IMAD.MOV.U32 R90, RZ, RZ, RZ ;  /* 0x000000ffff5a7224 */ /* 0x000fe200078e00ff */
[----:B------:R-:W-:Y:S06]  /*8670*/  @P0 BRA `(.L_x_7852) ;  /* 0x00000000000c0947 */ /* 0x000fec0003800000 */
[----:B------:R-:W1:Y:S01]  /*8680*/  FENCE.VIEW.ASYNC.G ;  /* 0x00000000000073c6 */ /* 0x000e620000000100 */
[----:B------:R-:W-:Y:S05]  /*8690*/  WARPSYNC.ALL ;  /* 0x0000000000007948 */ /* 0x000fea0003800000 */
[----:B-1----:R-:W-:Y:S06]  /*86a0*/  BAR.ARV 0xc, 0x120 ;  /* 0x0304800000007b1d */ /* 0x002fec0000002000 */
.L_x_7852:
[----:B------:R-:W-:Y:S01]  /*86b0*/  MOV R58, RZ ;  /* 0x000000ff003a7202 */ /* 0x000fe20000000f00 */
[----:B------:R-:W-:Y:S01]  /*86c0*/  IMAD.MOV.U32 R11, RZ, RZ, RZ ;  /* 0x000000ffff0b7224 */ /* 0x000fe200078e00ff */
[----:B------:R-:W-:Y:S06]  /*86d0*/  @!P2 BRA `(.L_x_7853) ;  /* 0x000000d000dca947 */ /* 0x000fec0003800000 */
[----:B------:R-:W-:-:S03]  /*86e0*/  UMOV UR4, 0xffffffff ;  /* 0xffffffff00047882 */ /* 0x000fc60000000000 */
[----:B------:R-:W-:Y:S05]  /*86f0*/  BRA.DIV UR4, `(.L_x_7854) ;  /* 0x0000015204187947 */ /* 0x000fea000b800000 */
[----:B------:R1:W2:Y:S02]  /*8700*/  SHFL.IDX PT, R192, R231, RZ, 0x1f ;  /* 0x00001fffe7c07589 */ /* 0x0002a400000e0000 */
.L_x_8092:
[----:B--2---:R-:W-:Y:S02]  /*8710*/  LEA.HI R0, R192, R192, RZ, 0x1 ;  /* 0x000000c0c0007211 */ /* 0x004fe400078f08ff */
[----:B------:R-:W-:Y:S02]  /*8720*/  LOP3.LUT P0, RZ, R226, 0x3ff, RZ, 0xc0, !PT ;  /* 0x000003ffe2ff7812 */ /* 0x000fe4000780c0ff */
[----:B------:R-:W-:Y:S02]  /*8730*/  LOP3.LUT R3, R0, 0x1e, RZ, 0xc0, !PT ;  /* 0x0000001e00037812 */ /* 0x000fe400078ec0ff */
[----:B------:R-:W-:-:S03]  /*8740*/  P2R R24, PR, RZ, 0x1 ;  /* 0x00000001ff187803 */ /* 0x000fc60000000000 */
[----:B------:R-:W-:-:S04]  /*8750*/  IMAD.IADD R3, R192, 0x1, -R3 ;  /* 0x00000001c0037824 */ /* 0x000fc800078e0a03 */
[----:B------:R-:W-:-:S05]  /*8760*/  IMAD R3, R3, 0x2000, R226 ;  /* 0x0000200003037824 */ /* 0x000fca00078e02e2 */
[----:B------:R-:W-:-:S04]  /*8770*/  SHF.R.U32.HI R3, RZ, 0x4, R3 ;  /* 0x00000004ff037819 */ /* 0x000fc80000011603 */
[----:B------:R-:W-:Y:S01]  /*8780*/  LOP3.LUT R52, R3, 0x3fff, RZ, 0xc0, !PT ;  /* 0x00003fff03347812 */ /* 0x000fe200078ec0ff */
[----:B------:R-:W-:Y:S06]  /*8790*/  @!P0 BRA `(.L_x_7855) ;  /* 0x0000000000408947 */ /* 0x000fec0003800000 */
[----:B------:R-:W-:Y:S01]  /*87a0*/  MOV R0, 0x0 ;  /* 0x0000000000007802 */ /* 0x000fe20000000f00 */
[----:B------:R-:W-:Y:S01]  /*87b0*/  ULDC.64 UR4, c[0x4][0x1b8] ;  /* 0x01006e0000047ab9 */ /* 0x000fe20000000a00 */
[----:B------:R-:W-:Y:S01]  /*87c0*/  ULDC.64 UR6, c[0x4][0x1c0] ;  /* 0x0100700000067ab9 */ /* 0x000fe20000000a00 */
[----:B------:R-:W-:Y:S01]  /*87d0*/  IMAD.U32 R4, RZ, RZ, UR4 ;  /* 0x00000004ff047e24 */ /* 0x000fe2000f8e00ff */
[----:B------:R2:W3:Y:S01]  /*87e0*/  LDC.64 R14, c[0x4][R0] ;  /* 0x01000000000e7b82 */ /* 0x0004e20000000a00 */
        /* <DEDUP_REMOVED lines=8> */
[----:B--2---:R-:W-:-:S07]  /*8870*/  IMAD.MOV.U32 R13, RZ, RZ, RZ ;  /* 0x000000ffff0d7224 */ /* 0x004fce00078e00ff */
[----:B------:R-:W-:-:S07]  /*8880*/  LEPC R20, `(.L_x_7855) ;  /* 0x000000001014794e */ /* 0x000fce0000000000 */
[----:B01-3-5:R-:W-:Y:S05]  /*8890*/  CALL.ABS.NOINC R14 ;  /* 0x000000000e007343 */ /* 0x02bfea0003c00000 */
.L_x_7855:
[----:B------:R-:W-:Y:S02]  /*88a0*/  ULDC UR4, c[0x0][0x3d4] ;  /* 0x0000f50000047ab9 */ /* 0x000fe40000000800 */
[----:B------:R-:W-:-:S13]  /*88b0*/  ISETP.LT.AND P0, PT, RZ, UR4, PT ;  /* 0x00000004ff007c0c */ /* 0x000fda000bf01270 */
[----:B------:R-:W-:Y:S05]  /*88c0*/  @P0 BRA `(.L_x_7856) ;  /* 0x00000000003c0947 */ /* 0x000fea0003800000 */
[----:B------:R-:W-:-:S04]  /*88d0*/  LEA.HI R0, R223, R223, RZ, 0x1 ;  /* 0x000000dfdf007211 */ /* 0x000fc800078f08ff */
[----:B------:R-:W-:-:S05]  /*88e0*/  LOP3.LUT R0, R0, 0xfffffffe, RZ, 0xc0, !PT ;  /* 0xfffffffe00007812 */ /* 0x000fca00078ec0ff */
[----:B------:R-:W-:-:S05]  /*88f0*/  IMAD.IADD R0, R223, 0x1, -R0 ;  /* 0x00000001df007824 */ /* 0x000fca00078e0a00 */
[----:B------:R-:W-:-:S04]  /*8900*/  SHF.L.U32 R3, R0, 0x1f, RZ ;  /* 0x0000001f00037819 */ /* 0x000fc800000006ff */
[----:B------:R2:W3:Y:S03]  /*8910*/  SYNCS.PHASECHK.TRANS64.TRYWAIT P0, [R2+URZ+0x28800], R3 ;  /* 0x02880003020075a7 */ /* 0x0004e6000800017f */
[----:B---3--:R-:W-:Y:S05]  /*8920*/  @!P0 NANOSLEEP.SYNCS 0x989680 ;  /* 0x009896800000895d */ /* 0x008fea0003900000 */
[----:B------:R-:W3:Y:S01]  /*8930*/  @!P0 SYNCS.PHASECHK.TRANS64 P0, [R2+URZ+0x28800], R3 ;  /* 0x02880003020085a7 */ /* 0x000ee2000800007f */
[----:B------:R-:W-:Y:S04]  /*8940*/  BSSY B0, `(.L_x_7857) ;  /* 0x0000006000007945 */ /* 0x000fe80003800000 */
[----:B---3--:R-:W-:Y:S05]  /*8950*/  @P0 BRA `(.L_x_7858) ;  /* 0x0000000000100947 */ /* 0x008fea0003800000 */
.L_x_7859:
[----:B---3--:R3:W4:Y:S02]  /*8960*/  SYNCS.PHASECHK.TRANS64.TRYWAIT P0, [R2+URZ+0x28800], R3 ;  /* 0x02880003020075a7 */ /* 0x008724000800017f */
[----:B----4-:R-:W-:Y:S05]  /*8970*/  @!P0 NANOSLEEP.SYNCS 0x989680 ;  /* 0x009896800000895d */ /* 0x010fea0003900000 */
[----:B------:R-:W4:Y:S02]  /*8980*/  @!P0 SYNCS.PHASECHK.TRANS64 P0, [R2+URZ+0x28800], R3 ;  /* 0x02880003020085a7 */ /* 0x000f24000800007f */
[----:B----4-:R-:W-:Y:S05]  /*8990*/  @!P0 BRA `(.L_x_7859) ;  /* 0xfffffffc00f08947 */ /* 0x010fea000383ffff */
.L_x_7858:
[----:B------:R-:W-:Y:S05]  /*89a0*/  BSYNC B0 ;  /* 0x0000000000007941 */ /* 0x000fea0003800000 */
.L_x_7857:
[----:B------:R-:W-:Y:S05]  /*89b0*/  BRA `(.L_x_7860) ;  /* 0x0000005000347947 */ /* 0x000fea0003800000 */
.L_x_7856:
[----:B------:R-:W2:Y:S01]  /*89c0*/  LDC.64 R12, c[0x0][0x3d8] ;  /* 0x0000f600ff0c7b82 */ /* 0x000ea20000000a00 */
[----:B-----5:R-:W-:Y:S01]  /*89d0*/  SHF.R.S32.HI R3, RZ, 0x1f, R117 ;  /* 0x0000001fff037819 */ /* 0x020fe20000011475 */
[----:B------:R-:W-:Y:S01]  /*89e0*/  IMAD.MOV.U32 R6, RZ, RZ, R16 ;  /* 0x000000ffff067224 */ /* 0x000fe200078e0010 */
[----:B------:R-:W-:Y:S01]  /*89f0*/  MOV R7, R17 ;  /* 0x0000001100077202 */ /* 0x000fe20000000f00 */
[--C-:B------:R-:W-:Y:S01]  /*8a00*/  IMAD.MOV.U32 R4, RZ, RZ, R22.reuse ;  /* 0x000000ffff047224 */ /* 0x100fe200078e0016 */
[----:B------:R-:W-:Y:S02]  /*8a10*/  ISETP.NE.AND P4, PT, R24, RZ, PT ;  /* 0x000000ff1800720c */ /* 0x000fe40003f85270 */
[----:B------:R-:W-:Y:S01]  /*8a20*/  SHF.R.S32.HI R5, RZ, 0x1f, R22 ;  /* 0x0000001fff057819 */ /* 0x000fe20000011416 */
[----:B------:R-:W3:Y:S01]  /*8a30*/  LDC.64 R14, c[0x0][0x3e8] ;  /* 0x0000fa00ff0e7b82 */ /* 0x000ee20000000a00 */
[-C--:B--2---:R-:W-:Y:S01]  /*8a40*/  IMAD R0, R3, R12.reuse, RZ ;  /* 0x0000000c03007224 */ /* 0x084fe200078e02ff */
[----:B------:R-:W-:Y:S01]  /*8a50*/  SHF.L.U64.HI R30, R12, 0x5, R13 ;  /* 0x000000050c1e7819 */ /* 0x000fe2000001020d */
[----:B------:R-:W-:-:S04]  /*8a60*/  IMAD.WIDE.U32 R8, R18, R12, R6 ;  /* 0x0000000c12087225 */ /* 0x000fc800078e0006 */
[----:B------:R-:W-:Y:S02]  /*8a70*/  IMAD R21, R19, R12, RZ ;  /* 0x0000000c13157224 */ /* 0x000fe400078e02ff */
[-C--:B---3--:R-:W-:Y:S01]  /*8a80*/  IMAD R20, R3, R14.reuse, RZ ;  /* 0x0000000e03147224 */ /* 0x088fe200078e02ff */
        /* <DEDUP_REMOVED lines=28> */
[----:B------:R2:W3:Y:S01]  /*8c50*/  LDC.64 R14, c[0x4][R0] ;  /* 0x01000000000e7b82 */ /* 0x0004e20000000a00 */
        /* <DEDUP_REMOVED lines=8> */
[----:B--2---:R-:W-:-:S07]  /*8ce0*/  IMAD.MOV.U32 R13, RZ, RZ, RZ ;  /* 0x000000ffff0d7224 */ /* 0x004fce00078e00ff */
[----:B------:R-:W-:-:S07]  /*8cf0*/  LEPC R20, `(.L_x_7861) ;  /* 0x000000001014794e */ /* 0x000fce0000000000 */
[----:B01-3--:R-:W-:Y:S05]  /*8d00*/  CALL.ABS.NOINC R14 ;  /* 0x000000000e007343 */ /* 0x00bfea0003c00000 */
.L_x_7861:
[----:B------:R-:W2:Y:S01]  /*8d10*/  LDC.64 R12, c[0x0][0x3d8] ;  /* 0x0000f600ff0c7b82 */ /* 0x000ea20000000a00 */
[----:B------:R-:W-:Y:S01]  /*8d20*/  SHF.R.S32.HI R3, RZ, 0x1f, R193 ;  /* 0x0000001fff037819 */ /* 0x000fe200000114c1 */
[----:B------:R-:W-:Y:S01]  /*8d30*/  ULDC.U8 UR4, c[0x0][0x3f0] ;  /* 0x0000fc0000047ab9 */ /* 0x000fe20000000000 */
[----:B------:R-:W-:Y:S01]  /*8d40*/  BSSY B0, `(.L_x_7862) ;  /* 0x00004cc000007945 */ /* 0x000fe20003800000 */
[----:B------:R-:W-:-:S04]  /*8d50*/  ISETP.NE.AND P0, PT, RZ, UR4, PT ;  /* 0x00000004ff007c0c */ /* 0x000fc8000bf05270 */
[----:B------:R-:W3:Y:S01]  /*8d60*/  LDC.64 R10, c[0x0][0x3e8] ;  /* 0x0000fa00ff0a7b82 */ /* 0x000ee20000000a00 */
[-C--:B--2---:R-:W-:Y:S02]  /*8d70*/  IMAD R0, R3, R12.reuse, RZ ;  /* 0x0000000c03007224 */ /* 0x084fe400078e02ff */
[----:B------:R-:W-:-:S04]  /*8d80*/  IMAD.WIDE.U32 R4, R193, R12, RZ ;  /* 0x0000000cc1047225 */ /* 0x000fc800078e00ff */
[-C--:B---3--:R-:W-:Y:S02]  /*8d90*/  IMAD R6, R3, R10.reuse, RZ ;  /* 0x0000000a03067224 */ /* 0x088fe400078e02ff */
[C---:B------:R-:W-:Y:S02]  /*8da0*/  IMAD R3, R193.reuse, R13, R0 ;  /* 0x0000000dc1037224 */ /* 0x040fe400078e0200 */
[----:B------:R-:W-:-:S03]  /*8db0*/  IMAD.WIDE.U32 R8, R193, R10, RZ ;  /* 0x0000000ac1087225 */ /* 0x000fc600078e00ff */
[----:B------:R-:W-:Y:S01]  /*8dc0*/  IADD3 R5, R5, R3, RZ ;  /* 0x0000000305057210 */ /* 0x000fe20007ffe0ff */
[C---:B------:R-:W-:Y:S02]  /*8dd0*/  IMAD R7, R193.reuse, R11, R6 ;  /* 0x0000000bc1077224 */ /* 0x040fe400078e0206 */
        /* <DEDUP_REMOVED lines=8> */
[----:B------:R-:W2:Y:S01]  /*8e60*/  LDC R0, c[0x0][0x428] ;  /* 0x00010a00ff007b82 */ /* 0x000ea20000000800 */
        /* <DEDUP_REMOVED lines=11> */
[----:B--2---:R-:W-:-:S13]  /*8f20*/  ISETP.NE.AND P4, PT, R0, 0x1, PT ;  /* 0x000000010000780c */ /* 0x004fda0003f85270 */
[----:B------:R-:W2:Y:S08]  /*8f30*/  @P4 LDC R20, c[0x0][0x42c] ;  /* 0x00010b00ff144b82 */ /* 0x000eb00000000800 */
[----:B------:R-:W3:Y:S01]  /*8f40*/  @P4 LDC R21, c[0x0][0x430] ;  /* 0x00010c00ff154b82 */ /* 0x000ee20000000800 */
        /* <DEDUP_REMOVED lines=12> */
[----:B------:R-:W-:Y:S02]  /*9010*/  LEA.HI.X R9, R3, UR5, R14, 0x1, P3 ;  /* 0x0000000503097c11 */ /* 0x000fe400098f0c0e */
[----:B------:R-:W-:Y:S02]  /*9020*/  CS2R R46, SRZ ;  /* 0x00000000002e7805 */ /* 0x000fe4000001ff00 */
[----:B------:R-:W-:Y:S02]  /*9030*/  ISETP.GE.AND P3, PT, R186, UR4, PT ;  /* 0x00000004ba007c0c */ /* 0x000fe4000bf66270 */
[----:B------:R-:W-:-:S02]  /*9040*/  IADD3.X R3, R5, R67, RZ, P2, !PT ;  /* 0x0000004305037210 */ /* 0x000fc400017fe4ff */
[----:B------:R-:W-:-:S04]  /*9050*/  LEA R14, P2, R0, UR6, 0x1 ;  /* 0x00000006000e7c11 */ /* 0x000fc8000f8408ff */
[----:B------:R-:W-:Y:S01]  /*9060*/  LEA.HI.X R15, R0, UR7, R3, 0x1, P2 ;  /* 0x00000007000f7c11 */ /* 0x000fe200090f0c03 */
[----:B------:R4:W5:Y:S04]  /*9070*/  @!P5 LDG.E.64 R48, desc[UR40][R8.64] ;  /* 0x000000280830d981 */ /* 0x000968000c1e1b00 */
[----:B------:R4:W5:Y:S04]  /*9080*/  @!P3 LDG.E.64 R44, desc[UR40][R8.64+0x40] ;  /* 0x00004028082cb981 */ /* 0x000968000c1e1b00 */
[----:B------:R4:W5:Y:S04]  /*9090*/  @!P5 LDG.E.64 R50, desc[UR40][R14.64] ;  /* 0x000000280e32d981 */ /* 0x000968000c1e1b00 */
[----:B------:R4:W5:Y:S02]  /*90a0*/  @!P3 LDG.E.64 R46, desc[UR40][R14.64+0x40] ;  /* 0x000040280e2eb981 */ /* 0x000964000c1e1b00 */
.L_x_7865:
[----:B------:R-:W-:Y:S05]  /*90b0*/  BSYNC B1 ;  /* 0x0000000000017941 */ /* 0x000fea0003800000 */
.L_x_7864:
[----:B------:R-:W-:Y:S04]  /*90c0*/  BSSY B1, `(.L_x_7866) ;  /* 0x0000017000017945 */ /* 0x000fe80003800000 */
[----:B------:R-:W-:Y:S05]  /*90d0*/  @P1 BRA `(.L_x_7867) ;  /* 0x0000000000541947 */ /* 0x000fea0003800000 */
[----:B----4-:R-:W-:Y:S01]  /*90e0*/  IADD3 R9, P2, P3, R63, R29, R6 ;  /* 0x0000001d3f097210 */ /* 0x010fe20007b5e006 */
        /* <DEDUP_REMOVED lines=20> */
.L_x_7867:
[----:B------:R-:W-:Y:S05]  /*9230*/  BSYNC B1 ;  /* 0x0000000000017941 */ /* 0x000fea0003800000 */
.L_x_7866:
[----:B-----5:R-:W-:Y:S01]  /*9240*/  IMAD.MOV.U32 R3, RZ, RZ, R50 ;  /* 0x000000ffff037224 */ /* 0x020fe200078e0032 */
[-C--:B------:R-:W-:Y:S01]  /*9250*/  ISETP.GE.AND P2, PT, R187, R72.reuse, PT ;  /* 0x00000048bb00720c */ /* 0x080fe20003f46270 */
[----:B------:R-:W-:Y:S01]  /*9260*/  IMAD R0, R193, 0x80, R18 ;  /* 0x00000080c1007824 */ /* 0x000fe200078e0212 */
[----:B------:R-:W-:Y:S01]  /*9270*/  ISETP.GE.AND P3, PT, R189, R72, PT ;  /* 0x00000048bd00720c */ /* 0x000fe20003f66270 */
[----:B------:R-:W-:Y:S01]  /*9280*/  IMAD.MOV.U32 R24, RZ, RZ, R51 ;  /* 0x000000ffff187224 */ /* 0x000fe200078e0033 */
[----:B------:R-:W-:Y:S01]  /*9290*/  PRMT R64, R3, 0x7610, R64 ;  /* 0x0000761003407816 */ /* 0x000fe20000000040 */
[----:B------:R-:W-:Y:S01]  /*92a0*/  IMAD R3, R219, 0x20, R0 ;  /* 0x00000020db037824 */ /* 0x000fe200078e0200 */
[----:B------:R-:W-:Y:S01]  /*92b0*/  MOV R25, R47 ;  /* 0x0000002f00197202 */ /* 0x000fe20000000f00 */
[----:B------:R-:W-:Y:S01]  /*92c0*/  IMAD.MOV.U32 R0, RZ, RZ, R46 ;  /* 0x000000ffff007224 */ /* 0x000fe200078e002e */
[----:B------:R-:W-:Y:S01]  /*92d0*/  PRMT R72, R24, 0x7610, R72 ;  /* 0x0000761018487816 */ /* 0x000fe20000000048 */
[----:B----4-:R-:W-:Y:S01]  /*92e0*/  IMAD.MOV.U32 R9, RZ, RZ, R59 ;  /* 0x000000ffff097224 */ /* 0x010fe200078e003b */
[----:B------:R-:W-:Y:S01]  /*92f0*/  PRMT R58, R58, 0x5410, R25 ;  /* 0x000054103a3a7816 */ /* 0x000fe20000000019 */
[----:B------:R-:W-:Y:S01]  /*9300*/  IMAD.MOV.U32 R24, RZ, RZ, R48 ;  /* 0x000000ffff187224 */ /* 0x000fe200078e0030 */
[----:B------:R-:W-:Y:S01]  /*9310*/  PRMT R59, R0, 0x7610, R59 ;  /* 0x00007610003b7816 */ /* 0x000fe2000000003b */
[----:B--2---:R-:W-:Y:S01]  /*9320*/  @P4 IMAD.HI.U32 R0, R3, R20, RZ ;  /* 0x0000001403004227 */ /* 0x004fe200078e00ff */
[----:B------:R-:W-:Y:S01]  /*9330*/  MOV R14, R56 ;  /* 0x00000038000e7202 */ /* 0x000fe20000000f00 */
[----:B------:R-:W-:Y:S01]  /*9340*/  BSSY B1, `(.L_x_7868) ;  /* 0x000003b000017945 */ /* 0x000fe20003800000 */
[----:B------:R-:W-:Y:S01]  /*9350*/  PRMT R64, R64, 0x5410, R24 ;  /* 0x0000541040407816 */ /* 0x000fe20000000018 */
[----:B------:R-:W-:Y:S01]  /*9360*/  IMAD.MOV.U32 R20, RZ, RZ, R49 ;  /* 0x000000ffff147224 */ /* 0x000fe200078e0031 */
[----:B---3--:R-:W-:Y:S01]  /*9370*/  @P4 SHF.R.U32.HI R3, RZ, R21, R0 ;  /* 0x00000015ff034219 */ /* 0x008fe20000011600 */
[----:B------:R-:W-:Y:S01]  /*9380*/  IMAD.MOV.U32 R24, RZ, RZ, R44 ;  /* 0x000000ffff187224 */ /* 0x000fe200078e002c */
[----:B------:R-:W-:Y:S01]  /*9390*/  MOV R0, R42 ;  /* 0x0000002a00007202 */ /* 0x000fe20000000f00 */
[----:B------:R-:W-:Y:S01]  /*93a0*/  IMAD.MOV.U32 R25, RZ, RZ, R45 ;  /* 0x000000ffff197224 */ /* 0x000fe200078e002d */
[----:B------:R-:W-:Y:S01]  /*93b0*/  PRMT R72, R72, 0x5410, R20 ;  /* 0x0000541048487816 */ /* 0x000fe20000000014 */
[----:B------:R-:W-:Y:S01]  /*93c0*/  IMAD.MOV.U32 R20, RZ, RZ, R43 ;  /* 0x000000ffff147224 */ /* 0x000fe200078e002b */
[----:B------:R-:W-:Y:S01]  /*93d0*/  SHF.R.S32.HI R21, RZ, 0x1f, R3 ;  /* 0x0000001fff157819 */ /* 0x000fe20000011403 */
[----:B------:R-:W-:Y:S01]  /*93e0*/  IMAD.MOV.U32 R8, RZ, RZ, R54 ;  /* 0x000000ffff087224 */ /* 0x000fe200078e0036 */
[----:B------:R-:W-:Y:S01]  /*93f0*/  PRMT R59, R59, 0x5410, R24 ;  /* 0x000054103b3b7816 */ /* 0x000fe20000000018 */
[----:B------:R-:W-:Y:S01]  /*9400*/  IMAD.MOV.U32 R24, RZ, RZ, R38 ;  /* 0x000000ffff187224 */ /* 0x000fe200078e0026 */
[----:B------:R-:W-:Y:S01]  /*9410*/  PRMT R58, R25, 0x7610, R58 ;  /* 0x00007610193a7816 */ /* 0x000fe2000000003a */
[----:B------:R-:W-:Y:S01]  /*9420*/  IMAD.MOV.U32 R25, RZ, RZ, R39 ;  /* 0x000000ffff197224 */ /* 0x000fe200078e0027 */
[----:B------:R-:W-:Y:S01]  /*9430*/  PRMT R54, R20, 0x7610, R54 ;  /* 0x0000761014367816 */ /* 0x000fe20000000036 */
[C---:B------:R-:W-:Y:S01]  /*9440*/  IMAD R20, R21.reuse, R10, RZ ;  /* 0x0000000a15147224 */ /* 0x040fe200078e02ff */
[----:B------:R-:W-:Y:S01]  /*9450*/  PRMT R55, R0, 0x7610, R55 ;  /* 0x0000761000377816 */ /* 0x000fe20000000037 */
[----:B------:R-:W-:Y:S01]  /*9460*/  IMAD.MOV.U32 R15, RZ, RZ, R53 ;  /* 0x000000ffff0f7224 */ /* 0x000fe200078e0035 */
[----:B------:R-:W-:Y:S01]  /*9470*/  PRMT R53, R24, 0x5410, R25 ;  /* 0x0000541018357816 */ /* 0x000fe20000000019 */
[-C--:B------:R-:W-:Y:S01]  /*9480*/  IMAD R0, R21, R12.reuse, RZ ;  /* 0x0000000c15007224 */ /* 0x080fe200078e02ff */
[----:B------:R-:W-:Y:S01]  /*9490*/  CS2R R26, SRZ ;  /* 0x00000000001a7805 */ /* 0x000fe2000001ff00 */
[----:B------:R-:W-:Y:S01]  /*94a0*/  IMAD.WIDE.U32 R56, R3, R12, R8 ;  /* 0x0000000c03387225 */ /* 0x000fe200078e0008 */
[----:B------:R-:W-:-:S02]  /*94b0*/  CS2R R34, SRZ ;  /* 0x0000000000227805 */ /* 0x000fc4000001ff00 */
[----:B------:R-:W-:Y:S02]  /*94c0*/  CS2R R30, SRZ ;  /* 0x00000000001e7805 */ /* 0x000fe4000001ff00 */
[----:B------:R-:W-:Y:S01]  /*94d0*/  CS2R R32, SRZ ;  /* 0x0000000000207805 */ /* 0x000fe2000001ff00 */
[C---:B------:R-:W-:Y:S01]  /*94e0*/  IMAD R75, R3.reuse, R11, R20 ;  /* 0x0000000b034b7224 */ /* 0x040fe200078e0214 */
[----:B------:R-:W-:Y:S01]  /*94f0*/  CS2R R20, SRZ ;  /* 0x0000000000147805 */ /* 0x000fe2000001ff00 */
[C---:B------:R-:W-:Y:S01]  /*9500*/  IMAD.WIDE.U32 R14, R3.reuse, R10, R14 ;  /* 0x0000000a030e7225 */ /* 0x040fe200078e000e */
[----:B------:R-:W-:Y:S02]  /*9510*/  CS2R R24, SRZ ;  /* 0x0000000000187805 */ /* 0x000fe4000001ff00 */
[----:B------:R-:W-:Y:S02]  /*9520*/  CS2R R8, SRZ ;  /* 0x0000000000087805 */ /* 0x000fe4000001ff00 */
        /* <DEDUP_REMOVED lines=13> */
[----:B------:R-:W-:Y:S02]  /*9600*/  LEA.HI.X R30, R10, R5, R11, 0x6, P4 ;  /* 0x000000050a1e7211 */ /* 0x000fe400020f340b */
[----:B------:R-:W-:Y:S01]  /*9610*/  LEA R68, P4, R28, UR4, 0x1 ;  /* 0x000000041c447c11 */ /* 0x000fe2000f8808ff */
[----:B------:R-:W-:Y:S01]  /*9620*/  ULDC UR4, c[0x0][0x3d4] ;  /* 0x0000f50000047ab9 */ /* 0x000fe20000000800 */
[----:B------:R-:W-:Y:S02]  /*9630*/  IADD3.X R3, R30, R67, RZ, P5, !PT ;  /* 0x000000431e037210 */ /* 0x000fe40002ffe4ff */
[----:B------:R-:W-:Y:S02]  /*9640*/  CS2R R30, SRZ ;  /* 0x00000000001e7805 */ /* 0x000fe4000001ff00 */
        /* <DEDUP_REMOVED lines=10> */
.L_x_7869:
[----:B------:R-:W-:Y:S05]  /*96f0*/  BSYNC B1 ;  /* 0x0000000000017941 */ /* 0x000fea0003800000 */
.L_x_7868:
        /* <DEDUP_REMOVED lines=27> */
.L_x_7871:
[----:B------:R-:W-:Y:S05]  /*98b0*/  BSYNC B1 ;  /* 0x0000000000017941 */ /* 0x000fea0003800000 */
.L_x_7870:
[----:B------:R-:W-:Y:S01]  /*98c0*/  ULDC.64 UR4, c[0x0][0x3c8] ;  /* 0x0000f20000047ab9 */ /* 0x000fe20000000a00 */
[----:B------:R-:W-:Y:S01]  /*98d0*/  ULDC.64 UR6, c[0x0][0x3e0] ;  /* 0x0000f80000067ab9 */ /* 0x000fe20000000a00 */
[----:B---3--:R-:W-:Y:S01]  /*98e0*/  IMAD.IADD R5, R57, 0x1, R73 ;  /* 0x0000000139057824 */ /* 0x008fe200078e0249 */
        /* <DEDUP_REMOVED lines=9> */
[----:B------:R-:W-:Y:S01]  /*9980*/  LEA.HI R6, R223, R223, RZ, 0x1 ;  /* 0x000000dfdf067211 */ /* 0x000fe200078f08ff */
[----:B------:R-:W-:Y:S06]  /*9990*/  BRA.DIV UR4, `(.L_x_7872) ;  /* 0x0000013e049c7947 */ /* 0x000fec000b800000 */
.L_x_8095:
[----:B------:R-:W-:-:S03]  /*99a0*/  UMOV UR4, 0xffffffff ;  /* 0xffffffff00047882 */ /* 0x000fc60000000000 */
[----:B------:R-:W-:Y:S05]  /*99b0*/  BRA.DIV UR4, `(.L_x_7873) ;  /* 0x0000013e04bc7947 */ /* 0x000fea000b800000 */
.L_x_8098:
[----:B------:R-:W-:-:S03]  /*99c0*/  UMOV UR4, 0xffffffff ;  /* 0xffffffff00047882 */ /* 0x000fc60000000000 */
[----:B------:R-:W-:Y:S05]  /*99d0*/  BRA.DIV UR4, `(.L_x_7874) ;  /* 0x0000013e04dc7947 */ /* 0x000fea000b800000 */
.L_x_8101:
[----:B------:R-:W-:-:S03]  /*99e0*/  UMOV UR4, 0xffffffff ;  /* 0xffffffff00047882 */ /* 0x000fc60000000000 */
[----:B------:R-:W-:Y:S05]  /*99f0*/  BRA.DIV UR4, `(.L_x_7875) ;  /* 0x0000013e04fc7947 */ /* 0x000fea000b800000 */
.L_x_8104:
[----:B------:R-:W-:-:S03]  /*9a00*/  UMOV UR4, 0xffffffff ;  /* 0xffffffff00047882 */ /* 0x000fc60000000000 */
[----:B------:R-:W-:Y:S05]  /*9a10*/  BRA.DIV UR4, `(.L_x_7876) ;  /* 0x00000142041c7947 */ /* 0x000fea000b800000 */
.L_x_8107:
[----:B------:R-:W-:-:S03]  /*9a20*/  UMOV UR4, 0xffffffff ;  /* 0xffffffff00047882 */ /* 0x000fc60000000000 */
[----:B------:R-:W-:Y:S05]  /*9a30*/  BRA.DIV UR4, `(.L_x_7877) ;  /* 0x00000142043c7947 */ /* 0x000fea000b800000 */
.L_x_8110:
[----:B------:R-:W-:-:S03]  /*9a40*/  UMOV UR4, 0xffffffff ;  /* 0xffffffff00047882 */ /* 0x000fc60000000000 */
[----:B------:R-:W-:Y:S05]  /*9a50*/  BRA.DIV UR4, `(.L_x_7878) ;  /* 0x00000142045c7947 */ /* 0x000fea000b800000 */
.L_x_8113:
[----:B------:R-:W-:-:S03]  /*9a60*/  UMOV UR4, 0xffffffff ;  /* 0xffffffff00047882 */ /* 0x000fc60000000000 */
[----:B------:R-:W-:Y:S05]  /*9a70*/  BRA.DIV UR4, `(.L_x_7879) ;  /* 0x00000142047c7947 */ /* 0x000fea000b800000 */
.L_x_8116:
[----:B------:R-:W-:-:S03]  /*9a80*/  UMOV UR4, 0xffffffff ;  /* 0xffffffff00047882 */ /* 0x000fc60000000000 */
[----:B------:R-:W-:Y:S05]  /*9a90*/  BRA.DIV UR4, `(.L_x_7880) ;  /* 0x00000142049c7947 */ /* 0x000fea000b800000 */
.L_x_8119:
[----:B------:R-:W-:-:S03]  /*9aa0*/  UMOV UR4, 0xffffffff ;  /* 0xffffffff00047882 */ /* 0x000fc60000000000 */
[----:B------:R-:W-:Y:S05]  /*9ab0*/  BRA.DIV UR4, `(.L_x_7881) ;  /* 0x0000014204bc7947 */ /* 0x000fea000b800000 */
.L_x_8122:
[----:B------:R-:W-:-:S03]  /*9ac0*/  UMOV UR4, 0xffffffff ;  /* 0xffffffff00047882 */ /* 0x000fc60000000000 */
[----:B------:R-:W-:Y:S05]  /*9ad0*/  BRA.DIV UR4, `(.L_x_7882) ;  /* 0x0000014204dc7947 */ /* 0x000fea000b800000 */
.L_x_8125:
[----:B------:R-:W-:-:S03]  /*9ae0*/  UMOV UR4, 0xffffffff ;  /* 0xffffffff00047882 */ /* 0x000fc60000000000 */
[----:B------:R-:W-:Y:S05]  /*9af0*/  BRA.DIV UR4, `(.L_x_7883) ;  /* 0x0000014204fc7947 */ /* 0x000fea000b800000 */
.L_x_8128:
[----:B------:R-:W-:-:S03]  /*9b00*/  UMOV UR4, 0xffffffff ;  /* 0xffffffff00047882 */ /* 0x000fc60000000000 */
[----:B------:R-:W-:Y:S05]  /*9b10*/  BRA.DIV UR4, `(.L_x_7884) ;  /* 0x00000146041c7947 */ /* 0x000fea000b800000 */
.L_x_8131:
[----:B------:R-:W-:Y:S01]  /*9b20*/  UMOV UR4, 0xffffffff ;  /* 0xffffffff00047882 */ /* 0x000fe20000000000 */
[----:B------:R-:W-:Y:S02]  /*9b30*/  LOP3.LUT R6, R6, 0xfffffffe, RZ, 0xc0, !PT ;  /* 0xfffffffe06067812 */ /* 0x000fe400078ec0ff */
[----:B------:R-:W-:Y:S05]  /*9b40*/  BRA.DIV UR4, `(.L_x_7885) ;  /* 0x0000014604387947 */ /* 0x000fea000b800000 */
.L_x_8134:
[----:B------:R-:W-:Y:S01]  /*9b50*/  UMOV UR4, 0xffffffff ;  /* 0xffffffff00047882 */ /* 0x000fe20000000000 */
[----:B------:R-:W-:Y:S02]  /*9b60*/  IADD3 R6, R223, -R6, RZ ;  /* 0x80000006df067210 */ /* 0x000fe40007ffe0ff */
[----:B------:R-:W-:Y:S05]  /*9b70*/  BRA.DIV UR4, `(.L_x_7886) ;  /* 0x0000014604547947 */ /* 0x000fea000b800000 */
.L_x_8137:
[----:B------:R-:W-:Y:S01]  /*9b80*/  UMOV UR4, 0xffffffff ;  /* 0xffffffff00047882 */ /* 0x000fe20000000000 */
[----:B------:R-:W-:Y:S02]  /*9b90*/  SHF.L.U32 R3, R6, 0x1f, RZ ;  /* 0x0000001f06037819 */ /* 0x000fe400000006ff */
[----:B------:R-:W-:Y:S05]  /*9ba0*/  BRA.DIV UR4, `(.L_x_7887) ;  /* 0x0000014604707947 */ /* 0x000fea000b800000 */
.L_x_8140:
[----:B------:R-:W3:Y:S01]  /*9bb0*/  SYNCS.PHASECHK.TRANS64.TRYWAIT P4, [R2+URZ+0x28800], R3 ;  /* 0x02880003020075a7 */ /* 0x000ee2000808017f */
[----:B------:R-:W-:Y:S01]  /*9bc0*/  IMAD.MOV.U32 R4, RZ, RZ, R37 ;  /* 0x000000ffff047224 */ /* 0x000fe200078e0025 */
[----:B------:R-:W-:Y:S01]  /*9bd0*/  BSSY B1, `(.L_x_7888) ;  /* 0x000001c000017945 */ /* 0x000fe20003800000 */
[----:B-----5:R-:W-:Y:S02]  /*9be0*/  IMAD.MOV.U32 R5, RZ, RZ, R34 ;  /* 0x000000ffff057224 */ /* 0x020fe400078e0022 */
        /* <DEDUP_REMOVED lines=25> */
[----:B---3--:R-:W-:Y:S06]  /*9d80*/  @!P4 BRA `(.L_x_7889) ;  /* 0x000001440020c947 */ /* 0x008fec0003800000 */
.L_x_8141:
[----:B------:R-:W-:Y:S05]  /*9d90*/  BSYNC B1 ;  /* 0x0000000000017941 */ /* 0x000fea0003800000 */
.L_x_7888:
[----:B------:R-:W-:Y:S01]  /*9da0*/  BSSY B1, `(.L_x_7890) ;  /* 0x000005e000017945 */ /* 0x000fe20003800000 */
[----:B---3--:R-:W-:-:S03]  /*9db0*/  PRMT R3, R4, 0x5410, R5 ;  /* 0x0000541004037816 */ /* 0x008fc60000000005 */
[----:B------:R-:W-:Y:S05]  /*9dc0*/  @P0 BRA `(.L_x_7891) ;  /* 0x00000004006c0947 */ /* 0x000fea0003800000 */
[----:B------:R-:W3:Y:S01]  /*9dd0*/  LDC R5, c[0x0][0x3d4] ;  /* 0x0000f500ff057b82 */ /* 0x000ee20000000800 */
[----:B------:R-:W-:Y:S01]  /*9de0*/  BSSY B2, `(.L_x_7892) ;  /* 0x000002e000027945 */ /* 0x000fe20003800000 */
[-C--:B---3--:R-:W-:Y:S02]  /*9df0*/  ISETP.GE.AND P0, PT, R22, R5.reuse, PT ;  /* 0x000000051600720c */ /* 0x088fe40003f06270 */
[----:B------:R-:W-:-:S11]  /*9e00*/  ISETP.GE.AND P4, PT, R186, R5, PT ;  /* 0x00000005ba00720c */ /* 0x000fd60003f86270 */
[----:B------:R-:W-:Y:S05]  /*9e10*/  @P0 BRA `(.L_x_7893) ;  /* 0x0000000000a80947 */ /* 0x000fea0003800000 */
[----:B------:R-:W3:Y:S01]  /*9e20*/  LDS.128 R4, [R211] ;  /* 0x00000000d3047984 */ /* 0x000ee20000000c00 */
        /* <DEDUP_REMOVED lines=8> */
[----:B---3--:R-:W-:-:S02]  /*9eb0*/  HADD2.F32 R50, -RZ, R7.H0_H0 ;  /* 0x20000007ff327230 */ /* 0x008fc40000004100 */
[----:B------:R-:W-:Y:S02]  /*9ec0*/  HADD2.F32 R51, -RZ, R7.H1_H1 ;  /* 0x30000007ff337230 */ /* 0x000fe40000004100 */
[--C-:B------:R-:W-:Y:S02]  /*9ed0*/  HADD2.F32 R7, -RZ, R4.reuse.H0_H0 ;  /* 0x20000004ff077230 */ /* 0x100fe40000004100 */
[----:B------:R-:W-:Y:S02]  /*9ee0*/  HADD2.F32 R4, -RZ, R4.H1_H1 ;  /* 0x30000004ff047230 */ /* 0x000fe40000004100 */
[C---:B------:R-:W-:Y:S01]  /*9ef0*/  FMUL.FTZ R63, R51.reuse, R62 ;  /* 0x0000003e333f7220 */ /* 0x040fe20000410000 */
[-C--:B------:R-:W-:Y:S01]  /*9f00*/  FMUL.FTZ R51, R51, R60.reuse ;  /* 0x0000003c33337220 */ /* 0x080fe20000410000 */
[--C-:B------:R-:W-:Y:S02]  /*9f10*/  HADD2.F32 R48, -RZ, R6.reuse.H0_H0 ;  /* 0x20000006ff307230 */ /* 0x100fe40000004100 */
[----:B------:R-:W-:Y:S01]  /*9f20*/  FMUL.FTZ R64, R4, R61 ;  /* 0x0000003d04407220 */ /* 0x000fe20000410000 */
[----:B------:R-:W-:Y:S01]  /*9f30*/  FFMA.FTZ R65, R50, R60, -R63 ;  /* 0x0000003c32417223 */ /* 0x000fe2000001083f */
[----:B------:R-:W-:-:S02]  /*9f40*/  HADD2.F32 R49, -RZ, R6.H1_H1 ;  /* 0x30000006ff317230 */ /* 0x000fc40000004100 */
[-C--:B------:R-:W-:Y:S01]  /*9f50*/  FMUL.FTZ R60, R4, R56.reuse ;  /* 0x00000038043c7220 */ /* 0x080fe20000410000 */
[C---:B------:R-:W-:Y:S01]  /*9f60*/  FFMA.FTZ R64, R7.reuse, R56, -R64 ;  /* 0x0000003807407223 */ /* 0x040fe20000010840 */
[--C-:B------:R-:W-:Y:S02]  /*9f70*/  HADD2.F32 R6, -RZ, R5.reuse.H0_H0 ;  /* 0x20000005ff067230 */ /* 0x100fe40000004100 */
[----:B------:R-:W-:Y:S01]  /*9f80*/  FFMA.FTZ R62, R50, R62, R51 ;  /* 0x0000003e323e7223 */ /* 0x000fe20000010033 */
[--C-:B------:R-:W-:Y:S02]  /*9f90*/  HADD2.F32 R56, -RZ, R72.reuse.H0_H0 ;  /* 0x20000048ff387230 */ /* 0x100fe40000004100 */
[----:B------:R-:W-:Y:S01]  /*9fa0*/  FFMA.FTZ R61, R7, R61, R60 ;  /* 0x0000003d073d7223 */ /* 0x000fe2000001003c */
[----:B------:R-:W-:Y:S02]  /*9fb0*/  HADD2.F32 R5, -RZ, R5.H1_H1 ;  /* 0x30000005ff057230 */ /* 0x000fe40000004100 */
[----:B------:R-:W-:-:S02]  /*9fc0*/  HADD2.F32 R50, -RZ, R72.H1_H1 ;  /* 0x30000048ff327230 */ /* 0x000fc40000004100 */
        /* <DEDUP_REMOVED lines=15> */
.L_x_7893:
[----:B------:R-:W-:Y:S05]  /*a0c0*/  BSYNC B2 ;  /* 0x0000000000027941 */ /* 0x000fea0003800000 */
.L_x_7892:
[----:B------:R-:W-:Y:S05]  /*a0d0*/  @P4 BRA `(.L_x_7891) ;  /* 0x0000000000a84947 */ /* 0x000fea0003800000 */
[----:B---3--:R-:W3:Y:S01]  /*a0e0*/  LDS.128 R4, [R211+0x4000] ;  /* 0x00400000d3047984 */ /* 0x008ee20000000c00 */
[----:B------:R-:W-:Y:S01]  /*a0f0*/  SHF.R.U32.HI R50, RZ, 0x10, R47 ;  /* 0x00000010ff327819 */ /* 0x000fe2000001162f */
[--C-:B------:R-:W-:Y:S01]  /*a100*/  HADD2.F32 R48, -RZ, R59.reuse.H1_H1 ;  /* 0x3000003bff307230 */ /* 0x100fe20000004100 */
[----:B------:R-:W-:Y:S01]  /*a110*/  SHF.R.U32.HI R49, RZ, 0x10, R45 ;  /* 0x00000010ff317819 */ /* 0x000fe2000001162d */
[----:B------:R-:W-:Y:S01]  /*a120*/  HADD2.F32 R59, -RZ, R59.H0_H0 ;  /* 0x2000003bff3b7230 */ /* 0x000fe20000004100 */
[----:B------:R-:W-:Y:S01]  /*a130*/  SHF.R.U64 R61, R46, 0x10, R47 ;  /* 0x000000102e3d7819 */ /* 0x000fe2000000122f */
[----:B------:R-:W-:Y:S01]  /*a140*/  HADD2.F32 R50, -RZ, R50.H0_H0 ;  /* 0x20000032ff327230 */ /* 0x000fe20000004100 */
[----:B------:R-:W-:Y:S01]  /*a150*/  SHF.R.U64 R62, R44, 0x10, R45 ;  /* 0x000000102c3e7819 */ /* 0x000fe2000000122d */
[----:B------:R-:W-:Y:S02]  /*a160*/  HADD2.F32 R49, -RZ, R49.H0_H0 ;  /* 0x20000031ff317230 */ /* 0x000fe40000004100 */
[----:B---3--:R-:W-:-:S02]  /*a170*/  HADD2.F32 R47, -RZ, R7.H1_H1 ;  /* 0x30000007ff2f7230 */ /* 0x008fc40000004100 */
        /* <DEDUP_REMOVED lines=32> */
.L_x_7891:
[----:B------:R-:W-:Y:S05]  /*a380*/  BSYNC B1 ;  /* 0x0000000000017941 */ /* 0x000fea0003800000 */
.L_x_7890:
[----:B------:R-:W-:Y:S04]  /*a390*/  BSSY B1, `(.L_x_7894) ;  /* 0x000005d000017945 */ /* 0x000fe80003800000 */
[----:B------:R-:W-:Y:S05]  /*a3a0*/  @P1 BRA `(.L_x_7895) ;  /* 0x00000004006c1947 */ /* 0x000fea0003800000 */
[----:B---34-:R-:W3:Y:S01]  /*a3b0*/  LDC R5, c[0x0][0x3d4] ;  /* 0x0000f500ff057b82 */ /* 0x018ee20000000800 */
[----:B------:R-:W-:Y:S01]  /*a3c0*/  BSSY B2, `(.L_x_7896) ;  /* 0x000002e000027945 */ /* 0x000fe20003800000 */
[-C--:B---3--:R-:W-:Y:S02]  /*a3d0*/  ISETP.GE.AND P0, PT, R22, R5.reuse, PT ;  /* 0x000000051600720c */ /* 0x088fe40003f06270 */
[----:B------:R-:W-:-:S11]  /*a3e0*/  ISETP.GE.AND P1, PT, R186, R5, PT ;  /* 0x00000005ba00720c */ /* 0x000fd60003f26270 */
[----:B------:R-:W-:Y:S05]  /*a3f0*/  @P0 BRA `(.L_x_7897) ;  /* 0x0000000000a80947 */ /* 0x000fea0003800000 */
[----:B------:R-:W3:Y:S01]  /*a400*/  LDS.128 R4, [R211+0x1000] ;  /* 0x00100000d3047984 */ /* 0x000ee20000000c00 */
        /* <DEDUP_REMOVED lines=9> */
[--C-:B---3--:R-:W-:Y:S02]  /*a4a0*/  HADD2.F32 R43, -RZ, R7.reuse.H1_H1 ;  /* 0x30000007ff2b7230 */ /* 0x108fe40000004100 */
        /* <DEDUP_REMOVED lines=31> */
.L_x_7897:
[----:B------:R-:W-:Y:S05]  /*a6a0*/  BSYNC B2 ;  /* 0x0000000000027941 */ /* 0x000fea0003800000 */
.L_x_7896:
[----:B------:R-:W-:Y:S05]  /*a6b0*/  @P1 BRA `(.L_x_7895) ;  /* 0x0000000000a81947 */ /* 0x000fea0003800000 */
[----:B---3--:R-:W3:Y:S01]  /*a6c0*/  LDS.128 R4, [R211+0x5000] ;  /* 0x00500000d3047984 */ /* 0x008ee20000000c00 */
[----:B------:R-:W-:Y:S01]  /*a6d0*/  SHF.R.U32.HI R42, RZ, 0x10, R39 ;  /* 0x00000010ff2a7819 */ /* 0x000fe20000011627 */
[----:B------:R-:W-:Y:S01]  /*a6e0*/  HADD2.F32 R55, -RZ, R55.H1_H1 ;  /* 0x30000037ff377230 */ /* 0x000fe20000004100 */
        /* <DEDUP_REMOVED lines=8> */
[--C-:B---3--:R-:W-:Y:S02]  /*a770*/  HADD2.F32 R39, -RZ, R7.reuse.H1_H1 ;  /* 0x30000007ff277230 */ /* 0x108fe40000004100 */
        /* <DEDUP_REMOVED lines=30> */
.L_x_7895:
[----:B------:R-:W-:Y:S05]  /*a960*/  BSYNC B1 ;  /* 0x0000000000017941 */ /* 0x000fea0003800000 */
.L_x_7894:
        /* <DEDUP_REMOVED lines=17> */
[--C-:B---3--:R-:W-:Y:S02]  /*aa80*/  HADD2.F32 R35, -RZ, R7.reuse.H1_H1 ;  /* 0x30000007ff237230 */ /* 0x108fe40000004100 */
        /* <DEDUP_REMOVED lines=31> */
.L_x_7901:
[----:B------:R-:W-:Y:S05]  /*ac80*/  BSYNC B2 ;  /* 0x0000000000027941 */ /* 0x000fea0003800000 */
.L_x_7900:
[----:B------:R-:W-:Y:S05]  /*ac90*/  @P1 BRA `(.L_x_7899) ;  /* 0x0000000000a81947 */ /* 0x000fea0003800000 */
[----:B---3--:R-:W3:Y:S01]  /*aca0*/  LDS.128 R4, [R211+0x6000] ;  /* 0x00600000d3047984 */ /* 0x008ee20000000c00 */
        /* <DEDUP_REMOVED lines=9> */
[--C-:B---3--:R-:W-:Y:S02]  /*ad40*/  HADD2.F32 R29, -RZ, R7.reuse.H1_H1 ;  /* 0x30000007ff1d7230 */ /* 0x108fe40000004100 */
        /* <DEDUP_REMOVED lines=31> */
.L_x_7899:
[----:B------:R-:W-:Y:S05]  /*af40*/  BSYNC B1 ;  /* 0x0000000000017941 */ /* 0x000fea0003800000 */
.L_x_7898:
[----:B------:R-:W-:Y:S05]  /*af50*/  @P3 BRA `(.L_x_7902) ;  /* 0x0000002800a83947 */ /* 0x000fea0003800000 */
[----:B---34-:R-:W3:Y:S01]  /*af60*/  LDC R5, c[0x0][0x3d4] ;  /* 0x0000f500ff057b82 */ /* 0x018ee20000000800 */
[----:B------:R-:W-:Y:S01]  /*af70*/  BSSY B1, `(.L_x_7903) ;  /* 0x000002e000017945 */ /* 0x000fe20003800000 */
[-C--:B---3--:R-:W-:Y:S02]  /*af80*/  ISETP.GE.AND P0, PT, R22, R5.reuse, PT ;  /* 0x000000051600720c */ /* 0x088fe40003f06270 */
[----:B------:R-:W-:-:S11]  /*af90*/  ISETP.GE.AND P1, PT, R186, R5, PT ;  /* 0x00000005ba00720c */ /* 0x000fd60003f26270 */
[----:B------:R-:W-:Y:S05]  /*afa0*/  @P0 BRA `(.L_x_7904) ;  /* 0x0000000000a80947 */ /* 0x000fea0003800000 */
[----:B------:R-:W3:Y:S01]  /*afb0*/  LDS.128 R4, [R211+0x3000] ;  /* 0x00300000d3047984 */ /* 0x000ee20000000c00 */
        /* <DEDUP_REMOVED lines=41> */
.L_x_7904:
[----:B------:R-:W-:Y:S05]  /*b250*/  BSYNC B1 ;  /* 0x0000000000017941 */ /* 0x000fea0003800000 */
.L_x_7903:
[----:B------:R-:W-:Y:S05]  /*b260*/  @P1 BRA `(.L_x_7902) ;  /* 0x0000002400e41947 */ /* 0x000fea0003800000 */
[----:B---3--:R-:W3:Y:S01]  /*b270*/  LDS.128 R4, [R211+0x7000] ;  /* 0x00700000d3047984 */ /* 0x008ee20000000c00 */
        /* <DEDUP_REMOVED lines=42> */
.L_x_7863:
[----:B------:R-:W2:Y:S01]  /*b520*/  LDC R21, c[0x0][0x3d4] ;  /* 0x0000f500ff157b82 */ /* 0x000ea20000000800 */
[-C--:B------:R-:W-:Y:S01]  /*b530*/  ISETP.GE.AND P0, PT, R188, R72.reuse, PT ;  /* 0x00000048bc00720c */ /* 0x080fe20003f06270 */
[----:B------:R-:W-:Y:S01]  /*b540*/  ULDC.64 UR4, c[0x0][0x3c8] ;  /* 0x0000f20000047ab9 */ /* 0x000fe20000000a00 */
[-C--:B------:R-:W-:Y:S01]  /*b550*/  ISETP.GE.AND P1, PT, R187, R72.reuse, PT ;  /* 0x00000048bb00720c */ /* 0x080fe20003f26270 */
[----:B------:R-:W-:Y:S01]  /*b560*/  ULDC.64 UR6, c[0x0][0x3e0] ;  /* 0x0000f80000067ab9 */ /* 0x000fe20000000a00 */
[-C--:B------:R-:W-:Y:S02]  /*b570*/  ISETP.GE.AND P2, PT, R189, R72.reuse, PT ;  /* 0x00000048bd00720c */ /* 0x080fe40003f46270 */
[----:B------:R-:W-:Y:S02]  /*b580*/  ISETP.GE.AND P3, PT, R18, R72, PT ;  /* 0x000000481200720c */ /* 0x000fe40003f66270 */
[CC--:B--2---:R-:W-:Y:S02]  /*b590*/  ISETP.GE.OR P0, PT, R16.reuse, R21.reuse, P0 ;  /* 0x000000151000720c */ /* 0x0c4fe40000706670 */
[----:B------:R-:W-:-:S02]  /*b5a0*/  ISETP.GE.OR P1, PT, R16, R21, P1 ;  /* 0x000000151000720c */ /* 0x000fc40000f26670 */
[CC--:B------:R-:W-:Y:S02]  /*b5b0*/  ISETP.GE.OR P2, PT, R16.reuse, R21.reuse, P2 ;  /* 0x000000151000720c */ /* 0x0c0fe40001746670 */
[----:B------:R-:W-:-:S07]  /*b5c0*/  ISETP.GE.OR P3, PT, R16, R21, P3 ;  /* 0x000000151000720c */ /* 0x000fce0001f66670 */
[--C-:B------:R-:W-:Y:S01]  /*b5d0*/  @!P0 IADD3 R29, P4, P5, R27, R29, R6.reuse ;  /* 0x0000001d1b1d8210 */ /* 0x100fe20007d9e006 */
[----:B------:R-:W2:Y:S03]  /*b5e0*/  @!P0 LDC.64 R62, c[0x0][0x3e0] ;  /* 0x0000f800ff3e8b82 */ /* 0x000ea60000000a00 */
[--C-:B------:R-:W-:Y:S01]  /*b5f0*/  @!P0 IADD3.X R30, R31, R30, R7.reuse, P4, P5 ;  /* 0x0000001e1f1e8210 */ /* 0x100fe200027ea407 */
[C---:B------:R-:W-:Y:S01]  /*b600*/  @!P2 IMAD.WIDE.U32 R8, R12.reuse, 0x60, R6 ;  /* 0x000000600c08a825 */ /* 0x040fe200078e0006 */
[----:B------:R-:W-:-:S03]  /*b610*/  @!P1 LEA R0, P4, R12, R6, 0x6 ;  /* 0x000000060c009211 */ /* 0x000fc600078830ff */
[----:B------:R-:W3:Y:S01]  /*b620*/  @!P1 LDC.64 R66, c[0x0][0x3e0] ;  /* 0x0000f800ff429b82 */ /* 0x000ee20000000a00 */
[----:B------:R-:W-:Y:S01]  /*b630*/  @!P1 IADD3 R25, P5, R0, R27, RZ ;  /* 0x0000001b00199210 */ /* 0x000fe20007fbe0ff */
[----:B------:R-:W-:Y:S01]  /*b640*/  @!P2 IMAD R0, R13, 0x60, RZ ;  /* 0x000000600d00a824 */ /* 0x000fe200078e02ff */
[----:B------:R-:W-:Y:S02]  /*b650*/  @!P1 LEA.HI.X R26, R12, R7, R13, 0x6, P4 ;  /* 0x000000070c1a9211 */ /* 0x000fe400020f340d */
[----:B------:R-:W-:-:S03]  /*b660*/  @!P3 IADD3 R3, P4, R6, R27, RZ ;  /* 0x0000001b0603b210 */ /* 0x000fc60007f9e0ff */
[----:B------:R-:W-:Y:S01]  /*b670*/  @!P1 IMAD.X R26, R26, 0x1, R31, P5 ;  /* 0x000000011a1a9824 */ /* 0x000fe200028e061f */
[----:B------:R-:W-:Y:S01]  /*b680*/  @!P2 IADD3 R6, P5, R27, R8, RZ ;  /* 0x000000081b06a210 */ /* 0x000fe20007fbe0ff */
[----:B------:R-:W4:Y:S01]  /*b690*/  @!P2 LDC.64 R70, c[0x0][0x3e0] ;  /* 0x0000f800ff46ab82 */ /* 0x000f220000000a00 */
[----:B------:R-:W-:Y:S02]  /*b6a0*/  @!P3 IADD3.X R14, R7, R31, RZ, P4, !PT ;  /* 0x0000001f070eb210 */ /* 0x000fe400027fe4ff */
[----:B------:R-:W-:Y:S01]  /*b6b0*/  @!P2 IADD3.X R7, R31, R0, R9, P5, !PT ;  /* 0x000000001f07a210 */ /* 0x000fe20002ffe409 */
[----:B------:R-:W-:Y:S01]  /*b6c0*/  @!P2 IMAD R31, R11, 0x60, RZ ;  /* 0x000000600b1fa824 */ /* 0x000fe200078e02ff */
[----:B------:R-:W-:-:S03]  /*b6d0*/  @!P0 IADD3 R27, P4, P5, R33, R24, R4 ;  /* 0x00000018211b8210 */ /* 0x000fc60007d9e004 */
[----:B------:R-:W0:Y:S01]  /*b6e0*/  @!P0 LDC.64 R60, c[0x0][0x3c8] ;  /* 0x0000f200ff3c8b82 */ /* 0x000e220000000a00 */
[----:B------:R-:W-:Y:S02]  /*b6f0*/  @!P0 IADD3.X R28, R35, R28, R5, P4, P5 ;  /* 0x0000001c231c8210 */ /* 0x000fe400027ea405 */
[----:B------:R-:W-:Y:S02]  /*b700*/  @!P3 IADD3 R15, P4, R4, R33, RZ ;  /* 0x00000021040fb210 */ /* 0x000fe40007f9e0ff */
[----:B------:R-:W-:-:S03]  /*b710*/  @!P1 LEA R20, P5, R10, R4, 0x6 ;  /* 0x000000040a149211 */ /* 0x000fc600078a30ff */
[----:B------:R-:W-:Y:S01]  /*b720*/  @!P3 IMAD.X R32, R5, 0x1, R35, P4 ;  /* 0x000000010520b824 */ /* 0x000fe200020e0623 */
[C---:B------:R-:W-:Y:S01]  /*b730*/  @!P3 LEA R8, P4, R3.reuse, UR4, 0x1 ;  /* 0x000000040308bc11 */ /* 0x040fe2000f8808ff */
[----:B------:R-:W1:Y:S01]  /*b740*/  @!P1 LDC.64 R64, c[0x0][0x3c8] ;  /* 0x0000f200ff409b82 */ /* 0x000e620000000a00 */
[C---:B------:R-:W-:Y:S01]  /*b750*/  @!P1 LEA.HI.X R24, R10.reuse, R5, R11, 0x6, P5 ;  /* 0x000000050a189211 */ /* 0x040fe200028f340b */
[----:B------:R-:W-:Y:S01]  /*b760*/  @!P2 IMAD.WIDE.U32 R4, R10, 0x60, R4 ;  /* 0x000000600a04a825 */ /* 0x000fe200078e0004 */
[----:B------:R-:W-:Y:S02]  /*b770*/  @!P3 LEA.HI.X R9, R3, UR5, R14, 0x1, P4 ;  /* 0x000000050309bc11 */ /* 0x000fe4000a0f0c0e */
[C---:B------:R-:W-:Y:S02]  /*b780*/  @!P3 LEA R14, P4, R15.reuse, UR6, 0x1 ;  /* 0x000000060f0ebc11 */ /* 0x040fe4000f8808ff */
[----:B------:R-:W-:Y:S01]  /*b790*/  @!P1 IADD3 R20, P5, R20, R33, RZ ;  /* 0x0000002114149210 */ /* 0x000fe20007fbe0ff */
[----:B------:R-:W1:Y:S01]  /*b7a0*/  @!P2 LDC.64 R68, c[0x0][0x3c8] ;  /* 0x0000f200ff44ab82 */ /* 0x000e620000000a00 */
[----:B------:R-:W-:-:S02]  /*b7b0*/  @!P3 LEA.HI.X R15, R15, UR7, R32, 0x1, P4 ;  /* 0x000000070f0fbc11 */ /* 0x000fc4000a0f0c20 */
[----:B--2---:R-:W-:Y:S01]  /*b7c0*/  @!P0 LEA R62, P4, R27, R62, 0x1 ;  /* 0x0000003e1b3e8211 */ /* 0x004fe200078808ff */
[----:B------:R-:W-:Y:S01]  /*b7d0*/  @!P1 IMAD.X R24, R24, 0x1, R35, P5 ;  /* 0x0000000118189824 */ /* 0x000fe200028e0623 */
[----:B------:R-:W-:Y:S02]  /*b7e0*/  @!P2 IADD3 R0, P5, R33, R4, RZ ;  /* 0x000000042100a210 */ /* 0x000fe40007fbe0ff */
[----:B------:R-:W-:Y:S02]  /*b7f0*/  @!P0 LEA.HI.X R63, R27, R63, R28, 0x1, P4 ;  /* 0x0000003f1b3f8211 */ /* 0x000fe400020f0c1c */
[C---:B---3--:R-:W-:Y:S02]  /*b800*/  @!P1 LEA R66, P4, R20.reuse, R66, 0x1 ;  /* 0x0000004214429211 */ /* 0x048fe400078808ff */
[----:B------:R-:W-:Y:S02]  /*b810*/  @!P2 IADD3.X R3, R35, R31, R5, P5, !PT ;  /* 0x0000001f2303a210 */ /* 0x000fe40002ffe405 */
[----:B------:R-:W-:-:S02]  /*b820*/  @!P1 LEA.HI.X R67, R20, R67, R24, 0x1, P4 ;  /* 0x0000004314439211 */ /* 0x000fc400020f0c18 */
[----:B------:R-:W-:Y:S02]  /*b830*/  CS2R R32, SRZ ;  /* 0x0000000000207805 */ /* 0x000fe4000001ff00 */
[C---:B----4-:R-:W-:Y:S02]  /*b840*/  @!P2 LEA R70, P4, R0.reuse, R70, 0x1 ;  /* 0x000000460046a211 */ /* 0x050fe400078808ff */
[----:B------:R-:W-:Y:S02]  /*b850*/  CS2R R34, SRZ ;  /* 0x0000000000227805 */ /* 0x000fe4000001ff00 */
[----:B0-----:R-:W-:Y:S02]  /*b860*/  @!P0 LEA R60, P5, R29, R60, 0x1 ;  /* 0x0000003c1d3c8211 */ /* 0x001fe400078a08ff */
[----:B------:R-:W-:Y:S02]  /*b870*/  CS2R R4, SRZ ;  /* 0x0000000000047805 */ /* 0x000fe4000001ff00 */
[----:B------:R-:W-:-:S02]  /*b880*/  @!P2 LEA.HI.X R71, R0, R71, R3, 0x1, P4 ;  /* 0x000000470047a211 */ /* 0x000fc400020f0c03 */
[----:B------:R-:W0:Y:S01]  /*b890*/  LDC R0, c[0x0][0x428] ;  /* 0x00010a00ff007b82 */ /* 0x000e220000000800 */
[----:B------:R-:W-:Y:S02]  /*b8a0*/  @!P0 LEA.HI.X R61, R29, R61, R30, 0x1, P5 ;  /* 0x0000003d1d3d8211 */ /* 0x000fe400028f0c1e */
[----:B------:R-:W-:Y:S02]  /*b8b0*/  CS2R R28, SRZ ;  /* 0x00000000001c7805 */ /* 0x000fe4000001ff00 */
[----:B------:R-:W-:Y:S02]  /*b8c0*/  CS2R R30, SRZ ;  /* 0x00000000001e7805 */ /* 0x000fe4000001ff00 */
[C---:B-1----:R-:W-:Y:S01]  /*b8d0*/  @!P1 LEA R64, P5, R25.reuse, R64, 0x1 ;  /* 0x0000004019409211 */ /* 0x042fe200078a08ff */
[----:B------:R-:W5:Y:S03]  /*b8e0*/  @!P0 LDG.E.128 R32, desc[UR40][R62.64] ;  /* 0x000000283e208981 */ /* 0x000f66000c1e1d00 */
[----:B------:R-:W-:Y:S01]  /*b8f0*/  @!P1 LEA.HI.X R65, R25, R65, R26, 0x1, P5 ;  /* 0x0000004119419211 */ /* 0x000fe200028f0c1a */
[----:B------:R-:W5:Y:S01]  /*b900*/  @!P0 LDG.E.128 R28, desc[UR40][R60.64] ;  /* 0x000000283c1c8981 */ /* 0x000f62000c1e1d00 */
[----:B------:R-:W-:-:S02]  /*b910*/  @!P2 LEA R68, P5, R6, R68, 0x1 ;  /* 0x000000440644a211 */ /* 0x000fc400078a08ff */
[----:B------:R-:W-:Y:S02]  /*b920*/  CS2R R24, SRZ ;  /* 0x0000000000187805 */ /* 0x000fe4000001ff00 */
[----:B------:R-:W-:Y:S02]  /*b930*/  CS2R R26, SRZ ;  /* 0x00000000001a7805 */ /* 0x000fe4000001ff00 */
[----:B------:R-:W-:Y:S02]  /*b940*/  @!P2 LEA.HI.X R69, R6, R69, R7, 0x1, P5 ;  /* 0x000000450645a211 */ /* 0x000fe400028f0c07 */
[----:B------:R-:W-:Y:S02]  /*b950*/  CS2R R6, SRZ ;  /* 0x0000000000067805 */ /* 0x000fe4000001ff00 */
[----:B------:R-:W-:Y:S01]  /*b960*/  MOV R58, R54 ;  /* 0x00000036003a7202 */ /* 0x000fe20000000f00 */
[----:B------:R-:W-:Y:S01]  /*b970*/  IMAD.MOV.U32 R57, RZ, RZ, R53 ;  /* 0x000000ffff397224 */ /* 0x000fe200078e0035 */
[----:B------:R-:W5:Y:S04]  /*b980*/  @!P3 LDG.E.128 R24, desc[UR40][R14.64] ;  /* 0x000000280e18b981 */ /* 0x000f68000c1e1d00 */
[----:B------:R1:W5:Y:S01]  /*b990*/  @!P3 LDG.E.128 R4, desc[UR40][R8.64] ;  /* 0x000000280804b981 */ /* 0x000362000c1e1d00 */
[----:B0-----:R-:W-:-:S13]  /*b9a0*/  ISETP.NE.AND P0, PT, R0, 0x1, PT ;  /* 0x000000010000780c */ /* 0x001fda0003f05270 */
[----:B-1----:R-:W0:Y:S08]  /*b9b0*/  @P0 LDC R8, c[0x0][0x42c] ;  /* 0x00010b00ff080b82 */ /* 0x002e300000000800 */
[----:B------:R-:W1:Y:S01]  /*b9c0*/  @P0 LDC R9, c[0x0][0x430] ;  /* 0x00010c00ff090b82 */ /* 0x000e620000000800 */
[----:B------:R-:W-:-:S04]  /*b9d0*/  IMAD R0, R193, 0x80, R18 ;  /* 0x00000080c1007824 */ /* 0x000fc800078e0212 */
[----:B------:R-:W-:-:S04]  /*b9e0*/  IMAD R3, R219, 0x20, R0 ;  /* 0x00000020db037824 */ /* 0x000fc800078e0200 */
[----:B0-----:R-:W-:-:S05]  /*b9f0*/  @P0 IMAD.HI.U32 R0, R3, R8, RZ ;  /* 0x0000000803000227 */ /* 0x001fca00078e00ff */
[----:B-1----:R-:W-:-:S04]  /*ba00*/  @P0 SHF.R.U32.HI R3, RZ, R9, R0 ;  /* 0x00000009ff030219 */ /* 0x002fc80000011600 */
[----:B------:R-:W-:Y:S01]  /*ba10*/  SHF.R.S32.HI R9, RZ, 0x1f, R3 ;  /* 0x0000001fff097819 */ /* 0x000fe20000011403 */
[----:B------:R-:W-:-:S04]  /*ba20*/  IMAD.WIDE.U32 R14, R3, R12, R58 ;  /* 0x0000000c030e7225 */ /* 0x000fc800078e003a */
[C---:B------:R-:W-:Y:S02]  /*ba30*/  IMAD R0, R9.reuse, R12, RZ ;  /* 0x0000000c09007224 */ /* 0x040fe400078e02ff */
[-C--:B------:R-:W-:Y:S02]  /*ba40*/  IMAD R8, R9, R10.reuse, RZ ;  /* 0x0000000a09087224 */ /* 0x080fe400078e02ff */
[C---:B------:R-:W-:Y:S02]  /*ba50*/  IMAD R9, R3.reuse, R13, R0 ;  /* 0x0000000d03097224 */ /* 0x040fe400078e0200 */
[----:B------:R-:W-:-:S04]  /*ba60*/  IMAD.WIDE.U32 R12, R3, R10, R56 ;  /* 0x0000000a030c7225 */ /* 0x000fc800078e0038 */
[----:B------:R-:W-:Y:S01]  /*ba70*/  IMAD R3, R3, R11, R8 ;  /* 0x0000000b03037224 */ /* 0x000fe200078e0208 */
[----:B------:R-:W-:Y:S01]  /*ba80*/  LEA R8, P4, R14, UR4, 0x1 ;  /* 0x000000040e087c11 */ /* 0x000fe2000f8808ff */
[----:B------:R-:W-:Y:S01]  /*ba90*/  IMAD.IADD R9, R15, 0x1, R9 ;  /* 0x000000010f097824 */ /* 0x000fe200078e0209 */
        /* <DEDUP_REMOVED lines=8> */
[----:B------:R-:W-:Y:S01]  /*bb20*/  LEA.HI.X R9, R14, UR5, R9, 0x1, P4 ;  /* 0x000000050e097c11 */ /* 0x000fe2000a0f0c09 */
[----:B------:R-:W-:Y:S01]  /*bb30*/  IMAD.IADD R3, R13, 0x1, R3 ;  /* 0x000000010d037824 */ /* 0x000fe200078e0203 */
[----:B------:R-:W-:Y:S01]  /*bb40*/  LEA R0, P4, R12, UR6, 0x1 ;  /* 0x000000060c007c11 */ /* 0x000fe2000f8808ff */
[----:B------:R-:W-:Y:S01]  /*bb50*/  UMOV UR4, 0xffffffff ;  /* 0xffffffff00047882 */ /* 0x000fe20000000000 */
[----:B------:R-:W-:Y:S01]  /*bb60*/  ISETP.GE.AND P0, PT, R16, R21, PT ;  /* 0x000000151000720c */ /* 0x000fe20003f06270 */
[----:B------:R0:W5:Y:S01]  /*bb70*/  @!P1 LDG.E.128 R36, desc[UR40][R64.64] ;  /* 0x0000002840249981 */ /* 0x000162000c1e1d00 */
[----:B------:R-:W-:-:S02]  /*bb80*/  LEA.HI.X R3, R12, UR7, R3, 0x1, P4 ;  /* 0x000000070c037c11 */ /* 0x000fc4000a0f0c03 */
[-C--:B------:R-:W-:Y:S01]  /*bb90*/  ISETP.GE.OR P3, PT, R187, R72.reuse, P0 ;  /* 0x00000048bb00720c */ /* 0x080fe20000766670 */
[----:B------:R0:W5:Y:S01]  /*bba0*/  @!P1 LDG.E.128 R40, desc[UR40][R66.64] ;  /* 0x0000002842289981 */ /* 0x000162000c1e1d00 */
[----:B------:R-:W-:-:S03]  /*bbb0*/  ISETP.GE.OR P1, PT, R18, R72, P0 ;  /* 0x000000481200720c */ /* 0x000fc60000726670 */
[----:B------:R0:W5:Y:S04]  /*bbc0*/  @!P2 LDG.E.128 R44, desc[UR40][R68.64] ;  /* 0x00000028442ca981 */ /* 0x000168000c1e1d00 */
[----:B------:R0:W5:Y:S01]  /*bbd0*/  @!P2 LDG.E.128 R48, desc[UR40][R70.64] ;  /* 0x000000284630a981 */ /* 0x000162000c1e1d00 */
[-C--:B------:R-:W-:Y:S02]  /*bbe0*/  ISETP.GE.OR P2, PT, R188, R72.reuse, P0 ;  /* 0x00000048bc00720c */ /* 0x080fe40000746670 */
[----:B------:R-:W-:Y:S01]  /*bbf0*/  ISETP.GE.OR P0, PT, R189, R72, P0 ;  /* 0x00000048bd00720c */ /* 0x000fe20000706670 */
[----:B------:R-:W-:-:S12]  /*bc00*/  BRA.DIV UR4, `(.L_x_7905) ;  /* 0x0000012604947947 */ /* 0x000fd8000b800000 */
.L_x_8144:
[----:B------:R-:W-:-:S03]  /*bc10*/  UMOV UR4, 0xffffffff ;  /* 0xffffffff00047882 */ /* 0x000fc60000000000 */
[----:B------:R-:W-:Y:S05]  /*bc20*/  BRA.DIV UR4, `(.L_x_7906) ;  /* 0x0000012604b47947 */ /* 0x000fea000b800000 */
.L_x_8147:
[----:B------:R-:W-:-:S03]  /*bc30*/  UMOV UR4, 0xffffffff ;  /* 0xffffffff00047882 */ /* 0x000fc60000000000 */
[----:B------:R-:W-:Y:S05]  /*bc40*/  BRA.DIV UR4, `(.L_x_7907) ;  /* 0x0000012604d47947 */ /* 0x000fea000b800000 */
.L_x_8150:
[----:B------:R-:W-:-:S03]  /*bc50*/  UMOV UR4, 0xffffffff ;  /* 0xffffffff00047882 */ /* 0x000fc60000000000 */
[----:B------:R-:W-:Y:S05]  /*bc60*/  BRA.DIV UR4, `(.L_x_7908) ;  /* 0x0000012604f47947 */ /* 0x000fea000b800000 */
.L_x_8153:
[----:B------:R-:W-:-:S03]  /*bc70*/  UMOV UR4, 0xffffffff ;  /* 0xffffffff00047882 */ /* 0x000fc60000000000 */
[----:B------:R-:W-:Y:S05]  /*bc80*/  BRA.DIV UR4, `(.L_x_7909) ;  /* 0x0000012a04147947 */ /* 0x000fea000b800000 */
.L_x_8156:
[----:B------:R-:W-:-:S03]  /*bc90*/  UMOV UR4, 0xffffffff ;  /* 0xffffffff00047882 */ /* 0x000fc60000000000 */
[----:B------:R-:W-:Y:S05]  /*bca0*/  BRA.DIV UR4, `(.L_x_7910) ;  /* 0x0000012a04347947 */ /* 0x000fea000b800000 */
.L_x_8159:
[----:B------:R-:W-:-:S03]  /*bcb0*/  UMOV UR4, 0xffffffff ;  /* 0xffffffff00047882 */ /* 0x000fc60000000000 */
[----:B------:R-:W-:Y:S05]  /*bcc0*/  BRA.DIV UR4, `(.L_x_7911) ;  /* 0x0000012a04547947 */ /* 0x000fea000b800000 */
.L_x_8162:
[----:B------:R-:W-:-:S03]  /*bcd0*/  UMOV UR4, 0xffffffff ;  /* 0xffffffff00047882 */ /* 0x000fc60000000000 */
[----:B------:R-:W-:Y:S05]  /*bce0*/  BRA.DIV UR4, `(.L_x_7912) ;  /* 0x0000012a04747947 */ /* 0x000fea000b800000 */
.L_x_8165:
[----:B------:R-:W-:-:S03]  /*bcf0*/  UMOV UR4, 0xffffffff ;  /* 0xffffffff00047882 */ /* 0x000fc60000000000 */
[----:B------:R-:W-:Y:S05]  /*bd00*/  BRA.DIV UR4, `(.L_x_7913) ;  /* 0x0000012a04947947 */ /* 0x000fea000b800000 */
.L_x_8168:
[----:B------:R-:W-:-:S03]  /*bd10*/  UMOV UR4, 0xffffffff ;  /* 0xffffffff00047882 */ /* 0x000fc60000000000 */
[----:B------:R-:W-:Y:S05]  /*bd20*/  BRA.DIV UR4, `(.L_x_7914) ;  /* 0x0000012a04b47947 */ /* 0x000fea000b800000 */
.L_x_8171:
[----:B------:R-:W-:-:S03]  /*bd30*/  UMOV UR4, 0xffffffff ;  /* 0xffffffff00047882 */ /* 0x000fc60000000000 */
[----:B------:R-:W-:Y:S05]  /*bd40*/  BRA.DIV UR4, `(.L_x_7915) ;  /* 0x0000012a04d47947 */ /* 0x000fea000b800000 */
.L_x_8174:
[----:B------:R-:W-:-:S03]  /*bd50*/  UMOV UR4, 0xffffffff ;  /* 0xffffffff00047882 */ /* 0x000fc60000000000 */
[----:B------:R-:W-:Y:S05]  /*bd60*/  BRA.DIV UR4, `(.L_x_7916) ;  /* 0x0000012a04f47947 */ /* 0x000fea000b800000 */
.L_x_8177:
[----:B------:R-:W-:-:S03]  /*bd70*/  UMOV UR4, 0xffffffff ;  /* 0xffffffff00047882 */ /* 0x000fc60000000000 */
[----:B------:R-:W-:Y:S05]  /*bd80*/  BRA.DIV UR4, `(.L_x_7917) ;  /* 0x0000012e04147947 */ /* 0x000fea000b800000 */
.L_x_8180:
[----:B------:R-:W-:-:S03]  /*bd90*/  UMOV UR4, 0xffffffff ;  /* 0xffffffff00047882 */ /* 0x000fc60000000000 */
[----:B------:R-:W-:Y:S05]  /*bda0*/  BRA.DIV UR4, `(.L_x_7918) ;  /* 0x0000012e04347947 */ /* 0x000fea000b800000 */
.L_x_8183:
[----:B------:R-:W-:-:S03]  /*bdb0*/  UMOV UR4, 0xffffffff ;  /* 0xffffffff00047882 */ /* 0x000fc60000000000 */
[----:B------:R-:W-:Y:S05]  /*bdc0*/  BRA.DIV UR4, `(.L_x_7919) ;  /* 0x0000012e04547947 */ /* 0x000fea000b800000 */
.L_x_8186:
[----:B------:R-:W-:-:S03]  /*bdd0*/  UMOV UR4, 0xffffffff ;  /* 0xffffffff00047882 */ /* 0x000fc60000000000 */
[----:B------:R-:W-:Y:S05]  /*bde0*/  BRA.DIV UR4, `(.L_x_7920) ;  /* 0x0000012e04747947 */ /* 0x000fea000b800000 */
.L_x_8189:
[----:B-----5:R-:W-:Y:S01]  /*bdf0*/  IMAD.MOV.U32 R0, RZ, RZ, R4 ;  /* 0x000000ffff007224 */ /* 0x020fe200078e0004 */
[----:B------:R-:W-:Y:S01]  /*be00*/  MOV R3, R5 ;  /* 0x0000000500037202 */ /* 0x000fe20000000f00 */
[----:B------:R-:W-:Y:S01]  /*be10*/  IMAD.MOV.U32 R8, RZ, RZ, R6 ;  /* 0x000000ffff087224 */ /* 0x000fe200078e0006 */
[----:B------:R-:W-:Y:S01]  /*be20*/  BSSY B1, `(.L_x_7921) ;  /* 0x0000039000017945 */ /* 0x000fe20003800000 */
[----:B------:R-:W-:Y:S01]  /*be30*/  IMAD.MOV.U32 R9, RZ, RZ, R7 ;  /* 0x000000ffff097224 */ /* 0x000fe200078e0007 */
[----:B0-----:R-:W-:Y:S01]  /*be40*/  PRMT R71, R71, 0x5410, R0 ;  /* 0x0000541047477816 */ /* 0x001fe20000000000 */
        /* <DEDUP_REMOVED lines=11> */
[----:B------:R-:W-:-:S02]  /*bf00*/  LEA.HI R0, R223, R223, RZ, 0x1 ;  /* 0x000000dfdf007211 */ /* 0x000fc400078f08ff */
[----:B------:R-:W-:Y:S01]  /*bf10*/  PRMT R71, R9, 0x7610, R71 ;  /* 0x0000761009477816 */ /* 0x000fe20000000047 */
[----:B------:R-:W-:Y:S01]  /*bf20*/  IMAD.MOV.U32 R9, RZ, RZ, R30 ;  /* 0x000000ffff097224 */ /* 0x000fe200078e001e */
[----:B------:R-:W-:Y:S02]  /*bf30*/  LOP3.LUT R0, R0, 0xfffffffe, RZ, 0xc0, !PT ;  /* 0xfffffffe00007812 */ /* 0x000fe400078ec0ff */
[----:B------:R-:W-:Y:S01]  /*bf40*/  PRMT R61, R3, 0x7610, R61 ;  /* 0x00007610033d7816 */ /* 0x000fe2000000003d */
[----:B------:R-:W-:Y:S01]  /*bf50*/  IMAD.MOV.U32 R3, RZ, RZ, R32 ;  /* 0x000000ffff037224 */ /* 0x000fe200078e0020 */
[----:B------:R-:W-:Y:S02]  /*bf60*/  IADD3 R0, R223, -R0, RZ ;  /* 0x80000000df007210 */ /* 0x000fe40007ffe0ff */
[----:B------:R-:W-:Y:S02]  /*bf70*/  PRMT R60, R9, 0x7610, R60 ;  /* 0x00007610093c7816 */ /* 0x000fe4000000003c */
[----:B------:R-:W-:Y:S01]  /*bf80*/  SHF.L.U32 R9, R0, 0x1f, RZ ;  /* 0x0000001f00097819 */ /* 0x000fe200000006ff */
[----:B------:R-:W-:Y:S01]  /*bf90*/  IMAD.MOV.U32 R0, RZ, RZ, R34 ;  /* 0x000000ffff007224 */ /* 0x000fe200078e0022 */
[----:B------:R-:W-:Y:S01]  /*bfa0*/  PRMT R62, R8, 0x7610, R62 ;  /* 0x00007610083e7816 */ /* 0x000fe2000000003e */
[----:B------:R-:W-:Y:S01]  /*bfb0*/  IMAD.MOV.U32 R8, RZ, RZ, R33 ;  /* 0x000000ffff087224 */ /* 0x000fe200078e0021 */
[----:B------:R-:W0:Y:S01]  /*bfc0*/  SYNCS.PHASECHK.TRANS64.TRYWAIT P4, [R2+URZ+0x28800], R9 ;  /* 0x02880009020075a7 */ /* 0x000e22000808017f */
[----:B------:R-:W-:Y:S01]  /*bfd0*/  PRMT R59, R59, 0x5410, R10 ;  /* 0x000054103b3b7816 */ /* 0x000fe2000000000a */
[----:B------:R-:W-:Y:S01]  /*bfe0*/  IMAD.MOV.U32 R10, RZ, RZ, R37 ;  /* 0x000000ffff0a7224 */ /* 0x000fe200078e0025 */
[----:B------:R-:W-:-:S02]  /*bff0*/  PRMT R61, R61, 0x5410, R3 ;  /* 0x000054103d3d7816 */ /* 0x000fc40000000003 */
        /* <DEDUP_REMOVED lines=26> */
[----:B0-----:R-:W-:Y:S06]  /*c1a0*/  @!P4 BRA `(.L_x_7922) ;  /* 0x0000012800acc947 */ /* 0x001fec0003800000 */
.L_x_8190:
[----:B------:R-:W-:Y:S05]  /*c1b0*/  BSYNC B1 ;  /* 0x0000000000017941 */ /* 0x000fea0003800000 */
.L_x_7921:
        /* <DEDUP_REMOVED lines=97> */
.L_x_7924:
[----:B------:R-:W-:Y:S05]  /*c7d0*/  BSYNC B1 ;  /* 0x0000000000017941 */ /* 0x000fea0003800000 */
.L_x_7923:
[----:B------:R-:W-:Y:S04]  /*c7e0*/  BSSY B1, `(.L_x_7925) ;  /* 0x0000060000017945 */ /* 0x000fe80003800000 */
[----:B------:R-:W-:Y:S05]  /*c7f0*/  @P2 BRA `(.L_x_7926) ;  /* 0x0000000400782947 */ /* 0x000fea0003800000 */
[----:B-1----:R-:W-:Y:S02]  /*c800*/  LEA.HI R4, R21, R219, RZ, 0x1d ;  /* 0x000000db15047211 */ /* 0x002fe400078fe8ff */
[----:B------:R-:W-:Y:S01]  /*c810*/  SHF.R.U64 R69, R30, 0x10, R31 ;  /* 0x000000101e457819 */ /* 0x000fe2000000121f */
[--C-:B------:R-:W-:Y:S01]  /*c820*/  HADD2.F32 R30, -RZ, R62.reuse.H0_H0 ;  /* 0x2000003eff1e7230 */ /* 0x100fe20000004100 */
[----:B------:R-:W-:Y:S01]  /*c830*/  SHF.R.S32.HI R5, RZ, 0x1f, R4 ;  /* 0x0000001fff057819 */ /* 0x000fe20000011404 */
[----:B------:R-:W-:Y:S01]  /*c840*/  HADD2.F32 R62, -RZ, R62.H1_H1 ;  /* 0x3000003eff3e7230 */ /* 0x000fe20000004100 */
[----:B------:R-:W-:Y:S02]  /*c850*/  SHF.L.U32 R6, R4, 0x3, RZ ;  /* 0x0000000304067819 */ /* 0x000fe400000006ff */
[----:B------:R-:W-:Y:S02]  /*c860*/  LEA.HI R5, R5, R4, RZ, 0x3 ;  /* 0x0000000405057211 */ /* 0x000fe400078f18ff */
[----:B------:R-:W-:-:S02]  /*c870*/  LOP3.LUT R4, R201, 0x38, R6, 0xf8, !PT ;  /* 0x00000038c9047812 */ /* 0x000fc400078ef806 */
[----:B------:R-:W-:Y:S01]  /*c880*/  SHF.R.U64 R65, R32, 0x10, R33 ;  /* 0x0000001020417819 */ /* 0x000fe20000001221 */
[----:B------:R-:W-:Y:S01]  /*c890*/  IMAD.SHL.U32 R5, R5, 0x400, RZ ;  /* 0x0000040005057824 */ /* 0x000fe200078e00ff */
[----:B0-----:R-:W-:Y:S02]  /*c8a0*/  LOP3.LUT R9, R4, R207, RZ, 0x3c, !PT ;  /* 0x000000cf04097212 */ /* 0x001fe400078e3cff */
[--C-:B------:R-:W-:Y:S02]  /*c8b0*/  SHF.R.U64 R70, R28, 0x10, R29.reuse ;  /* 0x000000101c467819 */ /* 0x100fe4000000121d */
[----:B------:R-:W-:Y:S02]  /*c8c0*/  LOP3.LUT R8, R5, 0x7fffe000, RZ, 0xc0, !PT ;  /* 0x7fffe00005087812 */ /* 0x000fe400078ec0ff */
[----:B------:R-:W0:Y:S01]  /*c8d0*/  LDS.128 R4, [R230] ;  /* 0x00000000e6047984 */ /* 0x000e220000000c00 */
[----:B------:R-:W-:Y:S02]  /*c8e0*/  SHF.R.U32.HI R64, RZ, 0x10, R29 ;  /* 0x00000010ff407819 */ /* 0x000fe4000001161d */
[----:B------:R-:W-:-:S02]  /*c8f0*/  IADD3 R9, R9, R8, R208 ;  /* 0x0000000809097210 */ /* 0x000fc40007ffe0d0 */
[----:B------:R-:W-:Y:S02]  /*c900*/  SHF.R.U32.HI R29, RZ, 0x10, R33 ;  /* 0x00000010ff1d7819 */ /* 0x000fe40000011621 */
[----:B------:R-:W-:Y:S01]  /*c910*/  SHF.R.U32.HI R67, RZ, 0x10, R31 ;  /* 0x00000010ff437819 */ /* 0x000fe2000001161f */
[----:B------:R-:W-:Y:S01]  /*c920*/  IMAD R12, R9, 0x2, R2 ;  /* 0x00000002090c7824 */ /* 0x000fe200078e0202 */
[--C-:B------:R-:W-:Y:S01]  /*c930*/  SHF.R.U64 R63, R34, 0x10, R35.reuse ;  /* 0x00000010223f7819 */ /* 0x100fe20000001223 */
[----:B------:R-:W-:Y:S01]  /*c940*/  HADD2.F32 R29, -RZ, R29.H0_H0 ;  /* 0x2000001dff1d7230 */ /* 0x000fe20000004100 */
[----:B------:R-:W-:Y:S02]  /*c950*/  SHF.R.U32.HI R35, RZ, 0x10, R35 ;  /* 0x00000010ff237819 */ /* 0x000fe40000011623 */
        /* <DEDUP_REMOVED lines=8> */
[----:B-1----:R-:W-:-:S02]  /*c9e0*/  HADD2.F32 R25, -RZ, R9.H0_H0 ;  /* 0x20000009ff197230 */ /* 0x002fc40000004100 */
[----:B------:R-:W-:Y:S02]  /*c9f0*/  HADD2.F32 R26, -RZ, R9.H1_H1 ;  /* 0x30000009ff1a7230 */ /* 0x000fe40000004100 */
[----:B------:R-:W-:Y:S02]  /*ca00*/  HADD2.F32 R9, -RZ, R8.H0_H0 ;  /* 0x20000008ff097230 */ /* 0x000fe40000004100 */
[C---:B------:R-:W-:Y:S01]  /*ca10*/  FMUL.FTZ R32, R25.reuse, R62 ;  /* 0x0000003e19207220 */ /* 0x040fe20000410000 */
[-C--:B------:R-:W-:Y:S01]  /*ca20*/  FMUL.FTZ R34, R25, R30.reuse ;  /* 0x0000001e19227220 */ /* 0x080fe20000410000 */
[----:B------:R-:W-:Y:S02]  /*ca30*/  HADD2.F32 R25, -RZ, R64.H0_H0 ;  /* 0x20000040ff197230 */ /* 0x000fe40000004100 */
[----:B------:R-:W-:Y:S01]  /*ca40*/  FMUL.FTZ R33, R26, R29 ;  /* 0x0000001d1a217220 */ /* 0x000fe20000410000 */
[----:B------:R-:W-:Y:S01]  /*ca50*/  FFMA.FTZ R31, R13, R30, -R32 ;  /* 0x0000001e0d1f7223 */ /* 0x000fe20000010820 */
[----:B------:R-:W-:-:S02]  /*ca60*/  HADD2.F32 R32, -RZ, R61.H1_H1 ;  /* 0x3000003dff207230 */ /* 0x000fc40000004100 */
[----:B------:R-:W-:Y:S01]  /*ca70*/  FFMA.FTZ R62, R13, R62, R34 ;  /* 0x0000003e0d3e7223 */ /* 0x000fe20000010022 */
[----:B------:R-:W-:Y:S02]  /*ca80*/  HADD2.F32 R30, -RZ, R61.H0_H0 ;  /* 0x2000003dff1e7230 */ /* 0x000fe40000004100 */
[----:B------:R-:W-:Y:S01]  /*ca90*/  FMUL.FTZ R13, R26, R25 ;  /* 0x000000191a0d7220 */ /* 0x000fe20000410000 */
[----:B------:R-:W-:Y:S02]  /*caa0*/  HADD2.F32 R27, -RZ, R10.H0_H0 ;  /* 0x2000000aff1b7230 */ /* 0x000fe40000004100 */
[C---:B------:R-:W-:Y:S01]  /*cab0*/  FMUL.FTZ R34, R9.reuse, R32 ;  /* 0x0000002009227220 */ /* 0x040fe20000410000 */
[--C-:B------:R-:W-:Y:S02]  /*cac0*/  HADD2.F32 R26, -RZ, R60.reuse.H1_H1 ;  /* 0x3000003cff1a7230 */ /* 0x100fe40000004100 */
[----:B------:R-:W-:Y:S01]  /*cad0*/  FMUL.FTZ R9, R9, R30 ;  /* 0x0000001e09097220 */ /* 0x000fe20000410000 */
[----:B------:R-:W-:-:S02]  /*cae0*/  HADD2.F32 R60, -RZ, R60.H0_H0 ;  /* 0x2000003cff3c7230 */ /* 0x000fc40000004100 */
[C---:B------:R-:W-:Y:S01]  /*caf0*/  FFMA.FTZ R34, R5.reuse, R30, -R34 ;  /* 0x0000001e05227223 */ /* 0x040fe20000010822 */
[----:B------:R-:W-:Y:S02]  /*cb00*/  HADD2.F32 R28, -RZ, R11.H0_H0 ;  /* 0x2000000bff1c7230 */ /* 0x000fe40000004100 */
[----:B------:R-:W-:Y:S01]  /*cb10*/  FFMA.FTZ R32, R5, R32, R9 ;  /* 0x0000002005207223 */ /* 0x000fe20000010009 */
[--C-:B------:R-:W-:Y:S02]  /*cb20*/  HADD2.F32 R5, -RZ, R59.reuse.H1_H1 ;  /* 0x3000003bff057230 */ /* 0x100fe40000004100 */
[C---:B------:R-:W-:Y:S01]  /*cb30*/  FFMA.FTZ R64, R14.reuse, R25, -R33 ;  /* 0x000000190e407223 */ /* 0x040fe20000010821 */
[----:B------:R-:W-:Y:S01]  /*cb40*/  FFMA.FTZ R29, R14, R29, R13 ;  /* 0x0000001d0e1d7223 */ /* 0x000fe2000001000d */
[----:B------:R-:W-:Y:S02]  /*cb50*/  HADD2.F32 R59, -RZ, R59.H0_H0 ;  /* 0x2000003bff3b7230 */ /* 0x000fe40000004100 */
[C---:B------:R-:W-:Y:S01]  /*cb60*/  FMUL.FTZ R14, R27.reuse, R26 ;  /* 0x0000001a1b0e7220 */ /* 0x040fe20000410000 */
        /* <DEDUP_REMOVED lines=39> */
.L_x_7926:
[----:B------:R-:W-:Y:S05]  /*cde0*/  BSYNC B1 ;  /* 0x0000000000017941 */ /* 0x000fea0003800000 */
.L_x_7925:
        /* <DEDUP_REMOVED lines=21> */
[----:B------:R-:W-:-:S02]  /*cf40*/  LEA R12, R9, R2, 0x1 ;  /* 0x00000002090c7211 */ /* 0x000fc400078e08ff */
[----:B------:R-:W-:Y:S02]  /*cf50*/  SHF.R.U32.HI R39, RZ, 0x10, R39 ;  /* 0x00000010ff277819 */ /* 0x000fe40000011627 */
[----:B------:R-:W-:Y:S01]  /*cf60*/  SHF.R.U32.HI R42, RZ, 0x10, R43 ;  /* 0x00000010ff2a7819 */ /* 0x000fe2000001162b */
        /* <DEDUP_REMOVED lines=72> */
.L_x_7928:
[----:B------:R-:W-:Y:S05]  /*d3f0*/  BSYNC B1 ;  /* 0x0000000000017941 */ /* 0x000fea0003800000 */
.L_x_7927:
[----:B------:R-:W-:Y:S01]  /*d400*/  PRMT R36, R0, 0x5410, R3 ;  /* 0x0000541000247816 */ /* 0x000fe20000000003 */
[----:B------:R-:W-:Y:S06]  /*d410*/  @P0 BRA `(.L_x_7902) ;  /* 0x0000000400780947 */ /* 0x000fec0003800000 */
[----:B------:R-:W-:Y:S01]  /*d420*/  LEA.HI R21, R21, R219, RZ, 0x1d ;  /* 0x000000db15157211 */ /* 0x000fe200078fe8ff */
[----:B------:R-:W-:Y:S01]  /*d430*/  HADD2.F32 R27, -RZ, R54.H1_H1 ;  /* 0x30000036ff1b7230 */ /* 0x000fe20000004100 */
[----:B------:R-:W-:Y:S01]  /*d440*/  SHF.R.U64 R35, R44, 0x10, R45 ;  /* 0x000000102c237819 */ /* 0x000fe2000000122d */
[----:B------:R-:W-:Y:S01]  /*d450*/  HADD2.F32 R26, -RZ, R20.H1_H1 ;  /* 0x30000014ff1a7230 */ /* 0x000fe20000004100 */
[----:B-123--:R-:W-:Y:S01]  /*d460*/  SHF.R.S32.HI R4, RZ, 0x1f, R21 ;  /* 0x0000001fff047819 */ /* 0x00efe20000011415 */
        /* <DEDUP_REMOVED lines=12> */
[----:B------:R-:W1:Y:S01]  /*d530*/  LDS.128 R4, [R228] ;  /* 0x00000000e4047984 */ /* 0x000e620000000c00 */
        /* <DEDUP_REMOVED lines=76> */
.L_x_7902:
[----:B------:R-:W-:Y:S05]  /*da00*/  BSYNC B0 ;  /* 0x0000000000007941 */ /* 0x000fea0003800000 */
.L_x_7862:
        /* <DEDUP_REMOVED lines=8> */
.L_x_7860:
[----:B------:R-:W-:-:S13]  /*da90*/  ISETP.NE.AND P0, PT, R197, 0x3, PT ;  /* 0x00000003c500780c */ /* 0x000fda0003f05270 */
[----:B------:R-:W-:Y:S05]  /*daa0*/  @!P0 BRA `(.L_x_7929) ;  /* 0x0000000000048947 */ /* 0x000fea0003800000 */
[----:B------:R-:W-:Y:S01]  /*dab0*/  BPT.TRAP 0x1 ;  /* 0x000000040000795c */ /* 0x000fe20000300000 */
.L_x_7929:
[----:B0-23--:R-:W-:Y:S01]  /*dac0*/  IMAD R3, R185, 0x8, R2 ;  /* 0x00000008b9037824 */ /* 0x00dfe200078e0202 */
[----:B------:R-:W-:-:S04]  /*dad0*/  SHF.L.U32 R0, R190, 0x1f, RZ ;  /* 0x0000001fbe007819 */ /* 0x000fc800000006ff */
[----:B------:R0:W2:Y:S01]  /*dae0*/  SYNCS.PHASECHK.TRANS64.TRYWAIT P2, [R3+URZ+0x28830], R0 ;  /* 0x02883000030075a7 */ /* 0x0000a2000804017f */
[----:B------:R-:W-:Y:S05]  /*daf0*/  @!P0 BRA `(.L_x_7930) ;  /* 0x0000000000048947 */ /* 0x000fea0003800000 */
[----:B------:R-:W-:Y:S01]  /*db00*/  BPT.TRAP 0x1 ;  /* 0x000000040000795c */ /* 0x000fe20000300000 */
.L_x_7930:
[----:B-1--4-:R-:W1:Y:S01]  /*db10*/  S2R R4, SR_TID.X ;  /* 0x0000000000047919 */ /* 0x012e620000002100 */
[----:B------:R-:W-:Y:S02]  /*db20*/  MOV R151, RZ ;  /* 0x000000ff00977202 */ /* 0x000fe40000000f00 */
[----:B-1----:R-:W-:-:S04]  /*db30*/  LOP3.LUT R4, R4, 0x7f, RZ, 0xc0, !PT ;  /* 0x0000007f04047812 */ /* 0x002fc800078ec0ff */
[----:B------:R-:W-:Y:S01]  /*db40*/  ISETP.NE.AND P1, PT, R4, RZ, PT ;  /* 0x000000ff0400720c */ /* 0x000fe20003f25270 */
[----:B--2---:R-:W-:-:S12]  /*db50*/  @P2 BRA `(.L_x_7931) ;  /* 0x0000000000082947 */ /* 0x004fd80003800000 */
[----:B------:R-:W1:Y:S02]  /*db60*/  SYNCS.PHASECHK.TRANS64.TRYWAIT P2, [R3+URZ+0x28830], R0 ;  /* 0x02883000030075a7 */ /* 0x000e64000804017f */
[----:B-1----:R-:W-:Y:S05]  /*db70*/  @!P2 BRA `(.L_x_7932) ;  /* 0x00000110004ca947 */ /* 0x002fea0003800000 */
.L_x_7931:
[----:B------:R-:W-:Y:S05]  /*db80*/  WARPSYNC.ALL ;  /* 0x0000000000007948 */ /* 0x000fea0003800000 */
[----:B01----:R-:W-:Y:S01]  /*db90*/  VIADD R0, R2, 0x18400 ;  /* 0x0001840002007836 */ /* 0x003fe20000000000 */
[----:B------:R-:W-:Y:S01]  /*dba0*/  R2UR UR24, R52 ;  /* 0x00000000341872ca */ /* 0x000fe200000e0000 */
[----:B------:R-:W-:Y:S01]  /*dbb0*/  IMAD.MOV.U32 R7, RZ, RZ, 0x40000040 ;  /* 0x40000040ff077424 */ /* 0x000fe200078e00ff */
[----:B------:R-:W-:Y:S01]  /*dbc0*/  WARPGROUP.ARRIVE ;  /* 0x00000000000079c5 */ /* 0x000fe20000000000 */
[----:B------:R-:W-:Y:S01]  /*dbd0*/  UMOV UR25, 0x40000040 ;  /* 0x4000004000197882 */ /* 0x000fe20000000000 */
[----:B------:R-:W-:Y:S01]  /*dbe0*/  SHF.R.U32.HI R0, RZ, 0x4, R0 ;  /* 0x00000004ff007819 */ /* 0x000fe20000011600 */
[----:B------:R-:W-:Y:S01]  /*dbf0*/  UMOV UR29, 0x40000040 ;  /* 0x40000040001d7882 */ /* 0x000fe20000000000 */
[----:B------:R-:W-:Y:S01]  /*dc00*/  R2UR UR27, R7 ;  /* 0x00000000071b72ca */ /* 0x000fe200000e0000 */
[----:B------:R-:W-:Y:S01]  /*dc10*/  UMOV UR33, 0x40000040 ;  /* 0x4000004000217882 */ /* 0x000fe20000000000 */
[----:B------:R-:W-:Y:S01]  /*dc20*/  LOP3.LUT R0, R0, 0x3fff, RZ, 0xc0, !PT ;  /* 0x00003fff00007812 */ /* 0x000fe200078ec0ff */
[----:B------:R-:W-:Y:S01]  /*dc30*/  UMOV UR5, 0x40000040 ;  /* 0x4000004000057882 */ /* 0x000fe20000000000 */
[----:B------:R-:W-:Y:S01]  /*dc40*/  MOV R9, 0x40000040 ;  /* 0x4000004000097802 */ /* 0x000fe20000000f00 */
[----:B------:R-:W-:Y:S01]  /*dc50*/  UMOV UR9, 0x40000040 ;  /* 0x4000004000097882 */ /* 0x000fe20000000000 */
[----:B------:R-:W-:Y:S01]  /*dc60*/  LOP3.LUT R5, R0, 0x10000, RZ, 0xfc, !PT ;  /* 0x0001000000057812 */ /* 0x000fe200078efcff */
[----:B------:R-:W-:Y:S01]  /*dc70*/  ULOP3.LUT UR24, UR24, 0x10000, URZ, 0xfc, !UPT ;  /* 0x0001000018187892 */ /* 0x000fe2000f8efc3f */
[----:B------:R-:W-:Y:S01]  /*dc80*/  R2UR UR31, R9 ;  /* 0x00000000091f72ca */ /* 0x000fe200000e0000 */
[----:B------:R-:W-:Y:S01]  /*dc90*/  IMAD.MOV.U32 R9, RZ, RZ, 0x40000040 ;  /* 0x40000040ff097424 */ /* 0x000fe200078e00ff */
[----:B------:R-:W-:Y:S01]  /*dca0*/  UMOV UR13, 0x40000040 ;  /* 0x40000040000d7882 */ /* 0x000fe20000000000 */
[----:B------:R-:W-:Y:S01]  /*dcb0*/  IMAD R6, R185, 0x800, R5 ;  /* 0x00000800b9067824 */ /* 0x000fe200078e0205 */
[----:B------:R-:W-:Y:S01]  /*dcc0*/  UIADD3 UR28, UR24, 0x2, URZ ;  /* 0x00000002181c7890 */ /* 0x000fe2000fffe03f */
[----:B------:R-:W-:Y:S01]  /*dcd0*/  IMAD.MOV.U32 R7, RZ, RZ, 0x40000040 ;  /* 0x40000040ff077424 */ /* 0x000fe200078e00ff */
[----:B------:R-:W-:Y:S01]  /*dce0*/  R2UR UR35, R9 ;  /* 0x00000000092372ca */ /* 0x000fe200000e0000 */
[C---:B------:R-:W-:Y:S01]  /*dcf0*/  VIADD R8, R6.reuse, 0x2 ;  /* 0x0000000206087836 */ /* 0x040fe20000000000 */
[----:B------:R-:W-:Y:S01]  /*dd00*/  R2UR UR26, R6 ;  /* 0x00000000061a72ca */ /* 0x000fe200000e0000 */
[----:B------:R-:W-:Y:S01]  /*dd10*/  UIADD3 UR32, UR24, 0x4, URZ ;  /* 0x0000000418207890 */ /* 0x000fe2000fffe03f */
[----:B------:R-:W-:Y:S01]  /*dd20*/  IMAD.MOV.U32 R9, RZ, RZ, 0x40000040 ;  /* 0x40000040ff097424 */ /* 0x000fe200078e00ff */
[----:B------:R-:W-:Y:S01]  /*dd30*/  UIADD3 UR4, UR24, 0x6, URZ ;  /* 0x0000000618047890 */ /* 0x000fe2000fffe03f */
[----:B------:R-:W-:Y:S01]  /*dd40*/  R2UR UR30, R8 ;  /* 0x00000000081e72ca */ /* 0x000fe200000e0000 */
[----:B------:R-:W-:Y:S01]  /*dd50*/  VIADD R8, R6, 0x4 ;  /* 0x0000000406087836 */ /* 0x000fe20000000000 */
[----:B------:R-:W-:Y:S01]  /*dd60*/  UIADD3 UR8, UR24, 0x400, URZ ;  /* 0x0000040018087890 */ /* 0x000fe2000fffe03f */
[----:B------:R-:W-:Y:S01]  /*dd70*/  R2UR UR7, R9 ;  /* 0x00000000090772ca */ /* 0x000fe200000e0000 */
[----:B------:R-:W-:Y:S01]  /*dd80*/  IMAD.MOV.U32 R9, RZ, RZ, 0x40000040 ;  /* 0x40000040ff097424 */ /* 0x000fe200078e00ff */
[----:B------:R-:W-:Y:S01]  /*dd90*/  UIADD3 UR12, UR24, 0x402, URZ ;  /* 0x00000402180c7890 */ /* 0x000fe2000fffe03f */
[----:B------:R-:W-:Y:S01]  /*dda0*/  R2UR UR34, R8 ;  /* 0x00000000082272ca */ /* 0x000fe200000e0000 */
[----:B------:R-:W-:Y:S01]  /*ddb0*/  VIADD R8, R6, 0x6 ;  /* 0x0000000606087836 */ /* 0x000fe20000000000 */
[----:B------:R-:W-:-:S02]  /*ddc0*/  UIADD3 UR16, UR24, 0x404, URZ ;  /* 0x0000040418107890 */ /* 0x000fc4000fffe03f */
[----:B------:R-:W-:Y:S01]  /*ddd0*/  HGMMA.64x128x16.F32 R24, gdesc[UR24], RZ, !UPT, gsb0 ;  /* 0x01e00000181879f0 */ /* 0x000fe2000c0008ff */
[----:B------:R-:W-:Y:S01]  /*dde0*/  R2UR UR11, R9 ;  /* 0x00000000090b72ca */ /* 0x000fe200000e0000 */
[----:B------:R-:W-:Y:S01]  /*ddf0*/  IMAD.MOV.U32 R9, RZ, RZ, 0x40000040 ;  /* 0x40000040ff097424 */ /* 0x000fe200078e00ff */
[----:B------:R-:W-:Y:S01]  /*de00*/  R2UR UR6, R8 ;  /* 0x00000000080672ca */ /* 0x000fe200000e0000 */
[----:B------:R-:W-:Y:S01]  /*de10*/  UMOV UR17, 0x40000040 ;  /* 0x4000004000117882 */ /* 0x000fe20000000000 */
[----:B------:R-:W-:Y:S01]  /*de20*/  IADD3 R8, R6, 0x400, RZ ;  /* 0x0000040006087810 */ /* 0x000fe20007ffe0ff */
[----:B------:R-:W-:Y:S01]  /*de30*/  UIADD3 UR20, UR24, 0x406, URZ ;  /* 0x0000040618147890 */ /* 0x000fe2000fffe03f */
[----:B------:R-:W-:Y:S01]  /*de40*/  R2UR UR15, R9 ;  /* 0x00000000090f72ca */ /* 0x000fe200000e0000 */
[----:B------:R-:W-:Y:S01]  /*de50*/  UMOV UR21, 0x40000040 ;  /* 0x4000004000157882 */ /* 0x000fe20000000000 */
[----:B------:R-:W-:Y:S01]  /*de60*/  R2UR UR10, R8 ;  /* 0x00000000080a72ca */ /* 0x000fe200000e0000 */
[----:B------:R-:W-:Y:S01]  /*de70*/  VIADD R8, R6, 0x402 ;  /* 0x0000040206087836 */ /* 0x000fe20000000000 */
[----:B------:R-:W-:Y:S01]  /*de80*/  MOV R9, 0x40000040 ;  /* 0x4000004000097802 */ /* 0x000fe20000000f00 */
[----:B------:R-:W-:Y:S01]  /*de90*/  IMAD.MOV.U32 R0, RZ, RZ, -0x80 ;  /* 0xffffff80ff007424 */ /* 0x000fe200078e00ff */
[----:B------:R-:W-:Y:S01]  /*dea0*/  R2UR UR23, R7 ;  /* 0x00000000071772ca */ /* 0x000fe200000e0000 */
[----:B------:R-:W-:Y:S01]  /*deb0*/  @!P1 VIADD R3, R3, 0x28840 ;  /* 0x0002884003039836 */ /* 0x000fe20000000000 */
[----:B------:R-:W-:Y:S01]  /*dec0*/  R2UR UR14, R8 ;  /* 0x00000000080e72ca */ /* 0x000fe200000e0000 */
[C---:B------:R-:W-:Y:S01]  /*ded0*/  VIADD R8, R6.reuse, 0x404 ;  /* 0x0000040406087836 */ /* 0x040fe20000000000 */
[----:B------:R-:W-:Y:S01]  /*dee0*/  R2UR UR19, R9 ;  /* 0x00000000091372ca */ /* 0x000fe200000e0000 */
[----:B------:R-:W-:Y:S01]  /*def0*/  VIADD R6, R6, 0x406 ;  /* 0x0000040606067836 */ /* 0x000fe20000000000 */
[----:B------:R-:W-:Y:S01]  /*df00*/  @!P1 PRMT R3, RZ, 0x654, R3 ;  /* 0x00000654ff039816 */ /* 0x000fe20000000003 */
[----:B------:R-:W-:Y:S01]  /*df10*/  IMAD R7, R123, R0, 0x80 ;  /* 0x000000807b077424 */ /* 0x000fe200078e0200 */
[----:B------:R-:W-:Y:S01]  /*df20*/  R2UR UR18, R8 ;  /* 0x00000000081272ca */ /* 0x000fe200000e0000 */
[----:B------:R-:W-:Y:S01]  /*df30*/  ULDC UR43, c[0x0][0x988] ;  /* 0x00026200002b7ab9 */ /* 0x000fe20000000800 */
[----:B------:R-:W-:Y:S01]  /*df40*/  R2UR UR22, R6 ;  /* 0x00000000061672ca */ /* 0x000fe200000e0000 */
[----:B------:R-:W-:Y:S01]  /*df50*/  IMAD.IADD R7, R198, 0x1, R7 ;  /* 0x00000001c6077824 */ /* 0x000fe200078e0207 */
[----:B------:R-:W-:Y:S01]  /*df60*/  LEA R6, R193, R213, 0x7 ;  /* 0x000000d5c1067211 */ /* 0x000fe200078e38ff */
[----:B------:R-:W-:Y:S01]  /*df70*/  ULDC UR44, c[0x0][0x988] ;  /* 0x00026200002c7ab9 */ /* 0x000fe20000000800 */
[----:B------:R-:W-:Y:S01]  /*df80*/  IMAD.MOV.U32 R150, RZ, RZ, R151 ;  /* 0x000000ffff967224 */ /* 0x000fe200078e0097 */
[-C--:B------:R-:W-:Y:S01]  /*df90*/  MOV R146, R151.reuse ;  /* 0x0000009700927202 */ /* 0x080fe20000000f00 */
[C-C-:B------:R-:W-:Y:S01]  /*dfa0*/  IMAD R4, R212.reuse, -0x2, R7.reuse ;  /* 0xfffffffed4047824 */ /* 0x140fe200078e0207 */
[----:B------:R-:W-:Y:S01]  /*dfb0*/  IADD3 R9, -R195, 0x1, R7 ;  /* 0x00000001c3097810 */ /* 0x000fe20007ffe107 */
[--C-:B------:R-:W-:Y:S01]  /*dfc0*/  IMAD.MOV.U32 R149, RZ, RZ, R151.reuse ;  /* 0x000000ffff957224 */ /* 0x100fe200078e0097 */
[-C--:B------:R-:W-:Y:S01]  /*dfd0*/  MOV R141, R151.reuse ;  /* 0x00000097008d7202 */ /* 0x080fe20000000f00 */
[----:B------:R-:W-:Y:S01]  /*dfe0*/  IMAD.MOV.U32 R148, RZ, RZ, R151 ;  /* 0x000000ffff947224 */ /* 0x000fe200078e0097 */
[-C--:B------:R-:W-:Y:S01]  /*dff0*/  MOV R136, R151.reuse ;  /* 0x0000009700887202 */ /* 0x080fe20000000f00 */
[----:B------:R-:W-:Y:S01]  /*e000*/  IMAD R89, R212, -0x2, R9 ;  /* 0xfffffffed4597824 */ /* 0x000fe200078e0209 */
[-C--:B------:R-:W-:Y:S01]  /*e010*/  MOV R131, R151.reuse ;  /* 0x0000009700837202 */ /* 0x080fe20000000f00 */
[--C-:B------:R-:W-:Y:S01]  /*e020*/  IMAD.MOV.U32 R147, RZ, RZ, R151.reuse ;  /* 0x000000ffff937224 */ /* 0x100fe200078e0097 */
[-C--:B------:R-:W-:Y:S01]  /*e030*/  MOV R126, R151.reuse ;  /* 0x00000097007e7202 */ /* 0x080fe20000000f00 */
[--C-:B------:R-:W-:Y:S01]  /*e040*/  IMAD.MOV.U32 R145, RZ, RZ, R151.reuse ;  /* 0x000000ffff917224 */ /* 0x100fe200078e0097 */
[----:B------:R-:W-:Y:S01]  /*e050*/  IADD3 R7, R89, 0x8, R6 ;  /* 0x0000000859077810 */ /* 0x000fe20007ffe006 */
[--C-:B------:R-:W-:Y:S01]  /*e060*/  IMAD.MOV.U32 R144, RZ, RZ, R151.reuse ;  /* 0x000000ffff907224 */ /* 0x100fe200078e0097 */
[----:B------:R-:W-:Y:S01]  /*e070*/  MOV R121, R151 ;  /* 0x0000009700797202 */ /* 0x000fe20000000f00 */
[--C-:B------:R-:W-:Y:S01]  /*e080*/  IMAD.MOV.U32 R143, RZ, RZ, R151.reuse ;  /* 0x000000ffff8f7224 */ /* 0x100fe200078e0097 */
[----:B------:R-:W-:Y:S01]  /*e090*/  VIMNMX R0, R4, R7, PT ;  /* 0x0000000704007248 */ /* 0x000fe20003fe0100 */
[--C-:B------:R-:W-:Y:S01]  /*e0a0*/  IMAD.MOV.U32 R142, RZ, RZ, R151.reuse ;  /* 0x000000ffff8e7224 */ /* 0x100fe200078e0097 */
[-C--:B------:R-:W-:Y:S01]  /*e0b0*/  MOV R116, R151.reuse ;  /* 0x0000009700747202 */ /* 0x080fe20000000f00 */
[--C-:B------:R-:W-:Y:S01]  /*e0c0*/  IMAD.MOV.U32 R140, RZ, RZ, R151.reuse ;  /* 0x000000ffff8c7224 */ /* 0x100fe200078e0097 */
[C---:B------:R-:W-:Y:S01]  /*e0d0*/  ISETP.GT.AND P2, PT, R0.reuse, RZ, PT ;  /* 0x000000ff0000720c */ /* 0x040fe20003f44270 */
[--C-:B------:R-:W-:Y:S01]  /*e0e0*/  IMAD.MOV.U32 R139, RZ, RZ, R151.reuse ;  /* 0x000000ffff8b7224 */ /* 0x100fe200078e0097 */
[C---:B------:R-:W-:Y:S01]  /*e0f0*/  ISETP.GT.AND P3, PT, R0.reuse, 0x1, PT ;  /* 0x000000010000780c */ /* 0x040fe20003f64270 */
[--C-:B------:R-:W-:Y:S01]  /*e100*/  IMAD.MOV.U32 R138, RZ, RZ, R151.reuse ;  /* 0x000000ffff8a7224 */ /* 0x100fe200078e0097 */
[----:B------:R-:W-:Y:S01]  /*e110*/  ISETP.GT.AND P4, PT, R0, 0x8, PT ;  /* 0x000000080000780c */ /* 0x000fe20003f84270 */
        /* <DEDUP_REMOVED lines=17> */
[--C-:B-----5:R-:W-:Y:S02]  /*e230*/  IMAD.MOV.U32 R117, RZ, RZ, R151.reuse ;  /* 0x000000ffff757224 */ /* 0x120fe400078e0097 */
        /* <DEDUP_REMOVED lines=22> */
[----:B------:R-:W-:Y:S01]  /*e3a0*/  HGMMA.64x128x16.F32 R24, gdesc[UR4], R24, gsb0 ;  /* 0x01e00000041879f0 */ /* 0x000fe20008000818 */
[----:B------:R-:W-:Y:S02]  /*e3b0*/  ULDC UR6, c[0x0][0x988] ;  /* 0x0002620000067ab9 */ /* 0x000fe40000000800 */
        /* <DEDUP_REMOVED lines=47> */
[----:B------:R-:W-:Y:S01]  /*e6b0*/  FSEL R39, R50, -INF , P3 ;  /* 0xff80000032277808 */ /* 0x000fe20001800000 */
[----:B------:R-:W-:Y:S01]  /*e6c0*/  IMAD.IADD R50, R198, 0x1, -R195 ;  /* 0x00000001c6327824 */ /* 0x000fe200078e0ac3 */
[----:B------:R-:W-:-:S02]  /*e6d0*/  FMNMX.FTZ R8, R47, R8, !PT ;  /* 0x000000082f087209 */ /* 0x000fc40007810000 */
[C---:B------:R-:W-:Y:S01]  /*e6e0*/  ISETP.GT.AND P3, PT, R0.reuse, 0x38, PT ;  /* 0x000000380000780c */ /* 0x040fe20003f64270 */
[----:B------:R-:W-:Y:S01]  /*e6f0*/  IMAD R50, R193, 0x80, R50 ;  /* 0x00000080c1327824 */ /* 0x000fe200078e0232 */
[----:B------:R-:W-:Y:S02]  /*e700*/  FSEL R51, R51, -INF , P2 ;  /* 0xff80000033337808 */ /* 0x000fe40001000000 */
        /* <DEDUP_REMOVED lines=49> */
[----:B------:R-:W-:Y:S01]  /*ea20*/  ISETP.GT.AND P2, PT, R0, 0x79, PT ;  /* 0x000000790000780c */ /* 0x000fe20003f44270 */
[----:B------:R-:W-:Y:S01]  /*ea30*/  IMAD.U32 R0, RZ, RZ, UR6 ;  /* 0x00000006ff007e24 */ /* 0x000fe2000f8e00ff */
[----:B------:R-:W-:Y:S02]  /*ea40*/  FSEL R31, R86, -INF , P3 ;  /* 0xff800000561f7808 */ /* 0x000fe40001800000 */
[----:B------:R-:W-:-:S02]  /*ea50*/  FMNMX.FTZ R8, R83, R8, !PT ;  /* 0x0000000853087209 */ /* 0x000fc40007810000 */
[----:B------:R-:W-:Y:S02]  /*ea60*/  FSEL R87, R87, -INF , P2 ;  /* 0xff80000057577808 */ /* 0x000fe40001000000 */
[----:B------:R-:W-:Y:S02]  /*ea70*/  FMNMX.FTZ R8, R31, R8, !PT ;  /* 0x000000081f087209 */ /* 0x000fe40007810000 */
[----:B------:R-:W-:Y:S02]  /*ea80*/  VIADDMNMX R34, R6, R89, R4, PT ;  /* 0x0000005906227246 */ /* 0x000fe40003800104 */
[----:B------:R-:W-:Y:S02]  /*ea90*/  FMNMX.FTZ R10, R87, R8, !PT ;  /* 0x00000008570a7209 */ /* 0x000fe40007810000 */
[C---:B------:R-:W-:Y:S02]  /*eaa0*/  ISETP.GT.AND P3, PT, R34.reuse, 0x1, PT ;  /* 0x000000012200780c */ /* 0x040fe40003f64270 */
[----:B------:R-:W-:Y:S01]  /*eab0*/  ISETP.GT.AND P4, PT, R34, 0x8, PT ;  /* 0x000000082200780c */ /* 0x000fe20003f84270 */
[----:B------:R-:W1:Y:S01]  /*eac0*/  SHFL.BFLY PT, R43, R10, 0x2, 0x1f ;  /* 0x0c401f000a2b7f89 */ /* 0x000e6200000e0000 */
[----:B------:R-:W-:-:S02]  /*ead0*/  FSEL R30, R25, -INF , P3 ;  /* 0xff800000191e7808 */ /* 0x000fc40001800000 */
[----:B------:R-:W-:Y:S02]  /*eae0*/  FSEL R25, R28, -INF , P4 ;  /* 0xff8000001c197808 */ /* 0x000fe40002000000 */
[----:B------:R-:W-:-:S04]  /*eaf0*/  ISETP.GT.AND P3, PT, R34, 0x10, PT ;  /* 0x000000102200780c */ /* 0x000fc80003f64270 */
[----:B------:R-:W-:Y:S02]  /*eb00*/  FSEL R89, R32, -INF , P3 ;  /* 0xff80000020597808 */ /* 0x000fe40001800000 */
[----:B------:R-:W-:Y:S02]  /*eb10*/  ISETP.GT.AND P3, PT, R34, 0x18, PT ;  /* 0x000000182200780c */ /* 0x000fe40003f64270 */
[----:B-1----:R-:W-:-:S05]  /*eb20*/  FMNMX.FTZ R43, R10, R43, !PT ;  /* 0x0000002b0a2b7209 */ /* 0x002fca0007810000 */
[----:B------:R-:W1:Y:S02]  /*eb30*/  SHFL.BFLY PT, R8, R43, 0x1, 0x1f ;  /* 0x0c201f002b087f89 */ /* 0x000e6400000e0000 */
[----:B-1----:R-:W-:-:S04]  /*eb40*/  FMNMX.FTZ R8, R43, R8, !PT ;  /* 0x000000082b087209 */ /* 0x002fc80007810000 */
[C---:B------:R-:W-:Y:S01]  /*eb50*/  FSETP.NEU.FTZ.AND P2, PT, R8.reuse, -INF , PT ;  /* 0xff8000000800780b */ /* 0x040fe20003f5d000 */
[----:B------:R-:W-:-:S05]  /*eb60*/  FMUL.FTZ R26, R8, R0 ;  /* 0x00000000081a7220 */ /* 0x000fca0000410000 */
[----:B------:R-:W-:Y:S02]  /*eb70*/  FSEL R26, R26, RZ, P2 ;  /* 0x000000ff1a1a7208 */ /* 0x000fe40001000000 */
[----:B------:R-:W-:-:S03]  /*eb80*/  ISETP.GT.AND P2, PT, R34, RZ, PT ;  /* 0x000000ff2200720c */ /* 0x000fc60003f44270 */
[-CC-:B------:R-:W-:Y:S01]  /*eb90*/  FFMA.FTZ R181, R91, R0.reuse, -R26.reuse ;  /* 0x000000005bb57223 */ /* 0x180fe2000001081a */
[----:B------:R-:W-:Y:S01]  /*eba0*/  FSEL R43, R24, -INF , P2 ;  /* 0xff800000182b7808 */ /* 0x000fe20001000000 */
[-CC-:B------:R-:W-:Y:S01]  /*ebb0*/  FFMA.FTZ R93, R93, R0.reuse, -R26.reuse ;  /* 0x000000005d5d7223 */ /* 0x180fe2000001081a */
[C---:B------:R-:W-:Y:S01]  /*ebc0*/  ISETP.GT.AND P2, PT, R34.reuse, 0x9, PT ;  /* 0x000000092200780c */ /* 0x040fe20003f44270 */
[--C-:B------:R-:W-:Y:S01]  /*ebd0*/  FFMA.FTZ R183, R95, R0, -R26.reuse ;  /* 0x000000005fb77223 */ /* 0x100fe2000001081a */
[----:B------:R-:W-:Y:S01]  /*ebe0*/  FMNMX.FTZ R10, R43, R30, !PT ;  /* 0x0000001e2b0a7209 */ /* 0x000fe20007810000 */
[----:B------:R1:W-:Y:S01]  /*ebf0*/  MUFU.EX2 R4, R93 ;  /* 0x0000005d00047308 */ /* 0x0003e20000000800 */
[----:B------:R-:W-:Y:S01]  /*ec00*/  FSEL R29, R29, -INF , P2 ;  /* 0xff8000001d1d7808 */ /* 0x000fe20001000000 */
[--C-:B------:R-:W-:Y:S01]  /*ec10*/  FFMA.FTZ R6, R97, R0, -R26.reuse ;  /* 0x0000000061067223 */ /* 0x100fe2000001081a */
[----:B------:R-:W-:Y:S01]  /*ec20*/  FMNMX.FTZ R10, R25, R10, !PT ;  /* 0x0000000a190a7209 */ /* 0x000fe20007810000 */
[-CC-:B------:R-:W-:Y:S01]  /*ec30*/  FFMA.FTZ R177, R99, R0.reuse, -R26.reuse ;  /* 0x0000000063b17223 */ /* 0x180fe2000001081a */
[C---:B------:R-:W-:Y:S01]  /*ec40*/  ISETP.GT.AND P2, PT, R34.reuse, 0x11, PT ;  /* 0x000000112200780c */ /* 0x040fe20003f44270 */
        /* <DEDUP_REMOVED lines=13> */
[C---:B------:R-:W-:Y:S01]  /*ed20*/  ISETP.GT.AND P3, PT, R34.reuse, 0x20, PT ;  /* 0x000000202200780c */ /* 0x040fe20003f64270 */
[----:B------:R2:W-:Y:S01]  /*ed30*/  MUFU.EX2 R10, R101 ;  /* 0x00000065000a7308 */ /* 0x0005e20000000800 */
[----:B------:R-:W-:Y:S01]  /*ed40*/  FSEL R37, R37, -INF , P2 ;  /* 0xff80000025257808 */ /* 0x000fe20001000000 */
[--C-:B------:R-:W-:Y:S01]  /*ed50*/  FFMA.FTZ R153, R13, R0, -R26.reuse ;  /* 0x000000000d997223 */ /* 0x100fe2000001081a */
[----:B------:R-:W-:Y:S01]  /*ed60*/  FMNMX.FTZ R12, R91, R12, !PT ;  /* 0x0000000c5b0c7209 */ /* 0x000fe20007810000 */
[-CC-:B------:R-:W-:Y:S01]  /*ed70*/  FFMA.FTZ R155, R7, R0.reuse, -R26.reuse ;  /* 0x00000000079b7223 */ /* 0x180fe2000001081a */
[----:B------:R-:W-:Y:S01]  /*ed80*/  ISETP.GT.AND P2, PT, R34, 0x21, PT ;  /* 0x000000212200780c */ /* 0x000fe20003f44270 */
[--C-:B------:R-:W-:Y:S01]  /*ed90*/  FFMA.FTZ R157, R9, R0, -R26.reuse ;  /* 0x00000000099d7223 */ /* 0x100fe2000001081a */
[----:B-1----:R-:W-:Y:S01]  /*eda0*/  FSEL R93, R40, -INF , P3 ;  /* 0xff800000285d7808 */ /* 0x002fe20001800000 */
[----:B------:R-:W1:Y:S01]  /*edb0*/  MUFU.EX2 R181, R181 ;  /* 0x000000b500b57308 */ /* 0x000e620000000800 */
[----:B------:R-:W-:Y:S01]  /*edc0*/  FMNMX.FTZ R12, R37, R12, !PT ;  /* 0x0000000c250c7209 */ /* 0x000fe20007810000 */
[-CC-:B------:R-:W-:Y:S01]  /*edd0*/  FFMA.FTZ R159, R11, R0.reuse, -R26.reuse ;  /* 0x000000000b9f7223 */ /* 0x180fe2000001081a */
[C---:B------:R-:W-:Y:S01]  /*ede0*/  ISETP.GT.AND P3, PT, R34.reuse, 0x28, PT ;  /* 0x000000282200780c */ /* 0x040fe20003f64270 */
[-CC-:B------:R-:W-:Y:S01]  /*edf0*/  FFMA.FTZ R105, R105, R0.reuse, -R26.reuse ;  /* 0x0000000069697223 */ /* 0x180fe2000001081a */
[----:B------:R-:W-:Y:S01]  /*ee00*/  FSEL R41, R41, -INF , P2 ;  /* 0xff80000029297808 */ /* 0x000fe20001000000 */
[--C-:B------:R-:W-:Y:S01]  /*ee10*/  FFMA.FTZ R173, R107, R0, -R26.reuse ;  /* 0x000000006bad7223 */ /* 0x100fe2000001081a */
[----:B------:R-:W-:Y:S01]  /*ee20*/  FMNMX.FTZ R12, R93, R12, !PT ;  /* 0x0000000c5d0c7209 */ /* 0x000fe20007810000 */
[----:B------:R-:W3:Y:S01]  /*ee30*/  MUFU.EX2 R183, R183 ;  /* 0x000000b700b77308 */ /* 0x000ee20000000800 */
[----:B------:R-:W-:Y:S01]  /*ee40*/  ISETP.GT.AND P2, PT, R34, 0x29, PT ;  /* 0x000000292200780c */ /* 0x000fe20003f44270 */
[-CC-:B------:R-:W-:Y:S01]  /*ee50*/  FFMA.FTZ R161, R15, R0.reuse, -R26.reuse ;  /* 0x000000000fa17223 */ /* 0x180fe2000001081a */
[----:B------:R-:W-:Y:S01]  /*ee60*/  FSEL R95, R44, -INF , P3 ;  /* 0xff8000002c5f7808 */ /* 0x000fe20001800000 */
[--C-:B------:R-:W-:Y:S01]  /*ee70*/  FFMA.FTZ R109, R109, R0, -R26.reuse ;  /* 0x000000006d6d7223 */ /* 0x100fe2000001081a */
[----:B------:R-:W-:Y:S01]  /*ee80*/  FMNMX.FTZ R14, R41, R12, !PT ;  /* 0x0000000c290e7209 */ /* 0x000fe20007810000 */
[-CC-:B------:R-:W-:Y:S01]  /*ee90*/  FFMA.FTZ R175, R111, R0.reuse, -R26.reuse ;  /* 0x000000006faf7223 */ /* 0x180fe2000001081a */
[C---:B------:R-:W-:Y:S01]  /*eea0*/  ISETP.GT.AND P3, PT, R34.reuse, 0x30, PT ;  /* 0x000000302200780c */ /* 0x040fe20003f64270 */
[----:B------:R-:W4:Y:S01]  /*eeb0*/  MUFU.EX2 R6, R6 ;  /* 0x0000000600067308 */ /* 0x000f220000000800 */
[----:B------:R-:W-:Y:S01]  /*eec0*/  FSEL R45, R45, -INF , P2 ;  /* 0xff8000002d2d7808 */ /* 0x000fe20001000000 */
[--C-:B------:R-:W-:Y:S01]  /*eed0*/  FFMA.FTZ R163, R21, R0, -R26.reuse ;  /* 0x0000000015a37223 */ /* 0x100fe2000001081a */
[----:B------:R-:W-:Y:S01]  /*eee0*/  FMNMX.FTZ R14, R95, R14, !PT ;  /* 0x0000000e5f0e7209 */ /* 0x000fe20007810000 */
[-CC-:B------:R-:W-:Y:S01]  /*eef0*/  FFMA.FTZ R165, R27, R0.reuse, -R26.reuse ;  /* 0x000000001ba57223 */ /* 0x180fe2000001081a */
[----:B------:R-:W-:Y:S01]  /*ef00*/  ISETP.GT.AND P2, PT, R34, 0x31, PT ;  /* 0x000000312200780c */ /* 0x000fe20003f44270 */
[--C-:B------:R-:W-:Y:S01]  /*ef10*/  FFMA.FTZ R59, R59, R0, -R26.reuse ;  /* 0x000000003b3b7223 */ /* 0x100fe2000001081a */
[----:B------:R-:W-:Y:S01]  /*ef20*/  FSEL R97, R48, -INF , P3 ;  /* 0xff80000030617808 */ /* 0x000fe20001800000 */
[----:B------:R-:W0:Y:S01]  /*ef30*/  MUFU.EX2 R177, R177 ;  /* 0x000000b100b17308 */ /* 0x000e220000000800 */
[----:B------:R-:W-:Y:S01]  /*ef40*/  FMNMX.FTZ R14, R45, R14, !PT ;  /* 0x0000000e2d0e7209 */ /* 0x000fe20007810000 */
[-CC-:B------:R-:W-:Y:S01]  /*ef50*/  FFMA.FTZ R167, R31, R0.reuse, -R26.reuse ;  /* 0x000000001fa77223 */ /* 0x180fe2000001081a */
[C---:B------:R-:W-:Y:S01]  /*ef60*/  ISETP.GT.AND P3, PT, R34.reuse, 0x38, PT ;  /* 0x000000382200780c */ /* 0x040fe20003f64270 */
[-CC-:B------:R-:W-:Y:S01]  /*ef70*/  FFMA.FTZ R38, R71, R0.reuse, -R26.reuse ;  /* 0x0000000047267223 */ /* 0x180fe2000001081a */
[----:B------:R-:W-:Y:S01]  /*ef80*/  FSEL R49, R49, -INF , P2 ;  /* 0xff80000031317808 */ /* 0x000fe20001000000 */
[--C-:B------:R-:W-:Y:S01]  /*ef90*/  FFMA.FTZ R42, R79, R0, -R26.reuse ;  /* 0x000000004f2a7223 */ /* 0x100fe2000001081a */
[----:B------:R-:W-:Y:S01]  /*efa0*/  FMNMX.FTZ R14, R97, R14, !PT ;  /* 0x0000000e610e7209 */ /* 0x000fe20007810000 */
[----:B------:R-:W0:Y:S01]  /*efb0*/  MUFU.EX2 R179, R179 ;  /* 0x000000b300b37308 */ /* 0x000e220000000800 */
[----:B------:R-:W-:Y:S01]  /*efc0*/  ISETP.GT.AND P2, PT, R34, 0x39, PT ;  /* 0x000000392200780c */ /* 0x000fe20003f44270 */
[----:B------:R-:W-:Y:S01]  /*efd0*/  FFMA.FTZ R83, R83, R0, -R26 ;  /* 0x0000000053537223 */ /* 0x000fe2000001081a */
[----:B------:R-:W-:Y:S01]  /*efe0*/  FSEL R99, R52, -INF , P3 ;  /* 0xff80000034637808 */ /* 0x000fe20001800000 */
[----:B------:R-:W-:Y:S01]  /*eff0*/  IMAD.MOV.U32 R107, RZ, RZ, R151 ;  /* 0x000000ffff6b7224 */ /* 0x000fe200078e0097 */
[----:B------:R-:W-:-:S02]  /*f000*/  FMNMX.FTZ R20, R49, R14, !PT ;  /* 0x0000000e31147209 */ /* 0x000fc40007810000 */
[C---:B------:R-:W-:Y:S01]  /*f010*/  ISETP.GT.AND P3, PT, R34.reuse, 0x40, PT ;  /* 0x000000402200780c */ /* 0x040fe20003f64270 */
[----:B------:R1:W0:Y:S01]  /*f020*/  MUFU.EX2 R12, R105 ;  /* 0x00000069000c7308 */ /* 0x0002220000000800 */
[----:B------:R-:W-:Y:S02]  /*f030*/  FSEL R53, R53, -INF , P2 ;  /* 0xff80000035357808 */ /* 0x000fe40001000000 */
[----:B------:R-:W-:Y:S02]  /*f040*/  FMNMX.FTZ R20, R99, R20, !PT ;  /* 0x0000001463147209 */ /* 0x000fe40007810000 */
[----:B------:R-:W-:Y:S02]  /*f050*/  ISETP.GT.AND P2, PT, R34, 0x41, PT ;  /* 0x000000412200780c */ /* 0x000fe40003f44270 */
[----:B--2---:R-:W-:Y:S01]  /*f060*/  FSEL R101, R56, -INF , P3 ;  /* 0xff80000038657808 */ /* 0x004fe20001800000 */
[----:B------:R-:W-:Y:S01]  /*f070*/  MUFU.EX2 R173, R173 ;  /* 0x000000ad00ad7308 */ /* 0x000fe20000000800 */
[----:B------:R-:W-:Y:S01]  /*f080*/  FMNMX.FTZ R20, R53, R20, !PT ;  /* 0x0000001435147209 */ /* 0x000fe20007810000 */
[----:B-1----:R-:W-:Y:S01]  /*f090*/  IMAD.MOV.U32 R105, RZ, RZ, R151 ;  /* 0x000000ffff697224 */ /* 0x002fe200078e0097 */
        /* <DEDUP_REMOVED lines=8> */
[----:B------:R2:W-:Y:S01]  /*f120*/  MUFU.EX2 R20, R28 ;  /* 0x0000001c00147308 */ /* 0x0005e20000000800 */
[----:B------:R-:W-:Y:S01]  /*f130*/  FSEL R61, R61, -INF , P2 ;  /* 0xff8000003d3d7808 */ /* 0x000fe20001000000 */
[----:B-1----:R-:W-:Y:S01]  /*f140*/  IMAD.MOV.U32 R109, RZ, RZ, R151 ;  /* 0x000000ffff6d7224 */ /* 0x002fe200078e0097 */
[----:B------:R-:W-:-:S02]  /*f150*/  FMNMX.FTZ R24, R103, R24, !PT ;  /* 0x0000001867187209 */ /* 0x000fc40007810000 */
[----:B------:R-:W-:Y:S02]  /*f160*/  ISETP.GT.AND P2, PT, R34, 0x51, PT ;  /* 0x000000512200780c */ /* 0x000fe40003f44270 */
[----:B------:R-:W-:Y:S01]  /*f170*/  FSEL R47, R64, -INF , P3 ;  /* 0xff800000402f7808 */ /* 0x000fe20001800000 */
[----:B------:R-:W-:Y:S01]  /*f180*/  MUFU.EX2 R175, R175 ;  /* 0x000000af00af7308 */ /* 0x000fe20000000800 */
[----:B------:R-:W-:Y:S02]  /*f190*/  FMNMX.FTZ R24, R61, R24, !PT ;  /* 0x000000183d187209 */ /* 0x000fe40007810000 */
[C---:B------:R-:W-:Y:S02]  /*f1a0*/  ISETP.GT.AND P3, PT, R34.reuse, 0x58, PT ;  /* 0x000000582200780c */ /* 0x040fe40003f64270 */
[----:B------:R-:W-:Y:S02]  /*f1b0*/  FSEL R65, R65, -INF , P2 ;  /* 0xff80000041417808 */ /* 0x000fe40001000000 */
[----:B------:R-:W-:Y:S01]  /*f1c0*/  FMNMX.FTZ R24, R47, R24, !PT ;  /* 0x000000182f187209 */ /* 0x000fe20007810000 */
[----:B------:R-:W-:Y:S01]  /*f1d0*/  MUFU.EX2 R169, R169 ;  /* 0x000000a900a97308 */ /* 0x000fe20000000800 */
[----:B------:R-:W-:-:S02]  /*f1e0*/  ISETP.GT.AND P2, PT, R34, 0x59, PT ;  /* 0x000000592200780c */ /* 0x000fc40003f44270 */
[----:B------:R-:W-:Y:S02]  /*f1f0*/  FSEL R39, R68, -INF , P3 ;  /* 0xff80000044277808 */ /* 0x000fe40001800000 */
[----:B--2---:R-:W-:Y:S02]  /*f200*/  FMNMX.FTZ R28, R65, R24, !PT ;  /* 0x00000018411c7209 */ /* 0x004fe40007810000 */
[C---:B------:R-:W-:Y:S01]  /*f210*/  ISETP.GT.AND P3, PT, R34.reuse, 0x60, PT ;  /* 0x000000602200780c */ /* 0x040fe20003f64270 */
[----:B------:R1:W-:Y:S01]  /*f220*/  MUFU.EX2 R24, R32 ;  /* 0x0000002000187308 */ /* 0x0003e20000000800 */
[----:B------:R-:W-:Y:S02]  /*f230*/  FSEL R69, R69, -INF , P2 ;  /* 0xff80000045457808 */ /* 0x000fe40001000000 */
[----:B------:R-:W-:Y:S02]  /*f240*/  FMNMX.FTZ R28, R39, R28, !PT ;  /* 0x0000001c271c7209 */ /* 0x000fe40007810000 */
[----:B------:R-:W-:-:S02]  /*f250*/  ISETP.GT.AND P2, PT, R34, 0x61, PT ;  /* 0x000000612200780c */ /* 0x000fc40003f44270 */
        /* <DEDUP_REMOVED lines=9> */
[----:B-1----:R-:W-:Y:S02]  /*f2f0*/  FMNMX.FTZ R32, R73, R28, !PT ;  /* 0x0000001c49207209 */ /* 0x002fe40007810000 */
[C---:B------:R-:W-:Y:S01]  /*f300*/  ISETP.GT.AND P3, PT, R34.reuse, 0x70, PT ;  /* 0x000000702200780c */ /* 0x040fe20003f64270 */
[----:B------:R1:W-:Y:S01]  /*f310*/  MUFU.EX2 R28, R36 ;  /* 0x00000024001c7308 */ /* 0x0003e20000000800 */
[----:B------:R-:W-:Y:S02]  /*f320*/  FSEL R77, R77, -INF , P2 ;  /* 0xff8000004d4d7808 */ /* 0x000fe40001000000 */
[----:B------:R-:W-:Y:S02]  /*f330*/  FMNMX.FTZ R32, R35, R32, !PT ;  /* 0x0000002023207209 */ /* 0x000fe40007810000 */
[----:B------:R-:W-:-:S02]  /*f340*/  ISETP.GT.AND P2, PT, R34, 0x71, PT ;  /* 0x000000712200780c */ /* 0x000fc40003f44270 */
[----:B------:R-:W-:Y:S01]  /*f350*/  FSEL R55, R80, -INF , P3 ;  /* 0xff80000050377808 */ /* 0x000fe20001800000 */
[----:B------:R-:W-:Y:S01]  /*f360*/  MUFU.EX2 R155, R155 ;  /* 0x0000009b009b7308 */ /* 0x000fe20000000800 */
[----:B------:R-:W-:Y:S01]  /*f370*/  FMNMX.FTZ R32, R77, R32, !PT ;  /* 0x000000204d207209 */ /* 0x000fe20007810000 */
[----:B-1----:R-:W-:Y:S01]  /*f380*/  FFMA.FTZ R36, R67, R0, -R26 ;  /* 0x0000000043247223 */ /* 0x002fe2000001081a */
[C---:B------:R-:W-:Y:S02]  /*f390*/  ISETP.GT.AND P3, PT, R34.reuse, 0x78, PT ;  /* 0x000000782200780c */ /* 0x040fe40003f64270 */
[----:B------:R-:W-:Y:S02]  /*f3a0*/  FSEL R81, R81, -INF , P2 ;  /* 0xff80000051517808 */ /* 0x000fe40001000000 */
[----:B------:R-:W-:Y:S01]  /*f3b0*/  FMNMX.FTZ R32, R55, R32, !PT ;  /* 0x0000002037207209 */ /* 0x000fe20007810000 */
[----:B------:R-:W-:Y:S01]  /*f3c0*/  MUFU.EX2 R157, R157 ;  /* 0x0000009d009d7308 */ /* 0x000fe20000000800 */
[----:B------:R-:W-:-:S02]  /*f3d0*/  ISETP.GT.AND P2, PT, R34, 0x79, PT ;  /* 0x000000792200780c */ /* 0x000fc40003f44270 */
[----:B------:R-:W-:Y:S02]  /*f3e0*/  FSEL R13, R84, -INF , P3 ;  /* 0xff800000540d7808 */ /* 0x000fe40001800000 */
[----:B------:R-:W-:Y:S02]  /*f3f0*/  FMNMX.FTZ R34, R81, R32, !PT ;  /* 0x0000002051227209 */ /* 0x000fe40007810000 */
[----:B------:R-:W-:Y:S01]  /*f400*/  FSEL R85, R85, -INF , P2 ;  /* 0xff80000055557808 */ /* 0x000fe20001000000 */
[----:B------:R-:W-:Y:S01]  /*f410*/  MUFU.EX2 R32, R59 ;  /* 0x0000003b00207308 */ /* 0x000fe20000000800 */
[----:B------:R-:W-:Y:S02]  /*f420*/  FMNMX.FTZ R34, R13, R34, !PT ;  /* 0x000000220d227209 */ /* 0x000fe40007810000 */
[----:B------:R-:W-:Y:S02]  /*f430*/  MOV R111, R151 ;  /* 0x00000097006f7202 */ /* 0x000fe40000000f00 */
[----:B------:R-:W-:Y:S01]  /*f440*/  FMNMX.FTZ R7, R85, R34, !PT ;  /* 0x0000002255077209 */ /* 0x000fe20007810000 */
[----:B------:R-:W-:-:S02]  /*f450*/  FFMA.FTZ R34, R63, R0, -R26 ;  /* 0x000000003f227223 */ /* 0x000fc4000001081a */
[----:B------:R-:W-:Y:S02]  /*f460*/  MUFU.EX2 R36, R36 ;  /* 0x0000002400247308 */ /* 0x000fe40000000800 */
[----:B------:R-:W1:Y:S06]  /*f470*/  SHFL.BFLY PT, R40, R7, 0x2, 0x1f ;  /* 0x0c401f0007287f89 */ /* 0x000e6c00000e0000 */
[----:B------:R-:W-:Y:S08]  /*f480*/  MUFU.EX2 R34, R34 ;  /* 0x0000002200227308 */ /* 0x000ff00000000800 */
        /* <DEDUP_REMOVED lines=13> */
[----:B------:R-:W-:Y:S01]  /*f560*/  MUFU.EX2 R165, R165 ;  /* 0x000000a500a57308 */ /* 0x000fe20000000800 */
[----:B------:R-:W-:-:S05]  /*f570*/  FSEL R46, R9, RZ, P2 ;  /* 0x000000ff092e7208 */ /* 0x000fca0001000000 */
[-CC-:B------:R-:W-:Y:S01]  /*f580*/  FFMA.FTZ R180, R43, R0.reuse, -R46.reuse ;  /* 0x000000002bb47223 */ /* 0x180fe2000001082e */
[-C--:B------:R-:W-:Y:S01]  /*f590*/  FFMA.FTZ R11, R30, R0.reuse, -R46 ;  /* 0x000000001e0b7223 */ /* 0x080fe2000001082e */
[----:B------:R-:W-:Y:S01]  /*f5a0*/  FADD.FTZ R30, R181, R4 ;  /* 0x00000004b51e7221 */ /* 0x000fe20000010000 */
        /* <DEDUP_REMOVED lines=8> */
[----:B----4-:R-:W-:Y:S01]  /*f630*/  FADD.FTZ R30, R6, R9 ;  /* 0x00000009061e7221 */ /* 0x010fe20000010000 */
[-CC-:B------:R-:W-:Y:S01]  /*f640*/  FFMA.FTZ R25, R37, R0.reuse, -R46.reuse ;  /* 0x0000000025197223 */ /* 0x180fe2000001082e */
[-C--:B------:R-:W-:Y:S01]  /*f650*/  FFMA.FTZ R172, R93, R0.reuse, -R46 ;  /* 0x000000005dac7223 */ /* 0x080fe2000001082e */
[----:B------:R-:W1:Y:S01]  /*f660*/  MUFU.EX2 R11, R11 ;  /* 0x0000000b000b7308 */ /* 0x000e620000000800 */
[----:B0-----:R-:W-:Y:S01]  /*f670*/  FADD.FTZ R9, R177, R30 ;  /* 0x0000001eb1097221 */ /* 0x001fe20000010000 */
[-CC-:B------:R-:W-:Y:S01]  /*f680*/  FFMA.FTZ R174, R95, R0.reuse, -R46.reuse ;  /* 0x000000005fae7223 */ /* 0x180fe2000001082e */
[-C--:B------:R-:W-:Y:S01]  /*f690*/  FFMA.FTZ R29, R45, R0.reuse, -R46 ;  /* 0x000000002d1d7223 */ /* 0x080fe2000001082e */
[----:B------:R-:W-:Y:S01]  /*f6a0*/  SHF.R.S32.HI R43, RZ, 0x1f, R50 ;  /* 0x0000001fff2b7819 */ /* 0x000fe20000011432 */
        /* <DEDUP_REMOVED lines=17> */
[----:B------:R-:W-:Y:S01]  /*f7c0*/  FADD.FTZ R48, R14, R41 ;  /* 0x000000290e307221 */ /* 0x000fe20000010000 */
[----:B------:R-:W-:Y:S01]  /*f7d0*/  F2FP.F16.F32.PACK_AB R181, R4, R181 ;  /* 0x000000b504b5723e */ /* 0x000fe200000000ff */
[----:B------:R-:W1:Y:S01]  /*f7e0*/  MUFU.EX2 R176, R176 ;  /* 0x000000b000b07308 */ /* 0x000e620000000800 */
[----:B0-----:R-:W-:Y:S01]  /*f7f0*/  FADD.FTZ R30, R182, R9 ;  /* 0x00000009b61e7221 */ /* 0x001fe20000010000 */
[-CC-:B------:R-:W-:Y:S01]  /*f800*/  FFMA.FTZ R39, R39, R0.reuse, -R46.reuse ;  /* 0x0000000027277223 */ /* 0x180fe2000001082e */
[----:B------:R-:W-:Y:S01]  /*f810*/  F2FP.F16.F32.PACK_AB R183, R6, R183 ;  /* 0x000000b706b7723e */ /* 0x000fe200000000ff */
[-CC-:B------:R-:W-:Y:S01]  /*f820*/  FFMA.FTZ R69, R69, R0.reuse, -R46.reuse ;  /* 0x0000000045457223 */ /* 0x180fe2000001082e */
[-CC-:B------:R-:W-:Y:S01]  /*f830*/  FFMA.FTZ R51, R51, R0.reuse, -R46.reuse ;  /* 0x0000000033337223 */ /* 0x180fe2000001082e */
[-CC-:B------:R-:W-:Y:S01]  /*f840*/  FFMA.FTZ R73, R73, R0.reuse, -R46.reuse ;  /* 0x0000000049497223 */ /* 0x180fe2000001082e */
[-C--:B------:R-:W-:Y:S01]  /*f850*/  FFMA.FTZ R35, R35, R0.reuse, -R46 ;  /* 0x0000000023237223 */ /* 0x080fe2000001082e */
[----:B------:R-:W0:Y:S01]  /*f860*/  MUFU.EX2 R21, R21 ;  /* 0x0000001500157308 */ /* 0x000e220000000800 */
[----:B--2---:R-:W-:Y:S01]  /*f870*/  FADD.FTZ R9, R15, R30 ;  /* 0x0000001e0f097221 */ /* 0x004fe20000010000 */
[-CC-:B------:R-:W-:Y:S01]  /*f880*/  FFMA.FTZ R77, R77, R0.reuse, -R46.reuse ;  /* 0x000000004d4d7223 */ /* 0x180fe2000001082e */
[-CC-:B------:R-:W-:Y:S01]  /*f890*/  FFMA.FTZ R55, R55, R0.reuse, -R46.reuse ;  /* 0x0000000037377223 */ /* 0x180fe2000001082e */
[-CC-:B------:R-:W-:Y:S01]  /*f8a0*/  FFMA.FTZ R81, R81, R0.reuse, -R46.reuse ;  /* 0x0000000051517223 */ /* 0x180fe2000001082e */
[-CC-:B------:R-:W-:Y:S01]  /*f8b0*/  FFMA.FTZ R13, R13, R0.reuse, -R46.reuse ;  /* 0x000000000d0d7223 */ /* 0x180fe2000001082e */
[----:B------:R-:W-:Y:S01]  /*f8c0*/  FFMA.FTZ R46, R85, R0, -R46 ;  /* 0x00000000552e7223 */ /* 0x000fe2000001082e */
[----:B------:R-:W-:Y:S01]  /*f8d0*/  F2FP.F16.F32.PACK_AB R180, R11, R180 ;  /* 0x000000b40bb4723e */ /* 0x000fe200000000ff */
[----:B------:R-:W2:Y:S01]  /*f8e0*/  MUFU.EX2 R178, R178 ;  /* 0x000000b200b27308 */ /* 0x000ea20000000800 */
[----:B-1----:R-:W-:Y:S01]  /*f8f0*/  FADD.FTZ R30, R176, R9 ;  /* 0x00000009b01e7221 */ /* 0x002fe20000010000 */
[----:B------:R-:W-:Y:S01]  /*f900*/  FADD.FTZ R9, R175, R48 ;  /* 0x00000030af097221 */ /* 0x000fe20000010000 */
[----:B------:R-:W-:Y:S01]  /*f910*/  F2FP.F16.F32.PACK_AB R177, R10, R177 ;  /* 0x000000b10ab1723e */ /* 0x000fe200000000ff */
[----:B------:R-:W-:Y:S01]  /*f920*/  IMAD.MOV.U32 R103, RZ, RZ, R151 ;  /* 0x000000ffff677224 */ /* 0x000fe200078e0097 */
[----:B------:R-:W-:Y:S01]  /*f930*/  F2FP.F16.F32.PACK_AB R179, R12, R179 ;  /* 0x000000b30cb3723e */ /* 0x000fe200000000ff */
[----:B------:R-:W-:Y:S01]  /*f940*/  FADD.FTZ R48, R20, R9 ;  /* 0x0000000914307221 */ /* 0x000fe20000010000 */
[----:B------:R-:W-:Y:S01]  /*f950*/  LEA.HI R9, R43, R50, RZ, 0x7 ;  /* 0x000000322b097211 */ /* 0x000fe200078f38ff */
[----:B------:R-:W1:Y:S01]  /*f960*/  MUFU.EX2 R25, R25 ;  /* 0x0000001900197308 */ /* 0x000e620000000800 */
[----:B0-----:R-:W-:Y:S01]  /*f970*/  FADD.FTZ R41, R21, R30 ;  /* 0x0000001e15297221 */ /* 0x001fe20000010000 */
[----:B------:R-:W-:Y:S01]  /*f980*/  FADD.FTZ R43, R169, R48 ;  /* 0x00000030a92b7221 */ /* 0x000fe20000010000 */
[----:B------:R-:W-:Y:S01]  /*f990*/  SHF.R.S32.HI R9, RZ, 0x7, R9 ;  /* 0x00000007ff097819 */ /* 0x000fe20000011409 */
[----:B------:R-:W-:Y:S01]  /*f9a0*/  IMAD.MOV.U32 R99, RZ, RZ, R151 ;  /* 0x000000ffff637224 */ /* 0x000fe200078e0097 */
[----:B------:R-:W-:Y:S01]  /*f9b0*/  F2FP.F16.F32.PACK_AB R173, R14, R173 ;  /* 0x000000ad0ead723e */ /* 0x000fe200000000ff */
[----:B------:R-:W-:Y:S01]  /*f9c0*/  FADD.FTZ R48, R24, R43 ;  /* 0x0000002b18307221 */ /* 0x000fe20000010000 */
[----:B------:R-:W-:Y:S01]  /*f9d0*/  VIMNMX R10, RZ, R9, !PT ;  /* 0x00000009ff0a7248 */ /* 0x000fe20007fe0100 */
        /* <DEDUP_REMOVED lines=11> */
[----:B------:R-:W-:Y:S01]  /*fa90*/  IMAD.MOV.U32 R89, RZ, RZ, R151 ;  /* 0x000000ffff597224 */ /* 0x000fe200078e0097 */
[----:B------:R-:W-:-:S02]  /*faa0*/  F2FP.F16.F32.PACK_AB R178, R25, R178 ;  /* 0x000000b219b2723e */ /* 0x000fc400000000ff */
[----:B------:R-:W-:Y:S02]  /*fab0*/  MOV R101, R151 ;  /* 0x0000009700657202 */ /* 0x000fe40000000f00 */
[----:B------:R-:W1:Y:S01]  /*fac0*/  MUFU.EX2 R174, R174 ;  /* 0x000000ae00ae7308 */ /* 0x000e620000000800 */
[----:B0-----:R-:W-:Y:S01]  /*fad0*/  FADD.FTZ R30, R172, R41 ;  /* 0x00000029ac1e7221 */ /* 0x001fe20000010000 */
[----:B------:R-:W-:Y:S01]  /*fae0*/  FADD.FTZ R41, R171, R48 ;  /* 0x00000030ab297221 */ /* 0x000fe20000010000 */
[C---:B------:R-:W-:Y:S02]  /*faf0*/  F2FP.F16.F32.PACK_AB R171, R28.reuse, R171 ;  /* 0x000000ab1cab723e */ /* 0x040fe400000000ff */
[----:B------:R-:W-:Y:S01]  /*fb00*/  MOV R91, R151 ;  /* 0x00000097005b7202 */ /* 0x000fe20000000f00 */
[----:B------:R-:W-:Y:S02]  /*fb10*/  FADD.FTZ R48, R28, R41 ;  /* 0x000000291c307221 */ /* 0x000fe40000010000 */
[----:B------:R-:W0:Y:S01]  /*fb20*/  MUFU.EX2 R29, R29 ;  /* 0x0000001d001d7308 */ /* 0x000e220000000800 */
[----:B--2---:R-:W-:Y:S01]  /*fb30*/  FADD.FTZ R3, R27, R30 ;  /* 0x0000001e1b037221 */ /* 0x004fe20000010000 */
[----:B------:R-:W-:Y:S01]  /*fb40*/  FADD.FTZ R41, R153, R48 ;  /* 0x0000003099297221 */ /* 0x000fe20000010000 */
[----:B------:R-:W-:-:S02]  /*fb50*/  F2FP.F16.F32.PACK_AB R153, R32, R153 ;  /* 0x000000992099723e */ /* 0x000fc400000000ff */
[----:B------:R-:W-:Y:S01]  /*fb60*/  F2FP.F16.F32.PACK_AB R172, R27, R172 ;  /* 0x000000ac1bac723e */ /* 0x000fe200000000ff */
        /* <DEDUP_REMOVED lines=8> */
[----:B------:R-:W-:Y:S01]  /*fbf0*/  FADD.FTZ R41, R157, R48 ;  /* 0x000000309d297221 */ /* 0x000fe20000010000 */
[----:B------:R-:W-:Y:S02]  /*fc00*/  F2FP.F16.F32.PACK_AB R157, R36, R157 ;  /* 0x0000009d249d723e */ /* 0x000fe400000000ff */
[----:B------:R-:W-:-:S03]  /*fc10*/  F2FP.F16.F32.PACK_AB R174, R29, R174 ;  /* 0x000000ae1dae723e */ /* 0x000fc600000000ff */
        /* <DEDUP_REMOVED lines=9> */
[----:B------:R-:W-:Y:S01]  /*fcb0*/  FADD.FTZ R30, R36, R41 ;  /* 0x00000029241e7221 */ /* 0x000fe20000010000 */
[----:B------:R-:W-:-:S03]  /*fcc0*/  F2FP.F16.F32.PACK_AB R170, R33, R170 ;  /* 0x000000aa21aa723e */ /* 0x000fc600000000ff */
[----:B------:R-:W-:Y:S01]  /*fcd0*/  FADD.FTZ R41, R159, R30 ;  /* 0x0000001e9f297221 */ /* 0x000fe20000010000 */
[----:B------:R-:W-:Y:S01]  /*fce0*/  F2FP.F16.F32.PACK_AB R159, R38, R159 ;  /* 0x0000009f269f723e */ /* 0x000fe200000000ff */
[----:B------:R-:W2:Y:S01]  /*fcf0*/  MUFU.EX2 R154, R154 ;  /* 0x0000009a009a7308 */ /* 0x000ea20000000800 */
[----:B-1----:R-:W-:Y:S01]  /*fd00*/  FADD.FTZ R4, R152, R3 ;  /* 0x0000000398047221 */ /* 0x002fe20000010000 */
[----:B------:R-:W-:-:S06]  /*fd10*/  FADD.FTZ R6, R38, R41 ;  /* 0x0000002926067221 */ /* 0x000fcc0000010000 */
[----:B------:R-:W1:Y:S01]  /*fd20*/  MUFU.EX2 R61, R61 ;  /* 0x0000003d003d7308 */ /* 0x000e620000000800 */
[C---:B0-----:R-:W-:Y:S01]  /*fd30*/  FADD.FTZ R3, R37.reuse, R4 ;  /* 0x0000000425037221 */ /* 0x041fe20000010000 */
[----:B------:R-:W-:-:S06]  /*fd40*/  F2FP.F16.F32.PACK_AB R152, R37, R152 ;  /* 0x000000982598723e */ /* 0x000fcc00000000ff */
[----:B------:R-:W0:Y:S01]  /*fd50*/  MUFU.EX2 R47, R47 ;  /* 0x0000002f002f7308 */ /* 0x000e220000000800 */
[----:B--2---:R-:W-:Y:S01]  /*fd60*/  FADD.FTZ R4, R154, R3 ;  /* 0x000000039a047221 */ /* 0x004fe20000010000 */
[----:B------:R-:W-:Y:S01]  /*fd70*/  FADD.FTZ R3, R161, R6 ;  /* 0x00000006a1037221 */ /* 0x000fe20000010000 */
[----:B------:R-:W-:-:S03]  /*fd80*/  F2FP.F16.F32.PACK_AB R161, R40, R161 ;  /* 0x000000a128a1723e */ /* 0x000fc600000000ff */
[----:B------:R-:W-:Y:S02]  /*fd90*/  FADD.FTZ R6, R40, R3 ;  /* 0x0000000328067221 */ /* 0x000fe40000010000 */
[----:B------:R-:W2:Y:S01]  /*fda0*/  MUFU.EX2 R156, R65 ;  /* 0x00000041009c7308 */ /* 0x000ea20000000800 */
[----:B-1----:R-:W-:Y:S01]  /*fdb0*/  FADD.FTZ R4, R61, R4 ;  /* 0x000000043d047221 */ /* 0x002fe20000010000 */
[----:B------:R-:W-:Y:S01]  /*fdc0*/  FADD.FTZ R41, R163, R6 ;  /* 0x00000006a3297221 */ /* 0x000fe20000010000 */
[C---:B------:R-:W-:Y:S02]  /*fdd0*/  F2FP.F16.F32.PACK_AB R163, R42.reuse, R163 ;  /* 0x000000a32aa3723e */ /* 0x040fe400000000ff */
[----:B------:R-:W-:Y:S01]  /*fde0*/  F2FP.F16.F32.PACK_AB R154, R61, R154 ;  /* 0x0000009a3d9a723e */ /* 0x000fe200000000ff */
        /* <DEDUP_REMOVED lines=30> */
[C---:B-1----:R-:W-:Y:S01]  /*ffd0*/  F2FP.F16.F32.PACK_AB R166, R46.reuse, R13 ;  /* 0x0000000d2ea6723e */ /* 0x042fe200000000ff */
[----:B------:R-:W-:Y:S01]  /*ffe0*/  FADD.FTZ R4, R46, R11 ;  /* 0x0000000b2e047221 */ /* 0x000fe20000010000 */
[----:B------:R-:W-:Y:S01]  /*fff0*/  IADD3 R13, R123, -0x2, RZ ;  /* 0xfffffffe7b0d7810 */ /* 0x000fe20007ffe0ff */
[----:B------:R-:W-:-:S03]  /*10000*/  IMAD.MOV.U32 R123, RZ, RZ, R151 ;  /* 0x000000ffff7b7224 */ /* 0x000fc600078e0097 */
[----:B------:R-:W-:Y:S01]  /*10010*/  ISETP.GE.AND P2, PT, R13, R10, PT ;  /* 0x0000000a0d00720c */ /* 0x000fe20003f46270 */
[----:B------:R-:W1:Y:S01]  /*10020*/  MUFU.EX2 R26, R26 ;  /* 0x0000001a001a7308 */ /* 0x000e620000000800 */
[C---:B0-----:R-:W-:Y:S01]  /*10030*/  FADD.FTZ R6, R44.reuse, R41 ;  /* 0x000000292c067221 */ /* 0x041fe20000010000 */
[----:B------:R-:W-:-:S03]  /*10040*/  F2FP.F16.F32.PACK_AB R165, R44, R165 ;  /* 0x000000a52ca5723e */ /* 0x000fc600000000ff */
[----:B--2---:R-:W-:-:S04]  /*10050*/  FADD.FTZ R41, R167, R6 ;  /* 0x00000006a7297221 */ /* 0x004fc80000010000 */
[C---:B-1----:R-:W-:Y:S01]  /*10060*/  FADD.FTZ R3, R26.reuse, R41 ;  /* 0x000000291a037221 */ /* 0x042fe20000010000 */
[----:B------:R-:W-:Y:S02]  /*10070*/  F2FP.F16.F32.PACK_AB R167, R26, R167 ;  /* 0x000000a71aa7723e */ /* 0x000fe400000000ff */
[----:B------:R-:W-:Y:S05]  /*10080*/  @!P2 BRA `(.L_x_7933) ;  /* 0x0000002c0038a947 */ /* 0x000fea0003800000 */
[----:B------:R-:W-:Y:S01]  /*10090*/  IMAD.MOV.U32 R11, RZ, RZ, R8 ;  /* 0x000000ffff0b7224 */ /* 0x000fe200078e0008 */
[----:B------:R-:W-:Y:S01]  /*100a0*/  MOV R12, R7 ;  /* 0x00000007000c7202 */ /* 0x000fe20000000f00 */
[----:B------:R-:W-:Y:S01]  /*100b0*/  IMAD.MOV.U32 R15, RZ, RZ, R190 ;  /* 0x000000ffff0f7224 */ /* 0x000fe200078e00be */
[----:B------:R-:W-:Y:S01]  /*100c0*/  CS2R R150, SRZ ;  /* 0x0000000000967805 */ /* 0x000fe2000001ff00 */
        /* <DEDUP_REMOVED lines=32> */
.L_x_7943:
        /* <DEDUP_REMOVED lines=10> */
.L_x_7935:
[----:B------:R-:W-:Y:S01]  /*10370*/  IMAD R0, R185, 0x8, R2 ;  /* 0x00000008b9007824 */ /* 0x000fe200078e0202 */
[----:B------:R-:W-:-:S04]  /*10380*/  SHF.L.U32 R7, R190, 0x1f, RZ ;  /* 0x0000001fbe077819 */ /* 0x000fc800000006ff */
[----:B------:R0:W1:Y:S01]  /*10390*/  SYNCS.PHASECHK.TRANS64.TRYWAIT P3, [R0+URZ+0x28830], R7 ;  /* 0x02883007000075a7 */ /* 0x000062000806017f */
[----:B------:R-:W-:Y:S05]  /*103a0*/  @!P0 BRA `(.L_x_7936) ;  /* 0x0000000000048947 */ /* 0x000fea0003800000 */
[----:B------:R-:W-:Y:S01]  /*103b0*/  BPT.TRAP 0x1 ;  /* 0x000000040000795c */ /* 0x000fe20000300000 */
.L_x_7936:
[----:B------:R-:W-:Y:S04]  /*103c0*/  BSSY B0, `(.L_x_7934) ;  /* 0x0000004000007945 */ /* 0x000fe80003800000 */
[----:B-1----:R-:W-:Y:S05]  /*103d0*/  @P3 BRA `(.L_x_7937) ;  /* 0x0000000000083947 */ /* 0x002fea0003800000 */
[----:B------:R-:W1:Y:S02]  /*103e0*/  SYNCS.PHASECHK.TRANS64.TRYWAIT P3, [R0+URZ+0x28830], R7 ;  /* 0x02883007000075a7 */ /* 0x000e64000806017f */
[----:B-1----:R-:W-:Y:S05]  /*103f0*/  @!P3 BRA `(.L_x_7938) ;  /* 0x000000e80040b947 */ /* 0x002fea0003800000 */
.L_x_7937:
[----:B------:R-:W-:Y:S05]  /*10400*/  BSYNC B0 ;  /* 0x0000000000007941 */ /* 0x000fea0003800000 */
.L_x_7934:
[----:B01----:R-:W0:Y:S01]  /*10410*/  S2R R0, SR_TID.X ;  /* 0x0000000000007919 */ /* 0x003e220000002100 */
[----:B------:R-:W-:Y:S05]  /*10420*/  WARPSYNC.ALL ;  /* 0x0000000000007948 */ /* 0x000fea0003800000 */
[----:B------:R-:W-:Y:S01]  /*10430*/  IMAD.MOV.U32 R7, RZ, RZ, 0x40000040 ;  /* 0x40000040ff077424 */ /* 0x000fe200078e00ff */
[----:B------:R-:W-:Y:S01]  /*10440*/  LEA R6, R185, R5, 0xb ;  /* 0x00000005b9067211 */ /* 0x000fe200078e58ff */
[----:B------:R-:W-:-:S03]  /*10450*/  IMAD.MOV.U32 R9, RZ, RZ, 0x40000040 ;  /* 0x40000040ff097424 */ /* 0x000fc600078e00ff */
[C---:B------:R-:W-:Y:S01]  /*10460*/  R2UR UR26, R6.reuse ;  /* 0x00000000061a72ca */ /* 0x040fe200000e0000 */
[----:B------:R-:W-:Y:S01]  /*10470*/  VIADD R8, R6, 0x2 ;  /* 0x0000000206087836 */ /* 0x000fe20000000000 */
[----:B------:R-:W-:Y:S01]  /*10480*/  R2UR UR27, R7 ;  /* 0x00000000071b72ca */ /* 0x000fe200000e0000 */
[----:B------:R-:W-:Y:S01]  /*10490*/  IMAD.MOV.U32 R7, RZ, RZ, 0x40000040 ;  /* 0x40000040ff077424 */ /* 0x000fe200078e00ff */
        /* <DEDUP_REMOVED lines=12> */
[----:B------:R-:W-:Y:S02]  /*10560*/  MOV R9, 0x40000040 ;  /* 0x4000004000097802 */ /* 0x000fe40000000f00 */
        /* <DEDUP_REMOVED lines=9> */
[----:B------:R-:W-:Y:S02]  /*10600*/  IADD3 R6, R6, 0x406, RZ ;  /* 0x0000040606067810 */ /* 0x000fe40007ffe0ff */
[----:B------:R-:W-:Y:S01]  /*10610*/  R2UR UR15, R9 ;  /* 0x00000000090f72ca */ /* 0x000fe200000e0000 */
[----:B------:R-:W-:Y:S01]  /*10620*/  IMAD.MOV.U32 R9, RZ, RZ, 0x40000040 ;  /* 0x40000040ff097424 */ /* 0x000fe200078e00ff */
[----:B------:R-:W-:Y:S02]  /*10630*/  R2UR UR18, R8 ;  /* 0x00000000081272ca */ /* 0x000fe400000e0000 */
[----:B------:R-:W-:-:S02]  /*10640*/  R2UR UR22, R6 ;  /* 0x00000000061672ca */ /* 0x000fc400000e0000 */
        /* <DEDUP_REMOVED lines=28> */
.L_x_7940:
[----:B------:R-:W-:Y:S01]  /*10810*/  SHF.L.U32 R0, R15, 0x1f, RZ ;  /* 0x0000001f0f007819 */ /* 0x000fe200000006ff */
[----:B------:R-:W-:-:S04]  /*10820*/  IMAD R7, R14, 0x8, R2 ;  /* 0x000000080e077824 */ /* 0x000fc800078e0202 */
[----:B------:R0:W1:Y:S01]  /*10830*/  SYNCS.PHASECHK.TRANS64.TRYWAIT P2, [R7+URZ+0x28850], R0 ;  /* 0x02885000070075a7 */ /* 0x000062000804017f */
[----:B------:R-:W-:Y:S05]  /*10840*/  @!P0 BRA `(.L_x_7941) ;  /* 0x0000000000048947 */ /* 0x000fea0003800000 */
[----:B------:R-:W-:Y:S01]  /*10850*/  BPT.TRAP 0x1 ;  /* 0x000000040000795c */ /* 0x000fe20000300000 */
.L_x_7941:
[----:B-1----:R-:W-:Y:S05]  /*10860*/  @P2 BRA `(.L_x_7939) ;  /* 0x0000000000082947 */ /* 0x002fea0003800000 */
[----:B------:R-:W1:Y:S02]  /*10870*/  SYNCS.PHASECHK.TRANS64.TRYWAIT P2, [R7+URZ+0x28850], R0 ;  /* 0x02885000070075a7 */ /* 0x000e64000804017f */
[----:B-1----:R-:W-:Y:S05]  /*10880*/  @!P2 BRA `(.L_x_7942) ;  /* 0x000000e40030a947 */ /* 0x002fea0003800000 */
.L_x_7939:
[----:B01----:R-:W-:Y:S01]  /*10890*/  VIADD R0, R2, 0x400 ;  /* 0x0000040002007836 */ /* 0x003fe20000000000 */
[----:B------:R-:W-:Y:S05]  /*108a0*/  WARPSYNC.ALL ;  /* 0x0000000000007948 */ /* 0x000fea0003800000 */
[----:B------:R-:W-:Y:S01]  /*108b0*/  SHF.R.U32.HI R0, RZ, 0x4, R0 ;  /* 0x00000004ff007819 */ /* 0x000fe20000011600 */
[----:B------:R-:W-:Y:S01]  /*108c0*/  WARPGROUP.ARRIVE ;  /* 0x00000000000079c5 */ /* 0x000fe20000000000 */
[----:B------:R-:W-:-:S05]  /*108d0*/  IMAD.MOV.U32 R9, RZ, RZ, 0x40000040 ;  /* 0x40000040ff097424 */ /* 0x000fca00078e00ff */
[----:B------:R-:W0:Y:S01]  /*108e0*/  S2R R194, SR_TID.X ;  /* 0x0000000000c27919 */ /* 0x000e220000002100 */
[----:B------:R-:W-:-:S04]  /*108f0*/  LOP3.LUT R0, R0, 0x3fff, RZ, 0xc0, !PT ;  /* 0x00003fff00007812 */ /* 0x000fc800078ec0ff */
[----:B------:R-:W-:Y:S02]  /*10900*/  LOP3.LUT R7, R0, 0x4000000, RZ, 0xfc, !PT ;  /* 0x0400000000077812 */ /* 0x000fe400078efcff */
[----:B------:R-:W-:-:S03]  /*10910*/  MOV R0, 0xffffff80 ;  /* 0xffffff8000007802 */ /* 0x000fc60000000f00 */
[----:B------:R-:W-:Y:S01]  /*10920*/  IMAD R6, R14, 0x800, R7 ;  /* 0x000008000e067824 */ /* 0x000fe200078e0207 */
[----:B------:R-:W-:Y:S01]  /*10930*/  MOV R7, 0x40000040 ;  /* 0x4000004000077802 */ /* 0x000fe20000000f00 */
[----:B------:R-:W-:Y:S02]  /*10940*/  IMAD R0, R13, R0, 0x1 ;  /* 0x000000010d007424 */ /* 0x000fe400078e0200 */
[C---:B------:R-:W-:Y:S01]  /*10950*/  VIADD R8, R6.reuse, 0x80 ;  /* 0x0000008006087836 */ /* 0x040fe20000000000 */
[----:B------:R-:W-:Y:S01]  /*10960*/  R2UR UR6, R6 ;  /* 0x00000000060672ca */ /* 0x000fe200000e0000 */
[----:B------:R-:W-:Y:S01]  /*10970*/  IMAD R0, R193, 0x80, R0 ;  /* 0x00000080c1007824 */ /* 0x000fe200078e0200 */
[----:B------:R-:W-:-:S04]  /*10980*/  R2UR UR7, R7 ;  /* 0x00000000070772ca */ /* 0x000fc800000e0000 */
[----:B------:R-:W-:-:S05]  /*10990*/  IADD3 R7, -R195, R0, R198 ;  /* 0x00000000c3077210 */ /* 0x000fca0007ffe1c6 */
[----:B------:R-:W-:-:S04]  /*109a0*/  IMAD R0, R212, -0x2, R7 ;  /* 0xfffffffed4007824 */ /* 0x000fc800078e0207 */
[----:B------:R-:W-:Y:S01]  /*109b0*/  HGMMA.64x128x16.F32 R88, R180, gdesc[UR4].tnspB, R88, gsb0 ;  /* 0x41e00004b4587df0 */ /* 0x000fe20008000858 */
[----:B------:R-:W-:Y:S01]  /*109c0*/  R2UR UR6, R8 ;  /* 0x00000000080672ca */ /* 0x000fe200000e0000 */
[----:B------:R-:W-:Y:S01]  /*109d0*/  VIADD R8, R6, 0x100 ;  /* 0x0000010006087836 */ /* 0x000fe20000000000 */
[----:B------:R-:W-:Y:S01]  /*109e0*/  R2UR UR7, R9 ;  /* 0x00000000090772ca */ /* 0x000fe200000e0000 */
[----:B------:R-:W-:Y:S01]  /*109f0*/  IMAD.MOV.U32 R9, RZ, RZ, 0x40000040 ;  /* 0x40000040ff097424 */ /* 0x000fe200078e00ff */
[----:B0-----:R-:W-:Y:S01]  /*10a00*/  SHF.R.U32.HI R194, RZ, 0x7, R194 ;  /* 0x00000007ffc27819 */ /* 0x001fe200000116c2 */
[----:B------:R-:W-:-:S05]  /*10a10*/  IMAD.IADD R15, R213, 0x1, R0 ;  /* 0x00000001d50f7824 */ /* 0x000fca00078e0200 */
[C---:B------:R-:W-:Y:S02]  /*10a20*/  ISETP.GT.AND P2, PT, R15.reuse, RZ, PT ;  /* 0x000000ff0f00720c */ /* 0x040fe40003f44270 */
[C---:B------:R-:W-:Y:S02]  /*10a30*/  ISETP.GT.AND P3, PT, R15.reuse, 0x1, PT ;  /* 0x000000010f00780c */ /* 0x040fe40003f64270 */
[----:B------:R-:W-:Y:S02]  /*10a40*/  FSEL R21, R24, -INF , P2 ;  /* 0xff80000018157808 */ /* 0x000fe40001000000 */
[----:B------:R-:W-:Y:S02]  /*10a50*/  ISETP.GT.AND P2, PT, R15, 0x8, PT ;  /* 0x000000080f00780c */ /* 0x000fe40003f44270 */
[----:B------:R-:W-:Y:S02]  /*10a60*/  FSEL R25, R25, -INF , P3 ;  /* 0xff80000019197808 */ /* 0x000fe40001800000 */
[----:B------:R-:W-:-:S02]  /*10a70*/  FMNMX.FTZ R0, R21, R12, !PT ;  /* 0x0000000c15007209 */ /* 0x000fc40007810000 */
[----:B------:R-:W-:Y:S02]  /*10a80*/  ISETP.GT.AND P3, PT, R15, 0x9, PT ;  /* 0x000000090f00780c */ /* 0x000fe40003f64270 */
[----:B------:R-:W-:Y:S02]  /*10a90*/  FMNMX.FTZ R0, R25, R0, !PT ;  /* 0x0000000019007209 */ /* 0x000fe40007810000 */
        /* <DEDUP_REMOVED lines=27> */
[----:B------:R-:W-:Y:S01]  /*10c50*/  ISETP.GT.AND P3, PT, R15, 0x79, PT ;  /* 0x000000790f00780c */ /* 0x000fe20003f64270 */
        /* <DEDUP_REMOVED lines=10> */
[----:B------:R-:W-:Y:S02]  /*10d00*/  R2UR UR6, R8 ;  /* 0x00000000080672ca */ /* 0x000fe400000e0000 */
[----:B------:R-:W-:Y:S01]  /*10d10*/  R2UR UR7, R9 ;  /* 0x00000000090772ca */ /* 0x000fe200000e0000 */
[----:B------:R-:W-:Y:S01]  /*10d20*/  IMAD.MOV.U32 R9, RZ, RZ, 0x40000040 ;  /* 0x40000040ff097424 */ /* 0x000fe200078e00ff */
[----:B------:R-:W-:Y:S01]  /*10d30*/  IADD3 R8, R6, 0x200, RZ ;  /* 0x0000020006087810 */ /* 0x000fe20007ffe0ff */
[----:B------:R-:W-:Y:S02]  /*10d40*/  WARPGROUP.DEPBAR.LE gsb0, 0x0 ;  /* 0x00008000000079c5 */ /* 0x000fe40000010000 */
[----:B------:R-:W-:Y:S01]  /*10d50*/  WARPGROUP.ARRIVE ;  /* 0x00000000000079c5 */ /* 0x000fe20000000000 */
[----:B------:R-:W-:Y:S02]  /*10d60*/  FSEL R173, R28, -INF , P2 ;  /* 0xff8000001cad7808 */ /* 0x000fe40001000000 */
[----:B------:R-:W-:-:S02]  /*10d70*/  ISETP.GT.AND P2, PT, R15, 0x10, PT ;  /* 0x000000100f00780c */ /* 0x000fc40003f44270 */
[----:B------:R-:W-:-:S03]  /*10d80*/  FMNMX.FTZ R0, R173, R0, !PT ;  /* 0x00000000ad007209 */ /* 0x000fc60007810000 */
[----:B------:R-:W-:Y:S01]  /*10d90*/  HGMMA.64x128x16.F32 R88, R168, gdesc[UR4].tnspB, R88, gsb0 ;  /* 0x41e00004a8587df0 */ /* 0x000fe20008000858 */
[----:B------:R-:W-:Y:S01]  /*10da0*/  R2UR UR6, R8 ;  /* 0x00000000080672ca */ /* 0x000fe200000e0000 */
[----:B------:R-:W-:Y:S01]  /*10db0*/  VIADD R8, R6, 0x280 ;  /* 0x0000028006087836 */ /* 0x000fe20000000000 */
[----:B------:R-:W-:Y:S01]  /*10dc0*/  R2UR UR7, R9 ;  /* 0x00000000090772ca */ /* 0x000fe200000e0000 */
[----:B------:R-:W-:Y:S01]  /*10dd0*/  IMAD.MOV.U32 R9, RZ, RZ, 0x40000040 ;  /* 0x40000040ff097424 */ /* 0x000fe200078e00ff */
[----:B------:R-:W-:Y:S02]  /*10de0*/  FSEL R175, R32, -INF , P2 ;  /* 0xff80000020af7808 */ /* 0x000fe40001000000 */
[----:B------:R-:W-:Y:S02]  /*10df0*/  FMNMX.FTZ R0, R29, R0, !PT ;  /* 0x000000001d007209 */ /* 0x000fe40007810000 */
[----:B------:R-:W-:Y:S02]  /*10e00*/  ISETP.GT.AND P2, PT, R15, 0x18, PT ;  /* 0x000000180f00780c */ /* 0x000fe40003f44270 */
[----:B------:R-:W-:-:S04]  /*10e10*/  FMNMX.FTZ R0, R175, R0, !PT ;  /* 0x00000000af007209 */ /* 0x000fc80007810000 */
[----:B------:R-:W-:Y:S01]  /*10e20*/  FMNMX.FTZ R0, R33, R0, !PT ;  /* 0x0000000021007209 */ /* 0x000fe20007810000 */
[----:B------:R-:W-:Y:S02]  /*10e30*/  WARPGROUP.DEPBAR.LE gsb0, 0x0 ;  /* 0x00008000000079c5 */ /* 0x000fe40000010000 */
[----:B------:R-:W-:Y:S01]  /*10e40*/  WARPGROUP.ARRIVE ;  /* 0x00000000000079c5 */ /* 0x000fe20000000000 */
[----:B------:R-:W-:Y:S02]  /*10e50*/  FSEL R169, R36, -INF , P2 ;  /* 0xff80000024a97808 */ /* 0x000fe40001000000 */
[----:B------:R-:W-:Y:S02]  /*10e60*/  ISETP.GT.AND P2, PT, R15, 0x20, PT ;  /* 0x000000200f00780c */ /* 0x000fe40003f44270 */
[----:B------:R-:W-:Y:S01]  /*10e70*/  FMNMX.FTZ R0, R169, R0, !PT ;  /* 0x00000000a9007209 */ /* 0x000fe20007810000 */
[----:B------:R-:W-:Y:S01]  /*10e80*/  HGMMA.64x128x16.F32 R88, R152, gdesc[UR4].tnspB, R88, gsb0 ;  /* 0x41e0000498587df0 */ /* 0x000fe20008000858 */
[----:B------:R-:W-:-:S02]  /*10e90*/  FSEL R171, R40, -INF , P2 ;  /* 0xff80000028ab7808 */ /* 0x000fc40001000000 */
[----:B------:R-:W-:Y:S02]  /*10ea0*/  FMNMX.FTZ R0, R37, R0, !PT ;  /* 0x0000000025007209 */ /* 0x000fe40007810000 */
[----:B------:R-:W-:Y:S02]  /*10eb0*/  ISETP.GT.AND P2, PT, R15, 0x28, PT ;  /* 0x000000280f00780c */ /* 0x000fe40003f44270 */
[----:B------:R-:W-:Y:S02]  /*10ec0*/  FMNMX.FTZ R0, R171, R0, !PT ;  /* 0x00000000ab007209 */ /* 0x000fe40007810000 */
[----:B------:R-:W-:Y:S02]  /*10ed0*/  FSEL R177, R44, -INF , P2 ;  /* 0xff8000002cb17808 */ /* 0x000fe40001000000 */
[----:B------:R-:W-:Y:S02]  /*10ee0*/  FMNMX.FTZ R0, R41, R0, !PT ;  /* 0x0000000029007209 */ /* 0x000fe40007810000 */
[----:B------:R-:W-:-:S02]  /*10ef0*/  ISETP.GT.AND P2, PT, R15, 0x30, PT ;  /* 0x000000300f00780c */ /* 0x000fc40003f44270 */
[----:B------:R-:W-:Y:S02]  /*10f00*/  FMNMX.FTZ R0, R177, R0, !PT ;  /* 0x00000000b1007209 */ /* 0x000fe40007810000 */
[----:B------:R-:W-:Y:S02]  /*10f10*/  FSEL R179, R48, -INF , P2 ;  /* 0xff80000030b37808 */ /* 0x000fe40001000000 */
[----:B------:R-:W-:Y:S02]  /*10f20*/  FMNMX.FTZ R0, R45, R0, !PT ;  /* 0x000000002d007209 */ /* 0x000fe40007810000 */
        /* <DEDUP_REMOVED lines=32> */
[----:B------:R-:W-:-:S02]  /*11130*/  R2UR UR6, R8 ;  /* 0x00000000080672ca */ /* 0x000fc400000e0000 */
[----:B------:R-:W-:Y:S02]  /*11140*/  R2UR UR7, R9 ;  /* 0x00000000090772ca */ /* 0x000fe400000e0000 */
[----:B------:R-:W-:Y:S02]  /*11150*/  ISETP.GT.AND P2, PT, R15, 0x78, PT ;  /* 0x000000780f00780c */ /* 0x000fe40003f44270 */
[----:B------:R-:W-:Y:S02]  /*11160*/  FMNMX.FTZ R0, R80, R7, !PT ;  /* 0x0000000750007209 */ /* 0x000fe40007810000 */
[----:B------:R-:W-:Y:S02]  /*11170*/  FSEL R84, R84, -INF , P2 ;  /* 0xff80000054547808 */ /* 0x000fe40001000000 */
[----:B------:R-:W-:Y:S02]  /*11180*/  FMNMX.FTZ R7, R81, R0, !PT ;  /* 0x0000000051077209 */ /* 0x000fe40007810000 */
[----:B------:R-:W-:-:S02]  /*11190*/  IADD3 R15, R15, 0x8, RZ ;  /* 0x000000080f0f7810 */ /* 0x000fc40007ffe0ff */
[----:B------:R-:W-:Y:S02]  /*111a0*/  FMNMX.FTZ R0, R84, R7, !PT ;  /* 0x0000000754007209 */ /* 0x000fe40007810000 */
        /* <DEDUP_REMOVED lines=15> */
[----:B------:R-:W-:Y:S01]  /*112a0*/  WARPGROUP.ARRIVE ;  /* 0x00000000000079c5 */ /* 0x000fe20000000000 */
[----:B------:R-:W-:Y:S02]  /*112b0*/  FSEL R153, R85, -INF , P3 ;  /* 0xff80000055997808 */ /* 0x000fe40001800000 */
[----:B------:R-:W-:Y:S02]  /*112c0*/  ISETP.GT.AND P3, PT, R15, RZ, PT ;  /* 0x000000ff0f00720c */ /* 0x000fe40003f64270 */
[----:B------:R-:W-:Y:S01]  /*112d0*/  FMNMX.FTZ R20, R153, R0, !PT ;  /* 0x0000000099147209 */ /* 0x000fe20007810000 */
[----:B------:R-:W-:Y:S01]  /*112e0*/  HGMMA.64x128x16.F32 R88, R156, gdesc[UR4].tnspB, R88, gsb0 ;  /* 0x41e000049c587df0 */ /* 0x000fe20008000858 */
[----:B------:R-:W-:Y:S01]  /*112f0*/  IMAD.U32 R0, RZ, RZ, UR44 ;  /* 0x0000002cff007e24 */ /* 0x000fe2000f8e00ff */
[----:B------:R-:W-:-:S02]  /*11300*/  FSEL R26, R26, -INF , P3 ;  /* 0xff8000001a1a7808 */ /* 0x000fc40001800000 */
[----:B------:R-:W0:Y:S01]  /*11310*/  SHFL.BFLY PT, R7, R20, 0x2, 0x1f ;  /* 0x0c401f0014077f89 */ /* 0x000e2200000e0000 */
[C---:B------:R-:W-:Y:S02]  /*11320*/  ISETP.GT.AND P3, PT, R15.reuse, 0x8, PT ;  /* 0x000000080f00780c */ /* 0x040fe40003f64270 */
[----:B------:R-:W-:Y:S02]  /*11330*/  FMNMX.FTZ R8, R26, R11, !PT ;  /* 0x0000000b1a087209 */ /* 0x000fe40007810000 */
[----:B------:R-:W-:Y:S02]  /*11340*/  ISETP.GT.AND P4, PT, R15, 0x39, PT ;  /* 0x000000390f00780c */ /* 0x000fe40003f84270 */
[----:B------:R-:W-:Y:S02]  /*11350*/  FMNMX.FTZ R8, R27, R8, !PT ;  /* 0x000000081b087209 */ /* 0x000fe40007810000 */
[----:B------:R-:W-:Y:S02]  /*11360*/  FSEL R55, R55, -INF , P4 ;  /* 0xff80000037377808 */ /* 0x000fe40002000000 */
[----:B------:R-:W-:-:S04]  /*11370*/  ISETP.GT.AND P4, PT, R15, 0x41, PT ;  /* 0x000000410f00780c */ /* 0x000fc80003f84270 */
[----:B------:R-:W-:Y:S02]  /*11380*/  FSEL R59, R59, -INF , P4 ;  /* 0xff8000003b3b7808 */ /* 0x000fe40002000000 */
[----:B------:R-:W-:-:S04]  /*11390*/  ISETP.GT.AND P4, PT, R15, 0x49, PT ;  /* 0x000000490f00780c */ /* 0x000fc80003f84270 */
[----:B------:R-:W-:Y:S02]  /*113a0*/  FSEL R63, R63, -INF , P4 ;  /* 0xff8000003f3f7808 */ /* 0x000fe40002000000 */
[----:B------:R-:W-:Y:S02]  /*113b0*/  ISETP.GT.AND P4, PT, R15, 0x51, PT ;  /* 0x000000510f00780c */ /* 0x000fe40003f84270 */
[----:B0-----:R-:W-:Y:S01]  /*113c0*/  FMNMX.FTZ R28, R20, R7, !PT ;  /* 0x00000007141c7209 */ /* 0x001fe20007810000 */
[----:B------:R-:W-:Y:S01]  /*113d0*/  VIADD R20, R6, 0x300 ;  /* 0x0000030006147836 */ /* 0x000fe20000000000 */
[----:B------:R-:W-:Y:S02]  /*113e0*/  FSEL R67, R67, -INF , P4 ;  /* 0xff80000043437808 */ /* 0x000fe40002000000 */
[----:B------:R-:W-:Y:S01]  /*113f0*/  ISETP.GT.AND P4, PT, R15, 0x59, PT ;  /* 0x000000590f00780c */ /* 0x000fe20003f84270 */
[----:B------:R-:W0:Y:S01]  /*11400*/  SHFL.BFLY PT, R7, R28, 0x1, 0x1f ;  /* 0x0c201f001c077f89 */ /* 0x000e2200000e0000 */
[----:B------:R-:W-:-:S02]  /*11410*/  R2UR UR6, R20 ;  /* 0x00000000140672ca */ /* 0x000fc400000e0000 */
        /* <DEDUP_REMOVED lines=8> */
[----:B0-----:R-:W-:Y:S02]  /*114a0*/  FMNMX.FTZ R7, R28, R7, !PT ;  /* 0x000000071c077209 */ /* 0x001fe40007810000 */
[----:B------:R-:W-:Y:S02]  /*114b0*/  FSEL R87, R87, -INF , P4 ;  /* 0xff80000057577808 */ /* 0x000fe40002000000 */
[C---:B------:R-:W-:Y:S01]  /*114c0*/  FSETP.NEU.FTZ.AND P2, PT, R7.reuse, -INF , PT ;  /* 0xff8000000700780b */ /* 0x040fe20003f5d000 */
[----:B------:R-:W-:-:S05]  /*114d0*/  FMUL.FTZ R24, R7, R0 ;  /* 0x0000000007187220 */ /* 0x000fca0000410000 */
[----:B------:R-:W-:-:S05]  /*114e0*/  FSEL R24, R24, RZ, P2 ;  /* 0x000000ff18187208 */ /* 0x000fca0001000000 */
        /* <DEDUP_REMOVED lines=37> */
[----:B------:R-:W-:-:S02]  /*11740*/  FFMA.FTZ R153, R153, R0, -R24 ;  /* 0x0000000099997223 */ /* 0x000fc40000010818 */
[----:B------:R-:W-:Y:S08]  /*11750*/  MUFU.EX2 R182, R182 ;  /* 0x000000b600b67308 */ /* 0x000ff00000000800 */
[----:B------:R-:W-:Y:S08]  /*11760*/  MUFU.EX2 R9, R9 ;  /* 0x0000000900097308 */ /* 0x000ff00000000800 */
[----:B------:R-:W-:Y:S08]  /*11770*/  MUFU.EX2 R176, R176 ;  /* 0x000000b000b07308 */ /* 0x000ff00000000800 */
[----:B------:R-:W-:Y:S01]  /*11780*/  MUFU.EX2 R29, R29 ;  /* 0x0000001d001d7308 */ /* 0x000fe20000000800 */
[----:B------:R-:W-:-:S02]  /*11790*/  WARPGROUP.DEPBAR.LE gsb0, 0x0 ;  /* 0x00008000000079c5 */ /* 0x000fc40000010000 */
[----:B------:R-:W-:Y:S01]  /*117a0*/  FSEL R157, R42, -INF , P3 ;  /* 0xff8000002a9d7808 */ /* 0x000fe20001800000 */
[----:B------:R-:W-:Y:S01]  /*117b0*/  WARPGROUP.ARRIVE ;  /* 0x00000000000079c5 */ /* 0x000fe20000000000 */
[----:B------:R-:W-:Y:S01]  /*117c0*/  ISETP.GT.AND P3, PT, R15, 0x28, PT ;  /* 0x000000280f00780c */ /* 0x000fe20003f64270 */
[--C-:B------:R-:W-:Y:S01]  /*117d0*/  FFMA.FTZ R156, R237, R0, -R24.reuse ;  /* 0x00000000ed9c7223 */ /* 0x100fe20000010818 */
[----:B------:R-:W-:Y:S01]  /*117e0*/  FMNMX.FTZ R8, R157, R8, !PT ;  /* 0x000000089d087209 */ /* 0x000fe20007810000 */
[----:B------:R-:W-:Y:S01]  /*117f0*/  FFMA.FTZ R158, R68, R0, -R24 ;  /* 0x00000000449e7223 */ /* 0x000fe20000010818 */
[----:B------:R-:W-:Y:S01]  /*11800*/  FSEL R159, R46, -INF , P3 ;  /* 0xff8000002e9f7808 */ /* 0x000fe20001800000 */
[----:B------:R-:W-:Y:S01]  /*11810*/  MUFU.EX2 R178, R178 ;  /* 0x000000b200b27308 */ /* 0x000fe20000000800 */
[----:B------:R-:W-:Y:S02]  /*11820*/  FMNMX.FTZ R8, R43, R8, !PT ;  /* 0x000000082b087209 */ /* 0x000fe40007810000 */
[----:B------:R-:W-:-:S02]  /*11830*/  ISETP.GT.AND P3, PT, R15, 0x30, PT ;  /* 0x000000300f00780c */ /* 0x000fc40003f64270 */
[----:B------:R-:W-:Y:S02]  /*11840*/  FMNMX.FTZ R8, R159, R8, !PT ;  /* 0x000000089f087209 */ /* 0x000fe40007810000 */
[----:B------:R-:W-:Y:S01]  /*11850*/  FSEL R169, R50, -INF , P3 ;  /* 0xff80000032a97808 */ /* 0x000fe20001800000 */
[----:B------:R-:W-:Y:S01]  /*11860*/  MUFU.EX2 R37, R37 ;  /* 0x0000002500257308 */ /* 0x000fe20000000800 */
[----:B------:R-:W-:Y:S02]  /*11870*/  FMNMX.FTZ R8, R47, R8, !PT ;  /* 0x000000082f087209 */ /* 0x000fe40007810000 */
[----:B------:R-:W-:Y:S02]  /*11880*/  ISETP.GT.AND P3, PT, R15, 0x38, PT ;  /* 0x000000380f00780c */ /* 0x000fe40003f64270 */
[----:B------:R-:W-:Y:S02]  /*11890*/  FMNMX.FTZ R8, R169, R8, !PT ;  /* 0x00000008a9087209 */ /* 0x000fe40007810000 */
[----:B------:R-:W-:Y:S01]  /*118a0*/  FSEL R171, R54, -INF , P3 ;  /* 0xff80000036ab7808 */ /* 0x000fe20001800000 */
[----:B------:R-:W-:Y:S01]  /*118b0*/  MUFU.EX2 R172, R172 ;  /* 0x000000ac00ac7308 */ /* 0x000fe20000000800 */
[----:B------:R-:W-:-:S02]  /*118c0*/  FMNMX.FTZ R8, R51, R8, !PT ;  /* 0x0000000833087209 */ /* 0x000fc40007810000 */
[----:B------:R-:W-:Y:S02]  /*118d0*/  ISETP.GT.AND P3, PT, R15, 0x40, PT ;  /* 0x000000400f00780c */ /* 0x000fe40003f64270 */
[----:B------:R-:W-:Y:S02]  /*118e0*/  FMNMX.FTZ R8, R171, R8, !PT ;  /* 0x00000008ab087209 */ /* 0x000fe40007810000 */
[----:B------:R-:W-:Y:S01]  /*118f0*/  FSEL R173, R58, -INF , P3 ;  /* 0xff8000003aad7808 */ /* 0x000fe20001800000 */
[----:B------:R-:W-:Y:S01]  /*11900*/  MUFU.EX2 R41, R41 ;  /* 0x0000002900297308 */ /* 0x000fe20000000800 */
[----:B------:R-:W-:Y:S02]  /*11910*/  FMNMX.FTZ R8, R55, R8, !PT ;  /* 0x0000000837087209 */ /* 0x000fe40007810000 */
[----:B------:R-:W-:Y:S02]  /*11920*/  ISETP.GT.AND P3, PT, R15, 0x48, PT ;  /* 0x000000480f00780c */ /* 0x000fe40003f64270 */
[----:B------:R-:W-:-:S02]  /*11930*/  FMNMX.FTZ R8, R173, R8, !PT ;  /* 0x00000008ad087209 */ /* 0x000fc40007810000 */
        /* <DEDUP_REMOVED lines=32> */
[----:B------:R-:W-:-:S04]  /*11b40*/  FMNMX.FTZ R15, R83, R8, !PT ;  /* 0x00000008530f7209 */ /* 0x000fc80007810000 */
        /* <DEDUP_REMOVED lines=8> */
[----:B------:R-:W-:Y:S01]  /*11bd0*/  FSEL R81, R7, RZ, P2 ;  /* 0x000000ff07517208 */ /* 0x000fe20001000000 */
[----:B------:R-:W0:Y:S01]  /*11be0*/  SHFL.BFLY PT, R21, R8, 0x2, 0x1f ;  /* 0x0c401f0008157f89 */ /* 0x000e2200000e0000 */
        /* <DEDUP_REMOVED lines=9> */
[----:B0-----:R-:W-:Y:S01]  /*11c80*/  FMNMX.FTZ R8, R34, R21, !PT ;  /* 0x0000001522087209 */ /* 0x001fe20007810000 */
[----:B------:R-:W-:-:S03]  /*11c90*/  IMAD.MOV.U32 R21, RZ, RZ, 0x40000040 ;  /* 0x40000040ff157424 */ /* 0x000fc600078e00ff */
[C---:B------:R-:W-:Y:S01]  /*11ca0*/  FSETP.NEU.FTZ.AND P2, PT, R8.reuse, -INF , PT ;  /* 0xff8000000800780b */ /* 0x040fe20003f5d000 */
[CC--:B------:R-:W-:Y:S01]  /*11cb0*/  FMUL.FTZ R46, R8.reuse, R0.reuse ;  /* 0x00000000082e7220 */ /* 0x0c0fe20000410000 */
[----:B------:R-:W-:Y:S01]  /*11cc0*/  R2UR UR7, R21 ;  /* 0x00000000150772ca */ /* 0x000fe200000e0000 */
[----:B------:R-:W-:Y:S01]  /*11cd0*/  FADD.FTZ R21, -R81, R12 ;  /* 0x0000000c51157221 */ /* 0x000fe20000010100 */
[----:B------:R-:W-:Y:S01]  /*11ce0*/  FSEL R20, R8, RZ, P2 ;  /* 0x000000ff08147208 */ /* 0x000fe20001000000 */
[----:B------:R-:W-:Y:S01]  /*11cf0*/  MUFU.EX2 R81, R153 ;  /* 0x0000009900517308 */ /* 0x000fe20000000800 */
[----:B------:R-:W-:Y:S01]  /*11d00*/  FSEL R46, R46, RZ, P2 ;  /* 0x000000ff2e2e7208 */ /* 0x000fe20001000000 */
[----:B------:R-:W-:Y:S01]  /*11d10*/  FMUL.FTZ R12, R21, R0 ;  /* 0x00000000150c7220 */ /* 0x000fe20000410000 */
[----:B------:R-:W-:Y:S02]  /*11d20*/  IMAD.MOV.U32 R21, RZ, RZ, 0x40000040 ;  /* 0x40000040ff157424 */ /* 0x000fe400078e00ff */
[----:B------:R-:W-:Y:S01]  /*11d30*/  FADD.FTZ R11, -R20, R11 ;  /* 0x0000000b140b7221 */ /* 0x000fe20000010100 */
[----:B------:R-:W-:-:S02]  /*11d40*/  VIADD R20, R6, 0x380 ;  /* 0x0000038006147836 */ /* 0x000fc40000000000 */
[-CC-:B------:R-:W-:Y:S01]  /*11d50*/  FFMA.FTZ R24, R26, R0.reuse, -R46.reuse ;  /* 0x000000001a187223 */ /* 0x180fe2000001082e */
[-CC-:B------:R-:W-:Y:S01]  /*11d60*/  FFMA.FTZ R40, R43, R0.reuse, -R46.reuse ;  /* 0x000000002b287223 */ /* 0x180fe2000001082e */
[----:B------:R-:W0:Y:S01]  /*11d70*/  MUFU.EX2 R12, R12 ;  /* 0x0000000c000c7308 */ /* 0x000e220000000800 */
[-C--:B------:R-:W-:Y:S01]  /*11d80*/  FMUL.FTZ R11, R11, R0.reuse ;  /* 0x000000000b0b7220 */ /* 0x080fe20000410000 */
[----:B------:R-:W-:Y:S01]  /*11d90*/  HGMMA.64x128x16.F32 R88, R160, gdesc[UR4].tnspB, R88, gsb0 ;  /* 0x41e00004a0587df0 */ /* 0x000fe20008000858 */
[----:B------:R-:W-:Y:S01]  /*11da0*/  R2UR UR6, R20 ;  /* 0x00000000140672ca */ /* 0x000fe200000e0000 */
[-CC-:B------:R-:W-:Y:S01]  /*11db0*/  FFMA.FTZ R27, R27, R0.reuse, -R46.reuse ;  /* 0x000000001b1b7223 */ /* 0x180fe2000001082e */
[----:B------:R-:W-:Y:S01]  /*11dc0*/  R2UR UR7, R21 ;  /* 0x00000000150772ca */ /* 0x000fe200000e0000 */
        /* <DEDUP_REMOVED lines=11> */
[----:B0-----:R-:W-:Y:S01]  /*11e80*/  FFMA.FTZ R43, R12, R4, R85 ;  /* 0x000000040c2b7223 */ /* 0x001fe20000010055 */
[-CC-:B------:R-:W-:Y:S01]  /*11e90*/  FFMA.FTZ R169, R169, R0.reuse, -R46.reuse ;  /* 0x00000000a9a97223 */ /* 0x180fe2000001082e */
[-CC-:B------:R-:W-:Y:S01]  /*11ea0*/  FFMA.FTZ R44, R51, R0.reuse, -R46.reuse ;  /* 0x00000000332c7223 */ /* 0x180fe2000001082e */
[-CC-:B------:R-:W-:Y:S01]  /*11eb0*/  FFMA.FTZ R171, R171, R0.reuse, -R46.reuse ;  /* 0x00000000abab7223 */ /* 0x180fe2000001082e */
[----:B------:R-:W-:Y:S01]  /*11ec0*/  FADD.FTZ R43, R180, R43 ;  /* 0x0000002bb42b7221 */ /* 0x000fe20000010000 */
[-CC-:B------:R-:W-:Y:S01]  /*11ed0*/  FFMA.FTZ R6, R55, R0.reuse, -R46.reuse ;  /* 0x0000000037067223 */ /* 0x180fe2000001082e */
[--C-:B------:R-:W-:Y:S01]  /*11ee0*/  FFMA.FTZ R153, R173, R0, -R46.reuse ;  /* 0x00000000ad997223 */ /* 0x100fe2000001082e */
[----:B------:R-:W0:Y:S01]  /*11ef0*/  MUFU.EX2 R27, R27 ;  /* 0x0000001b001b7308 */ /* 0x000e220000000800 */
[----:B------:R-:W-:Y:S01]  /*11f00*/  FADD.FTZ R4, R182, R43 ;  /* 0x0000002bb6047221 */ /* 0x000fe20000010000 */
[----:B------:R-:W-:Y:S01]  /*11f10*/  @!P1 LEA R43, R185, R2, 0x3 ;  /* 0x00000002b92b9211 */ /* 0x000fe200078e18ff */
[-CC-:B------:R-:W-:Y:S01]  /*11f20*/  FFMA.FTZ R20, R59, R0.reuse, -R46.reuse ;  /* 0x000000003b147223 */ /* 0x180fe2000001082e */
[-C--:B------:R-:W-:Y:S01]  /*11f30*/  FFMA.FTZ R155, R175, R0.reuse, -R46 ;  /* 0x00000000af9b7223 */ /* 0x080fe2000001082e */
[----:B------:R-:W-:Y:S01]  /*11f40*/  FADD.FTZ R21, R9, R4 ;  /* 0x0000000409157221 */ /* 0x000fe20000010000 */
[----:B------:R-:W-:Y:S01]  /*11f50*/  IADD3 R4, -R194, 0xb, RZ ;  /* 0x0000000bc2047810 */ /* 0x000fe20007ffe1ff */
[-CC-:B------:R-:W-:Y:S01]  /*11f60*/  FFMA.FTZ R157, R177, R0.reuse, -R46.reuse ;  /* 0x00000000b19d7223 */ /* 0x180fe2000001082e */
[----:B------:R-:W2:Y:S01]  /*11f70*/  MUFU.EX2 R25, R25 ;  /* 0x0000001900197308 */ /* 0x000ea20000000800 */
[----:B------:R-:W-:Y:S01]  /*11f80*/  FADD.FTZ R48, R176, R21 ;  /* 0x00000015b0307221 */ /* 0x000fe20000010000 */
[-CC-:B------:R-:W-:Y:S01]  /*11f90*/  FFMA.FTZ R159, R179, R0.reuse, -R46.reuse ;  /* 0x00000000b39f7223 */ /* 0x180fe2000001082e */
[-CC-:B------:R-:W-:Y:S01]  /*11fa0*/  FFMA.FTZ R75, R75, R0.reuse, -R46.reuse ;  /* 0x000000004b4b7223 */ /* 0x180fe2000001082e */
[-C--:B------:R-:W-:Y:S01]  /*11fb0*/  FFMA.FTZ R79, R79, R0.reuse, -R46 ;  /* 0x000000004f4f7223 */ /* 0x080fe2000001082e */
[----:B------:R-:W-:Y:S01]  /*11fc0*/  FADD.FTZ R21, R29, R48 ;  /* 0x000000301d157221 */ /* 0x000fe20000010000 */
[----:B-1----:R-:W-:Y:S01]  /*11fd0*/  FFMA.FTZ R48, R11, R3, R24 ;  /* 0x000000030b307223 */ /* 0x002fe20000010018 */
[-C--:B------:R-:W-:Y:S01]  /*11fe0*/  FFMA.FTZ R183, R183, R0.reuse, -R46 ;  /* 0x00000000b7b77223 */ /* 0x080fe2000001082e */
[----:B------:R-:W1:Y:S01]  /*11ff0*/  MUFU.EX2 R26, R26 ;  /* 0x0000001a001a7308 */ /* 0x000e620000000800 */
[----:B------:R-:W-:Y:S01]  /*12000*/  FADD.FTZ R52, R178, R21 ;  /* 0x00000015b2347221 */ /* 0x000fe20000010000 */
[----:B0-----:R-:W-:Y:S01]  /*12010*/  FADD.FTZ R50, R27, R48 ;  /* 0x000000301b327221 */ /* 0x001fe20000010000 */
[-CC-:B------:R-:W-:Y:S01]  /*12020*/  FFMA.FTZ R48, R63, R0.reuse, -R46.reuse ;  /* 0x000000003f307223 */ /* 0x180fe2000001082e */
[-C--:B------:R-:W-:Y:S01]  /*12030*/  FFMA.FTZ R83, R83, R0.reuse, -R46 ;  /* 0x0000000053537223 */ /* 0x080fe2000001082e */
[----:B------:R-:W-:Y:S01]  /*12040*/  FADD.FTZ R3, R37, R52 ;  /* 0x0000003425037221 */ /* 0x000fe20000010000 */
[-CC-:B------:R-:W-:Y:S01]  /*12050*/  FFMA.FTZ R86, R86, R0.reuse, -R46.reuse ;  /* 0x0000000056567223 */ /* 0x180fe2000001082e */
[----:B------:R-:W-:Y:S01]  /*12060*/  FFMA.FTZ R87, R87, R0, -R46 ;  /* 0x0000000057577223 */ /* 0x000fe2000001082e */
[----:B------:R-:W0:Y:S01]  /*12070*/  MUFU.EX2 R31, R31 ;  /* 0x0000001f001f7308 */ /* 0x000e220000000800 */
[----:B--2---:R-:W-:Y:S01]  /*12080*/  FADD.FTZ R21, R25, R50 ;  /* 0x0000003219157221 */ /* 0x004fe20000010000 */
[----:B------:R-:W-:Y:S01]  /*12090*/  FADD.FTZ R52, R172, R3 ;  /* 0x00000003ac347221 */ /* 0x000fe20000010000 */
[----:B------:R-:W-:Y:S01]  /*120a0*/  @!P1 VIADD R3, R43, 0x28840 ;  /* 0x000288402b039836 */ /* 0x000fe20000000000 */
[----:B------:R-:W-:-:S02]  /*120b0*/  F2FP.F16.F32.PACK_AB R182, R9, R182 ;  /* 0x000000b609b6723e */ /* 0x000fc400000000ff */
[----:B------:R-:W-:Y:S01]  /*120c0*/  FADD.FTZ R43, R41, R52 ;  /* 0x00000034292b7221 */ /* 0x000fe20000010000 */
[C---:B------:R-:W-:Y:S01]  /*120d0*/  ISETP.GT.AND P2, PT, R13.reuse, R10, PT ;  /* 0x0000000a0d00720c */ /* 0x040fe20003f44270 */
[----:B------:R-:W2:Y:S01]  /*120e0*/  MUFU.EX2 R36, R36 ;  /* 0x0000002400247308 */ /* 0x000ea20000000800 */
[----:B-1----:R-:W-:Y:S01]  /*120f0*/  FADD.FTZ R50, R26, R21 ;  /* 0x000000151a327221 */ /* 0x002fe20000010000 */
[----:B------:R-:W-:Y:S01]  /*12100*/  @!P1 PRMT R3, RZ, 0x654, R3 ;  /* 0x00000654ff039816 */ /* 0x000fe20000000003 */
[----:B------:R-:W-:Y:S01]  /*12110*/  VIADD R13, R13, 0xffffffff ;  /* 0xffffffff0d0d7836 */ /* 0x000fe20000000000 */
[----:B------:R-:W-:Y:S02]  /*12120*/  F2FP.F16.F32.PACK_AB R180, R180, R85 ;  /* 0x00000055b4b4723e */ /* 0x000fe400000000ff */
[----:B------:R-:W-:Y:S02]  /*12130*/  F2FP.F16.F32.PACK_AB R176, R29, R176 ;  /* 0x000000b01db0723e */ /* 0x000fe400000000ff */
[----:B------:R-:W-:Y:S01]  /*12140*/  MUFU.EX2 R33, R33 ;  /* 0x0000002100217308 */ /* 0x000fe20000000800 */
[----:B0-----:R-:W-:Y:S01]  /*12150*/  FADD.FTZ R21, R31, R50 ;  /* 0x000000321f157221 */ /* 0x001fe20000010000 */
[----:B------:R-:W-:Y:S01]  /*12160*/  FADD.FTZ R50, R174, R43 ;  /* 0x0000002bae327221 */ /* 0x000fe20000010000 */
[----:B------:R-:W-:-:S02]  /*12170*/  @!P1 IMAD R43, R14, 0x8, R2 ;  /* 0x000000080e2b9824 */ /* 0x000fc400078e0202 */
[----:B------:R-:W-:Y:S01]  /*12180*/  FFMA.FTZ R14, R67, R0, -R46 ;  /* 0x00000000430e7223 */ /* 0x000fe2000001082e */
[----:B------:R-:W-:Y:S01]  /*12190*/  F2FP.F16.F32.PACK_AB R178, R37, R178 ;  /* 0x000000b225b2723e */ /* 0x000fe200000000ff */
[----:B------:R-:W-:Y:S01]  /*121a0*/  @!P1 VIADD R43, R43, 0x28860 ;  /* 0x000288602b2b9836 */ /* 0x000fe20000000000 */
[----:B------:R-:W0:Y:S01]  /*121b0*/  MUFU.EX2 R38, R38 ;  /* 0x0000002600267308 */ /* 0x000e220000000800 */
[----:B------:R-:W-:Y:S02]  /*121c0*/  F2FP.F16.F32.PACK_AB R172, R41, R172 ;  /* 0x000000ac29ac723e */ /* 0x000fe400000000ff */
[----:B------:R-:W-:Y:S02]  /*121d0*/  F2FP.F16.F32.PACK_AB R174, R45, R174 ;  /* 0x000000ae2dae723e */ /* 0x000fe400000000ff */
[----:B------:R-:W-:Y:S02]  /*121e0*/  @!P1 PRMT R43, RZ, 0x654, R43 ;  /* 0x00000654ff2b9816 */ /* 0x000fe4000000002b */
[----:B--2---:R-:W-:Y:S01]  /*121f0*/  F2FP.F16.F32.PACK_AB R177, R36, R31 ;  /* 0x0000001f24b1723e */ /* 0x004fe200000000ff */
[----:B------:R-:W-:Y:S08]  /*12200*/  MUFU.EX2 R35, R35 ;  /* 0x0000002300237308 */ /* 0x000ff00000000800 */
[----:B------:R-:W1:Y:S01]  /*12210*/  MUFU.EX2 R40, R40 ;  /* 0x0000002800287308 */ /* 0x000e620000000800 */
[----:B0-----:R-:W-:-:S07]  /*12220*/  F2FP.F16.F32.PACK_AB R179, R38, R33 ;  /* 0x0000002126b3723e */ /* 0x001fce00000000ff */
[----:B------:R-:W-:Y:S08]  /*12230*/  MUFU.EX2 R39, R39 ;  /* 0x0000002700277308 */ /* 0x000ff00000000800 */
[----:B------:R-:W0:Y:S01]  /*12240*/  MUFU.EX2 R42, R42 ;  /* 0x0000002a002a7308 */ /* 0x000e220000000800 */
[----:B-1----:R-:W-:-:S07]  /*12250*/  F2FP.F16.F32.PACK_AB R173, R40, R35 ;  /* 0x0000002328ad723e */ /* 0x002fce00000000ff */
[----:B------:R-:W-:Y:S08]  /*12260*/  MUFU.EX2 R169, R169 ;  /* 0x000000a900a97308 */ /* 0x000ff00000000800 */
[----:B------:R-:W-:Y:S01]  /*12270*/  MUFU.EX2 R44, R44 ;  /* 0x0000002c002c7308 */ /* 0x000fe20000000800 */
[----:B0-----:R-:W-:-:S07]  /*12280*/  F2FP.F16.F32.PACK_AB R175, R42, R39 ;  /* 0x000000272aaf723e */ /* 0x001fce00000000ff */
[----:B------:R-:W-:Y:S08]  /*12290*/  MUFU.EX2 R171, R171 ;  /* 0x000000ab00ab7308 */ /* 0x000ff00000000800 */
[----:B------:R-:W-:Y:S01]  /*122a0*/  MUFU.EX2 R6, R6 ;  /* 0x0000000600067308 */ /* 0x000fe20000000800 */
[----:B------:R-:W-:Y:S02]  /*122b0*/  WARPGROUP.DEPBAR.LE gsb0, 0x0 ;  /* 0x00008000000079c5 */ /* 0x000fe40000010000 */
[----:B------:R-:W-:-:S05]  /*122c0*/  WARPGROUP.ARRIVE ;  /* 0x00000000000079c5 */ /* 0x000fca0000000000 */
[----:B------:R-:W-:Y:S01]  /*122d0*/  MUFU.EX2 R153, R153 ;  /* 0x0000009900997308 */ /* 0x000fe20000000800 */
[-CC-:B------:R-:W-:Y:S01]  /*122e0*/  FFMA.FTZ R161, R181, R0.reuse, -R46.reuse ;  /* 0x00000000b5a17223 */ /* 0x180fe2000001082e */
[----:B------:R-:W-:Y:S01]  /*122f0*/  FFMA.FTZ R163, R78, R0, -R46 ;  /* 0x000000004ea37223 */ /* 0x000fe2000001082e */
[----:B------:R-:W-:Y:S01]  /*12300*/  F2FP.F16.F32.PACK_AB R181, R27, R24 ;  /* 0x000000181bb5723e */ /* 0x000fe200000000ff */
[----:B------:R-:W-:Y:S04]  /*12310*/  HGMMA.64x128x16.F32 R88, R164, gdesc[UR4].tnspB, R88, gsb0 ;  /* 0x41e00004a4587df0 */ /* 0x000fe80008000858 */
        /* <DEDUP_REMOVED lines=12> */
[----:B------:R-:W0:Y:S08]  /*123e0*/  MUFU.EX2 R73, R73 ;  /* 0x0000004900497308 */ /* 0x000e300000000800 */
[----:B------:R-:W-:Y:S08]  /*123f0*/  MUFU.EX2 R79, R79 ;  /* 0x0000004f004f7308 */ /* 0x000ff00000000800 */
[----:B------:R-:W1:Y:S01]  /*12400*/  MUFU.EX2 R32, R32 ;  /* 0x0000002000207308 */ /* 0x000e620000000800 */
[----:B0-----:R-:W-:-:S07]  /*12410*/  F2FP.F16.F32.PACK_AB R162, R73, R30 ;  /* 0x0000001e49a2723e */ /* 0x001fce00000000ff */
[----:B------:R-:W0:Y:S08]  /*12420*/  MUFU.EX2 R77, R77 ;  /* 0x0000004d004d7308 */ /* 0x000e300000000800 */
[----:B------:R-:W-:Y:S08]  /*12430*/  MUFU.EX2 R83, R83 ;  /* 0x0000005300537308 */ /* 0x000ff00000000800 */
[----:B------:R-:W-:Y:S08]  /*12440*/  MUFU.EX2 R34, R84 ;  /* 0x0000005400227308 */ /* 0x000ff00000000800 */
[----:B------:R-:W-:Y:S01]  /*12450*/  MUFU.EX2 R87, R87 ;  /* 0x0000005700577308 */ /* 0x000fe20000000800 */
[----:B------:R-:W-:-:S02]  /*12460*/  WARPGROUP.DEPBAR.LE gsb0, 0x0 ;  /* 0x00008000000079c5 */ /* 0x000fc40000010000 */
[----:B------:R2:W-:Y:S06]  /*12470*/  BAR.ARV R4, 0x100 ;  /* 0x000400040000751d */ /* 0x0005ec0000002000 */
[----:B------:R3:W-:Y:S01]  /*12480*/  @!P1 SYNCS.ARRIVE.TRANS64.RED.A1T0 RZ, [R3+URZ], RZ ;  /* 0x000000ff03ff99a7 */ /* 0x0007e2000810043f */
[----:B------:R-:W-:Y:S01]  /*12490*/  MUFU.EX2 R165, R183 ;  /* 0x000000b700a57308 */ /* 0x000fe20000000800 */
[----:B--2---:R-:W-:Y:S01]  /*124a0*/  FADD.FTZ R4, R36, R21 ;  /* 0x0000001524047221 */ /* 0x004fe20000010000 */
[----:B------:R-:W-:Y:S01]  /*124b0*/  FADD.FTZ R21, R45, R50 ;  /* 0x000000322d157221 */ /* 0x000fe20000010000 */
[-C--:B------:R-:W-:Y:S01]  /*124c0*/  FMUL.FTZ R88, R88, R12.reuse ;  /* 0x0000000c58587220 */ /* 0x080fe20000410000 */
[-C--:B------:R-:W-:Y:S01]  /*124d0*/  FMUL.FTZ R89, R89, R12.reuse ;  /* 0x0000000c59597220 */ /* 0x080fe20000410000 */
[-C--:B------:R-:W-:Y:S01]  /*124e0*/  FMUL.FTZ R92, R92, R12.reuse ;  /* 0x0000000c5c5c7220 */ /* 0x080fe20000410000 */
[----:B------:R-:W-:Y:S01]  /*124f0*/  FADD.FTZ R50, R168, R21 ;  /* 0x00000015a8327221 */ /* 0x000fe20000010000 */
[----:B---3--:R-:W-:Y:S01]  /*12500*/  FADD.FTZ R3, R33, R4 ;  /* 0x0000000421037221 */ /* 0x008fe20000010000 */
[----:B------:R-:W-:Y:S01]  /*12510*/  MUFU.EX2 R167, R86 ;  /* 0x0000005600a77308 */ /* 0x000fe20000000800 */
        /* <DEDUP_REMOVED lines=12> */
[-C--:B------:R-:W-:Y:S01]  /*125e0*/  FMUL.FTZ R101, R101, R12.reuse ;  /* 0x0000000c65657220 */ /* 0x080fe20000410000 */
[----:B------:R-:W-:Y:S01]  /*125f0*/  FADD.FTZ R52, R152, R21 ;  /* 0x0000001598347221 */ /* 0x000fe20000010000 */
[----:B------:R-:W-:Y:S01]  /*12600*/  FADD.FTZ R3, R39, R4 ;  /* 0x0000000427037221 */ /* 0x000fe20000010000 */
[----:B------:R-:W-:Y:S01]  /*12610*/  MUFU.EX2 R46, R75 ;  /* 0x0000004b002e7308 */ /* 0x000fe20000000800 */
[-C--:B------:R-:W-:Y:S01]  /*12620*/  FMUL.FTZ R104, R104, R12.reuse ;  /* 0x0000000c68687220 */ /* 0x080fe20000410000 */
[----:B------:R-:W-:Y:S01]  /*12630*/  FADD.FTZ R21, R57, R52 ;  /* 0x0000003439157221 */ /* 0x000fe20000010000 */
[----:B------:R-:W-:Y:S01]  /*12640*/  FADD.FTZ R4, R42, R3 ;  /* 0x000000032a047221 */ /* 0x000fe20000010000 */
[-C--:B------:R-:W-:Y:S01]  /*12650*/  FMUL.FTZ R105, R105, R12.reuse ;  /* 0x0000000c69697220 */ /* 0x080fe20000410000 */
[----:B------:R-:W-:Y:S01]  /*12660*/  FMUL.FTZ R108, R108, R12 ;  /* 0x0000000c6c6c7220 */ /* 0x000fe20000410000 */
[----:B------:R-:W-:Y:S01]  /*12670*/  FADD.FTZ R52, R154, R21 ;  /* 0x000000159a347221 */ /* 0x000fe20000010000 */
[----:B------:R-:W-:Y:S01]  /*12680*/  FADD.FTZ R3, R169, R4 ;  /* 0x00000004a9037221 */ /* 0x000fe20000010000 */
[----:B------:R-:W3:Y:S01]  /*12690*/  MUFU.EX2 R50, R50 ;  /* 0x0000003200327308 */ /* 0x000ee20000000800 */
[C---:B------:R-:W-:Y:S01]  /*126a0*/  F2FP.F16.F32.PACK_AB R154, R15.reuse, R154 ;  /* 0x0000009a0f9a723e */ /* 0x040fe200000000ff */
        /* <DEDUP_REMOVED lines=36> */
[----:B-1----:R-:W-:Y:S01]  /*128f0*/  FADD.FTZ R52, R32, R9 ;  /* 0x0000000920347221 */ /* 0x002fe20000010000 */
[----:B------:R-:W-:Y:S01]  /*12900*/  FADD.FTZ R3, R159, R4 ;  /* 0x000000049f037221 */ /* 0x000fe20000010000 */
[-C--:B------:R-:W-:Y:S01]  /*12910*/  FMUL.FTZ R144, R144, R12.reuse ;  /* 0x0000000c90907220 */ /* 0x080fe20000410000 */
[-C--:B------:R-:W-:Y:S01]  /*12920*/  FMUL.FTZ R145, R145, R12.reuse ;  /* 0x0000000c91917220 */ /* 0x080fe20000410000 */
[----:B0-----:R-:W-:Y:S01]  /*12930*/  FADD.FTZ R9, R77, R52 ;  /* 0x000000344d097221 */ /* 0x001fe20000010000 */
[----:B---3--:R-:W-:Y:S01]  /*12940*/  FADD.FTZ R4, R50, R3 ;  /* 0x0000000332047221 */ /* 0x008fe20000010000 */
[-C--:B------:R-:W-:Y:S01]  /*12950*/  FMUL.FTZ R148, R148, R12.reuse ;  /* 0x0000000c94947220 */ /* 0x080fe20000410000 */
[----:B------:R-:W-:Y:S01]  /*12960*/  FMUL.FTZ R149, R149, R12 ;  /* 0x0000000c95957220 */ /* 0x000fe20000410000 */
        /* <DEDUP_REMOVED lines=43> */
[----:B------:R-:W-:Y:S01]  /*12c20*/  FADD.FTZ R3, R87, R28 ;  /* 0x0000001c57037221 */ /* 0x000fe20000010000 */
[----:B------:R-:W-:Y:S01]  /*12c30*/  F2FP.F16.F32.PACK_AB R152, R57, R152 ;  /* 0x000000983998723e */ /* 0x000fe200000000ff */
[----:B------:R-:W-:Y:S01]  /*12c40*/  IMAD.MOV.U32 R14, RZ, RZ, R185 ;  /* 0x000000ffff0e7224 */ /* 0x000fe200078e00b9 */
        /* <DEDUP_REMOVED lines=16> */
[----:B------:R-:W-:Y:S01]  /*12d50*/  MOV R15, R190 ;  /* 0x000000be000f7202 */ /* 0x000fe20000000f00 */
[----:B--2---:R-:W-:Y:S06]  /*12d60*/  @P2 BRA `(.L_x_7943) ;  /* 0xffffffd400582947 */ /* 0x004fec000383ffff */
.L_x_7933:
[----:B------:R-:W-:-:S13]  /*12d70*/  ISETP.GE.AND P2, PT, R13, RZ, PT ;  /* 0x000000ff0d00720c */ /* 0x000fda0003f46270 */
[----:B------:R-:W-:Y:S05]  /*12d80*/  @!P2 BRA `(.L_x_7944) ;  /* 0x000000200084a947 */ /* 0x000fea0003800000 */
[----:B------:R-:W-:Y:S01]  /*12d90*/  IMAD.MOV.U32 R10, RZ, RZ, R8 ;  /* 0x000000ffff0a7224 */ /* 0x000fe200078e0008 */
[----:B------:R-:W-:Y:S01]  /*12da0*/  MOV R12, R7 ;  /* 0x00000007000c7202 */ /* 0x000fe20000000f00 */
[----:B------:R-:W-:Y:S02]  /*12db0*/  IMAD.MOV.U32 R14, RZ, RZ, R190 ;  /* 0x000000ffff0e7224 */ /* 0x000fe400078e00be */
[----:B------:R-:W-:-:S07]  /*12dc0*/  IMAD.MOV.U32 R11, RZ, RZ, R185 ;  /* 0x000000ffff0b7224 */ /* 0x000fce00078e00b9 */
.L_x_7954:
        /* <DEDUP_REMOVED lines=10> */
.L_x_7946:
[----:B------:R-:W-:Y:S01]  /*12e70*/  IMAD R0, R185, 0x8, R2 ;  /* 0x00000008b9007824 */ /* 0x000fe200078e0202 */
[----:B------:R-:W-:-:S04]  /*12e80*/  SHF.L.U32 R7, R190, 0x1f, RZ ;  /* 0x0000001fbe077819 */ /* 0x000fc800000006ff */
[----:B------:R0:W1:Y:S01]  /*12e90*/  SYNCS.PHASECHK.TRANS64.TRYWAIT P3, [R0+URZ+0x28830], R7 ;  /* 0x02883007000075a7 */ /* 0x000062000806017f */
[----:B------:R-:W-:Y:S05]  /*12ea0*/  @!P0 BRA `(.L_x_7947) ;  /* 0x0000000000048947 */ /* 0x000fea0003800000 */
[----:B------:R-:W-:Y:S01]  /*12eb0*/  BPT.TRAP 0x1 ;  /* 0x000000040000795c */ /* 0x000fe20000300000 */
.L_x_7947:
[----:B------:R-:W-:Y:S04]  /*12ec0*/  BSSY B0, `(.L_x_7945) ;  /* 0x0000004000007945 */ /* 0x000fe80003800000 */
[----:B-1----:R-:W-:Y:S05]  /*12ed0*/  @P3 BRA `(.L_x_7948) ;  /* 0x0000000000083947 */ /* 0x002fea0003800000 */
[----:B------:R-:W1:Y:S02]  /*12ee0*/  SYNCS.PHASECHK.TRANS64.TRYWAIT P3, [R0+URZ+0x28830], R7 ;  /* 0x02883007000075a7 */ /* 0x000e64000806017f */
[----:B-1----:R-:W-:Y:S05]  /*12ef0*/  @!P3 BRA `(.L_x_7949) ;  /* 0x000000bc00a8b947 */ /* 0x002fea0003800000 */
.L_x_7948:
[----:B------:R-:W-:Y:S05]  /*12f00*/  BSYNC B0 ;  /* 0x0000000000007941 */ /* 0x000fea0003800000 */
.L_x_7945:
        /* <DEDUP_REMOVED lines=64> */
.L_x_7951:
[----:B------:R-:W-:Y:S01]  /*13310*/  SHF.L.U32 R0, R14, 0x1f, RZ ;  /* 0x0000001f0e007819 */ /* 0x000fe200000006ff */
[----:B------:R-:W-:-:S04]  /*13320*/  IMAD R7, R11, 0x8, R2 ;  /* 0x000000080b077824 */ /* 0x000fc800078e0202 */
[----:B------:R0:W1:Y:S01]  /*13330*/  SYNCS.PHASECHK.TRANS64.TRYWAIT P2, [R7+URZ+0x28850], R0 ;  /* 0x02885000070075a7 */ /* 0x000062000804017f */
[----:B------:R-:W-:Y:S05]  /*13340*/  @!P0 BRA `(.L_x_7952) ;  /* 0x0000000000048947 */ /* 0x000fea0003800000 */
[----:B------:R-:W-:Y:S01]  /*13350*/  BPT.TRAP 0x1 ;  /* 0x000000040000795c */ /* 0x000fe20000300000 */
.L_x_7952:
[----:B-1----:R-:W-:Y:S05]  /*13360*/  @P2 BRA `(.L_x_7950) ;  /* 0x0000000000082947 */ /* 0x002fea0003800000 */
[----:B------:R-:W1:Y:S02]  /*13370*/  SYNCS.PHASECHK.TRANS64.TRYWAIT P2, [R7+URZ+0x28850], R0 ;  /* 0x02885000070075a7 */ /* 0x000e64000804017f */
[----:B-1----:R-:W-:Y:S05]  /*13380*/  @!P2 BRA `(.L_x_7953) ;  /* 0x000000b80098a947 */ /* 0x002fea0003800000 */
.L_x_7950:
[----:B01----:R-:W-:Y:S01]  /*13390*/  VIADD R0, R2, 0x400 ;  /* 0x0000040002007836 */ /* 0x003fe20000000000 */
[----:B------:R-:W-:Y:S01]  /*133a0*/  MOV R7, 0x40000040 ;  /* 0x4000004000077802 */ /* 0x000fe20000000f00 */
[----:B------:R-:W-:Y:S05]  /*133b0*/  WARPSYNC.ALL ;  /* 0x0000000000007948 */ /* 0x000fea0003800000 */
[----:B------:R-:W-:Y:S01]  /*133c0*/  SHF.R.U32.HI R0, RZ, 0x4, R0 ;  /* 0x00000004ff007819 */ /* 0x000fe20000011600 */
[----:B------:R-:W-:Y:S01]  /*133d0*/  WARPGROUP.ARRIVE ;  /* 0x00000000000079c5 */ /* 0x000fe20000000000 */
[----:B------:R-:W-:Y:S01]  /*133e0*/  R2UR UR7, R7 ;  /* 0x00000000070772ca */ /* 0x000fe200000e0000 */
[----:B------:R-:W-:Y:S01]  /*133f0*/  IMAD.MOV.U32 R9, RZ, RZ, 0x40000040 ;  /* 0x40000040ff097424 */ /* 0x000fe200078e00ff */
[----:B------:R-:W-:-:S03]  /*13400*/  LOP3.LUT R0, R0, 0x3fff, RZ, 0xc0, !PT ;  /* 0x00003fff00007812 */ /* 0x000fc600078ec0ff */
[----:B------:R-:W0:Y:S01]  /*13410*/  S2R R193, SR_TID.X ;  /* 0x0000000000c17919 */ /* 0x000e220000002100 */
[C---:B------:R-:W-:Y:S02]  /*13420*/  ISETP.GT.AND P2, PT, R13.reuse, RZ, PT ;  /* 0x000000ff0d00720c */ /* 0x040fe40003f44270 */
[----:B------:R-:W-:Y:S02]  /*13430*/  LOP3.LUT R0, R0, 0x4000000, RZ, 0xfc, !PT ;  /* 0x0400000000007812 */ /* 0x000fe400078efcff */
[----:B------:R-:W-:-:S03]  /*13440*/  IADD3 R13, R13, -0x1, RZ ;  /* 0xffffffff0d0d7810 */ /* 0x000fc60007ffe0ff */
[----:B------:R-:W-:Y:S01]  /*13450*/  IMAD R6, R11, 0x800, R0 ;  /* 0x000008000b067824 */ /* 0x000fe200078e0200 */
[----:B------:R-:W-:-:S03]  /*13460*/  FMNMX.FTZ R0, R24, R12, !PT ;  /* 0x0000000c18007209 */ /* 0x000fc60007810000 */
[C---:B------:R-:W-:Y:S01]  /*13470*/  VIADD R8, R6.reuse, 0x80 ;  /* 0x0000008006087836 */ /* 0x040fe20000000000 */
[----:B------:R-:W-:Y:S02]  /*13480*/  R2UR UR6, R6 ;  /* 0x00000000060672ca */ /* 0x000fe400000e0000 */
[----:B------:R-:W-:-:S04]  /*13490*/  FMNMX.FTZ R7, R25, R0, !PT ;  /* 0x0000000019077209 */ /* 0x000fc80007810000 */
[----:B------:R-:W-:-:S04]  /*134a0*/  FMNMX.FTZ R0, R28, R7, !PT ;  /* 0x000000071c007209 */ /* 0x000fc80007810000 */
[----:B------:R-:W-:-:S03]  /*134b0*/  FMNMX.FTZ R7, R29, R0, !PT ;  /* 0x000000001d077209 */ /* 0x000fc60007810000 */
[----:B------:R-:W-:Y:S01]  /*134c0*/  HGMMA.64x128x16.F32 R88, R180, gdesc[UR4].tnspB, R88, gsb0 ;  /* 0x41e00004b4587df0 */ /* 0x000fe20008000858 */
[----:B------:R-:W-:Y:S01]  /*134d0*/  R2UR UR6, R8 ;  /* 0x00000000080672ca */ /* 0x000fe200000e0000 */
[----:B------:R-:W-:Y:S01]  /*134e0*/  VIADD R8, R6, 0x100 ;  /* 0x0000010006087836 */ /* 0x000fe20000000000 */
[----:B------:R-:W-:Y:S01]  /*134f0*/  R2UR UR7, R9 ;  /* 0x00000000090772ca */ /* 0x000fe200000e0000 */
[----:B------:R-:W-:Y:S01]  /*13500*/  IMAD.MOV.U32 R9, RZ, RZ, 0x40000040 ;  /* 0x40000040ff097424 */ /* 0x000fe200078e00ff */
        /* <DEDUP_REMOVED lines=30> */
[----:B------:R-:W-:Y:S01]  /*136f0*/  HGMMA.64x128x16.F32 R88, R176, gdesc[UR4].tnspB, R88, gsb0 ;  /* 0x41e00004b0587df0 */ /* 0x000fe20008000858 */
[----:B------:R-:W-:Y:S02]  /*13700*/  R2UR UR6, R8 ;  /* 0x00000000080672ca */ /* 0x000fe400000e0000 */
[----:B------:R-:W-:Y:S01]  /*13710*/  R2UR UR7, R9 ;  /* 0x00000000090772ca */ /* 0x000fe200000e0000 */
[----:B------:R-:W-:Y:S01]  /*13720*/  IMAD.MOV.U32 R9, RZ, RZ, 0x40000040 ;  /* 0x40000040ff097424 */ /* 0x000fe200078e00ff */
[----:B------:R-:W-:Y:S01]  /*13730*/  IADD3 R8, R6, 0x180, RZ ;  /* 0x0000018006087810 */ /* 0x000fe20007ffe0ff */
[----:B------:R-:W-:Y:S02]  /*13740*/  WARPGROUP.DEPBAR.LE gsb0, 0x0 ;  /* 0x00008000000079c5 */ /* 0x000fe40000010000 */
[----:B------:R-:W-:-:S08]  /*13750*/  WARPGROUP.ARRIVE ;  /* 0x00000000000079c5 */ /* 0x000fd00000000000 */
[----:B------:R-:W-:Y:S01]  /*13760*/  HGMMA.64x128x16.F32 R88, R172, gdesc[UR4].tnspB, R88, gsb0 ;  /* 0x41e00004ac587df0 */ /* 0x000fe20008000858 */
[----:B------:R-:W-:Y:S02]  /*13770*/  R2UR UR6, R8 ;  /* 0x00000000080672ca */ /* 0x000fe400000e0000 */
[----:B------:R-:W-:Y:S02]  /*13780*/  R2UR UR7, R9 ;  /* 0x00000000090772ca */ /* 0x000fe400000e0000 */
[----:B------:R-:W-:Y:S01]  /*13790*/  FMNMX.FTZ R8, R85, R0, !PT ;  /* 0x0000000055087209 */ /* 0x000fe20007810000 */
[----:B------:R-:W-:-:S04]  /*137a0*/  IMAD.U32 R0, RZ, RZ, UR43 ;  /* 0x0000002bff007e24 */ /* 0x000fc8000f8e00ff */
[----:B------:R-:W0:Y:S02]  /*137b0*/  SHFL.BFLY PT, R7, R8, 0x2, 0x1f ;  /* 0x0c401f0008077f89 */ /* 0x000e2400000e0000 */
[----:B0-----:R-:W-:Y:S01]  /*137c0*/  FMNMX.FTZ R14, R8, R7, !PT ;  /* 0x00000007080e7209 */ /* 0x001fe20007810000 */
[----:B------:R-:W-:-:S04]  /*137d0*/  VIADD R8, R6, 0x200 ;  /* 0x0000020006087836 */ /* 0x000fc80000000000 */
[----:B------:R-:W0:Y:S02]  /*137e0*/  SHFL.BFLY PT, R7, R14, 0x1, 0x1f ;  /* 0x0c201f000e077f89 */ /* 0x000e2400000e0000 */
[----:B0-----:R-:W-:-:S05]  /*137f0*/  FMNMX.FTZ R7, R14, R7, !PT ;  /* 0x000000070e077209 */ /* 0x001fca0007810000 */
[C---:B------:R-:W-:Y:S01]  /*13800*/  FADD.FTZ R9, -R7.reuse, R12 ;  /* 0x0000000c07097221 */ /* 0x040fe20000010100 */
[----:B------:R-:W-:-:S03]  /*13810*/  FMUL.FTZ R21, R7, R0 ;  /* 0x0000000007157220 */ /* 0x000fc60000410000 */
[-C--:B------:R-:W-:Y:S01]  /*13820*/  FMUL.FTZ R15, R9, R0.reuse ;  /* 0x00000000090f7220 */ /* 0x080fe20000410000 */
[----:B------:R-:W-:Y:S02]  /*13830*/  IMAD.MOV.U32 R9, RZ, RZ, 0x40000040 ;  /* 0x40000040ff097424 */ /* 0x000fe400078e00ff */
        /* <DEDUP_REMOVED lines=16> */
[----:B-1----:R-:W-:-:S07]  /*13940*/  F2FP.F16.F32.PACK_AB R180, R25, R180 ;  /* 0x000000b419b4723e */ /* 0x002fce00000000ff */
        /* <DEDUP_REMOVED lines=32> */
[----:B------:R-:W-:Y:S02]  /*13b50*/  IADD3 R8, R6, 0x280, RZ ;  /* 0x0000028006087810 */ /* 0x000fe40007ffe0ff */
[----:B------:R-:W-:Y:S01]  /*13b60*/  FMNMX.FTZ R12, R62, R9, !PT ;  /* 0x000000093e0c7209 */ /* 0x000fe20007810000 */
[----:B------:R-:W-:Y:S01]  /*13b70*/  IMAD.MOV.U32 R9, RZ, RZ, 0x40000040 ;  /* 0x40000040ff097424 */ /* 0x000fe200078e00ff */
[----:B------:R-:W-:Y:S02]  /*13b80*/  WARPGROUP.DEPBAR.LE gsb0, 0x0 ;  /* 0x00008000000079c5 */ /* 0x000fe40000010000 */
[----:B------:R-:W-:Y:S01]  /*13b90*/  WARPGROUP.ARRIVE ;  /* 0x00000000000079c5 */ /* 0x000fe20000000000 */
[-CC-:B------:R-:W-:Y:S01]  /*13ba0*/  FFMA.FTZ R168, R48, R0.reuse, -R21.reuse ;  /* 0x0000000030a87223 */ /* 0x180fe20000010815 */
[----:B------:R-:W-:-:S04]  /*13bb0*/  FFMA.FTZ R170, R52, R0, -R21 ;  /* 0x0000000034aa7223 */ /* 0x000fc80000010815 */
[----:B------:R-:W-:Y:S01]  /*13bc0*/  HGMMA.64x128x16.F32 R88, R152, gdesc[UR4].tnspB, R88, gsb0 ;  /* 0x41e0000498587df0 */ /* 0x000fe20008000858 */
[----:B------:R-:W-:Y:S01]  /*13bd0*/  R2UR UR6, R8 ;  /* 0x00000000080672ca */ /* 0x000fe200000e0000 */
[----:B------:R-:W-:Y:S01]  /*13be0*/  MUFU.EX2 R168, R168 ;  /* 0x000000a800a87308 */ /* 0x000fe20000000800 */
[----:B------:R-:W-:-:S07]  /*13bf0*/  R2UR UR7, R9 ;  /* 0x00000000090772ca */ /* 0x000fce00000e0000 */
[----:B------:R-:W-:Y:S01]  /*13c00*/  MUFU.EX2 R170, R170 ;  /* 0x000000aa00aa7308 */ /* 0x000fe20000000800 */
[----:B------:R-:W-:Y:S02]  /*13c10*/  WARPGROUP.DEPBAR.LE gsb0, 0x0 ;  /* 0x00008000000079c5 */ /* 0x000fe40000010000 */
[----:B------:R-:W-:Y:S01]  /*13c20*/  WARPGROUP.ARRIVE ;  /* 0x00000000000079c5 */ /* 0x000fe20000000000 */
[-CC-:B------:R-:W-:Y:S01]  /*13c30*/  FFMA.FTZ R153, R33, R0.reuse, -R21.reuse ;  /* 0x0000000021997223 */ /* 0x180fe20000010815 */
[-CC-:B------:R-:W-:Y:S01]  /*13c40*/  FFMA.FTZ R33, R37, R0.reuse, -R21.reuse ;  /* 0x0000000025217223 */ /* 0x180fe20000010815 */
[-CC-:B------:R-:W-:Y:S01]  /*13c50*/  FFMA.FTZ R37, R41, R0.reuse, -R21.reuse ;  /* 0x0000000029257223 */ /* 0x180fe20000010815 */
[--C-:B------:R-:W-:Y:S01]  /*13c60*/  FFMA.FTZ R41, R49, R0, -R21.reuse ;  /* 0x0000000031297223 */ /* 0x100fe20000010815 */
[----:B------:R-:W-:Y:S01]  /*13c70*/  FMNMX.FTZ R49, R63, R12, !PT ;  /* 0x0000000c3f317209 */ /* 0x000fe20007810000 */
[----:B------:R-:W-:Y:S01]  /*13c80*/  HGMMA.64x128x16.F32 R88, R156, gdesc[UR4].tnspB, R88, gsb0 ;  /* 0x41e000049c587df0 */ /* 0x000fe20008000858 */
        /* <DEDUP_REMOVED lines=30> */
[----:B------:R-:W-:Y:S08]  /*13e70*/  MUFU.EX2 R155, R155 ;  /* 0x0000009b009b7308 */ /* 0x000ff00000000800 */
[----:B------:R-:W-:Y:S01]  /*13e80*/  MUFU.EX2 R154, R154 ;  /* 0x0000009a009a7308 */ /* 0x000fe20000000800 */
[----:B-1----:R-:W-:Y:S01]  /*13e90*/  FMNMX.FTZ R20, R8, R9, !PT ;  /* 0x0000000908147209 */ /* 0x002fe20007810000 */
[----:B------:R-:W-:-:S02]  /*13ea0*/  VIADD R8, R6, 0x300 ;  /* 0x0000030006087836 */ /* 0x000fc40000000000 */
[----:B------:R-:W-:-:S04]  /*13eb0*/  IMAD.MOV.U32 R9, RZ, RZ, 0x40000040 ;  /* 0x40000040ff097424 */ /* 0x000fc800078e00ff */
[----:B------:R-:W-:Y:S01]  /*13ec0*/  MUFU.EX2 R53, R53 ;  /* 0x0000003500357308 */ /* 0x000fe20000000800 */
[----:B------:R-:W-:Y:S02]  /*13ed0*/  R2UR UR6, R8 ;  /* 0x00000000080672ca */ /* 0x000fe400000e0000 */
[----:B------:R-:W-:Y:S01]  /*13ee0*/  R2UR UR7, R9 ;  /* 0x00000000090772ca */ /* 0x000fe200000e0000 */
[----:B------:R-:W-:-:S04]  /*13ef0*/  FFMA.FTZ R9, R84, R0, -R21 ;  /* 0x0000000054097223 */ /* 0x000fc80000010815 */
[----:B------:R-:W-:Y:S08]  /*13f00*/  MUFU.EX2 R57, R57 ;  /* 0x0000003900397308 */ /* 0x000ff00000000800 */
[----:B------:R-:W-:Y:S08]  /*13f10*/  MUFU.EX2 R65, R65 ;  /* 0x0000004100417308 */ /* 0x000ff00000000800 */
[----:B------:R-:W-:Y:S08]  /*13f20*/  MUFU.EX2 R12, R12 ;  /* 0x0000000c000c7308 */ /* 0x000ff00000000800 */
[----:B------:R-:W1:Y:S08]  /*13f30*/  MUFU.EX2 R61, R61 ;  /* 0x0000003d003d7308 */ /* 0x000e700000000800 */
[----:B------:R-:W3:Y:S08]  /*13f40*/  MUFU.EX2 R69, R69 ;  /* 0x0000004500457308 */ /* 0x000ef00000000800 */
[----:B------:R-:W-:Y:S08]  /*13f50*/  MUFU.EX2 R73, R73 ;  /* 0x0000004900497308 */ /* 0x000ff00000000800 */
[----:B------:R-:W-:Y:S01]  /*13f60*/  MUFU.EX2 R9, R9 ;  /* 0x0000000900097308 */ /* 0x000fe20000000800 */
[----:B------:R-:W-:-:S02]  /*13f70*/  WARPGROUP.DEPBAR.LE gsb0, 0x0 ;  /* 0x00008000000079c5 */ /* 0x000fc40000010000 */
[----:B------:R-:W-:Y:S01]  /*13f80*/  WARPGROUP.ARRIVE ;  /* 0x00000000000079c5 */ /* 0x000fe20000000000 */
[----:B------:R-:W4:Y:S01]  /*13f90*/  SHFL.BFLY PT, R157, R20, 0x1, 0x1f ;  /* 0x0c201f00149d7f89 */ /* 0x000f2200000e0000 */
[-CC-:B------:R-:W-:Y:S01]  /*13fa0*/  FFMA.FTZ R156, R64, R0.reuse, -R21.reuse ;  /* 0x00000000409c7223 */ /* 0x180fe20000010815 */
[----:B------:R-:W-:-:S03]  /*13fb0*/  FFMA.FTZ R158, R68, R0, -R21 ;  /* 0x00000000449e7223 */ /* 0x000fc60000010815 */
[----:B------:R-:W-:Y:S02]  /*13fc0*/  HGMMA.64x128x16.F32 R88, R160, gdesc[UR4].tnspB, R88, gsb0 ;  /* 0x41e00004a0587df0 */ /* 0x000fe40008000858 */
[----:B------:R-:W-:Y:S08]  /*13fd0*/  MUFU.EX2 R156, R156 ;  /* 0x0000009c009c7308 */ /* 0x000ff00000000800 */
[----:B------:R-:W-:Y:S01]  /*13fe0*/  MUFU.EX2 R158, R158 ;  /* 0x0000009e009e7308 */ /* 0x000fe20000000800 */
[----:B----4-:R-:W-:Y:S01]  /*13ff0*/  FMNMX.FTZ R8, R20, R157, !PT ;  /* 0x0000009d14087209 */ /* 0x010fe20007810000 */
[----:B------:R-:W-:-:S04]  /*14000*/  VIADD R20, R6, 0x380 ;  /* 0x0000038006147836 */ /* 0x000fc80000000000 */
[----:B------:R-:W-:Y:S01]  /*14010*/  FADD.FTZ R21, -R8, R10 ;  /* 0x0000000a08157221 */ /* 0x000fe20000010100 */
[----:B------:R-:W-:Y:S01]  /*14020*/  R2UR UR6, R20 ;  /* 0x00000000140672ca */ /* 0x000fe200000e0000 */
[-C--:B------:R-:W-:Y:S01]  /*14030*/  FMUL.FTZ R77, R8, R0.reuse ;  /* 0x00000000084d7220 */ /* 0x080fe20000410000 */
[----:B------:R-:W-:Y:S01]  /*14040*/  MUFU.EX2 R10, R85 ;  /* 0x00000055000a7308 */ /* 0x000fe20000000800 */
[-C--:B------:R-:W-:Y:S02]  /*14050*/  FMUL.FTZ R21, R21, R0.reuse ;  /* 0x0000000015157220 */ /* 0x080fe40000410000 */
[-CC-:B------:R-:W-:Y:S01]  /*14060*/  FFMA.FTZ R181, R26, R0.reuse, -R77.reuse ;  /* 0x000000001ab57223 */ /* 0x180fe2000001084d */
[-CC-:B------:R-:W-:Y:S01]  /*14070*/  FFMA.FTZ R26, R27, R0.reuse, -R77.reuse ;  /* 0x000000001b1a7223 */ /* 0x180fe2000001084d */
[-CC-:B------:R-:W-:Y:S01]  /*14080*/  FFMA.FTZ R183, R30, R0.reuse, -R77.reuse ;  /* 0x000000001eb77223 */ /* 0x180fe2000001084d */
[-CC-:B------:R-:W-:Y:S01]  /*14090*/  FFMA.FTZ R30, R31, R0.reuse, -R77.reuse ;  /* 0x000000001f1e7223 */ /* 0x180fe2000001084d */
[-CC-:B------:R-:W-:Y:S01]  /*140a0*/  FFMA.FTZ R177, R34, R0.reuse, -R77.reuse ;  /* 0x0000000022b17223 */ /* 0x180fe2000001084d */
[----:B------:R4:W-:Y:S01]  /*140b0*/  MUFU.EX2 R28, R21 ;  /* 0x00000015001c7308 */ /* 0x0009e20000000800 */
[----:B------:R-:W-:Y:S01]  /*140c0*/  IADD3 R31, -R193, 0xb, RZ ;  /* 0x0000000bc11f7810 */ /* 0x000fe20007ffe1ff */
[-CC-:B------:R-:W-:Y:S01]  /*140d0*/  FFMA.FTZ R32, R35, R0.reuse, -R77.reuse ;  /* 0x0000000023207223 */ /* 0x180fe2000001084d */
[----:B------:R-:W-:Y:S01]  /*140e0*/  FFMA.FTZ R179, R38, R0, -R77 ;  /* 0x0000000026b37223 */ /* 0x000fe2000001084d */
[----:B------:R-:W-:-:S02]  /*140f0*/  @!P1 IMAD R35, R11, 0x8, R2 ;  /* 0x000000080b239824 */ /* 0x000fc400078e0202 */
[-CC-:B------:R-:W-:Y:S01]  /*14100*/  FFMA.FTZ R173, R42, R0.reuse, -R77.reuse ;  /* 0x000000002aad7223 */ /* 0x180fe2000001084d */
[----:B------:R-:W-:Y:S01]  /*14110*/  FADD.FTZ R11, R25, R4 ;  /* 0x00000004190b7221 */ /* 0x000fe20000010000 */
[-C--:B------:R-:W-:Y:S01]  /*14120*/  FFMA.FTZ R34, R39, R0.reuse, -R77 ;  /* 0x0000000027227223 */ /* 0x080fe2000001084d */
[----:B------:R-:W-:Y:S01]  /*14130*/  MUFU.EX2 R181, R181 ;  /* 0x000000b500b57308 */ /* 0x000fe20000000800 */
[----:B----4-:R-:W-:Y:S01]  /*14140*/  MOV R21, 0x40000040 ;  /* 0x4000004000157802 */ /* 0x010fe20000000f00 */
[----:B--2---:R-:W-:Y:S01]  /*14150*/  FADD.FTZ R44, R182, R11 ;  /* 0x0000000bb62c7221 */ /* 0x004fe20000010000 */
[-CC-:B------:R-:W-:Y:S01]  /*14160*/  FFMA.FTZ R36, R43, R0.reuse, -R77.reuse ;  /* 0x000000002b247223 */ /* 0x180fe2000001084d */
[-CC-:B------:R-:W-:Y:S01]  /*14170*/  FFMA.FTZ R175, R46, R0.reuse, -R77.reuse ;  /* 0x000000002eaf7223 */ /* 0x180fe2000001084d */
[----:B------:R-:W-:Y:S01]  /*14180*/  R2UR UR7, R21 ;  /* 0x00000000150772ca */ /* 0x000fe200000e0000 */
[----:B------:R-:W-:Y:S02]  /*14190*/  @!P1 IMAD R21, R185, 0x8, R2 ;  /* 0x00000008b9159824 */ /* 0x000fe400078e0202 */
        /* <DEDUP_REMOVED lines=21> */
[----:B------:R-:W-:Y:S01]  /*142f0*/  FFMA.FTZ R86, R86, R0, -R77 ;  /* 0x0000000056567223 */ /* 0x000fe2000001084d */
[----:B0-----:R-:W-:-:S03]  /*14300*/  F2FP.F16.F32.PACK_AB R182, R29, R182 ;  /* 0x000000b61db6723e */ /* 0x001fc600000000ff */
        /* <DEDUP_REMOVED lines=11> */
[----:B------:R-:W-:Y:S01]  /*143c0*/  FFMA.FTZ R161, R74, R0, -R77 ;  /* 0x000000004aa17223 */ /* 0x000fe2000001084d */
[----:B-1----:R-:W-:-:S03]  /*143d0*/  F2FP.F16.F32.PACK_AB R160, R61, R12 ;  /* 0x0000000c3da0723e */ /* 0x002fc600000000ff */
[----:B------:R-:W-:Y:S01]  /*143e0*/  MUFU.EX2 R40, R40 ;  /* 0x0000002800287308 */ /* 0x000fe20000000800 */
[----:B---3--:R-:W-:Y:S01]  /*143f0*/  F2FP.F16.F32.PACK_AB R162, R69, R14 ;  /* 0x0000000e45a2723e */ /* 0x008fe200000000ff */
[----:B------:R-:W-:Y:S06]  /*14400*/  HGMMA.64x128x16.F32 R88, R164, gdesc[UR4].tnspB, R88, gsb0 ;  /* 0x41e00004a4587df0 */ /* 0x000fec0008000858 */
        /* <DEDUP_REMOVED lines=11> */
[----:B------:R-:W1:Y:S01]  /*144c0*/  MUFU.EX2 R83, R83 ;  /* 0x0000005300537308 */ /* 0x000e620000000800 */
[----:B0-----:R-:W-:-:S07]  /*144d0*/  F2FP.F16.F32.PACK_AB R163, R79, R78 ;  /* 0x0000004e4fa3723e */ /* 0x001fce00000000ff */
[----:B------:R-:W-:Y:S01]  /*144e0*/  MUFU.EX2 R86, R86 ;  /* 0x0000005600567308 */ /* 0x000fe20000000800 */
[----:B------:R-:W-:Y:S02]  /*144f0*/  WARPGROUP.DEPBAR.LE gsb0, 0x0 ;  /* 0x00008000000079c5 */ /* 0x000fe40000010000 */
[----:B------:R0:W-:Y:S06]  /*14500*/  BAR.ARV R31, 0x100 ;  /* 0x0004001f0000751d */ /* 0x0001ec0000002000 */
[----:B------:R2:W-:Y:S01]  /*14510*/  @!P1 SYNCS.ARRIVE.TRANS64.RED.A1T0 RZ, [R27+URZ], RZ ;  /* 0x000000ff1bff99a7 */ /* 0x0005e2000810043f */
[----:B------:R-:W-:Y:S01]  /*14520*/  F2FP.F16.F32.PACK_AB R166, R10, R9 ;  /* 0x000000090aa6723e */ /* 0x000fe200000000ff */
[-C--:B------:R-:W-:Y:S01]  /*14530*/  FMUL.FTZ R88, R88, R15.reuse ;  /* 0x0000000f58587220 */ /* 0x080fe20000410000 */
[----:B------:R-:W-:Y:S01]  /*14540*/  F2FP.F16.F32.PACK_AB R164, R73, R24 ;  /* 0x0000001849a4723e */ /* 0x000fe200000000ff */
[-C--:B------:R-:W-:Y:S01]  /*14550*/  FMUL.FTZ R89, R89, R15.reuse ;  /* 0x0000000f59597220 */ /* 0x080fe20000410000 */
[----:B-1----:R-:W-:Y:S01]  /*14560*/  F2FP.F16.F32.PACK_AB R165, R83, R82 ;  /* 0x0000005253a5723e */ /* 0x002fe200000000ff */
[-C--:B------:R-:W-:Y:S01]  /*14570*/  FMUL.FTZ R92, R92, R15.reuse ;  /* 0x0000000f5c5c7220 */ /* 0x080fe20000410000 */
[----:B------:R-:W-:Y:S01]  /*14580*/  FMUL.FTZ R93, R93, R15 ;  /* 0x0000000f5d5d7220 */ /* 0x000fe20000410000 */
[----:B--2---:R-:W-:Y:S01]  /*14590*/  FFMA.FTZ R27, R28, R3, R181 ;  /* 0x000000031c1b7223 */ /* 0x004fe200000100b5 */
[----:B------:R-:W-:Y:S01]  /*145a0*/  F2FP.F16.F32.PACK_AB R181, R26, R181 ;  /* 0x000000b51ab5723e */ /* 0x000fe200000000ff */
[----:B------:R-:W1:Y:S01]  /*145b0*/  MUFU.EX2 R3, R62 ;  /* 0x0000003e00037308 */ /* 0x000e620000000800 */
[----:B------:R-:W-:Y:S01]  /*145c0*/  FMUL.FTZ R96, R96, R15 ;  /* 0x0000000f60607220 */ /* 0x000fe20000410000 */
[----:B------:R-:W-:Y:S01]  /*145d0*/  FADD.FTZ R42, R26, R27 ;  /* 0x0000001b1a2a7221 */ /* 0x000fe20000010000 */
[----:B------:R-:W-:-:S02]  /*145e0*/  @!P1 VIADD R27, R35, 0x28860 ;  /* 0x00028860231b9836 */ /* 0x000fc40000000000 */
[-C--:B------:R-:W-:Y:S01]  /*145f0*/  FMUL.FTZ R97, R97, R15.reuse ;  /* 0x0000000f61617220 */ /* 0x080fe20000410000 */
[----:B------:R-:W-:Y:S01]  /*14600*/  FMUL.FTZ R100, R100, R15 ;  /* 0x0000000f64647220 */ /* 0x000fe20000410000 */
[----:B------:R-:W-:Y:S01]  /*14610*/  FADD.FTZ R11, R183, R42 ;  /* 0x0000002ab70b7221 */ /* 0x000fe20000010000 */
[C---:B------:R-:W-:Y:S01]  /*14620*/  F2FP.F16.F32.PACK_AB R183, R30.reuse, R183 ;  /* 0x000000b71eb7723e */ /* 0x040fe200000000ff */
[-C--:B------:R-:W-:Y:S01]  /*14630*/  FMUL.FTZ R101, R101, R15.reuse ;  /* 0x0000000f65657220 */ /* 0x080fe20000410000 */
[----:B0-----:R-:W-:Y:S01]  /*14640*/  @!P1 PRMT R31, RZ, 0x654, R27 ;  /* 0x00000654ff1f9816 */ /* 0x001fe2000000001b */
[----:B------:R-:W-:Y:S01]  /*14650*/  FADD.FTZ R27, R29, R44 ;  /* 0x0000002c1d1b7221 */ /* 0x000fe20000010000 */
[----:B------:R-:W-:Y:S01]  /*14660*/  FADD.FTZ R42, R30, R11 ;  /* 0x0000000b1e2a7221 */ /* 0x000fe20000010000 */
[----:B------:R-:W-:Y:S01]  /*14670*/  FMUL.FTZ R104, R104, R15 ;  /* 0x0000000f68687220 */ /* 0x000fe20000410000 */
[----:B------:R0:W-:Y:S01]  /*14680*/  @!P1 SYNCS.ARRIVE.TRANS64.RED.A1T0 RZ, [R31+URZ], RZ ;  /* 0x000000ff1fff99a7 */ /* 0x0001e2000810043f */
[----:B------:R-:W-:Y:S01]  /*14690*/  FADD.FTZ R44, R176, R27 ;  /* 0x0000001bb02c7221 */ /* 0x000fe20000010000 */
[----:B------:R-:W-:Y:S01]  /*146a0*/  FADD.FTZ R11, R177, R42 ;  /* 0x0000002ab10b7221 */ /* 0x000fe20000010000 */
[-C--:B------:R-:W-:Y:S01]  /*146b0*/  FFMA.FTZ R42, R67, R0.reuse, -R77 ;  /* 0x00000000432a7223 */ /* 0x080fe2000001084d */
[C---:B------:R-:W-:Y:S01]  /*146c0*/  F2FP.F16.F32.PACK_AB R177, R32.reuse, R177 ;  /* 0x000000b120b1723e */ /* 0x040fe200000000ff */
[----:B------:R-:W-:Y:S01]  /*146d0*/  FADD.FTZ R27, R153, R44 ;  /* 0x0000002c991b7221 */ /* 0x000fe20000010000 */
[----:B------:R-:W-:Y:S01]  /*146e0*/  FADD.FTZ R46, R32, R11 ;  /* 0x0000000b202e7221 */ /* 0x000fe20000010000 */
[----:B------:R-:W-:Y:S01]  /*146f0*/  FFMA.FTZ R44, R71, R0, -R77 ;  /* 0x00000000472c7223 */ /* 0x000fe2000001084d */
[----:B------:R-:W-:Y:S01]  /*14700*/  F2FP.F16.F32.PACK_AB R176, R153, R176 ;  /* 0x000000b099b0723e */ /* 0x000fe200000000ff */
[----:B------:R-:W-:Y:S01]  /*14710*/  FADD.FTZ R48, R178, R27 ;  /* 0x0000001bb2307221 */ /* 0x000fe20000010000 */
[----:B------:R-:W-:Y:S01]  /*14720*/  FADD.FTZ R11, R179, R46 ;  /* 0x0000002eb30b7221 */ /* 0x000fe20000010000 */
[----:B------:R-:W2:Y:S01]  /*14730*/  MUFU.EX2 R42, R42 ;  /* 0x0000002a002a7308 */ /* 0x000ea20000000800 */
[----:B------:R-:W-:Y:S01]  /*14740*/  F2FP.F16.F32.PACK_AB R153, R21, R20 ;  /* 0x000000141599723e */ /* 0x000fe200000000ff */
[----:B------:R-:W-:Y:S01]  /*14750*/  FADD.FTZ R27, R33, R48 ;  /* 0x00000030211b7221 */ /* 0x000fe20000010000 */
[----:B------:R-:W-:Y:S01]  /*14760*/  FADD.FTZ R46, R34, R11 ;  /* 0x0000000b222e7221 */ /* 0x000fe20000010000 */
[----:B------:R-:W-:Y:S01]  /*14770*/  FFMA.FTZ R77, R87, R0, -R77 ;  /* 0x00000000574d7223 */ /* 0x000fe2000001084d */
[----:B------:R-:W-:Y:S01]  /*14780*/  F2FP.F16.F32.PACK_AB R178, R33, R178 ;  /* 0x000000b221b2723e */ /* 0x000fe200000000ff */
[----:B------:R-:W-:Y:S01]  /*14790*/  FADD.FTZ R48, R172, R27 ;  /* 0x0000001bac307221 */ /* 0x000fe20000010000 */
[----:B------:R-:W-:Y:S01]  /*147a0*/  FADD.FTZ R11, R173, R46 ;  /* 0x0000002ead0b7221 */ /* 0x000fe20000010000 */
[----:B------:R-:W3:Y:S01]  /*147b0*/  MUFU.EX2 R44, R44 ;  /* 0x0000002c002c7308 */ /* 0x000ee20000000800 */
[----:B------:R-:W-:Y:S01]  /*147c0*/  F2FP.F16.F32.PACK_AB R179, R34, R179 ;  /* 0x000000b322b3723e */ /* 0x000fe200000000ff */
[C---:B------:R-:W-:Y:S01]  /*147d0*/  FADD.FTZ R27, R37.reuse, R48 ;  /* 0x00000030251b7221 */ /* 0x040fe20000010000 */
[----:B------:R-:W-:Y:S01]  /*147e0*/  FADD.FTZ R46, R36, R11 ;  /* 0x0000000b242e7221 */ /* 0x000fe20000010000 */
[----:B------:R-:W-:Y:S01]  /*147f0*/  F2FP.F16.F32.PACK_AB R172, R37, R172 ;  /* 0x000000ac25ac723e */ /* 0x000fe200000000ff */
[----:B------:R-:W-:Y:S01]  /*14800*/  FMUL.FTZ R105, R105, R15 ;  /* 0x0000000f69697220 */ /* 0x000fe20000410000 */
[----:B------:R-:W-:Y:S01]  /*14810*/  FADD.FTZ R48, R174, R27 ;  /* 0x0000001bae307221 */ /* 0x000fe20000010000 */
[----:B------:R-:W-:Y:S01]  /*14820*/  FADD.FTZ R11, R175, R46 ;  /* 0x0000002eaf0b7221 */ /* 0x000fe20000010000 */
[----:B------:R-:W-:Y:S01]  /*14830*/  MUFU.EX2 R77, R77 ;  /* 0x0000004d004d7308 */ /* 0x000fe20000000800 */
[----:B------:R-:W-:Y:S01]  /*14840*/  F2FP.F16.F32.PACK_AB R173, R36, R173 ;  /* 0x000000ad24ad723e */ /* 0x000fe200000000ff */
[C---:B------:R-:W-:Y:S01]  /*14850*/  FADD.FTZ R27, R45.reuse, R48 ;  /* 0x000000302d1b7221 */ /* 0x040fe20000010000 */
[----:B------:R-:W-:Y:S01]  /*14860*/  FADD.FTZ R46, R38, R11 ;  /* 0x0000000b262e7221 */ /* 0x000fe20000010000 */
[----:B------:R-:W-:Y:S01]  /*14870*/  F2FP.F16.F32.PACK_AB R174, R45, R174 ;  /* 0x000000ae2dae723e */ /* 0x000fe200000000ff */
[----:B------:R-:W-:Y:S01]  /*14880*/  FMUL.FTZ R108, R108, R15 ;  /* 0x0000000f6c6c7220 */ /* 0x000fe20000410000 */
[----:B------:R-:W-:Y:S01]  /*14890*/  FADD.FTZ R48, R168, R27 ;  /* 0x0000001ba8307221 */ /* 0x000fe20000010000 */
[----:B------:R-:W-:Y:S01]  /*148a0*/  FADD.FTZ R11, R169, R46 ;  /* 0x0000002ea90b7221 */ /* 0x000fe20000010000 */
[----:B------:R-:W-:Y:S01]  /*148b0*/  F2FP.F16.F32.PACK_AB R175, R38, R175 ;  /* 0x000000af26af723e */ /* 0x000fe200000000ff */
[-C--:B------:R-:W-:Y:S01]  /*148c0*/  FMUL.FTZ R109, R109, R15.reuse ;  /* 0x0000000f6d6d7220 */ /* 0x080fe20000410000 */
[C---:B------:R-:W-:Y:S01]  /*148d0*/  FADD.FTZ R25, R41.reuse, R48 ;  /* 0x0000003029197221 */ /* 0x040fe20000010000 */
[----:B------:R-:W-:Y:S01]  /*148e0*/  FADD.FTZ R46, R40, R11 ;  /* 0x0000000b282e7221 */ /* 0x000fe20000010000 */
[----:B------:R-:W-:Y:S01]  /*148f0*/  F2FP.F16.F32.PACK_AB R168, R41, R168 ;  /* 0x000000a829a8723e */ /* 0x000fe200000000ff */
[----:B------:R-:W-:Y:S01]  /*14900*/  FMUL.FTZ R112, R112, R15 ;  /* 0x0000000f70707220 */ /* 0x000fe20000410000 */
[----:B------:R-:W-:Y:S01]  /*14910*/  FADD.FTZ R26, R170, R25 ;  /* 0x00000019aa1a7221 */ /* 0x000fe20000010000 */
[----:B------:R-:W-:Y:S01]  /*14920*/  FADD.FTZ R11, R171, R46 ;  /* 0x0000002eab0b7221 */ /* 0x000fe20000010000 */
[C---:B------:R-:W-:Y:S01]  /*14930*/  F2FP.F16.F32.PACK_AB R171, R6.reuse, R171 ;  /* 0x000000ab06ab723e */ /* 0x040fe200000000ff */
[----:B------:R-:W-:Y:S01]  /*14940*/  FMUL.FTZ R113, R113, R15 ;  /* 0x0000000f71717220 */ /* 0x000fe20000410000 */
[----:B------:R-:W-:Y:S01]  /*14950*/  FADD.FTZ R25, R49, R26 ;  /* 0x0000001a31197221 */ /* 0x000fe20000010000 */
[----:B------:R-:W-:Y:S01]  /*14960*/  FADD.FTZ R11, R6, R11 ;  /* 0x0000000b060b7221 */ /* 0x000fe20000010000 */
[----:B------:R-:W4:Y:S01]  /*14970*/  MUFU.EX2 R26, R75 ;  /* 0x0000004b001a7308 */ /* 0x000f220000000800 */
[----:B------:R-:W-:Y:S01]  /*14980*/  F2FP.F16.F32.PACK_AB R169, R40, R169 ;  /* 0x000000a928a9723e */ /* 0x000fe200000000ff */
[----:B------:R-:W-:Y:S01]  /*14990*/  FADD.FTZ R30, R152, R25 ;  /* 0x00000019981e7221 */ /* 0x000fe20000010000 */
[----:B------:R-:W-:Y:S01]  /*149a0*/  FADD.FTZ R32, R20, R11 ;  /* 0x0000000b14207221 */ /* 0x000fe20000010000 */
[C---:B------:R-:W-:Y:S01]  /*149b0*/  F2FP.F16.F32.PACK_AB R152, R155.reuse, R152 ;  /* 0x000000989b98723e */ /* 0x040fe200000000ff */
[----:B------:R-:W-:Y:S01]  /*149c0*/  FMUL.FTZ R116, R116, R15 ;  /* 0x0000000f74747220 */ /* 0x000fe20000410000 */
[----:B------:R-:W-:Y:S01]  /*149d0*/  FADD.FTZ R11, R155, R30 ;  /* 0x0000001e9b0b7221 */ /* 0x000fe20000010000 */
[----:B------:R-:W-:Y:S01]  /*149e0*/  FADD.FTZ R32, R21, R32 ;  /* 0x0000002015207221 */ /* 0x000fe20000010000 */
[----:B-1----:R-:W-:Y:S01]  /*149f0*/  F2FP.F16.F32.PACK_AB R155, R4, R3 ;  /* 0x00000003049b723e */ /* 0x002fe200000000ff */
        /* <DEDUP_REMOVED lines=12> */
[----:B------:R-:W-:Y:S01]  /*14ac0*/  FMUL.FTZ R124, R124, R15 ;  /* 0x0000000f7c7c7220 */ /* 0x000fe20000410000 */
[----:B------:R-:W-:Y:S01]  /*14ad0*/  FADD.FTZ R25, R57, R32 ;  /* 0x0000002039197221 */ /* 0x000fe20000010000 */
[C---:B--2---:R-:W-:Y:S01]  /*14ae0*/  FADD.FTZ R30, R42.reuse, R11 ;  /* 0x0000000b2a1e7221 */ /* 0x044fe20000010000 */
[----:B------:R-:W-:Y:S01]  /*14af0*/  F2FP.F16.F32.PACK_AB R157, R42, R157 ;  /* 0x0000009d2a9d723e */ /* 0x000fe200000000ff */
[-C--:B------:R-:W-:Y:S01]  /*14b00*/  FMUL.FTZ R125, R125, R15.reuse ;  /* 0x0000000f7d7d7220 */ /* 0x080fe20000410000 */
[----:B------:R-:W-:Y:S01]  /*14b10*/  FADD.FTZ R32, R158, R25 ;  /* 0x000000199e207221 */ /* 0x000fe20000010000 */
[----:B------:R-:W-:Y:S01]  /*14b20*/  FADD.FTZ R11, R159, R30 ;  /* 0x0000001e9f0b7221 */ /* 0x000fe20000010000 */
[C---:B------:R-:W-:Y:S01]  /*14b30*/  F2FP.F16.F32.PACK_AB R158, R65.reuse, R158 ;  /* 0x0000009e419e723e */ /* 0x040fe200000000ff */
[----:B------:R-:W-:Y:S01]  /*14b40*/  FMUL.FTZ R128, R128, R15 ;  /* 0x0000000f80807220 */ /* 0x000fe20000410000 */
[----:B------:R-:W-:Y:S01]  /*14b50*/  FADD.FTZ R25, R65, R32 ;  /* 0x0000002041197221 */ /* 0x000fe20000010000 */
[C---:B---3--:R-:W-:Y:S01]  /*14b60*/  FADD.FTZ R6, R44.reuse, R11 ;  /* 0x0000000b2c067221 */ /* 0x048fe20000010000 */
[----:B------:R-:W-:Y:S01]  /*14b70*/  F2FP.F16.F32.PACK_AB R159, R44, R159 ;  /* 0x0000009f2c9f723e */ /* 0x000fe200000000ff */
[----:B------:R-:W-:Y:S01]  /*14b80*/  FMUL.FTZ R129, R129, R15 ;  /* 0x0000000f81817220 */ /* 0x000fe20000410000 */
[----:B------:R-:W-:Y:S01]  /*14b90*/  FADD.FTZ R20, R12, R25 ;  /* 0x000000190c147221 */ /* 0x000fe20000010000 */
[----:B------:R-:W-:Y:S01]  /*14ba0*/  FADD.FTZ R11, R161, R6 ;  /* 0x00000006a10b7221 */ /* 0x000fe20000010000 */
[----:B----4-:R-:W-:Y:S01]  /*14bb0*/  F2FP.F16.F32.PACK_AB R161, R26, R161 ;  /* 0x000000a11aa1723e */ /* 0x010fe200000000ff */
[-C--:B------:R-:W-:Y:S01]  /*14bc0*/  FMUL.FTZ R132, R132, R15.reuse ;  /* 0x0000000f84847220 */ /* 0x080fe20000410000 */
[----:B------:R-:W-:Y:S01]  /*14bd0*/  FADD.FTZ R3, R61, R20 ;  /* 0x000000143d037221 */ /* 0x000fe20000010000 */
[----:B------:R-:W-:Y:S01]  /*14be0*/  FADD.FTZ R11, R26, R11 ;  /* 0x0000000b1a0b7221 */ /* 0x000fe20000010000 */
[----:B------:R-:W-:Y:S01]  /*14bf0*/  F2FP.F16.F32.PACK_AB R167, R77, R86 ;  /* 0x000000564da7723e */ /* 0x000fe200000000ff */
        /* <DEDUP_REMOVED lines=58> */
.L_x_7944:
[----:B------:R-:W-:Y:S05]  /*14fa0*/  WARPSYNC.ALL ;  /* 0x0000000000007948 */ /* 0x000fea0003800000 */
[----:B------:R-:W-:Y:S06]  /*14fb0*/  BAR.ARV 0x8, 0x120 ;  /* 0x0204800000007b1d */ /* 0x000fec0000002000 */
[----:B------:R-:W-:Y:S05]  /*14fc0*/  @!P0 BRA `(.L_x_7955) ;  /* 0x0000000000048947 */ /* 0x000fea0003800000 */
[----:B------:R-:W-:Y:S01]  /*14fd0*/  BPT.TRAP 0x1 ;  /* 0x000000040000795c */ /* 0x000fe20000300000 */
.L_x_7955:
[----:B------:R-:W-:Y:S02]  /*14fe0*/  LEA R12, R185, R2, 0x3 ;  /* 0x00000002b90c7211 */ /* 0x000fe400078e18ff */
[----:B------:R-:W-:-:S04]  /*14ff0*/  SHF.L.U32 R5, R190, 0x1f, RZ ;  /* 0x0000001fbe057819 */ /* 0x000fc800000006ff */
[----:B------:R0:W1:Y:S01]  /*15000*/  SYNCS.PHASECHK.TRANS64.TRYWAIT P2, [R12+URZ+0x28850], R5 ;  /* 0x028850050c0075a7 */ /* 0x000062000804017f */
[----:B------:R-:W-:Y:S05]  /*15010*/  @!P0 BRA `(.L_x_7956) ;  /* 0x0000000000048947 */ /* 0x000fea0003800000 */
[----:B------:R-:W-:Y:S01]  /*15020*/  BPT.TRAP 0x1 ;  /* 0x000000040000795c */ /* 0x000fe20000300000 */
.L_x_7956:
[----:B------:R-:W-:-:S05]  /*15030*/  VIADD R2, R2, 0x400 ;  /* 0x0000040002027836 */ /* 0x000fca0000000000 */
[----:B------:R-:W-:-:S04]  /*15040*/  SHF.R.U32.HI R2, RZ, 0x4, R2 ;  /* 0x00000004ff027819 */ /* 0x000fc80000011602 */
[----:B------:R-:W-:-:S04]  /*15050*/  LOP3.LUT R2, R2, 0x3fff, RZ, 0xc0, !PT ;  /* 0x00003fff02027812 */ /* 0x000fc800078ec0ff */
[----:B------:R-:W-:Y:S01]  /*15060*/  LOP3.LUT R2, R2, 0x4000000, RZ, 0xfc, !PT ;  /* 0x0400000002027812 */ /* 0x000fe200078efcff */
[----:B-1----:R-:W-:Y:S06]  /*15070*/  @P2 BRA `(.L_x_7957) ;  /* 0x0000000000082947 */ /* 0x002fec0003800000 */
[----:B------:R-:W1:Y:S02]  /*15080*/  SYNCS.PHASECHK.TRANS64.TRYWAIT P0, [R12+URZ+0x28850], R5 ;  /* 0x028850050c0075a7 */ /* 0x000e64000800017f */
[----:B-1----:R-:W-:Y:S05]  /*15090*/  @!P0 BRA `(.L_x_7958) ;  /* 0x0000009c00688947 */ /* 0x002fea0003800000 */
.L_x_7957:
[----:B------:R-:W-:Y:S01]  /*150a0*/  IMAD R10, R185, 0x800, R2 ;  /* 0x00000800b90a7824 */ /* 0x000fe200078e0202 */
[----:B------:R-:W-:Y:S05]  /*150b0*/  WARPSYNC.ALL ;  /* 0x0000000000007948 */ /* 0x000fea0003800000 */
[----:B------:R-:W-:Y:S01]  /*150c0*/  IMAD.MOV.U32 R11, RZ, RZ, 0x40000040 ;  /* 0x40000040ff0b7424 */ /* 0x000fe200078e00ff */
[C---:B------:R-:W-:Y:S01]  /*150d0*/  R2UR UR6, R10.reuse ;  /* 0x000000000a0672ca */ /* 0x040fe200000e0000 */
[----:B------:R-:W-:Y:S01]  /*150e0*/  WARPGROUP.ARRIVE ;  /* 0x00000000000079c5 */ /* 0x000fe20000000000 */
[----:B------:R-:W-:Y:S01]  /*150f0*/  VIADD R14, R10, 0x80 ;  /* 0x000000800a0e7836 */ /* 0x000fe20000000000 */
[----:B------:R-:W-:Y:S01]  /*15100*/  MOV R15, 0x40000040 ;  /* 0x40000040000f7802 */ /* 0x000fe20000000f00 */
[----:B------:R-:W2:Y:S01]  /*15110*/  SHFL.BFLY PT, R2, R3, 0x2, 0x1f ;  /* 0x0c401f0003027f89 */ /* 0x000ea200000e0000 */
[----:B------:R-:W-:Y:S01]  /*15120*/  R2UR UR7, R11 ;  /* 0x000000000b0772ca */ /* 0x000fe200000e0000 */
[----:B------:R-:W-:-:S02]  /*15130*/  IMAD.MOV.U32 R11, RZ, RZ, 0x40000040 ;  /* 0x40000040ff0b7424 */ /* 0x000fc400078e00ff */
[----:B01----:R-:W0:Y:S01]  /*15140*/  SHFL.BFLY PT, R5, R4, 0x2, 0x1f ;  /* 0x0c401f0004057f89 */ /* 0x003e2200000e0000 */
[----:B------:R-:W-:Y:S02]  /*15150*/  IMAD.MOV.U32 R21, RZ, RZ, RZ ;  /* 0x000000ffff157224 */ /* 0x000fe400078e00ff */
[----:B------:R-:W-:Y:S02]  /*15160*/  VIADD R185, R185, 0x1 ;  /* 0x00000001b9b97836 */ /* 0x000fe40000000000 */
[----:B------:R-:W-:Y:S02]  /*15170*/  IMAD.MOV.U32 R20, RZ, RZ, -0x800000 ;  /* 0xff800000ff147424 */ /* 0x000fe400078e00ff */
[----:B------:R-:W-:Y:S01]  /*15180*/  VIADD R223, R223, 0x1 ;  /* 0x00000001dfdf7836 */ /* 0x000fe20000000000 */
[----:B------:R-:W-:Y:S02]  /*15190*/  ISETP.NE.AND P0, PT, R185, 0x2, PT ;  /* 0x00000002b900780c */ /* 0x000fe40003f05270 */
[----:B------:R-:W-:Y:S01]  /*151a0*/  HGMMA.64x128x16.F32 R88, R180, gdesc[UR4].tnspB, R88, gsb0 ;  /* 0x41e00004b4587df0 */ /* 0x000fe20008000858 */
[----:B------:R-:W-:Y:S01]  /*151b0*/  R2UR UR6, R14 ;  /* 0x000000000e0672ca */ /* 0x000fe200000e0000 */
[----:B------:R-:W-:Y:S01]  /*151c0*/  VIADD R14, R10, 0x100 ;  /* 0x000001000a0e7836 */ /* 0x000fe20000000000 */
[----:B------:R-:W-:Y:S01]  /*151d0*/  R2UR UR7, R15 ;  /* 0x000000000f0772ca */ /* 0x000fe200000e0000 */
[----:B------:R-:W-:Y:S01]  /*151e0*/  IMAD.MOV.U32 R15, RZ, RZ, 0x40000040 ;  /* 0x40000040ff0f7424 */ /* 0x000fe200078e00ff */
[----:B------:R-:W-:Y:S01]  /*151f0*/  SEL R185, R185, RZ, P0 ;  /* 0x000000ffb9b97207 */ /* 0x000fe20000000000 */
[----:B--2---:R-:W-:Y:S01]  /*15200*/  FADD.FTZ R6, R2, R3 ;  /* 0x0000000302067221 */ /* 0x004fe20000010000 */
[----:B------:R-:W-:Y:S01]  /*15210*/  SEL R3, RZ, 0x1, P0 ;  /* 0x00000001ff037807 */ /* 0x000fe20000000000 */
[----:B0-----:R-:W-:-:S03]  /*15220*/  FADD.FTZ R5, R5, R4 ;  /* 0x0000000405057221 */ /* 0x001fc60000010000 */
[----:B------:R-:W0:Y:S01]  /*15230*/  SHFL.BFLY PT, R9, R6, 0x1, 0x1f ;  /* 0x0c201f0006097f89 */ /* 0x000e2200000e0000 */
[----:B------:R-:W-:Y:S01]  /*15240*/  LOP3.LUT R190, R190, R3, RZ, 0x3c, !PT ;  /* 0x00000003bebe7212 */ /* 0x000fe200078e3cff */
[----:B------:R-:W-:Y:S02]  /*15250*/  IMAD.MOV.U32 R3, RZ, RZ, -0x800000 ;  /* 0xff800000ff037424 */ /* 0x000fe400078e00ff */
[----:B------:R-:W1:Y:S01]  /*15260*/  SHFL.BFLY PT, R2, R5, 0x1, 0x1f ;  /* 0x0c201f0005027f89 */ /* 0x000e6200000e0000 */
[----:B0-----:R-:W-:Y:S01]  /*15270*/  FADD.FTZ R13, R6, R9 ;  /* 0x00000009060d7221 */ /* 0x001fe20000010000 */
[----:B------:R-:W-:-:S04]  /*15280*/  IMAD.MOV.U32 R6, RZ, RZ, RZ ;  /* 0x000000ffff067224 */ /* 0x000fc800078e00ff */
[----:B------:R-:W-:-:S13]  /*15290*/  FSETP.NE.FTZ.AND P3, PT, R13, RZ, PT ;  /* 0x000000ff0d00720b */ /* 0x000fda0003f75000 */
[----:B------:R-:W0:Y:S08]  /*152a0*/  @P3 MUFU.LG2 R9, R13 ;  /* 0x0000000d00093308 */ /* 0x000e300000000c00 */
[----:B------:R-:W-:Y:S01]  /*152b0*/  @P3 MUFU.RCP R6, R13 ;  /* 0x0000000d00063308 */ /* 0x000fe20000001000 */
[----:B0-----:R-:W-:Y:S01]  /*152c0*/  @P3 FMUL.FTZ R9, R9, 0.69314718246459960938 ;  /* 0x3f31721809093820 */ /* 0x001fe20000410000 */
[----:B------:R-:W-:-:S02]  /*152d0*/  WARPGROUP.DEPBAR.LE gsb0, 0x0 ;  /* 0x00008000000079c5 */ /* 0x000fc40000010000 */
        /* <DEDUP_REMOVED lines=26> */
[----:B------:R-:W-:Y:S01]  /*15480*/  VIADD R10, R10, 0x380 ;  /* 0x000003800a0a7836 */ /* 0x000fe20000000000 */
[----:B------:R-:W-:Y:S01]  /*15490*/  MOV R15, 0x40000040 ;  /* 0x40000040000f7802 */ /* 0x000fe20000000f00 */
[----:B------:R-:W-:Y:S02]  /*154a0*/  WARPGROUP.DEPBAR.LE gsb0, 0x0 ;  /* 0x00008000000079c5 */ /* 0x000fe40000010000 */
[----:B------:R-:W-:-:S08]  /*154b0*/  WARPGROUP.ARRIVE ;  /* 0x00000000000079c5 */ /* 0x000fd00000000000 */
[----:B------:R-:W-:Y:S01]  /*154c0*/  HGMMA.64x128x16.F32 R88, R156, gdesc[UR4].tnspB, R88, gsb0 ;  /* 0x41e000049c587df0 */ /* 0x000fe20008000858 */
[----:B------:R-:W-:Y:S02]  /*154d0*/  R2UR UR6, R14 ;  /* 0x000000000e0672ca */ /* 0x000fe400000e0000 */
[----:B------:R-:W-:Y:S01]  /*154e0*/  R2UR UR7, R15 ;  /* 0x000000000f0772ca */ /* 0x000fe200000e0000 */
[----:B------:R-:W-:Y:S02]  /*154f0*/  WARPGROUP.DEPBAR.LE gsb0, 0x0 ;  /* 0x00008000000079c5 */ /* 0x000fe40000010000 */
[----:B------:R-:W-:-:S10]  /*15500*/  WARPGROUP.ARRIVE ;  /* 0x00000000000079c5 */ /* 0x000fd40000000000 */
[----:B------:R-:W-:Y:S01]  /*15510*/  HGMMA.64x128x16.F32 R88, R160, gdesc[UR4].tnspB, R88, gsb0 ;  /* 0x41e00004a0587df0 */ /* 0x000fe20008000858 */
[----:B------:R-:W-:Y:S02]  /*15520*/  R2UR UR6, R10 ;  /* 0x000000000a0672ca */ /* 0x000fe400000e0000 */
[----:B------:R-:W-:Y:S01]  /*15530*/  R2UR UR7, R11 ;  /* 0x000000000b0772ca */ /* 0x000fe200000e0000 */
[----:B-1----:R-:W-:Y:S01]  /*15540*/  FADD.FTZ R11, R5, R2 ;  /* 0x00000002050b7221 */ /* 0x002fe20000010000 */
[----:B------:R-:W-:-:S04]  /*15550*/  @!P1 IADD3 R10, R12, 0x28860, RZ ;  /* 0x000288600c0a9810 */ /* 0x000fc80007ffe0ff */
[----:B------:R-:W-:Y:S02]  /*15560*/  FSETP.NE.FTZ.AND P2, PT, R11, RZ, PT ;  /* 0x000000ff0b00720b */ /* 0x000fe40003f55000 */
[----:B------:R-:W-:-:S11]  /*15570*/  @!P1 PRMT R10, RZ, 0x654, R10 ;  /* 0x00000654ff0a9816 */ /* 0x000fd6000000000a */
[----:B------:R-:W0:Y:S01]  /*15580*/  @P2 MUFU.LG2 R4, R11 ;  /* 0x0000000b00042308 */ /* 0x000e220000000c00 */
[C---:B------:R-:W-:Y:S01]  /*15590*/  @P2 FMUL.FTZ R2, R0.reuse, 0.69314718246459960938 ;  /* 0x3f31721800022820 */ /* 0x040fe20000410000 */
[----:B------:R-:W-:-:S04]  /*155a0*/  @P3 FMUL.FTZ R0, R0, 0.69314718246459960938 ;  /* 0x3f31721800003820 */ /* 0x000fc80000410000 */
[----:B------:R-:W-:Y:S02]  /*155b0*/  @P3 FFMA.FTZ R3, R0, R8, R9 ;  /* 0x0000000800033223 */ /* 0x000fe40000010009 */
[----:B------:R-:W1:Y:S01]  /*155c0*/  @P2 MUFU.RCP R21, R11 ;  /* 0x0000000b00152308 */ /* 0x000e620000001000 */
[----:B0-----:R-:W-:-:S04]  /*155d0*/  @P2 FMUL.FTZ R5, R4, 0.69314718246459960938 ;  /* 0x3f31721804052820 */ /* 0x001fc80000410000 */
[----:B------:R-:W-:Y:S01]  /*155e0*/  @P2 FFMA.FTZ R20, R2, R7, R5 ;  /* 0x0000000702142223 */ /* 0x000fe20000010005 */
[----:B------:R-:W-:Y:S02]  /*155f0*/  WARPGROUP.DEPBAR.LE gsb0, 0x0 ;  /* 0x00008000000079c5 */ /* 0x000fe40000010000 */
[----:B------:R-:W-:-:S06]  /*15600*/  WARPGROUP.ARRIVE ;  /* 0x00000000000079c5 */ /* 0x000fcc0000000000 */
[----:B------:R-:W-:Y:S03]  /*15610*/  HGMMA.64x128x16.F32 R88, R164, gdesc[UR4].tnspB, R88, gsb0 ;  /* 0x41e00004a4587df0 */ /* 0x000fe60008000858 */
        /* <DEDUP_REMOVED lines=67> */
.L_x_7853:
[----:B------:R-:W-:Y:S05]  /*15a50*/  WARPSYNC.ALL ;  /* 0x0000000000007948 */ /* 0x000fea0003800000 */
[----:B------:R-:W1:Y:S08]  /*15a60*/  S2UR UR5, SR_CgaCtaId ;  /* 0x00000000000579c3 */ /* 0x000e700000008800 */
[----:B------:R-:W-:Y:S06]  /*15a70*/  BAR.SYNC.DEFER_BLOCKING 0x5, 0x120 ;  /* 0x0144800000007b1d */ /* 0x000fec0000010000 */
[----:B------:R-:W-:Y:S01]  /*15a80*/  UMOV UR4, 0x400 ;  /* 0x0000040000047882 */ /* 0x000fe20000000000 */
[----:B------:R-:W-:Y:S01]  /*15a90*/  BSSY B0, `(.L_x_7959) ;  /* 0x00001c7000007945 */ /* 0x000fe20003800000 */
[----:B-1----:R-:W-:-:S06]  /*15aa0*/  ULEA UR4, UR5, UR4, 0x18 ;  /* 0x0000000405047291 */ /* 0x002fcc000f8ec03f */
[----:B------:R-:W-:-:S05]  /*15ab0*/  MOV R2, UR4 ;  /* 0x0000000400027c02 */ /* 0x000fca0008000f00 */
[----:B------:R1:W2:Y:S01]  /*15ac0*/  LDS.128 R192, [R2+0x288d0] ;  /* 0x0288d00002c07984 */ /* 0x0002a20000000c00 */
[----:B------:R-:W-:Y:S06]  /*15ad0*/  BAR.ARV 0x4, 0x120 ;  /* 0x0104800000007b1d */ /* 0x000fec0000002000 */
[----:B------:R-:W-:Y:S05]  /*15ae0*/  @P1 BRA `(.L_x_7960) ;  /* 0x0000001000a81947 */ /* 0x000fea0003800000 */
[----:B------:R-:W3:Y:S01]  /*15af0*/  S2R R5, SR_SWINHI ;  /* 0x0000000000057919 */ /* 0x000ee20000002f00 */
        /* <DEDUP_REMOVED lines=9> */
[----:B------:R-:W-:Y:S02]  /*15b90*/  MOV R36, R2 ;  /* 0x0000000200247202 */ /* 0x000fe40000000f00 */
[----:B---3--:R-:W-:-:S03]  /*15ba0*/  MOV R37, R5 ;  /* 0x0000000500257202 */ /* 0x008fc60000000f00 */
[----:B------:R-:W-:-:S03]  /*15bb0*/  IMAD.WIDE R8, R232, 0x2, R36 ;  /* 0x00000002e8087825 */ /* 0x000fc600078e0224 */
[C---:B------:R-:W-:Y:S02]  /*15bc0*/  IADD3 R91, P5, R8.reuse, 0x20, RZ ;  /* 0x00000020085b7810 */ /* 0x040fe40007fbe0ff */
[C---:B------:R-:W-:Y:S02]  /*15bd0*/  LOP3.LUT R29, R8.reuse, 0x380, RZ, 0xc0, !PT ;  /* 0x00000380081d7812 */ /* 0x040fe400078ec0ff */
[----:B------:R-:W-:Y:S01]  /*15be0*/  IADD3 R93, P0, R8, 0x40, RZ ;  /* 0x00000040085d7810 */ /* 0x000fe20007f1e0ff */
[--C-:B------:R-:W-:Y:S01]  /*15bf0*/  IMAD.X R5, RZ, RZ, R9.reuse, P5 ;  /* 0x000000ffff057224 */ /* 0x100fe200028e0609 */
[----:B------:R-:W-:Y:S02]  /*15c00*/  LOP3.LUT R4, R91, 0x380, RZ, 0xc0, !PT ;  /* 0x000003805b047812 */ /* 0x000fe400078ec0ff */
[----:B------:R-:W-:Y:S01]  /*15c10*/  SHF.R.U64 R29, R29, 0x3, RZ ;  /* 0x000000031d1d7819 */ /* 0x000fe200000012ff */
[----:B------:R-:W-:Y:S01]  /*15c20*/  IMAD.X R7, RZ, RZ, R9, P0 ;  /* 0x000000ffff077224 */ /* 0x000fe200000e0609 */
[----:B------:R-:W-:-:S02]  /*15c30*/  LOP3.LUT R6, R93, 0x380, RZ, 0xc0, !PT ;  /* 0x000003805d067812 */ /* 0x000fc400078ec0ff */
[C---:B------:R-:W-:Y:S02]  /*15c40*/  IADD3 R95, P1, R8.reuse, 0x60, RZ ;  /* 0x00000060085f7810 */ /* 0x040fe40007f3e0ff */
[C---:B------:R-:W-:Y:S02]  /*15c50*/  IADD3 R97, P2, R8.reuse, 0x4000, RZ ;  /* 0x0000400008617810 */ /* 0x040fe40007f5e0ff */
[C---:B------:R-:W-:Y:S01]  /*15c60*/  IADD3 R99, P3, R8.reuse, 0x4020, RZ ;  /* 0x0000402008637810 */ /* 0x040fe20007f7e0ff */
[--C-:B------:R-:W-:Y:S01]  /*15c70*/  IMAD.X R13, RZ, RZ, R9.reuse, P1 ;  /* 0x000000ffff0d7224 */ /* 0x100fe200008e0609 */
[C---:B------:R-:W-:Y:S01]  /*15c80*/  IADD3 R101, P4, R8.reuse, 0x4040, RZ ;  /* 0x0000404008657810 */ /* 0x040fe20007f9e0ff */
[--C-:B------:R-:W-:Y:S01]  /*15c90*/  IMAD.X R15, RZ, RZ, R9.reuse, P2 ;  /* 0x000000ffff0f7224 */ /* 0x100fe200010e0609 */
[----:B------:R-:W-:Y:S02]  /*15ca0*/  IADD3 R103, P5, R8, 0x4060, RZ ;  /* 0x0000406008677810 */ /* 0x000fe40007fbe0ff */
[----:B------:R-:W-:Y:S01]  /*15cb0*/  SHF.R.U64 R4, R4, 0x3, RZ ;  /* 0x0000000304047819 */ /* 0x000fe200000012ff */
[--C-:B------:R-:W-:Y:S01]  /*15cc0*/  IMAD.X R27, RZ, RZ, R9.reuse, P4 ;  /* 0x000000ffff1b7224 */ /* 0x100fe200020e0609 */
[----:B------:R-:W-:Y:S01]  /*15cd0*/  LOP3.LUT R8, R29, R8, RZ, 0x3c, !PT ;  /* 0x000000081d087212 */ /* 0x000fe200078e3cff */
[----:B------:R-:W-:Y:S01]  /*15ce0*/  IMAD.X R29, RZ, RZ, R9, P5 ;  /* 0x000000ffff1d7224 */ /* 0x000fe200028e0609 */
[----:B------:R-:W-:-:S02]  /*15cf0*/  SHF.R.U64 R6, R6, 0x3, RZ ;  /* 0x0000000306067819 */ /* 0x000fc400000012ff */
[----:B------:R-:W-:Y:S02]  /*15d00*/  LOP3.LUT R4, R4, R91, RZ, 0x3c, !PT ;  /* 0x0000005b04047212 */ /* 0x000fe400078e3cff */
[----:B------:R-:W-:Y:S02]  /*15d10*/  LOP3.LUT R26, R101, 0x380, RZ, 0xc0, !PT ;  /* 0x00000380651a7812 */ /* 0x000fe400078ec0ff */
[----:B------:R-:W-:Y:S02]  /*15d20*/  LOP3.LUT R12, R95, 0x380, RZ, 0xc0, !PT ;  /* 0x000003805f0c7812 */ /* 0x000fe400078ec0ff */
[----:B------:R-:W-:Y:S02]  /*15d30*/  LOP3.LUT R14, R97, 0x380, RZ, 0xc0, !PT ;  /* 0x00000380610e7812 */ /* 0x000fe400078ec0ff */
[----:B------:R-:W-:Y:S02]  /*15d40*/  MOV R91, R8 ;  /* 0x00000008005b7202 */ /* 0x000fe40000000f00 */
[----:B------:R-:W-:-:S02]  /*15d50*/  IADD3.X R25, RZ, R9, RZ, P3, !PT ;  /* 0x00000009ff197210 */ /* 0x000fc40001ffe4ff */
[----:B------:R-:W-:Y:S02]  /*15d60*/  LOP3.LUT R24, R99, 0x380, RZ, 0xc0, !PT ;  /* 0x0000038063187812 */ /* 0x000fe400078ec0ff */
[----:B------:R-:W-:Y:S02]  /*15d70*/  LOP3.LUT R28, R103, 0x380, RZ, 0xc0, !PT ;  /* 0x00000380671c7812 */ /* 0x000fe400078ec0ff */
[----:B------:R-:W-:Y:S02]  /*15d80*/  F2FP.F16.F32.PACK_AB R8, R58, R11 ;  /* 0x0000000b3a08723e */ /* 0x000fe400000000ff */
[----:B------:R-:W-:Y:S02]  /*15d90*/  LOP3.LUT R6, R6, R93, RZ, 0x3c, !PT ;  /* 0x0000005d06067212 */ /* 0x000fe400078e3cff */
[----:B------:R-:W-:Y:S02]  /*15da0*/  F2FP.F16.F32.PACK_AB R9, R89, R90 ;  /* 0x0000005a5909723e */ /* 0x000fe400000000ff */
[----:B------:R-:W-:-:S02]  /*15db0*/  F2FP.F16.F32.PACK_AB R11, R87, R88 ;  /* 0x00000058570b723e */ /* 0x000fc400000000ff */
[----:B------:R-:W-:Y:S02]  /*15dc0*/  SHF.R.U64 R26, R26, 0x3, RZ ;  /* 0x000000031a1a7819 */ /* 0x000fe400000012ff */
[----:B------:R-:W-:Y:S01]  /*15dd0*/  SHF.R.U64 R12, R12, 0x3, RZ ;  /* 0x000000030c0c7819 */ /* 0x000fe200000012ff */
[----:B------:R3:W-:Y:S01]  /*15de0*/  STSM.16.M88.4 [R91], R8 ;  /* 0x000000085b007844 */ /* 0x0007e20000000200 */
[----:B------:R-:W-:Y:S02]  /*15df0*/  SHF.R.U64 R14, R14, 0x3, RZ ;  /* 0x000000030e0e7819 */ /* 0x000fe400000012ff */
[----:B------:R-:W-:Y:S02]  /*15e00*/  SHF.R.U64 R24, R24, 0x3, RZ ;  /* 0x0000000318187819 */ /* 0x000fe400000012ff */
[----:B------:R-:W-:Y:S02]  /*15e10*/  SHF.R.U64 R28, R28, 0x3, RZ ;  /* 0x000000031c1c7819 */ /* 0x000fe400000012ff */
[----:B------:R-:W-:-:S02]  /*15e20*/  MOV R90, R4 ;  /* 0x00000004005a7202 */ /* 0x000fc40000000f00 */
[----:B------:R-:W-:Y:S02]  /*15e30*/  MOV R89, R6 ;  /* 0x0000000600597202 */ /* 0x000fe40000000f00 */
[----:B------:R-:W-:Y:S02]  /*15e40*/  LOP3.LUT R26, R26, R101, RZ, 0x3c, !PT ;  /* 0x000000651a1a7212 */ /* 0x000fe400078e3cff */
[----:B------:R-:W-:Y:S02]  /*15e50*/  F2FP.F16.F32.PACK_AB R4, R50, R49 ;  /* 0x000000313204723e */ /* 0x000fe400000000ff */
[----:B------:R-:W-:Y:S02]  /*15e60*/  F2FP.F16.F32.PACK_AB R5, R85, R86 ;  /* 0x000000565505723e */ /* 0x000fe400000000ff */
[----:B------:R-:W-:Y:S02]  /*15e70*/  F2FP.F16.F32.PACK_AB R6, R57, R48 ;  /* 0x000000303906723e */ /* 0x000fe400000000ff */
[----:B------:R-:W-:-:S02]  /*15e80*/  F2FP.F16.F32.PACK_AB R7, R83, R84 ;  /* 0x000000545307723e */ /* 0x000fc400000000ff */
[----:B------:R-:W-:Y:S02]  /*15e90*/  LOP3.LUT R12, R12, R95, RZ, 0x3c, !PT ;  /* 0x0000005f0c0c7212 */ /* 0x000fe400078e3cff */
[----:B------:R-:W-:Y:S01]  /*15ea0*/  LOP3.LUT R14, R14, R97, RZ, 0x3c, !PT ;  /* 0x000000610e0e7212 */ /* 0x000fe200078e3cff */
[----:B------:R-:W-:Y:S01]  /*15eb0*/  STSM.16.M88.4 [R90], R4 ;  /* 0x000000045a007844 */ /* 0x000fe20000000200 */
        /* <DEDUP_REMOVED lines=8> */
[----:B------:R-:W-:Y:S02]  /*15f40*/  MOV R88, R12 ;  /* 0x0000000c00587202 */ /* 0x000fe40000000f00 */
[----:B------:R-:W-:Y:S02]  /*15f50*/  MOV R87, R14 ;  /* 0x0000000e00577202 */ /* 0x000fe40000000f00 */
[----:B------:R-:W-:-:S02]  /*15f60*/  F2FP.F16.F32.PACK_AB R26, R51, R42 ;  /* 0x0000002a331a723e */ /* 0x000fc400000000ff */
[----:B------:R-:W-:Y:S02]  /*15f70*/  MOV R59, R24 ;  /* 0x00000018003b7202 */ /* 0x000fe40000000f00 */
[----:B------:R-:W-:Y:S02]  /*15f80*/  F2FP.F16.F32.PACK_AB R12, R54, R45 ;  /* 0x0000002d360c723e */ /* 0x000fe400000000ff */
[----:B------:R-:W-:Y:S02]  /*15f90*/  F2FP.F16.F32.PACK_AB R13, R77, R78 ;  /* 0x0000004e4d0d723e */ /* 0x000fe400000000ff */
[----:B------:R-:W-:Y:S01]  /*15fa0*/  F2FP.F16.F32.PACK_AB R14, R53, R44 ;  /* 0x0000002c350e723e */ /* 0x000fe200000000ff */
[----:B------:R-:W-:Y:S01]  /*15fb0*/  IMAD.MOV.U32 R44, RZ, RZ, RZ ;  /* 0x000000ffff2c7224 */ /* 0x000fe200078e00ff */
[----:B------:R-:W-:Y:S02]  /*15fc0*/  F2FP.F16.F32.PACK_AB R15, R75, R76 ;  /* 0x0000004c4b0f723e */ /* 0x000fe400000000ff */
[----:B------:R-:W-:-:S02]  /*15fd0*/  MOV R42, R28 ;  /* 0x0000001c002a7202 */ /* 0x000fc40000000f00 */
[----:B------:R-:W-:Y:S01]  /*15fe0*/  F2FP.F16.F32.PACK_AB R24, R52, R43 ;  /* 0x0000002b3418723e */ /* 0x000fe200000000ff */
[----:B------:R4:W-:Y:S01]  /*15ff0*/  STSM.16.M88.4 [R88], R12 ;  /* 0x0000000c58007844 */ /* 0x0009e20000000200 */
[----:B------:R-:W-:Y:S02]  /*16000*/  F2FP.F16.F32.PACK_AB R25, R73, R74 ;  /* 0x0000004a4919723e */ /* 0x000fe400000000ff */
[----:B------:R-:W-:Y:S02]  /*16010*/  F2FP.F16.F32.PACK_AB R27, R71, R72 ;  /* 0x00000048471b723e */ /* 0x000fe400000000ff */
[----:B------:R-:W-:Y:S02]  /*16020*/  F2FP.F16.F32.PACK_AB R28, R40, R31 ;  /* 0x0000001f281c723e */ /* 0x000fe400000000ff */
[----:B------:R-:W-:Y:S01]  /*16030*/  ISETP.NE.U32.AND P2, PT, RZ, UR4, PT ;  /* 0x00000004ff007c0c */ /* 0x000fe2000bf45070 */
[----:B------:R4:W-:Y:S01]  /*16040*/  STSM.16.M88.4 [R87], R24 ;  /* 0x0000001857007844 */ /* 0x0009e20000000200 */
[----:B---3--:R-:W-:-:S02]  /*16050*/  IADD3 R8, P0, R220, UR4, RZ ;  /* 0x00000004dc087c10 */ /* 0x008fc4000ff1e0ff */
[----:B------:R-:W-:Y:S02]  /*16060*/  F2FP.F16.F32.PACK_AB R29, R69, R70 ;  /* 0x00000046451d723e */ /* 0x000fe400000000ff */
[----:B------:R-:W-:Y:S02]  /*16070*/  F2FP.F16.F32.PACK_AB R31, R67, R68 ;  /* 0x00000044431f723e */ /* 0x000fe400000000ff */
[----:B------:R-:W-:Y:S02]  /*16080*/  F2FP.F16.F32.PACK_AB R4, R39, R38 ;  /* 0x000000262704723e */ /* 0x000fe400000000ff */
[----:B------:R-:W-:Y:S01]  /*16090*/  F2FP.F16.F32.PACK_AB R5, R61, R62 ;  /* 0x0000003e3d05723e */ /* 0x000fe200000000ff */
[----:B------:R4:W-:Y:S01]  /*160a0*/  STSM.16.M88.4 [R59], R28 ;  /* 0x0000001c3b007844 */ /* 0x0009e20000000200 */
[----:B------:R-:W-:Y:S02]  /*160b0*/  F2FP.F16.F32.PACK_AB R6, R21, R0 ;  /* 0x000000001506723e */ /* 0x000fe400000000ff */
[----:B------:R-:W-:Y:S01]  /*160c0*/  F2FP.F16.F32.PACK_AB R7, R151, R60 ;  /* 0x0000003c9707723e */ /* 0x000fe200000000ff */
[----:B------:R4:W-:Y:S01]  /*160d0*/  STSM.16.M88.4 [R58], R32 ;  /* 0x000000203a007844 */ /* 0x0009e20000000200 */
        /* <DEDUP_REMOVED lines=9> */
[----:B------:R-:W-:Y:S02]  /*16170*/  MOV R49, UR4 ;  /* 0x0000000400317c02 */ /* 0x000fe40008000f00 */
[----:B------:R-:W-:Y:S01]  /*16180*/  @P0 IADD3.X R221, R221, UR5, RZ, P1, !PT ;  /* 0x00000005dddd0c10 */ /* 0x000fe20008ffe4ff */
[----:B------:R4:W5:Y:S01]  /*16190*/  @P2 LDG.E R44, desc[UR40][R8.64] ;  /* 0x00000028082c2981 */ /* 0x000962000c1e1900 */
[----:B------:R-:W-:-:S03]  /*161a0*/  IMAD.IADD R11, R16, 0x1, R202 ;  /* 0x00000001100b7824 */ /* 0x000fc600078e02ca */
[----:B------:R4:W5:Y:S01]  /*161b0*/  @P0 LDG.E R49, desc[UR40][R220.64] ;  /* 0x00000028dc310981 */ /* 0x000962000c1e1900 */
[----:B------:R-:W-:Y:S01]  /*161c0*/  IMAD.WIDE R36, R11, 0x2, R36 ;  /* 0x000000020b247825 */ /* 0x000fe200078e0224 */
[----:B------:R-:W-:Y:S06]  /*161d0*/  @P0 BRA `(.L_x_7961) ;  /* 0x0000000000100947 */ /* 0x000fec0003800000 */
[----:B------:R-:W-:Y:S05]  /*161e0*/  @!P2 BRA `(.L_x_7961) ;  /* 0x00000000000ca947 */ /* 0x000fea0003800000 */
[----:B------:R-:W3:Y:S04]  /*161f0*/  LDG.E R0, desc[UR40][R8.64] ;  /* 0x0000002808007981 */ /* 0x000ee8000c1e1900 */
[----:B-----5:R-:W3:Y:S02]  /*16200*/  LDG.E R49, desc[UR40][R8.64+0x4] ;  /* 0x0000042808317981 */ /* 0x020ee4000c1e1900 */
[----:B---3--:R-:W-:-:S07]  /*16210*/  IMAD.IADD R49, R49, 0x1, -R0 ;  /* 0x0000000131317824 */ /* 0x008fce00078e0a00 */
.L_x_7961:
[----:B------:R-:W-:Y:S01]  /*16220*/  SHF.R.S32.HI R48, RZ, 0x1f, R218 ;  /* 0x0000001fff307819 */ /* 0x000fe200000114da */
[----:B------:R-:W-:Y:S01]  /*16230*/  ULDC.64 UR4, c[0x0][0xb70] ;  /* 0x0002dc0000047ab9 */ /* 0x000fe20000000a00 */
[--C-:B-----5:R-:W-:Y:S01]  /*16240*/  SHF.R.S32.HI R45, RZ, 0x1f, R44.reuse ;  /* 0x0000001fff2d7819 */ /* 0x120fe2000001142c */
[----:B------:R-:W-:Y:S01]  /*16250*/  IMAD R10, R224, 0x80, R213 ;  /* 0x00000080e00a7824 */ /* 0x000fe200078e02d5 */
[----:B------:R-:W-:Y:S01]  /*16260*/  SEL R225, R225, RZ, !P2 ;  /* 0x000000ffe1e17207 */ /* 0x000fe20005000000 */
[----:B----4-:R-:W-:Y:S01]  /*16270*/  IMAD R7, R48, UR4, RZ ;  /* 0x0000000430077c24 */ /* 0x010fe2000f8e02ff */
[----:B------:R-:W-:Y:S01]  /*16280*/  SEL R51, R222, RZ, !P2 ;  /* 0x000000ffde337207 */ /* 0x000fe20005000000 */
[----:B------:R-:W-:Y:S01]  /*16290*/  IMAD.WIDE.U32 R4, R218, UR4, R44 ;  /* 0x00000004da047c25 */ /* 0x000fe2000f8e002c */
[C---:B------:R-:W-:Y:S02]  /*162a0*/  IADD3 R9, P0, R36.reuse, 0x1000, RZ ;  /* 0x0000100024097810 */ /* 0x040fe40007f1e0ff */
[----:B------:R-:W-:Y:S01]  /*162b0*/  IADD3 R25, P2, R36, 0x3000, RZ ;  /* 0x0000300024197810 */ /* 0x000fe20007f5e0ff */
[----:B------:R-:W-:Y:S01]  /*162c0*/  IMAD R7, R218, UR5, R7 ;  /* 0x00000005da077c24 */ /* 0x000fe2000f8e0207 */
[----:B------:R-:W-:Y:S01]  /*162d0*/  ULDC.64 UR4, c[0x0][0xb78] ;  /* 0x0002de0000047ab9 */ /* 0x000fe20000000a00 */
[----:B------:R-:W-:Y:S01]  /*162e0*/  LOP3.LUT R8, R9, 0x380, RZ, 0xc0, !PT ;  /* 0x0000038009087812 */ /* 0x000fe200078ec0ff */
[----:B------:R-:W-:Y:S01]  /*162f0*/  IMAD R0, R225, UR4, RZ ;  /* 0x00000004e1007c24 */ /* 0x000fe2000f8e02ff */
[----:B------:R-:W-:Y:S01]  /*16300*/  IADD3 R13, P1, R36, 0x2000, RZ ;  /* 0x00002000240d7810 */ /* 0x000fe20007f3e0ff */
[----:B------:R-:W-:Y:S01]  /*16310*/  IMAD.IADD R5, R5, 0x1, R7 ;  /* 0x0000000105057824 */ /* 0x000fe200078e0207 */
[----:B------:R-:W-:Y:S01]  /*16320*/  SHF.R.S32.HI R7, RZ, 0x1f, R10 ;  /* 0x0000001fff077819 */ /* 0x000fe2000001140a */
[----:B------:R-:W-:Y:S01]  /*16330*/  IMAD R6, R51, UR5, R0 ;  /* 0x0000000533067c24 */ /* 0x000fe2000f8e0200 */
[----:B------:R-:W-:Y:S01]  /*16340*/  LOP3.LUT R24, R25, 0x380, RZ, 0xc0, !PT ;  /* 0x0000038019187812 */ /* 0x000fe200078ec0ff */
[----:B------:R-:W-:Y:S01]  /*16350*/  IMAD.WIDE.U32 R4, R51, UR4, R4 ;  /* 0x0000000433047c25 */ /* 0x000fe2000f8e0004 */
[----:B------:R-:W-:Y:S01]  /*16360*/  ULDC.64 UR4, c[0x0][0xb40] ;  /* 0x0002d00000047ab9 */ /* 0x000fe20000000a00 */
[----:B------:R-:W-:-:S02]  /*16370*/  SHF.R.U64 R8, R8, 0x3, RZ ;  /* 0x0000000308087819 */ /* 0x000fc400000012ff */
[----:B------:R-:W-:Y:S02]  /*16380*/  LOP3.LUT R12, R13, 0x380, RZ, 0xc0, !PT ;  /* 0x000003800d0c7812 */ /* 0x000fe400078ec0ff */
[----:B------:R-:W-:Y:S02]  /*16390*/  IADD3 R0, P4, R10, R4, RZ ;  /* 0x000000040a007210 */ /* 0x000fe40007f9e0ff */
[----:B------:R-:W-:Y:S02]  /*163a0*/  SHF.R.U64 R24, R24, 0x3, RZ ;  /* 0x0000000318187819 */ /* 0x000fe400000012ff */
[----:B------:R-:W-:Y:S02]  /*163b0*/  IADD3.X R7, R7, R5, R6, P4, !PT ;  /* 0x0000000507077210 */ /* 0x000fe400027fe406 */
[----:B------:R-:W-:Y:S02]  /*163c0*/  LEA R46, P5, R0, UR4, 0x2 ;  /* 0x00000004002e7c11 */ /* 0x000fe4000f8a10ff */
[----:B------:R-:W-:Y:S01]  /*163d0*/  LOP3.LUT R8, R8, R9, RZ, 0x3c, !PT ;  /* 0x0000000908087212 */ /* 0x000fe200078e3cff */
[----:B------:R-:W-:Y:S01]  /*163e0*/  IMAD.X R9, RZ, RZ, R37, P0 ;  /* 0x000000ffff097224 */ /* 0x000fe200000e0625 */
[----:B------:R-:W-:-:S02]  /*163f0*/  SHF.R.U64 R12, R12, 0x3, RZ ;  /* 0x000000030c0c7819 */ /* 0x000fc400000012ff */
[----:B------:R-:W-:Y:S01]  /*16400*/  LEA.HI.X R47, R0, UR5, R7, 0x2, P5 ;  /* 0x00000005002f7c11 */ /* 0x000fe2000a8f1407 */
[----:B------:R-:W-:Y:S01]  /*16410*/  VIADD R0, R10, 0x8 ;  /* 0x000000080a007836 */ /* 0x000fe20000000000 */
[----:B------:R-:W-:Y:S01]  /*16420*/  LOP3.LUT R24, R24, R25, RZ, 0x3c, !PT ;  /* 0x0000001918187212 */ /* 0x000fe200078e3cff */
[----:B------:R-:W-:Y:S01]  /*16430*/  IMAD.X R25, RZ, RZ, R37, P2 ;  /* 0x000000ffff197224 */ /* 0x000fe200010e0625 */
[----:B------:R-:W-:Y:S01]  /*16440*/  LOP3.LUT P0, RZ, R227, 0x3, RZ, 0xc0, !PT ;  /* 0x00000003e3ff7812 */ /* 0x000fe2000780c0ff */
[----:B------:R-:W-:Y:S01]  /*16450*/  ULDC.64 UR4, c[0x0][0xaa0] ;  /* 0x0002a80000047ab9 */ /* 0x000fe20000000a00 */
[C---:B------:R-:W-:Y:S02]  /*16460*/  IADD3 R29, P3, R36.reuse, 0x4000, RZ ;  /* 0x00004000241d7810 */ /* 0x040fe40007f7e0ff */
[C---:B------:R-:W-:Y:S02]  /*16470*/  IADD3 R33, P4, R36.reuse, 0x5000, RZ ;  /* 0x0000500024217810 */ /* 0x040fe40007f9e0ff */
[----:B------:R-:W-:-:S02]  /*16480*/  IADD3 R39, P5, R36, 0x6000, RZ ;  /* 0x0000600024277810 */ /* 0x000fc40007fbe0ff */
[----:B------:R-:W-:Y:S02]  /*16490*/  LOP3.LUT R12, R12, R13, RZ, 0x3c, !PT ;  /* 0x0000000d0c0c7212 */ /* 0x000fe400078e3cff */
[----:B------:R-:W-:Y:S02]  /*164a0*/  IADD3 R7, P2, R36, 0x7000, RZ ;  /* 0x0000700024077810 */ /* 0x000fe40007f5e0ff */
[----:B------:R-:W-:Y:S02]  /*164b0*/  IADD3.X R13, RZ, R37, RZ, P1, !PT ;  /* 0x00000025ff0d7210 */ /* 0x000fe40000ffe4ff */
[----:B------:R-:W-:Y:S01]  /*164c0*/  ISETP.GE.OR P1, PT, R10, R49, P0 ;  /* 0x000000310a00720c */ /* 0x000fe20000726670 */
[----:B------:R-:W-:Y:S01]  /*164d0*/  IMAD.X R41, RZ, RZ, R37, P2 ;  /* 0x000000ffff297224 */ /* 0x000fe200010e0625 */
[----:B------:R-:W-:Y:S02]  /*164e0*/  LOP3.LUT R28, R29, 0x380, RZ, 0xc0, !PT ;  /* 0x000003801d1c7812 */ /* 0x000fe400078ec0ff */
[----:B------:R-:W-:-:S02]  /*164f0*/  LOP3.LUT R32, R33, 0x380, RZ, 0xc0, !PT ;  /* 0x0000038021207812 */ /* 0x000fc400078ec0ff */
[----:B------:R-:W-:Y:S02]  /*16500*/  LOP3.LUT R38, R39, 0x380, RZ, 0xc0, !PT ;  /* 0x0000038027267812 */ /* 0x000fe400078ec0ff */
[----:B------:R-:W-:Y:S02]  /*16510*/  LOP3.LUT R5, R36, 0x380, RZ, 0xc0, !PT ;  /* 0x0000038024057812 */ /* 0x000fe400078ec0ff */
[----:B------:R-:W-:Y:S02]  /*16520*/  ISETP.GE.OR P0, PT, R0, R49, P0 ;  /* 0x000000310000720c */ /* 0x000fe40000706670 */
[----:B------:R-:W-:Y:S01]  /*16530*/  LOP3.LUT R0, R7, 0x380, RZ, 0xc0, !PT ;  /* 0x0000038007007812 */ /* 0x000fe200078ec0ff */
[----:B------:R3:W-:Y:S01]  /*16540*/  @!P1 STG.E desc[UR40][R46.64], R20 ;  /* 0x000000142e009986 */ /* 0x0007e2000c101928 */
[----:B------:R-:W-:Y:S02]  /*16550*/  SHF.R.U64 R28, R28, 0x3, RZ ;  /* 0x000000031c1c7819 */ /* 0x000fe400000012ff */
[----:B------:R-:W-:-:S02]  /*16560*/  SHF.R.U64 R32, R32, 0x3, RZ ;  /* 0x0000000320207819 */ /* 0x000fc400000012ff */
        /* <DEDUP_REMOVED lines=9> */
[----:B------:R-:W5:Y:S01]  /*16600*/  LD.E.128 R8, desc[UR40][R8.64] ;  /* 0x0000002808087980 */ /* 0x000f62000c101d00 */
[----:B------:R-:W-:Y:S01]  /*16610*/  LOP3.LUT R4, R5, R36, RZ, 0x3c, !PT ;  /* 0x0000002405047212 */ /* 0x000fe200078e3cff */
[----:B------:R-:W-:Y:S01]  /*16620*/  IMAD.MOV.U32 R5, RZ, RZ, R37 ;  /* 0x000000ffff057224 */ /* 0x000fe200078e0025 */
[----:B------:R-:W-:Y:S01]  /*16630*/  IADD3.X R39, RZ, R37, RZ, P5, !PT ;  /* 0x00000025ff277210 */ /* 0x000fe20002ffe4ff */
[----:B------:R-:W5:Y:S01]  /*16640*/  LD.E.128 R12, desc[UR40][R12.64] ;  /* 0x000000280c0c7980 */ /* 0x000f62000c101d00 */
[----:B------:R-:W-:Y:S01]  /*16650*/  LOP3.LUT R40, R0, R7, RZ, 0x3c, !PT ;  /* 0x0000000700287212 */ /* 0x000fe200078e3cff */
[----:B------:R-:W-:-:S02]  /*16660*/  IMAD R45, R45, UR4, RZ ;  /* 0x000000042d2d7c24 */ /* 0x000fc4000f8e02ff */
[----:B------:R-:W5:Y:S01]  /*16670*/  LD.E.128 R4, desc[UR40][R4.64] ;  /* 0x0000002804047980 */ /* 0x000f62000c101d00 */
[----:B---3--:R-:W-:-:S03]  /*16680*/  IMAD.MOV.U32 R20, RZ, RZ, R16 ;  /* 0x000000ffff147224 */ /* 0x008fc600078e0010 */
        /* <DEDUP_REMOVED lines=11> */
[----:B---3--:R-:W3:Y:S01]  /*16740*/  FENCE.VIEW.ASYNC.S ;  /* 0x00000000000073c6 */ /* 0x008ee20000000000 */
[----:B------:R-:W-:-:S04]  /*16750*/  IMAD.WIDE.U32 R20, R44, UR4, R20 ;  /* 0x000000042c147c25 */ /* 0x000fc8000f8e0014 */
[----:B------:R-:W-:Y:S01]  /*16760*/  IMAD R45, R44, UR5, R45 ;  /* 0x000000052c2d7c24 */ /* 0x000fe2000f8e022d */
[----:B------:R-:W-:Y:S01]  /*16770*/  ULDC.64 UR4, c[0x0][0xae0] ;  /* 0x0002b80000047ab9 */ /* 0x000fe20000000a00 */
[----:B------:R-:W-:Y:S02]  /*16780*/  IMAD R49, R224, -0x80, R49 ;  /* 0xffffff80e0317824 */ /* 0x000fe400078e0231 */
[----:B----4-:R-:W-:Y:S01]  /*16790*/  IMAD R3, R48, UR4, RZ ;  /* 0x0000000430037c24 */ /* 0x010fe2000f8e02ff */
[----:B------:R-:W-:Y:S02]  /*167a0*/  IADD3 R21, R21, R45, RZ ;  /* 0x0000002d15157210 */ /* 0x000fe40007ffe0ff */
        /* <DEDUP_REMOVED lines=11> */
[----:B---3--:R3:W-:Y:S01]  /*16860*/  SYNCS.ARRIVE.TRANS64.RED.A1T0 RZ, [R0+URZ], RZ ;  /* 0x000000ff00ff79a7 */ /* 0x0087e2000810043f */
[----:B------:R-:W-:-:S02]  /*16870*/  ISETP.GE.AND P0, PT, R188, R49, PT ;  /* 0x00000031bc00720c */ /* 0x000fc40003f06270 */
[-C--:B------:R-:W-:Y:S01]  /*16880*/  ISETP.GE.AND P1, PT, R187, R49.reuse, PT ;  /* 0x00000031bb00720c */ /* 0x080fe20003f26270 */
[----:B------:R-:W-:Y:S01]  /*16890*/  IMAD.WIDE R44, R224, 0x80, R18 ;  /* 0x00000080e02c7825 */ /* 0x000fe200078e0212 */
[----:B------:R-:W-:-:S03]  /*168a0*/  ISETP.GE.AND P2, PT, R189, R49, PT ;  /* 0x00000031bd00720c */ /* 0x000fc60003f46270 */
[----:B------:R-:W-:Y:S01]  /*168b0*/  IMAD.IADD R51, R47, 0x1, R3 ;  /* 0x000000012f337824 */ /* 0x000fe200078e0203 */
[----:B---3--:R-:W-:Y:S09]  /*168c0*/  @P3 BRA `(.L_x_7963) ;  /* 0x00000000003c3947 */ /* 0x008ff20003800000 */
[----:B------:R-:W-:Y:S01]  /*168d0*/  ULDC.64 UR6, c[0x0][0xad8] ;  /* 0x0002b60000067ab9 */ /* 0x000fe20000000a00 */
[----:B------:R-:W-:Y:S01]  /*168e0*/  MOV R21, R51 ;  /* 0x0000003300157202 */ /* 0x000fe20000000f00 */
[----:B------:R-:W-:Y:S01]  /*168f0*/  IMAD R3, R45, UR6, RZ ;  /* 0x000000062d037c24 */ /* 0x000fe2000f8e02ff */
[----:B------:R-:W-:Y:S01]  /*16900*/  ULDC UR4, c[0x0][0xa8c] ;  /* 0x0002a30000047ab9 */ /* 0x000fe20000000800 */
        /* <DEDUP_REMOVED lines=10> */
[----:B------:R3:W-:Y:S02]  /*169b0*/  @!P4 STG.E.128 desc[UR40][R48.64+0x80], R28 ;  /* 0x0000801c3000c986 */ /* 0x0007e4000c101d28 */
.L_x_7963:
[----:B------:R-:W-:Y:S05]  /*169c0*/  BSYNC B1 ;  /* 0x0000000000017941 */ /* 0x000fea0003800000 */
.L_x_7962:
        /* <DEDUP_REMOVED lines=14> */
[----:B------:R-:W-:Y:S02]  /*16ab0*/  LEA R6, P0, R4, UR6, 0x1 ;  /* 0x0000000604067c11 */ /* 0x000fe4000f8008ff */
[----:B------:R-:W-:-:S04]  /*16ac0*/  IADD3 R3, R5, R3, RZ ;  /* 0x0000000305037210 */ /* 0x000fc80007ffe0ff */
[----:B------:R-:W-:-:S05]  /*16ad0*/  LEA.HI.X R7, R4, UR7, R3, 0x1, P0 ;  /* 0x0000000704077c11 */ /* 0x000fca00080f0c03 */
[----:B------:R4:W-:Y:S04]  /*16ae0*/  @!P3 STG.E.128 desc[UR40][R6.64], R8 ;  /* 0x000000080600b986 */ /* 0x0009e8000c101d28 */
[----:B------:R4:W-:Y:S02]  /*16af0*/  @!P4 STG.E.128 desc[UR40][R6.64+0x80], R32 ;  /* 0x000080200600c986 */ /* 0x0009e4000c101d28 */
.L_x_7965:
[----:B------:R-:W-:Y:S05]  /*16b00*/  BSYNC B1 ;  /* 0x0000000000017941 */ /* 0x000fea0003800000 */
.L_x_7964:
        /* <DEDUP_REMOVED lines=19> */
.L_x_7967:
[----:B------:R-:W-:Y:S05]  /*16c40*/  BSYNC B1 ;  /* 0x0000000000017941 */ /* 0x000fea0003800000 */
.L_x_7966:
[----:B------:R-:W-:Y:S05]  /*16c50*/  @P2 BRA `(.L_x_7968) ;  /* 0x0000000800a82947 */ /* 0x000fea0003800000 */
[----:B------:R-:W-:Y:S01]  /*16c60*/  IADD3 R3, P0, R44, 0x60, RZ ;  /* 0x000000602c037810 */ /* 0x000fe20007f1e0ff */
[----:B------:R-:W-:Y:S01]  /*16c70*/  ULDC.64 UR6, c[0x0][0xad8] ;  /* 0x0002b60000067ab9 */ /* 0x000fe20000000a00 */
[----:B---3-5:R-:W-:Y:S01]  /*16c80*/  IMAD.MOV.U32 R4, RZ, RZ, R46 ;  /* 0x000000ffff047224 */ /* 0x028fe200078e002e */
[----:B------:R-:W-:Y:S01]  /*16c90*/  ULDC UR4, c[0x0][0xa8c] ;  /* 0x0002a30000047ab9 */ /* 0x000fe20000000800 */
[----:B------:R-:W-:Y:S01]  /*16ca0*/  IADD3.X R44, RZ, R45, RZ, P0, !PT ;  /* 0x0000002dff2c7210 */ /* 0x000fe200007fe4ff */
[----:B------:R-:W-:Y:S01]  /*16cb0*/  IMAD.MOV.U32 R5, RZ, RZ, R51 ;  /* 0x000000ffff057224 */ /* 0x000fe200078e0033 */
[----:B------:R-:W-:-:S03]  /*16cc0*/  ISETP.GE.AND P1, PT, R16, UR4, PT ;  /* 0x0000000410007c0c */ /* 0x000fc6000bf26270 */
[----:B------:R-:W-:Y:S02]  /*16cd0*/  IMAD R44, R44, UR6, RZ ;  /* 0x000000062c2c7c24 */ /* 0x000fe4000f8e02ff */
[----:B------:R-:W-:-:S04]  /*16ce0*/  IMAD.WIDE.U32 R4, R3, UR6, R4 ;  /* 0x0000000603047c25 */ /* 0x000fc8000f8e0004 */
[----:B------:R-:W-:Y:S01]  /*16cf0*/  IMAD R3, R3, UR7, R44 ;  /* 0x0000000703037c24 */ /* 0x000fe2000f8e022c */
[----:B------:R-:W-:Y:S02]  /*16d00*/  ULDC.64 UR6, c[0x0][0xa80] ;  /* 0x0002a00000067ab9 */ /* 0x000fe40000000a00 */
[----:B----4-:R-:W-:Y:S01]  /*16d10*/  LEA R6, P0, R4, UR6, 0x1 ;  /* 0x0000000604067c11 */ /* 0x010fe2000f8008ff */
[----:B------:R-:W-:-:S05]  /*16d20*/  IMAD.IADD R3, R5, 0x1, R3 ;  /* 0x0000000105037824 */ /* 0x000fca00078e0203 */
[----:B------:R-:W-:Y:S02]  /*16d30*/  LEA.HI.X R7, R4, UR7, R3, 0x1, P0 ;  /* 0x0000000704077c11 */ /* 0x000fe400080f0c03 */
[----:B------:R-:W-:-:S03]  /*16d40*/  ISETP.GE.AND P0, PT, R196, UR4, PT ;  /* 0x00000004c4007c0c */ /* 0x000fc6000bf06270 */
[----:B------:R3:W-:Y:S10]  /*16d50*/  @!P1 STG.E.128 desc[UR40][R6.64], R24 ;  /* 0x0000001806009986 */ /* 0x0007f4000c101d28 */
[----:B------:R-:W-:Y:S05]  /*16d60*/  @P0 BRA `(.L_x_7968) ;  /* 0x0000000800640947 */ /* 0x000fea0003800000 */
[----:B------:R4:W-:Y:S01]  /*16d70*/  STG.E.128 desc[UR40][R6.64+0x80], R40 ;  /* 0x0000802806007986 */ /* 0x0009e2000c101d28 */
[----:B------:R-:W-:Y:S05]  /*16d80*/  BRA `(.L_x_7968) ;  /* 0x00000008005c7947 */ /* 0x000fea0003800000 */
.L_x_7960:
        /* <DEDUP_REMOVED lines=12> */
[----:B------:R-:W-:Y:S02]  /*16e50*/  MOV R3, UR4 ;  /* 0x0000000400037c02 */ /* 0x000fe40008000f00 */
[----:B------:R-:W-:-:S05]  /*16e60*/  @P1 IADD3.X R221, R221, UR5, RZ, P2, !PT ;  /* 0x00000005dddd1c10 */ /* 0x000fca00097fe4ff */
[----:B------:R3:W5:Y:S01]  /*16e70*/  @P1 LDG.E R3, desc[UR40][R220.64] ;  /* 0x00000028dc031981 */ /* 0x000762000c1e1900 */
[----:B------:R-:W-:Y:S01]  /*16e80*/  ISETP.GT.AND P2, PT, R233, 0x7f, PT ;  /* 0x0000007fe900780c */ /* 0x000fe20003f44270 */
[----:B------:R-:W-:-:S12]  /*16e90*/  @P1 BRA `(.L_x_7969) ;  /* 0x0000000000101947 */ /* 0x000fd80003800000 */
[----:B------:R-:W-:Y:S05]  /*16ea0*/  @!P0 BRA `(.L_x_7969) ;  /* 0x00000000000c8947 */ /* 0x000fea0003800000 */
[----:B------:R-:W4:Y:S04]  /*16eb0*/  LDG.E R0, desc[UR40][R4.64] ;  /* 0x0000002804007981 */ /* 0x000f28000c1e1900 */
[----:B-----5:R-:W4:Y:S02]  /*16ec0*/  LDG.E R3, desc[UR40][R4.64+0x4] ;  /* 0x0000042804037981 */ /* 0x020f24000c1e1900 */
[----:B----4-:R-:W-:-:S07]  /*16ed0*/  IMAD.IADD R3, R3, 0x1, -R0 ;  /* 0x0000000103037824 */ /* 0x010fce00078e0a00 */
.L_x_7969:
[----:B------:R-:W-:Y:S01]  /*16ee0*/  BSSY B1, `(.L_x_7970) ;  /* 0x000001c000017945 */ /* 0x000fe20003800000 */
[----:B------:R-:W-:Y:S02]  /*16ef0*/  SHF.R.S32.HI R10, RZ, 0x1f, R218 ;  /* 0x0000001fff0a7819 */ /* 0x000fe400000114da */
[----:B------:R-:W-:Y:S02]  /*16f00*/  SEL R11, R222, RZ, !P0 ;  /* 0x000000ffde0b7207 */ /* 0x000fe40004000000 */
[----:B------:R-:W-:Y:S02]  /*16f10*/  SEL R225, R225, RZ, !P0 ;  /* 0x000000ffe1e17207 */ /* 0x000fe40004000000 */
[----:B-----5:R-:W-:Y:S01]  /*16f20*/  SHF.R.S32.HI R8, RZ, 0x1f, R9 ;  /* 0x0000001fff087819 */ /* 0x020fe20000011409 */
[----:B------:R-:W-:Y:S06]  /*16f30*/  @P2 BRA `(.L_x_7971) ;  /* 0x0000000000582947 */ /* 0x000fec0003800000 */
[----:B---3--:R-:W3:Y:S02]  /*16f40*/  S2R R5, SR_TID.X ;  /* 0x0000000000057919 */ /* 0x008ee40000002100 */
[----:B---3--:R-:W-:-:S04]  /*16f50*/  IMAD R0, R224, 0x80, R5 ;  /* 0x00000080e0007824 */ /* 0x008fc800078e0205 */
        /* <DEDUP_REMOVED lines=20> */
.L_x_7971:
[----:B------:R-:W-:Y:S05]  /*170a0*/  BSYNC B1 ;  /* 0x0000000000017941 */ /* 0x000fea0003800000 */
.L_x_7970:
[----:B------:R-:W-:Y:S01]  /*170b0*/  ULDC.64 UR4, c[0x0][0xaa0] ;  /* 0x0002a80000047ab9 */ /* 0x000fe20000000a00 */
[----:B---3--:R-:W-:Y:S01]  /*170c0*/  IMAD.MOV.U32 R4, RZ, RZ, R16 ;  /* 0x000000ffff047224 */ /* 0x008fe200078e0010 */
[----:B------:R-:W-:Y:S01]  /*170d0*/  BSSY B1, `(.L_x_7972) ;  /* 0x0000028000017945 */ /* 0x000fe20003800000 */
[----:B----4-:R-:W-:Y:S02]  /*170e0*/  IMAD.MOV.U32 R5, RZ, RZ, R17 ;  /* 0x000000ffff057224 */ /* 0x010fe400078e0011 */
        /* <DEDUP_REMOVED lines=37> */
[----:B------:R3:W-:Y:S02]  /*17340*/  @!P5 STG.E.128 desc[UR40][R12.64+0x80], RZ ;  /* 0x000080ff0c00d986 */ /* 0x0007e4000c101d28 */
.L_x_7973:
[----:B------:R-:W-:Y:S05]  /*17350*/  BSYNC B1 ;  /* 0x0000000000017941 */ /* 0x000fea0003800000 */
.L_x_7972:
        /* <DEDUP_REMOVED lines=14> */
[----:B---3--:R-:W-:Y:S02]  /*17440*/  LEA R12, P2, R4, UR6, 0x1 ;  /* 0x00000006040c7c11 */ /* 0x008fe4000f8408ff */
[----:B------:R-:W-:-:S04]  /*17450*/  IADD3 R3, R5, R3, RZ ;  /* 0x0000000305037210 */ /* 0x000fc80007ffe0ff */
[----:B------:R-:W-:-:S05]  /*17460*/  LEA.HI.X R13, R4, UR7, R3, 0x1, P2 ;  /* 0x00000007040d7c11 */ /* 0x000fca00090f0c03 */
[----:B------:R4:W-:Y:S04]  /*17470*/  @!P3 STG.E.128 desc[UR40][R12.64], RZ ;  /* 0x000000ff0c00b986 */ /* 0x0009e8000c101d28 */
[----:B------:R4:W-:Y:S02]  /*17480*/  @!P4 STG.E.128 desc[UR40][R12.64+0x80], RZ ;  /* 0x000080ff0c00c986 */ /* 0x0009e4000c101d28 */
.L_x_7975:
[----:B------:R-:W-:Y:S05]  /*17490*/  BSYNC B1 ;  /* 0x0000000000017941 */ /* 0x000fea0003800000 */
.L_x_7974:
        /* <DEDUP_REMOVED lines=14> */
[----:B---34-:R-:W-:Y:S01]  /*17580*/  LEA R12, P0, R4, UR6, 0x1 ;  /* 0x00000006040c7c11 */ /* 0x018fe2000f8008ff */
[----:B------:R-:W-:-:S05]  /*17590*/  IMAD.IADD R3, R5, 0x1, R3 ;  /* 0x0000000105037824 */ /* 0x000fca00078e0203 */
[----:B------:R-:W-:-:S05]  /*175a0*/  LEA.HI.X R13, R4, UR7, R3, 0x1, P0 ;  /* 0x00000007040d7c11 */ /* 0x000fca00080f0c03 */
[----:B------:R3:W-:Y:S04]  /*175b0*/  @!P2 STG.E.128 desc[UR40][R12.64], RZ ;  /* 0x000000ff0c00a986 */ /* 0x0007e8000c101d28 */
[----:B------:R3:W-:Y:S02]  /*175c0*/  @!P3 STG.E.128 desc[UR40][R12.64+0x80], RZ ;  /* 0x000080ff0c00b986 */ /* 0x0007e4000c101d28 */
.L_x_7977:
[----:B------:R-:W-:Y:S05]  /*175d0*/  BSYNC B1 ;  /* 0x0000000000017941 */ /* 0x000fea0003800000 */
.L_x_7976:
        /* <DEDUP_REMOVED lines=16> */
[----:B------:R0:W-:Y:S04]  /*176e0*/  @!P1 STG.E.128 desc[UR40][R6.64], RZ ;  /* 0x000000ff06009986 */ /* 0x0001e8000c101d28 */
[----:B------:R0:W-:Y:S02]  /*176f0*/  @!P2 STG.E.128 desc[UR40][R6.64+0x80], RZ ;  /* 0x000080ff0600a986 */ /* 0x0001e4000c101d28 */
.L_x_7968:
[----:B------:R-:W-:Y:S05]  /*17700*/  BSYNC B0 ;  /* 0x0000000000007941 */ /* 0x000fea0003800000 */
.L_x_7959:
[----:B------:R-:W-:Y:S02]  /*17710*/  ULDC UR4, c[0x0][0xc14] ;  /* 0x0003050000047ab9 */ /* 0x000fe40000000800 */
[----:B--2---:R-:W-:-:S13]  /*17720*/  ISETP.GE.AND P0, PT, R195, UR4, PT ;  /* 0x00000004c3007c0c */ /* 0x004fda000bf06270 */
[----:B------:R-:W-:Y:S05]  /*17730*/  @!P0 BRA `(.L_x_7978) ;  /* 0xfffffe9800748947 */ /* 0x000fea000383ffff */
[----:B------:R-:W-:Y:S05]  /*17740*/  BRA `(.L_x_7757) ;  /* 0x0000005c00ac7947 */ /* 0x000fea0003800000 */
.L_x_7755:
[----:B------:R-:W-:-:S08]  /*17750*/  NOP ;  /* 0x0000000000007918 */ /* 0x000fd00000000000 */
[----:B--2---:R-:W0:-:S00]  /*17760*/  USETMAXREG.DEALLOC.CTAPOOL 0x18 ;  /* 0x00000018000079c8 */ /* 0x004e0000080e0500 */
        /* <DEDUP_REMOVED lines=59> */
.L_x_7983:
        /* <DEDUP_REMOVED lines=16> */
.L_x_7982:
[----:B------:R-:W-:Y:S05]  /*17c20*/  BSYNC B0 ;  /* 0x0000000000007941 */ /* 0x000fea0003800000 */
.L_x_7981:
        /* <DEDUP_REMOVED lines=25> */
.L_x_7979:
        /* <DEDUP_REMOVED lines=20> */
.L_x_7984:
        /* <DEDUP_REMOVED lines=38> */
[----:B------:R-:W-:Y:S02]  /*18160*/  LOP3.LUT R2, R5, R8, RZ, 0x3c, !PT ;  /* 0x0000000805027212 */ /* 0x000fe400078e3cff */
[----:B------:R-:W-:Y:S01]  /*18170*/  IADD3 R7, RZ, -R7, RZ ;  /* 0x80000007ff077210 */ /* 0x000fe20007ffe0ff */
        /* <DEDUP_REMOVED lines=16> */
.L_x_7980:
[----:B------:R-:W-:Y:S01]  /*18280*/  IMAD.MOV.U32 R17, RZ, RZ, RZ ;  /* 0x000000ffff117224 */ /* 0x000fe200078e00ff */
[----:B------:R-:W-:Y:S01]  /*18290*/  MOV R18, RZ ;  /* 0x000000ff00127202 */ /* 0x000fe20000000f00 */
[----:B------:R-:W-:-:S07]  /*182a0*/  IMAD.U32 R16, RZ, RZ, UR6 ;  /* 0x00000006ff107e24 */ /* 0x000fce000f8e00ff */
.L_x_7985:
        /* <DEDUP_REMOVED lines=22> */
[----:B------:R-:W-:Y:S01]  /*18410*/  ULDC.64 UR38, c[0x0][0x198] ;  /* 0x0000660000267ab9 */ /* 0x000fe20000000a00 */
[----:B------:R-:W-:Y:S02]  /*18420*/  ULDC UR36, c[0x0][0xc] ;  /* 0x0000030000247ab9 */ /* 0x000fe40000000800 */
[----:B------:R-:W-:Y:S02]  /*18430*/  LOP3.LUT R2, R2, 0xfffffffd, RZ, 0xc0, !PT ;  /* 0xfffffffd02027812 */ /* 0x000fe400078ec0ff */
[----:B--2---:R-:W-:Y:S02]  /*18440*/  LOP3.LUT R3, R4, 0x2, RZ, 0xfc, !PT ;  /* 0x0000000204037812 */ /* 0x004fe400078efcff */
[----:B------:R-:W1:Y:S03]  /*18450*/  S2R R4, SR_TID.X ;  /* 0x0000000000047919 */ /* 0x000e660000002100 */
[----:B------:R2:W-:Y:S04]  /*18460*/  STL [R1+0x2c], R3 ;  /* 0x00002c0301007387 */ /* 0x0005e80000100800 */
[----:B------:R2:W-:Y:S04]  /*18470*/  STL [R1+0xc], RZ ;  /* 0x00000cff01007387 */ /* 0x0005e80000100800 */
[----:B------:R2:W-:Y:S04]  /*18480*/  STL [R1+0x10], R0 ;  /* 0x0000100001007387 */ /* 0x0005e80000100800 */
        /* <DEDUP_REMOVED lines=9> */
.L_x_8075:
[----:B--23--:R-:W1:Y:S02]  /*18520*/  LDC.64 R2, c[0x0][0xc60] ;  /* 0x00031800ff027b82 */ /* 0x00ce640000000a00 */
        /* <DEDUP_REMOVED lines=30> */
[----:B------:R-:W-:Y:S01]  /*18710*/  IADD3 R6, P1, R15, UR8, RZ ;  /* 0x000000080f067c10 */ /* 0x000fe2000ff3e0ff */
[----:B------:R-:W-:Y:S01]  /*18720*/  IMAD.U32 R10, RZ, RZ, UR4 ;  /* 0x00000004ff0a7e24 */ /* 0x000fe2000f8e00ff */
[----:B------:R-:W-:-:S02]  /*18730*/  ULDC.64 UR4, c[0x0][0x3f8] ;  /* 0x0000fe0000047ab9 */ /* 0x000fc40000000a00 */
[----:B------:R-:W-:-:S03]  /*18740*/  IADD3.X R7, R14, UR9, RZ, P1, !PT ;  /* 0x000000090e077c10 */ /* 0x000fc60008ffe4ff */
        /* <DEDUP_REMOVED lines=12> */
[----:B------:R-:W-:Y:S02]  /*18810*/  ISETP.NE.U32.AND P1, PT, RZ, UR10, PT ;  /* 0x0000000aff007c0c */ /* 0x000fe4000bf25070 */
[----:B------:R-:W-:Y:S02]  /*18820*/  MOV R0, UR6 ;  /* 0x0000000600007c02 */ /* 0x000fe40008000f00 */
[----:B------:R-:W-:Y:S01]  /*18830*/  ISETP.NE.AND.EX P1, PT, RZ, UR11, PT, P1 ;  /* 0x0000000bff007c0c */ /* 0x000fe2000bf25310 */
[----:B--2---:R1:W-:Y:S02]  /*18840*/  STL [R1+0x38], R9 ;  /* 0x0000380901007387 */ /* 0x0043e40000100800 */
[----:B-1----:R-:W-:Y:S01]  /*18850*/  IMAD.U32 R9, RZ, RZ, UR4 ;  /* 0x00000004ff097e24 */ /* 0x002fe2000f8e00ff */
[----:B0-----:R-:W-:Y:S09]  /*18860*/  @P0 BRA `(.L_x_7987) ;  /* 0x0000000000100947 */ /* 0x001ff20003800000 */
[----:B------:R-:W-:Y:S05]  /*18870*/  @!P2 BRA `(.L_x_7987) ;  /* 0x00000000000ca947 */ /* 0x000fea0003800000 */
[----:B-----5:R-:W2:Y:S04]  /*18880*/  LDG.E R10, desc[UR40][R2.64] ;  /* 0x00000028020a7981 */ /* 0x020ea8000c1e1900 */
[----:B------:R-:W2:Y:S02]  /*18890*/  LDG.E R2, desc[UR40][R2.64+0x4] ;  /* 0x0000042802027981 */ /* 0x000ea4000c1e1900 */
[----:B--2---:R-:W-:-:S07]  /*188a0*/  IMAD.IADD R10, R2, 0x1, -R10 ;  /* 0x00000001020a7824 */ /* 0x004fce00078e0a0a */
.L_x_7987:
        /* <DEDUP_REMOVED lines=14> */
.L_x_7988:
[----:B------:R-:W-:Y:S05]  /*18990*/  @!P3 BRA `(.L_x_7989) ;  /* 0x00000000000cb947 */ /* 0x000fea0003800000 */
[----:B------:R-:W2:Y:S04]  /*189a0*/  LDG.E R9, desc[UR40][R6.64] ;  /* 0x0000002806097981 */ /* 0x000ea8000c1e1900 */
[----:B------:R-:W2:Y:S02]  /*189b0*/  LDG.E R6, desc[UR40][R6.64+0x4] ;  /* 0x0000042806067981 */ /* 0x000ea4000c1e1900 */
[----:B--2---:R-:W-:-:S07]  /*189c0*/  IMAD.IADD R9, R6, 0x1, -R9 ;  /* 0x0000000106097824 */ /* 0x004fce00078e0a09 */
.L_x_7989:
[----:B01----:R-:W2:Y:S01]  /*189d0*/  @P1 LDG.E R2, desc[UR40][R4.64] ;  /* 0x0000002804021981 */ /* 0x003ea2000c1e1900 */
[----:B-----5:R-:W-:-:S03]  /*189e0*/  IMAD.IADD R9, R9, 0x1, -R8 ;  /* 0x0000000109097824 */ /* 0x020fc600078e0a08 */
[----:B------:R-:W2:Y:S01]  /*189f0*/  @P1 LDG.E R4, desc[UR40][R4.64+0x4] ;  /* 0x0000042804041981 */ /* 0x000ea2000c1e1900 */
[----:B------:R-:W-:Y:S01]  /*18a00*/  LEA R3, R17, 0xff, 0x7 ;  /* 0x000000ff11037811 */ /* 0x000fe200078e38ff */
[----:B------:R-:W-:Y:S01]  /*18a10*/  BSSY B0, `(.L_x_7990) ;  /* 0x00000e2000007945 */ /* 0x000fe20003800000 */
[----:B------:R-:W-:Y:S01]  /*18a20*/  PLOP3.LUT P2, PT, PT, PT, PT, 0x80, 0x0 ;  /* 0x000000000000781c */ /* 0x000fe20003f4f070 */
[----:B--2---:R-:W-:-:S04]  /*18a30*/  @P1 IMAD.IADD R0, R4, 0x1, -R2 ;  /* 0x0000000104001824 */ /* 0x004fc800078e0a02 */
[----:B------:R-:W-:-:S05]  /*18a40*/  IMAD.IADD R2, R9, 0x1, R0 ;  /* 0x0000000109027824 */ /* 0x000fca00078e0200 */
[C---:B------:R-:W-:Y:S02]  /*18a50*/  IADD3 R10, R2.reuse, R3, -R10 ;  /* 0x00000003020a7210 */ /* 0x040fe40007ffe80a */
[----:B------:R-:W-:-:S04]  /*18a60*/  IADD3 R2, R2, 0x7f, RZ ;  /* 0x0000007f02027810 */ /* 0x000fc80007ffe0ff */
[----:B------:R-:W-:-:S04]  /*18a70*/  SHF.R.S32.HI R3, RZ, 0x1f, R2 ;  /* 0x0000001fff037819 */ /* 0x000fc80000011402 */
[----:B------:R-:W-:Y:S02]  /*18a80*/  LEA.HI R3, R3, R2, RZ, 0x7 ;  /* 0x0000000203037211 */ /* 0x000fe400078f38ff */
[----:B------:R-:W-:-:S04]  /*18a90*/  SHF.R.S32.HI R2, RZ, 0x1f, R10 ;  /* 0x0000001fff027819 */ /* 0x000fc8000001140a */
[----:B------:R-:W-:Y:S02]  /*18aa0*/  LEA.HI R2, R2, R10, RZ, 0x7 ;  /* 0x0000000a02027211 */ /* 0x000fe400078f38ff */
[----:B------:R-:W-:Y:S02]  /*18ab0*/  SHF.R.S32.HI R3, RZ, 0x7, R3 ;  /* 0x00000007ff037819 */ /* 0x000fe40000011403 */
[----:B------:R-:W-:-:S04]  /*18ac0*/  SHF.R.S32.HI R2, RZ, 0x7, R2 ;  /* 0x00000007ff027819 */ /* 0x000fc80000011402 */
[----:B------:R-:W-:Y:S01]  /*18ad0*/  VIMNMX R6, R3, R2, PT ;  /* 0x0000000203067248 */ /* 0x000fe20003fe0100 */
[----:B------:R-:W-:-:S04]  /*18ae0*/  IMAD.MOV R3, RZ, RZ, -R9 ;  /* 0x000000ffff037224 */ /* 0x000fc800078e0a09 */
[----:B------:R-:W-:Y:S01]  /*18af0*/  IMAD R2, R6, 0x80, -R9 ;  /* 0x0000008006027824 */ /* 0x000fe200078e0a09 */
[----:B------:R-:W-:-:S04]  /*18b00*/  VIMNMX R3, RZ, R3, !PT ;  /* 0x00000003ff037248 */ /* 0x000fc80007fe0100 */
[----:B------:R-:W-:-:S04]  /*18b10*/  VIMNMX R0, R2, R0, PT ;  /* 0x0000000002007248 */ /* 0x000fc80003fe0100 */
[----:B------:R-:W-:Y:S01]  /*18b20*/  ISETP.GT.AND P0, PT, R0, R3, PT ;  /* 0x000000030000720c */ /* 0x000fe20003f04270 */
[----:B------:R0:W-:-:S12]  /*18b30*/  STL [R1+0x20], R6 ;  /* 0x0000200601007387 */ /* 0x0001d80000100800 */
[----:B------:R-:W-:Y:S01]  /*18b40*/  @P0 VIADD R2, R0, 0x7f ;  /* 0x0000007f00020836 */ /* 0x000fe20000000000 */
[----:B------:R-:W-:-:S04]  /*18b50*/  SHF.R.U32.HI R0, RZ, 0x7, R3 ;  /* 0x00000007ff007819 */ /* 0x000fc80000011603 */
[----:B------:R-:W-:Y:S01]  /*18b60*/  @P0 SHF.R.S32.HI R3, RZ, 0x1f, R2 ;  /* 0x0000001fff030819 */ /* 0x000fe20000011402 */
[----:B------:R-:W-:-:S03]  /*18b70*/  IMAD.MOV.U32 R4, RZ, RZ, R0 ;  /* 0x000000ffff047224 */ /* 0x000fc600078e0000 */
[----:B------:R-:W-:-:S04]  /*18b80*/  @P0 LEA.HI R2, R3, R2, RZ, 0x7 ;  /* 0x0000000203020211 */ /* 0x000fc800078f38ff */
[----:B------:R-:W-:-:S04]  /*18b90*/  @P0 SHF.R.S32.HI R4, RZ, 0x7, R2 ;  /* 0x00000007ff040819 */ /* 0x000fc80000011402 */
        /* <DEDUP_REMOVED lines=12> */
.L_x_8193:
[----:B------:R-:W-:-:S03]  /*18c60*/  UMOV UR4, 0xffffffff ;  /* 0xffffffff00047882 */ /* 0x000fc60000000000 */
[----:B------:R-:W-:Y:S05]  /*18c70*/  BRA.DIV UR4, `(.L_x_7993) ;  /* 0x0000006204b87947 */ /* 0x000fea000b800000 */
[----:B------:R-:W-:-:S13]  /*18c80*/  ELECT P6, URZ, PT ;  /* 0x00000000003f782f */ /* 0x000fda00038c0000 */
.L_x_8196:
        /* <DEDUP_REMOVED lines=12> */
.L_x_8197:
[----:B------:R-:W-:Y:S05]  /*18d50*/  BSYNC B1 ;  /* 0x0000000000017941 */ /* 0x000fea0003800000 */
.L_x_7994:
        /* <DEDUP_REMOVED lines=8> */
.L_x_8198:
        /* <DEDUP_REMOVED lines=11> */
.L_x_7999:
        /* <DEDUP_REMOVED lines=10> */
[----:B--2---:R-:W-:-:S04]  /*18f30*/  LEA R6, R6, R9, 0xf ;  /* 0x0000000906067211 */ /* 0x004fc800078e78ff */
        /* <DEDUP_REMOVED lines=13> */
.L_x_8199:
        /* <DEDUP_REMOVED lines=10> */
.L_x_8001:
[----:B------:R-:W-:Y:S01]  /*190b0*/  LEA R7, R7, R9, 0x1 ;  /* 0x0000000907077211 */ /* 0x000fe200078e08ff */
        /* <DEDUP_REMOVED lines=9> */
[----:B------:R-:W-:-:S05]  /*19150*/  R2UR UR13, R3 ;  /* 0x00000000030d72ca */ /* 0x000fca00000e0000 */
[----:B------:R-:W-:Y:S02]  /*19160*/  UIADD3 UR9, UR9, 0x288b0, URZ ;  /* 0x000288b009097890 */ /* 0x000fe4000fffe03f */
        /* <DEDUP_REMOVED lines=8> */
.L_x_7997:
[----:B------:R-:W-:Y:S05]  /*191f0*/  BSYNC B1 ;  /* 0x0000000000017941 */ /* 0x000fea0003800000 */
.L_x_7996:
[----:B0-----:R-:W2:Y:S04]  /*19200*/  LDL.LU R5, [R1+0xc] ;  /* 0x00000c0001057983 */ /* 0x001ea80000300800 */
        /* <DEDUP_REMOVED lines=15> */
.L_x_8008:
        /* <DEDUP_REMOVED lines=9> */
.L_x_8200:
        /* <DEDUP_REMOVED lines=11> */
.L_x_8005:
        /* <DEDUP_REMOVED lines=22> */
.L_x_8201:
        /* <DEDUP_REMOVED lines=8> */
.L_x_8007:
        /* <DEDUP_REMOVED lines=19> */
.L_x_8003:
[----:B------:R-:W-:Y:S05]  /*19750*/  BSYNC B1 ;  /* 0x0000000000017941 */ /* 0x000fea0003800000 */
.L_x_8002:
        /* <DEDUP_REMOVED lines=13> */
.L_x_7991:
[----:B------:R-:W-:Y:S05]  /*19830*/  BSYNC B0 ;  /* 0x0000000000007941 */ /* 0x000fea0003800000 */
.L_x_7990:
        /* <DEDUP_REMOVED lines=23> */
.L_x_8010:
        /* <DEDUP_REMOVED lines=15> */
[----:B0-----:R-:W-:Y:S01]  /*19aa0*/  MOV R8, 0x70 ;  /* 0x0000007000087802 */ /* 0x001fe20000000f00 */
[----:B------:R-:W-:Y:S02]  /*19ab0*/  IMAD.U32 R7, RZ, RZ, UR9 ;  /* 0x00000009ff077e24 */ /* 0x000fe4000f8e00ff */
[----:B------:R-:W-:-:S02]  /*19ac0*/  IMAD.U32 R10, RZ, RZ, UR4 ;  /* 0x00000004ff0a7e24 */ /* 0x000fc4000f8e00ff */
[----:B------:R-:W-:Y:S02]  /*19ad0*/  IMAD.U32 R11, RZ, RZ, UR5 ;  /* 0x00000005ff0b7e24 */ /* 0x000fe4000f8e00ff */
[----:B------:R-:W-:Y:S02]  /*19ae0*/  IMAD.MOV.U32 R12, RZ, RZ, 0x1 ;  /* 0x00000001ff0c7424 */ /* 0x000fe400078e00ff */
[----:B------:R-:W-:-:S07]  /*19af0*/  IMAD.MOV.U32 R13, RZ, RZ, RZ ;  /* 0x000000ffff0d7224 */ /* 0x000fce00078e00ff */
[----:B------:R-:W-:-:S07]  /*19b00*/  LEPC R20, `(.L_x_8012) ;  /* 0x000000001014794e */ /* 0x000fce0000000000 */
[----:B-1----:R-:W-:Y:S05]  /*19b10*/  CALL.ABS.NOINC R2 ;  /* 0x0000000002007343 */ /* 0x002fea0003c00000 */
.L_x_8012:
        /* <DEDUP_REMOVED lines=20> */
.L_x_8014:
        /* <DEDUP_REMOVED lines=16> */
.L_x_8013:
[----:B------:R-:W2:Y:S01]  /*19d60*/  LDL.LU R2, [R1+0x24] ;  /* 0x0000240001027983 */ /* 0x000ea20000300800 */
[----:B------:R-:W-:-:S03]  /*19d70*/  ULDC.64 UR4, c[0x0][0x9f8] ;  /* 0x00027e0000047ab9 */ /* 0x000fc60000000a00 */
[----:B------:R-:W3:Y:S04]  /*19d80*/  LDL.LU R0, [R1+0x28] ;  /* 0x0000280001007983 */ /* 0x000ee80000300800 */
[----:B------:R-:W4:Y:S04]  /*19d90*/  LDL.LU R4, [R1+0x38] ;  /* 0x0000380001047983 */ /* 0x000f280000300800 */
[----:B------:R-:W4:Y:S01]  /*19da0*/  LDL.LU R6, [R1+0x1c] ;  /* 0x00001c0001067983 */ /* 0x000f220000300800 */
[----:B------:R-:W-:-:S04]  /*19db0*/  ISETP.NE.U32.AND P0, PT, RZ, UR4, PT ;  /* 0x00000004ff007c0c */ /* 0x000fc8000bf05070 */
[----:B------:R-:W-:Y:S01]  /*19dc0*/  ISETP.NE.AND.EX P0, PT, RZ, UR5, PT, P0 ;  /* 0x00000005ff007c0c */ /* 0x000fe2000bf05300 */
[----:B0-----:R-:W0:Y:S01]  /*19dd0*/  S2R R7, SR_TID.X ;  /* 0x0000000000077919 */ /* 0x001e220000002100 */
[----:B------:R-:W-:Y:S01]  /*19de0*/  IMAD.MOV.U32 R5, RZ, RZ, R18 ;  /* 0x000000ffff057224 */ /* 0x000fe200078e0012 */
        /* <DEDUP_REMOVED lines=17> */
[----:B0-----:R-:W-:-:S05]  /*19f00*/  @P0 IMAD.HI.U32 R2, R18, R2, RZ ;  /* 0x0000000212020227 */ /* 0x001fca00078e00ff */
[----:B-1----:R-:W-:Y:S02]  /*19f10*/  @P0 SHF.R.U32.HI R5, RZ, R4, R2 ;  /* 0x00000004ff050219 */ /* 0x002fe40000011602 */
[----:B------:R-:W-:-:S04]  /*19f20*/  ISETP.NE.U32.AND P0, PT, RZ, UR4, PT ;  /* 0x00000004ff007c0c */ /* 0x000fc8000bf05070 */
[----:B------:R-:W-:-:S04]  /*19f30*/  ISETP.NE.AND.EX P0, PT, RZ, UR5, PT, P0 ;  /* 0x00000005ff007c0c */ /* 0x000fc8000bf05300 */
[----:B------:R-:W-:-:S09]  /*19f40*/  SEL R2, R6, RZ, !P0 ;  /* 0x000000ff06027207 */ /* 0x000fd20004000000 */
.L_x_8015:
        /* <DEDUP_REMOVED lines=16> */
.L_x_8016:
        /* <DEDUP_REMOVED lines=15> */
[----:B-----5:R-:W-:Y:S02]  /*1a140*/  SEL R6, R0, RZ, !P0 ;  /* 0x000000ff00067207 */ /* 0x020fe40004000000 */
[----:B--2---:R-:W-:Y:S01]  /*1a150*/  IADD3 R4, R4, -0x1, RZ ;  /* 0xffffffff04047810 */ /* 0x004fe20007ffe0ff */
[----:B------:R-:W-:Y:S06]  /*1a160*/  BRA.DIV UR4, `(.L_x_8017) ;  /* 0x0000005204007947 */ /* 0x000fec000b800000 */
.L_x_8204:
[----:B------:R-:W-:Y:S01]  /*1a170*/  UMOV UR4, 0xffffffff ;  /* 0xffffffff00047882 */ /* 0x000fe20000000000 */
[----:B------:R-:W-:Y:S02]  /*1a180*/  SHF.R.S32.HI R17, RZ, 0x1f, R0 ;  /* 0x0000001fff117819 */ /* 0x000fe40000011400 */
[----:B------:R-:W-:Y:S05]  /*1a190*/  BRA.DIV UR4, `(.L_x_8018) ;  /* 0x0000005204287947 */ /* 0x000fea000b800000 */
[----:B------:R-:W-:-:S13]  /*1a1a0*/  ELECT P6, URZ, PT ;  /* 0x00000000003f782f */ /* 0x000fda00038c0000 */
.L_x_8207:
        /* <DEDUP_REMOVED lines=21> */
.L_x_8020:
        /* <DEDUP_REMOVED lines=9> */
.L_x_8208:
        /* <DEDUP_REMOVED lines=11> */
.L_x_8022:
        /* <DEDUP_REMOVED lines=27> */
.L_x_8019:
        /* <DEDUP_REMOVED lines=39> */
.L_x_8209:
[----:B------:R-:W-:Y:S05]  /*1a860*/  BSYNC B0 ;  /* 0x0000000000007941 */ /* 0x000fea0003800000 */
.L_x_8023:
[----:B0-----:R-:W2:Y:S01]  /*1a870*/  LDL R3, [R1+0x20] ;  /* 0x0000200001037983 */ /* 0x001ea20000100800 */
[----:B------:R-:W-:Y:S01]  /*1a880*/  BSSY B0, `(.L_x_8025) ;  /* 0x000018b000007945 */ /* 0x000fe20003800000 */
[----:B--2---:R-:W-:-:S13]  /*1a890*/  ISETP.GE.AND P0, PT, R3, 0x2, PT ;  /* 0x000000020300780c */ /* 0x004fda0003f06270 */
[----:B------:R-:W-:Y:S05]  /*1a8a0*/  @!P0 BRA `(.L_x_8026) ;  /* 0x0000001800208947 */ /* 0x000fea0003800000 */
[C---:B------:R-:W-:Y:S01]  /*1a8b0*/  LOP3.LUT R2, R3.reuse, 0x1, RZ, 0xc0, !PT ;  /* 0x0000000103027812 */ /* 0x040fe200078ec0ff */
[----:B------:R-:W-:Y:S03]  /*1a8c0*/  BSSY B1, `(.L_x_8027) ;  /* 0x0000087000017945 */ /* 0x000fe60003800000 */
[----:B------:R-:W-:Y:S02]  /*1a8d0*/  ISETP.NE.U32.AND P0, PT, R2, 0x1, PT ;  /* 0x000000010200780c */ /* 0x000fe40003f05070 */
[----:B------:R-:W-:-:S05]  /*1a8e0*/  IADD3 R2, R3, -0x2, RZ ;  /* 0xfffffffe03027810 */ /* 0x000fca0007ffe0ff */
[----:B------:R-:W-:-:S06]  /*1a8f0*/  IMAD.MOV.U32 R7, RZ, RZ, R2 ;  /* 0x000000ffff077224 */ /* 0x000fcc00078e0002 */
        /* <DEDUP_REMOVED lines=25> */
[----:B------:R-:W-:-:S04]  /*1aa90*/  IMAD.MOV.U32 R10, RZ, RZ, R3 ;  /* 0x000000ffff0a7224 */ /* 0x000fc800078e0003 */
[----:B------:R-:W-:-:S04]  /*1aaa0*/  IMAD.WIDE.U32 R10, R0, UR4, R10 ;  /* 0x00000004000a7c25 */ /* 0x000fc8000f8e000a */
[----:B------:R-:W-:Y:S01]  /*1aab0*/  IMAD.IADD R7, R7, 0x1, R11 ;  /* 0x0000000107077824 */ /* 0x000fe200078e020b */
[----:B------:R-:W-:-:S04]  /*1aac0*/  LEA R8, P0, R10, R8, 0x2 ;  /* 0x000000080a087211 */ /* 0x000fc800078010ff */
[----:B------:R-:W-:Y:S01]  /*1aad0*/  LEA.HI.X R9, R10, R9, R7, 0x2, P0 ;  /* 0x000000090a097211 */ /* 0x000fe200000f1407 */
[----:B------:R-:W-:-:S04]  /*1aae0*/  IMAD.MOV R7, RZ, RZ, -R3 ;  /* 0x000000ffff077224 */ /* 0x000fc800078e0a03 */
[----:B------:R0:W5:Y:S01]  /*1aaf0*/  LDG.E R3, desc[UR40][R8.64] ;  /* 0x0000002808037981 */ /* 0x000162000c1e1900 */
[----:B------:R-:W-:-:S07]  /*1ab00*/  IMAD R7, R14, R7, R2 ;  /* 0x000000070e077224 */ /* 0x000fce00078e0202 */
.L_x_8031:
[----:B0-----:R-:W0:Y:S01]  /*1ab10*/  S2R R9, SR_CgaCtaId ;  /* 0x0000000000097919 */ /* 0x001e220000008800 */
[----:B------:R-:W-:-:S04]  /*1ab20*/  MOV R8, 0x400 ;  /* 0x0000040000087802 */ /* 0x000fc80000000f00 */
[----:B0-----:R-:W-:Y:S02]  /*1ab30*/  LEA R8, R9, R8, 0x18 ;  /* 0x0000000809087211 */ /* 0x001fe400078ec0ff */
[----:B------:R-:W-:-:S03]  /*1ab40*/  SHF.L.U32 R9, R13, 0x1f, RZ ;  /* 0x0000001f0d097819 */ /* 0x000fc600000006ff */
[----:B------:R-:W-:-:S04]  /*1ab50*/  IMAD R8, R12, 0x8, R8 ;  /* 0x000000080c087824 */ /* 0x000fc800078e0208 */
[----:B------:R-:W0:Y:S02]  /*1ab60*/  SYNCS.PHASECHK.TRANS64.TRYWAIT P0, [R8+URZ+0x28840], R9 ;  /* 0x02884009080075a7 */ /* 0x000e24000800017f */
[----:B0-----:R-:W-:Y:S05]  /*1ab70*/  @!P0 BRA `(.L_x_8032) ;  /* 0x0000004800048947 */ /* 0x001fea0003800000 */
.L_x_8210:
        /* <DEDUP_REMOVED lines=11> */
.L_x_8033:
        /* <DEDUP_REMOVED lines=32> */
.L_x_8211:
[----:B------:R-:W2:Y:S01]  /*1ae30*/  LDL R10, [R1+0x2c] ;  /* 0x00002c00010a7983 */ /* 0x000ea20000100800 */
[----:B------:R-:W1:Y:S02]  /*1ae40*/  S2R R11, SR_TID.X ;  /* 0x00000000000b7919 */ /* 0x000e640000002100 */
[----:B-1----:R-:W-:-:S04]  /*1ae50*/  LOP3.LUT R11, R11, 0x7f, RZ, 0xc0, !PT ;  /* 0x0000007f0b0b7812 */ /* 0x002fc800078ec0ff */
[----:B------:R-:W-:-:S13]  /*1ae60*/  ISETP.NE.AND P0, PT, R11, RZ, PT ;  /* 0x000000ff0b00720c */ /* 0x000fda0003f05270 */
[----:B0-----:R-:W-:-:S04]  /*1ae70*/  @!P0 IMAD.MOV.U32 R9, RZ, RZ, 0x8000 ;  /* 0x00008000ff098424 */ /* 0x001fc800078e00ff */
[----:B------:R2:W-:Y:S02]  /*1ae80*/  @!P0 SYNCS.ARRIVE.TRANS64 RZ, [R8+URZ+0x28850], R9 ;  /* 0x0288500908ff89a7 */ /* 0x0005e4000800003f */
[----:B--2---:R-:W-:-:S04]  /*1ae90*/  PRMT R9, R10, 0x9910, RZ ;  /* 0x000099100a097816 */ /* 0x004fc800000000ff */
[----:B------:R-:W-:-:S13]  /*1aea0*/  ISETP.NE.AND P0, PT, R9, 0x2, PT ;  /* 0x000000020900780c */ /* 0x000fda0003f05270 */
[----:B------:R-:W-:Y:S05]  /*1aeb0*/  @P0 BRA `(.L_x_8035) ;  /* 0x0000000000040947 */ /* 0x000fea0003800000 */
[----:B------:R-:W-:Y:S01]  /*1aec0*/  BPT.TRAP 0x1 ;  /* 0x000000040000795c */ /* 0x000fe20000300000 */
.L_x_8035:
[----:B------:R-:W2:Y:S02]  /*1aed0*/  LDL R9, [R1+0x14] ;  /* 0x0000140001097983 */ /* 0x000ea40000100800 */
[----:B--2---:R-:W-:-:S13]  /*1aee0*/  LOP3.LUT P0, RZ, R9, 0x40, RZ, 0xc0, !PT ;  /* 0x0000004009ff7812 */ /* 0x004fda000780c0ff */
[----:B------:R-:W-:Y:S05]  /*1aef0*/  @P0 BRA `(.L_x_8036) ;  /* 0x0000000000040947 */ /* 0x000fea0003800000 */
[----:B------:R-:W-:Y:S01]  /*1af00*/  BPT.TRAP 0x1 ;  /* 0x000000040000795c */ /* 0x000fe20000300000 */
.L_x_8036:
        /* <DEDUP_REMOVED lines=29> */
.L_x_8030:
[----:B------:R-:W-:Y:S05]  /*1b0e0*/  BSYNC B2 ;  /* 0x0000000000027941 */ /* 0x000fea0003800000 */
.L_x_8029:
[----:B------:R-:W2:Y:S04]  /*1b0f0*/  LDL.LU R3, [R1+0x20] ;  /* 0x0000200001037983 */ /* 0x000ea80000300800 */
[----:B------:R0:W-:Y:S04]  /*1b100*/  STL [R1], R12 ;  /* 0x0000000c01007387 */ /* 0x0001e80000100800 */
[----:B------:R0:W-:Y:S02]  /*1b110*/  STL [R1+0x8], R13 ;  /* 0x0000080d01007387 */ /* 0x0001e40000100800 */
[----:B0-2---:R-:W-:-:S07]  /*1b120*/  VIADD R7, R3, 0xfffffffd ;  /* 0xfffffffd03077836 */ /* 0x005fce0000000000 */
.L_x_8028:
[----:B------:R-:W-:Y:S05]  /*1b130*/  BSYNC B1 ;  /* 0x0000000000017941 */ /* 0x000fea0003800000 */
.L_x_8027:
[----:B------:R-:W-:-:S13]  /*1b140*/  ISETP.NE.AND P0, PT, R2, RZ, PT ;  /* 0x000000ff0200720c */ /* 0x000fda0003f05270 */
[----:B------:R-:W-:Y:S05]  /*1b150*/  @!P0 BRA `(.L_x_8026) ;  /* 0x0000000c00f48947 */ /* 0x000fea0003800000 */
[----:B------:R-:W-:-:S07]  /*1b160*/  IMAD.MOV.U32 R11, RZ, RZ, R6 ;  /* 0x000000ffff0b7224 */ /* 0x000fce00078e0006 */
.L_x_8053:
        /* <DEDUP_REMOVED lines=32> */
.L_x_8039:
[----:B------:R-:W1:Y:S01]  /*1b370*/  S2R R3, SR_CgaCtaId ;  /* 0x0000000000037919 */ /* 0x000e620000008800 */
[----:B------:R-:W-:-:S04]  /*1b380*/  MOV R2, 0x400 ;  /* 0x0000040000027802 */ /* 0x000fc80000000f00 */
[----:B-1----:R-:W-:Y:S02]  /*1b390*/  LEA R2, R3, R2, 0x18 ;  /* 0x0000000203027211 */ /* 0x002fe400078ec0ff */
[----:B------:R-:W-:-:S03]  /*1b3a0*/  SHF.L.U32 R3, R9, 0x1f, RZ ;  /* 0x0000001f09037819 */ /* 0x000fc600000006ff */
[----:B------:R-:W-:-:S04]  /*1b3b0*/  IMAD R2, R8, 0x8, R2 ;  /* 0x0000000808027824 */ /* 0x000fc800078e0202 */
[----:B------:R-:W1:Y:S02]  /*1b3c0*/  SYNCS.PHASECHK.TRANS64.TRYWAIT P0, [R2+URZ+0x28840], R3 ;  /* 0x02884003020075a7 */ /* 0x000e64000800017f */
[----:B-1----:R-:W-:Y:S05]  /*1b3d0*/  @!P0 BRA `(.L_x_8040) ;  /* 0x0000004000148947 */ /* 0x002fea0003800000 */
.L_x_8212:
        /* <DEDUP_REMOVED lines=11> */
.L_x_8041:
        /* <DEDUP_REMOVED lines=32> */
.L_x_8213:
        /* <DEDUP_REMOVED lines=10> */
.L_x_8043:
[----:B------:R-:W2:Y:S02]  /*1b730*/  LDL R3, [R1+0x14] ;  /* 0x0000140001037983 */ /* 0x000ea40000100800 */
[----:B--2---:R-:W-:-:S13]  /*1b740*/  LOP3.LUT P0, RZ, R3, 0x40, RZ, 0xc0, !PT ;  /* 0x0000004003ff7812 */ /* 0x004fda000780c0ff */
[----:B------:R-:W-:Y:S05]  /*1b750*/  @P0 BRA `(.L_x_8044) ;  /* 0x0000000000040947 */ /* 0x000fea0003800000 */
[----:B------:R-:W-:Y:S01]  /*1b760*/  BPT.TRAP 0x1 ;  /* 0x000000040000795c */ /* 0x000fe20000300000 */
.L_x_8044:
        /* <DEDUP_REMOVED lines=14> */
[----:B------:R-:W-:Y:S01]  /*1b850*/  MOV R4, R12 ;  /* 0x0000000c00047202 */ /* 0x000fe20000000f00 */
        /* <DEDUP_REMOVED lines=14> */
.L_x_8038:
[----:B------:R-:W-:Y:S05]  /*1b940*/  BSYNC B1 ;  /* 0x0000000000017941 */ /* 0x000fea0003800000 */
.L_x_8037:
        /* <DEDUP_REMOVED lines=31> */
.L_x_8047:
[----:B------:R-:W2:Y:S01]  /*1bb40*/  S2R R3, SR_CgaCtaId ;  /* 0x0000000000037919 */ /* 0x000ea20000008800 */
[----:B------:R-:W-:-:S04]  /*1bb50*/  MOV R2, 0x400 ;  /* 0x0000040000027802 */ /* 0x000fc80000000f00 */
[----:B--2---:R-:W-:Y:S02]  /*1bb60*/  LEA R2, R3, R2, 0x18 ;  /* 0x0000000203027211 */ /* 0x004fe400078ec0ff */
[----:B------:R-:W-:-:S03]  /*1bb70*/  SHF.L.U32 R3, R14, 0x1f, RZ ;  /* 0x0000001f0e037819 */ /* 0x000fc600000006ff */
[----:B------:R-:W-:-:S04]  /*1bb80*/  IMAD R2, R15, 0x8, R2 ;  /* 0x000000080f027824 */ /* 0x000fc800078e0202 */
[----:B------:R-:W2:Y:S02]  /*1bb90*/  SYNCS.PHASECHK.TRANS64.TRYWAIT P0, [R2+URZ+0x28840], R3 ;  /* 0x02884003020075a7 */ /* 0x000ea4000800017f */
[----:B--2---:R-:W-:Y:S05]  /*1bba0*/  @!P0 BRA `(.L_x_8048) ;  /* 0x0000003800488947 */ /* 0x004fea0003800000 */
.L_x_8214:
        /* <DEDUP_REMOVED lines=11> */
.L_x_8049:
        /* <DEDUP_REMOVED lines=31> */
.L_x_8215:
[----:B------:R-:W2:Y:S01]  /*1be50*/  LDL R12, [R1+0x2c] ;  /* 0x00002c00010c7983 */ /* 0x000ea20000100800 */
[----:B------:R-:W1:Y:S02]  /*1be60*/  S2R R3, SR_TID.X ;  /* 0x0000000000037919 */ /* 0x000e640000002100 */
[----:B-1----:R-:W-:-:S04]  /*1be70*/  LOP3.LUT R3, R3, 0x7f, RZ, 0xc0, !PT ;  /* 0x0000007f03037812 */ /* 0x002fc800078ec0ff */
[----:B------:R-:W-:-:S13]  /*1be80*/  ISETP.NE.AND P0, PT, R3, RZ, PT ;  /* 0x000000ff0300720c */ /* 0x000fda0003f05270 */
[----:B------:R-:W-:-:S04]  /*1be90*/  @!P0 IMAD.MOV.U32 R3, RZ, RZ, 0x8000 ;  /* 0x00008000ff038424 */ /* 0x000fc800078e00ff */
[----:B------:R2:W-:Y:S02]  /*1bea0*/  @!P0 SYNCS.ARRIVE.TRANS64 RZ, [R2+URZ+0x28850], R3 ;  /* 0x0288500302ff89a7 */ /* 0x0005e4000800003f */
[----:B--2---:R-:W-:-:S04]  /*1beb0*/  PRMT R3, R12, 0x9910, RZ ;  /* 0x000099100c037816 */ /* 0x004fc800000000ff */
[----:B------:R-:W-:-:S13]  /*1bec0*/  ISETP.NE.AND P0, PT, R3, 0x2, PT ;  /* 0x000000020300780c */ /* 0x000fda0003f05270 */
[----:B------:R-:W-:Y:S05]  /*1bed0*/  @P0 BRA `(.L_x_8051) ;  /* 0x0000000000040947 */ /* 0x000fea0003800000 */
[----:B------:R-:W-:Y:S01]  /*1bee0*/  BPT.TRAP 0x1 ;  /* 0x000000040000795c */ /* 0x000fe20000300000 */
.L_x_8051:
[----:B------:R-:W2:Y:S02]  /*1bef0*/  LDL R3, [R1+0x14] ;  /* 0x0000140001037983 */ /* 0x000ea40000100800 */
[----:B--2---:R-:W-:-:S13]  /*1bf00*/  LOP3.LUT P0, RZ, R3, 0x40, RZ, 0xc0, !PT ;  /* 0x0000004003ff7812 */ /* 0x004fda000780c0ff */
[----:B------:R-:W-:Y:S05]  /*1bf10*/  @P0 BRA `(.L_x_8052) ;  /* 0x0000000000040947 */ /* 0x000fea0003800000 */
[----:B------:R-:W-:Y:S01]  /*1bf20*/  BPT.TRAP 0x1 ;  /* 0x000000040000795c */ /* 0x000fe20000300000 */
.L_x_8052:
        /* <DEDUP_REMOVED lines=28> */
.L_x_8046:
[----:B------:R-:W-:Y:S05]  /*1c0f0*/  BSYNC B1 ;  /* 0x0000000000017941 */ /* 0x000fea0003800000 */
.L_x_8045:
[C---:B------:R-:W-:Y:S02]  /*1c100*/  ISETP.GT.AND P0, PT, R7.reuse, 0x1, PT ;  /* 0x000000010700780c */ /* 0x040fe40003f04270 */
[----:B------:R-:W-:-:S11]  /*1c110*/  IADD3 R7, R7, -0x2, RZ ;  /* 0xfffffffe07077810 */ /* 0x000fd60007ffe0ff */
[----:B------:R-:W-:Y:S05]  /*1c120*/  @P0 BRA `(.L_x_8053) ;  /* 0xfffffff000100947 */ /* 0x000fea000383ffff */
.L_x_8026:
[----:B------:R-:W-:Y:S05]  /*1c130*/  BSYNC B0 ;  /* 0x0000000000007941 */ /* 0x000fea0003800000 */
.L_x_8025:
[----:B------:R-:W1:Y:S01]  /*1c140*/  S2R R2, SR_TID.X ;  /* 0x0000000000027919 */ /* 0x000e620000002100 */
[----:B------:R-:W-:Y:S01]  /*1c150*/  BSSY B0, `(.L_x_8054) ;  /* 0x0000010000007945 */ /* 0x000fe20003800000 */
[----:B-1----:R-:W-:-:S04]  /*1c160*/  LOP3.LUT R2, R2, 0x1f, RZ, 0xc0, !PT ;  /* 0x0000001f02027812 */ /* 0x002fc800078ec0ff */
[----:B------:R-:W-:-:S13]  /*1c170*/  ISETP.NE.AND P0, PT, R2, RZ, PT ;  /* 0x000000ff0200720c */ /* 0x000fda0003f05270 */
[----:B------:R-:W-:Y:S05]  /*1c180*/  @P0 BRA `(.L_x_8055) ;  /* 0x0000000000300947 */ /* 0x000fea0003800000 */
[----:B------:R-:W1:Y:S01]  /*1c190*/  S2R R3, SR_LANEID ;  /* 0x0000000000037919 */ /* 0x000e620000000000 */
[----:B------:R-:W-:Y:S02]  /*1c1a0*/  VOTEU.ANY UR4, UPT, PT ;  /* 0x0000000000047886 */ /* 0x000fe400038e0100 */
[----:B------:R-:W1:Y:S08]  /*1c1b0*/  FLO.U32 R0, UR4 ;  /* 0x0000000400007d00 */ /* 0x000e7000080e0000 */
[----:B------:R-:W2:Y:S01]  /*1c1c0*/  POPC R7, UR4 ;  /* 0x0000000400077d09 */ /* 0x000ea20008000000 */
[----:B-1----:R-:W-:-:S02]  /*1c1d0*/  ISETP.EQ.U32.AND P0, PT, R0, R3, PT ;  /* 0x000000030000720c */ /* 0x002fc40003f02070 */
[----:B------:R-:W2:Y:S11]  /*1c1e0*/  LDC.64 R2, c[0x0][0xc38] ;  /* 0x00030e00ff027b82 */ /* 0x000eb60000000a00 */
[----:B--2---:R-:W2:Y:S01]  /*1c1f0*/  @P0 ATOMG.E.ADD.STRONG.GPU PT, R3, desc[UR40][R2.64], R7 ;  /* 0x00000007020309a8 */ /* 0x004ea200081ee1e8 */
[----:B------:R-:W1:Y:S02]  /*1c200*/  S2R R8, SR_LTMASK ;  /* 0x0000000000087919 */ /* 0x000e640000003900 */
[----:B-1----:R-:W-:-:S04]  /*1c210*/  LOP3.LUT R8, R8, UR4, RZ, 0xc0, !PT ;  /* 0x0000000408087c12 */ /* 0x002fc8000f8ec0ff */
[----:B------:R-:W1:Y:S01]  /*1c220*/  POPC R9, R8 ;  /* 0x0000000800097309 */ /* 0x000e620000000000 */
[----:B--2---:R-:W1:Y:S02]  /*1c230*/  SHFL.IDX PT, R0, R3, R0, 0x1f ;  /* 0x00001f0003007589 */ /* 0x004e6400000e0000 */
[----:B-1----:R-:W-:-:S07]  /*1c240*/  IADD3 R16, R0, UR36, R9 ;  /* 0x0000002400107c10 */ /* 0x002fce000fffe009 */
.L_x_8055:
[----:B------:R-:W-:Y:S05]  /*1c250*/  BSYNC B0 ;  /* 0x0000000000007941 */ /* 0x000fea0003800000 */
.L_x_8054:
        /* <DEDUP_REMOVED lines=11> */
.L_x_8216:
[----:B------:R-:W2:Y:S01]  /*1c310*/  LDL R2, [R1+0x2c] ;  /* 0x00002c0001027983 */ /* 0x000ea20000100800 */
[----:B------:R-:W3:Y:S02]  /*1c320*/  S2R R7, SR_TID.X ;  /* 0x0000000000077919 */ /* 0x000ee40000002100 */
[----:B---3--:R-:W-:-:S04]  /*1c330*/  LOP3.LUT R7, R7, 0x7f, RZ, 0xc0, !PT ;  /* 0x0000007f07077812 */ /* 0x008fc800078ec0ff */
[----:B------:R-:W-:-:S13]  /*1c340*/  ISETP.NE.AND P0, PT, R7, RZ, PT ;  /* 0x000000ff0700720c */ /* 0x000fda0003f05270 */
[----:B-1----:R-:W-:-:S04]  /*1c350*/  @!P0 IMAD.MOV.U32 R3, RZ, RZ, 0x8000 ;  /* 0x00008000ff038424 */ /* 0x002fc800078e00ff */
[----:B------:R1:W-:Y:S01]  /*1c360*/  @!P0 SYNCS.ARRIVE.TRANS64 RZ, [R0+URZ+0x28850], R3 ;  /* 0x0288500300ff89a7 */ /* 0x0003e2000800003f */
[----:B--2---:R-:W-:-:S04]  /*1c370*/  PRMT R2, R2, 0x9910, RZ ;  /* 0x0000991002027816 */ /* 0x004fc800000000ff */
[----:B------:R-:W-:-:S13]  /*1c380*/  ISETP.NE.AND P0, PT, R2, 0x2, PT ;  /* 0x000000020200780c */ /* 0x000fda0003f05270 */
[----:B-1----:R-:W-:Y:S05]  /*1c390*/  @P0 BRA `(.L_x_8059) ;  /* 0x0000000000040947 */ /* 0x002fea0003800000 */
[----:B------:R-:W-:Y:S01]  /*1c3a0*/  BPT.TRAP 0x1 ;  /* 0x000000040000795c */ /* 0x000fe20000300000 */
.L_x_8059:
[----:B------:R-:W2:Y:S02]  /*1c3b0*/  LDL R2, [R1+0x14] ;  /* 0x0000140001027983 */ /* 0x000ea40000100800 */
[----:B--2---:R-:W-:-:S13]  /*1c3c0*/  LOP3.LUT P0, RZ, R2, 0x40, RZ, 0xc0, !PT ;  /* 0x0000004002ff7812 */ /* 0x004fda000780c0ff */
[----:B------:R-:W-:Y:S05]  /*1c3d0*/  @P0 BRA `(.L_x_8060) ;  /* 0x0000000000040947 */ /* 0x000fea0003800000 */
[----:B------:R-:W-:Y:S01]  /*1c3e0*/  BPT.TRAP 0x1 ;  /* 0x000000040000795c */ /* 0x000fe20000300000 */
.L_x_8060:
        /* <DEDUP_REMOVED lines=27> */
.L_x_8057:
[----:B------:R-:W-:Y:S05]  /*1c5a0*/  BSYNC B0 ;  /* 0x0000000000007941 */ /* 0x000fea0003800000 */
.L_x_8056:
        /* <DEDUP_REMOVED lines=9> */
.L_x_8011:
[----:B------:R-:W-:Y:S05]  /*1c640*/  BSYNC B6 ;  /* 0x0000000000067941 */ /* 0x000fea0003800000 */
.L_x_8009:
[----:B------:R-:W-:-:S03]  /*1c650*/  UMOV UR4, 0xffffffff ;  /* 0xffffffff00047882 */ /* 0x000fc60000000000 */
[----:B------:R-:W-:Y:S05]  /*1c660*/  BRA.DIV UR4, `(.L_x_8061) ;  /* 0x0000002e04d47947 */ /* 0x000fea000b800000 */
[----:B------:R2:W3:Y:S04]  /*1c670*/  SHFL.IDX PT, R4, R16, RZ, 0x1f ;  /* 0x00001fff10047589 */ /* 0x0004e800000e0000 */
[----:B------:R2:W4:Y:S02]  /*1c680*/  SHFL.IDX PT, R6, R16, 0x1, 0x1f ;  /* 0x00201f0010067f89 */ /* 0x00052400000e0000 */
.L_x_8220:
[----:B------:R-:W5:Y:S01]  /*1c690*/  S2R R9, SR_TID.X ;  /* 0x0000000000097919 */ /* 0x000f620000002100 */
[----:B------:R-:W-:Y:S01]  /*1c6a0*/  ULDC UR4, c[0x0][0xc14] ;  /* 0x0003050000047ab9 */ /* 0x000fe20000000800 */
[----:B------:R-:W-:Y:S01]  /*1c6b0*/  BSSY B0, `(.L_x_8062) ;  /* 0x000000b000007945 */ /* 0x000fe20003800000 */
[----:B-1----:R-:W-:Y:S02]  /*1c6c0*/  IMAD.U32 R0, RZ, RZ, UR4 ;  /* 0x00000004ff007e24 */ /* 0x002fe4000f8e00ff */
[----:B------:R-:W-:Y:S01]  /*1c6d0*/  IMAD.MOV.U32 R3, RZ, RZ, RZ ;  /* 0x000000ffff037224 */ /* 0x000fe200078e00ff */
[----:B-----5:R-:W-:-:S04]  /*1c6e0*/  LOP3.LUT R9, R9, 0x1f, RZ, 0xc0, !PT ;  /* 0x0000001f09097812 */ /* 0x020fc800078ec0ff */
[C---:B------:R-:W-:Y:S02]  /*1c6f0*/  ISETP.NE.AND P0, PT, R9.reuse, 0x1f, PT ;  /* 0x0000001f0900780c */ /* 0x040fe40003f05270 */
[----:B------:R-:W-:-:S04]  /*1c700*/  IADD3 R5, R9, R19, RZ ;  /* 0x0000001309057210 */ /* 0x000fc80007ffe0ff */
[----:B------:R-:W-:-:S13]  /*1c710*/  ISETP.GE.OR P0, PT, R5, R0, !P0 ;  /* 0x000000000500720c */ /* 0x000fda0004706670 */
[----:B------:R-:W-:Y:S05]  /*1c720*/  @P0 BRA `(.L_x_8063) ;  /* 0x00000000000c0947 */ /* 0x000fea0003800000 */
[----:B------:R-:W1:Y:S02]  /*1c730*/  LDC.64 R2, c[0x0][0xc58] ;  /* 0x00031600ff027b82 */ /* 0x000e640000000a00 */
[----:B-1----:R-:W-:-:S06]  /*1c740*/  IMAD.WIDE R2, R5, 0x4, R2 ;  /* 0x0000000405027825 */ /* 0x002fcc00078e0202 */
[----:B------:R1:W5:Y:S02]  /*1c750*/  LDG.E R3, desc[UR40][R2.64] ;  /* 0x0000002802037981 */ /* 0x000364000c1e1900 */
.L_x_8063:
[----:B------:R-:W-:Y:S05]  /*1c760*/  BSYNC B0 ;  /* 0x0000000000007941 */ /* 0x000fea0003800000 */
.L_x_8062:
        /* <DEDUP_REMOVED lines=21> */
[----:B-1----:R-:W-:-:S05]  /*1c8c0*/  IMAD.IADD R2, R8, 0x1, R9 ;  /* 0x0000000108027824 */ /* 0x002fca00078e0209 */
[----:B------:R0:W1:Y:S02]  /*1c8d0*/  SHFL.IDX PT, R14, R2, 0x1f, 0x1f ;  /* 0x03e01f00020e7f89 */ /* 0x00006400000e0000 */
.L_x_8228:
[----:B------:R-:W-:Y:S02]  /*1c8e0*/  ULDC UR4, c[0x0][0xc10] ;  /* 0x0003040000047ab9 */ /* 0x000fe40000000800 */
[----:B------:R-:W-:-:S04]  /*1c8f0*/  IMAD.U32 R5, RZ, RZ, UR4 ;  /* 0x00000004ff057e24 */ /* 0x000fc8000f8e00ff */
[----:B-1----:R-:W-:-:S04]  /*1c900*/  IMAD R9, R14, R5, RZ ;  /* 0x000000050e097224 */ /* 0x002fc800078e02ff */
[----:B----4-:R-:W-:-:S05]  /*1c910*/  IMAD.IADD R6, R6, 0x1, R9 ;  /* 0x0000000106067824 */ /* 0x010fca00078e0209 */
[----:B---3--:R-:W-:-:S13]  /*1c920*/  ISETP.GT.AND P0, PT, R6, R4, PT ;  /* 0x000000040600720c */ /* 0x008fda0003f04270 */
[----:B------:R-:W-:Y:S05]  /*1c930*/  @P0 BRA `(.L_x_8065) ;  /* 0x0000000000b40947 */ /* 0x000fea0003800000 */
[----:B------:R-:W1:Y:S02]  /*1c940*/  LDC R0, c[0x0][0xc14] ;  /* 0x00030500ff007b82 */ /* 0x000e640000000800 */
.L_x_8070:
        /* <DEDUP_REMOVED lines=14> */
.L_x_8068:
[----:B------:R-:W-:Y:S05]  /*1ca30*/  BSYNC B0 ;  /* 0x0000000000007941 */ /* 0x000fea0003800000 */
.L_x_8067:
[----:B------:R-:W-:-:S03]  /*1ca40*/  UMOV UR4, 0xffffffff ;  /* 0xffffffff00047882 */ /* 0x000fc60000000000 */
[----:B------:R-:W-:Y:S05]  /*1ca50*/  BRA.DIV UR4, `(.L_x_8069) ;  /* 0x0000002e04f47947 */ /* 0x000fea000b800000 */
[----:B-----5:R-:W0:Y:S01]  /*1ca60*/  SHFL.UP PT, R14, R3, 0x1, RZ ;  /* 0x04200000030e7989 */ /* 0x020e2200000e00ff */
[C---:B------:R-:W-:Y:S02]  /*1ca70*/  ISETP.NE.AND P0, PT, R7.reuse, RZ, PT ;  /* 0x000000ff0700720c */ /* 0x040fe40003f05270 */
[C---:B------:R-:W-:Y:S02]  /*1ca80*/  ISETP.GE.U32.AND P1, PT, R7.reuse, 0x2, PT ;  /* 0x000000020700780c */ /* 0x040fe40003f26070 */
[----:B01----:R-:W-:Y:S02]  /*1ca90*/  SEL R2, R14, RZ, P0 ;  /* 0x000000ff0e027207 */ /* 0x003fe40000000000 */
        /* <DEDUP_REMOVED lines=17> */
.L_x_8236:
[----:B------:R-:W-:Y:S02]  /*1cbb0*/  ULDC UR4, c[0x0][0xc10] ;  /* 0x0003040000047ab9 */ /* 0x000fe40000000800 */
[----:B------:R-:W-:-:S04]  /*1cbc0*/  IMAD.U32 R5, RZ, RZ, UR4 ;  /* 0x00000004ff057e24 */ /* 0x000fc8000f8e00ff */
[----:B-1----:R-:W-:-:S04]  /*1cbd0*/  IMAD R9, R14, R5, RZ ;  /* 0x000000050e097224 */ /* 0x002fc800078e02ff */
[----:B------:R-:W-:-:S05]  /*1cbe0*/  IMAD.IADD R6, R9, 0x1, R6 ;  /* 0x0000000109067824 */ /* 0x000fca00078e0206 */
[----:B------:R-:W-:-:S13]  /*1cbf0*/  ISETP.GT.AND P0, PT, R6, R4, PT ;  /* 0x000000040600720c */ /* 0x000fda0003f04270 */
[----:B------:R-:W-:Y:S05]  /*1cc00*/  @!P0 BRA `(.L_x_8070) ;  /* 0xfffffffc00508947 */ /* 0x000fea000383ffff */
.L_x_8065:
[----:B------:R-:W-:Y:S01]  /*1cc10*/  IADD3 R9, -R9, R6, RZ ;  /* 0x0000000609097210 */ /* 0x000fe20007ffe1ff */
[----:B------:R-:W-:-:S04]  /*1cc20*/  UMOV UR4, 0xffffffff ;  /* 0xffffffff00047882 */ /* 0x000fc80000000000 */
[----:B------:R-:W-:-:S05]  /*1cc30*/  IMAD R7, R2, R5, R9 ;  /* 0x0000000502077224 */ /* 0x000fca00078e0209 */
[----:B------:R-:W-:Y:S01]  /*1cc40*/  ISETP.GT.AND P6, PT, R7, R4, PT ;  /* 0x000000040700720c */ /* 0x000fe20003fc4270 */
[----:B------:R-:W-:-:S12]  /*1cc50*/  BRA.DIV UR4, `(.L_x_8071) ;  /* 0x0000003204487947 */ /* 0x000fd8000b800000 */
[----:B------:R-:W-:-:S04]  /*1cc60*/  VOTE.ANY R6, PT, !P6 ;  /* 0x0000000000067806 */ /* 0x000fc800070e0100 */
[----:B------:R-:W1:Y:S02]  /*1cc70*/  POPC R7, R6 ;  /* 0x0000000600077309 */ /* 0x000e640000000000 */
[----:B-1----:R1:W3:Y:S02]  /*1cc80*/  SHFL.IDX PT, R17, R3, R7, 0x1f ;  /* 0x00001f0703117589 */ /* 0x0022e400000e0000 */
.L_x_8240:
[----:B------:R-:W-:Y:S01]  /*1cc90*/  ISETP.NE.AND P0, PT, R6, RZ, PT ;  /* 0x000000ff0600720c */ /* 0x000fe20003f05270 */
[----:B--2---:R-:W-:-:S12]  /*1cca0*/  IMAD.MOV.U32 R16, RZ, RZ, RZ ;  /* 0x000000ffff107224 */ /* 0x004fd800078e00ff */
[----:B------:R-:W-:Y:S05]  /*1ccb0*/  @!P0 BRA `(.L_x_8072) ;  /* 0x0000000000108947 */ /* 0x000fea0003800000 */
[----:B------:R-:W-:Y:S01]  /*1ccc0*/  UMOV UR4, 0xffffffff ;  /* 0xffffffff00047882 */ /* 0x000fe20000000000 */
[----:B------:R-:W-:Y:S02]  /*1ccd0*/  VIADD R12, R7, 0xffffffff ;  /* 0xffffffff070c7836 */ /* 0x000fe40000000000 */
[----:B------:R-:W-:Y:S05]  /*1cce0*/  BRA.DIV UR4, `(.L_x_8073) ;  /* 0x00000032046c7947 */ /* 0x000fea000b800000 */
[----:B------:R2:W4:Y:S02]  /*1ccf0*/  SHFL.IDX PT, R16, R2, R12, 0x1f ;  /* 0x00001f0c02107589 */ /* 0x00052400000e0000 */
.L_x_8072:
[----:B012---:R-:W0:Y:S01]  /*1cd00*/  LDC.64 R2, c[0x0][0xc68] ;  /* 0x00031a00ff027b82 */ /* 0x007e220000000a00 */
[----:B------:R-:W-:-:S04]  /*1cd10*/  IMAD.IADD R19, R7, 0x1, R19 ;  /* 0x0000000107137824 */ /* 0x000fc800078e0213 */
[----:B0-----:R-:W-:-:S05]  /*1cd20*/  IMAD.WIDE R2, R19, 0x4, R2 ;  /* 0x0000000413027825 */ /* 0x001fca00078e0202 */
[----:B------:R-:W3:Y:S01]  /*1cd30*/  LDG.E R7, desc[UR40][R2.64] ;  /* 0x0000002802077981 */ /* 0x000ee2000c1e1900 */
[----:B----4-:R-:W-:Y:S02]  /*1cd40*/  IMAD R16, R16, R5, R9 ;  /* 0x0000000510107224 */ /* 0x010fe400078e0209 */
[----:B---3--:R-:W-:-:S05]  /*1cd50*/  IMAD R6, R17, R7, RZ ;  /* 0x0000000711067224 */ /* 0x008fca00078e02ff */
        /* <DEDUP_REMOVED lines=47> */
[----:B------:R-:W-:Y:S01]  /*1d050*/  @!P0 IADD3 R6, R6, -R5, RZ ;  /* 0x8000000506068210 */ /* 0x000fe20007ffe0ff */
[----:B------:R-:W-:-:S03]  /*1d060*/  @!P0 VIADD R2, R2, 0x1 ;  /* 0x0000000102028836 */ /* 0x000fc60000000000 */
[----:B------:R-:W-:-:S13]  /*1d070*/  ISETP.GE.U32.AND P0, PT, R6, R5, PT ;  /* 0x000000050600720c */ /* 0x000fda0003f06070 */
[----:B------:R-:W-:Y:S01]  /*1d080*/  @P0 VIADD R2, R2, 0x1 ;  /* 0x0000000102020836 */ /* 0x000fe20000000000 */
[----:B------:R-:W-:Y:S01]  /*1d090*/  ISETP.GE.AND P0, PT, R3, RZ, PT ;  /* 0x000000ff0300720c */ /* 0x000fe20003f06270 */
[----:B------:R-:W-:-:S12]  /*1d0a0*/  IMAD.IADD R3, R4, 0x1, R8 ;  /* 0x0000000104037824 */ /* 0x000fd800078e0208 */
[----:B------:R-:W-:Y:S01]  /*1d0b0*/  @!P0 IMAD.MOV R2, RZ, RZ, -R2 ;  /* 0x000000ffff028224 */ /* 0x000fe200078e0a02 */
[----:B------:R-:W-:-:S13]  /*1d0c0*/  ISETP.NE.AND P0, PT, R7, RZ, PT ;  /* 0x000000ff0700720c */ /* 0x000fda0003f05270 */
[----:B------:R-:W-:Y:S02]  /*1d0d0*/  @!P0 LOP3.LUT R2, RZ, R7, RZ, 0x33, !PT ;  /* 0x00000007ff028212 */ /* 0x000fe400078e33ff */
[----:B------:R-:W-:-:S05]  /*1d0e0*/  IADD3 R7, -R7, RZ, RZ ;  /* 0x000000ff07077210 */ /* 0x000fca0007ffe1ff */
[----:B------:R-:W-:Y:S01]  /*1d0f0*/  IMAD R18, R2, R7, R3 ;  /* 0x0000000702127224 */ /* 0x000fe200078e0203 */
[----:B------:R-:W-:-:S05]  /*1d100*/  LOP3.LUT R2, RZ, R2, RZ, 0x33, !PT ;  /* 0x00000002ff027212 */ /* 0x000fca00078e33ff */
[----:B------:R-:W-:Y:S01]  /*1d110*/  IMAD.IADD R17, R17, 0x1, R2 ;  /* 0x0000000111117824 */ /* 0x000fe200078e0202 */
[----:B------:R-:W-:Y:S06]  /*1d120*/  BRA `(.L_x_8074) ;  /* 0x00000000001c7947 */ /* 0x000fec0003800000 */
.L_x_8066:
[----:B------:R-:W-:Y:S01]  /*1d130*/  UMOV UR4, URZ ;  /* 0x0000003f00047c82 */ /* 0x000fe20008000000 */
[----:B------:R-:W-:Y:S01]  /*1d140*/  UMOV UR5, URZ ;  /* 0x0000003f00057c82 */ /* 0x000fe20008000000 */
[----:B------:R-:W-:Y:S01]  /*1d150*/  ULDC UR6, c[0x0][0xc14] ;  /* 0x0003050000067ab9 */ /* 0x000fe20000000800 */
[----:B--2---:R-:W-:Y:S01]  /*1d160*/  IMAD.MOV.U32 R16, RZ, RZ, R4 ;  /* 0x000000ffff107224 */ /* 0x004fe200078e0004 */
[----:B------:R-:W-:Y:S01]  /*1d170*/  MOV R19, UR6 ;  /* 0x0000000600137c02 */ /* 0x000fe20008000f00 */
[----:B------:R-:W-:Y:S02]  /*1d180*/  IMAD.U32 R17, RZ, RZ, UR4 ;  /* 0x00000004ff117e24 */ /* 0x000fe4000f8e00ff */
[----:B------:R-:W-:-:S07]  /*1d190*/  IMAD.U32 R18, RZ, RZ, UR5 ;  /* 0x00000005ff127e24 */ /* 0x000fce000f8e00ff */
.L_x_8074:
        /* <DEDUP_REMOVED lines=12> */
.L_x_7986:
[----:B-1----:R-:W2:Y:S01]  /*1d260*/  LDL.LU R0, [R1+0x34] ;  /* 0x0000340001007983 */ /* 0x002ea20000300800 */
[----:B------:R-:W-:Y:S01]  /*1d270*/  BSSY B0, `(.L_x_8076) ;  /* 0x000000b000007945 */ /* 0x000fe20003800000 */
[----:B------:R-:W1:Y:S01]  /*1d280*/  S2R R5, SR_CgaCtaId ;  /* 0x0000000000057919 */ /* 0x000e620000008800 */
[----:B--2---:R-:W-:-:S05]  /*1d290*/  VIADD R0, R0, 0x1 ;  /* 0x0000000100007836 */ /* 0x004fca0000000000 */
[----:B---3--:R-:W-:-:S04]  /*1d2a0*/  LEA.HI R2, R0, R0, RZ, 0x1 ;  /* 0x0000000000027211 */ /* 0x008fc800078f08ff */
[----:B------:R-:W-:-:S05]  /*1d2b0*/  LOP3.LUT R3, R2, 0xfffffffe, RZ, 0xc0, !PT ;  /* 0xfffffffe02037812 */ /* 0x000fca00078ec0ff */
[----:B------:R-:W-:Y:S01]  /*1d2c0*/  IMAD.IADD R3, R0, 0x1, -R3 ;  /* 0x0000000100037824 */ /* 0x000fe200078e0a03 */
[----:B------:R-:W-:-:S04]  /*1d2d0*/  MOV R0, 0x400 ;  /* 0x0000040000007802 */ /* 0x000fc80000000f00 */
[----:B-1----:R-:W-:Y:S02]  /*1d2e0*/  LEA R0, R5, R0, 0x18 ;  /* 0x0000000005007211 */ /* 0x002fe400078ec0ff */
[----:B------:R-:W-:-:S04]  /*1d2f0*/  SHF.L.U32 R3, R3, 0x1f, RZ ;  /* 0x0000001f03037819 */ /* 0x000fc800000006ff */
[----:B------:R-:W1:Y:S02]  /*1d300*/  SYNCS.PHASECHK.TRANS64.TRYWAIT P0, [R0+URZ+0x28820], R3 ;  /* 0x02882003000075a7 */ /* 0x000e64000800017f */
[----:B-1----:R-:W-:Y:S05]  /*1d310*/  @!P0 BRA `(.L_x_8077) ;  /* 0x0000002c00088947 */ /* 0x002fea0003800000 */
.L_x_8243:
[----:B------:R-:W-:Y:S05]  /*1d320*/  BSYNC B0 ;  /* 0x0000000000007941 */ /* 0x000fea0003800000 */
.L_x_8076:
[----:B------:R-:W-:-:S03]  /*1d330*/  UMOV UR4, 0xffffffff ;  /* 0xffffffff00047882 */ /* 0x000fc60000000000 */
[----:B------:R-:W-:Y:S05]  /*1d340*/  BRA.DIV UR4, `(.L_x_8078) ;  /* 0x0000002e04107947 */ /* 0x000fea000b800000 */
[----:B------:R-:W2:Y:S02]  /*1d350*/  S2R R2, SR_TID.X ;  /* 0x0000000000027919 */ /* 0x000ea40000002100 */
[----:B--2---:R-:W-:-:S04]  /*1d360*/  SHF.R.U32.HI R2, RZ, 0x5, R2 ;  /* 0x00000005ff027819 */ /* 0x004fc80000011602 */
[----:B------:R-:W-:-:S05]  /*1d370*/  LOP3.LUT R2, R2, 0x3, RZ, 0xc0, !PT ;  /* 0x0000000302027812 */ /* 0x000fca00078ec0ff */
[----:B------:R2:W3:Y:S02]  /*1d380*/  SHFL.IDX PT, R14, R2, RZ, 0x1f ;  /* 0x00001fff020e7589 */ /* 0x0004e400000e0000 */
.L_x_8246:
[----:B---3--:R-:W-:-:S13]  /*1d390*/  ISETP.NE.AND P0, PT, R14, RZ, PT ;  /* 0x000000ff0e00720c */ /* 0x008fda0003f05270 */
[----:B------:R-:W-:Y:S05]  /*1d3a0*/  @P0 BRA `(.L_x_7757) ;  /* 0x0000000000940947 */ /* 0x000fea0003800000 */
[----:B------:R-:W-:-:S03]  /*1d3b0*/  UMOV UR4, 0xffffffff ;  /* 0xffffffff00047882 */ /* 0x000fc60000000000 */
[----:B------:R-:W-:Y:S05]  /*1d3c0*/  BRA.DIV UR4, `(.L_x_8079) ;  /* 0x0000002e04247947 */ /* 0x000fea000b800000 */
[----:B------:R-:W-:-:S13]  /*1d3d0*/  ELECT P6, URZ, PT ;  /* 0x00000000003f782f */ /* 0x000fda00038c0000 */
.L_x_8249:
[----:B------:R-:W-:Y:S05]  /*1d3e0*/  @!P6 BRA `(.L_x_7757) ;  /* 0x000000000084e947 */ /* 0x000fea0003800000 */
[----:B--2---:R-:W2:Y:S02]  /*1d3f0*/  LDL.LU R2, [R1+0x30] ;  /* 0x0000300001027983 */ /* 0x004ea40000300800 */
[----:B--2---:R-:W-:-:S04]  /*1d400*/  LOP3.LUT R2, R2, 0x2, RZ, 0xfc, !PT ;  /* 0x0000000202027812 */ /* 0x004fc800078efcff */
[----:B------:R-:W-:-:S13]  /*1d410*/  ISETP.NE.AND P2, PT, R2, 0x3, PT ;  /* 0x000000030200780c */ /* 0x000fda0003f45270 */
[----:B------:R-:W-:Y:S05]  /*1d420*/  @!P2 BRA `(.L_x_8080) ;  /* 0x000000000004a947 */ /* 0x000fea0003800000 */
[----:B------:R-:W-:Y:S01]  /*1d430*/  BPT.TRAP 0x1 ;  /* 0x000000040000795c */ /* 0x000fe20000300000 */
.L_x_8080:
[----:B-1----:R-:W2:Y:S04]  /*1d440*/  LDL R3, [R1] ;  /* 0x0000000001037983 */ /* 0x002ea80000100800 */
[----:B------:R-:W3:Y:S01]  /*1d450*/  LDL.LU R7, [R1+0x8] ;  /* 0x0000080001077983 */ /* 0x000ee20000300800 */
[----:B------:R-:W-:-:S04]  /*1d460*/  VIADD R2, R0, 0x28840 ;  /* 0x0002884000027836 */ /* 0x000fc80000000000 */
[C---:B--2---:R-:W-:Y:S01]  /*1d470*/  IMAD R6, R3.reuse, 0x8, R2 ;  /* 0x0000000803067824 */ /* 0x044fe200078e0202 */
[----:B------:R-:W-:Y:S02]  /*1d480*/  IADD3 R3, R3, 0x1, RZ ;  /* 0x0000000103037810 */ /* 0x000fe40007ffe0ff */
[----:B---3--:R-:W-:Y:S02]  /*1d490*/  SHF.L.U32 R5, R7, 0x1f, RZ ;  /* 0x0000001f07057819 */ /* 0x008fe400000006ff */
[C---:B------:R-:W-:Y:S02]  /*1d4a0*/  ISETP.NE.AND P1, PT, R3.reuse, 0x2, PT ;  /* 0x000000020300780c */ /* 0x040fe40003f25270 */
[----:B------:R-:W1:Y:S02]  /*1d4b0*/  SYNCS.PHASECHK.TRANS64.TRYWAIT P0, [R6+URZ], R5 ;  /* 0x00000005060075a7 */ /* 0x000e64000800017f */
[----:B------:R-:W-:Y:S02]  /*1d4c0*/  SEL R4, RZ, 0x1, P1 ;  /* 0x00000001ff047807 */ /* 0x000fe40000800000 */
[----:B------:R-:W-:-:S02]  /*1d4d0*/  SEL R3, R3, RZ, P1 ;  /* 0x000000ff03037207 */ /* 0x000fc40000800000 */
[----:B------:R-:W-:-:S03]  /*1d4e0*/  LOP3.LUT R4, R7, R4, RZ, 0x3c, !PT ;  /* 0x0000000407047212 */ /* 0x000fc600078e3cff */
[----:B------:R-:W-:Y:S01]  /*1d4f0*/  IMAD R7, R3, 0x8, R2 ;  /* 0x0000000803077824 */ /* 0x000fe200078e0202 */
[----:B------:R-:W-:Y:S01]  /*1d500*/  SHF.L.U32 R2, R4, 0x1f, RZ ;  /* 0x0000001f04027819 */ /* 0x000fe200000006ff */
[----:B-1----:R-:W-:Y:S06]  /*1d510*/  @!P0 BRA `(.L_x_8081) ;  /* 0x0000002800f08947 */ /* 0x002fec0003800000 */
.L_x_8250:
[----:B------:R-:W2:Y:S02]  /*1d520*/  SYNCS.PHASECHK.TRANS64.TRYWAIT P0, [R7+URZ], R2 ;  /* 0x00000002070075a7 */ /* 0x000ea4000800017f */
[----:B--2---:R-:W-:Y:S05]  /*1d530*/  @!P0 BRA `(.L_x_8082) ;  /* 0x0000002800fc8947 */ /* 0x004fea0003800000 */
.L_x_8251:
[----:B------:R-:W-:Y:S05]  /*1d540*/  @!P2 BRA `(.L_x_8083) ;  /* 0x000000000004a947 */ /* 0x000fea0003800000 */
[----:B------:R-:W-:Y:S01]  /*1d550*/  BPT.TRAP 0x1 ;  /* 0x000000040000795c */ /* 0x000fe20000300000 */
.L_x_8083:
[----:B------:R-:W3:Y:S01]  /*1d560*/  LDL.LU R4, [R1] ;  /* 0x0000000001047983 */ /* 0x000ee20000300800 */
[----:B------:R-:W-:-:S04]  /*1d570*/  VIADD R0, R0, 0x28860 ;  /* 0x0002886000007836 */ /* 0x000fc80000000000 */
[----:B---3--:R-:W-:-:S04]  /*1d580*/  IMAD R4, R4, 0x8, R0 ;  /* 0x0000000804047824 */ /* 0x008fc800078e0200 */
[----:B------:R-:W3:Y:S02]  /*1d590*/  SYNCS.PHASECHK.TRANS64.TRYWAIT P0, [R4+URZ], R5 ;  /* 0x00000005040075a7 */ /* 0x000ee4000800017f */
[----:B---3--:R-:W-:Y:S05]  /*1d5a0*/  @!P0 BRA `(.L_x_8084) ;  /* 0x0000002800f48947 */ /* 0x008fea0003800000 */
.L_x_8252:
[----:B------:R-:W-:-:S07]  /*1d5b0*/  IMAD R3, R3, 0x8, R0 ;  /* 0x0000000803037824 */ /* 0x000fce00078e0200 */
.L_x_8085:
[----:B----4-:R4:W0:Y:S02]  /*1d5c0*/  SYNCS.PHASECHK.TRANS64.TRYWAIT P0, [R3+URZ], R2 ;  /* 0x00000002030075a7 */ /* 0x010824000800017f */
[----:B0-----:R-:W-:Y:S05]  /*1d5d0*/  @!P0 NANOSLEEP.SYNCS 0x989680 ;  /* 0x009896800000895d */ /* 0x001fea0003900000 */
[----:B------:R-:W0:Y:S02]  /*1d5e0*/  @!P0 SYNCS.PHASECHK.TRANS64 P0, [R3+URZ], R2 ;  /* 0x00000002030085a7 */ /* 0x000e24000800007f */
[----:B0-----:R-:W-:Y:S05]  /*1d5f0*/  @!P0 BRA `(.L_x_8085) ;  /* 0xfffffffc00f08947 */ /* 0x001fea000383ffff */
.L_x_7757:
[----:B------:R-:W-:Y:S05]  /*1d600*/  BSYNC B7 ;  /* 0x0000000000077941 */ /* 0x000fea0003800000 */
.L_x_7754:
[----:B------:R-:W-:Y:S05]  /*1d610*/  EXIT ;  /* 0x000000000000794d */ /* 0x000fea0003800000 */
.L_x_7779:
[----:B0-----:R0:W1:Y:S02]  /*1d620*/  SYNCS.PHASECHK.TRANS64.TRYWAIT P6, [R105+URZ+0x28890], R122 ;  /* 0x0288907a690075a7 */ /* 0x00106400080c017f */
[----:B-1----:R-:W-:Y:S05]  /*1d630*/  @!P6 NANOSLEEP.SYNCS 0x989680 ;  /* 0x009896800000e95d */ /* 0x002fea0003900000 */
[----:B------:R-:W1:Y:S02]  /*1d640*/  @!P6 SYNCS.PHASECHK.TRANS64 P6, [R105+URZ+0x28890], R122 ;  /* 0x0288907a6900e5a7 */ /* 0x000e6400080c007f */
[----:B-1----:R-:W-:Y:S05]  /*1d650*/  @!P6 BRA `(.L_x_7779) ;  /* 0xfffffffc00f0e947 */ /* 0x002fea000383ffff */
[----:B------:R-:W-:Y:S05]  /*1d660*/  BRA `(.L_x_8086) ;  /* 0xfffffe58007c7947 */ /* 0x000fea000383ffff */
.L_x_7815:
[----:B0-----:R0:W1:Y:S02]  /*1d670*/  SYNCS.PHASECHK.TRANS64.TRYWAIT P4, [R105+URZ+0x28890], R122 ;  /* 0x0288907a690075a7 */ /* 0x001064000808017f */
[----:B-1----:R-:W-:Y:S05]  /*1d680*/  @!P4 NANOSLEEP.SYNCS 0x989680 ;  /* 0x009896800000c95d */ /* 0x002fea0003900000 */
[----:B------:R-:W1:Y:S02]  /*1d690*/  @!P4 SYNCS.PHASECHK.TRANS64 P4, [R105+URZ+0x28890], R122 ;  /* 0x0288907a6900c5a7 */ /* 0x000e64000808007f */
[----:B-1----:R-:W-:Y:S05]  /*1d6a0*/  @!P4 BRA `(.L_x_7815) ;  /* 0xfffffffc00f0c947 */ /* 0x002fea000383ffff */
[----:B------:R-:W-:Y:S05]  /*1d6b0*/  BRA `(.L_x_8087) ;  /* 0xfffffe7c00d87947 */ /* 0x000fea000383ffff */
.L_x_7832:
[----:B0-----:R0:W1:Y:S02]  /*1d6c0*/  SYNCS.PHASECHK.TRANS64.TRYWAIT P3, [R105+URZ+0x28890], R122 ;  /* 0x0288907a690075a7 */ /* 0x001064000806017f */
[----:B-1----:R-:W-:Y:S05]  /*1d6d0*/  @!P3 NANOSLEEP.SYNCS 0x989680 ;  /* 0x009896800000b95d */ /* 0x002fea0003900000 */
[----:B------:R-:W1:Y:S02]  /*1d6e0*/  @!P3 SYNCS.PHASECHK.TRANS64 P3, [R105+URZ+0x28890], R122 ;  /* 0x0288907a6900b5a7 */ /* 0x000e64000806007f */
[----:B-1----:R-:W-:Y:S05]  /*1d6f0*/  @!P3 BRA `(.L_x_7832) ;  /* 0xfffffffc00f0b947 */ /* 0x002fea000383ffff */
[----:B------:R-:W-:Y:S05]  /*1d700*/  BRA `(.L_x_8088) ;  /* 0xfffffe9c00fc7947 */ /* 0x000fea000383ffff */
.L_x_7842:
[----:B--2---:R2:W3:Y:S02]  /*1d710*/  SYNCS.PHASECHK.TRANS64.TRYWAIT P0, [R105+URZ+0x288b0], R122 ;  /* 0x0288b07a690075a7 */ /* 0x0044e4000800017f */
[----:B---3--:R-:W-:Y:S05]  /*1d720*/  @!P0 NANOSLEEP.SYNCS 0x989680 ;  /* 0x009896800000895d */ /* 0x008fea0003900000 */
[----:B------:R-:W3:Y:S02]  /*1d730*/  @!P0 SYNCS.PHASECHK.TRANS64 P0, [R105+URZ+0x288b0], R122 ;  /* 0x0288b07a690085a7 */ /* 0x000ee4000800007f */
[----:B---3--:R-:W-:Y:S05]  /*1d740*/  @!P0 BRA `(.L_x_7842) ;  /* 0xfffffffc00f08947 */ /* 0x008fea000383ffff */
[----:B------:R-:W-:Y:S05]  /*1d750*/  BRA `(.L_x_8089) ;  /* 0xfffffea400987947 */ /* 0x000fea000383ffff */
.L_x_7854:
[----:B------:R-:W-:Y:S01]  /*1d760*/  BSSY B0, `(.L_x_8090) ;  /* 0x0000008000007945 */ /* 0x000fe20003800000 */
[----:B------:R-:W-:Y:S01]  /*1d770*/  MOV R13, R231 ;  /* 0x000000e7000d7202 */ /* 0x000fe20000000f00 */
[----:B------:R-:W-:Y:S02]  /*1d780*/  IMAD.MOV.U32 R12, RZ, RZ, RZ ;  /* 0x000000ffff0c7224 */ /* 0x000fe400078e00ff */
[----:B------:R-:W-:Y:S02]  /*1d790*/  IMAD.MOV.U32 R11, RZ, RZ, 0x1f ;  /* 0x0000001fff0b7424 */ /* 0x000fe400078e00ff */
[----:B------:R-:W-:-:S07]  /*1d7a0*/  IMAD.MOV.U32 R15, RZ, RZ, -0x1 ;  /* 0xffffffffff0f7424 */ /* 0x000fce00078e00ff */
[----:B0----5:R-:W-:Y:S05]  /*1d7b0*/  WARPSYNC.COLLECTIVE R15, `(.L_x_8091) ;  /* 0x000000000f087348 */ /* 0x021fea0003c00000 */
[----:B------:R1:W2:Y:S02]  /*1d7c0*/  SHFL.IDX P6, R14, R13, R12, R11 ;  /* 0x0000000c0d0e7389 */ /* 0x0002a400000c000b */
[----:B012--5:R-:W-:Y:S01]  /*1d7d0*/  ENDCOLLECTIVE ;  /* 0x000000000000791b */ /* 0x027fe20003800000 */
.L_x_8091:
[----:B------:R-:W-:Y:S05]  /*1d7e0*/  BSYNC B0 ;  /* 0x0000000000007941 */ /* 0x000fea0003800000 */
.L_x_8090:
[----:B------:R-:W-:Y:S01]  /*1d7f0*/  IMAD.MOV.U32 R192, RZ, RZ, R14 ;  /* 0x000000ffffc07224 */ /* 0x000fe200078e000e */
[----:B------:R-:W-:Y:S06]  /*1d800*/  BRA `(.L_x_8092) ;  /* 0xfffffeac00c07947 */ /* 0x000fec000383ffff */
.L_x_7872:
[----:B------:R-:W-:Y:S01]  /*1d810*/  BSSY B1, `(.L_x_8093) ;  /* 0x0000008000017945 */ /* 0x000fe20003800000 */
[----:B------:R-:W-:Y:S01]  /*1d820*/  MOV R13, R5 ;  /* 0x00000005000d7202 */ /* 0x000fe20000000f00 */
[----:B------:R-:W-:Y:S02]  /*1d830*/  IMAD.MOV.U32 R12, RZ, RZ, RZ ;  /* 0x000000ffff0c7224 */ /* 0x000fe400078e00ff */
[----:B------:R-:W-:Y:S02]  /*1d840*/  IMAD.MOV.U32 R11, RZ, RZ, 0x181f ;  /* 0x0000181fff0b7424 */ /* 0x000fe400078e00ff */
[----:B------:R-:W-:-:S07]  /*1d850*/  IMAD.MOV.U32 R15, RZ, RZ, -0x1 ;  /* 0xffffffffff0f7424 */ /* 0x000fce00078e00ff */
[----:B012--5:R-:W-:Y:S05]  /*1d860*/  WARPSYNC.COLLECTIVE R15, `(.L_x_8094) ;  /* 0x000000000f087348 */ /* 0x027fea0003c00000 */
[----:B------:R3:W4:Y:S02]  /*1d870*/  SHFL.IDX P6, R14, R13, R12, R11 ;  /* 0x0000000c0d0e7389 */ /* 0x00072400000c000b */
[----:B012345:R-:W-:Y:S01]  /*1d880*/  ENDCOLLECTIVE ;  /* 0x000000000000791b */ /* 0x03ffe20003800000 */
.L_x_8094:
[----:B------:R-:W-:Y:S05]  /*1d890*/  BSYNC B1 ;  /* 0x0000000000017941 */ /* 0x000fea0003800000 */
.L_x_8093:
[----:B------:R-:W-:Y:S05]  /*1d8a0*/  BRA `(.L_x_8095) ;  /* 0xfffffec0003c7947 */ /* 0x000fea000383ffff */
.L_x_7873:
[----:B------:R-:W-:Y:S01]  /*1d8b0*/  BSSY B1, `(.L_x_8096) ;  /* 0x0000008000017945 */ /* 0x000fe20003800000 */
[----:B------:R-:W-:Y:S01]  /*1d8c0*/  IMAD.MOV.U32 R13, RZ, RZ, R4 ;  /* 0x000000ffff0d7224 */ /* 0x000fe200078e0004 */
[----:B------:R-:W-:Y:S01]  /*1d8d0*/  MOV R12, RZ ;  /* 0x000000ff000c7202 */ /* 0x000fe20000000f00 */
[----:B------:R-:W-:Y:S02]  /*1d8e0*/  IMAD.MOV.U32 R11, RZ, RZ, 0x181f ;  /* 0x0000181fff0b7424 */ /* 0x000fe400078e00ff */
[----:B------:R-:W-:-:S07]  /*1d8f0*/  IMAD.MOV.U32 R15, RZ, RZ, -0x1 ;  /* 0xffffffffff0f7424 */ /* 0x000fce00078e00ff */
[----:B012--5:R-:W-:Y:S05]  /*1d900*/  WARPSYNC.COLLECTIVE R15, `(.L_x_8097) ;  /* 0x000000000f087348 */ /* 0x027fea0003c00000 */
[----:B------:R3:W4:Y:S02]  /*1d910*/  SHFL.IDX P6, R14, R13, R12, R11 ;  /* 0x0000000c0d0e7389 */ /* 0x00072400000c000b */
[----:B012345:R-:W-:Y:S01]  /*1d920*/  ENDCOLLECTIVE ;  /* 0x000000000000791b */ /* 0x03ffe20003800000 */
.L_x_8097:
[----:B------:R-:W-:Y:S05]  /*1d930*/  BSYNC B1 ;  /* 0x0000000000017941 */ /* 0x000fea0003800000 */
.L_x_8096:
[----:B------:R-:W-:Y:S05]  /*1d940*/  BRA `(.L_x_8098) ;  /* 0xfffffec0001c7947 */ /* 0x000fea000383ffff */
.L_x_7874:
[----:B------:R-:W-:Y:S01]  /*1d950*/  BSSY B1, `(.L_x_8099) ;  /* 0x0000008000017945 */ /* 0x000fe20003800000 */
[----:B------:R-:W-:Y:S01]  /*1d960*/  IMAD.MOV.U32 R13, RZ, RZ, R3 ;  /* 0x000000ffff0d7224 */ /* 0x000fe200078e0003 */
[----:B------:R-:W-:Y:S01]  /*1d970*/  MOV R11, 0x181f ;  /* 0x0000181f000b7802 */ /* 0x000fe20000000f00 */
[----:B------:R-:W-:Y:S02]  /*1d980*/  IMAD.MOV.U32 R12, RZ, RZ, RZ ;  /* 0x000000ffff0c7224 */ /* 0x000fe400078e00ff */
[----:B------:R-:W-:-:S07]  /*1d990*/  IMAD.MOV.U32 R15, RZ, RZ, -0x1 ;  /* 0xffffffffff0f7424 */ /* 0x000fce00078e00ff */
[----:B012--5:R-:W-:Y:S05]  /*1d9a0*/  WARPSYNC.COLLECTIVE R15, `(.L_x_8100) ;  /* 0x000000000f087348 */ /* 0x027fea0003c00000 */
[----:B------:R3:W4:Y:S02]  /*1d9b0*/  SHFL.IDX P6, R14, R13, R12, R11 ;  /* 0x0000000c0d0e7389 */ /* 0x00072400000c000b */
[----:B012345:R-:W-:Y:S01]  /*1d9c0*/  ENDCOLLECTIVE ;  /* 0x000000000000791b */ /* 0x03ffe20003800000 */
.L_x_8100:
[----:B------:R-:W-:Y:S05]  /*1d9d0*/  BSYNC B1 ;  /* 0x0000000000017941 */ /* 0x000fea0003800000 */
.L_x_8099:
[----:B------:R-:W-:Y:S05]  /*1d9e0*/  BRA `(.L_x_8101) ;  /* 0xfffffebc00fc7947 */ /* 0x000fea000383ffff */
.L_x_7875:
[----:B------:R-:W-:Y:S01]  /*1d9f0*/  BSSY B1, `(.L_x_8102) ;  /* 0x0000008000017945 */ /* 0x000fe20003800000 */
[----:B------:R-:W-:Y:S01]  /*1da00*/  IMAD.MOV.U32 R13, RZ, RZ, R0 ;  /* 0x000000ffff0d7224 */ /* 0x000fe200078e0000 */
[----:B------:R-:W-:Y:S01]  /*1da10*/  MOV R15, 0xffffffff ;  /* 0xffffffff000f7802 */ /* 0x000fe20000000f00 */
[----:B------:R-:W-:Y:S02]  /*1da20*/  IMAD.MOV.U32 R12, RZ, RZ, RZ ;  /* 0x000000ffff0c7224 */ /* 0x000fe400078e00ff */
[----:B------:R-:W-:-:S07]  /*1da30*/  IMAD.MOV.U32 R11, RZ, RZ, 0x181f ;  /* 0x0000181fff0b7424 */ /* 0x000fce00078e00ff */
[----:B012--5:R-:W-:Y:S05]  /*1da40*/  WARPSYNC.COLLECTIVE R15, `(.L_x_8103) ;  /* 0x000000000f087348 */ /* 0x027fea0003c00000 */
[----:B------:R3:W4:Y:S02]  /*1da50*/  SHFL.IDX P6, R14, R13, R12, R11 ;  /* 0x0000000c0d0e7389 */ /* 0x00072400000c000b */
[----:B012345:R-:W-:Y:S01]  /*1da60*/  ENDCOLLECTIVE ;  /* 0x000000000000791b */ /* 0x03ffe20003800000 */
.L_x_8103:
[----:B------:R-:W-:Y:S05]  /*1da70*/  BSYNC B1 ;  /* 0x0000000000017941 */ /* 0x000fea0003800000 */
.L_x_8102:
[----:B------:R-:W-:Y:S05]  /*1da80*/  BRA `(.L_x_8104) ;  /* 0xfffffebc00dc7947 */ /* 0x000fea000383ffff */
.L_x_7876:
[----:B------:R-:W-:Y:S01]  /*1da90*/  BSSY B1, `(.L_x_8105) ;  /* 0x0000008000017945 */ /* 0x000fe20003800000 */
[----:B------:R-:W-:Y:S02]  /*1daa0*/  IMAD.MOV.U32 R13, RZ, RZ, R5 ;  /* 0x000000ffff0d7224 */ /* 0x000fe400078e0005 */
[----:B------:R-:W-:Y:S02]  /*1dab0*/  IMAD.MOV.U32 R12, RZ, RZ, 0x1 ;  /* 0x00000001ff0c7424 */ /* 0x000fe400078e00ff */
[----:B------:R-:W-:Y:S02]  /*1dac0*/  IMAD.MOV.U32 R11, RZ, RZ, 0x181f ;  /* 0x0000181fff0b7424 */ /* 0x000fe400078e00ff */
[----:B------:R-:W-:-:S07]  /*1dad0*/  IMAD.MOV.U32 R15, RZ, RZ, -0x1 ;  /* 0xffffffffff0f7424 */ /* 0x000fce00078e00ff */
[----:B012--5:R-:W-:Y:S05]  /*1dae0*/  WARPSYNC.COLLECTIVE R15, `(.L_x_8106) ;  /* 0x000000000f087348 */ /* 0x027fea0003c00000 */
[----:B------:R3:W4:Y:S02]  /*1daf0*/  SHFL.IDX P6, R14, R13, R12, R11 ;  /* 0x0000000c0d0e7389 */ /* 0x00072400000c000b */
[----:B012345:R-:W-:Y:S01]  /*1db00*/  ENDCOLLECTIVE ;  /* 0x000000000000791b */ /* 0x03ffe20003800000 */
.L_x_8106:
[----:B------:R-:W-:Y:S05]  /*1db10*/  BSYNC B1 ;  /* 0x0000000000017941 */ /* 0x000fea0003800000 */
.L_x_8105:
[----:B------:R-:W-:Y:S05]  /*1db20*/  BRA `(.L_x_8107) ;  /* 0xfffffebc00bc7947 */ /* 0x000fea000383ffff */
.L_x_7877:
[----:B------:R-:W-:Y:S01]  /*1db30*/  BSSY B1, `(.L_x_8108) ;  /* 0x0000008000017945 */ /* 0x000fe20003800000 */
[----:B------:R-:W-:Y:S01]  /*1db40*/  MOV R13, R4 ;  /* 0x00000004000d7202 */ /* 0x000fe20000000f00 */
[----:B------:R-:W-:Y:S02]  /*1db50*/  IMAD.MOV.U32 R12, RZ, RZ, 0x1 ;  /* 0x00000001ff0c7424 */ /* 0x000fe400078e00ff */
[----:B------:R-:W-:Y:S02]  /*1db60*/  IMAD.MOV.U32 R11, RZ, RZ, 0x181f ;  /* 0x0000181fff0b7424 */ /* 0x000fe400078e00ff */
[----:B------:R-:W-:-:S07]  /*1db70*/  IMAD.MOV.U32 R15, RZ, RZ, -0x1 ;  /* 0xffffffffff0f7424 */ /* 0x000fce00078e00ff */
[----:B012--5:R-:W-:Y:S05]  /*1db80*/  WARPSYNC.COLLECTIVE R15, `(.L_x_8109) ;  /* 0x000000000f087348 */ /* 0x027fea0003c00000 */
[----:B------:R3:W4:Y:S02]  /*1db90*/  SHFL.IDX P6, R14, R13, R12, R11 ;  /* 0x0000000c0d0e7389 */ /* 0x00072400000c000b */
[----:B012345:R-:W-:Y:S01]  /*1dba0*/  ENDCOLLECTIVE ;  /* 0x000000000000791b */ /* 0x03ffe20003800000 */
.L_x_8109:
[----:B------:R-:W-:Y:S05]  /*1dbb0*/  BSYNC B1 ;  /* 0x0000000000017941 */ /* 0x000fea0003800000 */
.L_x_8108:
[----:B------:R-:W-:Y:S05]  /*1dbc0*/  BRA `(.L_x_8110) ;  /* 0xfffffebc009c7947 */ /* 0x000fea000383ffff */
.L_x_7878:
[----:B------:R-:W-:Y:S01]  /*1dbd0*/  BSSY B1, `(.L_x_8111) ;  /* 0x0000008000017945 */ /* 0x000fe20003800000 */
[----:B------:R-:W-:Y:S01]  /*1dbe0*/  IMAD.MOV.U32 R13, RZ, RZ, R3 ;  /* 0x000000ffff0d7224 */ /* 0x000fe200078e0003 */
[----:B------:R-:W-:Y:S01]  /*1dbf0*/  MOV R12, 0x1 ;  /* 0x00000001000c7802 */ /* 0x000fe20000000f00 */
[----:B------:R-:W-:Y:S02]  /*1dc00*/  IMAD.MOV.U32 R11, RZ, RZ, 0x181f ;  /* 0x0000181fff0b7424 */ /* 0x000fe400078e00ff */
[----:B------:R-:W-:-:S07]  /*1dc10*/  IMAD.MOV.U32 R15, RZ, RZ, -0x1 ;  /* 0xffffffffff0f7424 */ /* 0x000fce00078e00ff */
[----:B012--5:R-:W-:Y:S05]  /*1dc20*/  WARPSYNC.COLLECTIVE R15, `(.L_x_8112) ;  /* 0x000000000f087348 */ /* 0x027fea0003c00000 */
[----:B------:R3:W4:Y:S02]  /*1dc30*/  SHFL.IDX P6, R14, R13, R12, R11 ;  /* 0x0000000c0d0e7389 */ /* 0x00072400000c000b */
[----:B012345:R-:W-:Y:S01]  /*1dc40*/  ENDCOLLECTIVE ;  /* 0x000000000000791b */ /* 0x03ffe20003800000 */
.L_x_8112:
[----:B------:R-:W-:Y:S05]  /*1dc50*/  BSYNC B1 ;  /* 0x0000000000017941 */ /* 0x000fea0003800000 */
.L_x_8111:
[----:B------:R-:W-:Y:S05]  /*1dc60*/  BRA `(.L_x_8113) ;  /* 0xfffffebc007c7947 */ /* 0x000fea000383ffff */
.L_x_7879:
        /* <DEDUP_REMOVED lines=8> */
.L_x_8115:
[----:B------:R-:W-:Y:S05]  /*1dcf0*/  BSYNC B1 ;  /* 0x0000000000017941 */ /* 0x000fea0003800000 */
.L_x_8114:
[----:B------:R-:W-:Y:S05]  /*1dd00*/  BRA `(.L_x_8116) ;  /* 0xfffffebc005c7947 */ /* 0x000fea000383ffff */
.L_x_7880:
[----:B------:R-:W-:Y:S01]  /*1dd10*/  BSSY B1, `(.L_x_8117) ;  /* 0x0000008000017945 */ /* 0x000fe20003800000 */
[----:B------:R-:W-:Y:S01]  /*1dd20*/  IMAD.MOV.U32 R13, RZ, RZ, R5 ;  /* 0x000000ffff0d7224 */ /* 0x000fe200078e0005 */
[----:B------:R-:W-:Y:S01]  /*1dd30*/  MOV R15, 0xffffffff ;  /* 0xffffffff000f7802 */ /* 0x000fe20000000f00 */
[----:B------:R-:W-:Y:S02]  /*1dd40*/  IMAD.MOV.U32 R12, RZ, RZ, 0x2 ;  /* 0x00000002ff0c7424 */ /* 0x000fe400078e00ff */
[----:B------:R-:W-:-:S07]  /*1dd50*/  IMAD.MOV.U32 R11, RZ, RZ, 0x181f ;  /* 0x0000181fff0b7424 */ /* 0x000fce00078e00ff */
[----:B012--5:R-:W-:Y:S05]  /*1dd60*/  WARPSYNC.COLLECTIVE R15, `(.L_x_8118) ;  /* 0x000000000f087348 */ /* 0x027fea0003c00000 */
[----:B------:R3:W4:Y:S02]  /*1dd70*/  SHFL.IDX P6, R14, R13, R12, R11 ;  /* 0x0000000c0d0e7389 */ /* 0x00072400000c000b */
[----:B012345:R-:W-:Y:S01]  /*1dd80*/  ENDCOLLECTIVE ;  /* 0x000000000000791b */ /* 0x03ffe20003800000 */
.L_x_8118:
[----:B------:R-:W-:Y:S05]  /*1dd90*/  BSYNC B1 ;  /* 0x0000000000017941 */ /* 0x000fea0003800000 */
.L_x_8117:
[----:B------:R-:W-:Y:S05]  /*1dda0*/  BRA `(.L_x_8119) ;  /* 0xfffffebc003c7947 */ /* 0x000fea000383ffff */
.L_x_7881:
        /* <DEDUP_REMOVED lines=8> */
.L_x_8121:
[----:B------:R-:W-:Y:S05]  /*1de30*/  BSYNC B1 ;  /* 0x0000000000017941 */ /* 0x000fea0003800000 */
.L_x_8120:
[----:B------:R-:W-:Y:S05]  /*1de40*/  BRA `(.L_x_8122) ;  /* 0xfffffebc001c7947 */ /* 0x000fea000383ffff */
.L_x_7882:
        /* <DEDUP_REMOVED lines=8> */
.L_x_8124:
[----:B------:R-:W-:Y:S05]  /*1ded0*/  BSYNC B1 ;  /* 0x0000000000017941 */ /* 0x000fea0003800000 */
.L_x_8123:
[----:B------:R-:W-:Y:S05]  /*1dee0*/  BRA `(.L_x_8125) ;  /* 0xfffffeb800fc7947 */ /* 0x000fea000383ffff */
.L_x_7883:
        /* <DEDUP_REMOVED lines=8> */
.L_x_8127:
[----:B------:R-:W-:Y:S05]  /*1df70*/  BSYNC B1 ;  /* 0x0000000000017941 */ /* 0x000fea0003800000 */
.L_x_8126:
[----:B------:R-:W-:Y:S05]  /*1df80*/  BRA `(.L_x_8128) ;  /* 0xfffffeb800dc7947 */ /* 0x000fea000383ffff */
.L_x_7884:
        /* <DEDUP_REMOVED lines=8> */
.L_x_8130:
[----:B------:R-:W-:Y:S05]  /*1e010*/  BSYNC B1 ;  /* 0x0000000000017941 */ /* 0x000fea0003800000 */
.L_x_8129:
[----:B------:R-:W-:Y:S05]  /*1e020*/  BRA `(.L_x_8131) ;  /* 0xfffffeb800bc7947 */ /* 0x000fea000383ffff */
.L_x_7885:
        /* <DEDUP_REMOVED lines=8> */
.L_x_8133:
[----:B------:R-:W-:Y:S05]  /*1e0b0*/  BSYNC B1 ;  /* 0x0000000000017941 */ /* 0x000fea0003800000 */
.L_x_8132:
[----:B------:R-:W-:Y:S05]  /*1e0c0*/  BRA `(.L_x_8134) ;  /* 0xfffffeb800a07947 */ /* 0x000fea000383ffff */
.L_x_7886:
        /* <DEDUP_REMOVED lines=8> */
.L_x_8136:
[----:B------:R-:W-:Y:S05]  /*1e150*/  BSYNC B1 ;  /* 0x0000000000017941 */ /* 0x000fea0003800000 */
.L_x_8135:
[----:B------:R-:W-:Y:S05]  /*1e160*/  BRA `(.L_x_8137) ;  /* 0xfffffeb800847947 */ /* 0x000fea000383ffff */
.L_x_7887:
        /* <DEDUP_REMOVED lines=8> */
.L_x_8139:
[----:B------:R-:W-:Y:S05]  /*1e1f0*/  BSYNC B1 ;  /* 0x0000000000017941 */ /* 0x000fea0003800000 */
.L_x_8138:
[----:B------:R-:W-:Y:S05]  /*1e200*/  BRA `(.L_x_8140) ;  /* 0xfffffeb800687947 */ /* 0x000fea000383ffff */
.L_x_7889:
[----:B---3--:R3:W4:Y:S02]  /*1e210*/  SYNCS.PHASECHK.TRANS64.TRYWAIT P4, [R2+URZ+0x28800], R3 ;  /* 0x02880003020075a7 */ /* 0x008724000808017f */
[----:B----4-:R-:W-:Y:S05]  /*1e220*/  @!P4 NANOSLEEP.SYNCS 0x989680 ;  /* 0x009896800000c95d */ /* 0x010fea0003900000 */
[----:B------:R-:W4:Y:S02]  /*1e230*/  @!P4 SYNCS.PHASECHK.TRANS64 P4, [R2+URZ+0x28800], R3 ;  /* 0x028800030200c5a7 */ /* 0x000f24000808007f */
[----:B----4-:R-:W-:Y:S05]  /*1e240*/  @!P4 BRA `(.L_x_7889) ;  /* 0xfffffffc00f0c947 */ /* 0x010fea000383ffff */
[----:B------:R-:W-:Y:S05]  /*1e250*/  BRA `(.L_x_8141) ;  /* 0xfffffeb800cc7947 */ /* 0x000fea000383ffff */
.L_x_7905:
[----:B------:R-:W-:Y:S01]  /*1e260*/  BSSY B1, `(.L_x_8142) ;  /* 0x0000008000017945 */ /* 0x000fe20003800000 */
[----:B------:R-:W-:Y:S01]  /*1e270*/  IMAD.MOV.U32 R13, RZ, RZ, R9 ;  /* 0x000000ffff0d7224 */ /* 0x000fe200078e0009 */
[----:B------:R-:W-:Y:S01]  /*1e280*/  MOV R12, RZ ;  /* 0x000000ff000c7202 */ /* 0x000fe20000000f00 */
[----:B------:R-:W-:Y:S02]  /*1e290*/  IMAD.MOV.U32 R11, RZ, RZ, 0x181f ;  /* 0x0000181fff0b7424 */ /* 0x000fe400078e00ff */
[----:B------:R-:W-:-:S07]  /*1e2a0*/  IMAD.MOV.U32 R15, RZ, RZ, -0x1 ;  /* 0xffffffffff0f7424 */ /* 0x000fce00078e00ff */
[----:B0----5:R-:W-:Y:S05]  /*1e2b0*/  WARPSYNC.COLLECTIVE R15, `(.L_x_8143) ;  /* 0x000000000f087348 */ /* 0x021fea0003c00000 */
[----:B------:R1:W2:Y:S02]  /*1e2c0*/  SHFL.IDX P6, R14, R13, R12, R11 ;  /* 0x0000000c0d0e7389 */ /* 0x0002a400000c000b */
[----:B012--5:R-:W-:Y:S01]  /*1e2d0*/  ENDCOLLECTIVE ;  /* 0x000000000000791b */ /* 0x027fe20003800000 */
.L_x_8143:
[----:B------:R-:W-:Y:S05]  /*1e2e0*/  BSYNC B1 ;  /* 0x0000000000017941 */ /* 0x000fea0003800000 */
.L_x_8142:
[----:B------:R-:W-:Y:S05]  /*1e2f0*/  BRA `(.L_x_8144) ;  /* 0xfffffed800447947 */ /* 0x000fea000383ffff */
.L_x_7906:
[----:B------:R-:W-:Y:S01]  /*1e300*/  BSSY B1, `(.L_x_8145) ;  /* 0x0000008000017945 */ /* 0x000fe20003800000 */
[----:B------:R-:W-:Y:S01]  /*1e310*/  IMAD.MOV.U32 R13, RZ, RZ, R8 ;  /* 0x000000ffff0d7224 */ /* 0x000fe200078e0008 */
[----:B------:R-:W-:Y:S01]  /*1e320*/  MOV R11, 0x181f ;  /* 0x0000181f000b7802 */ /* 0x000fe20000000f00 */
[----:B------:R-:W-:Y:S02]  /*1e330*/  IMAD.MOV.U32 R12, RZ, RZ, RZ ;  /* 0x000000ffff0c7224 */ /* 0x000fe400078e00ff */
[----:B------:R-:W-:-:S07]  /*1e340*/  IMAD.MOV.U32 R15, RZ, RZ, -0x1 ;  /* 0xffffffffff0f7424 */ /* 0x000fce00078e00ff */
[----:B0----5:R-:W-:Y:S05]  /*1e350*/  WARPSYNC.COLLECTIVE R15, `(.L_x_8146) ;  /* 0x000000000f087348 */ /* 0x021fea0003c00000 */
[----:B------:R1:W2:Y:S02]  /*1e360*/  SHFL.IDX P6, R14, R13, R12, R11 ;  /* 0x0000000c0d0e7389 */ /* 0x0002a400000c000b */
[----:B012--5:R-:W-:Y:S01]  /*1e370*/  ENDCOLLECTIVE ;  /* 0x000000000000791b */ /* 0x027fe20003800000 */
.L_x_8146:
[----:B------:R-:W-:Y:S05]  /*1e380*/  BSYNC B1 ;  /* 0x0000000000017941 */ /* 0x000fea0003800000 */
.L_x_8145:
[----:B------:R-:W-:Y:S05]  /*1e390*/  BRA `(.L_x_8147) ;  /* 0xfffffed800247947 */ /* 0x000fea000383ffff */
.L_x_7907:
[----:B------:R-:W-:Y:S01]  /*1e3a0*/  BSSY B1, `(.L_x_8148) ;  /* 0x0000008000017945 */ /* 0x000fe20003800000 */
[----:B------:R-:W-:Y:S01]  /*1e3b0*/  IMAD.MOV.U32 R13, RZ, RZ, R3 ;  /* 0x000000ffff0d7224 */ /* 0x000fe200078e0003 */
[----:B------:R-:W-:Y:S01]  /*1e3c0*/  MOV R15, 0xffffffff ;  /* 0xffffffff000f7802 */ /* 0x000fe20000000f00 */
[----:B------:R-:W-:Y:S02]  /*1e3d0*/  IMAD.MOV.U32 R12, RZ, RZ, RZ ;  /* 0x000000ffff0c7224 */ /* 0x000fe400078e00ff */
[----:B------:R-:W-:-:S07]  /*1e3e0*/  IMAD.MOV.U32 R11, RZ, RZ, 0x181f ;  /* 0x0000181fff0b7424 */ /* 0x000fce00078e00ff */
[----:B0----5:R-:W-:Y:S05]  /*1e3f0*/  WARPSYNC.COLLECTIVE R15, `(.L_x_8149) ;  /* 0x000000000f087348 */ /* 0x021fea0003c00000 */
[----:B------:R1:W2:Y:S02]  /*1e400*/  SHFL.IDX P6, R14, R13, R12, R11 ;  /* 0x0000000c0d0e7389 */ /* 0x0002a400000c000b */
[----:B012--5:R-:W-:Y:S01]  /*1e410*/  ENDCOLLECTIVE ;  /* 0x000000000000791b */ /* 0x027fe20003800000 */
.L_x_8149:
[----:B------:R-:W-:Y:S05]  /*1e420*/  BSYNC B1 ;  /* 0x0000000000017941 */ /* 0x000fea0003800000 */
.L_x_8148:
[----:B------:R-:W-:Y:S05]  /*1e430*/  BRA `(.L_x_8150) ;  /* 0xfffffed800047947 */ /* 0x000fea000383ffff */
.L_x_7908:
[----:B------:R-:W-:Y:S01]  /*1e440*/  BSSY B1, `(.L_x_8151) ;  /* 0x0000008000017945 */ /* 0x000fe20003800000 */
[----:B------:R-:W-:Y:S02]  /*1e450*/  IMAD.MOV.U32 R13, RZ, RZ, R0 ;  /* 0x000000ffff0d7224 */ /* 0x000fe400078e0000 */
[----:B------:R-:W-:Y:S02]  /*1e460*/  IMAD.MOV.U32 R12, RZ, RZ, RZ ;  /* 0x000000ffff0c7224 */ /* 0x000fe400078e00ff */
[----:B------:R-:W-:Y:S02]  /*1e470*/  IMAD.MOV.U32 R11, RZ, RZ, 0x181f ;  /* 0x0000181fff0b7424 */ /* 0x000fe400078e00ff */
[----:B------:R-:W-:-:S07]  /*1e480*/  IMAD.MOV.U32 R15, RZ, RZ, -0x1 ;  /* 0xffffffffff0f7424 */ /* 0x000fce00078e00ff */
[----:B0----5:R-:W-:Y:S05]  /*1e490*/  WARPSYNC.COLLECTIVE R15, `(.L_x_8152) ;  /* 0x000000000f087348 */ /* 0x021fea0003c00000 */
[----:B------:R1:W2:Y:S02]  /*1e4a0*/  SHFL.IDX P6, R14, R13, R12, R11 ;  /* 0x0000000c0d0e7389 */ /* 0x0002a400000c000b */
[----:B012--5:R-:W-:Y:S01]  /*1e4b0*/  ENDCOLLECTIVE ;  /* 0x000000000000791b */ /* 0x027fe20003800000 */
.L_x_8152:
[----:B------:R-:W-:Y:S05]  /*1e4c0*/  BSYNC B1 ;  /* 0x0000000000017941 */ /* 0x000fea0003800000 */
.L_x_8151:
[----:B------:R-:W-:Y:S05]  /*1e4d0*/  BRA `(.L_x_8153) ;  /* 0xfffffed400e47947 */ /* 0x000fea000383ffff */
.L_x_7909:
[----:B------:R-:W-:Y:S01]  /*1e4e0*/  BSSY B1, `(.L_x_8154) ;  /* 0x0000008000017945 */ /* 0x000fe20003800000 */
[----:B------:R-:W-:Y:S01]  /*1e4f0*/  MOV R13, R9 ;  /* 0x00000009000d7202 */ /* 0x000fe20000000f00 */
[----:B------:R-:W-:Y:S02]  /*1e500*/  IMAD.MOV.U32 R12, RZ, RZ, 0x1 ;  /* 0x00000001ff0c7424 */ /* 0x000fe400078e00ff */
[----:B------:R-:W-:Y:S02]  /*1e510*/  IMAD.MOV.U32 R11, RZ, RZ, 0x181f ;  /* 0x0000181fff0b7424 */ /* 0x000fe400078e00ff */
[----:B------:R-:W-:-:S07]  /*1e520*/  IMAD.MOV.U32 R15, RZ, RZ, -0x1 ;  /* 0xffffffffff0f7424 */ /* 0x000fce00078e00ff */
[----:B0----5:R-:W-:Y:S05]  /*1e530*/  WARPSYNC.COLLECTIVE R15, `(.L_x_8155) ;  /* 0x000000000f087348 */ /* 0x021fea0003c00000 */
[----:B------:R1:W2:Y:S02]  /*1e540*/  SHFL.IDX P6, R14, R13, R12, R11 ;  /* 0x0000000c0d0e7389 */ /* 0x0002a400000c000b */
[----:B012--5:R-:W-:Y:S01]  /*1e550*/  ENDCOLLECTIVE ;  /* 0x000000000000791b */ /* 0x027fe20003800000 */
.L_x_8155:
[----:B------:R-:W-:Y:S05]  /*1e560*/  BSYNC B1 ;  /* 0x0000000000017941 */ /* 0x000fea0003800000 */
.L_x_8154:
[----:B------:R-:W-:Y:S05]  /*1e570*/  BRA `(.L_x_8156) ;  /* 0xfffffed400c47947 */ /* 0x000fea000383ffff */
.L_x_7910:
[----:B------:R-:W-:Y:S01]  /*1e580*/  BSSY B1, `(.L_x_8157) ;  /* 0x0000008000017945 */ /* 0x000fe20003800000 */
[----:B------:R-:W-:Y:S01]  /*1e590*/  IMAD.MOV.U32 R13, RZ, RZ, R8 ;  /* 0x000000ffff0d7224 */ /* 0x000fe200078e0008 */
[----:B------:R-:W-:Y:S01]  /*1e5a0*/  MOV R12, 0x1 ;  /* 0x00000001000c7802 */ /* 0x000fe20000000f00 */
[----:B------:R-:W-:Y:S02]  /*1e5b0*/  IMAD.MOV.U32 R11, RZ, RZ, 0x181f ;  /* 0x0000181fff0b7424 */ /* 0x000fe400078e00ff */
[----:B------:R-:W-:-:S07]  /*1e5c0*/  IMAD.MOV.U32 R15, RZ, RZ, -0x1 ;  /* 0xffffffffff0f7424 */ /* 0x000fce00078e00ff */
[----:B0----5:R-:W-:Y:S05]  /*1e5d0*/  WARPSYNC.COLLECTIVE R15, `(.L_x_8158) ;  /* 0x000000000f087348 */ /* 0x021fea0003c00000 */
[----:B------:R1:W2:Y:S02]  /*1e5e0*/  SHFL.IDX P6, R14, R13, R12, R11 ;  /* 0x0000000c0d0e7389 */ /* 0x0002a400000c000b */
[----:B012--5:R-:W-:Y:S01]  /*1e5f0*/  ENDCOLLECTIVE ;  /* 0x000000000000791b */ /* 0x027fe20003800000 */
.L_x_8158:
[----:B------:R-:W-:Y:S05]  /*1e600*/  BSYNC B1 ;  /* 0x0000000000017941 */ /* 0x000fea0003800000 */
.L_x_8157:
[----:B------:R-:W-:Y:S05]  /*1e610*/  BRA `(.L_x_8159) ;  /* 0xfffffed400a47947 */ /* 0x000fea000383ffff */
.L_x_7911:
        /* <DEDUP_REMOVED lines=8> */
.L_x_8161:
[----:B------:R-:W-:Y:S05]  /*1e6a0*/  BSYNC B1 ;  /* 0x0000000000017941 */ /* 0x000fea0003800000 */
.L_x_8160:
[----:B------:R-:W-:Y:S05]  /*1e6b0*/  BRA `(.L_x_8162) ;  /* 0xfffffed400847947 */ /* 0x000fea000383ffff */
.L_x_7912:
[----:B------:R-:W-:Y:S01]  /*1e6c0*/  BSSY B1, `(.L_x_8163) ;  /* 0x0000008000017945 */ /* 0x000fe20003800000 */
[----:B------:R-:W-:Y:S01]  /*1e6d0*/  IMAD.MOV.U32 R13, RZ, RZ, R0 ;  /* 0x000000ffff0d7224 */ /* 0x000fe200078e0000 */
[----:B------:R-:W-:Y:S01]  /*1e6e0*/  MOV R15, 0xffffffff ;  /* 0xffffffff000f7802 */ /* 0x000fe20000000f00 */
[----:B------:R-:W-:Y:S02]  /*1e6f0*/  IMAD.MOV.U32 R12, RZ, RZ, 0x1 ;  /* 0x00000001ff0c7424 */ /* 0x000fe400078e00ff */
[----:B------:R-:W-:-:S07]  /*1e700*/  IMAD.MOV.U32 R11, RZ, RZ, 0x181f ;  /* 0x0000181fff0b7424 */ /* 0x000fce00078e00ff */
[----:B0----5:R-:W-:Y:S05]  /*1e710*/  WARPSYNC.COLLECTIVE R15, `(.L_x_8164) ;  /* 0x000000000f087348 */ /* 0x021fea0003c00000 */
[----:B------:R1:W2:Y:S02]  /*1e720*/  SHFL.IDX P6, R14, R13, R12, R11 ;  /* 0x0000000c0d0e7389 */ /* 0x0002a400000c000b */
[----:B012--5:R-:W-:Y:S01]  /*1e730*/  ENDCOLLECTIVE ;  /* 0x000000000000791b */ /* 0x027fe20003800000 */
.L_x_8164:
[----:B------:R-:W-:Y:S05]  /*1e740*/  BSYNC B1 ;  /* 0x0000000000017941 */ /* 0x000fea0003800000 */
.L_x_8163:
[----:B------:R-:W-:Y:S05]  /*1e750*/  BRA `(.L_x_8165) ;  /* 0xfffffed400647947 */ /* 0x000fea000383ffff */
.L_x_7913:
[----:B------:R-:W-:Y:S01]  /*1e760*/  BSSY B1, `(.L_x_8166) ;  /* 0x0000008000017945 */ /* 0x000fe20003800000 */
[----:B------:R-:W-:Y:S02]  /*1e770*/  IMAD.MOV.U32 R13, RZ, RZ, R9 ;  /* 0x000000ffff0d7224 */ /* 0x000fe400078e0009 */
[----:B------:R-:W-:Y:S02]  /*1e780*/  IMAD.MOV.U32 R12, RZ, RZ, 0x2 ;  /* 0x00000002ff0c7424 */ /* 0x000fe400078e00ff */
[----:B------:R-:W-:Y:S02]  /*1e790*/  IMAD.MOV.U32 R11, RZ, RZ, 0x181f ;  /* 0x0000181fff0b7424 */ /* 0x000fe400078e00ff */
[----:B------:R-:W-:-:S07]  /*1e7a0*/  IMAD.MOV.U32 R15, RZ, RZ, -0x1 ;  /* 0xffffffffff0f7424 */ /* 0x000fce00078e00ff */
[----:B0----5:R-:W-:Y:S05]  /*1e7b0*/  WARPSYNC.COLLECTIVE R15, `(.L_x_8167) ;  /* 0x000000000f087348 */ /* 0x021fea0003c00000 */
[----:B------:R1:W2:Y:S02]  /*1e7c0*/  SHFL.IDX P6, R14, R13, R12, R11 ;  /* 0x0000000c0d0e7389 */ /* 0x0002a400000c000b */
[----:B012--5:R-:W-:Y:S01]  /*1e7d0*/  ENDCOLLECTIVE ;  /* 0x000000000000791b */ /* 0x027fe20003800000 */
.L_x_8167:
[----:B------:R-:W-:Y:S05]  /*1e7e0*/  BSYNC B1 ;  /* 0x0000000000017941 */ /* 0x000fea0003800000 */
.L_x_8166:
[----:B------:R-:W-:Y:S05]  /*1e7f0*/  BRA `(.L_x_8168) ;  /* 0xfffffed400447947 */ /* 0x000fea000383ffff */
.L_x_7914:
        /* <DEDUP_REMOVED lines=8> */
.L_x_8170:
[----:B------:R-:W-:Y:S05]  /*1e880*/  BSYNC B1 ;  /* 0x0000000000017941 */ /* 0x000fea0003800000 */
.L_x_8169:
[----:B------:R-:W-:Y:S05]  /*1e890*/  BRA `(.L_x_8171) ;  /* 0xfffffed400247947 */ /* 0x000fea000383ffff */
.L_x_7915:
        /* <DEDUP_REMOVED lines=8> */
.L_x_8173:
[----:B------:R-:W-:Y:S05]  /*1e920*/  BSYNC B1 ;  /* 0x0000000000017941 */ /* 0x000fea0003800000 */
.L_x_8172:
[----:B------:R-:W-:Y:S05]  /*1e930*/  BRA `(.L_x_8174) ;  /* 0xfffffed400047947 */ /* 0x000fea000383ffff */
.L_x_7916:
        /* <DEDUP_REMOVED lines=8> */
.L_x_8176:
[----:B------:R-:W-:Y:S05]  /*1e9c0*/  BSYNC B1 ;  /* 0x0000000000017941 */ /* 0x000fea0003800000 */
.L_x_8175:
[----:B------:R-:W-:Y:S05]  /*1e9d0*/  BRA `(.L_x_8177) ;  /* 0xfffffed000e47947 */ /* 0x000fea000383ffff */
.L_x_7917:
        /* <DEDUP_REMOVED lines=8> */
.L_x_8179:
[----:B------:R-:W-:Y:S05]  /*1ea60*/  BSYNC B1 ;  /* 0x0000000000017941 */ /* 0x000fea0003800000 */
.L_x_8178:
[----:B------:R-:W-:Y:S05]  /*1ea70*/  BRA `(.L_x_8180) ;  /* 0xfffffed000c47947 */ /* 0x000fea000383ffff */
.L_x_7918:
        /* <DEDUP_REMOVED lines=8> */
.L_x_8182:
[----:B------:R-:W-:Y:S05]  /*1eb00*/  BSYNC B1 ;  /* 0x0000000000017941 */ /* 0x000fea0003800000 */
.L_x_8181:
[----:B------:R-:W-:Y:S05]  /*1eb10*/  BRA `(.L_x_8183) ;  /* 0xfffffed000a47947 */ /* 0x000fea000383ffff */
.L_x_7919:
        /* <DEDUP_REMOVED lines=8> */
.L_x_8185:
[----:B------:R-:W-:Y:S05]  /*1eba0*/  BSYNC B1 ;  /* 0x0000000000017941 */ /* 0x000fea0003800000 */
.L_x_8184:
[----:B------:R-:W-:Y:S05]  /*1ebb0*/  BRA `(.L_x_8186) ;  /* 0xfffffed000847947 */ /* 0x000fea000383ffff */
.L_x_7920:
        /* <DEDUP_REMOVED lines=8> */
.L_x_8188:
[----:B------:R-:W-:Y:S05]  /*1ec40*/  BSYNC B1 ;  /* 0x0000000000017941 */ /* 0x000fea0003800000 */
.L_x_8187:
[----:B------:R-:W-:Y:S05]  /*1ec50*/  BRA `(.L_x_8189) ;  /* 0xfffffed000647947 */ /* 0x000fea000383ffff */
.L_x_7922:
[----:B0-----:R0:W1:Y:S02]  /*1ec60*/  SYNCS.PHASECHK.TRANS64.TRYWAIT P4, [R2+URZ+0x28800], R9 ;  /* 0x02880009020075a7 */ /* 0x001064000808017f */
[----:B-1----:R-:W-:Y:S05]  /*1ec70*/  @!P4 NANOSLEEP.SYNCS 0x989680 ;  /* 0x009896800000c95d */ /* 0x002fea0003900000 */
[----:B------:R-:W1:Y:S02]  /*1ec80*/  @!P4 SYNCS.PHASECHK.TRANS64 P4, [R2+URZ+0x28800], R9 ;  /* 0x028800090200c5a7 */ /* 0x000e64000808007f */
[----:B-1----:R-:W-:Y:S05]  /*1ec90*/  @!P4 BRA `(.L_x_7922) ;  /* 0xfffffffc00f0c947 */ /* 0x002fea000383ffff */
[----:B------:R-:W-:Y:S05]  /*1eca0*/  BRA `(.L_x_8190) ;  /* 0xfffffed400407947 */ /* 0x000fea000383ffff */
.L_x_7932:
[----:B-1----:R1:W2:Y:S02]  /*1ecb0*/  SYNCS.PHASECHK.TRANS64.TRYWAIT P2, [R3+URZ+0x28830], R0 ;  /* 0x02883000030075a7 */ /* 0x0022a4000804017f */
[----:B--2---:R-:W-:Y:S05]  /*1ecc0*/  @!P2 NANOSLEEP.SYNCS 0x989680 ;  /* 0x009896800000a95d */ /* 0x004fea0003900000 */
[----:B------:R-:W2:Y:S02]  /*1ecd0*/  @!P2 SYNCS.PHASECHK.TRANS64 P2, [R3+URZ+0x28830], R0 ;  /* 0x028830000300a5a7 */ /* 0x000ea4000804007f */
[----:B--2---:R-:W-:Y:S05]  /*1ece0*/  @!P2 BRA `(.L_x_7932) ;  /* 0xfffffffc00f0a947 */ /* 0x004fea000383ffff */
[----:B------:R-:W-:Y:S05]  /*1ecf0*/  BRA `(.L_x_7931) ;  /* 0xfffffeec00a07947 */ /* 0x000fea000383ffff */
.L_x_7938:
[----:B-1----:R1:W2:Y:S02]  /*1ed00*/  SYNCS.PHASECHK.TRANS64.TRYWAIT P3, [R0+URZ+0x28830], R7 ;  /* 0x02883007000075a7 */ /* 0x0022a4000806017f */
[----:B--2---:R-:W-:Y:S05]  /*1ed10*/  @!P3 NANOSLEEP.SYNCS 0x989680 ;  /* 0x009896800000b95d */ /* 0x004fea0003900000 */
[----:B------:R-:W2:Y:S02]  /*1ed20*/  @!P3 SYNCS.PHASECHK.TRANS64 P3, [R0+URZ+0x28830], R7 ;  /* 0x028830070000b5a7 */ /* 0x000ea4000806007f */
[----:B--2---:R-:W-:Y:S05]  /*1ed30*/  @!P3 BRA `(.L_x_7938) ;  /* 0xfffffffc00f0b947 */ /* 0x004fea000383ffff */
[----:B------:R-:W-:Y:S05]  /*1ed40*/  BRA `(.L_x_7937) ;  /* 0xffffff1400ac7947 */ /* 0x000fea000383ffff */
.L_x_7942:
[----:B-1----:R1:W2:Y:S02]  /*1ed50*/  SYNCS.PHASECHK.TRANS64.TRYWAIT P2, [R7+URZ+0x28850], R0 ;  /* 0x02885000070075a7 */ /* 0x0022a4000804017f */
[----:B--2---:R-:W-:Y:S05]  /*1ed60*/  @!P2 NANOSLEEP.SYNCS 0x989680 ;  /* 0x009896800000a95d */ /* 0x004fea0003900000 */
[----:B------:R-:W2:Y:S02]  /*1ed70*/  @!P2 SYNCS.PHASECHK.TRANS64 P2, [R7+URZ+0x28850], R0 ;  /* 0x028850000700a5a7 */ /* 0x000ea4000804007f */
[----:B--2---:R-:W-:Y:S05]  /*1ed80*/  @!P2 BRA `(.L_x_7942) ;  /* 0xfffffffc00f0a947 */ /* 0x004fea000383ffff */
[----:B------:R-:W-:Y:S05]  /*1ed90*/  BRA `(.L_x_7939) ;  /* 0xffffff1800bc7947 */ /* 0x000fea000383ffff */
.L_x_7949:
[----:B-1----:R1:W2:Y:S02]  /*1eda0*/  SYNCS.PHASECHK.TRANS64.TRYWAIT P3, [R0+URZ+0x28830], R7 ;  /* 0x02883007000075a7 */ /* 0x0022a4000806017f */
[----:B--2---:R-:W-:Y:S05]  /*1edb0*/  @!P3 NANOSLEEP.SYNCS 0x989680 ;  /* 0x009896800000b95d */ /* 0x004fea0003900000 */
[----:B------:R-:W2:Y:S02]  /*1edc0*/  @!P3 SYNCS.PHASECHK.TRANS64 P3, [R0+URZ+0x28830], R7 ;  /* 0x028830070000b5a7 */ /* 0x000ea4000806007f */
[----:B--2---:R-:W-:Y:S05]  /*1edd0*/  @!P3 BRA `(.L_x_7949) ;  /* 0xfffffffc00f0b947 */ /* 0x004fea000383ffff */
[----:B------:R-:W-:Y:S05]  /*1ede0*/  BRA `(.L_x_7948) ;  /* 0xffffff4000447947 */ /* 0x000fea000383ffff */
.L_x_7953:
[----:B-1----:R1:W2:Y:S02]  /*1edf0*/  SYNCS.PHASECHK.TRANS64.TRYWAIT P2, [R7+URZ+0x28850], R0 ;  /* 0x02885000070075a7 */ /* 0x0022a4000804017f */
[----:B--2---:R-:W-:Y:S05]  /*1ee00*/  @!P2 NANOSLEEP.SYNCS 0x989680 ;  /* 0x009896800000a95d */ /* 0x004fea0003900000 */
[----:B------:R-:W2:Y:S02]  /*1ee10*/  @!P2 SYNCS.PHASECHK.TRANS64 P2, [R7+URZ+0x28850], R0 ;  /* 0x028850000700a5a7 */ /* 0x000ea4000804007f */
[----:B--2---:R-:W-:Y:S05]  /*1ee20*/  @!P2 BRA `(.L_x_7953) ;  /* 0xfffffffc00f0a947 */ /* 0x004fea000383ffff */
[----:B------:R-:W-:Y:S05]  /*1ee30*/  BRA `(.L_x_7950) ;  /* 0xffffff4400547947 */ /* 0x000fea000383ffff */
.L_x_7958:
[----:B-1----:R1:W2:Y:S02]  /*1ee40*/  SYNCS.PHASECHK.TRANS64.TRYWAIT P0, [R12+URZ+0x28850], R5 ;  /* 0x028850050c0075a7 */ /* 0x0022a4000800017f */
[----:B--2---:R-:W-:Y:S05]  /*1ee50*/  @!P0 NANOSLEEP.SYNCS 0x989680 ;  /* 0x009896800000895d */ /* 0x004fea0003900000 */
[----:B------:R-:W2:Y:S02]  /*1ee60*/  @!P0 SYNCS.PHASECHK.TRANS64 P0, [R12+URZ+0x28850], R5 ;  /* 0x028850050c0085a7 */ /* 0x000ea4000800007f */
[----:B--2---:R-:W-:Y:S05]  /*1ee70*/  @!P0 BRA `(.L_x_7958) ;  /* 0xfffffffc00f08947 */ /* 0x004fea000383ffff */
[----:B------:R-:W-:Y:S05]  /*1ee80*/  BRA `(.L_x_7957) ;  /* 0xffffff6000847947 */ /* 0x000fea000383ffff */
.L_x_7992:
        /* <DEDUP_REMOVED lines=11> */
.L_x_8192:
[----:B------:R-:W-:Y:S05]  /*1ef40*/  BSYNC B1 ;  /* 0x0000000000017941 */ /* 0x000fea0003800000 */
.L_x_8191:
[----:B------:R-:W-:Y:S05]  /*1ef50*/  BRA `(.L_x_8193) ;  /* 0xffffff9c00407947 */ /* 0x000fea000383ffff */
.L_x_7993:
[----:B------:R-:W-:Y:S01]  /*1ef60*/  BSSY B1, `(.L_x_8194) ;  /* 0x0000006000017945 */ /* 0x000fe20003800000 */
[----:B------:R-:W-:-:S07]  /*1ef70*/  IMAD.MOV.U32 R15, RZ, RZ, -0x1 ;  /* 0xffffffffff0f7424 */ /* 0x000fce00078e00ff */
[----:B------:R-:W-:Y:S05]  /*1ef80*/  WARPSYNC.COLLECTIVE R15, `(.L_x_8195) ;  /* 0x000000000f0c7348 */ /* 0x000fea0003c00000 */
[----:B------:R-:W-:Y:S02]  /*1ef90*/  ELECT P6, UR62, PT ;  /* 0x00000000003e782f */ /* 0x000fe400038c0000 */
[----:B------:R-:W-:Y:S01]  /*1efa0*/  MOV R14, UR62 ;  /* 0x0000003e000e7c02 */ /* 0x000fe20008000f00 */
[----:B------:R-:W-:Y:S10]  /*1efb0*/  ENDCOLLECTIVE ;  /* 0x000000000000791b */ /* 0x000ff40003800000 */
.L_x_8195:
[----:B------:R-:W-:Y:S05]  /*1efc0*/  BSYNC B1 ;  /* 0x0000000000017941 */ /* 0x000fea0003800000 */
.L_x_8194:
[----:B------:R-:W-:Y:S05]  /*1efd0*/  BRA `(.L_x_8196) ;  /* 0xffffff9c002c7947 */ /* 0x000fea000383ffff */
.L_x_7995:
[----:B0-----:R0:W1:Y:S02]  /*1efe0*/  SYNCS.PHASECHK.TRANS64.TRYWAIT P0, [R9+URZ+0x28820], R5 ;  /* 0x02882005090075a7 */ /* 0x001064000800017f */
[----:B-1----:R-:W-:Y:S05]  /*1eff0*/  @!P0 NANOSLEEP.SYNCS 0x989680 ;  /* 0x009896800000895d */ /* 0x002fea0003900000 */
[----:B------:R-:W1:Y:S02]  /*1f000*/  @!P0 SYNCS.PHASECHK.TRANS64 P0, [R9+URZ+0x28820], R5 ;  /* 0x02882005090085a7 */ /* 0x000e64000800007f */
[----:B-1----:R-:W-:Y:S05]  /*1f010*/  @!P0 BRA `(.L_x_7995) ;  /* 0xfffffffc00f08947 */ /* 0x002fea000383ffff */
[----:B------:R-:W-:Y:S05]  /*1f020*/  BRA `(.L_x_8197) ;  /* 0xffffff9c00487947 */ /* 0x000fea000383ffff */
.L_x_7998:
[----:B0-----:R0:W1:Y:S02]  /*1f030*/  SYNCS.PHASECHK.TRANS64.TRYWAIT P0, [R5+URZ+0x288a0], R7 ;  /* 0x0288a007050075a7 */ /* 0x001064000800017f */
[----:B-1----:R-:W-:Y:S05]  /*1f040*/  @!P0 NANOSLEEP.SYNCS 0x989680 ;  /* 0x009896800000895d */ /* 0x002fea0003900000 */
[----:B------:R-:W1:Y:S02]  /*1f050*/  @!P0 SYNCS.PHASECHK.TRANS64 P0, [R5+URZ+0x288a0], R7 ;  /* 0x0288a007050085a7 */ /* 0x000e64000800007f */
[----:B-1----:R-:W-:Y:S05]  /*1f060*/  @!P0 BRA `(.L_x_7998) ;  /* 0xfffffffc00f08947 */ /* 0x002fea000383ffff */
[----:B------:R-:W-:Y:S05]  /*1f070*/  BRA `(.L_x_8198) ;  /* 0xffffff9c00587947 */ /* 0x000fea000383ffff */
.L_x_8000:
[----:B-1----:R1:W2:Y:S02]  /*1f080*/  SYNCS.PHASECHK.TRANS64.TRYWAIT P0, [R5+URZ+0x288c0], R7 ;  /* 0x0288c007050075a7 */ /* 0x0022a4000800017f */
[----:B--2---:R-:W-:Y:S05]  /*1f090*/  @!P0 NANOSLEEP.SYNCS 0x989680 ;  /* 0x009896800000895d */ /* 0x004fea0003900000 */
[----:B------:R-:W2:Y:S02]  /*1f0a0*/  @!P0 SYNCS.PHASECHK.TRANS64 P0, [R5+URZ+0x288c0], R7 ;  /* 0x0288c007050085a7 */ /* 0x000ea4000800007f */
[----:B--2---:R-:W-:Y:S05]  /*1f0b0*/  @!P0 BRA `(.L_x_8000) ;  /* 0xfffffffc00f08947 */ /* 0x004fea000383ffff */
[----:B------:R-:W-:Y:S05]  /*1f0c0*/  BRA `(.L_x_8199) ;  /* 0xffffff9c00d07947 */ /* 0x000fea000383ffff */
.L_x_8004:
[----:B0-----:R0:W1:Y:S02]  /*1f0d0*/  SYNCS.PHASECHK.TRANS64.TRYWAIT P0, [R6+URZ+0x288a0], R7 ;  /* 0x0288a007060075a7 */ /* 0x001064000800017f */
[----:B-1----:R-:W-:Y:S05]  /*1f0e0*/  @!P0 NANOSLEEP.SYNCS 0x989680 ;  /* 0x009896800000895d */ /* 0x002fea0003900000 */
[----:B------:R-:W1:Y:S02]  /*1f0f0*/  @!P0 SYNCS.PHASECHK.TRANS64 P0, [R6+URZ+0x288a0], R7 ;  /* 0x0288a007060085a7 */ /* 0x000e64000800007f */
[----:B-1----:R-:W-:Y:S05]  /*1f100*/  @!P0 BRA `(.L_x_8004) ;  /* 0xfffffffc00f08947 */ /* 0x002fea000383ffff */
[----:B------:R-:W-:Y:S05]  /*1f110*/  BRA `(.L_x_8200) ;  /* 0xffffffa0009c7947 */ /* 0x000fea000383ffff */
.L_x_8006:
[----:B-1----:R1:W2:Y:S02]  /*1f120*/  SYNCS.PHASECHK.TRANS64.TRYWAIT P1, [R6+URZ+0x288c0], R7 ;  /* 0x0288c007060075a7 */ /* 0x0022a4000802017f */
[----:B--2---:R-:W-:Y:S05]  /*1f130*/  @!P1 NANOSLEEP.SYNCS 0x989680 ;  /* 0x009896800000995d */ /* 0x004fea0003900000 */
[----:B------:R-:W2:Y:S02]  /*1f140*/  @!P1 SYNCS.PHASECHK.TRANS64 P1, [R6+URZ+0x288c0], R7 ;  /* 0x0288c007060095a7 */ /* 0x000ea4000802007f */
[----:B--2---:R-:W-:Y:S05]  /*1f150*/  @!P1 BRA `(.L_x_8006) ;  /* 0xfffffffc00f09947 */ /* 0x004fea000383ffff */
[----:B------:R-:W-:Y:S05]  /*1f160*/  BRA `(.L_x_8201) ;  /* 0xffffffa4000c7947 */ /* 0x000fea000383ffff */
.L_x_8017:
        /* <DEDUP_REMOVED lines=11> */
.L_x_8203:
[----:B------:R-:W-:Y:S05]  /*1f220*/  BSYNC B0 ;  /* 0x0000000000007941 */ /* 0x000fea0003800000 */
.L_x_8202:
[----:B------:R-:W-:Y:S05]  /*1f230*/  BRA `(.L_x_8204) ;  /* 0xffffffac00cc7947 */ /* 0x000fea000383ffff */
.L_x_8018:
[----:B------:R-:W-:Y:S01]  /*1f240*/  BSSY B0, `(.L_x_8205) ;  /* 0x0000006000007945 */ /* 0x000fe20003800000 */
[----:B------:R-:W-:-:S07]  /*1f250*/  IMAD.MOV.U32 R15, RZ, RZ, -0x1 ;  /* 0xffffffffff0f7424 */ /* 0x000fce00078e00ff */
[----:B------:R-:W-:Y:S05]  /*1f260*/  WARPSYNC.COLLECTIVE R15, `(.L_x_8206) ;  /* 0x000000000f0c7348 */ /* 0x000fea0003c00000 */
[----:B------:R-:W-:Y:S02]  /*1f270*/  ELECT P6, UR62, PT ;  /* 0x00000000003e782f */ /* 0x000fe400038c0000 */
[----:B------:R-:W-:Y:S01]  /*1f280*/  MOV R14, UR62 ;  /* 0x0000003e000e7c02 */ /* 0x000fe20008000f00 */
[----:B------:R-:W-:Y:S10]  /*1f290*/  ENDCOLLECTIVE ;  /* 0x000000000000791b */ /* 0x000ff40003800000 */
.L_x_8206:
[----:B------:R-:W-:Y:S05]  /*1f2a0*/  BSYNC B0 ;  /* 0x0000000000007941 */ /* 0x000fea0003800000 */
.L_x_8205:
[----:B------:R-:W-:Y:S05]  /*1f2b0*/  BRA `(.L_x_8207) ;  /* 0xffffffac00bc7947 */ /* 0x000fea000383ffff */
.L_x_8021:
[----:B0-----:R0:W1:Y:S02]  /*1f2c0*/  SYNCS.PHASECHK.TRANS64.TRYWAIT P0, [R7+URZ+0x28840], R10 ;  /* 0x0288400a070075a7 */ /* 0x001064000800017f */
[----:B-1----:R-:W-:Y:S05]  /*1f2d0*/  @!P0 NANOSLEEP.SYNCS 0x989680 ;  /* 0x009896800000895d */ /* 0x002fea0003900000 */
[----:B------:R-:W1:Y:S02]  /*1f2e0*/  @!P0 SYNCS.PHASECHK.TRANS64 P0, [R7+URZ+0x28840], R10 ;  /* 0x0288400a070085a7 */ /* 0x000e64000800007f */
[----:B-1----:R-:W-:Y:S05]  /*1f2f0*/  @!P0 BRA `(.L_x_8021) ;  /* 0xfffffffc00f08947 */ /* 0x002fea000383ffff */
[----:B------:R-:W-:Y:S05]  /*1f300*/  BRA `(.L_x_8208) ;  /* 0xffffffb000207947 */ /* 0x000fea000383ffff */
.L_x_8024:
        /* <DEDUP_REMOVED lines=8> */
.L_x_8032:
[----:B0-----:R0:W1:Y:S02]  /*1f390*/  SYNCS.PHASECHK.TRANS64.TRYWAIT P0, [R8+URZ+0x28840], R9 ;  /* 0x02884009080075a7 */ /* 0x001064000800017f */
[----:B-1----:R-:W-:Y:S05]  /*1f3a0*/  @!P0 NANOSLEEP.SYNCS 0x989680 ;  /* 0x009896800000895d */ /* 0x002fea0003900000 */
[----:B------:R-:W1:Y:S02]  /*1f3b0*/  @!P0 SYNCS.PHASECHK.TRANS64 P0, [R8+URZ+0x28840], R9 ;  /* 0x02884009080085a7 */ /* 0x000e64000800007f */
[----:B-1----:R-:W-:Y:S05]  /*1f3c0*/  @!P0 BRA `(.L_x_8032) ;  /* 0xfffffffc00f08947 */ /* 0x002fea000383ffff */
[----:B------:R-:W-:Y:S05]  /*1f3d0*/  BRA `(.L_x_8210) ;  /* 0xffffffb400e87947 */ /* 0x000fea000383ffff */
.L_x_8034:
[----:B0-----:R0:W1:Y:S02]  /*1f3e0*/  SYNCS.PHASECHK.TRANS64.TRYWAIT P0, [R8+URZ+0x28860], R9 ;  /* 0x02886009080075a7 */ /* 0x001064000800017f */
[----:B-1----:R-:W-:Y:S05]  /*1f3f0*/  @!P0 NANOSLEEP.SYNCS 0x989680 ;  /* 0x009896800000895d */ /* 0x002fea0003900000 */
[----:B------:R-:W1:Y:S02]  /*1f400*/  @!P0 SYNCS.PHASECHK.TRANS64 P0, [R8+URZ+0x28860], R9 ;  /* 0x02886009080085a7 */ /* 0x000e64000800007f */
[----:B-1----:R-:W-:Y:S05]  /*1f410*/  @!P0 BRA `(.L_x_8034) ;  /* 0xfffffffc00f08947 */ /* 0x002fea000383ffff */
[----:B------:R-:W-:Y:S05]  /*1f420*/  BRA `(.L_x_8211) ;  /* 0xffffffb800807947 */ /* 0x000fea000383ffff */
.L_x_8040:
[----:B-1----:R1:W2:Y:S02]  /*1f430*/  SYNCS.PHASECHK.TRANS64.TRYWAIT P0, [R2+URZ+0x28840], R3 ;  /* 0x02884003020075a7 */ /* 0x0022a4000800017f */
[----:B--2---:R-:W-:Y:S05]  /*1f440*/  @!P0 NANOSLEEP.SYNCS 0x989680 ;  /* 0x009896800000895d */ /* 0x004fea0003900000 */
[----:B------:R-:W2:Y:S02]  /*1f450*/  @!P0 SYNCS.PHASECHK.TRANS64 P0, [R2+URZ+0x28840], R3 ;  /* 0x02884003020085a7 */ /* 0x000ea4000800007f */
[----:B--2---:R-:W-:Y:S05]  /*1f460*/  @!P0 BRA `(.L_x_8040) ;  /* 0xfffffffc00f08947 */ /* 0x004fea000383ffff */
[----:B------:R-:W-:Y:S05]  /*1f470*/  BRA `(.L_x_8212) ;  /* 0xffffffbc00d87947 */ /* 0x000fea000383ffff */
.L_x_8042:
[----:B0-----:R0:W1:Y:S02]  /*1f480*/  SYNCS.PHASECHK.TRANS64.TRYWAIT P0, [R2+URZ+0x28860], R3 ;  /* 0x02886003020075a7 */ /* 0x001064000800017f */
[----:B-1----:R-:W-:Y:S05]  /*1f490*/  @!P0 NANOSLEEP.SYNCS 0x989680 ;  /* 0x009896800000895d */ /* 0x002fea0003900000 */
[----:B------:R-:W1:Y:S02]  /*1f4a0*/  @!P0 SYNCS.PHASECHK.TRANS64 P0, [R2+URZ+0x28860], R3 ;  /* 0x02886003020085a7 */ /* 0x000e64000800007f */
[----:B-1----:R-:W-:Y:S05]  /*1f4b0*/  @!P0 BRA `(.L_x_8042) ;  /* 0xfffffffc00f08947 */ /* 0x002fea000383ffff */
[----:B------:R-:W-:Y:S05]  /*1f4c0*/  BRA `(.L_x_8213) ;  /* 0xffffffc000707947 */ /* 0x000fea000383ffff */
.L_x_8048:
[----:B--2---:R2:W3:Y:S02]  /*1f4d0*/  SYNCS.PHASECHK.TRANS64.TRYWAIT P0, [R2+URZ+0x28840], R3 ;  /* 0x02884003020075a7 */ /* 0x0044e4000800017f */
[----:B---3--:R-:W-:Y:S05]  /*1f4e0*/  @!P0 NANOSLEEP.SYNCS 0x989680 ;  /* 0x009896800000895d */ /* 0x008fea0003900000 */
[----:B------:R-:W3:Y:S02]  /*1f4f0*/  @!P0 SYNCS.PHASECHK.TRANS64 P0, [R2+URZ+0x28840], R3 ;  /* 0x02884003020085a7 */ /* 0x000ee4000800007f */
[----:B---3--:R-:W-:Y:S05]  /*1f500*/  @!P0 BRA `(.L_x_8048) ;  /* 0xfffffffc00f08947 */ /* 0x008fea000383ffff */
[----:B------:R-:W-:Y:S05]  /*1f510*/  BRA `(.L_x_8214) ;  /* 0xffffffc400a47947 */ /* 0x000fea000383ffff */
.L_x_8050:
[----:B0-----:R0:W1:Y:S02]  /*1f520*/  SYNCS.PHASECHK.TRANS64.TRYWAIT P0, [R2+URZ+0x28860], R9 ;  /* 0x02886009020075a7 */ /* 0x001064000800017f */
[----:B-1----:R-:W-:Y:S05]  /*1f530*/  @!P0 NANOSLEEP.SYNCS 0x989680 ;  /* 0x009896800000895d */ /* 0x002fea0003900000 */
[----:B------:R-:W1:Y:S02]  /*1f540*/  @!P0 SYNCS.PHASECHK.TRANS64 P0, [R2+URZ+0x28860], R9 ;  /* 0x02886009020085a7 */ /* 0x000e64000800007f */
[----:B-1----:R-:W-:Y:S05]  /*1f550*/  @!P0 BRA `(.L_x_8050) ;  /* 0xfffffffc00f08947 */ /* 0x002fea000383ffff */
[----:B------:R-:W-:Y:S05]  /*1f560*/  BRA `(.L_x_8215) ;  /* 0xffffffc800387947 */ /* 0x000fea000383ffff */
.L_x_8058:
[----:B-1----:R1:W2:Y:S02]  /*1f570*/  SYNCS.PHASECHK.TRANS64.TRYWAIT P0, [R0+URZ+0x28860], R3 ;  /* 0x02886003000075a7 */ /* 0x0022a4000800017f */
[----:B--2---:R-:W-:Y:S05]  /*1f580*/  @!P0 NANOSLEEP.SYNCS 0x989680 ;  /* 0x009896800000895d */ /* 0x004fea0003900000 */
[----:B------:R-:W2:Y:S02]  /*1f590*/  @!P0 SYNCS.PHASECHK.TRANS64 P0, [R0+URZ+0x28860], R3 ;  /* 0x02886003000085a7 */ /* 0x000ea4000800007f */
[----:B--2---:R-:W-:Y:S05]  /*1f5a0*/  @!P0 BRA `(.L_x_8058) ;  /* 0xfffffffc00f08947 */ /* 0x004fea000383ffff */
[----:B------:R-:W-:Y:S05]  /*1f5b0*/  BRA `(.L_x_8216) ;  /* 0xffffffcc00547947 */ /* 0x000fea000383ffff */
.L_x_8061:
[----:B------:R-:W-:Y:S01]  /*1f5c0*/  BSSY B0, `(.L_x_8217) ;  /* 0x0000008000007945 */ /* 0x000fe20003800000 */
[----:B------:R-:W-:Y:S01]  /*1f5d0*/  IMAD.MOV.U32 R13, RZ, RZ, R16 ;  /* 0x000000ffff0d7224 */ /* 0x000fe200078e0010 */
[----:B------:R-:W-:Y:S01]  /*1f5e0*/  MOV R11, 0x1f ;  /* 0x0000001f000b7802 */ /* 0x000fe20000000f00 */
[----:B------:R-:W-:Y:S02]  /*1f5f0*/  IMAD.MOV.U32 R12, RZ, RZ, RZ ;  /* 0x000000ffff0c7224 */ /* 0x000fe400078e00ff */
[----:B0-----:R-:W-:-:S07]  /*1f600*/  IMAD.MOV.U32 R15, RZ, RZ, -0x1 ;  /* 0xffffffffff0f7424 */ /* 0x001fce00078e00ff */
[----:B-1----:R-:W-:Y:S05]  /*1f610*/  WARPSYNC.COLLECTIVE R15, `(.L_x_8218) ;  /* 0x000000000f087348 */ /* 0x002fea0003c00000 */
[----:B------:R0:W2:Y:S02]  /*1f620*/  SHFL.IDX P6, R14, R13, R12, R11 ;  /* 0x0000000c0d0e7389 */ /* 0x0000a400000c000b */
[----:B012---:R-:W-:Y:S01]  /*1f630*/  ENDCOLLECTIVE ;  /* 0x000000000000791b */ /* 0x007fe20003800000 */
.L_x_8218:
[----:B------:R-:W-:Y:S05]  /*1f640*/  BSYNC B0 ;  /* 0x0000000000007941 */ /* 0x000fea0003800000 */
.L_x_8217:
        /* <DEDUP_REMOVED lines=8> */
.L_x_8219:
[----:B------:R-:W-:Y:S01]  /*1f6d0*/  IMAD.MOV.U32 R6, RZ, RZ, R14 ;  /* 0x000000ffff067224 */ /* 0x000fe200078e000e */
[----:B------:R-:W-:Y:S06]  /*1f6e0*/  BRA `(.L_x_8220) ;  /* 0xffffffcc00e87947 */ /* 0x000fec000383ffff */
.L_x_8064:
[----:B------:R-:W-:Y:S01]  /*1f6f0*/  BSSY B0, `(.L_x_8221) ;  /* 0x0000008000007945 */ /* 0x000fe20003800000 */
[----:B-----5:R-:W-:Y:S01]  /*1f700*/  IMAD.MOV.U32 R13, RZ, RZ, R3 ;  /* 0x000000ffff0d7224 */ /* 0x020fe200078e0003 */
[----:B------:R-:W-:Y:S01]  /*1f710*/  MOV R11, RZ ;  /* 0x000000ff000b7202 */ /* 0x000fe20000000f00 */
[----:B------:R-:W-:Y:S02]  /*1f720*/  IMAD.MOV.U32 R12, RZ, RZ, 0x1 ;  /* 0x00000001ff0c7424 */ /* 0x000fe400078e00ff */
[----:B0-----:R-:W-:-:S07]  /*1f730*/  IMAD.MOV.U32 R15, RZ, RZ, -0x1 ;  /* 0xffffffffff0f7424 */ /* 0x001fce00078e00ff */
[----:B-1234-:R-:W-:Y:S05]  /*1f740*/  WARPSYNC.COLLECTIVE R15, `(.L_x_8222) ;  /* 0x000000000f087348 */ /* 0x01efea0003c00000 */
[----:B------:R0:W0:Y:S02]  /*1f750*/  SHFL.UP P6, R14, R13, R12, R11 ;  /* 0x0400000c0d0e7389 */ /* 0x00002400000c000b */
[----:B01234-:R-:W-:Y:S01]  /*1f760*/  ENDCOLLECTIVE ;  /* 0x000000000000791b */ /* 0x01ffe20003800000 */
.L_x_8222:
[----:B------:R-:W-:Y:S05]  /*1f770*/  BSYNC B0 ;  /* 0x0000000000007941 */ /* 0x000fea0003800000 */
.L_x_8221:
        /* <DEDUP_REMOVED lines=10> */
.L_x_8223:
        /* <DEDUP_REMOVED lines=8> */
.L_x_8224:
        /* <DEDUP_REMOVED lines=8> */
.L_x_8225:
        /* <DEDUP_REMOVED lines=8> */
.L_x_8226:
        /* <DEDUP_REMOVED lines=8> */
.L_x_8227:
[----:B------:R-:W-:Y:S05]  /*1fa20*/  BRA `(.L_x_8228) ;  /* 0xffffffcc00ac7947 */ /* 0x000fea000383ffff */
.L_x_8069:
[----:B------:R-:W-:Y:S01]  /*1fa30*/  BSSY B0, `(.L_x_8229) ;  /* 0x0000008000007945 */ /* 0x000fe20003800000 */
[----:B-----5:R-:W-:Y:S01]  /*1fa40*/  IMAD.MOV.U32 R13, RZ, RZ, R3 ;  /* 0x000000ffff0d7224 */ /* 0x020fe200078e0003 */
[----:B------:R-:W-:Y:S01]  /*1fa50*/  MOV R15, 0xffffffff ;  /* 0xffffffff000f7802 */ /* 0x000fe20000000f00 */
[----:B------:R-:W-:Y:S02]  /*1fa60*/  IMAD.MOV.U32 R12, RZ, RZ, 0x1 ;  /* 0x00000001ff0c7424 */ /* 0x000fe400078e00ff */
[----:B------:R-:W-:-:S07]  /*1fa70*/  IMAD.MOV.U32 R11, RZ, RZ, RZ ;  /* 0x000000ffff0b7224 */ /* 0x000fce00078e00ff */
[----:B012---:R-:W-:Y:S05]  /*1fa80*/  WARPSYNC.COLLECTIVE R15, `(.L_x_8230) ;  /* 0x000000000f087348 */ /* 0x007fea0003c00000 */
[----:B------:R3:W4:Y:S02]  /*1fa90*/  SHFL.UP P6, R14, R13, R12, R11 ;  /* 0x0400000c0d0e7389 */ /* 0x00072400000c000b */
[----:B01234-:R-:W-:Y:S01]  /*1faa0*/  ENDCOLLECTIVE ;  /* 0x000000000000791b */ /* 0x01ffe20003800000 */
.L_x_8230:
[----:B------:R-:W-:Y:S05]  /*1fab0*/  BSYNC B0 ;  /* 0x0000000000007941 */ /* 0x000fea0003800000 */
.L_x_8229:
[C---:B------:R-:W-:Y:S01]  /*1fac0*/  ISETP.NE.AND P0, PT, R7.reuse, RZ, PT ;  /* 0x000000ff0700720c */ /* 0x040fe20003f05270 */
[----:B------:R-:W-:Y:S01]  /*1fad0*/  IMAD.MOV.U32 R12, RZ, RZ, 0x2 ;  /* 0x00000002ff0c7424 */ /* 0x000fe200078e00ff */
[----:B------:R-:W-:Y:S01]  /*1fae0*/  MOV R11, RZ ;  /* 0x000000ff000b7202 */ /* 0x000fe20000000f00 */
[----:B------:R-:W-:Y:S01]  /*1faf0*/  IMAD.MOV.U32 R15, RZ, RZ, -0x1 ;  /* 0xffffffffff0f7424 */ /* 0x000fe200078e00ff */
[----:B------:R-:W-:Y:S02]  /*1fb00*/  SEL R2, R14, RZ, P0 ;  /* 0x000000ff0e027207 */ /* 0x000fe40000000000 */
[----:B------:R-:W-:-:S03]  /*1fb10*/  ISETP.GE.U32.AND P0, PT, R7, 0x2, PT ;  /* 0x000000020700780c */ /* 0x000fc60003f06070 */
[----:B------:R-:W-:-:S04]  /*1fb20*/  IMAD.IADD R2, R3, 0x1, R2 ;  /* 0x0000000103027824 */ /* 0x000fc800078e0202 */
[----:B------:R-:W-:-:S07]  /*1fb30*/  IMAD.MOV.U32 R13, RZ, RZ, R2 ;  /* 0x000000ffff0d7224 */ /* 0x000fce00078e0002 */
[----:B------:R-:W-:Y:S05]  /*1fb40*/  WARPSYNC.COLLECTIVE R15, `(.L_x_8231) ;  /* 0x000000000f087348 */ /* 0x000fea0003c00000 */
[----:B------:R0:W1:Y:S02]  /*1fb50*/  SHFL.UP P6, R14, R13, R12, R11 ;  /* 0x0400000c0d0e7389 */ /* 0x00006400000c000b */
[----:B01----:R-:W-:Y:S01]  /*1fb60*/  ENDCOLLECTIVE ;  /* 0x000000000000791b */ /* 0x003fe20003800000 */
.L_x_8231:
        /* <DEDUP_REMOVED lines=8> */
.L_x_8232:
        /* <DEDUP_REMOVED lines=8> */
.L_x_8233:
        /* <DEDUP_REMOVED lines=8> */
.L_x_8234:
        /* <DEDUP_REMOVED lines=8> */
.L_x_8235:
[----:B------:R-:W-:Y:S05]  /*1fd70*/  BRA `(.L_x_8236) ;  /* 0xffffffcc008c7947 */ /* 0x000fea000383ffff */
.L_x_8071:
[----:B------:R-:W-:Y:S01]  /*1fd80*/  BSSY B0, `(.L_x_8237) ;  /* 0x0000006000007945 */ /* 0x000fe20003800000 */
[----:B------:R-:W-:Y:S01]  /*1fd90*/  PLOP3.LUT P6, PT, P6, PT, PT, 0x8, 0x0 ;  /* 0x000000000000781c */ /* 0x000fe200037ce170 */
[----:B------:R-:W-:-:S12]  /*1fda0*/  IMAD.MOV.U32 R15, RZ, RZ, -0x1 ;  /* 0xffffffffff0f7424 */ /* 0x000fd800078e00ff */
[----:B0-2---:R-:W-:Y:S05]  /*1fdb0*/  WARPSYNC.COLLECTIVE R15, `(.L_x_8238) ;  /* 0x000000000f087348 */ /* 0x005fea0003c00000 */
[----:B------:R-:W-:Y:S01]  /*1fdc0*/  VOTE.ANY R14, PT, P6 ;  /* 0x00000000000e7806 */ /* 0x000fe200030e0100 */
[----:B0-2---:R-:W-:Y:S06]  /*1fdd0*/  ENDCOLLECTIVE ;  /* 0x000000000000791b */ /* 0x005fec0003800000 */
.L_x_8238:
[----:B------:R-:W-:Y:S05]  /*1fde0*/  BSYNC B0 ;  /* 0x0000000000007941 */ /* 0x000fea0003800000 */
.L_x_8237:
[----:B------:R-:W-:Y:S01]  /*1fdf0*/  MOV R6, R14 ;  /* 0x0000000e00067202 */ /* 0x000fe20000000f00 */
[----:B------:R-:W-:Y:S01]  /*1fe00*/  IMAD.MOV.U32 R13, RZ, RZ, R3 ;  /* 0x000000ffff0d7224 */ /* 0x000fe200078e0003 */
[----:B------:R-:W-:Y:S01]  /*1fe10*/  MOV R15, 0xffffffff ;  /* 0xffffffff000f7802 */ /* 0x000fe20000000f00 */
[----:B------:R-:W-:Y:S01]  /*1fe20*/  IMAD.MOV.U32 R11, RZ, RZ, 0x1f ;  /* 0x0000001fff0b7424 */ /* 0x000fe200078e00ff */
[----:B------:R-:W0:Y:S02]  /*1fe30*/  POPC R7, R6 ;  /* 0x0000000600077309 */ /* 0x000e240000000000 */
[----:B0-----:R-:W-:-:S07]  /*1fe40*/  IMAD.MOV.U32 R12, RZ, RZ, R7 ;  /* 0x000000ffff0c7224 */ /* 0x001fce00078e0007 */
[----:B------:R-:W-:Y:S05]  /*1fe50*/  WARPSYNC.COLLECTIVE R15, `(.L_x_8239) ;  /* 0x000000000f087348 */ /* 0x000fea0003c00000 */
[----:B------:R0:W1:Y:S02]  /*1fe60*/  SHFL.IDX P6, R14, R13, R12, R11 ;  /* 0x0000000c0d0e7389 */ /* 0x00006400000c000b */
[----:B01----:R-:W-:Y:S01]  /*1fe70*/  ENDCOLLECTIVE ;  /* 0x000000000000791b */ /* 0x003fe20003800000 */
.L_x_8239:
[----:B------:R-:W-:Y:S01]  /*1fe80*/  IMAD.MOV.U32 R17, RZ, RZ, R14 ;  /* 0x000000ffff117224 */ /* 0x000fe200078e000e */
[----:B------:R-:W-:Y:S06]  /*1fe90*/  BRA `(.L_x_8240) ;  /* 0xffffffcc007c7947 */ /* 0x000fec000383ffff */
.L_x_8073:
[----:B------:R-:W-:Y:S01]  /*1fea0*/  BSSY B0, `(.L_x_8241) ;  /* 0x0000007000007945 */ /* 0x000fe20003800000 */
[----:B------:R-:W-:Y:S01]  /*1feb0*/  IMAD.MOV.U32 R13, RZ, RZ, R2 ;  /* 0x000000ffff0d7224 */ /* 0x000fe200078e0002 */
[----:B------:R-:W-:Y:S01]  /*1fec0*/  MOV R15, 0xffffffff ;  /* 0xffffffff000f7802 */ /* 0x000fe20000000f00 */
[----:B------:R-:W-:-:S07]  /*1fed0*/  IMAD.MOV.U32 R11, RZ, RZ, 0x1f ;  /* 0x0000001fff0b7424 */ /* 0x000fce00078e00ff */
[----:B01-3--:R-:W-:Y:S05]  /*1fee0*/  WARPSYNC.COLLECTIVE R15, `(.L_x_8242) ;  /* 0x000000000f087348 */ /* 0x00bfea0003c00000 */
[----:B------:R2:W4:Y:S02]  /*1fef0*/  SHFL.IDX P6, R14, R13, R12, R11 ;  /* 0x0000000c0d0e7389 */ /* 0x00052400000c000b */
[----:B01234-:R-:W-:Y:S01]  /*1ff00*/  ENDCOLLECTIVE ;  /* 0x000000000000791b */ /* 0x01ffe20003800000 */
.L_x_8242:
[----:B------:R-:W-:Y:S05]  /*1ff10*/  BSYNC B0 ;  /* 0x0000000000007941 */ /* 0x000fea0003800000 */
.L_x_8241:
[----:B------:R-:W-:Y:S01]  /*1ff20*/  IMAD.MOV.U32 R16, RZ, RZ, R14 ;  /* 0x000000ffff107224 */ /* 0x000fe200078e000e */
[----:B------:R-:W-:Y:S06]  /*1ff30*/  BRA `(.L_x_8072) ;  /* 0xffffffcc00707947 */ /* 0x000fec000383ffff */
.L_x_8077:
[----:B-1----:R1:W2:Y:S02]  /*1ff40*/  SYNCS.PHASECHK.TRANS64.TRYWAIT P0, [R0+URZ+0x28820], R3 ;  /* 0x02882003000075a7 */ /* 0x0022a4000800017f */
[----:B--2---:R-:W-:Y:S05]  /*1ff50*/  @!P0 NANOSLEEP.SYNCS 0x989680 ;  /* 0x009896800000895d */ /* 0x004fea0003900000 */
[----:B------:R-:W2:Y:S02]  /*1ff60*/  @!P0 SYNCS.PHASECHK.TRANS64 P0, [R0+URZ+0x28820], R3 ;  /* 0x02882003000085a7 */ /* 0x000ea4000800007f */
[----:B--2---:R-:W-:Y:S05]  /*1ff70*/  @!P0 BRA `(.L_x_8077) ;  /* 0xfffffffc00f08947 */ /* 0x004fea000383ffff */
[----:B------:R-:W-:Y:S05]  /*1ff80*/  BRA `(.L_x_8243) ;  /* 0xffffffd000e47947 */ /* 0x000fea000383ffff */
.L_x_8078:
[----:B------:R-:W2:Y:S01]  /*1ff90*/  S2R R2, SR_TID.X ;  /* 0x0000000000027919 */ /* 0x000ea20000002100 */
[----:B------:R-:W-:Y:S01]  /*1ffa0*/  BSSY B0, `(.L_x_8244) ;  /* 0x000000a000007945 */ /* 0x000fe20003800000 */
[----:B------:R-:W-:Y:S01]  /*1ffb0*/  IMAD.MOV.U32 R12, RZ, RZ, RZ ;  /* 0x000000ffff0c7224 */ /* 0x000fe200078e00ff */
[----:B0-----:R-:W-:Y:S01]  /*1ffc0*/  MOV R11, 0x1f ;  /* 0x0000001f000b7802 */ /* 0x001fe20000000f00 */
[----:B------:R-:W-:Y:S01]  /*1ffd0*/  IMAD.MOV.U32 R15, RZ, RZ, -0x1 ;  /* 0xffffffffff0f7424 */ /* 0x000fe200078e00ff */
[----:B--2---:R-:W-:-:S04]  /*1ffe0*/  SHF.R.U32.HI R2, RZ, 0x5, R2 ;  /* 0x00000005ff027819 */ /* 0x004fc80000011602 */
[----:B------:R-:W-:-:S05]  /*1fff0*/  LOP3.LUT R2, R2, 0x3, RZ, 0xc0, !PT ;  /* 0x0000000302027812 */ /* 0x000fca00078ec0ff */
[----:B------:R-:W-:-:S07]  /*20000*/  IMAD.MOV.U32 R13, RZ, RZ, R2 ;  /* 0x000000ffff0d7224 */ /* 0x000fce00078e0002 */
[----:B-1----:R-:W-:Y:S05]  /*20010*/  WARPSYNC.COLLECTIVE R15, `(.L_x_8245) ;  /* 0x000000000f087348 */ /* 0x002fea0003c00000 */
[----:B------:R0:W2:Y:S02]  /*20020*/  SHFL.IDX P6, R14, R13, R12, R11 ;  /* 0x0000000c0d0e7389 */ /* 0x0000a400000c000b */
[----:B012---:R-:W-:Y:S01]  /*20030*/  ENDCOLLECTIVE ;  /* 0x000000000000791b */ /* 0x007fe20003800000 */
.L_x_8245:
[----:B------:R-:W-:Y:S05]  /*20040*/  BSYNC B0 ;  /* 0x0000000000007941 */ /* 0x000fea0003800000 */
.L_x_8244:
[----:B------:R-:W-:Y:S05]  /*20050*/  BRA `(.L_x_8246) ;  /* 0xffffffd000cc7947 */ /* 0x000fea000383ffff */
.L_x_8079:
[----:B------:R-:W-:Y:S01]  /*20060*/  BSSY B0, `(.L_x_8247) ;  /* 0x0000006000007945 */ /* 0x000fe20003800000 */
[----:B------:R-:W-:-:S07]  /*20070*/  IMAD.MOV.U32 R15, RZ, RZ, -0x1 ;  /* 0xffffffffff0f7424 */ /* 0x000fce00078e00ff */
[----:B012---:R-:W-:Y:S05]  /*20080*/  WARPSYNC.COLLECTIVE R15, `(.L_x_8248) ;  /* 0x000000000f0c7348 */ /* 0x007fea0003c00000 */
[----:B------:R-:W-:Y:S02]  /*20090*/  ELECT P6, UR62, PT ;  /* 0x00000000003e782f */ /* 0x000fe400038c0000 */
[----:B------:R-:W-:Y:S01]  /*200a0*/  MOV R14, UR62 ;  /* 0x0000003e000e7c02 */ /* 0x000fe20008000f00 */
[----:B012---:R-:W-:Y:S10]  /*200b0*/  ENDCOLLECTIVE ;  /* 0x000000000000791b */ /* 0x007ff40003800000 */
.L_x_8248:
[----:B------:R-:W-:Y:S05]  /*200c0*/  BSYNC B0 ;  /* 0x0000000000007941 */ /* 0x000fea0003800000 */
.L_x_8247:
[----:B------:R-:W-:Y:S05]  /*200d0*/  BRA `(.L_x_8249) ;  /* 0xffffffd000c07947 */ /* 0x000fea000383ffff */
.L_x_8081:
[----:B-1----:R1:W2:Y:S02]  /*200e0*/  SYNCS.PHASECHK.TRANS64.TRYWAIT P0, [R6+URZ], R5 ;  /* 0x00000005060075a7 */ /* 0x0022a4000800017f */
[----:B--2---:R-:W-:Y:S05]  /*200f0*/  @!P0 NANOSLEEP.SYNCS 0x989680 ;  /* 0x009896800000895d */ /* 0x004fea0003900000 */
[----:B------:R-:W2:Y:S02]  /*20100*/  @!P0 SYNCS.PHASECHK.TRANS64 P0, [R6+URZ], R5 ;  /* 0x00000005060085a7 */ /* 0x000ea4000800007f */
[----:B--2---:R-:W-:Y:S05]  /*20110*/  @!P0 BRA `(.L_x_8081) ;  /* 0xfffffffc00f08947 */ /* 0x004fea000383ffff */
[----:B------:R-:W-:Y:S05]  /*20120*/  BRA `(.L_x_8250) ;  /* 0xffffffd000fc7947 */ /* 0x000fea000383ffff */
.L_x_8082:
[----:B--2---:R2:W3:Y:S02]  /*20130*/  SYNCS.PHASECHK.TRANS64.TRYWAIT P0, [R7+URZ], R2 ;  /* 0x00000002070075a7 */ /* 0x0044e4000800017f */
[----:B---3--:R-:W-:Y:S05]  /*20140*/  @!P0 NANOSLEEP.SYNCS 0x989680 ;  /* 0x009896800000895d */ /* 0x008fea0003900000 */
[----:B------:R-:W3:Y:S02]  /*20150*/  @!P0 SYNCS.PHASECHK.TRANS64 P0, [R7+URZ], R2 ;  /* 0x00000002070085a7 */ /* 0x000ee4000800007f */
[----:B---3--:R-:W-:Y:S05]  /*20160*/  @!P0 BRA `(.L_x_8082) ;  /* 0xfffffffc00f08947 */ /* 0x008fea000383ffff */
[----:B------:R-:W-:Y:S05]  /*20170*/  BRA `(.L_x_8251) ;  /* 0xffffffd000f07947 */ /* 0x000fea000383ffff */
.L_x_8084:
[----:B---3--:R3:W4:Y:S02]  /*20180*/  SYNCS.PHASECHK.TRANS64.TRYWAIT P0, [R4+URZ], R5 ;  /* 0x00000005040075a7 */ /* 0x008724000800017f */
[----:B----4-:R-:W-:Y:S05]  /*20190*/  @!P0 NANOSLEEP.SYNCS 0x989680 ;  /* 0x009896800000895d */ /* 0x010fea0003900000 */
[----:B------:R-:W4:Y:S02]  /*201a0*/  @!P0 SYNCS.PHASECHK.TRANS64 P0, [R4+URZ], R5 ;  /* 0x00000005040085a7 */ /* 0x000f24000800007f */
[----:B----4-:R-:W-:Y:S05]  /*201b0*/  @!P0 BRA `(.L_x_8084) ;  /* 0xfffffffc00f08947 */ /* 0x010fea000383ffff */
[----:B------:R-:W-:Y:S05]  /*201c0*/  BRA `(.L_x_8252) ;  /* 0xffffffd000f87947 */ /* 0x000fea000383ffff */
.L_x_8253:
        /* <DEDUP_REMOVED lines=11> */
.L_x_12778:


//--------------------- .text._ZN7cutlass13device_kernelIN5flash11enable_sm90INS1_16FlashAttnFwdSm90INS1_25CollectiveMainloopFwdSm90ILi2EN4cute5tupleIJNS5_1CILi1EEES8_S8_EEENS6_IJNS7_ILi192EEENS7_ILi144EEENS7_ILi96EEEEEELi96ENS_6half_tEfNS_4arch4Sm90ELb0ELb0ELb0ELb0ELb0ELb0ELb0ELb0ELb1ELb0ELb0ELb0EEENS1_21CollectiveEpilogueFwdINS6_IJSA_SC_SB_EEES9_SE_SG_Li384ELb0ELb0ELb0ELb0EEENS1_29StaticPersistentTileSchedulerILb0EEEEEEEEEvNT_6ParamsE --------------------------
	.section	.text._ZN7cutlass13device_kernelIN5flash11enable_sm90INS1_16FlashAttnFwdSm90INS1_25CollectiveMainloopFwdSm90ILi2EN4cute5tupleIJNS5_1CILi1EEES8_S8_EEENS6_IJNS7_ILi192EEENS7_ILi144EEENS7_ILi96EEEEEELi96ENS_6half_tEfNS_4arch4Sm90ELb0ELb0ELb0ELb0ELb0ELb0ELb0ELb0ELb1ELb0ELb0ELb0EEENS1_21CollectiveEpilogueFwdINS6_IJSA_SC_SB_EEES9_SE_SG_Li384ELb0ELb0ELb0ELb0EEENS1_29StaticPersistentTileSchedulerILb0EEEEEEEEEvNT_6ParamsE,"ax",@progbits
	.align	128
.text._ZN7cutlass13device_kernelIN5flash11enable_sm90INS1_16FlashAttnFwdSm90INS1_25CollectiveMainloopFwdSm90ILi2EN4cute5tupleIJNS5_1CILi1EEES8_S8_EEENS6_IJNS7_ILi192EEENS7_ILi144EEENS7_ILi96EEEEEELi96ENS_6half_tEfNS_4arch4Sm90ELb0ELb0ELb0ELb0ELb0ELb0ELb0ELb0ELb1ELb0ELb0ELb0EEENS1_21CollectiveEpilogueFwdINS6_IJSA_SC_SB_EEES9_SE_SG_Li384ELb0ELb0ELb0ELb0EEENS1_29StaticPersistentTileSchedulerILb0EEEEEEEEEvNT_6ParamsE:
        .type           _ZN7cutlass13device_kernelIN5flash11enable_sm90INS1_16FlashAttnFwdSm90INS1_25CollectiveMainloopFwdSm90ILi2EN4cute5tupleIJNS5_1CILi1EEES8_S8_EEENS6_IJNS7_ILi192EEENS7_ILi144EEENS7_ILi96EEEEEELi96ENS_6half_tEfNS_4arch4Sm90ELb0ELb0ELb0ELb0ELb0ELb0ELb0ELb0ELb1ELb0ELb0ELb0EEENS1_21CollectiveEpilogueFwdINS6_IJSA_SC_SB_EEES9_SE_SG_Li384ELb0ELb0ELb0ELb0EEENS1_29StaticPersistentTileSchedulerILb0EEEEEEEEEvNT_6ParamsE,@function
        .size           _ZN7cutlass13device_kernelIN5flash11enable_sm90INS1_16FlashAttnFwdSm90INS1_25CollectiveMainloopFwdSm90ILi2EN4cute5tupleIJNS5_1CILi1EEES8_S8_EEENS6_IJNS7_ILi192EEENS7_ILi144EEENS7_ILi96EEEEEELi96ENS_6half_tEfNS_4arch4Sm90ELb0ELb0ELb0ELb0ELb0ELb0ELb0ELb0ELb1ELb0ELb0ELb0EEENS1_21CollectiveEpilogueFwdINS6_IJSA_SC_SB_EEES9_SE_SG_Li384ELb0ELb0ELb0ELb0EEENS1_29StaticPersistentTileSchedulerILb0EEEEEEEEEvNT_6ParamsE,(.L_x_12779 - _ZN7cutlass13device_kernelIN5flash11enable_sm90INS1_16FlashAttnFwdSm90INS1_25CollectiveMainloopFwdSm90ILi2EN4cute5tupleIJNS5_1CILi1EEES8_S8_EEENS6_IJNS7_ILi192EEENS7_ILi144EEENS7_ILi96EEEEEELi96ENS_6half_tEfNS_4arch4Sm90ELb0ELb0ELb0ELb0ELb0ELb0ELb0ELb0ELb1ELb0ELb0ELb0EEENS1_21CollectiveEpilogueFwdINS6_IJSA_SC_SB_EEES9_SE_SG_Li384ELb0ELb0ELb0ELb0EEENS1_29StaticPersistentTileSchedulerILb0EEEEEEEEEvNT_6ParamsE)
        .other          _ZN7cutlass13device_kernelIN5flash11enable_sm90INS1_16FlashAttnFwdSm90INS1_25CollectiveMainloopFwdSm90ILi2EN4cute5tupleIJNS5_1CILi1EEES8_S8_EEENS6_IJNS7_ILi192EEENS7_ILi144EEENS7_ILi96EEEEEELi96ENS_6half_tEfNS_4arch4Sm90ELb0ELb0ELb0ELb0ELb0ELb0ELb0ELb0ELb1ELb0ELb0ELb0EEENS1_21CollectiveEpilogueFwdINS6_IJSA_SC_SB_EEES9_SE_SG_Li384ELb0ELb0ELb0ELb0EEENS1_29StaticPersistentTileSchedulerILb0EEEEEEEEEvNT_6ParamsE,@"STO_CUDA_ENTRY STV_DEFAULT"
_ZN7cutlass13device_kernelIN5flash11enable_sm90INS1_16FlashAttnFwdSm90INS1_25CollectiveMainloopFwdSm90ILi2EN4cute5tupleIJNS5_1CILi1EEES8_S8_EEENS6_IJNS7_ILi192EEENS7_ILi144EEENS7_ILi96EEEEEELi96ENS_6half_tEfNS_4arch4Sm90ELb0ELb0ELb0ELb0ELb0ELb0ELb0ELb0ELb1ELb0ELb0ELb0EEENS1_21CollectiveEpilogueFwdINS6_IJSA_SC_SB_EEES9_SE_SG_Li384ELb0ELb0ELb0ELb0EEENS1_29StaticPersistentTileSchedulerILb0EEEEEEEEEvNT_6ParamsE:
        /* <DEDUP_REMOVED lines=23> */
.L_x_8255:
[----:B------:R-:W-:Y:S05]  /*0170*/  BSYNC B0 ;  /* 0x0000000000007941 */ /* 0x000fea0003800000 */
.L_x_8254:
[----:B------:R-:W-:Y:S01]  /*0180*/  VOTEU.ANY UP0, P0 ;  /* 0x00000000003f7886 */ /* 0x000fe20000000100 */
[----:B------:R-:W1:Y:S01]  /*0190*/  SHFL.IDX PT, R2, R0, RZ, 0x1f ;  /* 0x00001fff00027589 */ /* 0x000e6200000e0000 */
[----:B------:R-:W-:Y:S01]  /*01a0*/  UMOV UR4, 0x1 ;  /* 0x0000000100047882 */ /* 0x000fe20000000000 */
[----:B------:R-:W-:Y:S01]  /*01b0*/  SHF.R.U32.HI R3, RZ, 0x7, R3 ;  /* 0x00000007ff037819 */ /* 0x000fe20000011603 */
[----:B------:R-:W-:Y:S01]  /*01c0*/  VOTEU.ANY UP1, P0 ;  /* 0x00000000003f7886 */ /* 0x000fe20000020100 */
[----:B------:R-:W2:Y:S01]  /*01d0*/  @UP0 S2UR UR7, SR_CgaCtaId ;  /* 0x00000000000709c3 */ /* 0x000ea20000008800 */
[----:B------:R-:W-:Y:S01]  /*01e0*/  @UP0 UMOV UR6, 0x400 ;  /* 0x0000040000060882 */ /* 0x000fe20000000000 */
[----:B------:R-:W-:-:S04]  /*01f0*/  @UP0 UIADD3 UR4, -UR4, 0x100000, URZ ;  /* 0x0010000004040890 */ /* 0x000fc8000fffe13f */
[----:B------:R-:W-:Y:S02]  /*0200*/  @UP0 USHF.L.U32 UR5, UR4, 0xb, URZ ;  /* 0x0000000b04050899 */ /* 0x000fe4000800063f */
[----:B------:R-:W-:Y:S01]  /*0210*/  @UP0 USHF.L.U32 UR4, UR4, 0x1, URZ ;  /* 0x0000000104040899 */ /* 0x000fe2000800063f */
[----:B-1----:R-:W-:Y:S02]  /*0220*/  ISETP.NE.AND P1, PT, R2, RZ, PT ;  /* 0x000000ff0200720c */ /* 0x002fe40003f25270 */
[----:B------:R1:W3:Y:S01]  /*0230*/  SHFL.IDX PT, R2, R3, RZ, 0x1f ;  /* 0x00001fff03027589 */ /* 0x0002e200000e0000 */
[----:B--2---:R-:W-:Y:S01]  /*0240*/  @UP0 ULEA UR6, UR7, UR6, 0x18 ;  /* 0x0000000607060291 */ /* 0x004fe2000f8ec03f */
[----:B------:R-:W-:Y:S02]  /*0250*/  VOTEU.ANY UP0, P0 ;  /* 0x00000000003f7886 */ /* 0x000fe40000000100 */
[----:B------:R-:W2:Y:S09]  /*0260*/  FENCE.VIEW.ASYNC.S ;  /* 0x00000000000073c6 */ /* 0x000eb20000000000 */
[----:B--2---:R1:W2:Y:S01]  /*0270*/  @UP0 SYNCS.EXCH.64 URZ, [UR6+0x31c00], UR4 ;  /* 0x031c0004063f05b2 */ /* 0x0042a20008000100 */
[----:B------:R1:W4:Y:S02]  /*0280*/  @UP1 SYNCS.EXCH.64 URZ, [UR6+0x31c20], UR4 ;  /* 0x031c2004063f15b2 */ /* 0x0003240008000100 */
[----:B-1----:R-:W-:Y:S05]  /*0290*/  @P1 BRA `(.L_x_8256) ;  /* 0x0000000000481947 */ /* 0x002fea0003800000 */
[----:B------:R-:W1:Y:S01]  /*02a0*/  S2UR UR5, SR_CgaCtaId ;  /* 0x00000000000579c3 */ /* 0x000e620000008800 */
        /* <DEDUP_REMOVED lines=17> */
.L_x_8256:
[----:B------:R-:W5:Y:S01]  /*03c0*/  SHFL.IDX PT, R3, R0, RZ, 0x1f ;  /* 0x00001fff00037589 */ /* 0x000f6200000e0000 */
[----:B------:R-:W-:Y:S01]  /*03d0*/  NOP ;  /* 0x0000000000007918 */ /* 0x000fe20000000000 */
[----:B-----5:R-:W-:-:S13]  /*03e0*/  ISETP.NE.AND P0, PT, R3, RZ, PT ;  /* 0x000000ff0300720c */ /* 0x020fda0003f05270 */
        /* <DEDUP_REMOVED lines=19> */
.L_x_8257:
[----:B------:R-:W5:Y:S01]  /*0520*/  SHFL.IDX PT, R3, R0, RZ, 0x1f ;  /* 0x00001fff00037589 */ /* 0x000f6200000e0000 */
[----:B------:R-:W-:Y:S01]  /*0530*/  NOP ;  /* 0x0000000000007918 */ /* 0x000fe20000000000 */
[----:B-----5:R-:W-:-:S13]  /*0540*/  ISETP.NE.AND P0, PT, R3, RZ, PT ;  /* 0x000000ff0300720c */ /* 0x020fda0003f05270 */
        /* <DEDUP_REMOVED lines=13> */
[----:B------:R1:W1:Y:S01]  /*0620*/  SYNCS.EXCH.64 URZ, [UR6+0x31c88], UR4 ;  /* 0x031c8804063f75b2 */ /* 0x0002620008000100 */
[----:B------:R-:W-:Y:S01]  /*0630*/  NOP ;  /* 0x0000000000007918 */ /* 0x000fe20000000000 */
.L_x_8258:
        /* <DEDUP_REMOVED lines=22> */
.L_x_8259:
        /* <DEDUP_REMOVED lines=22> */
.L_x_8260:
[----:B---3--:R-:W-:Y:S01]  /*0900*/  ISETP.NE.AND P0, PT, R2, RZ, PT ;  /* 0x000000ff0200720c */ /* 0x008fe20003f05270 */
[----:B------:R-:W-:Y:S01]  /*0910*/  IMAD.MOV.U32 R2, RZ, RZ, 0x1 ;  /* 0x00000001ff027424 */ /* 0x000fe200078e00ff */
[----:B------:R-:W-:-:S04]  /*0920*/  NOP ;  /* 0x0000000000007918 */ /* 0x000fc80000000000 */
[----:B------:R-:W-:-:S05]  /*0930*/  SEL R2, R2, 0x2, !P0 ;  /* 0x0000000202027807 */ /* 0x000fca0004000000 */
[----:B------:R3:W-:Y:S01]  /*0940*/  STL [R1], R2 ;  /* 0x0000000201007387 */ /* 0x0007e20000100800 */
[----:B-12-4-:R-:W-:Y:S06]  /*0950*/  BAR.SYNC.DEFER_BLOCKING 0x0 ;  /* 0x0000000000007b1d */ /* 0x016fec0000010000 */
[----:B------:R-:W-:Y:S05]  /*0960*/  @!P0 BRA `(.L_x_8261) ;  /* 0x0000008c00108947 */ /* 0x000fea0003800000 */
.L_x_8262:
[----:B------:R-:W-:-:S08]  /*0970*/  NOP ;  /* 0x0000000000007918 */ /* 0x000fd00000000000 */
[----:B------:R-:W1:Y:S02]  /*0980*/  USETMAXREG.TRY_ALLOC.CTAPOOL UP0, 0xa0 ;  /* 0x000000a0000079c8 */ /* 0x000e640008000600 */
[----:B-1----:R-:W-:-:S13]  /*0990*/  PLOP3.LUT P0, PT, PT, PT, UP0, 0x80, 0x0 ;  /* 0x000000000000781c */ /* 0x002fda0003f0f008 */
[----:B------:R-:W-:Y:S05]  /*09a0*/  @!P0 BRA `(.L_x_8262) ;  /* 0xfffffffc00f08947 */ /* 0x000fea000383ffff */
[----:B---3--:R-:W1:Y:S01]  /*09b0*/  S2R R2, SR_TID.X ;  /* 0x0000000000027919 */ /* 0x008e620000002100 */
        /* <DEDUP_REMOVED lines=8> */
[----:B------:R-:W2:Y:S01]  /*0a40*/  LDL.LU R12, [R1] ;  /* 0x00000000010c7983 */ /* 0x000ea20000300800 */
[----:B------:R-:W-:Y:S01]  /*0a50*/  VIADD R145, R2, 0xffffff80 ;  /* 0xffffff8002917836 */ /* 0x000fe20000000000 */
[----:B------:R-:W1:Y:S04]  /*0a60*/  S2UR UR4, SR_CgaCtaId ;  /* 0x00000000000479c3 */ /* 0x000e680000008800 */
[----:B------:R-:W-:-:S04]  /*0a70*/  SHF.R.S32.HI R0, RZ, 0x1f, R145 ;  /* 0x0000001fff007819 */ /* 0x000fc80000011491 */
[CC--:B------:R-:W-:Y:S02]  /*0a80*/  LEA.HI R2, R0.reuse, R145.reuse, RZ, 0x4 ;  /* 0x0000009100027211 */ /* 0x0c0fe400078f20ff */
[-C--:B------:R-:W-:Y:S02]  /*0a90*/  LEA.HI R148, R0, R145.reuse, RZ, 0x7 ;  /* 0x0000009100947211 */ /* 0x080fe400078f38ff */
[----:B------:R-:W-:Y:S02]  /*0aa0*/  LOP3.LUT R4, R2, 0xfffffff0, RZ, 0xc0, !PT ;  /* 0xfffffff002047812 */ /* 0x000fe400078ec0ff */
[----:B------:R-:W-:Y:S02]  /*0ab0*/  LOP3.LUT R6, R148, 0xffffff80, RZ, 0xc0, !PT ;  /* 0xffffff8094067812 */ /* 0x000fe400078ec0ff */
[----:B------:R-:W-:Y:S01]  /*0ac0*/  LEA.HI R149, R0, R145, RZ, 0x5 ;  /* 0x0000009100957211 */ /* 0x000fe200078f28ff */
[C---:B------:R-:W-:Y:S02]  /*0ad0*/  IMAD.IADD R4, R145.reuse, 0x1, -R4 ;  /* 0x0000000191047824 */ /* 0x040fe400078e0a04 */
[----:B------:R-:W-:-:S05]  /*0ae0*/  IMAD.IADD R145, R145, 0x1, -R6 ;  /* 0x0000000191917824 */ /* 0x000fca00078e0a06 */
[----:B------:R-:W-:Y:S02]  /*0af0*/  SHF.R.S32.HI R6, RZ, 0x1f, R145 ;  /* 0x0000001fff067819 */ /* 0x000fe40000011491 */
[----:B------:R-:W-:Y:S02]  /*0b00*/  SHF.R.S32.HI R3, RZ, 0x1f, R4 ;  /* 0x0000001fff037819 */ /* 0x000fe40000011404 */
[----:B------:R-:W-:Y:S02]  /*0b10*/  LEA.HI R8, R6, R145, RZ, 0x2 ;  /* 0x0000009106087211 */ /* 0x000fe400078f10ff */
[----:B------:R-:W-:Y:S02]  /*0b20*/  SHF.R.S32.HI R5, RZ, 0x4, R2 ;  /* 0x00000004ff057819 */ /* 0x000fe40000011402 */
[CC--:B------:R-:W-:Y:S02]  /*0b30*/  LEA.HI R0, R3.reuse, R4.reuse, RZ, 0x3 ;  /* 0x0000000403007211 */ /* 0x0c0fe400078f18ff */
[----:B------:R-:W-:-:S02]  /*0b40*/  LEA.HI R3, R3, R4, RZ, 0x2 ;  /* 0x0000000403037211 */ /* 0x000fc400078f10ff */
[--C-:B------:R-:W-:Y:S02]  /*0b50*/  SHF.R.S32.HI R9, RZ, 0x2, R8.reuse ;  /* 0x00000002ff097819 */ /* 0x100fe40000011408 */
[----:B------:R-:W-:Y:S02]  /*0b60*/  SHF.R.S32.HI R10, RZ, 0x1f, R8 ;  /* 0x0000001fff0a7819 */ /* 0x000fe40000011408 */
[----:B------:R-:W-:Y:S01]  /*0b70*/  LEA.HI R2, R2, R5, RZ, 0x1 ;  /* 0x0000000502027211 */ /* 0x000fe200078f08ff */
[----:B------:R-:W3:Y:S01]  /*0b80*/  S2UR UR6, SR_SWINHI ;  /* 0x00000000000679c3 */ /* 0x000ee20000002f00 */
[----:B------:R-:W-:Y:S01]  /*0b90*/  LOP3.LUT R7, R3, 0x7fffffc, RZ, 0xc0, !PT ;  /* 0x07fffffc03077812 */ /* 0x000fe200078ec0ff */
[----:B------:R-:W-:Y:S01]  /*0ba0*/  IMAD.SHL.U32 R0, R0, 0x10, RZ ;  /* 0x0000001000007824 */ /* 0x000fe200078e00ff */
[----:B------:R-:W-:Y:S02]  /*0bb0*/  LEA.HI R10, R10, R9, RZ, 0x3 ;  /* 0x000000090a0a7211 */ /* 0x000fe400078f18ff */
[----:B------:R-:W-:-:S02]  /*0bc0*/  LOP3.LUT R2, R2, 0x1ffffffe, RZ, 0xc0, !PT ;  /* 0x1ffffffe02027812 */ /* 0x000fc400078ec0ff */
[----:B------:R-:W-:Y:S02]  /*0bd0*/  SHF.R.S32.HI R3, RZ, 0x2, R3 ;  /* 0x00000002ff037819 */ /* 0x000fe40000011403 */
[----:B------:R-:W-:Y:S01]  /*0be0*/  LOP3.LUT R10, R10, 0xfffffff8, RZ, 0xc0, !PT ;  /* 0xfffffff80a0a7812 */ /* 0x000fe200078ec0ff */
[----:B------:R-:W-:Y:S01]  /*0bf0*/  IMAD.IADD R2, R5, 0x1, -R2 ;  /* 0x0000000105027824 */ /* 0x000fe200078e0a02 */
[----:B------:R-:W-:Y:S01]  /*0c00*/  SHF.R.S32.HI R149, RZ, 0x5, R149 ;  /* 0x00000005ff957819 */ /* 0x000fe20000011495 */
[----:B------:R-:W-:Y:S01]  /*0c10*/  IMAD.SHL.U32 R3, R3, 0x40, RZ ;  /* 0x0000004003037824 */ /* 0x000fe200078e00ff */
[----:B------:R-:W-:Y:S01]  /*0c20*/  LOP3.LUT R0, R0, 0x7fffff80, RZ, 0xc0, !PT ;  /* 0x7fffff8000007812 */ /* 0x000fe200078ec0ff */
[----:B------:R-:W-:Y:S01]  /*0c30*/  IMAD.IADD R11, R9, 0x1, -R10 ;  /* 0x00000001090b7824 */ /* 0x000fe200078e0a0a */
[----:B------:R-:W-:Y:S01]  /*0c40*/  SHF.R.S32.HI R148, RZ, 0x7, R148 ;  /* 0x00000007ff947819 */ /* 0x000fe20000011494 */
[----:B------:R-:W-:Y:S01]  /*0c50*/  IMAD R9, R149, 0x10, R4 ;  /* 0x0000001095097824 */ /* 0x000fe200078e0204 */
[----:B------:R-:W-:Y:S01]  /*0c60*/  LOP3.LUT R3, R3, 0x40, RZ, 0xc0, !PT ;  /* 0x0000004003037812 */ /* 0x000fe200078ec0ff */
[----:B------:R-:W-:-:S02]  /*0c70*/  IMAD.SHL.U32 R2, R2, 0x8, RZ ;  /* 0x0000000802027824 */ /* 0x000fc400078e00ff */
[----:B------:R-:W-:Y:S02]  /*0c80*/  IMAD.IADD R7, R4, 0x1, -R7 ;  /* 0x0000000104077824 */ /* 0x000fe400078e0a07 */
[----:B------:R-:W-:Y:S01]  /*0c90*/  IMAD R0, R149, 0x100, R0 ;  /* 0x0000010095007824 */ /* 0x000fe200078e0200 */
[----:B------:R-:W-:Y:S01]  /*0ca0*/  UMOV UR39, 0x400 ;  /* 0x0000040000277882 */ /* 0x000fe20000000000 */
[--C-:B------:R-:W-:Y:S01]  /*0cb0*/  IMAD.U32 R9, R9, 0x20, R2.reuse ;  /* 0x0000002009097824 */ /* 0x100fe200078e0002 */
[----:B------:R-:W-:Y:S01]  /*0cc0*/  LOP3.LUT R2, R3, 0x8, R2, 0xf8, !PT ;  /* 0x0000000803027812 */ /* 0x000fe200078ef802 */
[----:B------:R-:W-:Y:S01]  /*0cd0*/  IMAD R7, R7, 0x10, R0 ;  /* 0x0000001007077824 */ /* 0x000fe200078e0200 */
[----:B------:R-:W-:Y:S01]  /*0ce0*/  SHF.R.U32.HI R3, RZ, 0x3, R3 ;  /* 0x00000003ff037819 */ /* 0x000fe20000011603 */
[----:B------:R-:W-:Y:S01]  /*0cf0*/  IMAD.HI R0, R148, 0x55555556, RZ ;  /* 0x5555555694007827 */ /* 0x000fe200078e02ff */
[----:B-1----:R-:W-:Y:S01]  /*0d00*/  ULEA UR39, UR4, UR39, 0x18 ;  /* 0x0000002704277291 */ /* 0x002fe2000f8ec03f */
[----:B------:R-:W-:-:S02]  /*0d10*/  LEA.HI R6, R6, R145, RZ, 0x5 ;  /* 0x0000009106067211 */ /* 0x000fc400078f28ff */
[----:B------:R-:W-:Y:S02]  /*0d20*/  LOP3.LUT R2, R2, R3, RZ, 0x3c, !PT ;  /* 0x0000000302027212 */ /* 0x000fe400078e3cff */
[----:B------:R-:W-:Y:S02]  /*0d30*/  LEA.HI R5, R0, R0, RZ, 0x1 ;  /* 0x0000000000057211 */ /* 0x000fe400078f08ff */
[----:B------:R-:W-:Y:S02]  /*0d40*/  LOP3.LUT R8, R8, 0x7ffffffc, RZ, 0xc0, !PT ;  /* 0x7ffffffc08087812 */ /* 0x000fe400078ec0ff */
[----:B------:R-:W-:Y:S01]  /*0d50*/  SHF.R.S32.HI R6, RZ, 0x5, R6 ;  /* 0x00000005ff067819 */ /* 0x000fe20000011406 */
[----:B------:R-:W-:Y:S01]  /*0d60*/  UMOV UR4, UR39 ;  /* 0x0000002700047c82 */ /* 0x000fe20008000000 */
[----:B---3--:R-:W-:Y:S01]  /*0d70*/  UMOV UR5, UR6 ;  /* 0x0000000600057c82 */ /* 0x008fe20008000000 */
[----:B------:R-:W-:Y:S02]  /*0d80*/  IMAD.IADD R2, R2, 0x1, R7 ;  /* 0x0000000102027824 */ /* 0x000fe400078e0207 */
[----:B------:R-:W-:-:S02]  /*0d90*/  IMAD.MOV.U32 R151, RZ, RZ, -0x2 ;  /* 0xfffffffeff977424 */ /* 0x000fc400078e00ff */
[----:B------:R-:W-:Y:S02]  /*0da0*/  IMAD.IADD R8, R145, 0x1, -R8 ;  /* 0x0000000191087824 */ /* 0x000fe400078e0a08 */
[----:B------:R-:W-:Y:S02]  /*0db0*/  IMAD.U32 R16, RZ, RZ, UR4 ;  /* 0x00000004ff107e24 */ /* 0x000fe4000f8e00ff */
[----:B------:R-:W-:Y:S02]  /*0dc0*/  IMAD.U32 R17, RZ, RZ, UR5 ;  /* 0x00000005ff117e24 */ /* 0x000fe4000f8e00ff */
[----:B------:R-:W-:Y:S02]  /*0dd0*/  IMAD R5, R5, -0x3, R148 ;  /* 0xfffffffd05057824 */ /* 0x000fe400078e0294 */
[----:B------:R-:W-:Y:S01]  /*0de0*/  IMAD R6, R6, 0x10, R11 ;  /* 0x0000001006067824 */ /* 0x000fe200078e020b */
[----:B------:R-:W-:Y:S01]  /*0df0*/  LEA R2, R2, UR39, 0x1 ;  /* 0x0000002702027c11 */ /* 0x000fe2000f8e08ff */
[----:B------:R-:W-:-:S02]  /*0e00*/  IMAD R151, R8, R151, 0x90 ;  /* 0x0000009008977424 */ /* 0x000fc400078e0297 */
[----:B------:R-:W-:Y:S01]  /*0e10*/  IMAD.WIDE R16, R9, 0x2, R16 ;  /* 0x0000000209107825 */ /* 0x000fe200078e0210 */
[----:B------:R-:W-:-:S03]  /*0e20*/  UMOV UR60, URZ ;  /* 0x0000003f003c7c82 */ /* 0x000fc60008000000 */
[----:B------:R-:W-:Y:S02]  /*0e30*/  IMAD R150, R5, 0x40, R6 ;  /* 0x0000004005967824 */ /* 0x000fe400078e0206 */
[----:B------:R-:W-:Y:S02]  /*0e40*/  IMAD.U32 R19, RZ, RZ, UR7 ;  /* 0x00000007ff137e24 */ /* 0x000fe4000f8e00ff */
[----:B------:R-:W-:Y:S01]  /*0e50*/  IMAD.MOV.U32 R144, RZ, RZ, RZ ;  /* 0x000000ffff907224 */ /* 0x000fe200078e00ff */
[----:B------:R-:W-:Y:S01]  /*0e60*/  UMOV UR38, URZ ;  /* 0x0000003f00267c82 */ /* 0x000fe20008000000 */
[----:B--2---:R-:W-:-:S07]  /*0e70*/  LOP3.LUT R18, R12, 0x1, RZ, 0xfc, !PT ;  /* 0x000000010c127812 */ /* 0x004fce00078efcff */
.L_x_8285:
[----:B-1----:R-:W1:Y:S01]  /*0e80*/  SHFL.IDX PT, R0, R148, RZ, 0x1f ;  /* 0x00001fff94007589 */ /* 0x002e6200000e0000 */
[----:B------:R-:W2:Y:S01]  /*0e90*/  LDC R64, c[0x0][0x2e0] ;  /* 0x0000b800ff407b82 */ /* 0x000ea20000000800 */
[----:B------:R-:W-:Y:S01]  /*0ea0*/  ULDC UR4, c[0x0][0xda8] ;  /* 0x00036a0000047ab9 */ /* 0x000fe20000000800 */
[----:B------:R-:W-:Y:S01]  /*0eb0*/  R2UR UR11, R19 ;  /* 0x00000000130b72ca */ /* 0x000fe200000e0000 */
[----:B------:R-:W-:Y:S01]  /*0ec0*/  ULDC.64 UR6, c[0x0][0x3f8] ;  /* 0x0000fe0000067ab9 */ /* 0x000fe20000000a00 */
[----:B------:R-:W-:Y:S02]  /*0ed0*/  UISETP.NE.AND UP1, UPT, UR4, 0x1, UPT ;  /* 0x000000010400788c */ /* 0x000fe4000bf25270 */
[----:B------:R-:W-:Y:S01]  /*0ee0*/  UISETP.NE.U32.AND UP0, UPT, UR6, URZ, UPT ;  /* 0x0000003f0600728c */ /* 0x000fe2000bf05070 */
[----:B------:R-:W-:Y:S01]  /*0ef0*/  ULDC UR4, c[0x0][0xdb4] ;  /* 0x00036d0000047ab9 */ /* 0x000fe20000000800 */
[----:B------:R-:W-:Y:S02]  /*0f00*/  ULDC UR8, c[0x0][0x404] ;  /* 0x0001010000087ab9 */ /* 0x000fe40000000800 */
[----:B------:R-:W-:-:S02]  /*0f10*/  UISETP.NE.AND.EX UP0, UPT, UR7, URZ, UPT, UP0 ;  /* 0x0000003f0700728c */ /* 0x000fc4000bf05300 */
[----:B------:R-:W-:Y:S02]  /*0f20*/  UISETP.NE.AND UP2, UPT, UR4, 0x1, UPT ;  /* 0x000000010400788c */ /* 0x000fe4000bf45270 */
[----:B------:R-:W-:Y:S02]  /*0f30*/  UIADD3 UR9, UR39, 0x24300, URZ ;  /* 0x0002430027097890 */ /* 0x000fe4000fffe03f */
[----:B------:R-:W-:Y:S01]  /*0f40*/  USEL UR8, UR8, 0x1, UP0 ;  /* 0x0000000108087887 */ /* 0x000fe20008000000 */
[----:B------:R-:W-:Y:S01]  /*0f50*/  @UP1 ULDC UR4, c[0x0][0xdac] ;  /* 0x00036b0000041ab9 */ /* 0x000fe20000000800 */
[----:B------:R-:W-:Y:S02]  /*0f60*/  ULOP3.LUT UP0, URZ, UR9, 0x9f, URZ, 0xc0, !UPT ;  /* 0x0000009f093f7892 */ /* 0x000fe4000f80c03f */
[----:B------:R-:W-:Y:S01]  /*0f70*/  UIMAD.WIDE.U32 UR4, UR11, UR4, URZ ;  /* 0x000000040b0472a5 */ /* 0x000fe2000f8e003f */
[----:B-1----:R-:W-:Y:S01]  /*0f80*/  R2UR UR37, R0 ;  /* 0x00000000002572ca */ /* 0x002fe200000e0000 */
[----:B------:R-:W-:Y:S01]  /*0f90*/  @UP1 ULDC UR10, c[0x0][0xdb0] ;  /* 0x00036c00000a1ab9 */ /* 0x000fe20000000800 */
[----:B------:R-:W-:Y:S01]  /*0fa0*/  UMOV UR12, UR11 ;  /* 0x0000000b000c7c82 */ /* 0x000fe20008000000 */
[----:B--2---:R-:W-:Y:S01]  /*0fb0*/  IMAD R64, R64, UR8, RZ ;  /* 0x0000000840407c24 */ /* 0x004fe2000f8e02ff */
[----:B------:R-:W-:Y:S01]  /*0fc0*/  @UP1 USHF.R.U32.HI UR12, URZ, UR10, UR5 ;  /* 0x0000000a3f0c1299 */ /* 0x000fe20008011605 */
[----:B------:R-:W-:-:S02]  /*0fd0*/  PLOP3.LUT P0, PT, PT, PT, UP0, 0x80, 0x0 ;  /* 0x000000000000781c */ /* 0x000fc40003f0f008 */
[----:B------:R-:W-:-:S03]  /*0fe0*/  VIADD R0, R64, 0x8f ;  /* 0x0000008f40007836 */ /* 0x000fc60000000000 */
[----:B------:R-:W-:Y:S01]  /*0ff0*/  IMAD.U32 R147, RZ, RZ, UR12 ;  /* 0x0000000cff937e24 */ /* 0x000fe2000f8e00ff */
[----:B------:R-:W-:Y:S01]  /*1000*/  UMOV UR36, UR12 ;  /* 0x0000000c00247c82 */ /* 0x000fe20008000000 */
[----:B------:R-:W-:Y:S01]  /*1010*/  IMAD.HI R0, R0, 0x38e38e39, RZ ;  /* 0x38e38e3900007827 */ /* 0x000fe200078e02ff */
[----:B------:R-:W-:-:S04]  /*1020*/  UIMAD.WIDE UR6, UR37, 0x55555556, URZ ;  /* 0x55555556250678a5 */ /* 0x000fc8000f8e023f */
[----:B------:R-:W-:Y:S01]  /*1030*/  ULEA.HI UR40, UR7, UR7, URZ, 0x1 ;  /* 0x0000000707287291 */ /* 0x000fe2000f8f083f */
[----:B------:R-:W-:Y:S02]  /*1040*/  SHF.R.U32.HI R3, RZ, 0x1f, R0 ;  /* 0x0000001fff037819 */ /* 0x000fe40000011600 */
[----:B------:R-:W-:Y:S01]  /*1050*/  @UP2 ULDC.64 UR6, c[0x0][0xdb8] ;  /* 0x00036e0000062ab9 */ /* 0x000fe20000000a00 */
[----:B------:R-:W-:Y:S01]  /*1060*/  UIMAD UR40, UR40, -0x3, UR37 ;  /* 0xfffffffd282878a4 */ /* 0x000fe2000f8e0225 */
[----:B------:R-:W-:Y:S01]  /*1070*/  LEA.HI.SX32 R22, R0, R3, 0x1b ;  /* 0x0000000300167211 */ /* 0x000fe200078fdaff */
[----:B------:R-:W-:Y:S02]  /*1080*/  UIMAD.WIDE.U32 UR4, UR12, UR6, URZ ;  /* 0x000000060c0472a5 */ /* 0x000fe4000f8e003f */
[----:B------:R-:W-:Y:S02]  /*1090*/  ULEA UR6, UR40, UR9, 0xb ;  /* 0x0000000928067291 */ /* 0x000fe4000f8e583f */
[----:B------:R-:W-:-:S02]  /*10a0*/  @UP2 USHF.R.U32.HI UR36, URZ, UR7, UR5 ;  /* 0x000000073f242299 */ /* 0x000fc40008011605 */
[----:B------:R-:W-:Y:S01]  /*10b0*/  USHF.R.U32.HI UR6, URZ, 0x4, UR6 ;  /* 0x000000043f067899 */ /* 0x000fe20008011606 */
[----:B------:R-:W-:-:S03]  /*10c0*/  UMOV UR4, UR11 ;  /* 0x0000000b00047c82 */ /* 0x000fc60008000000 */
        /* <DEDUP_REMOVED lines=19> */
.L_x_8263:
[----:B------:R-:W-:Y:S02]  /*1200*/  LOP3.LUT R0, R144, 0x1, RZ, 0xc0, !PT ;  /* 0x0000000190007812 */ /* 0x000fe400078ec0ff */
[----:B------:R-:W-:Y:S02]  /*1210*/  ISETP.NE.AND P0, PT, R18, 0x3, PT ;  /* 0x000000031200780c */ /* 0x000fe40003f05270 */
[----:B------:R-:W-:-:S04]  /*1220*/  SHF.L.U32 R0, R0, 0x1f, RZ ;  /* 0x0000001f00007819 */ /* 0x000fc800000006ff */
[----:B------:R-:W1:Y:S02]  /*1230*/  SYNCS.PHASECHK.TRANS64.TRYWAIT P1, [UR39+0x31c00], R0 ;  /* 0x031c0000ff0075a7 */ /* 0x000e640008020167 */
[----:B-1----:R-:W-:Y:S05]  /*1240*/  @!P1 BRA `(.L_x_8264) ;  /* 0x000000b000449947 */ /* 0x002fea0003800000 */
.L_x_8343:
[----:B------:R-:W-:Y:S05]  /*1250*/  @!P0 BRA `(.L_x_8265) ;  /* 0x0000000000048947 */ /* 0x000fea0003800000 */
[----:B------:R-:W-:Y:S01]  /*1260*/  BPT.TRAP 0x1 ;  /* 0x000000040000795c */ /* 0x000fe20000300000 */
.L_x_8265:
[----:B------:R-:W-:Y:S02]  /*1270*/  IMAD.U32 R4, RZ, RZ, UR38 ;  /* 0x00000026ff047e24 */ /* 0x000fe4000f8e00ff */
[----:B-1----:R-:W-:-:S03]  /*1280*/  IMAD.U32 R3, RZ, RZ, UR60 ;  /* 0x0000003cff037e24 */ /* 0x002fc6000f8e00ff */
[----:B------:R-:W-:Y:S02]  /*1290*/  LEA R4, R4, UR39, 0x3 ;  /* 0x0000002704047c11 */ /* 0x000fe4000f8e18ff */
[----:B------:R-:W-:-:S04]  /*12a0*/  SHF.L.U32 R3, R3, 0x1f, RZ ;  /* 0x0000001f03037819 */ /* 0x000fc800000006ff */
[----:B------:R1:W2:Y:S01]  /*12b0*/  SYNCS.PHASECHK.TRANS64.TRYWAIT P2, [R4+URZ+0x31c30], R3 ;  /* 0x031c3003040075a7 */ /* 0x0002a2000804017f */
[----:B------:R-:W-:Y:S05]  /*12c0*/  @!P0 BRA `(.L_x_8266) ;  /* 0x0000000000048947 */ /* 0x000fea0003800000 */
[----:B------:R-:W-:Y:S01]  /*12d0*/  BPT.TRAP 0x1 ;  /* 0x000000040000795c */ /* 0x000fe20000300000 */
.L_x_8266:
[----:B------:R-:W3:Y:S01]  /*12e0*/  S2R R0, SR_TID.X ;  /* 0x0000000000007919 */ /* 0x000ee20000002100 */
[----:B------:R-:W-:Y:S01]  /*12f0*/  IMAD.MOV.U32 R71, RZ, RZ, RZ ;  /* 0x000000ffff477224 */ /* 0x000fe200078e00ff */
[----:B---3--:R-:W-:Y:S01]  /*1300*/  LOP3.LUT P1, RZ, R0, 0x7f, RZ, 0xc0, !PT ;  /* 0x0000007f00ff7812 */ /* 0x008fe2000782c0ff */
[----:B--2---:R-:W-:-:S12]  /*1310*/  @P2 BRA `(.L_x_8267) ;  /* 0x0000000000082947 */ /* 0x004fd80003800000 */
[----:B------:R-:W2:Y:S02]  /*1320*/  SYNCS.PHASECHK.TRANS64.TRYWAIT P2, [R4+URZ+0x31c30], R3 ;  /* 0x031c3003040075a7 */ /* 0x000ea4000804017f */
[----:B--2---:R-:W-:Y:S05]  /*1330*/  @!P2 BRA `(.L_x_8268) ;  /* 0x000000b00020a947 */ /* 0x004fea0003800000 */
.L_x_8267:
[----:B------:R-:W-:Y:S05]  /*1340*/  WARPSYNC.ALL ;  /* 0x0000000000007948 */ /* 0x000fea0003800000 */
[----:B------:R-:W-:Y:S01]  /*1350*/  UIADD3 UR4, UR39, 0x16a00, URZ ;  /* 0x00016a0027047890 */ /* 0x000fe2000fffe03f */
[----:B------:R-:W-:Y:S01]  /*1360*/  WARPGROUP.ARRIVE ;  /* 0x00000000000079c5 */ /* 0x000fe20000000000 */
[----:B------:R-:W-:Y:S01]  /*1370*/  ULEA UR40, UR40, UR39, 0xc ;  /* 0x0000002728287291 */ /* 0x000fe2000f8e603f */
[----:B------:R-:W-:Y:S01]  /*1380*/  IMAD.IADD R5, R151, 0x1, R64 ;  /* 0x0000000197057824 */ /* 0x000fe200078e0240 */
[----:B------:R-:W-:Y:S01]  /*1390*/  USHF.R.U32.HI UR4, URZ, 0x4, UR4 ;  /* 0x000000043f047899 */ /* 0x000fe20008011604 */
[----:B------:R-:W-:Y:S01]  /*13a0*/  P2R R9, PR, RZ, 0x2 ;  /* 0x00000002ff097803 */ /* 0x000fe20000000000 */
[----:B------:R-:W-:Y:S01]  /*13b0*/  UIADD3 UR40, UR40, 0xda00, URZ ;  /* 0x0000da0028287890 */ /* 0x000fe2000fffe03f */
[----:B------:R-:W-:Y:S01]  /*13c0*/  IMAD R5, R22, -0x90, R5 ;  /* 0xffffff7016057824 */ /* 0x000fe200078e0205 */
[----:B------:R-:W-:Y:S01]  /*13d0*/  ULOP3.LUT UR4, UR4, 0x3fff, URZ, 0xc0, !UPT ;  /* 0x00003fff04047892 */ /* 0x000fe2000f8ec03f */
[----:B------:R-:W-:Y:S01]  /*13e0*/  P2R R7, PR, RZ, 0x1 ;  /* 0x00000001ff077803 */ /* 0x000fe20000000000 */
[----:B------:R-:W-:-:S02]  /*13f0*/  USHF.R.U32.HI UR40, URZ, 0x4, UR40 ;  /* 0x000000043f287899 */ /* 0x000fc40008011628 */
[----:B------:R-:W-:Y:S01]  /*1400*/  ULOP3.LUT UR7, UR4, 0x10000, URZ, 0xfc, !UPT ;  /* 0x0001000004077892 */ /* 0x000fe2000f8efc3f */
[C---:B------:R-:W-:Y:S01]  /*1410*/  ISETP.GT.AND P2, PT, R5.reuse, RZ, PT ;  /* 0x000000ff0500720c */ /* 0x040fe20003f44270 */
[----:B------:R-:W-:Y:S01]  /*1420*/  ULOP3.LUT UR5, UR40, 0x3fff, URZ, 0xc0, !UPT ;  /* 0x00003fff28057892 */ /* 0x000fe2000f8ec03f */
[C---:B------:R-:W-:Y:S01]  /*1430*/  ISETP.GT.AND P3, PT, R5.reuse, 0x1, PT ;  /* 0x000000010500780c */ /* 0x040fe20003f64270 */
[----:B------:R-:W-:Y:S01]  /*1440*/  UIMAD UR4, UR38, 0x6c0, UR7 ;  /* 0x000006c0260478a4 */ /* 0x000fe2000f8e0207 */
[C---:B------:R-:W-:Y:S01]  /*1450*/  ISETP.GT.AND P4, PT, R5.reuse, 0x8, PT ;  /* 0x000000080500780c */ /* 0x040fe20003f84270 */
[----:B------:R-:W-:Y:S01]  /*1460*/  ULOP3.LUT UR5, UR5, 0x10000, URZ, 0xfc, !UPT ;  /* 0x0001000005057892 */ /* 0x000fe2000f8efc3f */
[C---:B------:R-:W-:Y:S01]  /*1470*/  ISETP.GT.AND P5, PT, R5.reuse, 0x9, PT ;  /* 0x000000090500780c */ /* 0x040fe20003fa4270 */
[----:B------:R-:W-:Y:S01]  /*1480*/  UMOV UR31, 0x80000020 ;  /* 0x80000020001f7882 */ /* 0x000fe20000000000 */
[----:B------:R-:W-:Y:S01]  /*1490*/  UMOV UR29, 0x80000020 ;  /* 0x80000020001d7882 */ /* 0x000fe20000000000 */
[----:B------:R-:W-:Y:S01]  /*14a0*/  UIADD3 UR10, UR4, 0x40, URZ ;  /* 0x00000040040a7890 */ /* 0x000fe2000fffe03f */
[C---:B------:R-:W-:Y:S01]  /*14b0*/  ISETP.GT.AND P6, PT, R5.reuse, 0x41, PT ;  /* 0x000000410500780c */ /* 0x040fe20003fc4270 */
[----:B------:R-:W-:Y:S01]  /*14c0*/  UMOV UR30, UR4 ;  /* 0x00000004001e7c82 */ /* 0x000fe20008000000 */
[----:B------:R-:W-:Y:S01]  /*14d0*/  UMOV UR28, UR5 ;  /* 0x00000005001c7c82 */ /* 0x000fe20008000000 */
[----:B------:R-:W-:Y:S01]  /*14e0*/  UMOV UR9, UR29 ;  /* 0x0000001d00097c82 */ /* 0x000fe20008000000 */
[----:B------:R-:W-:Y:S01]  /*14f0*/  HGMMA.64x16x16.F32 R96, gdesc[UR28], RZ, !UPT, gsb0 ;  /* 0x002000001c6079f0 */ /* 0x000fe2000c0008ff */
[----:B------:R-:W-:Y:S01]  /*1500*/  UMOV UR8, UR28 ;  /* 0x0000001c00087c82 */ /* 0x000fe20008000000 */
[----:B------:R-:W-:Y:S01]  /*1510*/  UMOV UR11, 0x80000020 ;  /* 0x80000020000b7882 */ /* 0x000fe20000000000 */
[----:B------:R-:W-:Y:S01]  /*1520*/  UIADD3 UR6, UR4, 0xc0, URZ ;  /* 0x000000c004067890 */ /* 0x000fe2000fffe03f */
[C---:B------:R-:W-:Y:S01]  /*1530*/  ISETP.GT.AND P1, PT, R5.reuse, 0x69, PT ;  /* 0x000000690500780c */ /* 0x040fe20003f24270 */
[----:B------:R-:W-:Y:S01]  /*1540*/  UIADD3 UR12, UR4, 0x100, URZ ;  /* 0x00000100040c7890 */ /* 0x000fe2000fffe03f */
[----:B------:R-:W-:Y:S01]  /*1550*/  ISETP.GT.AND P0, PT, R5, 0x70, PT ;  /* 0x000000700500780c */ /* 0x000fe20003f04270 */
[----:B------:R-:W-:-:S02]  /*1560*/  UIADD3 UR13, UR4, 0x140, URZ ;  /* 0x00000140040d7890 */ /* 0x000fc4000fffe03f */
[----:B------:R-:W-:Y:S02]  /*1570*/  UIADD3 UR14, UR4, 0x180, URZ ;  /* 0x00000180040e7890 */ /* 0x000fe4000fffe03f */
[----:B------:R-:W-:Y:S02]  /*1580*/  UIADD3 UR15, UR5, 0x300, URZ ;  /* 0x00000300050f7890 */ /* 0x000fe4000fffe03f */
        /* <DEDUP_REMOVED lines=72> */
[----:B------:R-:W-:Y:S01]  /*1a10*/  UMOV UR10, UR14 ;  /* 0x0000000e000a7c82 */ /* 0x000fe20008000000 */
[----:B------:R-:W-:Y:S01]  /*1a20*/  UMOV UR11, 0x80000020 ;  /* 0x80000020000b7882 */ /* 0x000fe20000000000 */
        /* <DEDUP_REMOVED lines=88> */
[----:B------:R-:W-:Y:S01]  /*1fb0*/  UMOV UR16, UR11 ;  /* 0x0000000b00107c82 */ /* 0x000fe20008000000 */
        /* <DEDUP_REMOVED lines=123> */
[----:B-12---:R-:W-:Y:S01]  /*2770*/  FMNMX.FTZ R3, R96, R97, !PT ;  /* 0x0000006160037209 */ /* 0x006fe20007810000 */
        /* <DEDUP_REMOVED lines=60> */
[----:B------:R-:W-:Y:S01]  /*2b40*/  UMOV UR26, UR5 ;  /* 0x00000005001a7c82 */ /* 0x000fe20008000000 */
[----:B------:R-:W-:Y:S01]  /*2b50*/  UMOV UR27, 0x80000020 ;  /* 0x80000020001b7882 */ /* 0x000fe20000000000 */
[----:B------:R-:W-:Y:S01]  /*2b60*/  UIADD3 UR5, UR4, 0x642, URZ ;  /* 0x0000064204057890 */ /* 0x000fe2000fffe03f */
[----:B------:R-:W-:-:S02]  /*2b70*/  FSEL R118, R76, -INF , P4 ;  /* 0xff8000004c767808 */ /* 0x000fc40002000000 */
[----:B------:R-:W-:Y:S02]  /*2b80*/  FMNMX.FTZ R3, R114, R3, !PT ;  /* 0x0000000372037209 */ /* 0x000fe40007810000 */
[----:B------:R-:W-:Y:S02]  /*2b90*/  FSEL R74, R74, -INF , P2 ;  /* 0xff8000004a4a7808 */ /* 0x000fe40001000000 */
[----:B------:R-:W-:Y:S02]  /*2ba0*/  FSEL R120, R77, -INF , P5 ;  /* 0xff8000004d787808 */ /* 0x000fe40002800000 */
[----:B------:R-:W-:Y:S02]  /*2bb0*/  ISETP.GT.AND P2, PT, R5, 0x40, PT ;  /* 0x000000400500780c */ /* 0x000fe40003f44270 */
[----:B------:R-:W-:Y:S02]  /*2bc0*/  FMNMX.FTZ R3, R118, R3, !PT ;  /* 0x0000000376037209 */ /* 0x000fe40007810000 */
[----:B------:R-:W-:-:S02]  /*2bd0*/  FSEL R70, R79, -INF , P5 ;  /* 0xff8000004f467808 */ /* 0x000fc40002800000 */
[----:B------:R-:W-:Y:S02]  /*2be0*/  FMNMX.FTZ R3, R120, R3, !PT ;  /* 0x0000000378037209 */ /* 0x000fe40007810000 */
[C---:B------:R-:W-:Y:S02]  /*2bf0*/  ISETP.GT.AND P5, PT, R5.reuse, 0x48, PT ;  /* 0x000000480500780c */ /* 0x040fe40003fa4270 */
[----:B------:R-:W-:Y:S02]  /*2c00*/  FSEL R78, R78, -INF , P4 ;  /* 0xff8000004e4e7808 */ /* 0x000fe40002000000 */
[----:B------:R-:W-:Y:S02]  /*2c10*/  ISETP.GT.AND P4, PT, R5, 0x49, PT ;  /* 0x000000490500780c */ /* 0x000fe40003f84270 */
[----:B------:R-:W-:Y:S02]  /*2c20*/  FSEL R66, R75, -INF , P3 ;  /* 0xff8000004b427808 */ /* 0x000fe40001800000 */
[----:B------:R-:W-:Y:S01]  /*2c30*/  ISETP.GT.AND P3, PT, R5, 0x50, PT ;  /* 0x000000500500780c */ /* 0x000fe20003f64270 */
[----:B------:R-:W-:-:S02]  /*2c40*/  WARPGROUP.DEPBAR.LE gsb0, 0x0 ;  /* 0x00008000000079c5 */ /* 0x000fc40000010000 */
        /* <DEDUP_REMOVED lines=10> */
[----:B------:R-:W-:Y:S02]  /*2cf0*/  FMNMX.FTZ R3, R130, R3, !PT ;  /* 0x0000000382037209 */ /* 0x000fe40007810000 */
[----:B------:R-:W-:Y:S02]  /*2d00*/  FSEL R58, R58, -INF , P2 ;  /* 0xff8000003a3a7808 */ /* 0x000fe40001000000 */
[----:B------:R-:W-:Y:S02]  /*2d10*/  ISETP.GT.AND P2, PT, R5, 0x51, PT ;  /* 0x000000510500780c */ /* 0x000fe40003f44270 */
[----:B------:R-:W-:Y:S02]  /*2d20*/  FMNMX.FTZ R3, R134, R3, !PT ;  /* 0x0000000386037209 */ /* 0x000fe40007810000 */
[----:B------:R-:W-:-:S02]  /*2d30*/  FSEL R62, R62, -INF , P5 ;  /* 0xff8000003e3e7808 */ /* 0x000fc40002800000 */
[----:B------:R-:W-:Y:S01]  /*2d40*/  ISETP.GT.AND P5, PT, R5, 0x59, PT ;  /* 0x000000590500780c */ /* 0x000fe20003fa4270 */
        /* <DEDUP_REMOVED lines=8> */
[----:B------:R-:W-:-:S02]  /*2dd0*/  FSEL R76, R49, -INF , P2 ;  /* 0xff800000314c7808 */ /* 0x000fc40001000000 */
[----:B------:R-:W-:Y:S02]  /*2de0*/  FMNMX.FTZ R3, R122, R3, !PT ;  /* 0x000000037a037209 */ /* 0x000fe40007810000 */
        /* <DEDUP_REMOVED lines=23> */
[----:B------:R-:W-:Y:S01]  /*2f60*/  ULDC UR4, c[0x0][0x988] ;  /* 0x0002620000047ab9 */ /* 0x000fe20000000800 */
[----:B------:R-:W-:-:S02]  /*2f70*/  FSEL R140, R45, -INF , P1 ;  /* 0xff8000002d8c7808 */ /* 0x000fc40000800000 */
[----:B------:R-:W-:Y:S02]  /*2f80*/  FMNMX.FTZ R3, R138, R3, !PT ;  /* 0x000000038a037209 */ /* 0x000fe40007810000 */
[C---:B------:R-:W-:Y:S02]  /*2f90*/  ISETP.GT.AND P1, PT, R5.reuse, 0x71, PT ;  /* 0x000000710500780c */ /* 0x040fe40003f24270 */
[----:B------:R-:W-:Y:S02]  /*2fa0*/  FMNMX.FTZ R3, R140, R3, !PT ;  /* 0x000000038c037209 */ /* 0x000fe40007810000 */
[----:B------:R-:W-:Y:S02]  /*2fb0*/  FSEL R46, R46, -INF , P2 ;  /* 0xff8000002e2e7808 */ /* 0x000fe40001000000 */
[----:B------:R-:W-:Y:S02]  /*2fc0*/  ISETP.GT.AND P2, PT, R5, 0x79, PT ;  /* 0x000000790500780c */ /* 0x000fe40003f44270 */
[----:B------:R-:W-:-:S02]  /*2fd0*/  FSEL R42, R42, -INF , P4 ;  /* 0xff8000002a2a7808 */ /* 0x000fc40002000000 */
[----:B------:R-:W-:Y:S02]  /*2fe0*/  ISETP.GT.AND P4, PT, R5, 0x81, PT ;  /* 0x000000810500780c */ /* 0x000fe40003f84270 */
[----:B------:R-:W-:Y:S02]  /*2ff0*/  FSEL R40, R55, -INF , P5 ;  /* 0xff80000037287808 */ /* 0x000fe40002800000 */
[----:B------:R-:W-:Y:S02]  /*3000*/  ISETP.GT.AND P5, PT, R5, 0x88, PT ;  /* 0x000000880500780c */ /* 0x000fe40003fa4270 */
[----:B------:R-:W-:Y:S02]  /*3010*/  P2R R15, PR, RZ, 0x4 ;  /* 0x00000004ff0f7803 */ /* 0x000fe40000000000 */
[----:B------:R-:W-:Y:S01]  /*3020*/  P2R R23, PR, RZ, 0x2 ;  /* 0x00000002ff177803 */ /* 0x000fe20000000000 */
        /* <DEDUP_REMOVED lines=15> */
[----:B------:R-:W-:-:S02]  /*3120*/  ISETP.GT.AND P0, PT, R5, 0x69, PT ;  /* 0x000000690500780c */ /* 0x000fc40003f04270 */
[----:B------:R-:W-:-:S04]  /*3130*/  ISETP.GT.AND P1, PT, R5, 0x70, PT ;  /* 0x000000700500780c */ /* 0x000fc80003f24270 */
[----:B------:R-:W-:Y:S02]  /*3140*/  FSEL R34, R34, -INF , P1 ;  /* 0xff80000022227808 */ /* 0x000fe40000800000 */
[----:B------:R-:W-:Y:S01]  /*3150*/  ISETP.NE.AND P1, PT, R23, RZ, PT ;  /* 0x000000ff1700720c */ /* 0x000fe20003f25270 */
[----:B------:R-:W-:Y:S02]  /*3160*/  WARPGROUP.DEPBAR.LE gsb0, 0x0 ;  /* 0x00008000000079c5 */ /* 0x000fe40000010000 */
[----:B------:R-:W-:Y:S02]  /*3170*/  FSEL R37, R24, -INF , P3 ;  /* 0xff80000018257808 */ /* 0x000fe40001800000 */
[----:B------:R-:W-:Y:S02]  /*3180*/  FSEL R45, R25, -INF , P4 ;  /* 0xff800000192d7808 */ /* 0x000fe40002000000 */
[----:B------:R-:W-:Y:S02]  /*3190*/  FMNMX.FTZ R0, R37, R0, !PT ;  /* 0x0000000025007209 */ /* 0x000fe40007810000 */
[----:B------:R-:W-:-:S02]  /*31a0*/  FSEL R154, R28, -INF , P5 ;  /* 0xff8000001c9a7808 */ /* 0x000fc40002800000 */
[----:B------:R-:W-:Y:S02]  /*31b0*/  FMNMX.FTZ R3, R45, R0, !PT ;  /* 0x000000002d037209 */ /* 0x000fe40007810000 */
[----:B------:R-:W-:Y:S02]  /*31c0*/  FSEL R156, R29, -INF , P6 ;  /* 0xff8000001d9c7808 */ /* 0x000fe40003000000 */
[----:B------:R-:W-:Y:S02]  /*31d0*/  FMNMX.FTZ R3, R154, R3, !PT ;  /* 0x000000039a037209 */ /* 0x000fe40007810000 */
[----:B------:R-:W-:Y:S02]  /*31e0*/  FSEL R24, R47, -INF , P0 ;  /* 0xff8000002f187808 */ /* 0x000fe40000000000 */
[----:B------:R-:W-:Y:S01]  /*31f0*/  FMNMX.FTZ R11, R156, R3, !PT ;  /* 0x000000039c0b7209 */ /* 0x000fe20007810000 */
[----:B------:R-:W-:Y:S01]  /*3200*/  IMAD.U32 R3, RZ, RZ, UR4 ;  /* 0x00000004ff037e24 */ /* 0x000fe2000f8e00ff */
[----:B------:R-:W-:-:S02]  /*3210*/  ISETP.NE.AND P0, PT, R21, RZ, PT ;  /* 0x000000ff1500720c */ /* 0x000fc40003f05270 */
[----:B------:R-:W-:Y:S01]  /*3220*/  FSEL R28, R35, -INF , P1 ;  /* 0xff800000231c7808 */ /* 0x000fe20000800000 */
[----:B------:R-:W1:Y:S01]  /*3230*/  SHFL.BFLY PT, R0, R11, 0x2, 0x1f ;  /* 0x0c401f000b007f89 */ /* 0x000e6200000e0000 */
[----:B------:R-:W-:Y:S02]  /*3240*/  FSEL R38, R38, -INF , P0 ;  /* 0xff80000026267808 */ /* 0x000fe40000000000 */
[----:B------:R-:W-:Y:S02]  /*3250*/  FSEL R26, R26, -INF , P3 ;  /* 0xff8000001a1a7808 */ /* 0x000fe40001800000 */
[----:B------:R-:W-:Y:S02]  /*3260*/  ISETP.NE.AND P0, PT, R7, RZ, PT ;  /* 0x000000ff0700720c */ /* 0x000fe40003f05270 */
[----:B------:R-:W-:-:S13]  /*3270*/  ISETP.NE.AND P1, PT, R9, RZ, PT ;  /* 0x000000ff0900720c */ /* 0x000fda0003f25270 */
[----:B------:R-:W-:Y:S01]  /*3280*/  @!P1 VIADD R4, R4, 0x31c40 ;  /* 0x00031c4004049836 */ /* 0x000fe20000000000 */
[----:B-1----:R-:W-:Y:S02]  /*3290*/  FMNMX.FTZ R13, R11, R0, !PT ;  /* 0x000000000b0d7209 */ /* 0x002fe40007810000 */
[----:B------:R-:W-:Y:S02]  /*32a0*/  FMNMX.FTZ R11, R98, R99, !PT ;  /* 0x00000063620b7209 */ /* 0x000fe40007810000 */
[----:B------:R-:W-:Y:S01]  /*32b0*/  @!P1 PRMT R4, RZ, 0x654, R4 ;  /* 0x00000654ff049816 */ /* 0x000fe20000000004 */
[----:B------:R-:W1:Y:S01]  /*32c0*/  SHFL.BFLY PT, R0, R13, 0x1, 0x1f ;  /* 0x0c201f000d007f89 */ /* 0x000e6200000e0000 */
[----:B------:R-:W-:Y:S02]  /*32d0*/  FMNMX.FTZ R11, R102, R11, !PT ;  /* 0x0000000b660b7209 */ /* 0x000fe40007810000 */
[----:B------:R2:W-:Y:S01]  /*32e0*/  @!P1 SYNCS.ARRIVE.TRANS64.RED.A1T0 RZ, [R4+URZ], RZ ;  /* 0x000000ff04ff99a7 */ /* 0x0005e2000810043f */
[----:B-1----:R-:W-:-:S02]  /*32f0*/  FMNMX.FTZ R0, R13, R0, !PT ;  /* 0x000000000d007209 */ /* 0x002fc40007810000 */
        /* <DEDUP_REMOVED lines=57> */
[----:B------:R-:W-:-:S02]  /*3690*/  FMNMX.FTZ R21, R52, R15, !PT ;  /* 0x0000000f34157209 */ /* 0x000fc40007810000 */
[----:B-1----:R-:W-:Y:S01]  /*36a0*/  FSEL R112, R30, -INF , P5 ;  /* 0xff8000001e707808 */ /* 0x002fe20002800000 */
[--C-:B------:R-:W-:Y:S01]  /*36b0*/  FFMA.FTZ R30, R76, R3, -R43.reuse ;  /* 0x000000034c1e7223 */ /* 0x100fe2000001082b */
[----:B------:R-:W-:Y:S02]  /*36c0*/  FMNMX.FTZ R21, R50, R21, !PT ;  /* 0x0000001532157209 */ /* 0x000fe40007810000 */
[----:B--2---:R-:W-:Y:S01]  /*36d0*/  F2FP.F16.F32.PACK_AB R4, R96, R5 ;  /* 0x000000056004723e */ /* 0x004fe200000000ff */
[----:B------:R1:W-:Y:S01]  /*36e0*/  MUFU.EX2 R15, R118 ;  /* 0x00000076000f7308 */ /* 0x0003e20000000800 */
[----:B------:R-:W-:Y:S01]  /*36f0*/  FMNMX.FTZ R21, R56, R21, !PT ;  /* 0x0000001538157209 */ /* 0x000fe20007810000 */
[----:B---3--:R-:W-:-:S03]  /*3700*/  FFMA.FTZ R92, R140, R3, -R43 ;  /* 0x000000038c5c7223 */ /* 0x008fc6000001082b */
[----:B------:R-:W-:-:S03]  /*3710*/  FMNMX.FTZ R21, R54, R21, !PT ;  /* 0x0000001536157209 */ /* 0x000fc60007810000 */
[----:B------:R-:W-:Y:S01]  /*3720*/  MUFU.EX2 R100, R100 ;  /* 0x0000006400647308 */ /* 0x000fe20000000800 */
[----:B------:R-:W-:Y:S02]  /*3730*/  FMNMX.FTZ R29, R40, R21, !PT ;  /* 0x00000015281d7209 */ /* 0x000fe40007810000 */
[----:B-1----:R-:W-:Y:S01]  /*3740*/  FSEL R118, R31, -INF , P6 ;  /* 0xff8000001f767808 */ /* 0x002fe20003000000 */
[--C-:B------:R-:W-:Y:S01]  /*3750*/  FFMA.FTZ R31, R116, R3, -R43.reuse ;  /* 0x00000003741f7223 */ /* 0x100fe2000001082b */
        /* <DEDUP_REMOVED lines=19> */
[----:B------:R-:W-:Y:S01]  /*3890*/  FMNMX.FTZ R27, R118, R35, !PT ;  /* 0x00000023761b7209 */ /* 0x000fe20007810000 */
[----:B------:R-:W-:-:S04]  /*38a0*/  FFMA.FTZ R35, R126, R3, -R43 ;  /* 0x000000037e237223 */ /* 0x000fc8000001082b */
[----:B------:R-:W1:Y:S02]  /*38b0*/  SHFL.BFLY PT, R76, R27, 0x2, 0x1f ;  /* 0x0c401f001b4c7f89 */ /* 0x000e6400000e0000 */
        /* <DEDUP_REMOVED lines=48> */
[----:B------:R3:W4:Y:S01]  /*3bc0*/  MUFU.EX2 R65, R6 ;  /* 0x0000000600417308 */ /* 0x0007220000000800 */
        /* <DEDUP_REMOVED lines=9> */
[----:B--2---:R-:W-:Y:S01]  /*3c60*/  FADD.FTZ R8, R102, R67 ;  /* 0x0000004366087221 */ /* 0x004fe20000010000 */
[----:B------:R-:W-:Y:S01]  /*3c70*/  FFMA.FTZ R118, R118, R3, -R27 ;  /* 0x0000000376767223 */ /* 0x000fe2000001081b */
[----:B------:R-:W-:Y:S01]  /*3c80*/  F2FP.F16.F32.PACK_AB R5, R99, R98 ;  /* 0x000000626305723e */ /* 0x000fe200000000ff */
[----:B------:R-:W-:Y:S01]  /*3c90*/  FADD.FTZ R69, R7, R6 ;  /* 0x0000000607457221 */ /* 0x000fe20000010000 */
[C---:B------:R-:W-:Y:S01]  /*3ca0*/  F2FP.F16.F32.PACK_AB R6, R100.reuse, R7 ;  /* 0x000000076406723e */ /* 0x040fe200000000ff */
[----:B------:R-:W-:Y:S01]  /*3cb0*/  IMAD.MOV.U32 R70, RZ, RZ, R71 ;  /* 0x000000ffff467224 */ /* 0x000fe200078e0047 */
[----:B------:R-:W2:Y:S01]  /*3cc0*/  MUFU.EX2 R90, R90 ;  /* 0x0000005a005a7308 */ /* 0x000ea20000000800 */
[----:B------:R-:W-:Y:S01]  /*3cd0*/  FADD.FTZ R10, R100, R69 ;  /* 0x00000045640a7221 */ /* 0x000fe20000010000 */
[C---:B----4-:R-:W-:Y:S01]  /*3ce0*/  FADD.FTZ R8, R65.reuse, R8 ;  /* 0x0000000841087221 */ /* 0x050fe20000010000 */
[----:B------:R-:W-:Y:S01]  /*3cf0*/  F2FP.F16.F32.PACK_AB R7, R65, R102 ;  /* 0x000000664107723e */ /* 0x000fe200000000ff */
[----:B------:R-:W-:Y:S01]  /*3d00*/  FFMA.FTZ R65, R40, R3, -R27 ;  /* 0x0000000328417223 */ /* 0x000fe2000001081b */
[----:B------:R-:W-:Y:S01]  /*3d10*/  FADD.FTZ R67, R9, R10 ;  /* 0x0000000a09437221 */ /* 0x000fe20000010000 */
[----:B------:R-:W-:-:S02]  /*3d20*/  IMAD.MOV.U32 R62, RZ, RZ, R71 ;  /* 0x000000ffff3e7224 */ /* 0x000fc400078e0047 */
[----:B------:R-:W3:Y:S01]  /*3d30*/  MUFU.EX2 R49, R49 ;  /* 0x0000003100317308 */ /* 0x000ee20000000800 */
[----:B-1----:R-:W-:Y:S01]  /*3d40*/  FADD.FTZ R69, R43, R8 ;  /* 0x000000082b457221 */ /* 0x002fe20000010000 */
[----:B------:R-:W-:Y:S01]  /*3d50*/  FADD.FTZ R8, R84, R67 ;  /* 0x0000004354087221 */ /* 0x000fe20000010000 */
[----:B------:R1:W-:Y:S01]  /*3d60*/  STSM.16.M88.4 [R2+0x24300], R4 ;  /* 0x0243000402007844 */ /* 0x0003e20000000200 */
[----:B------:R-:W-:Y:S02]  /*3d70*/  IMAD.MOV.U32 R56, RZ, RZ, R71 ;  /* 0x000000ffff387224 */ /* 0x000fe400078e0047 */
[----:B------:R-:W-:Y:S02]  /*3d80*/  FADD.FTZ R67, R11, R8 ;  /* 0x000000080b437221 */ /* 0x000fe40000010000 */
[----:B------:R-:W4:Y:S01]  /*3d90*/  MUFU.EX2 R94, R94 ;  /* 0x0000005e005e7308 */ /* 0x000f220000000800 */
[----:B--2---:R-:W-:Y:S01]  /*3da0*/  FADD.FTZ R10, R90, R69 ;  /* 0x000000455a0a7221 */ /* 0x004fe20000010000 */
[----:B------:R-:W-:-:S04]  /*3db0*/  FADD.FTZ R8, R44, R67 ;  /* 0x000000432c087221 */ /* 0x000fc80000010000 */
[----:B------:R-:W-:Y:S02]  /*3dc0*/  FADD.FTZ R67, R25, R8 ;  /* 0x0000000819437221 */ /* 0x000fe40000010000 */
[----:B------:R-:W2:Y:S01]  /*3dd0*/  MUFU.EX2 R51, R51 ;  /* 0x0000003300337308 */ /* 0x000ea20000000800 */
[----:B---3--:R-:W-:Y:S01]  /*3de0*/  FADD.FTZ R69, R49, R10 ;  /* 0x0000000a31457221 */ /* 0x008fe20000010000 */
[C---:B------:R-:W-:Y:S01]  /*3df0*/  FADD.FTZ R8, R80.reuse, R67 ;  /* 0x0000004350087221 */ /* 0x040fe20000010000 */
[----:B-1----:R-:W-:-:S03]  /*3e00*/  F2FP.F16.F32.PACK_AB R4, R80, R25 ;  /* 0x000000195004723e */ /* 0x002fc600000000ff */
[----:B------:R-:W-:Y:S02]  /*3e10*/  FADD.FTZ R67, R23, R8 ;  /* 0x0000000817437221 */ /* 0x000fe40000010000 */
[----:B------:R-:W1:Y:S01]  /*3e20*/  MUFU.EX2 R82, R82 ;  /* 0x0000005200527308 */ /* 0x000e620000000800 */
[----:B----4-:R-:W-:-:S07]  /*3e30*/  FADD.FTZ R10, R94, R69 ;  /* 0x000000455e0a7221 */ /* 0x010fce0000010000 */
[----:B------:R-:W3:Y:S01]  /*3e40*/  MUFU.EX2 R12, R12 ;  /* 0x0000000c000c7308 */ /* 0x000ee20000000800 */
[----:B--2---:R-:W-:Y:S01]  /*3e50*/  FADD.FTZ R69, R51, R10 ;  /* 0x0000000a33457221 */ /* 0x004fe20000010000 */
[----:B------:R-:W-:-:S04]  /*3e60*/  FADD.FTZ R10, R72, R67 ;  /* 0x00000043480a7221 */ /* 0x000fc80000010000 */
[----:B------:R-:W-:Y:S01]  /*3e70*/  FADD.FTZ R67, R13, R10 ;  /* 0x0000000a0d437221 */ /* 0x000fe20000010000 */
[----:B------:R-:W-:Y:S01]  /*3e80*/  F2FP.F16.F32.PACK_AB R10, R44, R11 ;  /* 0x0000000b2c0a723e */ /* 0x000fe200000000ff */
[----:B------:R-:W2:Y:S01]  /*3e90*/  MUFU.EX2 R53, R53 ;  /* 0x0000003500357308 */ /* 0x000ea20000000800 */
[----:B-1----:R-:W-:Y:S01]  /*3ea0*/  FADD.FTZ R69, R82, R69 ;  /* 0x0000004552457221 */ /* 0x002fe20000010000 */
[----:B------:R-:W-:Y:S01]  /*3eb0*/  F2FP.F16.F32.PACK_AB R11, R94, R49 ;  /* 0x000000315e0b723e */ /* 0x000fe200000000ff */
[--C-:B------:R-:W-:Y:S02]  /*3ec0*/  IMAD.MOV.U32 R49, RZ, RZ, R71.reuse ;  /* 0x000000ffff317224 */ /* 0x100fe400078e0047 */
[----:B------:R-:W-:-:S03]  /*3ed0*/  IMAD.MOV.U32 R44, RZ, RZ, R71 ;  /* 0x000000ffff2c7224 */ /* 0x000fc600078e0047 */
[----:B------:R-:W1:Y:S01]  /*3ee0*/  MUFU.EX2 R14, R14 ;  /* 0x0000000e000e7308 */ /* 0x000e620000000800 */
[----:B---3--:R-:W-:Y:S01]  /*3ef0*/  FADD.FTZ R8, R12, R69 ;  /* 0x000000450c087221 */ /* 0x008fe20000010000 */
[----:B------:R-:W-:-:S06]  /*3f00*/  IMAD.MOV.U32 R69, RZ, RZ, R71 ;  /* 0x000000ffff457224 */ /* 0x000fcc00078e0047 */
[----:B------:R-:W3:Y:S01]  /*3f10*/  MUFU.EX2 R57, R57 ;  /* 0x0000003900397308 */ /* 0x000ee20000000800 */
[----:B--2---:R-:W-:Y:S01]  /*3f20*/  FADD.FTZ R27, R53, R8 ;  /* 0x00000008351b7221 */ /* 0x004fe20000010000 */
[----:B------:R-:W-:Y:S02]  /*3f30*/  F2FP.F16.F32.PACK_AB R8, R84, R9 ;  /* 0x000000095408723e */ /* 0x000fe400000000ff */
[----:B------:R-:W-:Y:S01]  /*3f40*/  F2FP.F16.F32.PACK_AB R9, R90, R43 ;  /* 0x0000002b5a09723e */ /* 0x000fe200000000ff */
[----:B------:R-:W-:-:S03]  /*3f50*/  IMAD.MOV.U32 R43, RZ, RZ, R71 ;  /* 0x000000ffff2b7224 */ /* 0x000fc600078e0047 */
[----:B------:R-:W2:Y:S01]  /*3f60*/  MUFU.EX2 R59, R59 ;  /* 0x0000003b003b7308 */ /* 0x000ea20000000800 */
[----:B-1----:R-:W-:Y:S01]  /*3f70*/  FADD.FTZ R26, R14, R27 ;  /* 0x0000001b0e1a7221 */ /* 0x002fe20000010000 */
[----:B------:R-:W-:Y:S06]  /*3f80*/  STSM.16.M88.4 [R2+0x25b00], R8 ;  /* 0x025b000802007844 */ /* 0x000fec0000000200 */
[----:B------:R-:W1:Y:S01]  /*3f90*/  MUFU.EX2 R66, R66 ;  /* 0x0000004200427308 */ /* 0x000e620000000800 */
[----:B---3--:R-:W-:-:S07]  /*3fa0*/  FADD.FTZ R26, R57, R26 ;  /* 0x0000001a391a7221 */ /* 0x008fce0000010000 */
[----:B------:R-:W3:Y:S01]  /*3fb0*/  MUFU.EX2 R55, R55 ;  /* 0x0000003700377308 */ /* 0x000ee20000000800 */
[----:B--2---:R-:W-:-:S07]  /*3fc0*/  FADD.FTZ R7, R59, R26 ;  /* 0x0000001a3b077221 */ /* 0x004fce0000010000 */
[----:B------:R2:W-:Y:S01]  /*3fd0*/  MUFU.EX2 R28, R32 ;  /* 0x00000020001c7308 */ /* 0x0005e20000000800 */
[----:B-1----:R-:W-:Y:S01]  /*3fe0*/  FADD.FTZ R26, R66, R7 ;  /* 0x00000007421a7221 */ /* 0x002fe20000010000 */
[----:B------:R-:W-:Y:S01]  /*3ff0*/  F2FP.F16.F32.PACK_AB R7, R53, R12 ;  /* 0x0000000c3507723e */ /* 0x000fe200000000ff */
[--C-:B------:R-:W-:Y:S01]  /*4000*/  IMAD.MOV.U32 R53, RZ, RZ, R71.reuse ;  /* 0x000000ffff357224 */ /* 0x100fe200078e0047 */
[C---:B------:R-:W-:Y:S02]  /*4010*/  F2FP.F16.F32.PACK_AB R12, R60.reuse, R13 ;  /* 0x0000000d3c0c723e */ /* 0x040fe400000000ff */
[----:B------:R-:W-:Y:S01]  /*4020*/  F2FP.F16.F32.PACK_AB R13, R57, R14 ;  /* 0x0000000e390d723e */ /* 0x000fe200000000ff */
[----:B------:R-:W-:Y:S01]  /*4030*/  IMAD.MOV.U32 R57, RZ, RZ, R71 ;  /* 0x000000ffff397224 */ /* 0x000fe200078e0047 */
[----:B------:R-:W1:Y:S01]  /*4040*/  MUFU.EX2 R58, R58 ;  /* 0x0000003a003a7308 */ /* 0x000e620000000800 */
[----:B--2---:R-:W-:Y:S01]  /*4050*/  FADD.FTZ R32, R60, R67 ;  /* 0x000000433c207221 */ /* 0x004fe20000010000 */
[----:B------:R-:W-:Y:S01]  /*4060*/  F2FP.F16.F32.PACK_AB R14, R36, R15 ;  /* 0x0000000f240e723e */ /* 0x000fe200000000ff */
[----:B------:R-:W-:-:S02]  /*4070*/  IMAD.MOV.U32 R67, RZ, RZ, R71 ;  /* 0x000000ffff437224 */ /* 0x000fc400078e0047 */
[----:B------:R-:W-:Y:S01]  /*4080*/  FADD.FTZ R5, R15, R32 ;  /* 0x000000200f057221 */ /* 0x000fe20000010000 */
[----:B------:R-:W-:Y:S01]  /*4090*/  F2FP.F16.F32.PACK_AB R15, R66, R59 ;  /* 0x0000003b420f723e */ /* 0x000fe200000000ff */
[----:B------:R-:W-:Y:S01]  /*40a0*/  IMAD.MOV.U32 R66, RZ, RZ, R71 ;  /* 0x000000ffff427224 */ /* 0x000fe200078e0047 */
[----:B------:R-:W2:Y:S01]  /*40b0*/  MUFU.EX2 R48, R48 ;  /* 0x0000003000307308 */ /* 0x000ea20000000800 */
[----:B------:R-:W-:Y:S01]  /*40c0*/  FADD.FTZ R6, R36, R5 ;  /* 0x0000000524067221 */ /* 0x000fe20000010000 */
[----:B------:R-:W-:Y:S01]  /*40d0*/  F2FP.F16.F32.PACK_AB R5, R82, R51 ;  /* 0x000000335205723e */ /* 0x000fe200000000ff */
[----:B------:R-:W-:Y:S02]  /*40e0*/  IMAD.MOV.U32 R60, RZ, RZ, R71 ;  /* 0x000000ffff3c7224 */ /* 0x000fe400078e0047 */
[----:B------:R-:W-:Y:S01]  /*40f0*/  FADD.FTZ R25, R21, R6 ;  /* 0x0000000615197221 */ /* 0x000fe20000010000 */
[----:B------:R-:W-:Y:S01]  /*4100*/  F2FP.F16.F32.PACK_AB R6, R72, R23 ;  /* 0x000000174806723e */ /* 0x000fe200000000ff */
[----:B---3--:R-:W-:Y:S01]  /*4110*/  FADD.FTZ R23, R55, R26 ;  /* 0x0000001a37177221 */ /* 0x008fe20000010000 */
[----:B------:R-:W3:Y:S01]  /*4120*/  MUFU.EX2 R61, R61 ;  /* 0x0000003d003d7308 */ /* 0x000ee20000000800 */
[----:B------:R-:W-:Y:S01]  /*4130*/  FADD.FTZ R25, R68, R25 ;  /* 0x0000001944197221 */ /* 0x000fe20000010000 */
[----:B------:R-:W-:-:S02]  /*4140*/  IMAD.MOV.U32 R59, RZ, RZ, R71 ;  /* 0x000000ffff3b7224 */ /* 0x000fc400078e0047 */
[----:B-1----:R-:W-:Y:S01]  /*4150*/  FADD.FTZ R23, R58, R23 ;  /* 0x000000173a177221 */ /* 0x002fe20000010000 */
[----:B------:R1:W-:Y:S01]  /*4160*/  STSM.16.M88.4 [R2+0x27300], R4 ;  /* 0x0273000402007844 */ /* 0x0003e20000000200 */
[--C-:B------:R-:W-:Y:S02]  /*4170*/  IMAD.MOV.U32 R51, RZ, RZ, R71.reuse ;  /* 0x000000ffff337224 */ /* 0x100fe400078e0047 */
[----:B------:R-:W-:Y:S01]  /*4180*/  IMAD.MOV.U32 R36, RZ, RZ, R71 ;  /* 0x000000ffff247224 */ /* 0x000fe200078e0047 */
[----:B------:R-:W4:Y:S01]  /*4190*/  MUFU.EX2 R50, R50 ;  /* 0x0000003200327308 */ /* 0x000f220000000800 */
[----:B--2---:R-:W-:Y:S01]  /*41a0*/  FADD.FTZ R26, R48, R23 ;  /* 0x00000017301a7221 */ /* 0x004fe20000010000 */
[----:B------:R-:W-:Y:S06]  /*41b0*/  STSM.16.M88.4 [R2+0x28b00], R12 ;  /* 0x028b000c02007844 */ /* 0x000fec0000000200 */
[----:B------:R-:W2:Y:S01]  /*41c0*/  MUFU.EX2 R63, R63 ;  /* 0x0000003f003f7308 */ /* 0x000ea20000000800 */
[----:B---3--:R-:W-:Y:S01]  /*41d0*/  FADD.FTZ R23, R61, R26 ;  /* 0x0000001a3d177221 */ /* 0x008fe20000010000 */
[----:B-1----:R-:W-:-:S06]  /*41e0*/  F2FP.F16.F32.PACK_AB R4, R30, R33 ;  /* 0x000000211e04723e */ /* 0x002fcc00000000ff */
[----:B------:R-:W1:Y:S08]  /*41f0*/  MUFU.EX2 R31, R31 ;  /* 0x0000001f001f7308 */ /* 0x000e700000000800 */
[----:B------:R3:W-:Y:S08]  /*4200*/  MUFU.EX2 R91, R24 ;  /* 0x00000018005b7308 */ /* 0x0007f00000000800 */
[----:B------:R5:W1:Y:S01]  /*4210*/  MUFU.EX2 R40, R54 ;  /* 0x0000003600287308 */ /* 0x000a620000000800 */
[----:B---3--:R-:W-:-:S04]  /*4220*/  FADD.FTZ R24, R20, R25 ;  /* 0x0000001914187221 */ /* 0x008fc80000010000 */
[----:B------:R-:W-:-:S03]  /*4230*/  FADD.FTZ R24, R29, R24 ;  /* 0x000000181d187221 */ /* 0x000fc60000010000 */
[----:B------:R-:W3:Y:S01]  /*4240*/  MUFU.EX2 R104, R104 ;  /* 0x0000006800687308 */ /* 0x000ee20000000800 */
[----:B------:R-:W-:Y:S01]  /*4250*/  FADD.FTZ R25, R33, R24 ;  /* 0x0000001821197221 */ /* 0x000fe20000010000 */
[----:B----4-:R-:W-:Y:S01]  /*4260*/  FADD.FTZ R24, R50, R23 ;  /* 0x0000001732187221 */ /* 0x010fe20000010000 */
[----:B-----5:R-:W-:Y:S02]  /*4270*/  IMAD.MOV.U32 R54, RZ, RZ, R71 ;  /* 0x000000ffff367224 */ /* 0x020fe400078e0047 */
[----:B------:R-:W-:Y:S01]  /*4280*/  FADD.FTZ R26, R30, R25 ;  /* 0x000000191e1a7221 */ /* 0x000fe20000010000 */
[----:B--2---:R-:W-:Y:S01]  /*4290*/  FADD.FTZ R23, R63, R24 ;  /* 0x000000183f177221 */ /* 0x004fe20000010000 */
[----:B------:R-:W-:Y:S01]  /*42a0*/  F2FP.F16.F32.PACK_AB R24, R68, R21 ;  /* 0x000000154418723e */ /* 0x000fe200000000ff */
[----:B------:R-:W2:Y:S01]  /*42b0*/  MUFU.EX2 R65, R65 ;  /* 0x0000004100417308 */ /* 0x000ea20000000800 */
[----:B-1----:R-:W-:Y:S01]  /*42c0*/  FADD.FTZ R27, R31, R26 ;  /* 0x0000001a1f1b7221 */ /* 0x002fe20000010000 */
[----:B------:R-:W-:Y:S01]  /*42d0*/  FADD.FTZ R32, R40, R23 ;  /* 0x0000001728207221 */ /* 0x000fe20000010000 */
[----:B------:R-:W-:Y:S01]  /*42e0*/  F2FP.F16.F32.PACK_AB R25, R58, R55 ;  /* 0x000000373a19723e */ /* 0x000fe200000000ff */
[--C-:B------:R-:W-:Y:S01]  /*42f0*/  IMAD.MOV.U32 R68, RZ, RZ, R71.reuse ;  /* 0x000000ffff447224 */ /* 0x100fe200078e0047 */
[----:B------:R-:W-:Y:S01]  /*4300*/  F2FP.F16.F32.PACK_AB R26, R29, R20 ;  /* 0x000000141d1a723e */ /* 0x000fe200000000ff */
[----:B------:R-:W-:-:S02]  /*4310*/  IMAD.MOV.U32 R58, RZ, RZ, R71 ;  /* 0x000000ffff3a7224 */ /* 0x000fc400078e0047 */
[----:B------:R-:W1:Y:S01]  /*4320*/  MUFU.EX2 R35, R35 ;  /* 0x0000002300237308 */ /* 0x000e620000000800 */
[----:B---3--:R-:W-:Y:S01]  /*4330*/  FADD.FTZ R8, R104, R27 ;  /* 0x0000001b68087221 */ /* 0x008fe20000010000 */
[----:B------:R-:W-:Y:S01]  /*4340*/  F2FP.F16.F32.PACK_AB R27, R61, R48 ;  /* 0x000000303d1b723e */ /* 0x000fe200000000ff */
[--C-:B------:R-:W-:Y:S02]  /*4350*/  IMAD.MOV.U32 R61, RZ, RZ, R71.reuse ;  /* 0x000000ffff3d7224 */ /* 0x100fe400078e0047 */
[--C-:B------:R-:W-:Y:S02]  /*4360*/  IMAD.MOV.U32 R55, RZ, RZ, R71.reuse ;  /* 0x000000ffff377224 */ /* 0x100fe400078e0047 */
[----:B------:R3:W-:Y:S01]  /*4370*/  STSM.16.M88.4 [R2+0x2a300], R24 ;  /* 0x02a3001802007844 */ /* 0x0007e20000000200 */
[----:B------:R-:W4:Y:S01]  /*4380*/  MUFU.EX2 R89, R89 ;  /* 0x0000005900597308 */ /* 0x000f220000000800 */
[----:B--2---:R-:W-:Y:S01]  /*4390*/  FADD.FTZ R32, R65, R32 ;  /* 0x0000002041207221 */ /* 0x004fe20000010000 */
[----:B------:R-:W-:-:S02]  /*43a0*/  IMAD.MOV.U32 R48, RZ, RZ, R71 ;  /* 0x000000ffff307224 */ /* 0x000fc400078e0047 */
[--C-:B------:R-:W-:Y:S02]  /*43b0*/  IMAD.MOV.U32 R33, RZ, RZ, R71.reuse ;  /* 0x000000ffff217224 */ /* 0x100fe400078e0047 */
[--C-:B------:R-:W-:Y:S02]  /*43c0*/  IMAD.MOV.U32 R30, RZ, RZ, R71.reuse ;  /* 0x000000ffff1e7224 */ /* 0x100fe400078e0047 */
[----:B------:R-:W2:Y:S01]  /*43d0*/  MUFU.EX2 R88, R88 ;  /* 0x0000005800587308 */ /* 0x000ea20000000800 */
[----:B-1----:R-:W-:Y:S01]  /*43e0*/  FADD.FTZ R5, R35, R8 ;  /* 0x0000000823057221 */ /* 0x002fe20000010000 */
[--C-:B------:R-:W-:Y:S02]  /*43f0*/  IMAD.MOV.U32 R29, RZ, RZ, R71.reuse ;  /* 0x000000ffff1d7224 */ /* 0x100fe400078e0047 */
[----:B---3--:R-:W-:-:S04]  /*4400*/  IMAD.MOV.U32 R27, RZ, RZ, R71 ;  /* 0x000000ffff1b7224 */ /* 0x008fc800078e0047 */
[----:B------:R-:W1:Y:S01]  /*4410*/  MUFU.EX2 R39, R39 ;  /* 0x0000002700277308 */ /* 0x000e620000000800 */
[----:B----4-:R-:W-:Y:S01]  /*4420*/  FADD.FTZ R7, R89, R32 ;  /* 0x0000002059077221 */ /* 0x010fe20000010000 */
[C---:B------:R-:W-:Y:S01]  /*4430*/  F2FP.F16.F32.PACK_AB R89, R28.reuse, R89 ;  /* 0x000000591c59723e */ /* 0x040fe200000000ff */
[----:B------:R-:W-:Y:S02]  /*4440*/  IMAD.MOV.U32 R32, RZ, RZ, R71 ;  /* 0x000000ffff207224 */ /* 0x000fe400078e0047 */
[----:B------:R-:W-:Y:S01]  /*4450*/  FADD.FTZ R7, R28, R7 ;  /* 0x000000071c077221 */ /* 0x000fe20000010000 */
[----:B------:R-:W-:Y:S02]  /*4460*/  IMAD.MOV.U32 R28, RZ, RZ, R71 ;  /* 0x000000ffff1c7224 */ /* 0x000fe400078e0047 */
[----:B------:R-:W3:Y:S01]  /*4470*/  MUFU.EX2 R46, R46 ;  /* 0x0000002e002e7308 */ /* 0x000ee20000000800 */
[C---:B--2---:R-:W-:Y:S01]  /*4480*/  FADD.FTZ R6, R88.reuse, R5 ;  /* 0x0000000558067221 */ /* 0x044fe20000010000 */
[----:B------:R-:W-:Y:S01]  /*4490*/  F2FP.F16.F32.PACK_AB R5, R63, R50 ;  /* 0x000000323f05723e */ /* 0x000fe200000000ff */
[--C-:B------:R-:W-:Y:S01]  /*44a0*/  IMAD.MOV.U32 R63, RZ, RZ, R71.reuse ;  /* 0x000000ffff3f7224 */ /* 0x100fe200078e0047 */
[----:B------:R-:W-:Y:S01]  /*44b0*/  F2FP.F16.F32.PACK_AB R88, R88, R35 ;  /* 0x000000235858723e */ /* 0x000fe200000000ff */
[----:B------:R-:W-:-:S02]  /*44c0*/  IMAD.MOV.U32 R50, RZ, RZ, R71 ;  /* 0x000000ffff327224 */ /* 0x000fc400078e0047 */
[--C-:B------:R-:W-:Y:S01]  /*44d0*/  IMAD.MOV.U32 R35, RZ, RZ, R71.reuse ;  /* 0x000000ffff237224 */ /* 0x100fe200078e0047 */
[----:B------:R-:W2:Y:S01]  /*44e0*/  MUFU.EX2 R92, R92 ;  /* 0x0000005c005c7308 */ /* 0x000ea20000000800 */
[----:B-1----:R-:W-:Y:S01]  /*44f0*/  FADD.FTZ R11, R39, R6 ;  /* 0x00000006270b7221 */ /* 0x002fe20000010000 */
[----:B------:R-:W-:Y:S01]  /*4500*/  F2FP.F16.F32.PACK_AB R6, R104, R31 ;  /* 0x0000001f6806723e */ /* 0x000fe200000000ff */
[--C-:B------:R-:W-:Y:S02]  /*4510*/  IMAD.MOV.U32 R31, RZ, RZ, R71.reuse ;  /* 0x000000ffff1f7224 */ /* 0x100fe400078e0047 */
[--C-:B------:R-:W-:Y:S02]  /*4520*/  IMAD.MOV.U32 R26, RZ, RZ, R71.reuse ;  /* 0x000000ffff1a7224 */ /* 0x100fe400078e0047 */
[----:B------:R-:W-:Y:S01]  /*4530*/  IMAD.MOV.U32 R25, RZ, RZ, R71 ;  /* 0x000000ffff197224 */ /* 0x000fe200078e0047 */
[----:B------:R-:W1:Y:S01]  /*4540*/  MUFU.EX2 R47, R47 ;  /* 0x0000002f002f7308 */ /* 0x000e620000000800 */
[----:B---3--:R-:W-:Y:S01]  /*4550*/  FADD.FTZ R8, R46, R7 ;  /* 0x000000072e087221 */ /* 0x008fe20000010000 */
[----:B------:R-:W-:Y:S01]  /*4560*/  F2FP.F16.F32.PACK_AB R7, R65, R40 ;  /* 0x000000284107723e */ /* 0x000fe200000000ff */
[----:B------:R-:W-:-:S02]  /*4570*/  IMAD.MOV.U32 R65, RZ, RZ, R71 ;  /* 0x000000ffff417224 */ /* 0x000fc400078e0047 */
[----:B------:R-:W-:Y:S02]  /*4580*/  IMAD.MOV.U32 R40, RZ, RZ, R71 ;  /* 0x000000ffff287224 */ /* 0x000fe400078e0047 */
[----:B------:R3:W-:Y:S01]  /*4590*/  STSM.16.M88.4 [R2+0x2bb00], R4 ;  /* 0x02bb000402007844 */ /* 0x0007e20000000200 */
[----:B------:R-:W4:Y:S01]  /*45a0*/  MUFU.EX2 R34, R34 ;  /* 0x0000002200227308 */ /* 0x000f220000000800 */
[C---:B--2---:R-:W-:Y:S01]  /*45b0*/  FADD.FTZ R10, R92.reuse, R11 ;  /* 0x0000000b5c0a7221 */ /* 0x044fe20000010000 */
[C---:B------:R-:W-:Y:S01]  /*45c0*/  FADD.FTZ R11, R91.reuse, R8 ;  /* 0x000000085b0b7221 */ /* 0x040fe20000010000 */
[----:B------:R-:W-:Y:S01]  /*45d0*/  F2FP.F16.F32.PACK_AB R90, R92, R39 ;  /* 0x000000275c5a723e */ /* 0x000fe200000000ff */
[--C-:B------:R-:W-:Y:S01]  /*45e0*/  IMAD.MOV.U32 R39, RZ, RZ, R71.reuse ;  /* 0x000000ffff277224 */ /* 0x100fe200078e0047 */
[----:B------:R-:W-:Y:S01]  /*45f0*/  F2FP.F16.F32.PACK_AB R91, R91, R46 ;  /* 0x0000002e5b5b723e */ /* 0x000fe200000000ff */
[--C-:B------:R-:W-:Y:S02]  /*4600*/  IMAD.MOV.U32 R46, RZ, RZ, R71.reuse ;  /* 0x000000ffff2e7224 */ /* 0x100fe400078e0047 */
[----:B------:R-:W2:Y:S01]  /*4610*/  MUFU.EX2 R110, R110 ;  /* 0x0000006e006e7308 */ /* 0x000ea20000000800 */
[----:B-1----:R-:W-:Y:S01]  /*4620*/  FADD.FTZ R13, R47, R10 ;  /* 0x0000000a2f0d7221 */ /* 0x002fe20000010000 */
[----:B------:R1:W-:Y:S01]  /*4630*/  STSM.16.M88.4 [R2+0x2d300], R88 ;  /* 0x02d3005802007844 */ /* 0x0003e20000000200 */
[----:B------:R-:W-:-:S05]  /*4640*/  IMAD.MOV.U32 R24, RZ, RZ, R71 ;  /* 0x000000ffff187224 */ /* 0x000fca00078e0047 */
[----:B------:R-:W5:Y:S01]  /*4650*/  MUFU.EX2 R41, R41 ;  /* 0x0000002900297308 */ /* 0x000f620000000800 */
[----:B----4-:R-:W-:-:S07]  /*4660*/  FADD.FTZ R10, R34, R11 ;  /* 0x0000000b220a7221 */ /* 0x010fce0000010000 */
[----:B------:R4:W3:Y:S01]  /*4670*/  MUFU.EX2 R113, R42 ;  /* 0x0000002a00717308 */ /* 0x0008e20000000800 */
[----:B--2---:R-:W-:-:S07]  /*4680*/  FADD.FTZ R12, R110, R13 ;  /* 0x0000000d6e0c7221 */ /* 0x004fce0000010000 */
[----:B------:R-:W2:Y:S01]  /*4690*/  MUFU.EX2 R114, R114 ;  /* 0x0000007200727308 */ /* 0x000ea20000000800 */
[----:B-----5:R-:W-:Y:S01]  /*46a0*/  FADD.FTZ R15, R41, R12 ;  /* 0x0000000c290f7221 */ /* 0x020fe20000010000 */
[----:B----4-:R-:W-:-:S06]  /*46b0*/  IMAD.MOV.U32 R42, RZ, RZ, R71 ;  /* 0x000000ffff2a7224 */ /* 0x010fcc00078e0047 */
[----:B------:R-:W4:Y:S01]  /*46c0*/  MUFU.EX2 R38, R38 ;  /* 0x0000002600267308 */ /* 0x000f220000000800 */
[C---:B---3--:R-:W-:Y:S01]  /*46d0*/  FADD.FTZ R13, R113.reuse, R10 ;  /* 0x0000000a710d7221 */ /* 0x048fe20000010000 */
[----:B------:R-:W-:Y:S01]  /*46e0*/  F2FP.F16.F32.PACK_AB R113, R113, R34 ;  /* 0x000000227171723e */ /* 0x000fe200000000ff */
[----:B------:R-:W-:-:S05]  /*46f0*/  IMAD.MOV.U32 R34, RZ, RZ, R71 ;  /* 0x000000ffff227224 */ /* 0x000fca00078e0047 */
[----:B------:R-:W3:Y:S01]  /*4700*/  MUFU.EX2 R37, R37 ;  /* 0x0000002500257308 */ /* 0x000ee20000000800 */
[C---:B--2---:R-:W-:Y:S01]  /*4710*/  FADD.FTZ R4, R114.reuse, R15 ;  /* 0x0000000f72047221 */ /* 0x044fe20000010000 */
[----:B------:R-:W-:Y:S01]  /*4720*/  F2FP.F16.F32.PACK_AB R114, R114, R41 ;  /* 0x000000297272723e */ /* 0x000fe200000000ff */
[----:B------:R-:W-:-:S05]  /*4730*/  IMAD.MOV.U32 R41, RZ, RZ, R71 ;  /* 0x000000ffff297224 */ /* 0x000fca00078e0047 */
[----:B------:R-:W2:Y:S01]  /*4740*/  MUFU.EX2 R115, R106 ;  /* 0x0000006a00737308 */ /* 0x000ea20000000800 */
[----:B----4-:R-:W-:-:S07]  /*4750*/  FADD.FTZ R10, R38, R13 ;  /* 0x0000000d260a7221 */ /* 0x010fce0000010000 */
[----:B------:R-:W4:Y:S01]  /*4760*/  MUFU.EX2 R116, R116 ;  /* 0x0000007400747308 */ /* 0x000f220000000800 */
[----:B---3--:R-:W-:-:S07]  /*4770*/  FADD.FTZ R7, R37, R4 ;  /* 0x0000000425077221 */ /* 0x008fce0000010000 */
[----:B------:R-:W-:Y:S01]  /*4780*/  MUFU.EX2 R45, R45 ;  /* 0x0000002d002d7308 */ /* 0x000fe20000000800 */
[C---:B--2---:R-:W-:Y:S01]  /*4790*/  FADD.FTZ R5, R115.reuse, R10 ;  /* 0x0000000a73057221 */ /* 0x044fe20000010000 */
[----:B------:R-:W-:Y:S01]  /*47a0*/  F2FP.F16.F32.PACK_AB R115, R115, R38 ;  /* 0x000000267373723e */ /* 0x000fe200000000ff */
[----:B------:R-:W-:-:S05]  /*47b0*/  IMAD.MOV.U32 R38, RZ, RZ, R71 ;  /* 0x000000ffff267224 */ /* 0x000fca00078e0047 */
[----:B------:R-:W-:Y:S01]  /*47c0*/  MUFU.EX2 R120, R120 ;  /* 0x0000007800787308 */ /* 0x000fe20000000800 */
[C---:B----4-:R-:W-:Y:S01]  /*47d0*/  FADD.FTZ R6, R116.reuse, R7 ;  /* 0x0000000774067221 */ /* 0x050fe20000010000 */
[----:B------:R-:W-:Y:S01]  /*47e0*/  F2FP.F16.F32.PACK_AB R116, R116, R37 ;  /* 0x000000257474723e */ /* 0x000fe200000000ff */
[----:B------:R-:W-:-:S05]  /*47f0*/  IMAD.MOV.U32 R37, RZ, RZ, R71 ;  /* 0x000000ffff257224 */ /* 0x000fca00078e0047 */
[----:B------:R-:W2:Y:S08]  /*4800*/  MUFU.EX2 R52, R52 ;  /* 0x0000003400347308 */ /* 0x000eb00000000800 */
[----:B------:R-:W3:Y:S08]  /*4810*/  MUFU.EX2 R9, R108 ;  /* 0x0000006c00097308 */ /* 0x000ef00000000800 */
[----:B------:R4:W-:Y:S01]  /*4820*/  MUFU.EX2 R8, R112 ;  /* 0x0000007000087308 */ /* 0x0009e20000000800 */
[----:B--2---:R-:W-:-:S07]  /*4830*/  FADD.FTZ R4, R52, R5 ;  /* 0x0000000534047221 */ /* 0x004fce0000010000 */
[----:B------:R2:W5:Y:S01]  /*4840*/  MUFU.EX2 R11, R118 ;  /* 0x00000076000b7308 */ /* 0x0005620000000800 */
[----:B----4-:R-:W-:Y:S01]  /*4850*/  F2FP.F16.F32.PACK_AB R112, R110, R47 ;  /* 0x0000002f6e70723e */ /* 0x010fe200000000ff */
[C---:B---3--:R-:W-:Y:S01]  /*4860*/  FADD.FTZ R5, R9.reuse, R4 ;  /* 0x0000000409057221 */ /* 0x048fe20000010000 */
[----:B------:R-:W-:Y:S01]  /*4870*/  F2FP.F16.F32.PACK_AB R117, R9, R52 ;  /* 0x000000340975723e */ /* 0x000fe200000000ff */
[--C-:B------:R-:W-:Y:S02]  /*4880*/  IMAD.MOV.U32 R52, RZ, RZ, R71.reuse ;  /* 0x000000ffff347224 */ /* 0x100fe400078e0047 */
[----:B------:R1:W-:Y:S01]  /*4890*/  STSM.16.M88.4 [R2+0x2eb00], R112 ;  /* 0x02eb007002007844 */ /* 0x0003e20000000200 */
[----:B------:R-:W-:Y:S01]  /*48a0*/  IMAD.MOV.U32 R47, RZ, RZ, R71 ;  /* 0x000000ffff2f7224 */ /* 0x000fe200078e0047 */
[----:B--2---:R-:W-:Y:S01]  /*48b0*/  F2FP.F16.F32.PACK_AB R118, R120, R45 ;  /* 0x0000002d7876723e */ /* 0x004fe200000000ff */
[----:B------:R-:W-:-:S04]  /*48c0*/  FADD.FTZ R45, R45, R6 ;  /* 0x000000062d2d7221 */ /* 0x000fc80000010000 */
[----:B------:R-:W-:Y:S01]  /*48d0*/  FADD.FTZ R6, R120, R45 ;  /* 0x0000002d78067221 */ /* 0x000fe20000010000 */
[----:B------:R-:W-:Y:S01]  /*48e0*/  IMAD.MOV.U32 R45, RZ, RZ, R71 ;  /* 0x000000ffff2d7224 */ /* 0x000fe200078e0047 */
[----:B-----5:R-:W-:Y:S01]  /*48f0*/  F2FP.F16.F32.PACK_AB R119, R11, R8 ;  /* 0x000000080b77723e */ /* 0x020fe200000000ff */
[----:B------:R-:W-:-:S04]  /*4900*/  FADD.FTZ R8, R8, R5 ;  /* 0x0000000508087221 */ /* 0x000fc80000010000 */
[----:B------:R1:W-:Y:S01]  /*4910*/  STSM.16.M88.4 [R2+0x30300], R116 ;  /* 0x0303007402007844 */ /* 0x0003e20000000200 */
[----:B------:R-:W-:Y:S01]  /*4920*/  FADD.FTZ R7, R11, R8 ;  /* 0x000000080b077221 */ /* 0x000fe20000010000 */
[----:B------:R2:W-:Y:S06]  /*4930*/  MEMBAR.ALL.CTA ;  /* 0x0000000000007992 */ /* 0x0005ec0000008000 */
[----:B--2---:R-:W2:Y:S02]  /*4940*/  FENCE.VIEW.ASYNC.S ;  /* 0x00000000000073c6 */ /* 0x004ea40000000000 */
[----:B--2---:R-:W-:Y:S01]  /*4950*/  NOP ;  /* 0x0000000000007918 */ /* 0x004fe20000000000 */
[----:B------:R-:W-:Y:S05]  /*4960*/  @!P2 BRA `(.L_x_8269) ;  /* 0x000000380034a947 */ /* 0x000fea0003800000 */
[----:B------:R-:W-:Y:S01]  /*4970*/  VIADD R4, R22, 0xfffffffe ;  /* 0xfffffffe16047836 */ /* 0x000fe20000000000 */
[----:B------:R-:W-:Y:S01]  /*4980*/  CS2R R70, SRZ ;  /* 0x0000000000467805 */ /* 0x000fe2000001ff00 */
        /* <DEDUP_REMOVED lines=25> */
[----:B------:R-:W-:Y:S01]  /*4b20*/  UMOV UR6, UR60 ;  /* 0x0000003c00067c82 */ /* 0x000fe20008000000 */
[----:B------:R-:W-:-:S05]  /*4b30*/  UMOV UR5, UR38 ;  /* 0x0000002600057c82 */ /* 0x000fca0008000000 */
.L_x_8278:
[----:B------:R-:W-:Y:S01]  /*4b40*/  UIADD3 UR38, UR5, 0x1, URZ ;  /* 0x0000000105267890 */ /* 0x000fe2000fffe03f */
[----:B------:R-:W-:-:S03]  /*4b50*/  ISETP.NE.AND P3, PT, RZ, UR37, PT ;  /* 0x00000025ff007c0c */ /* 0x000fc6000bf65270 */
[----:B------:R-:W-:-:S04]  /*4b60*/  UISETP.NE.AND UP0, UPT, UR38, 0x2, UPT ;  /* 0x000000022600788c */ /* 0x000fc8000bf05270 */
[----:B------:R-:W-:Y:S02]  /*4b70*/  USEL UR60, URZ, 0x1, UP0 ;  /* 0x000000013f3c7887 */ /* 0x000fe40008000000 */
[----:B------:R-:W-:Y:S02]  /*4b80*/  USEL UR38, UR38, URZ, UP0 ;  /* 0x0000003f26267287 */ /* 0x000fe40008000000 */
[----:B------:R-:W-:Y:S02]  /*4b90*/  ULOP3.LUT UR60, UR6, UR60, URZ, 0x3c, !UPT ;  /* 0x0000003c063c7292 */ /* 0x000fe4000f8e3c3f */
[----:B---3--:R-:W-:Y:S10]  /*4ba0*/  @P3 BRA `(.L_x_8270) ;  /* 0x00000000002c3947 */ /* 0x008ff40003800000 */
[----:B------:R-:W-:Y:S05]  /*4bb0*/  @!P0 BRA `(.L_x_8271) ;  /* 0x0000000000048947 */ /* 0x000fea0003800000 */
[----:B------:R-:W-:Y:S01]  /*4bc0*/  BPT.TRAP 0x1 ;  /* 0x000000040000795c */ /* 0x000fe20000300000 */
.L_x_8271:
[----:B------:R-:W-:Y:S01]  /*4bd0*/  ULEA UR4, UR38, UR39, 0x3 ;  /* 0x0000002726047291 */ /* 0x000fe2000f8e183f */
[----:B------:R-:W-:-:S05]  /*4be0*/  IMAD.U32 R0, RZ, RZ, UR60 ;  /* 0x0000003cff007e24 */ /* 0x000fca000f8e00ff */
[----:B------:R-:W-:-:S04]  /*4bf0*/  SHF.L.U32 R0, R0, 0x1f, RZ ;  /* 0x0000001f00007819 */ /* 0x000fc800000006ff */
[----:B------:R2:W3:Y:S01]  /*4c00*/  SYNCS.PHASECHK.TRANS64.TRYWAIT P2, [UR4+0x31c30], R0 ;  /* 0x031c3000ff0075a7 */ /* 0x0004e20008040144 */
[----:B------:R-:W-:Y:S05]  /*4c10*/  @!P0 BRA `(.L_x_8272) ;  /* 0x0000000000048947 */ /* 0x000fea0003800000 */
[----:B------:R-:W-:Y:S01]  /*4c20*/  BPT.TRAP 0x1 ;  /* 0x000000040000795c */ /* 0x000fe20000300000 */
.L_x_8272:
[----:B---3--:R-:W-:Y:S05]  /*4c30*/  @P2 BRA `(.L_x_8270) ;  /* 0x0000000000082947 */ /* 0x008fea0003800000 */
[----:B------:R-:W3:Y:S02]  /*4c40*/  SYNCS.PHASECHK.TRANS64.TRYWAIT P2, [UR4+0x31c30], R0 ;  /* 0x031c3000ff0075a7 */ /* 0x000ee40008040144 */
[----:B---3--:R-:W-:Y:S05]  /*4c50*/  @!P2 BRA `(.L_x_8273) ;  /* 0x0000007400eca947 */ /* 0x008fea0003800000 */
.L_x_8270:
[----:B---3--:R-:W3:Y:S01]  /*4c60*/  S2R R3, SR_TID.X ;  /* 0x0000000000037919 */ /* 0x008ee20000002100 */
[----:B------:R-:W-:Y:S01]  /*4c70*/  UIMAD UR4, UR38, 0x6c0, UR7 ;  /* 0x000006c0260478a4 */ /* 0x000fe2000f8e0207 */
[----:B------:R-:W-:Y:S01]  /*4c80*/  UMOV UR31, 0x80000020 ;  /* 0x80000020001f7882 */ /* 0x000fe20000000000 */
[----:B------:R-:W-:Y:S02]  /*4c90*/  UMOV UR32, UR28 ;  /* 0x0000001c00207c82 */ /* 0x000fe40008000000 */
[----:B------:R-:W-:Y:S01]  /*4ca0*/  UIADD3 UR34, UR4, 0x40, URZ ;  /* 0x0000004004227890 */ /* 0x000fe2000fffe03f */
[----:B------:R-:W-:Y:S02]  /*4cb0*/  UMOV UR33, UR29 ;  /* 0x0000001d00217c82 */ /* 0x000fe40008000000 */
        /* <DEDUP_REMOVED lines=19> */
[----:B---3--:R-:W-:Y:S01]  /*4df0*/  SHF.R.U32.HI R3, RZ, 0x7, R3 ;  /* 0x00000007ff037819 */ /* 0x008fe20000011603 */
[----:B------:R-:W-:Y:S01]  /*4e00*/  UMOV UR56, UR28 ;  /* 0x0000001c00387c82 */ /* 0x000fe20008000000 */
[----:B------:R-:W-:Y:S01]  /*4e10*/  UMOV UR57, UR29 ;  /* 0x0000001d00397c82 */ /* 0x000fe20008000000 */
[----:B------:R-:W-:Y:S01]  /*4e20*/  UMOV UR59, 0x80000020 ;  /* 0x80000020003b7882 */ /* 0x000fe20000000000 */
[----:B------:R-:W-:Y:S01]  /*4e30*/  UIADD3 UR10, UR4, 0x200, URZ ;  /* 0x00000200040a7890 */ /* 0x000fe2000fffe03f */
[----:B--2---:R-:W-:Y:S01]  /*4e40*/  VIADD R0, R3, 0x8 ;  /* 0x0000000803007836 */ /* 0x004fe20000000000 */
[----:B------:R-:W-:Y:S01]  /*4e50*/  UMOV UR11, 0x80000020 ;  /* 0x80000020000b7882 */ /* 0x000fe20000000000 */
[----:B------:R-:W-:Y:S01]  /*4e60*/  UIADD3 UR14, UR4, 0x202, URZ ;  /* 0x00000202040e7890 */ /* 0x000fe2000fffe03f */
[----:B------:R-:W-:-:S02]  /*4e70*/  UMOV UR15, 0x80000020 ;  /* 0x80000020000f7882 */ /* 0x000fc40000000000 */
[----:B------:R2:W-:Y:S01]  /*4e80*/  BAR.SYNC.DEFER_BLOCKING R0, 0x100 ;  /* 0x000400000000751d */ /* 0x0005e20000010000 */
[----:B------:R-:W-:Y:S02]  /*4e90*/  UIADD3 UR18, UR4, 0x242, URZ ;  /* 0x0000024204127890 */ /* 0x000fe4000fffe03f */
[----:B------:R-:W-:Y:S02]  /*4ea0*/  UIADD3 UR22, UR4, 0x480, URZ ;  /* 0x0000048004167890 */ /* 0x000fe4000fffe03f */
[----:B------:R-:W-:Y:S01]  /*4eb0*/  UIADD3 UR26, UR4, 0x482, URZ ;  /* 0x00000482041a7890 */ /* 0x000fe2000fffe03f */
[----:B------:R-:W-:Y:S01]  /*4ec0*/  UMOV UR19, 0x80000020 ;  /* 0x8000002000137882 */ /* 0x000fe20000000000 */
[----:B------:R-:W-:Y:S01]  /*4ed0*/  UMOV UR23, 0x80000020 ;  /* 0x8000002000177882 */ /* 0x000fe20000000000 */
[----:B------:R-:W-:Y:S01]  /*4ee0*/  UMOV UR27, 0x80000020 ;  /* 0x80000020001b7882 */ /* 0x000fe20000000000 */
        /* <DEDUP_REMOVED lines=19> */
[----:B-1----:R-:W-:-:S06]  /*5020*/  WARPGROUP.ARRIVE ;  /* 0x00000000000079c5 */ /* 0x002fcc0000000000 */
        /* <DEDUP_REMOVED lines=292> */
[----:B--2---:R-:W-:Y:S05]  /*6270*/  @P3 BRA `(.L_x_8274) ;  /* 0x00000000002c3947 */ /* 0x004fea0003800000 */
[----:B------:R-:W-:Y:S05]  /*6280*/  @!P0 BRA `(.L_x_8275) ;  /* 0x0000000000048947 */ /* 0x000fea0003800000 */
[----:B------:R-:W-:Y:S01]  /*6290*/  BPT.TRAP 0x1 ;  /* 0x000000040000795c */ /* 0x000fe20000300000 */
.L_x_8275:
[----:B------:R-:W-:Y:S01]  /*62a0*/  ULEA UR4, UR5, UR39, 0x3 ;  /* 0x0000002705047291 */ /* 0x000fe2000f8e183f */
[----:B------:R-:W-:-:S05]  /*62b0*/  IMAD.U32 R0, RZ, RZ, UR6 ;  /* 0x00000006ff007e24 */ /* 0x000fca000f8e00ff */
[----:B------:R-:W-:-:S04]  /*62c0*/  SHF.L.U32 R0, R0, 0x1f, RZ ;  /* 0x0000001f00007819 */ /* 0x000fc800000006ff */
[----:B------:R1:W2:Y:S01]  /*62d0*/  SYNCS.PHASECHK.TRANS64.TRYWAIT P2, [UR4+0x31c50], R0 ;  /* 0x031c5000ff0075a7 */ /* 0x0002a20008040144 */
[----:B------:R-:W-:Y:S05]  /*62e0*/  @!P0 BRA `(.L_x_8276) ;  /* 0x0000000000048947 */ /* 0x000fea0003800000 */
[----:B------:R-:W-:Y:S01]  /*62f0*/  BPT.TRAP 0x1 ;  /* 0x000000040000795c */ /* 0x000fe20000300000 */
.L_x_8276:
[----:B--2---:R-:W-:Y:S05]  /*6300*/  @P2 BRA `(.L_x_8274) ;  /* 0x0000000000082947 */ /* 0x004fea0003800000 */
[----:B------:R-:W2:Y:S02]  /*6310*/  SYNCS.PHASECHK.TRANS64.TRYWAIT P2, [UR4+0x31c50], R0 ;  /* 0x031c5000ff0075a7 */ /* 0x000ea40008040144 */
[----:B--2---:R-:W-:Y:S05]  /*6320*/  @!P2 BRA `(.L_x_8277) ;  /* 0x000000600050a947 */ /* 0x004fea0003800000 */
.L_x_8274:
[----:B------:R-:W-:Y:S01]  /*6330*/  UIADD3 UR4, UR39, 0x200, URZ ;  /* 0x0000020027047890 */ /* 0x000fe2000fffe03f */
[----:B------:R-:W-:Y:S01]  /*6340*/  WARPGROUP.ARRIVE ;  /* 0x00000000000079c5 */ /* 0x000fe20000000000 */
[----:B------:R-:W-:Y:S01]  /*6350*/  UMOV UR33, 0xc0000010 ;  /* 0xc000001000217882 */ /* 0x000fe20000000000 */
[----:B------:R-:W-:Y:S01]  /*6360*/  UMOV UR35, 0x80000020 ;  /* 0x8000002000237882 */ /* 0x000fe20000000000 */
[----:B------:R-:W-:Y:S01]  /*6370*/  USHF.R.U32.HI UR4, URZ, 0x4, UR4 ;  /* 0x000000043f047899 */ /* 0x000fe20008011604 */
[----:B-12---:R-:W-:Y:S02]  /*6380*/  FMNMX.FTZ R0, R136, R5, !PT ;  /* 0x0000000588007209 */ /* 0x006fe40007810000 */
[----:B------:R-:W1:Y:S01]  /*6390*/  S2R R152, SR_TID.X ;  /* 0x0000000000987919 */ /* 0x000e620000002100 */
[----:B------:R-:W-:Y:S01]  /*63a0*/  FMNMX.FTZ R20, R138, R8, !PT ;  /* 0x000000088a147209 */ /* 0x000fe20007810000 */
[----:B------:R-:W-:Y:S01]  /*63b0*/  ULOP3.LUT UR4, UR4, 0x3fff, URZ, 0xc0, !UPT ;  /* 0x00003fff04047892 */ /* 0x000fe2000f8ec03f */
[----:B------:R-:W-:-:S02]  /*63c0*/  FMNMX.FTZ R3, R137, R0, !PT ;  /* 0x0000000089037209 */ /* 0x000fc40007810000 */
[----:B------:R-:W-:Y:S01]  /*63d0*/  FMNMX.FTZ R21, R139, R20, !PT ;  /* 0x000000148b157209 */ /* 0x000fe20007810000 */
[----:B------:R-:W-:Y:S01]  /*63e0*/  ULOP3.LUT UR6, UR4, 0x2400000, URZ, 0xfc, !UPT ;  /* 0x0240000004067892 */ /* 0x000fe2000f8efc3f */
[----:B------:R-:W-:Y:S01]  /*63f0*/  FMNMX.FTZ R0, R140, R3, !PT ;  /* 0x000000038c007209 */ /* 0x000fe20007810000 */
[----:B------:R-:W-:Y:S01]  /*6400*/  ULOP3.LUT UR4, UR61, 0x10000, URZ, 0xfc, !UPT ;  /* 0x000100003d047892 */ /* 0x000fe2000f8efc3f */
[----:B------:R-:W-:Y:S01]  /*6410*/  FMNMX.FTZ R22, R142, R21, !PT ;  /* 0x000000158e167209 */ /* 0x000fe20007810000 */
[----:B------:R-:W-:Y:S01]  /*6420*/  UIMAD UR6, UR5, 0x6c0, UR6 ;  /* 0x000006c0050678a4 */ /* 0x000fe2000f8e0206 */
[----:B------:R-:W-:Y:S02]  /*6430*/  FMNMX.FTZ R3, R141, R0, !PT ;  /* 0x000000008d037209 */ /* 0x000fe40007810000 */
[----:B------:R-:W-:Y:S02]  /*6440*/  FMNMX.FTZ R23, R143, R22, !PT ;  /* 0x000000168f177209 */ /* 0x000fe40007810000 */
[----:B------:R-:W-:Y:S01]  /*6450*/  UMOV UR32, UR4 ;  /* 0x0000000400207c82 */ /* 0x000fe20008000000 */
[----:B------:R-:W-:Y:S01]  /*6460*/  FMNMX.FTZ R0, R128, R3, !PT ;  /* 0x0000000380007209 */ /* 0x000fe20007810000 */
[----:B------:R-:W-:Y:S01]  /*6470*/  UMOV UR34, UR6 ;  /* 0x0000000600227c82 */ /* 0x000fe20008000000 */
[----:B------:R-:W-:Y:S01]  /*6480*/  FMNMX.FTZ R22, R130, R23, !PT ;  /* 0x0000001782167209 */ /* 0x000fe20007810000 */
[----:B------:R-:W-:Y:S01]  /*6490*/  HGMMA.64x96x16.F32 R24, gdesc[UR32].tnspB, R24, gsb0 ;  /* 0x41600000201879f0 */ /* 0x000fe20008000818 */
[----:B------:R-:W-:Y:S01]  /*64a0*/  UIADD3 UR32, UR4, 0x180, URZ ;  /* 0x0000018004207890 */ /* 0x000fe2000fffe03f */
[----:B------:R-:W-:Y:S01]  /*64b0*/  FMNMX.FTZ R3, R129, R0, !PT ;  /* 0x0000000081037209 */ /* 0x000fe20007810000 */
[----:B------:R-:W-:Y:S01]  /*64c0*/  UIADD3 UR34, UR6, 0x40, URZ ;  /* 0x0000004006227890 */ /* 0x000fe2000fffe03f */
[----:B------:R-:W-:Y:S01]  /*64d0*/  FMNMX.FTZ R23, R131, R22, !PT ;  /* 0x0000001683177209 */ /* 0x000fe20007810000 */
[----:B------:R-:W-:Y:S01]  /*64e0*/  UMOV UR33, 0xc0000010 ;  /* 0xc000001000217882 */ /* 0x000fe20000000000 */
[----:B------:R-:W-:Y:S01]  /*64f0*/  UMOV UR35, 0x80000020 ;  /* 0x8000002000237882 */ /* 0x000fe20000000000 */
[----:B------:R-:W-:-:S04]  /*6500*/  FMNMX.FTZ R0, R132, R3, !PT ;  /* 0x0000000384007209 */ /* 0x000fc80007810000 */
[----:B------:R-:W-:Y:S02]  /*6510*/  FMNMX.FTZ R3, R133, R0, !PT ;  /* 0x0000000085037209 */ /* 0x000fe40007810000 */
[----:B-1----:R-:W-:Y:S02]  /*6520*/  ISETP.GE.U32.AND P2, PT, R152, 0x180, PT ;  /* 0x000001809800780c */ /* 0x002fe40003f46070 */
[----:B------:R-:W-:Y:S02]  /*6530*/  FMNMX.FTZ R0, R120, R3, !PT ;  /* 0x0000000378007209 */ /* 0x000fe40007810000 */
[----:B------:R-:W-:Y:S02]  /*6540*/  SHF.R.U32.HI R152, RZ, 0x7, R152 ;  /* 0x00000007ff987819 */ /* 0x000fe40000011698 */
        /* <DEDUP_REMOVED lines=25> */
[----:B------:R-:W-:Y:S01]  /*66e0*/  HGMMA.64x96x16.F32 R24, gdesc[UR32].tnspB, R24, gsb0 ;  /* 0x41600000201879f0 */ /* 0x000fe20008000818 */
[----:B------:R-:W-:Y:S02]  /*66f0*/  UIADD3 UR32, UR4, 0x300, URZ ;  /* 0x0000030004207890 */ /* 0x000fe4000fffe03f */
[----:B------:R-:W-:Y:S01]  /*6700*/  UIADD3 UR34, UR6, 0x80, URZ ;  /* 0x0000008006227890 */ /* 0x000fe2000fffe03f */
[----:B------:R-:W-:Y:S01]  /*6710*/  FMNMX.FTZ R0, R72, R3, !PT ;  /* 0x0000000348007209 */ /* 0x000fe20007810000 */
[----:B------:R-:W-:Y:S01]  /*6720*/  UMOV UR33, 0xc0000010 ;  /* 0xc000001000217882 */ /* 0x000fe20000000000 */
[----:B------:R-:W-:Y:S02]  /*6730*/  UMOV UR35, 0x80000020 ;  /* 0x8000002000237882 */ /* 0x000fe40000000000 */
[----:B------:R-:W-:-:S04]  /*6740*/  FMNMX.FTZ R3, R73, R0, !PT ;  /* 0x0000000049037209 */ /* 0x000fc80007810000 */
[----:B------:R-:W-:Y:S02]  /*6750*/  FMNMX.FTZ R0, R76, R3, !PT ;  /* 0x000000034c007209 */ /* 0x000fe40007810000 */
[----:B------:R-:W1:Y:S02]  /*6760*/  LDC R3, c[0x0][0x988] ;  /* 0x00026200ff037b82 */ /* 0x000e640000000800 */
[----:B------:R-:W-:-:S05]  /*6770*/  FMNMX.FTZ R9, R77, R0, !PT ;  /* 0x000000004d097209 */ /* 0x000fca0007810000 */
[----:B------:R-:W2:Y:S02]  /*6780*/  SHFL.BFLY PT, R0, R9, 0x2, 0x1f ;  /* 0x0c401f0009007f89 */ /* 0x000ea400000e0000 */
[----:B--2---:R-:W-:-:S05]  /*6790*/  FMNMX.FTZ R11, R9, R0, !PT ;  /* 0x00000000090b7209 */ /* 0x004fca0007810000 */
[----:B------:R-:W2:Y:S02]  /*67a0*/  SHFL.BFLY PT, R0, R11, 0x1, 0x1f ;  /* 0x0c201f000b007f89 */ /* 0x000ea400000e0000 */
[----:B--2---:R-:W-:-:S05]  /*67b0*/  FMNMX.FTZ R0, R11, R0, !PT ;  /* 0x000000000b007209 */ /* 0x004fca0007810000 */
[----:B------:R-:W-:-:S04]  /*67c0*/  FADD.FTZ R10, -R0, R5 ;  /* 0x00000005000a7221 */ /* 0x000fc80000010100 */
[-C--:B-1----:R-:W-:Y:S01]  /*67d0*/  FMUL.FTZ R5, R10, R3.reuse ;  /* 0x000000030a057220 */ /* 0x082fe20000410000 */
[----:B------:R-:W-:-:S04]  /*67e0*/  FMUL.FTZ R10, R0, R3 ;  /* 0x00000003000a7220 */ /* 0x000fc80000410000 */
        /* <DEDUP_REMOVED lines=14> */
[----:B------:R-:W-:-:S02]  /*68d0*/  WARPGROUP.DEPBAR.LE gsb0, 0x0 ;  /* 0x00008000000079c5 */ /* 0x000fc40000010000 */
[----:B------:R-:W-:Y:S01]  /*68e0*/  WARPGROUP.ARRIVE ;  /* 0x00000000000079c5 */ /* 0x000fe20000000000 */
[----:B------:R-:W-:Y:S01]  /*68f0*/  FMNMX.FTZ R121, R123, R120, !PT ;  /* 0x000000787b797209 */ /* 0x000fe20007810000 */
[----:B------:R1:W-:Y:S01]  /*6900*/  MUFU.EX2 R20, R132 ;  /* 0x0000008400147308 */ /* 0x0003e20000000800 */
[-CC-:B------:R-:W-:Y:S01]  /*6910*/  FFMA.FTZ R21, R133, R3.reuse, -R10.reuse ;  /* 0x0000000385157223 */ /* 0x180fe2000001080a */
[--C-:B------:R-:W-:Y:S01]  /*6920*/  FFMA.FTZ R112, R112, R3, -R10.reuse ;  /* 0x0000000370707223 */ /* 0x100fe2000001080a */
[----:B------:R-:W-:Y:S01]  /*6930*/  FMNMX.FTZ R124, R126, R121, !PT ;  /* 0x000000797e7c7209 */ /* 0x000fe20007810000 */
[----:B------:R-:W-:Y:S01]  /*6940*/  HGMMA.64x96x16.F32 R24, gdesc[UR32].tnspB, R24, gsb0 ;  /* 0x41600000201879f0 */ /* 0x000fe20008000818 */
[----:B------:R-:W-:Y:S01]  /*6950*/  UIADD3 UR32, UR4, 0x480, URZ ;  /* 0x0000048004207890 */ /* 0x000fe2000fffe03f */
[-CC-:B------:R-:W-:Y:S01]  /*6960*/  FFMA.FTZ R121, R125, R3.reuse, -R10.reuse ;  /* 0x000000037d797223 */ /* 0x180fe2000001080a */
[----:B------:R-:W-:Y:S01]  /*6970*/  UIADD3 UR34, UR6, 0xc0, URZ ;  /* 0x000000c006227890 */ /* 0x000fe2000fffe03f */
[----:B------:R-:W-:Y:S01]  /*6980*/  FMNMX.FTZ R125, R127, R124, !PT ;  /* 0x0000007c7f7d7209 */ /* 0x000fe20007810000 */
[----:B------:R-:W-:Y:S01]  /*6990*/  UMOV UR33, 0xc0000010 ;  /* 0xc000001000217882 */ /* 0x000fe20000000000 */
[----:B------:R-:W-:Y:S01]  /*69a0*/  UMOV UR35, 0x80000020 ;  /* 0x8000002000237882 */ /* 0x000fe20000000000 */
[--C-:B-1----:R-:W-:Y:S01]  /*69b0*/  FFMA.FTZ R132, R76, R3, -R10.reuse ;  /* 0x000000034c847223 */ /* 0x102fe2000001080a */
[----:B------:R-:W-:Y:S01]  /*69c0*/  FMNMX.FTZ R124, R114, R125, !PT ;  /* 0x0000007d727c7209 */ /* 0x000fe20007810000 */
[----:B------:R-:W-:Y:S01]  /*69d0*/  MUFU.EX2 R120, R129 ;  /* 0x0000008100787308 */ /* 0x000fe20000000800 */
        /* <DEDUP_REMOVED lines=29> */
[----:B------:R-:W-:Y:S01]  /*6bb0*/  IMAD.U32 R10, RZ, RZ, UR38 ;  /* 0x00000026ff0a7e24 */ /* 0x000fe2000f8e00ff */
[----:B------:R-:W-:Y:S01]  /*6bc0*/  FMNMX.FTZ R124, R98, R125, !PT ;  /* 0x0000007d627c7209 */ /* 0x000fe20007810000 */
[----:B------:R-:W-:Y:S03]  /*6bd0*/  MUFU.EX2 R5, R5 ;  /* 0x0000000500057308 */ /* 0x000fe60000000800 */
[----:B------:R-:W-:-:S02]  /*6be0*/  FMNMX.FTZ R125, R99, R124, !PT ;  /* 0x0000007c637d7209 */ /* 0x000fc40007810000 */
[----:B------:R-:W-:Y:S02]  /*6bf0*/  @!P1 LEA R10, R10, UR39, 0x3 ;  /* 0x000000270a0a9c11 */ /* 0x000fe4000f8e18ff */
[----:B------:R-:W-:Y:S01]  /*6c00*/  FMNMX.FTZ R124, R102, R125, !PT ;  /* 0x0000007d667c7209 */ /* 0x000fe20007810000 */
[----:B------:R-:W1:Y:S02]  /*6c10*/  MUFU.EX2 R9, R9 ;  /* 0x0000000900097308 */ /* 0x000e640000000800 */
[----:B------:R-:W-:Y:S01]  /*6c20*/  @!P1 VIADD R10, R10, 0x31c40 ;  /* 0x00031c400a0a9836 */ /* 0x000fe20000000000 */
[----:B------:R-:W-:-:S04]  /*6c30*/  FMNMX.FTZ R125, R103, R124, !PT ;  /* 0x0000007c677d7209 */ /* 0x000fc80007810000 */
[----:B------:R-:W-:Y:S01]  /*6c40*/  FMNMX.FTZ R124, R90, R125, !PT ;  /* 0x0000007d5a7c7209 */ /* 0x000fe20007810000 */
[----:B------:R-:W2:Y:S01]  /*6c50*/  MUFU.EX2 R11, R11 ;  /* 0x0000000b000b7308 */ /* 0x000ea20000000800 */
[----:B------:R-:W-:Y:S02]  /*6c60*/  @!P1 PRMT R10, RZ, 0x654, R10 ;  /* 0x00000654ff0a9816 */ /* 0x000fe4000000000a */
[----:B------:R-:W-:-:S04]  /*6c70*/  FMNMX.FTZ R125, R91, R124, !PT ;  /* 0x0000007c5b7d7209 */ /* 0x000fc80007810000 */
[----:B------:R-:W-:Y:S01]  /*6c80*/  FMNMX.FTZ R124, R94, R125, !PT ;  /* 0x0000007d5e7c7209 */ /* 0x000fe20007810000 */
[----:B------:R-:W3:Y:S01]  /*6c90*/  MUFU.EX2 R12, R12 ;  /* 0x0000000c000c7308 */ /* 0x000ee20000000800 */
[----:B-1----:R-:W-:Y:S02]  /*6ca0*/  FFMA.FTZ R6, R5, R6, R9 ;  /* 0x0000000605067223 */ /* 0x002fe40000010009 */
[----:B------:R-:W-:-:S04]  /*6cb0*/  FMNMX.FTZ R125, R95, R124, !PT ;  /* 0x0000007c5f7d7209 */ /* 0x000fc80007810000 */
[----:B------:R-:W-:Y:S01]  /*6cc0*/  FMNMX.FTZ R124, R82, R125, !PT ;  /* 0x0000007d527c7209 */ /* 0x000fe20007810000 */
[----:B------:R-:W1:Y:S03]  /*6cd0*/  MUFU.EX2 R13, R13 ;  /* 0x0000000d000d7308 */ /* 0x000e660000000800 */
        /* <DEDUP_REMOVED lines=9> */
[----:B------:R-:W-:Y:S01]  /*6d70*/  FMNMX.FTZ R124, R79, R124, !PT ;  /* 0x0000007c4f7c7209 */ /* 0x000fe20007810000 */
[----:B------:R-:W-:Y:S02]  /*6d80*/  WARPGROUP.DEPBAR.LE gsb0, 0x0 ;  /* 0x00008000000079c5 */ /* 0x000fe40000010000 */
[----:B------:R-:W-:Y:S02]  /*6d90*/  WARPGROUP.ARRIVE ;  /* 0x00000000000079c5 */ /* 0x000fe40000000000 */
[----:B------:R-:W5:Y:S01]  /*6da0*/  SHFL.BFLY PT, R125, R124, 0x2, 0x1f ;  /* 0x0c401f007c7d7f89 */ /* 0x000f6200000e0000 */
[----:B------:R-:W-:Y:S03]  /*6db0*/  MUFU.EX2 R23, R23 ;  /* 0x0000001700177308 */ /* 0x000fe60000000800 */
[----:B------:R-:W-:Y:S01]  /*6dc0*/  HGMMA.64x96x16.F32 R24, gdesc[UR32].tnspB, R24, gsb0 ;  /* 0x41600000201879f0 */ /* 0x000fe20008000818 */
[----:B------:R-:W-:-:S02]  /*6dd0*/  UIADD3 UR32, UR4, 0x600, URZ ;  /* 0x0000060004207890 */ /* 0x000fc4000fffe03f */
[----:B------:R-:W-:Y:S02]  /*6de0*/  UIADD3 UR34, UR6, 0x100, URZ ;  /* 0x0000010006227890 */ /* 0x000fe4000fffe03f */
[----:B------:R-:W-:Y:S01]  /*6df0*/  MUFU.EX2 R121, R121 ;  /* 0x0000007900797308 */ /* 0x000fe20000000800 */
[----:B------:R-:W-:Y:S01]  /*6e00*/  UMOV UR33, 0xc0000010 ;  /* 0xc000001000217882 */ /* 0x000fe20000000000 */
[----:B------:R-:W-:-:S06]  /*6e10*/  UMOV UR35, 0x80000020 ;  /* 0x8000002000237882 */ /* 0x000fcc0000000000 */
[----:B------:R-:W-:Y:S01]  /*6e20*/  MUFU.EX2 R112, R112 ;  /* 0x0000007000707308 */ /* 0x000fe20000000800 */
[----:B-----5:R-:W-:-:S07]  /*6e30*/  FMNMX.FTZ R125, R124, R125, !PT ;  /* 0x0000007d7c7d7209 */ /* 0x020fce0007810000 */
[----:B------:R-:W-:Y:S01]  /*6e40*/  MUFU.EX2 R113, R113 ;  /* 0x0000007100717308 */ /* 0x000fe20000000800 */
[----:B------:R-:W5:Y:S07]  /*6e50*/  SHFL.BFLY PT, R124, R125, 0x1, 0x1f ;  /* 0x0c201f007d7c7f89 */ /* 0x000f6e00000e0000 */
[----:B------:R-:W-:Y:S08]  /*6e60*/  MUFU.EX2 R116, R116 ;  /* 0x0000007400747308 */ /* 0x000ff00000000800 */
[----:B------:R-:W-:Y:S08]  /*6e70*/  MUFU.EX2 R117, R117 ;  /* 0x0000007500757308 */ /* 0x000ff00000000800 */
[----:B------:R-:W-:Y:S01]  /*6e80*/  MUFU.EX2 R104, R104 ;  /* 0x0000006800687308 */ /* 0x000fe20000000800 */
[----:B-----5:R-:W-:-:S07]  /*6e90*/  FMNMX.FTZ R76, R125, R124, !PT ;  /* 0x0000007c7d4c7209 */ /* 0x020fce0007810000 */
[----:B------:R5:W-:Y:S01]  /*6ea0*/  MUFU.EX2 R124, R132 ;  /* 0x00000084007c7308 */ /* 0x000be20000000800 */
[C---:B------:R-:W-:Y:S01]  /*6eb0*/  FMUL.FTZ R128, R76.reuse, R3 ;  /* 0x000000034c807220 */ /* 0x040fe20000410000 */
[----:B------:R-:W-:-:S03]  /*6ec0*/  FADD.FTZ R8, -R76, R8 ;  /* 0x000000084c087221 */ /* 0x000fc60000010100 */
[-CC-:B------:R-:W-:Y:S01]  /*6ed0*/  FFMA.FTZ R129, R138, R3.reuse, -R128.reuse ;  /* 0x000000038a817223 */ /* 0x180fe20000010880 */
[-C--:B------:R-:W-:Y:S01]  /*6ee0*/  FMUL.FTZ R8, R8, R3.reuse ;  /* 0x0000000308087220 */ /* 0x080fe20000410000 */
[----:B------:R-:W-:Y:S02]  /*6ef0*/  IMAD.U32 R138, RZ, RZ, UR5 ;  /* 0x00000005ff8a7e24 */ /* 0x000fe4000f8e00ff */
[-CC-:B------:R-:W-:Y:S01]  /*6f00*/  FFMA.FTZ R133, R139, R3.reuse, -R128.reuse ;  /* 0x000000038b857223 */ /* 0x180fe20000010880 */
[-CC-:B-----5:R-:W-:Y:S01]  /*6f10*/  FFMA.FTZ R132, R142, R3.reuse, -R128.reuse ;  /* 0x000000038e847223 */ /* 0x1a0fe20000010880 */
[----:B------:R5:W-:Y:S01]  /*6f20*/  MUFU.EX2 R125, R8 ;  /* 0x00000008007d7308 */ /* 0x000be20000000800 */
[-CC-:B------:R-:W-:Y:S01]  /*6f30*/  FFMA.FTZ R136, R143, R3.reuse, -R128.reuse ;  /* 0x000000038f887223 */ /* 0x180fe20000010880 */
[----:B------:R-:W-:Y:S01]  /*6f40*/  @!P1 LEA R138, R138, UR39, 0x3 ;  /* 0x000000278a8a9c11 */ /* 0x000fe2000f8e18ff */
[-CC-:B------:R-:W-:Y:S01]  /*6f50*/  FFMA.FTZ R137, R131, R3.reuse, -R128.reuse ;  /* 0x0000000383897223 */ /* 0x180fe20000010880 */
[-CC-:B------:R-:W-:Y:S01]  /*6f60*/  FFMA.FTZ R131, R134, R3.reuse, -R128.reuse ;  /* 0x0000000386837223 */ /* 0x180fe20000010880 */
[-CC-:B------:R-:W-:Y:S01]  /*6f70*/  FFMA.FTZ R134, R123, R3.reuse, -R128.reuse ;  /* 0x000000037b867223 */ /* 0x180fe20000010880 */
[----:B------:R-:W-:Y:S01]  /*6f80*/  FFMA.FTZ R130, R130, R3, -R128 ;  /* 0x0000000382827223 */ /* 0x000fe20000010880 */
[----:B------:R-:W-:Y:S01]  /*6f90*/  @!P1 VIADD R138, R138, 0x31c60 ;  /* 0x00031c608a8a9836 */ /* 0x000fe20000000000 */
[----:B------:R-:W4:Y:S01]  /*6fa0*/  MUFU.EX2 R129, R129 ;  /* 0x0000008100817308 */ /* 0x000f220000000800 */
[----:B-----5:R-:W-:-:S02]  /*6fb0*/  VIADD R8, R152, 0x9 ;  /* 0x0000000998087836 */ /* 0x020fc40000000000 */
[-CC-:B------:R-:W-:Y:S01]  /*6fc0*/  FFMA.FTZ R123, R126, R3.reuse, -R128.reuse ;  /* 0x000000037e7b7223 */ /* 0x180fe20000010880 */
[-CC-:B------:R-:W-:Y:S01]  /*6fd0*/  FFMA.FTZ R126, R127, R3.reuse, -R128.reuse ;  /* 0x000000037f7e7223 */ /* 0x180fe20000010880 */
[-C--:B------:R-:W-:Y:S01]  /*6fe0*/  FFMA.FTZ R127, R115, R3.reuse, -R128 ;  /* 0x00000003737f7223 */ /* 0x080fe20000010880 */
[----:B------:R-:W-:Y:S01]  /*6ff0*/  @!P1 PRMT R138, RZ, 0x654, R138 ;  /* 0x00000654ff8a9816 */ /* 0x000fe2000000008a */
[-CC-:B------:R-:W-:Y:S01]  /*7000*/  FFMA.FTZ R115, R118, R3.reuse, -R128.reuse ;  /* 0x0000000376737223 */ /* 0x180fe20000010880 */
[----:B------:R-:W-:Y:S01]  /*7010*/  SEL R8, R8, 0x9, !P2 ;  /* 0x0000000908087807 */ /* 0x000fe20005000000 */
[----:B------:R-:W5:Y:S01]  /*7020*/  MUFU.EX2 R133, R133 ;  /* 0x0000008500857308 */ /* 0x000f620000000800 */
[-CC-:B------:R-:W-:Y:S01]  /*7030*/  FFMA.FTZ R107, R107, R3.reuse, -R128.reuse ;  /* 0x000000036b6b7223 */ /* 0x180fe20000010880 */
[-CC-:B------:R-:W-:Y:S01]  /*7040*/  FFMA.FTZ R118, R119, R3.reuse, -R128.reuse ;  /* 0x0000000377767223 */ /* 0x180fe20000010880 */
[-CC-:B------:R-:W-:Y:S01]  /*7050*/  FFMA.FTZ R119, R111, R3.reuse, -R128.reuse ;  /* 0x000000036f777223 */ /* 0x180fe20000010880 */
[-CC-:B------:R-:W-:Y:S01]  /*7060*/  FFMA.FTZ R135, R135, R3.reuse, -R128.reuse ;  /* 0x0000000387877223 */ /* 0x180fe20000010880 */
[-CC-:B------:R-:W-:Y:S01]  /*7070*/  FFMA.FTZ R122, R122, R3.reuse, -R128.reuse ;  /* 0x000000037a7a7223 */ /* 0x180fe20000010880 */
[-CC-:B------:R-:W-:Y:S01]  /*7080*/  FFMA.FTZ R114, R114, R3.reuse, -R128.reuse ;  /* 0x0000000372727223 */ /* 0x180fe20000010880 */
[-CC-:B------:R-:W-:Y:S01]  /*7090*/  FFMA.FTZ R103, R103, R3.reuse, -R128.reuse ;  /* 0x0000000367677223 */ /* 0x180fe20000010880 */
        /* <DEDUP_REMOVED lines=12> */
[----:B------:R-:W-:Y:S01]  /*7160*/  FFMA.FTZ R79, R79, R3, -R128 ;  /* 0x000000034f4f7223 */ /* 0x000fe20000010880 */
[C---:B------:R-:W-:Y:S01]  /*7170*/  ISETP.GT.AND P2, PT, R4.reuse, RZ, PT ;  /* 0x000000ff0400720c */ /* 0x040fe20003f44270 */
[----:B------:R-:W-:Y:S01]  /*7180*/  UMOV UR5, UR38 ;  /* 0x0000002600057c82 */ /* 0x000fe20008000000 */
[----:B------:R-:W-:Y:S01]  /*7190*/  VIADD R4, R4, 0xffffffff ;  /* 0xffffffff04047836 */ /* 0x000fe20000000000 */
[----:B------:R-:W-:-:S02]  /*71a0*/  WARPGROUP.DEPBAR.LE gsb0, 0x0 ;  /* 0x00008000000079c5 */ /* 0x000fc40000010000 */
[----:B------:R-:W-:Y:S01]  /*71b0*/  WARPGROUP.ARRIVE ;  /* 0x00000000000079c5 */ /* 0x000fe20000000000 */
[----:B------:R-:W5:Y:S05]  /*71c0*/  MUFU.EX2 R130, R130 ;  /* 0x0000008200827308 */ /* 0x000f6a0000000800 */
[----:B------:R-:W-:Y:S01]  /*71d0*/  HGMMA.64x96x16.F32 R24, gdesc[UR32].tnspB, R24, gsb0 ;  /* 0x41600000201879f0 */ /* 0x000fe20008000818 */
[----:B------:R-:W-:Y:S02]  /*71e0*/  UIADD3 UR32, UR4, 0x780, URZ ;  /* 0x0000078004207890 */ /* 0x000fe4000fffe03f */
[----:B------:R-:W-:Y:S01]  /*71f0*/  UIADD3 UR34, UR6, 0x140, URZ ;  /* 0x0000014006227890 */ /* 0x000fe2000fffe03f */
[----:B------:R-:W-:Y:S01]  /*7200*/  MUFU.EX2 R111, R107 ;  /* 0x0000006b006f7308 */ /* 0x000fe20000000800 */
[----:B------:R-:W-:Y:S01]  /*7210*/  UMOV UR33, 0xc0000010 ;  /* 0xc000001000217882 */ /* 0x000fe20000000000 */
[----:B------:R-:W-:-:S06]  /*7220*/  UMOV UR35, 0x80000020 ;  /* 0x8000002000237882 */ /* 0x000fcc0000000000 */
[----:B------:R2:W-:Y:S08]  /*7230*/  MUFU.EX2 R107, R119 ;  /* 0x00000077006b7308 */ /* 0x0005f00000000800 */
[----:B------:R-:W5:Y:S01]  /*7240*/  MUFU.EX2 R137, R137 ;  /* 0x0000008900897308 */ /* 0x000f620000000800 */
[----:B--2---:R-:W-:-:S07]  /*7250*/  FADD.FTZ R119, R11, R6 ;  /* 0x000000060b777221 */ /* 0x004fce0000010000 */
[----:B------:R-:W2:Y:S08]  /*7260*/  MUFU.EX2 R131, R131 ;  /* 0x0000008300837308 */ /* 0x000eb00000000800 */
        /* <DEDUP_REMOVED lines=8> */
[----:B------:R-:W2:Y:S01]  /*72f0*/  MUFU.EX2 R118, R118 ;  /* 0x0000007600767308 */ /* 0x000ea20000000800 */
[----:B------:R-:W-:-:S02]  /*7300*/  WARPGROUP.DEPBAR.LE gsb0, 0x0 ;  /* 0x00008000000079c5 */ /* 0x000fc40000010000 */
[----:B------:R-:W-:-:S05]  /*7310*/  WARPGROUP.ARRIVE ;  /* 0x00000000000079c5 */ /* 0x000fca0000000000 */
[----:B------:R-:W2:Y:S01]  /*7320*/  MUFU.EX2 R106, R106 ;  /* 0x0000006a006a7308 */ /* 0x000ea20000000800 */
[----:B------:R-:W-:Y:S01]  /*7330*/  HGMMA.64x96x16.F32 R24, gdesc[UR32].tnspB, R24, gsb0 ;  /* 0x41600000201879f0 */ /* 0x000fe20008000818 */
[----:B------:R-:W-:Y:S02]  /*7340*/  UIADD3 UR32, UR4, 0x900, URZ ;  /* 0x0000090004207890 */ /* 0x000fe4000fffe03f */
[----:B------:R-:W-:Y:S01]  /*7350*/  UIADD3 UR34, UR6, 0x180, URZ ;  /* 0x0000018006227890 */ /* 0x000fe2000fffe03f */
[----:B------:R-:W-:Y:S01]  /*7360*/  UMOV UR33, 0xc0000010 ;  /* 0xc000001000217882 */ /* 0x000fe20000000000 */
[----:B------:R-:W-:Y:S02]  /*7370*/  UMOV UR35, 0x80000020 ;  /* 0x8000002000237882 */ /* 0x000fe40000000000 */
[----:B------:R-:W2:Y:S08]  /*7380*/  MUFU.EX2 R105, R105 ;  /* 0x0000006900697308 */ /* 0x000eb00000000800 */
[----:B------:R-:W2:Y:S08]  /*7390*/  MUFU.EX2 R108, R108 ;  /* 0x0000006c006c7308 */ /* 0x000eb00000000800 */
[----:B------:R-:W2:Y:S08]  /*73a0*/  MUFU.EX2 R110, R110 ;  /* 0x0000006e006e7308 */ /* 0x000eb00000000800 */
[----:B------:R-:W2:Y:S08]  /*73b0*/  MUFU.EX2 R109, R109 ;  /* 0x0000006d006d7308 */ /* 0x000eb00000000800 */
[----:B------:R-:W2:Y:S08]  /*73c0*/  MUFU.EX2 R96, R96 ;  /* 0x0000006000607308 */ /* 0x000eb00000000800 */
        /* <DEDUP_REMOVED lines=10> */
[----:B------:R-:W-:Y:S01]  /*7470*/  HGMMA.64x96x16.F32 R24, gdesc[UR32].tnspB, R24, gsb0 ;  /* 0x41600000201879f0 */ /* 0x000fe20008000818 */
[----:B------:R-:W-:Y:S02]  /*7480*/  UIADD3 UR32, UR4, 0xa80, URZ ;  /* 0x00000a8004207890 */ /* 0x000fe4000fffe03f */
[----:B------:R-:W-:-:S04]  /*7490*/  UIADD3 UR34, UR6, 0x1c0, URZ ;  /* 0x000001c006227890 */ /* 0x000fc8000fffe03f */
[----:B------:R-:W-:Y:S01]  /*74a0*/  MUFU.EX2 R93, R93 ;  /* 0x0000005d005d7308 */ /* 0x000fe20000000800 */
[----:B------:R-:W-:Y:S01]  /*74b0*/  UMOV UR33, 0xc0000010 ;  /* 0xc000001000217882 */ /* 0x000fe20000000000 */
[----:B------:R-:W-:-:S06]  /*74c0*/  UMOV UR35, 0x80000020 ;  /* 0x8000002000237882 */ /* 0x000fcc0000000000 */
        /* <DEDUP_REMOVED lines=17> */
[----:B------:R-:W-:Y:S01]  /*75e0*/  UIADD3 UR34, UR6, 0x200, URZ ;  /* 0x0000020006227890 */ /* 0x000fe2000fffe03f */
[----:B------:R-:W-:Y:S01]  /*75f0*/  UMOV UR33, 0xc0000010 ;  /* 0xc000001000217882 */ /* 0x000fe20000000000 */
[----:B------:R-:W-:Y:S02]  /*7600*/  UMOV UR35, 0x80000020 ;  /* 0x8000002000237882 */ /* 0x000fe40000000000 */
[----:B------:R-:W-:Y:S01]  /*7610*/  MUFU.EX2 R79, R79 ;  /* 0x0000004f004f7308 */ /* 0x000fe20000000800 */
[----:B------:R-:W-:Y:S01]  /*7620*/  UMOV UR6, UR60 ;  /* 0x0000003c00067c82 */ /* 0x000fe20008000000 */
[----:B------:R-:W-:-:S02]  /*7630*/  WARPGROUP.DEPBAR.LE gsb0, 0x0 ;  /* 0x00008000000079c5 */ /* 0x000fc40000010000 */
[----:B------:R-:W-:-:S06]  /*7640*/  WARPGROUP.ARRIVE ;  /* 0x00000000000079c5 */ /* 0x000fcc0000000000 */
[----:B------:R-:W-:Y:S03]  /*7650*/  HGMMA.64x96x16.F32 R24, gdesc[UR32].tnspB, R24, gsb0 ;  /* 0x41600000201879f0 */ /* 0x000fe60008000818 */
[----:B------:R-:W-:Y:S02]  /*7660*/  WARPGROUP.DEPBAR.LE gsb0, 0x0 ;  /* 0x00008000000079c5 */ /* 0x000fe40000010000 */
[----:B------:R3:W-:Y:S06]  /*7670*/  BAR.ARV R8, 0x100 ;  /* 0x000400080000751d */ /* 0x0007ec0000002000 */
[----:B------:R4:W-:Y:S01]  /*7680*/  @!P1 SYNCS.ARRIVE.TRANS64.RED.A1T0 RZ, [R10+URZ], RZ ;  /* 0x000000ff0aff99a7 */ /* 0x0009e2000810043f */
[-C--:B------:R-:W-:Y:S01]  /*7690*/  FMUL.FTZ R24, R24, R5.reuse ;  /* 0x0000000518187220 */ /* 0x080fe20000410000 */
[----:B---3--:R-:W-:Y:S01]  /*76a0*/  FADD.FTZ R8, R12, R119 ;  /* 0x000000770c087221 */ /* 0x008fe20000010000 */
[-C--:B------:R-:W-:Y:S01]  /*76b0*/  FMUL.FTZ R25, R25, R5.reuse ;  /* 0x0000000519197220 */ /* 0x080fe20000410000 */
[-C--:B------:R-:W-:Y:S01]  /*76c0*/  FMUL.FTZ R28, R28, R5.reuse ;  /* 0x000000051c1c7220 */ /* 0x080fe20000410000 */
[-C--:B------:R-:W-:Y:S01]  /*76d0*/  FMUL.FTZ R29, R29, R5.reuse ;  /* 0x000000051d1d7220 */ /* 0x080fe20000410000 */
[----:B-1----:R-:W-:Y:S01]  /*76e0*/  FADD.FTZ R119, R13, R8 ;  /* 0x000000080d777221 */ /* 0x002fe20000010000 */
[----:B------:R-:W-:Y:S01]  /*76f0*/  FMUL.FTZ R32, R32, R5 ;  /* 0x0000000520207220 */ /* 0x000fe20000410000 */
[----:B------:R1:W-:Y:S01]  /*7700*/  @!P1 SYNCS.ARRIVE.TRANS64.RED.A1T0 RZ, [R138+URZ], RZ ;  /* 0x000000ff8aff99a7 */ /* 0x0003e2000810043f */
[-CC-:B----4-:R-:W-:Y:S01]  /*7710*/  FFMA.FTZ R10, R99, R3.reuse, -R128.reuse ;  /* 0x00000003630a7223 */ /* 0x190fe20000010880 */
[-CC-:B------:R-:W-:Y:S01]  /*7720*/  FFMA.FTZ R99, R102, R3.reuse, -R128.reuse ;  /* 0x0000000366637223 */ /* 0x180fe20000010880 */
[--C-:B------:R-:W-:Y:S01]  /*7730*/  FFMA.FTZ R102, R91, R3, -R128.reuse ;  /* 0x000000035b667223 */ /* 0x100fe20000010880 */
[----:B------:R-:W-:Y:S01]  /*7740*/  FADD.FTZ R8, R14, R119 ;  /* 0x000000770e087221 */ /* 0x000fe20000010000 */
[----:B------:R3:W4:Y:S01]  /*7750*/  MUFU.EX2 R6, R10 ;  /* 0x0000000a00067308 */ /* 0x0007220000000800 */
[-C--:B------:R-:W-:Y:S01]  /*7760*/  FMUL.FTZ R33, R33, R5.reuse ;  /* 0x0000000521217220 */ /* 0x080fe20000410000 */
[----:B------:R-:W-:Y:S01]  /*7770*/  FMUL.FTZ R36, R36, R5 ;  /* 0x0000000524247220 */ /* 0x000fe20000410000 */
[----:B-1----:R-:W-:Y:S01]  /*7780*/  FFMA.FTZ R138, R125, R7, R129 ;  /* 0x000000077d8a7223 */ /* 0x002fe20000010081 */
[-CC-:B------:R-:W-:Y:S01]  /*7790*/  FFMA.FTZ R7, R90, R3.reuse, -R128.reuse ;  /* 0x000000035a077223 */ /* 0x180fe20000010880 */
[----:B------:R-:W-:Y:S01]  /*77a0*/  FFMA.FTZ R90, R82, R3, -R128 ;  /* 0x00000003525a7223 */ /* 0x000fe20000010880 */
[-C--:B------:R-:W-:Y:S01]  /*77b0*/  FMUL.FTZ R37, R37, R5.reuse ;  /* 0x0000000525257220 */ /* 0x080fe20000410000 */
[----:B-----5:R-:W-:Y:S01]  /*77c0*/  FADD.FTZ R91, R133, R138 ;  /* 0x0000008a855b7221 */ /* 0x020fe20000010000 */
[----:B------:R1:W-:Y:S01]  /*77d0*/  MUFU.EX2 R82, R103 ;  /* 0x0000006700527308 */ /* 0x0003e20000000800 */
[-C--:B------:R-:W-:Y:S01]  /*77e0*/  FMUL.FTZ R40, R40, R5.reuse ;  /* 0x0000000528287220 */ /* 0x080fe20000410000 */
[-C--:B------:R-:W-:Y:S01]  /*77f0*/  FMUL.FTZ R41, R41, R5.reuse ;  /* 0x0000000529297220 */ /* 0x080fe20000410000 */
[----:B------:R-:W-:Y:S01]  /*7800*/  FADD.FTZ R91, R132, R91 ;  /* 0x0000005b845b7221 */ /* 0x000fe20000010000 */
[-C--:B------:R-:W-:Y:S01]  /*7810*/  FMUL.FTZ R44, R44, R5.reuse ;  /* 0x000000052c2c7220 */ /* 0x080fe20000410000 */
[-C--:B------:R-:W-:Y:S01]  /*7820*/  FMUL.FTZ R45, R45, R5.reuse ;  /* 0x000000052d2d7220 */ /* 0x080fe20000410000 */
[-C--:B------:R-:W-:Y:S01]  /*7830*/  FMUL.FTZ R48, R48, R5.reuse ;  /* 0x0000000530307220 */ /* 0x080fe20000410000 */
[----:B------:R-:W-:Y:S01]  /*7840*/  FADD.FTZ R91, R136, R91 ;  /* 0x0000005b885b7221 */ /* 0x000fe20000010000 */
[----:B------:R-:W5:Y:S01]  /*7850*/  MUFU.EX2 R99, R99 ;  /* 0x0000006300637308 */ /* 0x000f620000000800 */
[-C--:B------:R-:W-:Y:S01]  /*7860*/  FMUL.FTZ R49, R49, R5.reuse ;  /* 0x0000000531317220 */ /* 0x080fe20000410000 */
[----:B------:R-:W-:Y:S01]  /*7870*/  FMUL.FTZ R52, R52, R5 ;  /* 0x0000000534347220 */ /* 0x000fe20000410000 */
[----:B---3--:R-:W-:Y:S01]  /*7880*/  FADD.FTZ R10, R130, R91 ;  /* 0x0000005b820a7221 */ /* 0x008fe20000010000 */
[----:B------:R-:W-:Y:S01]  /*7890*/  FADD.FTZ R91, R15, R8 ;  /* 0x000000080f5b7221 */ /* 0x000fe20000010000 */
[----:B------:R-:W-:Y:S01]  /*78a0*/  F2FP.F16.F32.PACK_AB R8, R11, R9 ;  /* 0x000000090b08723e */ /* 0x000fe200000000ff */
[----:B------:R-:W-:Y:S01]  /*78b0*/  FMUL.FTZ R53, R53, R5 ;  /* 0x0000000535357220 */ /* 0x000fe20000410000 */
[----:B------:R-:W-:Y:S01]  /*78c0*/  FADD.FTZ R10, R137, R10 ;  /* 0x0000000a890a7221 */ /* 0x000fe20000010000 */
[----:B------:R-:W-:Y:S01]  /*78d0*/  FADD.FTZ R138, R20, R91 ;  /* 0x0000005b148a7221 */ /* 0x000fe20000010000 */
[----:B------:R-:W-:Y:S01]  /*78e0*/  F2FP.F16.F32.PACK_AB R9, R133, R129 ;  /* 0x000000818509723e */ /* 0x000fe200000000ff */
[----:B------:R-:W-:Y:S01]  /*78f0*/  FFMA.FTZ R91, R74, R3, -R128 ;  /* 0x000000034a5b7223 */ /* 0x000fe20000010880 */
[----:B--2---:R-:W-:Y:S01]  /*7900*/  FADD.FTZ R140, R131, R10 ;  /* 0x0000000a838c7221 */ /* 0x004fe20000010000 */
[----:B------:R-:W-:Y:S01]  /*7910*/  F2FP.F16.F32.PACK_AB R10, R13, R12 ;  /* 0x0000000c0d0a723e */ /* 0x000fe200000000ff */
[----:B------:R-:W-:Y:S01]  /*7920*/  FADD.FTZ R11, R21, R138 ;  /* 0x0000008a150b7221 */ /* 0x000fe20000010000 */
[----:B------:R2:W-:Y:S01]  /*7930*/  MUFU.EX2 R74, R102 ;  /* 0x00000066004a7308 */ /* 0x0005e20000000800 */
[----:B------:R-:W-:Y:S01]  /*7940*/  FADD.FTZ R13, R135, R140 ;  /* 0x0000008c870d7221 */ /* 0x000fe20000010000 */
[-C--:B------:R-:W-:Y:S01]  /*7950*/  FMUL.FTZ R56, R56, R5.reuse ;  /* 0x0000000538387220 */ /* 0x080fe20000410000 */
[----:B------:R-:W-:Y:S01]  /*7960*/  FADD.FTZ R12, R22, R11 ;  /* 0x0000000b160c7221 */ /* 0x000fe20000010000 */
[----:B------:R-:W-:Y:S01]  /*7970*/  F2FP.F16.F32.PACK_AB R11, R136, R132 ;  /* 0x00000084880b723e */ /* 0x000fe200000000ff */
[----:B------:R-:W-:Y:S01]  /*7980*/  FADD.FTZ R13, R122, R13 ;  /* 0x0000000d7a0d7221 */ /* 0x000fe20000010000 */
[-C--:B------:R-:W-:Y:S01]  /*7990*/  FMUL.FTZ R57, R57, R5.reuse ;  /* 0x0000000539397220 */ /* 0x080fe20000410000 */
[----:B-1----:R-:W-:Y:S01]  /*79a0*/  FADD.FTZ R103, R23, R12 ;  /* 0x0000000c17677221 */ /* 0x002fe20000010000 */
[----:B------:R-:W1:Y:S01]  /*79b0*/  MUFU.EX2 R7, R7 ;  /* 0x0000000700077308 */ /* 0x000e620000000800 */
[----:B------:R-:W-:Y:S01]  /*79c0*/  FADD.FTZ R12, R134, R13 ;  /* 0x0000000d860c7221 */ /* 0x000fe20000010000 */
[----:B------:R3:W-:Y:S01]  /*79d0*/  STSM.16.M88.4 [R2+0x24300], R8 ;  /* 0x0243000802007844 */ /* 0x0007e20000000200 */
[----:B------:R-:W-:Y:S01]  /*79e0*/  FADD.FTZ R132, R120, R103 ;  /* 0x0000006778847221 */ /* 0x000fe20000010000 */
[-C--:B------:R-:W-:Y:S01]  /*79f0*/  FMUL.FTZ R60, R60, R5.reuse ;  /* 0x000000053c3c7220 */ /* 0x080fe20000410000 */
[----:B------:R-:W-:Y:S01]  /*7a00*/  FADD.FTZ R13, R123, R12 ;  /* 0x0000000c7b0d7221 */ /* 0x000fe20000010000 */
[-C--:B------:R-:W-:Y:S01]  /*7a10*/  FMUL.FTZ R61, R61, R5.reuse ;  /* 0x000000053d3d7220 */ /* 0x080fe20000410000 */
[----:B------:R-:W-:Y:S01]  /*7a20*/  FADD.FTZ R103, R121, R132 ;  /* 0x0000008479677221 */ /* 0x000fe20000010000 */
[-C--:B------:R-:W-:Y:S01]  /*7a30*/  FMUL.FTZ R64, R64, R5.reuse ;  /* 0x0000000540407220 */ /* 0x080fe20000410000 */
[----:B------:R-:W-:Y:S01]  /*7a40*/  FADD.FTZ R13, R126, R13 ;  /* 0x0000000d7e0d7221 */ /* 0x000fe20000010000 */
[-C--:B------:R-:W-:Y:S01]  /*7a50*/  FMUL.FTZ R65, R65, R5.reuse ;  /* 0x0000000541417220 */ /* 0x080fe20000410000 */
[----:B------:R-:W-:Y:S01]  /*7a60*/  FADD.FTZ R12, R112, R103 ;  /* 0x00000067700c7221 */ /* 0x000fe20000010000 */
[----:B------:R-:W-:Y:S01]  /*7a70*/  F2FP.F16.F32.PACK_AB R112, R113, R112 ;  /* 0x000000707170723e */ /* 0x000fe200000000ff */
[-C--:B------:R-:W-:Y:S01]  /*7a80*/  FMUL.FTZ R68, R68, R5.reuse ;  /* 0x0000000544447220 */ /* 0x080fe20000410000 */
[----:B------:R-:W-:Y:S01]  /*7a90*/  FMUL.FTZ R69, R69, R5 ;  /* 0x0000000545457220 */ /* 0x000fe20000410000 */
[-C--:B------:R-:W-:Y:S01]  /*7aa0*/  FMUL.FTZ R26, R26, R125.reuse ;  /* 0x0000007d1a1a7220 */ /* 0x080fe20000410000 */
[-C--:B------:R-:W-:Y:S01]  /*7ab0*/  FMUL.FTZ R27, R27, R125.reuse ;  /* 0x0000007d1b1b7220 */ /* 0x080fe20000410000 */
[-C--:B------:R-:W-:Y:S01]  /*7ac0*/  FMUL.FTZ R30, R30, R125.reuse ;  /* 0x0000007d1e1e7220 */ /* 0x080fe20000410000 */
[----:B---3--:R-:W-:Y:S01]  /*7ad0*/  F2FP.F16.F32.PACK_AB R8, R15, R14 ;  /* 0x0000000e0f08723e */ /* 0x008fe200000000ff */
        /* <DEDUP_REMOVED lines=11> */
[----:B------:R3:W1:Y:S01]  /*7b90*/  MUFU.EX2 R20, R90 ;  /* 0x0000005a00147308 */ /* 0x0006620000000800 */
[----:B------:R-:W-:Y:S01]  /*7ba0*/  FADD.FTZ R15, R118, R15 ;  /* 0x0000000f760f7221 */ /* 0x000fe20000010000 */
[----:B------:R-:W-:Y:S01]  /*7bb0*/  FADD.FTZ R22, R104, R21 ;  /* 0x0000001568167221 */ /* 0x000fe20000010000 */
[----:B------:R-:W-:Y:S01]  /*7bc0*/  F2FP.F16.F32.PACK_AB R11, R135, R131 ;  /* 0x00000083870b723e */ /* 0x000fe200000000ff */
[-C--:B------:R-:W-:Y:S01]  /*7bd0*/  FMUL.FTZ R35, R35, R125.reuse ;  /* 0x0000007d23237220 */ /* 0x080fe20000410000 */
[----:B--2---:R-:W-:Y:S01]  /*7be0*/  FADD.FTZ R102, R106, R15 ;  /* 0x0000000f6a667221 */ /* 0x004fe20000010000 */
[----:B------:R-:W-:Y:S01]  /*7bf0*/  FADD.FTZ R21, R105, R22 ;  /* 0x0000001669157221 */ /* 0x000fe20000010000 */
[----:B------:R-:W-:Y:S01]  /*7c00*/  F2FP.F16.F32.PACK_AB R13, R134, R122 ;  /* 0x0000007a860d723e */ /* 0x000fe200000000ff */
[----:B------:R2:W-:Y:S01]  /*7c10*/  STSM.16.M88.4 [R2+0x25b00], R8 ;  /* 0x025b000802007844 */ /* 0x0005e20000000200 */
[----:B------:R-:W-:Y:S01]  /*7c20*/  FADD.FTZ R23, R111, R102 ;  /* 0x000000666f177221 */ /* 0x000fe20000010000 */
[----:B------:R-:W-:Y:S01]  /*7c30*/  FADD.FTZ R22, R108, R21 ;  /* 0x000000156c167221 */ /* 0x000fe20000010000 */
[----:B------:R-:W-:Y:S01]  /*7c40*/  F2FP.F16.F32.PACK_AB R14, R121, R120 ;  /* 0x00000078790e723e */ /* 0x000fe200000000ff */
[----:B------:R-:W-:Y:S01]  /*7c50*/  FMUL.FTZ R38, R38, R125 ;  /* 0x0000007d26267220 */ /* 0x000fe20000410000 */
[----:B---3--:R-:W-:Y:S01]  /*7c60*/  FADD.FTZ R90, R110, R23 ;  /* 0x000000176e5a7221 */ /* 0x008fe20000010000 */
[----:B------:R-:W-:Y:S01]  /*7c70*/  FADD.FTZ R21, R109, R22 ;  /* 0x000000166d157221 */ /* 0x000fe20000010000 */
[----:B------:R-:W-:Y:S01]  /*7c80*/  F2FP.F16.F32.PACK_AB R15, R126, R123 ;  /* 0x0000007b7e0f723e */ /* 0x000fe200000000ff */
[-C--:B------:R-:W-:Y:S01]  /*7c90*/  FMUL.FTZ R39, R39, R125.reuse ;  /* 0x0000007d27277220 */ /* 0x080fe20000410000 */
[----:B------:R-:W-:Y:S01]  /*7ca0*/  FADD.FTZ R23, R107, R90 ;  /* 0x0000005a6b177221 */ /* 0x000fe20000010000 */
[----:B------:R-:W-:Y:S01]  /*7cb0*/  FADD.FTZ R22, R96, R21 ;  /* 0x0000001560167221 */ /* 0x000fe20000010000 */
[C---:B------:R-:W-:Y:S01]  /*7cc0*/  F2FP.F16.F32.PACK_AB R96, R97.reuse, R96 ;  /* 0x000000606160723e */ /* 0x040fe200000000ff */
[----:B------:R3:W-:Y:S01]  /*7cd0*/  STSM.16.M88.4 [R2+0x27300], R12 ;  /* 0x0273000c02007844 */ /* 0x0007e20000000200 */
        /* <DEDUP_REMOVED lines=8> */
[----:B-----5:R-:W-:Y:S01]  /*7d60*/  FADD.FTZ R21, R99, R22 ;  /* 0x0000001663157221 */ /* 0x020fe20000010000 */
[----:B--2---:R-:W-:Y:S01]  /*7d70*/  FADD.FTZ R9, R101, R90 ;  /* 0x0000005a65097221 */ /* 0x004fe20000010000 */
[----:B------:R-:W-:Y:S01]  /*7d80*/  F2FP.F16.F32.PACK_AB R104, R105, R104 ;  /* 0x000000686968723e */ /* 0x000fe200000000ff */
[----:B------:R-:W-:Y:S01]  /*7d90*/  FMUL.FTZ R46, R46, R125 ;  /* 0x0000007d2e2e7220 */ /* 0x000fe20000410000 */
[----:B------:R-:W-:Y:S01]  /*7da0*/  FADD.FTZ R8, R82, R21 ;  /* 0x0000001552087221 */ /* 0x000fe20000010000 */
[----:B------:R-:W-:Y:S01]  /*7db0*/  FADD.FTZ R10, R88, R9 ;  /* 0x00000009580a7221 */ /* 0x000fe20000010000 */
[----:B------:R-:W-:Y:S01]  /*7dc0*/  F2FP.F16.F32.PACK_AB R88, R89, R88 ;  /* 0x000000585958723e */ /* 0x000fe200000000ff */
[----:B---3--:R-:W2:Y:S01]  /*7dd0*/  MUFU.EX2 R12, R91 ;  /* 0x0000005b000c7308 */ /* 0x008ea20000000800 */
[----:B-1----:R-:W-:Y:S01]  /*7de0*/  FADD.FTZ R9, R7, R8 ;  /* 0x0000000807097221 */ /* 0x002fe20000010000 */
[----:B------:R-:W-:Y:S01]  /*7df0*/  FADD.FTZ R11, R89, R10 ;  /* 0x0000000a590b7221 */ /* 0x000fe20000010000 */
[C---:B------:R-:W-:Y:S01]  /*7e00*/  F2FP.F16.F32.PACK_AB R89, R74.reuse, R7 ;  /* 0x000000074a59723e */ /* 0x040fe200000000ff */
        /* <DEDUP_REMOVED lines=12> */
[----:B------:R3:W-:Y:S01]  /*7ed0*/  STSM.16.M88.4 [R2+0x28b00], R112 ;  /* 0x028b007002007844 */ /* 0x0007e20000000200 */
        /* <DEDUP_REMOVED lines=16> */
[----:B--2---:R-:W-:Y:S01]  /*7fe0*/  FADD.FTZ R7, R12, R7 ;  /* 0x000000070c077221 */ /* 0x004fe20000010000 */
[----:B------:R-:W-:Y:S01]  /*7ff0*/  F2FP.F16.F32.PACK_AB R80, R81, R80 ;  /* 0x000000505150723e */ /* 0x000fe200000000ff */
[----:B------:R-:W-:Y:S01]  /*8000*/  FADD.FTZ R9, R73, R6 ;  /* 0x0000000649097221 */ /* 0x000fe20000010000 */
[----:B------:R-:W-:Y:S01]  /*8010*/  F2FP.F16.F32.PACK_AB R90, R93, R92 ;  /* 0x0000005c5d5a723e */ /* 0x000fe200000000ff */
[----:B------:R-:W-:Y:S01]  /*8020*/  FADD.FTZ R7, R75, R7 ;  /* 0x000000074b077221 */ /* 0x000fe20000010000 */
[----:B------:R-:W-:Y:S01]  /*8030*/  F2FP.F16.F32.PACK_AB R91, R95, R94 ;  /* 0x0000005e5f5b723e */ /* 0x000fe200000000ff */
[----:B------:R3:W-:Y:S01]  /*8040*/  STSM.16.M88.4 [R2+0x2bb00], R96 ;  /* 0x02bb006002007844 */ /* 0x0007e20000000200 */
[----:B------:R-:W-:Y:S01]  /*8050*/  F2FP.F16.F32.PACK_AB R81, R83, R20 ;  /* 0x000000145351723e */ /* 0x000fe200000000ff */
[----:B------:R-:W-:Y:S01]  /*8060*/  FADD.FTZ R6, R124, R9 ;  /* 0x000000097c067221 */ /* 0x000fe20000010000 */
[----:B------:R-:W-:Y:S01]  /*8070*/  F2FP.F16.F32.PACK_AB R72, R73, R72 ;  /* 0x000000484948723e */ /* 0x000fe200000000ff */
[----:B------:R3:W-:Y:S01]  /*8080*/  STSM.16.M88.4 [R2+0x2d300], R88 ;  /* 0x02d3005802007844 */ /* 0x0007e20000000200 */
[----:B------:R-:W-:Y:S01]  /*8090*/  F2FP.F16.F32.PACK_AB R82, R85, R84 ;  /* 0x000000545552723e */ /* 0x000fe200000000ff */
[----:B------:R-:W-:Y:S01]  /*80a0*/  FADD.FTZ R7, R78, R7 ;  /* 0x000000074e077221 */ /* 0x000fe20000010000 */
[----:B------:R-:W-:Y:S01]  /*80b0*/  F2FP.F16.F32.PACK_AB R83, R87, R86 ;  /* 0x000000565753723e */ /* 0x000fe200000000ff */
[----:B------:R-:W-:Y:S01]  /*80c0*/  FADD.FTZ R6, R77, R6 ;  /* 0x000000064d067221 */ /* 0x000fe20000010000 */
[----:B------:R-:W-:Y:S01]  /*80d0*/  F2FP.F16.F32.PACK_AB R73, R75, R12 ;  /* 0x0000000c4b49723e */ /* 0x000fe200000000ff */
[----:B------:R-:W-:Y:S01]  /*80e0*/  FADD.FTZ R7, R79, R7 ;  /* 0x000000074f077221 */ /* 0x000fe20000010000 */
[----:B------:R-:W-:Y:S01]  /*80f0*/  F2FP.F16.F32.PACK_AB R74, R77, R124 ;  /* 0x0000007c4d4a723e */ /* 0x000fe200000000ff */
[----:B------:R3:W-:Y:S01]  /*8100*/  STSM.16.M88.4 [R2+0x2eb00], R80 ;  /* 0x02eb005002007844 */ /* 0x0007e20000000200 */
[----:B------:R-:W-:Y:S01]  /*8110*/  F2FP.F16.F32.PACK_AB R75, R79, R78 ;  /* 0x0000004e4f4b723e */ /* 0x000fe200000000ff */
[-C--:B------:R-:W-:Y:S01]  /*8120*/  FMUL.FTZ R59, R59, R125.reuse ;  /* 0x0000007d3b3b7220 */ /* 0x080fe20000410000 */
[-C--:B------:R-:W-:Y:S01]  /*8130*/  FMUL.FTZ R62, R62, R125.reuse ;  /* 0x0000007d3e3e7220 */ /* 0x080fe20000410000 */
[-C--:B------:R-:W-:Y:S01]  /*8140*/  FMUL.FTZ R63, R63, R125.reuse ;  /* 0x0000007d3f3f7220 */ /* 0x080fe20000410000 */
[-C--:B------:R-:W-:Y:S01]  /*8150*/  FMUL.FTZ R66, R66, R125.reuse ;  /* 0x0000007d42427220 */ /* 0x080fe20000410000 */
[----:B------:R3:W-:Y:S01]  /*8160*/  STSM.16.M88.4 [R2+0x30300], R72 ;  /* 0x0303004802007844 */ /* 0x0007e20000000200 */
[-C--:B------:R-:W-:Y:S01]  /*8170*/  FMUL.FTZ R67, R67, R125.reuse ;  /* 0x0000007d43437220 */ /* 0x080fe20000410000 */
[-C--:B------:R-:W-:Y:S01]  /*8180*/  FMUL.FTZ R70, R70, R125.reuse ;  /* 0x0000007d46467220 */ /* 0x080fe20000410000 */
[----:B------:R-:W-:Y:S01]  /*8190*/  FMUL.FTZ R71, R71, R125 ;  /* 0x0000007d47477220 */ /* 0x000fe20000410000 */
[----:B------:R-:W-:Y:S01]  /*81a0*/  @!PT LDS RZ, [RZ] ;  /* 0x00000000fffff984 */ /* 0x000fe20000000800 */
[----:B------:R-:W-:Y:S01]  /*81b0*/  @!PT LDS RZ, [RZ] ;  /* 0x00000000fffff984 */ /* 0x000fe20000000800 */
[----:B------:R-:W-:Y:S01]  /*81c0*/  @!PT LDS RZ, [RZ] ;  /* 0x00000000fffff984 */ /* 0x000fe20000000800 */
[----:B------:R-:W-:Y:S01]  /*81d0*/  @!PT LDS RZ, [RZ] ;  /* 0x00000000fffff984 */ /* 0x000fe20000000800 */
[----:B------:R1:W-:Y:S06]  /*81e0*/  MEMBAR.ALL.CTA ;  /* 0x0000000000007992 */ /* 0x0003ec0000008000 */
[----:B-1----:R-:W1:Y:S01]  /*81f0*/  FENCE.VIEW.ASYNC.S ;  /* 0x00000000000073c6 */ /* 0x002e620000000000 */
[----:B------:R-:W-:-:S02]  /*8200*/  IMAD.MOV.U32 R8, RZ, RZ, R76 ;  /* 0x000000ffff087224 */ /* 0x000fc400078e004c */
[----:B------:R-:W-:Y:S01]  /*8210*/  IMAD.MOV.U32 R5, RZ, RZ, R0 ;  /* 0x000000ffff057224 */ /* 0x000fe200078e0000 */
[----:B-1----:R-:W-:Y:S01]  /*8220*/  NOP ;  /* 0x0000000000007918 */ /* 0x002fe20000000000 */
[----:B------:R-:W-:Y:S05]  /*8230*/  @P2 BRA `(.L_x_8278) ;  /* 0xffffffc800402947 */ /* 0x000fea000383ffff */
.L_x_8269:
[----:B------:R-:W-:Y:S06]  /*8240*/  BAR.ARV 0x8, 0x1a0 ;  /* 0x0206800000007b1d */ /* 0x000fec0000002000 */
[----:B------:R-:W-:Y:S05]  /*8250*/  @!P0 BRA `(.L_x_8279) ;  /* 0x0000000000048947 */ /* 0x000fea0003800000 */
[----:B------:R-:W-:Y:S01]  /*8260*/  BPT.TRAP 0x1 ;  /* 0x000000040000795c */ /* 0x000fe20000300000 */
.L_x_8279:
[----:B------:R-:W-:Y:S01]  /*8270*/  ULEA UR12, UR38, UR39, 0x3 ;  /* 0x00000027260c7291 */ /* 0x000fe2000f8e183f */
[----:B------:R-:W-:-:S05]  /*8280*/  IMAD.U32 R4, RZ, RZ, UR60 ;  /* 0x0000003cff047e24 */ /* 0x000fca000f8e00ff */
[----:B------:R-:W-:-:S04]  /*8290*/  SHF.L.U32 R4, R4, 0x1f, RZ ;  /* 0x0000001f04047819 */ /* 0x000fc800000006ff */
[----:B------:R2:W4:Y:S01]  /*82a0*/  SYNCS.PHASECHK.TRANS64.TRYWAIT P2, [UR12+0x31c50], R4 ;  /* 0x031c5004ff0075a7 */ /* 0x000522000804014c */
[----:B------:R-:W-:Y:S05]  /*82b0*/  @!P0 BRA `(.L_x_8280) ;  /* 0x0000000000048947 */ /* 0x000fea0003800000 */
[----:B------:R-:W-:Y:S01]  /*82c0*/  BPT.TRAP 0x1 ;  /* 0x000000040000795c */ /* 0x000fe20000300000 */
.L_x_8280:
[----:B----4-:R-:W-:Y:S05]  /*82d0*/  @P2 BRA `(.L_x_8281) ;  /* 0x0000000000082947 */ /* 0x010fea0003800000 */
[----:B------:R-:W4:Y:S02]  /*82e0*/  SYNCS.PHASECHK.TRANS64.TRYWAIT P0, [UR12+0x31c50], R4 ;  /* 0x031c5004ff0075a7 */ /* 0x000f24000800014c */
[----:B----4-:R-:W-:Y:S05]  /*82f0*/  @!P0 BRA `(.L_x_8282) ;  /* 0x0000004000748947 */ /* 0x010fea0003800000 */
.L_x_8281:
[----:B------:R-:W-:Y:S01]  /*8300*/  UIADD3 UR4, UR39, 0x200, URZ ;  /* 0x0000020027047890 */ /* 0x000fe2000fffe03f */
[----:B------:R-:W-:Y:S01]  /*8310*/  WARPGROUP.ARRIVE ;  /* 0x00000000000079c5 */ /* 0x000fe20000000000 */
[----:B------:R-:W-:Y:S01]  /*8320*/  UMOV UR5, 0xc0000010 ;  /* 0xc000001000057882 */ /* 0x000fe20000000000 */
[----:B------:R-:W-:Y:S01]  /*8330*/  UMOV UR7, 0x80000020 ;  /* 0x8000002000077882 */ /* 0x000fe20000000000 */
[----:B------:R-:W-:Y:S01]  /*8340*/  USHF.R.U32.HI UR4, URZ, 0x4, UR4 ;  /* 0x000000043f047899 */ /* 0x000fe20008011604 */
[----:B----4-:R-:W4:Y:S01]  /*8350*/  SHFL.BFLY PT, R5, R6, 0x2, 0x1f ;  /* 0x0c401f0006057f89 */ /* 0x010f2200000e0000 */
[----:B------:R-:W-:Y:S01]  /*8360*/  UMOV UR9, 0xc0000010 ;  /* 0xc000001000097882 */ /* 0x000fe20000000000 */
[----:B------:R-:W-:Y:S01]  /*8370*/  UMOV UR11, 0x80000020 ;  /* 0x80000020000b7882 */ /* 0x000fe20000000000 */
[----:B------:R-:W-:Y:S01]  /*8380*/  ULOP3.LUT UR4, UR4, 0x3fff, URZ, 0xc0, !UPT ;  /* 0x00003fff04047892 */ /* 0x000fe2000f8ec03f */
[----:B------:R-:W5:Y:S01]  /*8390*/  SHFL.BFLY PT, R10, R7, 0x2, 0x1f ;  /* 0x0c401f00070a7f89 */ /* 0x000f6200000e0000 */
[C---:B------:R-:W-:Y:S01]  /*83a0*/  IADD3 R9, P6, R16.reuse, 0x20, RZ ;  /* 0x0000002010097810 */ /* 0x040fe20007fde0ff */
[----:B------:R-:W-:Y:S01]  /*83b0*/  UIADD3 UR35, -UR36, URZ, URZ ;  /* 0x0000003f24237290 */ /* 0x000fe2000fffe13f */
[----:B---3--:R-:W-:Y:S01]  /*83c0*/  LOP3.LUT R73, R16, 0x180, RZ, 0xc0, !PT ;  /* 0x0000018010497812 */ /* 0x008fe200078ec0ff */
[----:B------:R-:W-:Y:S01]  /*83d0*/  ULOP3.LUT UR6, UR4, 0x2400000, URZ, 0xfc, !UPT ;  /* 0x0240000004067892 */ /* 0x000fe2000f8efc3f */
[----:B------:R-:W-:Y:S01]  /*83e0*/  LOP3.LUT R8, R9, 0x180, RZ, 0xc0, !PT ;  /* 0x0000018009087812 */ /* 0x000fe200078ec0ff */
[----:B------:R-:W-:Y:S01]  /*83f0*/  ULOP3.LUT UR4, UR61, 0x10000, URZ, 0xfc, !UPT ;  /* 0x000100003d047892 */ /* 0x000fe2000f8efc3f */
[----:B------:R-:W-:Y:S01]  /*8400*/  SHF.R.U64 R73, R73, 0x3, RZ ;  /* 0x0000000349497819 */ /* 0x000fe200000012ff */
[----:B------:R-:W-:Y:S01]  /*8410*/  UIMAD UR6, UR38, 0x6c0, UR6 ;  /* 0x000006c0260678a4 */ /* 0x000fe2000f8e0206 */
[----:B------:R-:W-:Y:S01]  /*8420*/  SHF.R.U64 R8, R8, 0x3, RZ ;  /* 0x0000000308087819 */ /* 0x000fe200000012ff */
[----:B------:R-:W-:Y:S01]  /*8430*/  UIADD3 UR8, UR4, 0x180, URZ ;  /* 0x0000018004087890 */ /* 0x000fe2000fffe03f */
[----:B------:R-:W-:Y:S01]  /*8440*/  LOP3.LUT R72, R73, R16, RZ, 0x3c, !PT ;  /* 0x0000001049487212 */ /* 0x000fe200078e3cff */
[----:B------:R-:W-:Y:S01]  /*8450*/  UIADD3 UR10, UR6, 0x40, URZ ;  /* 0x00000040060a7890 */ /* 0x000fe2000fffe03f */
[----:B------:R-:W-:Y:S01]  /*8460*/  LOP3.LUT R8, R8, R9, RZ, 0x3c, !PT ;  /* 0x0000000908087212 */ /* 0x000fe200078e3cff */
[--C-:B------:R-:W-:Y:S01]  /*8470*/  IMAD.MOV.U32 R73, RZ, RZ, R17.reuse ;  /* 0x000000ffff497224 */ /* 0x100fe200078e0011 */
[----:B------:R-:W-:Y:S01]  /*8480*/  IADD3 R21, P4, R16, 0x3020, RZ ;  /* 0x0000302010157810 */ /* 0x000fe20007f9e0ff */
[----:B------:R-:W-:Y:S01]  /*8490*/  IMAD.X R9, RZ, RZ, R17, P6 ;  /* 0x000000ffff097224 */ /* 0x000fe200030e0611 */
[----:B------:R-:W-:Y:S01]  /*84a0*/  HGMMA.64x96x16.F32 R24, gdesc[UR4].tnspB, R24, gsb0 ;  /* 0x41600000041879f0 */ /* 0x000fe20008000818 */
[----:B------:R-:W-:Y:S01]  /*84b0*/  UMOV UR5, 0xc0000010 ;  /* 0xc000001000057882 */ /* 0x000fe20000000000 */
[----:B------:R-:W-:Y:S01]  /*84c0*/  UMOV UR7, 0x80000020 ;  /* 0x8000002000077882 */ /* 0x000fe20000000000 */
[----:B----4-:R-:W-:Y:S01]  /*84d0*/  FADD.FTZ R5, R5, R6 ;  /* 0x0000000605057221 */ /* 0x010fe20000010000 */
[----:B------:R-:W-:Y:S01]  /*84e0*/  MOV R72, R72 ;  /* 0x0000004800487202 */ /* 0x000fe20000000f00 */
[----:B------:R-:W-:Y:S01]  /*84f0*/  IMAD.MOV.U32 R22, RZ, RZ, -0x800000 ;  /* 0xff800000ff167424 */ /* 0x000fe200078e00ff */
[----:B------:R-:W-:Y:S01]  /*8500*/  MOV R73, R8 ;  /* 0x0000000800497202 */ /* 0x000fe20000000f00 */
[----:B-----5:R-:W-:Y:S01]  /*8510*/  FADD.FTZ R10, R10, R7 ;  /* 0x000000070a0a7221 */ /* 0x020fe20000010000 */
[----:B--2---:R-:W2:Y:S01]  /*8520*/  SHFL.BFLY PT, R4, R5, 0x1, 0x1f ;  /* 0x0c201f0005047f89 */ /* 0x004ea200000e0000 */
[----:B------:R-:W-:Y:S01]  /*8530*/  IADD3 R7, P3, R16, 0x6000, RZ ;  /* 0x0000600010077810 */ /* 0x000fe20007f7e0ff */
[----:B------:R-:W-:Y:S01]  /*8540*/  IMAD.MOV.U32 R8, RZ, RZ, RZ ;  /* 0x000000ffff087224 */ /* 0x000fe200078e00ff */
[----:B------:R-:W-:-:S02]  /*8550*/  LOP3.LUT R20, R21, 0x180, RZ, 0xc0, !PT ;  /* 0x0000018015147812 */ /* 0x000fc400078ec0ff */
[----:B------:R-:W-:Y:S02]  /*8560*/  LOP3.LUT R6, R7, 0x180, RZ, 0xc0, !PT ;  /* 0x0000018007067812 */ /* 0x000fe400078ec0ff */
[----:B------:R-:W-:Y:S02]  /*8570*/  R2UR UR14, R147 ;  /* 0x00000000930e72ca */ /* 0x000fe400000e0000 */
[----:B------:R-:W-:Y:S02]  /*8580*/  SHF.R.U64 R20, R20, 0x3, RZ ;  /* 0x0000000314147819 */ /* 0x000fe400000012ff */
[----:B------:R-:W-:Y:S02]  /*8590*/  SHF.R.U64 R6, R6, 0x3, RZ ;  /* 0x0000000306067819 */ /* 0x000fe400000012ff */
[----:B------:R-:W-:Y:S01]  /*85a0*/  LOP3.LUT R20, R20, R21, RZ, 0x3c, !PT ;  /* 0x0000001514147212 */ /* 0x000fe200078e3cff */
[--C-:B------:R-:W-:Y:S01]  /*85b0*/  IMAD.X R21, RZ, RZ, R17.reuse, P4 ;  /* 0x000000ffff157224 */ /* 0x100fe200020e0611 */
[----:B------:R-:W-:Y:S01]  /*85c0*/  LOP3.LUT R6, R6, R7, RZ, 0x3c, !PT ;  /* 0x0000000706067212 */ /* 0x000fe200078e3cff */
[----:B------:R-:W-:Y:S01]  /*85d0*/  IMAD.X R7, RZ, RZ, R17, P3 ;  /* 0x000000ffff077224 */ /* 0x000fe200018e0611 */
[----:B------:R-:W-:-:S02]  /*85e0*/  R2UR UR13, R146 ;  /* 0x00000000920d72ca */ /* 0x000fc400000e0000 */
[C---:B------:R-:W-:Y:S01]  /*85f0*/  IADD3 R11, P0, R16.reuse, 0x6020, RZ ;  /* 0x00006020100b7810 */ /* 0x040fe20007f1e0ff */
[----:B------:R-:W-:Y:S01]  /*8600*/  UIADD3 UR34, -UR14, URZ, URZ ;  /* 0x0000003f0e227290 */ /* 0x000fe2000fffe13f */
[----:B------:R-:W-:Y:S02]  /*8610*/  MOV R20, R20 ;  /* 0x0000001400147202 */ /* 0x000fe40000000f00 */
[----:B------:R-:W-:Y:S01]  /*8620*/  MOV R21, R6 ;  /* 0x0000000600157202 */ /* 0x000fe20000000f00 */
[----:B--2---:R-:W-:Y:S01]  /*8630*/  FADD.FTZ R12, R5, R4 ;  /* 0x00000004050c7221 */ /* 0x004fe20000010000 */
[----:B------:R-:W-:Y:S01]  /*8640*/  LOP3.LUT R4, R11, 0x180, RZ, 0xc0, !PT ;  /* 0x000001800b047812 */ /* 0x000fe200078ec0ff */
[----:B------:R-:W2:Y:S01]  /*8650*/  SHFL.BFLY PT, R5, R10, 0x1, 0x1f ;  /* 0x0c201f000a057f89 */ /* 0x000ea200000e0000 */
[----:B------:R-:W-:Y:S02]  /*8660*/  IADD3 R75, P5, R16, 0x3000, RZ ;  /* 0x00003000104b7810 */ /* 0x000fe40007fbe0ff */
[----:B------:R-:W-:-:S02]  /*8670*/  FSETP.NE.FTZ.AND P2, PT, R12, RZ, PT ;  /* 0x000000ff0c00720b */ /* 0x000fc40003f55000 */
[----:B------:R-:W-:Y:S02]  /*8680*/  SHF.R.U64 R4, R4, 0x3, RZ ;  /* 0x0000000304047819 */ /* 0x000fe400000012ff */
[----:B------:R-:W-:Y:S02]  /*8690*/  LOP3.LUT R74, R75, 0x180, RZ, 0xc0, !PT ;  /* 0x000001804b4a7812 */ /* 0x000fe400078ec0ff */
[----:B------:R-:W-:Y:S02]  /*86a0*/  LOP3.LUT R4, R4, R11, RZ, 0x3c, !PT ;  /* 0x0000000b04047212 */ /* 0x000fe400078e3cff */
[----:B------:R-:W-:-:S04]  /*86b0*/  SHF.R.U64 R74, R74, 0x3, RZ ;  /* 0x000000034a4a7819 */ /* 0x000fc800000012ff */
[----:B------:R-:W-:Y:S01]  /*86c0*/  LOP3.LUT R74, R74, R75, RZ, 0x3c, !PT ;  /* 0x0000004b4a4a7212 */ /* 0x000fe200078e3cff */
[----:B------:R-:W3:Y:S01]  /*86d0*/  @P2 MUFU.LG2 R9, R12 ;  /* 0x0000000c00092308 */ /* 0x000ee20000000c00 */
[----:B------:R-:W-:Y:S01]  /*86e0*/  @P2 FMUL.FTZ R7, R3, 0.69314718246459960938 ;  /* 0x3f31721803072820 */ /* 0x000fe20000410000 */
[----:B------:R-:W-:-:S05]  /*86f0*/  IMAD.X R75, RZ, RZ, R17, P5 ;  /* 0x000000ffff4b7224 */ /* 0x000fca00028e0611 */
[----:B------:R-:W-:Y:S01]  /*8700*/  MOV R74, R74 ;  /* 0x0000004a004a7202 */ /* 0x000fe20000000f00 */
[----:B--2---:R-:W-:Y:S01]  /*8710*/  FADD.FTZ R13, R10, R5 ;  /* 0x000000050a0d7221 */ /* 0x004fe20000010000 */
[----:B------:R2:W-:Y:S01]  /*8720*/  @P2 MUFU.RCP R8, R12 ;  /* 0x0000000c00082308 */ /* 0x0005e20000001000 */
[----:B------:R-:W-:Y:S02]  /*8730*/  IMAD.MOV.U32 R10, RZ, RZ, RZ ;  /* 0x000000ffff0a7224 */ /* 0x000fe400078e00ff */
[----:B------:R-:W-:Y:S01]  /*8740*/  IMAD.X R5, RZ, RZ, R17, P0 ;  /* 0x000000ffff057224 */ /* 0x000fe200000e0611 */
[----:B------:R-:W-:Y:S02]  /*8750*/  FSETP.NE.FTZ.AND P4, PT, R13, RZ, PT ;  /* 0x000000ff0d00720b */ /* 0x000fe40003f95000 */
[----:B------:R-:W-:Y:S01]  /*8760*/  LOP3.LUT P0, RZ, R145, 0x3, RZ, 0xc0, !PT ;  /* 0x0000000391ff7812 */ /* 0x000fe2000780c0ff */
[----:B---3--:R-:W-:Y:S01]  /*8770*/  @P2 FMUL.FTZ R6, R9, 0.69314718246459960938 ;  /* 0x3f31721809062820 */ /* 0x008fe20000410000 */
[----:B--2---:R-:W-:Y:S01]  /*8780*/  IMAD.U32 R12, RZ, RZ, UR12 ;  /* 0x0000000cff0c7e24 */ /* 0x004fe2000f8e00ff */
[----:B------:R-:W-:-:S02]  /*8790*/  MOV R23, R4 ;  /* 0x0000000400177202 */ /* 0x000fc40000000f00 */
[----:B------:R-:W-:Y:S01]  /*87a0*/  @P2 FFMA.FTZ R22, R7, R0, R6 ;  /* 0x0000000007162223 */ /* 0x000fe20000010006 */
[----:B------:R-:W-:Y:S01]  /*87b0*/  @!P1 VIADD R12, R12, 0x31c60 ;  /* 0x00031c600c0c9836 */ /* 0x000fe20000000000 */
[----:B------:R-:W2:Y:S04]  /*87c0*/  LDC.64 R6, c[0x0][0xb78] ;  /* 0x0002de00ff067b82 */ /* 0x000ea80000000a00 */
[----:B------:R-:W3:Y:S01]  /*87d0*/  @P4 MUFU.LG2 R11, R13 ;  /* 0x0000000d000b4308 */ /* 0x000ee20000000c00 */
[----:B------:R-:W-:Y:S01]  /*87e0*/  @!P1 PRMT R12, RZ, 0x654, R12 ;  /* 0x00000654ff0c9816 */ /* 0x000fe2000000000c */
[----:B------:R-:W-:-:S06]  /*87f0*/  @P4 FMUL.FTZ R14, R3, 0.69314718246459960938 ;  /* 0x3f317218030e4820 */ /* 0x000fcc0000410000 */
[----:B------:R4:W5:Y:S01]  /*8800*/  @P4 MUFU.RCP R10, R13 ;  /* 0x0000000d000a4308 */ /* 0x0009620000001000 */
[----:B---3--:R-:W-:Y:S01]  /*8810*/  @P4 FMUL.FTZ R11, R11, 0.69314718246459960938 ;  /* 0x3f3172180b0b4820 */ /* 0x008fe20000410000 */
[----:B------:R-:W-:Y:S02]  /*8820*/  WARPGROUP.DEPBAR.LE gsb0, 0x0 ;  /* 0x00008000000079c5 */ /* 0x000fe40000010000 */
[----:B------:R-:W-:-:S06]  /*8830*/  WARPGROUP.ARRIVE ;  /* 0x00000000000079c5 */ /* 0x000fcc0000000000 */
[----:B------:R-:W-:Y:S01]  /*8840*/  HGMMA.64x96x16.F32 R24, gdesc[UR8].tnspB, R24, gsb0 ;  /* 0x41600000081879f0 */ /* 0x000fe20008000818 */
[----:B------:R-:W-:Y:S02]  /*8850*/  UIADD3 UR8, UR4, 0x300, URZ ;  /* 0x0000030004087890 */ /* 0x000fe4000fffe03f */
[----:B------:R-:W-:Y:S01]  /*8860*/  UIADD3 UR10, UR6, 0x80, URZ ;  /* 0x00000080060a7890 */ /* 0x000fe2000fffe03f */
[----:B------:R-:W-:Y:S01]  /*8870*/  UMOV UR9, 0xc0000010 ;  /* 0xc000001000097882 */ /* 0x000fe20000000000 */
[----:B------:R-:W-:Y:S01]  /*8880*/  UMOV UR11, 0x80000020 ;  /* 0x80000020000b7882 */ /* 0x000fe20000000000 */
        /* <DEDUP_REMOVED lines=35> */
[----:B------:R-:W-:Y:S02]  /*8ac0*/  UIADD3 UR4, UR4, 0xc00, URZ ;  /* 0x00000c0004047890 */ /* 0x000fe4000fffe03f */
[----:B------:R-:W-:Y:S01]  /*8ad0*/  UIADD3 UR6, UR6, 0x200, URZ ;  /* 0x0000020006067890 */ /* 0x000fe2000fffe03f */
[----:B------:R-:W-:Y:S02]  /*8ae0*/  WARPGROUP.DEPBAR.LE gsb0, 0x0 ;  /* 0x00008000000079c5 */ /* 0x000fe40000010000 */
[----:B------:R-:W-:-:S06]  /*8af0*/  WARPGROUP.ARRIVE ;  /* 0x00000000000079c5 */ /* 0x000fcc0000000000 */
[----:B------:R-:W-:Y:S01]  /*8b00*/  HGMMA.64x96x16.F32 R24, gdesc[UR8].tnspB, R24, gsb0 ;  /* 0x41600000081879f0 */ /* 0x000fe20008000818 */
[----:B------:R-:W-:Y:S01]  /*8b10*/  ULDC.64 UR8, c[0x0][0xb70] ;  /* 0x0002dc0000087ab9 */ /* 0x000fe20000000a00 */
[----:B------:R-:W-:Y:S01]  /*8b20*/  R2UR UR10, R19 ;  /* 0x00000000130a72ca */ /* 0x000fe200000e0000 */
[----:B------:R-:W-:Y:S02]  /*8b30*/  IMAD.MOV.U32 R19, RZ, RZ, -0x800000 ;  /* 0xff800000ff137424 */ /* 0x000fe400078e00ff */
[----:B------:R-:W-:Y:S01]  /*8b40*/  @P4 FFMA.FTZ R19, R14, R76, R11 ;  /* 0x0000004c0e134223 */ /* 0x000fe2000001000b */
[----:B------:R-:W-:Y:S02]  /*8b50*/  WARPGROUP.DEPBAR.LE gsb0, 0x0 ;  /* 0x00008000000079c5 */ /* 0x000fe40000010000 */
[----:B------:R-:W-:-:S06]  /*8b60*/  WARPGROUP.ARRIVE ;  /* 0x00000000000079c5 */ /* 0x000fcc0000000000 */
[----:B------:R-:W-:Y:S01]  /*8b70*/  HGMMA.64x96x16.F32 R24, gdesc[UR4].tnspB, R24, gsb0 ;  /* 0x41600000041879f0 */ /* 0x000fe20008000818 */
[----:B------:R-:W-:Y:S01]  /*8b80*/  ULDC UR4, c[0x0][0xdb4] ;  /* 0x00036d0000047ab9 */ /* 0x000fe20000000800 */
[----:B------:R-:W-:Y:S01]  /*8b90*/  ULDC UR5, c[0x0][0xda8] ;  /* 0x00036a0000057ab9 */ /* 0x000fe20000000800 */
[----:B------:R-:W-:Y:S02]  /*8ba0*/  UIMAD UR35, UR4, UR35, UR14 ;  /* 0x00000023042372a4 */ /* 0x000fe4000f8e020e */
[----:B------:R-:W-:Y:S02]  /*8bb0*/  UIMAD UR34, UR5, UR34, UR13 ;  /* 0x00000022052272a4 */ /* 0x000fe4000f8e020d */
[----:B------:R-:W-:Y:S02]  /*8bc0*/  USHF.R.S32.HI UR4, URZ, 0x1f, UR35 ;  /* 0x0000001f3f047899 */ /* 0x000fe40008011423 */
[----:B------:R-:W-:Y:S02]  /*8bd0*/  UIMAD UR34, UR34, 0xc0, URZ ;  /* 0x000000c0222278a4 */ /* 0x000fe4000f8e023f */
[----:B------:R-:W-:-:S02]  /*8be0*/  UIMAD UR6, UR4, UR8, URZ ;  /* 0x00000008040672a4 */ /* 0x000fc4000f8e023f */
[----:B------:R-:W-:Y:S02]  /*8bf0*/  UIMAD.WIDE.U32 UR4, UR35, UR8, URZ ;  /* 0x00000008230472a5 */ /* 0x000fe4000f8e003f */
[----:B------:R-:W-:Y:S01]  /*8c00*/  UIMAD UR6, UR35, UR9, UR6 ;  /* 0x00000009230672a4 */ /* 0x000fe2000f8e0206 */
[----:B------:R-:W-:Y:S01]  /*8c10*/  VIADD R75, R150, UR34 ;  /* 0x00000022964b7c36 */ /* 0x000fe20008000000 */
[----:B------:R-:W-:Y:S01]  /*8c20*/  ULDC UR7, c[0x0][0xa88] ;  /* 0x0002a20000077ab9 */ /* 0x000fe20000000800 */
[----:B------:R-:W-:Y:S01]  /*8c30*/  ULDC.64 UR14, c[0x0][0x208] ;  /* 0x00008200000e7ab9 */ /* 0x000fe20000000a00 */
[----:B------:R-:W-:Y:S01]  /*8c40*/  IMAD.U32 R4, RZ, RZ, UR4 ;  /* 0x00000004ff047e24 */ /* 0x000fe2000f8e00ff */
[----:B------:R-:W-:Y:S02]  /*8c50*/  UIADD3 UR4, UR5, UR6, URZ ;  /* 0x0000000605047290 */ /* 0x000fe4000fffe03f */
[----:B------:R-:W-:Y:S02]  /*8c60*/  IMAD.U32 R5, RZ, RZ, UR5 ;  /* 0x00000005ff057e24 */ /* 0x000fe4000f8e00ff */
[----:B----4-:R-:W-:-:S02]  /*8c70*/  VIADD R13, R75, 0x8 ;  /* 0x000000084b0d7836 */ /* 0x010fc40000000000 */
[----:B------:R-:W-:Y:S01]  /*8c80*/  IMAD.U32 R5, RZ, RZ, UR4 ;  /* 0x00000004ff057e24 */ /* 0x000fe2000f8e00ff */
[----:B------:R-:W-:Y:S02]  /*8c90*/  USHF.R.S32.HI UR4, URZ, 0x1f, UR36 ;  /* 0x0000001f3f047899 */ /* 0x000fe40008011424 */
[----:B------:R-:W-:Y:S02]  /*8ca0*/  ISETP.GE.OR P3, PT, R13, UR7, P0 ;  /* 0x000000070d007c0c */ /* 0x000fe40008766670 */
[----:B------:R-:W-:Y:S01]  /*8cb0*/  ISETP.GE.OR P0, PT, R75, UR7, P0 ;  /* 0x000000074b007c0c */ /* 0x000fe20008706670 */
[----:B------:R-:W-:Y:S02]  /*8cc0*/  WARPGROUP.DEPBAR.LE gsb0, 0x0 ;  /* 0x00008000000079c5 */ /* 0x000fe40000010000 */
[----:B------:R3:W-:Y:S01]  /*8cd0*/  @!P1 SYNCS.ARRIVE.TRANS64.RED.A1T0 RZ, [R12+URZ], RZ ;  /* 0x000000ff0cff99a7 */ /* 0x0007e2000810043f */
[-C--:B------:R-:W-:Y:S01]  /*8ce0*/  FMUL.FTZ R15, R33, R8.reuse ;  /* 0x00000008210f7220 */ /* 0x080fe20000410000 */
[-C--:B------:R-:W-:Y:S01]  /*8cf0*/  FMUL.FTZ R3, R24, R8.reuse ;  /* 0x0000000818037220 */ /* 0x080fe20000410000 */
[-C--:B------:R-:W-:Y:S01]  /*8d00*/  FMUL.FTZ R33, R41, R8.reuse ;  /* 0x0000000829217220 */ /* 0x080fe20000410000 */
[----:B------:R-:W-:Y:S01]  /*8d10*/  FMUL.FTZ R41, R49, R8 ;  /* 0x0000000831297220 */ /* 0x000fe20000410000 */
[----:B--2---:R-:W-:-:S02]  /*8d20*/  IMAD R24, R6, UR4, RZ ;  /* 0x0000000406187c24 */ /* 0x004fc4000f8e02ff */
[----:B-----5:R-:W-:Y:S01]  /*8d30*/  FMUL.FTZ R13, R31, R10 ;  /* 0x0000000a1f0d7220 */ /* 0x020fe20000410000 */
[-C--:B------:R-:W-:Y:S01]  /*8d40*/  FMUL.FTZ R11, R29, R8.reuse ;  /* 0x000000081d0b7220 */ /* 0x080fe20000410000 */
        /* <DEDUP_REMOVED lines=21> */
[----:B------:R-:W-:Y:S01]  /*8ea0*/  FMUL.FTZ R65, R68, R8 ;  /* 0x0000000844417220 */ /* 0x000fe20000410000 */
[----:B------:R-:W-:-:S02]  /*8eb0*/  IMAD R54, R7, UR36, R24 ;  /* 0x0000002407367c24 */ /* 0x000fc4000f8e0218 */
[----:B------:R-:W-:Y:S01]  /*8ec0*/  FMUL.FTZ R8, R27, R10 ;  /* 0x0000000a1b087220 */ /* 0x000fe20000410000 */
[----:B------:R-:W-:-:S04]  /*8ed0*/  IMAD.WIDE.U32 R24, R6, UR36, R4 ;  /* 0x0000002406187c25 */ /* 0x000fc8000f8e0004 */
        /* <DEDUP_REMOVED lines=14> */
[----:B------:R-:W-:Y:S01]  /*8fc0*/  SHF.R.S32.HI R3, RZ, 0x1f, R75 ;  /* 0x0000001fff037819 */ /* 0x000fe2000001144b */
[----:B------:R-:W-:Y:S01]  /*8fd0*/  FMUL.FTZ R53, R59, R10 ;  /* 0x0000000a3b357220 */ /* 0x000fe20000410000 */
[----:B------:R-:W-:Y:S01]  /*8fe0*/  IADD3 R0, P1, R75, R24, RZ ;  /* 0x000000184b007210 */ /* 0x000fe20007f3e0ff */
[-C--:B------:R-:W-:Y:S01]  /*8ff0*/  FMUL.FTZ R55, R63, R10.reuse ;  /* 0x0000000a3f377220 */ /* 0x080fe20000410000 */
[-C--:B------:R-:W-:Y:S01]  /*9000*/  FMUL.FTZ R51, R67, R10.reuse ;  /* 0x0000000a43337220 */ /* 0x080fe20000410000 */
[-C--:B------:R-:W-:Y:S01]  /*9010*/  FMUL.FTZ R62, R66, R10.reuse ;  /* 0x0000000a423e7220 */ /* 0x080fe20000410000 */
[-C--:B------:R-:W-:Y:S01]  /*9020*/  FMUL.FTZ R63, R71, R10.reuse ;  /* 0x0000000a473f7220 */ /* 0x080fe20000410000 */
[----:B------:R-:W-:Y:S01]  /*9030*/  FMUL.FTZ R70, R70, R10 ;  /* 0x0000000a46467220 */ /* 0x000fe20000410000 */
[----:B------:R-:W-:Y:S01]  /*9040*/  F2FP.F16.F32.PACK_AB R5, R8, R9 ;  /* 0x000000090805723e */ /* 0x000fe200000000ff */
[----:B------:R-:W-:Y:S01]  /*9050*/  ULDC.64 UR4, c[0x0][0xb40] ;  /* 0x0002d00000047ab9 */ /* 0x000fe20000000a00 */
[----:B------:R-:W-:-:S02]  /*9060*/  F2FP.F16.F32.PACK_AB R6, R11, R12 ;  /* 0x0000000c0b06723e */ /* 0x000fc400000000ff */
[----:B------:R-:W-:Y:S01]  /*9070*/  F2FP.F16.F32.PACK_AB R7, R13, R14 ;  /* 0x0000000e0d07723e */ /* 0x000fe200000000ff */
[----:B------:R-:W-:Y:S01]  /*9080*/  BAR.SYNC.DEFER_BLOCKING 0x1, 0x180 ;  /* 0x0046000000007b1d */ /* 0x000fe20000010000 */
        /* <DEDUP_REMOVED lines=8> */
[----:B------:R-:W-:Y:S02]  /*9110*/  IADD3.X R3, R3, R25, R54, P1, !PT ;  /* 0x0000001903037210 */ /* 0x000fe40000ffe436 */
[----:B------:R-:W-:Y:S02]  /*9120*/  F2FP.F16.F32.PACK_AB R24, R41, R44 ;  /* 0x0000002c2918723e */ /* 0x000fe400000000ff */
        /* <DEDUP_REMOVED lines=10> */
[----:B------:R-:W-:Y:S01]  /*91d0*/  F2FP.F16.F32.PACK_AB R55, R55, R58 ;  /* 0x0000003a3737723e */ /* 0x000fe200000000ff */
[----:B------:R-:W-:Y:S01]  /*91e0*/  STSM.16.M88.4 [R20], R24 ;  /* 0x0000001814007844 */ /* 0x000fe20000000200 */
[----:B------:R-:W-:Y:S02]  /*91f0*/  F2FP.F16.F32.PACK_AB R61, R51, R62 ;  /* 0x0000003e333d723e */ /* 0x000fe400000000ff */
[----:B------:R-:W-:Y:S01]  /*9200*/  F2FP.F16.F32.PACK_AB R62, R64, R65 ;  /* 0x00000041403e723e */ /* 0x000fe200000000ff */
[----:B------:R-:W-:Y:S01]  /*9210*/  STSM.16.M88.4 [R21], R52 ;  /* 0x0000003415007844 */ /* 0x000fe20000000200 */
[----:B------:R-:W-:Y:S02]  /*9220*/  F2FP.F16.F32.PACK_AB R63, R63, R70 ;  /* 0x000000463f3f723e */ /* 0x000fe400000000ff */
[C---:B--2---:R-:W-:Y:S01]  /*9230*/  LEA R4, P1, R0.reuse, UR4, 0x2 ;  /* 0x0000000400047c11 */ /* 0x044fe2000f8210ff */
[----:B------:R-:W-:Y:S02]  /*9240*/  ULDC UR4, c[0x0][0xc] ;  /* 0x0000030000047ab9 */ /* 0x000fe40000000800 */
[----:B------:R-:W-:Y:S01]  /*9250*/  STSM.16.M88.4 [R23], R60 ;  /* 0x0000003c17007844 */ /* 0x000fe20000000200 */
[----:B------:R-:W-:Y:S01]  /*9260*/  LEA.HI.X R5, R0, UR5, R3, 0x2, P1 ;  /* 0x0000000500057c11 */ /* 0x000fe200088f1403 */
[----:B------:R-:W-:Y:S01]  /*9270*/  UIADD3 UR10, UR4, UR10, URZ ;  /* 0x0000000a040a7290 */ /* 0x000fe2000fffe03f */
[----:B------:R-:W-:Y:S01]  /*9280*/  @!PT LDS RZ, [RZ] ;  /* 0x00000000fffff984 */ /* 0x000fe20000000800 */
[----:B------:R-:W-:Y:S01]  /*9290*/  @!PT LDS RZ, [RZ] ;  /* 0x00000000fffff984 */ /* 0x000fe20000000800 */
[----:B------:R-:W-:Y:S01]  /*92a0*/  @!PT LDS RZ, [RZ] ;  /* 0x00000000fffff984 */ /* 0x000fe20000000800 */
[----:B------:R-:W-:Y:S01]  /*92b0*/  @!PT LDS RZ, [RZ] ;  /* 0x00000000fffff984 */ /* 0x000fe20000000800 */
[----:B------:R2:W-:Y:S06]  /*92c0*/  MEMBAR.ALL.CTA ;  /* 0x0000000000007992 */ /* 0x0005ec0000008000 */
[----:B--2---:R-:W2:Y:S04]  /*92d0*/  FENCE.VIEW.ASYNC.S ;  /* 0x00000000000073c6 */ /* 0x004ea80000000000 */
[----:B--2---:R-:W2:Y:S01]  /*92e0*/  SHFL.IDX PT, R0, R149, RZ, 0x1f ;  /* 0x00001fff95007589 */ /* 0x004ea200000e0000 */
[----:B------:R-:W-:Y:S06]  /*92f0*/  BAR.ARV 0x1, 0x1a0 ;  /* 0x0046800000007b1d */ /* 0x000fec0000002000 */
[----:B------:R-:W-:Y:S01]  /*9300*/  @!P0 STG.E desc[UR14][R4.64], R22 ;  /* 0x0000001604008986 */ /* 0x000fe2000c10190e */
[----:B--2---:R-:W-:-:S03]  /*9310*/  ISETP.NE.AND P0, PT, R0, 0xb, PT ;  /* 0x0000000b0000780c */ /* 0x004fc60003f05270 */
[----:B------:R2:W-:Y:S02]  /*9320*/  @!P3 STG.E desc[UR14][R4.64+0x20], R19 ;  /* 0x000020130400b986 */ /* 0x0005e4000c10190e */
[----:B--2---:R-:W-:-:S08]  /*9330*/  IMAD.U32 R19, RZ, RZ, UR10 ;  /* 0x0000000aff137e24 */ /* 0x004fd0000f8e00ff */
        /* <DEDUP_REMOVED lines=15> */
[----:B--2---:R-:W-:Y:S01]  /*9430*/  UMOV UR32, UR6 ;  /* 0x0000000600207c82 */ /* 0x004fe20008000000 */
[----:B------:R-:W-:Y:S01]  /*9440*/  UMOV UR33, UR7 ;  /* 0x0000000700217c82 */ /* 0x000fe20008000000 */
[----:B------:R-:W-:Y:S01]  /*9450*/  UMOV UR6, 0x40 ;  /* 0x0000004000067882 */ /* 0x000fe20000000000 */
        /* <DEDUP_REMOVED lines=9> */
.L_x_8284:
[----:B------:R-:W-:Y:S05]  /*94f0*/  BSYNC B0 ;  /* 0x0000000000007941 */ /* 0x000fea0003800000 */
.L_x_8283:
[----:B------:R-:W2:Y:S01]  /*9500*/  LDC R0, c[0x0][0xda4] ;  /* 0x00036900ff007b82 */ /* 0x000ea20000000800 */
[----:B------:R-:W-:Y:S01]  /*9510*/  R2UR UR5, R19 ;  /* 0x00000000130572ca */ /* 0x000fe200000e0000 */
[----:B------:R-:W-:Y:S01]  /*9520*/  UIADD3 UR38, UR38, 0x1, URZ ;  /* 0x0000000126267890 */ /* 0x000fe2000fffe03f */
[----:B------:R-:W-:-:S03]  /*9530*/  VIADD R144, R144, 0x1 ;  /* 0x0000000190907836 */ /* 0x000fc60000000000 */
[----:B------:R-:W-:-:S04]  /*9540*/  UISETP.NE.AND UP0, UPT, UR38, 0x2, UPT ;  /* 0x000000022600788c */ /* 0x000fc8000bf05270 */
[----:B------:R-:W-:Y:S02]  /*9550*/  USEL UR4, URZ, 0x1, UP0 ;  /* 0x000000013f047887 */ /* 0x000fe40008000000 */
[----:B------:R-:W-:Y:S02]  /*9560*/  USEL UR38, UR38, URZ, UP0 ;  /* 0x0000003f26267287 */ /* 0x000fe40008000000 */
[----:B------:R-:W-:Y:S01]  /*9570*/  ULOP3.LUT UR60, UR60, UR4, URZ, 0x3c, !UPT ;  /* 0x000000043c3c7292 */ /* 0x000fe2000f8e3c3f */
[----:B--2---:R-:W-:-:S13]  /*9580*/  ISETP.LE.AND P0, PT, R0, UR5, PT ;  /* 0x0000000500007c0c */ /* 0x004fda000bf03270 */
[----:B------:R-:W-:Y:S05]  /*9590*/  @!P0 BRA `(.L_x_8285) ;  /* 0xffffff7800388947 */ /* 0x000fea000383ffff */
[----:B------:R-:W-:Y:S05]  /*95a0*/  EXIT ;  /* 0x000000000000794d */ /* 0x000fea0003800000 */
.L_x_8261:
[----:B------:R-:W-:-:S08]  /*95b0*/  NOP ;  /* 0x0000000000007918 */ /* 0x000fd00000000000 */
[----:B---3--:R-:W1:-:S00]  /*95c0*/  USETMAXREG.DEALLOC.CTAPOOL 0x20 ;  /* 0x00000020000079c8 */ /* 0x008e4000080e0500 */
        /* <DEDUP_REMOVED lines=11> */
[----:B------:R-:W1:Y:S01]  /*9680*/  S2R R2, SR_TID.X ;  /* 0x0000000000027919 */ /* 0x000e620000002100 */
[----:B------:R-:W-:Y:S01]  /*9690*/  IMAD.U32 R26, RZ, RZ, UR4 ;  /* 0x00000004ff1a7e24 */ /* 0x000fe2000f8e00ff */
[----:B------:R-:W-:Y:S01]  /*96a0*/  ULDC.64 UR36, c[0x0][0x198] ;  /* 0x0000660000247ab9 */ /* 0x000fe20000000a00 */
[----:B------:R-:W-:Y:S01]  /*96b0*/  IMAD.MOV.U32 R16, RZ, RZ, RZ ;  /* 0x000000ffff107224 */ /* 0x000fe200078e00ff */
[----:B------:R-:W-:Y:S01]  /*96c0*/  ULDC UR38, c[0x0][0xc] ;  /* 0x0000030000267ab9 */ /* 0x000fe20000000800 */
[----:B------:R-:W-:Y:S02]  /*96d0*/  IMAD.MOV.U32 R17, RZ, RZ, 0x1 ;  /* 0x00000001ff117424 */ /* 0x000fe400078e00ff */
[----:B------:R-:W-:Y:S01]  /*96e0*/  IMAD.MOV.U32 R29, RZ, RZ, RZ ;  /* 0x000000ffff1d7224 */ /* 0x000fe200078e00ff */
[----:B-1----:R-:W-:-:S07]  /*96f0*/  LOP3.LUT R27, R2, 0x1f, RZ, 0xc0, !PT ;  /* 0x0000001f021b7812 */ /* 0x002fce00078ec0ff */
.L_x_8330:
[----:B-1----:R-:W1:Y:S01]  /*9700*/  LDC R0, c[0x0][0xda8] ;  /* 0x00036a00ff007b82 */ /* 0x002e620000000800 */
[----:B--2---:R-:W2:Y:S01]  /*9710*/  S2R R6, SR_CgaCtaId ;  /* 0x0000000000067919 */ /* 0x004ea20000008800 */
[----:B------:R-:W-:Y:S05]  /*9720*/  YIELD ;  /* 0x0000000000007946 */ /* 0x000fea0003800000 */
[----:B------:R-:W-:Y:S01]  /*9730*/  ULDC.64 UR4, c[0x0][0x3f8] ;  /* 0x0000fe0000047ab9 */ /* 0x000fe20000000a00 */
[----:B------:R-:W3:Y:S01]  /*9740*/  LDC R4, c[0x0][0xdb4] ;  /* 0x00036d00ff047b82 */ /* 0x000ee20000000800 */
[----:B------:R-:W-:Y:S01]  /*9750*/  IMAD.MOV.U32 R25, RZ, RZ, R26 ;  /* 0x000000ffff197224 */ /* 0x000fe200078e001a */
[----:B------:R-:W-:Y:S01]  /*9760*/  UISETP.NE.U32.AND UP0, UPT, UR4, URZ, UPT ;  /* 0x0000003f0400728c */ /* 0x000fe2000bf05070 */
[----:B------:R-:W-:-:S02]  /*9770*/  MOV R23, 0x400 ;  /* 0x0000040000177802 */ /* 0x000fc40000000f00 */
[----:B------:R-:W-:Y:S01]  /*9780*/  ULDC UR4, c[0x0][0x404] ;  /* 0x0001010000047ab9 */ /* 0x000fe20000000800 */
[----:B------:R-:W-:Y:S02]  /*9790*/  UISETP.NE.AND.EX UP0, UPT, UR5, URZ, UPT, UP0 ;  /* 0x0000003f0500728c */ /* 0x000fe4000bf05300 */
[----:B------:R-:W4:Y:S02]  /*97a0*/  LDC R28, c[0x0][0x2e0] ;  /* 0x0000b800ff1c7b82 */ /* 0x000f240000000800 */
[----:B------:R-:W-:Y:S01]  /*97b0*/  USEL UR4, UR4, 0x1, UP0 ;  /* 0x0000000104047887 */ /* 0x000fe20008000000 */
[----:B-1----:R-:W-:Y:S02]  /*97c0*/  ISETP.NE.AND P0, PT, R0, 0x1, PT ;  /* 0x000000010000780c */ /* 0x002fe40003f05270 */
[----:B---3--:R-:W-:Y:S02]  /*97d0*/  ISETP.NE.AND P1, PT, R4, 0x1, PT ;  /* 0x000000010400780c */ /* 0x008fe40003f25270 */
[----:B--2---:R-:W-:-:S09]  /*97e0*/  LEA R23, R6, R23, 0x18 ;  /* 0x0000001706177211 */ /* 0x004fd200078ec0ff */
[----:B------:R-:W1:Y:S01]  /*97f0*/  @P0 LDC R5, c[0x0][0xdac] ;  /* 0x00036b00ff050b82 */ /* 0x000e620000000800 */
[----:B----4-:R-:W-:-:S07]  /*9800*/  IMAD R28, R28, UR4, RZ ;  /* 0x000000041c1c7c24 */ /* 0x010fce000f8e02ff */
[----:B------:R-:W2:Y:S08]  /*9810*/  @P0 LDC R7, c[0x0][0xdb0] ;  /* 0x00036c00ff070b82 */ /* 0x000eb00000000800 */
[----:B------:R-:W3:Y:S01]  /*9820*/  @P1 LDC.64 R2, c[0x0][0xdb8] ;  /* 0x00036e00ff021b82 */ /* 0x000ee20000000a00 */
[----:B-1----:R-:W-:-:S05]  /*9830*/  @P0 IMAD.HI.U32 R0, R26, R5, RZ ;  /* 0x000000051a000227 */ /* 0x002fca00078e00ff */
[----:B--2---:R-:W-:Y:S01]  /*9840*/  @P0 SHF.R.U32.HI R25, RZ, R7, R0 ;  /* 0x00000007ff190219 */ /* 0x004fe20000011600 */
[----:B------:R-:W-:-:S04]  /*9850*/  VIADD R0, R28, 0x8f ;  /* 0x0000008f1c007836 */ /* 0x000fc80000000000 */
[----:B------:R-:W-:Y:S02]  /*9860*/  IMAD.MOV.U32 R19, RZ, RZ, R25 ;  /* 0x000000ffff137224 */ /* 0x000fe400078e0019 */
[----:B------:R-:W-:-:S04]  /*9870*/  IMAD.HI R0, R0, 0x38e38e39, RZ ;  /* 0x38e38e3900007827 */ /* 0x000fc800078e02ff */
[----:B---3--:R-:W-:-:S05]  /*9880*/  @P1 IMAD.HI.U32 R2, R25, R2, RZ ;  /* 0x0000000219021227 */ /* 0x008fca00078e00ff */
[----:B------:R-:W-:Y:S01]  /*9890*/  @P1 SHF.R.U32.HI R19, RZ, R3, R2 ;  /* 0x00000003ff131219 */ /* 0x000fe20000011602 */
[----:B------:R-:W-:Y:S01]  /*98a0*/  VIADD R2, R23, 0x16a00 ;  /* 0x00016a0017027836 */ /* 0x000fe20000000000 */
[----:B------:R-:W-:-:S03]  /*98b0*/  SHF.R.U32.HI R3, RZ, 0x1f, R0 ;  /* 0x0000001fff037819 */ /* 0x000fc60000011600 */
[----:B------:R-:W-:Y:S01]  /*98c0*/  IMAD.MOV R22, RZ, RZ, -R19 ;  /* 0x000000ffff167224 */ /* 0x000fe200078e0a13 */
[----:B------:R-:W-:Y:S02]  /*98d0*/  LOP3.LUT P0, RZ, R2, 0x1bf, RZ, 0xc0, !PT ;  /* 0x000001bf02ff7812 */ /* 0x000fe4000780c0ff */
[----:B------:R-:W-:Y:S01]  /*98e0*/  LEA.HI.SX32 R24, R0, R3, 0x1b ;  /* 0x0000000300187211 */ /* 0x000fe200078fdaff */
[----:B------:R-:W-:-:S10]  /*98f0*/  IMAD R22, R4, R22, R25 ;  /* 0x0000001604167224 */ /* 0x000fd400078e0219 */
        /* <DEDUP_REMOVED lines=17> */
.L_x_8287:
        /* <DEDUP_REMOVED lines=19> */
.L_x_8289:
        /* <DEDUP_REMOVED lines=16> */
.L_x_8288:
[----:B------:R-:W-:Y:S01]  /*9c40*/  ULDC.64 UR4, c[0x0][0x9f8] ;  /* 0x00027e0000047ab9 */ /* 0x000fe20000000a00 */
[----:B------:R-:W1:Y:S01]  /*9c50*/  LDC R0, c[0x0][0x428] ;  /* 0x00010a00ff007b82 */ /* 0x000e620000000800 */
[----:B------:R-:W-:Y:S01]  /*9c60*/  ISETP.NE.U32.AND P0, PT, RZ, UR4, PT ;  /* 0x00000004ff007c0c */ /* 0x000fe2000bf05070 */
[----:B------:R-:W-:Y:S01]  /*9c70*/  IMAD.MOV.U32 R6, RZ, RZ, R19 ;  /* 0x000000ffff067224 */ /* 0x000fe200078e0013 */
[----:B------:R-:W-:Y:S01]  /*9c80*/  ULDC.64 UR6, c[0x0][0x208] ;  /* 0x0000820000067ab9 */ /* 0x000fe20000000a00 */
[----:B------:R-:W-:Y:S01]  /*9c90*/  ISETP.NE.AND P1, PT, R27, RZ, PT ;  /* 0x000000ff1b00720c */ /* 0x000fe20003f25270 */
[----:B------:R-:W-:Y:S01]  /*9ca0*/  IMAD.MOV R9, RZ, RZ, -R25 ;  /* 0x000000ffff097224 */ /* 0x000fe200078e0a19 */
[----:B------:R-:W-:Y:S01]  /*9cb0*/  ISETP.NE.AND.EX P0, PT, RZ, UR5, PT, P0 ;  /* 0x00000005ff007c0c */ /* 0x000fe2000bf05300 */
[----:B------:R-:W-:-:S12]  /*9cc0*/  ULDC UR4, c[0x0][0xda8] ;  /* 0x00036a0000047ab9 */ /* 0x000fd80000000800 */
[----:B------:R-:W2:Y:S02]  /*9cd0*/  @P0 LDC.64 R2, c[0x0][0x9f8] ;  /* 0x00027e00ff020b82 */ /* 0x000ea40000000a00 */
[----:B--2---:R-:W-:-:S05]  /*9ce0*/  @P0 IMAD.WIDE R2, R19, 0x4, R2 ;  /* 0x0000000413020825 */ /* 0x004fca00078e0202 */
[----:B------:R2:W5:Y:S01]  /*9cf0*/  @P0 LDG.E R6, desc[UR6][R2.64] ;  /* 0x0000000602060981 */ /* 0x000562000c1e1900 */
[----:B-1----:R-:W-:Y:S01]  /*9d00*/  ISETP.NE.AND P0, PT, R0, 0x1, PT ;  /* 0x000000010000780c */ /* 0x002fe20003f05270 */
[----:B------:R-:W-:Y:S01]  /*9d10*/  VOTEU.ALL UP1, P1 ;  /* 0x00000000003f7886 */ /* 0x000fe20000820000 */
[----:B------:R-:W-:Y:S01]  /*9d20*/  IMAD R9, R9, UR4, R26 ;  /* 0x0000000409097c24 */ /* 0x000fe2000f8e021a */
[----:B------:R-:W-:Y:S01]  /*9d30*/  PLOP3.LUT P2, PT, P1, PT, PT, 0x8, 0x0 ;  /* 0x000000000000781c */ /* 0x000fe20000f4e170 */
[----:B------:R-:W-:Y:S02]  /*9d40*/  IMAD.MOV.U32 R0, RZ, RZ, R22 ;  /* 0x000000ffff007224 */ /* 0x000fe400078e0016 */
[----:B------:R-:W-:Y:S01]  /*9d50*/  @!UP1 UIADD3 UR8, UP0, UR36, 0x270, URZ ;  /* 0x0000027024089890 */ /* 0x000fe2000ff1e03f */
[----:B------:R-:W-:-:S03]  /*9d60*/  IMAD R9, R9, 0xc0, RZ ;  /* 0x000000c009097824 */ /* 0x000fc600078e02ff */
[----:B------:R-:W-:-:S03]  /*9d70*/  @!UP1 UIADD3.X UR9, URZ, UR37, URZ, UP0, !UPT ;  /* 0x000000253f099290 */ /* 0x000fc600087fe43f */
[----:B------:R-:W1:Y:S01]  /*9d80*/  @P0 LDC R5, c[0x0][0x42c] ;  /* 0x00010b00ff050b82 */ /* 0x000e620000000800 */
[----:B------:R-:W-:-:S07]  /*9d90*/  VOTEU.ALL UP0, P1 ;  /* 0x00000000003f7886 */ /* 0x000fce0000800000 */
[----:B------:R-:W3:Y:S01]  /*9da0*/  @P0 LDC R7, c[0x0][0x430] ;  /* 0x00010c00ff070b82 */ /* 0x000ee20000000800 */
[----:B-1----:R-:W-:-:S05]  /*9db0*/  @P0 IMAD.HI.U32 R4, R22, R5, RZ ;  /* 0x0000000516040227 */ /* 0x002fca00078e00ff */
[----:B--23--:R-:W-:-:S07]  /*9dc0*/  @P0 SHF.R.U32.HI R0, RZ, R7, R4 ;  /* 0x00000007ff000219 */ /* 0x00cfce0000011604 */
.L_x_8290:
        /* <DEDUP_REMOVED lines=13> */
.L_x_8291:
        /* <DEDUP_REMOVED lines=12> */
.L_x_8292:
        /* <DEDUP_REMOVED lines=15> */
.L_x_8346:
[----:B------:R-:W-:Y:S01]  /*a050*/  UMOV UR4, 0xffffffff ;  /* 0xffffffff00047882 */ /* 0x000fe20000000000 */
[----:B------:R-:W-:Y:S01]  /*a060*/  SHF.R.S32.HI R8, RZ, 0x1f, R6 ;  /* 0x0000001fff087819 */ /* 0x000fe20000011406 */
[----:B------:R-:W-:Y:S01]  /*a070*/  VIADD R10, R24, 0xffffffff ;  /* 0xffffffff180a7836 */ /* 0x000fe20000000000 */
[----:B------:R-:W-:Y:S06]  /*a080*/  BRA.DIV UR4, `(.L_x_8294) ;  /* 0x00000026045c7947 */ /* 0x000fec000b800000 */
[----:B------:R-:W-:-:S13]  /*a090*/  ELECT P6, URZ, PT ;  /* 0x00000000003f782f */ /* 0x000fda00038c0000 */
.L_x_8349:
        /* <DEDUP_REMOVED lines=23> */
.L_x_8296:
[----:B------:R-:W2:Y:S01]  /*a210*/  S2R R4, SR_TID.X ;  /* 0x0000000000047919 */ /* 0x000ea20000002100 */
[----:B------:R-:W-:Y:S01]  /*a220*/  IMAD R5, R16, 0x8, R23 ;  /* 0x0000000810057824 */ /* 0x000fe200078e0217 */
[----:B--2---:R-:W-:Y:S02]  /*a230*/  LOP3.LUT R11, R4, 0x7f, RZ, 0xc0, !PT ;  /* 0x0000007f040b7812 */ /* 0x004fe400078ec0ff */
[----:B------:R-:W-:Y:S02]  /*a240*/  SHF.L.U32 R4, R17, 0x1f, RZ ;  /* 0x0000001f11047819 */ /* 0x000fe400000006ff */
[----:B------:R-:W-:Y:S02]  /*a250*/  ISETP.NE.AND P2, PT, R11, RZ, PT ;  /* 0x000000ff0b00720c */ /* 0x000fe40003f45270 */
[----:B------:R-:W2:Y:S02]  /*a260*/  SYNCS.PHASECHK.TRANS64.TRYWAIT P1, [R5+URZ+0x31c40], R4 ;  /* 0x031c4004050075a7 */ /* 0x000ea4000802017f */
[----:B--2---:R-:W-:Y:S09]  /*a270*/  @!P1 BRA `(.L_x_8297) ;  /* 0x0000002400009947 */ /* 0x004ff20003800000 */
.L_x_8350:
[----:B------:R-:W-:Y:S05]  /*a280*/  @P2 BRA `(.L_x_8298) ;  /* 0x0000000000142947 */ /* 0x000fea0003800000 */
[----:B------:R-:W-:Y:S01]  /*a290*/  ISETP.NE.AND P1, PT, R27, RZ, PT ;  /* 0x000000ff1b00720c */ /* 0x000fe20003f25270 */
[----:B--2---:R-:W-:-:S04]  /*a2a0*/  IMAD.MOV.U32 R4, RZ, RZ, 0x6c00 ;  /* 0x00006c00ff047424 */ /* 0x004fc800078e00ff */
[----:B------:R3:W-:Y:S08]  /*a2b0*/  SYNCS.ARRIVE.TRANS64 RZ, [R5+URZ+0x31c30], R4 ;  /* 0x031c300405ff79a7 */ /* 0x0007f0000800003f */
[----:B------:R-:W-:Y:S05]  /*a2c0*/  @!P1 BRA `(.L_x_8298) ;  /* 0x0000000000049947 */ /* 0x000fea0003800000 */
[----:B------:R-:W-:Y:S01]  /*a2d0*/  BPT.TRAP 0x1 ;  /* 0x000000040000795c */ /* 0x000fe20000300000 */
.L_x_8298:
[----:B--23--:R-:W-:Y:S01]  /*a2e0*/  IMAD R4, R16, 0x6c00, R23 ;  /* 0x00006c0010047824 */ /* 0x00cfe200078e0217 */
        /* <DEDUP_REMOVED lines=26> */
.L_x_8295:
[----:B------:R-:W-:Y:S05]  /*a490*/  WARPSYNC.ALL ;  /* 0x0000000000007948 */ /* 0x000fea0003800000 */
[----:B------:R-:W-:Y:S01]  /*a4a0*/  BAR.SYNC.DEFER_BLOCKING 0x8, 0x1a0 ;  /* 0x0206800000007b1d */ /* 0x000fe20000010000 */
[----:B------:R-:W-:Y:S02]  /*a4b0*/  R2UR UR24, R23 ;  /* 0x00000000171872ca */ /* 0x000fe400000e0000 */
        /* <DEDUP_REMOVED lines=12> */
[----:B------:R-:W-:Y:S01]  /*a580*/  UIADD3 UR8, UR24, 0xda00, URZ ;  /* 0x0000da0018087890 */ /* 0x000fe2000fffe03f */
[----:B------:R-:W-:Y:S01]  /*a590*/  @P1 IMAD.MOV.U32 R4, RZ, RZ, 0x9000 ;  /* 0x00009000ff041424 */ /* 0x000fe200078e00ff */
[----:B------:R-:W-:Y:S01]  /*a5a0*/  UIADD3 UR9, UR24, 0x31c00, URZ ;  /* 0x00031c0018097890 */ /* 0x000fe2000fffe03f */
[----:B------:R-:W-:Y:S01]  /*a5b0*/  @P1 R2UR UR19, R9 ;  /* 0x00000000091312ca */ /* 0x000fe200000e0000 */
[----:B------:R-:W-:Y:S01]  /*a5c0*/  UIADD3 UR16, UR24, 0x10a00, URZ ;  /* 0x00010a0018107890 */ /* 0x000fe2000fffe03f */
[----:B------:R-:W-:Y:S01]  /*a5d0*/  BSSY B0, `(.L_x_8299) ;  /* 0x0000014000007945 */ /* 0x000fe20003800000 */
[----:B------:R-:W-:Y:S01]  /*a5e0*/  UMOV UR15, 0x12f00000 ;  /* 0x12f00000000f7882 */ /* 0x000fe20000000000 */
[----:B------:R-:W-:Y:S01]  /*a5f0*/  UMOV UR18, 0x20 ;  /* 0x0000002000127882 */ /* 0x000fe20000000000 */
[----:B------:R-:W-:Y:S01]  /*a600*/  UMOV UR22, 0x0 ;  /* 0x0000000000167882 */ /* 0x000fe20000000000 */
[----:B------:R-:W-:Y:S01]  /*a610*/  UMOV UR17, UR9 ;  /* 0x0000000900117c82 */ /* 0x000fe20008000000 */
[----:B------:R2:W-:Y:S01]  /*a620*/  @P1 SYNCS.ARRIVE.TRANS64 RZ, [R23+URZ+0x31c00], R4 ;  /* 0x031c000417ff19a7 */ /* 0x0005e2000800003f */
[----:B------:R3:W-:Y:S01]  /*a630*/  UTMALDG.4D [UR8], [UR4], desc[UR6] ;  /* 0x00000608040075b4 */ /* 0x0007e20008019000 */
[----:B------:R-:W-:Y:S01]  /*a640*/  UMOV UR23, 0x12f00000 ;  /* 0x12f0000000177882 */ /* 0x000fe20000000000 */
[----:B------:R-:W-:-:S03]  /*a650*/  ISETP.GE.AND P2, PT, R28, 0x91, PT ;  /* 0x000000911c00780c */ /* 0x000fc60003f46270 */
[----:B------:R4:W-:Y:S01]  /*a660*/  UTMALDG.4D [UR16], [UR4], desc[UR14] ;  /* 0x00000e10040075b4 */ /* 0x0009e20008019000 */
[----:B--2---:R-:W-:-:S04]  /*a670*/  LOP3.LUT R4, R29, 0x1, RZ, 0xc, !PT ;  /* 0x000000011d047812 */ /* 0x004fc800078e0cff */
[----:B------:R-:W-:Y:S02]  /*a680*/  SHF.L.U32 R4, R4, 0x1f, RZ ;  /* 0x0000001f04047819 */ /* 0x000fe400000006ff */
[----:B---3--:R-:W-:Y:S01]  /*a690*/  @P1 R2UR UR13, R19 ;  /* 0x00000000130d12ca */ /* 0x008fe200000e0000 */
[----:B------:R-:W-:Y:S01]  /*a6a0*/  UIADD3 UR8, UR24, 0x13a00, URZ ;  /* 0x00013a0018087890 */ /* 0x000fe2000fffe03f */
[----:B------:R-:W-:Y:S01]  /*a6b0*/  @P1 R2UR UR12, R22 ;  /* 0x00000000160c12ca */ /* 0x000fe200000e0000 */
[----:B------:R-:W-:Y:S01]  /*a6c0*/  UMOV UR10, 0x40 ;  /* 0x00000040000a7882 */ /* 0x000fe20000000000 */
[----:B------:R-:W-:-:S13]  /*a6d0*/  @P1 R2UR UR11, R9 ;  /* 0x00000000090b12ca */ /* 0x000fda00000e0000 */
[----:B------:R4:W-:Y:S01]  /*a6e0*/  UTMALDG.4D [UR8], [UR4], desc[UR22] ;  /* 0x00001608040075b4 */ /* 0x0009e20008019000 */
[----:B------:R-:W2:Y:S02]  /*a6f0*/  SYNCS.PHASECHK.TRANS64.TRYWAIT P1, [R23+URZ+0x31c20], R4 ;  /* 0x031c2004170075a7 */ /* 0x000ea4000802017f */
[----:B--2-4-:R-:W-:Y:S05]  /*a700*/  @!P1 BRA `(.L_x_8300) ;  /* 0x0000001c00f09947 */ /* 0x014fea0003800000 */
.L_x_8351:
[----:B------:R-:W-:Y:S05]  /*a710*/  BSYNC B0 ;  /* 0x0000000000007941 */ /* 0x000fea0003800000 */
.L_x_8299:
[----:B------:R-:W-:Y:S05]  /*a720*/  @!P2 BRA `(.L_x_8301) ;  /* 0x000000140060a947 */ /* 0x000fea0003800000 */
[----:B------:R-:W-:Y:S02]  /*a730*/  IMAD.MOV R11, RZ, RZ, -R24 ;  /* 0x000000ffff0b7224 */ /* 0x000fe400078e0a18 */
[----:B--2---:R-:W-:Y:S02]  /*a740*/  IMAD.MOV.U32 R4, RZ, RZ, 0x1 ;  /* 0x00000001ff047424 */ /* 0x004fe400078e00ff */
[----:B------:R-:W-:-:S03]  /*a750*/  VIADD R9, R24, 0xfffffffe ;  /* 0xfffffffe18097836 */ /* 0x000fc60000000000 */
[----:B------:R-:W-:-:S05]  /*a760*/  VIADDMNMX R11, R11, R4, 0xffffffff, !PT ;  /* 0xffffffff0b0b7446 */ /* 0x000fca0007800104 */
[----:B------:R-:W-:-:S05]  /*a770*/  IMAD.IADD R4, R24, 0x1, R11 ;  /* 0x0000000118047824 */ /* 0x000fca00078e020b */
[----:B------:R-:W-:-:S04]  /*a780*/  LOP3.LUT R4, R4, 0x1, RZ, 0xc0, !PT ;  /* 0x0000000104047812 */ /* 0x000fc800078ec0ff */
[----:B------:R-:W-:-:S13]  /*a790*/  ISETP.NE.U32.AND P1, PT, R4, 0x1, PT ;  /* 0x000000010400780c */ /* 0x000fda0003f25070 */
[----:B------:R-:W-:Y:S05]  /*a7a0*/  @P1 BRA `(.L_x_8302) ;  /* 0x0000000400b81947 */ /* 0x000fea0003800000 */
[----:B-1----:R-:W-:Y:S01]  /*a7b0*/  VIADD R12, R16, 0x1 ;  /* 0x00000001100c7836 */ /* 0x002fe20000000000 */
        /* <DEDUP_REMOVED lines=26> */
.L_x_8305:
[----:B-1----:R-:W1:Y:S01]  /*a960*/  S2R R2, SR_TID.X ;  /* 0x0000000000027919 */ /* 0x002e620000002100 */
[----:B------:R-:W-:Y:S01]  /*a970*/  IMAD R3, R12, 0x8, R23 ;  /* 0x000000080c037824 */ /* 0x000fe200078e0217 */
[----:B-1----:R-:W-:Y:S02]  /*a980*/  LOP3.LUT R5, R2, 0x7f, RZ, 0xc0, !PT ;  /* 0x0000007f02057812 */ /* 0x002fe400078ec0ff */
[----:B------:R-:W-:Y:S02]  /*a990*/  SHF.L.U32 R2, R13, 0x1f, RZ ;  /* 0x0000001f0d027819 */ /* 0x000fe400000006ff */
[----:B------:R-:W-:Y:S02]  /*a9a0*/  ISETP.NE.AND P1, PT, R5, RZ, PT ;  /* 0x000000ff0500720c */ /* 0x000fe40003f25270 */
[----:B------:R-:W1:Y:S02]  /*a9b0*/  SYNCS.PHASECHK.TRANS64.TRYWAIT P2, [R3+URZ+0x31c40], R2 ;  /* 0x031c4002030075a7 */ /* 0x000e64000804017f */
[----:B-1----:R-:W-:Y:S09]  /*a9c0*/  @!P2 BRA `(.L_x_8306) ;  /* 0x0000001c0054a947 */ /* 0x002ff20003800000 */
.L_x_8352:
[----:B------:R-:W-:Y:S05]  /*a9d0*/  @P1 BRA `(.L_x_8307) ;  /* 0x0000000000141947 */ /* 0x000fea0003800000 */
[----:B------:R-:W-:Y:S01]  /*a9e0*/  ISETP.NE.AND P2, PT, R27, RZ, PT ;  /* 0x000000ff1b00720c */ /* 0x000fe20003f45270 */
[----:B-1----:R-:W-:-:S04]  /*a9f0*/  IMAD.MOV.U32 R2, RZ, RZ, 0x6c00 ;  /* 0x00006c00ff027424 */ /* 0x002fc800078e00ff */
[----:B------:R2:W-:Y:S08]  /*aa00*/  SYNCS.ARRIVE.TRANS64 RZ, [R3+URZ+0x31c30], R2 ;  /* 0x031c300203ff79a7 */ /* 0x0005f0000800003f */
[----:B------:R-:W-:Y:S05]  /*aa10*/  @!P2 BRA `(.L_x_8307) ;  /* 0x000000000004a947 */ /* 0x000fea0003800000 */
[----:B------:R-:W-:Y:S01]  /*aa20*/  BPT.TRAP 0x1 ;  /* 0x000000040000795c */ /* 0x000fe20000300000 */
.L_x_8307:
[----:B-12---:R-:W-:Y:S01]  /*aa30*/  IMAD R2, R12, 0x6c00, R23 ;  /* 0x00006c000c027824 */ /* 0x006fe200078e0217 */
        /* <DEDUP_REMOVED lines=29> */
.L_x_8353:
[----:B------:R-:W-:Y:S05]  /*ac10*/  @P1 BRA `(.L_x_8309) ;  /* 0x0000000000181947 */ /* 0x000fea0003800000 */
[----:B------:R-:W-:Y:S01]  /*ac20*/  ISETP.NE.AND P1, PT, R27, RZ, PT ;  /* 0x000000ff1b00720c */ /* 0x000fe20003f25270 */
[----:B-1----:R-:W-:Y:S02]  /*ac30*/  IMAD R2, R16, 0x8, R23 ;  /* 0x0000000810027824 */ /* 0x002fe400078e0217 */
[----:B------:R-:W-:-:S04]  /*ac40*/  IMAD.MOV.U32 R3, RZ, RZ, 0x6c00 ;  /* 0x00006c00ff037424 */ /* 0x000fc800078e00ff */
[----:B------:R2:W-:Y:S06]  /*ac50*/  SYNCS.ARRIVE.TRANS64 RZ, [R2+URZ+0x31c50], R3 ;  /* 0x031c500302ff79a7 */ /* 0x0005ec000800003f */
[----:B------:R-:W-:Y:S05]  /*ac60*/  @!P1 BRA `(.L_x_8309) ;  /* 0x0000000000049947 */ /* 0x000fea0003800000 */
[----:B------:R-:W-:Y:S01]  /*ac70*/  BPT.TRAP 0x1 ;  /* 0x000000040000795c */ /* 0x000fe20000300000 */
.L_x_8309:
[--C-:B--2---:R-:W-:Y:S01]  /*ac80*/  IMAD R3, R16, 0x6c00, R23.reuse ;  /* 0x00006c0010037824 */ /* 0x104fe200078e0217 */
[----:B------:R-:W-:Y:S01]  /*ac90*/  R2UR UR11, R18 ;  /* 0x00000000120b72ca */ /* 0x000fe200000e0000 */
        /* <DEDUP_REMOVED lines=12> */
[----:B------:R-:W-:Y:S01]  /*ad60*/  UIMAD UR11, UR11, 0x90, URZ ;  /* 0x000000900b0b78a4 */ /* 0x000fe2000f8e023f */
[----:B------:R-:W-:-:S03]  /*ad70*/  IMAD.MOV.U32 R18, RZ, RZ, R9 ;  /* 0x000000ffff127224 */ /* 0x000fc600078e0009 */
[----:B------:R-:W-:Y:S02]  /*ad80*/  UIADD3 UR8, UR15, 0x200, URZ ;  /* 0x000002000f087890 */ /* 0x000fe4000fffe03f */
        /* <DEDUP_REMOVED lines=12> */
.L_x_8304:
[----:B------:R-:W-:Y:S05]  /*ae50*/  BSYNC B0 ;  /* 0x0000000000007941 */ /* 0x000fea0003800000 */
.L_x_8303:
[----:B------:R-:W-:Y:S02]  /*ae60*/  VIADD R9, R24, 0xfffffffd ;  /* 0xfffffffd18097836 */ /* 0x000fe40000000000 */
[----:B------:R-:W-:Y:S02]  /*ae70*/  IMAD.MOV.U32 R16, RZ, RZ, R12 ;  /* 0x000000ffff107224 */ /* 0x000fe400078e000c */
[----:B------:R-:W-:-:S07]  /*ae80*/  IMAD.MOV.U32 R17, RZ, RZ, R13 ;  /* 0x000000ffff117224 */ /* 0x000fce00078e000d */
.L_x_8302:
[----:B------:R-:W-:Y:S01]  /*ae90*/  IMAD.MOV R11, RZ, RZ, -R11 ;  /* 0x000000ffff0b7224 */ /* 0x000fe200078e0a0b */
[----:B------:R-:W-:Y:S04]  /*aea0*/  BSSY B0, `(.L_x_8301) ;  /* 0x00000e0000007945 */ /* 0x000fe80003800000 */
[----:B------:R-:W-:-:S13]  /*aeb0*/  ISETP.NE.AND P1, PT, R10, R11, PT ;  /* 0x0000000b0a00720c */ /* 0x000fda0003f25270 */
[----:B------:R-:W-:Y:S05]  /*aec0*/  @!P1 BRA `(.L_x_8310) ;  /* 0x0000000c00749947 */ /* 0x000fea0003800000 */
[----:B------:R-:W-:-:S07]  /*aed0*/  IMAD.MOV.U32 R4, RZ, RZ, R7 ;  /* 0x000000ffff047224 */ /* 0x000fce00078e0007 */
.L_x_8325:
[----:B------:R-:W-:Y:S01]  /*aee0*/  VIADD R10, R16, 0x1 ;  /* 0x00000001100a7836 */ /* 0x000fe20000000000 */
[----:B------:R-:W-:Y:S04]  /*aef0*/  BSSY B1, `(.L_x_8311) ;  /* 0x000006a000017945 */ /* 0x000fe80003800000 */
[----:B------:R-:W-:-:S04]  /*af00*/  ISETP.NE.AND P1, PT, R10, 0x2, PT ;  /* 0x000000020a00780c */ /* 0x000fc80003f25270 */
[----:B-12---:R-:W-:Y:S02]  /*af10*/  SEL R2, RZ, 0x1, P1 ;  /* 0x00000001ff027807 */ /* 0x006fe40000800000 */
[----:B------:R-:W-:Y:S02]  /*af20*/  SEL R10, R10, RZ, P1 ;  /* 0x000000ff0a0a7207 */ /* 0x000fe40000800000 */
[----:B------:R-:W-:Y:S01]  /*af30*/  LOP3.LUT R11, R17, R2, RZ, 0x3c, !PT ;  /* 0x00000002110b7212 */ /* 0x000fe200078e3cff */
[----:B------:R-:W-:Y:S06]  /*af40*/  @!P6 BRA `(.L_x_8312) ;  /* 0x000000040090e947 */ /* 0x000fec0003800000 */
[----:B-1----:R-:W-:Y:S01]  /*af50*/  IMAD.MOV.U32 R12, RZ, RZ, R9 ;  /* 0x000000ffff0c7224 */ /* 0x002fe200078e0009 */
[----:B------:R-:W-:Y:S06]  /*af60*/  @!P0 BRA `(.L_x_8313) ;  /* 0x0000000000508947 */ /* 0x000fec0003800000 */
[----:B------:R-:W1:Y:S01]  /*af70*/  LDC R12, c[0x0][0x41c] ;  /* 0x00010700ff0c7b82 */ /* 0x000e620000000800 */
[----:B------:R-:W-:Y:S01]  /*af80*/  IMAD.MOV.U32 R13, RZ, RZ, R9 ;  /* 0x000000ffff0d7224 */ /* 0x000fe200078e0009 */
[----:B------:R-:W-:Y:S01]  /*af90*/  ULDC.64 UR4, c[0x0][0x408] ;  /* 0x0001020000047ab9 */ /* 0x000fe20000000a00 */
[----:B------:R-:W-:Y:S01]  /*afa0*/  ULDC.64 UR6, c[0x0][0x208] ;  /* 0x0000820000067ab9 */ /* 0x000fe20000000a00 */
[----:B------:R-:W-:-:S04]  /*afb0*/  IMAD R15, R8, UR4, RZ ;  /* 0x00000004080f7c24 */ /* 0x000fc8000f8e02ff */
[----:B------:R-:W2:Y:S01]  /*afc0*/  LDC.64 R4, c[0x0][0x3f8] ;  /* 0x0000fe00ff047b82 */ /* 0x000ea20000000a00 */
        /* <DEDUP_REMOVED lines=9> */
[----:B--2---:R-:W-:-:S04]  /*b060*/  LEA R4, P1, R2, R4, 0x2 ;  /* 0x0000000402047211 */ /* 0x004fc800078210ff */
[----:B------:R-:W-:-:S05]  /*b070*/  LEA.HI.X R5, R2, R5, R3, 0x2, P1 ;  /* 0x0000000502057211 */ /* 0x000fca00008f1403 */
[----:B------:R1:W5:Y:S01]  /*b080*/  LDG.E R4, desc[UR6][R4.64] ;  /* 0x0000000604047981 */ /* 0x000362000c1e1900 */
[----:B------:R-:W-:-:S04]  /*b090*/  IMAD.MOV R2, RZ, RZ, -R13 ;  /* 0x000000ffff027224 */ /* 0x000fc800078e0a0d */
[----:B------:R-:W-:-:S07]  /*b0a0*/  IMAD R12, R12, R2, R9 ;  /* 0x000000020c0c7224 */ /* 0x000fce00078e0209 */
.L_x_8313:
[----:B------:R-:W1:Y:S01]  /*b0b0*/  S2R R2, SR_TID.X ;  /* 0x0000000000027919 */ /* 0x000e620000002100 */
[----:B------:R-:W-:Y:S01]  /*b0c0*/  IMAD R3, R10, 0x8, R23 ;  /* 0x000000080a037824 */ /* 0x000fe200078e0217 */
[----:B-1----:R-:W-:Y:S02]  /*b0d0*/  LOP3.LUT R5, R2, 0x7f, RZ, 0xc0, !PT ;  /* 0x0000007f02057812 */ /* 0x002fe400078ec0ff */
[----:B------:R-:W-:Y:S02]  /*b0e0*/  SHF.L.U32 R2, R11, 0x1f, RZ ;  /* 0x0000001f0b027819 */ /* 0x000fe400000006ff */
[----:B------:R-:W-:Y:S02]  /*b0f0*/  ISETP.NE.AND P1, PT, R5, RZ, PT ;  /* 0x000000ff0500720c */ /* 0x000fe40003f25270 */
[----:B------:R-:W1:Y:S02]  /*b100*/  SYNCS.PHASECHK.TRANS64.TRYWAIT P2, [R3+URZ+0x31c40], R2 ;  /* 0x031c4002030075a7 */ /* 0x000e64000804017f */
[----:B-1----:R-:W-:Y:S09]  /*b110*/  @!P2 BRA `(.L_x_8314) ;  /* 0x0000001400a8a947 */ /* 0x002ff20003800000 */
.L_x_8354:
[----:B------:R-:W-:Y:S05]  /*b120*/  @P1 BRA `(.L_x_8315) ;  /* 0x0000000000141947 */ /* 0x000fea0003800000 */
[----:B------:R-:W-:Y:S01]  /*b130*/  ISETP.NE.AND P2, PT, R27, RZ, PT ;  /* 0x000000ff1b00720c */ /* 0x000fe20003f45270 */
[----:B-1----:R-:W-:-:S04]  /*b140*/  IMAD.MOV.U32 R2, RZ, RZ, 0x6c00 ;  /* 0x00006c00ff027424 */ /* 0x002fc800078e00ff */
[----:B------:R2:W-:Y:S08]  /*b150*/  SYNCS.ARRIVE.TRANS64 RZ, [R3+URZ+0x31c30], R2 ;  /* 0x031c300203ff79a7 */ /* 0x0005f0000800003f */
[----:B------:R-:W-:Y:S05]  /*b160*/  @!P2 BRA `(.L_x_8315) ;  /* 0x000000000004a947 */ /* 0x000fea0003800000 */
[----:B------:R-:W-:Y:S01]  /*b170*/  BPT.TRAP 0x1 ;  /* 0x000000040000795c */ /* 0x000fe20000300000 */
.L_x_8315:
        /* <DEDUP_REMOVED lines=30> */
.L_x_8355:
[----:B------:R-:W-:Y:S05]  /*b360*/  @P1 BRA `(.L_x_8317) ;  /* 0x0000000000141947 */ /* 0x000fea0003800000 */
[----:B------:R-:W-:Y:S01]  /*b370*/  ISETP.NE.AND P1, PT, R27, RZ, PT ;  /* 0x000000ff1b00720c */ /* 0x000fe20003f25270 */
[----:B------:R-:W-:-:S04]  /*b380*/  IMAD.MOV.U32 R3, RZ, RZ, 0x6c00 ;  /* 0x00006c00ff037424 */ /* 0x000fc800078e00ff */
[----:B------:R2:W-:Y:S08]  /*b390*/  SYNCS.ARRIVE.TRANS64 RZ, [R2+URZ+0x50], R3 ;  /* 0x0000500302ff79a7 */ /* 0x0005f0000800003f */
[----:B------:R-:W-:Y:S05]  /*b3a0*/  @!P1 BRA `(.L_x_8317) ;  /* 0x0000000000049947 */ /* 0x000fea0003800000 */
[----:B------:R-:W-:Y:S01]  /*b3b0*/  BPT.TRAP 0x1 ;  /* 0x000000040000795c */ /* 0x000fe20000300000 */
.L_x_8317:
        /* <DEDUP_REMOVED lines=22> */
[----:B---3--:R-:W-:Y:S01]  /*b520*/  UMOV UR8, UR15 ;  /* 0x0000000f00087c82 */ /* 0x008fe20008000000 */
[----:B------:R-:W-:Y:S02]  /*b530*/  UMOV UR10, UR17 ;  /* 0x00000011000a7c82 */ /* 0x000fe40008000000 */
[----:B------:R3:W-:Y:S02]  /*b540*/  UTMALDG.4D [UR8], [UR4], desc[UR6] ;  /* 0x00000608040075b4 */ /* 0x0007e40008019000 */
[----:B---3--:R-:W-:Y:S01]  /*b550*/  UMOV UR8, UR16 ;  /* 0x0000001000087c82 */ /* 0x008fe20008000000 */
[----:B------:R-:W-:-:S02]  /*b560*/  UMOV UR10, UR14 ;  /* 0x0000000e000a7c82 */ /* 0x000fc40008000000 */
[----:B------:R3:W-:Y:S02]  /*b570*/  UTMALDG.4D [UR8], [UR4], desc[UR6] ;  /* 0x00000608040075b4 */ /* 0x0007e40008019000 */
[----:B---3--:R-:W-:Y:S01]  /*b580*/  NOP ;  /* 0x0000000000007918 */ /* 0x008fe20000000000 */
.L_x_8312:
[----:B------:R-:W-:Y:S05]  /*b590*/  BSYNC B1 ;  /* 0x0000000000017941 */ /* 0x000fea0003800000 */
.L_x_8311:
        /* <DEDUP_REMOVED lines=29> */
.L_x_8320:
[----:B------:R-:W1:Y:S01]  /*b770*/  S2R R2, SR_TID.X ;  /* 0x0000000000027919 */ /* 0x000e620000002100 */
[----:B------:R-:W-:Y:S02]  /*b780*/  SHF.L.U32 R3, R17, 0x1f, RZ ;  /* 0x0000001f11037819 */ /* 0x000fe400000006ff */
[----:B-1----:R-:W-:Y:S01]  /*b790*/  LOP3.LUT R5, R2, 0x7f, RZ, 0xc0, !PT ;  /* 0x0000007f02057812 */ /* 0x002fe200078ec0ff */
[----:B------:R-:W-:-:S03]  /*b7a0*/  IMAD R2, R16, 0x8, R23 ;  /* 0x0000000810027824 */ /* 0x000fc600078e0217 */
[----:B------:R-:W-:Y:S01]  /*b7b0*/  ISETP.NE.AND P1, PT, R5, RZ, PT ;  /* 0x000000ff0500720c */ /* 0x000fe20003f25270 */
[----:B------:R-:W1:Y:S02]  /*b7c0*/  SYNCS.PHASECHK.TRANS64.TRYWAIT P2, [R2+URZ+0x31c40], R3 ;  /* 0x031c4003020075a7 */ /* 0x000e64000804017f */
[----:B-1----:R-:W-:Y:S10]  /*b7d0*/  @!P2 BRA `(.L_x_8321) ;  /* 0x000000100020a947 */ /* 0x002ff40003800000 */
.L_x_8356:
[----:B------:R-:W-:Y:S05]  /*b7e0*/  @P1 BRA `(.L_x_8322) ;  /* 0x0000000000141947 */ /* 0x000fea0003800000 */
[----:B------:R-:W-:Y:S01]  /*b7f0*/  ISETP.NE.AND P2, PT, R27, RZ, PT ;  /* 0x000000ff1b00720c */ /* 0x000fe20003f45270 */
[----:B-1----:R-:W-:-:S04]  /*b800*/  IMAD.MOV.U32 R3, RZ, RZ, 0x6c00 ;  /* 0x00006c00ff037424 */ /* 0x002fc800078e00ff */
[----:B------:R2:W-:Y:S08]  /*b810*/  SYNCS.ARRIVE.TRANS64 RZ, [R2+URZ+0x31c30], R3 ;  /* 0x031c300302ff79a7 */ /* 0x0005f0000800003f */
[----:B------:R-:W-:Y:S05]  /*b820*/  @!P2 BRA `(.L_x_8322) ;  /* 0x000000000004a947 */ /* 0x000fea0003800000 */
[----:B------:R-:W-:Y:S01]  /*b830*/  BPT.TRAP 0x1 ;  /* 0x000000040000795c */ /* 0x000fe20000300000 */
.L_x_8322:
[----:B-12---:R-:W-:Y:S01]  /*b840*/  IMAD R2, R16, 0x6c00, R23 ;  /* 0x00006c0010027824 */ /* 0x006fe200078e0217 */
[----:B------:R-:W-:Y:S01]  /*b850*/  R2UR UR11, R13 ;  /* 0x000000000d0b72ca */ /* 0x000fe200000e0000 */
[----:B------:R-:W-:Y:S01]  /*b860*/  VIADD R3, R23, 0x31c00 ;  /* 0x00031c0017037836 */ /* 0x000fe20000000000 */
[----:B------:R-:W-:Y:S01]  /*b870*/  UIADD3 UR4, UP0, UR36, 0x370, URZ ;  /* 0x0000037024047890 */ /* 0x000fe2000ff1e03f */
[----:B------:R-:W-:Y:S01]  /*b880*/  R2UR UR12, R0 ;  /* 0x00000000000c72ca */ /* 0x000fe200000e0000 */
[----:B------:R-:W-:Y:S01]  /*b890*/  UMOV UR10, URZ ;  /* 0x0000003f000a7c82 */ /* 0x000fe20008000000 */
[----:B------:R-:W-:Y:S01]  /*b8a0*/  R2UR UR8, R2 ;  /* 0x00000000020872ca */ /* 0x000fe200000e0000 */
[--C-:B------:R-:W-:Y:S01]  /*b8b0*/  IMAD R2, R16, 0x8, R3.reuse ;  /* 0x0000000810027824 */ /* 0x100fe200078e0203 */
[----:B-----5:R-:W-:Y:S01]  /*b8c0*/  R2UR UR13, R4 ;  /* 0x00000000040d72ca */ /* 0x020fe200000e0000 */
[----:B------:R-:W-:Y:S01]  /*b8d0*/  UIADD3.X UR5, URZ, UR37, URZ, UP0, !UPT ;  /* 0x000000253f057290 */ /* 0x000fe200087fe43f */
[----:B------:R-:W-:Y:S01]  /*b8e0*/  SHF.L.U32 R11, R11, 0x1f, RZ ;  /* 0x0000001f0b0b7819 */ /* 0x000fe200000006ff */
[----:B------:R-:W-:Y:S01]  /*b8f0*/  UMOV UR6, 0x0 ;  /* 0x0000000000067882 */ /* 0x000fe20000000000 */
[----:B------:R-:W-:Y:S01]  /*b900*/  R2UR UR9, R2 ;  /* 0x00000000020972ca */ /* 0x000fe200000e0000 */
[----:B------:R-:W-:Y:S01]  /*b910*/  UMOV UR7, 0x14f00000 ;  /* 0x14f0000000077882 */ /* 0x000fe20000000000 */
[----:B------:R-:W-:Y:S01]  /*b920*/  UIMAD UR11, UR11, 0x90, URZ ;  /* 0x000000900b0b78a4 */ /* 0x000fe2000f8e023f */
[----:B------:R-:W-:Y:S01]  /*b930*/  IMAD R2, R10, 0x8, R3 ;  /* 0x000000080a027824 */ /* 0x000fe200078e0203 */
[----:B------:R-:W-:Y:S01]  /*b940*/  UMOV UR17, 0x20 ;  /* 0x0000002000117882 */ /* 0x000fe20000000000 */
[----:B------:R-:W-:-:S02]  /*b950*/  UMOV UR18, 0x40 ;  /* 0x0000004000127882 */ /* 0x000fc40000000000 */
[----:B------:R-:W-:Y:S02]  /*b960*/  UIADD3 UR14, UR8, 0x16a00, URZ ;  /* 0x00016a00080e7890 */ /* 0x000fe4000fffe03f */
[----:B------:R-:W-:Y:S02]  /*b970*/  UIADD3 UR15, UR8, 0x18e00, URZ ;  /* 0x00018e00080f7890 */ /* 0x000fe4000fffe03f */
[----:B------:R-:W-:Y:S02]  /*b980*/  UIADD3 UR16, UR8, 0x1b200, URZ ;  /* 0x0001b20008107890 */ /* 0x000fe4000fffe03f */
[----:B------:R-:W-:Y:S01]  /*b990*/  UIADD3 UR9, UR9, 0x30, URZ ;  /* 0x0000003009097890 */ /* 0x000fe2000fffe03f */
[----:B------:R-:W-:-:S08]  /*b9a0*/  UMOV UR8, UR14 ;  /* 0x0000000e00087c82 */ /* 0x000fd00008000000 */
        /* <DEDUP_REMOVED lines=9> */
.L_x_8357:
[----:B------:R-:W-:Y:S05]  /*ba40*/  @P1 BRA `(.L_x_8324) ;  /* 0x0000000000141947 */ /* 0x000fea0003800000 */
[----:B------:R-:W-:Y:S01]  /*ba50*/  ISETP.NE.AND P1, PT, R27, RZ, PT ;  /* 0x000000ff1b00720c */ /* 0x000fe20003f25270 */
[----:B------:R-:W-:-:S04]  /*ba60*/  IMAD.MOV.U32 R3, RZ, RZ, 0x6c00 ;  /* 0x00006c00ff037424 */ /* 0x000fc800078e00ff */
[----:B------:R2:W-:Y:S08]  /*ba70*/  SYNCS.ARRIVE.TRANS64 RZ, [R2+URZ+0x50], R3 ;  /* 0x0000500302ff79a7 */ /* 0x0005f0000800003f */
[----:B------:R-:W-:Y:S05]  /*ba80*/  @!P1 BRA `(.L_x_8324) ;  /* 0x0000000000049947 */ /* 0x000fea0003800000 */
[----:B------:R-:W-:Y:S01]  /*ba90*/  BPT.TRAP 0x1 ;  /* 0x000000040000795c */ /* 0x000fe20000300000 */
.L_x_8324:
        /* <DEDUP_REMOVED lines=18> */
[----:B------:R-:W-:-:S05]  /*bbc0*/  UIADD3 UR15, UR15, 0x4a00, URZ ;  /* 0x00004a000f0f7890 */ /* 0x000fca000fffe03f */
[----:B------:R3:W-:Y:S02]  /*bbd0*/  UTMALDG.4D [UR8], [UR4], desc[UR6] ;  /* 0x00000608040075b4 */ /* 0x0007e40008019000 */
[----:B---3--:R-:W-:Y:S01]  /*bbe0*/  UMOV UR8, UR14 ;  /* 0x0000000e00087c82 */ /* 0x008fe20008000000 */
[----:B------:R-:W-:Y:S01]  /*bbf0*/  UMOV UR10, UR16 ;  /* 0x00000010000a7c82 */ /* 0x000fe20008000000 */
[----:B------:R-:W-:Y:S01]  /*bc00*/  UMOV UR14, 0x40 ;  /* 0x00000040000e7882 */ /* 0x000fe20000000000 */
[----:B------:R3:W-:Y:S02]  /*bc10*/  UTMALDG.4D [UR8], [UR4], desc[UR6] ;  /* 0x00000608040075b4 */ /* 0x0007e40008019000 */
[----:B---3--:R-:W-:Y:S01]  /*bc20*/  UMOV UR8, UR15 ;  /* 0x0000000f00087c82 */ /* 0x008fe20008000000 */
[----:B------:R-:W-:Y:S02]  /*bc30*/  UMOV UR10, UR14 ;  /* 0x0000000e000a7c82 */ /* 0x000fe40008000000 */
[----:B------:R3:W-:Y:S02]  /*bc40*/  UTMALDG.4D [UR8], [UR4], desc[UR6] ;  /* 0x00000608040075b4 */ /* 0x0007e40008019000 */
[----:B---3--:R-:W-:Y:S01]  /*bc50*/  NOP ;  /* 0x0000000000007918 */ /* 0x008fe20000000000 */
.L_x_8319:
[----:B------:R-:W-:Y:S05]  /*bc60*/  BSYNC B1 ;  /* 0x0000000000017941 */ /* 0x000fea0003800000 */
.L_x_8318:
[C---:B------:R-:W-:Y:S01]  /*bc70*/  ISETP.GT.AND P1, PT, R9.reuse, 0x1, PT ;  /* 0x000000010900780c */ /* 0x040fe20003f24270 */
[----:B------:R-:W-:-:S12]  /*bc80*/  VIADD R9, R9, 0xfffffffe ;  /* 0xfffffffe09097836 */ /* 0x000fd80000000000 */
[----:B------:R-:W-:Y:S05]  /*bc90*/  @P1 BRA `(.L_x_8325) ;  /* 0xfffffff000901947 */ /* 0x000fea000383ffff */
.L_x_8310:
[----:B------:R-:W-:Y:S05]  /*bca0*/  BSYNC B0 ;  /* 0x0000000000007941 */ /* 0x000fea0003800000 */
.L_x_8301:
[----:B------:R-:W-:Y:S04]  /*bcb0*/  BSSY B0, `(.L_x_8326) ;  /* 0x000002a000007945 */ /* 0x000fe80003800000 */
[----:B------:R-:W-:Y:S05]  /*bcc0*/  @!P6 BRA `(.L_x_8327) ;  /* 0x0000000000a0e947 */ /* 0x000fea0003800000 */
[----:B-12---:R-:W1:Y:S01]  /*bcd0*/  S2R R2, SR_TID.X ;  /* 0x0000000000027919 */ /* 0x006e620000002100 */
[----:B------:R-:W-:Y:S01]  /*bce0*/  IMAD R3, R16, 0x8, R23 ;  /* 0x0000000810037824 */ /* 0x000fe200078e0217 */
[----:B-1----:R-:W-:Y:S02]  /*bcf0*/  LOP3.LUT R4, R2, 0x7f, RZ, 0xc0, !PT ;  /* 0x0000007f02047812 */ /* 0x002fe400078ec0ff */
[----:B------:R-:W-:Y:S02]  /*bd00*/  SHF.L.U32 R2, R17, 0x1f, RZ ;  /* 0x0000001f11027819 */ /* 0x000fe400000006ff */
[----:B------:R-:W-:Y:S02]  /*bd10*/  ISETP.NE.AND P1, PT, R4, RZ, PT ;  /* 0x000000ff0400720c */ /* 0x000fe40003f25270 */
[----:B------:R-:W1:Y:S02]  /*bd20*/  SYNCS.PHASECHK.TRANS64.TRYWAIT P0, [R3+URZ+0x31c60], R2 ;  /* 0x031c6002030075a7 */ /* 0x000e64000800017f */
[----:B-1----:R-:W-:Y:S09]  /*bd30*/  @!P0 BRA `(.L_x_8328) ;  /* 0x0000000800f08947 */ /* 0x002ff20003800000 */
.L_x_8358:
[----:B------:R-:W-:Y:S05]  /*bd40*/  @P1 BRA `(.L_x_8329) ;  /* 0x0000000000141947 */ /* 0x000fea0003800000 */
[----:B------:R-:W-:Y:S01]  /*bd50*/  ISETP.NE.AND P0, PT, R27, RZ, PT ;  /* 0x000000ff1b00720c */ /* 0x000fe20003f05270 */
[----:B-1----:R-:W-:-:S04]  /*bd60*/  IMAD.MOV.U32 R2, RZ, RZ, 0x6c00 ;  /* 0x00006c00ff027424 */ /* 0x002fc800078e00ff */
[----:B------:R2:W-:Y:S08]  /*bd70*/  SYNCS.ARRIVE.TRANS64 RZ, [R3+URZ+0x31c50], R2 ;  /* 0x031c500203ff79a7 */ /* 0x0005f0000800003f */
[----:B------:R-:W-:Y:S05]  /*bd80*/  @!P0 BRA `(.L_x_8329) ;  /* 0x0000000000048947 */ /* 0x000fea0003800000 */
[----:B------:R-:W-:Y:S01]  /*bd90*/  BPT.TRAP 0x1 ;  /* 0x000000040000795c */ /* 0x000fe20000300000 */
.L_x_8329:
        /* <DEDUP_REMOVED lines=27> */
.L_x_8327:
[----:B------:R-:W-:Y:S05]  /*bf50*/  BSYNC B0 ;  /* 0x0000000000007941 */ /* 0x000fea0003800000 */
.L_x_8326:
[----:B------:R-:W-:Y:S01]  /*bf60*/  VIADD R26, R26, UR38 ;  /* 0x000000261a1a7c36 */ /* 0x000fe20008000000 */
[----:B------:R-:W-:Y:S01]  /*bf70*/  ULDC UR4, c[0x0][0xda4] ;  /* 0x0003690000047ab9 */ /* 0x000fe20000000800 */
[----:B------:R-:W-:Y:S02]  /*bf80*/  VIADD R16, R16, 0x1 ;  /* 0x0000000110107836 */ /* 0x000fe40000000000 */
[----:B------:R-:W-:Y:S01]  /*bf90*/  VIADD R29, R29, 0x1 ;  /* 0x000000011d1d7836 */ /* 0x000fe20000000000 */
[----:B------:R-:W-:Y:S02]  /*bfa0*/  ISETP.GE.AND P1, PT, R26, UR4, PT ;  /* 0x000000041a007c0c */ /* 0x000fe4000bf26270 */
[----:B------:R-:W-:-:S04]  /*bfb0*/  ISETP.NE.AND P0, PT, R16, 0x2, PT ;  /* 0x000000021000780c */ /* 0x000fc80003f05270 */
[----:B------:R-:W-:Y:S02]  /*bfc0*/  SEL R0, RZ, 0x1, P0 ;  /* 0x00000001ff007807 */ /* 0x000fe40000000000 */
[----:B------:R-:W-:Y:S02]  /*bfd0*/  SEL R16, R16, RZ, P0 ;  /* 0x000000ff10107207 */ /* 0x000fe40000000000 */
[----:B------:R-:W-:-:S03]  /*bfe0*/  LOP3.LUT R17, R17, R0, RZ, 0x3c, !PT ;  /* 0x0000000011117212 */ /* 0x000fc600078e3cff */
[----:B------:R-:W-:Y:S05]  /*bff0*/  @!P1 BRA `(.L_x_8330) ;  /* 0xffffffd400c09947 */ /* 0x000fea000383ffff */
[----:B------:R-:W-:-:S07]  /*c000*/  LOP3.LUT R29, R29, 0x1, RZ, 0xc, !PT ;  /* 0x000000011d1d7812 */ /* 0x000fce00078e0cff */
.L_x_8286:
[----:B-12---:R-:W1:Y:S01]  /*c010*/  S2R R3, SR_CgaCtaId ;  /* 0x0000000000037919 */ /* 0x006e620000008800 */
[----:B------:R-:W-:Y:S01]  /*c020*/  MOV R0, 0x400 ;  /* 0x0000040000007802 */ /* 0x000fe20000000f00 */
[----:B------:R-:W-:Y:S01]  /*c030*/  BSSY B0, `(.L_x_8331) ;  /* 0x0000005000007945 */ /* 0x000fe20003800000 */
[----:B------:R-:W-:Y:S02]  /*c040*/  SHF.L.U32 R29, R29, 0x1f, RZ ;  /* 0x0000001f1d1d7819 */ /* 0x000fe400000006ff */
[----:B-1----:R-:W-:-:S04]  /*c050*/  LEA R8, R3, R0, 0x18 ;  /* 0x0000000003087211 */ /* 0x002fc800078ec0ff */
[----:B------:R-:W1:Y:S02]  /*c060*/  SYNCS.PHASECHK.TRANS64.TRYWAIT P0, [R8+URZ+0x31c20], R29 ;  /* 0x031c201d080075a7 */ /* 0x000e64000800017f */
[----:B-1----:R-:W-:Y:S05]  /*c070*/  @!P0 BRA `(.L_x_8332) ;  /* 0x0000000800348947 */ /* 0x002fea0003800000 */
.L_x_8359:
[----:B------:R-:W-:Y:S05]  /*c080*/  BSYNC B0 ;  /* 0x0000000000007941 */ /* 0x000fea0003800000 */
.L_x_8331:
[----:B------:R-:W-:-:S03]  /*c090*/  UMOV UR4, 0xffffffff ;  /* 0xffffffff00047882 */ /* 0x000fc60000000000 */
[----:B------:R-:W-:Y:S05]  /*c0a0*/  BRA.DIV UR4, `(.L_x_8333) ;  /* 0x0000000a043c7947 */ /* 0x000fea000b800000 */
[----:B------:R-:W2:Y:S02]  /*c0b0*/  S2R R0, SR_TID.X ;  /* 0x0000000000007919 */ /* 0x000ea40000002100 */
[----:B--2---:R-:W-:-:S04]  /*c0c0*/  SHF.R.U32.HI R0, RZ, 0x5, R0 ;  /* 0x00000005ff007819 */ /* 0x004fc80000011600 */
[----:B------:R-:W-:-:S05]  /*c0d0*/  LOP3.LUT R0, R0, 0x3, RZ, 0xc0, !PT ;  /* 0x0000000300007812 */ /* 0x000fca00078ec0ff */
[----:B------:R2:W3:Y:S02]  /*c0e0*/  SHFL.IDX PT, R14, R0, RZ, 0x1f ;  /* 0x00001fff000e7589 */ /* 0x0004e400000e0000 */
.L_x_8362:
[----:B---3--:R-:W-:Y:S01]  /*c0f0*/  ISETP.NE.AND P0, PT, R14, RZ, PT ;  /* 0x000000ff0e00720c */ /* 0x008fe20003f05270 */
[----:B------:R-:W-:-:S12]  /*c100*/  BSSY B0, `(.L_x_8334) ;  /* 0x0000024000007945 */ /* 0x000fd80003800000 */
[----:B------:R-:W-:Y:S05]  /*c110*/  @P0 BRA `(.L_x_8335) ;  /* 0x0000000000880947 */ /* 0x000fea0003800000 */
[----:B------:R-:W-:-:S03]  /*c120*/  UMOV UR4, 0xffffffff ;  /* 0xffffffff00047882 */ /* 0x000fc60000000000 */
[----:B------:R-:W-:Y:S05]  /*c130*/  BRA.DIV UR4, `(.L_x_8336) ;  /* 0x0000000a044c7947 */ /* 0x000fea000b800000 */
[----:B------:R-:W-:-:S13]  /*c140*/  ELECT P6, URZ, PT ;  /* 0x00000000003f782f */ /* 0x000fda00038c0000 */
.L_x_8365:
[----:B------:R-:W-:Y:S05]  /*c150*/  @!P6 BRA `(.L_x_8335) ;  /* 0x000000000078e947 */ /* 0x000fea0003800000 */
[----:B--2---:R-:W2:Y:S02]  /*c160*/  LDL.LU R0, [R1] ;  /* 0x0000000001007983 */ /* 0x004ea40000300800 */
[----:B--2---:R-:W-:-:S04]  /*c170*/  LOP3.LUT R0, R0, 0x2, RZ, 0xfc, !PT ;  /* 0x0000000200007812 */ /* 0x004fc800078efcff */
[----:B------:R-:W-:-:S13]  /*c180*/  ISETP.NE.AND P2, PT, R0, 0x3, PT ;  /* 0x000000030000780c */ /* 0x000fda0003f45270 */
[----:B------:R-:W-:Y:S05]  /*c190*/  @!P2 BRA `(.L_x_8337) ;  /* 0x000000000004a947 */ /* 0x000fea0003800000 */
[----:B------:R-:W-:Y:S01]  /*c1a0*/  BPT.TRAP 0x1 ;  /* 0x000000040000795c */ /* 0x000fe20000300000 */
.L_x_8337:
[----:B------:R-:W-:Y:S01]  /*c1b0*/  VIADD R3, R8, 0x31c40 ;  /* 0x00031c4008037836 */ /* 0x000fe20000000000 */
[----:B------:R-:W-:Y:S01]  /*c1c0*/  SHF.L.U32 R4, R17, 0x1f, RZ ;  /* 0x0000001f11047819 */ /* 0x000fe200000006ff */
[C---:B------:R-:W-:Y:S02]  /*c1d0*/  VIADD R0, R16.reuse, 0x1 ;  /* 0x0000000110007836 */ /* 0x040fe40000000000 */
[----:B------:R-:W-:-:S03]  /*c1e0*/  IMAD R5, R16, 0x8, R3 ;  /* 0x0000000810057824 */ /* 0x000fc600078e0203 */
[C---:B------:R-:W-:Y:S01]  /*c1f0*/  ISETP.NE.AND P1, PT, R0.reuse, 0x2, PT ;  /* 0x000000020000780c */ /* 0x040fe20003f25270 */
[----:B------:R-:W2:Y:S03]  /*c200*/  SYNCS.PHASECHK.TRANS64.TRYWAIT P0, [R5+URZ], R4 ;  /* 0x00000004050075a7 */ /* 0x000ea6000800017f */
[----:B------:R-:W-:Y:S02]  /*c210*/  SEL R2, RZ, 0x1, P1 ;  /* 0x00000001ff027807 */ /* 0x000fe40000800000 */
[----:B------:R-:W-:Y:S02]  /*c220*/  SEL R6, R0, RZ, P1 ;  /* 0x000000ff00067207 */ /* 0x000fe40000800000 */
[----:B------:R-:W-:-:S03]  /*c230*/  LOP3.LUT R0, R17, R2, RZ, 0x3c, !PT ;  /* 0x0000000211007212 */ /* 0x000fc600078e3cff */
[----:B------:R-:W-:Y:S01]  /*c240*/  IMAD R3, R6, 0x8, R3 ;  /* 0x0000000806037824 */ /* 0x000fe200078e0203 */
[----:B------:R-:W-:Y:S01]  /*c250*/  SHF.L.U32 R0, R0, 0x1f, RZ ;  /* 0x0000001f00007819 */ /* 0x000fe200000006ff */
[----:B--2---:R-:W-:Y:S06]  /*c260*/  @!P0 BRA `(.L_x_8338) ;  /* 0x0000000800208947 */ /* 0x004fec0003800000 */
.L_x_8366:
[----:B------:R-:W3:Y:S02]  /*c270*/  SYNCS.PHASECHK.TRANS64.TRYWAIT P0, [R3+URZ], R0 ;  /* 0x00000000030075a7 */ /* 0x000ee4000800017f */
[----:B---3--:R-:W-:Y:S05]  /*c280*/  @!P0 BRA `(.L_x_8339) ;  /* 0x00000008002c8947 */ /* 0x008fea0003800000 */
.L_x_8367:
[----:B------:R-:W-:Y:S05]  /*c290*/  @!P2 BRA `(.L_x_8340) ;  /* 0x000000000004a947 */ /* 0x000fea0003800000 */
[----:B------:R-:W-:Y:S01]  /*c2a0*/  BPT.TRAP 0x1 ;  /* 0x000000040000795c */ /* 0x000fe20000300000 */
.L_x_8340:
[----:B---3--:R-:W-:-:S04]  /*c2b0*/  VIADD R3, R8, 0x31c60 ;  /* 0x00031c6008037836 */ /* 0x008fc80000000000 */
[----:B--2---:R-:W-:-:S04]  /*c2c0*/  IMAD R5, R16, 0x8, R3 ;  /* 0x0000000810057824 */ /* 0x004fc800078e0203 */
[----:B------:R-:W2:Y:S02]  /*c2d0*/  SYNCS.PHASECHK.TRANS64.TRYWAIT P0, [R5+URZ], R4 ;  /* 0x00000004050075a7 */ /* 0x000ea4000800017f */
[----:B--2---:R-:W-:Y:S05]  /*c2e0*/  @!P0 BRA `(.L_x_8341) ;  /* 0x0000000800288947 */ /* 0x004fea0003800000 */
.L_x_8368:
[----:B------:R-:W-:-:S07]  /*c2f0*/  IMAD R3, R6, 0x8, R3 ;  /* 0x0000000806037824 */ /* 0x000fce00078e0203 */
.L_x_8342:
[----:B---3--:R3:W4:Y:S02]  /*c300*/  SYNCS.PHASECHK.TRANS64.TRYWAIT P0, [R3+URZ], R0 ;  /* 0x00000000030075a7 */ /* 0x008724000800017f */
[----:B----4-:R-:W-:Y:S05]  /*c310*/  @!P0 NANOSLEEP.SYNCS 0x989680 ;  /* 0x009896800000895d */ /* 0x010fea0003900000 */
[----:B------:R-:W4:Y:S02]  /*c320*/  @!P0 SYNCS.PHASECHK.TRANS64 P0, [R3+URZ], R0 ;  /* 0x00000000030085a7 */ /* 0x000f24000800007f */
[----:B----4-:R-:W-:Y:S05]  /*c330*/  @!P0 BRA `(.L_x_8342) ;  /* 0xfffffffc00f08947 */ /* 0x010fea000383ffff */
.L_x_8335:
[----:B------:R-:W-:Y:S05]  /*c340*/  BSYNC B0 ;  /* 0x0000000000007941 */ /* 0x000fea0003800000 */
.L_x_8334:
[----:B------:R-:W-:Y:S05]  /*c350*/  EXIT ;  /* 0x000000000000794d */ /* 0x000fea0003800000 */
.L_x_8264:
[----:B-1----:R-:W-:-:S04]  /*c360*/  IMAD.U32 R3, RZ, RZ, UR39 ;  /* 0x00000027ff037e24 */ /* 0x002fc8000f8e00ff */
[----:B------:R1:W2:Y:S03]  /*c370*/  SYNCS.PHASECHK.TRANS64.TRYWAIT P1, [R3+URZ+0x31c00], R0 ;  /* 0x031c0000030075a7 */ /* 0x0002a6000802017f */
[----:B--2---:R-:W-:Y:S05]  /*c380*/  @!P1 NANOSLEEP.SYNCS 0x989680 ;  /* 0x009896800000995d */ /* 0x004fea0003900000 */
[----:B------:R-:W2:Y:S02]  /*c390*/  @!P1 SYNCS.PHASECHK.TRANS64 P1, [R3+URZ+0x31c00], R0 ;  /* 0x031c0000030095a7 */ /* 0x000ea4000802007f */
[----:B--2---:R-:W-:Y:S05]  /*c3a0*/  @!P1 BRA `(.L_x_8264) ;  /* 0xfffffffc00ec9947 */ /* 0x004fea000383ffff */
[----:B------:R-:W-:Y:S05]  /*c3b0*/  BRA `(.L_x_8343) ;  /* 0xffffff4c00a47947 */ /* 0x000fea000383ffff */
.L_x_8268:
[----:B--2---:R2:W3:Y:S02]  /*c3c0*/  SYNCS.PHASECHK.TRANS64.TRYWAIT P2, [R4+URZ+0x31c30], R3 ;  /* 0x031c3003040075a7 */ /* 0x0044e4000804017f */
[----:B---3--:R-:W-:Y:S05]  /*c3d0*/  @!P2 NANOSLEEP.SYNCS 0x989680 ;  /* 0x009896800000a95d */ /* 0x008fea0003900000 */
[----:B------:R-:W3:Y:S02]  /*c3e0*/  @!P2 SYNCS.PHASECHK.TRANS64 P2, [R4+URZ+0x31c30], R3 ;  /* 0x031c30030400a5a7 */ /* 0x000ee4000804007f */
[----:B---3--:R-:W-:Y:S05]  /*c3f0*/  @!P2 BRA `(.L_x_8268) ;  /* 0xfffffffc00f0a947 */ /* 0x008fea000383ffff */
[----:B------:R-:W-:Y:S05]  /*c400*/  BRA `(.L_x_8267) ;  /* 0xffffff4c00cc7947 */ /* 0x000fea000383ffff */
.L_x_8273:
[----:B---3--:R-:W-:-:S04]  /*c410*/  IMAD.U32 R3, RZ, RZ, UR4 ;  /* 0x00000004ff037e24 */ /* 0x008fc8000f8e00ff */
[----:B------:R3:W4:Y:S03]  /*c420*/  SYNCS.PHASECHK.TRANS64.TRYWAIT P2, [R3+URZ+0x31c30], R0 ;  /* 0x031c3000030075a7 */ /* 0x000726000804017f */
[----:B----4-:R-:W-:Y:S05]  /*c430*/  @!P2 NANOSLEEP.SYNCS 0x989680 ;  /* 0x009896800000a95d */ /* 0x010fea0003900000 */
[----:B------:R-:W4:Y:S02]  /*c440*/  @!P2 SYNCS.PHASECHK.TRANS64 P2, [R3+URZ+0x31c30], R0 ;  /* 0x031c30000300a5a7 */ /* 0x000f24000804007f */
[----:B----4-:R-:W-:Y:S05]  /*c450*/  @!P2 BRA `(.L_x_8273) ;  /* 0xfffffffc00eca947 */ /* 0x010fea000383ffff */
[----:B------:R-:W-:Y:S05]  /*c460*/  BRA `(.L_x_8270) ;  /* 0xffffff8400fc7947 */ /* 0x000fea000383ffff */
.L_x_8277:
[----:B--2---:R-:W-:-:S04]  /*c470*/  IMAD.U32 R3, RZ, RZ, UR4 ;  /* 0x00000004ff037e24 */ /* 0x004fc8000f8e00ff */
[----:B------:R2:W3:Y:S03]  /*c480*/  SYNCS.PHASECHK.TRANS64.TRYWAIT P2, [R3+URZ+0x31c50], R0 ;  /* 0x031c5000030075a7 */ /* 0x0004e6000804017f */
[----:B---3--:R-:W-:Y:S05]  /*c490*/  @!P2 NANOSLEEP.SYNCS 0x989680 ;  /* 0x009896800000a95d */ /* 0x008fea0003900000 */
[----:B------:R-:W3:Y:S02]  /*c4a0*/  @!P2 SYNCS.PHASECHK.TRANS64 P2, [R3+URZ+0x31c50], R0 ;  /* 0x031c50000300a5a7 */ /* 0x000ee4000804007f */
[----:B---3--:R-:W-:Y:S05]  /*c4b0*/  @!P2 BRA `(.L_x_8277) ;  /* 0xfffffffc00eca947 */ /* 0x008fea000383ffff */
[----:B------:R-:W-:Y:S05]  /*c4c0*/  BRA `(.L_x_8274) ;  /* 0xffffff9c00987947 */ /* 0x000fea000383ffff */
.L_x_8282:
[----:B----4-:R-:W-:-:S04]  /*c4d0*/  IMAD.U32 R5, RZ, RZ, UR12 ;  /* 0x0000000cff057e24 */ /* 0x010fc8000f8e00ff */
[----:B------:R4:W1:Y:S03]  /*c4e0*/  SYNCS.PHASECHK.TRANS64.TRYWAIT P0, [R5+URZ+0x31c50], R4 ;  /* 0x031c5004050075a7 */ /* 0x000866000800017f */
[----:B-1----:R-:W-:Y:S05]  /*c4f0*/  @!P0 NANOSLEEP.SYNCS 0x989680 ;  /* 0x009896800000895d */ /* 0x002fea0003900000 */
[----:B------:R-:W1:Y:S02]  /*c500*/  @!P0 SYNCS.PHASECHK.TRANS64 P0, [R5+URZ+0x31c50], R4 ;  /* 0x031c5004050085a7 */ /* 0x000e64000800007f */
[----:B-1----:R-:W-:Y:S05]  /*c510*/  @!P0 BRA `(.L_x_8282) ;  /* 0xfffffffc00ec8947 */ /* 0x002fea000383ffff */
[----:B------:R-:W-:Y:S05]  /*c520*/  BRA `(.L_x_8281) ;  /* 0xffffffbc00747947 */ /* 0x000fea000383ffff */
.L_x_8293:
        /* <DEDUP_REMOVED lines=11> */
.L_x_8345:
[----:B------:R-:W-:Y:S05]  /*c5e0*/  BSYNC B0 ;  /* 0x0000000000007941 */ /* 0x000fea0003800000 */
.L_x_8344:
[----:B------:R-:W-:Y:S05]  /*c5f0*/  BRA `(.L_x_8346) ;  /* 0xffffffd800947947 */ /* 0x000fea000383ffff */
.L_x_8294:
[----:B------:R-:W-:Y:S01]  /*c600*/  BSSY B0, `(.L_x_8347) ;  /* 0x0000006000007945 */ /* 0x000fe20003800000 */
[----:B------:R-:W-:-:S07]  /*c610*/  IMAD.MOV.U32 R15, RZ, RZ, -0x1 ;  /* 0xffffffffff0f7424 */ /* 0x000fce00078e00ff */
[----:B------:R-:W-:Y:S05]  /*c620*/  WARPSYNC.COLLECTIVE R15, `(.L_x_8348) ;  /* 0x000000000f0c7348 */ /* 0x000fea0003c00000 */
[----:B------:R-:W-:Y:S02]  /*c630*/  ELECT P6, UR62, PT ;  /* 0x00000000003e782f */ /* 0x000fe400038c0000 */
[----:B------:R-:W-:Y:S01]  /*c640*/  MOV R14, UR62 ;  /* 0x0000003e000e7c02 */ /* 0x000fe20008000f00 */
[----:B------:R-:W-:Y:S10]  /*c650*/  ENDCOLLECTIVE ;  /* 0x000000000000791b */ /* 0x000ff40003800000 */
.L_x_8348:
[----:B------:R-:W-:Y:S05]  /*c660*/  BSYNC B0 ;  /* 0x0000000000007941 */ /* 0x000fea0003800000 */
.L_x_8347:
[----:B------:R-:W-:Y:S05]  /*c670*/  BRA `(.L_x_8349) ;  /* 0xffffffd800887947 */ /* 0x000fea000383ffff */
.L_x_8297:
[----:B--2---:R2:W3:Y:S02]  /*c680*/  SYNCS.PHASECHK.TRANS64.TRYWAIT P1, [R5+URZ+0x31c40], R4 ;  /* 0x031c4004050075a7 */ /* 0x0044e4000802017f */
[----:B---3--:R-:W-:Y:S05]  /*c690*/  @!P1 NANOSLEEP.SYNCS 0x989680 ;  /* 0x009896800000995d */ /* 0x008fea0003900000 */
[----:B------:R-:W3:Y:S02]  /*c6a0*/  @!P1 SYNCS.PHASECHK.TRANS64 P1, [R5+URZ+0x31c40], R4 ;  /* 0x031c4004050095a7 */ /* 0x000ee4000802007f */
[----:B---3--:R-:W-:Y:S05]  /*c6b0*/  @!P1 BRA `(.L_x_8297) ;  /* 0xfffffffc00f09947 */ /* 0x008fea000383ffff */
[----:B------:R-:W-:Y:S05]  /*c6c0*/  BRA `(.L_x_8350) ;  /* 0xffffffd800ec7947 */ /* 0x000fea000383ffff */
.L_x_8300:
[----:B--2---:R2:W3:Y:S02]  /*c6d0*/  SYNCS.PHASECHK.TRANS64.TRYWAIT P1, [R23+URZ+0x31c20], R4 ;  /* 0x031c2004170075a7 */ /* 0x0044e4000802017f */
[----:B---3--:R-:W-:Y:S05]  /*c6e0*/  @!P1 NANOSLEEP.SYNCS 0x989680 ;  /* 0x009896800000995d */ /* 0x008fea0003900000 */
[----:B------:R-:W3:Y:S02]  /*c6f0*/  @!P1 SYNCS.PHASECHK.TRANS64 P1, [R23+URZ+0x31c20], R4 ;  /* 0x031c2004170095a7 */ /* 0x000ee4000802007f */
[----:B---3--:R-:W-:Y:S05]  /*c700*/  @!P1 BRA `(.L_x_8300) ;  /* 0xfffffffc00f09947 */ /* 0x008fea000383ffff */
[----:B------:R-:W-:Y:S05]  /*c710*/  BRA `(.L_x_8351) ;  /* 0xffffffdc00fc7947 */ /* 0x000fea000383ffff */
.L_x_8306:
[----:B-1----:R1:W2:Y:S02]  /*c720*/  SYNCS.PHASECHK.TRANS64.TRYWAIT P2, [R3+URZ+0x31c40], R2 ;  /* 0x031c4002030075a7 */ /* 0x0022a4000804017f */
[----:B--2---:R-:W-:Y:S05]  /*c730*/  @!P2 NANOSLEEP.SYNCS 0x989680 ;  /* 0x009896800000a95d */ /* 0x004fea0003900000 */
[----:B------:R-:W2:Y:S02]  /*c740*/  @!P2 SYNCS.PHASECHK.TRANS64 P2, [R3+URZ+0x31c40], R2 ;  /* 0x031c40020300a5a7 */ /* 0x000ea4000804007f */
[----:B--2---:R-:W-:Y:S05]  /*c750*/  @!P2 BRA `(.L_x_8306) ;  /* 0xfffffffc00f0a947 */ /* 0x004fea000383ffff */
[----:B------:R-:W-:Y:S05]  /*c760*/  BRA `(.L_x_8352) ;  /* 0xffffffe000987947 */ /* 0x000fea000383ffff */
.L_x_8308:
[----:B-1----:R1:W2:Y:S02]  /*c770*/  SYNCS.PHASECHK.TRANS64.TRYWAIT P2, [R2+URZ+0x60], R5 ;  /* 0x00006005020075a7 */ /* 0x0022a4000804017f */
[----:B--2---:R-:W-:Y:S05]  /*c780*/  @!P2 NANOSLEEP.SYNCS 0x989680 ;  /* 0x009896800000a95d */ /* 0x004fea0003900000 */
[----:B------:R-:W2:Y:S02]  /*c790*/  @!P2 SYNCS.PHASECHK.TRANS64 P2, [R2+URZ+0x60], R5 ;  /* 0x000060050200a5a7 */ /* 0x000ea4000804007f */
[----:B--2---:R-:W-:Y:S05]  /*c7a0*/  @!P2 BRA `(.L_x_8308) ;  /* 0xfffffffc00f0a947 */ /* 0x004fea000383ffff */
[----:B------:R-:W-:Y:S05]  /*c7b0*/  BRA `(.L_x_8353) ;  /* 0xffffffe400147947 */ /* 0x000fea000383ffff */
.L_x_8314:
[----:B-1----:R1:W2:Y:S02]  /*c7c0*/  SYNCS.PHASECHK.TRANS64.TRYWAIT P2, [R3+URZ+0x31c40], R2 ;  /* 0x031c4002030075a7 */ /* 0x0022a4000804017f */
[----:B--2---:R-:W-:Y:S05]  /*c7d0*/  @!P2 NANOSLEEP.SYNCS 0x989680 ;  /* 0x009896800000a95d */ /* 0x004fea0003900000 */
[----:B------:R-:W2:Y:S02]  /*c7e0*/  @!P2 SYNCS.PHASECHK.TRANS64 P2, [R3+URZ+0x31c40], R2 ;  /* 0x031c40020300a5a7 */ /* 0x000ea4000804007f */
[----:B--2---:R-:W-:Y:S05]  /*c7f0*/  @!P2 BRA `(.L_x_8314) ;  /* 0xfffffffc00f0a947 */ /* 0x004fea000383ffff */
[----:B------:R-:W-:Y:S05]  /*c800*/  BRA `(.L_x_8354) ;  /* 0xffffffe800447947 */ /* 0x000fea000383ffff */
.L_x_8316:
[----:B-1----:R1:W2:Y:S02]  /*c810*/  SYNCS.PHASECHK.TRANS64.TRYWAIT P2, [R2+URZ+0x60], R17 ;  /* 0x00006011020075a7 */ /* 0x0022a4000804017f */
[----:B--2---:R-:W-:Y:S05]  /*c820*/  @!P2 NANOSLEEP.SYNCS 0x989680 ;  /* 0x009896800000a95d */ /* 0x004fea0003900000 */
[----:B------:R-:W2:Y:S02]  /*c830*/  @!P2 SYNCS.PHASECHK.TRANS64 P2, [R2+URZ+0x60], R17 ;  /* 0x000060110200a5a7 */ /* 0x000ea4000804007f */
[----:B--2---:R-:W-:Y:S05]  /*c840*/  @!P2 BRA `(.L_x_8316) ;  /* 0xfffffffc00f0a947 */ /* 0x004fea000383ffff */
[----:B------:R-:W-:Y:S05]  /*c850*/  BRA `(.L_x_8355) ;  /* 0xffffffe800c07947 */ /* 0x000fea000383ffff */
.L_x_8321:
[----:B-1----:R1:W2:Y:S02]  /*c860*/  SYNCS.PHASECHK.TRANS64.TRYWAIT P2, [R2+URZ+0x31c40], R3 ;  /* 0x031c4003020075a7 */ /* 0x0022a4000804017f */
[----:B--2---:R-:W-:Y:S05]  /*c870*/  @!P2 NANOSLEEP.SYNCS 0x989680 ;  /* 0x009896800000a95d */ /* 0x004fea0003900000 */
[----:B------:R-:W2:Y:S02]  /*c880*/  @!P2 SYNCS.PHASECHK.TRANS64 P2, [R2+URZ+0x31c40], R3 ;  /* 0x031c40030200a5a7 */ /* 0x000ea4000804007f */
[----:B--2---:R-:W-:Y:S05]  /*c890*/  @!P2 BRA `(.L_x_8321) ;  /* 0xfffffffc00f0a947 */ /* 0x004fea000383ffff */
[----:B------:R-:W-:Y:S05]  /*c8a0*/  BRA `(.L_x_8356) ;  /* 0xffffffec00cc7947 */ /* 0x000fea000383ffff */
.L_x_8323:
[----:B-1----:R1:W2:Y:S02]  /*c8b0*/  SYNCS.PHASECHK.TRANS64.TRYWAIT P2, [R2+URZ+0x60], R11 ;  /* 0x0000600b020075a7 */ /* 0x0022a4000804017f */
[----:B--2---:R-:W-:Y:S05]  /*c8c0*/  @!P2 NANOSLEEP.SYNCS 0x989680 ;  /* 0x009896800000a95d */ /* 0x004fea0003900000 */
[----:B------:R-:W2:Y:S02]  /*c8d0*/  @!P2 SYNCS.PHASECHK.TRANS64 P2, [R2+URZ+0x60], R11 ;  /* 0x0000600b0200a5a7 */ /* 0x000ea4000804007f */
[----:B--2---:R-:W-:Y:S05]  /*c8e0*/  @!P2 BRA `(.L_x_8323) ;  /* 0xfffffffc00f0a947 */ /* 0x004fea000383ffff */
[----:B------:R-:W-:Y:S05]  /*c8f0*/  BRA `(.L_x_8357) ;  /* 0xfffffff000507947 */ /* 0x000fea000383ffff */
.L_x_8328:
[----:B-1----:R1:W2:Y:S02]  /*c900*/  SYNCS.PHASECHK.TRANS64.TRYWAIT P0, [R3+URZ+0x31c60], R2 ;  /* 0x031c6002030075a7 */ /* 0x0022a4000800017f */
[----:B--2---:R-:W-:Y:S05]  /*c910*/  @!P0 NANOSLEEP.SYNCS 0x989680 ;  /* 0x009896800000895d */ /* 0x004fea0003900000 */
[----:B------:R-:W2:Y:S02]  /*c920*/  @!P0 SYNCS.PHASECHK.TRANS64 P0, [R3+URZ+0x31c60], R2 ;  /* 0x031c6002030085a7 */ /* 0x000ea4000800007f */
[----:B--2---:R-:W-:Y:S05]  /*c930*/  @!P0 BRA `(.L_x_8328) ;  /* 0xfffffffc00f08947 */ /* 0x004fea000383ffff */
[----:B------:R-:W-:Y:S05]  /*c940*/  BRA `(.L_x_8358) ;  /* 0xfffffff000fc7947 */ /* 0x000fea000383ffff */
.L_x_8332:
[----:B-1----:R1:W2:Y:S02]  /*c950*/  SYNCS.PHASECHK.TRANS64.TRYWAIT P0, [R8+URZ+0x31c20], R29 ;  /* 0x031c201d080075a7 */ /* 0x0022a4000800017f */
[----:B--2---:R-:W-:Y:S05]  /*c960*/  @!P0 NANOSLEEP.SYNCS 0x989680 ;  /* 0x009896800000895d */ /* 0x004fea0003900000 */
[----:B------:R-:W2:Y:S02]  /*c970*/  @!P0 SYNCS.PHASECHK.TRANS64 P0, [R8+URZ+0x31c20], R29 ;  /* 0x031c201d080085a7 */ /* 0x000ea4000800007f */
[----:B--2---:R-:W-:Y:S05]  /*c980*/  @!P0 BRA `(.L_x_8332) ;  /* 0xfffffffc00f08947 */ /* 0x004fea000383ffff */
[----:B------:R-:W-:Y:S05]  /*c990*/  BRA `(.L_x_8359) ;  /* 0xfffffff400b87947 */ /* 0x000fea000383ffff */
.L_x_8333:
        /* <DEDUP_REMOVED lines=11> */
.L_x_8361:
[----:B------:R-:W-:Y:S05]  /*ca50*/  BSYNC B0 ;  /* 0x0000000000007941 */ /* 0x000fea0003800000 */
.L_x_8360:
[----:B------:R-:W-:Y:S05]  /*ca60*/  BRA `(.L_x_8362) ;  /* 0xfffffff400a07947 */ /* 0x000fea000383ffff */
.L_x_8336:
[----:B------:R-:W-:Y:S01]  /*ca70*/  BSSY B1, `(.L_x_8363) ;  /* 0x0000006000017945 */ /* 0x000fe20003800000 */
[----:B------:R-:W-:-:S07]  /*ca80*/  IMAD.MOV.U32 R15, RZ, RZ, -0x1 ;  /* 0xffffffffff0f7424 */ /* 0x000fce00078e00ff */
[----:B-12---:R-:W-:Y:S05]  /*ca90*/  WARPSYNC.COLLECTIVE R15, `(.L_x_8364) ;  /* 0x000000000f0c7348 */ /* 0x006fea0003c00000 */
[----:B------:R-:W-:Y:S02]  /*caa0*/  ELECT P6, UR62, PT ;  /* 0x00000000003e782f */ /* 0x000fe400038c0000 */
[----:B------:R-:W-:Y:S01]  /*cab0*/  MOV R14, UR62 ;  /* 0x0000003e000e7c02 */ /* 0x000fe20008000f00 */
[----:B-12---:R-:W-:Y:S10]  /*cac0*/  ENDCOLLECTIVE ;  /* 0x000000000000791b */ /* 0x006ff40003800000 */
.L_x_8364:
[----:B------:R-:W-:Y:S05]  /*cad0*/  BSYNC B1 ;  /* 0x0000000000017941 */ /* 0x000fea0003800000 */
.L_x_8363:
[----:B------:R-:W-:Y:S05]  /*cae0*/  BRA `(.L_x_8365) ;  /* 0xfffffff400987947 */ /* 0x000fea000383ffff */
.L_x_8338:
[----:B--2---:R2:W3:Y:S02]  /*caf0*/  SYNCS.PHASECHK.TRANS64.TRYWAIT P0, [R5+URZ], R4 ;  /* 0x00000004050075a7 */ /* 0x0044e4000800017f */
[----:B---3--:R-:W-:Y:S05]  /*cb00*/  @!P0 NANOSLEEP.SYNCS 0x989680 ;  /* 0x009896800000895d */ /* 0x008fea0003900000 */
[----:B------:R-:W3:Y:S02]  /*cb10*/  @!P0 SYNCS.PHASECHK.TRANS64 P0, [R5+URZ], R4 ;  /* 0x00000004050085a7 */ /* 0x000ee4000800007f */
[----:B---3--:R-:W-:Y:S05]  /*cb20*/  @!P0 BRA `(.L_x_8338) ;  /* 0xfffffffc00f08947 */ /* 0x008fea000383ffff */
[----:B------:R-:W-:Y:S05]  /*cb30*/  BRA `(.L_x_8366) ;  /* 0xfffffff400cc7947 */ /* 0x000fea000383ffff */
.L_x_8339:
[----:B---3--:R3:W4:Y:S02]  /*cb40*/  SYNCS.PHASECHK.TRANS64.TRYWAIT P0, [R3+URZ], R0 ;  /* 0x00000000030075a7 */ /* 0x008724000800017f */
[----:B----4-:R-:W-:Y:S05]  /*cb50*/  @!P0 NANOSLEEP.SYNCS 0x989680 ;  /* 0x009896800000895d */ /* 0x010fea0003900000 */
[----:B------:R-:W4:Y:S02]  /*cb60*/  @!P0 SYNCS.PHASECHK.TRANS64 P0, [R3+URZ], R0 ;  /* 0x00000000030085a7 */ /* 0x000f24000800007f */
[----:B----4-:R-:W-:Y:S05]  /*cb70*/  @!P0 BRA `(.L_x_8339) ;  /* 0xfffffffc00f08947 */ /* 0x010fea000383ffff */
[----:B------:R-:W-:Y:S05]  /*cb80*/  BRA `(.L_x_8367) ;  /* 0xfffffff400c07947 */ /* 0x000fea000383ffff */
.L_x_8341:
[----:B--2---:R2:W3:Y:S02]  /*cb90*/  SYNCS.PHASECHK.TRANS64.TRYWAIT P0, [R5+URZ], R4 ;  /* 0x00000004050075a7 */ /* 0x0044e4000800017f */
[----:B---3--:R-:W-:Y:S05]  /*cba0*/  @!P0 NANOSLEEP.SYNCS 0x989680 ;  /* 0x009896800000895d */ /* 0x008fea0003900000 */
[----:B------:R-:W3:Y:S02]  /*cbb0*/  @!P0 SYNCS.PHASECHK.TRANS64 P0, [R5+URZ], R4 ;  /* 0x00000004050085a7 */ /* 0x000ee4000800007f */
[----:B---3--:R-:W-:Y:S05]  /*cbc0*/  @!P0 BRA `(.L_x_8341) ;  /* 0xfffffffc00f08947 */ /* 0x008fea000383ffff */
[----:B------:R-:W-:Y:S05]  /*cbd0*/  BRA `(.L_x_8368) ;  /* 0xfffffff400c47947 */ /* 0x000fea000383ffff */
.L_x_8369:
        /* <DEDUP_REMOVED lines=10> */
.L_x_12779:


//--------------------- .text._ZN7cutlass13device_kernelIN5flash11enable_sm90INS1_16FlashAttnFwdSm90INS1_25CollectiveMainloopFwdSm90ILi2EN4cute5tupleIJNS5_1CILi1EEES8_S8_EEENS6_IJNS7_ILi192EEENS7_ILi144EEENS7_ILi96EEEEEELi96ENS_6half_tEfNS_4arch4Sm90ELb0ELb0ELb0ELb1ELb0ELb0ELb0ELb0ELb1ELb0ELb0ELb0EEENS1_21CollectiveEpilogueFwdINS6_IJSA_SC_SB_EEES9_SE_SG_Li384ELb1ELb0ELb0ELb0EEENS1_36VarlenDynamicPersistentTileSchedulerILi192ELi144ELi384ELi32ELb0ELb0ELb1ELb0ELb1ELb1EEEEEEEEEvNT_6ParamsE --------------------------
	.section	.text._ZN7cutlass13device_kernelIN5flash11enable_sm90INS1_16FlashAttnFwdSm90INS1_25CollectiveMainloopFwdSm90ILi2EN4cute5tupleIJNS5_1CILi1EEES8_S8_EEENS6_IJNS7_ILi192EEENS7_ILi144EEENS7_ILi96EEEEEELi96ENS_6half_tEfNS_4arch4Sm90ELb0ELb0ELb0ELb1ELb0ELb0ELb0ELb0ELb1ELb0ELb0ELb0EEENS1_21CollectiveEpilogueFwdINS6_IJSA_SC_SB_EEES9_SE_SG_Li384ELb1ELb0ELb0ELb0EEENS1_36VarlenDynamicPersistentTileSchedulerILi192ELi144ELi384ELi32ELb0ELb0ELb1ELb0ELb1ELb1EEEEEEEEEvNT_6ParamsE,"ax",@progbits
	.align	128
.text._ZN7cutlass13device_kernelIN5flash11enable_sm90INS1_16FlashAttnFwdSm90INS1_25CollectiveMainloopFwdSm90ILi2EN4cute5tupleIJNS5_1CILi1EEES8_S8_EEENS6_IJNS7_ILi192EEENS7_ILi144EEENS7_ILi96EEEEEELi96ENS_6half_tEfNS_4arch4Sm90ELb0ELb0ELb0ELb1ELb0ELb0ELb0ELb0ELb1ELb0ELb0ELb0EEENS1_21CollectiveEpilogueFwdINS6_IJSA_SC_SB_EEES9_SE_SG_Li384ELb1ELb0ELb0ELb0EEENS1_36VarlenDynamicPersistentTileSchedulerILi192ELi144ELi384ELi32ELb0ELb0ELb1ELb0ELb1ELb1EEEEEEEEEvNT_6ParamsE:
        .type           _ZN7cutlass13device_kernelIN5flash11enable_sm90INS1_16FlashAttnFwdSm90INS1_25CollectiveMainloopFwdSm90ILi2EN4cute5tupleIJNS5_1CILi1EEES8_S8_EEENS6_IJNS7_ILi192EEENS7_ILi144EEENS7_ILi96EEEEEELi96ENS_6half_tEfNS_4arch4Sm90ELb0ELb0ELb0ELb1ELb0ELb0ELb0ELb0ELb1ELb0ELb0ELb0EEENS1_21CollectiveEpilogueFwdINS6_IJSA_SC_SB_EEES9_SE_SG_Li384ELb1ELb0ELb0ELb0EEENS1_36VarlenDynamicPersistentTileSchedulerILi192ELi144ELi384ELi32ELb0ELb0ELb1ELb0ELb1ELb1EEEEEEEEEvNT_6ParamsE,@function
        .size           _ZN7cutlass13device_kernelIN5flash11enable_sm90INS1_16FlashAttnFwdSm90INS1_25CollectiveMainloopFwdSm90ILi2EN4cute5tupleIJNS5_1CILi1EEES8_S8_EEENS6_IJNS7_ILi192EEENS7_ILi144EEENS7_ILi96EEEEEELi96ENS_6half_tEfNS_4arch4Sm90ELb0ELb0ELb0ELb1ELb0ELb0ELb0ELb0ELb1ELb0ELb0ELb0EEENS1_21CollectiveEpilogueFwdINS6_IJSA_SC_SB_EEES9_SE_SG_Li384ELb1ELb0ELb0ELb0EEENS1_36VarlenDynamicPersistentTileSchedulerILi192ELi144ELi384ELi32ELb0ELb0ELb1ELb0ELb1ELb1EEEEEEEEEvNT_6ParamsE,(.L_x_12780 - _ZN7cutlass13device_kernelIN5flash11enable_sm90INS1_16FlashAttnFwdSm90INS1_25CollectiveMainloopFwdSm90ILi2EN4cute5tupleIJNS5_1CILi1EEES8_S8_EEENS6_IJNS7_ILi192EEENS7_ILi144EEENS7_ILi96EEEEEELi96ENS_6half_tEfNS_4arch4Sm90ELb0ELb0ELb0ELb1ELb0ELb0ELb0ELb0ELb1ELb0ELb0ELb0EEENS1_21CollectiveEpilogueFwdINS6_IJSA_SC_SB_EEES9_SE_SG_Li384ELb1ELb0ELb0ELb0EEENS1_36VarlenDynamicPersistentTileSchedulerILi192ELi144ELi384ELi32ELb0ELb0ELb1ELb0ELb1ELb1EEEEEEEEEvNT_6ParamsE)
        .other          _ZN7cutlass13device_kernelIN5flash11enable_sm90INS1_16FlashAttnFwdSm90INS1_25CollectiveMainloopFwdSm90ILi2EN4cute5tupleIJNS5_1CILi1EEES8_S8_EEENS6_IJNS7_ILi192EEENS7_ILi144EEENS7_ILi96EEEEEELi96ENS_6half_tEfNS_4arch4Sm90ELb0ELb0ELb0ELb1ELb0ELb0ELb0ELb0ELb1ELb0ELb0ELb0EEENS1_21CollectiveEpilogueFwdINS6_IJSA_SC_SB_EEES9_SE_SG_Li384ELb1ELb0ELb0ELb0EEENS1_36VarlenDynamicPersistentTileSchedulerILi192ELi144ELi384ELi32ELb0ELb0ELb1ELb0ELb1ELb1EEEEEEEEEvNT_6ParamsE,@"STO_CUDA_ENTRY STV_DEFAULT"
_ZN7cutlass13device_kernelIN5flash11enable_sm90INS1_16FlashAttnFwdSm90INS1_25CollectiveMainloopFwdSm90ILi2EN4cute5tupleIJNS5_1CILi1EEES8_S8_EEENS6_IJNS7_ILi192EEENS7_ILi144EEENS7_ILi96EEEEEELi96ENS_6half_tEfNS_4arch4Sm90ELb0ELb0ELb0ELb1ELb0ELb0ELb0ELb0ELb1ELb0ELb0ELb0EEENS1_21CollectiveEpilogueFwdINS6_IJSA_SC_SB_EEES9_SE_SG_Li384ELb1ELb0ELb0ELb0EEENS1_36VarlenDynamicPersistentTileSchedulerILi192ELi144ELi384ELi32ELb0ELb0ELb1ELb0ELb1ELb1EEEEEEEEEvNT_6ParamsE:
        /* <DEDUP_REMOVED lines=20> */
.L_x_8371:
[----:B------:R-:W-:Y:S05]  /*0140*/  BSYNC B0 ;  /* 0x0000000000007941 */ /* 0x000fea0003800000 */
.L_x_8370:
        /* <DEDUP_REMOVED lines=40> */
.L_x_8372:
        /* <DEDUP_REMOVED lines=22> */
.L_x_8373:
        /* <DEDUP_REMOVED lines=18> */
.L_x_8374:
        /* <DEDUP_REMOVED lines=22> */
.L_x_8375:
        /* <DEDUP_REMOVED lines=22> */
.L_x_8376:
        /* <DEDUP_REMOVED lines=8> */
.L_x_8378:
        /* <DEDUP_REMOVED lines=8> */
[----:B-1----:R-:W-:-:S03]  /*0a10*/  ULEA UR36, UR4, UR36, 0x18 ;  /* 0x0000002404247291 */ /* 0x002fc6000f8ec03f */
[----:B------:R-:W-:Y:S01]  /*0a20*/  ULDC UR4, c[0x0][0xc14] ;  /* 0x0003050000047ab9 */ /* 0x000fe20000000800 */
[----:B0-----:R-:W-:-:S04]  /*0a30*/  LOP3.LUT R0, R2, 0xffffff80, RZ, 0xc0, !PT ;  /* 0xffffff8002007812 */ /* 0x001fc800078ec0ff */
[----:B------:R-:W-:-:S13]  /*0a40*/  ISETP.NE.AND P0, PT, R0, 0x80, PT ;  /* 0x000000800000780c */ /* 0x000fda0003f05270 */
[----:B------:R-:W-:Y:S08]  /*0a50*/  @!P0 BAR.ARV 0x9, 0x100 ;  /* 0x0244000000008b1d */ /* 0x000ff00000002000 */
[----:B------:R-:W-:Y:S06]  /*0a60*/  BAR.SYNC.DEFER_BLOCKING 0x5, 0x1a0 ;  /* 0x0146800000007b1d */ /* 0x000fec0000010000 */
[----:B------:R-:W0:Y:S02]  /*0a70*/  LDS.128 R28, [UR36+0x31cd0] ;  /* 0x031cd024ff1c7984 */ /* 0x000e240008000c00 */
[----:B------:R-:W-:Y:S06]  /*0a80*/  BAR.ARV 0x4, 0x1a0 ;  /* 0x0106800000007b1d */ /* 0x000fec0000002000 */
[----:B0-----:R-:W-:-:S13]  /*0a90*/  ISETP.GE.AND P0, PT, R31, UR4, PT ;  /* 0x000000041f007c0c */ /* 0x001fda000bf06270 */
[----:B------:R-:W-:Y:S05]  /*0aa0*/  @P0 EXIT ;  /* 0x000000000000094d */ /* 0x000fea0003800000 */
[----:B------:R-:W2:Y:S01]  /*0ab0*/  LDL.LU R14, [R1+0x14] ;  /* 0x00001400010e7983 */ /* 0x000ea20000300800 */
[----:B------:R-:W-:-:S05]  /*0ac0*/  VIADD R155, R2, 0xffffff80 ;  /* 0xffffff80029b7836 */ /* 0x000fca0000000000 */
[----:B------:R-:W-:-:S04]  /*0ad0*/  SHF.R.S32.HI R0, RZ, 0x1f, R155 ;  /* 0x0000001fff007819 */ /* 0x000fc8000001149b */
[----:B------:R-:W-:-:S04]  /*0ae0*/  LEA.HI R2, R0, R155, RZ, 0x4 ;  /* 0x0000009b00027211 */ /* 0x000fc800078f20ff */
[----:B------:R-:W-:-:S04]  /*0af0*/  SHF.R.S32.HI R3, RZ, 0x4, R2 ;  /* 0x00000004ff037819 */ /* 0x000fc80000011402 */
[C---:B------:R-:W-:Y:S02]  /*0b00*/  LEA.HI R4, R2.reuse, R3, RZ, 0x1 ;  /* 0x0000000302047211 */ /* 0x040fe400078f08ff */
[----:B------:R-:W-:Y:S02]  /*0b10*/  LOP3.LUT R2, R2, 0xfffffff0, RZ, 0xc0, !PT ;  /* 0xfffffff002027812 */ /* 0x000fe400078ec0ff */
[----:B------:R-:W-:-:S03]  /*0b20*/  LOP3.LUT R4, R4, 0x1ffffffe, RZ, 0xc0, !PT ;  /* 0x1ffffffe04047812 */ /* 0x000fc600078ec0ff */
[----:B------:R-:W-:Y:S01]  /*0b30*/  IMAD.IADD R2, R155, 0x1, -R2 ;  /* 0x000000019b027824 */ /* 0x000fe200078e0a02 */
[CC--:B------:R-:W-:Y:S01]  /*0b40*/  LEA.HI R151, R0.reuse, R155.reuse, RZ, 0x7 ;  /* 0x0000009b00977211 */ /* 0x0c0fe200078f38ff */
[----:B------:R-:W-:Y:S01]  /*0b50*/  IMAD.IADD R4, R3, 0x1, -R4 ;  /* 0x0000000103047824 */ /* 0x000fe200078e0a04 */
[----:B------:R-:W-:Y:S02]  /*0b60*/  LEA.HI R5, R0, R155, RZ, 0x5 ;  /* 0x0000009b00057211 */ /* 0x000fe400078f28ff */
[----:B------:R-:W-:Y:S02]  /*0b70*/  SHF.R.S32.HI R3, RZ, 0x1f, R2 ;  /* 0x0000001fff037819 */ /* 0x000fe40000011402 */
[----:B------:R-:W-:Y:S02]  /*0b80*/  LOP3.LUT R150, R151, 0xffffff80, RZ, 0xc0, !PT ;  /* 0xffffff8097967812 */ /* 0x000fe400078ec0ff */
[----:B------:R-:W-:Y:S02]  /*0b90*/  SHF.R.S32.HI R7, RZ, 0x5, R5 ;  /* 0x00000005ff077819 */ /* 0x000fe40000011405 */
[-C--:B------:R-:W-:Y:S01]  /*0ba0*/  LEA.HI R5, R3, R2.reuse, RZ, 0x3 ;  /* 0x0000000203057211 */ /* 0x080fe200078f18ff */
[----:B------:R-:W-:Y:S01]  /*0bb0*/  IMAD.IADD R150, R155, 0x1, -R150 ;  /* 0x000000019b967824 */ /* 0x000fe200078e0a96 */
[----:B------:R-:W-:-:S03]  /*0bc0*/  LEA.HI R3, R3, R2, RZ, 0x2 ;  /* 0x0000000203037211 */ /* 0x000fc600078f10ff */
[----:B------:R-:W-:Y:S01]  /*0bd0*/  IMAD.SHL.U32 R6, R5, 0x10, RZ ;  /* 0x0000001005067824 */ /* 0x000fe200078e00ff */
[----:B------:R-:W-:Y:S02]  /*0be0*/  LOP3.LUT R5, R3, 0x7fffffc, RZ, 0xc0, !PT ;  /* 0x07fffffc03057812 */ /* 0x000fe400078ec0ff */
[----:B------:R-:W-:Y:S02]  /*0bf0*/  SHF.R.S32.HI R9, RZ, 0x1f, R150 ;  /* 0x0000001fff097819 */ /* 0x000fe40000011496 */
[----:B------:R-:W-:Y:S02]  /*0c00*/  SHF.R.S32.HI R3, RZ, 0x2, R3 ;  /* 0x00000002ff037819 */ /* 0x000fe40000011403 */
[----:B------:R-:W-:-:S03]  /*0c10*/  LEA.HI R10, R9, R150, RZ, 0x2 ;  /* 0x00000096090a7211 */ /* 0x000fc600078f10ff */
[----:B------:R-:W-:Y:S01]  /*0c20*/  IMAD.SHL.U32 R3, R3, 0x40, RZ ;  /* 0x0000004003037824 */ /* 0x000fe200078e00ff */
[----:B------:R-:W-:Y:S01]  /*0c30*/  SHF.R.S32.HI R11, RZ, 0x2, R10 ;  /* 0x00000002ff0b7819 */ /* 0x000fe2000001140a */
[----:B------:R-:W-:Y:S01]  /*0c40*/  IMAD R13, R7, 0x10, R2 ;  /* 0x00000010070d7824 */ /* 0x000fe200078e0202 */
[----:B------:R-:W-:Y:S01]  /*0c50*/  SHF.R.S32.HI R12, RZ, 0x1f, R10 ;  /* 0x0000001fff0c7819 */ /* 0x000fe2000001140a */
[----:B------:R-:W-:Y:S01]  /*0c60*/  IMAD.SHL.U32 R4, R4, 0x8, RZ ;  /* 0x0000000804047824 */ /* 0x000fe200078e00ff */
[----:B------:R-:W-:Y:S02]  /*0c70*/  SHF.R.S32.HI R151, RZ, 0x7, R151 ;  /* 0x00000007ff977819 */ /* 0x000fe40000011497 */
[----:B------:R-:W-:Y:S02]  /*0c80*/  LOP3.LUT R3, R3, 0x40, RZ, 0xc0, !PT ;  /* 0x0000004003037812 */ /* 0x000fe400078ec0ff */
[----:B------:R-:W-:Y:S01]  /*0c90*/  LOP3.LUT R6, R6, 0x7fffff80, RZ, 0xc0, !PT ;  /* 0x7fffff8006067812 */ /* 0x000fe200078ec0ff */
[--C-:B------:R-:W-:Y:S01]  /*0ca0*/  IMAD.U32 R154, R13, 0x20, R4.reuse ;  /* 0x000000200d9a7824 */ /* 0x100fe200078e0004 */
[----:B------:R-:W-:Y:S01]  /*0cb0*/  LEA.HI R12, R12, R11, RZ, 0x3 ;  /* 0x0000000b0c0c7211 */ /* 0x000fe200078f18ff */
[----:B------:R-:W-:Y:S01]  /*0cc0*/  IMAD.HI R8, R151, 0x55555556, RZ ;  /* 0x5555555697087827 */ /* 0x000fe200078e02ff */
[----:B------:R-:W-:-:S02]  /*0cd0*/  LOP3.LUT R4, R3, 0x8, R4, 0xf8, !PT ;  /* 0x0000000803047812 */ /* 0x000fc400078ef804 */
[----:B------:R-:W-:Y:S01]  /*0ce0*/  SHF.R.U32.HI R3, RZ, 0x3, R3 ;  /* 0x00000003ff037819 */ /* 0x000fe20000011603 */
[----:B------:R-:W-:Y:S01]  /*0cf0*/  IMAD.IADD R5, R2, 0x1, -R5 ;  /* 0x0000000102057824 */ /* 0x000fe200078e0a05 */
[----:B------:R-:W-:Y:S01]  /*0d00*/  LOP3.LUT R12, R12, 0xfffffff8, RZ, 0xc0, !PT ;  /* 0xfffffff80c0c7812 */ /* 0x000fe200078ec0ff */
[----:B------:R-:W-:Y:S01]  /*0d10*/  IMAD R6, R7, 0x100, R6 ;  /* 0x0000010007067824 */ /* 0x000fe200078e0206 */
[----:B------:R-:W-:Y:S02]  /*0d20*/  LEA.HI R9, R9, R150, RZ, 0x5 ;  /* 0x0000009609097211 */ /* 0x000fe400078f28ff */
[----:B------:R-:W-:Y:S01]  /*0d30*/  LEA.HI R0, R0, R155, RZ, 0x2 ;  /* 0x0000009b00007211 */ /* 0x000fe200078f10ff */
[----:B------:R-:W-:Y:S01]  /*0d40*/  IMAD R6, R5, 0x10, R6 ;  /* 0x0000001005067824 */ /* 0x000fe200078e0206 */
[----:B------:R-:W-:Y:S01]  /*0d50*/  LOP3.LUT R3, R4, R3, RZ, 0x3c, !PT ;  /* 0x0000000304037212 */ /* 0x000fe200078e3cff */
[----:B------:R-:W-:Y:S01]  /*0d60*/  IMAD.IADD R12, R11, 0x1, -R12 ;  /* 0x000000010b0c7824 */ /* 0x000fe200078e0a0c */
[----:B------:R-:W-:-:S02]  /*0d70*/  LEA.HI R8, R8, R8, RZ, 0x1 ;  /* 0x0000000808087211 */ /* 0x000fc400078f08ff */
[----:B------:R-:W-:Y:S02]  /*0d80*/  LOP3.LUT R7, R10, 0x7ffffffc, RZ, 0xc0, !PT ;  /* 0x7ffffffc0a077812 */ /* 0x000fe400078ec0ff */
[----:B------:R-:W-:Y:S02]  /*0d90*/  SHF.R.S32.HI R9, RZ, 0x5, R9 ;  /* 0x00000005ff097819 */ /* 0x000fe40000011409 */
[----:B------:R-:W-:Y:S01]  /*0da0*/  LOP3.LUT R4, R0, 0x1ffffffc, RZ, 0xc0, !PT ;  /* 0x1ffffffc00047812 */ /* 0x000fe200078ec0ff */
[----:B------:R-:W-:Y:S02]  /*0db0*/  IMAD.IADD R2, R3, 0x1, R6 ;  /* 0x0000000103027824 */ /* 0x000fe400078e0206 */
[----:B------:R-:W-:Y:S02]  /*0dc0*/  IMAD.MOV.U32 R152, RZ, RZ, -0x2 ;  /* 0xfffffffeff987424 */ /* 0x000fe400078e00ff */
[----:B------:R-:W-:Y:S02]  /*0dd0*/  IMAD.IADD R7, R150, 0x1, -R7 ;  /* 0x0000000196077824 */ /* 0x000fe400078e0a07 */
[----:B------:R-:W-:-:S02]  /*0de0*/  IMAD R8, R8, -0x3, R151 ;  /* 0xfffffffd08087824 */ /* 0x000fc400078e0297 */
[----:B------:R-:W-:Y:S02]  /*0df0*/  IMAD R9, R9, 0x10, R12 ;  /* 0x0000001009097824 */ /* 0x000fe400078e020c */
[----:B------:R-:W-:Y:S01]  /*0e00*/  IMAD.IADD R4, R155, 0x1, -R4 ;  /* 0x000000019b047824 */ /* 0x000fe200078e0a04 */
[----:B------:R-:W-:Y:S01]  /*0e10*/  SHF.R.S32.HI R18, RZ, 0x2, R0 ;  /* 0x00000002ff127819 */ /* 0x000fe20000011400 */
[----:B------:R-:W-:Y:S01]  /*0e20*/  IMAD R152, R7, R152, 0x90 ;  /* 0x0000009007987424 */ /* 0x000fe200078e0298 */
[----:B------:R-:W-:Y:S01]  /*0e30*/  LEA R2, R2, UR36, 0x1 ;  /* 0x0000002402027c11 */ /* 0x000fe2000f8e08ff */
[----:B------:R-:W-:Y:S02]  /*0e40*/  IMAD R153, R8, 0x40, R9 ;  /* 0x0000004008997824 */ /* 0x000fe400078e0209 */
[----:B------:R-:W-:Y:S02]  /*0e50*/  IMAD.MOV.U32 R149, RZ, RZ, RZ ;  /* 0x000000ffff957224 */ /* 0x000fe400078e00ff */
[----:B------:R-:W-:-:S02]  /*0e60*/  IMAD.MOV.U32 R16, RZ, RZ, RZ ;  /* 0x000000ffff107224 */ /* 0x000fc400078e00ff */
[----:B------:R-:W-:Y:S01]  /*0e70*/  IMAD.SHL.U32 R17, R4, 0x8, RZ ;  /* 0x0000000804117824 */ /* 0x000fe200078e00ff */
[----:B------:R-:W-:Y:S01]  /*0e80*/  UMOV UR39, URZ ;  /* 0x0000003f00277c82 */ /* 0x000fe20008000000 */
[----:B--2---:R-:W-:-:S07]  /*0e90*/  LOP3.LUT R144, R14, 0x1, RZ, 0xfc, !PT ;  /* 0x000000010e907812 */ /* 0x004fce00078efcff */
.L_x_8412:
[----:B---3-5:R-:W0:Y:S01]  /*0ea0*/  LDC.64 R4, c[0x0][0xc60] ;  /* 0x00031800ff047b82 */ /* 0x028e220000000a00 */
[----:B------:R-:W-:Y:S01]  /*0eb0*/  ULDC.64 UR4, c[0x0][0xa28] ;  /* 0x00028a0000047ab9 */ /* 0x000fe20000000a00 */
[----:B------:R-:W-:Y:S01]  /*0ec0*/  IMAD.MOV.U32 R0, RZ, RZ, RZ ;  /* 0x000000ffff007224 */ /* 0x000fe200078e00ff */
[----:B------:R-:W-:Y:S01]  /*0ed0*/  ULDC.64 UR6, c[0x0][0xa20] ;  /* 0x0002880000067ab9 */ /* 0x000fe20000000a00 */
[----:B0-----:R-:W-:-:S05]  /*0ee0*/  IMAD.WIDE R4, R31, 0x4, R4 ;  /* 0x000000041f047825 */ /* 0x001fca00078e0204 */
        /* <DEDUP_REMOVED lines=16> */
[C---:B------:R-:W-:Y:S02]  /*0ff0*/  @P0 LEA R4, P1, R145.reuse, UR6, 0x2 ;  /* 0x0000000691040c11 */ /* 0x040fe4000f8210ff */
[----:B------:R-:W-:Y:S02]  /*1000*/  IMAD.U32 R23, RZ, RZ, UR4 ;  /* 0x00000004ff177e24 */ /* 0x000fe4000f8e00ff */
[----:B------:R-:W-:-:S05]  /*1010*/  @P0 LEA.HI.X R5, R145, UR7, R148, 0x2, P1 ;  /* 0x0000000791050c11 */ /* 0x000fca00088f1494 */
[----:B------:R0:W5:Y:S01]  /*1020*/  @P0 LDG.E R23, desc[UR58][R4.64] ;  /* 0x0000003a04170981 */ /* 0x000162000c1e1900 */
[----:B-1--4-:R-:W-:Y:S05]  /*1030*/  @P0 BRA `(.L_x_8379) ;  /* 0x0000000000240947 */ /* 0x012fea0003800000 */
        /* <DEDUP_REMOVED lines=9> */
.L_x_8379:
        /* <DEDUP_REMOVED lines=11> */
[----:B------:R-:W-:Y:S02]  /*1180*/  CS2R R36, SRZ ;  /* 0x0000000000247805 */ /* 0x000fe4000001ff00 */
[----:B------:R-:W-:Y:S02]  /*1190*/  CS2R R42, SRZ ;  /* 0x00000000002a7805 */ /* 0x000fe4000001ff00 */
[----:B------:R-:W-:Y:S02]  /*11a0*/  SHF.R.U32.HI R3, RZ, 0x1f, R0 ;  /* 0x0000001fff037819 */ /* 0x000fe40000011600 */
[----:B------:R-:W-:Y:S02]  /*11b0*/  CS2R R48, SRZ ;  /* 0x0000000000307805 */ /* 0x000fe4000001ff00 */
[----:B------:R-:W-:Y:S02]  /*11c0*/  CS2R R46, SRZ ;  /* 0x00000000002e7805 */ /* 0x000fe4000001ff00 */
[----:B------:R-:W-:-:S02]  /*11d0*/  CS2R R40, SRZ ;  /* 0x0000000000287805 */ /* 0x000fc4000001ff00 */
[----:B------:R-:W-:Y:S01]  /*11e0*/  LEA.HI.SX32 R22, R0, R3, 0x1b ;  /* 0x0000000300167211 */ /* 0x000fe200078fdaff */
[----:B------:R-:W-:Y:S01]  /*11f0*/  IMAD.MOV.U32 R3, RZ, RZ, RZ ;  /* 0x000000ffff037224 */ /* 0x000fe200078e00ff */
        /* <DEDUP_REMOVED lines=12> */
[----:B0-----:R-:W-:Y:S01]  /*12c0*/  CS2R R6, SRZ ;  /* 0x0000000000067805 */ /* 0x001fe2000001ff00 */
[----:B------:R-:W-:Y:S01]  /*12d0*/  IMAD.MOV.U32 R8, RZ, RZ, RZ ;  /* 0x000000ffff087224 */ /* 0x000fe200078e00ff */
[----:B------:R-:W-:Y:S01]  /*12e0*/  CS2R R80, SRZ ;  /* 0x0000000000507805 */ /* 0x000fe2000001ff00 */
[----:B------:R-:W-:Y:S02]  /*12f0*/  IMAD.MOV.U32 R24, RZ, RZ, RZ ;  /* 0x000000ffff187224 */ /* 0x000fe400078e00ff */
[----:B------:R-:W-:Y:S02]  /*1300*/  IMAD.MOV.U32 R33, RZ, RZ, RZ ;  /* 0x000000ffff217224 */ /* 0x000fe400078e00ff */
[----:B------:R-:W-:Y:S01]  /*1310*/  IMAD.MOV.U32 R83, RZ, RZ, RZ ;  /* 0x000000ffff537224 */ /* 0x000fe200078e00ff */
[----:B------:R-:W-:Y:S06]  /*1320*/  @!P1 BRA `(.L_x_8380) ;  /* 0x0000007c000c9947 */ /* 0x000fec0003800000 */
[----:B------:R-:W0:Y:S01]  /*1330*/  SHFL.IDX PT, R0, R151, RZ, 0x1f ;  /* 0x00001fff97007589 */ /* 0x000e2200000e0000 */
[----:B------:R-:W-:-:S04]  /*1340*/  UIADD3 UR6, UR36, 0x24300, URZ ;  /* 0x0002430024067890 */ /* 0x000fc8000fffe03f */
[----:B------:R-:W-:-:S06]  /*1350*/  ULOP3.LUT UP0, URZ, UR6, 0x9f, URZ, 0xc0, !UPT ;  /* 0x0000009f063f7892 */ /* 0x000fcc000f80c03f */
[----:B------:R-:W-:Y:S02]  /*1360*/  PLOP3.LUT P0, PT, PT, PT, UP0, 0x80, 0x0 ;  /* 0x000000000000781c */ /* 0x000fe40003f0f008 */
[----:B0-----:R-:W-:-:S13]  /*1370*/  R2UR UR38, R0 ;  /* 0x00000000002672ca */ /* 0x001fda00000e0000 */
[----:B------:R-:W-:-:S04]  /*1380*/  UIMAD.WIDE UR4, UR38, 0x55555556, URZ ;  /* 0x55555556260478a5 */ /* 0x000fc8000f8e023f */
[----:B------:R-:W-:-:S04]  /*1390*/  ULEA.HI UR5, UR5, UR5, URZ, 0x1 ;  /* 0x0000000505057291 */ /* 0x000fc8000f8f083f */
[----:B------:R-:W-:-:S04]  /*13a0*/  UIMAD UR40, UR5, -0x3, UR38 ;  /* 0xfffffffd052878a4 */ /* 0x000fc8000f8e0226 */
        /* <DEDUP_REMOVED lines=20> */
.L_x_8381:
[----:B------:R-:W-:Y:S02]  /*14f0*/  LEA.HI R0, R149, R149, RZ, 0x1 ;  /* 0x0000009595007211 */ /* 0x000fe400078f08ff */
[----:B------:R-:W-:Y:S02]  /*1500*/  ISETP.NE.AND P0, PT, R144, 0x3, PT ;  /* 0x000000039000780c */ /* 0x000fe40003f05270 */
[----:B------:R-:W-:-:S05]  /*1510*/  LOP3.LUT R0, R0, 0xfffffffe, RZ, 0xc0, !PT ;  /* 0xfffffffe00007812 */ /* 0x000fca00078ec0ff */
[----:B------:R-:W-:-:S05]  /*1520*/  IMAD.IADD R0, R149, 0x1, -R0 ;  /* 0x0000000195007824 */ /* 0x000fca00078e0a00 */
[----:B------:R-:W-:-:S04]  /*1530*/  SHF.L.U32 R0, R0, 0x1f, RZ ;  /* 0x0000001f00007819 */ /* 0x000fc800000006ff */
[----:B------:R-:W0:Y:S02]  /*1540*/  SYNCS.PHASECHK.TRANS64.TRYWAIT P1, [UR36+0x31c00], R0 ;  /* 0x031c0000ff0075a7 */ /* 0x000e240008020164 */
[----:B0-----:R-:W-:Y:S05]  /*1550*/  @!P1 BRA `(.L_x_8382) ;  /* 0x000000d400a49947 */ /* 0x001fea0003800000 */
.L_x_8498:
[----:B------:R-:W-:Y:S05]  /*1560*/  @!P0 BRA `(.L_x_8383) ;  /* 0x0000000000048947 */ /* 0x000fea0003800000 */
[----:B------:R-:W-:Y:S01]  /*1570*/  BPT.TRAP 0x1 ;  /* 0x000000040000795c */ /* 0x000fe20000300000 */
.L_x_8383:
[----:B------:R-:W-:Y:S01]  /*1580*/  IMAD.U32 R4, RZ, RZ, UR39 ;  /* 0x00000027ff047e24 */ /* 0x000fe2000f8e00ff */
[----:B0-----:R-:W-:-:S04]  /*1590*/  SHF.L.U32 R3, R16, 0x1f, RZ ;  /* 0x0000001f10037819 */ /* 0x001fc800000006ff */
[----:B------:R-:W-:-:S04]  /*15a0*/  LEA R4, R4, UR36, 0x3 ;  /* 0x0000002404047c11 */ /* 0x000fc8000f8e18ff */
[----:B------:R0:W1:Y:S01]  /*15b0*/  SYNCS.PHASECHK.TRANS64.TRYWAIT P2, [R4+URZ+0x31c30], R3 ;  /* 0x031c3003040075a7 */ /* 0x000062000804017f */
[----:B------:R-:W-:Y:S05]  /*15c0*/  @!P0 BRA `(.L_x_8384) ;  /* 0x0000000000048947 */ /* 0x000fea0003800000 */
[----:B------:R-:W-:Y:S01]  /*15d0*/  BPT.TRAP 0x1 ;  /* 0x000000040000795c */ /* 0x000fe20000300000 */
.L_x_8384:
[----:B------:R-:W2:Y:S01]  /*15e0*/  S2R R0, SR_TID.X ;  /* 0x0000000000007919 */ /* 0x000ea20000002100 */
[----:B------:R-:W-:Y:S01]  /*15f0*/  IMAD.MOV.U32 R71, RZ, RZ, RZ ;  /* 0x000000ffff477224 */ /* 0x000fe200078e00ff */
[----:B--2---:R-:W-:Y:S01]  /*1600*/  LOP3.LUT P1, RZ, R0, 0x7f, RZ, 0xc0, !PT ;  /* 0x0000007f00ff7812 */ /* 0x004fe2000782c0ff */
[----:B-1----:R-:W-:-:S12]  /*1610*/  @P2 BRA `(.L_x_8385) ;  /* 0x0000000000082947 */ /* 0x002fd80003800000 */
[----:B------:R-:W1:Y:S02]  /*1620*/  SYNCS.PHASECHK.TRANS64.TRYWAIT P2, [R4+URZ+0x31c30], R3 ;  /* 0x031c3003040075a7 */ /* 0x000e64000804017f */
[----:B-1----:R-:W-:Y:S05]  /*1630*/  @!P2 BRA `(.L_x_8386) ;  /* 0x000000d40084a947 */ /* 0x002fea0003800000 */
.L_x_8385:
        /* <DEDUP_REMOVED lines=26> */
[----:B------:R-:W-:Y:S01]  /*17e0*/  UMOV UR7, 0x80000020 ;  /* 0x8000002000077882 */ /* 0x000fe20000000000 */
[----:B------:R-:W-:Y:S01]  /*17f0*/  HGMMA.64x16x16.F32 R96, gdesc[UR24], RZ, !UPT, gsb0 ;  /* 0x00200000186079f0 */ /* 0x000fe2000c0008ff */
        /* <DEDUP_REMOVED lines=293> */
[----:B01----:R-:W-:Y:S01]  /*2a50*/  FMNMX.FTZ R3, R96, R97, !PT ;  /* 0x0000006160037209 */ /* 0x003fe20007810000 */
        /* <DEDUP_REMOVED lines=103> */
[----:B------:R-:W-:-:S02]  /*30d0*/  FMNMX.FTZ R3, R120, R3, !PT ;  /* 0x0000000378037209 */ /* 0x000fc40007810000 */
        /* <DEDUP_REMOVED lines=8> */
[----:B------:R-:W-:Y:S02]  /*3160*/  FMNMX.FTZ R3, R122, R3, !PT ;  /* 0x000000037a037209 */ /* 0x000fe40007810000 */
[----:B------:R-:W-:Y:S02]  /*3170*/  FSEL R56, R51, -INF , P2 ;  /* 0xff80000033387808 */ /* 0x000fe40001000000 */
[----:B------:R-:W-:Y:S02]  /*3180*/  ISETP.GT.AND P2, PT, R5, 0x68, PT ;  /* 0x000000680500780c */ /* 0x000fe40003f44270 */
[----:B------:R-:W-:-:S02]  /*3190*/  FSEL R54, R54, -INF , P6 ;  /* 0xff80000036367808 */ /* 0x000fc40003000000 */
        /* <DEDUP_REMOVED lines=30> */
[----:B------:R-:W-:Y:S01]  /*3380*/  FMNMX.FTZ R0, R156, R3, !PT ;  /* 0x000000039c007209 */ /* 0x000fe20007810000 */
[----:B------:R-:W-:Y:S01]  /*3390*/  IMAD.U32 R3, RZ, RZ, UR6 ;  /* 0x00000006ff037e24 */ /* 0x000fe2000f8e00ff */
[----:B------:R-:W-:-:S02]  /*33a0*/  FSEL R32, R43, -INF , P3 ;  /* 0xff8000002b207808 */ /* 0x000fc40001800000 */
[----:B------:R-:W-:Y:S02]  /*33b0*/  FSEL R59, R37, -INF , P2 ;  /* 0xff800000253b7808 */ /* 0x000fe40001000000 */
[----:B------:R-:W-:Y:S02]  /*33c0*/  FMNMX.FTZ R0, R53, R0, !PT ;  /* 0x0000000035007209 */ /* 0x000fe40007810000 */
[----:B------:R-:W-:Y:S02]  /*33d0*/  ISETP.GT.AND P3, PT, R5, 0x80, PT ;  /* 0x000000800500780c */ /* 0x000fe40003f64270 */
[----:B------:R-:W-:Y:S02]  /*33e0*/  FMNMX.FTZ R0, R59, R0, !PT ;  /* 0x000000003b007209 */ /* 0x000fe40007810000 */
[----:B------:R-:W-:Y:S02]  /*33f0*/  P2R R21, PR, RZ, 0x1 ;  /* 0x00000001ff157803 */ /* 0x000fe40000000000 */
[----:B------:R-:W-:-:S02]  /*3400*/  ISETP.GT.AND P0, PT, R5, 0x69, PT ;  /* 0x000000690500780c */ /* 0x000fc40003f04270 */
[----:B------:R-:W-:Y:S02]  /*3410*/  P2R R33, PR, RZ, 0x2 ;  /* 0x00000002ff217803 */ /* 0x000fe40000000000 */
        /* <DEDUP_REMOVED lines=12> */
[----:B------:R-:W-:Y:S02]  /*34e0*/  FMNMX.FTZ R11, R51, R0, !PT ;  /* 0x00000000330b7209 */ /* 0x000fe40007810000 */
[----:B------:R-:W-:-:S02]  /*34f0*/  ISETP.NE.AND P0, PT, R21, RZ, PT ;  /* 0x000000ff1500720c */ /* 0x000fc40003f05270 */
[----:B------:R-:W-:Y:S01]  /*3500*/  FSEL R28, R35, -INF , P1 ;  /* 0xff800000231c7808 */ /* 0x000fe20000800000 */
[----:B------:R-:W0:Y:S01]  /*3510*/  SHFL.BFLY PT, R0, R11, 0x2, 0x1f ;  /* 0x0c401f000b007f89 */ /* 0x000e2200000e0000 */
[----:B------:R-:W-:Y:S02]  /*3520*/  FSEL R38, R38, -INF , P0 ;  /* 0xff80000026267808 */ /* 0x000fe40000000000 */
[----:B------:R-:W-:Y:S02]  /*3530*/  FSEL R26, R26, -INF , P3 ;  /* 0xff8000001a1a7808 */ /* 0x000fe40001800000 */
[----:B------:R-:W-:Y:S02]  /*3540*/  ISETP.NE.AND P0, PT, R7, RZ, PT ;  /* 0x000000ff0700720c */ /* 0x000fe40003f05270 */
[----:B------:R-:W-:-:S13]  /*3550*/  ISETP.NE.AND P1, PT, R9, RZ, PT ;  /* 0x000000ff0900720c */ /* 0x000fda0003f25270 */
[----:B------:R-:W-:Y:S01]  /*3560*/  @!P1 VIADD R4, R4, 0x31c40 ;  /* 0x00031c4004049836 */ /* 0x000fe20000000000 */
[----:B0-----:R-:W-:Y:S02]  /*3570*/  FMNMX.FTZ R13, R11, R0, !PT ;  /* 0x000000000b0d7209 */ /* 0x001fe40007810000 */
[----:B------:R-:W-:Y:S02]  /*3580*/  FMNMX.FTZ R11, R98, R99, !PT ;  /* 0x00000063620b7209 */ /* 0x000fe40007810000 */
[----:B------:R-:W-:Y:S01]  /*3590*/  @!P1 PRMT R4, RZ, 0x654, R4 ;  /* 0x00000654ff049816 */ /* 0x000fe20000000004 */
[----:B------:R-:W0:Y:S01]  /*35a0*/  SHFL.BFLY PT, R0, R13, 0x1, 0x1f ;  /* 0x0c201f000d007f89 */ /* 0x000e2200000e0000 */
[----:B------:R-:W-:Y:S02]  /*35b0*/  FMNMX.FTZ R11, R102, R11, !PT ;  /* 0x0000000b660b7209 */ /* 0x000fe40007810000 */
[----:B------:R1:W-:Y:S01]  /*35c0*/  @!P1 SYNCS.ARRIVE.TRANS64.RED.A1T0 RZ, [R4+URZ], RZ ;  /* 0x000000ff04ff99a7 */ /* 0x0003e2000810043f */
[----:B0-----:R-:W-:-:S02]  /*35d0*/  FMNMX.FTZ R0, R13, R0, !PT ;  /* 0x000000000d007209 */ /* 0x001fc40007810000 */
        /* <DEDUP_REMOVED lines=43> */
[----:B------:R0:W-:Y:S01]  /*3890*/  MUFU.EX2 R13, R112 ;  /* 0x00000070000d7308 */ /* 0x0001e20000000800 */
[--C-:B------:R-:W-:Y:S01]  /*38a0*/  FFMA.FTZ R130, R130, R3, -R55.reuse ;  /* 0x0000000382827223 */ /* 0x100fe20000010837 */
[----:B------:R-:W-:Y:S01]  /*38b0*/  FMNMX.FTZ R15, R58, R15, !PT ;  /* 0x0000000f3a0f7209 */ /* 0x000fe20007810000 */
[-CC-:B------:R-:W-:Y:S01]  /*38c0*/  FFMA.FTZ R120, R120, R3.reuse, -R55.reuse ;  /* 0x0000000378787223 */ /* 0x180fe20000010837 */
[-CC-:B------:R-:W-:Y:S01]  /*38d0*/  FFMA.FTZ R43, R116, R3.reuse, -R55.reuse ;  /* 0x00000003742b7223 */ /* 0x180fe20000010837 */
[--C-:B------:R-:W-:Y:S01]  /*38e0*/  FFMA.FTZ R96, R122, R3, -R55.reuse ;  /* 0x000000037a607223 */ /* 0x100fe20000010837 */
[----:B------:R-:W-:Y:S01]  /*38f0*/  FMNMX.FTZ R15, R48, R15, !PT ;  /* 0x0000000f300f7209 */ /* 0x000fe20007810000 */
[-CC-:B------:R-:W-:Y:S01]  /*3900*/  FFMA.FTZ R41, R126, R3.reuse, -R55.reuse ;  /* 0x000000037e297223 */ /* 0x180fe20000010837 */
[----:B------:R-:W1:Y:S01]  /*3910*/  MUFU.EX2 R106, R106 ;  /* 0x0000006a006a7308 */ /* 0x000e620000000800 */
[----:B0-----:R-:W-:Y:S01]  /*3920*/  FSEL R112, R27, -INF , P4 ;  /* 0xff8000001b707808 */ /* 0x001fe20002000000 */
[--C-:B------:R-:W-:Y:S01]  /*3930*/  FFMA.FTZ R84, R136, R3, -R55.reuse ;  /* 0x0000000388547223 */ /* 0x100fe20000010837 */
        /* <DEDUP_REMOVED lines=8> */
[----:B------:R-:W-:Y:S01]  /*39c0*/  MUFU.EX2 R9, R9 ;  /* 0x0000000900097308 */ /* 0x000fe20000000800 */
[----:B-1----:R-:W-:Y:S02]  /*39d0*/  F2FP.F16.F32.PACK_AB R4, R106, R5 ;  /* 0x000000056a04723e */ /* 0x002fe400000000ff */
        /* <DEDUP_REMOVED lines=8> */
[----:B------:R-:W-:Y:S01]  /*3a60*/  MUFU.EX2 R44, R44 ;  /* 0x0000002c002c7308 */ /* 0x000fe20000000800 */
[----:B0-----:R-:W-:Y:S02]  /*3a70*/  FFMA.FTZ R92, R156, R3, -R55 ;  /* 0x000000039c5c7223 */ /* 0x001fe40000010837 */
        /* <DEDUP_REMOVED lines=12> */
[----:B0-----:R-:W-:-:S03]  /*3b40*/  FFMA.FTZ R76, R134, R3, -R55 ;  /* 0x00000003864c7223 */ /* 0x001fc60000010837 */
[----:B------:R-:W0:Y:S04]  /*3b50*/  SHFL.BFLY PT, R30, R37, 0x2, 0x1f ;  /* 0x0c401f00251e7f89 */ /* 0x000e2800000e0000 */
[----:B------:R-:W-:Y:S08]  /*3b60*/  MUFU.EX2 R68, R68 ;  /* 0x0000004400447308 */ /* 0x000ff00000000800 */
[----:B------:R-:W-:Y:S08]  /*3b70*/  MUFU.EX2 R60, R60 ;  /* 0x0000003c003c7308 */ /* 0x000ff00000000800 */
[----:B------:R-:W-:Y:S01]  /*3b80*/  MUFU.EX2 R36, R36 ;  /* 0x0000002400247308 */ /* 0x000fe20000000800 */
[----:B0-----:R-:W-:Y:S01]  /*3b90*/  FMNMX.FTZ R27, R37, R30, !PT ;  /* 0x0000001e251b7209 */ /* 0x001fe20007810000 */
[-CC-:B------:R-:W-:Y:S01]  /*3ba0*/  FFMA.FTZ R30, R45, R3.reuse, -R55.reuse ;  /* 0x000000032d1e7223 */ /* 0x180fe20000010837 */
[-CC-:B------:R-:W-:Y:S01]  /*3bb0*/  FFMA.FTZ R37, R142, R3.reuse, -R55.reuse ;  /* 0x000000038e257223 */ /* 0x180fe20000010837 */
[----:B------:R-:W-:-:S04]  /*3bc0*/  FFMA.FTZ R45, R57, R3, -R55 ;  /* 0x00000003392d7223 */ /* 0x000fc80000010837 */
[----:B------:R-:W-:Y:S01]  /*3bd0*/  MUFU.EX2 R25, R25 ;  /* 0x0000001900197308 */ /* 0x000fe20000000800 */
[----:B------:R-:W0:Y:S07]  /*3be0*/  SHFL.BFLY PT, R104, R27, 0x1, 0x1f ;  /* 0x0c201f001b687f89 */ /* 0x000e2e00000e0000 */
[----:B------:R-:W-:Y:S08]  /*3bf0*/  MUFU.EX2 R66, R66 ;  /* 0x0000004200427308 */ /* 0x000ff00000000800 */
[----:B------:R-:W-:Y:S08]  /*3c00*/  MUFU.EX2 R21, R130 ;  /* 0x0000008200157308 */ /* 0x000ff00000000800 */
[----:B------:R-:W-:Y:S01]  /*3c10*/  MUFU.EX2 R76, R76 ;  /* 0x0000004c004c7308 */ /* 0x000fe20000000800 */
[----:B0-----:R-:W-:Y:S01]  /*3c20*/  FMNMX.FTZ R73, R27, R104, !PT ;  /* 0x000000681b497209 */ /* 0x001fe20007810000 */
[----:B------:R-:W-:-:S03]  /*3c30*/  FFMA.FTZ R104, R51, R3, -R55 ;  /* 0x0000000333687223 */ /* 0x000fc60000010837 */
[C---:B------:R-:W-:Y:S01]  /*3c40*/  FSETP.NEU.FTZ.AND P2, PT, R73.reuse, -INF , PT ;  /* 0xff8000004900780b */ /* 0x040fe20003f5d000 */
[----:B------:R-:W-:Y:S02]  /*3c50*/  FMUL.FTZ R27, R73, R3 ;  /* 0x00000003491b7220 */ /* 0x000fe40000410000 */
[----:B------:R-:W-:Y:S03]  /*3c60*/  MUFU.EX2 R35, R120 ;  /* 0x0000007800237308 */ /* 0x000fe60000000800 */
[----:B------:R-:W-:Y:S02]  /*3c70*/  FSEL R27, R27, RZ, P2 ;  /* 0x000000ff1b1b7208 */ /* 0x000fe40001000000 */
[----:B------:R-:W-:-:S03]  /*3c80*/  ISETP.GE.AND P2, PT, R23, 0x91, PT ;  /* 0x000000911700780c */ /* 0x000fc60003f46270 */
        /* <DEDUP_REMOVED lines=30> */
[----:B------:R2:W3:Y:S01]  /*3e70*/  MUFU.EX2 R65, R6 ;  /* 0x0000000600417308 */ /* 0x0004e20000000800 */
[----:B0-----:R-:W-:Y:S01]  /*3e80*/  FADD.FTZ R67, R98, R99 ;  /* 0x0000006362437221 */ /* 0x001fe20000010000 */
[-CC-:B------:R-:W-:Y:S01]  /*3e90*/  FFMA.FTZ R34, R34, R3.reuse, -R27.reuse ;  /* 0x0000000322227223 */ /* 0x180fe2000001081b */
[-CC-:B------:R-:W-:Y:S01]  /*3ea0*/  FFMA.FTZ R42, R28, R3.reuse, -R27.reuse ;  /* 0x000000031c2a7223 */ /* 0x180fe2000001081b */
[-CC-:B------:R-:W-:Y:S01]  /*3eb0*/  FFMA.FTZ R38, R38, R3.reuse, -R27.reuse ;  /* 0x0000000326267223 */ /* 0x180fe2000001081b */
[-CC-:B------:R-:W-:Y:S01]  /*3ec0*/  FFMA.FTZ R110, R110, R3.reuse, -R27.reuse ;  /* 0x000000036e6e7223 */ /* 0x180fe2000001081b */
[-CC-:B------:R-:W-:Y:S01]  /*3ed0*/  FFMA.FTZ R46, R26, R3.reuse, -R27.reuse ;  /* 0x000000031a2e7223 */ /* 0x180fe2000001081b */
[-C--:B------:R-:W-:Y:S01]  /*3ee0*/  FFMA.FTZ R112, R112, R3.reuse, -R27 ;  /* 0x0000000370707223 */ /* 0x080fe2000001081b */
[----:B------:R-:W0:Y:S01]  /*3ef0*/  MUFU.EX2 R49, R49 ;  /* 0x0000003100317308 */ /* 0x000e220000000800 */
[----:B--2---:R-:W-:Y:S01]  /*3f00*/  FADD.FTZ R6, R5, R106 ;  /* 0x0000006a05067221 */ /* 0x004fe20000010000 */
[----:B-1----:R-:W-:Y:S01]  /*3f10*/  FADD.FTZ R8, R102, R67 ;  /* 0x0000004366087221 */ /* 0x002fe20000010000 */
[-CC-:B------:R-:W-:Y:S01]  /*3f20*/  FFMA.FTZ R118, R118, R3.reuse, -R27.reuse ;  /* 0x0000000376767223 */ /* 0x180fe2000001081b */
[----:B------:R-:W-:Y:S01]  /*3f30*/  FFMA.FTZ R114, R114, R3, -R27 ;  /* 0x0000000372727223 */ /* 0x000fe2000001081b */
[----:B------:R-:W-:Y:S01]  /*3f40*/  FADD.FTZ R69, R7, R6 ;  /* 0x0000000607457221 */ /* 0x000fe20000010000 */
[C---:B------:R-:W-:Y:S01]  /*3f50*/  F2FP.F16.F32.PACK_AB R6, R108.reuse, R7 ;  /* 0x000000076c06723e */ /* 0x040fe200000000ff */
[----:B------:R-:W-:Y:S01]  /*3f60*/  IMAD.MOV.U32 R62, RZ, RZ, R71 ;  /* 0x000000ffff3e7224 */ /* 0x000fe200078e0047 */
[----:B------:R-:W1:Y:S01]  /*3f70*/  MUFU.EX2 R90, R90 ;  /* 0x0000005a005a7308 */ /* 0x000e620000000800 */
[----:B------:R-:W-:Y:S01]  /*3f80*/  FADD.FTZ R10, R108, R69 ;  /* 0x000000456c0a7221 */ /* 0x000fe20000010000 */
[C---:B---3--:R-:W-:Y:S01]  /*3f90*/  FADD.FTZ R8, R65.reuse, R8 ;  /* 0x0000000841087221 */ /* 0x048fe20000010000 */
[----:B------:R-:W-:Y:S01]  /*3fa0*/  F2FP.F16.F32.PACK_AB R7, R65, R102 ;  /* 0x000000664107723e */ /* 0x000fe200000000ff */
[----:B------:R-:W-:Y:S01]  /*3fb0*/  FFMA.FTZ R65, R40, R3, -R27 ;  /* 0x0000000328417223 */ /* 0x000fe2000001081b */
[----:B------:R-:W-:Y:S01]  /*3fc0*/  FADD.FTZ R67, R9, R10 ;  /* 0x0000000a09437221 */ /* 0x000fe20000010000 */
[----:B------:R-:W-:Y:S01]  /*3fd0*/  F2FP.F16.F32.PACK_AB R5, R99, R98 ;  /* 0x000000626305723e */ /* 0x000fe200000000ff */
[----:B------:R-:W-:Y:S01]  /*3fe0*/  IMAD.MOV.U32 R58, RZ, RZ, R71 ;  /* 0x000000ffff3a7224 */ /* 0x000fe200078e0047 */
[----:B------:R-:W2:Y:S01]  /*3ff0*/  MUFU.EX2 R51, R51 ;  /* 0x0000003300337308 */ /* 0x000ea20000000800 */
[----:B0-----:R-:W-:Y:S01]  /*4000*/  FADD.FTZ R69, R49, R8 ;  /* 0x0000000831457221 */ /* 0x001fe20000010000 */
[----:B------:R-:W-:Y:S01]  /*4010*/  FADD.FTZ R8, R72, R67 ;  /* 0x0000004348087221 */ /* 0x000fe20000010000 */
[----:B------:R0:W-:Y:S01]  /*4020*/  STSM.16.M88.4 [R2+0x24300], R4 ;  /* 0x0243000402007844 */ /* 0x0001e20000000200 */
[----:B------:R-:W-:-:S02]  /*4030*/  IMAD.MOV.U32 R56, RZ, RZ, R71 ;  /* 0x000000ffff387224 */ /* 0x000fc400078e0047 */
[----:B------:R-:W-:Y:S02]  /*4040*/  FADD.FTZ R67, R11, R8 ;  /* 0x000000080b437221 */ /* 0x000fe40000010000 */
[----:B------:R-:W3:Y:S01]  /*4050*/  MUFU.EX2 R94, R94 ;  /* 0x0000005e005e7308 */ /* 0x000ee20000000800 */
[----:B-1----:R-:W-:Y:S01]  /*4060*/  FADD.FTZ R10, R90, R69 ;  /* 0x000000455a0a7221 */ /* 0x002fe20000010000 */
[----:B------:R-:W-:-:S04]  /*4070*/  FADD.FTZ R8, R44, R67 ;  /* 0x000000432c087221 */ /* 0x000fc80000010000 */
[----:B------:R-:W-:Y:S02]  /*4080*/  FADD.FTZ R67, R33, R8 ;  /* 0x0000000821437221 */ /* 0x000fe40000010000 */
[----:B------:R-:W1:Y:S01]  /*4090*/  MUFU.EX2 R53, R53 ;  /* 0x0000003500357308 */ /* 0x000e620000000800 */
[----:B--2---:R-:W-:Y:S01]  /*40a0*/  FADD.FTZ R69, R51, R10 ;  /* 0x0000000a33457221 */ /* 0x004fe20000010000 */
[C---:B------:R-:W-:Y:S01]  /*40b0*/  FADD.FTZ R8, R70.reuse, R67 ;  /* 0x0000004346087221 */ /* 0x040fe20000010000 */
[----:B0-----:R-:W-:Y:S01]  /*40c0*/  F2FP.F16.F32.PACK_AB R4, R70, R33 ;  /* 0x000000214604723e */ /* 0x001fe200000000ff */
[--C-:B------:R-:W-:Y:S02]  /*40d0*/  IMAD.MOV.U32 R70, RZ, RZ, R71.reuse ;  /* 0x000000ffff467224 */ /* 0x100fe400078e0047 */
[----:B------:R-:W-:Y:S01]  /*40e0*/  FADD.FTZ R67, R29, R8 ;  /* 0x000000081d437221 */ /* 0x000fe20000010000 */
[----:B------:R-:W-:Y:S01]  /*40f0*/  IMAD.MOV.U32 R33, RZ, RZ, R71 ;  /* 0x000000ffff217224 */ /* 0x000fe200078e0047 */
[----:B------:R-:W0:Y:S01]  /*4100*/  MUFU.EX2 R82, R82 ;  /* 0x0000005200527308 */ /* 0x000e220000000800 */
[----:B---3--:R-:W-:-:S07]  /*4110*/  FADD.FTZ R10, R94, R69 ;  /* 0x000000455e0a7221 */ /* 0x008fce0000010000 */
[----:B------:R-:W2:Y:S01]  /*4120*/  MUFU.EX2 R12, R12 ;  /* 0x0000000c000c7308 */ /* 0x000ea20000000800 */
[----:B-1----:R-:W-:Y:S01]  /*4130*/  FADD.FTZ R69, R53, R10 ;  /* 0x0000000a35457221 */ /* 0x002fe20000010000 */
[----:B------:R-:W-:-:S04]  /*4140*/  FADD.FTZ R10, R68, R67 ;  /* 0x00000043440a7221 */ /* 0x000fc80000010000 */
[----:B------:R-:W-:Y:S01]  /*4150*/  FADD.FTZ R67, R13, R10 ;  /* 0x0000000a0d437221 */ /* 0x000fe20000010000 */
[----:B------:R-:W-:Y:S01]  /*4160*/  F2FP.F16.F32.PACK_AB R10, R44, R11 ;  /* 0x0000000b2c0a723e */ /* 0x000fe200000000ff */
[----:B------:R-:W1:Y:S01]  /*4170*/  MUFU.EX2 R55, R55 ;  /* 0x0000003700377308 */ /* 0x000e620000000800 */
[----:B0-----:R-:W-:Y:S01]  /*4180*/  FADD.FTZ R69, R82, R69 ;  /* 0x0000004552457221 */ /* 0x001fe20000010000 */
[----:B------:R-:W-:Y:S01]  /*4190*/  FADD.FTZ R52, R60, R67 ;  /* 0x000000433c347221 */ /* 0x000fe20000010000 */
[----:B------:R-:W-:Y:S01]  /*41a0*/  F2FP.F16.F32.PACK_AB R11, R94, R51 ;  /* 0x000000335e0b723e */ /* 0x000fe200000000ff */
[--C-:B------:R-:W-:Y:S02]  /*41b0*/  IMAD.MOV.U32 R67, RZ, RZ, R71.reuse ;  /* 0x000000ffff437224 */ /* 0x100fe400078e0047 */
[----:B------:R-:W-:Y:S01]  /*41c0*/  FADD.FTZ R5, R15, R52 ;  /* 0x000000340f057221 */ /* 0x000fe20000010000 */
[----:B------:R-:W-:Y:S01]  /*41d0*/  IMAD.MOV.U32 R52, RZ, RZ, R71 ;  /* 0x000000ffff347224 */ /* 0x000fe200078e0047 */
[----:B------:R-:W0:Y:S01]  /*41e0*/  MUFU.EX2 R14, R14 ;  /* 0x0000000e000e7308 */ /* 0x000e220000000800 */
[----:B--2---:R-:W-:Y:S01]  /*41f0*/  FADD.FTZ R8, R12, R69 ;  /* 0x000000450c087221 */ /* 0x004fe20000010000 */
[----:B------:R-:W-:Y:S01]  /*4200*/  FADD.FTZ R6, R36, R5 ;  /* 0x0000000524067221 */ /* 0x000fe20000010000 */
[----:B------:R-:W-:Y:S01]  /*4210*/  F2FP.F16.F32.PACK_AB R5, R82, R53 ;  /* 0x000000355205723e */ /* 0x000fe200000000ff */
[----:B------:R-:W-:-:S02]  /*4220*/  IMAD.MOV.U32 R69, RZ, RZ, R71 ;  /* 0x000000ffff457224 */ /* 0x000fc400078e0047 */
[--C-:B------:R-:W-:Y:S02]  /*4230*/  IMAD.MOV.U32 R53, RZ, RZ, R71.reuse ;  /* 0x000000ffff357224 */ /* 0x100fe400078e0047 */
[----:B------:R-:W2:Y:S01]  /*4240*/  MUFU.EX2 R57, R57 ;  /* 0x0000003900397308 */ /* 0x000ea20000000800 */
[----:B-1----:R-:W-:Y:S01]  /*4250*/  FADD.FTZ R27, R55, R8 ;  /* 0x00000008371b7221 */ /* 0x002fe20000010000 */
[----:B------:R-:W-:Y:S01]  /*4260*/  F2FP.F16.F32.PACK_AB R8, R72, R9 ;  /* 0x000000094808723e */ /* 0x000fe200000000ff */
[--C-:B------:R-:W-:Y:S01]  /*4270*/  IMAD.MOV.U32 R51, RZ, RZ, R71.reuse ;  /* 0x000000ffff337224 */ /* 0x100fe200078e0047 */
[----:B------:R-:W-:Y:S01]  /*4280*/  F2FP.F16.F32.PACK_AB R9, R90, R49 ;  /* 0x000000315a09723e */ /* 0x000fe200000000ff */
[--C-:B------:R-:W-:Y:S02]  /*4290*/  IMAD.MOV.U32 R49, RZ, RZ, R71.reuse ;  /* 0x000000ffff317224 */ /* 0x100fe400078e0047 */
[----:B------:R-:W-:Y:S01]  /*42a0*/  IMAD.MOV.U32 R44, RZ, RZ, R71 ;  /* 0x000000ffff2c7224 */ /* 0x000fe200078e0047 */
[----:B------:R-:W1:Y:S01]  /*42b0*/  MUFU.EX2 R59, R59 ;  /* 0x0000003b003b7308 */ /* 0x000e620000000800 */
[----:B0-----:R-:W-:Y:S01]  /*42c0*/  FADD.FTZ R26, R14, R27 ;  /* 0x0000001b0e1a7221 */ /* 0x001fe20000010000 */
[----:B------:R-:W-:Y:S01]  /*42d0*/  FADD.FTZ R27, R25, R6 ;  /* 0x00000006191b7221 */ /* 0x000fe20000010000 */
[----:B------:R-:W-:Y:S01]  /*42e0*/  F2FP.F16.F32.PACK_AB R6, R68, R29 ;  /* 0x0000001d4406723e */ /* 0x000fe200000000ff */
[----:B------:R-:W-:Y:S01]  /*42f0*/  STSM.16.M88.4 [R2+0x25b00], R8 ;  /* 0x025b000802007844 */ /* 0x000fe20000000200 */
[----:B------:R-:W-:-:S03]  /*4300*/  IMAD.MOV.U32 R68, RZ, RZ, R71 ;  /* 0x000000ffff447224 */ /* 0x000fc600078e0047 */
[----:B------:R-:W0:Y:S01]  /*4310*/  MUFU.EX2 R64, R64 ;  /* 0x0000004000407308 */ /* 0x000e220000000800 */
[----:B--2---:R-:W-:-:S07]  /*4320*/  FADD.FTZ R26, R57, R26 ;  /* 0x0000001a391a7221 */ /* 0x004fce0000010000 */
[----:B------:R-:W2:Y:S01]  /*4330*/  MUFU.EX2 R20, R20 ;  /* 0x0000001400147308 */ /* 0x000ea20000000800 */
[----:B-1----:R-:W-:Y:S01]  /*4340*/  FADD.FTZ R7, R59, R26 ;  /* 0x0000001a3b077221 */ /* 0x002fe20000010000 */
[----:B------:R-:W-:-:S04]  /*4350*/  FADD.FTZ R26, R66, R27 ;  /* 0x0000001b421a7221 */ /* 0x000fc80000010000 */
[----:B------:R-:W-:Y:S02]  /*4360*/  FADD.FTZ R29, R21, R26 ;  /* 0x0000001a151d7221 */ /* 0x000fe40000010000 */
[----:B------:R-:W1:Y:S01]  /*4370*/  MUFU.EX2 R61, R61 ;  /* 0x0000003d003d7308 */ /* 0x000e620000000800 */
[----:B0-----:R-:W-:Y:S01]  /*4380*/  FADD.FTZ R7, R64, R7 ;  /* 0x0000000740077221 */ /* 0x001fe20000010000 */
[----:B------:R-:W-:-:S04]  /*4390*/  FADD.FTZ R26, R76, R29 ;  /* 0x0000001d4c1a7221 */ /* 0x000fc80000010000 */
[----:B------:R-:W-:Y:S02]  /*43a0*/  FADD.FTZ R29, R35, R26 ;  /* 0x0000001a231d7221 */ /* 0x000fe40000010000 */
[----:B------:R-:W0:Y:S08]  /*43b0*/  MUFU.EX2 R48, R48 ;  /* 0x0000003000307308 */ /* 0x000e300000000800 */
[----:B------:R-:W3:Y:S08]  /*43c0*/  MUFU.EX2 R63, R63 ;  /* 0x0000003f003f7308 */ /* 0x000ef00000000800 */
[----:B------:R-:W-:Y:S08]  /*43d0*/  MUFU.EX2 R28, R32 ;  /* 0x00000020001c7308 */ /* 0x000ff00000000800 */
[----:B------:R-:W4:Y:S08]  /*43e0*/  MUFU.EX2 R50, R50 ;  /* 0x0000003200327308 */ /* 0x000f300000000800 */
[----:B------:R2:W-:Y:S08]  /*43f0*/  MUFU.EX2 R32, R24 ;  /* 0x0000001800207308 */ /* 0x0005f00000000800 */
[----:B------:R-:W5:Y:S01]  /*4400*/  MUFU.EX2 R100, R100 ;  /* 0x0000006400647308 */ /* 0x000f620000000800 */
[----:B--2---:R-:W-:Y:S01]  /*4410*/  FADD.FTZ R24, R20, R7 ;  /* 0x0000000714187221 */ /* 0x004fe20000010000 */
[----:B------:R-:W-:Y:S01]  /*4420*/  F2FP.F16.F32.PACK_AB R7, R55, R12 ;  /* 0x0000000c3707723e */ /* 0x000fe200000000ff */
[----:B------:R-:W-:Y:S01]  /*4430*/  IMAD.MOV.U32 R55, RZ, RZ, R71 ;  /* 0x000000ffff377224 */ /* 0x000fe200078e0047 */
[----:B------:R-:W-:Y:S01]  /*4440*/  F2FP.F16.F32.PACK_AB R12, R60, R13 ;  /* 0x0000000d3c0c723e */ /* 0x000fe200000000ff */
[----:B-1----:R-:W-:Y:S01]  /*4450*/  FADD.FTZ R27, R61, R24 ;  /* 0x000000183d1b7221 */ /* 0x002fe20000010000 */
[----:B------:R-:W-:Y:S01]  /*4460*/  F2FP.F16.F32.PACK_AB R13, R57, R14 ;  /* 0x0000000e390d723e */ /* 0x000fe200000000ff */
[----:B------:R1:W-:Y:S01]  /*4470*/  STSM.16.M88.4 [R2+0x27300], R4 ;  /* 0x0273000402007844 */ /* 0x0003e20000000200 */
[----:B------:R-:W2:Y:S01]  /*4480*/  MUFU.EX2 R23, R23 ;  /* 0x0000001700177308 */ /* 0x000ea20000000800 */
[----:B0-----:R-:W-:Y:S01]  /*4490*/  FADD.FTZ R24, R48, R27 ;  /* 0x0000001b30187221 */ /* 0x001fe20000010000 */
[----:B------:R-:W-:Y:S01]  /*44a0*/  F2FP.F16.F32.PACK_AB R14, R36, R15 ;  /* 0x0000000f240e723e */ /* 0x000fe200000000ff */
[--C-:B------:R-:W-:Y:S01]  /*44b0*/  IMAD.MOV.U32 R60, RZ, RZ, R71.reuse ;  /* 0x000000ffff3c7224 */ /* 0x100fe200078e0047 */
[----:B------:R-:W-:Y:S01]  /*44c0*/  F2FP.F16.F32.PACK_AB R15, R64, R59 ;  /* 0x0000003b400f723e */ /* 0x000fe200000000ff */
[----:B---3--:R-:W-:Y:S01]  /*44d0*/  FADD.FTZ R27, R63, R24 ;  /* 0x000000183f1b7221 */ /* 0x008fe20000010000 */
[----:B------:R-:W-:-:S02]  /*44e0*/  IMAD.MOV.U32 R64, RZ, RZ, R71 ;  /* 0x000000ffff407224 */ /* 0x000fc400078e0047 */
[----:B------:R-:W0:Y:S01]  /*44f0*/  MUFU.EX2 R43, R43 ;  /* 0x0000002b002b7308 */ /* 0x000e220000000800 */
[----:B----4-:R-:W-:Y:S01]  /*4500*/  FADD.FTZ R24, R50, R27 ;  /* 0x0000001b32187221 */ /* 0x010fe20000010000 */
[C---:B-----5:R-:W-:Y:S01]  /*4510*/  FADD.FTZ R26, R100.reuse, R29 ;  /* 0x0000001d641a7221 */ /* 0x060fe20000010000 */
[----:B------:R-:W-:Y:S01]  /*4520*/  STSM.16.M88.4 [R2+0x28b00], R12 ;  /* 0x028b000c02007844 */ /* 0x000fe20000000200 */
[--C-:B------:R-:W-:Y:S02]  /*4530*/  IMAD.MOV.U32 R59, RZ, RZ, R71.reuse ;  /* 0x000000ffff3b7224 */ /* 0x100fe400078e0047 */
[--C-:B------:R-:W-:Y:S01]  /*4540*/  IMAD.MOV.U32 R57, RZ, RZ, R71.reuse ;  /* 0x000000ffff397224 */ /* 0x100fe200078e0047 */
[----:B-1----:R-:W-:Y:S01]  /*4550*/  F2FP.F16.F32.PACK_AB R4, R100, R35 ;  /* 0x000000236404723e */ /* 0x002fe200000000ff */
[----:B------:R1:W3:Y:S01]  /*4560*/  MUFU.EX2 R40, R54 ;  /* 0x0000003600287308 */ /* 0x0002e20000000800 */
[----:B--2---:R-:W-:Y:S01]  /*4570*/  FADD.FTZ R27, R23, R24 ;  /* 0x00000018171b7221 */ /* 0x004fe20000010000 */
[----:B------:R-:W-:Y:S01]  /*4580*/  F2FP.F16.F32.PACK_AB R24, R66, R25 ;  /* 0x000000194218723e */ /* 0x000fe200000000ff */
[--C-:B------:R-:W-:Y:S01]  /*4590*/  IMAD.MOV.U32 R66, RZ, RZ, R71.reuse ;  /* 0x000000ffff427224 */ /* 0x100fe200078e0047 */
[----:B------:R-:W-:Y:S01]  /*45a0*/  F2FP.F16.F32.PACK_AB R25, R61, R20 ;  /* 0x000000143d19723e */ /* 0x000fe200000000ff */
[----:B------:R-:W-:-:S02]  /*45b0*/  IMAD.MOV.U32 R61, RZ, RZ, R71 ;  /* 0x000000ffff3d7224 */ /* 0x000fc400078e0047 */
[--C-:B------:R-:W-:Y:S01]  /*45c0*/  IMAD.MOV.U32 R35, RZ, RZ, R71.reuse ;  /* 0x000000ffff237224 */ /* 0x100fe200078e0047 */
[----:B------:R-:W2:Y:S01]  /*45d0*/  MUFU.EX2 R96, R96 ;  /* 0x0000006000607308 */ /* 0x000ea20000000800 */
[----:B0-----:R-:W-:Y:S01]  /*45e0*/  FADD.FTZ R29, R43, R26 ;  /* 0x0000001a2b1d7221 */ /* 0x001fe20000010000 */
[----:B------:R-:W-:Y:S01]  /*45f0*/  F2FP.F16.F32.PACK_AB R26, R76, R21 ;  /* 0x000000154c1a723e */ /* 0x000fe200000000ff */
[----:B-1----:R-:W-:-:S05]  /*4600*/  IMAD.MOV.U32 R54, RZ, RZ, R71 ;  /* 0x000000ffff367224 */ /* 0x002fca00078e0047 */
[----:B------:R-:W0:Y:S01]  /*4610*/  MUFU.EX2 R65, R65 ;  /* 0x0000004100417308 */ /* 0x000e220000000800 */
[----:B---3--:R-:W-:Y:S01]  /*4620*/  FADD.FTZ R36, R40, R27 ;  /* 0x0000001b28247221 */ /* 0x008fe20000010000 */
[----:B------:R-:W-:Y:S01]  /*4630*/  F2FP.F16.F32.PACK_AB R27, R63, R48 ;  /* 0x000000303f1b723e */ /* 0x000fe200000000ff */
[--C-:B------:R-:W-:Y:S02]  /*4640*/  IMAD.MOV.U32 R63, RZ, RZ, R71.reuse ;  /* 0x000000ffff3f7224 */ /* 0x100fe400078e0047 */
[----:B------:R-:W-:Y:S02]  /*4650*/  IMAD.MOV.U32 R48, RZ, RZ, R71 ;  /* 0x000000ffff307224 */ /* 0x000fe400078e0047 */
[----:B------:R1:W-:Y:S01]  /*4660*/  STSM.16.M88.4 [R2+0x2a300], R24 ;  /* 0x02a3001802007844 */ /* 0x0003e20000000200 */
[----:B------:R-:W3:Y:S01]  /*4670*/  MUFU.EX2 R41, R41 ;  /* 0x0000002900297308 */ /* 0x000ee20000000800 */
[----:B--2---:R-:W-:Y:S01]  /*4680*/  FADD.FTZ R8, R96, R29 ;  /* 0x0000001d60087221 */ /* 0x004fe20000010000 */
[----:B------:R-:W-:-:S06]  /*4690*/  IMAD.MOV.U32 R29, RZ, RZ, R71 ;  /* 0x000000ffff1d7224 */ /* 0x000fcc00078e0047 */
[----:B------:R-:W2:Y:S01]  /*46a0*/  MUFU.EX2 R85, R85 ;  /* 0x0000005500557308 */ /* 0x000ea20000000800 */
[----:B0-----:R-:W-:Y:S01]  /*46b0*/  FADD.FTZ R36, R65, R36 ;  /* 0x0000002441247221 */ /* 0x001fe20000010000 */
[----:B-1----:R-:W-:-:S06]  /*46c0*/  IMAD.MOV.U32 R27, RZ, RZ, R71 ;  /* 0x000000ffff1b7224 */ /* 0x002fcc00078e0047 */
[----:B------:R-:W0:Y:S01]  /*46d0*/  MUFU.EX2 R84, R84 ;  /* 0x0000005400547308 */ /* 0x000e220000000800 */
[----:B---3--:R-:W-:Y:S01]  /*46e0*/  FADD.FTZ R5, R41, R8 ;  /* 0x0000000829057221 */ /* 0x008fe20000010000 */
[--C-:B------:R-:W-:Y:S02]  /*46f0*/  IMAD.MOV.U32 R26, RZ, RZ, R71.reuse ;  /* 0x000000ffff1a7224 */ /* 0x100fe400078e0047 */
[--C-:B------:R-:W-:Y:S02]  /*4700*/  IMAD.MOV.U32 R25, RZ, RZ, R71.reuse ;  /* 0x000000ffff197224 */ /* 0x100fe400078e0047 */
[--C-:B------:R-:W-:Y:S02]  /*4710*/  IMAD.MOV.U32 R24, RZ, RZ, R71.reuse ;  /* 0x000000ffff187224 */ /* 0x100fe400078e0047 */
        /* <DEDUP_REMOVED lines=8> */
[C---:B0-----:R-:W-:Y:S01]  /*47a0*/  FADD.FTZ R6, R84.reuse, R5 ;  /* 0x0000000554067221 */ /* 0x041fe20000010000 */
[----:B------:R-:W-:Y:S01]  /*47b0*/  F2FP.F16.F32.PACK_AB R5, R23, R50 ;  /* 0x000000321705723e */ /* 0x000fe200000000ff */
[--C-:B------:R-:W-:Y:S01]  /*47c0*/  IMAD.MOV.U32 R50, RZ, RZ, R71.reuse ;  /* 0x000000ffff327224 */ /* 0x100fe200078e0047 */
[----:B------:R-:W-:Y:S01]  /*47d0*/  F2FP.F16.F32.PACK_AB R84, R84, R41 ;  /* 0x000000295454723e */ /* 0x000fe200000000ff */
[--C-:B------:R-:W-:Y:S02]  /*47e0*/  IMAD.MOV.U32 R41, RZ, RZ, R71.reuse ;  /* 0x000000ffff297224 */ /* 0x100fe400078e0047 */
[--C-:B------:R-:W-:Y:S01]  /*47f0*/  IMAD.MOV.U32 R40, RZ, RZ, R71.reuse ;  /* 0x000000ffff287224 */ /* 0x100fe200078e0047 */
[----:B------:R-:W0:Y:S01]  /*4800*/  MUFU.EX2 R88, R88 ;  /* 0x0000005800587308 */ /* 0x000e220000000800 */
[----:B-1----:R-:W-:Y:S01]  /*4810*/  FADD.FTZ R11, R39, R6 ;  /* 0x00000006270b7221 */ /* 0x002fe20000010000 */
[----:B------:R-:W-:Y:S01]  /*4820*/  F2FP.F16.F32.PACK_AB R6, R96, R43 ;  /* 0x0000002b6006723e */ /* 0x000fe200000000ff */
[----:B------:R-:W-:-:S02]  /*4830*/  IMAD.MOV.U32 R43, RZ, RZ, R71 ;  /* 0x000000ffff2b7224 */ /* 0x000fc400078e0047 */
[----:B------:R-:W-:Y:S02]  /*4840*/  IMAD.MOV.U32 R28, RZ, RZ, R71 ;  /* 0x000000ffff1c7224 */ /* 0x000fe400078e0047 */
[----:B------:R1:W-:Y:S01]  /*4850*/  STSM.16.M88.4 [R2+0x2bb00], R4 ;  /* 0x02bb000402007844 */ /* 0x0003e20000000200 */
[----:B------:R-:W3:Y:S01]  /*4860*/  MUFU.EX2 R37, R37 ;  /* 0x0000002500257308 */ /* 0x000ee20000000800 */
[----:B--2---:R-:W-:Y:S01]  /*4870*/  FADD.FTZ R13, R87, R8 ;  /* 0x00000008570d7221 */ /* 0x004fe20000010000 */
[----:B------:R-:W-:-:S03]  /*4880*/  F2FP.F16.F32.PACK_AB R87, R32, R87 ;  /* 0x000000572057723e */ /* 0x000fc600000000ff */
[----:B------:R-:W-:Y:S01]  /*4890*/  FADD.FTZ R13, R32, R13 ;  /* 0x0000000d200d7221 */ /* 0x000fe20000010000 */
[----:B------:R-:W-:Y:S02]  /*48a0*/  IMAD.MOV.U32 R32, RZ, RZ, R71 ;  /* 0x000000ffff207224 */ /* 0x000fe400078e0047 */
[----:B------:R-:W2:Y:S01]  /*48b0*/  MUFU.EX2 R92, R92 ;  /* 0x0000005c005c7308 */ /* 0x000ea20000000800 */
[C---:B0-----:R-:W-:Y:S01]  /*48c0*/  FADD.FTZ R8, R88.reuse, R11 ;  /* 0x0000000b58087221 */ /* 0x041fe20000010000 */
[----:B------:R-:W-:Y:S01]  /*48d0*/  F2FP.F16.F32.PACK_AB R86, R88, R39 ;  /* 0x000000275856723e */ /* 0x000fe200000000ff */
[----:B------:R-:W-:-:S04]  /*48e0*/  IMAD.MOV.U32 R39, RZ, RZ, R71 ;  /* 0x000000ffff277224 */ /* 0x000fc800078e0047 */
[----:B------:R0:W-:Y:S01]  /*48f0*/  STSM.16.M88.4 [R2+0x2d300], R84 ;  /* 0x02d3005402007844 */ /* 0x0001e20000000200 */
[----:B------:R-:W4:Y:S01]  /*4900*/  MUFU.EX2 R34, R34 ;  /* 0x0000002200227308 */ /* 0x000f220000000800 */
[----:B---3--:R-:W-:-:S07]  /*4910*/  FADD.FTZ R11, R37, R8 ;  /* 0x00000008250b7221 */ /* 0x008fce0000010000 */
[----:B------:R3:W5:Y:S01]  /*4920*/  MUFU.EX2 R93, R42 ;  /* 0x0000002a005d7308 */ /* 0x0007620000000800 */
[C---:B--2---:R-:W-:Y:S01]  /*4930*/  FADD.FTZ R10, R92.reuse, R11 ;  /* 0x0000000b5c0a7221 */ /* 0x044fe20000010000 */
[----:B------:R-:W-:Y:S01]  /*4940*/  F2FP.F16.F32.PACK_AB R92, R92, R37 ;  /* 0x000000255c5c723e */ /* 0x000fe200000000ff */
[----:B------:R-:W-:-:S05]  /*4950*/  IMAD.MOV.U32 R37, RZ, RZ, R71 ;  /* 0x000000ffff257224 */ /* 0x000fca00078e0047 */
[----:B------:R-:W2:Y:S01]  /*4960*/  MUFU.EX2 R31, R31 ;  /* 0x0000001f001f7308 */ /* 0x000ea20000000800 */
[----:B----4-:R-:W-:Y:S01]  /*4970*/  FADD.FTZ R8, R34, R13 ;  /* 0x0000000d22087221 */ /* 0x010fe20000010000 */
[----:B---3--:R-:W-:-:S06]  /*4980*/  IMAD.MOV.U32 R42, RZ, RZ, R71 ;  /* 0x000000ffff2a7224 */ /* 0x008fcc00078e0047 */
[----:B------:R-:W3:Y:S01]  /*4990*/  MUFU.EX2 R38, R38 ;  /* 0x0000002600267308 */ /* 0x000ee20000000800 */
[C---:B-----5:R-:W-:Y:S01]  /*49a0*/  FADD.FTZ R13, R93.reuse, R8 ;  /* 0x000000085d0d7221 */ /* 0x060fe20000010000 */
[----:B------:R-:W-:Y:S01]  /*49b0*/  F2FP.F16.F32.PACK_AB R93, R93, R34 ;  /* 0x000000225d5d723e */ /* 0x000fe200000000ff */
[----:B------:R-:W-:-:S05]  /*49c0*/  IMAD.MOV.U32 R34, RZ, RZ, R71 ;  /* 0x000000ffff227224 */ /* 0x000fca00078e0047 */
[----:B------:R-:W4:Y:S01]  /*49d0*/  MUFU.EX2 R80, R80 ;  /* 0x0000005000507308 */ /* 0x000f220000000800 */
[----:B--2---:R-:W-:-:S07]  /*49e0*/  FADD.FTZ R15, R31, R10 ;  /* 0x0000000a1f0f7221 */ /* 0x004fce0000010000 */
[----:B------:R-:W1:Y:S01]  /*49f0*/  MUFU.EX2 R95, R110 ;  /* 0x0000006e005f7308 */ /* 0x000e620000000800 */
[----:B---3--:R-:W-:-:S07]  /*4a00*/  FADD.FTZ R8, R38, R13 ;  /* 0x0000000d26087221 */ /* 0x008fce0000010000 */
[----:B------:R-:W2:Y:S01]  /*4a10*/  MUFU.EX2 R30, R30 ;  /* 0x0000001e001e7308 */ /* 0x000ea20000000800 */
[C---:B----4-:R-:W-:Y:S01]  /*4a20*/  FADD.FTZ R15, R80.reuse, R15 ;  /* 0x0000000f500f7221 */ /* 0x050fe20000010000 */
[----:B------:R-:W-:Y:S01]  /*4a30*/  F2FP.F16.F32.PACK_AB R94, R80, R31 ;  /* 0x0000001f505e723e */ /* 0x000fe200000000ff */
[----:B------:R-:W-:-:S05]  /*4a40*/  IMAD.MOV.U32 R31, RZ, RZ, R71 ;  /* 0x000000ffff1f7224 */ /* 0x000fca00078e0047 */
[----:B------:R-:W3:Y:S01]  /*4a50*/  MUFU.EX2 R45, R45 ;  /* 0x0000002d002d7308 */ /* 0x000ee20000000800 */
[C---:B-1----:R-:W-:Y:S01]  /*4a60*/  FADD.FTZ R5, R95.reuse, R8 ;  /* 0x000000085f057221 */ /* 0x042fe20000010000 */
[----:B------:R-:W-:Y:S01]  /*4a70*/  F2FP.F16.F32.PACK_AB R95, R95, R38 ;  /* 0x000000265f5f723e */ /* 0x000fe200000000ff */
[----:B------:R-:W-:-:S04]  /*4a80*/  IMAD.MOV.U32 R38, RZ, RZ, R71 ;  /* 0x000000ffff267224 */ /* 0x000fc800078e0047 */
[----:B------:R0:W-:Y:S01]  /*4a90*/  STSM.16.M88.4 [R2+0x2eb00], R92 ;  /* 0x02eb005c02007844 */ /* 0x0001e20000000200 */
[----:B------:R-:W1:Y:S01]  /*4aa0*/  MUFU.EX2 R47, R47 ;  /* 0x0000002f002f7308 */ /* 0x000e620000000800 */
[----:B--2---:R-:W-:-:S07]  /*4ab0*/  FADD.FTZ R4, R30, R15 ;  /* 0x0000000f1e047221 */ /* 0x004fce0000010000 */
[----:B------:R-:W2:Y:S01]  /*4ac0*/  MUFU.EX2 R104, R104 ;  /* 0x0000006800687308 */ /* 0x000ea20000000800 */
[C---:B---3--:R-:W-:Y:S01]  /*4ad0*/  F2FP.F16.F32.PACK_AB R12, R45.reuse, R30 ;  /* 0x0000001e2d0c723e */ /* 0x048fe200000000ff */
[----:B------:R-:W-:Y:S01]  /*4ae0*/  FADD.FTZ R4, R45, R4 ;  /* 0x000000042d047221 */ /* 0x000fe20000010000 */
[--C-:B------:R-:W-:Y:S02]  /*4af0*/  IMAD.MOV.U32 R45, RZ, RZ, R71.reuse ;  /* 0x000000ffff2d7224 */ /* 0x100fe400078e0047 */
[----:B------:R-:W-:-:S03]  /*4b00*/  IMAD.MOV.U32 R30, RZ, RZ, R71 ;  /* 0x000000ffff1e7224 */ /* 0x000fc600078e0047 */
[----:B------:R-:W3:Y:S01]  /*4b10*/  MUFU.EX2 R46, R46 ;  /* 0x0000002e002e7308 */ /* 0x000ee20000000800 */
[----:B-1----:R-:W-:-:S07]  /*4b20*/  FADD.FTZ R7, R47, R4 ;  /* 0x000000042f077221 */ /* 0x002fce0000010000 */
[----:B------:R-:W1:Y:S01]  /*4b30*/  MUFU.EX2 R9, R112 ;  /* 0x0000007000097308 */ /* 0x000e620000000800 */
[C---:B--2---:R-:W-:Y:S01]  /*4b40*/  F2FP.F16.F32.PACK_AB R14, R104.reuse, R47 ;  /* 0x0000002f680e723e */ /* 0x044fe200000000ff */
[----:B------:R-:W-:Y:S01]  /*4b50*/  FADD.FTZ R7, R104, R7 ;  /* 0x0000000768077221 */ /* 0x000fe20000010000 */
[----:B------:R-:W-:-:S05]  /*4b60*/  IMAD.MOV.U32 R47, RZ, RZ, R71 ;  /* 0x000000ffff2f7224 */ /* 0x000fca00078e0047 */
[----:B------:R-:W2:Y:S01]  /*4b70*/  MUFU.EX2 R118, R118 ;  /* 0x0000007600767308 */ /* 0x000ea20000000800 */
[----:B---3--:R-:W-:-:S07]  /*4b80*/  FADD.FTZ R6, R46, R5 ;  /* 0x000000052e067221 */ /* 0x008fce0000010000 */
[----:B------:R-:W3:Y:S01]  /*4b90*/  MUFU.EX2 R11, R114 ;  /* 0x00000072000b7308 */ /* 0x000ee20000000800 */
[C---:B-1----:R-:W-:Y:S01]  /*4ba0*/  F2FP.F16.F32.PACK_AB R13, R9.reuse, R46 ;  /* 0x0000002e090d723e */ /* 0x042fe200000000ff */
[----:B------:R-:W-:Y:S01]  /*4bb0*/  FADD.FTZ R5, R9, R6 ;  /* 0x0000000609057221 */ /* 0x000fe20000010000 */
[----:B------:R-:W-:-:S03]  /*4bc0*/  IMAD.MOV.U32 R46, RZ, RZ, R71 ;  /* 0x000000ffff2e7224 */ /* 0x000fc600078e0047 */
[----:B--2---:R-:W-:Y:S01]  /*4bd0*/  FADD.FTZ R6, R118, R5 ;  /* 0x0000000576067221 */ /* 0x004fe20000010000 */
[----:B---3--:R-:W-:-:S03]  /*4be0*/  F2FP.F16.F32.PACK_AB R15, R11, R118 ;  /* 0x000000760b0f723e */ /* 0x008fc600000000ff */
[----:B------:R-:W-:Y:S02]  /*4bf0*/  FADD.FTZ R6, R11, R6 ;  /* 0x000000060b067221 */ /* 0x000fe40000010000 */
[----:B------:R0:W-:Y:S01]  /*4c00*/  STSM.16.M88.4 [R2+0x30300], R12 ;  /* 0x0303000c02007844 */ /* 0x0001e20000000200 */
[----:B------:R1:W-:Y:S06]  /*4c10*/  MEMBAR.ALL.CTA ;  /* 0x0000000000007992 */ /* 0x0003ec0000008000 */
[----:B-1----:R-:W1:Y:S02]  /*4c20*/  FENCE.VIEW.ASYNC.S ;  /* 0x00000000000073c6 */ /* 0x002e640000000000 */
[----:B-1----:R-:W-:Y:S01]  /*4c30*/  NOP ;  /* 0x0000000000007918 */ /* 0x002fe20000000000 */
[----:B------:R-:W-:Y:S05]  /*4c40*/  @!P2 BRA `(.L_x_8387) ;  /* 0x000000380038a947 */ /* 0x000fea0003800000 */
        /* <DEDUP_REMOVED lines=28> */
[----:B------:R-:W-:-:S06]  /*4e10*/  UMOV UR57, UR39 ;  /* 0x0000002700397c82 */ /* 0x000fcc0008000000 */
.L_x_8396:
[----:B------:R-:W-:Y:S01]  /*4e20*/  UIADD3 UR39, UR57, 0x1, URZ ;  /* 0x0000000139277890 */ /* 0x000fe2000fffe03f */
[----:B------:R-:W-:-:S03]  /*4e30*/  ISETP.NE.AND P3, PT, RZ, UR38, PT ;  /* 0x00000026ff007c0c */ /* 0x000fc6000bf65270 */
[----:B------:R-:W-:-:S04]  /*4e40*/  UISETP.NE.AND UP0, UPT, UR39, 0x2, UPT ;  /* 0x000000022700788c */ /* 0x000fc8000bf05270 */
[----:B------:R-:W-:Y:S02]  /*4e50*/  USEL UR6, URZ, 0x1, UP0 ;  /* 0x000000013f067887 */ /* 0x000fe40008000000 */
[----:B------:R-:W-:-:S04]  /*4e60*/  USEL UR39, UR39, URZ, UP0 ;  /* 0x0000003f27277287 */ /* 0x000fc80008000000 */
[----:B------:R-:W-:Y:S01]  /*4e70*/  LOP3.LUT R16, R9, UR6, RZ, 0x3c, !PT ;  /* 0x0000000609107c12 */ /* 0x000fe2000f8e3cff */
[----:B------:R-:W-:Y:S07]  /*4e80*/  @P3 BRA `(.L_x_8388) ;  /* 0x0000000000283947 */ /* 0x000fee0003800000 */
[----:B------:R-:W-:Y:S05]  /*4e90*/  @!P0 BRA `(.L_x_8389) ;  /* 0x0000000000048947 */ /* 0x000fea0003800000 */
[----:B------:R-:W-:Y:S01]  /*4ea0*/  BPT.TRAP 0x1 ;  /* 0x000000040000795c */ /* 0x000fe20000300000 */
.L_x_8389:
[----:B------:R-:W-:Y:S01]  /*4eb0*/  ULEA UR6, UR39, UR36, 0x3 ;  /* 0x0000002427067291 */ /* 0x000fe2000f8e183f */
[----:B------:R-:W-:-:S08]  /*4ec0*/  SHF.L.U32 R0, R16, 0x1f, RZ ;  /* 0x0000001f10007819 */ /* 0x000fd000000006ff */
[----:B------:R1:W2:Y:S01]  /*4ed0*/  SYNCS.PHASECHK.TRANS64.TRYWAIT P2, [UR6+0x31c30], R0 ;  /* 0x031c3000ff0075a7 */ /* 0x0002a20008040146 */
[----:B------:R-:W-:Y:S05]  /*4ee0*/  @!P0 BRA `(.L_x_8390) ;  /* 0x0000000000048947 */ /* 0x000fea0003800000 */
[----:B------:R-:W-:Y:S01]  /*4ef0*/  BPT.TRAP 0x1 ;  /* 0x000000040000795c */ /* 0x000fe20000300000 */
.L_x_8390:
[----:B--2---:R-:W-:Y:S05]  /*4f00*/  @P2 BRA `(.L_x_8388) ;  /* 0x0000000000082947 */ /* 0x004fea0003800000 */
[----:B------:R-:W2:Y:S02]  /*4f10*/  SYNCS.PHASECHK.TRANS64.TRYWAIT P2, [UR6+0x31c30], R0 ;  /* 0x031c3000ff0075a7 */ /* 0x000ea40008040146 */
[----:B--2---:R-:W-:Y:S05]  /*4f20*/  @!P2 BRA `(.L_x_8391) ;  /* 0x0000009c005ca947 */ /* 0x004fea0003800000 */
.L_x_8388:
[----:B--2---:R-:W2:Y:S01]  /*4f30*/  S2R R3, SR_TID.X ;  /* 0x0000000000037919 */ /* 0x004ea20000002100 */
[----:B------:R-:W-:Y:S01]  /*4f40*/  UIMAD UR26, UR39, 0x6c0, UR56 ;  /* 0x000006c0271a78a4 */ /* 0x000fe2000f8e0238 */
[----:B------:R-:W-:Y:S01]  /*4f50*/  UMOV UR27, 0x80000020 ;  /* 0x80000020001b7882 */ /* 0x000fe20000000000 */
[----:B------:R-:W-:Y:S02]  /*4f60*/  UMOV UR28, UR24 ;  /* 0x00000018001c7c82 */ /* 0x000fe40008000000 */
[----:B------:R-:W-:Y:S01]  /*4f70*/  UIADD3 UR30, UR26, 0x40, URZ ;  /* 0x000000401a1e7890 */ /* 0x000fe2000fffe03f */
        /* <DEDUP_REMOVED lines=20> */
[----:B--2---:R-:W-:Y:S01]  /*50c0*/  SHF.R.U32.HI R3, RZ, 0x7, R3 ;  /* 0x00000007ff037819 */ /* 0x004fe20000011603 */
[----:B------:R-:W-:Y:S01]  /*50d0*/  UMOV UR53, UR25 ;  /* 0x0000001900357c82 */ /* 0x000fe20008000000 */
[----:B------:R-:W-:Y:S01]  /*50e0*/  UMOV UR55, 0x80000020 ;  /* 0x8000002000377882 */ /* 0x000fe20000000000 */
[----:B------:R-:W-:-:S02]  /*50f0*/  UIADD3 UR6, UR26, 0x200, URZ ;  /* 0x000002001a067890 */ /* 0x000fc4000fffe03f */
[----:B-1----:R-:W-:Y:S01]  /*5100*/  VIADD R0, R3, 0x8 ;  /* 0x0000000803007836 */ /* 0x002fe20000000000 */
[----:B------:R-:W-:Y:S01]  /*5110*/  UMOV UR7, 0x80000020 ;  /* 0x8000002000077882 */ /* 0x000fe20000000000 */
[----:B------:R-:W-:Y:S01]  /*5120*/  UIADD3 UR10, UR26, 0x202, URZ ;  /* 0x000002021a0a7890 */ /* 0x000fe2000fffe03f */
[----:B------:R-:W-:Y:S02]  /*5130*/  UMOV UR11, 0x80000020 ;  /* 0x80000020000b7882 */ /* 0x000fe40000000000 */
        /* <DEDUP_REMOVED lines=8> */
[----:B------:R-:W-:Y:S03]  /*51c0*/  HGMMA.64x16x16.F32 R136, gdesc[UR24], RZ, !UPT, gsb0 ;  /* 0x00200000188879f0 */ /* 0x000fe6000c0008ff */
        /* <DEDUP_REMOVED lines=36> */
[----:B0-----:R-:W-:-:S06]  /*5410*/  WARPGROUP.ARRIVE ;  /* 0x00000000000079c5 */ /* 0x001fcc0000000000 */
        /* <DEDUP_REMOVED lines=280> */
.L_x_8393:
[----:B------:R-:W-:Y:S01]  /*65a0*/  ULEA UR6, UR57, UR36, 0x3 ;  /* 0x0000002439067291 */ /* 0x000fe2000f8e183f */
[----:B------:R-:W-:-:S08]  /*65b0*/  SHF.L.U32 R0, R9, 0x1f, RZ ;  /* 0x0000001f09007819 */ /* 0x000fd000000006ff */
[----:B------:R0:W1:Y:S01]  /*65c0*/  SYNCS.PHASECHK.TRANS64.TRYWAIT P2, [UR6+0x31c50], R0 ;  /* 0x031c5000ff0075a7 */ /* 0x0000620008040146 */
[----:B------:R-:W-:Y:S05]  /*65d0*/  @!P0 BRA `(.L_x_8394) ;  /* 0x0000000000048947 */ /* 0x000fea0003800000 */
[----:B------:R-:W-:Y:S01]  /*65e0*/  BPT.TRAP 0x1 ;  /* 0x000000040000795c */ /* 0x000fe20000300000 */
.L_x_8394:
[----:B-1----:R-:W-:Y:S05]  /*65f0*/  @P2 BRA `(.L_x_8392) ;  /* 0x0000000000082947 */ /* 0x002fea0003800000 */
[----:B------:R-:W1:Y:S02]  /*6600*/  SYNCS.PHASECHK.TRANS64.TRYWAIT P2, [UR6+0x31c50], R0 ;  /* 0x031c5000ff0075a7 */ /* 0x000e640008040146 */
[----:B-1----:R-:W-:Y:S05]  /*6610*/  @!P2 BRA `(.L_x_8395) ;  /* 0x0000008400b8a947 */ /* 0x002fea0003800000 */
.L_x_8392:
[----:B------:R-:W-:Y:S01]  /*6620*/  UIADD3 UR6, UR36, 0x200, URZ ;  /* 0x0000020024067890 */ /* 0x000fe2000fffe03f */
[----:B------:R-:W-:Y:S01]  /*6630*/  WARPGROUP.ARRIVE ;  /* 0x00000000000079c5 */ /* 0x000fe20000000000 */
[----:B------:R-:W-:Y:S01]  /*6640*/  ULOP3.LUT UR7, UR37, 0x10000, URZ, 0xfc, !UPT ;  /* 0x0001000025077892 */ /* 0x000fe2000f8efc3f */
[----:B01----:R-:W-:Y:S01]  /*6650*/  FMNMX.FTZ R0, R136, R5, !PT ;  /* 0x0000000588007209 */ /* 0x003fe20007810000 */
[----:B------:R-:W-:Y:S01]  /*6660*/  USHF.R.U32.HI UR6, URZ, 0x4, UR6 ;  /* 0x000000043f067899 */ /* 0x000fe20008011606 */
[----:B------:R-:W-:Y:S01]  /*6670*/  FMNMX.FTZ R22, R138, R8, !PT ;  /* 0x000000088a167209 */ /* 0x000fe20007810000 */
[----:B------:R-:W-:Y:S01]  /*6680*/  UMOV UR29, 0xc0000010 ;  /* 0xc0000010001d7882 */ /* 0x000fe20000000000 */
[----:B------:R-:W-:Y:S01]  /*6690*/  UMOV UR31, 0x80000020 ;  /* 0x80000020001f7882 */ /* 0x000fe20000000000 */
[----:B------:R-:W-:Y:S01]  /*66a0*/  ULOP3.LUT UR6, UR6, 0x3fff, URZ, 0xc0, !UPT ;  /* 0x00003fff06067892 */ /* 0x000fe2000f8ec03f */
[----:B------:R-:W-:Y:S01]  /*66b0*/  FMNMX.FTZ R3, R137, R0, !PT ;  /* 0x0000000089037209 */ /* 0x000fe20007810000 */
[----:B------:R-:W-:Y:S01]  /*66c0*/  UMOV UR28, UR7 ;  /* 0x00000007001c7c82 */ /* 0x000fe20008000000 */
[----:B------:R-:W-:Y:S01]  /*66d0*/  FMNMX.FTZ R23, R139, R22, !PT ;  /* 0x000000168b177209 */ /* 0x000fe20007810000 */
[----:B------:R-:W-:Y:S01]  /*66e0*/  ULOP3.LUT UR6, UR6, 0x2400000, URZ, 0xfc, !UPT ;  /* 0x0240000006067892 */ /* 0x000fe2000f8efc3f */
[----:B------:R-:W-:-:S03]  /*66f0*/  FMNMX.FTZ R0, R140, R3, !PT ;  /* 0x000000038c007209 */ /* 0x000fc60007810000 */
[----:B------:R-:W-:Y:S01]  /*6700*/  UIMAD UR6, UR57, 0x6c0, UR6 ;  /* 0x000006c0390678a4 */ /* 0x000fe2000f8e0206 */
[----:B------:R-:W-:-:S04]  /*6710*/  FMNMX.FTZ R3, R141, R0, !PT ;  /* 0x000000008d037209 */ /* 0x000fc80007810000 */
[----:B------:R-:W-:Y:S02]  /*6720*/  FMNMX.FTZ R0, R128, R3, !PT ;  /* 0x0000000380007209 */ /* 0x000fe40007810000 */
[----:B------:R-:W-:Y:S02]  /*6730*/  UMOV UR30, UR6 ;  /* 0x00000006001e7c82 */ /* 0x000fe40008000000 */
[----:B------:R-:W-:Y:S01]  /*6740*/  HGMMA.64x96x16.F32 R24, gdesc[UR28].tnspB, R24, gsb0 ;  /* 0x416000001c1879f0 */ /* 0x000fe20008000818 */
[----:B------:R-:W-:Y:S01]  /*6750*/  UIADD3 UR28, UR7, 0x180, URZ ;  /* 0x00000180071c7890 */ /* 0x000fe2000fffe03f */
[----:B------:R-:W-:Y:S01]  /*6760*/  FMNMX.FTZ R3, R129, R0, !PT ;  /* 0x0000000081037209 */ /* 0x000fe20007810000 */
[----:B------:R-:W-:Y:S01]  /*6770*/  UIADD3 UR30, UR6, 0x40, URZ ;  /* 0x00000040061e7890 */ /* 0x000fe2000fffe03f */
[----:B------:R-:W-:Y:S01]  /*6780*/  UMOV UR29, 0xc0000010 ;  /* 0xc0000010001d7882 */ /* 0x000fe20000000000 */
        /* <DEDUP_REMOVED lines=37> */
[----:B------:R-:W0:Y:S02]  /*69e0*/  LDC R3, c[0x0][0x988] ;  /* 0x00026200ff037b82 */ /* 0x000e240000000800 */
[----:B------:R-:W-:-:S05]  /*69f0*/  FMNMX.FTZ R9, R77, R0, !PT ;  /* 0x000000004d097209 */ /* 0x000fca0007810000 */
[----:B------:R-:W1:Y:S02]  /*6a00*/  SHFL.BFLY PT, R0, R9, 0x2, 0x1f ;  /* 0x0c401f0009007f89 */ /* 0x000e6400000e0000 */
[----:B-1----:R-:W-:-:S05]  /*6a10*/  FMNMX.FTZ R12, R9, R0, !PT ;  /* 0x00000000090c7209 */ /* 0x002fca0007810000 */
[----:B------:R-:W1:Y:S02]  /*6a20*/  SHFL.BFLY PT, R11, R12, 0x1, 0x1f ;  /* 0x0c201f000c0b7f89 */ /* 0x000e6400000e0000 */
[----:B-1----:R-:W-:-:S05]  /*6a30*/  FMNMX.FTZ R0, R12, R11, !PT ;  /* 0x0000000b0c007209 */ /* 0x002fca0007810000 */
[----:B------:R-:W-:-:S04]  /*6a40*/  FADD.FTZ R10, -R0, R5 ;  /* 0x00000005000a7221 */ /* 0x000fc80000010100 */
[-C--:B0-----:R-:W-:Y:S01]  /*6a50*/  FMUL.FTZ R5, R10, R3.reuse ;  /* 0x000000030a057220 */ /* 0x081fe20000410000 */
[----:B------:R-:W-:-:S04]  /*6a60*/  FMUL.FTZ R10, R0, R3 ;  /* 0x00000003000a7220 */ /* 0x000fc80000410000 */
        /* <DEDUP_REMOVED lines=10> */
[----:B------:R-:W0:Y:S01]  /*6b10*/  S2R R141, SR_TID.X ;  /* 0x00000000008d7919 */ /* 0x000e220000002100 */
[----:B------:R1:W-:Y:S01]  /*6b20*/  MUFU.EX2 R23, R128 ;  /* 0x0000008000177308 */ /* 0x0003e20000000800 */
[----:B------:R-:W-:Y:S01]  /*6b30*/  FFMA.FTZ R9, R136, R3, -R10 ;  /* 0x0000000388097223 */ /* 0x000fe2000001080a */
[----:B------:R-:W-:Y:S01]  /*6b40*/  FMNMX.FTZ R121, R131, R120, !PT ;  /* 0x0000007883797209 */ /* 0x000fe20007810000 */
[----:B------:R-:W-:-:S02]  /*6b50*/  WARPGROUP.DEPBAR.LE gsb0, 0x0 ;  /* 0x00008000000079c5 */ /* 0x000fc40000010000 */
[----:B------:R-:W-:Y:S01]  /*6b60*/  WARPGROUP.ARRIVE ;  /* 0x00000000000079c5 */ /* 0x000fe20000000000 */
[--C-:B------:R-:W-:Y:S01]  /*6b70*/  FFMA.FTZ R120, R124, R3, -R10.reuse ;  /* 0x000000037c787223 */ /* 0x100fe2000001080a */
[----:B------:R-:W-:Y:S01]  /*6b80*/  FMNMX.FTZ R124, R134, R121, !PT ;  /* 0x00000079867c7209 */ /* 0x000fe20007810000 */
[-CC-:B------:R-:W-:Y:S01]  /*6b90*/  FFMA.FTZ R11, R137, R3.reuse, -R10.reuse ;  /* 0x00000003890b7223 */ /* 0x180fe2000001080a */
[-CC-:B------:R-:W-:Y:S01]  /*6ba0*/  FFMA.FTZ R20, R132, R3.reuse, -R10.reuse ;  /* 0x0000000384147223 */ /* 0x180fe2000001080a */
[-CC-:B------:R-:W-:Y:S01]  /*6bb0*/  FFMA.FTZ R21, R133, R3.reuse, -R10.reuse ;  /* 0x0000000385157223 */ /* 0x180fe2000001080a */
[----:B------:R-:W-:Y:S01]  /*6bc0*/  HGMMA.64x96x16.F32 R24, gdesc[UR28].tnspB, R24, gsb0 ;  /* 0x416000001c1879f0 */ /* 0x000fe20008000818 */
[----:B------:R-:W-:Y:S01]  /*6bd0*/  UIADD3 UR28, UR7, 0x480, URZ ;  /* 0x00000480071c7890 */ /* 0x000fe2000fffe03f */
[----:B------:R-:W-:Y:S01]  /*6be0*/  FMNMX.FTZ R121, R135, R124, !PT ;  /* 0x0000007c87797209 */ /* 0x000fe20007810000 */
[----:B------:R-:W-:Y:S01]  /*6bf0*/  UIADD3 UR30, UR6, 0xc0, URZ ;  /* 0x000000c0061e7890 */ /* 0x000fe2000fffe03f */
[--C-:B------:R-:W-:Y:S01]  /*6c00*/  FFMA.FTZ R112, R112, R3, -R10.reuse ;  /* 0x0000000370707223 */ /* 0x100fe2000001080a */
[----:B------:R-:W-:Y:S01]  /*6c10*/  UMOV UR29, 0xc0000010 ;  /* 0xc0000010001d7882 */ /* 0x000fe20000000000 */
[----:B------:R-:W-:Y:S01]  /*6c20*/  UMOV UR31, 0x80000020 ;  /* 0x80000020001f7882 */ /* 0x000fe20000000000 */
        /* <DEDUP_REMOVED lines=14> */
[----:B0-----:R-:W-:Y:S01]  /*6d10*/  SHF.R.U32.HI R140, RZ, 0x7, R141 ;  /* 0x00000007ff8c7819 */ /* 0x001fe2000001168d */
[--C-:B------:R-:W-:Y:S01]  /*6d20*/  FFMA.FTZ R101, R101, R3, -R10.reuse ;  /* 0x0000000365657223 */ /* 0x100fe2000001080a */
[----:B------:R-:W-:Y:S01]  /*6d30*/  FMNMX.FTZ R124, R114, R125, !PT ;  /* 0x0000007d727c7209 */ /* 0x000fe20007810000 */
[-CC-:B------:R-:W-:Y:S01]  /*6d40*/  FFMA.FTZ R88, R88, R3.reuse, -R10.reuse ;  /* 0x0000000358587223 */ /* 0x180fe2000001080a */
[----:B------:R-:W-:Y:S01]  /*6d50*/  ISETP.GE.U32.AND P2, PT, R141, 0x180, PT ;  /* 0x000001808d00780c */ /* 0x000fe20003f46070 */
        /* <DEDUP_REMOVED lines=14> */
[----:B------:R-:W0:Y:S03]  /*6e40*/  MUFU.EX2 R5, R5 ;  /* 0x0000000500057308 */ /* 0x000e260000000800 */
[----:B------:R-:W-:-:S04]  /*6e50*/  FMNMX.FTZ R125, R107, R124, !PT ;  /* 0x0000007c6b7d7209 */ /* 0x000fc80007810000 */
[----:B------:R-:W-:Y:S01]  /*6e60*/  FMNMX.FTZ R124, R110, R125, !PT ;  /* 0x0000007d6e7c7209 */ /* 0x000fe20007810000 */
[----:B------:R-:W2:Y:S03]  /*6e70*/  MUFU.EX2 R9, R9 ;  /* 0x0000000900097308 */ /* 0x000ea60000000800 */
[----:B------:R-:W-:-:S04]  /*6e80*/  FMNMX.FTZ R125, R111, R124, !PT ;  /* 0x0000007c6f7d7209 */ /* 0x000fc80007810000 */
[----:B------:R-:W-:Y:S01]  /*6e90*/  FMNMX.FTZ R124, R98, R125, !PT ;  /* 0x0000007d627c7209 */ /* 0x000fe20007810000 */
[----:B------:R3:W-:Y:S03]  /*6ea0*/  MUFU.EX2 R121, R129 ;  /* 0x0000008100797308 */ /* 0x0007e60000000800 */
        /* <DEDUP_REMOVED lines=17> */
[----:B------:R-:W-:Y:S01]  /*6fc0*/  WARPGROUP.ARRIVE ;  /* 0x00000000000079c5 */ /* 0x000fe20000000000 */
[----:B------:R-:W-:Y:S01]  /*6fd0*/  FMNMX.FTZ R124, R74, R125, !PT ;  /* 0x0000007d4a7c7209 */ /* 0x000fe20007810000 */
[----:B------:R-:W-:Y:S03]  /*6fe0*/  MUFU.EX2 R20, R20 ;  /* 0x0000001400147308 */ /* 0x000fe60000000800 */
[----:B------:R-:W-:Y:S01]  /*6ff0*/  FMNMX.FTZ R125, R75, R124, !PT ;  /* 0x0000007c4b7d7209 */ /* 0x000fe20007810000 */
[----:B------:R-:W-:Y:S01]  /*7000*/  HGMMA.64x96x16.F32 R24, gdesc[UR28].tnspB, R24, gsb0 ;  /* 0x416000001c1879f0 */ /* 0x000fe20008000818 */
[----:B------:R-:W-:-:S02]  /*7010*/  UIADD3 UR28, UR7, 0x600, URZ ;  /* 0x00000600071c7890 */ /* 0x000fc4000fffe03f */
[----:B------:R-:W-:Y:S01]  /*7020*/  UIADD3 UR30, UR6, 0x100, URZ ;  /* 0x00000100061e7890 */ /* 0x000fe2000fffe03f */
[----:B------:R-:W-:Y:S01]  /*7030*/  FMNMX.FTZ R124, R78, R125, !PT ;  /* 0x0000007d4e7c7209 */ /* 0x000fe20007810000 */
[----:B------:R-:W-:Y:S01]  /*7040*/  UMOV UR29, 0xc0000010 ;  /* 0xc0000010001d7882 */ /* 0x000fe20000000000 */
[----:B------:R-:W-:Y:S01]  /*7050*/  UMOV UR31, 0x80000020 ;  /* 0x80000020001f7882 */ /* 0x000fe20000000000 */
[----:B------:R-:W-:Y:S01]  /*7060*/  MUFU.EX2 R21, R21 ;  /* 0x0000001500157308 */ /* 0x000fe20000000800 */
[----:B------:R-:W-:-:S05]  /*7070*/  FMNMX.FTZ R124, R79, R124, !PT ;  /* 0x0000007c4f7c7209 */ /* 0x000fca0007810000 */
[----:B------:R-:W5:Y:S02]  /*7080*/  SHFL.BFLY PT, R125, R124, 0x2, 0x1f ;  /* 0x0c401f007c7d7f89 */ /* 0x000f6400000e0000 */
[----:B------:R-:W-:Y:S08]  /*7090*/  MUFU.EX2 R22, R22 ;  /* 0x0000001600167308 */ /* 0x000ff00000000800 */
[----:B------:R-:W-:Y:S08]  /*70a0*/  MUFU.EX2 R120, R120 ;  /* 0x0000007800787308 */ /* 0x000ff00000000800 */
[----:B------:R-:W-:Y:S01]  /*70b0*/  MUFU.EX2 R112, R112 ;  /* 0x0000007000707308 */ /* 0x000fe20000000800 */
[----:B-----5:R-:W-:Y:S01]  /*70c0*/  FMNMX.FTZ R125, R124, R125, !PT ;  /* 0x0000007d7c7d7209 */ /* 0x020fe20007810000 */
[----:B------:R-:W-:Y:S01]  /*70d0*/  FFMA.FTZ R124, R73, R3, -R10 ;  /* 0x00000003497c7223 */ /* 0x000fe2000001080a */
[----:B------:R-:W-:-:S05]  /*70e0*/  IMAD.U32 R10, RZ, RZ, UR39 ;  /* 0x00000027ff0a7e24 */ /* 0x000fca000f8e00ff */
[----:B------:R-:W-:Y:S01]  /*70f0*/  MUFU.EX2 R113, R113 ;  /* 0x0000007100717308 */ /* 0x000fe20000000800 */
[----:B-1----:R-:W1:Y:S01]  /*7100*/  SHFL.BFLY PT, R128, R125, 0x1, 0x1f ;  /* 0x0c201f007d807f89 */ /* 0x002e6200000e0000 */
[----:B------:R-:W-:-:S06]  /*7110*/  @!P1 LEA R10, R10, UR36, 0x3 ;  /* 0x000000240a0a9c11 */ /* 0x000fcc000f8e18ff */
[----:B------:R-:W-:Y:S01]  /*7120*/  MUFU.EX2 R116, R116 ;  /* 0x0000007400747308 */ /* 0x000fe20000000800 */
[----:B------:R-:W-:-:S05]  /*7130*/  @!P1 VIADD R10, R10, 0x31c40 ;  /* 0x00031c400a0a9836 */ /* 0x000fca0000000000 */
[----:B------:R-:W-:Y:S02]  /*7140*/  @!P1 PRMT R10, RZ, 0x654, R10 ;  /* 0x00000654ff0a9816 */ /* 0x000fe4000000000a */
[----:B------:R-:W-:Y:S08]  /*7150*/  MUFU.EX2 R117, R117 ;  /* 0x0000007500757308 */ /* 0x000ff00000000800 */
[----:B------:R-:W-:Y:S01]  /*7160*/  MUFU.EX2 R104, R104 ;  /* 0x0000006800687308 */ /* 0x000fe20000000800 */
[----:B-1----:R-:W-:-:S05]  /*7170*/  FMNMX.FTZ R73, R125, R128, !PT ;  /* 0x000000807d497209 */ /* 0x002fca0007810000 */
[C---:B------:R-:W-:Y:S01]  /*7180*/  FADD.FTZ R8, -R73.reuse, R8 ;  /* 0x0000000849087221 */ /* 0x040fe20000010100 */
[-C--:B------:R-:W-:Y:S01]  /*7190*/  FMUL.FTZ R128, R73, R3.reuse ;  /* 0x0000000349807220 */ /* 0x080fe20000410000 */
[----:B------:R-:W-:Y:S02]  /*71a0*/  MUFU.EX2 R105, R105 ;  /* 0x0000006900697308 */ /* 0x000fe40000000800 */
[-C--:B------:R-:W-:Y:S01]  /*71b0*/  FMUL.FTZ R8, R8, R3.reuse ;  /* 0x0000000308087220 */ /* 0x080fe20000410000 */
[-CC-:B---3--:R-:W-:Y:S01]  /*71c0*/  FFMA.FTZ R129, R138, R3.reuse, -R128.reuse ;  /* 0x000000038a817223 */ /* 0x188fe20000010880 */
        /* <DEDUP_REMOVED lines=13> */
[----:B-1----:R-:W-:-:S02]  /*72a0*/  VIADD R8, R140, 0x9 ;  /* 0x000000098c087836 */ /* 0x002fc40000000000 */
[-CC-:B------:R-:W-:Y:S01]  /*72b0*/  FFMA.FTZ R123, R123, R3.reuse, -R128.reuse ;  /* 0x000000037b7b7223 */ /* 0x180fe20000010880 */
[-CC-:B------:R-:W-:Y:S01]  /*72c0*/  FFMA.FTZ R115, R118, R3.reuse, -R128.reuse ;  /* 0x0000000376737223 */ /* 0x180fe20000010880 */
[-CC-:B------:R-:W-:Y:S01]  /*72d0*/  FFMA.FTZ R118, R119, R3.reuse, -R128.reuse ;  /* 0x0000000377767223 */ /* 0x180fe20000010880 */
[-CC-:B------:R-:W-:Y:S01]  /*72e0*/  FFMA.FTZ R119, R107, R3.reuse, -R128.reuse ;  /* 0x000000036b777223 */ /* 0x180fe20000010880 */
[----:B------:R-:W-:Y:S01]  /*72f0*/  SEL R8, R8, 0x9, !P2 ;  /* 0x0000000908087807 */ /* 0x000fe20005000000 */
[-CC-:B------:R-:W-:Y:S01]  /*7300*/  FFMA.FTZ R107, R110, R3.reuse, -R128.reuse ;  /* 0x000000036e6b7223 */ /* 0x180fe20000010880 */
[----:B------:R-:W1:Y:S01]  /*7310*/  MUFU.EX2 R132, R132 ;  /* 0x0000008400847308 */ /* 0x000e620000000800 */
[-CC-:B------:R-:W-:Y:S01]  /*7320*/  FFMA.FTZ R103, R103, R3.reuse, -R128.reuse ;  /* 0x0000000367677223 */ /* 0x180fe20000010880 */
[-CC-:B------:R-:W-:Y:S01]  /*7330*/  FFMA.FTZ R114, R114, R3.reuse, -R128.reuse ;  /* 0x0000000372727223 */ /* 0x180fe20000010880 */
[-CC-:B------:R-:W-:Y:S01]  /*7340*/  FFMA.FTZ R106, R106, R3.reuse, -R128.reuse ;  /* 0x000000036a6a7223 */ /* 0x180fe20000010880 */
[----:B------:R-:W-:Y:S01]  /*7350*/  FFMA.FTZ R98, R98, R3, -R128 ;  /* 0x0000000362627223 */ /* 0x000fe20000010880 */
[----:B------:R-:W-:-:S02]  /*7360*/  WARPGROUP.DEPBAR.LE gsb0, 0x0 ;  /* 0x00008000000079c5 */ /* 0x000fc40000010000 */
[----:B------:R-:W-:Y:S01]  /*7370*/  WARPGROUP.ARRIVE ;  /* 0x00000000000079c5 */ /* 0x000fe20000000000 */
[----:B------:R-:W5:Y:S01]  /*7380*/  MUFU.EX2 R136, R136 ;  /* 0x0000008800887308 */ /* 0x000f620000000800 */
[-CC-:B------:R-:W-:Y:S01]  /*7390*/  FFMA.FTZ R86, R86, R3.reuse, -R128.reuse ;  /* 0x0000000356567223 */ /* 0x180fe20000010880 */
[-CC-:B------:R-:W-:Y:S01]  /*73a0*/  FFMA.FTZ R87, R87, R3.reuse, -R128.reuse ;  /* 0x0000000357577223 */ /* 0x180fe20000010880 */
[-CC-:B------:R-:W-:Y:S01]  /*73b0*/  FFMA.FTZ R75, R75, R3.reuse, -R128.reuse ;  /* 0x000000034b4b7223 */ /* 0x180fe20000010880 */
[-CC-:B------:R-:W-:Y:S01]  /*73c0*/  FFMA.FTZ R78, R78, R3.reuse, -R128.reuse ;  /* 0x000000034e4e7223 */ /* 0x180fe20000010880 */
[----:B------:R-:W-:Y:S01]  /*73d0*/  HGMMA.64x96x16.F32 R24, gdesc[UR28].tnspB, R24, gsb0 ;  /* 0x416000001c1879f0 */ /* 0x000fe20008000818 */
[----:B------:R-:W-:Y:S01]  /*73e0*/  UIADD3 UR28, UR7, 0x780, URZ ;  /* 0x00000780071c7890 */ /* 0x000fe2000fffe03f */
[----:B------:R-:W-:Y:S01]  /*73f0*/  FFMA.FTZ R79, R79, R3, -R128 ;  /* 0x000000034f4f7223 */ /* 0x000fe20000010880 */
[----:B------:R-:W-:Y:S01]  /*7400*/  UIADD3 UR30, UR6, 0x140, URZ ;  /* 0x00000140061e7890 */ /* 0x000fe2000fffe03f */
[----:B------:R-:W5:Y:S01]  /*7410*/  MUFU.EX2 R137, R137 ;  /* 0x0000008900897308 */ /* 0x000f620000000800 */
[----:B------:R-:W-:Y:S01]  /*7420*/  UMOV UR29, 0xc0000010 ;  /* 0xc0000010001d7882 */ /* 0x000fe20000000000 */
[----:B------:R-:W-:Y:S01]  /*7430*/  UMOV UR31, 0x80000020 ;  /* 0x80000020001f7882 */ /* 0x000fe20000000000 */
[C---:B------:R-:W-:Y:S01]  /*7440*/  ISETP.GT.AND P2, PT, R4.reuse, RZ, PT ;  /* 0x000000ff0400720c */ /* 0x040fe20003f44270 */
[----:B------:R-:W-:-:S04]  /*7450*/  VIADD R4, R4, 0xffffffff ;  /* 0xffffffff04047836 */ /* 0x000fc80000000000 */
        /* <DEDUP_REMOVED lines=13> */
[----:B------:R-:W-:-:S05]  /*7530*/  WARPGROUP.ARRIVE ;  /* 0x00000000000079c5 */ /* 0x000fca0000000000 */
[----:B------:R-:W5:Y:S01]  /*7540*/  MUFU.EX2 R106, R106 ;  /* 0x0000006a006a7308 */ /* 0x000f620000000800 */
[----:B------:R-:W-:Y:S01]  /*7550*/  HGMMA.64x96x16.F32 R24, gdesc[UR28].tnspB, R24, gsb0 ;  /* 0x416000001c1879f0 */ /* 0x000fe20008000818 */
[----:B------:R-:W-:Y:S02]  /*7560*/  UIADD3 UR28, UR7, 0x900, URZ ;  /* 0x00000900071c7890 */ /* 0x000fe4000fffe03f */
[----:B------:R-:W-:Y:S01]  /*7570*/  UIADD3 UR30, UR6, 0x180, URZ ;  /* 0x00000180061e7890 */ /* 0x000fe2000fffe03f */
[----:B------:R-:W-:Y:S01]  /*7580*/  UMOV UR29, 0xc0000010 ;  /* 0xc0000010001d7882 */ /* 0x000fe20000000000 */
[----:B------:R-:W-:Y:S02]  /*7590*/  UMOV UR31, 0x80000020 ;  /* 0x80000020001f7882 */ /* 0x000fe40000000000 */
[----:B------:R-:W5:Y:S08]  /*75a0*/  MUFU.EX2 R108, R108 ;  /* 0x0000006c006c7308 */ /* 0x000f700000000800 */
        /* <DEDUP_REMOVED lines=41> */
[----:B------:R-:W-:Y:S03]  /*7840*/  HGMMA.64x96x16.F32 R24, gdesc[UR28].tnspB, R24, gsb0 ;  /* 0x416000001c1879f0 */ /* 0x000fe60008000818 */
[----:B------:R-:W-:Y:S02]  /*7850*/  WARPGROUP.DEPBAR.LE gsb0, 0x0 ;  /* 0x00008000000079c5 */ /* 0x000fe40000010000 */
[----:B------:R2:W-:Y:S06]  /*7860*/  BAR.ARV R8, 0x100 ;  /* 0x000400080000751d */ /* 0x0005ec0000002000 */
[----:B------:R-:W-:Y:S01]  /*7870*/  @!P1 SYNCS.ARRIVE.TRANS64.RED.A1T0 RZ, [R10+URZ], RZ ;  /* 0x000000ff0aff99a7 */ /* 0x000fe2000810043f */
[-C--:B0-----:R-:W-:Y:S01]  /*7880*/  FMUL.FTZ R24, R24, R5.reuse ;  /* 0x0000000518187220 */ /* 0x081fe20000410000 */
[----:B--2---:R-:W-:Y:S01]  /*7890*/  IMAD.U32 R8, RZ, RZ, UR57 ;  /* 0x00000039ff087e24 */ /* 0x004fe2000f8e00ff */
        /* <DEDUP_REMOVED lines=14> */
[----:B------:R-:W-:Y:S01]  /*7980*/  @!P1 PRMT R8, RZ, 0x654, R8 ;  /* 0x00000654ff089816 */ /* 0x000fe20000000008 */
        /* <DEDUP_REMOVED lines=10> */
[----:B------:R-:W-:Y:S01]  /*7a30*/  FMUL.FTZ R65, R65, R5 ;  /* 0x0000000541417220 */ /* 0x000fe20000410000 */
[----:B0-----:R-:W-:Y:S01]  /*7a40*/  FFMA.FTZ R8, R5, R7, R9 ;  /* 0x0000000705087223 */ /* 0x001fe20000010009 */
[----:B------:R-:W-:Y:S01]  /*7a50*/  FFMA.FTZ R7, R111, R3, -R128 ;  /* 0x000000036f077223 */ /* 0x000fe20000010880 */
[-C--:B------:R-:W-:Y:S01]  /*7a60*/  FMUL.FTZ R68, R68, R5.reuse ;  /* 0x0000000544447220 */ /* 0x080fe20000410000 */
[----:B------:R-:W-:Y:S01]  /*7a70*/  FMUL.FTZ R69, R69, R5 ;  /* 0x0000000545457220 */ /* 0x000fe20000410000 */
[C---:B----4-:R-:W-:Y:S01]  /*7a80*/  FADD.FTZ R111, R11.reuse, R8 ;  /* 0x000000080b6f7221 */ /* 0x050fe20000010000 */
[----:B------:R-:W-:Y:S01]  /*7a90*/  F2FP.F16.F32.PACK_AB R8, R11, R9 ;  /* 0x000000090b08723e */ /* 0x000fe200000000ff */
[----:B---3--:R-:W-:Y:S01]  /*7aa0*/  FFMA.FTZ R9, R125, R6, R129 ;  /* 0x000000067d097223 */ /* 0x008fe20000010081 */
[-CC-:B------:R-:W-:Y:S01]  /*7ab0*/  FFMA.FTZ R6, R99, R3.reuse, -R128.reuse ;  /* 0x0000000363067223 */ /* 0x180fe20000010880 */
[----:B------:R-:W-:Y:S01]  /*7ac0*/  FADD.FTZ R10, R12, R111 ;  /* 0x0000006f0c0a7221 */ /* 0x000fe20000010000 */
[----:B------:R-:W-:Y:S01]  /*7ad0*/  FFMA.FTZ R99, R102, R3, -R128 ;  /* 0x0000000366637223 */ /* 0x000fe20000010880 */
[----:B------:R-:W0:Y:S01]  /*7ae0*/  MUFU.EX2 R7, R7 ;  /* 0x0000000700077308 */ /* 0x000e220000000800 */
[----:B------:R-:W-:Y:S01]  /*7af0*/  FMUL.FTZ R26, R26, R125 ;  /* 0x0000007d1a1a7220 */ /* 0x000fe20000410000 */
[C---:B------:R-:W-:Y:S01]  /*7b00*/  FADD.FTZ R11, R13.reuse, R10 ;  /* 0x0000000a0d0b7221 */ /* 0x040fe20000010000 */
[----:B------:R-:W-:Y:S01]  /*7b10*/  F2FP.F16.F32.PACK_AB R10, R13, R12 ;  /* 0x0000000c0d0a723e */ /* 0x000fe200000000ff */
[C---:B-1----:R-:W-:Y:S01]  /*7b20*/  FADD.FTZ R13, R132.reuse, R9 ;  /* 0x00000009840d7221 */ /* 0x042fe20000010000 */
[----:B------:R-:W-:Y:S01]  /*7b30*/  F2FP.F16.F32.PACK_AB R9, R132, R129 ;  /* 0x000000818409723e */ /* 0x000fe200000000ff */
[-CC-:B------:R-:W-:Y:S01]  /*7b40*/  FFMA.FTZ R12, R91, R3.reuse, -R128.reuse ;  /* 0x000000035b0c7223 */ /* 0x180fe20000010880 */
[-CC-:B------:R-:W-:Y:S01]  /*7b50*/  FFMA.FTZ R91, R94, R3.reuse, -R128.reuse ;  /* 0x000000035e5b7223 */ /* 0x180fe20000010880 */
[----:B-----5:R-:W-:Y:S01]  /*7b60*/  FADD.FTZ R102, R136, R13 ;  /* 0x0000000d88667221 */ /* 0x020fe20000010000 */
[-CC-:B------:R-:W-:Y:S01]  /*7b70*/  FFMA.FTZ R13, R90, R3.reuse, -R128.reuse ;  /* 0x000000035a0d7223 */ /* 0x180fe20000010880 */
[----:B------:R-:W-:Y:S01]  /*7b80*/  FADD.FTZ R90, R14, R11 ;  /* 0x0000000b0e5a7221 */ /* 0x000fe20000010000 */
[----:B------:R-:W-:Y:S01]  /*7b90*/  FFMA.FTZ R94, R83, R3, -R128 ;  /* 0x00000003535e7223 */ /* 0x000fe20000010880 */
[----:B------:R-:W-:Y:S01]  /*7ba0*/  FADD.FTZ R102, R137, R102 ;  /* 0x0000006689667221 */ /* 0x000fe20000010000 */
[----:B------:R-:W-:Y:S01]  /*7bb0*/  MUFU.EX2 R83, R13 ;  /* 0x0000000d00537308 */ /* 0x000fe20000000800 */
[----:B------:R-:W-:Y:S01]  /*7bc0*/  FADD.FTZ R111, R15, R90 ;  /* 0x0000005a0f6f7221 */ /* 0x000fe20000010000 */
[----:B------:R-:W-:Y:S01]  /*7bd0*/  FMUL.FTZ R27, R27, R125 ;  /* 0x0000007d1b1b7220 */ /* 0x000fe20000410000 */
[----:B------:R-:W-:Y:S01]  /*7be0*/  FADD.FTZ R11, R133, R102 ;  /* 0x00000066850b7221 */ /* 0x000fe20000010000 */
[-CC-:B------:R-:W-:Y:S01]  /*7bf0*/  FFMA.FTZ R102, R95, R3.reuse, -R128.reuse ;  /* 0x000000035f667223 */ /* 0x180fe20000010880 */
[----:B------:R-:W-:Y:S01]  /*7c00*/  FADD.FTZ R110, R20, R111 ;  /* 0x0000006f146e7221 */ /* 0x000fe20000010000 */
[----:B------:R-:W-:Y:S01]  /*7c10*/  FFMA.FTZ R95, R82, R3, -R128 ;  /* 0x00000003525f7223 */ /* 0x000fe20000010880 */
[----:B------:R-:W-:Y:S01]  /*7c20*/  FADD.FTZ R90, R138, R11 ;  /* 0x0000000b8a5a7221 */ /* 0x000fe20000010000 */
[----:B------:R1:W-:Y:S01]  /*7c30*/  MUFU.EX2 R82, R103 ;  /* 0x0000006700527308 */ /* 0x0003e20000000800 */
[----:B------:R-:W-:Y:S01]  /*7c40*/  FADD.FTZ R111, R21, R110 ;  /* 0x0000006e156f7221 */ /* 0x000fe20000010000 */
[----:B------:R-:W-:Y:S01]  /*7c50*/  FMUL.FTZ R30, R30, R125 ;  /* 0x0000007d1e1e7220 */ /* 0x000fe20000410000 */
[----:B------:R-:W-:Y:S01]  /*7c60*/  FADD.FTZ R11, R131, R90 ;  /* 0x0000005a830b7221 */ /* 0x000fe20000010000 */
[----:B------:R-:W-:Y:S01]  /*7c70*/  FFMA.FTZ R90, R74, R3, -R128 ;  /* 0x000000034a5a7223 */ /* 0x000fe20000010880 */
[----:B------:R-:W-:Y:S01]  /*7c80*/  FADD.FTZ R110, R22, R111 ;  /* 0x0000006f166e7221 */ /* 0x000fe20000010000 */
[-C--:B------:R-:W-:Y:S01]  /*7c90*/  FMUL.FTZ R31, R31, R125.reuse ;  /* 0x0000007d1f1f7220 */ /* 0x080fe20000410000 */
[----:B------:R-:W-:Y:S01]  /*7ca0*/  FADD.FTZ R129, R134, R11 ;  /* 0x0000000b86817221 */ /* 0x000fe20000010000 */
[----:B------:R-:W-:Y:S01]  /*7cb0*/  F2FP.F16.F32.PACK_AB R11, R137, R136 ;  /* 0x00000088890b723e */ /* 0x000fe200000000ff */
[----:B-1----:R-:W-:Y:S01]  /*7cc0*/  FADD.FTZ R103, R23, R110 ;  /* 0x0000006e17677221 */ /* 0x002fe20000010000 */
[----:B------:R1:W-:Y:S01]  /*7cd0*/  MUFU.EX2 R74, R12 ;  /* 0x0000000c004a7308 */ /* 0x0003e20000000800 */
[----:B------:R-:W-:Y:S01]  /*7ce0*/  FADD.FTZ R132, R130, R129 ;  /* 0x0000008182847221 */ /* 0x000fe20000010000 */
[-C--:B------:R-:W-:Y:S01]  /*7cf0*/  FMUL.FTZ R34, R34, R125.reuse ;  /* 0x0000007d22227220 */ /* 0x080fe20000410000 */
[----:B------:R-:W-:Y:S01]  /*7d00*/  FADD.FTZ R110, R120, R103 ;  /* 0x00000067786e7221 */ /* 0x000fe20000010000 */
[----:B------:R2:W-:Y:S01]  /*7d10*/  STSM.16.M88.4 [R2+0x24300], R8 ;  /* 0x0243000802007844 */ /* 0x0005e20000000200 */
[----:B------:R-:W-:Y:S01]  /*7d20*/  FADD.FTZ R111, R123, R132 ;  /* 0x000000847b6f7221 */ /* 0x000fe20000010000 */
[-C--:B------:R-:W-:Y:S01]  /*7d30*/  FMUL.FTZ R35, R35, R125.reuse ;  /* 0x0000007d23237220 */ /* 0x080fe20000410000 */
[----:B------:R-:W-:Y:S01]  /*7d40*/  FADD.FTZ R13, R121, R110 ;  /* 0x0000006e790d7221 */ /* 0x000fe20000010000 */
[----:B------:R-:W3:Y:S01]  /*7d50*/  MUFU.EX2 R6, R6 ;  /* 0x0000000600067308 */ /* 0x000ee20000000800 */
[----:B------:R-:W-:Y:S01]  /*7d60*/  FADD.FTZ R111, R122, R111 ;  /* 0x0000006f7a6f7221 */ /* 0x000fe20000010000 */
[-C--:B------:R-:W-:Y:S01]  /*7d70*/  FMUL.FTZ R38, R38, R125.reuse ;  /* 0x0000007d26267220 */ /* 0x080fe20000410000 */
[----:B------:R-:W-:Y:S01]  /*7d80*/  FADD.FTZ R110, R112, R13 ;  /* 0x0000000d706e7221 */ /* 0x000fe20000010000 */
[----:B------:R-:W-:Y:S01]  /*7d90*/  F2FP.F16.F32.PACK_AB R112, R113, R112 ;  /* 0x000000707170723e */ /* 0x000fe200000000ff */
[----:B------:R-:W-:Y:S01]  /*7da0*/  FADD.FTZ R111, R126, R111 ;  /* 0x0000006f7e6f7221 */ /* 0x000fe20000010000 */
[-C--:B------:R-:W-:Y:S01]  /*7db0*/  FMUL.FTZ R39, R39, R125.reuse ;  /* 0x0000007d27277220 */ /* 0x080fe20000410000 */
[----:B------:R-:W-:Y:S01]  /*7dc0*/  FADD.FTZ R13, R113, R110 ;  /* 0x0000006e710d7221 */ /* 0x000fe20000010000 */
[----:B------:R-:W4:Y:S01]  /*7dd0*/  MUFU.EX2 R99, R99 ;  /* 0x0000006300637308 */ /* 0x000f220000000800 */
[----:B-1----:R-:W-:Y:S01]  /*7de0*/  FADD.FTZ R12, R114, R111 ;  /* 0x0000006f720c7221 */ /* 0x002fe20000010000 */
[----:B------:R-:W-:Y:S01]  /*7df0*/  F2FP.F16.F32.PACK_AB R113, R127, R114 ;  /* 0x000000727f71723e */ /* 0x000fe200000000ff */
[----:B------:R-:W-:Y:S01]  /*7e00*/  FMUL.FTZ R42, R42, R125 ;  /* 0x0000007d2a2a7220 */ /* 0x000fe20000410000 */
[----:B--2---:R-:W-:Y:S01]  /*7e10*/  F2FP.F16.F32.PACK_AB R8, R15, R14 ;  /* 0x0000000e0f08723e */ /* 0x004fe200000000ff */
[----:B------:R-:W-:Y:S01]  /*7e20*/  FADD.FTZ R14, R116, R13 ;  /* 0x0000000d740e7221 */ /* 0x000fe20000010000 */
[----:B------:R-:W-:Y:S01]  /*7e30*/  F2FP.F16.F32.PACK_AB R10, R21, R20 ;  /* 0x00000014150a723e */ /* 0x000fe200000000ff */
[----:B------:R-:W-:Y:S01]  /*7e40*/  FADD.FTZ R12, R127, R12 ;  /* 0x0000000c7f0c7221 */ /* 0x000fe20000010000 */
[----:B------:R-:W-:Y:S01]  /*7e50*/  F2FP.F16.F32.PACK_AB R9, R138, R133 ;  /* 0x000000858a09723e */ /* 0x000fe200000000ff */
[----:B------:R-:W-:Y:S01]  /*7e60*/  FADD.FTZ R21, R117, R14 ;  /* 0x0000000e75157221 */ /* 0x000fe20000010000 */
[----:B------:R-:W-:Y:S01]  /*7e70*/  F2FP.F16.F32.PACK_AB R11, R134, R131 ;  /* 0x00000083860b723e */ /* 0x000fe200000000ff */
[----:B------:R-:W-:Y:S01]  /*7e80*/  FADD.FTZ R15, R115, R12 ;  /* 0x0000000c730f7221 */ /* 0x000fe20000010000 */
[----:B------:R-:W-:Y:S01]  /*7e90*/  F2FP.F16.F32.PACK_AB R12, R23, R22 ;  /* 0x00000016170c723e */ /* 0x000fe200000000ff */
[----:B------:R-:W-:Y:S01]  /*7ea0*/  FADD.FTZ R20, R104, R21 ;  /* 0x0000001568147221 */ /* 0x000fe20000010000 */
[----:B------:R-:W1:Y:S01]  /*7eb0*/  MUFU.EX2 R91, R91 ;  /* 0x0000005b005b7308 */ /* 0x000e620000000800 */
[----:B------:R-:W-:Y:S01]  /*7ec0*/  FADD.FTZ R15, R118, R15 ;  /* 0x0000000f760f7221 */ /* 0x000fe20000010000 */
[----:B------:R2:W-:Y:S01]  /*7ed0*/  STSM.16.M88.4 [R2+0x25b00], R8 ;  /* 0x025b000802007844 */ /* 0x0005e20000000200 */
[----:B------:R-:W-:Y:S01]  /*7ee0*/  FADD.FTZ R21, R105, R20 ;  /* 0x0000001469157221 */ /* 0x000fe20000010000 */
[----:B------:R-:W-:Y:S01]  /*7ef0*/  F2FP.F16.F32.PACK_AB R13, R123, R130 ;  /* 0x000000827b0d723e */ /* 0x000fe200000000ff */
[----:B------:R-:W-:Y:S01]  /*7f00*/  FADD.FTZ R22, R106, R15 ;  /* 0x0000000f6a167221 */ /* 0x000fe20000010000 */
[----:B------:R-:W-:Y:S01]  /*7f10*/  F2FP.F16.F32.PACK_AB R14, R121, R120 ;  /* 0x00000078790e723e */ /* 0x000fe200000000ff */
[----:B------:R-:W-:Y:S01]  /*7f20*/  FADD.FTZ R20, R108, R21 ;  /* 0x000000156c147221 */ /* 0x000fe20000010000 */
[----:B------:R-:W5:Y:S01]  /*7f30*/  MUFU.EX2 R102, R102 ;  /* 0x0000006600667308 */ /* 0x000f620000000800 */
[----:B------:R-:W-:Y:S01]  /*7f40*/  FADD.FTZ R22, R119, R22 ;  /* 0x0000001677167221 */ /* 0x000fe20000010000 */
[----:B------:R-:W-:Y:S01]  /*7f50*/  F2FP.F16.F32.PACK_AB R15, R126, R122 ;  /* 0x0000007a7e0f723e */ /* 0x000fe200000000ff */
[----:B------:R-:W-:Y:S01]  /*7f60*/  FADD.FTZ R21, R109, R20 ;  /* 0x000000146d157221 */ /* 0x000fe20000010000 */
[----:B------:R-:W-:Y:S01]  /*7f70*/  F2FP.F16.F32.PACK_AB R104, R105, R104 ;  /* 0x000000686968723e */ /* 0x000fe200000000ff */
[----:B------:R-:W-:Y:S01]  /*7f80*/  FADD.FTZ R22, R107, R22 ;  /* 0x000000166b167221 */ /* 0x000fe20000010000 */
[C---:B0-----:R-:W-:Y:S01]  /*7f90*/  F2FP.F16.F32.PACK_AB R107, R7.reuse, R107 ;  /* 0x0000006b076b723e */ /* 0x041fe200000000ff */
[----:B------:R-:W-:Y:S01]  /*7fa0*/  FADD.FTZ R20, R96, R21 ;  /* 0x0000001560147221 */ /* 0x000fe20000010000 */
[----:B------:R-:W-:Y:S01]  /*7fb0*/  MUFU.EX2 R95, R95 ;  /* 0x0000005f005f7308 */ /* 0x000fe20000000800 */
[----:B------:R-:W-:Y:S01]  /*7fc0*/  FADD.FTZ R23, R7, R22 ;  /* 0x0000001607177221 */ /* 0x000fe20000010000 */
[C---:B------:R-:W-:Y:S01]  /*7fd0*/  F2FP.F16.F32.PACK_AB R96, R97.reuse, R96 ;  /* 0x000000606160723e */ /* 0x040fe200000000ff */
[----:B------:R-:W-:Y:S01]  /*7fe0*/  FADD.FTZ R21, R97, R20 ;  /* 0x0000001461157221 */ /* 0x000fe20000010000 */
[----:B---3--:R-:W-:Y:S01]  /*7ff0*/  F2FP.F16.F32.PACK_AB R97, R6, R98 ;  /* 0x000000620661723e */ /* 0x008fe200000000ff */
[----:B------:R-:W-:Y:S01]  /*8000*/  FADD.FTZ R23, R98, R23 ;  /* 0x0000001762177221 */ /* 0x000fe20000010000 */
[----:B------:R0:W-:Y:S01]  /*8010*/  STSM.16.M88.4 [R2+0x27300], R12 ;  /* 0x0273000c02007844 */ /* 0x0001e20000000200 */
[----:B------:R-:W-:Y:S01]  /*8020*/  FADD.FTZ R22, R100, R21 ;  /* 0x0000001564167221 */ /* 0x000fe20000010000 */
[----:B------:R-:W3:Y:S01]  /*8030*/  MUFU.EX2 R94, R94 ;  /* 0x0000005e005e7308 */ /* 0x000ee20000000800 */
[----:B------:R-:W-:Y:S01]  /*8040*/  FADD.FTZ R20, R6, R23 ;  /* 0x0000001706147221 */ /* 0x000fe20000010000 */
[----:B------:R-:W-:Y:S01]  /*8050*/  F2FP.F16.F32.PACK_AB R114, R117, R116 ;  /* 0x000000747572723e */ /* 0x000fe200000000ff */
[----:B--2---:R-:W-:Y:S01]  /*8060*/  FADD.FTZ R9, R101, R22 ;  /* 0x0000001665097221 */ /* 0x004fe20000010000 */
[----:B------:R-:W-:Y:S01]  /*8070*/  F2FP.F16.F32.PACK_AB R115, R118, R115 ;  /* 0x000000737673723e */ /* 0x000fe200000000ff */
[----:B----4-:R-:W-:Y:S01]  /*8080*/  FADD.FTZ R21, R99, R20 ;  /* 0x0000001463157221 */ /* 0x010fe20000010000 */
[----:B------:R-:W-:Y:S01]  /*8090*/  F2FP.F16.F32.PACK_AB R105, R119, R106 ;  /* 0x0000006a7769723e */ /* 0x000fe200000000ff */
[----:B------:R-:W-:Y:S01]  /*80a0*/  FADD.FTZ R10, R88, R9 ;  /* 0x00000009580a7221 */ /* 0x000fe20000010000 */
[----:B------:R-:W-:Y:S01]  /*80b0*/  F2FP.F16.F32.PACK_AB R106, R109, R108 ;  /* 0x0000006c6d6a723e */ /* 0x000fe200000000ff */
[C---:B------:R-:W-:Y:S01]  /*80c0*/  FADD.FTZ R8, R82.reuse, R21 ;  /* 0x0000001552087221 */ /* 0x040fe20000010000 */
[----:B------:R-:W-:Y:S01]  /*80d0*/  F2FP.F16.F32.PACK_AB R98, R101, R100 ;  /* 0x000000646562723e */ /* 0x000fe200000000ff */
[----:B------:R-:W-:Y:S01]  /*80e0*/  FADD.FTZ R9, R89, R10 ;  /* 0x0000000a59097221 */ /* 0x000fe20000010000 */
[----:B------:R-:W-:Y:S01]  /*80f0*/  F2FP.F16.F32.PACK_AB R99, R82, R99 ;  /* 0x000000635263723e */ /* 0x000fe200000000ff */
[----:B------:R-:W-:Y:S01]  /*8100*/  FADD.FTZ R7, R83, R8 ;  /* 0x0000000853077221 */ /* 0x000fe20000010000 */
[----:B0-----:R0:W2:Y:S01]  /*8110*/  MUFU.EX2 R12, R90 ;  /* 0x0000005a000c7308 */ /* 0x0010a20000000800 */
[----:B------:R-:W-:Y:S01]  /*8120*/  FADD.FTZ R8, R92, R9 ;  /* 0x000000095c087221 */ /* 0x000fe20000010000 */
[----:B------:R-:W-:Y:S01]  /*8130*/  F2FP.F16.F32.PACK_AB R88, R89, R88 ;  /* 0x000000585958723e */ /* 0x000fe200000000ff */
[C---:B------:R-:W-:Y:S01]  /*8140*/  FADD.FTZ R6, R74.reuse, R7 ;  /* 0x000000074a067221 */ /* 0x040fe20000010000 */
[----:B------:R-:W-:Y:S01]  /*8150*/  F2FP.F16.F32.PACK_AB R89, R74, R83 ;  /* 0x000000534a59723e */ /* 0x000fe200000000ff */
[----:B------:R-:W-:Y:S01]  /*8160*/  FADD.FTZ R9, R93, R8 ;  /* 0x000000085d097221 */ /* 0x000fe20000010000 */
[----:B------:R-:W-:Y:S01]  /*8170*/  F2FP.F16.F32.PACK_AB R82, R85, R84 ;  /* 0x000000545552723e */ /* 0x000fe200000000ff */
[----:B-1----:R-:W-:Y:S01]  /*8180*/  FADD.FTZ R7, R91, R6 ;  /* 0x000000065b077221 */ /* 0x002fe20000010000 */
[----:B-----5:R-:W-:Y:S01]  /*8190*/  F2FP.F16.F32.PACK_AB R91, R102, R91 ;  /* 0x0000005b665b723e */ /* 0x020fe200000000ff */
[----:B------:R-:W-:Y:S01]  /*81a0*/  FADD.FTZ R8, R80, R9 ;  /* 0x0000000950087221 */ /* 0x000fe20000010000 */
[----:B0-----:R-:W-:Y:S01]  /*81b0*/  F2FP.F16.F32.PACK_AB R90, R93, R92 ;  /* 0x0000005c5d5a723e */ /* 0x001fe200000000ff */
[----:B------:R-:W-:Y:S01]  /*81c0*/  FADD.FTZ R6, R102, R7 ;  /* 0x0000000766067221 */ /* 0x000fe20000010000 */
[C---:B------:R-:W-:Y:S01]  /*81d0*/  F2FP.F16.F32.PACK_AB R80, R81.reuse, R80 ;  /* 0x000000505150723e */ /* 0x040fe200000000ff */
[----:B------:R-:W-:Y:S01]  /*81e0*/  FADD.FTZ R9, R81, R8 ;  /* 0x0000000851097221 */ /* 0x000fe20000010000 */
[----:B---3--:R-:W-:Y:S01]  /*81f0*/  F2FP.F16.F32.PACK_AB R81, R94, R95 ;  /* 0x0000005f5e51723e */ /* 0x008fe200000000ff */
[----:B------:R-:W-:Y:S01]  /*8200*/  FADD.FTZ R7, R95, R6 ;  /* 0x000000065f077221 */ /* 0x000fe20000010000 */
[----:B------:R-:W-:Y:S01]  /*8210*/  F2FP.F16.F32.PACK_AB R83, R87, R86 ;  /* 0x000000565753723e */ /* 0x000fe200000000ff */
[----:B------:R-:W-:Y:S01]  /*8220*/  FADD.FTZ R6, R84, R9 ;  /* 0x0000000954067221 */ /* 0x000fe20000010000 */
[----:B------:R-:W-:Y:S01]  /*8230*/  STSM.16.M88.4 [R2+0x28b00], R112 ;  /* 0x028b007002007844 */ /* 0x000fe20000000200 */
[----:B------:R-:W-:Y:S01]  /*8240*/  F2FP.F16.F32.PACK_AB R8, R124, R72 ;  /* 0x000000487c08723e */ /* 0x000fe200000000ff */
[----:B------:R-:W-:Y:S01]  /*8250*/  FADD.FTZ R7, R94, R7 ;  /* 0x000000075e077221 */ /* 0x000fe20000010000 */
[----:B------:R-:W-:Y:S01]  /*8260*/  FADD.FTZ R9, R85, R6 ;  /* 0x0000000655097221 */ /* 0x000fe20000010000 */
[----:B------:R-:W-:Y:S01]  /*8270*/  F2FP.F16.F32.PACK_AB R10, R77, R76 ;  /* 0x0000004c4d0a723e */ /* 0x000fe200000000ff */
[----:B------:R-:W-:Y:S01]  /*8280*/  STSM.16.M88.4 [R2+0x2a300], R104 ;  /* 0x02a3006802007844 */ /* 0x000fe20000000200 */
[----:B------:R-:W-:Y:S01]  /*8290*/  F2FP.F16.F32.PACK_AB R11, R79, R78 ;  /* 0x0000004e4f0b723e */ /* 0x000fe200000000ff */
[----:B------:R-:W-:Y:S01]  /*82a0*/  FADD.FTZ R9, R72, R9 ;  /* 0x0000000948097221 */ /* 0x000fe20000010000 */
[----:B------:R-:W-:Y:S01]  /*82b0*/  FADD.FTZ R7, R86, R7 ;  /* 0x0000000756077221 */ /* 0x000fe20000010000 */
[----:B------:R-:W-:Y:S01]  /*82c0*/  STSM.16.M88.4 [R2+0x2bb00], R96 ;  /* 0x02bb006002007844 */ /* 0x000fe20000000200 */
[-C--:B------:R-:W-:Y:S01]  /*82d0*/  FMUL.FTZ R43, R43, R125.reuse ;  /* 0x0000007d2b2b7220 */ /* 0x080fe20000410000 */
[----:B------:R-:W-:Y:S01]  /*82e0*/  FADD.FTZ R13, R124, R9 ;  /* 0x000000097c0d7221 */ /* 0x000fe20000010000 */
[----:B--2---:R-:W-:Y:S01]  /*82f0*/  F2FP.F16.F32.PACK_AB R9, R75, R12 ;  /* 0x0000000c4b09723e */ /* 0x004fe200000000ff */
[----:B------:R-:W-:Y:S01]  /*8300*/  STSM.16.M88.4 [R2+0x2d300], R88 ;  /* 0x02d3005802007844 */ /* 0x000fe20000000200 */
[----:B------:R-:W-:Y:S01]  /*8310*/  FADD.FTZ R7, R87, R7 ;  /* 0x0000000757077221 */ /* 0x000fe20000010000 */
[----:B------:R-:W-:Y:S01]  /*8320*/  FADD.FTZ R76, R76, R13 ;  /* 0x0000000d4c4c7221 */ /* 0x000fe20000010000 */
[-C--:B------:R-:W-:Y:S01]  /*8330*/  FMUL.FTZ R46, R46, R125.reuse ;  /* 0x0000007d2e2e7220 */ /* 0x080fe20000410000 */
[----:B------:R-:W-:Y:S01]  /*8340*/  STSM.16.M88.4 [R2+0x2eb00], R80 ;  /* 0x02eb005002007844 */ /* 0x000fe20000000200 */
[----:B------:R-:W-:Y:S01]  /*8350*/  FADD.FTZ R7, R12, R7 ;  /* 0x000000070c077221 */ /* 0x000fe20000010000 */
[-C--:B------:R-:W-:Y:S01]  /*8360*/  FMUL.FTZ R47, R47, R125.reuse ;  /* 0x0000007d2f2f7220 */ /* 0x080fe20000410000 */
[-C--:B------:R-:W-:Y:S01]  /*8370*/  FMUL.FTZ R50, R50, R125.reuse ;  /* 0x0000007d32327220 */ /* 0x080fe20000410000 */
[----:B------:R0:W-:Y:S01]  /*8380*/  STSM.16.M88.4 [R2+0x30300], R8 ;  /* 0x0303000802007844 */ /* 0x0001e20000000200 */
[----:B------:R-:W-:Y:S01]  /*8390*/  FADD.FTZ R7, R75, R7 ;  /* 0x000000074b077221 */ /* 0x000fe20000010000 */
[-C--:B------:R-:W-:Y:S01]  /*83a0*/  FMUL.FTZ R51, R51, R125.reuse ;  /* 0x0000007d33337220 */ /* 0x080fe20000410000 */
[-C--:B------:R-:W-:Y:S01]  /*83b0*/  FMUL.FTZ R54, R54, R125.reuse ;  /* 0x0000007d36367220 */ /* 0x080fe20000410000 */
[----:B------:R-:W-:Y:S01]  /*83c0*/  @!PT LDS RZ, [RZ] ;  /* 0x00000000fffff984 */ /* 0x000fe20000000800 */
[----:B------:R-:W-:Y:S01]  /*83d0*/  @!PT LDS RZ, [RZ] ;  /* 0x00000000fffff984 */ /* 0x000fe20000000800 */
[----:B------:R-:W-:Y:S01]  /*83e0*/  @!PT LDS RZ, [RZ] ;  /* 0x00000000fffff984 */ /* 0x000fe20000000800 */
[----:B------:R-:W-:Y:S01]  /*83f0*/  @!PT LDS RZ, [RZ] ;  /* 0x00000000fffff984 */ /* 0x000fe20000000800 */
[----:B------:R1:W-:Y:S06]  /*8400*/  MEMBAR.ALL.CTA ;  /* 0x0000000000007992 */ /* 0x0003ec0000008000 */
[----:B-1----:R-:W1:Y:S01]  /*8410*/  FENCE.VIEW.ASYNC.S ;  /* 0x00000000000073c6 */ /* 0x002e620000000000 */
        /* <DEDUP_REMOVED lines=12> */
[----:B0-----:R-:W-:-:S02]  /*84e0*/  IMAD.MOV.U32 R9, RZ, RZ, R16 ;  /* 0x000000ffff097224 */ /* 0x001fc400078e0010 */
[----:B------:R-:W-:Y:S02]  /*84f0*/  IMAD.MOV.U32 R8, RZ, RZ, R73 ;  /* 0x000000ffff087224 */ /* 0x000fe400078e0049 */
[----:B------:R-:W-:Y:S01]  /*8500*/  IMAD.MOV.U32 R5, RZ, RZ, R0 ;  /* 0x000000ffff057224 */ /* 0x000fe200078e0000 */
[----:B-1----:R-:W-:Y:S01]  /*8510*/  NOP ;  /* 0x0000000000007918 */ /* 0x002fe20000000000 */
[----:B------:R-:W-:Y:S05]  /*8520*/  @P2 BRA `(.L_x_8396) ;  /* 0xffffffc8003c2947 */ /* 0x000fea000383ffff */
.L_x_8387:
[----:B------:R-:W-:Y:S06]  /*8530*/  BAR.ARV 0x8, 0x1a0 ;  /* 0x0206800000007b1d */ /* 0x000fec0000002000 */
[----:B------:R-:W-:Y:S05]  /*8540*/  @!P0 BRA `(.L_x_8397) ;  /* 0x0000000000048947 */ /* 0x000fea0003800000 */
[----:B------:R-:W-:Y:S01]  /*8550*/  BPT.TRAP 0x1 ;  /* 0x000000040000795c */ /* 0x000fe20000300000 */
.L_x_8397:
[----:B------:R-:W-:Y:S01]  /*8560*/  ULEA UR9, UR39, UR36, 0x3 ;  /* 0x0000002427097291 */ /* 0x000fe2000f8e183f */
[----:B------:R-:W-:-:S08]  /*8570*/  SHF.L.U32 R4, R16, 0x1f, RZ ;  /* 0x0000001f10047819 */ /* 0x000fd000000006ff */
[----:B------:R1:W2:Y:S01]  /*8580*/  SYNCS.PHASECHK.TRANS64.TRYWAIT P2, [UR9+0x31c50], R4 ;  /* 0x031c5004ff0075a7 */ /* 0x0002a20008040149 */
[----:B------:R-:W-:Y:S05]  /*8590*/  @!P0 BRA `(.L_x_8398) ;  /* 0x0000000000048947 */ /* 0x000fea0003800000 */
[----:B------:R-:W-:Y:S01]  /*85a0*/  BPT.TRAP 0x1 ;  /* 0x000000040000795c */ /* 0x000fe20000300000 */
.L_x_8398:
[----:B--2---:R-:W-:Y:S05]  /*85b0*/  @P2 BRA `(.L_x_8399) ;  /* 0x0000000000082947 */ /* 0x004fea0003800000 */
[----:B------:R-:W2:Y:S02]  /*85c0*/  SYNCS.PHASECHK.TRANS64.TRYWAIT P0, [UR9+0x31c50], R4 ;  /* 0x031c5004ff0075a7 */ /* 0x000ea40008000149 */
[----:B--2---:R-:W-:Y:S05]  /*85d0*/  @!P0 BRA `(.L_x_8400) ;  /* 0x0000006400e08947 */ /* 0x004fea0003800000 */
.L_x_8399:
[----:B------:R-:W-:Y:S01]  /*85e0*/  UIADD3 UR36, UR36, 0x200, URZ ;  /* 0x0000020024247890 */ /* 0x000fe2000fffe03f */
[----:B------:R-:W-:Y:S01]  /*85f0*/  WARPGROUP.ARRIVE ;  /* 0x00000000000079c5 */ /* 0x000fe20000000000 */
[----:B------:R-:W-:Y:S01]  /*8600*/  ULOP3.LUT UR37, UR37, 0x10000, URZ, 0xfc, !UPT ;  /* 0x0001000025257892 */ /* 0x000fe2000f8efc3f */
[----:B-12---:R-:W1:Y:S01]  /*8610*/  SHFL.BFLY PT, R4, R7, 0x2, 0x1f ;  /* 0x0c401f0007047f89 */ /* 0x006e6200000e0000 */
[----:B------:R-:W-:Y:S01]  /*8620*/  USHF.R.U32.HI UR36, URZ, 0x4, UR36 ;  /* 0x000000043f247899 */ /* 0x000fe20008011624 */
[----:B------:R-:W-:Y:S01]  /*8630*/  IMAD.MOV.U32 R20, RZ, RZ, -0x800000 ;  /* 0xff800000ff147424 */ /* 0x000fe200078e00ff */
[----:B------:R-:W-:Y:S01]  /*8640*/  UMOV UR5, 0xc0000010 ;  /* 0xc000001000057882 */ /* 0x000fe20000000000 */
[----:B------:R-:W-:Y:S01]  /*8650*/  UMOV UR7, 0x80000020 ;  /* 0x8000002000077882 */ /* 0x000fe20000000000 */
[----:B------:R-:W-:Y:S01]  /*8660*/  ULOP3.LUT UR36, UR36, 0x3fff, URZ, 0xc0, !UPT ;  /* 0x00003fff24247892 */ /* 0x000fe2000f8ec03f */
[----:B------:R-:W2:Y:S01]  /*8670*/  SHFL.BFLY PT, R5, R6, 0x2, 0x1f ;  /* 0x0c401f0006057f89 */ /* 0x000ea200000e0000 */
[----:B------:R-:W-:Y:S01]  /*8680*/  UMOV UR4, UR37 ;  /* 0x0000002500047c82 */ /* 0x000fe20008000000 */
[----:B------:R-:W-:Y:S01]  /*8690*/  IMAD.MOV.U32 R21, RZ, RZ, -0x800000 ;  /* 0xff800000ff157424 */ /* 0x000fe200078e00ff */
[----:B------:R-:W-:Y:S01]  /*86a0*/  ULOP3.LUT UR8, UR36, 0x2400000, URZ, 0xfc, !UPT ;  /* 0x0240000024087892 */ /* 0x000fe2000f8efc3f */
[----:B------:R-:W-:-:S03]  /*86b0*/  VIADD R149, R149, 0x1 ;  /* 0x0000000195957836 */ /* 0x000fc60000000000 */
[----:B------:R-:W-:Y:S02]  /*86c0*/  UIMAD UR8, UR39, 0x6c0, UR8 ;  /* 0x000006c0270878a4 */ /* 0x000fe4000f8e0208 */
[----:B------:R-:W-:-:S04]  /*86d0*/  UIADD3 UR39, UR39, 0x1, URZ ;  /* 0x0000000127277890 */ /* 0x000fc8000fffe03f */
[----:B------:R-:W-:Y:S01]  /*86e0*/  UISETP.NE.AND UP0, UPT, UR39, 0x2, UPT ;  /* 0x000000022700788c */ /* 0x000fe2000bf05270 */
[----:B------:R-:W-:Y:S02]  /*86f0*/  UMOV UR6, UR8 ;  /* 0x0000000800067c82 */ /* 0x000fe40008000000 */
[----:B------:R-:W-:Y:S01]  /*8700*/  HGMMA.64x96x16.F32 R24, gdesc[UR4].tnspB, R24, gsb0 ;  /* 0x41600000041879f0 */ /* 0x000fe20008000818 */
[----:B------:R-:W-:Y:S01]  /*8710*/  UIADD3 UR4, UR37, 0x180, URZ ;  /* 0x0000018025047890 */ /* 0x000fe2000fffe03f */
[----:B-1----:R-:W-:Y:S01]  /*8720*/  FADD.FTZ R4, R4, R7 ;  /* 0x0000000704047221 */ /* 0x002fe20000010000 */
[----:B------:R-:W-:Y:S01]  /*8730*/  UIADD3 UR6, UR8, 0x40, URZ ;  /* 0x0000004008067890 */ /* 0x000fe2000fffe03f */
[----:B------:R-:W-:Y:S01]  /*8740*/  UMOV UR5, 0xc0000010 ;  /* 0xc000001000057882 */ /* 0x000fe20000000000 */
[----:B------:R-:W-:Y:S01]  /*8750*/  UMOV UR7, 0x80000020 ;  /* 0x8000002000077882 */ /* 0x000fe20000000000 */
[----:B--2---:R-:W-:Y:S01]  /*8760*/  FADD.FTZ R8, R5, R6 ;  /* 0x0000000605087221 */ /* 0x004fe20000010000 */
[----:B------:R-:W-:Y:S01]  /*8770*/  USEL UR39, UR39, URZ, UP0 ;  /* 0x0000003f27277287 */ /* 0x000fe20008000000 */
[----:B------:R-:W1:Y:S04]  /*8780*/  SHFL.BFLY PT, R5, R4, 0x1, 0x1f ;  /* 0x0c201f0004057f89 */ /* 0x000e6800000e0000 */
[----:B------:R-:W0:Y:S01]  /*8790*/  SHFL.BFLY PT, R9, R8, 0x1, 0x1f ;  /* 0x0c201f0008097f89 */ /* 0x000e2200000e0000 */
[----:B-1----:R-:W-:Y:S01]  /*87a0*/  FADD.FTZ R11, R4, R5 ;  /* 0x00000005040b7221 */ /* 0x002fe20000010000 */
[----:B------:R-:W-:-:S02]  /*87b0*/  IMAD.U32 R4, RZ, RZ, UR9 ;  /* 0x00000009ff047e24 */ /* 0x000fc4000f8e00ff */
[----:B------:R-:W-:Y:S02]  /*87c0*/  IMAD.MOV.U32 R5, RZ, RZ, RZ ;  /* 0x000000ffff057224 */ /* 0x000fe400078e00ff */
[----:B0-----:R-:W-:Y:S01]  /*87d0*/  FADD.FTZ R12, R8, R9 ;  /* 0x00000009080c7221 */ /* 0x001fe20000010000 */
[----:B------:R-:W-:Y:S01]  /*87e0*/  FSETP.NE.FTZ.AND P0, PT, R11, RZ, PT ;  /* 0x000000ff0b00720b */ /* 0x000fe20003f15000 */
[----:B------:R-:W-:-:S03]  /*87f0*/  IMAD.MOV.U32 R9, RZ, RZ, RZ ;  /* 0x000000ffff097224 */ /* 0x000fc600078e00ff */
[----:B------:R-:W-:-:S09]  /*8800*/  FSETP.NE.FTZ.AND P2, PT, R12, RZ, PT ;  /* 0x000000ff0c00720b */ /* 0x000fd20003f55000 */
[C---:B------:R-:W-:Y:S01]  /*8810*/  @P0 FMUL.FTZ R7, R3.reuse, 0.69314718246459960938 ;  /* 0x3f31721803070820 */ /* 0x040fe20000410000 */
[----:B------:R-:W0:Y:S03]  /*8820*/  @P0 MUFU.LG2 R6, R11 ;  /* 0x0000000b00060308 */ /* 0x000e260000000c00 */
[----:B------:R-:W-:Y:S01]  /*8830*/  @P2 FMUL.FTZ R13, R3, 0.69314718246459960938 ;  /* 0x3f317218030d2820 */ /* 0x000fe20000410000 */
[----:B------:R-:W-:-:S04]  /*8840*/  @!P1 VIADD R3, R4, 0x31c60 ;  /* 0x00031c6004039836 */ /* 0x000fc80000000000 */
        /* <DEDUP_REMOVED lines=61> */
[----:B------:R-:W-:-:S06]  /*8c20*/  USEL UR4, URZ, 0x1, UP0 ;  /* 0x000000013f047887 */ /* 0x000fcc0008000000 */
[----:B------:R-:W-:Y:S01]  /*8c30*/  LOP3.LUT R16, R16, UR4, RZ, 0x3c, !PT ;  /* 0x0000000410107c12 */ /* 0x000fe2000f8e3cff */
        /* <DEDUP_REMOVED lines=50> */
.L_x_8380:
[----:B------:R-:W0:Y:S08]  /*8f60*/  S2UR UR4, SR_CgaCtaId ;  /* 0x00000000000479c3 */ /* 0x000e300000008800 */
[----:B------:R-:W-:Y:S06]  /*8f70*/  BAR.SYNC.DEFER_BLOCKING 0x5, 0x1a0 ;  /* 0x0146800000007b1d */ /* 0x000fec0000010000 */
[----:B------:R-:W-:Y:S01]  /*8f80*/  UMOV UR36, 0x400 ;  /* 0x0000040000247882 */ /* 0x000fe20000000000 */
[----:B------:R-:W-:Y:S01]  /*8f90*/  BSSY B0, `(.L_x_8401) ;  /* 0x0000166000007945 */ /* 0x000fe20003800000 */
[----:B0-----:R-:W-:-:S09]  /*8fa0*/  ULEA UR36, UR4, UR36, 0x18 ;  /* 0x0000002404247291 */ /* 0x001fd2000f8ec03f */
[----:B------:R-:W0:Y:S01]  /*8fb0*/  LDS.128 R28, [UR36+0x31cd0] ;  /* 0x031cd024ff1c7984 */ /* 0x000e220008000c00 */
[----:B------:R-:W-:Y:S06]  /*8fc0*/  BAR.ARV 0x4, 0x1a0 ;  /* 0x0106800000007b1d */ /* 0x000fec0000002000 */
[----:B------:R-:W-:Y:S05]  /*8fd0*/  @P0 BRA `(.L_x_8402) ;  /* 0x0000000c00a40947 */ /* 0x000fea0003800000 */
[----:B------:R-:W1:Y:S08]  /*8fe0*/  S2UR UR6, SR_SWINHI ;  /* 0x00000000000679c3 */ /* 0x000e700000002f00 */
[----:B------:R-:W-:Y:S01]  /*8ff0*/  BAR.SYNC.DEFER_BLOCKING 0x1, 0x180 ;  /* 0x0046000000007b1d */ /* 0x000fe20000010000 */
[----:B------:R-:W-:Y:S02]  /*9000*/  F2FP.F16.F32.PACK_AB R7, R7, R8 ;  /* 0x000000080707723e */ /* 0x000fe400000000ff */
[----:B------:R-:W-:-:S02]  /*9010*/  F2FP.F16.F32.PACK_AB R6, R6, R81 ;  /* 0x000000510606723e */ /* 0x000fc400000000ff */
[----:B------:R-:W-:Y:S02]  /*9020*/  F2FP.F16.F32.PACK_AB R36, R45, R36 ;  /* 0x000000242d24723e */ /* 0x000fe400000000ff */
[----:B------:R-:W-:Y:S01]  /*9030*/  F2FP.F16.F32.PACK_AB R39, R39, R34 ;  /* 0x000000222727723e */ /* 0x000fe200000000ff */
[----:B------:R-:W-:Y:S01]  /*9040*/  UMOV UR4, UR36 ;  /* 0x0000002400047c82 */ /* 0x000fe20008000000 */
[----:B-1----:R-:W-:Y:S01]  /*9050*/  UMOV UR5, UR6 ;  /* 0x0000000600057c82 */ /* 0x002fe20008000000 */
[----:B------:R-:W-:Y:S02]  /*9060*/  IMAD.U32 R22, RZ, RZ, UR4 ;  /* 0x00000004ff167e24 */ /* 0x000fe4000f8e00ff */
[----:B------:R-:W-:Y:S01]  /*9070*/  IMAD.U32 R23, RZ, RZ, UR5 ;  /* 0x00000005ff177e24 */ /* 0x000fe2000f8e00ff */
[----:B------:R-:W-:Y:S01]  /*9080*/  ULDC.64 UR4, c[0x0][0xbe0] ;  /* 0x0002f80000047ab9 */ /* 0x000fe20000000a00 */
[----:B------:R-:W-:-:S03]  /*9090*/  IMAD.WIDE R4, R154, 0x2, R22 ;  /* 0x000000029a047825 */ /* 0x000fc600078e0216 */
[C---:B------:R-:W-:Y:S02]  /*90a0*/  LOP3.LUT R25, R4.reuse, 0x180, RZ, 0xc0, !PT ;  /* 0x0000018004197812 */ /* 0x040fe400078ec0ff */
[C---:B------:R-:W-:Y:S02]  /*90b0*/  IADD3 R55, P4, R4.reuse, 0x20, RZ ;  /* 0x0000002004377810 */ /* 0x040fe40007f9e0ff */
        /* <DEDUP_REMOVED lines=12> */
[----:B0-----:R-:W-:-:S02]  /*9180*/  MOV R28, R4 ;  /* 0x00000004001c7202 */ /* 0x001fc40000000f00 */
[----:B------:R-:W-:Y:S02]  /*9190*/  F2FP.F16.F32.PACK_AB R5, R24, R33 ;  /* 0x000000211805723e */ /* 0x000fe400000000ff */
[----:B------:R-:W-:Y:S02]  /*91a0*/  LOP3.LUT R24, R63, 0x180, RZ, 0xc0, !PT ;  /* 0x000001803f187812 */ /* 0x000fe400078ec0ff */
[----:B------:R-:W-:Y:S02]  /*91b0*/  LOP3.LUT R32, R71, 0x180, RZ, 0xc0, !PT ;  /* 0x0000018047207812 */ /* 0x000fe400078ec0ff */
[----:B------:R-:W-:Y:S02]  /*91c0*/  SHF.R.U64 R24, R24, 0x3, RZ ;  /* 0x0000000318187819 */ /* 0x000fe400000012ff */
[----:B------:R-:W-:Y:S02]  /*91d0*/  SHF.R.U64 R26, R26, 0x3, RZ ;  /* 0x000000031a1a7819 */ /* 0x000fe400000012ff */
[----:B------:R-:W-:-:S02]  /*91e0*/  SHF.R.U64 R32, R32, 0x3, RZ ;  /* 0x0000000320207819 */ /* 0x000fc400000012ff */
[----:B------:R-:W-:Y:S02]  /*91f0*/  LOP3.LUT R8, R24, R63, RZ, 0x3c, !PT ;  /* 0x0000003f18087212 */ /* 0x000fe400078e3cff */
[----:B------:R-:W-:Y:S02]  /*9200*/  LOP3.LUT R24, R26, R67, RZ, 0x3c, !PT ;  /* 0x000000431a187212 */ /* 0x000fe400078e3cff */
[----:B------:R-:W-:Y:S02]  /*9210*/  LOP3.LUT R26, R32, R71, RZ, 0x3c, !PT ;  /* 0x00000047201a7212 */ /* 0x000fe400078e3cff */
[----:B------:R-:W0:Y:S01]  /*9220*/  LDC.64 R32, c[0x0][0xbd8] ;  /* 0x0002f600ff207b82 */ /* 0x000e220000000a00 */
[----:B------:R-:W-:Y:S02]  /*9230*/  LOP3.LUT R10, R55, 0x180, RZ, 0xc0, !PT ;  /* 0x00000180370a7812 */ /* 0x000fe400078ec0ff */
[----:B------:R-:W-:Y:S02]  /*9240*/  LOP3.LUT R12, R59, 0x180, RZ, 0xc0, !PT ;  /* 0x000001803b0c7812 */ /* 0x000fe400078ec0ff */
[----:B------:R-:W-:-:S02]  /*9250*/  SHF.R.U64 R10, R10, 0x3, RZ ;  /* 0x000000030a0a7819 */ /* 0x000fc400000012ff */
[----:B------:R-:W-:Y:S02]  /*9260*/  SHF.R.U64 R12, R12, 0x3, RZ ;  /* 0x000000030c0c7819 */ /* 0x000fe400000012ff */
[----:B------:R-:W-:Y:S02]  /*9270*/  LOP3.LUT R10, R10, R55, RZ, 0x3c, !PT ;  /* 0x000000370a0a7212 */ /* 0x000fe400078e3cff */
[----:B------:R-:W-:Y:S02]  /*9280*/  LOP3.LUT R12, R12, R59, RZ, 0x3c, !PT ;  /* 0x0000003b0c0c7212 */ /* 0x000fe400078e3cff */
        /* <DEDUP_REMOVED lines=8> */
[----:B------:R-:W-:Y:S02]  /*9310*/  MOV R58, R12 ;  /* 0x0000000c003a7202 */ /* 0x000fe40000000f00 */
[----:B------:R-:W-:Y:S01]  /*9320*/  F2FP.F16.F32.PACK_AB R14, R76, R15 ;  /* 0x0000000f4c0e723e */ /* 0x000fe200000000ff */
[----:B------:R2:W-:Y:S01]  /*9330*/  STSM.16.M88.4 [R59], R8 ;  /* 0x000000083b007844 */ /* 0x0005e20000000200 */
[----:B------:R-:W-:-:S02]  /*9340*/  F2FP.F16.F32.PACK_AB R12, R79, R72 ;  /* 0x000000484f0c723e */ /* 0x000fc400000000ff */
[----:B------:R-:W-:Y:S02]  /*9350*/  F2FP.F16.F32.PACK_AB R13, R61, R64 ;  /* 0x000000403d0d723e */ /* 0x000fe400000000ff */
[----:B------:R-:W-:Y:S02]  /*9360*/  F2FP.F16.F32.PACK_AB R15, R57, R60 ;  /* 0x0000003c390f723e */ /* 0x000fe400000000ff */
[----:B-1----:R-:W-:Y:S02]  /*9370*/  MOV R28, R26 ;  /* 0x0000001a001c7202 */ /* 0x002fe40000000f00 */
[----:B0-----:R-:W-:Y:S01]  /*9380*/  ISETP.NE.U32.AND P0, PT, R32, RZ, PT ;  /* 0x000000ff2000720c */ /* 0x001fe20003f05070 */
[----:B------:R-:W-:Y:S01]  /*9390*/  STSM.16.M88.4 [R58], R12 ;  /* 0x0000000c3a007844 */ /* 0x000fe20000000200 */
[----:B------:R-:W-:Y:S02]  /*93a0*/  MOV R54, R24 ;  /* 0x0000001800367202 */ /* 0x000fe40000000f00 */
[----:B------:R-:W-:-:S02]  /*93b0*/  F2FP.F16.F32.PACK_AB R4, R73, R44 ;  /* 0x0000002c4904723e */ /* 0x000fc400000000ff */
[----:B------:R-:W-:Y:S01]  /*93c0*/  F2FP.F16.F32.PACK_AB R5, R53, R56 ;  /* 0x000000383505723e */ /* 0x000fe200000000ff */
[C---:B--2---:R-:W-:Y:S01]  /*93d0*/  IMAD.SHL.U32 R9, R145.reuse, 0x4, RZ ;  /* 0x0000000491097824 */ /* 0x044fe200078e00ff */
[----:B------:R-:W-:Y:S02]  /*93e0*/  F2FP.F16.F32.PACK_AB R6, R52, R41 ;  /* 0x000000293406723e */ /* 0x000fe400000000ff */
[----:B------:R-:W-:Y:S02]  /*93f0*/  F2FP.F16.F32.PACK_AB R7, R50, R51 ;  /* 0x000000333207723e */ /* 0x000fe400000000ff */
[----:B------:R-:W-:Y:S02]  /*9400*/  F2FP.F16.F32.PACK_AB R26, R48, R37 ;  /* 0x00000025301a723e */ /* 0x000fe400000000ff */
[----:B------:R-:W-:Y:S01]  /*9410*/  SHF.L.U64.HI R10, R145, 0x2, R148 ;  /* 0x00000002910a7819 */ /* 0x000fe20000010294 */
[----:B------:R-:W-:Y:S01]  /*9420*/  STSM.16.M88.4 [R55], R4 ;  /* 0x0000000437007844 */ /* 0x000fe20000000200 */
[----:B------:R-:W-:-:S02]  /*9430*/  IADD3 R32, P1, R9, R32, RZ ;  /* 0x0000002009207210 */ /* 0x000fc40007f3e0ff */
[----:B------:R-:W-:Y:S01]  /*9440*/  F2FP.F16.F32.PACK_AB R24, R49, R40 ;  /* 0x000000283118723e */ /* 0x000fe200000000ff */
[----:B------:R-:W-:Y:S01]  /*9450*/  IMAD.MOV.U32 R40, RZ, RZ, RZ ;  /* 0x000000ffff287224 */ /* 0x000fe200078e00ff */
[----:B------:R-:W-:Y:S02]  /*9460*/  F2FP.F16.F32.PACK_AB R25, R46, R47 ;  /* 0x0000002f2e19723e */ /* 0x000fe400000000ff */
[----:B------:R-:W-:Y:S02]  /*9470*/  F2FP.F16.F32.PACK_AB R27, R42, R43 ;  /* 0x0000002b2a1b723e */ /* 0x000fe400000000ff */
[----:B------:R-:W-:Y:S02]  /*9480*/  F2FP.F16.F32.PACK_AB R37, R35, R38 ;  /* 0x000000262325723e */ /* 0x000fe400000000ff */
[----:B------:R-:W-:Y:S01]  /*9490*/  F2FP.F16.F32.PACK_AB R38, R3, R0 ;  /* 0x000000000326723e */ /* 0x000fe200000000ff */
[----:B------:R-:W-:Y:S01]  /*94a0*/  STSM.16.M88.4 [R54], R24 ;  /* 0x0000001836007844 */ /* 0x000fe20000000200 */
[----:B------:R-:W-:Y:S01]  /*94b0*/  ISETP.NE.AND.EX P0, PT, R33, RZ, PT, P0 ;  /* 0x000000ff2100720c */ /* 0x000fe20003f05300 */
[----:B------:R-:W-:Y:S01]  /*94c0*/  IMAD.X R33, R10, 0x1, R33, P1 ;  /* 0x000000010a217824 */ /* 0x000fe200008e0621 */
[----:B------:R-:W-:Y:S01]  /*94d0*/  ISETP.NE.U32.AND P1, PT, RZ, UR4, PT ;  /* 0x00000004ff007c0c */ /* 0x000fe2000bf25070 */
[----:B------:R0:W-:Y:S01]  /*94e0*/  STSM.16.M88.4 [R28], R36 ;  /* 0x000000241c007844 */ /* 0x0001e20000000200 */
[----:B------:R-:W1:Y:S08]  /*94f0*/  LDC R0, c[0x0][0xa88] ;  /* 0x0002a200ff007b82 */ /* 0x000e700000000800 */
[----:B------:R-:W-:Y:S01]  /*9500*/  BAR.SYNC.DEFER_BLOCKING 0x1, 0x180 ;  /* 0x0046000000007b1d */ /* 0x000fe20000010000 */
[----:B------:R-:W-:-:S13]  /*9510*/  ISETP.NE.AND.EX P1, PT, RZ, UR5, PT, P1 ;  /* 0x00000005ff007c0c */ /* 0x000fda000bf25310 */
[----:B------:R-:W-:-:S04]  /*9520*/  @P1 IADD3 R8, P2, R9, UR4, RZ ;  /* 0x0000000409081c10 */ /* 0x000fc8000ff5e0ff */
[----:B------:R-:W-:Y:S01]  /*9530*/  @P1 IADD3.X R9, R10, UR5, RZ, P2, !PT ;  /* 0x000000050a091c10 */ /* 0x000fe200097fe4ff */
[----:B------:R2:W5:Y:S01]  /*9540*/  @P0 LDG.E R40, desc[UR58][R32.64] ;  /* 0x0000003a20280981 */ /* 0x000562000c1e1900 */
[----:B------:R-:W-:Y:S01]  /*9550*/  IMAD R3, R18, 0x20, R17 ;  /* 0x0000002012037824 */ /* 0x000fe200078e0211 */
[----:B0-----:R-:W-:Y:S02]  /*9560*/  SHF.R.S32.HI R28, RZ, 0x1f, R146 ;  /* 0x0000001fff1c7819 */ /* 0x001fe40000011492 */
[----:B-1----:R2:W5:Y:S01]  /*9570*/  @P1 LDG.E R0, desc[UR58][R8.64] ;  /* 0x0000003a08001981 */ /* 0x002562000c1e1900 */
[----:B------:R-:W-:Y:S01]  /*9580*/  IMAD.WIDE R22, R3, 0x2, R22 ;  /* 0x0000000203167825 */ /* 0x000fe200078e0216 */
[----:B------:R-:W-:Y:S06]  /*9590*/  @P1 BRA `(.L_x_8403) ;  /* 0x0000000000101947 */ /* 0x000fec0003800000 */
[----:B------:R-:W-:Y:S05]  /*95a0*/  @!P0 BRA `(.L_x_8403) ;  /* 0x00000000000c8947 */ /* 0x000fea0003800000 */
[----:B------:R-:W3:Y:S04]  /*95b0*/  LDG.E R3, desc[UR58][R32.64] ;  /* 0x0000003a20037981 */ /* 0x000ee8000c1e1900 */
[----:B-----5:R-:W3:Y:S02]  /*95c0*/  LDG.E R0, desc[UR58][R32.64+0x4] ;  /* 0x0000043a20007981 */ /* 0x020ee4000c1e1900 */
[----:B---3--:R-:W-:-:S07]  /*95d0*/  IMAD.IADD R0, R0, 0x1, -R3 ;  /* 0x0000000100007824 */ /* 0x008fce00078e0a03 */
.L_x_8403:
[----:B------:R-:W-:Y:S01]  /*95e0*/  ULDC.64 UR4, c[0x0][0xb70] ;  /* 0x0002dc0000047ab9 */ /* 0x000fe20000000a00 */
[--C-:B-----5:R-:W-:Y:S01]  /*95f0*/  SHF.R.S32.HI R41, RZ, 0x1f, R40.reuse ;  /* 0x0000001fff297819 */ /* 0x120fe20000011428 */
[----:B------:R-:W-:Y:S01]  /*9600*/  IMAD R3, R28, UR4, RZ ;  /* 0x000000041c037c24 */ /* 0x000fe2000f8e02ff */
[----:B------:R-:W-:Y:S01]  /*9610*/  IADD3 R7, P1, R22, 0x1800, RZ ;  /* 0x0000180016077810 */ /* 0x000fe20007f3e0ff */
[----:B--2---:R-:W-:Y:S01]  /*9620*/  IMAD R9, R147, 0xc0, R153 ;  /* 0x000000c093097824 */ /* 0x004fe200078e0299 */
[----:B------:R-:W-:Y:S01]  /*9630*/  SEL R148, R148, RZ, !P0 ;  /* 0x000000ff94947207 */ /* 0x000fe20004000000 */
[C---:B------:R-:W-:Y:S01]  /*9640*/  IMAD R3, R146.reuse, UR5, R3 ;  /* 0x0000000592037c24 */ /* 0x040fe2000f8e0203 */
[----:B------:R-:W-:Y:S01]  /*9650*/  LOP3.LUT R6, R7, 0x180, RZ, 0xc0, !PT ;  /* 0x0000018007067812 */ /* 0x000fe200078ec0ff */
[----:B------:R-:W-:Y:S01]  /*9660*/  IMAD.WIDE.U32 R4, R146, UR4, R40 ;  /* 0x0000000492047c25 */ /* 0x000fe2000f8e0028 */
[----:B------:R-:W-:Y:S01]  /*9670*/  SEL R145, R145, RZ, !P0 ;  /* 0x000000ff91917207 */ /* 0x000fe20004000000 */
[----:B------:R-:W-:Y:S01]  /*9680*/  ULDC.64 UR4, c[0x0][0xb78] ;  /* 0x0002de0000047ab9 */ /* 0x000fe20000000a00 */
[----:B------:R-:W-:Y:S01]  /*9690*/  SHF.R.U64 R6, R6, 0x3, RZ ;  /* 0x0000000306067819 */ /* 0x000fe200000012ff */
[----:B------:R-:W-:Y:S01]  /*96a0*/  IMAD.IADD R5, R5, 0x1, R3 ;  /* 0x0000000105057824 */ /* 0x000fe200078e0203 */
[----:B------:R-:W-:Y:S01]  /*96b0*/  LOP3.LUT P0, RZ, R150, 0x3, RZ, 0xc0, !PT ;  /* 0x0000000396ff7812 */ /* 0x000fe2000780c0ff */
[----:B------:R-:W-:Y:S01]  /*96c0*/  IMAD R3, R148, UR4, RZ ;  /* 0x0000000494037c24 */ /* 0x000fe2000f8e02ff */
[----:B------:R-:W-:Y:S01]  /*96d0*/  LOP3.LUT R6, R6, R7, RZ, 0x3c, !PT ;  /* 0x0000000706067212 */ /* 0x000fe200078e3cff */
[C---:B------:R-:W-:Y:S01]  /*96e0*/  IMAD.WIDE.U32 R4, R145.reuse, UR4, R4 ;  /* 0x0000000491047c25 */ /* 0x040fe2000f8e0004 */
[C---:B------:R-:W-:Y:S01]  /*96f0*/  IADD3 R25, P4, R22.reuse, 0x3000, RZ ;  /* 0x0000300016197810 */ /* 0x040fe20007f9e0ff */
[----:B------:R-:W-:Y:S01]  /*9700*/  ULDC.64 UR6, c[0x0][0xae0] ;  /* 0x0002b80000067ab9 */ /* 0x000fe20000000a00 */
[----:B------:R-:W-:Y:S01]  /*9710*/  IADD3 R13, P3, R22, 0x4800, RZ ;  /* 0x00004800160d7810 */ /* 0x000fe20007f7e0ff */
[----:B------:R-:W-:Y:S01]  /*9720*/  IMAD R7, R145, UR5, R3 ;  /* 0x0000000591077c24 */ /* 0x000fe2000f8e0203 */
[----:B------:R-:W-:Y:S01]  /*9730*/  SHF.R.S32.HI R3, RZ, 0x1f, R9 ;  /* 0x0000001fff037819 */ /* 0x000fe20000011409 */
[----:B------:R-:W-:Y:S01]  /*9740*/  ULDC.64 UR4, c[0x0][0xb40] ;  /* 0x0002d00000047ab9 */ /* 0x000fe20000000a00 */
[----:B------:R-:W-:-:S02]  /*9750*/  IADD3 R4, P5, R9, R4, RZ ;  /* 0x0000000409047210 */ /* 0x000fc40007fbe0ff */
[----:B------:R-:W-:Y:S02]  /*9760*/  IADD3 R37, P2, R22, 0x6000, RZ ;  /* 0x0000600016257810 */ /* 0x000fe40007f5e0ff */
[----:B------:R-:W-:Y:S01]  /*9770*/  IADD3.X R7, R3, R5, R7, P5, !PT ;  /* 0x0000000503077210 */ /* 0x000fe20002ffe407 */
[C---:B------:R-:W-:Y:S01]  /*9780*/  VIADD R3, R9.reuse, 0x8 ;  /* 0x0000000809037836 */ /* 0x040fe20000000000 */
[C---:B------:R-:W-:Y:S02]  /*9790*/  LEA R44, P6, R4.reuse, UR4, 0x2 ;  /* 0x00000004042c7c11 */ /* 0x040fe4000f8c10ff */
[----:B------:R-:W-:Y:S02]  /*97a0*/  ISETP.GE.OR P5, PT, R9, R0, P0 ;  /* 0x000000000900720c */ /* 0x000fe400007a6670 */
[----:B------:R-:W-:Y:S01]  /*97b0*/  LEA.HI.X R45, R4, UR5, R7, 0x2, P6 ;  /* 0x00000005042d7c11 */ /* 0x000fe2000b0f1407 */
[----:B------:R-:W-:Y:S01]  /*97c0*/  IMAD.X R7, RZ, RZ, R23, P1 ;  /* 0x000000ffff077224 */ /* 0x000fe200008e0617 */
[----:B------:R-:W-:Y:S01]  /*97d0*/  IADD3 R4, P6, R22, 0x7800, RZ ;  /* 0x0000780016047810 */ /* 0x000fe20007fde0ff */
[----:B------:R-:W-:Y:S01]  /*97e0*/  ULDC.64 UR4, c[0x0][0xaa0] ;  /* 0x0002a80000047ab9 */ /* 0x000fe20000000a00 */
[----:B------:R-:W-:-:S02]  /*97f0*/  LOP3.LUT R24, R25, 0x180, RZ, 0xc0, !PT ;  /* 0x0000018019187812 */ /* 0x000fc400078ec0ff */
[----:B------:R-:W-:Y:S01]  /*9800*/  LOP3.LUT R12, R13, 0x180, RZ, 0xc0, !PT ;  /* 0x000001800d0c7812 */ /* 0x000fe200078ec0ff */
[----:B------:R-:W-:Y:S01]  /*9810*/  IMAD.X R33, RZ, RZ, R23, P6 ;  /* 0x000000ffff217224 */ /* 0x000fe200030e0617 */
[----:B------:R-:W-:Y:S02]  /*9820*/  LOP3.LUT R36, R37, 0x180, RZ, 0xc0, !PT ;  /* 0x0000018025247812 */ /* 0x000fe400078ec0ff */
[----:B------:R-:W-:Y:S01]  /*9830*/  ISETP.GE.OR P0, PT, R3, R0, P0 ;  /* 0x000000000300720c */ /* 0x000fe20000706670 */
[----:B------:R-:W-:Y:S01]  /*9840*/  @!P5 STG.E desc[UR58][R44.64], R21 ;  /* 0x000000152c00d986 */ /* 0x000fe2000c10193a */
[----:B------:R-:W-:Y:S02]  /*9850*/  LOP3.LUT R3, R4, 0x180, RZ, 0xc0, !PT ;  /* 0x0000018004037812 */ /* 0x000fe400078ec0ff */
[----:B------:R-:W-:Y:S02]  /*9860*/  LOP3.LUT R5, R22, 0x180, RZ, 0xc0, !PT ;  /* 0x0000018016057812 */ /* 0x000fe400078ec0ff */
[----:B------:R-:W-:-:S02]  /*9870*/  SHF.R.U64 R24, R24, 0x3, RZ ;  /* 0x0000000318187819 */ /* 0x000fc400000012ff */
[----:B------:R-:W-:Y:S02]  /*9880*/  SHF.R.U64 R12, R12, 0x3, RZ ;  /* 0x000000030c0c7819 */ /* 0x000fe400000012ff */
[----:B------:R-:W-:Y:S02]  /*9890*/  SHF.R.U64 R36, R36, 0x3, RZ ;  /* 0x0000000324247819 */ /* 0x000fe400000012ff */
        /* <DEDUP_REMOVED lines=11> */
[----:B------:R-:W-:-:S03]  /*9950*/  LOP3.LUT R22, R5, R22, RZ, 0x3c, !PT ;  /* 0x0000001605167212 */ /* 0x000fc600078e3cff */
[----:B------:R-:W5:Y:S01]  /*9960*/  LD.E.128 R4, desc[UR58][R6.64] ;  /* 0x0000003a06047980 */ /* 0x000f62000c101d00 */
[----:B------:R-:W-:-:S03]  /*9970*/  SHF.R.S32.HI R43, RZ, 0x1f, R17 ;  /* 0x0000001fff2b7819 */ /* 0x000fc60000011411 */
[----:B------:R1:W5:Y:S01]  /*9980*/  LD.E.128 R8, desc[UR58][R22.64] ;  /* 0x0000003a16087980 */ /* 0x000362000c101d00 */
[----:B------:R-:W-:-:S03]  /*9990*/  IMAD R3, R41, UR4, RZ ;  /* 0x0000000429037c24 */ /* 0x000fc6000f8e02ff */
[----:B------:R-:W5:Y:S01]  /*99a0*/  LD.E.128 R12, desc[UR58][R12.64] ;  /* 0x0000003a0c0c7980 */ /* 0x000f62000c101d00 */
[----:B------:R-:W-:-:S03]  /*99b0*/  IMAD.MOV.U32 R42, RZ, RZ, R17 ;  /* 0x000000ffff2a7224 */ /* 0x000fc600078e0011 */
        /* <DEDUP_REMOVED lines=8> */
[----:B0-----:R-:W-:-:S04]  /*9a40*/  IMAD.WIDE.U32 R20, R40, UR4, R42 ;  /* 0x0000000428147c25 */ /* 0x001fc8000f8e002a */
[----:B------:R-:W-:Y:S02]  /*9a50*/  IMAD R3, R40, UR5, R3 ;  /* 0x0000000528037c24 */ /* 0x000fe4000f8e0203 */
[----:B------:R-:W-:Y:S01]  /*9a60*/  IMAD R19, R147, -0xc0, R0 ;  /* 0xffffff4093137824 */ /* 0x000fe200078e0200 */
[----:B------:R-:W-:Y:S01]  /*9a70*/  UIADD3 UR4, UR36, 0x31c20, URZ ;  /* 0x00031c2024047890 */ /* 0x000fe2000fffe03f */
[----:B------:R-:W-:Y:S02]  /*9a80*/  IMAD.IADD R21, R21, 0x1, R3 ;  /* 0x0000000115157824 */ /* 0x000fe400078e0203 */
[----:B------:R-:W-:Y:S01]  /*9a90*/  IMAD R3, R28, UR6, RZ ;  /* 0x000000061c037c24 */ /* 0x000fe2000f8e02ff */
[C---:B------:R-:W-:Y:S01]  /*9aa0*/  ISETP.GE.AND P0, PT, R18.reuse, R19, PT ;  /* 0x000000131200720c */ /* 0x040fe20003f06270 */
[----:B------:R-:W-:Y:S01]  /*9ab0*/  VIADD R0, R18, 0x60 ;  /* 0x0000006012007836 */ /* 0x000fe20000000000 */
[----:B------:R-:W-:Y:S01]  /*9ac0*/  UPRMT UR4, URZ, 0x654, UR4 ;  /* 0x000006543f047896 */ /* 0x000fe20008000004 */
[----:B------:R-:W-:-:S02]  /*9ad0*/  IMAD R3, R146, UR7, R3 ;  /* 0x0000000792037c24 */ /* 0x000fc4000f8e0203 */
[----:B------:R-:W-:Y:S01]  /*9ae0*/  IMAD.WIDE.U32 R20, R146, UR6, R20 ;  /* 0x0000000692147c25 */ /* 0x000fe2000f8e0014 */
[----:B------:R-:W-:Y:S01]  /*9af0*/  ULDC.64 UR6, c[0x0][0xae8] ;  /* 0x0002ba0000067ab9 */ /* 0x000fe20000000a00 */
[----:B------:R-:W-:Y:S02]  /*9b00*/  ISETP.GE.AND P3, PT, R0, R19, PT ;  /* 0x000000130000720c */ /* 0x000fe40003f66270 */
[----:B------:R-:W-:Y:S02]  /*9b10*/  IMAD.IADD R21, R21, 0x1, R3 ;  /* 0x0000000115157824 */ /* 0x000fe400078e0203 */
[----:B------:R-:W-:Y:S01]  /*9b20*/  IMAD R0, R148, UR6, RZ ;  /* 0x0000000694007c24 */ /* 0x000fe2000f8e02ff */
[----:B------:R-:W-:Y:S01]  /*9b30*/  SHF.R.S32.HI R19, RZ, 0x1f, R18 ;  /* 0x0000001fff137819 */ /* 0x000fe20000011412 */
[C---:B------:R-:W-:Y:S01]  /*9b40*/  IMAD.WIDE.U32 R40, R145.reuse, UR6, R20 ;  /* 0x0000000691287c25 */ /* 0x040fe2000f8e0014 */
[----:B--2---:R-:W-:Y:S01]  /*9b50*/  SYNCS.ARRIVE.TRANS64.RED.A1T0 RZ, [UR4], RZ ;  /* 0x000000ffffff79a7 */ /* 0x004fe20008100404 */
[----:B------:R-:W-:Y:S02]  /*9b60*/  BSSY B1, `(.L_x_8404) ;  /* 0x0000018000017945 */ /* 0x000fe40003800000 */
[----:B------:R-:W-:-:S02]  /*9b70*/  IMAD R3, R145, UR7, R0 ;  /* 0x0000000791037c24 */ /* 0x000fc4000f8e0200 */
[----:B-1----:R-:W-:-:S04]  /*9b80*/  IMAD.WIDE R22, R147, 0xc0, R18 ;  /* 0x000000c093167825 */ /* 0x002fc800078e0212 */
        /* <DEDUP_REMOVED lines=21> */
.L_x_8405:
[----:B------:R-:W-:Y:S05]  /*9ce0*/  BSYNC B1 ;  /* 0x0000000000017941 */ /* 0x000fea0003800000 */
.L_x_8404:
[----:B------:R-:W-:Y:S05]  /*9cf0*/  @P3 BRA `(.L_x_8406) ;  /* 0x00000008003c3947 */ /* 0x000fea0003800000 */
[----:B------:R-:W-:Y:S01]  /*9d00*/  IADD3 R3, P0, R22, 0x60, RZ ;  /* 0x0000006016037810 */ /* 0x000fe20007f1e0ff */
[----:B------:R-:W-:Y:S01]  /*9d10*/  ULDC.64 UR4, c[0x0][0xad8] ;  /* 0x0002b60000047ab9 */ /* 0x000fe20000000a00 */
[----:B0----5:R-:W-:Y:S01]  /*9d20*/  IMAD.MOV.U32 R8, RZ, RZ, R40 ;  /* 0x000000ffff087224 */ /* 0x021fe200078e0028 */
        /* <DEDUP_REMOVED lines=20> */
.L_x_8402:
[----:B------:R-:W1:Y:S01]  /*9e70*/  LDC.64 R6, c[0x0][0xbd8] ;  /* 0x0002f600ff067b82 */ /* 0x000e620000000a00 */
[C---:B------:R-:W-:Y:S01]  /*9e80*/  IMAD.SHL.U32 R5, R145.reuse, 0x4, RZ ;  /* 0x0000000491057824 */ /* 0x040fe200078e00ff */
[----:B------:R-:W-:Y:S01]  /*9e90*/  SHF.L.U64.HI R8, R145, 0x2, R148 ;  /* 0x0000000291087819 */ /* 0x000fe20000010294 */
[----:B------:R-:W-:Y:S01]  /*9ea0*/  ULDC.64 UR4, c[0x0][0xbe0] ;  /* 0x0002f80000047ab9 */ /* 0x000fe20000000a00 */
[----:B------:R-:W-:-:S04]  /*9eb0*/  IMAD.MOV.U32 R3, RZ, RZ, RZ ;  /* 0x000000ffff037224 */ /* 0x000fc800078e00ff */
[----:B------:R-:W2:Y:S01]  /*9ec0*/  LDC R0, c[0x0][0xa88] ;  /* 0x0002a200ff007b82 */ /* 0x000ea20000000800 */
[----:B-1----:R-:W-:Y:S02]  /*9ed0*/  ISETP.NE.U32.AND P0, PT, R6, RZ, PT ;  /* 0x000000ff0600720c */ /* 0x002fe40003f05070 */
        /* <DEDUP_REMOVED lines=8> */
[----:B--2---:R1:W5:Y:S01]  /*9f60*/  @P1 LDG.E R0, desc[UR58][R4.64] ;  /* 0x0000003a04001981 */ /* 0x004362000c1e1900 */
[----:B------:R-:W-:Y:S01]  /*9f70*/  ISETP.GT.AND P2, PT, R155, 0xbf, PT ;  /* 0x000000bf9b00780c */ /* 0x000fe20003f44270 */
[----:B------:R-:W-:-:S12]  /*9f80*/  @P1 BRA `(.L_x_8407) ;  /* 0x0000000000101947 */ /* 0x000fd80003800000 */
[----:B------:R-:W-:Y:S05]  /*9f90*/  @!P0 BRA `(.L_x_8407) ;  /* 0x00000000000c8947 */ /* 0x000fea0003800000 */
[----:B-1----:R-:W2:Y:S04]  /*9fa0*/  LDG.E R5, desc[UR58][R6.64] ;  /* 0x0000003a06057981 */ /* 0x002ea8000c1e1900 */
[----:B-----5:R-:W2:Y:S02]  /*9fb0*/  LDG.E R0, desc[UR58][R6.64+0x4] ;  /* 0x0000043a06007981 */ /* 0x020ea4000c1e1900 */
[----:B--2---:R-:W-:-:S07]  /*9fc0*/  IMAD.IADD R0, R0, 0x1, -R5 ;  /* 0x0000000100007824 */ /* 0x004fce00078e0a05 */
.L_x_8407:
[----:B------:R-:W-:Y:S01]  /*9fd0*/  BSSY B1, `(.L_x_8408) ;  /* 0x000001d000017945 */ /* 0x000fe20003800000 */
[----:B------:R-:W-:Y:S02]  /*9fe0*/  SHF.R.S32.HI R9, RZ, 0x1f, R146 ;  /* 0x0000001fff097819 */ /* 0x000fe40000011492 */
[----:B------:R-:W-:Y:S02]  /*9ff0*/  SHF.R.S32.HI R10, RZ, 0x1f, R17 ;  /* 0x0000001fff0a7819 */ /* 0x000fe40000011411 */
[----:B------:R-:W-:Y:S02]  /*a000*/  SEL R145, R145, RZ, !P0 ;  /* 0x000000ff91917207 */ /* 0x000fe40004000000 */
[----:B------:R-:W-:Y:S02]  /*a010*/  SEL R148, R148, RZ, !P0 ;  /* 0x000000ff94947207 */ /* 0x000fe40004000000 */
[----:B-----5:R-:W-:Y:S01]  /*a020*/  SHF.R.S32.HI R8, RZ, 0x1f, R3 ;  /* 0x0000001fff087819 */ /* 0x020fe20000011403 */
[----:B------:R-:W-:Y:S06]  /*a030*/  @P2 BRA `(.L_x_8409) ;  /* 0x0000000000582947 */ /* 0x000fec0003800000 */
[----:B-1----:R-:W1:Y:S02]  /*a040*/  S2R R4, SR_TID.X ;  /* 0x0000000000047919 */ /* 0x002e640000002100 */
[----:B-1----:R-:W-:-:S04]  /*a050*/  IMAD R4, R147, 0xc0, R4 ;  /* 0x000000c093047824 */ /* 0x002fc800078e0204 */
        /* <DEDUP_REMOVED lines=20> */
.L_x_8409:
[----:B------:R-:W-:Y:S05]  /*a1a0*/  BSYNC B1 ;  /* 0x0000000000017941 */ /* 0x000fea0003800000 */
.L_x_8408:
[----:B------:R-:W-:Y:S01]  /*a1b0*/  ULDC.64 UR4, c[0x0][0xaa0] ;  /* 0x0002a80000047ab9 */ /* 0x000fe20000000a00 */
[----:B-1----:R-:W-:Y:S01]  /*a1c0*/  IMAD.MOV.U32 R4, RZ, RZ, R17 ;  /* 0x000000ffff047224 */ /* 0x002fe200078e0011 */
[----:B------:R-:W-:Y:S01]  /*a1d0*/  BSSY B1, `(.L_x_8410) ;  /* 0x000002b000017945 */ /* 0x000fe20003800000 */
[----:B--2---:R-:W-:Y:S02]  /*a1e0*/  IMAD.MOV.U32 R5, RZ, RZ, R10 ;  /* 0x000000ffff057224 */ /* 0x004fe400078e000a */
[----:B------:R-:W-:Y:S02]  /*a1f0*/  IMAD R6, R8, UR4, RZ ;  /* 0x0000000408067c24 */ /* 0x000fe4000f8e02ff */
[----:B------:R-:W-:-:S04]  /*a200*/  IMAD.WIDE.U32 R4, R3, UR4, R4 ;  /* 0x0000000403047c25 */ /* 0x000fc8000f8e0004 */
[----:B------:R-:W-:Y:S01]  /*a210*/  IMAD R3, R3, UR5, R6 ;  /* 0x0000000503037c24 */ /* 0x000fe2000f8e0206 */
[----:B------:R-:W-:Y:S01]  /*a220*/  ULDC.64 UR4, c[0x0][0xae0] ;  /* 0x0002b80000047ab9 */ /* 0x000fe20000000a00 */
[----:B------:R-:W-:Y:S02]  /*a230*/  IMAD.MOV.U32 R8, RZ, RZ, R18 ;  /* 0x000000ffff087224 */ /* 0x000fe400078e0012 */
[----:B------:R-:W-:Y:S02]  /*a240*/  IMAD.IADD R5, R5, 0x1, R3 ;  /* 0x0000000105057824 */ /* 0x000fe400078e0203 */
[----:B------:R-:W-:Y:S02]  /*a250*/  IMAD R3, R147, -0xc0, R0 ;  /* 0xffffff4093037824 */ /* 0x000fe400078e0200 */
[----:B------:R-:W-:Y:S01]  /*a260*/  IMAD R7, R9, UR4, RZ ;  /* 0x0000000409077c24 */ /* 0x000fe2000f8e02ff */
[----:B------:R-:W-:Y:S01]  /*a270*/  SHF.R.S32.HI R9, RZ, 0x1f, R18 ;  /* 0x0000001fff097819 */ /* 0x000fe20000011412 */
[C---:B------:R-:W-:Y:S01]  /*a280*/  VIADD R0, R18.reuse, 0x60 ;  /* 0x0000006012007836 */ /* 0x040fe20000000000 */
[----:B------:R-:W-:Y:S01]  /*a290*/  ISETP.GE.AND P0, PT, R18, R3, PT ;  /* 0x000000031200720c */ /* 0x000fe20003f06270 */
[----:B------:R-:W-:-:S02]  /*a2a0*/  IMAD R7, R146, UR5, R7 ;  /* 0x0000000592077c24 */ /* 0x000fc4000f8e0207 */
[----:B------:R-:W-:Y:S01]  /*a2b0*/  IMAD.WIDE.U32 R4, R146, UR4, R4 ;  /* 0x0000000492047c25 */ /* 0x000fe2000f8e0004 */
[----:B------:R-:W-:Y:S01]  /*a2c0*/  ULDC.64 UR4, c[0x0][0xae8] ;  /* 0x0002ba0000047ab9 */ /* 0x000fe20000000a00 */
[----:B------:R-:W-:Y:S02]  /*a2d0*/  ISETP.GE.AND P1, PT, R0, R3, PT ;  /* 0x000000030000720c */ /* 0x000fe40003f26270 */
[----:B------:R-:W-:Y:S02]  /*a2e0*/  IMAD.IADD R5, R5, 0x1, R7 ;  /* 0x0000000105057824 */ /* 0x000fe400078e0207 */
        /* <DEDUP_REMOVED lines=25> */
.L_x_8411:
[----:B------:R-:W-:Y:S05]  /*a480*/  BSYNC B1 ;  /* 0x0000000000017941 */ /* 0x000fea0003800000 */
.L_x_8410:
        /* <DEDUP_REMOVED lines=22> */
.L_x_8406:
[----:B------:R-:W-:Y:S05]  /*a5f0*/  BSYNC B0 ;  /* 0x0000000000007941 */ /* 0x000fea0003800000 */
.L_x_8401:
[----:B------:R-:W-:Y:S02]  /*a600*/  ULDC UR4, c[0x0][0xc14] ;  /* 0x0003050000047ab9 */ /* 0x000fe40000000800 */
[----:B0-----:R-:W-:-:S13]  /*a610*/  ISETP.GE.AND P0, PT, R31, UR4, PT ;  /* 0x000000041f007c0c */ /* 0x001fda000bf06270 */
[----:B------:R-:W-:Y:S05]  /*a620*/  @!P0 BRA `(.L_x_8412) ;  /* 0xffffff68001c8947 */ /* 0x000fea000383ffff */
[----:B------:R-:W-:Y:S05]  /*a630*/  EXIT ;  /* 0x000000000000794d */ /* 0x000fea0003800000 */
.L_x_8377:
        /* <DEDUP_REMOVED lines=39> */
[----:B------:R-:W-:Y:S02]  /*a8b0*/  IMAD.IADD R7, R4, 0x1, R7 ;  /* 0x0000000104077824 */ /* 0x000fe400078e0207 */
[----:B------:R-:W-:-:S03]  /*a8c0*/  IMAD.MOV.U32 R4, RZ, RZ, RZ ;  /* 0x000000ffff047224 */ /* 0x000fc600078e00ff */
        /* <DEDUP_REMOVED lines=20> */
.L_x_8417:
[----:B------:R-:W-:Y:S02]  /*aa10*/  VIADD R4, R4, 0x1f ;  /* 0x0000001f04047836 */ /* 0x000fe40000000000 */
[----:B------:R-:W-:-:S03]  /*aa20*/  IMAD.U32 R19, RZ, RZ, UR7 ;  /* 0x00000007ff137e24 */ /* 0x000fc6000f8e00ff */
[----:B------:R-:W-:-:S13]  /*aa30*/  ISETP.GE.AND P0, PT, R4, UR5, PT ;  /* 0x0000000504007c0c */ /* 0x000fda000bf06270 */
[----:B------:R-:W-:Y:S05]  /*aa40*/  @P0 BRA `(.L_x_8414) ;  /* 0x0000000400380947 */ /* 0x000fea0003800000 */
[C---:B------:R-:W-:Y:S01]  /*aa50*/  IMAD.IADD R7, R27.reuse, 0x1, R4 ;  /* 0x000000011b077824 */ /* 0x040fe200078e0204 */
[----:B------:R-:W-:Y:S01]  /*aa60*/  ISETP.NE.AND P1, PT, R27, 0x1f, PT ;  /* 0x0000001f1b00780c */ /* 0x000fe20003f25270 */
[----:B------:R-:W-:Y:S01]  /*aa70*/  BSSY B0, `(.L_x_8415) ;  /* 0x0000007000007945 */ /* 0x000fe20003800000 */
[----:B------:R-:W-:Y:S02]  /*aa80*/  IMAD.MOV.U32 R0, RZ, RZ, RZ ;  /* 0x000000ffff007224 */ /* 0x000fe400078e00ff */
[----:B------:R-:W-:-:S13]  /*aa90*/  ISETP.GE.OR P0, PT, R7, UR5, !P1 ;  /* 0x0000000507007c0c */ /* 0x000fda000cf06670 */
[----:B------:R-:W-:Y:S05]  /*aaa0*/  @P0 BRA `(.L_x_8416) ;  /* 0x00000000000c0947 */ /* 0x000fea0003800000 */
[----:B------:R-:W0:Y:S02]  /*aab0*/  LDC.64 R2, c[0x0][0xc58] ;  /* 0x00031600ff027b82 */ /* 0x000e240000000a00 */
[----:B0-----:R-:W-:-:S05]  /*aac0*/  IMAD.WIDE R2, R7, 0x4, R2 ;  /* 0x0000000407027825 */ /* 0x001fca00078e0202 */
[----:B------:R0:W5:Y:S02]  /*aad0*/  LDG.E R0, desc[UR58][R2.64] ;  /* 0x0000003a02007981 */ /* 0x000164000c1e1900 */
.L_x_8416:
[----:B------:R-:W-:Y:S05]  /*aae0*/  BSYNC B0 ;  /* 0x0000000000007941 */ /* 0x000fea0003800000 */
.L_x_8415:
        /* <DEDUP_REMOVED lines=25> */
.L_x_8413:
        /* <DEDUP_REMOVED lines=11> */
[----:B------:R0:W1:Y:S01]  /*ad30*/  F2I.FTZ.U32.TRUNC.NTZ R3, R2 ;  /* 0x0000000200037305 */ /* 0x000062000021f000 */
[----:B------:R-:W-:Y:S05]  /*ad40*/  @!P0 BRA `(.L_x_8418) ;  /* 0x0000000000088947 */ /* 0x000fea0003800000 */
[----:B------:R-:W-:-:S05]  /*ad50*/  VIADD R7, R19, 0xffffffff ;  /* 0xffffffff13077836 */ /* 0x000fca0000000000 */
[----:B------:R2:W3:Y:S02]  /*ad60*/  SHFL.IDX PT, R16, R8, R7, 0x1f ;  /* 0x00001f0708107589 */ /* 0x0004e400000e0000 */
.L_x_8418:
[----:B---3--:R-:W-:Y:S01]  /*ad70*/  IMAD R16, R16, UR4, R11 ;  /* 0x0000000410107c24 */ /* 0x008fe2000f8e020b */
[----:B------:R-:W-:Y:S01]  /*ad80*/  IABS R10, R0 ;  /* 0x00000000000a7213 */ /* 0x000fe20000000000 */
[----:B01----:R-:W-:Y:S02]  /*ad90*/  IMAD.MOV R2, RZ, RZ, -R3 ;  /* 0x000000ffff027224 */ /* 0x003fe400078e0a03 */
[----:B------:R-:W-:Y:S01]  /*ada0*/  IMAD.IADD R19, R19, 0x1, R4 ;  /* 0x0000000113137824 */ /* 0x000fe200078e0204 */
[----:B------:R-:W-:Y:S01]  /*adb0*/  IADD3 R9, -R16, UR6, RZ ;  /* 0x0000000610097c10 */ /* 0x000fe2000fffe1ff */
[----:B--2---:R-:W-:Y:S02]  /*adc0*/  IMAD R7, R2, R5, RZ ;  /* 0x0000000502077224 */ /* 0x004fe400078e02ff */
[----:B------:R-:W-:Y:S01]  /*add0*/  IMAD.MOV.U32 R2, RZ, RZ, RZ ;  /* 0x000000ffff027224 */ /* 0x000fe200078e00ff */
[----:B------:R-:W-:Y:S01]  /*ade0*/  IABS R8, R9 ;  /* 0x0000000900087213 */ /* 0x000fe20000000000 */
[----:B------:R-:W-:-:S02]  /*adf0*/  IMAD.MOV R10, RZ, RZ, -R10 ;  /* 0x000000ffff0a7224 */ /* 0x000fc400078e0a0a */
[----:B------:R-:W-:-:S04]  /*ae00*/  IMAD.HI.U32 R2, R3, R7, R2 ;  /* 0x0000000703027227 */ /* 0x000fc800078e0002 */
[----:B------:R-:W-:Y:S02]  /*ae10*/  IMAD.MOV.U32 R3, RZ, RZ, R8 ;  /* 0x000000ffff037224 */ /* 0x000fe400078e0008 */
[----:B------:R-:W-:Y:S02]  /*ae20*/  IMAD.MOV.U32 R8, RZ, RZ, R10 ;  /* 0x000000ffff087224 */ /* 0x000fe400078e000a */
        /* <DEDUP_REMOVED lines=16> */
.L_x_8414:
[----:B------:R-:W-:Y:S02]  /*af30*/  IMAD.MOV.U32 R17, RZ, RZ, RZ ;  /* 0x000000ffff117224 */ /* 0x000fe400078e00ff */
[----:B------:R-:W-:Y:S02]  /*af40*/  IMAD.U32 R16, RZ, RZ, UR6 ;  /* 0x00000006ff107e24 */ /* 0x000fe4000f8e00ff */
[----:B------:R-:W-:-:S07]  /*af50*/  IMAD.MOV.U32 R18, RZ, RZ, RZ ;  /* 0x000000ffff127224 */ /* 0x000fce00078e00ff */
.L_x_8419:
[----:B------:R-:W-:Y:S01]  /*af60*/  ISETP.NE.AND P0, PT, R27, RZ, PT ;  /* 0x000000ff1b00720c */ /* 0x000fe20003f05270 */
[----:B------:R0:W-:Y:S01]  /*af70*/  STL [R1+0xc], RZ ;  /* 0x00000cff01007387 */ /* 0x0001e20000100800 */
[----:B------:R-:W-:Y:S02]  /*af80*/  IMAD.MOV.U32 R24, RZ, RZ, 0x1 ;  /* 0x00000001ff187424 */ /* 0x000fe400078e00ff */
[----:B------:R-:W-:-:S09]  /*af90*/  IMAD.MOV.U32 R22, RZ, RZ, RZ ;  /* 0x000000ffff167224 */ /* 0x000fd200078e00ff */
[----:B------:R-:W1:Y:S01]  /*afa0*/  @!P0 S2R R3, SR_CgaCtaId ;  /* 0x0000000000038919 */ /* 0x000e620000008800 */
[----:B------:R-:W-:-:S04]  /*afb0*/  @!P0 MOV R0, 0x400 ;  /* 0x0000040000008802 */ /* 0x000fc80000000f00 */
[----:B-1----:R-:W-:-:S05]  /*afc0*/  @!P0 LEA R0, R3, R0, 0x18 ;  /* 0x0000000003008211 */ /* 0x002fca00078ec0ff */
[----:B------:R0:W-:Y:S01]  /*afd0*/  @!P0 STS.128 [R0+0x31cd0], R16 ;  /* 0x031cd01000008388 */ /* 0x0001e20000000c00 */
[----:B------:R-:W-:Y:S06]  /*afe0*/  BAR.ARV 0x5, 0x1a0 ;  /* 0x0146800000007b1d */ /* 0x000fec0000002000 */
[----:B------:R-:W-:-:S13]  /*aff0*/  ISETP.GE.AND P0, PT, R19, UR5, PT ;  /* 0x0000000513007c0c */ /* 0x000fda000bf06270 */
[----:B------:R-:W-:Y:S05]  /*b000*/  @P0 BRA `(.L_x_8420) ;  /* 0x0000003800100947 */ /* 0x000fea0003800000 */
[----:B------:R1:W-:Y:S01]  /*b010*/  STL [R1+0xc], RZ ;  /* 0x00000cff01007387 */ /* 0x0003e20000100800 */
[----:B------:R-:W-:Y:S01]  /*b020*/  IMAD.MOV.U32 R24, RZ, RZ, 0x1 ;  /* 0x00000001ff187424 */ /* 0x000fe200078e00ff */
[----:B------:R-:W-:Y:S01]  /*b030*/  ULDC UR36, c[0x0][0xc] ;  /* 0x0000030000247ab9 */ /* 0x000fe20000000800 */
[----:B------:R-:W-:Y:S01]  /*b040*/  IMAD.MOV.U32 R22, RZ, RZ, RZ ;  /* 0x000000ffff167224 */ /* 0x000fe200078e00ff */
[----:B------:R-:W-:-:S06]  /*b050*/  ULDC.64 UR38, c[0x0][0x198] ;  /* 0x0000660000267ab9 */ /* 0x000fcc0000000a00 */
.L_x_8485:
[----:B--2---:R-:W2:Y:S02]  /*b060*/  LDC.64 R28, c[0x0][0xc60] ;  /* 0x00031800ff1c7b82 */ /* 0x004ea40000000a00 */
[----:B--2---:R-:W-:-:S06]  /*b070*/  IMAD.WIDE R28, R19, 0x4, R28 ;  /* 0x00000004131c7825 */ /* 0x004fcc00078e021c */
[----:B------:R-:W2:Y:S01]  /*b080*/  LDG.E R28, desc[UR58][R28.64] ;  /* 0x0000003a1c1c7981 */ /* 0x000ea2000c1e1900 */
[----:B------:R-:W-:Y:S05]  /*b090*/  YIELD ;  /* 0x0000000000007946 */ /* 0x000fea0003800000 */
[----:B------:R-:W-:Y:S01]  /*b0a0*/  ULDC.64 UR4, c[0x0][0xa28] ;  /* 0x00028a0000047ab9 */ /* 0x000fe20000000a00 */
[----:B------:R-:W-:Y:S01]  /*b0b0*/  IMAD.MOV.U32 R23, RZ, RZ, RZ ;  /* 0x000000ffff177224 */ /* 0x000fe200078e00ff */
[----:B------:R-:W-:-:S04]  /*b0c0*/  ISETP.NE.U32.AND P0, PT, RZ, UR4, PT ;  /* 0x00000004ff007c0c */ /* 0x000fc8000bf05070 */
[----:B------:R-:W-:Y:S01]  /*b0d0*/  ISETP.NE.AND.EX P0, PT, RZ, UR5, PT, P0 ;  /* 0x00000005ff007c0c */ /* 0x000fe2000bf05300 */
[----:B0-----:R-:W-:Y:S01]  /*b0e0*/  IMAD.MOV.U32 R0, RZ, RZ, RZ ;  /* 0x000000ffff007224 */ /* 0x001fe200078e00ff */
[----:B--2---:R-:W-:-:S11]  /*b0f0*/  SHF.R.S32.HI R5, RZ, 0x1f, R28 ;  /* 0x0000001fff057819 */ /* 0x004fd6000001141c */
        /* <DEDUP_REMOVED lines=11> */
[----:B------:R-:W-:-:S03]  /*b1b0*/  IMAD.SHL.U32 R6, R28, 0x4, RZ ;  /* 0x000000041c067824 */ /* 0x000fc600078e00ff */
[----:B------:R-:W-:-:S13]  /*b1c0*/  ISETP.NE.AND.EX P0, PT, RZ, UR5, PT, P0 ;  /* 0x00000005ff007c0c */ /* 0x000fda000bf05300 */
[----:B------:R-:W-:Y:S01]  /*b1d0*/  @P0 IADD3 R4, P1, R6, UR4, RZ ;  /* 0x0000000406040c10 */ /* 0x000fe2000ff3e0ff */
[----:B--2---:R0:W-:Y:S04]  /*b1e0*/  STL [R1+0x10], R0 ;  /* 0x0000100001007387 */ /* 0x0041e80000100800 */
[----:B------:R2:W-:Y:S01]  /*b1f0*/  STL [R1], R6 ;  /* 0x0000000601007387 */ /* 0x0005e20000100800 */
[----:B0-----:R-:W-:-:S04]  /*b200*/  SHF.L.U64.HI R0, R28, 0x2, R5 ;  /* 0x000000021c007819 */ /* 0x001fc80000010205 */
[----:B------:R-:W-:Y:S01]  /*b210*/  @P0 IADD3.X R5, R0, UR5, RZ, P1, !PT ;  /* 0x0000000500050c10 */ /* 0x000fe20008ffe4ff */
[----:B------:R-:W-:Y:S01]  /*b220*/  ULDC.64 UR4, c[0x0][0xa08] ;  /* 0x0002820000047ab9 */ /* 0x000fe20000000a00 */
[----:B------:R0:W-:Y:S01]  /*b230*/  STL [R1+0x4], R0 ;  /* 0x0000040001007387 */ /* 0x0001e20000100800 */
[----:B------:R-:W-:Y:S01]  /*b240*/  IADD3 R2, P1, R6, UR4, RZ ;  /* 0x0000000406027c10 */ /* 0x000fe2000ff3e0ff */
[----:B--2---:R-:W-:-:S03]  /*b250*/  IMAD.MOV.U32 R6, RZ, RZ, RZ ;  /* 0x000000ffff067224 */ /* 0x004fc600078e00ff */
        /* <DEDUP_REMOVED lines=15> */
[----:B--2---:R-:W2:Y:S04]  /*b350*/  LDG.E R5, desc[UR58][R2.64] ;  /* 0x0000003a02057981 */ /* 0x004ea8000c1e1900 */
[----:B-----5:R-:W2:Y:S02]  /*b360*/  LDG.E R0, desc[UR58][R2.64+0x4] ;  /* 0x0000043a02007981 */ /* 0x020ea4000c1e1900 */
[----:B--2---:R-:W-:-:S07]  /*b370*/  IMAD.IADD R0, R0, 0x1, -R5 ;  /* 0x0000000100007824 */ /* 0x004fce00078e0a05 */
.L_x_8421:
[--C-:B--2--5:R-:W-:Y:S01]  /*b380*/  IMAD.IADD R2, R0, 0x1, -R23.reuse ;  /* 0x0000000100027824 */ /* 0x124fe200078e0a17 */
[----:B------:R-:W-:Y:S01]  /*b390*/  BSSY B6, `(.L_x_8422) ;  /* 0x00002b4000067945 */ /* 0x000fe20003800000 */
[----:B------:R-:W-:Y:S02]  /*b3a0*/  IMAD.IADD R23, R6, 0x1, R23 ;  /* 0x0000000106177824 */ /* 0x000fe400078e0217 */
[C---:B------:R-:W-:Y:S01]  /*b3b0*/  VIADD R0, R2.reuse, 0x8f ;  /* 0x0000008f02007836 */ /* 0x040fe20000000000 */
[----:B------:R0:W-:Y:S01]  /*b3c0*/  STL [R1+0x8], R2 ;  /* 0x0000080201007387 */ /* 0x0001e20000100800 */
[----:B------:R-:W-:Y:S02]  /*b3d0*/  ISETP.GT.AND P0, PT, R2, RZ, PT ;  /* 0x000000ff0200720c */ /* 0x000fe40003f04270 */
[----:B------:R-:W-:-:S05]  /*b3e0*/  IMAD.HI R0, R0, 0x38e38e39, RZ ;  /* 0x38e38e3900007827 */ /* 0x000fca00078e02ff */
[----:B------:R-:W-:-:S04]  /*b3f0*/  SHF.R.U32.HI R29, RZ, 0x1f, R0 ;  /* 0x0000001fff1d7819 */ /* 0x000fc80000011600 */
[----:B------:R-:W-:Y:S02]  /*b400*/  LEA.HI.SX32 R29, R0, R29, 0x1b ;  /* 0x0000001d001d7211 */ /* 0x000fe400078fdaff */
[----:B0-----:R-:W-:Y:S05]  /*b410*/  @P0 BRA `(.L_x_8423) ;  /* 0x00000000003c0947 */ /* 0x001fea0003800000 */
[----:B------:R-:W-:-:S13]  /*b420*/  ISETP.NE.AND P1, PT, R27, RZ, PT ;  /* 0x000000ff1b00720c */ /* 0x000fda0003f25270 */
[----:B------:R-:W-:Y:S05]  /*b430*/  @P1 BRA `(.L_x_8424) ;  /* 0x0000002800a41947 */ /* 0x000fea0003800000 */
[----:B------:R-:W0:Y:S01]  /*b440*/  S2R R7, SR_LANEID ;  /* 0x0000000000077919 */ /* 0x000e220000000000 */
[----:B------:R-:W-:Y:S01]  /*b450*/  VOTEU.ANY UR4, UPT, PT ;  /* 0x0000000000047886 */ /* 0x000fe200038e0100 */
[----:B------:R-:W2:Y:S01]  /*b460*/  LDC.64 R2, c[0x0][0xc38] ;  /* 0x00030e00ff027b82 */ /* 0x000ea20000000a00 */
[----:B------:R-:W0:Y:S08]  /*b470*/  FLO.U32 R0, UR4 ;  /* 0x0000000400007d00 */ /* 0x000e3000080e0000 */
[----:B------:R-:W2:Y:S01]  /*b480*/  POPC R5, UR4 ;  /* 0x0000000400057d09 */ /* 0x000ea20008000000 */
[----:B0-----:R-:W-:-:S13]  /*b490*/  ISETP.EQ.U32.AND P0, PT, R0, R7, PT ;  /* 0x000000070000720c */ /* 0x001fda0003f02070 */
[----:B--2---:R-:W2:Y:S01]  /*b4a0*/  @P0 ATOMG.E.ADD.STRONG.GPU PT, R3, desc[UR58][R2.64], R5 ;  /* 0x00000005020309a8 */ /* 0x004ea200081ee1fa */
[----:B------:R-:W0:Y:S02]  /*b4b0*/  S2R R4, SR_LTMASK ;  /* 0x0000000000047919 */ /* 0x000e240000003900 */
[----:B0-----:R-:W-:-:S04]  /*b4c0*/  LOP3.LUT R4, R4, UR4, RZ, 0xc0, !PT ;  /* 0x0000000404047c12 */ /* 0x001fc8000f8ec0ff */
[----:B------:R-:W0:Y:S01]  /*b4d0*/  POPC R7, R4 ;  /* 0x0000000400077309 */ /* 0x000e220000000000 */
[----:B--2---:R-:W0:Y:S02]  /*b4e0*/  SHFL.IDX PT, R0, R3, R0, 0x1f ;  /* 0x00001f0003007589 */ /* 0x004e2400000e0000 */
[----:B0-----:R-:W-:Y:S01]  /*b4f0*/  IADD3 R16, R0, UR36, R7 ;  /* 0x0000002400107c10 */ /* 0x001fe2000fffe007 */
[----:B------:R-:W-:Y:S06]  /*b500*/  BRA `(.L_x_8424) ;  /* 0x0000002800707947 */ /* 0x000fec0003800000 */
.L_x_8423:
[----:B------:R-:W0:Y:S01]  /*b510*/  S2R R3, SR_CgaCtaId ;  /* 0x0000000000037919 */ /* 0x000e220000008800 */
[----:B------:R-:W-:-:S04]  /*b520*/  MOV R26, 0x400 ;  /* 0x00000400001a7802 */ /* 0x000fc80000000f00 */
[----:B0-----:R-:W-:-:S05]  /*b530*/  LEA R26, R3, R26, 0x18 ;  /* 0x0000001a031a7211 */ /* 0x001fca00078ec0ff */
[----:B------:R-:W-:-:S05]  /*b540*/  VIADD R0, R26, 0x16a00 ;  /* 0x00016a001a007836 */ /* 0x000fca0000000000 */
[----:B------:R-:W-:-:S13]  /*b550*/  LOP3.LUT P0, RZ, R0, 0x1bf, RZ, 0xc0, !PT ;  /* 0x000001bf00ff7812 */ /* 0x000fda000780c0ff */
[----:B------:R-:W-:Y:S05]  /*b560*/  @!P0 BRA `(.L_x_8425) ;  /* 0x0000000000408947 */ /* 0x000fea0003800000 */
        /* <DEDUP_REMOVED lines=15> */
[----:B01----:R-:W-:Y:S05]  /*b660*/  CALL.ABS.NOINC R2 ;  /* 0x0000000002007343 */ /* 0x003fea0003c00000 */
.L_x_8425:
        /* <DEDUP_REMOVED lines=18> */
[----:B-12---:R-:W-:Y:S05]  /*b790*/  CALL.ABS.NOINC R2 ;  /* 0x0000000002007343 */ /* 0x006fea0003c00000 */
.L_x_8427:
        /* <DEDUP_REMOVED lines=16> */
.L_x_8426:
[----:B------:R-:W2:Y:S01]  /*b8a0*/  LDL.LU R2, [R1] ;  /* 0x0000000001027983 */ /* 0x000ea20000300800 */
[----:B------:R-:W-:Y:S01]  /*b8b0*/  ULDC.64 UR4, c[0x0][0x9f8] ;  /* 0x00027e0000047ab9 */ /* 0x000fe20000000a00 */
[----:B------:R-:W0:Y:S02]  /*b8c0*/  LDC R0, c[0x0][0x428] ;  /* 0x00010a00ff007b82 */ /* 0x000e240000000800 */
[----:B------:R-:W3:Y:S04]  /*b8d0*/  LDL.LU R21, [R1+0x4] ;  /* 0x0000040001157983 */ /* 0x000ee80000300800 */
[----:B------:R-:W4:Y:S01]  /*b8e0*/  LDL.LU R20, [R1+0x10] ;  /* 0x0000100001147983 */ /* 0x000f220000300800 */
[----:B------:R-:W-:Y:S01]  /*b8f0*/  ISETP.NE.U32.AND P0, PT, RZ, UR4, PT ;  /* 0x00000004ff007c0c */ /* 0x000fe2000bf05070 */
[----:B------:R-:W-:-:S03]  /*b900*/  IMAD.MOV.U32 R6, RZ, RZ, R28 ;  /* 0x000000ffff067224 */ /* 0x000fc600078e001c */
[----:B------:R-:W-:Y:S02]  /*b910*/  ISETP.NE.AND.EX P0, PT, RZ, UR5, PT, P0 ;  /* 0x00000005ff007c0c */ /* 0x000fe4000bf05300 */
[----:B------:R-:W-:-:S13]  /*b920*/  ISETP.NE.AND P6, PT, R27, RZ, PT ;  /* 0x000000ff1b00720c */ /* 0x000fda0003fc5270 */
[----:B------:R-:W-:-:S05]  /*b930*/  VOTEU.ALL UP1, P6 ;  /* 0x00000000003f7886 */ /* 0x000fca0003020000 */
[----:B------:R-:W-:-:S04]  /*b940*/  @!UP1 UIADD3 UR8, UP0, UR38, 0x270, URZ ;  /* 0x0000027026089890 */ /* 0x000fc8000ff1e03f */
[----:B------:R-:W-:-:S03]  /*b950*/  @!UP1 UIADD3.X UR9, URZ, UR39, URZ, UP0, !UPT ;  /* 0x000000273f099290 */ /* 0x000fc600087fe43f */
[----:B------:R-:W-:Y:S01]  /*b960*/  VOTEU.ALL UP0, P6 ;  /* 0x00000000003f7886 */ /* 0x000fe20003000000 */
[----:B--2---:R-:W-:-:S04]  /*b970*/  @P0 IADD3 R2, P1, R2, UR4, RZ ;  /* 0x0000000402020c10 */ /* 0x004fc8000ff3e0ff */
[----:B---3--:R-:W-:Y:S01]  /*b980*/  @P0 IADD3.X R3, R21, UR5, RZ, P1, !PT ;  /* 0x0000000515030c10 */ /* 0x008fe20008ffe4ff */
[----:B------:R-:W-:-:S04]  /*b990*/  ULDC.64 UR4, c[0x0][0xa00] ;  /* 0x0002800000047ab9 */ /* 0x000fc80000000a00 */
[----:B------:R2:W5:Y:S01]  /*b9a0*/  @P0 LDG.E R6, desc[UR58][R2.64] ;  /* 0x0000003a02060981 */ /* 0x000562000c1e1900 */
[----:B0-----:R-:W-:Y:S01]  /*b9b0*/  ISETP.NE.AND P0, PT, R0, 0x1, PT ;  /* 0x000000010000780c */ /* 0x001fe20003f05270 */
[----:B------:R-:W-:Y:S01]  /*b9c0*/  IMAD.MOV.U32 R0, RZ, RZ, R18 ;  /* 0x000000ffff007224 */ /* 0x000fe200078e0012 */
[----:B------:R-:W-:Y:S01]  /*b9d0*/  PLOP3.LUT P1, PT, P6, PT, PT, 0x8, 0x0 ;  /* 0x000000000000781c */ /* 0x000fe2000372e170 */
[----:B----4-:R-:W-:-:S10]  /*b9e0*/  IMAD R17, R17, 0xc0, R20 ;  /* 0x000000c011117824 */ /* 0x010fd400078e0214 */
[----:B------:R-:W0:Y:S08]  /*b9f0*/  @P0 LDC R5, c[0x0][0x42c] ;  /* 0x00010b00ff050b82 */ /* 0x000e300000000800 */
[----:B------:R-:W3:Y:S01]  /*ba00*/  @P0 LDC R7, c[0x0][0x430] ;  /* 0x00010c00ff070b82 */ /* 0x000ee20000000800 */
[----:B0-----:R-:W-:-:S05]  /*ba10*/  @P0 IMAD.HI.U32 R4, R18, R5, RZ ;  /* 0x0000000512040227 */ /* 0x001fca00078e00ff */
[----:B---3--:R-:W-:Y:S02]  /*ba20*/  @P0 SHF.R.U32.HI R0, RZ, R7, R4 ;  /* 0x00000007ff000219 */ /* 0x008fe40000011604 */
[----:B------:R-:W-:-:S04]  /*ba30*/  ISETP.NE.U32.AND P0, PT, RZ, UR4, PT ;  /* 0x00000004ff007c0c */ /* 0x000fc8000bf05070 */
[----:B------:R-:W-:-:S04]  /*ba40*/  ISETP.NE.AND.EX P0, PT, RZ, UR5, PT, P0 ;  /* 0x00000005ff007c0c */ /* 0x000fc8000bf05300 */
[----:B--2---:R-:W-:-:S09]  /*ba50*/  SEL R9, R28, RZ, !P0 ;  /* 0x000000ff1c097207 */ /* 0x004fd20004000000 */
.L_x_8428:
        /* <DEDUP_REMOVED lines=10> */
[----:B------:R-:W-:Y:S01]  /*bb00*/  ISETP.NE.AND P2, PT, R27, RZ, PT ;  /* 0x000000ff1b00720c */ /* 0x000fe20003f45270 */
[----:B------:R-:W-:-:S03]  /*bb10*/  UMOV UR4, 0x20 ;  /* 0x0000002000047882 */ /* 0x000fc60000000000 */
[----:B------:R-:W-:-:S09]  /*bb20*/  PLOP3.LUT P1, PT, P2, PT, PT, 0x8, 0x0 ;  /* 0x000000000000781c */ /* 0x000fd2000172e170 */
[----:B------:R-:W-:-:S05]  /*bb30*/  VOTEU.ALL UP0, P2 ;  /* 0x00000000003f7886 */ /* 0x000fca0001000000 */
.L_x_8429:
        /* <DEDUP_REMOVED lines=13> */
.L_x_8430:
        /* <DEDUP_REMOVED lines=16> */
.L_x_8501:
[----:B------:R-:W-:Y:S01]  /*bd10*/  UMOV UR4, 0xffffffff ;  /* 0xffffffff00047882 */ /* 0x000fe20000000000 */
[----:B------:R-:W-:Y:S01]  /*bd20*/  SHF.R.S32.HI R8, RZ, 0x1f, R6 ;  /* 0x0000001fff087819 */ /* 0x000fe20000011406 */
[----:B------:R-:W-:Y:S01]  /*bd30*/  VIADD R10, R29, 0xffffffff ;  /* 0xffffffff1d0a7836 */ /* 0x000fe20000000000 */
[----:B------:R-:W-:Y:S06]  /*bd40*/  BRA.DIV UR4, `(.L_x_8432) ;  /* 0x0000003204507947 */ /* 0x000fec000b800000 */
[----:B------:R-:W-:-:S13]  /*bd50*/  ELECT P6, URZ, PT ;  /* 0x00000000003f782f */ /* 0x000fda00038c0000 */
.L_x_8504:
[----:B------:R-:W-:Y:S05]  /*bd60*/  @!P6 BRA `(.L_x_8433) ;  /* 0x0000000000fce947 */ /* 0x000fea0003800000 */
[----:B------:R-:W-:Y:S01]  /*bd70*/  ISETP.NE.U32.AND P0, PT, R2, RZ, PT ;  /* 0x000000ff0200720c */ /* 0x000fe20003f05070 */
[----:B------:R-:W-:-:S03]  /*bd80*/  IMAD.MOV.U32 R25, RZ, RZ, R10 ;  /* 0x000000ffff197224 */ /* 0x000fc600078e000a */
        /* <DEDUP_REMOVED lines=20> */
.L_x_8434:
[----:B------:R-:W-:Y:S01]  /*bed0*/  IMAD R5, R22, 0x8, R26 ;  /* 0x0000000816057824 */ /* 0x000fe200078e021a */
[----:B------:R-:W-:-:S04]  /*bee0*/  SHF.L.U32 R4, R24, 0x1f, RZ ;  /* 0x0000001f18047819 */ /* 0x000fc800000006ff */
[----:B------:R-:W2:Y:S02]  /*bef0*/  SYNCS.PHASECHK.TRANS64.TRYWAIT P0, [R5+URZ+0x31c40], R4 ;  /* 0x031c4004050075a7 */ /* 0x000ea4000800017f */
[----:B--2---:R-:W-:Y:S05]  /*bf00*/  @!P0 BRA `(.L_x_8435) ;  /* 0x0000003000008947 */ /* 0x004fea0003800000 */
.L_x_8505:
[----:B------:R-:W3:Y:S02]  /*bf10*/  S2R R11, SR_TID.X ;  /* 0x00000000000b7919 */ /* 0x000ee40000002100 */
[----:B---3--:R-:W-:-:S04]  /*bf20*/  LOP3.LUT R11, R11, 0x7f, RZ, 0xc0, !PT ;  /* 0x0000007f0b0b7812 */ /* 0x008fc800078ec0ff */
[----:B------:R-:W-:-:S13]  /*bf30*/  ISETP.NE.AND P0, PT, R11, RZ, PT ;  /* 0x000000ff0b00720c */ /* 0x000fda0003f05270 */
[----:B------:R-:W-:Y:S05]  /*bf40*/  @P0 BRA `(.L_x_8436) ;  /* 0x0000000000140947 */ /* 0x000fea0003800000 */
[----:B------:R-:W-:Y:S01]  /*bf50*/  ISETP.NE.AND P1, PT, R27, RZ, PT ;  /* 0x000000ff1b00720c */ /* 0x000fe20003f25270 */
[----:B--2---:R-:W-:-:S04]  /*bf60*/  IMAD.MOV.U32 R4, RZ, RZ, 0x6c00 ;  /* 0x00006c00ff047424 */ /* 0x004fc800078e00ff */
[----:B------:R3:W-:Y:S08]  /*bf70*/  SYNCS.ARRIVE.TRANS64 RZ, [R5+URZ+0x31c30], R4 ;  /* 0x031c300405ff79a7 */ /* 0x0007f0000800003f */
[----:B------:R-:W-:Y:S05]  /*bf80*/  @!P1 BRA `(.L_x_8436) ;  /* 0x0000000000049947 */ /* 0x000fea0003800000 */
[----:B------:R-:W-:Y:S01]  /*bf90*/  BPT.TRAP 0x1 ;  /* 0x000000040000795c */ /* 0x000fe20000300000 */
.L_x_8436:
[----:B--23--:R-:W-:Y:S01]  /*bfa0*/  IMAD R4, R22, 0x6c00, R26 ;  /* 0x00006c0016047824 */ /* 0x00cfe200078e021a */
        /* <DEDUP_REMOVED lines=11> */
[----:B------:R-:W-:Y:S02]  /*c060*/  UIMAD UR11, UR11, 0x90, UR5 ;  /* 0x000000900b0b78a4 */ /* 0x000fe4000f8e0205 */
[----:B------:R-:W-:Y:S02]  /*c070*/  UIADD3 UR9, UR9, 0x31c30, URZ ;  /* 0x00031c3009097890 */ /* 0x000fe4000fffe03f */
[----:B------:R-:W-:Y:S02]  /*c080*/  UIADD3 UR14, UR8, 0x16a00, URZ ;  /* 0x00016a00080e7890 */ /* 0x000fe4000fffe03f */
[----:B------:R-:W-:Y:S02]  /*c090*/  UIADD3.X UR5, URZ, UR39, URZ, UP0, !UPT ;  /* 0x000000273f057290 */ /* 0x000fe400087fe43f */
        /* <DEDUP_REMOVED lines=12> */
.L_x_8433:
[----:B------:R-:W2:Y:S01]  /*c160*/  LDL.LU R11, [R1+0xc] ;  /* 0x00000c00010b7983 */ /* 0x000ea20000300800 */
[----:B------:R-:W-:Y:S05]  /*c170*/  WARPSYNC.ALL ;  /* 0x0000000000007948 */ /* 0x000fea0003800000 */
        /* <DEDUP_REMOVED lines=15> */
[----:B------:R-:W-:Y:S01]  /*c270*/  BAR.SYNC.DEFER_BLOCKING 0x8, 0x1a0 ;  /* 0x0206800000007b1d */ /* 0x000fe20000010000 */
[----:B------:R-:W-:Y:S01]  /*c280*/  UIADD3 UR9, UR24, 0x31c00, URZ ;  /* 0x00031c0018097890 */ /* 0x000fe2000fffe03f */
[----:B------:R-:W-:Y:S01]  /*c290*/  @P0 R2UR UR19, R17 ;  /* 0x00000000111302ca */ /* 0x000fe200000e0000 */
[----:B------:R-:W-:-:S03]  /*c2a0*/  UIADD3 UR16, UR24, 0x10a00, URZ ;  /* 0x00010a0018107890 */ /* 0x000fc6000fffe03f */
[----:B------:R-:W-:Y:S01]  /*c2b0*/  UMOV UR15, 0x12f00000 ;  /* 0x12f00000000f7882 */ /* 0x000fe20000000000 */
[----:B------:R-:W-:Y:S01]  /*c2c0*/  UMOV UR18, 0x20 ;  /* 0x0000002000127882 */ /* 0x000fe20000000000 */
[----:B------:R-:W-:Y:S01]  /*c2d0*/  UMOV UR17, UR9 ;  /* 0x0000000900117c82 */ /* 0x000fe20008000000 */
[----:B------:R-:W-:Y:S01]  /*c2e0*/  UMOV UR22, 0x0 ;  /* 0x0000000000167882 */ /* 0x000fe20000000000 */
[----:B------:R-:W-:Y:S01]  /*c2f0*/  UMOV UR23, 0x12f00000 ;  /* 0x12f0000000177882 */ /* 0x000fe20000000000 */
[----:B------:R-:W-:Y:S01]  /*c300*/  BSSY B0, `(.L_x_8437) ;  /* 0x0000012000007945 */ /* 0x000fe20003800000 */
[----:B------:R3:W-:Y:S01]  /*c310*/  @P0 SYNCS.ARRIVE.TRANS64 RZ, [R26+URZ+0x31c00], R5 ;  /* 0x031c00051aff09a7 */ /* 0x0007e2000800003f */
[----:B------:R4:W-:Y:S02]  /*c320*/  UTMALDG.4D [UR8], [UR4], desc[UR6] ;  /* 0x00000608040075b4 */ /* 0x0009e40008019000 */
[----:B------:R0:W-:Y:S01]  /*c330*/  UTMALDG.4D [UR16], [UR4], desc[UR14] ;  /* 0x00000e10040075b4 */ /* 0x0001e20008019000 */
[----:B----4-:R-:W-:Y:S01]  /*c340*/  @P0 R2UR UR13, R9 ;  /* 0x00000000090d02ca */ /* 0x010fe200000e0000 */
        /* <DEDUP_REMOVED lines=10> */
[----:B---3--:R-:W-:-:S04]  /*c3f0*/  SHF.L.U32 R5, R4, 0x1f, RZ ;  /* 0x0000001f04057819 */ /* 0x008fc800000006ff */
[----:B------:R-:W2:Y:S02]  /*c400*/  SYNCS.PHASECHK.TRANS64.TRYWAIT P0, [R26+URZ+0x31c20], R5 ;  /* 0x031c20051a0075a7 */ /* 0x000ea4000800017f */
[----:B0-2---:R-:W-:Y:S05]  /*c410*/  @!P0 BRA `(.L_x_8438) ;  /* 0x0000002800d08947 */ /* 0x005fea0003800000 */
.L_x_8506:
[----:B------:R-:W-:Y:S05]  /*c420*/  BSYNC B0 ;  /* 0x0000000000007941 */ /* 0x000fea0003800000 */
.L_x_8437:
[----:B------:R-:W2:Y:S01]  /*c430*/  LDL.LU R4, [R1+0x8] ;  /* 0x0000080001047983 */ /* 0x000ea20000300800 */
[----:B------:R-:W-:Y:S01]  /*c440*/  BSSY B0, `(.L_x_8439) ;  /* 0x0000167000007945 */ /* 0x000fe20003800000 */
[----:B--2---:R-:W-:-:S13]  /*c450*/  ISETP.GE.AND P0, PT, R4, 0x91, PT ;  /* 0x000000910400780c */ /* 0x004fda0003f06270 */
[----:B------:R-:W-:Y:S05]  /*c460*/  @!P0 BRA `(.L_x_8440) ;  /* 0x0000001400908947 */ /* 0x000fea0003800000 */
[----:B------:R-:W-:Y:S01]  /*c470*/  IMAD.MOV R11, RZ, RZ, -R29 ;  /* 0x000000ffff0b7224 */ /* 0x000fe200078e0a1d */
[----:B------:R-:W-:Y:S01]  /*c480*/  BSSY B1, `(.L_x_8441) ;  /* 0x000007a000017945 */ /* 0x000fe20003800000 */
[----:B------:R-:W-:Y:S02]  /*c490*/  IMAD.MOV.U32 R4, RZ, RZ, 0x1 ;  /* 0x00000001ff047424 */ /* 0x000fe400078e00ff */
[----:B------:R-:W-:-:S03]  /*c4a0*/  VIADD R9, R29, 0xfffffffe ;  /* 0xfffffffe1d097836 */ /* 0x000fc60000000000 */
[----:B------:R-:W-:-:S05]  /*c4b0*/  VIADDMNMX R11, R11, R4, 0xffffffff, !PT ;  /* 0xffffffff0b0b7446 */ /* 0x000fca0007800104 */
        /* <DEDUP_REMOVED lines=15> */
[----:B------:R-:W2:Y:S01]  /*c5b0*/  LDC R17, c[0x0][0x41c] ;  /* 0x00010700ff117b82 */ /* 0x000ea20000000800 */
[----:B------:R-:W-:Y:S01]  /*c5c0*/  IMAD.MOV.U32 R14, RZ, RZ, R9 ;  /* 0x000000ffff0e7224 */ /* 0x000fe200078e0009 */
[----:B------:R-:W-:Y:S02]  /*c5d0*/  ULDC.64 UR4, c[0x0][0x408] ;  /* 0x0001020000047ab9 */ /* 0x000fe40000000a00 */
[----:B------:R-:W-:-:S04]  /*c5e0*/  IMAD R15, R8, UR4, RZ ;  /* 0x00000004080f7c24 */ /* 0x000fc8000f8e02ff */
[----:B------:R-:W-:Y:S01]  /*c5f0*/  IMAD R15, R6, UR5, R15 ;  /* 0x00000005060f7c24 */ /* 0x000fe2000f8e020f */
[----:B--2---:R-:W-:-:S13]  /*c600*/  ISETP.NE.AND P0, PT, R17, 0x1, PT ;  /* 0x000000011100780c */ /* 0x004fda0003f05270 */
[----:B0-----:R-:W0:Y:S02]  /*c610*/  @P0 LDC.64 R4, c[0x0][0x420] ;  /* 0x00010800ff040b82 */ /* 0x001e240000000a00 */
        /* <DEDUP_REMOVED lines=9> */
[----:B------:R-:W-:Y:S02]  /*c6b0*/  IMAD R9, R17, R4, R9 ;  /* 0x0000000411097224 */ /* 0x000fe400078e0209 */
[----:B------:R2:W5:Y:S05]  /*c6c0*/  LDG.E R4, desc[UR58][R2.64] ;  /* 0x0000003a02047981 */ /* 0x00056a000c1e1900 */
.L_x_8445:
[----:B--2---:R-:W-:Y:S01]  /*c6d0*/  IMAD R3, R12, 0x8, R26 ;  /* 0x000000080c037824 */ /* 0x004fe200078e021a */
[----:B------:R-:W-:-:S04]  /*c6e0*/  SHF.L.U32 R2, R13, 0x1f, RZ ;  /* 0x0000001f0d027819 */ /* 0x000fc800000006ff */
[----:B------:R-:W2:Y:S02]  /*c6f0*/  SYNCS.PHASECHK.TRANS64.TRYWAIT P0, [R3+URZ+0x31c40], R2 ;  /* 0x031c4002030075a7 */ /* 0x000ea4000800017f */
[----:B--2---:R-:W-:Y:S05]  /*c700*/  @!P0 BRA `(.L_x_8446) ;  /* 0x0000002800288947 */ /* 0x004fea0003800000 */
.L_x_8507:
[----:B0-----:R-:W0:Y:S02]  /*c710*/  S2R R5, SR_TID.X ;  /* 0x0000000000057919 */ /* 0x001e240000002100 */
[----:B0-----:R-:W-:-:S04]  /*c720*/  LOP3.LUT R5, R5, 0x7f, RZ, 0xc0, !PT ;  /* 0x0000007f05057812 */ /* 0x001fc800078ec0ff */
[----:B------:R-:W-:-:S13]  /*c730*/  ISETP.NE.AND P1, PT, R5, RZ, PT ;  /* 0x000000ff0500720c */ /* 0x000fda0003f25270 */
[----:B------:R-:W-:Y:S05]  /*c740*/  @P1 BRA `(.L_x_8447) ;  /* 0x0000000000141947 */ /* 0x000fea0003800000 */
[----:B------:R-:W-:Y:S01]  /*c750*/  ISETP.NE.AND P0, PT, R27, RZ, PT ;  /* 0x000000ff1b00720c */ /* 0x000fe20003f05270 */
[----:B--2---:R-:W-:-:S04]  /*c760*/  IMAD.MOV.U32 R2, RZ, RZ, 0x6c00 ;  /* 0x00006c00ff027424 */ /* 0x004fc800078e00ff */
[----:B------:R0:W-:Y:S08]  /*c770*/  SYNCS.ARRIVE.TRANS64 RZ, [R3+URZ+0x31c30], R2 ;  /* 0x031c300203ff79a7 */ /* 0x0001f0000800003f */
[----:B------:R-:W-:Y:S05]  /*c780*/  @!P0 BRA `(.L_x_8447) ;  /* 0x0000000000048947 */ /* 0x000fea0003800000 */
[----:B------:R-:W-:Y:S01]  /*c790*/  BPT.TRAP 0x1 ;  /* 0x000000040000795c */ /* 0x000fe20000300000 */
.L_x_8447:
[----:B0-2---:R-:W-:Y:S01]  /*c7a0*/  IMAD R2, R12, 0x6c00, R26 ;  /* 0x00006c000c027824 */ /* 0x005fe200078e021a */
        /* <DEDUP_REMOVED lines=11> */
[----:B------:R-:W-:Y:S01]  /*c860*/  VIADD R3, R26, 0x31c00 ;  /* 0x00031c001a037836 */ /* 0x000fe20000000000 */
[----:B------:R-:W-:Y:S01]  /*c870*/  UMOV UR17, 0x40 ;  /* 0x0000004000117882 */ /* 0x000fe20000000000 */
[----:B------:R-:W-:-:S02]  /*c880*/  SHF.L.U32 R5, R24, 0x1f, RZ ;  /* 0x0000001f18057819 */ /* 0x000fc400000006ff */
[----:B------:R-:W-:Y:S01]  /*c890*/  UIMAD UR11, UR11, 0x90, UR5 ;  /* 0x000000900b0b78a4 */ /* 0x000fe2000f8e0205 */
[----:B------:R-:W-:Y:S01]  /*c8a0*/  IMAD R2, R22, 0x8, R3 ;  /* 0x0000000816027824 */ /* 0x000fe200078e0203 */
[----:B------:R-:W-:Y:S02]  /*c8b0*/  UIADD3 UR9, UR9, 0x31c30, URZ ;  /* 0x00031c3009097890 */ /* 0x000fe4000fffe03f */
[----:B------:R-:W-:Y:S02]  /*c8c0*/  UIADD3 UR8, UR14, 0x16a00, URZ ;  /* 0x00016a000e087890 */ /* 0x000fe4000fffe03f */
[----:B------:R-:W-:Y:S02]  /*c8d0*/  UIADD3.X UR5, URZ, UR39, URZ, UP0, !UPT ;  /* 0x000000273f057290 */ /* 0x000fe400087fe43f */
[----:B------:R-:W-:Y:S02]  /*c8e0*/  UIADD3 UR15, UR14, 0x18e00, URZ ;  /* 0x00018e000e0f7890 */ /* 0x000fe4000fffe03f */
[----:B------:R-:W-:-:S05]  /*c8f0*/  UIADD3 UR14, UR14, 0x1b200, URZ ;  /* 0x0001b2000e0e7890 */ /* 0x000fca000fffe03f */
[----:B------:R0:W-:Y:S02]  /*c900*/  UTMALDG.4D [UR8], [UR4], desc[UR6] ;  /* 0x00000608040075b4 */ /* 0x0001e40008019000 */
[----:B0-----:R-:W-:Y:S01]  /*c910*/  UMOV UR8, UR15 ;  /* 0x0000000f00087c82 */ /* 0x001fe20008000000 */
[----:B------:R-:W-:Y:S02]  /*c920*/  UMOV UR10, UR16 ;  /* 0x00000010000a7c82 */ /* 0x000fe40008000000 */
[----:B------:R0:W-:Y:S02]  /*c930*/  UTMALDG.4D [UR8], [UR4], desc[UR6] ;  /* 0x00000608040075b4 */ /* 0x0001e40008019000 */
[----:B0-----:R-:W-:Y:S01]  /*c940*/  UMOV UR8, UR14 ;  /* 0x0000000e00087c82 */ /* 0x001fe20008000000 */
[----:B------:R-:W-:Y:S02]  /*c950*/  UMOV UR10, UR17 ;  /* 0x00000011000a7c82 */ /* 0x000fe40008000000 */
[----:B------:R0:W-:Y:S01]  /*c960*/  UTMALDG.4D [UR8], [UR4], desc[UR6] ;  /* 0x00000608040075b4 */ /* 0x0001e20008019000 */
[----:B------:R-:W2:Y:S02]  /*c970*/  SYNCS.PHASECHK.TRANS64.TRYWAIT P0, [R2+URZ+0x60], R5 ;  /* 0x00006005020075a7 */ /* 0x000ea4000800017f */
[----:B0-2---:R-:W-:Y:S05]  /*c980*/  @!P0 BRA `(.L_x_8448) ;  /* 0x00000024009c8947 */ /* 0x005fea0003800000 */
.L_x_8508:
[----:B------:R-:W-:Y:S05]  /*c990*/  @P1 BRA `(.L_x_8449) ;  /* 0x0000000000181947 */ /* 0x000fea0003800000 */
[----:B------:R-:W-:Y:S01]  /*c9a0*/  ISETP.NE.AND P0, PT, R27, RZ, PT ;  /* 0x000000ff1b00720c */ /* 0x000fe20003f05270 */
[----:B0-----:R-:W-:Y:S02]  /*c9b0*/  IMAD R2, R22, 0x8, R26 ;  /* 0x0000000816027824 */ /* 0x001fe400078e021a */
[----:B------:R-:W-:-:S04]  /*c9c0*/  IMAD.MOV.U32 R3, RZ, RZ, 0x6c00 ;  /* 0x00006c00ff037424 */ /* 0x000fc800078e00ff */
[----:B------:R2:W-:Y:S06]  /*c9d0*/  SYNCS.ARRIVE.TRANS64 RZ, [R2+URZ+0x31c50], R3 ;  /* 0x031c500302ff79a7 */ /* 0x0005ec000800003f */
[----:B------:R-:W-:Y:S05]  /*c9e0*/  @!P0 BRA `(.L_x_8449) ;  /* 0x0000000000048947 */ /* 0x000fea0003800000 */
[----:B------:R-:W-:Y:S01]  /*c9f0*/  BPT.TRAP 0x1 ;  /* 0x000000040000795c */ /* 0x000fe20000300000 */
.L_x_8449:
[C-C-:B0-2---:R-:W-:Y:S01]  /*ca00*/  IMAD R2, R22.reuse, 0x8, R26.reuse ;  /* 0x0000000816027824 */ /* 0x145fe200078e021a */
[----:B------:R-:W-:Y:S01]  /*ca10*/  R2UR UR11, R25 ;  /* 0x00000000190b72ca */ /* 0x000fe200000e0000 */
        /* <DEDUP_REMOVED lines=12> */
[----:B------:R-:W-:Y:S01]  /*cae0*/  IMAD.MOV.U32 R25, RZ, RZ, R9 ;  /* 0x000000ffff197224 */ /* 0x000fe200078e0009 */
[----:B------:R-:W-:Y:S02]  /*caf0*/  UIMAD UR11, UR11, 0x90, UR5 ;  /* 0x000000900b0b78a4 */ /* 0x000fe4000f8e0205 */
[----:B------:R-:W-:Y:S02]  /*cb00*/  UIADD3 UR9, UR9, 0x31c50, URZ ;  /* 0x00031c5009097890 */ /* 0x000fe4000fffe03f */
[----:B------:R-:W-:Y:S02]  /*cb10*/  UIADD3 UR8, UR15, 0x200, URZ ;  /* 0x000002000f087890 */ /* 0x000fe4000fffe03f */
[----:B------:R-:W-:Y:S02]  /*cb20*/  UIADD3.X UR5, URZ, UR39, URZ, UP0, !UPT ;  /* 0x000000273f057290 */ /* 0x000fe400087fe43f */
        /* <DEDUP_REMOVED lines=10> */
[----:B--2---:R-:W-:Y:S01]  /*cbd0*/  NOP ;  /* 0x0000000000007918 */ /* 0x004fe20000000000 */
.L_x_8444:
[----:B------:R-:W-:Y:S05]  /*cbe0*/  BSYNC B2 ;  /* 0x0000000000027941 */ /* 0x000fea0003800000 */
.L_x_8443:
[----:B------:R-:W-:Y:S02]  /*cbf0*/  VIADD R9, R29, 0xfffffffd ;  /* 0xfffffffd1d097836 */ /* 0x000fe40000000000 */
[----:B------:R-:W-:Y:S02]  /*cc00*/  IMAD.MOV.U32 R22, RZ, RZ, R12 ;  /* 0x000000ffff167224 */ /* 0x000fe400078e000c */
[----:B------:R-:W-:-:S07]  /*cc10*/  IMAD.MOV.U32 R24, RZ, RZ, R13 ;  /* 0x000000ffff187224 */ /* 0x000fce00078e000d */
.L_x_8442:
[----:B------:R-:W-:Y:S05]  /*cc20*/  BSYNC B1 ;  /* 0x0000000000017941 */ /* 0x000fea0003800000 */
.L_x_8441:
[----:B------:R-:W-:-:S05]  /*cc30*/  IMAD.MOV R11, RZ, RZ, -R11 ;  /* 0x000000ffff0b7224 */ /* 0x000fca00078e0a0b */
[----:B------:R-:W-:-:S13]  /*cc40*/  ISETP.NE.AND P0, PT, R10, R11, PT ;  /* 0x0000000b0a00720c */ /* 0x000fda0003f05270 */
[----:B------:R-:W-:Y:S05]  /*cc50*/  @!P0 BRA `(.L_x_8440) ;  /* 0x0000000c00948947 */ /* 0x000fea0003800000 */
[----:B------:R-:W-:-:S07]  /*cc60*/  IMAD.MOV.U32 R4, RZ, RZ, R7 ;  /* 0x000000ffff047224 */ /* 0x000fce00078e0007 */
.L_x_8464:
        /* <DEDUP_REMOVED lines=13> */
[----:B------:R-:W2:Y:S01]  /*cd40*/  LDC R12, c[0x0][0x41c] ;  /* 0x00010700ff0c7b82 */ /* 0x000ea20000000800 */
[----:B------:R-:W-:Y:S01]  /*cd50*/  IMAD.MOV.U32 R13, RZ, RZ, R9 ;  /* 0x000000ffff0d7224 */ /* 0x000fe200078e0009 */
[----:B------:R-:W-:Y:S02]  /*cd60*/  ULDC.64 UR6, c[0x0][0x408] ;  /* 0x0001020000067ab9 */ /* 0x000fe40000000a00 */
[----:B0-----:R-:W-:-:S04]  /*cd70*/  IMAD R5, R8, UR6, RZ ;  /* 0x0000000608057c24 */ /* 0x001fc8000f8e02ff */
[----:B------:R-:W-:Y:S01]  /*cd80*/  IMAD R5, R6, UR7, R5 ;  /* 0x0000000706057c24 */ /* 0x000fe2000f8e0205 */
[----:B--2---:R-:W-:-:S13]  /*cd90*/  ISETP.NE.AND P0, PT, R12, 0x1, PT ;  /* 0x000000010c00780c */ /* 0x004fda0003f05270 */
[----:B------:R-:W0:Y:S02]  /*cda0*/  @P0 LDC.64 R2, c[0x0][0x420] ;  /* 0x00010800ff020b82 */ /* 0x000e240000000a00 */
[----:B0-----:R-:W-:-:S05]  /*cdb0*/  @P0 IMAD.HI.U32 R2, R9, R2, RZ ;  /* 0x0000000209020227 */ /* 0x001fca00078e00ff */
[----:B------:R-:W-:-:S04]  /*cdc0*/  @P0 SHF.R.U32.HI R13, RZ, R3, R2 ;  /* 0x00000003ff0d0219 */ /* 0x000fc80000011602 */
[--C-:B------:R-:W-:Y:S01]  /*cdd0*/  SHF.R.S32.HI R3, RZ, 0x1f, R13.reuse ;  /* 0x0000001fff037819 */ /* 0x100fe2000001140d */
[----:B------:R-:W-:-:S04]  /*cde0*/  IMAD.MOV.U32 R2, RZ, RZ, R13 ;  /* 0x000000ffff027224 */ /* 0x000fc800078e000d */
[----:B------:R-:W-:-:S04]  /*cdf0*/  IMAD.WIDE.U32 R2, R6, UR6, R2 ;  /* 0x0000000606027c25 */ /* 0x000fc8000f8e0002 */
[----:B------:R-:W-:Y:S01]  /*ce00*/  IMAD.IADD R3, R5, 0x1, R3 ;  /* 0x0000000105037824 */ /* 0x000fe200078e0203 */
[----:B------:R-:W-:-:S04]  /*ce10*/  LEA R4, P0, R2, UR4, 0x2 ;  /* 0x0000000402047c11 */ /* 0x000fc8000f8010ff */
[----:B------:R-:W-:-:S05]  /*ce20*/  LEA.HI.X R5, R2, UR5, R3, 0x2, P0 ;  /* 0x0000000502057c11 */ /* 0x000fca00080f1403 */
[----:B------:R2:W5:Y:S01]  /*ce30*/  LDG.E R4, desc[UR58][R4.64] ;  /* 0x0000003a04047981 */ /* 0x000562000c1e1900 */
[----:B------:R-:W-:-:S04]  /*ce40*/  IMAD.MOV R2, RZ, RZ, -R13 ;  /* 0x000000ffff027224 */ /* 0x000fc800078e0a0d */
[----:B------:R-:W-:-:S07]  /*ce50*/  IMAD R12, R12, R2, R9 ;  /* 0x000000020c0c7224 */ /* 0x000fce00078e0209 */
.L_x_8452:
[----:B------:R-:W-:Y:S01]  /*ce60*/  IMAD R3, R10, 0x8, R26 ;  /* 0x000000080a037824 */ /* 0x000fe200078e021a */
[----:B------:R-:W-:-:S04]  /*ce70*/  SHF.L.U32 R2, R11, 0x1f, RZ ;  /* 0x0000001f0b027819 */ /* 0x000fc800000006ff */
[----:B------:R-:W3:Y:S02]  /*ce80*/  SYNCS.PHASECHK.TRANS64.TRYWAIT P0, [R3+URZ+0x31c40], R2 ;  /* 0x031c4002030075a7 */ /* 0x000ee4000800017f */
[----:B---3--:R-:W-:Y:S05]  /*ce90*/  @!P0 BRA `(.L_x_8453) ;  /* 0x00000020006c8947 */ /* 0x008fea0003800000 */
.L_x_8509:
[----:B0-2---:R-:W0:Y:S02]  /*cea0*/  S2R R5, SR_TID.X ;  /* 0x0000000000057919 */ /* 0x005e240000002100 */
[----:B0-----:R-:W-:-:S04]  /*ceb0*/  LOP3.LUT R5, R5, 0x7f, RZ, 0xc0, !PT ;  /* 0x0000007f05057812 */ /* 0x001fc800078ec0ff */
[----:B------:R-:W-:-:S13]  /*cec0*/  ISETP.NE.AND P0, PT, R5, RZ, PT ;  /* 0x000000ff0500720c */ /* 0x000fda0003f05270 */
[----:B------:R-:W-:Y:S05]  /*ced0*/  @P0 BRA `(.L_x_8454) ;  /* 0x0000000000140947 */ /* 0x000fea0003800000 */
[----:B------:R-:W-:Y:S01]  /*cee0*/  ISETP.NE.AND P1, PT, R27, RZ, PT ;  /* 0x000000ff1b00720c */ /* 0x000fe20003f25270 */
[----:B---3--:R-:W-:-:S04]  /*cef0*/  IMAD.MOV.U32 R2, RZ, RZ, 0x6c00 ;  /* 0x00006c00ff027424 */ /* 0x008fc800078e00ff */
[----:B------:R0:W-:Y:S08]  /*cf00*/  SYNCS.ARRIVE.TRANS64 RZ, [R3+URZ+0x31c30], R2 ;  /* 0x031c300203ff79a7 */ /* 0x0001f0000800003f */
[----:B------:R-:W-:Y:S05]  /*cf10*/  @!P1 BRA `(.L_x_8454) ;  /* 0x0000000000049947 */ /* 0x000fea0003800000 */
[----:B------:R-:W-:Y:S01]  /*cf20*/  BPT.TRAP 0x1 ;  /* 0x000000040000795c */ /* 0x000fe20000300000 */
.L_x_8454:
[----:B0--3--:R-:W-:Y:S01]  /*cf30*/  IMAD R2, R10, 0x6c00, R26 ;  /* 0x00006c000a027824 */ /* 0x009fe200078e021a */
        /* <DEDUP_REMOVED lines=30> */
.L_x_8510:
[----:B------:R-:W-:Y:S05]  /*d120*/  @P0 BRA `(.L_x_8456) ;  /* 0x0000000000140947 */ /* 0x000fea0003800000 */
[----:B------:R-:W-:Y:S01]  /*d130*/  ISETP.NE.AND P1, PT, R27, RZ, PT ;  /* 0x000000ff1b00720c */ /* 0x000fe20003f25270 */
[----:B------:R-:W-:-:S04]  /*d140*/  IMAD.MOV.U32 R2, RZ, RZ, 0x6c00 ;  /* 0x00006c00ff027424 */ /* 0x000fc800078e00ff */
[----:B------:R2:W-:Y:S08]  /*d150*/  SYNCS.ARRIVE.TRANS64 RZ, [R3+URZ+0x50], R2 ;  /* 0x0000500203ff79a7 */ /* 0x0005f0000800003f */
[----:B------:R-:W-:Y:S05]  /*d160*/  @!P1 BRA `(.L_x_8456) ;  /* 0x0000000000049947 */ /* 0x000fea0003800000 */
[----:B------:R-:W-:Y:S01]  /*d170*/  BPT.TRAP 0x1 ;  /* 0x000000040000795c */ /* 0x000fe20000300000 */
.L_x_8456:
        /* <DEDUP_REMOVED lines=13> */
[----:B------:R-:W-:Y:S02]  /*d250*/  IMAD.MOV.U32 R7, RZ, RZ, R4 ;  /* 0x000000ffff077224 */ /* 0x000fe400078e0004 */
[----:B------:R-:W-:Y:S02]  /*d260*/  UIMAD UR11, UR11, 0x90, UR5 ;  /* 0x000000900b0b78a4 */ /* 0x000fe4000f8e0205 */
[----:B------:R-:W-:Y:S02]  /*d270*/  UIADD3 UR9, UR9, 0x50, URZ ;  /* 0x0000005009097890 */ /* 0x000fe4000fffe03f */
[----:B------:R-:W-:Y:S02]  /*d280*/  UIADD3 UR14, UR8, 0x200, URZ ;  /* 0x00000200080e7890 */ /* 0x000fe4000fffe03f */
[----:B------:R-:W-:Y:S02]  /*d290*/  UIADD3.X UR5, URZ, UR39, URZ, UP0, !UPT ;  /* 0x000000273f057290 */ /* 0x000fe400087fe43f */
[----:B------:R-:W-:-:S02]  /*d2a0*/  UIADD3 UR15, UR8, 0x2600, URZ ;  /* 0x00002600080f7890 */ /* 0x000fc4000fffe03f */
        /* <DEDUP_REMOVED lines=11> */
.L_x_8451:
[----:B------:R-:W-:Y:S05]  /*d360*/  BSYNC B1 ;  /* 0x0000000000017941 */ /* 0x000fea0003800000 */
.L_x_8450:
[----:B------:R-:W-:Y:S01]  /*d370*/  VIADD R22, R10, 0x1 ;  /* 0x000000010a167836 */ /* 0x000fe20000000000 */
[----:B------:R-:W-:Y:S04]  /*d380*/  BSSY B1, `(.L_x_8457) ;  /* 0x000006e000017945 */ /* 0x000fe80003800000 */
[----:B------:R-:W-:-:S04]  /*d390*/  ISETP.NE.AND P0, PT, R22, 0x2, PT ;  /* 0x000000021600780c */ /* 0x000fc80003f05270 */
[----:B0-----:R-:W-:Y:S02]  /*d3a0*/  SEL R24, RZ, 0x1, P0 ;  /* 0x00000001ff187807 */ /* 0x001fe40000000000 */
[----:B------:R-:W-:Y:S02]  /*d3b0*/  SEL R22, R22, RZ, P0 ;  /* 0x000000ff16167207 */ /* 0x000fe40000000000 */
[----:B------:R-:W-:Y:S01]  /*d3c0*/  LOP3.LUT R24, R11, R24, RZ, 0x3c, !PT ;  /* 0x000000180b187212 */ /* 0x000fe200078e3cff */
[----:B------:R-:W-:Y:S06]  /*d3d0*/  @!P6 BRA `(.L_x_8458) ;  /* 0x0000000400a0e947 */ /* 0x000fec0003800000 */
[----:B------:R-:W-:Y:S01]  /*d3e0*/  ULDC.64 UR4, c[0x0][0x3f8] ;  /* 0x0000fe0000047ab9 */ /* 0x000fe20000000a00 */
[----:B------:R-:W-:Y:S01]  /*d3f0*/  VIADD R13, R9, 0xffffffff ;  /* 0xffffffff090d7836 */ /* 0x000fe20000000000 */
[----:B------:R-:W-:-:S04]  /*d400*/  ISETP.NE.U32.AND P0, PT, RZ, UR4, PT ;  /* 0x00000004ff007c0c */ /* 0x000fc8000bf05070 */
[----:B------:R-:W-:-:S13]  /*d410*/  ISETP.NE.AND.EX P0, PT, RZ, UR5, PT, P0 ;  /* 0x00000005ff007c0c */ /* 0x000fda000bf05300 */
[----:B------:R-:W-:Y:S05]  /*d420*/  @!P0 BRA `(.L_x_8459) ;  /* 0x0000000000488947 */ /* 0x000fea0003800000 */
[----:B------:R-:W0:Y:S01]  /*d430*/  LDC R12, c[0x0][0x41c] ;  /* 0x00010700ff0c7b82 */ /* 0x000e220000000800 */
[----:B------:R-:W-:Y:S01]  /*d440*/  IMAD.MOV.U32 R15, RZ, RZ, R13 ;  /* 0x000000ffff0f7224 */ /* 0x000fe200078e000d */
[----:B------:R-:W-:Y:S02]  /*d450*/  ULDC.64 UR6, c[0x0][0x408] ;  /* 0x0001020000067ab9 */ /* 0x000fe40000000a00 */
[----:B------:R-:W-:-:S04]  /*d460*/  IMAD R5, R8, UR6, RZ ;  /* 0x0000000608057c24 */ /* 0x000fc8000f8e02ff */
[----:B------:R-:W-:Y:S01]  /*d470*/  IMAD R5, R6, UR7, R5 ;  /* 0x0000000706057c24 */ /* 0x000fe2000f8e0205 */
[----:B0-----:R-:W-:-:S13]  /*d480*/  ISETP.NE.AND P0, PT, R12, 0x1, PT ;  /* 0x000000010c00780c */ /* 0x001fda0003f05270 */
[----:B--2---:R-:W0:Y:S02]  /*d490*/  @P0 LDC.64 R2, c[0x0][0x420] ;  /* 0x00010800ff020b82 */ /* 0x004e240000000a00 */
        /* <DEDUP_REMOVED lines=11> */
.L_x_8459:
[----:B--2---:R-:W-:Y:S01]  /*d550*/  IMAD R2, R22, 0x8, R26 ;  /* 0x0000000816027824 */ /* 0x004fe200078e021a */
[----:B------:R-:W-:-:S04]  /*d560*/  SHF.L.U32 R3, R24, 0x1f, RZ ;  /* 0x0000001f18037819 */ /* 0x000fc800000006ff */
[----:B------:R-:W2:Y:S02]  /*d570*/  SYNCS.PHASECHK.TRANS64.TRYWAIT P0, [R2+URZ+0x31c40], R3 ;  /* 0x031c4003020075a7 */ /* 0x000ea4000800017f */
[----:B--2---:R-:W-:Y:S05]  /*d580*/  @!P0 BRA `(.L_x_8460) ;  /* 0x0000001800d88947 */ /* 0x004fea0003800000 */
.L_x_8511:
        /* <DEDUP_REMOVED lines=9> */
.L_x_8461:
[----:B0-2---:R-:W-:Y:S01]  /*d620*/  IMAD R2, R22, 0x6c00, R26 ;  /* 0x00006c0016027824 */ /* 0x005fe200078e021a */
[----:B------:R-:W-:Y:S01]  /*d630*/  R2UR UR11, R13 ;  /* 0x000000000d0b72ca */ /* 0x000fe200000e0000 */
[----:B------:R-:W-:Y:S01]  /*d640*/  VIADD R3, R26, 0x31c00 ;  /* 0x00031c001a037836 */ /* 0x000fe20000000000 */
[----:B------:R-:W-:Y:S01]  /*d650*/  R2UR UR5, R23 ;  /* 0x00000000170572ca */ /* 0x000fe200000e0000 */
[----:B------:R-:W-:Y:S01]  /*d660*/  UIADD3 UR4, UP0, UR38, 0x370, URZ ;  /* 0x0000037026047890 */ /* 0x000fe2000ff1e03f */
[----:B------:R-:W-:Y:S01]  /*d670*/  R2UR UR8, R2 ;  /* 0x00000000020872ca */ /* 0x000fe200000e0000 */
[--C-:B------:R-:W-:Y:S01]  /*d680*/  IMAD R2, R22, 0x8, R3.reuse ;  /* 0x0000000816027824 */ /* 0x100fe200078e0203 */
[----:B------:R-:W-:Y:S01]  /*d690*/  R2UR UR12, R0 ;  /* 0x00000000000c72ca */ /* 0x000fe200000e0000 */
[----:B------:R-:W-:Y:S01]  /*d6a0*/  UMOV UR10, URZ ;  /* 0x0000003f000a7c82 */ /* 0x000fe20008000000 */
[----:B-----5:R-:W-:Y:S01]  /*d6b0*/  R2UR UR13, R4 ;  /* 0x00000000040d72ca */ /* 0x020fe200000e0000 */
[----:B------:R-:W-:Y:S01]  /*d6c0*/  UMOV UR6, 0x0 ;  /* 0x0000000000067882 */ /* 0x000fe20000000000 */
[----:B------:R-:W-:Y:S01]  /*d6d0*/  R2UR UR9, R2 ;  /* 0x00000000020972ca */ /* 0x000fe200000e0000 */
[----:B------:R-:W-:Y:S01]  /*d6e0*/  UMOV UR7, 0x14f00000 ;  /* 0x14f0000000077882 */ /* 0x000fe20000000000 */
[----:B------:R-:W-:Y:S01]  /*d6f0*/  UMOV UR17, 0x20 ;  /* 0x0000002000117882 */ /* 0x000fe20000000000 */
[----:B------:R-:W-:Y:S01]  /*d700*/  UMOV UR18, 0x40 ;  /* 0x0000004000127882 */ /* 0x000fe20000000000 */
[----:B------:R-:W-:Y:S01]  /*d710*/  SHF.L.U32 R11, R11, 0x1f, RZ ;  /* 0x0000001f0b0b7819 */ /* 0x000fe200000006ff */
[----:B------:R-:W-:Y:S01]  /*d720*/  UIMAD UR11, UR11, 0x90, UR5 ;  /* 0x000000900b0b78a4 */ /* 0x000fe2000f8e0205 */
[----:B------:R-:W-:Y:S01]  /*d730*/  IMAD R2, R10, 0x8, R3 ;  /* 0x000000080a027824 */ /* 0x000fe200078e0203 */
[----:B------:R-:W-:-:S02]  /*d740*/  UIADD3 UR14, UR8, 0x16a00, URZ ;  /* 0x00016a00080e7890 */ /* 0x000fc4000fffe03f */
[----:B------:R-:W-:Y:S02]  /*d750*/  UIADD3.X UR5, URZ, UR39, URZ, UP0, !UPT ;  /* 0x000000273f057290 */ /* 0x000fe400087fe43f */
[----:B------:R-:W-:Y:S02]  /*d760*/  UIADD3 UR15, UR8, 0x18e00, URZ ;  /* 0x00018e00080f7890 */ /* 0x000fe4000fffe03f */
[----:B------:R-:W-:Y:S02]  /*d770*/  UIADD3 UR9, UR9, 0x30, URZ ;  /* 0x0000003009097890 */ /* 0x000fe4000fffe03f */
[----:B------:R-:W-:-:S03]  /*d780*/  UIADD3 UR16, UR8, 0x1b200, URZ ;  /* 0x0001b20008107890 */ /* 0x000fc6000fffe03f */
[----:B------:R-:W-:-:S04]  /*d790*/  UMOV UR8, UR14 ;  /* 0x0000000e00087c82 */ /* 0x000fc80008000000 */
        /* <DEDUP_REMOVED lines=9> */
.L_x_8512:
[----:B------:R-:W-:Y:S05]  /*d830*/  @P0 BRA `(.L_x_8463) ;  /* 0x0000000000140947 */ /* 0x000fea0003800000 */
[----:B------:R-:W-:Y:S01]  /*d840*/  ISETP.NE.AND P1, PT, R27, RZ, PT ;  /* 0x000000ff1b00720c */ /* 0x000fe20003f25270 */
[----:B------:R-:W-:-:S04]  /*d850*/  IMAD.MOV.U32 R3, RZ, RZ, 0x6c00 ;  /* 0x00006c00ff037424 */ /* 0x000fc800078e00ff */
[----:B------:R2:W-:Y:S08]  /*d860*/  SYNCS.ARRIVE.TRANS64 RZ, [R2+URZ+0x50], R3 ;  /* 0x0000500302ff79a7 */ /* 0x0005f0000800003f */
[----:B------:R-:W-:Y:S05]  /*d870*/  @!P1 BRA `(.L_x_8463) ;  /* 0x0000000000049947 */ /* 0x000fea0003800000 */
[----:B------:R-:W-:Y:S01]  /*d880*/  BPT.TRAP 0x1 ;  /* 0x000000040000795c */ /* 0x000fe20000300000 */
.L_x_8463:
        /* <DEDUP_REMOVED lines=29> */
.L_x_8458:
[----:B------:R-:W-:Y:S05]  /*da60*/  BSYNC B1 ;  /* 0x0000000000017941 */ /* 0x000fea0003800000 */
.L_x_8457:
[C---:B------:R-:W-:Y:S01]  /*da70*/  ISETP.GT.AND P0, PT, R9.reuse, 0x1, PT ;  /* 0x000000010900780c */ /* 0x040fe20003f04270 */
[----:B0-2---:R-:W-:-:S04]  /*da80*/  VIADD R2, R9, 0xfffffffe ;  /* 0xfffffffe09027836 */ /* 0x005fc80000000000 */
[----:B------:R-:W-:-:S08]  /*da90*/  IMAD.MOV.U32 R9, RZ, RZ, R2 ;  /* 0x000000ffff097224 */ /* 0x000fd000078e0002 */
[----:B------:R-:W-:Y:S05]  /*daa0*/  @P0 BRA `(.L_x_8464) ;  /* 0xfffffff000700947 */ /* 0x000fea000383ffff */
.L_x_8440:
[----:B------:R-:W-:Y:S05]  /*dab0*/  BSYNC B0 ;  /* 0x0000000000007941 */ /* 0x000fea0003800000 */
.L_x_8439:
[----:B------:R-:W-:Y:S01]  /*dac0*/  ISETP.NE.AND P0, PT, R27, RZ, PT ;  /* 0x000000ff1b00720c */ /* 0x000fe20003f05270 */
[----:B------:R-:W-:-:S12]  /*dad0*/  BSSY B0, `(.L_x_8465) ;  /* 0x000000e000007945 */ /* 0x000fd80003800000 */
[----:B------:R-:W-:Y:S05]  /*dae0*/  @P0 BRA `(.L_x_8466) ;  /* 0x0000000000300947 */ /* 0x000fea0003800000 */
[----:B------:R-:W2:Y:S01]  /*daf0*/  S2R R9, SR_LANEID ;  /* 0x0000000000097919 */ /* 0x000ea20000000000 */
[----:B------:R-:W-:Y:S01]  /*db00*/  VOTEU.ANY UR4, UPT, PT ;  /* 0x0000000000047886 */ /* 0x000fe200038e0100 */
[----:B------:R-:W3:Y:S01]  /*db10*/  LDC.64 R2, c[0x0][0xc38] ;  /* 0x00030e00ff027b82 */ /* 0x000ee20000000a00 */
[----:B------:R-:W2:Y:S08]  /*db20*/  FLO.U32 R4, UR4 ;  /* 0x0000000400047d00 */ /* 0x000eb000080e0000 */
[----:B0-----:R-:W3:Y:S01]  /*db30*/  POPC R5, UR4 ;  /* 0x0000000400057d09 */ /* 0x001ee20008000000 */
[----:B--2---:R-:W-:-:S13]  /*db40*/  ISETP.EQ.U32.AND P0, PT, R4, R9, PT ;  /* 0x000000090400720c */ /* 0x004fda0003f02070 */
[----:B---3--:R-:W2:Y:S01]  /*db50*/  @P0 ATOMG.E.ADD.STRONG.GPU PT, R3, desc[UR58][R2.64], R5 ;  /* 0x00000005020309a8 */ /* 0x008ea200081ee1fa */
[----:B------:R-:W0:Y:S02]  /*db60*/  S2R R6, SR_LTMASK ;  /* 0x0000000000067919 */ /* 0x000e240000003900 */
[----:B0-----:R-:W-:-:S04]  /*db70*/  LOP3.LUT R6, R6, UR4, RZ, 0xc0, !PT ;  /* 0x0000000406067c12 */ /* 0x001fc8000f8ec0ff */
[----:B------:R-:W0:Y:S01]  /*db80*/  POPC R9, R6 ;  /* 0x0000000600097309 */ /* 0x000e220000000000 */
[----:B--2---:R-:W0:Y:S02]  /*db90*/  SHFL.IDX PT, R4, R3, R4, 0x1f ;  /* 0x00001f0403047589 */ /* 0x004e2400000e0000 */
[----:B0-----:R-:W-:-:S07]  /*dba0*/  IADD3 R16, R4, UR36, R9 ;  /* 0x0000002404107c10 */ /* 0x001fce000fffe009 */
.L_x_8466:
[----:B------:R-:W-:Y:S05]  /*dbb0*/  BSYNC B0 ;  /* 0x0000000000007941 */ /* 0x000fea0003800000 */
.L_x_8465:
[----:B------:R-:W-:Y:S04]  /*dbc0*/  BSSY B0, `(.L_x_8467) ;  /* 0x000002b000007945 */ /* 0x000fe80003800000 */
[----:B------:R-:W-:Y:S05]  /*dbd0*/  @!P6 BRA `(.L_x_8468) ;  /* 0x0000000000a4e947 */ /* 0x000fea0003800000 */
[----:B------:R-:W-:Y:S01]  /*dbe0*/  IMAD R3, R22, 0x8, R26 ;  /* 0x0000000816037824 */ /* 0x000fe200078e021a */
[----:B------:R-:W-:-:S04]  /*dbf0*/  SHF.L.U32 R2, R24, 0x1f, RZ ;  /* 0x0000001f18027819 */ /* 0x000fc800000006ff */
[----:B------:R-:W2:Y:S02]  /*dc00*/  SYNCS.PHASECHK.TRANS64.TRYWAIT P0, [R3+URZ+0x31c60], R2 ;  /* 0x031c6002030075a7 */ /* 0x000ea4000800017f */
[----:B--2---:R-:W-:Y:S05]  /*dc10*/  @!P0 BRA `(.L_x_8469) ;  /* 0x00000014005c8947 */ /* 0x004fea0003800000 */
.L_x_8513:
        /* <DEDUP_REMOVED lines=9> */
.L_x_8470:
[----:B0-----:R-:W-:Y:S01]  /*dcb0*/  IMAD R26, R22, 0x6c00, R26 ;  /* 0x00006c00161a7824 */ /* 0x001fe200078e021a */
        /* <DEDUP_REMOVED lines=10> */
[----:B------:R-:W-:-:S05]  /*dd60*/  R2UR UR13, R7 ;  /* 0x00000000070d72ca */ /* 0x000fca00000e0000 */
        /* <DEDUP_REMOVED lines=15> */
[----:B----4-:R-:W-:Y:S01]  /*de60*/  NOP ;  /* 0x0000000000007918 */ /* 0x010fe20000000000 */
.L_x_8468:
[----:B------:R-:W-:Y:S05]  /*de70*/  BSYNC B0 ;  /* 0x0000000000007941 */ /* 0x000fea0003800000 */
.L_x_8467:
[----:B------:R-:W-:-:S05]  /*de80*/  VIADD R22, R22, 0x1 ;  /* 0x0000000116167836 */ /* 0x000fca0000000000 */
[----:B------:R-:W-:-:S04]  /*de90*/  ISETP.NE.AND P0, PT, R22, 0x2, PT ;  /* 0x000000021600780c */ /* 0x000fc80003f05270 */
[----:B--23--:R-:W-:Y:S02]  /*dea0*/  SEL R3, RZ, 0x1, P0 ;  /* 0x00000001ff037807 */ /* 0x00cfe40000000000 */
[----:B------:R-:W-:Y:S02]  /*deb0*/  SEL R22, R22, RZ, P0 ;  /* 0x000000ff16167207 */ /* 0x000fe40000000000 */
[----:B------:R-:W-:-:S07]  /*dec0*/  LOP3.LUT R24, R24, R3, RZ, 0x3c, !PT ;  /* 0x0000000318187212 */ /* 0x000fce00078e3cff */
.L_x_8424:
[----:B------:R-:W-:Y:S05]  /*ded0*/  BSYNC B6 ;  /* 0x0000000000067941 */ /* 0x000fea0003800000 */
.L_x_8422:
[----:B------:R-:W-:-:S03]  /*dee0*/  UMOV UR4, 0xffffffff ;  /* 0xffffffff00047882 */ /* 0x000fc60000000000 */
[----:B------:R-:W-:Y:S05]  /*def0*/  BRA.DIV UR4, `(.L_x_8471) ;  /* 0x0000001204b87947 */ /* 0x000fea000b800000 */
[----:B0-----:R0:W2:Y:S04]  /*df00*/  SHFL.IDX PT, R5, R16, RZ, 0x1f ;  /* 0x00001fff10057589 */ /* 0x0010a800000e0000 */
[----:B------:R0:W3:Y:S02]  /*df10*/  SHFL.IDX PT, R4, R16, 0x1, 0x1f ;  /* 0x00201f0010047f89 */ /* 0x0000e400000e0000 */
.L_x_8517:
[----:B------:R-:W-:Y:S01]  /*df20*/  ULDC UR4, c[0x0][0xc14] ;  /* 0x0003050000047ab9 */ /* 0x000fe20000000800 */
[C---:B------:R-:W-:Y:S01]  /*df30*/  IMAD.IADD R7, R27.reuse, 0x1, R19 ;  /* 0x000000011b077824 */ /* 0x040fe200078e0213 */
[----:B------:R-:W-:Y:S01]  /*df40*/  ISETP.NE.AND P0, PT, R27, 0x1f, PT ;  /* 0x0000001f1b00780c */ /* 0x000fe20003f05270 */
[----:B------:R-:W-:Y:S01]  /*df50*/  IMAD.U32 R0, RZ, RZ, UR4 ;  /* 0x00000004ff007e24 */ /* 0x000fe2000f8e00ff */
[----:B------:R-:W-:Y:S01]  /*df60*/  BSSY B0, `(.L_x_8472) ;  /* 0x0000007000007945 */ /* 0x000fe20003800000 */
[----:B------:R-:W-:-:S03]  /*df70*/  IMAD.MOV.U32 R2, RZ, RZ, RZ ;  /* 0x000000ffff027224 */ /* 0x000fc600078e00ff */
[----:B------:R-:W-:-:S13]  /*df80*/  ISETP.GE.OR P0, PT, R7, R0, !P0 ;  /* 0x000000000700720c */ /* 0x000fda0004706670 */
[----:B------:R-:W-:Y:S05]  /*df90*/  @P0 BRA `(.L_x_8473) ;  /* 0x00000000000c0947 */ /* 0x000fea0003800000 */
[----:B------:R-:W4:Y:S02]  /*dfa0*/  LDC.64 R2, c[0x0][0xc58] ;  /* 0x00031600ff027b82 */ /* 0x000f240000000a00 */
[----:B----4-:R-:W-:-:S06]  /*dfb0*/  IMAD.WIDE R2, R7, 0x4, R2 ;  /* 0x0000000407027825 */ /* 0x010fcc00078e0202 */
[----:B------:R4:W5:Y:S02]  /*dfc0*/  LDG.E R2, desc[UR58][R2.64] ;  /* 0x0000003a02027981 */ /* 0x000964000c1e1900 */
.L_x_8473:
[----:B------:R-:W-:Y:S05]  /*dfd0*/  BSYNC B0 ;  /* 0x0000000000007941 */ /* 0x000fea0003800000 */
.L_x_8472:
[----:B------:R-:W-:-:S03]  /*dfe0*/  UMOV UR4, 0xffffffff ;  /* 0xffffffff00047882 */ /* 0x000fc60000000000 */
[----:B------:R-:W-:Y:S05]  /*dff0*/  BRA.DIV UR4, `(.L_x_8474) ;  /* 0x0000001204c47947 */ /* 0x000fea000b800000 */
[----:B-----5:R-:W0:Y:S01]  /*e000*/  SHFL.UP PT, R14, R2, 0x1, RZ ;  /* 0x04200000020e7989 */ /* 0x020e2200000e00ff */
        /* <DEDUP_REMOVED lines=8> */
[----:B----4-:R-:W-:-:S05]  /*e090*/  IMAD.IADD R3, R13, 0x1, R14 ;  /* 0x000000010d037824 */ /* 0x010fca00078e020e */
        /* <DEDUP_REMOVED lines=10> */
[----:B------:R0:W4:Y:S02]  /*e140*/  SHFL.IDX PT, R14, R8, 0x1f, 0x1f ;  /* 0x03e01f00080e7f89 */ /* 0x00012400000e0000 */
.L_x_8525:
[----:B------:R-:W-:Y:S02]  /*e150*/  ULDC UR4, c[0x0][0xc10] ;  /* 0x0003040000047ab9 */ /* 0x000fe40000000800 */
[----:B------:R-:W-:-:S04]  /*e160*/  IMAD.U32 R7, RZ, RZ, UR4 ;  /* 0x00000004ff077e24 */ /* 0x000fc8000f8e00ff */
[----:B----4-:R-:W-:-:S04]  /*e170*/  IMAD R3, R14, R7, RZ ;  /* 0x000000070e037224 */ /* 0x010fc800078e02ff */
[----:B---3--:R-:W-:-:S05]  /*e180*/  IMAD.IADD R4, R4, 0x1, R3 ;  /* 0x0000000104047824 */ /* 0x008fca00078e0203 */
[----:B--2---:R-:W-:-:S13]  /*e190*/  ISETP.GT.AND P0, PT, R4, R5, PT ;  /* 0x000000050400720c */ /* 0x004fda0003f04270 */
[----:B------:R-:W-:Y:S05]  /*e1a0*/  @P0 BRA `(.L_x_8475) ;  /* 0x0000000000ac0947 */ /* 0x000fea0003800000 */
[----:B------:R-:W2:Y:S02]  /*e1b0*/  LDC R0, c[0x0][0xc14] ;  /* 0x00030500ff007b82 */ /* 0x000ea40000000800 */
.L_x_8480:
[----:B------:R-:W-:-:S05]  /*e1c0*/  VIADD R19, R19, 0x1f ;  /* 0x0000001f13137836 */ /* 0x000fca0000000000 */
[----:B--2---:R-:W-:-:S13]  /*e1d0*/  ISETP.GE.AND P0, PT, R19, R0, PT ;  /* 0x000000001300720c */ /* 0x004fda0003f06270 */
[----:B------:R-:W-:Y:S05]  /*e1e0*/  @P0 BRA `(.L_x_8476) ;  /* 0x0000000400540947 */ /* 0x000fea0003800000 */
[C---:B------:R-:W-:Y:S01]  /*e1f0*/  IMAD.IADD R7, R27.reuse, 0x1, R19 ;  /* 0x000000011b077824 */ /* 0x040fe200078e0213 */
[----:B------:R-:W-:Y:S01]  /*e200*/  ISETP.NE.AND P1, PT, R27, 0x1f, PT ;  /* 0x0000001f1b00780c */ /* 0x000fe20003f25270 */
[----:B------:R-:W-:Y:S01]  /*e210*/  BSSY B0, `(.L_x_8477) ;  /* 0x0000007000007945 */ /* 0x000fe20003800000 */
[----:B------:R-:W-:Y:S02]  /*e220*/  IMAD.MOV.U32 R2, RZ, RZ, RZ ;  /* 0x000000ffff027224 */ /* 0x000fe400078e00ff */
[----:B------:R-:W-:-:S13]  /*e230*/  ISETP.GE.OR P0, PT, R7, R0, !P1 ;  /* 0x000000000700720c */ /* 0x000fda0004f06670 */
[----:B------:R-:W-:Y:S05]  /*e240*/  @P0 BRA `(.L_x_8478) ;  /* 0x00000000000c0947 */ /* 0x000fea0003800000 */
[----:B------:R-:W2:Y:S02]  /*e250*/  LDC.64 R2, c[0x0][0xc58] ;  /* 0x00031600ff027b82 */ /* 0x000ea40000000a00 */
[----:B--2---:R-:W-:-:S06]  /*e260*/  IMAD.WIDE R2, R7, 0x4, R2 ;  /* 0x0000000407027825 */ /* 0x004fcc00078e0202 */
[----:B------:R2:W5:Y:S02]  /*e270*/  LDG.E R2, desc[UR58][R2.64] ;  /* 0x0000003a02027981 */ /* 0x000564000c1e1900 */
.L_x_8478:
[----:B------:R-:W-:Y:S05]  /*e280*/  BSYNC B0 ;  /* 0x0000000000007941 */ /* 0x000fea0003800000 */
.L_x_8477:
[----:B------:R-:W-:-:S03]  /*e290*/  UMOV UR4, 0xffffffff ;  /* 0xffffffff00047882 */ /* 0x000fc60000000000 */
[----:B------:R-:W-:Y:S05]  /*e2a0*/  BRA.DIV UR4, `(.L_x_8479) ;  /* 0x0000001204e87947 */ /* 0x000fea000b800000 */
[----:B-----5:R-:W3:Y:S01]  /*e2b0*/  SHFL.UP PT, R14, R2, 0x1, RZ ;  /* 0x04200000020e7989 */ /* 0x020ee200000e00ff */
[C---:B------:R-:W-:Y:S02]  /*e2c0*/  ISETP.NE.AND P0, PT, R27.reuse, RZ, PT ;  /* 0x000000ff1b00720c */ /* 0x040fe40003f05270 */
[C---:B------:R-:W-:Y:S02]  /*e2d0*/  ISETP.GE.U32.AND P1, PT, R27.reuse, 0x2, PT ;  /* 0x000000021b00780c */ /* 0x040fe40003f26070 */
[----:B---3--:R-:W-:Y:S02]  /*e2e0*/  SEL R13, R14, RZ, P0 ;  /* 0x000000ff0e0d7207 */ /* 0x008fe40000000000 */
[----:B------:R-:W-:-:S03]  /*e2f0*/  ISETP.GE.U32.AND P0, PT, R27, 0x4, PT ;  /* 0x000000041b00780c */ /* 0x000fc60003f06070 */
[----:B------:R-:W-:-:S05]  /*e300*/  IMAD.IADD R13, R2, 0x1, R13 ;  /* 0x00000001020d7824 */ /* 0x000fca00078e020d */
[----:B------:R-:W3:Y:S02]  /*e310*/  SHFL.UP PT, R14, R13, 0x2, RZ ;  /* 0x044000000d0e7989 */ /* 0x000ee400000e00ff */
[----:B---3--:R-:W-:Y:S02]  /*e320*/  SEL R14, R14, RZ, P1 ;  /* 0x000000ff0e0e7207 */ /* 0x008fe40000800000 */
[----:B------:R-:W-:-:S03]  /*e330*/  ISETP.GE.U32.AND P1, PT, R27, 0x8, PT ;  /* 0x000000081b00780c */ /* 0x000fc60003f26070 */
[----:B--2---:R-:W-:-:S05]  /*e340*/  IMAD.IADD R3, R13, 0x1, R14 ;  /* 0x000000010d037824 */ /* 0x004fca00078e020e */
[----:B------:R-:W2:Y:S02]  /*e350*/  SHFL.UP PT, R14, R3, 0x4, RZ ;  /* 0x04800000030e7989 */ /* 0x000ea400000e00ff */
[----:B--2---:R-:W-:Y:S02]  /*e360*/  SEL R6, R14, RZ, P0 ;  /* 0x000000ff0e067207 */ /* 0x004fe40000000000 */
[----:B------:R-:W-:-:S03]  /*e370*/  ISETP.GE.U32.AND P0, PT, R27, 0x10, PT ;  /* 0x000000101b00780c */ /* 0x000fc60003f06070 */
[----:B------:R-:W-:-:S05]  /*e380*/  IMAD.IADD R6, R3, 0x1, R6 ;  /* 0x0000000103067824 */ /* 0x000fca00078e0206 */
[----:B------:R-:W2:Y:S02]  /*e390*/  SHFL.UP PT, R14, R6, 0x8, RZ ;  /* 0x05000000060e7989 */ /* 0x000ea400000e00ff */
[----:B--2---:R-:W-:-:S05]  /*e3a0*/  SEL R7, R14, RZ, P1 ;  /* 0x000000ff0e077207 */ /* 0x004fca0000800000 */
[----:B------:R-:W-:-:S05]  /*e3b0*/  IMAD.IADD R7, R6, 0x1, R7 ;  /* 0x0000000106077824 */ /* 0x000fca00078e0207 */
[----:B------:R-:W0:Y:S02]  /*e3c0*/  SHFL.UP PT, R14, R7, 0x10, RZ ;  /* 0x06000000070e7989 */ /* 0x000e2400000e00ff */
[----:B0-----:R-:W-:-:S05]  /*e3d0*/  SEL R8, R14, RZ, P0 ;  /* 0x000000ff0e087207 */ /* 0x001fca0000000000 */
[----:B------:R-:W-:-:S05]  /*e3e0*/  IMAD.IADD R8, R7, 0x1, R8 ;  /* 0x0000000107087824 */ /* 0x000fca00078e0208 */
[----:B------:R0:W2:Y:S02]  /*e3f0*/  SHFL.IDX PT, R14, R8, 0x1f, 0x1f ;  /* 0x03e01f00080e7f89 */ /* 0x0000a400000e0000 */
.L_x_8533:
[----:B------:R-:W-:Y:S02]  /*e400*/  ULDC UR4, c[0x0][0xc10] ;  /* 0x0003040000047ab9 */ /* 0x000fe40000000800 */
[----:B------:R-:W-:-:S04]  /*e410*/  IMAD.U32 R7, RZ, RZ, UR4 ;  /* 0x00000004ff077e24 */ /* 0x000fc8000f8e00ff */
[----:B--2---:R-:W-:-:S04]  /*e420*/  IMAD R3, R14, R7, RZ ;  /* 0x000000070e037224 */ /* 0x004fc800078e02ff */
[----:B------:R-:W-:-:S05]  /*e430*/  IMAD.IADD R4, R3, 0x1, R4 ;  /* 0x0000000103047824 */ /* 0x000fca00078e0204 */
[----:B------:R-:W-:-:S13]  /*e440*/  ISETP.GT.AND P0, PT, R4, R5, PT ;  /* 0x000000050400720c */ /* 0x000fda0003f04270 */
[----:B------:R-:W-:Y:S05]  /*e450*/  @!P0 BRA `(.L_x_8480) ;  /* 0xfffffffc00588947 */ /* 0x000fea000383ffff */
.L_x_8475:
        /* <DEDUP_REMOVED lines=8> */
.L_x_8537:
[----:B------:R-:W-:Y:S01]  /*e4e0*/  ISETP.NE.AND P0, PT, R3, RZ, PT ;  /* 0x000000ff0300720c */ /* 0x000fe20003f05270 */
[----:B------:R-:W-:-:S12]  /*e4f0*/  IMAD.MOV.U32 R14, RZ, RZ, RZ ;  /* 0x000000ffff0e7224 */ /* 0x000fd800078e00ff */
[----:B------:R-:W-:Y:S05]  /*e500*/  @!P0 BRA `(.L_x_8482) ;  /* 0x0000000000108947 */ /* 0x000fea0003800000 */
[----:B------:R-:W-:Y:S01]  /*e510*/  UMOV UR4, 0xffffffff ;  /* 0xffffffff00047882 */ /* 0x000fe20000000000 */
[----:B------:R-:W-:Y:S02]  /*e520*/  VIADD R12, R4, 0xffffffff ;  /* 0xffffffff040c7836 */ /* 0x000fe40000000000 */
[----:B------:R-:W-:Y:S05]  /*e530*/  BRA.DIV UR4, `(.L_x_8483) ;  /* 0x00000016045c7947 */ /* 0x000fea000b800000 */
[----:B------:R4:W0:Y:S02]  /*e540*/  SHFL.IDX PT, R14, R8, R12, 0x1f ;  /* 0x00001f0c080e7589 */ /* 0x00082400000e0000 */
.L_x_8482:
[----:B---3--:R-:W-:Y:S01]  /*e550*/  IABS R6, R17 ;  /* 0x0000001100067213 */ /* 0x008fe20000000000 */
[----:B0-----:R-:W-:Y:S02]  /*e560*/  IMAD R16, R14, R7, R16 ;  /* 0x000000070e107224 */ /* 0x001fe400078e0210 */
[----:B------:R-:W-:Y:S01]  /*e570*/  IMAD.IADD R19, R4, 0x1, R19 ;  /* 0x0000000104137824 */ /* 0x000fe200078e0213 */
[----:B----4-:R-:W0:Y:S01]  /*e580*/  I2F.RP R8, R6 ;  /* 0x0000000600087306 */ /* 0x010e220000209400 */
[----:B------:R-:W-:Y:S01]  /*e590*/  IMAD.IADD R10, R5, 0x1, -R16 ;  /* 0x00000001050a7824 */ /* 0x000fe200078e0a10 */
[----:B------:R-:W-:-:S05]  /*e5a0*/  IABS R5, R17 ;  /* 0x0000001100057213 */ /* 0x000fca0000000000 */
[----:B------:R-:W-:Y:S01]  /*e5b0*/  IMAD.MOV R5, RZ, RZ, -R5 ;  /* 0x000000ffff057224 */ /* 0x000fe200078e0a05 */
[----:B0-----:R-:W2:Y:S02]  /*e5c0*/  MUFU.RCP R8, R8 ;  /* 0x0000000800087308 */ /* 0x001ea40000001000 */
[----:B--2---:R-:W-:-:S06]  /*e5d0*/  VIADD R2, R8, 0xffffffe ;  /* 0x0ffffffe08027836 */ /* 0x004fcc0000000000 */
[----:B------:R0:W2:Y:S02]  /*e5e0*/  F2I.FTZ.U32.TRUNC.NTZ R3, R2 ;  /* 0x0000000200037305 */ /* 0x0000a4000021f000 */
[----:B0-----:R-:W-:Y:S02]  /*e5f0*/  IMAD.MOV.U32 R2, RZ, RZ, RZ ;  /* 0x000000ffff027224 */ /* 0x001fe400078e00ff */
[----:B--2---:R-:W-:-:S04]  /*e600*/  IMAD.MOV R7, RZ, RZ, -R3 ;  /* 0x000000ffff077224 */ /* 0x004fc800078e0a03 */
        /* <DEDUP_REMOVED lines=19> */
.L_x_8476:
[----:B------:R-:W-:Y:S01]  /*e740*/  UMOV UR4, URZ ;  /* 0x0000003f00047c82 */ /* 0x000fe20008000000 */
[----:B------:R-:W-:Y:S01]  /*e750*/  UMOV UR5, URZ ;  /* 0x0000003f00057c82 */ /* 0x000fe20008000000 */
[----:B------:R-:W-:Y:S01]  /*e760*/  ULDC UR6, c[0x0][0xc14] ;  /* 0x0003050000067ab9 */ /* 0x000fe20000000800 */
[----:B------:R-:W-:Y:S02]  /*e770*/  IMAD.MOV.U32 R16, RZ, RZ, R5 ;  /* 0x000000ffff107224 */ /* 0x000fe400078e0005 */
[----:B------:R-:W-:Y:S02]  /*e780*/  IMAD.U32 R17, RZ, RZ, UR4 ;  /* 0x00000004ff117e24 */ /* 0x000fe4000f8e00ff */
[----:B------:R-:W-:Y:S02]  /*e790*/  IMAD.U32 R18, RZ, RZ, UR5 ;  /* 0x00000005ff127e24 */ /* 0x000fe4000f8e00ff */
[----:B------:R-:W-:-:S07]  /*e7a0*/  IMAD.U32 R19, RZ, RZ, UR6 ;  /* 0x00000006ff137e24 */ /* 0x000fce000f8e00ff */
.L_x_8484:
[----:B------:R-:W-:Y:S01]  /*e7b0*/  ISETP.NE.AND P0, PT, R27, RZ, PT ;  /* 0x000000ff1b00720c */ /* 0x000fe20003f05270 */
[----:B------:R-:W-:Y:S05]  /*e7c0*/  WARPSYNC.ALL ;  /* 0x0000000000007948 */ /* 0x000fea0003800000 */
[----:B------:R-:W-:Y:S07]  /*e7d0*/  BAR.SYNC.DEFER_BLOCKING 0x4, 0x1a0 ;  /* 0x0106800000007b1d */ /* 0x000fee0000010000 */
[----:B------:R-:W-:Y:S01]  /*e7e0*/  @!P0 MOV R2, 0x400 ;  /* 0x0000040000028802 */ /* 0x000fe20000000f00 */
[----:B------:R-:W2:Y:S03]  /*e7f0*/  @!P0 S2R R3, SR_CgaCtaId ;  /* 0x0000000000038919 */ /* 0x000ea60000008800 */
[----:B--2---:R-:W-:-:S05]  /*e800*/  @!P0 LEA R2, R3, R2, 0x18 ;  /* 0x0000000203028211 */ /* 0x004fca00078ec0ff */
[----:B------:R2:W-:Y:S01]  /*e810*/  @!P0 STS.128 [R2+0x31cd0], R16 ;  /* 0x031cd01002008388 */ /* 0x0005e20000000c00 */
[----:B------:R-:W-:Y:S06]  /*e820*/  BAR.ARV 0x5, 0x1a0 ;  /* 0x0146800000007b1d */ /* 0x000fec0000002000 */
[----:B------:R-:W-:-:S13]  /*e830*/  ISETP.GE.AND P0, PT, R19, R0, PT ;  /* 0x000000001300720c */ /* 0x000fda0003f06270 */
[----:B------:R-:W-:Y:S05]  /*e840*/  @!P0 BRA `(.L_x_8485) ;  /* 0xffffffc800048947 */ /* 0x000fea000383ffff */
.L_x_8420:
[----:B0-----:R-:W3:Y:S01]  /*e850*/  LDL.LU R0, [R1+0xc] ;  /* 0x00000c0001007983 */ /* 0x001ee20000300800 */
[----:B------:R-:W-:Y:S01]  /*e860*/  BSSY B0, `(.L_x_8486) ;  /* 0x000000b000007945 */ /* 0x000fe20003800000 */
[----:B------:R-:W0:Y:S01]  /*e870*/  S2R R5, SR_CgaCtaId ;  /* 0x0000000000057919 */ /* 0x000e220000008800 */
[----:B---3--:R-:W-:-:S05]  /*e880*/  VIADD R0, R0, 0x1 ;  /* 0x0000000100007836 */ /* 0x008fca0000000000 */
[----:B--2---:R-:W-:-:S04]  /*e890*/  LEA.HI R2, R0, R0, RZ, 0x1 ;  /* 0x0000000000027211 */ /* 0x004fc800078f08ff */
[----:B------:R-:W-:Y:S02]  /*e8a0*/  LOP3.LUT R3, R2, 0xfffffffe, RZ, 0xc0, !PT ;  /* 0xfffffffe02037812 */ /* 0x000fe400078ec0ff */
[----:B------:R-:W-:-:S03]  /*e8b0*/  MOV R2, 0x400 ;  /* 0x0000040000027802 */ /* 0x000fc60000000f00 */
[----:B------:R-:W-:Y:S01]  /*e8c0*/  IMAD.IADD R0, R0, 0x1, -R3 ;  /* 0x0000000100007824 */ /* 0x000fe200078e0a03 */
[----:B0-----:R-:W-:-:S04]  /*e8d0*/  LEA R9, R5, R2, 0x18 ;  /* 0x0000000205097211 */ /* 0x001fc800078ec0ff */
[----:B------:R-:W-:-:S04]  /*e8e0*/  SHF.L.U32 R0, R0, 0x1f, RZ ;  /* 0x0000001f00007819 */ /* 0x000fc800000006ff */
[----:B------:R-:W0:Y:S02]  /*e8f0*/  SYNCS.PHASECHK.TRANS64.TRYWAIT P0, [R9+URZ+0x31c20], R0 ;  /* 0x031c2000090075a7 */ /* 0x000e24000800017f */
[----:B0-----:R-:W-:Y:S05]  /*e900*/  @!P0 BRA `(.L_x_8487) ;  /* 0x00000010008c8947 */ /* 0x001fea0003800000 */
.L_x_8540:
[----:B------:R-:W-:Y:S05]  /*e910*/  BSYNC B0 ;  /* 0x0000000000007941 */ /* 0x000fea0003800000 */
.L_x_8486:
[----:B------:R-:W-:-:S03]  /*e920*/  UMOV UR4, 0xffffffff ;  /* 0xffffffff00047882 */ /* 0x000fc60000000000 */
[----:B------:R-:W-:Y:S05]  /*e930*/  BRA.DIV UR4, `(.L_x_8488) ;  /* 0x0000001204947947 */ /* 0x000fea000b800000 */
[----:B0-----:R-:W0:Y:S02]  /*e940*/  S2R R0, SR_TID.X ;  /* 0x0000000000007919 */ /* 0x001e240000002100 */
[----:B0-----:R-:W-:-:S04]  /*e950*/  SHF.R.U32.HI R0, RZ, 0x5, R0 ;  /* 0x00000005ff007819 */ /* 0x001fc80000011600 */
[----:B------:R-:W-:-:S05]  /*e960*/  LOP3.LUT R0, R0, 0x3, RZ, 0xc0, !PT ;  /* 0x0000000300007812 */ /* 0x000fca00078ec0ff */
[----:B------:R0:W2:Y:S02]  /*e970*/  SHFL.IDX PT, R14, R0, RZ, 0x1f ;  /* 0x00001fff000e7589 */ /* 0x0000a400000e0000 */
.L_x_8543:
[----:B--2---:R-:W-:Y:S01]  /*e980*/  ISETP.NE.AND P0, PT, R14, RZ, PT ;  /* 0x000000ff0e00720c */ /* 0x004fe20003f05270 */
[----:B------:R-:W-:-:S12]  /*e990*/  BSSY B0, `(.L_x_8489) ;  /* 0x0000024000007945 */ /* 0x000fd80003800000 */
[----:B------:R-:W-:Y:S05]  /*e9a0*/  @P0 BRA `(.L_x_8490) ;  /* 0x0000000000880947 */ /* 0x000fea0003800000 */
[----:B------:R-:W-:-:S03]  /*e9b0*/  UMOV UR4, 0xffffffff ;  /* 0xffffffff00047882 */ /* 0x000fc60000000000 */
[----:B------:R-:W-:Y:S05]  /*e9c0*/  BRA.DIV UR4, `(.L_x_8491) ;  /* 0x0000001204a47947 */ /* 0x000fea000b800000 */
[----:B------:R-:W-:-:S13]  /*e9d0*/  ELECT P6, URZ, PT ;  /* 0x00000000003f782f */ /* 0x000fda00038c0000 */
.L_x_8546:
[----:B------:R-:W-:Y:S05]  /*e9e0*/  @!P6 BRA `(.L_x_8490) ;  /* 0x000000000078e947 */ /* 0x000fea0003800000 */
[----:B0-----:R-:W2:Y:S02]  /*e9f0*/  LDL.LU R0, [R1+0x14] ;  /* 0x0000140001007983 */ /* 0x001ea40000300800 */
[----:B--2---:R-:W-:-:S04]  /*ea00*/  LOP3.LUT R0, R0, 0x2, RZ, 0xfc, !PT ;  /* 0x0000000200007812 */ /* 0x004fc800078efcff */
[----:B------:R-:W-:-:S13]  /*ea10*/  ISETP.NE.AND P2, PT, R0, 0x3, PT ;  /* 0x000000030000780c */ /* 0x000fda0003f45270 */
[----:B------:R-:W-:Y:S05]  /*ea20*/  @!P2 BRA `(.L_x_8492) ;  /* 0x000000000004a947 */ /* 0x000fea0003800000 */
[----:B------:R-:W-:Y:S01]  /*ea30*/  BPT.TRAP 0x1 ;  /* 0x000000040000795c */ /* 0x000fe20000300000 */
.L_x_8492:
[----:B------:R-:W-:Y:S01]  /*ea40*/  VIADD R3, R9, 0x31c40 ;  /* 0x00031c4009037836 */ /* 0x000fe20000000000 */
[----:B------:R-:W-:Y:S01]  /*ea50*/  SHF.L.U32 R2, R24, 0x1f, RZ ;  /* 0x0000001f18027819 */ /* 0x000fe200000006ff */
[C---:B------:R-:W-:Y:S02]  /*ea60*/  VIADD R0, R22.reuse, 0x1 ;  /* 0x0000000116007836 */ /* 0x040fe40000000000 */
[----:B------:R-:W-:-:S03]  /*ea70*/  IMAD R7, R22, 0x8, R3 ;  /* 0x0000000816077824 */ /* 0x000fc600078e0203 */
        /* <DEDUP_REMOVED lines=8> */
.L_x_8547:
[----:B------:R-:W2:Y:S02]  /*eb00*/  SYNCS.PHASECHK.TRANS64.TRYWAIT P0, [R3+URZ], R0 ;  /* 0x00000000030075a7 */ /* 0x000ea4000800017f */
[----:B--2---:R-:W-:Y:S05]  /*eb10*/  @!P0 BRA `(.L_x_8494) ;  /* 0x0000001000848947 */ /* 0x004fea0003800000 */
.L_x_8548:
[----:B------:R-:W-:Y:S05]  /*eb20*/  @!P2 BRA `(.L_x_8495) ;  /* 0x000000000004a947 */ /* 0x000fea0003800000 */
[----:B------:R-:W-:Y:S01]  /*eb30*/  BPT.TRAP 0x1 ;  /* 0x000000040000795c */ /* 0x000fe20000300000 */
.L_x_8495:
[----:B--2---:R-:W-:-:S04]  /*eb40*/  VIADD R3, R9, 0x31c60 ;  /* 0x00031c6009037836 */ /* 0x004fc80000000000 */
[----:B------:R-:W-:-:S04]  /*eb50*/  IMAD R5, R22, 0x8, R3 ;  /* 0x0000000816057824 */ /* 0x000fc800078e0203 */
[----:B------:R-:W2:Y:S02]  /*eb60*/  SYNCS.PHASECHK.TRANS64.TRYWAIT P0, [R5+URZ], R2 ;  /* 0x00000002050075a7 */ /* 0x000ea4000800017f */
[----:B--2---:R-:W-:Y:S05]  /*eb70*/  @!P0 BRA `(.L_x_8496) ;  /* 0x0000001000808947 */ /* 0x004fea0003800000 */
.L_x_8549:
[----:B------:R-:W-:-:S07]  /*eb80*/  IMAD R3, R4, 0x8, R3 ;  /* 0x0000000804037824 */ /* 0x000fce00078e0203 */
.L_x_8497:
[----:B---3--:R3:W4:Y:S02]  /*eb90*/  SYNCS.PHASECHK.TRANS64.TRYWAIT P0, [R3+URZ], R0 ;  /* 0x00000000030075a7 */ /* 0x008724000800017f */
[----:B----4-:R-:W-:Y:S05]  /*eba0*/  @!P0 NANOSLEEP.SYNCS 0x989680 ;  /* 0x009896800000895d */ /* 0x010fea0003900000 */
[----:B------:R-:W4:Y:S02]  /*ebb0*/  @!P0 SYNCS.PHASECHK.TRANS64 P0, [R3+URZ], R0 ;  /* 0x00000000030085a7 */ /* 0x000f24000800007f */
[----:B----4-:R-:W-:Y:S05]  /*ebc0*/  @!P0 BRA `(.L_x_8497) ;  /* 0xfffffffc00f08947 */ /* 0x010fea000383ffff */
.L_x_8490:
[----:B------:R-:W-:Y:S05]  /*ebd0*/  BSYNC B0 ;  /* 0x0000000000007941 */ /* 0x000fea0003800000 */
.L_x_8489:
[----:B------:R-:W-:Y:S05]  /*ebe0*/  EXIT ;  /* 0x000000000000794d */ /* 0x000fea0003800000 */
.L_x_8382:
[----:B0-----:R-:W-:-:S04]  /*ebf0*/  IMAD.U32 R3, RZ, RZ, UR36 ;  /* 0x00000024ff037e24 */ /* 0x001fc8000f8e00ff */
[----:B------:R0:W1:Y:S03]  /*ec00*/  SYNCS.PHASECHK.TRANS64.TRYWAIT P1, [R3+URZ+0x31c00], R0 ;  /* 0x031c0000030075a7 */ /* 0x000066000802017f */
[----:B-1----:R-:W-:Y:S05]  /*ec10*/  @!P1 NANOSLEEP.SYNCS 0x989680 ;  /* 0x009896800000995d */ /* 0x002fea0003900000 */
[----:B------:R-:W1:Y:S02]  /*ec20*/  @!P1 SYNCS.PHASECHK.TRANS64 P1, [R3+URZ+0x31c00], R0 ;  /* 0x031c0000030095a7 */ /* 0x000e64000802007f */
[----:B-1----:R-:W-:Y:S05]  /*ec30*/  @!P1 BRA `(.L_x_8382) ;  /* 0xfffffffc00ec9947 */ /* 0x002fea000383ffff */
[----:B------:R-:W-:Y:S05]  /*ec40*/  BRA `(.L_x_8498) ;  /* 0xffffff2800447947 */ /* 0x000fea000383ffff */
.L_x_8386:
[----:B-1----:R1:W2:Y:S02]  /*ec50*/  SYNCS.PHASECHK.TRANS64.TRYWAIT P2, [R4+URZ+0x31c30], R3 ;  /* 0x031c3003040075a7 */ /* 0x0022a4000804017f */
[----:B--2---:R-:W-:Y:S05]  /*ec60*/  @!P2 NANOSLEEP.SYNCS 0x989680 ;  /* 0x009896800000a95d */ /* 0x004fea0003900000 */
[----:B------:R-:W2:Y:S02]  /*ec70*/  @!P2 SYNCS.PHASECHK.TRANS64 P2, [R4+URZ+0x31c30], R3 ;  /* 0x031c30030400a5a7 */ /* 0x000ea4000804007f */
[----:B--2---:R-:W-:Y:S05]  /*ec80*/  @!P2 BRA `(.L_x_8386) ;  /* 0xfffffffc00f0a947 */ /* 0x004fea000383ffff */
[----:B------:R-:W-:Y:S05]  /*ec90*/  BRA `(.L_x_8385) ;  /* 0xffffff2800687947 */ /* 0x000fea000383ffff */
.L_x_8391:
[----:B--2---:R-:W-:-:S04]  /*eca0*/  IMAD.U32 R3, RZ, RZ, UR6 ;  /* 0x00000006ff037e24 */ /* 0x004fc8000f8e00ff */
[----:B------:R2:W3:Y:S03]  /*ecb0*/  SYNCS.PHASECHK.TRANS64.TRYWAIT P2, [R3+URZ+0x31c30], R0 ;  /* 0x031c3000030075a7 */ /* 0x0004e6000804017f */
[----:B---3--:R-:W-:Y:S05]  /*ecc0*/  @!P2 NANOSLEEP.SYNCS 0x989680 ;  /* 0x009896800000a95d */ /* 0x008fea0003900000 */
[----:B------:R-:W3:Y:S02]  /*ecd0*/  @!P2 SYNCS.PHASECHK.TRANS64 P2, [R3+URZ+0x31c30], R0 ;  /* 0x031c30000300a5a7 */ /* 0x000ee4000804007f */
[----:B---3--:R-:W-:Y:S05]  /*ece0*/  @!P2 BRA `(.L_x_8391) ;  /* 0xfffffffc00eca947 */ /* 0x008fea000383ffff */
[----:B------:R-:W-:Y:S05]  /*ecf0*/  BRA `(.L_x_8388) ;  /* 0xffffff60008c7947 */ /* 0x000fea000383ffff */
.L_x_8395:
[----:B-1----:R-:W-:-:S04]  /*ed00*/  IMAD.U32 R3, RZ, RZ, UR6 ;  /* 0x00000006ff037e24 */ /* 0x002fc8000f8e00ff */
[----:B------:R1:W2:Y:S03]  /*ed10*/  SYNCS.PHASECHK.TRANS64.TRYWAIT P2, [R3+URZ+0x31c50], R0 ;  /* 0x031c5000030075a7 */ /* 0x0002a6000804017f */
[----:B--2---:R-:W-:Y:S05]  /*ed20*/  @!P2 NANOSLEEP.SYNCS 0x989680 ;  /* 0x009896800000a95d */ /* 0x004fea0003900000 */
[----:B------:R-:W2:Y:S02]  /*ed30*/  @!P2 SYNCS.PHASECHK.TRANS64 P2, [R3+URZ+0x31c50], R0 ;  /* 0x031c50000300a5a7 */ /* 0x000ea4000804007f */
[----:B--2---:R-:W-:Y:S05]  /*ed40*/  @!P2 BRA `(.L_x_8395) ;  /* 0xfffffffc00eca947 */ /* 0x004fea000383ffff */
[----:B------:R-:W-:Y:S05]  /*ed50*/  BRA `(.L_x_8392) ;  /* 0xffffff7800307947 */ /* 0x000fea000383ffff */
.L_x_8400:
[----:B--2---:R-:W-:-:S04]  /*ed60*/  IMAD.U32 R5, RZ, RZ, UR9 ;  /* 0x00000009ff057e24 */ /* 0x004fc8000f8e00ff */
[----:B------:R2:W3:Y:S03]  /*ed70*/  SYNCS.PHASECHK.TRANS64.TRYWAIT P0, [R5+URZ+0x31c50], R4 ;  /* 0x031c5004050075a7 */ /* 0x0004e6000800017f */
[----:B---3--:R-:W-:Y:S05]  /*ed80*/  @!P0 NANOSLEEP.SYNCS 0x989680 ;  /* 0x009896800000895d */ /* 0x008fea0003900000 */
[----:B------:R-:W3:Y:S02]  /*ed90*/  @!P0 SYNCS.PHASECHK.TRANS64 P0, [R5+URZ+0x31c50], R4 ;  /* 0x031c5004050085a7 */ /* 0x000ee4000800007f */
[----:B---3--:R-:W-:Y:S05]  /*eda0*/  @!P0 BRA `(.L_x_8400) ;  /* 0xfffffffc00ec8947 */ /* 0x008fea000383ffff */
[----:B------:R-:W-:Y:S05]  /*edb0*/  BRA `(.L_x_8399) ;  /* 0xffffff9800087947 */ /* 0x000fea000383ffff */
.L_x_8431:
        /* <DEDUP_REMOVED lines=8> */
[----:B-1----:R-:W-:Y:S05]  /*ee40*/  WARPSYNC.COLLECTIVE R15, `(.L_x_8500) ;  /* 0x000000000f087348 */ /* 0x002fea0003c00000 */
[----:B------:R0:W2:Y:S02]  /*ee50*/  SHFL.IDX P6, R14, R13, R12, R11 ;  /* 0x0000000c0d0e7389 */ /* 0x0000a400000c000b */
[----:B012---:R-:W-:Y:S01]  /*ee60*/  ENDCOLLECTIVE ;  /* 0x000000000000791b */ /* 0x007fe20003800000 */
.L_x_8500:
[----:B------:R-:W-:Y:S05]  /*ee70*/  BSYNC B0 ;  /* 0x0000000000007941 */ /* 0x000fea0003800000 */
.L_x_8499:
[----:B------:R-:W-:Y:S05]  /*ee80*/  BRA `(.L_x_8501) ;  /* 0xffffffcc00a07947 */ /* 0x000fea000383ffff */
.L_x_8432:
[----:B------:R-:W-:Y:S01]  /*ee90*/  BSSY B0, `(.L_x_8502) ;  /* 0x0000006000007945 */ /* 0x000fe20003800000 */
[----:B------:R-:W-:-:S07]  /*eea0*/  IMAD.MOV.U32 R15, RZ, RZ, -0x1 ;  /* 0xffffffffff0f7424 */ /* 0x000fce00078e00ff */
[----:B-1----:R-:W-:Y:S05]  /*eeb0*/  WARPSYNC.COLLECTIVE R15, `(.L_x_8503) ;  /* 0x000000000f0c7348 */ /* 0x002fea0003c00000 */
[----:B------:R-:W-:Y:S02]  /*eec0*/  ELECT P6, UR62, PT ;  /* 0x00000000003e782f */ /* 0x000fe400038c0000 */
[----:B------:R-:W-:Y:S01]  /*eed0*/  MOV R14, UR62 ;  /* 0x0000003e000e7c02 */ /* 0x000fe20008000f00 */
[----:B-1----:R-:W-:Y:S10]  /*eee0*/  ENDCOLLECTIVE ;  /* 0x000000000000791b */ /* 0x002ff40003800000 */
.L_x_8503:
[----:B------:R-:W-:Y:S05]  /*eef0*/  BSYNC B0 ;  /* 0x0000000000007941 */ /* 0x000fea0003800000 */
.L_x_8502:
[----:B------:R-:W-:Y:S05]  /*ef00*/  BRA `(.L_x_8504) ;  /* 0xffffffcc00947947 */ /* 0x000fea000383ffff */
.L_x_8435:
[----:B--2---:R2:W3:Y:S02]  /*ef10*/  SYNCS.PHASECHK.TRANS64.TRYWAIT P0, [R5+URZ+0x31c40], R4 ;  /* 0x031c4004050075a7 */ /* 0x0044e4000800017f */
[----:B---3--:R-:W-:Y:S05]  /*ef20*/  @!P0 NANOSLEEP.SYNCS 0x989680 ;  /* 0x009896800000895d */ /* 0x008fea0003900000 */
[----:B------:R-:W3:Y:S02]  /*ef30*/  @!P0 SYNCS.PHASECHK.TRANS64 P0, [R5+URZ+0x31c40], R4 ;  /* 0x031c4004050085a7 */ /* 0x000ee4000800007f */
[----:B---3--:R-:W-:Y:S05]  /*ef40*/  @!P0 BRA `(.L_x_8435) ;  /* 0xfffffffc00f08947 */ /* 0x008fea000383ffff */
[----:B------:R-:W-:Y:S05]  /*ef50*/  BRA `(.L_x_8505) ;  /* 0xffffffcc00ec7947 */ /* 0x000fea000383ffff */
.L_x_8438:
[----:B0-----:R0:W2:Y:S02]  /*ef60*/  SYNCS.PHASECHK.TRANS64.TRYWAIT P0, [R26+URZ+0x31c20], R5 ;  /* 0x031c20051a0075a7 */ /* 0x0010a4000800017f */
[----:B--2---:R-:W-:Y:S05]  /*ef70*/  @!P0 NANOSLEEP.SYNCS 0x989680 ;  /* 0x009896800000895d */ /* 0x004fea0003900000 */
[----:B------:R-:W2:Y:S02]  /*ef80*/  @!P0 SYNCS.PHASECHK.TRANS64 P0, [R26+URZ+0x31c20], R5 ;  /* 0x031c20051a0085a7 */ /* 0x000ea4000800007f */
[----:B--2---:R-:W-:Y:S05]  /*ef90*/  @!P0 BRA `(.L_x_8438) ;  /* 0xfffffffc00f08947 */ /* 0x004fea000383ffff */
[----:B------:R-:W-:Y:S05]  /*efa0*/  BRA `(.L_x_8506) ;  /* 0xffffffd4001c7947 */ /* 0x000fea000383ffff */
.L_x_8446:
[----:B--2---:R2:W3:Y:S02]  /*efb0*/  SYNCS.PHASECHK.TRANS64.TRYWAIT P0, [R3+URZ+0x31c40], R2 ;  /* 0x031c4002030075a7 */ /* 0x0044e4000800017f */
[----:B---3--:R-:W-:Y:S05]  /*efc0*/  @!P0 NANOSLEEP.SYNCS 0x989680 ;  /* 0x009896800000895d */ /* 0x008fea0003900000 */
[----:B------:R-:W3:Y:S02]  /*efd0*/  @!P0 SYNCS.PHASECHK.TRANS64 P0, [R3+URZ+0x31c40], R2 ;  /* 0x031c4002030085a7 */ /* 0x000ee4000800007f */
[----:B---3--:R-:W-:Y:S05]  /*efe0*/  @!P0 BRA `(.L_x_8446) ;  /* 0xfffffffc00f08947 */ /* 0x008fea000383ffff */
[----:B------:R-:W-:Y:S05]  /*eff0*/  BRA `(.L_x_8507) ;  /* 0xffffffd400c47947 */ /* 0x000fea000383ffff */
.L_x_8448:
[----:B0-----:R0:W2:Y:S02]  /*f000*/  SYNCS.PHASECHK.TRANS64.TRYWAIT P0, [R2+URZ+0x60], R5 ;  /* 0x00006005020075a7 */ /* 0x0010a4000800017f */
[----:B--2---:R-:W-:Y:S05]  /*f010*/  @!P0 NANOSLEEP.SYNCS 0x989680 ;  /* 0x009896800000895d */ /* 0x004fea0003900000 */
[----:B------:R-:W2:Y:S02]  /*f020*/  @!P0 SYNCS.PHASECHK.TRANS64 P0, [R2+URZ+0x60], R5 ;  /* 0x00006005020085a7 */ /* 0x000ea4000800007f */
[----:B--2---:R-:W-:Y:S05]  /*f030*/  @!P0 BRA `(.L_x_8448) ;  /* 0xfffffffc00f08947 */ /* 0x004fea000383ffff */
[----:B------:R-:W-:Y:S05]  /*f040*/  BRA `(.L_x_8508) ;  /* 0xffffffd800507947 */ /* 0x000fea000383ffff */
.L_x_8453:
[----:B---3--:R3:W4:Y:S02]  /*f050*/  SYNCS.PHASECHK.TRANS64.TRYWAIT P0, [R3+URZ+0x31c40], R2 ;  /* 0x031c4002030075a7 */ /* 0x008724000800017f */
[----:B----4-:R-:W-:Y:S05]  /*f060*/  @!P0 NANOSLEEP.SYNCS 0x989680 ;  /* 0x009896800000895d */ /* 0x010fea0003900000 */
[----:B------:R-:W4:Y:S02]  /*f070*/  @!P0 SYNCS.PHASECHK.TRANS64 P0, [R3+URZ+0x31c40], R2 ;  /* 0x031c4002030085a7 */ /* 0x000f24000800007f */
[----:B----4-:R-:W-:Y:S05]  /*f080*/  @!P0 BRA `(.L_x_8453) ;  /* 0xfffffffc00f08947 */ /* 0x010fea000383ffff */
[----:B------:R-:W-:Y:S05]  /*f090*/  BRA `(.L_x_8509) ;  /* 0xffffffdc00807947 */ /* 0x000fea000383ffff */
.L_x_8455:
[----:B0-----:R0:W2:Y:S02]  /*f0a0*/  SYNCS.PHASECHK.TRANS64.TRYWAIT P1, [R3+URZ+0x60], R24 ;  /* 0x00006018030075a7 */ /* 0x0010a4000802017f */
[----:B--2---:R-:W-:Y:S05]  /*f0b0*/  @!P1 NANOSLEEP.SYNCS 0x989680 ;  /* 0x009896800000995d */ /* 0x004fea0003900000 */
[----:B------:R-:W2:Y:S02]  /*f0c0*/  @!P1 SYNCS.PHASECHK.TRANS64 P1, [R3+URZ+0x60], R24 ;  /* 0x00006018030095a7 */ /* 0x000ea4000802007f */
[----:B--2---:R-:W-:Y:S05]  /*f0d0*/  @!P1 BRA `(.L_x_8455) ;  /* 0xfffffffc00f09947 */ /* 0x004fea000383ffff */
[----:B------:R-:W-:Y:S05]  /*f0e0*/  BRA `(.L_x_8510) ;  /* 0xffffffe0000c7947 */ /* 0x000fea000383ffff */
.L_x_8460:
[----:B--2---:R2:W3:Y:S02]  /*f0f0*/  SYNCS.PHASECHK.TRANS64.TRYWAIT P0, [R2+URZ+0x31c40], R3 ;  /* 0x031c4003020075a7 */ /* 0x0044e4000800017f */
[----:B---3--:R-:W-:Y:S05]  /*f100*/  @!P0 NANOSLEEP.SYNCS 0x989680 ;  /* 0x009896800000895d */ /* 0x008fea0003900000 */
[----:B------:R-:W3:Y:S02]  /*f110*/  @!P0 SYNCS.PHASECHK.TRANS64 P0, [R2+URZ+0x31c40], R3 ;  /* 0x031c4003020085a7 */ /* 0x000ee4000800007f */
[----:B---3--:R-:W-:Y:S05]  /*f120*/  @!P0 BRA `(.L_x_8460) ;  /* 0xfffffffc00f08947 */ /* 0x008fea000383ffff */
[----:B------:R-:W-:Y:S05]  /*f130*/  BRA `(.L_x_8511) ;  /* 0xffffffe400147947 */ /* 0x000fea000383ffff */
.L_x_8462:
[----:B0-----:R0:W2:Y:S02]  /*f140*/  SYNCS.PHASECHK.TRANS64.TRYWAIT P1, [R2+URZ+0x60], R11 ;  /* 0x0000600b020075a7 */ /* 0x0010a4000802017f */
[----:B--2---:R-:W-:Y:S05]  /*f150*/  @!P1 NANOSLEEP.SYNCS 0x989680 ;  /* 0x009896800000995d */ /* 0x004fea0003900000 */
[----:B------:R-:W2:Y:S02]  /*f160*/  @!P1 SYNCS.PHASECHK.TRANS64 P1, [R2+URZ+0x60], R11 ;  /* 0x0000600b020095a7 */ /* 0x000ea4000802007f */
[----:B--2---:R-:W-:Y:S05]  /*f170*/  @!P1 BRA `(.L_x_8462) ;  /* 0xfffffffc00f09947 */ /* 0x004fea000383ffff */
[----:B------:R-:W-:Y:S05]  /*f180*/  BRA `(.L_x_8512) ;  /* 0xffffffe400a87947 */ /* 0x000fea000383ffff */
.L_x_8469:
[----:B--2---:R2:W3:Y:S02]  /*f190*/  SYNCS.PHASECHK.TRANS64.TRYWAIT P0, [R3+URZ+0x31c60], R2 ;  /* 0x031c6002030075a7 */ /* 0x0044e4000800017f */
[----:B---3--:R-:W-:Y:S05]  /*f1a0*/  @!P0 NANOSLEEP.SYNCS 0x989680 ;  /* 0x009896800000895d */ /* 0x008fea0003900000 */
[----:B------:R-:W3:Y:S02]  /*f1b0*/  @!P0 SYNCS.PHASECHK.TRANS64 P0, [R3+URZ+0x31c60], R2 ;  /* 0x031c6002030085a7 */ /* 0x000ee4000800007f */
[----:B---3--:R-:W-:Y:S05]  /*f1c0*/  @!P0 BRA `(.L_x_8469) ;  /* 0xfffffffc00f08947 */ /* 0x008fea000383ffff */
[----:B------:R-:W-:Y:S05]  /*f1d0*/  BRA `(.L_x_8513) ;  /* 0xffffffe800907947 */ /* 0x000fea000383ffff */
.L_x_8471:
[----:B------:R-:W-:Y:S01]  /*f1e0*/  BSSY B0, `(.L_x_8514) ;  /* 0x0000008000007945 */ /* 0x000fe20003800000 */
[----:B------:R-:W-:Y:S02]  /*f1f0*/  IMAD.MOV.U32 R13, RZ, RZ, R16 ;  /* 0x000000ffff0d7224 */ /* 0x000fe400078e0010 */
[----:B------:R-:W-:Y:S02]  /*f200*/  IMAD.MOV.U32 R12, RZ, RZ, RZ ;  /* 0x000000ffff0c7224 */ /* 0x000fe400078e00ff */
[----:B------:R-:W-:Y:S02]  /*f210*/  IMAD.MOV.U32 R11, RZ, RZ, 0x1f ;  /* 0x0000001fff0b7424 */ /* 0x000fe400078e00ff */
[----:B------:R-:W-:-:S07]  /*f220*/  IMAD.MOV.U32 R15, RZ, RZ, -0x1 ;  /* 0xffffffffff0f7424 */ /* 0x000fce00078e00ff */
[----:B01----:R-:W-:Y:S05]  /*f230*/  WARPSYNC.COLLECTIVE R15, `(.L_x_8515) ;  /* 0x000000000f087348 */ /* 0x003fea0003c00000 */
[----:B------:R2:W3:Y:S02]  /*f240*/  SHFL.IDX P6, R14, R13, R12, R11 ;  /* 0x0000000c0d0e7389 */ /* 0x0004e400000c000b */
[----:B0123--:R-:W-:Y:S01]  /*f250*/  ENDCOLLECTIVE ;  /* 0x000000000000791b */ /* 0x00ffe20003800000 */
.L_x_8515:
[----:B------:R-:W-:Y:S05]  /*f260*/  BSYNC B0 ;  /* 0x0000000000007941 */ /* 0x000fea0003800000 */
.L_x_8514:
        /* <DEDUP_REMOVED lines=8> */
.L_x_8516:
[----:B------:R-:W-:Y:S01]  /*f2f0*/  IMAD.MOV.U32 R4, RZ, RZ, R14 ;  /* 0x000000ffff047224 */ /* 0x000fe200078e000e */
[----:B------:R-:W-:Y:S06]  /*f300*/  BRA `(.L_x_8517) ;  /* 0xffffffec00047947 */ /* 0x000fec000383ffff */
.L_x_8474:
[----:B------:R-:W-:Y:S01]  /*f310*/  BSSY B0, `(.L_x_8518) ;  /* 0x0000008000007945 */ /* 0x000fe20003800000 */
[----:B-----5:R-:W-:Y:S02]  /*f320*/  IMAD.MOV.U32 R13, RZ, RZ, R2 ;  /* 0x000000ffff0d7224 */ /* 0x020fe400078e0002 */
[----:B------:R-:W-:Y:S02]  /*f330*/  IMAD.MOV.U32 R12, RZ, RZ, 0x1 ;  /* 0x00000001ff0c7424 */ /* 0x000fe400078e00ff */
[----:B------:R-:W-:Y:S02]  /*f340*/  IMAD.MOV.U32 R11, RZ, RZ, RZ ;  /* 0x000000ffff0b7224 */ /* 0x000fe400078e00ff */
[----:B------:R-:W-:-:S07]  /*f350*/  IMAD.MOV.U32 R15, RZ, RZ, -0x1 ;  /* 0xffffffffff0f7424 */ /* 0x000fce00078e00ff */
[----:B01234-:R-:W-:Y:S05]  /*f360*/  WARPSYNC.COLLECTIVE R15, `(.L_x_8519) ;  /* 0x000000000f087348 */ /* 0x01ffea0003c00000 */
[----:B------:R0:W0:Y:S02]  /*f370*/  SHFL.UP P6, R14, R13, R12, R11 ;  /* 0x0400000c0d0e7389 */ /* 0x00002400000c000b */
[----:B01234-:R-:W-:Y:S01]  /*f380*/  ENDCOLLECTIVE ;  /* 0x000000000000791b */ /* 0x01ffe20003800000 */
.L_x_8519:
[----:B------:R-:W-:Y:S05]  /*f390*/  BSYNC B0 ;  /* 0x0000000000007941 */ /* 0x000fea0003800000 */
.L_x_8518:
        /* <DEDUP_REMOVED lines=10> */
.L_x_8520:
        /* <DEDUP_REMOVED lines=8> */
.L_x_8521:
        /* <DEDUP_REMOVED lines=8> */
.L_x_8522:
        /* <DEDUP_REMOVED lines=8> */
.L_x_8523:
        /* <DEDUP_REMOVED lines=8> */
.L_x_8524:
[----:B------:R-:W-:Y:S05]  /*f640*/  BRA `(.L_x_8525) ;  /* 0xffffffe800c07947 */ /* 0x000fea000383ffff */
.L_x_8479:
[----:B------:R-:W-:Y:S01]  /*f650*/  BSSY B0, `(.L_x_8526) ;  /* 0x0000008000007945 */ /* 0x000fe20003800000 */
[----:B-----5:R-:W-:Y:S02]  /*f660*/  IMAD.MOV.U32 R13, RZ, RZ, R2 ;  /* 0x000000ffff0d7224 */ /* 0x020fe400078e0002 */
[----:B------:R-:W-:Y:S02]  /*f670*/  IMAD.MOV.U32 R12, RZ, RZ, 0x1 ;  /* 0x00000001ff0c7424 */ /* 0x000fe400078e00ff */
[----:B------:R-:W-:Y:S02]  /*f680*/  IMAD.MOV.U32 R11, RZ, RZ, RZ ;  /* 0x000000ffff0b7224 */ /* 0x000fe400078e00ff */
[----:B------:R-:W-:-:S07]  /*f690*/  IMAD.MOV.U32 R15, RZ, RZ, -0x1 ;  /* 0xffffffffff0f7424 */ /* 0x000fce00078e00ff */
[----:B012---:R-:W-:Y:S05]  /*f6a0*/  WARPSYNC.COLLECTIVE R15, `(.L_x_8527) ;  /* 0x000000000f087348 */ /* 0x007fea0003c00000 */
[----:B------:R3:W4:Y:S02]  /*f6b0*/  SHFL.UP P6, R14, R13, R12, R11 ;  /* 0x0400000c0d0e7389 */ /* 0x00072400000c000b */
[----:B01234-:R-:W-:Y:S01]  /*f6c0*/  ENDCOLLECTIVE ;  /* 0x000000000000791b */ /* 0x01ffe20003800000 */
.L_x_8527:
[----:B------:R-:W-:Y:S05]  /*f6d0*/  BSYNC B0 ;  /* 0x0000000000007941 */ /* 0x000fea0003800000 */
.L_x_8526:
        /* <DEDUP_REMOVED lines=10> */
.L_x_8528:
        /* <DEDUP_REMOVED lines=8> */
.L_x_8529:
        /* <DEDUP_REMOVED lines=8> */
.L_x_8530:
        /* <DEDUP_REMOVED lines=8> */
.L_x_8531:
        /* <DEDUP_REMOVED lines=8> */
.L_x_8532:
[----:B------:R-:W-:Y:S05]  /*f980*/  BRA `(.L_x_8533) ;  /* 0xffffffe8009c7947 */ /* 0x000fea000383ffff */
.L_x_8481:
[----:B------:R-:W-:Y:S01]  /*f990*/  BSSY B0, `(.L_x_8534) ;  /* 0x0000006000007945 */ /* 0x000fe20003800000 */
[----:B------:R-:W-:Y:S01]  /*f9a0*/  PLOP3.LUT P6, PT, P6, PT, PT, 0x8, 0x0 ;  /* 0x000000000000781c */ /* 0x000fe200037ce170 */
[----:B------:R-:W-:-:S12]  /*f9b0*/  IMAD.MOV.U32 R15, RZ, RZ, -0x1 ;  /* 0xffffffffff0f7424 */ /* 0x000fd800078e00ff */
[----:B01----:R-:W-:Y:S05]  /*f9c0*/  WARPSYNC.COLLECTIVE R15, `(.L_x_8535) ;  /* 0x000000000f087348 */ /* 0x003fea0003c00000 */
[----:B------:R-:W-:Y:S01]  /*f9d0*/  VOTE.ANY R14, PT, P6 ;  /* 0x00000000000e7806 */ /* 0x000fe200030e0100 */
[----:B01----:R-:W-:Y:S06]  /*f9e0*/  ENDCOLLECTIVE ;  /* 0x000000000000791b */ /* 0x003fec0003800000 */
.L_x_8535:
[----:B------:R-:W-:Y:S05]  /*f9f0*/  BSYNC B0 ;  /* 0x0000000000007941 */ /* 0x000fea0003800000 */
.L_x_8534:
        /* <DEDUP_REMOVED lines=9> */
.L_x_8536:
[----:B------:R-:W-:Y:S01]  /*fa90*/  IMAD.MOV.U32 R17, RZ, RZ, R14 ;  /* 0x000000ffff117224 */ /* 0x000fe200078e000e */
[----:B------:R-:W-:Y:S06]  /*faa0*/  BRA `(.L_x_8537) ;  /* 0xffffffe8008c7947 */ /* 0x000fec000383ffff */
.L_x_8483:
[----:B------:R-:W-:Y:S01]  /*fab0*/  BSSY B0, `(.L_x_8538) ;  /* 0x0000007000007945 */ /* 0x000fe20003800000 */
[----:B------:R-:W-:Y:S02]  /*fac0*/  IMAD.MOV.U32 R13, RZ, RZ, R8 ;  /* 0x000000ffff0d7224 */ /* 0x000fe400078e0008 */
[----:B------:R-:W-:Y:S02]  /*fad0*/  IMAD.MOV.U32 R11, RZ, RZ, 0x1f ;  /* 0x0000001fff0b7424 */ /* 0x000fe400078e00ff */
[----:B------:R-:W-:-:S07]  /*fae0*/  IMAD.MOV.U32 R15, RZ, RZ, -0x1 ;  /* 0xffffffffff0f7424 */ /* 0x000fce00078e00ff */
[----:B0123--:R-:W-:Y:S05]  /*faf0*/  WARPSYNC.COLLECTIVE R15, `(.L_x_8539) ;  /* 0x000000000f087348 */ /* 0x00ffea0003c00000 */
[----:B------:R4:W0:Y:S02]  /*fb00*/  SHFL.IDX P6, R14, R13, R12, R11 ;  /* 0x0000000c0d0e7389 */ /* 0x00082400000c000b */
[----:B01234-:R-:W-:Y:S01]  /*fb10*/  ENDCOLLECTIVE ;  /* 0x000000000000791b */ /* 0x01ffe20003800000 */
.L_x_8539:
[----:B------:R-:W-:Y:S05]  /*fb20*/  BSYNC B0 ;  /* 0x0000000000007941 */ /* 0x000fea0003800000 */
.L_x_8538:
[----:B------:R-:W-:Y:S05]  /*fb30*/  BRA `(.L_x_8482) ;  /* 0xffffffe800847947 */ /* 0x000fea000383ffff */
.L_x_8487:
[----:B0-----:R0:W2:Y:S02]  /*fb40*/  SYNCS.PHASECHK.TRANS64.TRYWAIT P0, [R9+URZ+0x31c20], R0 ;  /* 0x031c2000090075a7 */ /* 0x0010a4000800017f */
[----:B--2---:R-:W-:Y:S05]  /*fb50*/  @!P0 NANOSLEEP.SYNCS 0x989680 ;  /* 0x009896800000895d */ /* 0x004fea0003900000 */
[----:B------:R-:W2:Y:S02]  /*fb60*/  @!P0 SYNCS.PHASECHK.TRANS64 P0, [R9+URZ+0x31c20], R0 ;  /* 0x031c2000090085a7 */ /* 0x000ea4000800007f */
[----:B--2---:R-:W-:Y:S05]  /*fb70*/  @!P0 BRA `(.L_x_8487) ;  /* 0xfffffffc00f08947 */ /* 0x004fea000383ffff */
[----:B------:R-:W-:Y:S05]  /*fb80*/  BRA `(.L_x_8540) ;  /* 0xffffffec00607947 */ /* 0x000fea000383ffff */
.L_x_8488:
        /* <DEDUP_REMOVED lines=8> */
[----:B01----:R-:W-:Y:S05]  /*fc10*/  WARPSYNC.COLLECTIVE R15, `(.L_x_8542) ;  /* 0x000000000f087348 */ /* 0x003fea0003c00000 */
[----:B------:R2:W3:Y:S02]  /*fc20*/  SHFL.IDX P6, R14, R13, R12, R11 ;  /* 0x0000000c0d0e7389 */ /* 0x0004e400000c000b */
[----:B0123--:R-:W-:Y:S01]  /*fc30*/  ENDCOLLECTIVE ;  /* 0x000000000000791b */ /* 0x00ffe20003800000 */
.L_x_8542:
[----:B------:R-:W-:Y:S05]  /*fc40*/  BSYNC B0 ;  /* 0x0000000000007941 */ /* 0x000fea0003800000 */
.L_x_8541:
[----:B------:R-:W-:Y:S05]  /*fc50*/  BRA `(.L_x_8543) ;  /* 0xffffffec00487947 */ /* 0x000fea000383ffff */
.L_x_8491:
[----:B------:R-:W-:Y:S01]  /*fc60*/  BSSY B1, `(.L_x_8544) ;  /* 0x0000006000017945 */ /* 0x000fe20003800000 */
[----:B------:R-:W-:-:S07]  /*fc70*/  IMAD.MOV.U32 R15, RZ, RZ, -0x1 ;  /* 0xffffffffff0f7424 */ /* 0x000fce00078e00ff */
[----:B01----:R-:W-:Y:S05]  /*fc80*/  WARPSYNC.COLLECTIVE R15, `(.L_x_8545) ;  /* 0x000000000f0c7348 */ /* 0x003fea0003c00000 */
[----:B------:R-:W-:Y:S02]  /*fc90*/  ELECT P6, UR62, PT ;  /* 0x00000000003e782f */ /* 0x000fe400038c0000 */
[----:B------:R-:W-:Y:S01]  /*fca0*/  MOV R14, UR62 ;  /* 0x0000003e000e7c02 */ /* 0x000fe20008000f00 */
[----:B01----:R-:W-:Y:S10]  /*fcb0*/  ENDCOLLECTIVE ;  /* 0x000000000000791b */ /* 0x003ff40003800000 */
.L_x_8545:
[----:B------:R-:W-:Y:S05]  /*fcc0*/  BSYNC B1 ;  /* 0x0000000000017941 */ /* 0x000fea0003800000 */
.L_x_8544:
[----:B------:R-:W-:Y:S05]  /*fcd0*/  BRA `(.L_x_8546) ;  /* 0xffffffec00407947 */ /* 0x000fea000383ffff */
.L_x_8493:
[----:B0-----:R0:W2:Y:S02]  /*fce0*/  SYNCS.PHASECHK.TRANS64.TRYWAIT P0, [R7+URZ], R2 ;  /* 0x00000002070075a7 */ /* 0x0010a4000800017f */
[----:B--2---:R-:W-:Y:S05]  /*fcf0*/  @!P0 NANOSLEEP.SYNCS 0x989680 ;  /* 0x009896800000895d */ /* 0x004fea0003900000 */
[----:B------:R-:W2:Y:S02]  /*fd00*/  @!P0 SYNCS.PHASECHK.TRANS64 P0, [R7+URZ], R2 ;  /* 0x00000002070085a7 */ /* 0x000ea4000800007f */
[----:B--2---:R-:W-:Y:S05]  /*fd10*/  @!P0 BRA `(.L_x_8493) ;  /* 0xfffffffc00f08947 */ /* 0x004fea000383ffff */
[----:B------:R-:W-:Y:S05]  /*fd20*/  BRA `(.L_x_8547) ;  /* 0xffffffec00747947 */ /* 0x000fea000383ffff */
.L_x_8494:
[----:B--2---:R2:W3:Y:S02]  /*fd30*/  SYNCS.PHASECHK.TRANS64.TRYWAIT P0, [R3+URZ], R0 ;  /* 0x00000000030075a7 */ /* 0x0044e4000800017f */
[----:B---3--:R-:W-:Y:S05]  /*fd40*/  @!P0 NANOSLEEP.SYNCS 0x989680 ;  /* 0x009896800000895d */ /* 0x008fea0003900000 */
[----:B------:R-:W3:Y:S02]  /*fd50*/  @!P0 SYNCS.PHASECHK.TRANS64 P0, [R3+URZ], R0 ;  /* 0x00000000030085a7 */ /* 0x000ee4000800007f */
[----:B---3--:R-:W-:Y:S05]  /*fd60*/  @!P0 BRA `(.L_x_8494) ;  /* 0xfffffffc00f08947 */ /* 0x008fea000383ffff */
[----:B------:R-:W-:Y:S05]  /*fd70*/  BRA `(.L_x_8548) ;  /* 0xffffffec00687947 */ /* 0x000fea000383ffff */
.L_x_8496:
[----:B--2---:R2:W3:Y:S02]  /*fd80*/  SYNCS.PHASECHK.TRANS64.TRYWAIT P0, [R5+URZ], R2 ;  /* 0x00000002050075a7 */ /* 0x0044e4000800017f */
[----:B---3--:R-:W-:Y:S05]  /*fd90*/  @!P0 NANOSLEEP.SYNCS 0x989680 ;  /* 0x009896800000895d */ /* 0x008fea0003900000 */
[----:B------:R-:W3:Y:S02]  /*fda0*/  @!P0 SYNCS.PHASECHK.TRANS64 P0, [R5+URZ], R2 ;  /* 0x00000002050085a7 */ /* 0x000ee4000800007f */
[----:B---3--:R-:W-:Y:S05]  /*fdb0*/  @!P0 BRA `(.L_x_8496) ;  /* 0xfffffffc00f08947 */ /* 0x008fea000383ffff */
[----:B------:R-:W-:Y:S05]  /*fdc0*/  BRA `(.L_x_8549) ;  /* 0xffffffec006c7947 */ /* 0x000fea000383ffff */
.L_x_8550:
        /* <DEDUP_REMOVED lines=11> */
.L_x_12780:


//--------------------- .text._ZN7cutlass13device_kernelIN5flash11enable_sm90INS1_16FlashAttnFwdSm90INS1_25CollectiveMainloopFwdSm90ILi2EN4cute5tupleIJNS5_1CILi1EEES8_S8_EEENS6_IJNS7_ILi192EEENS7_ILi144EEENS7_ILi96EEEEEELi96ENS_6half_tEfNS_4arch4Sm90ELb0ELb0ELb0ELb1ELb0ELb1ELb0ELb0ELb1ELb0ELb0ELb0EEENS1_21CollectiveEpilogueFwdINS6_IJSA_SC_SB_EEES9_SE_SG_Li384ELb1ELb0ELb0ELb0EEENS1_36VarlenDynamicPersistentTileSchedulerILi192ELi144ELi384ELi32ELb0ELb0ELb1ELb0ELb1ELb1EEEEEEEEEvNT_6ParamsE --------------------------
	.section	.text._ZN7cutlass13device_kernelIN5flash11enable_sm90INS1_16FlashAttnFwdSm90INS1_25CollectiveMainloopFwdSm90ILi2EN4cute5tupleIJNS5_1CILi1EEES8_S8_EEENS6_IJNS7_ILi192EEENS7_ILi144EEENS7_ILi96EEEEEELi96ENS_6half_tEfNS_4arch4Sm90ELb0ELb0ELb0ELb1ELb0ELb1ELb0ELb0ELb1ELb0ELb0ELb0EEENS1_21CollectiveEpilogueFwdINS6_IJSA_SC_SB_EEES9_SE_SG_Li384ELb1ELb0ELb0ELb0EEENS1_36VarlenDynamicPersistentTileSchedulerILi192ELi144ELi384ELi32ELb0ELb0ELb1ELb0ELb1ELb1EEEEEEEEEvNT_6ParamsE,"ax",@progbits
	.align	128
.text._ZN7cutlass13device_kernelIN5flash11enable_sm90INS1_16FlashAttnFwdSm90INS1_25CollectiveMainloopFwdSm90ILi2EN4cute5tupleIJNS5_1CILi1EEES8_S8_EEENS6_IJNS7_ILi192EEENS7_ILi144EEENS7_ILi96EEEEEELi96ENS_6half_tEfNS_4arch4Sm90ELb0ELb0ELb0ELb1ELb0ELb1ELb0ELb0ELb1ELb0ELb0ELb0EEENS1_21CollectiveEpilogueFwdINS6_IJSA_SC_SB_EEES9_SE_SG_Li384ELb1ELb0ELb0ELb0EEENS1_36VarlenDynamicPersistentTileSchedulerILi192ELi144ELi384ELi32ELb0ELb0ELb1ELb0ELb1ELb1EEEEEEEEEvNT_6ParamsE:
        .type           _ZN7cutlass13device_kernelIN5flash11enable_sm90INS1_16FlashAttnFwdSm90INS1_25CollectiveMainloopFwdSm90ILi2EN4cute5tupleIJNS5_1CILi1EEES8_S8_EEENS6_IJNS7_ILi192EEENS7_ILi144EEENS7_ILi96EEEEEELi96ENS_6half_tEfNS_4arch4Sm90ELb0ELb0ELb0ELb1ELb0ELb1ELb0ELb0ELb1ELb0ELb0ELb0EEENS1_21CollectiveEpilogueFwdINS6_IJSA_SC_SB_EEES9_SE_SG_Li384ELb1ELb0ELb0ELb0EEENS1_36VarlenDynamicPersistentTileSchedulerILi192ELi144ELi384ELi32ELb0ELb0ELb1ELb0ELb1ELb1EEEEEEEEEvNT_6ParamsE,@function
        .size           _ZN7cutlass13device_kernelIN5flash11enable_sm90INS1_16FlashAttnFwdSm90INS1_25CollectiveMainloopFwdSm90ILi2EN4cute5tupleIJNS5_1CILi1EEES8_S8_EEENS6_IJNS7_ILi192EEENS7_ILi144EEENS7_ILi96EEEEEELi96ENS_6half_tEfNS_4arch4Sm90ELb0ELb0ELb0ELb1ELb0ELb1ELb0ELb0ELb1ELb0ELb0ELb0EEENS1_21CollectiveEpilogueFwdINS6_IJSA_SC_SB_EEES9_SE_SG_Li384ELb1ELb0ELb0ELb0EEENS1_36VarlenDynamicPersistentTileSchedulerILi192ELi144ELi384ELi32ELb0ELb0ELb1ELb0ELb1ELb1EEEEEEEEEvNT_6ParamsE,(.L_x_12781 - _ZN7cutlass13device_kernelIN5flash11enable_sm90INS1_16FlashAttnFwdSm90INS1_25CollectiveMainloopFwdSm90ILi2EN4cute5tupleIJNS5_1CILi1EEES8_S8_EEENS6_IJNS7_ILi192EEENS7_ILi144EEENS7_ILi96EEEEEELi96ENS_6half_tEfNS_4arch4Sm90ELb0ELb0ELb0ELb1ELb0ELb1ELb0ELb0ELb1ELb0ELb0ELb0EEENS1_21CollectiveEpilogueFwdINS6_IJSA_SC_SB_EEES9_SE_SG_Li384ELb1ELb0ELb0ELb0EEENS1_36VarlenDynamicPersistentTileSchedulerILi192ELi144ELi384ELi32ELb0ELb0ELb1ELb0ELb1ELb1EEEEEEEEEvNT_6ParamsE)
        .other          _ZN7cutlass13device_kernelIN5flash11enable_sm90INS1_16FlashAttnFwdSm90INS1_25CollectiveMainloopFwdSm90ILi2EN4cute5tupleIJNS5_1CILi1EEES8_S8_EEENS6_IJNS7_ILi192EEENS7_ILi144EEENS7_ILi96EEEEEELi96ENS_6half_tEfNS_4arch4Sm90ELb0ELb0ELb0ELb1ELb0ELb1ELb0ELb0ELb1ELb0ELb0ELb0EEENS1_21CollectiveEpilogueFwdINS6_IJSA_SC_SB_EEES9_SE_SG_Li384ELb1ELb0ELb0ELb0EEENS1_36VarlenDynamicPersistentTileSchedulerILi192ELi144ELi384ELi32ELb0ELb0ELb1ELb0ELb1ELb1EEEEEEEEEvNT_6ParamsE,@"STO_CUDA_ENTRY STV_DEFAULT"
_ZN7cutlass13device_kernelIN5flash11enable_sm90INS1_16FlashAttnFwdSm90INS1_25CollectiveMainloopFwdSm90ILi2EN4cute5tupleIJNS5_1CILi1EEES8_S8_EEENS6_IJNS7_ILi192EEENS7_ILi144EEENS7_ILi96EEEEEELi96ENS_6half_tEfNS_4arch4Sm90ELb0ELb0ELb0ELb1ELb0ELb1ELb0ELb0ELb1ELb0ELb0ELb0EEENS1_21CollectiveEpilogueFwdINS6_IJSA_SC_SB_EEES9_SE_SG_Li384ELb1ELb0ELb0ELb0EEENS1_36VarlenDynamicPersistentTileSchedulerILi192ELi144ELi384ELi32ELb0ELb0ELb1ELb0ELb1ELb1EEEEEEEEEvNT_6ParamsE:
        /* <DEDUP_REMOVED lines=27> */
.L_x_8552:
[----:B------:R-:W-:Y:S05]  /*01b0*/  BSYNC B0 ;  /* 0x0000000000007941 */ /* 0x000fea0003800000 */
.L_x_8551:
        /* <DEDUP_REMOVED lines=41> */
.L_x_8553:
        /* <DEDUP_REMOVED lines=22> */
.L_x_8554:
        /* <DEDUP_REMOVED lines=18> */
.L_x_8555:
        /* <DEDUP_REMOVED lines=22> */
.L_x_8556:
        /* <DEDUP_REMOVED lines=22> */
.L_x_8557:
        /* <DEDUP_REMOVED lines=10> */
.L_x_8560:
[----:B------:R-:W-:-:S08]  /*0a30*/  NOP ;  /* 0x0000000000007918 */ /* 0x000fd00000000000 */
[----:B------:R-:W1:Y:S02]  /*0a40*/  USETMAXREG.TRY_ALLOC.CTAPOOL UP0, 0xa0 ;  /* 0x000000a0000079c8 */ /* 0x000e640008000600 */
[----:B-1----:R-:W-:-:S13]  /*0a50*/  PLOP3.LUT P0, PT, PT, PT, UP0, 0x80, 0x0 ;  /* 0x000000000000781c */ /* 0x002fda0003f0f008 */
[----:B------:R-:W-:Y:S05]  /*0a60*/  @!P0 BRA `(.L_x_8560) ;  /* 0xfffffffc00f08947 */ /* 0x000fea000383ffff */
[----:B------:R-:W2:Y:S01]  /*0a70*/  LDL.LU R0, [R1+0x28] ;  /* 0x0000280001007983 */ /* 0x000ea20000300800 */
[----:B0-----:R-:W0:Y:S01]  /*0a80*/  S2R R2, SR_TID.X ;  /* 0x0000000000027919 */ /* 0x001e220000002100 */
[----:B------:R-:W1:Y:S01]  /*0a90*/  S2UR UR5, SR_CgaCtaId ;  /* 0x00000000000579c3 */ /* 0x000e620000008800 */
[----:B------:R-:W-:Y:S01]  /*0aa0*/  UMOV UR4, 0x400 ;  /* 0x0000040000047882 */ /* 0x000fe20000000000 */
[----:B0-----:R-:W-:-:S06]  /*0ab0*/  SHF.R.U32.HI R2, RZ, 0x7, R2 ;  /* 0x00000007ff027819 */ /* 0x001fcc0000011602 */
[----:B------:R-:W-:Y:S06]  /*0ac0*/  BAR.ARV 0x8, 0x1a0 ;  /* 0x0206800000007b1d */ /* 0x000fec0000002000 */
[----:B------:R-:W-:-:S13]  /*0ad0*/  ISETP.NE.AND P0, PT, R2, 0x1, PT ;  /* 0x000000010200780c */ /* 0x000fda0003f05270 */
[----:B------:R-:W-:Y:S08]  /*0ae0*/  @!P0 BAR.ARV 0x9, 0x100 ;  /* 0x0244000000008b1d */ /* 0x000ff00000002000 */
[----:B------:R-:W-:Y:S01]  /*0af0*/  BAR.SYNC.DEFER_BLOCKING 0x5, 0x1a0 ;  /* 0x0146800000007b1d */ /* 0x000fe20000010000 */
[----:B-1----:R-:W-:-:S06]  /*0b00*/  ULEA UR4, UR5, UR4, 0x18 ;  /* 0x0000000405047291 */ /* 0x002fcc000f8ec03f */
[----:B------:R-:W-:Y:S01]  /*0b10*/  IMAD.U32 R18, RZ, RZ, UR4 ;  /* 0x00000004ff127e24 */ /* 0x000fe2000f8e00ff */
[----:B------:R-:W-:-:S04]  /*0b20*/  ULDC UR4, c[0x0][0xc14] ;  /* 0x0003050000047ab9 */ /* 0x000fc80000000800 */
[----:B------:R-:W0:Y:S01]  /*0b30*/  LDS.128 R104, [R18+0x31cd0] ;  /* 0x031cd00012687984 */ /* 0x000e220000000c00 */
[----:B------:R-:W-:Y:S06]  /*0b40*/  BAR.ARV 0x4, 0x1a0 ;  /* 0x0106800000007b1d */ /* 0x000fec0000002000 */
[----:B--2---:R-:W-:-:S04]  /*0b50*/  LOP3.LUT R0, R0, 0xffffffef, RZ, 0xc0, !PT ;  /* 0xffffffef00007812 */ /* 0x004fc800078ec0ff */
[----:B------:R-:W-:-:S05]  /*0b60*/  @P0 LOP3.LUT R0, R0, 0x10, RZ, 0xfc, !PT ;  /* 0x0000001000000812 */ /* 0x000fca00078efcff */
[----:B------:R3:W-:Y:S01]  /*0b70*/  STL [R1+0x28], R0 ;  /* 0x0000280001007387 */ /* 0x0007e20000100800 */
[----:B0-----:R-:W-:-:S13]  /*0b80*/  ISETP.GE.AND P0, PT, R107, UR4, PT ;  /* 0x000000046b007c0c */ /* 0x001fda000bf06270 */
[----:B---3--:R-:W-:Y:S05]  /*0b90*/  @P0 BRA `(.L_x_8561) ;  /* 0x000001a400100947 */ /* 0x008fea0003800000 */
[----:B------:R-:W2:Y:S01]  /*0ba0*/  LDL R2, [R1+0xa0] ;  /* 0x0000a00001027983 */ /* 0x000ea20000100800 */
[----:B------:R-:W-:Y:S01]  /*0bb0*/  IMAD.MOV.U32 R16, RZ, RZ, -0x2 ;  /* 0xfffffffeff107424 */ /* 0x000fe200078e00ff */
[----:B------:R-:W-:Y:S02]  /*0bc0*/  R2UR UR4, R18 ;  /* 0x00000000120472ca */ /* 0x000fe400000e0000 */
[----:B------:R-:W-:Y:S01]  /*0bd0*/  CS2R R148, SRZ ;  /* 0x0000000000947805 */ /* 0x000fe2000001ff00 */
[----:B------:R-:W0:Y:S10]  /*0be0*/  S2R R0, SR_TID.X ;  /* 0x0000000000007919 */ /* 0x000e340000002100 */
[----:B------:R-:W-:Y:S01]  /*0bf0*/  UIADD3 UR4, UR4, 0xda00, URZ ;  /* 0x0000da0004047890 */ /* 0x000fe2000fffe03f */
[----:B0-----:R-:W-:-:S05]  /*0c00*/  VIADD R21, R0, 0xffffff80 ;  /* 0xffffff8000157836 */ /* 0x001fca0000000000 */
[----:B------:R-:W-:Y:S02]  /*0c10*/  SHF.R.S32.HI R0, RZ, 0x1f, R21 ;  /* 0x0000001fff007819 */ /* 0x000fe40000011415 */
[-C--:B------:R-:W-:Y:S02]  /*0c20*/  LEA.HI R12, R21, R21.reuse, RZ, 0x1 ;  /* 0x00000015150c7211 */ /* 0x080fe400078f08ff */
[CC--:B------:R-:W-:Y:S02]  /*0c30*/  LEA.HI R3, R0.reuse, R21.reuse, RZ, 0x4 ;  /* 0x0000001500037211 */ /* 0x0c0fe400078f20ff */
[----:B------:R-:W-:Y:S02]  /*0c40*/  LEA.HI R5, R0, R21, RZ, 0x5 ;  /* 0x0000001500057211 */ /* 0x000fe400078f28ff */
[----:B------:R-:W-:Y:S02]  /*0c50*/  LOP3.LUT R4, R3, 0xfffffff0, RZ, 0xc0, !PT ;  /* 0xfffffff003047812 */ /* 0x000fe400078ec0ff */
[----:B------:R-:W-:-:S02]  /*0c60*/  SHF.R.S32.HI R145, RZ, 0x1, R12 ;  /* 0x00000001ff917819 */ /* 0x000fc4000001140c */
[----:B------:R-:W-:Y:S01]  /*0c70*/  SHF.R.S32.HI R9, RZ, 0x5, R5 ;  /* 0x00000005ff097819 */ /* 0x000fe20000011405 */
[----:B------:R-:W-:Y:S01]  /*0c80*/  IMAD.IADD R4, R21, 0x1, -R4 ;  /* 0x0000000115047824 */ /* 0x000fe200078e0a04 */
[----:B------:R-:W-:-:S03]  /*0c90*/  SHF.R.S32.HI R6, RZ, 0x4, R3 ;  /* 0x00000004ff067819 */ /* 0x000fc60000011403 */
[--C-:B------:R-:W-:Y:S01]  /*0ca0*/  IMAD R17, R9, 0x10, R4.reuse ;  /* 0x0000001009117824 */ /* 0x100fe200078e0204 */
[----:B------:R-:W-:Y:S02]  /*0cb0*/  SHF.R.S32.HI R5, RZ, 0x1f, R4 ;  /* 0x0000001fff057819 */ /* 0x000fe40000011404 */
[----:B------:R-:W-:-:S04]  /*0cc0*/  LEA.HI R3, R3, R6, RZ, 0x1 ;  /* 0x0000000603037211 */ /* 0x000fc800078f08ff */
[----:B------:R-:W-:-:S05]  /*0cd0*/  LOP3.LUT R3, R3, 0x1ffffffe, RZ, 0xc0, !PT ;  /* 0x1ffffffe03037812 */ /* 0x000fca00078ec0ff */
[----:B------:R-:W-:Y:S01]  /*0ce0*/  IMAD.IADD R3, R6, 0x1, -R3 ;  /* 0x0000000106037824 */ /* 0x000fe200078e0a03 */
[----:B--2---:R-:W-:Y:S02]  /*0cf0*/  R2UR UR5, R2 ;  /* 0x00000000020572ca */ /* 0x004fe400000e0000 */
[----:B------:R-:W-:-:S04]  /*0d00*/  LEA.HI R2, R0, R21, RZ, 0x7 ;  /* 0x0000001500027211 */ /* 0x000fc800078f38ff */
[----:B------:R-:W-:Y:S02]  /*0d10*/  LOP3.LUT R7, R2, 0xffffff80, RZ, 0xc0, !PT ;  /* 0xffffff8002077812 */ /* 0x000fe400078ec0ff */
[----:B------:R-:W-:-:S03]  /*0d20*/  SHF.R.S32.HI R19, RZ, 0x7, R2 ;  /* 0x00000007ff137819 */ /* 0x000fc60000011402 */
[----:B------:R-:W-:Y:S01]  /*0d30*/  IMAD.IADD R24, R21, 0x1, -R7 ;  /* 0x0000000115187824 */ /* 0x000fe200078e0a07 */
[C---:B------:R-:W-:Y:S01]  /*0d40*/  LEA.HI R7, R12.reuse, R145, RZ, 0x1 ;  /* 0x000000910c077211 */ /* 0x040fe200078f08ff */
[----:B------:R-:W-:Y:S01]  /*0d50*/  IMAD.HI R2, R19, 0x55555556, RZ ;  /* 0x5555555613027827 */ /* 0x000fe200078e02ff */
[----:B------:R-:W-:Y:S01]  /*0d60*/  LOP3.LUT R12, R12, 0xfffffffe, RZ, 0xc0, !PT ;  /* 0xfffffffe0c0c7812 */ /* 0x000fe200078ec0ff */
[----:B------:R-:W-:Y:S01]  /*0d70*/  ULOP3.LUT UR5, UR5, 0x1, URZ, 0xfc, !UPT ;  /* 0x0000000105057892 */ /* 0x000fe2000f8efc3f */
[----:B------:R-:W-:Y:S02]  /*0d80*/  SHF.R.S32.HI R10, RZ, 0x1f, R24 ;  /* 0x0000001fff0a7819 */ /* 0x000fe40000011418 */
[----:B------:R-:W-:Y:S01]  /*0d90*/  LOP3.LUT R14, R7, 0x7fffffe, RZ, 0xc0, !PT ;  /* 0x07fffffe070e7812 */ /* 0x000fe200078ec0ff */
[----:B------:R-:W-:Y:S01]  /*0da0*/  IMAD.IADD R20, R21, 0x1, -R12 ;  /* 0x0000000115147824 */ /* 0x000fe200078e0a0c */
[----:B------:R-:W-:Y:S02]  /*0db0*/  LEA.HI R11, R10, R24, RZ, 0x2 ;  /* 0x000000180a0b7211 */ /* 0x000fe400078f10ff */
[-C--:B------:R-:W-:Y:S01]  /*0dc0*/  LEA.HI R7, R5, R4.reuse, RZ, 0x3 ;  /* 0x0000000405077211 */ /* 0x080fe200078f18ff */
[----:B------:R-:W-:Y:S01]  /*0dd0*/  IMAD.IADD R13, R145, 0x1, -R14 ;  /* 0x00000001910d7824 */ /* 0x000fe200078e0a0e */
[----:B------:R-:W-:Y:S01]  /*0de0*/  LEA.HI R5, R5, R4, RZ, 0x2 ;  /* 0x0000000405057211 */ /* 0x000fe200078f10ff */
[----:B------:R-:W-:Y:S01]  /*0df0*/  IMAD.SHL.U32 R146, R20, 0x8, RZ ;  /* 0x0000000814927824 */ /* 0x000fe200078e00ff */
[----:B------:R-:W-:Y:S01]  /*0e00*/  LOP3.LUT R15, R11, 0x7ffffffc, RZ, 0xc0, !PT ;  /* 0x7ffffffc0b0f7812 */ /* 0x000fe200078ec0ff */
[----:B------:R-:W-:Y:S01]  /*0e10*/  IMAD.SHL.U32 R8, R7, 0x10, RZ ;  /* 0x0000001007087824 */ /* 0x000fe200078e00ff */
[----:B------:R-:W-:Y:S01]  /*0e20*/  LOP3.LUT R7, R5, 0x7fffffc, RZ, 0xc0, !PT ;  /* 0x07fffffc05077812 */ /* 0x000fe200078ec0ff */
[----:B------:R-:W-:Y:S01]  /*0e30*/  IMAD R13, R6, 0x8, R13 ;  /* 0x00000008060d7824 */ /* 0x000fe200078e020d */
[----:B------:R-:W-:Y:S01]  /*0e40*/  SHF.R.S32.HI R5, RZ, 0x2, R5 ;  /* 0x00000002ff057819 */ /* 0x000fe20000011405 */
[----:B------:R-:W-:Y:S01]  /*0e50*/  IMAD.IADD R15, R24, 0x1, -R15 ;  /* 0x00000001180f7824 */ /* 0x000fe200078e0a0f */
[----:B------:R-:W-:Y:S01]  /*0e60*/  LOP3.LUT R8, R8, 0x7fffff80, RZ, 0xc0, !PT ;  /* 0x7fffff8008087812 */ /* 0x000fe200078ec0ff */
[----:B------:R-:W-:Y:S01]  /*0e70*/  IMAD.IADD R7, R4, 0x1, -R7 ;  /* 0x0000000104077824 */ /* 0x000fe200078e0a07 */
[--C-:B------:R-:W-:Y:S01]  /*0e80*/  SHF.R.S32.HI R6, RZ, 0x2, R11.reuse ;  /* 0x00000002ff067819 */ /* 0x100fe2000001140b */
[----:B------:R-:W-:Y:S01]  /*0e90*/  IMAD R4, R15, R16, 0x90 ;  /* 0x000000900f047424 */ /* 0x000fe200078e0210 */
[----:B------:R-:W-:Y:S01]  /*0ea0*/  SHF.R.S32.HI R11, RZ, 0x1f, R11 ;  /* 0x0000001fff0b7819 */ /* 0x000fe2000001140b */
[----:B------:R-:W-:Y:S01]  /*0eb0*/  IMAD R8, R9, 0x100, R8 ;  /* 0x0000010009087824 */ /* 0x000fe200078e0208 */
[C---:B------:R-:W-:Y:S01]  /*0ec0*/  IADD3 R12, R146.reuse, 0x10, RZ ;  /* 0x00000010920c7810 */ /* 0x040fe20007ffe0ff */
[----:B------:R-:W-:Y:S01]  /*0ed0*/  IMAD.SHL.U32 R5, R5, 0x40, RZ ;  /* 0x0000004005057824 */ /* 0x000fe200078e00ff */
[----:B------:R0:W-:Y:S01]  /*0ee0*/  STL [R1+0x90], R4 ;  /* 0x0000900401007387 */ /* 0x0001e20000100800 */
[----:B------:R-:W-:Y:S01]  /*0ef0*/  IMAD R7, R7, 0x10, R8 ;  /* 0x0000001007077824 */ /* 0x000fe200078e0208 */
[----:B------:R-:W-:Y:S01]  /*0f00*/  LEA.HI R11, R11, R6, RZ, 0x3 ;  /* 0x000000060b0b7211 */ /* 0x000fe200078f18ff */
[----:B------:R-:W-:Y:S01]  /*0f10*/  VIADD R9, R146, 0x20 ;  /* 0x0000002092097836 */ /* 0x000fe20000000000 */
[----:B------:R-:W-:Y:S01]  /*0f20*/  LOP3.LUT R5, R5, 0x40, RZ, 0xc0, !PT ;  /* 0x0000004005057812 */ /* 0x000fe200078ec0ff */
[----:B------:R-:W-:Y:S01]  /*0f30*/  IMAD.SHL.U32 R14, R13, 0x20, RZ ;  /* 0x000000200d0e7824 */ /* 0x000fe200078e00ff */
[----:B------:R-:W-:-:S02]  /*0f40*/  LOP3.LUT R11, R11, 0xfffffff8, RZ, 0xc0, !PT ;  /* 0xfffffff80b0b7812 */ /* 0x000fc400078ec0ff */
[----:B------:R-:W-:Y:S02]  /*0f50*/  LEA.HI R10, R10, R24, RZ, 0x5 ;  /* 0x000000180a0a7211 */ /* 0x000fe400078f28ff */
[----:B0-----:R-:W-:Y:S01]  /*0f60*/  LEA.HI R4, R0, R21, RZ, 0x2 ;  /* 0x0000001500047211 */ /* 0x001fe200078f10ff */
[----:B------:R-:W-:Y:S01]  /*0f70*/  IMAD.SHL.U32 R0, R3, 0x8, RZ ;  /* 0x0000000803007824 */ /* 0x000fe200078e00ff */
[----:B------:R-:W-:Y:S01]  /*0f80*/  LEA.HI R2, R2, R2, RZ, 0x1 ;  /* 0x0000000202027211 */ /* 0x000fe200078f08ff */
[----:B------:R-:W-:Y:S01]  /*0f90*/  IMAD.IADD R11, R6, 0x1, -R11 ;  /* 0x00000001060b7824 */ /* 0x000fe200078e0a0b */
[----:B------:R-:W-:Y:S01]  /*0fa0*/  SHF.R.S32.HI R22, RZ, 0x2, R4 ;  /* 0x00000002ff167819 */ /* 0x000fe20000011404 */
[----:B------:R-:W-:Y:S01]  /*0fb0*/  IMAD.U32 R3, R17, 0x20, R0 ;  /* 0x0000002011037824 */ /* 0x000fe200078e0000 */
[----:B------:R-:W-:Y:S01]  /*0fc0*/  SHF.R.S32.HI R8, RZ, 0x1f, R4 ;  /* 0x0000001fff087819 */ /* 0x000fe20000011404 */
[----:B------:R-:W-:Y:S01]  /*0fd0*/  IMAD R2, R2, -0x3, R19 ;  /* 0xfffffffd02027824 */ /* 0x000fe200078e0213 */
[----:B------:R-:W-:Y:S01]  /*0fe0*/  LOP3.LUT R0, R5, 0x8, R0, 0xf8, !PT ;  /* 0x0000000805007812 */ /* 0x000fe200078ef800 */
[----:B------:R-:W-:Y:S01]  /*0ff0*/  STL [R1+0x60], R22 ;  /* 0x0000601601007387 */ /* 0x000fe20000100800 */
[----:B------:R-:W-:Y:S01]  /*1000*/  LEA.HI R8, R8, R22, RZ, 0x2 ;  /* 0x0000001608087211 */ /* 0x000fe200078f10ff */
[----:B------:R-:W-:Y:S01]  /*1010*/  IMAD.MOV.U32 R19, RZ, RZ, RZ ;  /* 0x000000ffff137224 */ /* 0x000fe200078e00ff */
[----:B------:R-:W-:Y:S01]  /*1020*/  SHF.R.U32.HI R5, RZ, 0x3, R5 ;  /* 0x00000003ff057819 */ /* 0x000fe20000011605 */
[----:B------:R0:W-:Y:S01]  /*1030*/  STL [R1+0x98], R3 ;  /* 0x0000980301007387 */ /* 0x0001e20000100800 */
[----:B------:R-:W-:-:S02]  /*1040*/  LOP3.LUT R8, R8, 0xfffffffc, RZ, 0xc0, !PT ;  /* 0xfffffffc08087812 */ /* 0x000fc400078ec0ff */
[----:B------:R-:W-:Y:S01]  /*1050*/  LOP3.LUT R0, R0, R5, RZ, 0x3c, !PT ;  /* 0x0000000500007212 */ /* 0x000fe200078e3cff */
[----:B------:R1:W-:Y:S01]  /*1060*/  STL [R1+0x30], R12 ;  /* 0x0000300c01007387 */ /* 0x0003e20000100800 */
[----:B------:R-:W-:Y:S02]  /*1070*/  SHF.R.S32.HI R10, RZ, 0x5, R10 ;  /* 0x00000005ff0a7819 */ /* 0x000fe4000001140a */
[----:B------:R-:W-:Y:S01]  /*1080*/  SHF.R.S32.HI R5, RZ, 0x1f, R12 ;  /* 0x0000001fff057819 */ /* 0x000fe2000001140c */
[----:B------:R2:W-:Y:S01]  /*1090*/  STL [R1+0x34], R9 ;  /* 0x0000340901007387 */ /* 0x0005e20000100800 */
[----:B------:R-:W-:Y:S01]  /*10a0*/  IMAD.IADD R7, R0, 0x1, R7 ;  /* 0x0000000100077824 */ /* 0x000fe200078e0207 */
[----:B------:R-:W-:Y:S01]  /*10b0*/  LOP3.LUT R4, R4, 0x1ffffffc, RZ, 0xc0, !PT ;  /* 0x1ffffffc04047812 */ /* 0x000fe200078ec0ff */
[----:B0-----:R-:W-:Y:S01]  /*10c0*/  IMAD.IADD R3, R22, 0x1, -R8 ;  /* 0x0000000116037824 */ /* 0x001fe200078e0a08 */
[----:B------:R-:W-:Y:S01]  /*10d0*/  SHF.R.S32.HI R8, RZ, 0x1f, R9 ;  /* 0x0000001fff087819 */ /* 0x000fe20000011409 */
[----:B------:R-:W-:Y:S01]  /*10e0*/  IMAD R11, R10, 0x10, R11 ;  /* 0x000000100a0b7824 */ /* 0x000fe200078e020b */
[-C--:B------:R-:W-:Y:S01]  /*10f0*/  LEA.HI R6, R5, R12.reuse, RZ, 0x3 ;  /* 0x0000000c05067211 */ /* 0x080fe200078f18ff */
[----:B------:R-:W-:Y:S01]  /*1100*/  IMAD.IADD R4, R21, 0x1, -R4 ;  /* 0x0000000115047824 */ /* 0x000fe200078e0a04 */
[----:B------:R0:W-:Y:S01]  /*1110*/  STL [R1+0x78], R3 ;  /* 0x0000780301007387 */ /* 0x0001e20000100800 */
[----:B------:R-:W-:Y:S01]  /*1120*/  LEA.HI R5, R5, R12, RZ, 0x5 ;  /* 0x0000000c05057211 */ /* 0x000fe200078f28ff */
[----:B------:R-:W-:Y:S01]  /*1130*/  IMAD R0, R2, 0x40, R11 ;  /* 0x0000004002007824 */ /* 0x000fe200078e020b */
[CC--:B-1----:R-:W-:Y:S01]  /*1140*/  LEA.HI R12, R8.reuse, R9.reuse, RZ, 0x5 ;  /* 0x00000009080c7211 */ /* 0x0c2fe200078f28ff */
[----:B------:R-:W-:Y:S01]  /*1150*/  STL [R1+0x3c], R14 ;  /* 0x00003c0e01007387 */ /* 0x000fe20000100800 */
[----:B--2---:R-:W-:Y:S01]  /*1160*/  LEA.HI R9, R8, R9, RZ, 0x3 ;  /* 0x0000000908097211 */ /* 0x004fe200078f18ff */
[----:B------:R-:W-:Y:S01]  /*1170*/  IMAD R144, R7, 0x2, R18 ;  /* 0x0000000207907824 */ /* 0x000fe200078e0212 */
[----:B------:R-:W-:-:S02]  /*1180*/  SHF.R.S32.HI R8, RZ, 0x5, R12 ;  /* 0x00000005ff087819 */ /* 0x000fc4000001140c */
[----:B------:R-:W-:Y:S01]  /*1190*/  SHF.R.S32.HI R5, RZ, 0x5, R5 ;  /* 0x00000005ff057819 */ /* 0x000fe20000011405 */
[----:B0-----:R-:W-:Y:S02]  /*11a0*/  IMAD.SHL.U32 R3, R3, 0x40, RZ ;  /* 0x0000004003037824 */ /* 0x001fe400078e00ff */
[--C-:B------:R-:W-:Y:S02]  /*11b0*/  IMAD R13, R8, 0x1800, R14.reuse ;  /* 0x00001800080d7824 */ /* 0x100fe400078e020e */
[----:B------:R-:W-:Y:S01]  /*11c0*/  IMAD R5, R5, 0x1800, R14 ;  /* 0x0000180005057824 */ /* 0x000fe200078e020e */
[----:B------:R-:W-:-:S04]  /*11d0*/  LOP3.LUT R16, R3, 0xc0, RZ, 0xc0, !PT ;  /* 0x000000c003107812 */ /* 0x000fc800078ec0ff */
[----:B------:R-:W-:Y:S01]  /*11e0*/  SHF.R.U32.HI R15, RZ, 0x3, R16 ;  /* 0x00000003ff0f7819 */ /* 0x000fe20000011610 */
[----:B------:R-:W-:Y:S01]  /*11f0*/  STL [R1+0x2c], R16 ;  /* 0x00002c1001007387 */ /* 0x000fe20000100800 */
[C---:B------:R-:W-:Y:S02]  /*1200*/  LOP3.LUT R3, R16.reuse, 0x18, R6, 0xf8, !PT ;  /* 0x0000001810037812 */ /* 0x040fe400078ef806 */
[C---:B------:R-:W-:Y:S01]  /*1210*/  LOP3.LUT R12, R16.reuse, 0x18, R9, 0xf8, !PT ;  /* 0x00000018100c7812 */ /* 0x040fe200078ef809 */
[----:B------:R-:W-:Y:S01]  /*1220*/  STL [R1+0x38], R15 ;  /* 0x0000380f01007387 */ /* 0x000fe20000100800 */
[-C--:B------:R-:W-:Y:S01]  /*1230*/  LOP3.LUT R8, R3, R15.reuse, RZ, 0x3c, !PT ;  /* 0x0000000f03087212 */ /* 0x080fe200078e3cff */
[----:B------:R-:W-:Y:S01]  /*1240*/  IMAD.U32 R3, RZ, RZ, UR4 ;  /* 0x00000004ff037e24 */ /* 0x000fe2000f8e00ff */
[----:B------:R-:W-:Y:S01]  /*1250*/  LOP3.LUT R2, R16, 0x18, R146, 0xf8, !PT ;  /* 0x0000001810027812 */ /* 0x000fe200078ef892 */
[----:B------:R0:W-:Y:S01]  /*1260*/  STL [R1+0x94], R0 ;  /* 0x0000940001007387 */ /* 0x0001e20000100800 */
[-C--:B------:R-:W-:Y:S01]  /*1270*/  LOP3.LUT R12, R12, R15.reuse, RZ, 0x3c, !PT ;  /* 0x0000000f0c0c7212 */ /* 0x080fe200078e3cff */
[----:B------:R-:W-:Y:S01]  /*1280*/  IMAD.IADD R5, R5, 0x1, R8 ;  /* 0x0000000105057824 */ /* 0x000fe200078e0208 */
[----:B------:R-:W-:Y:S01]  /*1290*/  LOP3.LUT R2, R2, R15, RZ, 0x3c, !PT ;  /* 0x0000000f02027212 */ /* 0x000fe200078e3cff */
[----:B------:R-:W-:Y:S02]  /*12a0*/  STL [R1+0x70], RZ ;  /* 0x000070ff01007387 */ /* 0x000fe40000100800 */
[----:B------:R-:W-:-:S02]  /*12b0*/  IMAD.IADD R12, R13, 0x1, R12 ;  /* 0x000000010d0c7824 */ /* 0x000fc400078e020c */
[----:B------:R-:W-:Y:S02]  /*12c0*/  IMAD.IADD R2, R14, 0x1, R2 ;  /* 0x000000010e027824 */ /* 0x000fe400078e0202 */
[----:B0-----:R-:W-:-:S05]  /*12d0*/  IMAD.U32 R0, RZ, RZ, UR5 ;  /* 0x00000005ff007e24 */ /* 0x001fca000f8e00ff */
[----:B------:R0:W-:Y:S04]  /*12e0*/  STL [R1+0x44], R0 ;  /* 0x0000440001007387 */ /* 0x0001e80000100800 */
[----:B------:R-:W-:Y:S04]  /*12f0*/  STL [R1+0x40], RZ ;  /* 0x000040ff01007387 */ /* 0x000fe80000100800 */
[----:B------:R1:W-:Y:S01]  /*1300*/  STL [R1+0x9c], R3 ;  /* 0x00009c0301007387 */ /* 0x0003e20000100800 */
[----:B0-----:R-:W-:Y:S02]  /*1310*/  SHF.R.S32.HI R0, RZ, 0x1f, R145 ;  /* 0x0000001fff007819 */ /* 0x001fe40000011491 */
[----:B------:R-:W-:Y:S01]  /*1320*/  LOP3.LUT R0, R16, 0x8, R146, 0xf8, !PT ;  /* 0x0000000810007812 */ /* 0x000fe200078ef892 */
[----:B------:R-:W-:-:S03]  /*1330*/  IMAD.SHL.U32 R16, R20, 0x4, RZ ;  /* 0x0000000414107824 */ /* 0x000fc600078e00ff */
[----:B------:R-:W-:Y:S01]  /*1340*/  LOP3.LUT R0, R0, R15, RZ, 0x3c, !PT ;  /* 0x0000000f00007212 */ /* 0x000fe200078e3cff */
[----:B-1----:R-:W-:Y:S01]  /*1350*/  IMAD.SHL.U32 R3, R4, 0x8, RZ ;  /* 0x0000000804037824 */ /* 0x002fe200078e00ff */
[----:B------:R-:W-:-:S03]  /*1360*/  SHF.R.S32.HI R4, RZ, 0x3, R6 ;  /* 0x00000003ff047819 */ /* 0x000fc60000011406 */
[----:B------:R-:W-:Y:S01]  /*1370*/  IMAD.IADD R0, R14, 0x1, R0 ;  /* 0x000000010e007824 */ /* 0x000fe200078e0200 */
[----:B------:R0:W-:Y:S04]  /*1380*/  STL [R1+0x54], R3 ;  /* 0x0000540301007387 */ /* 0x0001e80000100800 */
[----:B------:R1:W-:Y:S01]  /*1390*/  STL [R1+0x8c], R4 ;  /* 0x00008c0401007387 */ /* 0x0003e20000100800 */
[----:B0-----:R-:W-:Y:S02]  /*13a0*/  SHF.R.S32.HI R3, RZ, 0x3, R9 ;  /* 0x00000003ff037819 */ /* 0x001fe40000011409 */
[----:B-1----:R-:W-:-:S03]  /*13b0*/  LEA R4, R5, UR4, 0x1 ;  /* 0x0000000405047c11 */ /* 0x002fc6000f8e08ff */
[----:B------:R0:W-:Y:S04]  /*13c0*/  STL [R1+0x88], R3 ;  /* 0x0000880301007387 */ /* 0x0001e80000100800 */
[----:B------:R1:W-:Y:S04]  /*13d0*/  STL [R1+0x58], R0 ;  /* 0x0000580001007387 */ /* 0x0003e80000100800 */
[----:B------:R2:W-:Y:S01]  /*13e0*/  STL [R1+0x80], R4 ;  /* 0x0000800401007387 */ /* 0x0005e20000100800 */
[----:B0-----:R-:W-:Y:S02]  /*13f0*/  LEA R3, R12, UR4, 0x1 ;  /* 0x000000040c037c11 */ /* 0x001fe4000f8e08ff */
[----:B-1----:R-:W-:-:S03]  /*1400*/  LEA R0, R2, UR4, 0x1 ;  /* 0x0000000402007c11 */ /* 0x002fc6000f8e08ff */
[----:B------:R2:W-:Y:S04]  /*1410*/  STL [R1+0x7c], R3 ;  /* 0x00007c0301007387 */ /* 0x0005e80000100800 */
[----:B------:R2:W-:Y:S02]  /*1420*/  STL [R1+0x84], R0 ;  /* 0x0000840001007387 */ /* 0x0005e40000100800 */
.L_x_8701:
[----:B0-2---:R-:W0:Y:S02]  /*1430*/  LDC.64 R2, c[0x0][0xc60] ;  /* 0x00031800ff027b82 */ /* 0x005e240000000a00 */
[----:B0-----:R-:W-:-:S05]  /*1440*/  IMAD.WIDE R2, R107, 0x4, R2 ;  /* 0x000000046b027825 */ /* 0x001fca00078e0202 */
[----:B-1---5:R0:W2:Y:S01]  /*1450*/  LDG.E R10, desc[UR60][R2.64] ;  /* 0x0000003c020a7981 */ /* 0x0220a2000c1e1900 */
[----:B------:R-:W-:Y:S05]  /*1460*/  YIELD ;  /* 0x0000000000007946 */ /* 0x000fea0003800000 */
[----:B------:R-:W-:Y:S01]  /*1470*/  ULDC.64 UR4, c[0x0][0xa28] ;  /* 0x00028a0000047ab9 */ /* 0x000fe20000000a00 */
[----:B------:R-:W-:Y:S01]  /*1480*/  ULDC.64 UR8, c[0x0][0xa18] ;  /* 0x0002860000087ab9 */ /* 0x000fe20000000a00 */
[----:B------:R-:W-:Y:S01]  /*1490*/  ISETP.NE.U32.AND P1, PT, RZ, UR4, PT ;  /* 0x00000004ff007c0c */ /* 0x000fe2000bf25070 */
[----:B------:R-:W-:Y:S01]  /*14a0*/  ULDC.64 UR6, c[0x0][0xa08] ;  /* 0x0002820000067ab9 */ /* 0x000fe20000000a00 */
[----:B0-----:R-:W-:Y:S01]  /*14b0*/  IMAD.MOV.U32 R3, RZ, RZ, RZ ;  /* 0x000000ffff037224 */ /* 0x001fe200078e00ff */
[----:B------:R-:W-:Y:S01]  /*14c0*/  ISETP.NE.U32.AND P0, PT, RZ, UR6, PT ;  /* 0x00000006ff007c0c */ /* 0x000fe2000bf05070 */
[----:B------:R-:W-:Y:S01]  /*14d0*/  IMAD.MOV.U32 R27, RZ, RZ, RZ ;  /* 0x000000ffff1b7224 */ /* 0x000fe200078e00ff */
[----:B------:R-:W-:-:S02]  /*14e0*/  ISETP.NE.AND.EX P1, PT, RZ, UR5, PT, P1 ;  /* 0x00000005ff007c0c */ /* 0x000fc4000bf25310 */
[----:B------:R-:W-:Y:S02]  /*14f0*/  ISETP.NE.AND.EX P0, PT, RZ, UR7, PT, P0 ;  /* 0x00000007ff007c0c */ /* 0x000fe4000bf05300 */
[----:B--2---:R-:W-:Y:S01]  /*1500*/  SHF.R.S32.HI R0, RZ, 0x1f, R10 ;  /* 0x0000001fff007819 */ /* 0x004fe2000001140a */
[----:B------:R-:W-:-:S08]  /*1510*/  IMAD.SHL.U32 R26, R10, 0x4, RZ ;  /* 0x000000040a1a7824 */ /* 0x000fd000078e00ff */
[C---:B---3--:R-:W-:Y:S01]  /*1520*/  @P1 LEA R4, P2, R10.reuse, UR4, 0x2 ;  /* 0x000000040a041c11 */ /* 0x048fe2000f8410ff */
[----:B------:R0:W-:Y:S01]  /*1530*/  STL [R1+0x68], R10 ;  /* 0x0000680a01007387 */ /* 0x0001e20000100800 */
[C-C-:B------:R-:W-:Y:S02]  /*1540*/  SHF.L.U64.HI R28, R10.reuse, 0x2, R0.reuse ;  /* 0x000000020a1c7819 */ /* 0x140fe40000010200 */
[----:B------:R-:W-:Y:S02]  /*1550*/  @P1 LEA.HI.X R5, R10, UR5, R0, 0x2, P2 ;  /* 0x000000050a051c11 */ /* 0x000fe400090f1400 */
[----:B------:R-:W-:Y:S01]  /*1560*/  ISETP.NE.U32.AND P2, PT, RZ, UR8, PT ;  /* 0x00000008ff007c0c */ /* 0x000fe2000bf45070 */
[----:B------:R-:W-:Y:S01]  /*1570*/  ULDC UR4, c[0x0][0x288] ;  /* 0x0000a20000047ab9 */ /* 0x000fe20000000800 */
[----:B------:R-:W-:Y:S01]  /*1580*/  IADD3 R8, P3, R26, UR6, RZ ;  /* 0x000000061a087c10 */ /* 0x000fe2000ff7e0ff */
[----:B------:R0:W5:Y:S01]  /*1590*/  @P1 LDG.E R3, desc[UR60][R4.64] ;  /* 0x0000003c04031981 */ /* 0x000162000c1e1900 */
[----:B------:R-:W-:-:S02]  /*15a0*/  ISETP.NE.AND.EX P2, PT, RZ, UR9, PT, P2 ;  /* 0x00000009ff007c0c */ /* 0x000fc4000bf45320 */
[----:B------:R-:W-:Y:S01]  /*15b0*/  MOV R107, UR4 ;  /* 0x00000004006b7c02 */ /* 0x000fe20008000f00 */
[----:B------:R-:W-:Y:S01]  /*15c0*/  ULDC.64 UR4, c[0x0][0x3f8] ;  /* 0x0000fe0000047ab9 */ /* 0x000fe20000000a00 */
[----:B------:R-:W-:-:S05]  /*15d0*/  IADD3.X R9, R28, UR7, RZ, P3, !PT ;  /* 0x000000071c097c10 */ /* 0x000fca0009ffe4ff */
[----:B------:R0:W5:Y:S04]  /*15e0*/  @P0 LDG.E R27, desc[UR60][R8.64] ;  /* 0x0000003c081b0981 */ /* 0x000168000c1e1900 */
        /* <DEDUP_REMOVED lines=23> */
.L_x_8562:
[----:B------:R-:W-:Y:S01]  /*1760*/  ULDC.64 UR4, c[0x0][0xa20] ;  /* 0x0002880000047ab9 */ /* 0x000fe20000000a00 */
[----:B------:R0:W-:Y:S01]  /*1770*/  STL [R1+0x74], R105 ;  /* 0x0000746901007387 */ /* 0x0001e20000100800 */
[----:B------:R-:W-:-:S03]  /*1780*/  ISETP.NE.U32.AND P1, PT, RZ, UR4, PT ;  /* 0x00000004ff007c0c */ /* 0x000fc6000bf25070 */
[----:B------:R0:W-:Y:S01]  /*1790*/  STL [R1+0x6c], R106 ;  /* 0x00006c6a01007387 */ /* 0x0001e20000100800 */
[----:B------:R-:W-:-:S13]  /*17a0*/  ISETP.NE.AND.EX P1, PT, RZ, UR5, PT, P1 ;  /* 0x00000005ff007c0c */ /* 0x000fda000bf25310 */
[----:B0-----:R-:W-:Y:S05]  /*17b0*/  @!P1 BRA `(.L_x_8563) ;  /* 0x0000000000109947 */ /* 0x001fea0003800000 */
[----:B------:R-:W-:-:S04]  /*17c0*/  IADD3 R4, P0, R26, UR4, RZ ;  /* 0x000000041a047c10 */ /* 0x000fc8000ff1e0ff */
[----:B------:R-:W-:-:S05]  /*17d0*/  IADD3.X R5, R28, UR5, RZ, P0, !PT ;  /* 0x000000051c057c10 */ /* 0x000fca00087fe4ff */
[----:B------:R0:W5:Y:S01]  /*17e0*/  LDG.E R24, desc[UR60][R4.64] ;  /* 0x0000003c04187981 */ /* 0x000162000c1e1900 */
[----:B------:R-:W-:Y:S05]  /*17f0*/  BRA `(.L_x_8564) ;  /* 0x0000000000107947 */ /* 0x000fea0003800000 */
.L_x_8563:
[----:B------:R-:W-:Y:S05]  /*1800*/  @!P0 BRA `(.L_x_8564) ;  /* 0x00000000000c8947 */ /* 0x000fea0003800000 */
[----:B------:R-:W2:Y:S04]  /*1810*/  LDG.E R5, desc[UR60][R8.64] ;  /* 0x0000003c08057981 */ /* 0x000ea8000c1e1900 */
[----:B------:R-:W2:Y:S02]  /*1820*/  LDG.E R24, desc[UR60][R8.64+0x4] ;  /* 0x0000043c08187981 */ /* 0x000ea4000c1e1900 */
[----:B--2---:R-:W-:-:S07]  /*1830*/  IMAD.IADD R24, R24, 0x1, -R5 ;  /* 0x0000000118187824 */ /* 0x004fce00078e0a05 */
.L_x_8564:
[----:B------:R-:W-:Y:S02]  /*1840*/  ULDC.64 UR4, c[0x0][0xa10] ;  /* 0x0002840000047ab9 */ /* 0x000fe40000000a00 */
[----:B------:R-:W-:-:S04]  /*1850*/  ISETP.NE.U32.AND P0, PT, RZ, UR4, PT ;  /* 0x00000004ff007c0c */ /* 0x000fc8000bf05070 */
[----:B------:R-:W-:Y:S01]  /*1860*/  ISETP.NE.AND.EX P0, PT, RZ, UR5, PT, P0 ;  /* 0x00000005ff007c0c */ /* 0x000fe2000bf05300 */
[----:B-----5:R-:W-:Y:S01]  /*1870*/  IMAD.IADD R11, R24, 0x1, -R3 ;  /* 0x00000001180b7824 */ /* 0x020fe200078e0a03 */
[----:B------:R-:W-:-:S11]  /*1880*/  ULDC.64 UR4, c[0x0][0xa30] ;  /* 0x00028c0000047ab9 */ /* 0x000fd60000000a00 */
[----:B0-----:R-:W0:Y:S02]  /*1890*/  @P0 LDC.64 R4, c[0x0][0xa10] ;  /* 0x00028400ff040b82 */ /* 0x001e240000000a00 */
[----:B0-----:R-:W-:-:S05]  /*18a0*/  @P0 IMAD.WIDE R4, R25, 0x4, R4 ;  /* 0x0000000419040825 */ /* 0x001fca00078e0204 */
[----:B------:R-:W2:Y:S04]  /*18b0*/  @P0 LDG.E R0, desc[UR60][R4.64] ;  /* 0x0000003c04000981 */ /* 0x000ea8000c1e1900 */
[----:B------:R-:W2:Y:S01]  /*18c0*/  @P0 LDG.E R9, desc[UR60][R4.64+0x4] ;  /* 0x0000043c04090981 */ /* 0x000ea2000c1e1900 */
[----:B------:R-:W-:Y:S01]  /*18d0*/  IMAD.MOV R78, RZ, RZ, -R11 ;  /* 0x000000ffff4e7224 */ /* 0x000fe200078e0a0b */
[----:B------:R-:W-:Y:S01]  /*18e0*/  ISETP.NE.U32.AND P1, PT, RZ, UR4, PT ;  /* 0x00000004ff007c0c */ /* 0x000fe2000bf25070 */
[----:B------:R-:W-:-:S03]  /*18f0*/  IMAD.MOV.U32 R102, RZ, RZ, R24 ;  /* 0x000000ffff667224 */ /* 0x000fc600078e0018 */
[----:B------:R-:W-:Y:S02]  /*1900*/  VIMNMX R78, RZ, R78, !PT ;  /* 0x0000004eff4e7248 */ /* 0x000fe40007fe0100 */
[----:B------:R-:W-:-:S13]  /*1910*/  ISETP.NE.AND.EX P1, PT, RZ, UR5, PT, P1 ;  /* 0x00000005ff007c0c */ /* 0x000fda000bf25310 */
[----:B------:R-:W-:-:S04]  /*1920*/  @P1 IADD3 R6, P2, R26, UR4, RZ ;  /* 0x000000041a061c10 */ /* 0x000fc8000ff5e0ff */
[----:B------:R-:W-:-:S05]  /*1930*/  @P1 IADD3.X R7, R28, UR5, RZ, P2, !PT ;  /* 0x000000051c071c10 */ /* 0x000fca00097fe4ff */
[----:B------:R0:W5:Y:S01]  /*1940*/  @P1 LDG.E R102, desc[UR60][R6.64] ;  /* 0x0000003c06661981 */ /* 0x000162000c1e1900 */
[----:B--2---:R-:W-:-:S04]  /*1950*/  @P0 IMAD.IADD R2, R9, 0x1, -R0 ;  /* 0x0000000109020824 */ /* 0x004fc800078e0a00 */
        /* <DEDUP_REMOVED lines=8> */
[----:B------:R-:W-:-:S05]  /*19e0*/  IMAD.WIDE.U32 R78, R78, 0x38e38e39, RZ ;  /* 0x38e38e394e4e7825 */ /* 0x000fca00078e00ff */
[----:B------:R-:W-:-:S05]  /*19f0*/  SHF.R.U32.HI R78, RZ, 0x5, R79 ;  /* 0x00000005ff4e7819 */ /* 0x000fca000001164f */
[----:B------:R-:W-:Y:S02]  /*1a00*/  IMAD.MOV.U32 R22, RZ, RZ, R78 ;  /* 0x000000ffff167224 */ /* 0x000fe400078e004e */
        /* <DEDUP_REMOVED lines=27> */
.L_x_8567:
[----:B------:R-:W-:Y:S05]  /*1bc0*/  BSYNC B6 ;  /* 0x0000000000067941 */ /* 0x000fea0003800000 */
.L_x_8566:
        /* <DEDUP_REMOVED lines=20> */
.L_x_8569:
[----:B------:R-:W-:Y:S05]  /*1d10*/  BSYNC B6 ;  /* 0x0000000000067941 */ /* 0x000fea0003800000 */
.L_x_8568:
[----:B------:R-:W-:Y:S01]  /*1d20*/  ULDC.64 UR4, c[0x0][0x9f8] ;  /* 0x00027e0000047ab9 */ /* 0x000fe20000000a00 */
[----:B------:R-:W2:Y:S01]  /*1d30*/  LDL R33, [R1+0x30] ;  /* 0x0000300001217983 */ /* 0x000ea20000100800 */
[----:B------:R-:W-:Y:S01]  /*1d40*/  ISETP.NE.U32.AND P0, PT, RZ, UR4, PT ;  /* 0x00000004ff007c0c */ /* 0x000fe2000bf05070 */
[----:B------:R-:W0:Y:S01]  /*1d50*/  LDC R0, c[0x0][0x428] ;  /* 0x00010a00ff007b82 */ /* 0x000e220000000800 */
[----:B------:R-:W-:Y:S01]  /*1d60*/  IMAD.IADD R74, R27, 0x1, R24 ;  /* 0x000000011b4a7824 */ /* 0x000fe200078e0218 */
[----:B------:R-:W1:Y:S01]  /*1d70*/  S2R R20, SR_TID.X ;  /* 0x0000000000147919 */ /* 0x000e620000002100 */
[----:B------:R-:W-:Y:S01]  /*1d80*/  ISETP.NE.AND.EX P0, PT, RZ, UR5, PT, P0 ;  /* 0x00000005ff007c0c */ /* 0x000fe2000bf05300 */
[----:B------:R-:W-:Y:S01]  /*1d90*/  ULDC.64 UR6, c[0x0][0xa08] ;  /* 0x0002820000067ab9 */ /* 0x000fe20000000a00 */
[----:B------:R-:W3:Y:S04]  /*1da0*/  LDL R14, [R1+0x34] ;  /* 0x00003400010e7983 */ /* 0x000ee80000100800 */
[----:B------:R-:W4:Y:S04]  /*1db0*/  LDL R38, [R1+0x3c] ;  /* 0x00003c0001267983 */ /* 0x000f280000100800 */
[----:B------:R-:W4:Y:S01]  /*1dc0*/  LDL R37, [R1+0x38] ;  /* 0x0000380001257983 */ /* 0x000f220000100800 */
[----:B------:R-:W-:Y:S01]  /*1dd0*/  SHF.R.S32.HI R147, RZ, 0x1f, R146 ;  /* 0x0000001fff937819 */ /* 0x000fe20000011492 */
[----:B------:R-:W1:Y:S01]  /*1de0*/  LDC.64 R66, c[0x0][0x3e8] ;  /* 0x0000fa00ff427b82 */ /* 0x000e620000000a00 */
[----:B------:R-:W-:-:S04]  /*1df0*/  @P0 IADD3 R4, P1, R26, UR4, RZ ;  /* 0x000000041a040c10 */ /* 0x000fc8000ff3e0ff */
[----:B------:R-:W-:Y:S01]  /*1e00*/  @P0 IADD3.X R5, R28, UR5, RZ, P1, !PT ;  /* 0x000000051c050c10 */ /* 0x000fe20008ffe4ff */
[----:B------:R-:W-:Y:S02]  /*1e10*/  ULDC.64 UR4, c[0x0][0x2f8] ;  /* 0x0000be0000047ab9 */ /* 0x000fe40000000a00 */
[----:B------:R-:W1:Y:S02]  /*1e20*/  LDC.64 R28, c[0x0][0x2f0] ;  /* 0x0000bc00ff1c7b82 */ /* 0x000e640000000a00 */
[----:B------:R1:W2:Y:S01]  /*1e30*/  @P0 LDG.E R25, desc[UR60][R4.64] ;  /* 0x0000003c04190981 */ /* 0x0002a2000c1e1900 */
[----:B0-----:R-:W-:Y:S02]  /*1e40*/  ISETP.NE.AND P0, PT, R0, 0x1, PT ;  /* 0x000000010000780c */ /* 0x001fe40003f05270 */
[----:B------:R-:W-:Y:S02]  /*1e50*/  SHF.R.S32.HI R9, RZ, 0x1f, R74 ;  /* 0x0000001fff097819 */ /* 0x000fe4000001144a */
[----:B------:R-:W-:Y:S01]  /*1e60*/  SHF.R.S32.HI R32, RZ, 0x1f, R145 ;  /* 0x0000001fff207819 */ /* 0x000fe20000011491 */
[----:B------:R-:W0:Y:S01]  /*1e70*/  LDC R13, c[0x0][0x3d4] ;  /* 0x0000f500ff0d7b82 */ /* 0x000e220000000800 */
[----:B-1----:R-:W-:-:S02]  /*1e80*/  SHF.R.U32.HI R34, RZ, 0x7, R20 ;  /* 0x00000007ff227819 */ /* 0x002fc40000011614 */
[----:B------:R-:W4:Y:S04]  /*1e90*/  LDL R20, [R1+0x2c] ;  /* 0x00002c0001147983 */ /* 0x000f280000100800 */
[----:B------:R-:W4:Y:S01]  /*1ea0*/  LDL.LU R35, [R1+0x28] ;  /* 0x0000280001237983 */ /* 0x000f220000300800 */
[----:B------:R-:W1:Y:S03]  /*1eb0*/  @P0 LDC R3, c[0x0][0x42c] ;  /* 0x00010b00ff030b82 */ /* 0x000e660000000800 */
[----:B------:R-:W4:Y:S01]  /*1ec0*/  LDL R36, [R1+0x78] ;  /* 0x0000780001247983 */ /* 0x000f220000100800 */
[----:B------:R-:W-:-:S04]  /*1ed0*/  IMAD.WIDE.U32 R4, R74, R28, RZ ;  /* 0x0000001c4a047225 */ /* 0x000fc800078e00ff */
[----:B------:R-:W0:Y:S01]  /*1ee0*/  @P0 LDC R7, c[0x0][0x430] ;  /* 0x00010c00ff070b82 */ /* 0x000e220000000800 */
[----:B------:R-:W-:-:S07]  /*1ef0*/  ISETP.NE.AND P6, PT, R34, 0x1, PT ;  /* 0x000000012200780c */ /* 0x000fce0003fc5270 */
[----:B------:R-:W0:Y:S01]  /*1f00*/  LDC.64 R72, c[0x0][0x3d8] ;  /* 0x0000f600ff487b82 */ /* 0x000e220000000a00 */
[----:B-1----:R-:W-:-:S04]  /*1f10*/  @P0 IMAD.HI.U32 R0, R106, R3, RZ ;  /* 0x000000036a000227 */ /* 0x002fc800078e00ff */
[----:B------:R-:W-:Y:S01]  /*1f20*/  IMAD R3, R9, R28, RZ ;  /* 0x0000001c09037224 */ /* 0x000fe200078e02ff */
[----:B0-----:R-:W-:-:S03]  /*1f30*/  @P0 SHF.R.U32.HI R106, RZ, R7, R0 ;  /* 0x00000007ff6a0219 */ /* 0x001fc60000011600 */
[----:B------:R-:W-:Y:S01]  /*1f40*/  IMAD R3, R74, R29, R3 ;  /* 0x0000001d4a037224 */ /* 0x000fe200078e0203 */
[----:B------:R-:W-:Y:S02]  /*1f50*/  ISETP.NE.U32.AND P0, PT, RZ, UR6, PT ;  /* 0x00000006ff007c0c */ /* 0x000fe4000bf05070 */
[----:B------:R-:W-:Y:S01]  /*1f60*/  SHF.R.S32.HI R6, RZ, 0x1f, R106 ;  /* 0x0000001fff067819 */ /* 0x000fe2000001146a */
[----:B------:R-:W-:Y:S01]  /*1f70*/  IMAD.IADD R5, R5, 0x1, R3 ;  /* 0x0000000105057824 */ /* 0x000fe200078e0203 */
[----:B------:R-:W-:-:S03]  /*1f80*/  ISETP.NE.AND.EX P0, PT, RZ, UR7, PT, P0 ;  /* 0x00000007ff007c0c */ /* 0x000fc6000bf05300 */
[----:B------:R-:W-:Y:S02]  /*1f90*/  IMAD R3, R6, UR4, RZ ;  /* 0x0000000406037c24 */ /* 0x000fe4000f8e02ff */
[----:B------:R-:W-:-:S04]  /*1fa0*/  IMAD.WIDE.U32 R4, R106, UR4, R4 ;  /* 0x000000046a047c25 */ /* 0x000fc8000f8e0004 */
[----:B------:R-:W-:Y:S01]  /*1fb0*/  IMAD R3, R106, UR5, R3 ;  /* 0x000000056a037c24 */ /* 0x000fe2000f8e0203 */
[----:B------:R-:W-:-:S03]  /*1fc0*/  ULDC.64 UR4, c[0x0][0x300] ;  /* 0x0000c00000047ab9 */ /* 0x000fc60000000a00 */
[----:B------:R-:W-:Y:S01]  /*1fd0*/  IMAD.IADD R5, R5, 0x1, R3 ;  /* 0x0000000105057824 */ /* 0x000fe200078e0203 */
[----:B------:R-:W-:Y:S01]  /*1fe0*/  SHF.R.S32.HI R17, RZ, 0x1f, R16 ;  /* 0x0000001fff117819 */ /* 0x000fe20000011410 */
[----:B------:R-:W-:-:S04]  /*1ff0*/  IMAD.WIDE.U32 R30, R145, R66, R146 ;  /* 0x00000042911e7225 */ /* 0x000fc800078e0092 */
[----:B------:R-:W-:-:S04]  /*2000*/  IMAD.WIDE.U32 R64, R145, R66, R16 ;  /* 0x0000004291407225 */ /* 0x000fc800078e0010 */
[----:B------:R-:W-:-:S04]  /*2010*/  IMAD.WIDE.U32 R68, R145, R72, R146 ;  /* 0x0000004891447225 */ /* 0x000fc800078e0092 */
[----:B------:R-:W-:-:S04]  /*2020*/  IMAD.WIDE.U32 R70, R145, R72, R16 ;  /* 0x0000004891467225 */ /* 0x000fc800078e0010 */
[----:B------:R-:W-:Y:S02]  /*2030*/  VIADD R77, R146, 0x50 ;  /* 0x00000050924d7836 */ /* 0x000fe40000000000 */
[----:B------:R-:W-:Y:S02]  /*2040*/  IMAD.SHL.U32 R104, R13, 0x2, RZ ;  /* 0x000000020d687824 */ /* 0x000fe400078e00ff */
[----:B------:R-:W-:Y:S02]  /*2050*/  IMAD R89, R29, 0x90, RZ ;  /* 0x000000901d597824 */ /* 0x000fe400078e02ff */
[----:B------:R-:W-:Y:S02]  /*2060*/  IMAD R95, R73, 0x90, RZ ;  /* 0x00000090495f7824 */ /* 0x000fe400078e02ff */
[----:B------:R-:W-:Y:S01]  /*2070*/  VIADD R109, R34, 0x8 ;  /* 0x00000008226d7836 */ /* 0x000fe20000000000 */
[----:B--2---:R-:W-:-:S04]  /*2080*/  SHF.R.S32.HI R0, RZ, 0x1f, R25 ;  /* 0x0000001fff007819 */ /* 0x004fc80000011419 */
[----:B------:R-:W-:Y:S02]  /*2090*/  SEL R11, R0, RZ, !P0 ;  /* 0x000000ff000b7207 */ /* 0x000fe40004000000 */
[----:B------:R-:W-:-:S03]  /*20a0*/  SEL R21, R25, RZ, !P0 ;  /* 0x000000ff19157207 */ /* 0x000fc60004000000 */
[----:B------:R-:W-:Y:S02]  /*20b0*/  IMAD R0, R11, UR4, RZ ;  /* 0x000000040b007c24 */ /* 0x000fe4000f8e02ff */
[----:B------:R-:W-:-:S04]  /*20c0*/  IMAD.WIDE.U32 R24, R21, UR4, R4 ;  /* 0x0000000415187c25 */ /* 0x000fc8000f8e0004 */
[----:B------:R-:W-:Y:S01]  /*20d0*/  IMAD R3, R21, UR5, R0 ;  /* 0x0000000515037c24 */ /* 0x000fe2000f8e0200 */
[----:B------:R-:W-:Y:S05]  /*20e0*/  @!P6 WARPSYNC.ALL ;  /* 0x000000000000e948 */ /* 0x000fea0003800000 */
[----:B------:R-:W-:Y:S01]  /*20f0*/  ULDC.64 UR4, c[0x0][0x320] ;  /* 0x0000c80000047ab9 */ /* 0x000fe20000000a00 */
[----:B------:R-:W-:Y:S01]  /*2100*/  IMAD R0, R32, R28, RZ ;  /* 0x0000001c20007224 */ /* 0x000fe200078e02ff */
[----:B------:R-:W-:Y:S01]  /*2110*/  @!P6 BAR.SYNC.DEFER_BLOCKING 0x9, 0x100 ;  /* 0x024400000000eb1d */ /* 0x000fe20000010000 */
[----:B------:R-:W-:Y:S02]  /*2120*/  IMAD R5, R6, UR4, RZ ;  /* 0x0000000406057c24 */ /* 0x000fe4000f8e02ff */
[----:B------:R-:W-:-:S03]  /*2130*/  IMAD.WIDE.U32 R26, R106, UR4, R146 ;  /* 0x000000046a1a7c25 */ /* 0x000fc6000f8e0092 */
[----:B------:R-:W-:Y:S01]  /*2140*/  ULDC UR4, c[0x0][0x2e4] ;  /* 0x0000b90000047ab9 */ /* 0x000fe20000000800 */
[----:B---3--:R-:W-:Y:S01]  /*2150*/  ISETP.GE.AND P2, PT, R14, R13, PT ;  /* 0x0000000d0e00720c */ /* 0x008fe20003f46270 */
[----:B------:R-:W-:Y:S01]  /*2160*/  ULDC.64 UR6, c[0x0][0x328] ;  /* 0x0000ca0000067ab9 */ /* 0x000fe20000000a00 */
[----:B------:R-:W-:Y:S01]  /*2170*/  ISETP.GE.AND P1, PT, R33, UR4, PT ;  /* 0x0000000421007c0c */ /* 0x000fe2000bf26270 */
[----:B------:R-:W-:Y:S02]  /*2180*/  IMAD R7, R106, UR5, R5 ;  /* 0x000000056a077c24 */ /* 0x000fe4000f8e0205 */
[C---:B------:R-:W-:Y:S01]  /*2190*/  IMAD.WIDE.U32 R4, R145.reuse, R28, R146 ;  /* 0x0000001c91047225 */ /* 0x040fe200078e0092 */
[----:B------:R-:W-:Y:S02]  /*21a0*/  SEL R6, RZ, 0xffffffff, P1 ;  /* 0xffffffffff067807 */ /* 0x000fe40000800000 */
[----:B------:R-:W-:Y:S01]  /*21b0*/  ISETP.GE.AND P0, PT, R146, UR4, PT ;  /* 0x0000000492007c0c */ /* 0x000fe2000bf06270 */
[----:B------:R-:W-:Y:S01]  /*21c0*/  IMAD R85, R145, R29, R0 ;  /* 0x0000001d91557224 */ /* 0x000fe200078e0200 */
[----:B------:R-:W-:Y:S01]  /*21d0*/  IADD3 R88, P1, R24, R4, RZ ;  /* 0x0000000418587210 */ /* 0x000fe20007f3e0ff */
[----:B------:R-:W-:Y:S01]  /*21e0*/  IMAD.IADD R0, R25, 0x1, R3 ;  /* 0x0000000119007824 */ /* 0x000fe200078e0203 */
[----:B------:R-:W-:Y:S01]  /*21f0*/  SEL R3, RZ, 0x1, P0 ;  /* 0x00000001ff037807 */ /* 0x000fe20000000000 */
[----:B------:R-:W-:-:S03]  /*2200*/  IMAD.SHL.U32 R6, R6, 0x2, RZ ;  /* 0x0000000206067824 */ /* 0x000fc600078e00ff */
[----:B------:R-:W-:Y:S02]  /*2210*/  IADD3.X R85, R0, R5, R85, P1, !PT ;  /* 0x0000000500557210 */ /* 0x000fe40000ffe455 */
[----:B------:R-:W-:Y:S01]  /*2220*/  LOP3.LUT R5, R6, 0x2, R3, 0xe2, !PT ;  /* 0x0000000206057812 */ /* 0x000fe200078ee203 */
[----:B------:R-:W-:Y:S01]  /*2230*/  VIADD R3, R146, 0x30 ;  /* 0x0000003092037836 */ /* 0x000fe20000000000 */
[----:B------:R-:W-:Y:S01]  /*2240*/  ISETP.GE.AND P0, PT, R14, UR4, PT ;  /* 0x000000040e007c0c */ /* 0x000fe2000bf06270 */
[----:B------:R-:W-:Y:S02]  /*2250*/  IMAD R6, R32, R66, RZ ;  /* 0x0000004220067224 */ /* 0x000fe400078e02ff */
[----:B------:R-:W-:Y:S01]  /*2260*/  VIADD R4, R146, 0x40 ;  /* 0x0000004092047836 */ /* 0x000fe20000000000 */
[----:B------:R-:W-:Y:S01]  /*2270*/  ISETP.GE.AND P1, PT, R3, UR4, PT ;  /* 0x0000000403007c0c */ /* 0x000fe2000bf26270 */
[----:B------:R-:W-:Y:S01]  /*2280*/  IMAD R15, R145, R67, R6 ;  /* 0x00000043910f7224 */ /* 0x000fe200078e0206 */
[----:B------:R-:W-:Y:S01]  /*2290*/  SEL R6, RZ, 0x4, P0 ;  /* 0x00000004ff067807 */ /* 0x000fe20000000000 */
[----:B------:R-:W-:Y:S01]  /*22a0*/  IMAD.IADD R27, R27, 0x1, R7 ;  /* 0x000000011b1b7824 */ /* 0x000fe200078e0207 */
[----:B------:R-:W-:-:S02]  /*22b0*/  SEL R7, RZ, 0x8, P1 ;  /* 0x00000008ff077807 */ /* 0x000fc40000800000 */
[----:B------:R-:W-:Y:S02]  /*22c0*/  ISETP.GE.AND P0, PT, R4, UR4, PT ;  /* 0x0000000404007c0c */ /* 0x000fe4000bf06270 */
[----:B------:R-:W-:Y:S02]  /*22d0*/  LOP3.LUT R5, R7, R5, R6, 0xfe, !PT ;  /* 0x0000000507057212 */ /* 0x000fe400078efe06 */
[----:B------:R-:W-:Y:S02]  /*22e0*/  SEL R10, RZ, 0x10, P0 ;  /* 0x00000010ff0a7807 */ /* 0x000fe40000000000 */
[-C--:B------:R-:W-:Y:S02]  /*22f0*/  ISETP.GE.AND P0, PT, R146, R13.reuse, PT ;  /* 0x0000000d9200720c */ /* 0x080fe40003f06270 */
[----:B------:R-:W-:Y:S01]  /*2300*/  ISETP.GE.AND P1, PT, R33, R13, PT ;  /* 0x0000000d2100720c */ /* 0x000fe20003f26270 */
[----:B------:R-:W-:Y:S01]  /*2310*/  IMAD R6, R32, R72, RZ ;  /* 0x0000004820067224 */ /* 0x000fe200078e02ff */
[----:B------:R-:W-:-:S02]  /*2320*/  LOP3.LUT R10, R5, R10, RZ, 0xfc, !PT ;  /* 0x0000000a050a7212 */ /* 0x000fc400078efcff */
[C---:B------:R-:W-:Y:S02]  /*2330*/  SEL R5, R13.reuse, RZ, P0 ;  /* 0x000000ff0d057207 */ /* 0x040fe40000000000 */
[----:B------:R-:W-:Y:S01]  /*2340*/  SEL R8, R13, RZ, P2 ;  /* 0x000000ff0d087207 */ /* 0x000fe20001000000 */
[----:B------:R-:W-:Y:S01]  /*2350*/  IMAD.IADD R31, R31, 0x1, R15 ;  /* 0x000000011f1f7824 */ /* 0x000fe200078e020f */
[----:B------:R-:W-:Y:S01]  /*2360*/  SEL R7, R13, RZ, P1 ;  /* 0x000000ff0d077207 */ /* 0x000fe20000800000 */
[----:B------:R-:W-:Y:S01]  /*2370*/  IMAD.IADD R65, R15, 0x1, R65 ;  /* 0x000000010f417824 */ /* 0x000fe200078e0241 */
[----:B----4-:R-:W-:Y:S01]  /*2380*/  LOP3.LUT P3, RZ, R36, 0x2, RZ, 0xc0, !PT ;  /* 0x0000000224ff7812 */ /* 0x010fe2000786c0ff */
[----:B------:R-:W-:Y:S01]  /*2390*/  IMAD R15, R145, R73, R6 ;  /* 0x00000049910f7224 */ /* 0x000fe200078e0206 */
[----:B------:R-:W-:Y:S01]  /*23a0*/  LOP3.LUT R35, R35, 0xfffffffe, RZ, 0xc0, !PT ;  /* 0xfffffffe23237812 */ /* 0x000fe200078ec0ff */
[----:B------:R-:W-:Y:S02]  /*23b0*/  IMAD.IADD R6, R146, 0x1, R5 ;  /* 0x0000000192067824 */ /* 0x000fe400078e0205 */
[----:B------:R-:W-:-:S02]  /*23c0*/  IMAD R11, R11, UR6, RZ ;  /* 0x000000060b0b7c24 */ /* 0x000fc4000f8e02ff */
[----:B------:R-:W-:Y:S02]  /*23d0*/  IMAD.IADD R14, R14, 0x1, R8 ;  /* 0x000000010e0e7824 */ /* 0x000fe400078e0208 */
[----:B------:R-:W-:Y:S01]  /*23e0*/  IMAD.IADD R12, R33, 0x1, R7 ;  /* 0x00000001210c7824 */ /* 0x000fe200078e0207 */
[----:B------:R-:W-:Y:S01]  /*23f0*/  @P2 LOP3.LUT R35, R35, 0x1, RZ, 0xfc, !PT ;  /* 0x0000000123232812 */ /* 0x000fe200078efcff */
[C---:B------:R-:W-:Y:S01]  /*2400*/  IMAD R11, R21.reuse, UR7, R11 ;  /* 0x00000007150b7c24 */ /* 0x040fe2000f8e020b */
[----:B------:R-:W-:Y:S01]  /*2410*/  SHF.R.S32.HI R7, RZ, 0x1f, R6 ;  /* 0x0000001fff077819 */ /* 0x000fe20000011406 */
[----:B------:R-:W-:Y:S01]  /*2420*/  IMAD.WIDE.U32 R26, R21, UR6, R26 ;  /* 0x00000006151a7c25 */ /* 0x000fe2000f8e001a */
[----:B------:R-:W-:Y:S02]  /*2430*/  IADD3 R69, R69, R15, RZ ;  /* 0x0000000f45457210 */ /* 0x000fe40007ffe0ff */
[----:B------:R-:W-:Y:S01]  /*2440*/  SHF.R.S32.HI R21, RZ, 0x1f, R14 ;  /* 0x0000001fff157819 */ /* 0x000fe2000001140e */
[----:B------:R-:W-:Y:S01]  /*2450*/  IMAD.IADD R71, R15, 0x1, R71 ;  /* 0x000000010f477824 */ /* 0x000fe200078e0247 */
[----:B------:R-:W-:-:S02]  /*2460*/  SHF.R.S32.HI R15, RZ, 0x1f, R12 ;  /* 0x0000001fff0f7819 */ /* 0x000fc4000001140c */
[----:B------:R-:W-:Y:S02]  /*2470*/  LOP3.LUT R35, R35, 0xfffffffd, RZ, 0xc0, !PT ;  /* 0xfffffffd23237812 */ /* 0x000fe400078ec0ff */
[CC--:B------:R-:W-:Y:S02]  /*2480*/  LEA.HI R5, R7.reuse, R6.reuse, RZ, 0x3 ;  /* 0x0000000607057211 */ /* 0x0c0fe400078f18ff */
[----:B------:R-:W-:Y:S02]  /*2490*/  LEA.HI R8, R7, R6, RZ, 0x5 ;  /* 0x0000000607087211 */ /* 0x000fe400078f28ff */
[----:B------:R-:W-:Y:S02]  /*24a0*/  LEA.HI R7, R21, R14, RZ, 0x3 ;  /* 0x0000000e15077211 */ /* 0x000fe400078f18ff */
[----:B------:R-:W-:Y:S02]  /*24b0*/  LEA.HI R6, R15, R12, RZ, 0x3 ;  /* 0x0000000c0f067211 */ /* 0x000fe400078f18ff */
[----:B------:R-:W-:-:S02]  /*24c0*/  LEA.HI R14, R21, R14, RZ, 0x5 ;  /* 0x0000000e150e7211 */ /* 0x000fc400078f28ff */
[----:B------:R-:W-:Y:S02]  /*24d0*/  LEA.HI R15, R15, R12, RZ, 0x5 ;  /* 0x0000000c0f0f7211 */ /* 0x000fe400078f28ff */
[----:B------:R-:W-:Y:S02]  /*24e0*/  @P3 LOP3.LUT R35, R35, 0x2, RZ, 0xfc, !PT ;  /* 0x0000000223233812 */ /* 0x000fe400078efcff */
[----:B------:R-:W-:Y:S02]  /*24f0*/  SHF.R.S32.HI R21, RZ, 0x5, R14 ;  /* 0x00000005ff157819 */ /* 0x000fe4000001140e */
[----:B------:R-:W-:Y:S01]  /*2500*/  SHF.R.S32.HI R12, RZ, 0x5, R8 ;  /* 0x00000005ff0c7819 */ /* 0x000fe20000011408 */
[----:B------:R0:W-:Y:S01]  /*2510*/  STL [R1+0x28], R35 ;  /* 0x0000282301007387 */ /* 0x0001e20000100800 */
[----:B------:R-:W-:Y:S02]  /*2520*/  SHF.R.S32.HI R15, RZ, 0x5, R15 ;  /* 0x00000005ff0f7819 */ /* 0x000fe4000001140f */
[----:B------:R-:W-:-:S02]  /*2530*/  LOP3.LUT R14, R20, 0x18, R6, 0xf8, !PT ;  /* 0x00000018140e7812 */ /* 0x000fc400078ef806 */
[----:B-----5:R-:W-:Y:S02]  /*2540*/  SHF.R.S32.HI R33, RZ, 0x1f, R102 ;  /* 0x0000001fff217819 */ /* 0x020fe40000011466 */
[----:B------:R-:W-:Y:S02]  /*2550*/  LOP3.LUT R8, R20, 0x18, R5, 0xf8, !PT ;  /* 0x0000001814087812 */ /* 0x000fe400078ef805 */
[----:B------:R-:W-:Y:S01]  /*2560*/  IADD3 R74, P2, R145, R74, RZ ;  /* 0x0000004a914a7210 */ /* 0x000fe20007f5e0ff */
[----:B------:R-:W-:Y:S01]  /*2570*/  IMAD R15, R15, 0x1200, R38 ;  /* 0x000012000f0f7824 */ /* 0x000fe200078e0226 */
[-C--:B------:R-:W-:Y:S02]  /*2580*/  LOP3.LUT R14, R14, R37.reuse, RZ, 0x3c, !PT ;  /* 0x000000250e0e7212 */ /* 0x080fe400078e3cff */
[----:B------:R-:W-:Y:S01]  /*2590*/  LOP3.LUT R101, R8, R37, RZ, 0x3c, !PT ;  /* 0x0000002508657212 */ /* 0x000fe200078e3cff */
[----:B------:R-:W-:Y:S02]  /*25a0*/  IMAD R8, R33, R66, RZ ;  /* 0x0000004221087224 */ /* 0x000fe400078e02ff */
[----:B------:R-:W-:Y:S01]  /*25b0*/  IMAD.X R75, R32, 0x1, R9, P2 ;  /* 0x00000001204b7824 */ /* 0x000fe200010e0609 */
[----:B------:R-:W-:Y:S01]  /*25c0*/  ISETP.GE.AND P2, PT, R77, UR4, PT ;  /* 0x000000044d007c0c */ /* 0x000fe2000bf46270 */
[----:B------:R-:W-:-:S02]  /*25d0*/  IMAD.IADD R100, R15, 0x1, R14 ;  /* 0x000000010f647824 */ /* 0x000fc400078e020e */
[C---:B------:R-:W-:Y:S02]  /*25e0*/  IMAD R81, R102.reuse, R67, R8 ;  /* 0x0000004366517224 */ /* 0x040fe400078e0208 */
[----:B------:R-:W-:Y:S02]  /*25f0*/  IMAD R15, R67, 0x90, RZ ;  /* 0x00000090430f7824 */ /* 0x000fe400078e02ff */
[----:B------:R-:W-:Y:S01]  /*2600*/  IMAD.WIDE.U32 R30, R102, R66, R30 ;  /* 0x00000042661e7225 */ /* 0x000fe200078e001e */
[----:B------:R-:W-:-:S03]  /*2610*/  LOP3.LUT R20, R20, 0x18, R7, 0xf8, !PT ;  /* 0x0000001814147812 */ /* 0x000fc600078ef807 */
[----:B------:R-:W-:Y:S01]  /*2620*/  IMAD.WIDE.U32 R64, R102, R66, R64 ;  /* 0x0000004266407225 */ /* 0x000fe200078e0040 */
[----:B------:R-:W-:-:S03]  /*2630*/  SEL R13, RZ, 0x20, P2 ;  /* 0x00000020ff0d7807 */ /* 0x000fc60001000000 */
[----:B------:R-:W-:-:S04]  /*2640*/  IMAD.WIDE.U32 R66, R66, 0x90, RZ ;  /* 0x0000009042427825 */ /* 0x000fc800078e00ff */
[-C--:B------:R-:W-:Y:S01]  /*2650*/  IMAD R33, R33, R72.reuse, RZ ;  /* 0x0000004821217224 */ /* 0x080fe200078e02ff */
[----:B------:R-:W-:Y:S01]  /*2660*/  LOP3.LUT R20, R20, R37, RZ, 0x3c, !PT ;  /* 0x0000002514147212 */ /* 0x000fe200078e3cff */
[----:B------:R-:W-:Y:S02]  /*2670*/  IMAD R12, R12, 0x1200, R38 ;  /* 0x000012000c0c7824 */ /* 0x000fe400078e0226 */
[----:B------:R-:W-:Y:S01]  /*2680*/  IMAD.IADD R94, R67, 0x1, R15 ;  /* 0x00000001435e7824 */ /* 0x000fe200078e020f */
[----:B------:R-:W-:Y:S01]  /*2690*/  LOP3.LUT R15, R10, R13, RZ, 0xfc, !PT ;  /* 0x0000000d0a0f7212 */ /* 0x000fe200078efcff */
[C---:B------:R-:W-:Y:S01]  /*26a0*/  IMAD R33, R102.reuse, R73, R33 ;  /* 0x0000004966217224 */ /* 0x040fe200078e0221 */
[----:B------:R-:W-:Y:S01]  /*26b0*/  LOP3.LUT R76, R5, 0xfffffff8, RZ, 0xc0, !PT ;  /* 0xfffffff8054c7812 */ /* 0x000fe200078ec0ff */
[-C--:B------:R-:W-:Y:S01]  /*26c0*/  IMAD.WIDE.U32 R68, R102, R72.reuse, R68 ;  /* 0x0000004866447225 */ /* 0x080fe200078e0044 */
[----:B------:R-:W-:Y:S02]  /*26d0*/  LOP3.LUT R8, R6, 0xfffffff8, RZ, 0xc0, !PT ;  /* 0xfffffff806087812 */ /* 0x000fe400078ec0ff */
[----:B------:R-:W-:Y:S01]  /*26e0*/  LOP3.LUT R9, R7, 0xfffffff8, RZ, 0xc0, !PT ;  /* 0xfffffff807097812 */ /* 0x000fe200078ec0ff */
[----:B------:R-:W-:Y:S01]  /*26f0*/  IMAD.WIDE.U32 R70, R102, R72, R70 ;  /* 0x0000004866467225 */ /* 0x000fe200078e0046 */
[----:B------:R-:W-:-:S03]  /*2700*/  LOP3.LUT R13, R15, 0x8, RZ, 0xc0, !PT ;  /* 0x000000080f0d7812 */ /* 0x000fc600078ec0ff */
[----:B------:R-:W-:Y:S02]  /*2710*/  IMAD R21, R21, 0x1200, R38 ;  /* 0x0000120015157824 */ /* 0x000fe400078e0226 */
[----:B------:R-:W-:Y:S01]  /*2720*/  IMAD.WIDE.U32 R28, R28, 0x90, RZ ;  /* 0x000000901c1c7825 */ /* 0x000fe200078e00ff */
[----:B------:R-:W-:-:S03]  /*2730*/  LOP3.LUT R14, R15, 0x10, RZ, 0xc0, !PT ;  /* 0x000000100f0e7812 */ /* 0x000fc600078ec0ff */
[----:B------:R-:W-:Y:S01]  /*2740*/  IMAD.WIDE.U32 R72, R72, 0x90, RZ ;  /* 0x0000009048487825 */ /* 0x000fe200078e00ff */
[----:B------:R-:W-:-:S03]  /*2750*/  SHF.R.S32.HI R98, RZ, 0x1f, R76 ;  /* 0x0000001fff627819 */ /* 0x000fc6000001144c */
[----:B------:R-:W-:Y:S01]  /*2760*/  IMAD.IADD R101, R12, 0x1, R101 ;  /* 0x000000010c657824 */ /* 0x000fe200078e0265 */
[----:B------:R-:W-:Y:S01]  /*2770*/  LOP3.LUT R12, R15, 0x4, RZ, 0xc0, !PT ;  /* 0x000000040f0c7812 */ /* 0x000fe200078ec0ff */
[----:B------:R-:W-:Y:S01]  /*2780*/  IMAD.IADD R84, R27, 0x1, R11 ;  /* 0x000000011b547824 */ /* 0x000fe200078e020b */
[----:B------:R-:W-:Y:S01]  /*2790*/  LOP3.LUT R11, R15, 0x2, RZ, 0xc0, !PT ;  /* 0x000000020f0b7812 */ /* 0x000fe200078ec0ff */
[----:B------:R-:W-:Y:S01]  /*27a0*/  IMAD.IADD R83, R31, 0x1, R81 ;  /* 0x000000011f537824 */ /* 0x000fe200078e0251 */
[----:B------:R-:W-:Y:S01]  /*27b0*/  SHF.R.S32.HI R97, RZ, 0x1f, R8 ;  /* 0x0000001fff617819 */ /* 0x000fe20000011408 */
[----:B------:R-:W-:Y:S01]  /*27c0*/  IMAD.IADD R99, R21, 0x1, R20 ;  /* 0x0000000115637824 */ /* 0x000fe200078e0214 */
[----:B------:R-:W-:Y:S01]  /*27d0*/  SHF.R.S32.HI R96, RZ, 0x1f, R9 ;  /* 0x0000001fff607819 */ /* 0x000fe20000011409 */
[----:B------:R-:W-:Y:S01]  /*27e0*/  IMAD.IADD R89, R29, 0x1, R89 ;  /* 0x000000011d597824 */ /* 0x000fe200078e0259 */
[----:B------:R-:W-:Y:S01]  /*27f0*/  LOP3.LUT R10, R10, 0x1, RZ, 0xc0, !PT ;  /* 0x000000010a0a7812 */ /* 0x000fe200078ec0ff */
[----:B------:R-:W-:Y:S01]  /*2800*/  IMAD.IADD R95, R73, 0x1, R95 ;  /* 0x00000001495f7824 */ /* 0x000fe200078e025f */
[----:B------:R-:W-:Y:S01]  /*2810*/  LOP3.LUT R15, R15, 0x20, RZ, 0xc0, !PT ;  /* 0x000000200f0f7812 */ /* 0x000fe200078ec0ff */
[----:B------:R-:W-:-:S02]  /*2820*/  IMAD.IADD R81, R81, 0x1, R65 ;  /* 0x0000000151517824 */ /* 0x000fc400078e0241 */
[----:B------:R-:W-:Y:S02]  /*2830*/  IMAD.IADD R82, R69, 0x1, R33 ;  /* 0x0000000145527824 */ /* 0x000fe400078e0221 */
[----:B0-----:R-:W-:-:S07]  /*2840*/  IMAD.IADD R80, R33, 0x1, R71 ;  /* 0x0000000121507824 */ /* 0x001fce00078e0247 */
.L_x_8625:
[----:B------:R-:W2:Y:S01]  /*2850*/  LDL R21, [R1+0x28] ;  /* 0x0000280001157983 */ /* 0x000ea20000100800 */
[----:B------:R-:W0:Y:S03]  /*2860*/  LDC.64 R90, c[0x0][0x2d8] ;  /* 0x0000b600ff5a7b82 */ /* 0x000e260000000a00 */
[----:B---3--:R-:W3:Y:S01]  /*2870*/  LDL R20, [R1+0x58] ;  /* 0x0000580001147983 */ /* 0x008ee20000100800 */
[----:B------:R-:W-:Y:S01]  /*2880*/  VIADD R39, R22, 0xffffffff ;  /* 0xffffffff16277836 */ /* 0x000fe20000000000 */
[----:B------:R-:W-:Y:S05]  /*2890*/  YIELD ;  /* 0x0000000000007946 */ /* 0x000fea0003800000 */
[----:B-1----:R-:W1:Y:S01]  /*28a0*/  LDC R103, c[0x0][0x3d4] ;  /* 0x0000f500ff677b82 */ /* 0x002e620000000800 */
[----:B------:R-:W-:Y:S01]  /*28b0*/  SHF.R.S32.HI R34, RZ, 0x1f, R39 ;  /* 0x0000001fff227819 */ /* 0x000fe20000011427 */
[----:B------:R-:W-:Y:S01]  /*28c0*/  IMAD.WIDE.U32 R60, R28, R39, RZ ;  /* 0x000000271c3c7225 */ /* 0x000fe200078e00ff */
[----:B------:R-:W-:Y:S01]  /*28d0*/  BSSY B0, `(.L_x_8570) ;  /* 0x00003e7000007945 */ /* 0x000fe20003800000 */
[----:B--2---:R-:W-:-:S02]  /*28e0*/  LOP3.LUT P4, RZ, R21, 0x2, RZ, 0xc0, !PT ;  /* 0x0000000215ff7812 */ /* 0x004fc4000788c0ff */
[----:B------:R-:W-:Y:S02]  /*28f0*/  IMAD R21, R89, R39, RZ ;  /* 0x0000002759157224 */ /* 0x000fe400078e02ff */
[----:B---3--:R-:W-:Y:S02]  /*2900*/  IMAD R20, R19, 0x3600, R20 ;  /* 0x0000360013147824 */ /* 0x008fe400078e0214 */
[----:B------:R-:W-:Y:S01]  /*2910*/  IMAD R33, R34, R28, R21 ;  /* 0x0000001c22217224 */ /* 0x000fe200078e0215 */
[----:B------:R-:W-:Y:S01]  /*2920*/  IADD3 R21, P2, R88, R60, RZ ;  /* 0x0000003c58157210 */ /* 0x000fe20007f5e0ff */
[C---:B------:R-:W-:Y:S02]  /*2930*/  VIADD R32, R20.reuse, 0x10 ;  /* 0x0000001014207836 */ /* 0x040fe40000000000 */
[----:B------:R-:W-:Y:S01]  /*2940*/  IMAD.IADD R92, R61, 0x1, R33 ;  /* 0x000000013d5c7824 */ /* 0x000fe200078e0221 */
[----:B0-----:R-:W-:Y:S01]  /*2950*/  LEA R36, P3, R21, R90, 0x1 ;  /* 0x0000005a15247211 */ /* 0x001fe200078608ff */
[----:B------:R-:W-:-:S02]  /*2960*/  IMAD R79, R20, 0x2, R23 ;  /* 0x00000002144f7824 */ /* 0x000fc400078e0217 */
[----:B------:R-:W-:Y:S01]  /*2970*/  @P4 VIADD R32, R20, 0xfffffff0 ;  /* 0xfffffff014204836 */ /* 0x000fe20000000000 */
[----:B------:R-:W-:Y:S02]  /*2980*/  IADD3.X R22, R92, R85, RZ, P2, !PT ;  /* 0x000000555c167210 */ /* 0x000fe400017fe4ff */
[----:B------:R-:W-:Y:S02]  /*2990*/  ISETP.GT.AND P2, PT, R39, R78, PT ;  /* 0x0000004e2700720c */ /* 0x000fe40003f44270 */
[----:B------:R-:W-:Y:S01]  /*29a0*/  LEA.HI.X R37, R21, R91, R22, 0x1, P3 ;  /* 0x0000005b15257211 */ /* 0x000fe200018f0c16 */
[----:B------:R-:W-:Y:S01]  /*29b0*/  IMAD.MOV.U32 R22, RZ, RZ, R39 ;  /* 0x000000ffff167224 */ /* 0x000fe200078e0027 */
[----:B-1----:R-:W-:Y:S01]  /*29c0*/  ISETP.GE.AND P3, PT, R103, 0x1, PT ;  /* 0x000000016700780c */ /* 0x002fe20003f66270 */
[----:B------:R-:W-:-:S12]  /*29d0*/  IMAD R21, R32, 0x2, R23 ;  /* 0x0000000220157824 */ /* 0x000fd800078e0217 */
[----:B------:R-:W-:Y:S05]  /*29e0*/  @!P3 BRA `(.L_x_8571) ;  /* 0x0000003800ccb947 */ /* 0x000fea0003800000 */
[----:B------:R-:W-:Y:S01]  /*29f0*/  ULDC.U8 UR4, c[0x0][0x3f0] ;  /* 0x0000fc0000047ab9 */ /* 0x000fe20000000000 */
[-C--:B------:R-:W-:Y:S01]  /*2a00*/  IMAD R33, R95, R39.reuse, RZ ;  /* 0x000000275f217224 */ /* 0x080fe200078e02ff */
[----:B------:R-:W-:Y:S01]  /*2a10*/  ISETP.NE.AND P3, PT, RZ, UR4, PT ;  /* 0x00000004ff007c0c */ /* 0x000fe2000bf65270 */
[-C--:B------:R-:W-:Y:S02]  /*2a20*/  IMAD R35, R94, R39.reuse, RZ ;  /* 0x000000275e237224 */ /* 0x080fe400078e02ff */
[----:B------:R-:W-:Y:S02]  /*2a30*/  IMAD R86, R22, -0x90, R2 ;  /* 0xffffff7016567824 */ /* 0x000fe400078e0202 */
[C---:B------:R-:W-:Y:S02]  /*2a40*/  IMAD R33, R34.reuse, R72, R33 ;  /* 0x0000004822217224 */ /* 0x040fe400078e0221 */
[----:B------:R-:W-:Y:S01]  /*2a50*/  IMAD R35, R34, R66, R35 ;  /* 0x0000004222237224 */ /* 0x000fe200078e0223 */
[----:B------:R-:W-:Y:S01]  /*2a60*/  VIMNMX R86, R86, 0x90, PT ;  /* 0x0000009056567848 */ /* 0x000fe20003fe0100 */
        /* <DEDUP_REMOVED lines=20> */
[----:B------:R-:W-:Y:S01]  /*2bb0*/  IADD3 R58, P3, R70, R58, RZ ;  /* 0x0000003a463a7210 */ /* 0x000fe20007f7e0ff */
[----:B------:R-:W-:Y:S01]  /*2bc0*/  ULDC.64 UR4, c[0x0][0x3c8] ;  /* 0x0000f20000047ab9 */ /* 0x000fe20000000a00 */
[----:B------:R-:W-:Y:S02]  /*2bd0*/  CS2R R62, SRZ ;  /* 0x00000000003e7805 */ /* 0x000fe4000001ff00 */
[----:B------:R-:W-:Y:S01]  /*2be0*/  CS2R R90, SRZ ;  /* 0x00000000005a7805 */ /* 0x000fe2000001ff00 */
[----:B------:R-:W-:Y:S01]  /*2bf0*/  IMAD.X R33, R20, 0x1, R80, P3 ;  /* 0x0000000114217824 */ /* 0x000fe200018e0650 */
[----:B------:R-:W-:-:S05]  /*2c00*/  IADD3 R56, P3, R64, R56, RZ ;  /* 0x0000003840387210 */ /* 0x000fca0007f7e0ff */
[----:B------:R-:W-:Y:S01]  /*2c10*/  IMAD.X R87, R87, 0x1, R81, P3 ;  /* 0x0000000157577824 */ /* 0x000fe200018e0651 */
        /* <DEDUP_REMOVED lines=38> */
.L_x_8574:
[----:B------:R-:W-:Y:S05]  /*2e80*/  BSYNC B1 ;  /* 0x0000000000017941 */ /* 0x000fea0003800000 */
.L_x_8573:
[----:B------:R-:W2:Y:S01]  /*2e90*/  LDL R20, [R1+0x44] ;  /* 0x0000440001147983 */ /* 0x000ea20000100800 */
[----:B0----5:R-:W-:Y:S02]  /*2ea0*/  IMAD.MOV.U32 R32, RZ, RZ, R39 ;  /* 0x000000ffff207224 */ /* 0x021fe400078e0027 */
[----:B------:R-:W-:Y:S02]  /*2eb0*/  IMAD.MOV.U32 R33, RZ, RZ, R42 ;  /* 0x000000ffff217224 */ /* 0x000fe400078e002a */
[----:B------:R-:W-:-:S05]  /*2ec0*/  IMAD.MOV.U32 R34, RZ, RZ, R43 ;  /* 0x000000ffff227224 */ /* 0x000fca00078e002b */
[----:B------:R-:W-:Y:S01]  /*2ed0*/  PRMT R111, R33, 0x5410, R34 ;  /* 0x00005410216f7816 */ /* 0x000fe20000000022 */
[----:B------:R-:W-:Y:S01]  /*2ee0*/  IMAD.MOV.U32 R33, RZ, RZ, R50 ;  /* 0x000000ffff217224 */ /* 0x000fe200078e0032 */
[----:B------:R-:W-:-:S04]  /*2ef0*/  MOV R34, R51 ;  /* 0x0000003300227202 */ /* 0x000fc80000000f00 */
[----:B------:R-:W-:Y:S01]  /*2f00*/  PRMT R115, R33, 0x5410, R34 ;  /* 0x0000541021737816 */ /* 0x000fe20000000022 */
[----:B------:R-:W-:Y:S02]  /*2f10*/  IMAD.MOV.U32 R33, RZ, RZ, R62 ;  /* 0x000000ffff217224 */ /* 0x000fe400078e003e */
[----:B------:R-:W-:-:S05]  /*2f20*/  IMAD.MOV.U32 R34, RZ, RZ, R63 ;  /* 0x000000ffff227224 */ /* 0x000fca00078e003f */
        /* <DEDUP_REMOVED lines=9> */
[----:B------:R-:W-:Y:S02]  /*2fc0*/  PRMT R120, R33, 0x5410, R34 ;  /* 0x0000541021787816 */ /* 0x000fe40000000022 */
[----:B--2---:R-:W-:Y:S01]  /*2fd0*/  R2UR UR4, R20 ;  /* 0x00000000140472ca */ /* 0x004fe200000e0000 */
[----:B------:R-:W-:-:S05]  /*2fe0*/  IMAD.MOV.U32 R20, RZ, RZ, R38 ;  /* 0x000000ffff147224 */ /* 0x000fca00078e0026 */
[----:B------:R-:W-:Y:S01]  /*2ff0*/  PRMT R92, R20, 0x5410, R32 ;  /* 0x00005410145c7816 */ /* 0x000fe20000000020 */
[----:B------:R-:W-:Y:S02]  /*3000*/  IMAD.MOV.U32 R20, RZ, RZ, R46 ;  /* 0x000000ffff147224 */ /* 0x000fe400078e002e */
[----:B------:R-:W-:-:S04]  /*3010*/  IMAD.MOV.U32 R32, RZ, RZ, R47 ;  /* 0x000000ffff207224 */ /* 0x000fc800078e002f */
[----:B------:R-:W-:Y:S01]  /*3020*/  UISETP.NE.AND UP0, UPT, UR4, 0x3, UPT ;  /* 0x000000030400788c */ /* 0x000fe2000bf05270 */
[----:B------:R-:W-:Y:S01]  /*3030*/  PRMT R113, R20, 0x5410, R32 ;  /* 0x0000541014717816 */ /* 0x000fe20000000020 */
[----:B------:R-:W-:Y:S02]  /*3040*/  IMAD.MOV.U32 R20, RZ, RZ, R54 ;  /* 0x000000ffff147224 */ /* 0x000fe400078e0036 */
[----:B------:R-:W-:Y:S02]  /*3050*/  IMAD.MOV.U32 R32, RZ, RZ, R55 ;  /* 0x000000ffff207224 */ /* 0x000fe400078e0037 */
[----:B------:R-:W-:-:S03]  /*3060*/  PLOP3.LUT P3, PT, PT, PT, UP0, 0x80, 0x0 ;  /* 0x000000000000781c */ /* 0x000fc60003f6f008 */
        /* <DEDUP_REMOVED lines=10> */
[----:B------:R-:W-:Y:S06]  /*3110*/  @!P3 BRA `(.L_x_8575) ;  /* 0x000000000004b947 */ /* 0x000fec0003800000 */
[----:B------:R-:W-:Y:S01]  /*3120*/  BPT.TRAP 0x1 ;  /* 0x000000040000795c */ /* 0x000fe20000300000 */
.L_x_8575:
[----:B------:R-:W-:Y:S01]  /*3130*/  IMAD R20, R19, 0x8, R18 ;  /* 0x0000000813147824 */ /* 0x000fe200078e0212 */
[----:B------:R-:W-:Y:S01]  /*3140*/  SHF.L.U32 R87, R149, 0x1f, RZ ;  /* 0x0000001f95577819 */ /* 0x000fe200000006ff */
[----:B------:R-:W-:Y:S03]  /*3150*/  BSSY B1, `(.L_x_8576) ;  /* 0x0000003000017945 */ /* 0x000fe60003800000 */
[----:B------:R-:W0:Y:S02]  /*3160*/  SYNCS.PHASECHK.TRANS64.TRYWAIT P5, [R20+URZ+0x31c90], R87 ;  /* 0x031c9057140075a7 */ /* 0x000e2400080a017f */
[----:B0-----:R-:W-:Y:S05]  /*3170*/  @!P5 BRA `(.L_x_8577) ;  /* 0x0000017c00a0d947 */ /* 0x001fea0003800000 */
.L_x_8808:
[----:B------:R-:W-:Y:S05]  /*3180*/  BSYNC B1 ;  /* 0x0000000000017941 */ /* 0x000fea0003800000 */
.L_x_8576:
        /* <DEDUP_REMOVED lines=9> */
[----:B--2---:R-:W-:Y:S01]  /*3220*/  IMAD.MOV.U32 R58, RZ, RZ, R33 ;  /* 0x000000ffff3a7224 */ /* 0x004fe200078e0021 */
[--C-:B------:R-:W-:Y:S02]  /*3230*/  SHF.R.U64 R57, R62, 0x10, R63.reuse ;  /* 0x000000103e397819 */ /* 0x100fe4000000123f */
[----:B------:R-:W-:Y:S01]  /*3240*/  SHF.R.U32.HI R62, RZ, 0x10, R63 ;  /* 0x00000010ff3e7819 */ /* 0x000fe2000001163f */
[----:B------:R-:W-:Y:S02]  /*3250*/  HADD2.F32 R33, -RZ, R56.H0_H0 ;  /* 0x20000038ff217230 */ /* 0x000fe40000004100 */
[--C-:B------:R-:W-:Y:S02]  /*3260*/  HADD2.F32 R56, -RZ, R58.reuse.H1_H1 ;  /* 0x3000003aff387230 */ /* 0x100fe40000004100 */
[----:B------:R-:W-:Y:S02]  /*3270*/  HADD2.F32 R58, -RZ, R58.H0_H0 ;  /* 0x2000003aff3a7230 */ /* 0x000fe40000004100 */
[----:B------:R-:W-:-:S02]  /*3280*/  HADD2.F32 R57, -RZ, R57.H0_H0 ;  /* 0x20000039ff397230 */ /* 0x000fc40000004100 */
[-C--:B------:R-:W-:Y:S01]  /*3290*/  FMUL.FTZ R59, R56, R33.reuse ;  /* 0x00000021383b7220 */ /* 0x080fe20000410000 */
[----:B------:R-:W-:Y:S02]  /*32a0*/  HADD2.F32 R62, -RZ, R62.H0_H0 ;  /* 0x2000003eff3e7230 */ /* 0x000fe40000004100 */
[C---:B------:R-:W-:Y:S01]  /*32b0*/  FMUL.FTZ R93, R58.reuse, R33 ;  /* 0x000000213a5d7220 */ /* 0x040fe20000410000 */
[-C--:B------:R-:W-:Y:S01]  /*32c0*/  FFMA.FTZ R33, R58, R57.reuse, -R59 ;  /* 0x000000393a217223 */ /* 0x080fe2000001083b */
[----:B------:R-:W-:Y:S02]  /*32d0*/  SHF.R.U32.HI R58, RZ, 0x10, R91 ;  /* 0x00000010ff3a7819 */ /* 0x000fe4000001165b */
[----:B------:R-:W-:Y:S01]  /*32e0*/  FFMA.FTZ R56, R56, R57, R93 ;  /* 0x0000003938387223 */ /* 0x000fe2000001005d */
[----:B------:R-:W-:Y:S02]  /*32f0*/  IMAD.MOV.U32 R57, RZ, RZ, R32 ;  /* 0x000000ffff397224 */ /* 0x000fe400078e0020 */
[----:B------:R-:W-:-:S02]  /*3300*/  IMAD.MOV.U32 R32, RZ, RZ, R35 ;  /* 0x000000ffff207224 */ /* 0x000fc400078e0023 */
[----:B------:R-:W-:Y:S01]  /*3310*/  HADD2.F32 R58, -RZ, R58.H0_H0 ;  /* 0x2000003aff3a7230 */ /* 0x000fe20000004100 */
[----:B------:R-:W-:Y:S02]  /*3320*/  F2FP.F16.F32.PACK_AB R33, R56, R33 ;  /* 0x000000213821723e */ /* 0x000fe400000000ff */
[--C-:B------:R-:W-:Y:S02]  /*3330*/  HADD2.F32 R35, -RZ, R32.reuse.H1_H1 ;  /* 0x30000020ff237230 */ /* 0x100fe40000004100 */
[----:B------:R-:W-:-:S03]  /*3340*/  HADD2.F32 R32, -RZ, R32.H0_H0 ;  /* 0x20000020ff207230 */ /* 0x000fc60000004100 */
[CC--:B------:R-:W-:Y:S02]  /*3350*/  FMUL.FTZ R59, R35.reuse, R58.reuse ;  /* 0x0000003a233b7220 */ /* 0x0c0fe40000410000 */
[C---:B------:R-:W-:Y:S02]  /*3360*/  FMUL.FTZ R58, R32.reuse, R58 ;  /* 0x0000003a203a7220 */ /* 0x040fe40000410000 */
[-C--:B------:R-:W-:Y:S01]  /*3370*/  FFMA.FTZ R32, R32, R62.reuse, -R59 ;  /* 0x0000003e20207223 */ /* 0x080fe2000001083b */
[----:B------:R-:W-:Y:S02]  /*3380*/  HADD2.F32 R59, -RZ, R119.H1_H1 ;  /* 0x30000077ff3b7230 */ /* 0x000fe40000004100 */
[----:B------:R-:W-:Y:S01]  /*3390*/  FFMA.FTZ R35, R35, R62, R58 ;  /* 0x0000003e23237223 */ /* 0x000fe2000001003a */
[----:B------:R-:W-:Y:S02]  /*33a0*/  IMAD.MOV.U32 R58, RZ, RZ, R34 ;  /* 0x000000ffff3a7224 */ /* 0x000fe400078e0022 */
[----:B------:R-:W-:-:S02]  /*33b0*/  HADD2.F32 R34, -RZ, R57.H0_H0 ;  /* 0x20000039ff227230 */ /* 0x000fc40000004100 */
[----:B------:R-:W-:Y:S01]  /*33c0*/  HADD2.F32 R57, -RZ, R57.H1_H1 ;  /* 0x30000039ff397230 */ /* 0x000fe20000004100 */
[----:B------:R-:W-:Y:S01]  /*33d0*/  F2FP.F16.F32.PACK_AB R35, R35, R32 ;  /* 0x000000202323723e */ /* 0x000fe200000000ff */
[----:B------:R-:W-:-:S05]  /*33e0*/  HADD2.F32 R62, -RZ, R120.H0_H0 ;  /* 0x20000078ff3e7230 */ /* 0x000fca0000004100 */
[-C--:B------:R-:W-:Y:S01]  /*33f0*/  FMUL.FTZ R63, R57, R62.reuse ;  /* 0x0000003e393f7220 */ /* 0x080fe20000410000 */
[----:B------:R-:W-:-:S03]  /*3400*/  FMUL.FTZ R62, R34, R62 ;  /* 0x0000003e223e7220 */ /* 0x000fc60000410000 */
[-C--:B------:R-:W-:Y:S01]  /*3410*/  FFMA.FTZ R34, R34, R59.reuse, -R63 ;  /* 0x0000003b22227223 */ /* 0x080fe2000001083f */
[----:B------:R-:W-:Y:S01]  /*3420*/  FFMA.FTZ R57, R57, R59, R62 ;  /* 0x0000003b39397223 */ /* 0x000fe2000001003e */
[--C-:B------:R-:W-:Y:S02]  /*3430*/  HADD2.F32 R59, -RZ, R58.reuse.H0_H0 ;  /* 0x2000003aff3b7230 */ /* 0x100fe40000004100 */
[----:B------:R-:W-:Y:S02]  /*3440*/  HADD2.F32 R58, -RZ, R58.H1_H1 ;  /* 0x3000003aff3a7230 */ /* 0x000fe40000004100 */
[----:B------:R-:W-:Y:S01]  /*3450*/  HADD2.F32 R63, -RZ, R120.H1_H1 ;  /* 0x30000078ff3f7230 */ /* 0x000fe20000004100 */
[----:B------:R-:W-:Y:S01]  /*3460*/  F2FP.F16.F32.PACK_AB R32, R57, R34 ;  /* 0x000000223920723e */ /* 0x000fe200000000ff */
[----:B------:R-:W-:-:S03]  /*3470*/  HADD2.F32 R62, -RZ, R119.H0_H0 ;  /* 0x20000077ff3e7230 */ /* 0x000fc60000004100 */
[-C--:B------:R-:W-:Y:S01]  /*3480*/  FMUL.FTZ R90, R58, R63.reuse ;  /* 0x0000003f3a5a7220 */ /* 0x080fe20000410000 */
[----:B------:R-:W-:-:S03]  /*3490*/  FMUL.FTZ R63, R59, R63 ;  /* 0x0000003f3b3f7220 */ /* 0x000fc60000410000 */
[-C--:B------:R-:W-:Y:S01]  /*34a0*/  FFMA.FTZ R90, R59, R62.reuse, -R90 ;  /* 0x0000003e3b5a7223 */ /* 0x080fe2000001085a */
[----:B------:R-:W-:-:S05]  /*34b0*/  FFMA.FTZ R63, R58, R62, R63 ;  /* 0x0000003e3a3f7223 */ /* 0x000fca000001003f */
[----:B------:R-:W-:-:S07]  /*34c0*/  F2FP.F16.F32.PACK_AB R34, R63, R90 ;  /* 0x0000005a3f22723e */ /* 0x000fce00000000ff */
.L_x_8582:
[----:B------:R-:W-:Y:S05]  /*34d0*/  BSYNC B2 ;  /* 0x0000000000027941 */ /* 0x000fea0003800000 */
.L_x_8581:
[----:B--2---:R1:W-:Y:S02]  /*34e0*/  STG.E.128 desc[UR60][R36.64], R32 ;  /* 0x0000002024007986 */ /* 0x0043e4000c101d3c */
.L_x_8580:
[----:B------:R-:W-:Y:S05]  /*34f0*/  BSYNC B1 ;  /* 0x0000000000017941 */ /* 0x000fea0003800000 */
.L_x_8579:
        /* <DEDUP_REMOVED lines=9> */
[----:B--2---:R-:W-:Y:S01]  /*3590*/  IMAD.MOV.U32 R56, RZ, RZ, R33 ;  /* 0x000000ffff387224 */ /* 0x004fe200078e0021 */
[----:B------:R-:W-:Y:S01]  /*35a0*/  SHF.R.U64 R54, R54, 0x10, R55 ;  /* 0x0000001036367819 */ /* 0x000fe20000001237 */
[----:B------:R-:W-:Y:S01]  /*35b0*/  HADD2.F32 R63, -RZ, R34.H0_H0 ;  /* 0x20000022ff3f7230 */ /* 0x000fe20000004100 */
        /* <DEDUP_REMOVED lines=12> */
[----:B------:R-:W-:Y:S01]  /*3680*/  SHF.R.U32.HI R54, RZ, 0x10, R55 ;  /* 0x00000010ff367819 */ /* 0x000fe20000011637 */
[----:B------:R-:W-:-:S02]  /*3690*/  HADD2.F32 R55, -RZ, R35.H1_H1 ;  /* 0x30000023ff377230 */ /* 0x000fc40000004100 */
[----:B------:R-:W-:Y:S01]  /*36a0*/  HADD2.F32 R35, -RZ, R35.H0_H0 ;  /* 0x20000023ff237230 */ /* 0x000fe20000004100 */
[----:B------:R-:W-:Y:S01]  /*36b0*/  F2FP.F16.F32.PACK_AB R33, R33, R56 ;  /* 0x000000382121723e */ /* 0x000fe200000000ff */
[----:B------:R-:W-:Y:S02]  /*36c0*/  HADD2.F32 R54, -RZ, R54.H0_H0 ;  /* 0x20000036ff367230 */ /* 0x000fe40000004100 */
[-C--:B------:R-:W-:Y:S01]  /*36d0*/  FMUL.FTZ R58, R55, R60.reuse ;  /* 0x0000003c373a7220 */ /* 0x080fe20000410000 */
[----:B------:R-:W-:Y:S02]  /*36e0*/  HADD2.F32 R116, -RZ, R116.H1_H1 ;  /* 0x30000074ff747230 */ /* 0x000fe40000004100 */
[C---:B------:R-:W-:Y:S01]  /*36f0*/  FMUL.FTZ R60, R35.reuse, R60 ;  /* 0x0000003c233c7220 */ /* 0x040fe20000410000 */
[-C--:B------:R-:W-:Y:S01]  /*3700*/  FFMA.FTZ R58, R35, R54.reuse, -R58 ;  /* 0x00000036233a7223 */ /* 0x080fe2000001083a */
[----:B------:R-:W-:Y:S02]  /*3710*/  HADD2.F32 R35, -RZ, R118.H0_H0 ;  /* 0x20000076ff237230 */ /* 0x000fe40000004100 */
[----:B------:R-:W-:Y:S01]  /*3720*/  FFMA.FTZ R55, R55, R54, R60 ;  /* 0x0000003637377223 */ /* 0x000fe2000001003c */
[----:B------:R-:W-:-:S02]  /*3730*/  HADD2.F32 R54, -RZ, R32.H1_H1 ;  /* 0x30000020ff367230 */ /* 0x000fc40000004100 */
[----:B------:R-:W-:-:S03]  /*3740*/  HADD2.F32 R32, -RZ, R32.H0_H0 ;  /* 0x20000020ff207230 */ /* 0x000fc60000004100 */
[-C--:B------:R-:W-:Y:S02]  /*3750*/  FMUL.FTZ R59, R54, R35.reuse ;  /* 0x00000023363b7220 */ /* 0x080fe40000410000 */
[C---:B------:R-:W-:Y:S02]  /*3760*/  FMUL.FTZ R35, R32.reuse, R35 ;  /* 0x0000002320237220 */ /* 0x040fe40000410000 */
[-C--:B------:R-:W-:Y:S01]  /*3770*/  FFMA.FTZ R59, R32, R57.reuse, -R59 ;  /* 0x00000039203b7223 */ /* 0x080fe2000001083b */
[----:B------:R-:W-:Y:S02]  /*3780*/  HADD2.F32 R32, -RZ, R118.H1_H1 ;  /* 0x30000076ff207230 */ /* 0x000fe40000004100 */
[----:B------:R-:W-:Y:S01]  /*3790*/  FFMA.FTZ R54, R54, R57, R35 ;  /* 0x0000003936367223 */ /* 0x000fe20000010023 */
[----:B------:R-:W-:Y:S02]  /*37a0*/  F2FP.F16.F32.PACK_AB R35, R55, R58 ;  /* 0x0000003a3723723e */ /* 0x000fe400000000ff */
[-C--:B------:R-:W-:Y:S01]  /*37b0*/  FMUL.FTZ R34, R61, R32.reuse ;  /* 0x000000203d227220 */ /* 0x080fe20000410000 */
[----:B------:R-:W-:-:S03]  /*37c0*/  FMUL.FTZ R32, R63, R32 ;  /* 0x000000203f207220 */ /* 0x000fc60000410000 */
[-C--:B------:R-:W-:Y:S01]  /*37d0*/  FFMA.FTZ R34, R63, R116.reuse, -R34 ;  /* 0x000000743f227223 */ /* 0x080fe20000010822 */
[----:B------:R-:W-:Y:S01]  /*37e0*/  FFMA.FTZ R61, R61, R116, R32 ;  /* 0x000000743d3d7223 */ /* 0x000fe20000010020 */
[----:B------:R-:W-:-:S04]  /*37f0*/  F2FP.F16.F32.PACK_AB R32, R54, R59 ;  /* 0x0000003b3620723e */ /* 0x000fc800000000ff */
[----:B------:R-:W-:-:S07]  /*3800*/  F2FP.F16.F32.PACK_AB R34, R61, R34 ;  /* 0x000000223d22723e */ /* 0x000fce00000000ff */
.L_x_8586:
[----:B------:R-:W-:Y:S05]  /*3810*/  BSYNC B2 ;  /* 0x0000000000027941 */ /* 0x000fea0003800000 */
.L_x_8585:
[----:B--2---:R2:W-:Y:S02]  /*3820*/  STG.E.128 desc[UR60][R36.64+0x20], R32 ;  /* 0x0000202024007986 */ /* 0x0045e4000c101d3c */
.L_x_8584:
[----:B------:R-:W-:Y:S05]  /*3830*/  BSYNC B1 ;  /* 0x0000000000017941 */ /* 0x000fea0003800000 */
.L_x_8583:
        /* <DEDUP_REMOVED lines=24> */
[-C--:B------:R-:W-:Y:S01]  /*39c0*/  FFMA.FTZ R58, R33, R50.reuse, -R58 ;  /* 0x00000032213a7223 */ /* 0x080fe2000001083a */
[----:B------:R-:W-:Y:S01]  /*39d0*/  FFMA.FTZ R55, R55, R50, R52 ;  /* 0x0000003237377223 */ /* 0x000fe20000010034 */
[-C--:B------:R-:W-:Y:S01]  /*39e0*/  FFMA.FTZ R35, R56, R51.reuse, -R35 ;  /* 0x0000003338237223 */ /* 0x080fe20000010823 */
[----:B------:R-:W-:Y:S01]  /*39f0*/  FFMA.FTZ R54, R54, R51, R53 ;  /* 0x0000003336367223 */ /* 0x000fe20000010035 */
[----:B------:R-:W-:-:S02]  /*3a00*/  HADD2.F32 R51, -RZ, R117.H0_H0 ;  /* 0x20000075ff337230 */ /* 0x000fc40000004100 */
[--C-:B------:R-:W-:Y:S02]  /*3a10*/  HADD2.F32 R50, -RZ, R32.reuse.H1_H1 ;  /* 0x30000020ff327230 */ /* 0x100fe40000004100 */
        /* <DEDUP_REMOVED lines=13> */
[----:B------:R-:W-:Y:S01]  /*3af0*/  F2FP.F16.F32.PACK_AB R33, R55, R58 ;  /* 0x0000003a3721723e */ /* 0x000fe200000000ff */
[-C--:B------:R-:W-:Y:S02]  /*3b00*/  FFMA.FTZ R57, R34, R115.reuse, -R57 ;  /* 0x0000007322397223 */ /* 0x080fe40000010839 */
[----:B------:R-:W-:Y:S01]  /*3b10*/  FFMA.FTZ R32, R32, R115, R117 ;  /* 0x0000007320207223 */ /* 0x000fe20000010075 */
[----:B------:R-:W-:-:S04]  /*3b20*/  F2FP.F16.F32.PACK_AB R52, R51, R52 ;  /* 0x000000343334723e */ /* 0x000fc800000000ff */
[----:B------:R-:W-:Y:S01]  /*3b30*/  F2FP.F16.F32.PACK_AB R34, R32, R57 ;  /* 0x000000392022723e */ /* 0x000fe200000000ff */
[----:B------:R-:W-:-:S07]  /*3b40*/  IMAD.MOV.U32 R32, RZ, RZ, R52 ;  /* 0x000000ffff207224 */ /* 0x000fce00078e0034 */
.L_x_8590:
[----:B------:R-:W-:Y:S05]  /*3b50*/  BSYNC B2 ;  /* 0x0000000000027941 */ /* 0x000fea0003800000 */
.L_x_8589:
[----:B--2---:R3:W-:Y:S02]  /*3b60*/  STG.E.128 desc[UR60][R36.64+0x40], R32 ;  /* 0x0000402024007986 */ /* 0x0047e4000c101d3c */
.L_x_8588:
[----:B------:R-:W-:Y:S05]  /*3b70*/  BSYNC B1 ;  /* 0x0000000000017941 */ /* 0x000fea0003800000 */
.L_x_8587:
        /* <DEDUP_REMOVED lines=8> */
[----:B------:R-:W-:Y:S02]  /*3c00*/  SHF.R.U64 R46, R46, 0x10, R47 ;  /* 0x000000102e2e7819 */ /* 0x000fe4000000122f */
[--C-:B------:R-:W-:Y:S01]  /*3c10*/  SHF.R.U64 R50, R48, 0x10, R49.reuse ;  /* 0x0000001030327819 */ /* 0x100fe20000001231 */
[--C-:B--2---:R-:W-:Y:S01]  /*3c20*/  HADD2.F32 R48, -RZ, R35.reuse.H1_H1 ;  /* 0x30000023ff307230 */ /* 0x104fe20000004100 */
[----:B------:R-:W-:Y:S01]  /*3c30*/  SHF.R.U32.HI R51, RZ, 0x10, R49 ;  /* 0x00000010ff337819 */ /* 0x000fe20000011631 */
[----:B------:R-:W-:Y:S01]  /*3c40*/  HADD2.F32 R35, -RZ, R35.H0_H0 ;  /* 0x20000023ff237230 */ /* 0x000fe20000004100 */
[----:B------:R-:W-:Y:S01]  /*3c50*/  SHF.R.U32.HI R52, RZ, 0x10, R47 ;  /* 0x00000010ff347819 */ /* 0x000fe2000001162f */
[----:B------:R-:W-:Y:S02]  /*3c60*/  HADD2.F32 R47, -RZ, R46.H0_H0 ;  /* 0x2000002eff2f7230 */ /* 0x000fe40000004100 */
[----:B------:R-:W-:Y:S02]  /*3c70*/  HADD2.F32 R46, -RZ, R33.H1_H1 ;  /* 0x30000021ff2e7230 */ /* 0x000fe40000004100 */
[----:B------:R-:W-:-:S02]  /*3c80*/  HADD2.F32 R50, -RZ, R50.H0_H0 ;  /* 0x20000032ff327230 */ /* 0x000fc40000004100 */
[----:B------:R-:W-:Y:S02]  /*3c90*/  HADD2.F32 R33, -RZ, R33.H0_H0 ;  /* 0x20000021ff217230 */ /* 0x000fe40000004100 */
[----:B------:R-:W-:Y:S02]  /*3ca0*/  HADD2.F32 R51, -RZ, R51.H0_H0 ;  /* 0x20000033ff337230 */ /* 0x000fe40000004100 */
[----:B------:R-:W-:Y:S02]  /*3cb0*/  HADD2.F32 R49, -RZ, R52.H0_H0 ;  /* 0x20000034ff317230 */ /* 0x000fe40000004100 */
[-C--:B------:R-:W-:Y:S01]  /*3cc0*/  FMUL.FTZ R52, R46, R50.reuse ;  /* 0x000000322e347220 */ /* 0x080fe20000410000 */
[----:B------:R-:W-:Y:S01]  /*3cd0*/  FMUL.FTZ R53, R33, R50 ;  /* 0x0000003221357220 */ /* 0x000fe20000410000 */
[-C--:B------:R-:W-:Y:S01]  /*3ce0*/  FMUL.FTZ R50, R48, R51.reuse ;  /* 0x0000003330327220 */ /* 0x080fe20000410000 */
[----:B------:R-:W-:Y:S01]  /*3cf0*/  FMUL.FTZ R51, R35, R51 ;  /* 0x0000003323337220 */ /* 0x000fe20000410000 */
[-C--:B------:R-:W-:Y:S01]  /*3d00*/  FFMA.FTZ R33, R33, R47.reuse, -R52 ;  /* 0x0000002f21217223 */ /* 0x080fe20000010834 */
[----:B------:R-:W-:Y:S01]  /*3d10*/  FFMA.FTZ R46, R46, R47, R53 ;  /* 0x0000002f2e2e7223 */ /* 0x000fe20000010035 */
[----:B------:R-:W-:-:S02]  /*3d20*/  HADD2.F32 R47, -RZ, R32.H1_H1 ;  /* 0x30000020ff2f7230 */ /* 0x000fc40000004100 */
[-C--:B------:R-:W-:Y:S01]  /*3d30*/  FFMA.FTZ R48, R48, R49.reuse, R51 ;  /* 0x0000003130307223 */ /* 0x080fe20000010033 */
[----:B------:R-:W-:Y:S01]  /*3d40*/  FFMA.FTZ R35, R35, R49, -R50 ;  /* 0x0000003123237223 */ /* 0x000fe20000010832 */
[----:B------:R-:W-:Y:S01]  /*3d50*/  HADD2.F32 R51, -RZ, R114.H0_H0 ;  /* 0x20000072ff337230 */ /* 0x000fe20000004100 */
        /* <DEDUP_REMOVED lines=18> */
.L_x_8594:
[----:B------:R-:W-:Y:S05]  /*3e80*/  BSYNC B2 ;  /* 0x0000000000027941 */ /* 0x000fea0003800000 */
.L_x_8593:
[----:B--2---:R4:W-:Y:S02]  /*3e90*/  STG.E.128 desc[UR60][R36.64+0x60], R32 ;  /* 0x0000602024007986 */ /* 0x0049e4000c101d3c */
.L_x_8592:
[----:B------:R-:W-:Y:S05]  /*3ea0*/  BSYNC B1 ;  /* 0x0000000000017941 */ /* 0x000fea0003800000 */
.L_x_8591:
        /* <DEDUP_REMOVED lines=21> */
[----:B------:R-:W-:Y:S02]  /*4000*/  HADD2.F32 R44, -RZ, R49.H0_H0 ;  /* 0x20000031ff2c7230 */ /* 0x000fe40000004100 */
[-C--:B------:R-:W-:Y:S01]  /*4010*/  FMUL.FTZ R52, R33, R48.reuse ;  /* 0x0000003021347220 */ /* 0x080fe20000410000 */
[----:B------:R-:W-:Y:S02]  /*4020*/  HADD2.F32 R46, -RZ, R47.H0_H0 ;  /* 0x2000002fff2e7230 */ /* 0x000fe40000004100 */
[----:B------:R-:W-:Y:S01]  /*4030*/  FMUL.FTZ R47, R35, R45 ;  /* 0x0000002d232f7220 */ /* 0x000fe20000410000 */
[----:B------:R-:W-:-:S03]  /*4040*/  FMUL.FTZ R48, R43, R48 ;  /* 0x000000302b307220 */ /* 0x000fc60000410000 */
[-C--:B------:R-:W-:Y:S01]  /*4050*/  FFMA.FTZ R32, R32, R44.reuse, -R47 ;  /* 0x0000002c20207223 */ /* 0x080fe2000001082f */
[----:B------:R-:W-:Y:S01]  /*4060*/  FFMA.FTZ R47, R35, R44, R50 ;  /* 0x0000002c232f7223 */ /* 0x000fe20000010032 */
[-C--:B------:R-:W-:Y:S01]  /*4070*/  FFMA.FTZ R51, R33, R46.reuse, R48 ;  /* 0x0000002e21337223 */ /* 0x080fe20000010030 */
[--C-:B------:R-:W-:Y:S02]  /*4080*/  HADD2.F32 R44, -RZ, R112.reuse.H0_H0 ;  /* 0x20000070ff2c7230 */ /* 0x100fe40000004100 */
[----:B------:R-:W-:Y:S01]  /*4090*/  FFMA.FTZ R52, R43, R46, -R52 ;  /* 0x0000002e2b347223 */ /* 0x000fe20000010834 */
[----:B------:R-:W-:Y:S02]  /*40a0*/  HADD2.F32 R112, -RZ, R112.H1_H1 ;  /* 0x30000070ff707230 */ /* 0x000fe40000004100 */
[----:B------:R-:W-:Y:S02]  /*40b0*/  HADD2.F32 R33, -RZ, R42.H1_H1 ;  /* 0x3000002aff217230 */ /* 0x000fe40000004100 */
[----:B------:R-:W-:-:S02]  /*40c0*/  HADD2.F32 R35, -RZ, R34.H1_H1 ;  /* 0x30000022ff237230 */ /* 0x000fc40000004100 */
[----:B------:R-:W-:Y:S02]  /*40d0*/  HADD2.F32 R42, -RZ, R42.H0_H0 ;  /* 0x2000002aff2a7230 */ /* 0x000fe40000004100 */
[----:B------:R-:W-:Y:S01]  /*40e0*/  FMUL.FTZ R45, R33, R44 ;  /* 0x0000002c212d7220 */ /* 0x000fe20000410000 */
[----:B------:R-:W-:Y:S02]  /*40f0*/  HADD2.F32 R34, -RZ, R34.H0_H0 ;  /* 0x20000022ff227230 */ /* 0x000fe40000004100 */
[----:B------:R-:W-:Y:S01]  /*4100*/  FMUL.FTZ R49, R35, R112 ;  /* 0x0000007023317220 */ /* 0x000fe20000410000 */
        /* <DEDUP_REMOVED lines=12> */
.L_x_8598:
[----:B------:R-:W-:Y:S05]  /*41d0*/  BSYNC B2 ;  /* 0x0000000000027941 */ /* 0x000fea0003800000 */
.L_x_8597:
[----:B--2---:R1:W-:Y:S02]  /*41e0*/  STG.E.128 desc[UR60][R36.64+0x80], R32 ;  /* 0x0000802024007986 */ /* 0x0043e4000c101d3c */
.L_x_8596:
[----:B------:R-:W-:Y:S05]  /*41f0*/  BSYNC B1 ;  /* 0x0000000000017941 */ /* 0x000fea0003800000 */
.L_x_8595:
        /* <DEDUP_REMOVED lines=48> */
.L_x_8600:
[----:B------:R-:W-:Y:S05]  /*4500*/  BSYNC B1 ;  /* 0x0000000000017941 */ /* 0x000fea0003800000 */
.L_x_8599:
[----:B--2---:R1:W-:Y:S01]  /*4510*/  STG.E.128 desc[UR60][R36.64+0xa0], R32 ;  /* 0x0000a02024007986 */ /* 0x0043e2000c101d3c */
[----:B------:R-:W-:Y:S05]  /*4520*/  BRA `(.L_x_8578) ;  /* 0x0000002000847947 */ /* 0x000fea0003800000 */
.L_x_8572:
        /* <DEDUP_REMOVED lines=15> */
[----:B------:R-:W2:Y:S04]  /*4620*/  LDL R63, [R1+0x30] ;  /* 0x00003000013f7983 */ /* 0x000ea80000100800 */
[----:B------:R-:W3:Y:S01]  /*4630*/  LDL R62, [R1+0x34] ;  /* 0x00003400013e7983 */ /* 0x000ee20000100800 */
[----:B------:R-:W-:Y:S01]  /*4640*/  IADD3 R58, P3, R68, R58, RZ ;  /* 0x0000003a443a7210 */ /* 0x000fe20007f7e0ff */
[----:B------:R-:W-:Y:S01]  /*4650*/  ULDC.64 UR4, c[0x0][0x3c8] ;  /* 0x0000f20000047ab9 */ /* 0x000fe20000000a00 */
[----:B------:R-:W-:Y:S02]  /*4660*/  CS2R R42, SRZ ;  /* 0x00000000002a7805 */ /* 0x000fe4000001ff00 */
[----:B------:R-:W-:Y:S02]  /*4670*/  CS2R R40, SRZ ;  /* 0x0000000000287805 */ /* 0x000fe4000001ff00 */
[----:B------:R-:W-:Y:S01]  /*4680*/  CS2R R54, SRZ ;  /* 0x0000000000367805 */ /* 0x000fe2000001ff00 */
[----:B------:R-:W-:Y:S01]  /*4690*/  IMAD.X R33, R20, 0x1, R82, P3 ;  /* 0x0000000114217824 */ /* 0x000fe200018e0652 */
[----:B------:R-:W-:-:S02]  /*46a0*/  IADD3 R20, P3, R30, R56, RZ ;  /* 0x000000381e147210 */ /* 0x000fc40007f7e0ff */
[----:B------:R-:W-:-:S03]  /*46b0*/  CS2R R52, SRZ ;  /* 0x0000000000347805 */ /* 0x000fc6000001ff00 */
[----:B------:R-:W-:Y:S01]  /*46c0*/  IMAD.X R87, R87, 0x1, R83, P3 ;  /* 0x0000000157577824 */ /* 0x000fe200018e0653 */
        /* <DEDUP_REMOVED lines=12> */
[----:B------:R-:W-:Y:S02]  /*4790*/  CS2R R34, SRZ ;  /* 0x0000000000227805 */ /* 0x000fe4000001ff00 */
[----:B------:R-:W-:Y:S02]  /*47a0*/  CS2R R32, SRZ ;  /* 0x0000000000207805 */ /* 0x000fe4000001ff00 */
[----:B------:R-:W-:Y:S02]  /*47b0*/  CS2R R46, SRZ ;  /* 0x00000000002e7805 */ /* 0x000fe4000001ff00 */
[----:B------:R-:W-:-:S02]  /*47c0*/  CS2R R44, SRZ ;  /* 0x00000000002c7805 */ /* 0x000fc4000001ff00 */
[----:B--2---:R-:W-:-:S13]  /*47d0*/  ISETP.GE.AND P3, PT, R63, R103, PT ;  /* 0x000000673f00720c */ /* 0x004fda0003f66270 */
[----:B------:R0:W5:Y:S04]  /*47e0*/  @!P3 LDG.E.128 R36, desc[UR60][R56.64+0x20] ;  /* 0x0000203c3824b981 */ /* 0x000168000c1e1d00 */
[----:B------:R0:W5:Y:S01]  /*47f0*/  @!P3 LDG.E.128 R48, desc[UR60][R58.64+0x20] ;  /* 0x0000203c3a30b981 */ /* 0x000162000c1e1d00 */
[----:B---3--:R-:W-:-:S13]  /*4800*/  ISETP.GE.AND P3, PT, R62, R103, PT ;  /* 0x000000673e00720c */ /* 0x008fda0003f66270 */
[----:B------:R0:W5:Y:S04]  /*4810*/  @!P3 LDG.E.128 R32, desc[UR60][R56.64+0x40] ;  /* 0x0000403c3820b981 */ /* 0x000168000c1e1d00 */
[----:B------:R0:W5:Y:S02]  /*4820*/  @!P3 LDG.E.128 R44, desc[UR60][R58.64+0x40] ;  /* 0x0000403c3a2cb981 */ /* 0x000164000c1e1d00 */
.L_x_8602:
[----:B------:R-:W-:Y:S05]  /*4830*/  BSYNC B1 ;  /* 0x0000000000017941 */ /* 0x000fea0003800000 */
.L_x_8601:
[----:B------:R-:W2:Y:S01]  /*4840*/  LDL R20, [R1+0x44] ;  /* 0x0000440001147983 */ /* 0x000ea20000100800 */
[----:B0----5:R-:W-:Y:S02]  /*4850*/  IMAD.MOV.U32 R56, RZ, RZ, R35 ;  /* 0x000000ffff387224 */ /* 0x021fe400078e0023 */
[----:B------:R-:W-:Y:S02]  /*4860*/  IMAD.MOV.U32 R57, RZ, RZ, R32 ;  /* 0x000000ffff397224 */ /* 0x000fe400078e0020 */
[----:B------:R-:W-:-:S05]  /*4870*/  IMAD.MOV.U32 R58, RZ, RZ, R39 ;  /* 0x000000ffff3a7224 */ /* 0x000fca00078e0027 */
[----:B------:R-:W-:Y:S01]  /*4880*/  PRMT R125, R58, 0x7610, R125 ;  /* 0x000076103a7d7816 */ /* 0x000fe2000000007d */
[----:B------:R-:W-:Y:S01]  /*4890*/  IMAD.MOV.U32 R58, RZ, RZ, R43 ;  /* 0x000000ffff3a7224 */ /* 0x000fe200078e002b */
        /* <DEDUP_REMOVED lines=38> */
[----:B------:R-:W-:-:S03]  /*4b00*/  IMAD.MOV.U32 R56, RZ, RZ, R53 ;  /* 0x000000ffff387224 */ /* 0x000fc600078e0035 */
[----:B------:R-:W-:Y:S02]  /*4b10*/  PRMT R129, R129, 0x5410, R20 ;  /* 0x0000541081817816 */ /* 0x000fe40000000014 */
[----:B------:R-:W-:Y:S01]  /*4b20*/  PRMT R114, R56, 0x7610, R114 ;  /* 0x0000761038727816 */ /* 0x000fe20000000072 */
[----:B------:R-:W-:Y:S06]  /*4b30*/  @!P3 BRA `(.L_x_8603) ;  /* 0x000000000004b947 */ /* 0x000fec0003800000 */
[----:B------:R-:W-:Y:S01]  /*4b40*/  BPT.TRAP 0x1 ;  /* 0x000000040000795c */ /* 0x000fe20000300000 */
.L_x_8603:
[----:B------:R-:W-:Y:S01]  /*4b50*/  IMAD R20, R19, 0x8, R18 ;  /* 0x0000000813147824 */ /* 0x000fe200078e0212 */
[----:B------:R-:W-:Y:S01]  /*4b60*/  SHF.L.U32 R87, R149, 0x1f, RZ ;  /* 0x0000001f95577819 */ /* 0x000fe200000006ff */
[----:B------:R-:W-:Y:S03]  /*4b70*/  BSSY B1, `(.L_x_8604) ;  /* 0x0000003000017945 */ /* 0x000fe60003800000 */
[----:B------:R-:W0:Y:S02]  /*4b80*/  SYNCS.PHASECHK.TRANS64.TRYWAIT P5, [R20+URZ+0x31c90], R87 ;  /* 0x031c9057140075a7 */ /* 0x000e2400080a017f */
[----:B0-----:R-:W-:Y:S05]  /*4b90*/  @!P5 BRA `(.L_x_8605) ;  /* 0x00000164002cd947 */ /* 0x001fea0003800000 */
.L_x_8809:
[----:B------:R-:W-:Y:S05]  /*4ba0*/  BSYNC B1 ;  /* 0x0000000000017941 */ /* 0x000fea0003800000 */
.L_x_8604:
[----:B------:R-:W-:Y:S05]  /*4bb0*/  @P4 BRA `(.L_x_8578) ;  /* 0x0000001800e04947 */ /* 0x000fea0003800000 */
[----:B------:R-:W1:Y:S01]  /*4bc0*/  LDC R106, c[0x0][0x2e4] ;  /* 0x0000b900ff6a7b82 */ /* 0x000e620000000800 */
[----:B------:R-:W-:Y:S01]  /*4bd0*/  ISETP.NE.AND P4, PT, R10, RZ, PT ;  /* 0x000000ff0a00720c */ /* 0x000fe20003f85270 */
[----:B------:R-:W-:Y:S01]  /*4be0*/  ULDC.64 UR4, c[0x0][0x2f0] ;  /* 0x0000bc0000047ab9 */ /* 0x000fe20000000a00 */
[----:B------:R-:W-:Y:S01]  /*4bf0*/  SHF.R.S32.HI R56, RZ, 0x1f, R145 ;  /* 0x0000001fff387819 */ /* 0x000fe20000011491 */
[----:B------:R-:W-:Y:S01]  /*4c00*/  IMAD.MOV.U32 R93, RZ, RZ, R92 ;  /* 0x000000ffff5d7224 */ /* 0x000fe200078e005c */
[----:B------:R-:W-:Y:S01]  /*4c10*/  BSSY B1, `(.L_x_8606) ;  /* 0x0000088000017945 */ /* 0x000fe20003800000 */
[----:B------:R-:W-:Y:S02]  /*4c20*/  IMAD.MOV.U32 R92, RZ, RZ, R60 ;  /* 0x000000ffff5c7224 */ /* 0x000fe400078e003c */
[----:B------:R-:W-:Y:S02]  /*4c30*/  IMAD R56, R56, UR4, RZ ;  /* 0x0000000438387c24 */ /* 0x000fe4000f8e02ff */
[----:B------:R-:W-:-:S04]  /*4c40*/  IMAD.WIDE.U32 R92, R145, UR4, R92 ;  /* 0x00000004915c7c25 */ /* 0x000fc8000f8e005c */
[----:B------:R-:W-:-:S04]  /*4c50*/  IMAD R56, R145, UR5, R56 ;  /* 0x0000000591387c24 */ /* 0x000fc8000f8e0238 */
[----:B------:R-:W-:Y:S02]  /*4c60*/  IMAD.IADD R111, R56, 0x1, R93 ;  /* 0x00000001386f7824 */ /* 0x000fe400078e025d */
[----:B-1----:R-:W-:Y:S01]  /*4c70*/  IMAD.IADD R112, R106, 0x1, -R104 ;  /* 0x000000016a707824 */ /* 0x002fe200078e0a68 */
[----:B------:R-:W-:Y:S06]  /*4c80*/  @!P4 BRA `(.L_x_8607) ;  /* 0x000000080000c947 */ /* 0x000fec0003800000 */
[----:B------:R-:W2:Y:S04]  /*4c90*/  LDL R62, [R1+0x2c] ;  /* 0x00002c00013e7983 */ /* 0x000ea80000100800 */
[----:B------:R-:W3:Y:S04]  /*4ca0*/  LDL R58, [R1+0x38] ;  /* 0x00003800013a7983 */ /* 0x000ee80000100800 */
[----:B------:R-:W4:Y:S01]  /*4cb0*/  LDL R59, [R1+0x3c] ;  /* 0x00003c00013b7983 */ /* 0x000f220000100800 */
[----:B------:R-:W-:-:S04]  /*4cc0*/  SEL R56, R104, R112, !P0 ;  /* 0x0000007068387207 */ /* 0x000fc80004000000 */
[----:B------:R-:W-:-:S04]  /*4cd0*/  SHF.R.S32.HI R57, RZ, 0x1f, R56 ;  /* 0x0000001fff397819 */ /* 0x000fc80000011438 */
[----:B------:R-:W-:-:S04]  /*4ce0*/  LEA.HI R57, R57, R56, RZ, 0x4 ;  /* 0x0000003839397211 */ /* 0x000fc800078f20ff */
[----:B------:R-:W-:-:S04]  /*4cf0*/  SHF.R.S32.HI R57, RZ, 0x4, R57 ;  /* 0x00000004ff397819 */ /* 0x000fc80000011439 */
[----:B------:R-:W-:-:S04]  /*4d00*/  LEA.HI.SX32 R113, R5, R57, 0x1d ;  /* 0x0000003905717211 */ /* 0x000fc800078feaff */
[----:B------:R-:W-:-:S04]  /*4d10*/  SHF.R.S32.HI R57, RZ, 0x1f, R113 ;  /* 0x0000001fff397819 */ /* 0x000fc80000011471 */
[----:B------:R-:W-:Y:S01]  /*4d20*/  LEA.HI R57, R57, R113, RZ, 0x2 ;  /* 0x0000007139397211 */ /* 0x000fe200078f10ff */
[----:B------:R-:W-:-:S03]  /*4d30*/  IMAD.SHL.U32 R113, R113, 0x8, RZ ;  /* 0x0000000871717824 */ /* 0x000fc600078e00ff */
[----:B------:R-:W-:Y:S02]  /*4d40*/  SHF.R.S32.HI R57, RZ, 0x2, R57 ;  /* 0x00000002ff397819 */ /* 0x000fe40000011439 */
[----:B------:R-:W-:Y:S01]  /*4d50*/  ISETP.GE.AND P4, PT, R146, R103, PT ;  /* 0x000000679200720c */ /* 0x000fe20003f86270 */
[----:B------:R-:W-:Y:S01]  /*4d60*/  BSSY B2, `(.L_x_8608) ;  /* 0x0000066000027945 */ /* 0x000fe20003800000 */
[----:B--2---:R-:W-:-:S04]  /*4d70*/  LOP3.LUT R56, R62, 0x18, R113, 0xf8, !PT ;  /* 0x000000183e387812 */ /* 0x004fc800078ef871 */
[----:B---3--:R-:W-:Y:S01]  /*4d80*/  LOP3.LUT R56, R56, R58, RZ, 0x3c, !PT ;  /* 0x0000003a38387212 */ /* 0x008fe200078e3cff */
[----:B----4-:R-:W-:-:S04]  /*4d90*/  IMAD R57, R57, 0x1200, R59 ;  /* 0x0000120039397824 */ /* 0x010fc800078e023b */
[----:B------:R-:W-:-:S04]  /*4da0*/  IMAD.IADD R56, R57, 0x1, R56 ;  /* 0x0000000139387824 */ /* 0x000fc800078e0238 */
[C---:B------:R-:W-:Y:S02]  /*4db0*/  IMAD R60, R19.reuse, 0x3600, R56 ;  /* 0x00003600133c7824 */ /* 0x040fe400078e0238 */
[----:B------:R-:W-:-:S03]  /*4dc0*/  IMAD R56, R19, 0x3600, R101 ;  /* 0x0000360013387824 */ /* 0x000fc600078e0265 */
[----:B------:R-:W-:Y:S01]  /*4dd0*/  LEA R60, R60, R18, 0x1 ;  /* 0x000000123c3c7211 */ /* 0x000fe200078e08ff */
[----:B------:R-:W-:-:S05]  /*4de0*/  IMAD R56, R56, 0x2, R18 ;  /* 0x0000000238387824 */ /* 0x000fca00078e0212 */
[----:B------:R-:W1:Y:S04]  /*4df0*/  LDS.128 R60, [R60+0x16a00] ;  /* 0x016a00003c3c7984 */ /* 0x000e680000000c00 */
[----:B------:R-:W2:Y:S01]  /*4e00*/  LDS.128 R56, [R56+0x16a00] ;  /* 0x016a000038387984 */ /* 0x000ea20000000c00 */
[----:B------:R-:W-:Y:S05]  /*4e10*/  @P4 BRA `(.L_x_8609) ;  /* 0x0000000400684947 */ /* 0x000fea0003800000 */
[----:B-1----:R-:W-:Y:S01]  /*4e20*/  IMAD.MOV.U32 R116, RZ, RZ, R61 ;  /* 0x000000ffff747224 */ /* 0x002fe200078e003d */
[----:B------:R-:W-:Y:S01]  /*4e30*/  SHF.R.U64 R40, R40, 0x10, R41 ;  /* 0x0000001028287819 */ /* 0x000fe20000001229 */
[----:B--2---:R-:W-:Y:S01]  /*4e40*/  IMAD.MOV.U32 R115, RZ, RZ, R57 ;  /* 0x000000ffff737224 */ /* 0x004fe200078e0039 */
[----:B------:R-:W-:Y:S01]  /*4e50*/  SHF.R.U32.HI R41, RZ, 0x10, R41 ;  /* 0x00000010ff297819 */ /* 0x000fe20000011629 */
[----:B------:R-:W-:Y:S01]  /*4e60*/  HADD2.F32 R114, -RZ, R114.H0_H0 ;  /* 0x20000072ff727230 */ /* 0x000fe20000004100 */
[----:B------:R-:W-:Y:S01]  /*4e70*/  SHF.R.U64 R42, R42, 0x10, R43 ;  /* 0x000000102a2a7819 */ /* 0x000fe2000000122b */
[----:B------:R-:W-:Y:S02]  /*4e80*/  HADD2.F32 R57, -RZ, R116.H0_H0 ;  /* 0x20000074ff397230 */ /* 0x000fe40000004100 */
[----:B------:R-:W-:Y:S02]  /*4e90*/  HADD2.F32 R118, -RZ, R115.H0_H0 ;  /* 0x20000073ff767230 */ /* 0x000fe40000004100 */
[----:B------:R-:W-:-:S02]  /*4ea0*/  HADD2.F32 R117, -RZ, R117.H0_H0 ;  /* 0x20000075ff757230 */ /* 0x000fc40000004100 */
[CC--:B------:R-:W-:Y:S01]  /*4eb0*/  FMUL.FTZ R61, R57.reuse, R114.reuse ;  /* 0x00000072393d7220 */ /* 0x0c0fe20000410000 */
[----:B------:R-:W-:Y:S02]  /*4ec0*/  HADD2.F32 R41, -RZ, R41.H0_H0 ;  /* 0x20000029ff297230 */ /* 0x000fe40000004100 */
[C---:B------:R-:W-:Y:S01]  /*4ed0*/  FMUL.FTZ R114, R118.reuse, R114 ;  /* 0x0000007276727220 */ /* 0x040fe20000410000 */
[----:B------:R-:W-:Y:S02]  /*4ee0*/  HADD2.F32 R42, -RZ, R42.H0_H0 ;  /* 0x2000002aff2a7230 */ /* 0x000fe40000004100 */
[-C--:B------:R-:W-:Y:S01]  /*4ef0*/  FFMA.FTZ R61, R118, R117.reuse, -R61 ;  /* 0x00000075763d7223 */ /* 0x080fe2000001083d */
[----:B------:R-:W-:Y:S01]  /*4f00*/  FFMA.FTZ R57, R57, R117, R114 ;  /* 0x0000007539397223 */ /* 0x000fe20000010072 */
[--C-:B------:R-:W-:Y:S02]  /*4f10*/  SHF.R.U32.HI R117, RZ, 0x10, R53.reuse ;  /* 0x00000010ff757819 */ /* 0x100fe40000011635 */
[----:B------:R-:W-:Y:S01]  /*4f20*/  SHF.R.U64 R114, R52, 0x10, R53 ;  /* 0x0000001034727819 */ /* 0x000fe20000001235 */
[----:B------:R-:W-:-:S02]  /*4f30*/  HADD2.F32 R52, -RZ, R116.H1_H1 ;  /* 0x30000074ff347230 */ /* 0x000fc40000004100 */
[----:B------:R-:W-:Y:S02]  /*4f40*/  HADD2.F32 R117, -RZ, R117.H0_H0 ;  /* 0x20000075ff757230 */ /* 0x000fe40000004100 */
[----:B------:R-:W-:Y:S02]  /*4f50*/  HADD2.F32 R53, -RZ, R115.H1_H1 ;  /* 0x30000073ff357230 */ /* 0x000fe40000004100 */
[----:B------:R-:W-:Y:S02]  /*4f60*/  HADD2.F32 R116, -RZ, R63.H0_H0 ;  /* 0x2000003fff747230 */ /* 0x000fe40000004100 */
[-C--:B------:R-:W-:Y:S01]  /*4f70*/  FMUL.FTZ R115, R52, R117.reuse ;  /* 0x0000007534737220 */ /* 0x080fe20000410000 */
[----:B------:R-:W-:Y:S02]  /*4f80*/  HADD2.F32 R114, -RZ, R114.H0_H0 ;  /* 0x20000072ff727230 */ /* 0x000fe40000004100 */
[C---:B------:R-:W-:Y:S01]  /*4f90*/  FMUL.FTZ R117, R53.reuse, R117 ;  /* 0x0000007535757220 */ /* 0x040fe20000410000 */
[----:B------:R-:W-:Y:S01]  /*4fa0*/  FFMA.FTZ R53, R53, R41, -R115 ;  /* 0x0000002935357223 */ /* 0x000fe20000010873 */
[----:B------:R-:W-:-:S02]  /*4fb0*/  HADD2.F32 R115, -RZ, R129.H0_H0 ;  /* 0x20000081ff737230 */ /* 0x000fc40000004100 */
[----:B------:R-:W-:Y:S01]  /*4fc0*/  FFMA.FTZ R41, R52, R41, R117 ;  /* 0x0000002934297223 */ /* 0x000fe20000010075 */
[----:B------:R-:W-:Y:S02]  /*4fd0*/  IMAD.MOV.U32 R52, RZ, RZ, R59 ;  /* 0x000000ffff347224 */ /* 0x000fe400078e003b */
[----:B------:R-:W-:Y:S02]  /*4fe0*/  HADD2.F32 R117, -RZ, R127.H1_H1 ;  /* 0x3000007fff757230 */ /* 0x000fe40000004100 */
[----:B------:R-:W-:Y:S01]  /*4ff0*/  FMUL.FTZ R59, R116, R115 ;  /* 0x00000073743b7220 */ /* 0x000fe20000410000 */
[----:B------:R-:W-:Y:S01]  /*5000*/  F2FP.F16.F32.PACK_AB R53, R53, R61 ;  /* 0x0000003d3535723e */ /* 0x000fe200000000ff */
[--C-:B------:R-:W-:Y:S01]  /*5010*/  HADD2.F32 R118, -RZ, R52.reuse.H0_H0 ;  /* 0x20000034ff767230 */ /* 0x100fe20000004100 */
[----:B------:R-:W-:Y:S01]  /*5020*/  F2FP.F16.F32.PACK_AB R41, R41, R57 ;  /* 0x000000392929723e */ /* 0x000fe200000000ff */
[----:B------:R-:W-:Y:S02]  /*5030*/  HADD2.F32 R52, -RZ, R52.H1_H1 ;  /* 0x30000034ff347230 */ /* 0x000fe40000004100 */
[----:B------:R-:W-:-:S02]  /*5040*/  IMAD.MOV.U32 R57, RZ, RZ, R53 ;  /* 0x000000ffff397224 */ /* 0x000fc400078e0035 */
[C---:B------:R-:W-:Y:S01]  /*5050*/  FMUL.FTZ R115, R118.reuse, R115 ;  /* 0x0000007376737220 */ /* 0x040fe20000410000 */
[-C--:B------:R-:W-:Y:S01]  /*5060*/  FFMA.FTZ R59, R118, R117.reuse, -R59 ;  /* 0x00000075763b7223 */ /* 0x080fe2000001083b */
[----:B------:R-:W-:Y:S02]  /*5070*/  HADD2.F32 R118, -RZ, R129.H1_H1 ;  /* 0x30000081ff767230 */ /* 0x000fe40000004100 */
[----:B------:R-:W-:Y:S01]  /*5080*/  FFMA.FTZ R116, R116, R117, R115 ;  /* 0x0000007574747223 */ /* 0x000fe20000010073 */
[----:B------:R-:W-:Y:S01]  /*5090*/  SHF.R.U32.HI R115, RZ, 0x10, R43 ;  /* 0x00000010ff737819 */ /* 0x000fe2000001162b */
[----:B------:R-:W-:Y:S01]  /*50a0*/  IMAD.MOV.U32 R61, RZ, RZ, R41 ;  /* 0x000000ffff3d7224 */ /* 0x000fe200078e0029 */
[--C-:B------:R-:W-:Y:S01]  /*50b0*/  SHF.R.U64 R43, R54, 0x10, R55.reuse ;  /* 0x00000010362b7819 */ /* 0x100fe20000001237 */
[----:B------:R-:W-:Y:S01]  /*50c0*/  HADD2.F32 R54, -RZ, R63.H1_H1 ;  /* 0x3000003fff367230 */ /* 0x000fe20000004100 */
[----:B------:R-:W-:Y:S01]  /*50d0*/  SHF.R.U32.HI R55, RZ, 0x10, R55 ;  /* 0x00000010ff377819 */ /* 0x000fe20000011637 */
[----:B------:R-:W-:-:S02]  /*50e0*/  HADD2.F32 R115, -RZ, R115.H0_H0 ;  /* 0x20000073ff737230 */ /* 0x000fc40000004100 */
[----:B------:R-:W-:Y:S02]  /*50f0*/  HADD2.F32 R43, -RZ, R43.H0_H0 ;  /* 0x2000002bff2b7230 */ /* 0x000fe40000004100 */
[----:B------:R-:W-:-:S05]  /*5100*/  HADD2.F32 R55, -RZ, R55.H0_H0 ;  /* 0x20000037ff377230 */ /* 0x000fca0000004100 */
[----:B------:R-:W-:-:S04]  /*5110*/  FMUL.FTZ R63, R54, R55 ;  /* 0x00000037363f7220 */ /* 0x000fc80000410000 */
[C---:B------:R-:W-:Y:S01]  /*5120*/  FFMA.FTZ R63, R52.reuse, R115, -R63 ;  /* 0x00000073343f7223 */ /* 0x040fe2000001083f */
[----:B------:R-:W-:Y:S01]  /*5130*/  FMUL.FTZ R52, R52, R55 ;  /* 0x0000003734347220 */ /* 0x000fe20000410000 */
[----:B------:R-:W-:-:S03]  /*5140*/  HADD2.F32 R55, -RZ, R128.H0_H0 ;  /* 0x20000080ff377230 */ /* 0x000fc60000004100 */
[----:B------:R-:W-:Y:S01]  /*5150*/  FFMA.FTZ R52, R54, R115, R52 ;  /* 0x0000007336347223 */ /* 0x000fe20000010034 */
[----:B------:R-:W-:Y:S01]  /*5160*/  HADD2.F32 R54, -RZ, R60.H0_H0 ;  /* 0x2000003cff367230 */ /* 0x000fe20000004100 */
[----:B------:R-:W-:Y:S01]  /*5170*/  F2FP.F16.F32.PACK_AB R59, R63, R59 ;  /* 0x0000003b3f3b723e */ /* 0x000fe200000000ff */
[--C-:B------:R-:W-:Y:S02]  /*5180*/  HADD2.F32 R115, -RZ, R56.reuse.H0_H0 ;  /* 0x20000038ff737230 */ /* 0x100fe40000004100 */
[----:B------:R-:W-:Y:S02]  /*5190*/  HADD2.F32 R56, -RZ, R56.H1_H1 ;  /* 0x30000038ff387230 */ /* 0x000fe40000004100 */
[----:B------:R-:W-:Y:S01]  /*51a0*/  FMUL.FTZ R117, R54, R118 ;  /* 0x0000007636757220 */ /* 0x000fe20000410000 */
[----:B------:R-:W-:Y:S01]  /*51b0*/  F2FP.F16.F32.PACK_AB R52, R52, R116 ;  /* 0x000000743434723e */ /* 0x000fe200000000ff */
[C---:B------:R-:W-:Y:S02]  /*51c0*/  FMUL.FTZ R118, R115.reuse, R118 ;  /* 0x0000007673767220 */ /* 0x040fe40000410000 */
[----:B------:R-:W-:Y:S01]  /*51d0*/  FFMA.FTZ R117, R115, R55, -R117 ;  /* 0x0000003773757223 */ /* 0x000fe20000010875 */
[----:B------:R-:W-:-:S02]  /*51e0*/  HADD2.F32 R115, -RZ, R128.H1_H1 ;  /* 0x30000080ff737230 */ /* 0x000fc40000004100 */
[----:B------:R-:W-:Y:S01]  /*51f0*/  FFMA.FTZ R118, R54, R55, R118 ;  /* 0x0000003736767223 */ /* 0x000fe20000010076 */
[----:B------:R-:W-:Y:S02]  /*5200*/  HADD2.F32 R54, -RZ, R60.H1_H1 ;  /* 0x3000003cff367230 */ /* 0x000fe40000004100 */
[----:B------:R-:W-:Y:S02]  /*5210*/  HADD2.F32 R55, -RZ, R40.H0_H0 ;  /* 0x20000028ff377230 */ /* 0x000fe40000004100 */
[--C-:B------:R-:W-:Y:S02]  /*5220*/  HADD2.F32 R60, -RZ, R58.reuse.H0_H0 ;  /* 0x2000003aff3c7230 */ /* 0x100fe40000004100 */
[-C--:B------:R-:W-:Y:S01]  /*5230*/  FMUL.FTZ R40, R54, R114.reuse ;  /* 0x0000007236287220 */ /* 0x080fe20000410000 */
[C---:B------:R-:W-:Y:S01]  /*5240*/  FMUL.FTZ R114, R56.reuse, R114 ;  /* 0x0000007238727220 */ /* 0x040fe20000410000 */
[----:B------:R-:W-:Y:S02]  /*5250*/  HADD2.F32 R58, -RZ, R58.H1_H1 ;  /* 0x3000003aff3a7230 */ /* 0x000fe40000004100 */
[-C--:B------:R-:W-:Y:S01]  /*5260*/  FFMA.FTZ R40, R56, R55.reuse, -R40 ;  /* 0x0000003738287223 */ /* 0x080fe20000010828 */
[----:B------:R-:W-:Y:S01]  /*5270*/  FFMA.FTZ R54, R54, R55, R114 ;  /* 0x0000003736367223 */ /* 0x000fe20000010072 */
[----:B------:R-:W-:-:S02]  /*5280*/  HADD2.F32 R55, -RZ, R62.H0_H0 ;  /* 0x2000003eff377230 */ /* 0x000fc40000004100 */
[----:B------:R-:W-:Y:S01]  /*5290*/  HADD2.F32 R56, -RZ, R127.H0_H0 ;  /* 0x2000007fff387230 */ /* 0x000fe20000004100 */
[----:B------:R-:W-:Y:S01]  /*52a0*/  F2FP.F16.F32.PACK_AB R40, R40, R117 ;  /* 0x000000752828723e */ /* 0x000fe200000000ff */
[----:B------:R-:W-:Y:S02]  /*52b0*/  HADD2.F32 R62, -RZ, R62.H1_H1 ;  /* 0x3000003eff3e7230 */ /* 0x000fe40000004100 */
[CC--:B------:R-:W-:Y:S01]  /*52c0*/  FMUL.FTZ R114, R55.reuse, R115.reuse ;  /* 0x0000007337727220 */ /* 0x0c0fe20000410000 */
[----:B------:R-:W-:Y:S01]  /*52d0*/  FMUL.FTZ R115, R60, R115 ;  /* 0x000000733c737220 */ /* 0x000fe20000410000 */
[----:B------:R-:W-:Y:S01]  /*52e0*/  F2FP.F16.F32.PACK_AB R54, R54, R118 ;  /* 0x000000763636723e */ /* 0x000fe200000000ff */
[----:B------:R-:W-:Y:S02]  /*52f0*/  IMAD.MOV.U32 R63, RZ, RZ, R52 ;  /* 0x000000ffff3f7224 */ /* 0x000fe400078e0034 */
[-C--:B------:R-:W-:Y:S01]  /*5300*/  FFMA.FTZ R114, R60, R56.reuse, -R114 ;  /* 0x000000383c727223 */ /* 0x080fe20000010872 */
[----:B------:R-:W-:Y:S01]  /*5310*/  FFMA.FTZ R115, R55, R56, R115 ;  /* 0x0000003837737223 */ /* 0x000fe20000010073 */
[-C--:B------:R-:W-:Y:S01]  /*5320*/  FMUL.FTZ R55, R62, R43.reuse ;  /* 0x0000002b3e377220 */ /* 0x080fe20000410000 */
[----:B------:R-:W-:Y:S01]  /*5330*/  FMUL.FTZ R43, R58, R43 ;  /* 0x0000002b3a2b7220 */ /* 0x000fe20000410000 */
[----:B------:R-:W-:-:S02]  /*5340*/  IMAD.MOV.U32 R56, RZ, RZ, R40 ;  /* 0x000000ffff387224 */ /* 0x000fc400078e0028 */
[-C--:B------:R-:W-:Y:S01]  /*5350*/  FFMA.FTZ R55, R58, R42.reuse, -R55 ;  /* 0x0000002a3a377223 */ /* 0x080fe20000010837 */
[----:B------:R-:W-:Y:S01]  /*5360*/  FFMA.FTZ R43, R62, R42, R43 ;  /* 0x0000002a3e2b7223 */ /* 0x000fe2000001002b */
[----:B------:R-:W-:-:S03]  /*5370*/  IMAD.MOV.U32 R60, RZ, RZ, R54 ;  /* 0x000000ffff3c7224 */ /* 0x000fc600078e0036 */
[----:B------:R-:W-:Y:S02]  /*5380*/  F2FP.F16.F32.PACK_AB R55, R55, R114 ;  /* 0x000000723737723e */ /* 0x000fe400000000ff */
[----:B------:R-:W-:-:S03]  /*5390*/  F2FP.F16.F32.PACK_AB R43, R43, R115 ;  /* 0x000000732b2b723e */ /* 0x000fc600000000ff */
[----:B------:R-:W-:Y:S02]  /*53a0*/  IMAD.MOV.U32 R58, RZ, RZ, R55 ;  /* 0x000000ffff3a7224 */ /* 0x000fe400078e0037 */
[----:B------:R-:W-:-:S07]  /*53b0*/  IMAD.MOV.U32 R62, RZ, RZ, R43 ;  /* 0x000000ffff3e7224 */ /* 0x000fce00078e002b */
.L_x_8609:
[----:B------:R-:W-:Y:S05]  /*53c0*/  BSYNC B2 ;  /* 0x0000000000027941 */ /* 0x000fea0003800000 */
.L_x_8608:
[----:B------:R-:W-:-:S13]  /*53d0*/  ISETP.GE.AND P4, PT, R113, R106, PT ;  /* 0x0000006a7100720c */ /* 0x000fda0003f86270 */
[--C-:B------:R-:W-:Y:S02]  /*53e0*/  @!P4 SHF.R.S32.HI R43, RZ, 0x1f, R113.reuse ;  /* 0x0000001fff2bc819 */ /* 0x100fe40000011471 */
[----:B------:R-:W-:-:S04]  /*53f0*/  @!P4 IADD3 R113, P5, P6, R24, R92, R113 ;  /* 0x0000005c1871c210 */ /* 0x000fc80007ebe071 */
[----:B------:R-:W-:Y:S02]  /*5400*/  @!P4 IADD3.X R43, R0, R111, R43, P5, P6 ;  /* 0x0000006f002bc210 */ /* 0x000fe40002fec42b */
[----:B------:R-:W-:-:S04]  /*5410*/  IADD3 R41, P5, P6, R24, R92, R76 ;  /* 0x0000005c18297210 */ /* 0x000fc80007ebe04c */
[----:B------:R-:W-:Y:S02]  /*5420*/  IADD3.X R42, R0, R111, R98, P5, P6 ;  /* 0x0000006f002a7210 */ /* 0x000fe40002fec462 */
[----:B------:R-:W-:-:S04]  /*5430*/  LEA R40, P5, R41, R90, 0x1 ;  /* 0x0000005a29287211 */ /* 0x000fc800078a08ff */
[----:B------:R-:W-:Y:S02]  /*5440*/  LEA.HI.X R41, R41, R91, R42, 0x1, P5 ;  /* 0x0000005b29297211 */ /* 0x000fe400028f0c2a */
[----:B------:R-:W-:-:S03]  /*5450*/  @!P4 LEA R42, P5, R113, R90, 0x1 ;  /* 0x0000005a712ac211 */ /* 0x000fc600078a08ff */
[----:B--2---:R2:W-:Y:S01]  /*5460*/  STG.E.128 desc[UR60][R40.64], R56 ;  /* 0x0000003828007986 */ /* 0x0045e2000c101d3c */
[----:B------:R-:W-:-:S05]  /*5470*/  @!P4 LEA.HI.X R43, R113, R91, R43, 0x1, P5 ;  /* 0x0000005b712bc211 */ /* 0x000fca00028f0c2b */
[----:B-1----:R2:W-:Y:S04]  /*5480*/  @!P4 STG.E.128 desc[UR60][R42.64], R60 ;  /* 0x0000003c2a00c986 */ /* 0x0025e8000c101d3c */
.L_x_8607:
[----:B------:R-:W-:Y:S05]  /*5490*/  BSYNC B1 ;  /* 0x0000000000017941 */ /* 0x000fea0003800000 */
.L_x_8606:
[----:B------:R-:W-:Y:S01]  /*54a0*/  ISETP.NE.AND P4, PT, R11, RZ, PT ;  /* 0x000000ff0b00720c */ /* 0x000fe20003f85270 */
[----:B------:R-:W-:-:S12]  /*54b0*/  BSSY B1, `(.L_x_8610) ;  /* 0x0000080000017945 */ /* 0x000fd80003800000 */
[----:B------:R-:W-:Y:S05]  /*54c0*/  @!P4 BRA `(.L_x_8611) ;  /* 0x0000000400f8c947 */ /* 0x000fea0003800000 */
[----:B------:R-:W3:Y:S04]  /*54d0*/  LDL R52, [R1+0x2c] ;  /* 0x00002c0001347983 */ /* 0x000ee80000100800 */
[----:B--2---:R-:W2:Y:S04]  /*54e0*/  LDL R42, [R1+0x38] ;  /* 0x00003800012a7983 */ /* 0x004ea80000100800 */
[----:B------:R-:W4:Y:S04]  /*54f0*/  LDL R43, [R1+0x3c] ;  /* 0x00003c00012b7983 */ /* 0x000f280000100800 */
[----:B------:R-:W5:Y:S01]  /*5500*/  LDL R57, [R1+0x30] ;  /* 0x0000300001397983 */ /* 0x000f620000100800 */
[----:B------:R-:W-:-:S04]  /*5510*/  SEL R40, R104, R112, !P1 ;  /* 0x0000007068287207 */ /* 0x000fc80004800000 */
[----:B------:R-:W-:-:S04]  /*5520*/  SHF.R.S32.HI R41, RZ, 0x1f, R40 ;  /* 0x0000001fff297819 */ /* 0x000fc80000011428 */
[----:B------:R-:W-:-:S04]  /*5530*/  LEA.HI R41, R41, R40, RZ, 0x4 ;  /* 0x0000002829297211 */ /* 0x000fc800078f20ff */
[----:B------:R-:W-:-:S04]  /*5540*/  SHF.R.S32.HI R41, RZ, 0x4, R41 ;  /* 0x00000004ff297819 */ /* 0x000fc80000011429 */
[----:B------:R-:W-:-:S04]  /*5550*/  LEA.HI.SX32 R41, R6, R41, 0x1d ;  /* 0x0000002906297211 */ /* 0x000fc800078feaff */
[----:B------:R-:W-:Y:S01]  /*5560*/  SHF.R.S32.HI R40, RZ, 0x1f, R41 ;  /* 0x0000001fff287819 */ /* 0x000fe20000011429 */
[----:B------:R-:W-:-:S03]  /*5570*/  IMAD.SHL.U32 R56, R41, 0x8, RZ ;  /* 0x0000000829387824 */ /* 0x000fc600078e00ff */
[----:B------:R-:W-:-:S04]  /*5580*/  LEA.HI R40, R40, R41, RZ, 0x2 ;  /* 0x0000002928287211 */ /* 0x000fc800078f10ff */
[----:B------:R-:W-:Y:S01]  /*5590*/  SHF.R.S32.HI R41, RZ, 0x2, R40 ;  /* 0x00000002ff297819 */ /* 0x000fe20000011428 */
[----:B------:R-:W-:Y:S01]  /*55a0*/  BSSY B2, `(.L_x_8612) ;  /* 0x0000064000027945 */ /* 0x000fe20003800000 */
[----:B---3--:R-:W-:-:S04]  /*55b0*/  LOP3.LUT R40, R52, 0x18, R56, 0xf8, !PT ;  /* 0x0000001834287812 */ /* 0x008fc800078ef838 */
[----:B--2---:R-:W-:Y:S01]  /*55c0*/  LOP3.LUT R40, R40, R42, RZ, 0x3c, !PT ;  /* 0x0000002a28287212 */ /* 0x004fe200078e3cff */
[----:B----4-:R-:W-:-:S04]  /*55d0*/  IMAD R41, R41, 0x1200, R43 ;  /* 0x0000120029297824 */ /* 0x010fc800078e022b */
[----:B------:R-:W-:Y:S02]  /*55e0*/  IMAD.IADD R40, R41, 0x1, R40 ;  /* 0x0000000129287824 */ /* 0x000fe400078e0228 */
[C---:B------:R-:W-:Y:S02]  /*55f0*/  IMAD R41, R19.reuse, 0x3600, R100 ;  /* 0x0000360013297824 */ /* 0x040fe400078e0264 */
[----:B------:R-:W-:Y:S02]  /*5600*/  IMAD R43, R19, 0x3600, R40 ;  /* 0x00003600132b7824 */ /* 0x000fe400078e0228 */
[--C-:B------:R-:W-:Y:S02]  /*5610*/  IMAD R41, R41, 0x2, R18.reuse ;  /* 0x0000000229297824 */ /* 0x100fe400078e0212 */
[----:B------:R-:W-:-:S04]  /*5620*/  IMAD R52, R43, 0x2, R18 ;  /* 0x000000022b347824 */ /* 0x000fc800078e0212 */
[----:B------:R-:W1:Y:S04]  /*5630*/  LDS.128 R40, [R41+0x16a00] ;  /* 0x016a000029287984 */ /* 0x000e680000000c00 */
[----:B------:R-:W2:Y:S01]  /*5640*/  LDS.128 R52, [R52+0x16a00] ;  /* 0x016a000034347984 */ /* 0x000ea20000000c00 */
[----:B-----5:R-:W-:-:S13]  /*5650*/  ISETP.GE.AND P4, PT, R57, R103, PT ;  /* 0x000000673900720c */ /* 0x020fda0003f86270 */
[----:B------:R-:W-:Y:S05]  /*5660*/  @P4 BRA `(.L_x_8613) ;  /* 0x00000004005c4947 */ /* 0x000fea0003800000 */
[----:B--2---:R-:W-:Y:S01]  /*5670*/  IMAD.MOV.U32 R59, RZ, RZ, R53 ;  /* 0x000000ffff3b7224 */ /* 0x004fe200078e0035 */
[----:B------:R-:W-:Y:S01]  /*5680*/  SHF.R.U64 R36, R36, 0x10, R37 ;  /* 0x0000001024247819 */ /* 0x000fe20000001225 */
[----:B-1----:R-:W-:Y:S01]  /*5690*/  IMAD.MOV.U32 R53, RZ, RZ, R41 ;  /* 0x000000ffff357224 */ /* 0x002fe200078e0029 */
[----:B------:R-:W-:Y:S01]  /*56a0*/  SHF.R.U64 R48, R48, 0x10, R49 ;  /* 0x0000001030307819 */ /* 0x000fe20000001231 */
[--C-:B------:R-:W-:Y:S01]  /*56b0*/  HADD2.F32 R60, -RZ, R126.reuse.H1_H1 ;  /* 0x3000007eff3c7230 */ /* 0x100fe20000004100 */
[----:B------:R-:W-:Y:S01]  /*56c0*/  SHF.R.U64 R50, R50, 0x10, R51 ;  /* 0x0000001032327819 */ /* 0x000fe20000001233 */
[----:B------:R-:W-:Y:S01]  /*56d0*/  HADD2.F32 R57, -RZ, R59.H0_H0 ;  /* 0x2000003bff397230 */ /* 0x000fe20000004100 */
[----:B------:R-:W-:Y:S01]  /*56e0*/  SHF.R.U64 R38, R38, 0x10, R39 ;  /* 0x0000001026267819 */ /* 0x000fe20000001227 */
[----:B------:R-:W-:Y:S02]  /*56f0*/  HADD2.F32 R58, -RZ, R53.H0_H0 ;  /* 0x20000035ff3a7230 */ /* 0x000fe40000004100 */
[----:B------:R-:W-:-:S02]  /*5700*/  HADD2.F32 R41, -RZ, R126.H0_H0 ;  /* 0x2000007eff297230 */ /* 0x000fc40000004100 */
[CC--:B------:R-:W-:Y:S01]  /*5710*/  FMUL.FTZ R61, R57.reuse, R60.reuse ;  /* 0x0000003c393d7220 */ /* 0x0c0fe20000410000 */
[----:B------:R-:W-:Y:S02]  /*5720*/  HADD2.F32 R53, -RZ, R53.H1_H1 ;  /* 0x30000035ff357230 */ /* 0x000fe40000004100 */
[C---:B------:R-:W-:Y:S01]  /*5730*/  FMUL.FTZ R60, R58.reuse, R60 ;  /* 0x0000003c3a3c7220 */ /* 0x040fe20000410000 */
[----:B------:R-:W-:Y:S02]  /*5740*/  HADD2.F32 R63, -RZ, R124.H1_H1 ;  /* 0x3000007cff3f7230 */ /* 0x000fe40000004100 */
[-C--:B------:R-:W-:Y:S01]  /*5750*/  FFMA.FTZ R58, R58, R41.reuse, -R61 ;  /* 0x000000293a3a7223 */ /* 0x080fe2000001083d */
[----:B------:R-:W-:Y:S02]  /*5760*/  HADD2.F32 R48, -RZ, R48.H0_H0 ;  /* 0x20000030ff307230 */ /* 0x000fe40000004100 */
[----:B------:R-:W-:Y:S01]  /*5770*/  FFMA.FTZ R57, R57, R41, R60 ;  /* 0x0000002939397223 */ /* 0x000fe2000001003c */
[----:B------:R-:W-:Y:S01]  /*5780*/  SHF.R.U32.HI R60, RZ, 0x10, R49 ;  /* 0x00000010ff3c7819 */ /* 0x000fe20000011631 */
[----:B------:R-:W-:Y:S01]  /*5790*/  HADD2.F32 R41, -RZ, R59.H1_H1 ;  /* 0x3000003bff297230 */ /* 0x000fe20000004100 */
[----:B------:R-:W-:Y:S01]  /*57a0*/  SHF.R.U32.HI R59, RZ, 0x10, R37 ;  /* 0x00000010ff3b7819 */ /* 0x000fe20000011625 */
[----:B------:R-:W-:-:S02]  /*57b0*/  IMAD.MOV.U32 R37, RZ, RZ, R55 ;  /* 0x000000ffff257224 */ /* 0x000fc400078e0037 */
[----:B------:R-:W-:Y:S02]  /*57c0*/  HADD2.F32 R60, -RZ, R60.H0_H0 ;  /* 0x2000003cff3c7230 */ /* 0x000fe40000004100 */
[----:B------:R-:W-:Y:S02]  /*57d0*/  HADD2.F32 R59, -RZ, R59.H0_H0 ;  /* 0x2000003bff3b7230 */ /* 0x000fe40000004100 */
[----:B------:R-:W-:Y:S02]  /*57e0*/  HADD2.F32 R55, -RZ, R37.H0_H0 ;  /* 0x20000025ff377230 */ /* 0x000fe40000004100 */
        /* <DEDUP_REMOVED lines=8> */
[----:B------:R-:W-:Y:S02]  /*5870*/  HADD2.F32 R37, -RZ, R37.H1_H1 ;  /* 0x30000025ff257230 */ /* 0x000fe40000004100 */
        /* <DEDUP_REMOVED lines=9> */
[----:B------:R-:W-:-:S02]  /*5910*/  HADD2.F32 R51, -RZ, R123.H1_H1 ;  /* 0x3000007bff337230 */ /* 0x000fc40000004100 */
        /* <DEDUP_REMOVED lines=8> */
[----:B------:R-:W-:-:S02]  /*59a0*/  HADD2.F32 R55, -RZ, R52.H0_H0 ;  /* 0x20000034ff377230 */ /* 0x000fc40000004100 */
[----:B------:R-:W-:Y:S01]  /*59b0*/  HADD2.F32 R61, -RZ, R40.H0_H0 ;  /* 0x20000028ff3d7230 */ /* 0x000fe20000004100 */
[----:B------:R-:W-:Y:S01]  /*59c0*/  F2FP.F16.F32.PACK_AB R43, R43, R49 ;  /* 0x000000312b2b723e */ /* 0x000fe200000000ff */
[----:B------:R-:W-:Y:S02]  /*59d0*/  HADD2.F32 R59, -RZ, R124.H0_H0 ;  /* 0x2000007cff3b7230 */ /* 0x000fe40000004100 */
[-C--:B------:R-:W-:Y:S01]  /*59e0*/  FMUL.FTZ R62, R55, R63.reuse ;  /* 0x0000003f373e7220 */ /* 0x080fe20000410000 */
[----:B------:R-:W-:Y:S02]  /*59f0*/  HADD2.F32 R52, -RZ, R52.H1_H1 ;  /* 0x30000034ff347230 */ /* 0x000fe40000004100 */
[C---:B------:R-:W-:Y:S01]  /*5a00*/  FMUL.FTZ R63, R61.reuse, R63 ;  /* 0x0000003f3d3f7220 */ /* 0x040fe20000410000 */
[----:B------:R-:W-:Y:S02]  /*5a10*/  HADD2.F32 R40, -RZ, R40.H1_H1 ;  /* 0x30000028ff287230 */ /* 0x000fe40000004100 */
[----:B------:R-:W-:Y:S01]  /*5a20*/  FFMA.FTZ R62, R61, R59, -R62 ;  /* 0x0000003b3d3e7223 */ /* 0x000fe2000001083e */
[----:B------:R-:W-:-:S02]  /*5a30*/  HADD2.F32 R39, -RZ, R54.H1_H1 ;  /* 0x30000036ff277230 */ /* 0x000fc40000004100 */
[----:B------:R-:W-:Y:S01]  /*5a40*/  FFMA.FTZ R63, R55, R59, R63 ;  /* 0x0000003b373f7223 */ /* 0x000fe2000001003f */
[-C--:B------:R-:W-:Y:S01]  /*5a50*/  FMUL.FTZ R55, R52, R48.reuse ;  /* 0x0000003034377220 */ /* 0x080fe20000410000 */
[C---:B------:R-:W-:Y:S01]  /*5a60*/  FMUL.FTZ R48, R40.reuse, R48 ;  /* 0x0000003028307220 */ /* 0x040fe20000410000 */
[----:B------:R-:W-:Y:S01]  /*5a70*/  HADD2.F32 R59, -RZ, R42.H1_H1 ;  /* 0x3000002aff3b7230 */ /* 0x000fe20000004100 */
[----:B------:R-:W-:Y:S01]  /*5a80*/  F2FP.F16.F32.PACK_AB R37, R37, R60 ;  /* 0x0000003c2525723e */ /* 0x000fe200000000ff */
[-C--:B------:R-:W-:Y:S01]  /*5a90*/  FFMA.FTZ R55, R40, R36.reuse, -R55 ;  /* 0x0000002428377223 */ /* 0x080fe20000010837 */
[----:B------:R-:W-:Y:S01]  /*5aa0*/  FFMA.FTZ R48, R52, R36, R48 ;  /* 0x0000002434307223 */ /* 0x000fe20000010030 */
[----:B------:R-:W-:Y:S02]  /*5ab0*/  HADD2.F32 R36, -RZ, R54.H0_H0 ;  /* 0x20000036ff247230 */ /* 0x000fe40000004100 */
[----:B------:R-:W-:Y:S02]  /*5ac0*/  HADD2.F32 R40, -RZ, R42.H0_H0 ;  /* 0x2000002aff287230 */ /* 0x000fe40000004100 */
[----:B------:R-:W-:-:S02]  /*5ad0*/  HADD2.F32 R38, -RZ, R38.H0_H0 ;  /* 0x20000026ff267230 */ /* 0x000fc40000004100 */
[----:B------:R-:W-:Y:S01]  /*5ae0*/  FMUL.FTZ R52, R36, R51 ;  /* 0x0000003324347220 */ /* 0x000fe20000410000 */
[----:B------:R-:W-:Y:S01]  /*5af0*/  F2FP.F16.F32.PACK_AB R48, R48, R63 ;  /* 0x0000003f3030723e */ /* 0x000fe200000000ff */
[C---:B------:R-:W-:Y:S01]  /*5b00*/  FMUL.FTZ R51, R40.reuse, R51 ;  /* 0x0000003328337220 */ /* 0x040fe20000410000 */
[----:B------:R-:W-:Y:S02]  /*5b10*/  IMAD.MOV.U32 R41, RZ, RZ, R53 ;  /* 0x000000ffff297224 */ /* 0x000fe400078e0035 */
[-C--:B------:R-:W-:Y:S01]  /*5b20*/  FFMA.FTZ R52, R40, R123.reuse, -R52 ;  /* 0x0000007b28347223 */ /* 0x080fe20000010834 */
[----:B------:R-:W-:Y:S01]  /*5b30*/  F2FP.F16.F32.PACK_AB R40, R55, R62 ;  /* 0x0000003e3728723e */ /* 0x000fe200000000ff */
[----:B------:R-:W-:Y:S01]  /*5b40*/  FFMA.FTZ R51, R36, R123, R51 ;  /* 0x0000007b24337223 */ /* 0x000fe20000010033 */
[-C--:B------:R-:W-:Y:S01]  /*5b50*/  FMUL.FTZ R36, R39, R50.reuse ;  /* 0x0000003227247220 */ /* 0x080fe20000410000 */
[----:B------:R-:W-:Y:S01]  /*5b60*/  FMUL.FTZ R50, R59, R50 ;  /* 0x000000323b327220 */ /* 0x000fe20000410000 */
[----:B------:R-:W-:-:S02]  /*5b70*/  IMAD.MOV.U32 R53, RZ, RZ, R57 ;  /* 0x000000ffff357224 */ /* 0x000fc400078e0039 */
[-C--:B------:R-:W-:Y:S01]  /*5b80*/  FFMA.FTZ R59, R59, R38.reuse, -R36 ;  /* 0x000000263b3b7223 */ /* 0x080fe20000010824 */
[----:B------:R-:W-:Y:S01]  /*5b90*/  FFMA.FTZ R50, R39, R38, R50 ;  /* 0x0000002627327223 */ /* 0x000fe20000010032 */
[----:B------:R-:W-:-:S03]  /*5ba0*/  IMAD.MOV.U32 R55, RZ, RZ, R37 ;  /* 0x000000ffff377224 */ /* 0x000fc600078e0025 */
[----:B------:R-:W-:Y:S01]  /*5bb0*/  F2FP.F16.F32.PACK_AB R42, R59, R52 ;  /* 0x000000343b2a723e */ /* 0x000fe200000000ff */
[----:B------:R-:W-:Y:S01]  /*5bc0*/  IMAD.MOV.U32 R52, RZ, RZ, R48 ;  /* 0x000000ffff347224 */ /* 0x000fe200078e0030 */
[----:B------:R-:W-:-:S07]  /*5bd0*/  F2FP.F16.F32.PACK_AB R54, R50, R51 ;  /* 0x000000333236723e */ /* 0x000fce00000000ff */
.L_x_8613:
[----:B------:R-:W-:Y:S05]  /*5be0*/  BSYNC B2 ;  /* 0x0000000000027941 */ /* 0x000fea0003800000 */
.L_x_8612:
[----:B------:R-:W-:-:S04]  /*5bf0*/  IADD3 R37, P4, P5, R24, R92, R8 ;  /* 0x0000005c18257210 */ /* 0x000fc80007d9e008 */
[----:B------:R-:W-:Y:S02]  /*5c00*/  IADD3.X R38, R0, R111, R97, P4, P5 ;  /* 0x0000006f00267210 */ /* 0x000fe400027ea461 */
[----:B------:R-:W-:-:S13]  /*5c10*/  ISETP.GE.AND P4, PT, R56, R106, PT ;  /* 0x0000006a3800720c */ /* 0x000fda0003f86270 */
[--C-:B------:R-:W-:Y:S02]  /*5c20*/  @!P4 SHF.R.S32.HI R36, RZ, 0x1f, R56.reuse ;  /* 0x0000001fff24c819 */ /* 0x100fe40000011438 */
[----:B------:R-:W-:-:S04]  /*5c30*/  @!P4 IADD3 R56, P5, P6, R24, R92, R56 ;  /* 0x0000005c1838c210 */ /* 0x000fc80007ebe038 */
[----:B------:R-:W-:Y:S02]  /*5c40*/  @!P4 IADD3.X R39, R0, R111, R36, P5, P6 ;  /* 0x0000006f0027c210 */ /* 0x000fe40002fec424 */
[----:B------:R-:W-:-:S04]  /*5c50*/  LEA R36, P5, R37, R90, 0x1 ;  /* 0x0000005a25247211 */ /* 0x000fc800078a08ff */
[----:B------:R-:W-:Y:S02]  /*5c60*/  LEA.HI.X R37, R37, R91, R38, 0x1, P5 ;  /* 0x0000005b25257211 */ /* 0x000fe400028f0c26 */
[----:B------:R-:W-:-:S03]  /*5c70*/  @!P4 LEA R38, P5, R56, R90, 0x1 ;  /* 0x0000005a3826c211 */ /* 0x000fc600078a08ff */
[----:B-1----:R1:W-:Y:S01]  /*5c80*/  STG.E.128 desc[UR60][R36.64], R40 ;  /* 0x0000002824007986 */ /* 0x0023e2000c101d3c */
[----:B------:R-:W-:-:S05]  /*5c90*/  @!P4 LEA.HI.X R39, R56, R91, R39, 0x1, P5 ;  /* 0x0000005b3827c211 */ /* 0x000fca00028f0c27 */
[----:B--2---:R1:W-:Y:S04]  /*5ca0*/  @!P4 STG.E.128 desc[UR60][R38.64], R52 ;  /* 0x000000342600c986 */ /* 0x0043e8000c101d3c */
.L_x_8611:
[----:B------:R-:W-:Y:S05]  /*5cb0*/  BSYNC B1 ;  /* 0x0000000000017941 */ /* 0x000fea0003800000 */
.L_x_8610:
[----:B------:R-:W-:-:S13]  /*5cc0*/  ISETP.NE.AND P4, PT, R12, RZ, PT ;  /* 0x000000ff0c00720c */ /* 0x000fda0003f85270 */
[----:B------:R-:W-:Y:S05]  /*5cd0*/  @!P4 BRA `(.L_x_8578) ;  /* 0x000000080098c947 */ /* 0x000fea0003800000 */
[----:B-1----:R-:W3:Y:S04]  /*5ce0*/  LDL R36, [R1+0x28] ;  /* 0x0000280001247983 */ /* 0x002ee80000100800 */
[----:B------:R-:W2:Y:S04]  /*5cf0*/  LDL R39, [R1+0x2c] ;  /* 0x00002c0001277983 */ /* 0x000ea80000100800 */
[----:B------:R-:W4:Y:S04]  /*5d00*/  LDL R38, [R1+0x3c] ;  /* 0x00003c0001267983 */ /* 0x000f280000100800 */
[----:B------:R-:W5:Y:S04]  /*5d10*/  LDL R37, [R1+0x38] ;  /* 0x0000380001257983 */ /* 0x000f680000100800 */
[----:B------:R-:W5:Y:S01]  /*5d20*/  LDL R50, [R1+0x34] ;  /* 0x0000340001327983 */ /* 0x000f620000100800 */
[----:B------:R-:W-:Y:S01]  /*5d30*/  BSSY B1, `(.L_x_8614) ;  /* 0x0000074000017945 */ /* 0x000fe20003800000 */
[----:B---3--:R-:W-:-:S02]  /*5d40*/  LOP3.LUT P6, RZ, R36, 0x1, RZ, 0xc0, !PT ;  /* 0x0000000124ff7812 */ /* 0x008fc400078cc0ff */
[----:B------:R-:W-:Y:S02]  /*5d50*/  IADD3 R36, P4, P5, R24, R92, R9 ;  /* 0x0000005c18247210 */ /* 0x000fe40007d9e009 */
[----:B--2---:R-:W-:Y:S01]  /*5d60*/  MOV R40, R39 ;  /* 0x0000002700287202 */ /* 0x004fe20000000f00 */
[----:B----4-:R-:W-:Y:S01]  /*5d70*/  IMAD.MOV.U32 R39, RZ, RZ, R38 ;  /* 0x000000ffff277224 */ /* 0x010fe200078e0026 */
[----:B------:R-:W-:Y:S01]  /*5d80*/  SEL R112, R104, R112, !P6 ;  /* 0x0000007068707207 */ /* 0x000fe20007000000 */
[----:B-----5:R-:W-:Y:S01]  /*5d90*/  IMAD.MOV.U32 R38, RZ, RZ, R37 ;  /* 0x000000ffff267224 */ /* 0x020fe200078e0025 */
[----:B------:R-:W-:Y:S02]  /*5da0*/  IADD3.X R37, R0, R111, R96, P4, P5 ;  /* 0x0000006f00257210 */ /* 0x000fe400027ea460 */
[----:B------:R-:W-:-:S04]  /*5db0*/  LEA R48, P4, R36, R90, 0x1 ;  /* 0x0000005a24307211 */ /* 0x000fc800078808ff */
[----:B------:R-:W-:Y:S02]  /*5dc0*/  LEA.HI.X R49, R36, R91, R37, 0x1, P4 ;  /* 0x0000005b24317211 */ /* 0x000fe400020f0c25 */
[----:B------:R-:W-:-:S04]  /*5dd0*/  SHF.R.S32.HI R37, RZ, 0x1f, R112 ;  /* 0x0000001fff257819 */ /* 0x000fc80000011470 */
[----:B------:R-:W-:-:S04]  /*5de0*/  LEA.HI R37, R37, R112, RZ, 0x4 ;  /* 0x0000007025257211 */ /* 0x000fc800078f20ff */
[----:B------:R-:W-:-:S04]  /*5df0*/  SHF.R.S32.HI R36, RZ, 0x4, R37 ;  /* 0x00000004ff247819 */ /* 0x000fc80000011425 */
        /* <DEDUP_REMOVED lines=13> */
[----:B------:R-:W1:Y:S04]  /*5ed0*/  LDS.128 R36, [R37+0x16a00] ;  /* 0x016a000025247984 */ /* 0x000e680000000c00 */
[----:B------:R-:W2:Y:S01]  /*5ee0*/  LDS.128 R40, [R40+0x16a00] ;  /* 0x016a000028287984 */ /* 0x000ea20000000c00 */
[----:B------:R-:W-:-:S13]  /*5ef0*/  ISETP.GE.AND P4, PT, R50, R103, PT ;  /* 0x000000673200720c */ /* 0x000fda0003f86270 */
[----:B------:R-:W-:Y:S05]  /*5f00*/  @P4 BRA `(.L_x_8615) ;  /* 0x0000000400584947 */ /* 0x000fea0003800000 */
[----:B------:R-:W-:Y:S01]  /*5f10*/  SHF.R.U64 R32, R32, 0x10, R33 ;  /* 0x0000001020207819 */ /* 0x000fe20000001221 */
[----:B--2---:R-:W-:Y:S01]  /*5f20*/  IMAD.MOV.U32 R52, RZ, RZ, R41 ;  /* 0x000000ffff347224 */ /* 0x004fe200078e0029 */
[----:B------:R-:W-:Y:S01]  /*5f30*/  SHF.R.U32.HI R50, RZ, 0x10, R33 ;  /* 0x00000010ff327819 */ /* 0x000fe20000011621 */
[----:B------:R-:W-:Y:S01]  /*5f40*/  HADD2.F32 R53, -RZ, R122.H1_H1 ;  /* 0x3000007aff357230 */ /* 0x000fe20000004100 */
[--C-:B------:R-:W-:Y:S01]  /*5f50*/  SHF.R.U64 R33, R44, 0x10, R45.reuse ;  /* 0x000000102c217819 */ /* 0x100fe2000000122d */
[----:B-1----:R-:W-:Y:S01]  /*5f60*/  HADD2.F32 R54, -RZ, R37.H0_H0 ;  /* 0x20000025ff367230 */ /* 0x002fe20000004100 */
[----:B------:R-:W-:Y:S01]  /*5f70*/  SHF.R.U32.HI R45, RZ, 0x10, R45 ;  /* 0x00000010ff2d7819 */ /* 0x000fe2000001162d */
[--C-:B------:R-:W-:Y:S01]  /*5f80*/  HADD2.F32 R56, -RZ, R52.reuse.H0_H0 ;  /* 0x20000034ff387230 */ /* 0x100fe20000004100 */
[--C-:B------:R-:W-:Y:S01]  /*5f90*/  SHF.R.U64 R44, R46, 0x10, R47.reuse ;  /* 0x000000102e2c7819 */ /* 0x100fe2000000122f */
[----:B------:R-:W-:Y:S01]  /*5fa0*/  HADD2.F32 R52, -RZ, R52.H1_H1 ;  /* 0x30000034ff347230 */ /* 0x000fe20000004100 */
[----:B------:R-:W-:Y:S01]  /*5fb0*/  SHF.R.U32.HI R46, RZ, 0x10, R47 ;  /* 0x00000010ff2e7819 */ /* 0x000fe2000001162f */
[----:B------:R-:W-:Y:S01]  /*5fc0*/  HADD2.F32 R55, -RZ, R45.H0_H0 ;  /* 0x2000002dff377230 */ /* 0x000fe20000004100 */
[----:B------:R-:W-:Y:S01]  /*5fd0*/  SHF.R.U64 R34, R34, 0x10, R35 ;  /* 0x0000001022227819 */ /* 0x000fe20000001223 */
[----:B------:R-:W-:Y:S01]  /*5fe0*/  IMAD.MOV.U32 R41, RZ, RZ, R39 ;  /* 0x000000ffff297224 */ /* 0x000fe200078e0027 */
[----:B------:R-:W-:Y:S01]  /*5ff0*/  SHF.R.U32.HI R35, RZ, 0x10, R35 ;  /* 0x00000010ff237819 */ /* 0x000fe20000011623 */
[----:B------:R-:W-:-:S02]  /*6000*/  HADD2.F32 R39, -RZ, R120.H1_H1 ;  /* 0x30000078ff277230 */ /* 0x000fc40000004100 */
[----:B------:R-:W-:Y:S02]  /*6010*/  HADD2.F32 R45, -RZ, R37.H1_H1 ;  /* 0x30000025ff2d7230 */ /* 0x000fe40000004100 */
[-C--:B------:R-:W-:Y:S01]  /*6020*/  FMUL.FTZ R37, R56, R53.reuse ;  /* 0x0000003538257220 */ /* 0x080fe20000410000 */
[----:B------:R-:W-:Y:S02]  /*6030*/  HADD2.F32 R47, -RZ, R50.H0_H0 ;  /* 0x20000032ff2f7230 */ /* 0x000fe40000004100 */
[----:B------:R-:W-:Y:S01]  /*6040*/  FMUL.FTZ R53, R54, R53 ;  /* 0x0000003536357220 */ /* 0x000fe20000410000 */
[----:B------:R-:W-:Y:S01]  /*6050*/  FMUL.FTZ R50, R52, R55 ;  /* 0x0000003734327220 */ /* 0x000fe20000410000 */
[----:B------:R-:W-:Y:S01]  /*6060*/  FFMA.FTZ R37, R54, R39, -R37 ;  /* 0x0000002736257223 */ /* 0x000fe20000010825 */
[C---:B------:R-:W-:Y:S01]  /*6070*/  FMUL.FTZ R55, R45.reuse, R55 ;  /* 0x000000372d377220 */ /* 0x040fe20000410000 */
[----:B------:R-:W-:Y:S01]  /*6080*/  FFMA.FTZ R39, R56, R39, R53 ;  /* 0x0000002738277223 */ /* 0x000fe20000010035 */
[----:B------:R-:W-:Y:S01]  /*6090*/  FFMA.FTZ R50, R45, R47, -R50 ;  /* 0x0000002f2d327223 */ /* 0x000fe20000010832 */
[----:B------:R-:W-:-:S02]  /*60a0*/  HADD2.F32 R54, -RZ, R43.H1_H1 ;  /* 0x3000002bff367230 */ /* 0x000fc40000004100 */
[----:B------:R-:W-:Y:S01]  /*60b0*/  FFMA.FTZ R52, R52, R47, R55 ;  /* 0x0000002f34347223 */ /* 0x000fe20000010037 */
[----:B------:R-:W-:Y:S02]  /*60c0*/  HADD2.F32 R53, -RZ, R46.H0_H0 ;  /* 0x2000002eff357230 */ /* 0x000fe40000004100 */
[----:B------:R-:W-:Y:S01]  /*60d0*/  HADD2.F32 R58, -RZ, R121.H1_H1 ;  /* 0x30000079ff3a7230 */ /* 0x000fe20000004100 */
[----:B------:R-:W-:Y:S01]  /*60e0*/  F2FP.F16.F32.PACK_AB R37, R50, R37 ;  /* 0x000000253225723e */ /* 0x000fe200000000ff */
        /* <DEDUP_REMOVED lines=9> */
[----:B------:R-:W-:Y:S02]  /*6180*/  HADD2.F32 R122, -RZ, R122.H0_H0 ;  /* 0x2000007aff7a7230 */ /* 0x000fe40000004100 */
[C---:B------:R-:W-:Y:S01]  /*6190*/  FMUL.FTZ R58, R43.reuse, R58 ;  /* 0x0000003a2b3a7220 */ /* 0x040fe20000410000 */
[----:B------:R-:W-:Y:S01]  /*61a0*/  FFMA.FTZ R35, R43, R56, -R60 ;  /* 0x000000382b237223 */ /* 0x000fe2000001083c */
[-C--:B------:R-:W-:Y:S01]  /*61b0*/  FFMA.FTZ R46, R46, R47.reuse, -R55 ;  /* 0x0000002f2e2e7223 */ /* 0x080fe20000010837 */
[----:B------:R-:W-:Y:S01]  /*61c0*/  FFMA.FTZ R54, R54, R47, R53 ;  /* 0x0000002f36367223 */ /* 0x000fe20000010035 */
[----:B------:R-:W-:-:S02]  /*61d0*/  HADD2.F32 R47, -RZ, R33.H0_H0 ;  /* 0x20000021ff2f7230 */ /* 0x000fc40000004100 */
[----:B------:R-:W-:Y:S01]  /*61e0*/  FFMA.FTZ R41, R45, R56, R58 ;  /* 0x000000382d297223 */ /* 0x000fe2000001003a */
[----:B------:R-:W-:Y:S01]  /*61f0*/  HADD2.F32 R43, -RZ, R40.H0_H0 ;  /* 0x20000028ff2b7230 */ /* 0x000fe20000004100 */
[----:B------:R-:W-:Y:S01]  /*6200*/  F2FP.F16.F32.PACK_AB R35, R46, R35 ;  /* 0x000000232e23723e */ /* 0x000fe200000000ff */
[----:B------:R-:W-:Y:S02]  /*6210*/  HADD2.F32 R33, -RZ, R36.H0_H0 ;  /* 0x20000024ff217230 */ /* 0x000fe40000004100 */
[----:B------:R-:W-:Y:S01]  /*6220*/  HADD2.F32 R40, -RZ, R40.H1_H1 ;  /* 0x30000028ff287230 */ /* 0x000fe20000004100 */
[----:B------:R-:W-:Y:S01]  /*6230*/  F2FP.F16.F32.PACK_AB R54, R54, R41 ;  /* 0x000000293636723e */ /* 0x000fe200000000ff */
[----:B------:R-:W-:Y:S02]  /*6240*/  HADD2.F32 R36, -RZ, R36.H1_H1 ;  /* 0x30000024ff247230 */ /* 0x000fe40000004100 */
[----:B------:R-:W-:Y:S02]  /*6250*/  HADD2.F32 R120, -RZ, R120.H0_H0 ;  /* 0x20000078ff787230 */ /* 0x000fe40000004100 */
[----:B------:R-:W-:Y:S01]  /*6260*/  FMUL.FTZ R53, R40, R47 ;  /* 0x0000002f28357220 */ /* 0x000fe20000410000 */
[----:B------:R-:W-:-:S02]  /*6270*/  HADD2.F32 R45, -RZ, R32.H0_H0 ;  /* 0x20000020ff2d7230 */ /* 0x000fc40000004100 */
[-C--:B------:R-:W-:Y:S01]  /*6280*/  FMUL.FTZ R32, R43, R122.reuse ;  /* 0x0000007a2b207220 */ /* 0x080fe20000410000 */
[C---:B------:R-:W-:Y:S01]  /*6290*/  FMUL.FTZ R122, R33.reuse, R122 ;  /* 0x0000007a217a7220 */ /* 0x040fe20000410000 */
[C---:B------:R-:W-:Y:S01]  /*62a0*/  FMUL.FTZ R47, R36.reuse, R47 ;  /* 0x0000002f242f7220 */ /* 0x040fe20000410000 */
        /* <DEDUP_REMOVED lines=8> */
[----:B------:R-:W-:-:S02]  /*6330*/  HADD2.F32 R40, -RZ, R38.H0_H0 ;  /* 0x20000026ff287230 */ /* 0x000fc40000004100 */
[----:B------:R-:W-:Y:S02]  /*6340*/  HADD2.F32 R42, -RZ, R42.H1_H1 ;  /* 0x3000002aff2a7230 */ /* 0x000fe40000004100 */
        /* <DEDUP_REMOVED lines=16> */
[----:B------:R-:W-:Y:S01]  /*6450*/  F2FP.F16.F32.PACK_AB R42, R42, R121 ;  /* 0x000000792a2a723e */ /* 0x000fe200000000ff */
[----:B------:R-:W-:-:S07]  /*6460*/  IMAD.MOV.U32 R43, RZ, RZ, R54 ;  /* 0x000000ffff2b7224 */ /* 0x000fce00078e0036 */
.L_x_8615:
[----:B------:R-:W-:Y:S05]  /*6470*/  BSYNC B1 ;  /* 0x0000000000017941 */ /* 0x000fea0003800000 */
.L_x_8614:
[----:B-1----:R3:W-:Y:S01]  /*6480*/  STG.E.128 desc[UR60][R48.64], R36 ;  /* 0x0000002430007986 */ /* 0x0027e2000c101d3c */
[----:B------:R-:W-:-:S13]  /*6490*/  ISETP.GE.AND P4, PT, R51, R106, PT ;  /* 0x0000006a3300720c */ /* 0x000fda0003f86270 */
[----:B------:R-:W-:Y:S05]  /*64a0*/  @P4 BRA `(.L_x_8578) ;  /* 0x0000000000a44947 */ /* 0x000fea0003800000 */
[--C-:B------:R-:W-:Y:S02]  /*64b0*/  SHF.R.S32.HI R32, RZ, 0x1f, R51.reuse ;  /* 0x0000001fff207819 */ /* 0x100fe40000011433 */
[----:B------:R-:W-:-:S04]  /*64c0*/  IADD3 R51, P4, P5, R24, R92, R51 ;  /* 0x0000005c18337210 */ /* 0x000fc80007d9e033 */
[----:B------:R-:W-:Y:S02]  /*64d0*/  IADD3.X R32, R0, R111, R32, P4, P5 ;  /* 0x0000006f00207210 */ /* 0x000fe400027ea420 */
[----:B------:R-:W-:-:S04]  /*64e0*/  LEA R90, P4, R51, R90, 0x1 ;  /* 0x0000005a335a7211 */ /* 0x000fc800078808ff */
[----:B------:R-:W-:-:S05]  /*64f0*/  LEA.HI.X R91, R51, R91, R32, 0x1, P4 ;  /* 0x0000005b335b7211 */ /* 0x000fca00020f0c20 */
[----:B--2---:R4:W-:Y:S01]  /*6500*/  STG.E.128 desc[UR60][R90.64], R40 ;  /* 0x000000285a007986 */ /* 0x0049e2000c101d3c */
[----:B------:R-:W-:Y:S05]  /*6510*/  BRA `(.L_x_8578) ;  /* 0x0000000000887947 */ /* 0x000fea0003800000 */
.L_x_8571:
[----:B------:R-:W2:Y:S02]  /*6520*/  LDL R32, [R1+0x44] ;  /* 0x0000440001207983 */ /* 0x000ea40000100800 */
[----:B--2---:R-:W-:-:S13]  /*6530*/  R2UR UR4, R32 ;  /* 0x00000000200472ca */ /* 0x004fda00000e0000 */
[----:B------:R-:W-:-:S06]  /*6540*/  UISETP.NE.AND UP0, UPT, UR4, 0x3, UPT ;  /* 0x000000030400788c */ /* 0x000fcc000bf05270 */
[----:B------:R-:W-:-:S13]  /*6550*/  PLOP3.LUT P3, PT, PT, PT, UP0, 0x80, 0x0 ;  /* 0x000000000000781c */ /* 0x000fda0003f6f008 */
[----:B------:R-:W-:Y:S05]  /*6560*/  @!P3 BRA `(.L_x_8616) ;  /* 0x000000000004b947 */ /* 0x000fea0003800000 */
[----:B------:R-:W-:Y:S01]  /*6570*/  BPT.TRAP 0x1 ;  /* 0x000000040000795c */ /* 0x000fe20000300000 */
.L_x_8616:
[----:B------:R-:W-:Y:S01]  /*6580*/  IMAD R20, R19, 0x8, R18 ;  /* 0x0000000813147824 */ /* 0x000fe200078e0212 */
[----:B------:R-:W-:Y:S01]  /*6590*/  SHF.L.U32 R87, R149, 0x1f, RZ ;  /* 0x0000001f95577819 */ /* 0x000fe200000006ff */
[----:B------:R-:W-:Y:S01]  /*65a0*/  IMAD R86, R22, -0x90, R2 ;  /* 0xffffff7016567824 */ /* 0x000fe200078e0202 */
[----:B------:R-:W-:Y:S02]  /*65b0*/  BSSY B1, `(.L_x_8617) ;  /* 0x0000004000017945 */ /* 0x000fe40003800000 */
[----:B------:R-:W0:Y:S02]  /*65c0*/  SYNCS.PHASECHK.TRANS64.TRYWAIT P4, [R20+URZ+0x31c90], R87 ;  /* 0x031c9057140075a7 */ /* 0x000e24000808017f */
[----:B------:R-:W-:Y:S01]  /*65d0*/  VIMNMX R86, R86, 0x90, PT ;  /* 0x0000009056567848 */ /* 0x000fe20003fe0100 */
[----:B0-----:R-:W-:Y:S06]  /*65e0*/  @!P4 BRA `(.L_x_8618) ;  /* 0x0000014800acc947 */ /* 0x001fec0003800000 */
.L_x_8810:
[----:B------:R-:W-:Y:S05]  /*65f0*/  BSYNC B1 ;  /* 0x0000000000017941 */ /* 0x000fea0003800000 */
.L_x_8617:
[----:B------:R-:W-:-:S13]  /*6600*/  ISETP.GE.AND P4, PT, R145, R86, PT ;  /* 0x000000569100720c */ /* 0x000fda0003f86270 */
[----:B------:R-:W-:Y:S05]  /*6610*/  @P4 BRA `(.L_x_8578) ;  /* 0x0000000000484947 */ /* 0x000fea0003800000 */
        /* <DEDUP_REMOVED lines=18> */
.L_x_8578:
[----:B------:R-:W-:Y:S05]  /*6740*/  BSYNC B0 ;  /* 0x0000000000007941 */ /* 0x000fea0003800000 */
.L_x_8570:
        /* <DEDUP_REMOVED lines=17> */
.L_x_8620:
[----:B------:R-:W-:Y:S05]  /*6860*/  BSYNC B0 ;  /* 0x0000000000007941 */ /* 0x000fea0003800000 */
.L_x_8619:
[----:B------:R-:W2:Y:S01]  /*6870*/  SYNCS.PHASECHK.TRANS64.TRYWAIT P3, [R20+URZ+0x31cb0], R87 ;  /* 0x031cb057140075a7 */ /* 0x000ea2000806017f */
[----:B------:R-:W-:Y:S04]  /*6880*/  BSSY B0, `(.L_x_8621) ;  /* 0x0000002000007945 */ /* 0x000fe80003800000 */
[----:B--2---:R-:W-:Y:S05]  /*6890*/  @!P3 BRA `(.L_x_8622) ;  /* 0x000001480014b947 */ /* 0x004fea0003800000 */
.L_x_8811:
[----:B------:R-:W-:Y:S05]  /*68a0*/  BSYNC B0 ;  /* 0x0000000000007941 */ /* 0x000fea0003800000 */
.L_x_8621:
[----:B------:R-:W-:Y:S01]  /*68b0*/  ISETP.GE.AND P3, PT, R145, R86, PT ;  /* 0x000000569100720c */ /* 0x000fe20003f66270 */
[----:B------:R-:W-:-:S12]  /*68c0*/  BSSY B0, `(.L_x_8623) ;  /* 0x0000022000007945 */ /* 0x000fd80003800000 */
[----:B------:R-:W-:Y:S05]  /*68d0*/  @P3 BRA `(.L_x_8624) ;  /* 0x0000000000803947 */ /* 0x000fea0003800000 */
[----:B------:R-:W3:Y:S04]  /*68e0*/  LDL R39, [R1+0x34] ;  /* 0x0000340001277983 */ /* 0x000ee80000100800 */
[----:B------:R-:W4:Y:S01]  /*68f0*/  LDL R38, [R1+0x30] ;  /* 0x0000300001267983 */ /* 0x000f220000100800 */
[----:B------:R-:W-:Y:S01]  /*6900*/  IMAD.WIDE R34, R22, 0x90, R74 ;  /* 0x0000009016227825 */ /* 0x000fe200078e024a */
[----:B------:R-:W-:-:S03]  /*6910*/  ULDC.64 UR4, c[0x0][0x318] ;  /* 0x0000c60000047ab9 */ /* 0x000fc60000000a00 */
[----:B------:R-:W-:Y:S02]  /*6920*/  IMAD R35, R35, UR4, RZ ;  /* 0x0000000423237c24 */ /* 0x000fe4000f8e02ff */
[----:B-1----:R-:W-:Y:S02]  /*6930*/  IMAD.MOV.U32 R32, RZ, RZ, R26 ;  /* 0x000000ffff207224 */ /* 0x002fe400078e001a */
[----:B------:R-:W-:Y:S02]  /*6940*/  IMAD.MOV.U32 R33, RZ, RZ, R84 ;  /* 0x000000ffff217224 */ /* 0x000fe400078e0054 */
[C---:B------:R-:W-:Y:S02]  /*6950*/  IMAD R35, R34.reuse, UR5, R35 ;  /* 0x0000000522237c24 */ /* 0x040fe4000f8e0223 */
[----:B------:R-:W-:Y:S01]  /*6960*/  IMAD.WIDE.U32 R32, R34, UR4, R32 ;  /* 0x0000000422207c25 */ /* 0x000fe2000f8e0020 */
[----:B------:R-:W-:-:S03]  /*6970*/  ULDC.64 UR4, c[0x0][0x308] ;  /* 0x0000c20000047ab9 */ /* 0x000fc60000000a00 */
[----:B------:R-:W-:Y:S01]  /*6980*/  IMAD.IADD R33, R33, 0x1, R35 ;  /* 0x0000000121217824 */ /* 0x000fe200078e0223 */
[----:B------:R-:W-:Y:S01]  /*6990*/  LEA R36, P3, R32, UR4, 0x1 ;  /* 0x0000000420247c11 */ /* 0x000fe2000f8608ff */
[----:B------:R-:W-:-:S03]  /*69a0*/  ULDC UR4, c[0x0][0x2e4] ;  /* 0x0000b90000047ab9 */ /* 0x000fc60000000800 */
[----:B------:R-:W-:Y:S02]  /*69b0*/  LEA.HI.X R37, R32, UR5, R33, 0x1, P3 ;  /* 0x0000000520257c11 */ /* 0x000fe400098f0c21 */
[----:B------:R-:W-:-:S13]  /*69c0*/  ISETP.GE.AND P3, PT, R146, UR4, PT ;  /* 0x0000000492007c0c */ /* 0x000fda000bf66270 */
[----:B------:R-:W1:Y:S04]  /*69d0*/  @!P3 LDS.128 R32, [R79] ;  /* 0x000000004f20b984 */ /* 0x000e680000000c00 */
[----:B-1----:R-:W-:Y:S01]  /*69e0*/  @!P3 STG.E.128 desc[UR60][R36.64], R32 ;  /* 0x000000202400b986 */ /* 0x002fe2000c101d3c */
[----:B---3--:R-:W-:-:S13]  /*69f0*/  ISETP.GE.AND P3, PT, R39, UR4, PT ;  /* 0x0000000427007c0c */ /* 0x008fda000bf66270 */
[----:B------:R-:W1:Y:S04]  /*6a00*/  @!P3 LDS.128 R32, [R79+0x2400] ;  /* 0x002400004f20b984 */ /* 0x000e680000000c00 */
[----:B-1----:R-:W-:Y:S01]  /*6a10*/  @!P3 STG.E.128 desc[UR60][R36.64+0x40], R32 ;  /* 0x000040202400b986 */ /* 0x002fe2000c101d3c */
[----:B------:R-:W-:-:S13]  /*6a20*/  ISETP.GE.AND P3, PT, R4, UR4, PT ;  /* 0x0000000404007c0c */ /* 0x000fda000bf66270 */
[----:B------:R-:W1:Y:S04]  /*6a30*/  @!P3 LDS.128 R32, [R79+0x4800] ;  /* 0x004800004f20b984 */ /* 0x000e680000000c00 */
[----:B-1----:R-:W-:Y:S01]  /*6a40*/  @!P3 STG.E.128 desc[UR60][R36.64+0x80], R32 ;  /* 0x000080202400b986 */ /* 0x002fe2000c101d3c */
[----:B----4-:R-:W-:-:S13]  /*6a50*/  ISETP.GE.AND P3, PT, R38, UR4, PT ;  /* 0x0000000426007c0c */ /* 0x010fda000bf66270 */
[----:B------:R-:W1:Y:S04]  /*6a60*/  @!P3 LDS.128 R32, [R21] ;  /* 0x000000001520b984 */ /* 0x000e680000000c00 */
[----:B-1----:R-:W-:Y:S01]  /*6a70*/  @!P3 STG.E.128 desc[UR60][R36.64+0x20], R32 ;  /* 0x000020202400b986 */ /* 0x002fe2000c101d3c */
[----:B------:R-:W-:-:S13]  /*6a80*/  ISETP.GE.AND P3, PT, R3, UR4, PT ;  /* 0x0000000403007c0c */ /* 0x000fda000bf66270 */
[----:B------:R-:W1:Y:S04]  /*6a90*/  @!P3 LDS.128 R32, [R21+0x2400] ;  /* 0x002400001520b984 */ /* 0x000e680000000c00 */
[----:B-1----:R-:W-:Y:S01]  /*6aa0*/  @!P3 STG.E.128 desc[UR60][R36.64+0x60], R32 ;  /* 0x000060202400b986 */ /* 0x002fe2000c101d3c */
[----:B------:R-:W-:-:S13]  /*6ab0*/  ISETP.GE.AND P3, PT, R77, UR4, PT ;  /* 0x000000044d007c0c */ /* 0x000fda000bf66270 */
[----:B------:R-:W1:Y:S04]  /*6ac0*/  @!P3 LDS.128 R32, [R21+0x4800] ;  /* 0x004800001520b984 */ /* 0x000e680000000c00 */
[----:B-1----:R3:W-:Y:S02]  /*6ad0*/  @!P3 STG.E.128 desc[UR60][R36.64+0xa0], R32 ;  /* 0x0000a0202400b986 */ /* 0x0027e4000c101d3c */
.L_x_8624:
[----:B------:R-:W-:Y:S05]  /*6ae0*/  BSYNC B0 ;  /* 0x0000000000007941 */ /* 0x000fea0003800000 */
.L_x_8623:
[----:B------:R-:W-:Y:S01]  /*6af0*/  @!PT LDS RZ, [RZ] ;  /* 0x00000000fffff984 */ /* 0x000fe20000000800 */
[----:B------:R-:W-:Y:S01]  /*6b00*/  @!PT LDS RZ, [RZ] ;  /* 0x00000000fffff984 */ /* 0x000fe20000000800 */
[----:B------:R-:W-:Y:S01]  /*6b10*/  @!PT LDS RZ, [RZ] ;  /* 0x00000000fffff984 */ /* 0x000fe20000000800 */
[----:B------:R-:W-:Y:S01]  /*6b20*/  @!PT LDS RZ, [RZ] ;  /* 0x00000000fffff984 */ /* 0x000fe20000000800 */
[----:B------:R4:W-:Y:S06]  /*6b30*/  MEMBAR.ALL.CTA ;  /* 0x0000000000007992 */ /* 0x0009ec0000008000 */
[----:B----4-:R-:W4:Y:S01]  /*6b40*/  FENCE.VIEW.ASYNC.S ;  /* 0x00000000000073c6 */ /* 0x010f220000000000 */
[----:B0-2---:R-:W-:Y:S02]  /*6b50*/  @!P4 VIADD R20, R20, 0x31cc0 ;  /* 0x00031cc01414c836 */ /* 0x005fe40000000000 */
[----:B------:R-:W-:-:S03]  /*6b60*/  VIADD R19, R19, 0x1 ;  /* 0x0000000113137836 */ /* 0x000fc60000000000 */
[----:B------:R-:W-:Y:S01]  /*6b70*/  @!P4 PRMT R20, RZ, 0x654, R20 ;  /* 0x00000654ff14c816 */ /* 0x000fe20000000014 */
[----:B----4-:R0:W-:Y:S01]  /*6b80*/  BAR.SYNC.DEFER_BLOCKING R109, 0x80 ;  /* 0x0002006d0000751d */ /* 0x0101e20000010000 */
[----:B------:R-:W-:-:S04]  /*6b90*/  ISETP.NE.AND P3, PT, R19, 0x2, PT ;  /* 0x000000021300780c */ /* 0x000fc80003f65270 */
[----:B------:R-:W-:Y:S01]  /*6ba0*/  SEL R19, R19, RZ, P3 ;  /* 0x000000ff13137207 */ /* 0x000fe20001800000 */
[----:B------:R2:W-:Y:S02]  /*6bb0*/  @!P4 SYNCS.ARRIVE.TRANS64.RED.A1T0 RZ, [R20+URZ], RZ ;  /* 0x000000ff14ffc9a7 */ /* 0x0005e4000810043f */
[----:B--2---:R-:W-:-:S04]  /*6bc0*/  SEL R20, RZ, 0x1, P3 ;  /* 0x00000001ff147807 */ /* 0x004fc80001800000 */
[----:B------:R-:W-:Y:S01]  /*6bd0*/  LOP3.LUT R149, R149, R20, RZ, 0x3c, !PT ;  /* 0x0000001495957212 */ /* 0x000fe200078e3cff */
[----:B0-----:R-:W-:Y:S06]  /*6be0*/  @P2 BRA `(.L_x_8625) ;  /* 0xffffffbc00182947 */ /* 0x001fec000383ffff */
[----:B------:R-:W0:Y:S01]  /*6bf0*/  S2R R21, SR_TID.X ;  /* 0x0000000000157919 */ /* 0x000e220000002100 */
[----:B------:R-:W-:Y:S02]  /*6c00*/  PLOP3.LUT P0, PT, PT, PT, PT, 0x8, 0x0 ;  /* 0x000000000000781c */ /* 0x000fe40003f0e170 */
[----:B0-----:R-:W-:-:S04]  /*6c10*/  SHF.R.U32.HI R21, RZ, 0x7, R21 ;  /* 0x00000007ff157819 */ /* 0x001fc80000011615 */
[----:B------:R-:W-:-:S13]  /*6c20*/  ISETP.NE.AND P5, PT, R21, 0x1, PT ;  /* 0x000000011500780c */ /* 0x000fda0003fa5270 */
[----:B------:R-:W-:Y:S06]  /*6c30*/  @!P5 BAR.ARV 0x9, 0x100 ;  /* 0x024400000000db1d */ /* 0x000fec0000002000 */
.L_x_8565:
[----:B------:R-:W-:Y:S02]  /*6c40*/  ISETP.GE.AND P2, PT, R108, 0x1, PT ;  /* 0x000000016c00780c */ /* 0x000fe40003f46270 */
[----:B------:R-:W-:Y:S02]  /*6c50*/  CS2R R2, SRZ ;  /* 0x0000000000027805 */ /* 0x000fe4000001ff00 */
[----:B------:R-:W-:Y:S02]  /*6c60*/  PLOP3.LUT P1, PT, PT, PT, PT, 0x80, 0x0 ;  /* 0x000000000000781c */ /* 0x000fe40003f2f070 */
[----:B---3--:R-:W-:Y:S02]  /*6c70*/  CS2R R34, SRZ ;  /* 0x0000000000227805 */ /* 0x008fe4000001ff00 */
[----:B------:R-:W-:Y:S02]  /*6c80*/  CS2R R30, SRZ ;  /* 0x00000000001e7805 */ /* 0x000fe4000001ff00 */
[----:B------:R-:W-:-:S02]  /*6c90*/  CS2R R52, SRZ ;  /* 0x0000000000347805 */ /* 0x000fc4000001ff00 */
[----:B------:R-:W-:Y:S02]  /*6ca0*/  CS2R R36, SRZ ;  /* 0x0000000000247805 */ /* 0x000fe4000001ff00 */
[----:B------:R-:W-:Y:S02]  /*6cb0*/  CS2R R44, SRZ ;  /* 0x00000000002c7805 */ /* 0x000fe4000001ff00 */
[----:B-1----:R-:W-:Y:S01]  /*6cc0*/  CS2R R32, SRZ ;  /* 0x0000000000207805 */ /* 0x002fe2000001ff00 */
[----:B------:R-:W-:Y:S01]  /*6cd0*/  IMAD.MOV.U32 R47, RZ, RZ, RZ ;  /* 0x000000ffff2f7224 */ /* 0x000fe200078e00ff */
        /* <DEDUP_REMOVED lines=16> */
[----:B------:R-:W-:Y:S01]  /*6de0*/  MOV R6, RZ ;  /* 0x000000ff00067202 */ /* 0x000fe20000000f00 */
[----:B------:R-:W-:Y:S01]  /*6df0*/  IMAD.MOV.U32 R79, RZ, RZ, RZ ;  /* 0x000000ffff4f7224 */ /* 0x000fe200078e00ff */
[----:B------:R-:W-:Y:S06]  /*6e00*/  @P0 BRA `(.L_x_8626) ;  /* 0x00000000000c0947 */ /* 0x000fec0003800000 */
[----:B------:R-:W0:Y:S01]  /*6e10*/  FENCE.VIEW.ASYNC.G ;  /* 0x00000000000073c6 */ /* 0x000e220000000100 */
[----:B------:R-:W-:Y:S05]  /*6e20*/  WARPSYNC.ALL ;  /* 0x0000000000007948 */ /* 0x000fea0003800000 */
[----:B0-----:R-:W-:Y:S06]  /*6e30*/  BAR.ARV 0xc, 0x1a0 ;  /* 0x0306800000007b1d */ /* 0x001fec0000002000 */
.L_x_8626:
        /* <DEDUP_REMOVED lines=12> */
.L_x_8814:
[----:B------:R-:W0:Y:S01]  /*6f00*/  LDL R3, [R1+0x48] ;  /* 0x0000480001037983 */ /* 0x000e220000100800 */
[----:B------:R-:W-:Y:S01]  /*6f10*/  BSSY B6, `(.L_x_8629) ;  /* 0x000001b000067945 */ /* 0x000fe20003800000 */
[----:B0-----:R-:W-:-:S05]  /*6f20*/  IMAD.HI R0, R3, 0x55555556, RZ ;  /* 0x5555555603007827 */ /* 0x001fca00078e02ff */
[----:B------:R-:W-:-:S05]  /*6f30*/  LEA.HI R2, R0, R0, RZ, 0x1 ;  /* 0x0000000000027211 */ /* 0x000fca00078f08ff */
[----:B------:R-:W-:Y:S02]  /*6f40*/  IMAD R2, R2, -0x3, R3 ;  /* 0xfffffffd02027824 */ /* 0x000fe400078e0203 */
[----:B------:R-:W-:-:S04]  /*6f50*/  VIADD R3, R18, 0x24300 ;  /* 0x0002430012037836 */ /* 0x000fc80000000000 */
[----:B------:R-:W-:Y:S01]  /*6f60*/  IMAD R0, R2, 0x800, R3 ;  /* 0x0000080002007824 */ /* 0x000fe200078e0203 */
[----:B------:R-:W-:-:S04]  /*6f70*/  LOP3.LUT P0, RZ, R3, 0x9f, RZ, 0xc0, !PT ;  /* 0x0000009f03ff7812 */ /* 0x000fc8000780c0ff */
[----:B------:R-:W-:-:S04]  /*6f80*/  SHF.R.U32.HI R0, RZ, 0x4, R0 ;  /* 0x00000004ff007819 */ /* 0x000fc80000011600 */
[----:B------:R-:W-:-:S05]  /*6f90*/  LOP3.LUT R0, R0, 0x3fff, RZ, 0xc0, !PT ;  /* 0x00003fff00007812 */ /* 0x000fca00078ec0ff */
[----:B------:R0:W-:Y:S01]  /*6fa0*/  STL [R1+0x50], R0 ;  /* 0x0000500001007387 */ /* 0x0001e20000100800 */
[----:B------:R-:W-:Y:S05]  /*6fb0*/  @!P0 BRA `(.L_x_8630) ;  /* 0x0000000000408947 */ /* 0x000fea0003800000 */
[----:B0-----:R-:W-:Y:S01]  /*6fc0*/  MOV R0, 0x0 ;  /* 0x0000000000007802 */ /* 0x001fe20000000f00 */
[----:B------:R-:W-:Y:S01]  /*6fd0*/  ULDC.64 UR4, c[0x4][0x1b8] ;  /* 0x01006e0000047ab9 */ /* 0x000fe20000000a00 */
[----:B------:R-:W-:Y:S01]  /*6fe0*/  ULDC.64 UR6, c[0x4][0x1c0] ;  /* 0x0100700000067ab9 */ /* 0x000fe20000000a00 */
[----:B------:R-:W-:Y:S01]  /*6ff0*/  IMAD.U32 R4, RZ, RZ, UR4 ;  /* 0x00000004ff047e24 */ /* 0x000fe2000f8e00ff */
[----:B-1----:R0:W1:Y:S01]  /*7000*/  LDC.64 R14, c[0x4][R0] ;  /* 0x01000000000e7b82 */ /* 0x0020620000000a00 */
        /* <DEDUP_REMOVED lines=11> */
.L_x_8630:
[----:B------:R-:W-:Y:S05]  /*70c0*/  BSYNC B6 ;  /* 0x0000000000067941 */ /* 0x000fea0003800000 */
.L_x_8629:
[----:B------:R-:W-:Y:S02]  /*70d0*/  ULDC UR4, c[0x0][0x3d4] ;  /* 0x0000f50000047ab9 */ /* 0x000fe40000000800 */
[----:B------:R-:W-:-:S13]  /*70e0*/  ISETP.LT.AND P0, PT, RZ, UR4, PT ;  /* 0x00000004ff007c0c */ /* 0x000fda000bf01270 */
[----:B------:R-:W-:Y:S05]  /*70f0*/  @P0 BRA `(.L_x_8631) ;  /* 0x0000000000400947 */ /* 0x000fea0003800000 */
[----:B------:R-:W0:Y:S02]  /*7100*/  LDL R20, [R1+0x70] ;  /* 0x0000700001147983 */ /* 0x000e240000100800 */
[----:B0-----:R-:W-:-:S04]  /*7110*/  LEA.HI R0, R20, R20, RZ, 0x1 ;  /* 0x0000001414007211 */ /* 0x001fc800078f08ff */
        /* <DEDUP_REMOVED lines=8> */
.L_x_8634:
[----:B--2---:R2:W3:Y:S02]  /*71a0*/  SYNCS.PHASECHK.TRANS64.TRYWAIT P0, [R18+URZ+0x31c00], R3 ;  /* 0x031c0003120075a7 */ /* 0x0044e4000800017f */
[----:B---3--:R-:W-:Y:S05]  /*71b0*/  @!P0 NANOSLEEP.SYNCS 0x989680 ;  /* 0x009896800000895d */ /* 0x008fea0003900000 */
[----:B------:R-:W3:Y:S02]  /*71c0*/  @!P0 SYNCS.PHASECHK.TRANS64 P0, [R18+URZ+0x31c00], R3 ;  /* 0x031c0003120085a7 */ /* 0x000ee4000800007f */
[----:B---3--:R-:W-:Y:S05]  /*71d0*/  @!P0 BRA `(.L_x_8634) ;  /* 0xfffffffc00f08947 */ /* 0x008fea000383ffff */
.L_x_8633:
[----:B------:R-:W-:Y:S05]  /*71e0*/  BSYNC B0 ;  /* 0x0000000000007941 */ /* 0x000fea0003800000 */
.L_x_8632:
[----:B------:R-:W-:Y:S05]  /*71f0*/  BRA `(.L_x_8635) ;  /* 0x0000003400a87947 */ /* 0x000fea0003800000 */
.L_x_8631:
[----:B0-----:R-:W2:Y:S01]  /*7200*/  LDL R0, [R1+0x9c] ;  /* 0x00009c0001007983 */ /* 0x001ea20000100800 */
[----:B------:R-:W-:Y:S01]  /*7210*/  ULDC.64 UR4, c[0x0][0x3d8] ;  /* 0x0000f60000047ab9 */ /* 0x000fe20000000a00 */
[----:B------:R-:W-:Y:S01]  /*7220*/  ULDC.64 UR6, c[0x0][0x3e8] ;  /* 0x0000fa0000067ab9 */ /* 0x000fe20000000a00 */
[----:B-----5:R-:W-:Y:S01]  /*7230*/  IMAD.WIDE.U32 R46, R102, UR4, RZ ;  /* 0x00000004662e7c25 */ /* 0x020fe2000f8e00ff */
[----:B------:R-:W-:Y:S02]  /*7240*/  SHF.R.S32.HI R8, RZ, 0x1f, R16 ;  /* 0x0000001fff087819 */ /* 0x000fe40000011410 */
[----:B------:R-:W-:Y:S02]  /*7250*/  SHF.R.S32.HI R10, RZ, 0x1f, R146 ;  /* 0x0000001fff0a7819 */ /* 0x000fe40000011492 */
[----:B--2---:R-:W-:Y:S02]  /*7260*/  R2UR UR8, R0 ;  /* 0x00000000000872ca */ /* 0x004fe400000e0000 */
[----:B------:R-:W-:-:S05]  /*7270*/  SHF.R.S32.HI R0, RZ, 0x1f, R102 ;  /* 0x0000001fff007819 */ /* 0x000fca0000011466 */
[C---:B------:R-:W-:Y:S02]  /*7280*/  IMAD R3, R0.reuse, UR4, RZ ;  /* 0x0000000400037c24 */ /* 0x040fe4000f8e02ff */
[----:B------:R-:W-:Y:S01]  /*7290*/  IMAD R5, R0, UR6, RZ ;  /* 0x0000000600057c24 */ /* 0x000fe2000f8e02ff */
[----:B------:R-:W-:Y:S01]  /*72a0*/  IADD3 R0, P0, R16, R46, RZ ;  /* 0x0000002e10007210 */ /* 0x000fe20007f1e0ff */
[C---:B------:R-:W-:Y:S01]  /*72b0*/  IMAD R3, R102.reuse, UR5, R3 ;  /* 0x0000000566037c24 */ /* 0x040fe2000f8e0203 */
[----:B------:R-:W-:Y:S01]  /*72c0*/  ULDC.64 UR4, c[0x0][0x3c8] ;  /* 0x0000f20000047ab9 */ /* 0x000fe20000000a00 */
[----:B------:R-:W-:Y:S01]  /*72d0*/  IMAD R7, R102, UR7, R5 ;  /* 0x0000000766077c24 */ /* 0x000fe2000f8e0205 */
[----:B------:R-:W-:Y:S01]  /*72e0*/  ULOP3.LUT UP0, URZ, UR8, 0x1bf, URZ, 0xc0, !UPT ;  /* 0x000001bf083f7892 */ /* 0x000fe2000f80c03f */
[----:B------:R-:W-:Y:S01]  /*72f0*/  IMAD.IADD R5, R3, 0x1, R47 ;  /* 0x0000000103057824 */ /* 0x000fe200078e022f */
[----:B------:R-:W-:Y:S01]  /*7300*/  LEA R44, P1, R46, UR4, 0x1 ;  /* 0x000000042e2c7c11 */ /* 0x000fe2000f8208ff */
        /* <DEDUP_REMOVED lines=15> */
[----:B------:R-:W-:Y:S02]  /*7400*/  LEA R40, P0, R4, UR4, 0x1 ;  /* 0x0000000404287c11 */ /* 0x000fe4000f8008ff */
        /* <DEDUP_REMOVED lines=23> */
.L_x_8636:
        /* <DEDUP_REMOVED lines=21> */
[C---:B------:R-:W-:Y:S01]  /*76d0*/  VIADD R0, R16.reuse, 0x8 ;  /* 0x0000000810007836 */ /* 0x040fe20000000000 */
[----:B------:R-:W-:Y:S01]  /*76e0*/  ULDC UR4, c[0x0][0x3d4] ;  /* 0x0000f50000047ab9 */ /* 0x000fe20000000800 */
[C---:B------:R-:W-:Y:S01]  /*76f0*/  VIADD R3, R16.reuse, 0x10 ;  /* 0x0000001010037836 */ /* 0x040fe20000000000 */
[----:B------:R-:W-:Y:S02]  /*7700*/  ISETP.GE.AND P5, PT, R16, UR4, PT ;  /* 0x0000000410007c0c */ /* 0x000fe4000bfa6270 */
[----:B------:R-:W-:Y:S02]  /*7710*/  CS2R R42, SRZ ;  /* 0x00000000002a7805 */ /* 0x000fe4000001ff00 */
[----:B------:R-:W-:Y:S01]  /*7720*/  ISETP.GE.AND P4, PT, R0, UR4, PT ;  /* 0x0000000400007c0c */ /* 0x000fe2000bf86270 */
[C---:B------:R-:W-:Y:S01]  /*7730*/  VIADD R0, R16.reuse, 0x18 ;  /* 0x0000001810007836 */ /* 0x040fe20000000000 */
[----:B------:R-:W-:Y:S02]  /*7740*/  CS2R R48, SRZ ;  /* 0x0000000000307805 */ /* 0x000fe4000001ff00 */
[----:B------:R-:W-:Y:S01]  /*7750*/  ISETP.GE.AND P3, PT, R3, UR4, PT ;  /* 0x0000000403007c0c */ /* 0x000fe2000bf66270 */
[----:B------:R-:W-:Y:S01]  /*7760*/  VIADD R3, R16, 0x20 ;  /* 0x0000002010037836 */ /* 0x000fe20000000000 */
[----:B------:R-:W-:Y:S01]  /*7770*/  ISETP.GE.AND P2, PT, R0, UR4, PT ;  /* 0x0000000400007c0c */ /* 0x000fe2000bf46270 */
[----:B------:R-:W-:-:S03]  /*7780*/  VIADD R0, R16, 0x28 ;  /* 0x0000002810007836 */ /* 0x000fc60000000000 */
[----:B------:R-:W-:Y:S01]  /*7790*/  ISETP.GE.AND P1, PT, R3, UR4, PT ;  /* 0x0000000403007c0c */ /* 0x000fe2000bf26270 */
[----:B------:R0:W5:Y:S04]  /*77a0*/  @!P5 LDG.E.64 R42, desc[UR60][R26.64] ;  /* 0x0000003c1a2ad981 */ /* 0x000168000c1e1b00 */
[----:B------:R0:W5:Y:S01]  /*77b0*/  @!P5 LDG.E.64 R48, desc[UR60][R28.64] ;  /* 0x0000003c1c30d981 */ /* 0x000162000c1e1b00 */
[----:B------:R-:W-:Y:S02]  /*77c0*/  ISETP.GE.AND P5, PT, R0, UR4, PT ;  /* 0x0000000400007c0c */ /* 0x000fe4000bfa6270 */
        /* <DEDUP_REMOVED lines=20> */
.L_x_8640:
[----:B------:R-:W-:Y:S05]  /*7910*/  BSYNC B1 ;  /* 0x0000000000017941 */ /* 0x000fea0003800000 */
.L_x_8639:
[----:B------:R-:W2:Y:S01]  /*7920*/  LDL R6, [R1+0x70] ;  /* 0x0000700001067983 */ /* 0x000ea20000100800 */
[----:B-----5:R-:W-:Y:S01]  /*7930*/  IMAD.MOV.U32 R0, RZ, RZ, R48 ;  /* 0x000000ffff007224 */ /* 0x020fe200078e0030 */
[----:B------:R-:W-:Y:S01]  /*7940*/  UMOV UR4, 0xffffffff ;  /* 0xffffffff00047882 */ /* 0x000fe20000000000 */
[----:B------:R-:W-:Y:S02]  /*7950*/  IMAD.MOV.U32 R3, RZ, RZ, R49 ;  /* 0x000000ffff037224 */ /* 0x000fe400078e0031 */
[----:B------:R-:W-:Y:S01]  /*7960*/  IMAD.MOV.U32 R4, RZ, RZ, R40 ;  /* 0x000000ffff047224 */ /* 0x000fe200078e0028 */
[----:B0-----:R-:W-:Y:S01]  /*7970*/  PRMT R28, R28, 0x5410, R0 ;  /* 0x000054101c1c7816 */ /* 0x001fe20000000000 */
[----:B------:R-:W-:Y:S02]  /*7980*/  IMAD.MOV.U32 R0, RZ, RZ, R41 ;  /* 0x000000ffff007224 */ /* 0x000fe400078e0029 */
[----:B------:R-:W-:Y:S01]  /*7990*/  IMAD.MOV.U32 R5, RZ, RZ, R35 ;  /* 0x000000ffff057224 */ /* 0x000fe200078e0023 */
[----:B------:R-:W-:Y:S01]  /*79a0*/  PRMT R54, R3, 0x5410, R4 ;  /* 0x0000541003367816 */ /* 0x000fe20000000004 */
[----:B------:R-:W-:-:S03]  /*79b0*/  IMAD.MOV.U32 R3, RZ, RZ, R34 ;  /* 0x000000ffff037224 */ /* 0x000fc600078e0022 */
[----:B------:R-:W-:Y:S02]  /*79c0*/  PRMT R26, R5, 0x7610, R26 ;  /* 0x00007610051a7816 */ /* 0x000fe4000000001a */
[----:B------:R-:W-:Y:S02]  /*79d0*/  PRMT R27, R3, 0x5410, R0 ;  /* 0x00005410031b7816 */ /* 0x000fe40000000000 */
[----:B--2---:R-:W-:Y:S01]  /*79e0*/  LEA.HI R0, R6, R6, RZ, 0x1 ;  /* 0x0000000606007211 */ /* 0x004fe200078f08ff */
[----:B------:R-:W-:Y:S06]  /*79f0*/  BRA.DIV UR4, `(.L_x_8641) ;  /* 0x0000013a04107947 */ /* 0x000fec000b800000 */
.L_x_8817:
[----:B------:R-:W-:Y:S01]  /*7a00*/  UMOV UR4, 0xffffffff ;  /* 0xffffffff00047882 */ /* 0x000fe20000000000 */
[----:B------:R-:W-:Y:S02]  /*7a10*/  LOP3.LUT R0, R0, 0xfffffffe, RZ, 0xc0, !PT ;  /* 0xfffffffe00007812 */ /* 0x000fe400078ec0ff */
[----:B------:R-:W-:Y:S05]  /*7a20*/  BRA.DIV UR4, `(.L_x_8642) ;  /* 0x0000013a042c7947 */ /* 0x000fea000b800000 */
.L_x_8820:
[----:B------:R-:W-:Y:S01]  /*7a30*/  UMOV UR4, 0xffffffff ;  /* 0xffffffff00047882 */ /* 0x000fe20000000000 */
[----:B------:R-:W-:Y:S02]  /*7a40*/  IMAD.IADD R0, R6, 0x1, -R0 ;  /* 0x0000000106007824 */ /* 0x000fe400078e0a00 */
[----:B------:R-:W-:Y:S05]  /*7a50*/  BRA.DIV UR4, `(.L_x_8643) ;  /* 0x0000013a04487947 */ /* 0x000fea000b800000 */
.L_x_8823:
[----:B------:R-:W-:Y:S01]  /*7a60*/  UMOV UR4, 0xffffffff ;  /* 0xffffffff00047882 */ /* 0x000fe20000000000 */
[----:B------:R-:W-:Y:S02]  /*7a70*/  SHF.L.U32 R3, R0, 0x1f, RZ ;  /* 0x0000001f00037819 */ /* 0x000fe400000006ff */
[----:B------:R-:W-:Y:S05]  /*7a80*/  BRA.DIV UR4, `(.L_x_8644) ;  /* 0x0000013a04647947 */ /* 0x000fea000b800000 */
.L_x_8826:
[----:B------:R-:W0:Y:S01]  /*7a90*/  SYNCS.PHASECHK.TRANS64.TRYWAIT P1, [R18+URZ+0x31c00], R3 ;  /* 0x031c0003120075a7 */ /* 0x000e22000802017f */
[----:B------:R-:W-:Y:S01]  /*7aa0*/  IMAD.MOV.U32 R4, RZ, RZ, R31 ;  /* 0x000000ffff047224 */ /* 0x000fe200078e001f */
[----:B------:R-:W-:Y:S01]  /*7ab0*/  MOV R0, R30 ;  /* 0x0000001e00007202 */ /* 0x000fe20000000f00 */
[----:B------:R-:W-:Y:S01]  /*7ac0*/  IMAD.MOV.U32 R5, RZ, RZ, R22 ;  /* 0x000000ffff057224 */ /* 0x000fe200078e0016 */
[----:B------:R-:W-:Y:S01]  /*7ad0*/  BSSY B1, `(.L_x_8645) ;  /* 0x000001c000017945 */ /* 0x000fe20003800000 */
[----:B------:R-:W-:Y:S01]  /*7ae0*/  IMAD.MOV.U32 R6, RZ, RZ, R23 ;  /* 0x000000ffff067224 */ /* 0x000fe200078e0017 */
[----:B-1----:R-:W-:Y:S01]  /*7af0*/  PRMT R14, R0, 0x5410, R4 ;  /* 0x00005410000e7816 */ /* 0x002fe20000000004 */
[----:B------:R-:W-:Y:S02]  /*7b00*/  IMAD.MOV.U32 R0, RZ, RZ, R8 ;  /* 0x000000ffff007224 */ /* 0x000fe400078e0008 */
[----:B------:R-:W-:Y:S01]  /*7b10*/  IMAD.MOV.U32 R4, RZ, RZ, R9 ;  /* 0x000000ffff047224 */ /* 0x000fe200078e0009 */
[----:B------:R-:W-:Y:S01]  /*7b20*/  PRMT R12, R5, 0x5410, R6 ;  /* 0x00005410050c7816 */ /* 0x000fe20000000006 */
[----:B------:R-:W-:-:S02]  /*7b30*/  IMAD.MOV.U32 R5, RZ, RZ, R42 ;  /* 0x000000ffff057224 */ /* 0x000fc400078e002a */
[----:B------:R-:W-:Y:S01]  /*7b40*/  IMAD.MOV.U32 R6, RZ, RZ, R43 ;  /* 0x000000ffff067224 */ /* 0x000fe200078e002b */
        /* <DEDUP_REMOVED lines=19> */
[----:B0-----:R-:W-:Y:S06]  /*7c80*/  @!P1 BRA `(.L_x_8646) ;  /* 0x00000138000c9947 */ /* 0x001fec0003800000 */
.L_x_8827:
[----:B------:R-:W-:Y:S05]  /*7c90*/  BSYNC B1 ;  /* 0x0000000000017941 */ /* 0x000fea0003800000 */
.L_x_8645:
[----:B------:R-:W-:Y:S01]  /*7ca0*/  PRMT R11, R0, 0x5410, R4 ;  /* 0x00005410000b7816 */ /* 0x000fe20000000004 */
[----:B------:R-:W-:Y:S06]  /*7cb0*/  @P0 BRA `(.L_x_8647) ;  /* 0x0000002800d40947 */ /* 0x000fec0003800000 */
[----:B------:R-:W0:Y:S01]  /*7cc0*/  LDL R29, [R1+0x58] ;  /* 0x00005800011d7983 */ /* 0x000e220000100800 */
[----:B------:R-:W1:Y:S03]  /*7cd0*/  LDC R5, c[0x0][0x3d4] ;  /* 0x0000f500ff057b82 */ /* 0x000e660000000800 */
[----:B------:R-:W2:Y:S01]  /*7ce0*/  LDL R7, [R1+0x78] ;  /* 0x0000780001077983 */ /* 0x000ea20000100800 */
[C---:B------:R-:W-:Y:S01]  /*7cf0*/  VIADD R0, R16.reuse, 0x8 ;  /* 0x0000000810007836 */ /* 0x040fe20000000000 */
[----:B------:R-:W-:Y:S01]  /*7d00*/  BSSY B1, `(.L_x_8648) ;  /* 0x0000039000017945 */ /* 0x000fe20003800000 */
[C---:B------:R-:W-:Y:S02]  /*7d10*/  VIADD R4, R16.reuse, 0x10 ;  /* 0x0000001010047836 */ /* 0x040fe40000000000 */
[C---:B------:R-:W-:Y:S01]  /*7d20*/  VIADD R6, R16.reuse, 0x18 ;  /* 0x0000001810067836 */ /* 0x040fe20000000000 */
[----:B-1----:R-:W-:-:S02]  /*7d30*/  ISETP.GE.AND P6, PT, R16, R5, PT ;  /* 0x000000051000720c */ /* 0x002fc40003fc6270 */
[-C--:B------:R-:W-:Y:S01]  /*7d40*/  ISETP.GE.AND P0, PT, R0, R5.reuse, PT ;  /* 0x000000050000720c */ /* 0x080fe20003f06270 */
[----:B------:R-:W-:Y:S01]  /*7d50*/  VIADD R0, R16, 0x20 ;  /* 0x0000002010007836 */ /* 0x000fe20000000000 */
[-C--:B------:R-:W-:Y:S02]  /*7d60*/  ISETP.GE.AND P1, PT, R4, R5.reuse, PT ;  /* 0x000000050400720c */ /* 0x080fe40003f26270 */
[----:B------:R-:W-:Y:S02]  /*7d70*/  IADD3 R4, R16, 0x28, RZ ;  /* 0x0000002810047810 */ /* 0x000fe40007ffe0ff */
[-C--:B------:R-:W-:Y:S02]  /*7d80*/  ISETP.GE.AND P3, PT, R0, R5.reuse, PT ;  /* 0x000000050000720c */ /* 0x080fe40003f66270 */
[-C--:B------:R-:W-:Y:S02]  /*7d90*/  ISETP.GE.AND P2, PT, R6, R5.reuse, PT ;  /* 0x000000050600720c */ /* 0x080fe40003f46270 */
[----:B------:R-:W-:Y:S01]  /*7da0*/  ISETP.GE.AND P4, PT, R4, R5, PT ;  /* 0x000000050400720c */ /* 0x000fe20003f86270 */
[----:B0-----:R-:W-:-:S04]  /*7db0*/  IMAD R3, R29, 0x2, R18 ;  /* 0x000000021d037824 */ /* 0x001fc800078e0212 */
[----:B------:R-:W-:Y:S01]  /*7dc0*/  VIADD R0, R3, 0x20 ;  /* 0x0000002003007836 */ /* 0x000fe20000000000 */
[----:B--2---:R-:W-:Y:S01]  /*7dd0*/  LOP3.LUT P5, RZ, R7, 0x2, RZ, 0xc0, !PT ;  /* 0x0000000207ff7812 */ /* 0x004fe200078ac0ff */
[----:B------:R-:W-:-:S12]  /*7de0*/  @P6 BRA `(.L_x_8649) ;  /* 0x0000000000a86947 */ /* 0x000fd80003800000 */
[----:B------:R-:W0:Y:S01]  /*7df0*/  LDS.128 R4, [R3+0xda00] ;  /* 0x00da000003047984 */ /* 0x000e220000000c00 */
[----:B------:R-:W-:Y:S01]  /*7e00*/  SHF.R.U64 R52, R48, 0x10, R49 ;  /* 0x0000001030347819 */ /* 0x000fe20000001231 */
[----:B------:R-:W-:Y:S01]  /*7e10*/  HADD2.F32 R47, -RZ, R28.H1_H1 ;  /* 0x3000001cff2f7230 */ /* 0x000fe20000004100 */
[----:B------:R-:W-:Y:S01]  /*7e20*/  SHF.R.U32.HI R46, RZ, 0x10, R43 ;  /* 0x00000010ff2e7819 */ /* 0x000fe2000001162b */
[----:B------:R-:W-:Y:S01]  /*7e30*/  HADD2.F32 R45, -RZ, R45.H0_H0 ;  /* 0x2000002dff2d7230 */ /* 0x000fe20000004100 */
[----:B------:R-:W-:Y:S02]  /*7e40*/  SHF.R.U32.HI R48, RZ, 0x10, R49 ;  /* 0x00000010ff307819 */ /* 0x000fe40000011631 */
[----:B------:R-:W-:Y:S01]  /*7e50*/  SHF.R.U64 R53, R42, 0x10, R43 ;  /* 0x000000102a357819 */ /* 0x000fe2000000122b */
[----:B------:R-:W-:Y:S02]  /*7e60*/  HADD2.F32 R46, -RZ, R46.H0_H0 ;  /* 0x2000002eff2e7230 */ /* 0x000fe40000004100 */
[----:B------:R-:W-:-:S02]  /*7e70*/  HADD2.F32 R48, -RZ, R48.H0_H0 ;  /* 0x20000030ff307230 */ /* 0x000fc40000004100 */
[--C-:B0-----:R-:W-:Y:S02]  /*7e80*/  HADD2.F32 R43, -RZ, R7.reuse.H0_H0 ;  /* 0x20000007ff2b7230 */ /* 0x101fe40000004100 */
[----:B------:R-:W-:Y:S02]  /*7e90*/  HADD2.F32 R44, -RZ, R7.H1_H1 ;  /* 0x30000007ff2c7230 */ /* 0x000fe40000004100 */
[--C-:B------:R-:W-:Y:S02]  /*7ea0*/  HADD2.F32 R7, -RZ, R4.reuse.H0_H0 ;  /* 0x20000004ff077230 */ /* 0x100fe40000004100 */
[----:B------:R-:W-:Y:S02]  /*7eb0*/  HADD2.F32 R4, -RZ, R4.H1_H1 ;  /* 0x30000004ff047230 */ /* 0x000fe40000004100 */
[C---:B------:R-:W-:Y:S01]  /*7ec0*/  FMUL.FTZ R50, R44.reuse, R48 ;  /* 0x000000302c327220 */ /* 0x040fe20000410000 */
[----:B------:R-:W-:Y:S01]  /*7ed0*/  FMUL.FTZ R49, R44, R46 ;  /* 0x0000002e2c317220 */ /* 0x000fe20000410000 */
[----:B------:R-:W-:-:S02]  /*7ee0*/  HADD2.F32 R29, -RZ, R6.H0_H0 ;  /* 0x20000006ff1d7230 */ /* 0x000fc40000004100 */
[C---:B------:R-:W-:Y:S01]  /*7ef0*/  FMUL.FTZ R44, R4.reuse, R47 ;  /* 0x0000002f042c7220 */ /* 0x040fe20000410000 */
[C---:B------:R-:W-:Y:S01]  /*7f00*/  FFMA.FTZ R50, R43.reuse, R46, -R50 ;  /* 0x0000002e2b327223 */ /* 0x040fe20000010832 */
[----:B------:R-:W-:Y:S01]  /*7f10*/  FFMA.FTZ R51, R43, R48, R49 ;  /* 0x000000302b337223 */ /* 0x000fe20000010031 */
[----:B------:R-:W-:Y:S02]  /*7f20*/  HADD2.F32 R42, -RZ, R6.H1_H1 ;  /* 0x30000006ff2a7230 */ /* 0x000fe40000004100 */
[-C--:B------:R-:W-:Y:S01]  /*7f30*/  FMUL.FTZ R48, R4, R45.reuse ;  /* 0x0000002d04307220 */ /* 0x080fe20000410000 */
[C---:B------:R-:W-:Y:S01]  /*7f40*/  FFMA.FTZ R46, R7.reuse, R45, -R44 ;  /* 0x0000002d072e7223 */ /* 0x040fe2000001082c */
[--C-:B------:R-:W-:Y:S02]  /*7f50*/  HADD2.F32 R6, -RZ, R5.reuse.H0_H0 ;  /* 0x20000005ff067230 */ /* 0x100fe40000004100 */
[----:B------:R-:W-:Y:S02]  /*7f60*/  HADD2.F32 R45, -RZ, R54.H0_H0 ;  /* 0x20000036ff2d7230 */ /* 0x000fe40000004100 */
[----:B------:R-:W-:Y:S01]  /*7f70*/  FFMA.FTZ R47, R7, R47, R48 ;  /* 0x0000002f072f7223 */ /* 0x000fe20000010030 */
[----:B------:R-:W-:-:S02]  /*7f80*/  HADD2.F32 R5, -RZ, R5.H1_H1 ;  /* 0x30000005ff057230 */ /* 0x000fc40000004100 */
[----:B------:R-:W-:Y:S02]  /*7f90*/  HADD2.F32 R43, -RZ, R55.H0_H0 ;  /* 0x20000037ff2b7230 */ /* 0x000fe40000004100 */
[C---:B------:R-:W-:Y:S01]  /*7fa0*/  FMUL.FTZ R48, R42.reuse, R45 ;  /* 0x0000002d2a307220 */ /* 0x040fe20000410000 */
[----:B------:R-:W-:Y:S02]  /*7fb0*/  HADD2.F32 R44, -RZ, R52.H0_H0 ;  /* 0x20000034ff2c7230 */ /* 0x000fe40000004100 */
[----:B------:R-:W-:Y:S02]  /*7fc0*/  HADD2.F32 R4, -RZ, R53.H0_H0 ;  /* 0x20000035ff047230 */ /* 0x000fe40000004100 */
[-C--:B------:R-:W-:Y:S01]  /*7fd0*/  FMUL.FTZ R42, R42, R43.reuse ;  /* 0x0000002b2a2a7220 */ /* 0x080fe20000410000 */
[----:B------:R-:W-:Y:S01]  /*7fe0*/  FFMA.FTZ R48, R29, R43, -R48 ;  /* 0x0000002b1d307223 */ /* 0x000fe20000010830 */
[C---:B------:R-:W-:Y:S01]  /*7ff0*/  FMUL.FTZ R7, R5.reuse, R44 ;  /* 0x0000002c05077220 */ /* 0x040fe20000410000 */
[----:B------:R-:W-:Y:S01]  /*8000*/  FMUL.FTZ R49, R5, R4 ;  /* 0x0000000405317220 */ /* 0x000fe20000410000 */
[----:B------:R-:W-:-:S02]  /*8010*/  FFMA.FTZ R29, R29, R45, R42 ;  /* 0x0000002d1d1d7223 */ /* 0x000fc4000001002a */
[C---:B------:R-:W-:Y:S01]  /*8020*/  FFMA.FTZ R5, R6.reuse, R4, -R7 ;  /* 0x0000000406057223 */ /* 0x040fe20000010807 */
[----:B------:R-:W-:Y:S01]  /*8030*/  F2FP.F16.F32.PACK_AB R7, R51, R50 ;  /* 0x000000323307723e */ /* 0x000fe200000000ff */
[----:B------:R-:W-:Y:S01]  /*8040*/  FFMA.FTZ R44, R6, R44, R49 ;  /* 0x0000002c062c7223 */ /* 0x000fe20000010031 */
[----:B------:R-:W-:Y:S02]  /*8050*/  F2FP.F16.F32.PACK_AB R4, R47, R46 ;  /* 0x0000002e2f04723e */ /* 0x000fe400000000ff */
[----:B------:R-:W-:Y:S02]  /*8060*/  F2FP.F16.F32.PACK_AB R6, R29, R48 ;  /* 0x000000301d06723e */ /* 0x000fe400000000ff */
[----:B------:R-:W-:-:S05]  /*8070*/  F2FP.F16.F32.PACK_AB R5, R44, R5 ;  /* 0x000000052c05723e */ /* 0x000fca00000000ff */
[----:B------:R0:W-:Y:S02]  /*8080*/  STS.128 [R3+0xda00], R4 ;  /* 0x00da000403007388 */ /* 0x0001e40000000c00 */
.L_x_8649:
[----:B------:R-:W-:Y:S05]  /*8090*/  BSYNC B1 ;  /* 0x0000000000017941 */ /* 0x000fea0003800000 */
.L_x_8648:
[----:B------:R-:W-:Y:S01]  /*80a0*/  BSSY B1, `(.L_x_8650) ;  /* 0x000002d000017945 */ /* 0x000fe20003800000 */
[----:B------:R-:W-:-:S03]  /*80b0*/  @P5 VIADD R0, R3, 0xffffffe0 ;  /* 0xffffffe003005836 */ /* 0x000fc60000000000 */
[----:B------:R-:W-:Y:S05]  /*80c0*/  @P0 BRA `(.L_x_8651) ;  /* 0x0000000000a80947 */ /* 0x000fea0003800000 */
[----:B0-----:R-:W0:Y:S01]  /*80d0*/  LDS.128 R4, [R0+0xda00] ;  /* 0x00da000000047984 */ /* 0x001e220000000c00 */
        /* <DEDUP_REMOVED lines=21> */
[----:B------:R-:W-:Y:S02]  /*8230*/  HADD2.F32 R6, -RZ, R5.H0_H0 ;  /* 0x20000005ff067230 */ /* 0x000fe40000004100 */
[----:B------:R-:W-:Y:S02]  /*8240*/  HADD2.F32 R41, -RZ, R27.H1_H1 ;  /* 0x3000001bff297230 */ /* 0x000fe40000004100 */
        /* <DEDUP_REMOVED lines=18> */
.L_x_8651:
[----:B------:R-:W-:Y:S05]  /*8370*/  BSYNC B1 ;  /* 0x0000000000017941 */ /* 0x000fea0003800000 */
.L_x_8650:
[----:B------:R-:W-:Y:S04]  /*8380*/  BSSY B1, `(.L_x_8652) ;  /* 0x000002c000017945 */ /* 0x000fe80003800000 */
[----:B------:R-:W-:Y:S05]  /*8390*/  @P1 BRA `(.L_x_8653) ;  /* 0x0000000000a81947 */ /* 0x000fea0003800000 */
[----:B01----:R-:W0:Y:S01]  /*83a0*/  LDS.128 R4, [R3+0x10a00] ;  /* 0x010a000003047984 */ /* 0x003e220000000c00 */
[----:B------:R-:W-:Y:S02]  /*83b0*/  SHF.R.U64 R42, R36, 0x10, R37 ;  /* 0x00000010242a7819 */ /* 0x000fe40000001225 */
[----:B------:R-:W-:Y:S02]  /*83c0*/  SHF.R.U32.HI R38, RZ, 0x10, R35 ;  /* 0x00000010ff267819 */ /* 0x000fe40000011623 */
[----:B------:R-:W-:Y:S01]  /*83d0*/  SHF.R.U32.HI R36, RZ, 0x10, R37 ;  /* 0x00000010ff247819 */ /* 0x000fe20000011625 */
[----:B------:R-:W-:Y:S01]  /*83e0*/  HADD2.F32 R37, -RZ, R27.H0_H0 ;  /* 0x2000001bff257230 */ /* 0x000fe20000004100 */
        /* <DEDUP_REMOVED lines=12> */
[----:B------:R-:W-:Y:S01]  /*84b0*/  FFMA.FTZ R40, R29, R36, -R40 ;  /* 0x000000241d287223 */ /* 0x000fe20000010828 */
[-C--:B------:R-:W-:Y:S01]  /*84c0*/  FMUL.FTZ R36, R4, R35.reuse ;  /* 0x0000002304247220 */ /* 0x080fe20000410000 */
[----:B------:R-:W-:Y:S02]  /*84d0*/  HADD2.F32 R28, -RZ, R6.H1_H1 ;  /* 0x30000006ff1c7230 */ /* 0x000fe40000004100 */
[----:B------:R-:W-:Y:S01]  /*84e0*/  FFMA.FTZ R35, R7, R35, -R34 ;  /* 0x0000002307237223 */ /* 0x000fe20000010822 */
[--C-:B------:R-:W-:Y:S02]  /*84f0*/  HADD2.F32 R34, -RZ, R26.reuse.H0_H0 ;  /* 0x2000001aff227230 */ /* 0x100fe40000004100 */
[----:B------:R-:W-:Y:S01]  /*8500*/  FFMA.FTZ R39, R29, R38, R39 ;  /* 0x000000261d277223 */ /* 0x000fe20000010027 */
[----:B------:R-:W-:Y:S02]  /*8510*/  HADD2.F32 R6, -RZ, R5.H0_H0 ;  /* 0x20000005ff067230 */ /* 0x000fe40000004100 */
[----:B------:R-:W-:Y:S01]  /*8520*/  FFMA.FTZ R36, R7, R37, R36 ;  /* 0x0000002507247223 */ /* 0x000fe20000010024 */
[----:B------:R-:W-:-:S02]  /*8530*/  HADD2.F32 R26, -RZ, R26.H1_H1 ;  /* 0x3000001aff1a7230 */ /* 0x000fc40000004100 */
[C---:B------:R-:W-:Y:S01]  /*8540*/  FMUL.FTZ R38, R28.reuse, R34 ;  /* 0x000000221c267220 */ /* 0x040fe20000410000 */
[----:B------:R-:W-:Y:S02]  /*8550*/  HADD2.F32 R5, -RZ, R5.H1_H1 ;  /* 0x30000005ff057230 */ /* 0x000fe40000004100 */
[----:B------:R-:W-:Y:S02]  /*8560*/  HADD2.F32 R29, -RZ, R41.H0_H0 ;  /* 0x20000029ff1d7230 */ /* 0x000fe40000004100 */
[-C--:B------:R-:W-:Y:S01]  /*8570*/  FMUL.FTZ R37, R28, R26.reuse ;  /* 0x0000001a1c257220 */ /* 0x080fe20000410000 */
[----:B------:R-:W-:Y:S02]  /*8580*/  HADD2.F32 R4, -RZ, R42.H0_H0 ;  /* 0x2000002aff047230 */ /* 0x000fe40000004100 */
[----:B------:R-:W-:Y:S01]  /*8590*/  FFMA.FTZ R38, R27, R26, -R38 ;  /* 0x0000001a1b267223 */ /* 0x000fe20000010826 */
[----:B------:R-:W-:Y:S01]  /*85a0*/  FMUL.FTZ R7, R5, R29 ;  /* 0x0000001d05077220 */ /* 0x000fe20000410000 */
[----:B------:R-:W-:Y:S01]  /*85b0*/  FFMA.FTZ R37, R27, R34, R37 ;  /* 0x000000221b257223 */ /* 0x000fe20000010025 */
[----:B------:R-:W-:-:S02]  /*85c0*/  FMUL.FTZ R28, R5, R4 ;  /* 0x00000004051c7220 */ /* 0x000fc40000410000 */
[C---:B------:R-:W-:Y:S01]  /*85d0*/  FFMA.FTZ R5, R6.reuse, R4, -R7 ;  /* 0x0000000406057223 */ /* 0x040fe20000010807 */
[----:B------:R-:W-:Y:S01]  /*85e0*/  F2FP.F16.F32.PACK_AB R7, R39, R40 ;  /* 0x000000282707723e */ /* 0x000fe200000000ff */
[----:B------:R-:W-:Y:S01]  /*85f0*/  FFMA.FTZ R28, R6, R29, R28 ;  /* 0x0000001d061c7223 */ /* 0x000fe2000001001c */
[----:B------:R-:W-:Y:S02]  /*8600*/  F2FP.F16.F32.PACK_AB R6, R37, R38 ;  /* 0x000000262506723e */ /* 0x000fe400000000ff */
[----:B------:R-:W-:Y:S02]  /*8610*/  F2FP.F16.F32.PACK_AB R4, R36, R35 ;  /* 0x000000232404723e */ /* 0x000fe400000000ff */
[----:B------:R-:W-:-:S05]  /*8620*/  F2FP.F16.F32.PACK_AB R5, R28, R5 ;  /* 0x000000051c05723e */ /* 0x000fca00000000ff */
[----:B------:R2:W-:Y:S02]  /*8630*/  STS.128 [R3+0x10a00], R4 ;  /* 0x010a000403007388 */ /* 0x0005e40000000c00 */
.L_x_8653:
[----:B------:R-:W-:Y:S05]  /*8640*/  BSYNC B1 ;  /* 0x0000000000017941 */ /* 0x000fea0003800000 */
.L_x_8652:
        /* <DEDUP_REMOVED lines=44> */
.L_x_8655:
[----:B------:R-:W-:Y:S05]  /*8910*/  BSYNC B1 ;  /* 0x0000000000017941 */ /* 0x000fea0003800000 */
.L_x_8654:
[----:B------:R-:W-:Y:S04]  /*8920*/  BSSY B1, `(.L_x_8656) ;  /* 0x000002c000017945 */ /* 0x000fe80003800000 */
[----:B------:R-:W-:Y:S05]  /*8930*/  @P3 BRA `(.L_x_8657) ;  /* 0x0000000000a83947 */ /* 0x000fea0003800000 */
[----:B0123--:R-:W0:Y:S01]  /*8940*/  LDS.128 R4, [R3+0x13a00] ;  /* 0x013a000003047984 */ /* 0x00fe220000000c00 */
[--C-:B------:R-:W-:Y:S01]  /*8950*/  SHF.R.U64 R33, R24, 0x10, R25.reuse ;  /* 0x0000001018217819 */ /* 0x100fe20000001219 */
[--C-:B------:R-:W-:Y:S01]  /*8960*/  HADD2.F32 R24, -RZ, R13.reuse.H0_H0 ;  /* 0x2000000dff187230 */ /* 0x100fe20000004100 */
        /* <DEDUP_REMOVED lines=39> */
.L_x_8657:
[----:B------:R-:W-:Y:S05]  /*8be0*/  BSYNC B1 ;  /* 0x0000000000017941 */ /* 0x000fea0003800000 */
.L_x_8656:
[----:B------:R-:W-:Y:S05]  /*8bf0*/  @P4 BRA `(.L_x_8647) ;  /* 0x0000001c00044947 */ /* 0x000fea0003800000 */
[----:B01234-:R-:W0:Y:S01]  /*8c00*/  LDS.128 R4, [R0+0x13a00] ;  /* 0x013a000000047984 */ /* 0x01fe220000000c00 */
[----:B------:R-:W-:Y:S01]  /*8c10*/  SHF.R.U64 R24, R20, 0x10, R21 ;  /* 0x0000001014187819 */ /* 0x000fe20000001215 */
[--C-:B------:R-:W-:Y:S01]  /*8c20*/  HADD2.F32 R15, -RZ, R10.reuse.H0_H0 ;  /* 0x2000000aff0f7230 */ /* 0x100fe20000004100 */
[----:B------:R-:W-:Y:S01]  /*8c30*/  SHF.R.U32.HI R20, RZ, 0x10, R9 ;  /* 0x00000010ff147819 */ /* 0x000fe20000011609 */
[----:B------:R-:W-:Y:S01]  /*8c40*/  HADD2.F32 R13, -RZ, R11.H0_H0 ;  /* 0x2000000bff0d7230 */ /* 0x000fe20000004100 */
[----:B------:R-:W-:Y:S01]  /*8c50*/  SHF.R.U32.HI R14, RZ, 0x10, R21 ;  /* 0x00000010ff0e7819 */ /* 0x000fe20000011615 */
[----:B------:R-:W-:Y:S01]  /*8c60*/  HADD2.F32 R10, -RZ, R10.H1_H1 ;  /* 0x3000000aff0a7230 */ /* 0x000fe20000004100 */
[----:B------:R-:W-:Y:S01]  /*8c70*/  SHF.R.U64 R23, R8, 0x10, R9 ;  /* 0x0000001008177819 */ /* 0x000fe20000001209 */
[----:B------:R-:W-:Y:S02]  /*8c80*/  HADD2.F32 R20, -RZ, R20.H0_H0 ;  /* 0x20000014ff147230 */ /* 0x000fe40000004100 */
[----:B------:R-:W-:-:S02]  /*8c90*/  HADD2.F32 R14, -RZ, R14.H0_H0 ;  /* 0x2000000eff0e7230 */ /* 0x000fc40000004100 */
[----:B------:R-:W-:Y:S02]  /*8ca0*/  HADD2.F32 R11, -RZ, R11.H1_H1 ;  /* 0x3000000bff0b7230 */ /* 0x000fe40000004100 */
[--C-:B0-----:R-:W-:Y:S02]  /*8cb0*/  HADD2.F32 R12, -RZ, R7.reuse.H1_H1 ;  /* 0x30000007ff0c7230 */ /* 0x101fe40000004100 */
[--C-:B------:R-:W-:Y:S02]  /*8cc0*/  HADD2.F32 R3, -RZ, R4.reuse.H0_H0 ;  /* 0x20000004ff037230 */ /* 0x100fe40000004100 */
[----:B------:R-:W-:Y:S02]  /*8cd0*/  HADD2.F32 R9, -RZ, R7.H0_H0 ;  /* 0x20000007ff097230 */ /* 0x000fe40000004100 */
        /* <DEDUP_REMOVED lines=27> */
[----:B------:R0:W-:Y:S01]  /*8e90*/  STS.128 [R0+0x13a00], R4 ;  /* 0x013a000400007388 */ /* 0x0001e20000000c00 */
[----:B------:R-:W-:Y:S05]  /*8ea0*/  BRA `(.L_x_8647) ;  /* 0x0000001800587947 */ /* 0x000fea0003800000 */
.L_x_8638:
        /* <DEDUP_REMOVED lines=15> */
[----:B------:R-:W2:Y:S01]  /*8fa0*/  LDL R8, [R1+0x30] ;  /* 0x0000300001087983 */ /* 0x000ea20000100800 */
[----:B------:R-:W-:-:S03]  /*8fb0*/  ULDC UR4, c[0x0][0x3d4] ;  /* 0x0000f50000047ab9 */ /* 0x000fc60000000800 */
[----:B------:R-:W3:Y:S01]  /*8fc0*/  LDL R3, [R1+0x34] ;  /* 0x0000340001037983 */ /* 0x000ee20000100800 */
        /* <DEDUP_REMOVED lines=13> */
[----:B------:R0:W5:Y:S04]  /*90a0*/  @!P1 LDG.E.128 R28, desc[UR60][R40.64] ;  /* 0x0000003c281c9981 */ /* 0x000168000c1e1d00 */
[----:B------:R0:W5:Y:S01]  /*90b0*/  @!P1 LDG.E.128 R4, desc[UR60][R42.64] ;  /* 0x0000003c2a049981 */ /* 0x000162000c1e1d00 */
[----:B--2---:R-:W-:Y:S02]  /*90c0*/  ISETP.GE.AND P2, PT, R8, UR4, PT ;  /* 0x0000000408007c0c */ /* 0x004fe4000bf46270 */
[----:B---3--:R-:W-:-:S11]  /*90d0*/  ISETP.GE.AND P3, PT, R3, UR4, PT ;  /* 0x0000000403007c0c */ /* 0x008fd6000bf66270 */
[----:B------:R0:W5:Y:S04]  /*90e0*/  @!P2 LDG.E.128 R32, desc[UR60][R40.64+0x20] ;  /* 0x0000203c2820a981 */ /* 0x000168000c1e1d00 */
[----:B------:R0:W5:Y:S04]  /*90f0*/  @!P3 LDG.E.128 R36, desc[UR60][R40.64+0x40] ;  /* 0x0000403c2824b981 */ /* 0x000168000c1e1d00 */
[----:B------:R0:W5:Y:S04]  /*9100*/  @!P2 LDG.E.128 R20, desc[UR60][R42.64+0x20] ;  /* 0x0000203c2a14a981 */ /* 0x000168000c1e1d00 */
[----:B------:R0:W5:Y:S02]  /*9110*/  @!P3 LDG.E.128 R24, desc[UR60][R42.64+0x40] ;  /* 0x0000403c2a18b981 */ /* 0x000164000c1e1d00 */
.L_x_8659:
[----:B------:R-:W-:Y:S05]  /*9120*/  BSYNC B1 ;  /* 0x0000000000017941 */ /* 0x000fea0003800000 */
.L_x_8658:
[----:B------:R-:W2:Y:S01]  /*9130*/  LDL R10, [R1+0x70] ;  /* 0x00007000010a7983 */ /* 0x000ea20000100800 */
[----:B-----5:R-:W-:Y:S01]  /*9140*/  IMAD.MOV.U32 R0, RZ, RZ, R4 ;  /* 0x000000ffff007224 */ /* 0x020fe200078e0004 */
[----:B------:R-:W-:Y:S01]  /*9150*/  UMOV UR4, 0xffffffff ;  /* 0xffffffff00047882 */ /* 0x000fe20000000000 */
[----:B------:R-:W-:Y:S02]  /*9160*/  IMAD.MOV.U32 R3, RZ, RZ, R5 ;  /* 0x000000ffff037224 */ /* 0x000fe400078e0005 */
[----:B------:R-:W-:Y:S01]  /*9170*/  IMAD.MOV.U32 R8, RZ, RZ, R6 ;  /* 0x000000ffff087224 */ /* 0x000fe200078e0006 */
[----:B------:R-:W-:Y:S01]  /*9180*/  PRMT R54, R0, 0x7610, R54 ;  /* 0x0000761000367816 */ /* 0x000fe20000000036 */
[----:B------:R-:W-:Y:S01]  /*9190*/  IMAD.MOV.U32 R0, RZ, RZ, R7 ;  /* 0x000000ffff007224 */ /* 0x000fe200078e0007 */
[----:B------:R-:W-:Y:S01]  /*91a0*/  PRMT R55, R3, 0x7610, R55 ;  /* 0x0000761003377816 */ /* 0x000fe20000000037 */
[----:B------:R-:W-:Y:S02]  /*91b0*/  IMAD.MOV.U32 R3, RZ, RZ, R20 ;  /* 0x000000ffff037224 */ /* 0x000fe400078e0014 */
[----:B------:R-:W-:Y:S01]  /*91c0*/  IMAD.MOV.U32 R9, RZ, RZ, R21 ;  /* 0x000000ffff097224 */ /* 0x000fe200078e0015 */
[----:B------:R-:W-:-:S04]  /*91d0*/  PRMT R63, R8, 0x5410, R0 ;  /* 0x00005410083f7816 */ /* 0x000fc80000000000 */
[----:B------:R-:W-:Y:S02]  /*91e0*/  PRMT R48, R3, 0x5410, R9 ;  /* 0x0000541003307816 */ /* 0x000fe40000000009 */
[----:B--2---:R-:W-:Y:S01]  /*91f0*/  LEA.HI R0, R10, R10, RZ, 0x1 ;  /* 0x0000000a0a007211 */ /* 0x004fe200078f08ff */
[----:B------:R-:W-:Y:S06]  /*9200*/  BRA.DIV UR4, `(.L_x_8660) ;  /* 0x0000012204c07947 */ /* 0x000fec000b800000 */
.L_x_8830:
[----:B------:R-:W-:Y:S01]  /*9210*/  UMOV UR4, 0xffffffff ;  /* 0xffffffff00047882 */ /* 0x000fe20000000000 */
[----:B------:R-:W-:Y:S02]  /*9220*/  LOP3.LUT R0, R0, 0xfffffffe, RZ, 0xc0, !PT ;  /* 0xfffffffe00007812 */ /* 0x000fe400078ec0ff */
[----:B------:R-:W-:Y:S05]  /*9230*/  BRA.DIV UR4, `(.L_x_8661) ;  /* 0x0000012204dc7947 */ /* 0x000fea000b800000 */
.L_x_8833:
[----:B------:R-:W-:Y:S01]  /*9240*/  UMOV UR4, 0xffffffff ;  /* 0xffffffff00047882 */ /* 0x000fe20000000000 */
[----:B------:R-:W-:Y:S02]  /*9250*/  IMAD.IADD R0, R10, 0x1, -R0 ;  /* 0x000000010a007824 */ /* 0x000fe400078e0a00 */
[----:B------:R-:W-:Y:S05]  /*9260*/  BRA.DIV UR4, `(.L_x_8662) ;  /* 0x0000012204f87947 */ /* 0x000fea000b800000 */
.L_x_8836:
[----:B------:R-:W-:Y:S01]  /*9270*/  UMOV UR4, 0xffffffff ;  /* 0xffffffff00047882 */ /* 0x000fe20000000000 */
[----:B------:R-:W-:Y:S02]  /*9280*/  SHF.L.U32 R3, R0, 0x1f, RZ ;  /* 0x0000001f00037819 */ /* 0x000fe400000006ff */
[----:B------:R-:W-:Y:S05]  /*9290*/  BRA.DIV UR4, `(.L_x_8663) ;  /* 0x0000012604147947 */ /* 0x000fea000b800000 */
.L_x_8839:
[----:B------:R-:W2:Y:S01]  /*92a0*/  SYNCS.PHASECHK.TRANS64.TRYWAIT P1, [R18+URZ+0x31c00], R3 ;  /* 0x031c0003120075a7 */ /* 0x000ea2000802017f */
[----:B------:R-:W-:Y:S01]  /*92b0*/  IMAD.MOV.U32 R0, RZ, RZ, R22 ;  /* 0x000000ffff007224 */ /* 0x000fe200078e0016 */
[----:B------:R-:W-:Y:S01]  /*92c0*/  BSSY B1, `(.L_x_8664) ;  /* 0x000001e000017945 */ /* 0x000fe20003800000 */
[----:B------:R-:W-:Y:S02]  /*92d0*/  IMAD.MOV.U32 R8, RZ, RZ, R23 ;  /* 0x000000ffff087224 */ /* 0x000fe400078e0017 */
[----:B------:R-:W-:Y:S02]  /*92e0*/  IMAD.MOV.U32 R9, RZ, RZ, R24 ;  /* 0x000000ffff097224 */ /* 0x000fe400078e0018 */
[----:B------:R-:W-:Y:S01]  /*92f0*/  IMAD.MOV.U32 R10, RZ, RZ, R25 ;  /* 0x000000ffff0a7224 */ /* 0x000fe200078e0019 */
[----:B------:R-:W-:Y:S01]  /*9300*/  PRMT R44, R0, 0x5410, R8 ;  /* 0x00005410002c7816 */ /* 0x000fe20000000008 */
[----:B------:R-:W-:Y:S02]  /*9310*/  IMAD.MOV.U32 R0, RZ, RZ, R26 ;  /* 0x000000ffff007224 */ /* 0x000fe400078e001a */
[----:B------:R-:W-:Y:S01]  /*9320*/  IMAD.MOV.U32 R8, RZ, RZ, R27 ;  /* 0x000000ffff087224 */ /* 0x000fe200078e001b */
[----:B0-----:R-:W-:Y:S01]  /*9330*/  PRMT R40, R9, 0x5410, R10 ;  /* 0x0000541009287816 */ /* 0x001fe2000000000a */
[----:B------:R-:W-:-:S02]  /*9340*/  IMAD.MOV.U32 R9, RZ, RZ, R28 ;  /* 0x000000ffff097224 */ /* 0x000fc400078e001c */
[----:B------:R-:W-:Y:S01]  /*9350*/  IMAD.MOV.U32 R10, RZ, RZ, R29 ;  /* 0x000000ffff0a7224 */ /* 0x000fe200078e001d */
        /* <DEDUP_REMOVED lines=19> */
[----:B--2---:R-:W-:Y:S06]  /*9490*/  @!P1 BRA `(.L_x_8665) ;  /* 0x0000012000bc9947 */ /* 0x004fec0003800000 */
.L_x_8840:
[----:B------:R-:W-:Y:S05]  /*94a0*/  BSYNC B1 ;  /* 0x0000000000017941 */ /* 0x000fea0003800000 */
.L_x_8664:
[----:B------:R-:W-:Y:S01]  /*94b0*/  PRMT R43, R0, 0x5410, R8 ;  /* 0x00005410002b7816 */ /* 0x000fe20000000008 */
[----:B------:R-:W-:Y:S06]  /*94c0*/  @P0 BRA `(.L_x_8647) ;  /* 0x0000001000d00947 */ /* 0x000fec0003800000 */
[----:B------:R-:W2:Y:S01]  /*94d0*/  LDL R10, [R1+0x30] ;  /* 0x00003000010a7983 */ /* 0x000ea20000100800 */
[----:B0-----:R-:W0:Y:S03]  /*94e0*/  LDC R3, c[0x0][0x3d4] ;  /* 0x0000f500ff037b82 */ /* 0x001e260000000800 */
[----:B------:R-:W3:Y:S04]  /*94f0*/  LDL R9, [R1+0x34] ;  /* 0x0000340001097983 */ /* 0x000ee80000100800 */
[----:B------:R4:W5:Y:S04]  /*9500*/  LDL R67, [R1+0x2c] ;  /* 0x00002c0001437983 */ /* 0x0009680000100800 */
[----:B------:R4:W5:Y:S04]  /*9510*/  LDL R66, [R1+0x3c] ;  /* 0x00003c0001427983 */ /* 0x0009680000100800 */
[----:B------:R4:W5:Y:S01]  /*9520*/  LDL R65, [R1+0x38] ;  /* 0x0000380001417983 */ /* 0x0009620000100800 */
[----:B------:R-:W-:Y:S01]  /*9530*/  BSSY B1, `(.L_x_8666) ;  /* 0x0000069000017945 */ /* 0x000fe20003800000 */
[----:B0-----:R-:W-:-:S02]  /*9540*/  ISETP.GE.AND P0, PT, R146, R3, PT ;  /* 0x000000039200720c */ /* 0x001fc40003f06270 */
[-C--:B--2---:R-:W-:Y:S02]  /*9550*/  ISETP.GE.AND P1, PT, R10, R3.reuse, PT ;  /* 0x000000030a00720c */ /* 0x084fe40003f26270 */
[----:B---3--:R-:W-:-:S09]  /*9560*/  ISETP.GE.AND P2, PT, R9, R3, PT ;  /* 0x000000030900720c */ /* 0x008fd20003f46270 */
[----:B----4-:R-:W-:Y:S05]  /*9570*/  @P0 BRA `(.L_x_8667) ;  /* 0x0000000400900947 */ /* 0x010fea0003800000 */
[----:B------:R-:W2:Y:S01]  /*9580*/  LDL R68, [R1+0x84] ;  /* 0x0000840001447983 */ /* 0x000ea20000100800 */
[----:B------:R-:W0:Y:S02]  /*9590*/  S2R R9, SR_TID.X ;  /* 0x0000000000097919 */ /* 0x000e240000002100 */
[----:B0-----:R-:W-:-:S05]  /*95a0*/  VIADD R10, R9, 0xffffff80 ;  /* 0xffffff80090a7836 */ /* 0x001fca0000000000 */
[----:B------:R-:W-:-:S04]  /*95b0*/  LEA.HI R9, R10, R10, RZ, 0x1 ;  /* 0x0000000a0a097211 */ /* 0x000fc800078f08ff */
[----:B------:R-:W-:-:S05]  /*95c0*/  LOP3.LUT R9, R9, 0xfffffffe, RZ, 0xc0, !PT ;  /* 0xfffffffe09097812 */ /* 0x000fca00078ec0ff */
[----:B------:R-:W-:-:S05]  /*95d0*/  IMAD.IADD R9, R10, 0x1, -R9 ;  /* 0x000000010a097824 */ /* 0x000fca00078e0a09 */
[----:B------:R-:W-:-:S04]  /*95e0*/  LEA.HI R0, R3, R9, RZ, 0x1d ;  /* 0x0000000903007211 */ /* 0x000fc800078fe8ff */
[----:B------:R-:W-:-:S04]  /*95f0*/  SHF.R.S32.HI R9, RZ, 0x1f, R0 ;  /* 0x0000001fff097819 */ /* 0x000fc80000011400 */
[----:B------:R-:W-:Y:S01]  /*9600*/  LEA.HI R9, R9, R0, RZ, 0x2 ;  /* 0x0000000009097211 */ /* 0x000fe200078f10ff */
[----:B------:R-:W-:-:S03]  /*9610*/  IMAD.SHL.U32 R0, R0, 0x8, RZ ;  /* 0x0000000800007824 */ /* 0x000fc600078e00ff */
[----:B------:R-:W-:Y:S02]  /*9620*/  SHF.R.S32.HI R9, RZ, 0x2, R9 ;  /* 0x00000002ff097819 */ /* 0x000fe40000011409 */
[----:B-----5:R-:W-:-:S03]  /*9630*/  LOP3.LUT R0, R67, 0x18, R0, 0xf8, !PT ;  /* 0x0000001843007812 */ /* 0x020fc600078ef800 */
[----:B------:R-:W-:Y:S01]  /*9640*/  IMAD R12, R9, 0x1800, R66 ;  /* 0x00001800090c7824 */ /* 0x000fe200078e0242 */
[----:B------:R-:W-:-:S05]  /*9650*/  LOP3.LUT R13, R0, R65, RZ, 0x3c, !PT ;  /* 0x00000041000d7212 */ /* 0x000fca00078e3cff */
[----:B------:R-:W-:-:S04]  /*9660*/  IMAD.IADD R13, R12, 0x1, R13 ;  /* 0x000000010c0d7824 */ /* 0x000fc800078e020d */
[----:B------:R-:W-:-:S05]  /*9670*/  IMAD R0, R13, 0x2, R18 ;  /* 0x000000020d007824 */ /* 0x000fca00078e0212 */
[----:B-1----:R-:W0:Y:S01]  /*9680*/  LDS.128 R12, [R0+0xda00] ;  /* 0x00da0000000c7984 */ /* 0x002e220000000c00 */
[--C-:B------:R-:W-:Y:S02]  /*9690*/  SHF.R.U64 R28, R28, 0x10, R29.reuse ;  /* 0x000000101c1c7819 */ /* 0x100fe4000000121d */
[----:B------:R-:W-:Y:S02]  /*96a0*/  SHF.R.U32.HI R52, RZ, 0x10, R29 ;  /* 0x00000010ff347819 */ /* 0x000fe4000001161d */
[--C-:B------:R-:W-:Y:S02]  /*96b0*/  SHF.R.U64 R29, R4, 0x10, R5.reuse ;  /* 0x00000010041d7819 */ /* 0x100fe40000001205 */
[----:B------:R-:W-:Y:S01]  /*96c0*/  SHF.R.U32.HI R56, RZ, 0x10, R5 ;  /* 0x00000010ff387819 */ /* 0x000fe20000011605 */
[----:B------:R-:W-:Y:S01]  /*96d0*/  HADD2.F32 R53, -RZ, R53.H0_H0 ;  /* 0x20000035ff357230 */ /* 0x000fe20000004100 */
[----:B------:R-:W-:Y:S01]  /*96e0*/  SHF.R.U64 R5, R6, 0x10, R7 ;  /* 0x0000001006057819 */ /* 0x000fe20000001207 */
[----:B------:R-:W-:Y:S01]  /*96f0*/  HADD2.F32 R55, -RZ, R55.H0_H0 ;  /* 0x20000037ff377230 */ /* 0x000fe20000004100 */
[----:B------:R-:W-:Y:S01]  /*9700*/  SHF.R.U64 R4, R30, 0x10, R31 ;  /* 0x000000101e047819 */ /* 0x000fe2000000121f */
[----:B------:R-:W-:-:S02]  /*9710*/  HADD2.F32 R56, -RZ, R56.H0_H0 ;  /* 0x20000038ff387230 */ /* 0x000fc40000004100 */
[----:B------:R-:W-:Y:S02]  /*9720*/  HADD2.F32 R52, -RZ, R52.H0_H0 ;  /* 0x20000034ff347230 */ /* 0x000fe40000004100 */
[----:B------:R-:W-:Y:S01]  /*9730*/  HADD2.F32 R54, -RZ, R54.H0_H0 ;  /* 0x20000036ff367230 */ /* 0x000fe20000004100 */
[----:B------:R-:W-:Y:S02]  /*9740*/  SHF.R.U32.HI R61, RZ, 0x10, R7 ;  /* 0x00000010ff3d7819 */ /* 0x000fe40000011607 */
[----:B------:R-:W-:Y:S01]  /*9750*/  SHF.R.U32.HI R62, RZ, 0x10, R31 ;  /* 0x00000010ff3e7819 */ /* 0x000fe2000001161f */
[--C-:B0-----:R-:W-:Y:S02]  /*9760*/  HADD2.F32 R6, -RZ, R13.reuse.H0_H0 ;  /* 0x2000000dff067230 */ /* 0x101fe40000004100 */
[----:B------:R-:W-:-:S03]  /*9770*/  HADD2.F32 R49, -RZ, R13.H1_H1 ;  /* 0x3000000dff317230 */ /* 0x000fc60000004100 */
[C---:B------:R-:W-:Y:S01]  /*9780*/  FMUL.FTZ R57, R6.reuse, R55 ;  /* 0x0000003706397220 */ /* 0x040fe20000410000 */
[----:B------:R-:W-:Y:S01]  /*9790*/  FMUL.FTZ R59, R6, R53 ;  /* 0x00000035063b7220 */ /* 0x000fe20000410000 */
[----:B------:R-:W-:Y:S02]  /*97a0*/  HADD2.F32 R13, -RZ, R12.H0_H0 ;  /* 0x2000000cff0d7230 */ /* 0x000fe40000004100 */
[----:B------:R-:W-:Y:S01]  /*97b0*/  FMUL.FTZ R58, R49, R56 ;  /* 0x00000038313a7220 */ /* 0x000fe20000410000 */
[----:B------:R-:W-:Y:S02]  /*97c0*/  HADD2.F32 R50, -RZ, R14.H0_H0 ;  /* 0x2000000eff327230 */ /* 0x000fe40000004100 */
[--C-:B------:R-:W-:Y:S02]  /*97d0*/  HADD2.F32 R51, -RZ, R15.reuse.H0_H0 ;  /* 0x2000000fff337230 */ /* 0x100fe40000004100 */
[----:B------:R-:W-:Y:S02]  /*97e0*/  HADD2.F32 R15, -RZ, R15.H1_H1 ;  /* 0x3000000fff0f7230 */ /* 0x000fe40000004100 */
[----:B------:R-:W-:-:S02]  /*97f0*/  HADD2.F32 R12, -RZ, R12.H1_H1 ;  /* 0x3000000cff0c7230 */ /* 0x000fc40000004100 */
[----:B------:R-:W-:Y:S02]  /*9800*/  HADD2.F32 R29, -RZ, R29.H0_H0 ;  /* 0x2000001dff1d7230 */ /* 0x000fe40000004100 */
[----:B------:R-:W-:Y:S01]  /*9810*/  HADD2.F32 R14, -RZ, R14.H1_H1 ;  /* 0x3000000eff0e7230 */ /* 0x000fe20000004100 */
[----:B--2---:R-:W0:Y:S02]  /*9820*/  LDS.128 R8, [R68] ;  /* 0x0000000044087984 */ /* 0x004e240000000c00 */
[--C-:B0-----:R-:W-:Y:S02]  /*9830*/  HADD2.F32 R30, -RZ, R9.reuse.H0_H0 ;  /* 0x20000009ff1e7230 */ /* 0x101fe40000004100 */
[----:B------:R-:W-:-:S03]  /*9840*/  HADD2.F32 R9, -RZ, R9.H1_H1 ;  /* 0x30000009ff097230 */ /* 0x000fc60000004100 */
[C---:B------:R-:W-:Y:S01]  /*9850*/  FFMA.FTZ R6, R30.reuse, R53, -R57 ;  /* 0x000000351e067223 */ /* 0x040fe20000010839 */
[----:B------:R-:W-:Y:S01]  /*9860*/  FFMA.FTZ R59, R30, R55, R59 ;  /* 0x000000371e3b7223 */ /* 0x000fe2000001003b */
[----:B------:R-:W-:Y:S02]  /*9870*/  HADD2.F32 R30, -RZ, R60.H0_H0 ;  /* 0x2000003cff1e7230 */ /* 0x000fe40000004100 */
[-C--:B------:R-:W-:Y:S01]  /*9880*/  FMUL.FTZ R60, R49, R52.reuse ;  /* 0x00000034313c7220 */ /* 0x080fe20000410000 */
[----:B------:R-:W-:Y:S02]  /*9890*/  HADD2.F32 R7, -RZ, R8.H0_H0 ;  /* 0x20000008ff077230 */ /* 0x000fe40000004100 */
[----:B------:R-:W-:Y:S01]  /*98a0*/  FFMA.FTZ R55, R9, R52, -R58 ;  /* 0x0000003409377223 */ /* 0x000fe2000001083a */
[C---:B------:R-:W-:Y:S01]  /*98b0*/  FMUL.FTZ R52, R13.reuse, R54 ;  /* 0x000000360d347220 */ /* 0x040fe20000410000 */
[----:B------:R-:W-:Y:S02]  /*98c0*/  HADD2.F32 R49, -RZ, R63.H0_H0 ;  /* 0x2000003fff317230 */ /* 0x000fe40000004100 */
[----:B------:R-:W-:Y:S01]  /*98d0*/  FMUL.FTZ R53, R13, R30 ;  /* 0x0000001e0d357220 */ /* 0x000fe20000410000 */
[----:B------:R-:W-:Y:S01]  /*98e0*/  FFMA.FTZ R60, R9, R56, R60 ;  /* 0x00000038093c7223 */ /* 0x000fe2000001003c */
[----:B------:R-:W-:-:S02]  /*98f0*/  HADD2.F32 R9, -RZ, R64.H0_H0 ;  /* 0x20000040ff097230 */ /* 0x000fc40000004100 */
[C---:B------:R-:W-:Y:S01]  /*9900*/  FFMA.FTZ R13, R7.reuse, R30, -R52 ;  /* 0x0000001e070d7223 */ /* 0x040fe20000010834 */
[----:B------:R-:W-:Y:S02]  /*9910*/  HADD2.F32 R31, -RZ, R10.H0_H0 ;  /* 0x2000000aff1f7230 */ /* 0x000fe40000004100 */
[----:B------:R-:W-:Y:S01]  /*9920*/  FFMA.FTZ R53, R7, R54, R53 ;  /* 0x0000003607357223 */ /* 0x000fe20000010035 */
[C---:B------:R-:W-:Y:S01]  /*9930*/  FMUL.FTZ R54, R50.reuse, R49 ;  /* 0x0000003132367220 */ /* 0x040fe20000410000 */
[----:B------:R-:W-:Y:S02]  /*9940*/  HADD2.F32 R52, -RZ, R63.H1_H1 ;  /* 0x3000003fff347230 */ /* 0x000fe40000004100 */
[-C--:B------:R-:W-:Y:S01]  /*9950*/  FMUL.FTZ R58, R50, R9.reuse ;  /* 0x00000009323a7220 */ /* 0x080fe20000410000 */
[----:B------:R-:W-:Y:S02]  /*9960*/  HADD2.F32 R47, -RZ, R11.H0_H0 ;  /* 0x2000000bff2f7230 */ /* 0x000fe40000004100 */
[----:B------:R-:W-:Y:S01]  /*9970*/  FFMA.FTZ R56, R31, R9, -R54 ;  /* 0x000000091f387223 */ /* 0x000fe20000010836 */
[----:B------:R-:W-:-:S02]  /*9980*/  HADD2.F32 R30, -RZ, R64.H1_H1 ;  /* 0x30000040ff1e7230 */ /* 0x000fc40000004100 */
[----:B------:R-:W-:Y:S02]  /*9990*/  HADD2.F32 R50, -RZ, R62.H0_H0 ;  /* 0x2000003eff327230 */ /* 0x000fe40000004100 */
[C---:B------:R-:W-:Y:S01]  /*99a0*/  FMUL.FTZ R62, R51.reuse, R52 ;  /* 0x00000034333e7220 */ /* 0x040fe20000410000 */
[----:B------:R-:W-:Y:S02]  /*99b0*/  HADD2.F32 R54, -RZ, R61.H0_H0 ;  /* 0x2000003dff367230 */ /* 0x000fe40000004100 */
[-C--:B------:R-:W-:Y:S01]  /*99c0*/  FMUL.FTZ R51, R51, R30.reuse ;  /* 0x0000001e33337220 */ /* 0x080fe20000410000 */
[----:B------:R-:W-:Y:S02]  /*99d0*/  HADD2.F32 R11, -RZ, R11.H1_H1 ;  /* 0x3000000bff0b7230 */ /* 0x000fe40000004100 */
[----:B------:R-:W-:Y:S01]  /*99e0*/  FFMA.FTZ R62, R47, R30, -R62 ;  /* 0x0000001e2f3e7223 */ /* 0x000fe2000001083e */
[C---:B------:R-:W-:Y:S01]  /*99f0*/  FMUL.FTZ R30, R15.reuse, R50 ;  /* 0x000000320f1e7220 */ /* 0x040fe20000410000 */
[----:B------:R-:W-:Y:S01]  /*9a00*/  FMUL.FTZ R64, R15, R54 ;  /* 0x000000360f407220 */ /* 0x000fe20000410000 */
[----:B------:R-:W-:-:S02]  /*9a10*/  HADD2.F32 R7, -RZ, R28.H0_H0 ;  /* 0x2000001cff077230 */ /* 0x000fc40000004100 */
[----:B------:R-:W-:Y:S02]  /*9a20*/  HADD2.F32 R9, -RZ, R5.H0_H0 ;  /* 0x20000005ff097230 */ /* 0x000fe40000004100 */
[----:B------:R-:W-:Y:S01]  /*9a30*/  FFMA.FTZ R58, R31, R49, R58 ;  /* 0x000000311f3a7223 */ /* 0x000fe2000001003a */
[----:B------:R-:W-:Y:S02]  /*9a40*/  HADD2.F32 R5, -RZ, R4.H0_H0 ;  /* 0x20000004ff057230 */ /* 0x000fe40000004100 */
[C---:B------:R-:W-:Y:S01]  /*9a50*/  FFMA.FTZ R31, R11.reuse, R50, -R64 ;  /* 0x000000320b1f7223 */ /* 0x040fe20000010840 */
[----:B------:R-:W-:Y:S02]  /*9a60*/  HADD2.F32 R8, -RZ, R8.H1_H1 ;  /* 0x30000008ff087230 */ /* 0x000fe40000004100 */
[----:B------:R-:W-:Y:S01]  /*9a70*/  FFMA.FTZ R30, R11, R54, R30 ;  /* 0x000000360b1e7223 */ /* 0x000fe2000001001e */
[----:B------:R-:W-:Y:S02]  /*9a80*/  HADD2.F32 R10, -RZ, R10.H1_H1 ;  /* 0x3000000aff0a7230 */ /* 0x000fe40000004100 */
        /* <DEDUP_REMOVED lines=17> */
[----:B------:R0:W-:Y:S04]  /*9ba0*/  STS.128 [R68], R4 ;  /* 0x0000000444007388 */ /* 0x0001e80000000c00 */
[----:B------:R0:W-:Y:S02]  /*9bb0*/  STS.128 [R0+0xda00], R8 ;  /* 0x00da000800007388 */ /* 0x0001e40000000c00 */
.L_x_8667:
[----:B------:R-:W-:Y:S05]  /*9bc0*/  BSYNC B1 ;  /* 0x0000000000017941 */ /* 0x000fea0003800000 */
.L_x_8666:
[----:B------:R-:W-:Y:S04]  /*9bd0*/  BSSY B1, `(.L_x_8668) ;  /* 0x0000062000017945 */ /* 0x000fe80003800000 */
[----:B------:R-:W-:Y:S05]  /*9be0*/  @P1 BRA `(.L_x_8669) ;  /* 0x0000000400801947 */ /* 0x000fea0003800000 */
[----:B0-----:R-:W2:Y:S04]  /*9bf0*/  LDL R0, [R1+0x8c] ;  /* 0x00008c0001007983 */ /* 0x001ea80000100800 */
[----:B------:R-:W3:Y:S01]  /*9c00*/  LDL R53, [R1+0x80] ;  /* 0x0000800001357983 */ /* 0x000ee20000100800 */
[--C-:B------:R-:W-:Y:S01]  /*9c10*/  SHF.R.U64 R49, R20, 0x10, R21.reuse ;  /* 0x0000001014317819 */ /* 0x100fe20000001215 */
[----:B------:R-:W-:Y:S01]  /*9c20*/  HADD2.F32 R29, -RZ, R46.H1_H1 ;  /* 0x3000002eff1d7230 */ /* 0x000fe20000004100 */
[----:B------:R-:W-:Y:S01]  /*9c30*/  SHF.R.U32.HI R28, RZ, 0x10, R21 ;  /* 0x00000010ff1c7819 */ /* 0x000fe20000011615 */
[--C-:B------:R-:W-:Y:S01]  /*9c40*/  HADD2.F32 R31, -RZ, R48.reuse.H1_H1 ;  /* 0x30000030ff1f7230 */ /* 0x100fe20000004100 */
[--C-:B------:R-:W-:Y:S01]  /*9c50*/  SHF.R.U64 R52, R32, 0x10, R33.reuse ;  /* 0x0000001020347819 */ /* 0x100fe20000001221 */
[----:B------:R-:W-:Y:S01]  /*9c60*/  HADD2.F32 R48, -RZ, R48.H0_H0 ;  /* 0x20000030ff307230 */ /* 0x000fe20000004100 */
[----:B------:R-:W-:Y:S01]  /*9c70*/  SHF.R.U32.HI R32, RZ, 0x10, R33 ;  /* 0x00000010ff207819 */ /* 0x000fe20000011621 */
[----:B------:R-:W-:Y:S01]  /*9c80*/  HADD2.F32 R28, -RZ, R28.H0_H0 ;  /* 0x2000001cff1c7230 */ /* 0x000fe20000004100 */
[--C-:B------:R-:W-:Y:S01]  /*9c90*/  SHF.R.U64 R51, R34, 0x10, R35.reuse ;  /* 0x0000001022337819 */ /* 0x100fe20000001223 */
[----:B------:R-:W-:Y:S01]  /*9ca0*/  HADD2.F32 R46, -RZ, R46.H0_H0 ;  /* 0x2000002eff2e7230 */ /* 0x000fe20000004100 */
[----:B------:R-:W-:-:S02]  /*9cb0*/  SHF.R.U32.HI R50, RZ, 0x10, R35 ;  /* 0x00000010ff327819 */ /* 0x000fc40000011623 */
[--C-:B------:R-:W-:Y:S02]  /*9cc0*/  SHF.R.U64 R47, R22, 0x10, R23.reuse ;  /* 0x00000010162f7819 */ /* 0x100fe40000001217 */
[----:B------:R-:W-:Y:S02]  /*9cd0*/  SHF.R.U32.HI R34, RZ, 0x10, R23 ;  /* 0x00000010ff227819 */ /* 0x000fe40000011617 */
[----:B--2---:R-:W-:-:S04]  /*9ce0*/  LEA.HI R0, R3, R0, RZ, 0x1d ;  /* 0x0000000003007211 */ /* 0x004fc800078fe8ff */
[----:B------:R-:W-:-:S04]  /*9cf0*/  SHF.R.S32.HI R5, RZ, 0x1f, R0 ;  /* 0x0000001fff057819 */ /* 0x000fc80000011400 */
[----:B------:R-:W-:Y:S01]  /*9d00*/  LEA.HI R5, R5, R0, RZ, 0x2 ;  /* 0x0000000005057211 */ /* 0x000fe200078f10ff */
[----:B------:R-:W-:-:S03]  /*9d10*/  IMAD.SHL.U32 R0, R0, 0x8, RZ ;  /* 0x0000000800007824 */ /* 0x000fc600078e00ff */
[----:B------:R-:W-:Y:S02]  /*9d20*/  SHF.R.S32.HI R5, RZ, 0x2, R5 ;  /* 0x00000002ff057819 */ /* 0x000fe40000011405 */
[----:B-----5:R-:W-:-:S03]  /*9d30*/  LOP3.LUT R0, R67, 0x18, R0, 0xf8, !PT ;  /* 0x0000001843007812 */ /* 0x020fc600078ef800 */
[----:B------:R-:W-:Y:S01]  /*9d40*/  IMAD R8, R5, 0x1800, R66 ;  /* 0x0000180005087824 */ /* 0x000fe200078e0242 */
[----:B------:R-:W-:Y:S01]  /*9d50*/  LOP3.LUT R9, R0, R65, RZ, 0x3c, !PT ;  /* 0x0000004100097212 */ /* 0x000fe200078e3cff */
[----:B---3--:R-:W0:Y:S04]  /*9d60*/  LDS.128 R4, [R53] ;  /* 0x0000000035047984 */ /* 0x008e280000000c00 */
[----:B------:R-:W-:-:S04]  /*9d70*/  IMAD.IADD R9, R8, 0x1, R9 ;  /* 0x0000000108097824 */ /* 0x000fc800078e0209 */
[----:B------:R-:W-:-:S05]  /*9d80*/  IMAD R0, R9, 0x2, R18 ;  /* 0x0000000209007824 */ /* 0x000fca00078e0212 */
[----:B------:R-:W2:Y:S01]  /*9d90*/  LDS.128 R8, [R0+0xda00] ;  /* 0x00da000000087984 */ /* 0x000ea20000000c00 */
[--C-:B0-----:R-:W-:Y:S02]  /*9da0*/  HADD2.F32 R12, -RZ, R5.reuse.H0_H0 ;  /* 0x20000005ff0c7230 */ /* 0x101fe40000004100 */
[----:B------:R-:W-:Y:S02]  /*9db0*/  HADD2.F32 R13, -RZ, R5.H1_H1 ;  /* 0x30000005ff0d7230 */ /* 0x000fe40000004100 */
[----:B------:R-:W-:Y:S02]  /*9dc0*/  HADD2.F32 R5, -RZ, R4.H0_H0 ;  /* 0x20000004ff057230 */ /* 0x000fe40000004100 */
[--C-:B------:R-:W-:Y:S02]  /*9dd0*/  HADD2.F32 R15, -RZ, R7.reuse.H0_H0 ;  /* 0x20000007ff0f7230 */ /* 0x100fe40000004100 */
[----:B-1----:R-:W-:Y:S02]  /*9de0*/  HADD2.F32 R14, -RZ, R6.H0_H0 ;  /* 0x20000006ff0e7230 */ /* 0x002fe40000004100 */
[----:B------:R-:W-:-:S02]  /*9df0*/  HADD2.F32 R7, -RZ, R7.H1_H1 ;  /* 0x30000007ff077230 */ /* 0x000fc40000004100 */
[----:B------:R-:W-:Y:S02]  /*9e00*/  HADD2.F32 R4, -RZ, R4.H1_H1 ;  /* 0x30000004ff047230 */ /* 0x000fe40000004100 */
[--C-:B--2---:R-:W-:Y:S02]  /*9e10*/  HADD2.F32 R20, -RZ, R9.reuse.H0_H0 ;  /* 0x20000009ff147230 */ /* 0x104fe40000004100 */
        /* <DEDUP_REMOVED lines=10> */
[----:B------:R-:W-:Y:S01]  /*9ec0*/  FFMA.FTZ R30, R13, R20, -R30 ;  /* 0x000000140d1e7223 */ /* 0x000fe2000001081e */
[C---:B------:R-:W-:Y:S01]  /*9ed0*/  FMUL.FTZ R20, R9.reuse, R48 ;  /* 0x0000003009147220 */ /* 0x040fe20000410000 */
[----:B------:R-:W-:Y:S02]  /*9ee0*/  HADD2.F32 R22, -RZ, R10.H0_H0 ;  /* 0x2000000aff167230 */ /* 0x000fe40000004100 */
[----:B------:R-:W-:Y:S01]  /*9ef0*/  FMUL.FTZ R9, R9, R12 ;  /* 0x0000000c09097220 */ /* 0x000fe20000410000 */
[----:B------:R-:W-:-:S02]  /*9f00*/  HADD2.F32 R21, -RZ, R44.H0_H0 ;  /* 0x2000002cff157230 */ /* 0x000fc40000004100 */
[----:B------:R-:W-:Y:S01]  /*9f10*/  FFMA.FTZ R32, R13, R28, R32 ;  /* 0x0000001c0d207223 */ /* 0x000fe20000010020 */
[----:B------:R-:W-:Y:S02]  /*9f20*/  HADD2.F32 R45, -RZ, R45.H0_H0 ;  /* 0x2000002dff2d7230 */ /* 0x000fe40000004100 */
[C---:B------:R-:W-:Y:S01]  /*9f30*/  FFMA.FTZ R28, R5.reuse, R12, -R20 ;  /* 0x0000000c051c7223 */ /* 0x040fe20000010814 */
[--C-:B------:R-:W-:Y:S02]  /*9f40*/  HADD2.F32 R23, -RZ, R11.reuse.H0_H0 ;  /* 0x2000000bff177230 */ /* 0x100fe40000004100 */
[----:B------:R-:W-:Y:S01]  /*9f50*/  FFMA.FTZ R48, R5, R48, R9 ;  /* 0x0000003005307223 */ /* 0x000fe20000010009 */
[----:B------:R-:W-:Y:S02]  /*9f60*/  HADD2.F32 R44, -RZ, R44.H1_H1 ;  /* 0x3000002cff2c7230 */ /* 0x000fe40000004100 */
[C---:B------:R-:W-:Y:S01]  /*9f70*/  FMUL.FTZ R5, R22.reuse, R21 ;  /* 0x0000001516057220 */ /* 0x040fe20000410000 */
[----:B------:R-:W-:Y:S01]  /*9f80*/  FMUL.FTZ R9, R22, R45 ;  /* 0x0000002d16097220 */ /* 0x000fe20000410000 */
[----:B------:R-:W-:-:S02]  /*9f90*/  HADD2.F32 R11, -RZ, R11.H1_H1 ;  /* 0x3000000bff0b7230 */ /* 0x000fc40000004100 */
[----:B------:R-:W-:Y:S02]  /*9fa0*/  HADD2.F32 R20, -RZ, R34.H0_H0 ;  /* 0x20000022ff147230 */ /* 0x000fe40000004100 */
[C---:B------:R-:W-:Y:S01]  /*9fb0*/  FMUL.FTZ R22, R23.reuse, R44 ;  /* 0x0000002c17167220 */ /* 0x040fe20000410000 */
[----:B------:R-:W-:Y:S02]  /*9fc0*/  HADD2.F32 R12, -RZ, R50.H0_H0 ;  /* 0x20000032ff0c7230 */ /* 0x000fe40000004100 */
[-C--:B------:R-:W-:Y:S01]  /*9fd0*/  FMUL.FTZ R23, R23, R46.reuse ;  /* 0x0000002e17177220 */ /* 0x080fe20000410000 */
[----:B------:R-:W-:Y:S01]  /*9fe0*/  FFMA.FTZ R45, R14, R45, -R5 ;  /* 0x0000002d0e2d7223 */ /* 0x000fe20000010805 */
[----:B------:R-:W-:Y:S01]  /*9ff0*/  FFMA.FTZ R22, R15, R46, -R22 ;  /* 0x0000002e0f167223 */ /* 0x000fe20000010816 */
[C---:B------:R-:W-:Y:S01]  /*a000*/  FMUL.FTZ R34, R11.reuse, R20 ;  /* 0x000000140b227220 */ /* 0x040fe20000410000 */
[----:B------:R-:W-:Y:S01]  /*a010*/  FMUL.FTZ R46, R11, R12 ;  /* 0x0000000c0b2e7220 */ /* 0x000fe20000410000 */
[----:B------:R-:W-:-:S02]  /*a020*/  HADD2.F32 R8, -RZ, R8.H1_H1 ;  /* 0x30000008ff087230 */ /* 0x000fc40000004100 */
[----:B------:R-:W-:Y:S01]  /*a030*/  FFMA.FTZ R14, R14, R21, R9 ;  /* 0x000000150e0e7223 */ /* 0x000fe20000010009 */
[----:B------:R-:W-:Y:S02]  /*a040*/  HADD2.F32 R10, -RZ, R10.H1_H1 ;  /* 0x3000000aff0a7230 */ /* 0x000fe40000004100 */
[----:B------:R-:W-:Y:S01]  /*a050*/  FFMA.FTZ R44, R15, R44, R23 ;  /* 0x0000002c0f2c7223 */ /* 0x000fe20000010017 */
        /* <DEDUP_REMOVED lines=25> */
.L_x_8669:
[----:B------:R-:W-:Y:S05]  /*a1f0*/  BSYNC B1 ;  /* 0x0000000000017941 */ /* 0x000fea0003800000 */
.L_x_8668:
[----:B------:R-:W-:Y:S05]  /*a200*/  @P2 BRA `(.L_x_8647) ;  /* 0x0000000400802947 */ /* 0x000fea0003800000 */
[----:B0-2---:R-:W2:Y:S04]  /*a210*/  LDL R0, [R1+0x88] ;  /* 0x0000880001007983 */ /* 0x005ea80000100800 */
        /* <DEDUP_REMOVED lines=15> */
[----:B------:R-:W-:Y:S01]  /*a310*/  SHF.R.S32.HI R0, RZ, 0x1f, R3 ;  /* 0x0000001fff007819 */ /* 0x000fe20000011403 */
[----:B---3--:R-:W0:Y:S03]  /*a320*/  LDS.128 R4, [R35] ;  /* 0x0000000023047984 */ /* 0x008e260000000c00 */
        /* <DEDUP_REMOVED lines=8> */
[----:B------:R-:W2:Y:S01]  /*a3b0*/  LDS.128 R8, [R3+0xda00] ;  /* 0x00da000003087984 */ /* 0x000ea20000000c00 */
[--C-:B0-----:R-:W-:Y:S02]  /*a3c0*/  HADD2.F32 R12, -RZ, R5.reuse.H0_H0 ;  /* 0x20000005ff0c7230 */ /* 0x101fe40000004100 */
[----:B------:R-:W-:Y:S02]  /*a3d0*/  HADD2.F32 R5, -RZ, R5.H1_H1 ;  /* 0x30000005ff057230 */ /* 0x000fe40000004100 */
[----:B------:R-:W-:Y:S02]  /*a3e0*/  HADD2.F32 R0, -RZ, R4.H0_H0 ;  /* 0x20000004ff007230 */ /* 0x000fe40000004100 */
[----:B------:R-:W-:Y:S02]  /*a3f0*/  HADD2.F32 R13, -RZ, R6.H0_H0 ;  /* 0x20000006ff0d7230 */ /* 0x000fe40000004100 */
[--C-:B-1----:R-:W-:Y:S02]  /*a400*/  HADD2.F32 R14, -RZ, R7.reuse.H0_H0 ;  /* 0x20000007ff0e7230 */ /* 0x102fe40000004100 */
[----:B------:R-:W-:-:S02]  /*a410*/  HADD2.F32 R7, -RZ, R7.H1_H1 ;  /* 0x30000007ff077230 */ /* 0x000fc40000004100 */
[----:B------:R-:W-:Y:S02]  /*a420*/  HADD2.F32 R4, -RZ, R4.H1_H1 ;  /* 0x30000004ff047230 */ /* 0x000fe40000004100 */
[----:B------:R-:W-:Y:S02]  /*a430*/  HADD2.F32 R6, -RZ, R6.H1_H1 ;  /* 0x30000006ff067230 */ /* 0x000fe40000004100 */
[--C-:B--2---:R-:W-:Y:S02]  /*a440*/  HADD2.F32 R15, -RZ, R9.reuse.H0_H0 ;  /* 0x20000009ff0f7230 */ /* 0x104fe40000004100 */
        /* <DEDUP_REMOVED lines=8> */
[----:B------:R-:W-:Y:S02]  /*a4d0*/  HADD2.F32 R21, -RZ, R10.H0_H0 ;  /* 0x2000000aff157230 */ /* 0x000fe40000004100 */
[-C--:B------:R-:W-:Y:S01]  /*a4e0*/  FMUL.FTZ R12, R20, R15.reuse ;  /* 0x0000000f140c7220 */ /* 0x080fe20000410000 */
        /* <DEDUP_REMOVED lines=50> */
.L_x_8647:
[----:B------:R-:W-:Y:S05]  /*a810*/  BSYNC B0 ;  /* 0x0000000000007941 */ /* 0x000fea0003800000 */
.L_x_8637:
        /* <DEDUP_REMOVED lines=8> */
.L_x_8635:
[----:B0-23--:R-:W2:Y:S02]  /*a8a0*/  LDL R0, [R1+0x44] ;  /* 0x0000440001007983 */ /* 0x00dea40000100800 */
[----:B--2---:R-:W-:-:S13]  /*a8b0*/  R2UR UR4, R0 ;  /* 0x00000000000472ca */ /* 0x004fda00000e0000 */
[----:B------:R-:W-:-:S05]  /*a8c0*/  IMAD.U32 R0, RZ, RZ, UR4 ;  /* 0x00000004ff007e24 */ /* 0x000fca000f8e00ff */
[----:B------:R-:W-:-:S13]  /*a8d0*/  ISETP.NE.AND P0, PT, R0, 0x3, PT ;  /* 0x000000030000780c */ /* 0x000fda0003f05270 */
[----:B------:R-:W-:Y:S05]  /*a8e0*/  @!P0 BRA `(.L_x_8670) ;  /* 0x0000000000048947 */ /* 0x000fea0003800000 */
[----:B------:R-:W-:Y:S01]  /*a8f0*/  BPT.TRAP 0x1 ;  /* 0x000000040000795c */ /* 0x000fe20000300000 */
.L_x_8670:
[----:B------:R-:W4:Y:S01]  /*a900*/  LDL R0, [R1+0x40] ;  /* 0x0000400001007983 */ /* 0x000f220000100800 */
[----:B------:R-:W-:Y:S01]  /*a910*/  IMAD R15, R148, 0x8, R18 ;  /* 0x00000008940f7824 */ /* 0x000fe200078e0212 */
[----:B----4-:R-:W-:-:S04]  /*a920*/  SHF.L.U32 R4, R0, 0x1f, RZ ;  /* 0x0000001f00047819 */ /* 0x010fc800000006ff */
[----:B------:R0:W2:Y:S01]  /*a930*/  SYNCS.PHASECHK.TRANS64.TRYWAIT P1, [R15+URZ+0x31c30], R4 ;  /* 0x031c30040f0075a7 */ /* 0x0000a2000802017f */
[----:B------:R-:W-:Y:S05]  /*a940*/  @!P0 BRA `(.L_x_8671) ;  /* 0x0000000000048947 */ /* 0x000fea0003800000 */
[----:B------:R-:W-:Y:S01]  /*a950*/  BPT.TRAP 0x1 ;  /* 0x000000040000795c */ /* 0x000fe20000300000 */
.L_x_8671:
[----:B------:R-:W-:Y:S02]  /*a960*/  VIADD R0, R18, 0x16a00 ;  /* 0x00016a0012007836 */ /* 0x000fe40000000000 */
[----:B------:R-:W-:-:S03]  /*a970*/  IMAD R2, R2, 0x1000, R18 ;  /* 0x0000100002027824 */ /* 0x000fc600078e0212 */
[----:B------:R-:W-:Y:S02]  /*a980*/  SHF.R.U32.HI R0, RZ, 0x4, R0 ;  /* 0x00000004ff007819 */ /* 0x000fe40000011600 */
[----:B------:R-:W-:Y:S02]  /*a990*/  IADD3 R2, R2, 0xda00, RZ ;  /* 0x0000da0002027810 */ /* 0x000fe40007ffe0ff */
[----:B------:R-:W-:Y:S02]  /*a9a0*/  LOP3.LUT R0, R0, 0x3fff, RZ, 0xc0, !PT ;  /* 0x00003fff00007812 */ /* 0x000fe400078ec0ff */
[----:B------:R-:W-:Y:S02]  /*a9b0*/  SHF.R.U32.HI R2, RZ, 0x4, R2 ;  /* 0x00000004ff027819 */ /* 0x000fe40000011602 */
[----:B------:R-:W-:Y:S02]  /*a9c0*/  LOP3.LUT R0, R0, 0x10000, RZ, 0xfc, !PT ;  /* 0x0001000000007812 */ /* 0x000fe400078efcff */
[----:B------:R-:W-:-:S03]  /*a9d0*/  LOP3.LUT R2, R2, 0x3fff, RZ, 0xc0, !PT ;  /* 0x00003fff02027812 */ /* 0x000fc600078ec0ff */
[----:B------:R3:W-:Y:S01]  /*a9e0*/  STL [R1+0x4c], R0 ;  /* 0x00004c0001007387 */ /* 0x0007e20000100800 */
[----:B--2---:R-:W-:Y:S05]  /*a9f0*/  @P1 BRA `(.L_x_8672) ;  /* 0x0000000000081947 */ /* 0x004fea0003800000 */
[----:B------:R-:W2:Y:S02]  /*aa00*/  SYNCS.PHASECHK.TRANS64.TRYWAIT P1, [R15+URZ+0x31c30], R4 ;  /* 0x031c30040f0075a7 */ /* 0x000ea4000802017f */
[----:B--2---:R-:W-:Y:S05]  /*aa10*/  @!P1 BRA `(.L_x_8673) ;  /* 0x0000010c00709947 */ /* 0x004fea0003800000 */
.L_x_8672:
[----:B---3--:R-:W3:Y:S01]  /*aa20*/  LDL R0, [R1+0x4c] ;  /* 0x00004c0001007983 */ /* 0x008ee20000100800 */
[----:B------:R-:W-:Y:S01]  /*aa30*/  IMAD.MOV.U32 R21, RZ, RZ, -0x7fffffe0 ;  /* 0x80000020ff157424 */ /* 0x000fe200078e00ff */
[----:B------:R-:W-:Y:S01]  /*aa40*/  LOP3.LUT R2, R2, 0x10000, RZ, 0xfc, !PT ;  /* 0x0001000002027812 */ /* 0x000fe200078efcff */
[----:B------:R-:W-:Y:S01]  /*aa50*/  IMAD.MOV.U32 R3, RZ, RZ, -0x7fffffe0 ;  /* 0x80000020ff037424 */ /* 0x000fe200078e00ff */
[----:B------:R-:W-:Y:S05]  /*aa60*/  WARPSYNC.ALL ;  /* 0x0000000000007948 */ /* 0x000fea0003800000 */
[----:B------:R-:W-:Y:S02]  /*aa70*/  R2UR UR7, R21 ;  /* 0x00000000150772ca */ /* 0x000fe400000e0000 */
[----:B------:R-:W-:-:S02]  /*aa80*/  R2UR UR4, R2 ;  /* 0x00000000020472ca */ /* 0x000fc400000e0000 */
[C---:B------:R-:W-:Y:S01]  /*aa90*/  R2UR UR5, R3.reuse ;  /* 0x00000000030572ca */ /* 0x040fe200000e0000 */
[----:B------:R-:W-:Y:S01]  /*aaa0*/  WARPGROUP.ARRIVE ;  /* 0x00000000000079c5 */ /* 0x000fe20000000000 */
[----:B------:R-:W-:Y:S01]  /*aab0*/  IMAD.MOV.U32 R5, RZ, RZ, -0x7fffffe0 ;  /* 0x80000020ff057424 */ /* 0x000fe200078e00ff */
[----:B------:R-:W-:Y:S01]  /*aac0*/  P2R R98, PR, RZ, 0x1 ;  /* 0x00000001ff627803 */ /* 0x000fe20000000000 */
[----:B------:R-:W-:Y:S01]  /*aad0*/  IMAD.MOV.U32 R7, RZ, RZ, -0x7fffffe0 ;  /* 0x80000020ff077424 */ /* 0x000fe200078e00ff */
[C---:B------:R-:W-:Y:S02]  /*aae0*/  R2UR UR8, R2.reuse ;  /* 0x00000000020872ca */ /* 0x040fe400000e0000 */
[----:B------:R-:W-:Y:S02]  /*aaf0*/  R2UR UR9, R3 ;  /* 0x00000000030972ca */ /* 0x000fe400000e0000 */
[----:B------:R-:W-:Y:S02]  /*ab00*/  R2UR UR11, R7 ;  /* 0x00000000070b72ca */ /* 0x000fe400000e0000 */
[----:B------:R-:W-:-:S02]  /*ab10*/  R2UR UR12, R2 ;  /* 0x00000000020c72ca */ /* 0x000fc400000e0000 */
[C---:B------:R-:W-:Y:S01]  /*ab20*/  R2UR UR13, R3.reuse ;  /* 0x00000000030d72ca */ /* 0x040fe200000e0000 */
[----:B------:R-:W-:Y:S01]  /*ab30*/  IMAD.MOV.U32 R9, RZ, RZ, -0x7fffffe0 ;  /* 0x80000020ff097424 */ /* 0x000fe200078e00ff */
[----:B------:R-:W-:Y:S02]  /*ab40*/  R2UR UR16, R2 ;  /* 0x00000000021072ca */ /* 0x000fe400000e0000 */
[----:B------:R-:W-:Y:S02]  /*ab50*/  R2UR UR17, R3 ;  /* 0x00000000031172ca */ /* 0x000fe400000e0000 */
[----:B------:R-:W-:Y:S01]  /*ab60*/  R2UR UR19, R9 ;  /* 0x00000000091372ca */ /* 0x000fe200000e0000 */
[----:B---3--:R-:W-:Y:S02]  /*ab70*/  IMAD R20, R148, 0x6c0, R0 ;  /* 0x000006c094147824 */ /* 0x008fe400078e0200 */
[----:B------:R-:W-:Y:S01]  /*ab80*/  IMAD.MOV.U32 R7, RZ, RZ, -0x7fffffe0 ;  /* 0x80000020ff077424 */ /* 0x000fe200078e00ff */
[----:B------:R-:W-:-:S02]  /*ab90*/  R2UR UR20, R2 ;  /* 0x00000000021472ca */ /* 0x000fc400000e0000 */
[C---:B------:R-:W-:Y:S02]  /*aba0*/  R2UR UR21, R3.reuse ;  /* 0x00000000031572ca */ /* 0x040fe400000e0000 */
[----:B------:R-:W-:Y:S02]  /*abb0*/  R2UR UR24, R2 ;  /* 0x00000000021872ca */ /* 0x000fe400000e0000 */
[C---:B------:R-:W-:Y:S01]  /*abc0*/  R2UR UR25, R3.reuse ;  /* 0x00000000031972ca */ /* 0x040fe200000e0000 */
[----:B------:R-:W-:Y:S01]  /*abd0*/  IMAD.MOV.U32 R9, RZ, RZ, -0x7fffffe0 ;  /* 0x80000020ff097424 */ /* 0x000fe200078e00ff */
[----:B------:R-:W-:Y:S01]  /*abe0*/  R2UR UR6, R20 ;  /* 0x00000000140672ca */ /* 0x000fe200000e0000 */
[----:B------:R-:W-:Y:S01]  /*abf0*/  IMAD.MOV.U32 R11, RZ, RZ, -0x7fffffe0 ;  /* 0x80000020ff0b7424 */ /* 0x000fe200078e00ff */
[C---:B------:R-:W-:Y:S01]  /*ac00*/  R2UR UR28, R2.reuse ;  /* 0x00000000021c72ca */ /* 0x040fe200000e0000 */
[----:B------:R-:W-:Y:S01]  /*ac10*/  VIADD R12, R2, 0x300 ;  /* 0x00000300020c7836 */ /* 0x000fe20000000000 */
[----:B------:R-:W-:Y:S01]  /*ac20*/  R2UR UR29, R3 ;  /* 0x00000000031d72ca */ /* 0x000fe200000e0000 */
[----:B------:R-:W-:Y:S01]  /*ac30*/  IMAD.MOV.U32 R13, RZ, RZ, -0x7fffffe0 ;  /* 0x80000020ff0d7424 */ /* 0x000fe200078e00ff */
[----:B------:R-:W3:Y:S01]  /*ac40*/  LDL R0, [R1+0x90] ;  /* 0x0000900001007983 */ /* 0x000ee20000100800 */
[C---:B0-2---:R-:W-:Y:S01]  /*ac50*/  VIADD R4, R20.reuse, 0x40 ;  /* 0x0000004014047836 */ /* 0x045fe20000000000 */
[----:B------:R-:W-:Y:S01]  /*ac60*/  R2UR UR23, R7 ;  /* 0x00000000071772ca */ /* 0x000fe200000e0000 */
[C---:B------:R-:W-:Y:S01]  /*ac70*/  VIADD R6, R20.reuse, 0x80 ;  /* 0x0000008014067836 */ /* 0x040fe20000000000 */
[----:B------:R-:W-:Y:S01]  /*ac80*/  R2UR UR31, R9 ;  /* 0x00000000091f72ca */ /* 0x000fe200000e0000 */
[----:B------:R-:W-:Y:S01]  /*ac90*/  VIADD R8, R20, 0x100 ;  /* 0x0000010014087836 */ /* 0x000fe20000000000 */
[----:B------:R-:W-:Y:S01]  /*aca0*/  MOV R9, 0x80000020 ;  /* 0x8000002000097802 */ /* 0x000fe20000000f00 */
[----:B------:R-:W-:Y:S01]  /*acb0*/  HGMMA.64x16x16.F32 R88, gdesc[UR4], RZ, !UPT, gsb0 ;  /* 0x00200000045879f0 */ /* 0x000fe2000c0008ff */
[----:B------:R-:W-:Y:S01]  /*acc0*/  R2UR UR6, R4 ;  /* 0x00000000040672ca */ /* 0x000fe200000e0000 */
[----:B------:R-:W-:Y:S01]  /*acd0*/  VIADD R4, R20, 0xc0 ;  /* 0x000000c014047836 */ /* 0x000fe20000000000 */
[----:B------:R-:W-:Y:S01]  /*ace0*/  R2UR UR7, R5 ;  /* 0x00000000050772ca */ /* 0x000fe200000e0000 */
[----:B------:R-:W-:Y:S01]  /*acf0*/  IMAD.MOV.U32 R5, RZ, RZ, -0x7fffffe0 ;  /* 0x80000020ff057424 */ /* 0x000fe200078e00ff */
[----:B------:R-:W-:Y:S01]  /*ad00*/  R2UR UR4, R2 ;  /* 0x00000000020472ca */ /* 0x000fe200000e0000 */
[----:B------:R-:W-:Y:S01]  /*ad10*/  IMAD.MOV.U32 R7, RZ, RZ, -0x7fffffe0 ;  /* 0x80000020ff077424 */ /* 0x000fe200078e00ff */
[----:B------:R-:W-:Y:S01]  /*ad20*/  R2UR UR5, R3 ;  /* 0x00000000030572ca */ /* 0x000fe200000e0000 */
[----:B------:R-:W-:Y:S01]  /*ad30*/  VIADD R10, R20, 0x102 ;  /* 0x00000102140a7836 */ /* 0x000fe20000000000 */
[----:B------:R-:W-:Y:S01]  /*ad40*/  R2UR UR10, R6 ;  /* 0x00000000060a72ca */ /* 0x000fe200000e0000 */
[----:B------:R-:W-:Y:S01]  /*ad50*/  VIADD R6, R20, 0x140 ;  /* 0x0000014014067836 */ /* 0x000fe20000000000 */
[----:B------:R-:W-:Y:S01]  /*ad60*/  R2UR UR14, R4 ;  /* 0x00000000040e72ca */ /* 0x000fe200000e0000 */
[----:B------:R-:W-:Y:S01]  /*ad70*/  VIADD R4, R20, 0x180 ;  /* 0x0000018014047836 */ /* 0x000fe20000000000 */
[----:B------:R-:W-:Y:S01]  /*ad80*/  R2UR UR15, R5 ;  /* 0x00000000050f72ca */ /* 0x000fe200000e0000 */
[----:B------:R-:W-:Y:S01]  /*ad90*/  IMAD.MOV.U32 R5, RZ, RZ, -0x7fffffe0 ;  /* 0x80000020ff057424 */ /* 0x000fe200078e00ff */
        /* <DEDUP_REMOVED lines=9> */
[C---:B------:R-:W-:Y:S01]  /*ae30*/  VIADD R6, R20.reuse, 0x82 ;  /* 0x0000008214067836 */ /* 0x040fe20000000000 */
[----:B------:R-:W-:Y:S01]  /*ae40*/  R2UR UR33, R9 ;  /* 0x00000000092172ca */ /* 0x000fe200000e0000 */
[----:B------:R-:W-:Y:S01]  /*ae50*/  VIADD R22, R20, 0x342 ;  /* 0x0000034214167836 */ /* 0x000fe20000000000 */
[----:B------:R-:W-:Y:S01]  /*ae60*/  R2UR UR32, R8 ;  /* 0x00000000082072ca */ /* 0x000fe200000e0000 */
[----:B------:R-:W-:Y:S01]  /*ae70*/  IMAD.MOV.U32 R23, RZ, RZ, -0x7fffffe0 ;  /* 0x80000020ff177424 */ /* 0x000fe200078e00ff */
[----:B------:R-:W0:Y:S01]  /*ae80*/  S2R R101, SR_TID.X ;  /* 0x0000000000657919 */ /* 0x000e220000002100 */
[----:B------:R-:W-:-:S02]  /*ae90*/  VIADD R96, R20, 0x580 ;  /* 0x0000058014607836 */ /* 0x000fc40000000000 */
[----:B------:R-:W-:Y:S01]  /*aea0*/  IMAD.MOV.U32 R97, RZ, RZ, -0x7fffffe0 ;  /* 0x80000020ff617424 */ /* 0x000fe200078e00ff */
[----:B------:R-:W-:Y:S02]  /*aeb0*/  WARPGROUP.DEPBAR.LE gsb0, 0x0 ;  /* 0x00008000000079c5 */ /* 0x000fe40000010000 */
[----:B------:R-:W-:-:S06]  /*aec0*/  WARPGROUP.ARRIVE ;  /* 0x00000000000079c5 */ /* 0x000fcc0000000000 */
[----:B------:R-:W-:Y:S01]  /*aed0*/  HGMMA.64x16x16.F32 R80, gdesc[UR4], RZ, !UPT, gsb0 ;  /* 0x00200000045079f0 */ /* 0x000fe2000c0008ff */
[----:B------:R-:W-:Y:S01]  /*aee0*/  R2UR UR6, R4 ;  /* 0x00000000040672ca */ /* 0x000fe200000e0000 */
[----:B------:R-:W-:Y:S01]  /*aef0*/  VIADD R4, R20, 0x2 ;  /* 0x0000000214047836 */ /* 0x000fe20000000000 */
[----:B------:R-:W-:Y:S01]  /*af00*/  R2UR UR7, R5 ;  /* 0x00000000050772ca */ /* 0x000fe200000e0000 */
[----:B------:R-:W-:Y:S01]  /*af10*/  IMAD.MOV.U32 R5, RZ, RZ, -0x7fffffe0 ;  /* 0x80000020ff057424 */ /* 0x000fe200078e00ff */
[----:B------:R-:W-:Y:S02]  /*af20*/  R2UR UR4, R2 ;  /* 0x00000000020472ca */ /* 0x000fe400000e0000 */
[----:B------:R-:W-:Y:S02]  /*af30*/  R2UR UR5, R3 ;  /* 0x00000000030572ca */ /* 0x000fe400000e0000 */
[----:B------:R-:W-:Y:S01]  /*af40*/  R2UR UR34, R4 ;  /* 0x00000000042272ca */ /* 0x000fe200000e0000 */
[----:B------:R-:W-:Y:S01]  /*af50*/  VIADD R4, R20, 0x42 ;  /* 0x0000004214047836 */ /* 0x000fe20000000000 */
[----:B------:R-:W-:Y:S01]  /*af60*/  R2UR UR35, R5 ;  /* 0x00000000052372ca */ /* 0x000fe200000e0000 */
[----:B------:R-:W-:Y:S01]  /*af70*/  IMAD.MOV.U32 R5, RZ, RZ, -0x7fffffe0 ;  /* 0x80000020ff057424 */ /* 0x000fe200078e00ff */
[----:B0-----:R-:W-:Y:S01]  /*af80*/  LOP3.LUT R101, R101, 0x7f, RZ, 0xc0, !PT ;  /* 0x0000007f65657812 */ /* 0x001fe200078ec0ff */
[----:B------:R-:W-:-:S02]  /*af90*/  WARPGROUP.DEPBAR.LE gsb0, 0x0 ;  /* 0x00008000000079c5 */ /* 0x000fc40000010000 */
[----:B------:R-:W-:-:S06]  /*afa0*/  WARPGROUP.ARRIVE ;  /* 0x00000000000079c5 */ /* 0x000fcc0000000000 */
[----:B------:R-:W-:Y:S01]  /*afb0*/  HGMMA.64x16x16.F32 R72, gdesc[UR8], RZ, !UPT, gsb0 ;  /* 0x00200000084879f0 */ /* 0x000fe2000c0008ff */
[----:B------:R-:W-:Y:S01]  /*afc0*/  R2UR UR10, R6 ;  /* 0x00000000060a72ca */ /* 0x000fe200000e0000 */
[----:B------:R-:W-:Y:S01]  /*afd0*/  VIADD R6, R20, 0x142 ;  /* 0x0000014214067836 */ /* 0x000fe20000000000 */
[----:B------:R-:W-:Y:S01]  /*afe0*/  R2UR UR11, R7 ;  /* 0x00000000070b72ca */ /* 0x000fe200000e0000 */
[----:B------:R-:W-:Y:S01]  /*aff0*/  IMAD.MOV.U32 R7, RZ, RZ, -0x7fffffe0 ;  /* 0x80000020ff077424 */ /* 0x000fe200078e00ff */
[----:B------:R-:W-:Y:S02]  /*b000*/  R2UR UR8, R8 ;  /* 0x00000000080872ca */ /* 0x000fe400000e0000 */
[----:B------:R-:W-:Y:S01]  /*b010*/  R2UR UR9, R9 ;  /* 0x00000000090972ca */ /* 0x000fe200000e0000 */
[----:B------:R-:W-:Y:S02]  /*b020*/  WARPGROUP.DEPBAR.LE gsb0, 0x0 ;  /* 0x00008000000079c5 */ /* 0x000fe40000010000 */
[----:B-----5:R-:W-:-:S06]  /*b030*/  WARPGROUP.ARRIVE ;  /* 0x00000000000079c5 */ /* 0x020fcc0000000000 */
[----:B------:R-:W-:Y:S01]  /*b040*/  HGMMA.64x16x16.F32 R64, gdesc[UR12], RZ, !UPT, gsb0 ;  /* 0x002000000c4079f0 */ /* 0x000fe2000c0008ff */
[----:B------:R-:W-:Y:S02]  /*b050*/  R2UR UR12, R8 ;  /* 0x00000000080c72ca */ /* 0x000fe400000e0000 */
[----:B------:R-:W-:Y:S01]  /*b060*/  R2UR UR13, R9 ;  /* 0x00000000090d72ca */ /* 0x000fe200000e0000 */
        /* <DEDUP_REMOVED lines=10> */
[----:B------:R-:W-:Y:S01]  /*b110*/  WARPGROUP.ARRIVE ;  /* 0x00000000000079c5 */ /* 0x000fe20000000000 */
[----:B---3--:R-:W-:-:S04]  /*b120*/  IMAD.IADD R21, R0, 0x1, R108 ;  /* 0x0000000100157824 */ /* 0x008fc800078e026c */
[----:B------:R-:W-:Y:S01]  /*b130*/  IMAD R21, R110, -0x90, R21 ;  /* 0xffffff706e157824 */ /* 0x000fe200078e0215 */
[----:B------:R-:W-:Y:S01]  /*b140*/  HGMMA.64x16x16.F32 R48, gdesc[UR20], RZ, !UPT, gsb0 ;  /* 0x00200000143079f0 */ /* 0x000fe2000c0008ff */
[----:B------:R-:W-:Y:S01]  /*b150*/  R2UR UR22, R6 ;  /* 0x00000000061672ca */ /* 0x000fe200000e0000 */
[----:B------:R-:W-:Y:S01]  /*b160*/  VIADD R6, R20, 0x1c2 ;  /* 0x000001c214067836 */ /* 0x000fe20000000000 */
[----:B------:R-:W-:Y:S01]  /*b170*/  R2UR UR23, R7 ;  /* 0x00000000071772ca */ /* 0x000fe200000e0000 */
[----:B------:R-:W-:Y:S01]  /*b180*/  IMAD.MOV.U32 R7, RZ, RZ, -0x7fffffe0 ;  /* 0x80000020ff077424 */ /* 0x000fe200078e00ff */
[----:B------:R-:W-:Y:S02]  /*b190*/  R2UR UR20, R8 ;  /* 0x00000000081472ca */ /* 0x000fe400000e0000 */
[----:B------:R-:W-:Y:S02]  /*b1a0*/  R2UR UR21, R9 ;  /* 0x00000000091572ca */ /* 0x000fe400000e0000 */
[----:B------:R-:W-:-:S02]  /*b1b0*/  ISETP.GT.AND P1, PT, R21, RZ, PT ;  /* 0x000000ff1500720c */ /* 0x000fc40003f24270 */
[C---:B------:R-:W-:Y:S02]  /*b1c0*/  ISETP.GT.AND P2, PT, R21.reuse, 0x1, PT ;  /* 0x000000011500780c */ /* 0x040fe40003f44270 */
[C---:B------:R-:W-:Y:S02]  /*b1d0*/  ISETP.GT.AND P3, PT, R21.reuse, 0x8, PT ;  /* 0x000000081500780c */ /* 0x040fe40003f64270 */
[C---:B------:R-:W-:Y:S02]  /*b1e0*/  ISETP.GT.AND P4, PT, R21.reuse, 0x9, PT ;  /* 0x000000091500780c */ /* 0x040fe40003f84270 */
[C---:B------:R-:W-:Y:S02]  /*b1f0*/  ISETP.GT.AND P5, PT, R21.reuse, 0x30, PT ;  /* 0x000000301500780c */ /* 0x040fe40003fa4270 */
[C---:B------:R-:W-:Y:S02]  /*b200*/  ISETP.GT.AND P0, PT, R21.reuse, 0x69, PT ;  /* 0x000000691500780c */ /* 0x040fe40003f04270 */
[----:B------:R-:W-:Y:S01]  /*b210*/  ISETP.GT.AND P6, PT, R21, 0x70, PT ;  /* 0x000000701500780c */ /* 0x000fe20003fc4270 */
        /* <DEDUP_REMOVED lines=13> */
[----:B------:R-:W-:-:S02]  /*b2f0*/  WARPGROUP.DEPBAR.LE gsb0, 0x0 ;  /* 0x00008000000079c5 */ /* 0x000fc40000010000 */
[----:B------:R-:W-:-:S06]  /*b300*/  WARPGROUP.ARRIVE ;  /* 0x00000000000079c5 */ /* 0x000fcc0000000000 */
[----:B------:R-:W-:Y:S01]  /*b310*/  HGMMA.64x16x16.F32 R32, gdesc[UR24], RZ, !UPT, gsb0 ;  /* 0x00200000182079f0 */ /* 0x000fe2000c0008ff */
[----:B------:R-:W-:Y:S02]  /*b320*/  R2UR UR26, R6 ;  /* 0x00000000061a72ca */ /* 0x000fe400000e0000 */
[----:B------:R-:W-:Y:S01]  /*b330*/  R2UR UR27, R7 ;  /* 0x00000000071b72ca */ /* 0x000fe200000e0000 */
[----:B------:R-:W-:Y:S01]  /*b340*/  IMAD.MOV.U32 R7, RZ, RZ, -0x7fffffe0 ;  /* 0x80000020ff077424 */ /* 0x000fe200078e00ff */
[----:B------:R-:W-:Y:S02]  /*b350*/  R2UR UR24, R8 ;  /* 0x00000000081872ca */ /* 0x000fe400000e0000 */
[----:B------:R-:W-:Y:S02]  /*b360*/  R2UR UR25, R9 ;  /* 0x00000000091972ca */ /* 0x000fe400000e0000 */
[----:B------:R-:W-:Y:S01]  /*b370*/  IADD3 R6, R20, 0x2c0, RZ ;  /* 0x000002c014067810 */ /* 0x000fe20007ffe0ff */
        /* <DEDUP_REMOVED lines=29> */
[----:B------:R-:W-:Y:S01]  /*b550*/  HGMMA.64x16x16.F32 R72, gdesc[UR8], R72, gsb0 ;  /* 0x00200000084879f0 */ /* 0x000fe20008000848 */
        /* <DEDUP_REMOVED lines=115> */
[----:B------:R-:W-:Y:S01]  /*bc90*/  IMAD.MOV.U32 R5, RZ, RZ, -0x7fffffe0 ;  /* 0x80000020ff057424 */ /* 0x000fe200078e00ff */
[----:B------:R-:W-:Y:S02]  /*bca0*/  R2UR UR4, R10 ;  /* 0x000000000a0472ca */ /* 0x000fe400000e0000 */
[----:B------:R-:W-:Y:S02]  /*bcb0*/  R2UR UR5, R11 ;  /* 0x000000000b0572ca */ /* 0x000fe400000e0000 */
[----:B------:R-:W-:Y:S02]  /*bcc0*/  IADD3 R4, R20, 0x302, RZ ;  /* 0x0000030214047810 */ /* 0x000fe40007ffe0ff */
[----:B------:R-:W-:Y:S01]  /*bcd0*/  R2UR UR15, R5 ;  /* 0x00000000050f72ca */ /* 0x000fe200000e0000 */
[----:B------:R-:W-:Y:S01]  /*bce0*/  IMAD.MOV.U32 R5, RZ, RZ, -0x7fffffe0 ;  /* 0x80000020ff057424 */ /* 0x000fe200078e00ff */
[----:B------:R-:W-:Y:S01]  /*bcf0*/  R2UR UR14, R4 ;  /* 0x00000000040e72ca */ /* 0x000fe200000e0000 */
[----:B------:R-:W-:Y:S01]  /*bd00*/  VIADD R4, R20, 0x3c2 ;  /* 0x000003c214047836 */ /* 0x000fe20000000000 */
        /* <DEDUP_REMOVED lines=94> */
[----:B------:R-:W-:Y:S02]  /*c2f0*/  R2UR UR31, R97 ;  /* 0x00000000611f72ca */ /* 0x000fe400000e0000 */
        /* <DEDUP_REMOVED lines=55> */
[----:B------:R-:W-:Y:S01]  /*c670*/  WARPGROUP.ARRIVE ;  /* 0x00000000000079c5 */ /* 0x000fe20000000000 */
[----:B------:R-:W-:Y:S01]  /*c680*/  FSEL R96, R88, -INF , P1 ;  /* 0xff80000058607808 */ /* 0x000fe20000800000 */
[----:B------:R-:W-:Y:S01]  /*c690*/  VIADD R88, R20, 0x602 ;  /* 0x0000060214587836 */ /* 0x000fe20000000000 */
[----:B------:R-:W-:Y:S01]  /*c6a0*/  FSEL R97, R89, -INF , P2 ;  /* 0xff80000059617808 */ /* 0x000fe20001000000 */
[----:B------:R-:W-:Y:S01]  /*c6b0*/  IMAD.MOV.U32 R89, RZ, RZ, -0x7fffffe0 ;  /* 0x80000020ff597424 */ /* 0x000fe200078e00ff */
[----:B------:R-:W-:Y:S01]  /*c6c0*/  FSEL R91, R91, -INF , P2 ;  /* 0xff8000005b5b7808 */ /* 0x000fe20001000000 */
[----:B------:R-:W-:Y:S01]  /*c6d0*/  HGMMA.64x16x16.F32 R80, gdesc[UR4], R80, gsb0 ;  /* 0x00200000045079f0 */ /* 0x000fe20008000850 */
[----:B------:R-:W-:Y:S01]  /*c6e0*/  R2UR UR6, R22 ;  /* 0x00000000160672ca */ /* 0x000fe200000e0000 */
[----:B------:R-:W-:Y:S01]  /*c6f0*/  VIADD R22, R20, 0x542 ;  /* 0x0000054214167836 */ /* 0x000fe20000000000 */
[----:B------:R-:W-:Y:S01]  /*c700*/  R2UR UR7, R23 ;  /* 0x00000000170772ca */ /* 0x000fe200000e0000 */
[----:B------:R-:W-:Y:S01]  /*c710*/  IMAD.MOV.U32 R23, RZ, RZ, -0x7fffffe0 ;  /* 0x80000020ff177424 */ /* 0x000fe200078e00ff */
[----:B------:R-:W-:-:S02]  /*c720*/  R2UR UR4, R4 ;  /* 0x00000000040472ca */ /* 0x000fc400000e0000 */
[----:B------:R-:W-:Y:S02]  /*c730*/  R2UR UR5, R5 ;  /* 0x00000000050572ca */ /* 0x000fe400000e0000 */
[----:B------:R-:W-:Y:S02]  /*c740*/  ISETP.GT.AND P2, PT, R21, 0x11, PT ;  /* 0x000000111500780c */ /* 0x000fe40003f44270 */
[----:B------:R-:W-:Y:S02]  /*c750*/  FSEL R92, R92, -INF , P3 ;  /* 0xff8000005c5c7808 */ /* 0x000fe40001800000 */
[----:B------:R-:W-:Y:S02]  /*c760*/  FSEL R90, R90, -INF , P1 ;  /* 0xff8000005a5a7808 */ /* 0x000fe40000800000 */
        /* <DEDUP_REMOVED lines=9> */
[----:B------:R-:W-:Y:S02]  /*c800*/  FMNMX.FTZ R81, R96, R97, !PT ;  /* 0x0000006160517209 */ /* 0x000fe40007810000 */
[----:B------:R-:W-:Y:S01]  /*c810*/  FSEL R99, R80, -INF , P1 ;  /* 0xff80000050637808 */ /* 0x000fe20000800000 */
[----:B------:R-:W-:Y:S01]  /*c820*/  HGMMA.64x16x16.F32 R72, gdesc[UR4], R72, gsb0 ;  /* 0x00200000044879f0 */ /* 0x000fe20008000848 */
[----:B------:R-:W-:Y:S01]  /*c830*/  R2UR UR6, R22 ;  /* 0x00000000160672ca */ /* 0x000fe200000e0000 */
[----:B------:R-:W-:Y:S01]  /*c840*/  VIADD R80, R20, 0x682 ;  /* 0x0000068214507836 */ /* 0x000fe20000000000 */
[----:B------:R-:W-:Y:S01]  /*c850*/  R2UR UR7, R23 ;  /* 0x00000000170772ca */ /* 0x000fe200000e0000 */
[----:B------:R-:W-:Y:S01]  /*c860*/  IMAD.MOV.U32 R23, RZ, RZ, -0x7fffffe0 ;  /* 0x80000020ff177424 */ /* 0x000fe200078e00ff */
[----:B------:R-:W-:Y:S02]  /*c870*/  R2UR UR4, R4 ;  /* 0x00000000040472ca */ /* 0x000fe400000e0000 */
[----:B------:R-:W-:-:S02]  /*c880*/  R2UR UR5, R5 ;  /* 0x00000000050572ca */ /* 0x000fc400000e0000 */
[----:B------:R-:W-:Y:S02]  /*c890*/  IADD3 R22, R20, 0x582, RZ ;  /* 0x0000058214167810 */ /* 0x000fe40007ffe0ff */
[----:B------:R-:W-:Y:S01]  /*c8a0*/  R2UR UR11, R23 ;  /* 0x00000000170b72ca */ /* 0x000fe200000e0000 */
[----:B------:R-:W-:Y:S01]  /*c8b0*/  IMAD.MOV.U32 R23, RZ, RZ, -0x7fffffe0 ;  /* 0x80000020ff177424 */ /* 0x000fe200078e00ff */
[----:B------:R-:W-:Y:S01]  /*c8c0*/  R2UR UR10, R22 ;  /* 0x00000000160a72ca */ /* 0x000fe200000e0000 */
[----:B------:R-:W-:Y:S01]  /*c8d0*/  VIADD R22, R20, 0x5c2 ;  /* 0x000005c214167836 */ /* 0x000fe20000000000 */
[----:B------:R-:W-:Y:S01]  /*c8e0*/  FMNMX.FTZ R0, R92, R81, !PT ;  /* 0x000000515c007209 */ /* 0x000fe20007810000 */
[----:B------:R-:W-:Y:S01]  /*c8f0*/  IMAD.MOV.U32 R81, RZ, RZ, -0x7fffffe0 ;  /* 0x80000020ff517424 */ /* 0x000fe200078e00ff */
[----:B------:R-:W-:Y:S02]  /*c900*/  FSEL R84, R84, -INF , P3 ;  /* 0xff80000054547808 */ /* 0x000fe40001800000 */
[----:B------:R-:W-:-:S02]  /*c910*/  FMNMX.FTZ R0, R93, R0, !PT ;  /* 0x000000005d007209 */ /* 0x000fc40007810000 */
[----:B------:R-:W-:Y:S02]  /*c920*/  FSEL R82, R82, -INF , P1 ;  /* 0xff80000052527808 */ /* 0x000fe40000800000 */
[----:B------:R-:W-:Y:S02]  /*c930*/  FSEL R85, R85, -INF , P4 ;  /* 0xff80000055557808 */ /* 0x000fe40002000000 */
[----:B------:R-:W-:Y:S02]  /*c940*/  ISETP.GT.AND P1, PT, R21, 0x20, PT ;  /* 0x000000201500780c */ /* 0x000fe40003f24270 */
[----:B------:R-:W-:Y:S02]  /*c950*/  FSEL R83, R83, -INF , P2 ;  /* 0xff80000053537808 */ /* 0x000fe40001000000 */
[----:B------:R-:W-:Y:S02]  /*c960*/  ISETP.GT.AND P2, PT, R21, 0x21, PT ;  /* 0x000000211500780c */ /* 0x000fe40003f44270 */
[----:B------:R-:W-:-:S02]  /*c970*/  FSEL R86, R86, -INF , P3 ;  /* 0xff80000056567808 */ /* 0x000fc40001800000 */
[----:B------:R-:W-:Y:S02]  /*c980*/  ISETP.GT.AND P3, PT, R21, 0x28, PT ;  /* 0x000000281500780c */ /* 0x000fe40003f64270 */
[----:B------:R-:W-:Y:S02]  /*c990*/  FSEL R87, R87, -INF , P4 ;  /* 0xff80000057577808 */ /* 0x000fe40002000000 */
[----:B------:R-:W-:Y:S02]  /*c9a0*/  ISETP.GT.AND P4, PT, R21, 0x29, PT ;  /* 0x000000291500780c */ /* 0x000fe40003f84270 */
[----:B------:R-:W-:Y:S02]  /*c9b0*/  R2UR UR14, R80 ;  /* 0x00000000500e72ca */ /* 0x000fe400000e0000 */
[----:B------:R-:W-:Y:S01]  /*c9c0*/  R2UR UR15, R81 ;  /* 0x00000000510f72ca */ /* 0x000fe200000e0000 */
[----:B------:R-:W-:Y:S02]  /*c9d0*/  WARPGROUP.DEPBAR.LE gsb0, 0x0 ;  /* 0x00008000000079c5 */ /* 0x000fe40000010000 */
[----:B------:R-:W-:Y:S01]  /*c9e0*/  WARPGROUP.ARRIVE ;  /* 0x00000000000079c5 */ /* 0x000fe20000000000 */
[----:B------:R-:W-:-:S02]  /*c9f0*/  FSEL R72, R72, -INF , P1 ;  /* 0xff80000048487808 */ /* 0x000fc40000800000 */
[----:B------:R-:W-:Y:S02]  /*ca00*/  FSEL R73, R73, -INF , P2 ;  /* 0xff80000049497808 */ /* 0x000fe40001000000 */
[----:B------:R-:W-:Y:S01]  /*ca10*/  FSEL R76, R76, -INF , P3 ;  /* 0xff8000004c4c7808 */ /* 0x000fe20001800000 */
[----:B------:R-:W-:Y:S01]  /*ca20*/  HGMMA.64x16x16.F32 R64, gdesc[UR4], R64, gsb0 ;  /* 0x00200000044079f0 */ /* 0x000fe20008000840 */
[----:B------:R-:W-:Y:S01]  /*ca30*/  R2UR UR6, R22 ;  /* 0x00000000160672ca */ /* 0x000fe200000e0000 */
[----:B------:R-:W-:Y:S01]  /*ca40*/  VIADD R22, R20, 0x642 ;  /* 0x0000064214167836 */ /* 0x000fe20000000000 */
[----:B------:R-:W-:Y:S02]  /*ca50*/  R2UR UR7, R23 ;  /* 0x00000000170772ca */ /* 0x000fe400000e0000 */
[----:B------:R-:W-:Y:S02]  /*ca60*/  R2UR UR4, R4 ;  /* 0x00000000040472ca */ /* 0x000fe400000e0000 */
[----:B------:R-:W-:-:S02]  /*ca70*/  R2UR UR5, R5 ;  /* 0x00000000050572ca */ /* 0x000fc400000e0000 */
[----:B------:R-:W-:Y:S02]  /*ca80*/  FMNMX.FTZ R23, R99, R0, !PT ;  /* 0x0000000063177209 */ /* 0x000fe40007810000 */
[----:B------:R-:W-:Y:S02]  /*ca90*/  FSEL R77, R77, -INF , P4 ;  /* 0xff8000004d4d7808 */ /* 0x000fe40002000000 */
[----:B------:R-:W-:Y:S02]  /*caa0*/  FMNMX.FTZ R23, R100, R23, !PT ;  /* 0x0000001764177209 */ /* 0x000fe40007810000 */
[----:B------:R-:W-:Y:S02]  /*cab0*/  FSEL R79, R79, -INF , P4 ;  /* 0xff8000004f4f7808 */ /* 0x000fe40002000000 */
[----:B------:R-:W-:Y:S02]  /*cac0*/  FMNMX.FTZ R0, R84, R23, !PT ;  /* 0x0000001754007209 */ /* 0x000fe40007810000 */
[----:B------:R-:W-:-:S02]  /*cad0*/  ISETP.GT.AND P4, PT, R21, 0x31, PT ;  /* 0x000000311500780c */ /* 0x000fc40003f84270 */
[----:B------:R-:W-:Y:S02]  /*cae0*/  FMNMX.FTZ R23, R85, R0, !PT ;  /* 0x0000000055177209 */ /* 0x000fe40007810000 */
[----:B------:R-:W-:Y:S02]  /*caf0*/  FSEL R74, R74, -INF , P1 ;  /* 0xff8000004a4a7808 */ /* 0x000fe40000800000 */
[----:B------:R-:W-:Y:S01]  /*cb00*/  FMNMX.FTZ R0, R72, R23, !PT ;  /* 0x0000001748007209 */ /* 0x000fe20007810000 */
[----:B------:R-:W-:Y:S01]  /*cb10*/  IMAD.MOV.U32 R23, RZ, RZ, -0x7fffffe0 ;  /* 0x80000020ff177424 */ /* 0x000fe200078e00ff */
[C---:B------:R-:W-:Y:S02]  /*cb20*/  ISETP.GT.AND P1, PT, R21.reuse, 0x38, PT ;  /* 0x000000381500780c */ /* 0x040fe40003f24270 */
        /* <DEDUP_REMOVED lines=8> */
[----:B------:R-:W-:Y:S01]  /*cbb0*/  FSEL R68, R68, -INF , P1 ;  /* 0xff80000044447808 */ /* 0x000fe20000800000 */
[----:B------:R-:W-:Y:S01]  /*cbc0*/  HGMMA.64x16x16.F32 R56, gdesc[UR8], R56, gsb0 ;  /* 0x00200000083879f0 */ /* 0x000fe20008000838 */
[----:B------:R-:W-:-:S02]  /*cbd0*/  R2UR UR10, R88 ;  /* 0x00000000580a72ca */ /* 0x000fc400000e0000 */
[----:B------:R-:W-:Y:S02]  /*cbe0*/  R2UR UR11, R89 ;  /* 0x00000000590b72ca */ /* 0x000fe400000e0000 */
[----:B------:R-:W-:Y:S02]  /*cbf0*/  R2UR UR8, R4 ;  /* 0x00000000040872ca */ /* 0x000fe400000e0000 */
[----:B------:R-:W-:Y:S02]  /*cc00*/  R2UR UR9, R5 ;  /* 0x00000000050972ca */ /* 0x000fe400000e0000 */
[----:B------:R-:W-:Y:S02]  /*cc10*/  FSEL R69, R69, -INF , P3 ;  /* 0xff80000045457808 */ /* 0x000fe40001800000 */
[----:B------:R-:W-:Y:S02]  /*cc20*/  FSEL R66, R66, -INF , P5 ;  /* 0xff80000042427808 */ /* 0x000fe40002800000 */
[----:B------:R-:W-:-:S02]  /*cc30*/  ISETP.GT.AND P5, PT, R21, 0x41, PT ;  /* 0x000000411500780c */ /* 0x000fc40003fa4270 */
[----:B------:R-:W-:Y:S02]  /*cc40*/  FSEL R67, R67, -INF , P4 ;  /* 0xff80000043437808 */ /* 0x000fe40002000000 */
[----:B------:R-:W-:Y:S02]  /*cc50*/  ISETP.GT.AND P4, PT, R21, 0x48, PT ;  /* 0x000000481500780c */ /* 0x000fe40003f84270 */
[----:B------:R-:W-:Y:S02]  /*cc60*/  FSEL R71, R71, -INF , P3 ;  /* 0xff80000047477808 */ /* 0x000fe40001800000 */
[C---:B------:R-:W-:Y:S02]  /*cc70*/  ISETP.GT.AND P3, PT, R21.reuse, 0x49, PT ;  /* 0x000000491500780c */ /* 0x040fe40003f64270 */
[----:B------:R-:W-:Y:S02]  /*cc80*/  FSEL R70, R70, -INF , P1 ;  /* 0xff80000046467808 */ /* 0x000fe40000800000 */
[----:B------:R-:W-:-:S02]  /*cc90*/  ISETP.GT.AND P1, PT, R21, 0x50, PT ;  /* 0x000000501500780c */ /* 0x000fc40003f24270 */
[----:B------:R-:W-:Y:S01]  /*cca0*/  FMNMX.FTZ R89, R90, R91, !PT ;  /* 0x0000005b5a597209 */ /* 0x000fe20007810000 */
        /* <DEDUP_REMOVED lines=33> */
[----:B------:R-:W-:Y:S02]  /*cec0*/  FSEL R49, R49, -INF , P2 ;  /* 0xff80000031317808 */ /* 0x000fe40001000000 */
[----:B------:R-:W-:Y:S01]  /*ced0*/  FMNMX.FTZ R0, R48, R23, !PT ;  /* 0x0000001730007209 */ /* 0x000fe20007810000 */
[----:B------:R-:W-:Y:S01]  /*cee0*/  HGMMA.64x16x16.F32 R40, gdesc[UR8], R40, gsb0 ;  /* 0x00200000082879f0 */ /* 0x000fe20008000828 */
[----:B------:R-:W-:-:S02]  /*cef0*/  FSEL R52, R52, -INF , P5 ;  /* 0xff80000034347808 */ /* 0x000fc40002800000 */
[----:B------:R-:W-:Y:S02]  /*cf00*/  FMNMX.FTZ R23, R49, R0, !PT ;  /* 0x0000000031177209 */ /* 0x000fe40007810000 */
        /* <DEDUP_REMOVED lines=8> */
[C---:B------:R-:W-:Y:S02]  /*cf90*/  ISETP.GT.AND P4, PT, R21.reuse, 0x81, PT ;  /* 0x000000811500780c */ /* 0x040fe40003f84270 */
        /* <DEDUP_REMOVED lines=8> */
[----:B------:R-:W-:Y:S01]  /*d020*/  FSEL R44, R44, -INF , P2 ;  /* 0xff8000002c2c7808 */ /* 0x000fe20001000000 */
[----:B------:R-:W-:Y:S01]  /*d030*/  ULDC UR4, c[0x0][0x988] ;  /* 0x0002620000047ab9 */ /* 0x000fe20000000800 */
[----:B------:R-:W-:Y:S01]  /*d040*/  FMNMX.FTZ R23, R41, R0, !PT ;  /* 0x0000000029177209 */ /* 0x000fe20007810000 */
[----:B-1----:R-:W-:Y:S01]  /*d050*/  IMAD.U32 R14, RZ, RZ, UR4 ;  /* 0x00000004ff0e7e24 */ /* 0x002fe2000f8e00ff */
[----:B------:R-:W-:-:S02]  /*d060*/  FSEL R45, R45, -INF , P0 ;  /* 0xff8000002d2d7808 */ /* 0x000fc40000000000 */
[----:B------:R-:W-:Y:S02]  /*d070*/  FMNMX.FTZ R0, R44, R23, !PT ;  /* 0x000000172c007209 */ /* 0x000fe40007810000 */
[----:B------:R-:W-:Y:S02]  /*d080*/  ISETP.GT.AND P0, PT, R21, 0x71, PT ;  /* 0x000000711500780c */ /* 0x000fe40003f04270 */
[----:B------:R-:W-:Y:S02]  /*d090*/  FMNMX.FTZ R23, R45, R0, !PT ;  /* 0x000000002d177209 */ /* 0x000fe40007810000 */
[----:B------:R-:W-:Y:S02]  /*d0a0*/  FSEL R43, R43, -INF , P1 ;  /* 0xff8000002b2b7808 */ /* 0x000fe40000800000 */
[----:B------:R-:W-:Y:S02]  /*d0b0*/  ISETP.GT.AND P1, PT, R21, 0x78, PT ;  /* 0x000000781500780c */ /* 0x000fe40003f24270 */
[----:B------:R-:W-:-:S02]  /*d0c0*/  FSEL R46, R46, -INF , P2 ;  /* 0xff8000002e2e7808 */ /* 0x000fc40001000000 */
[C---:B------:R-:W-:Y:S02]  /*d0d0*/  ISETP.GT.AND P2, PT, R21.reuse, 0x79, PT ;  /* 0x000000791500780c */ /* 0x040fe40003f44270 */
[----:B------:R-:W-:Y:S02]  /*d0e0*/  FSEL R42, R42, -INF , P3 ;  /* 0xff8000002a2a7808 */ /* 0x000fe40001800000 */
[----:B------:R-:W-:Y:S02]  /*d0f0*/  ISETP.GT.AND P3, PT, R21, 0x80, PT ;  /* 0x000000801500780c */ /* 0x000fe40003f64270 */
[----:B------:R-:W-:Y:S02]  /*d100*/  P2R R81, PR, RZ, 0x4 ;  /* 0x00000004ff517803 */ /* 0x000fe40000000000 */
[----:B------:R-:W-:Y:S02]  /*d110*/  P2R R20, PR, RZ, 0x1 ;  /* 0x00000001ff147803 */ /* 0x000fe40000000000 */
[----:B------:R-:W-:Y:S01]  /*d120*/  P2R R80, PR, RZ, 0x2 ;  /* 0x00000002ff507803 */ /* 0x000fe20000000000 */
[----:B------:R-:W-:-:S02]  /*d130*/  WARPGROUP.DEPBAR.LE gsb0, 0x0 ;  /* 0x00008000000079c5 */ /* 0x000fc40000010000 */
[----:B------:R-:W-:Y:S01]  /*d140*/  WARPGROUP.ARRIVE ;  /* 0x00000000000079c5 */ /* 0x000fe20000000000 */
[----:B------:R-:W-:Y:S02]  /*d150*/  FSEL R32, R32, -INF , P6 ;  /* 0xff80000020207808 */ /* 0x000fe40003000000 */
[----:B------:R-:W-:Y:S02]  /*d160*/  FSEL R33, R33, -INF , P0 ;  /* 0xff80000021217808 */ /* 0x000fe40000000000 */
[----:B------:R-:W-:Y:S01]  /*d170*/  FMNMX.FTZ R0, R32, R23, !PT ;  /* 0x0000001720007209 */ /* 0x000fe20007810000 */
[----:B------:R-:W-:Y:S01]  /*d180*/  HGMMA.64x16x16.F32 R24, gdesc[UR12], R24, gsb0 ;  /* 0x002000000c1879f0 */ /* 0x000fe20008000818 */
[----:B------:R-:W-:Y:S02]  /*d190*/  FSEL R36, R36, -INF , P1 ;  /* 0xff80000024247808 */ /* 0x000fe40000800000 */
[----:B------:R-:W-:Y:S02]  /*d1a0*/  FMNMX.FTZ R23, R33, R0, !PT ;  /* 0x0000000021177209 */ /* 0x000fe40007810000 */
[----:B------:R-:W-:-:S02]  /*d1b0*/  FSEL R37, R37, -INF , P2 ;  /* 0xff80000025257808 */ /* 0x000fc40001000000 */
[----:B------:R-:W-:Y:S02]  /*d1c0*/  FMNMX.FTZ R0, R36, R23, !PT ;  /* 0x0000001724007209 */ /* 0x000fe40007810000 */
[----:B------:R-:W-:Y:S02]  /*d1d0*/  ISETP.GT.AND P6, PT, R21, 0x89, PT ;  /* 0x000000891500780c */ /* 0x000fe40003fc4270 */
[----:B------:R-:W-:Y:S02]  /*d1e0*/  FMNMX.FTZ R23, R37, R0, !PT ;  /* 0x0000000025177209 */ /* 0x000fe40007810000 */
[C---:B------:R-:W-:Y:S02]  /*d1f0*/  ISETP.GT.AND P1, PT, R21.reuse, 0x69, PT ;  /* 0x000000691500780c */ /* 0x040fe40003f24270 */
[----:B------:R-:W-:Y:S02]  /*d200*/  ISETP.GT.AND P0, PT, R21, 0x70, PT ;  /* 0x000000701500780c */ /* 0x000fe40003f04270 */
[----:B------:R-:W-:-:S02]  /*d210*/  FSEL R47, R47, -INF , P1 ;  /* 0xff8000002f2f7808 */ /* 0x000fc40000800000 */
[----:B------:R-:W-:Y:S02]  /*d220*/  ISETP.NE.AND P1, PT, R80, RZ, PT ;  /* 0x000000ff5000720c */ /* 0x000fe40003f25270 */
[----:B------:R-:W-:Y:S02]  /*d230*/  FSEL R34, R34, -INF , P0 ;  /* 0xff80000022227808 */ /* 0x000fe40000000000 */
[----:B------:R-:W-:Y:S02]  /*d240*/  ISETP.NE.AND P0, PT, R20, RZ, PT ;  /* 0x000000ff1400720c */ /* 0x000fe40003f05270 */
[----:B------:R-:W-:Y:S02]  /*d250*/  FSEL R38, R38, -INF , P1 ;  /* 0xff80000026267808 */ /* 0x000fe40000800000 */
[----:B------:R-:W-:Y:S02]  /*d260*/  FSEL R35, R35, -INF , P0 ;  /* 0xff80000023237808 */ /* 0x000fe40000000000 */
[----:B------:R-:W-:Y:S01]  /*d270*/  ISETP.NE.AND P0, PT, R98, RZ, PT ;  /* 0x000000ff6200720c */ /* 0x000fe20003f05270 */
[----:B------:R-:W-:-:S02]  /*d280*/  WARPGROUP.DEPBAR.LE gsb0, 0x0 ;  /* 0x00008000000079c5 */ /* 0x000fc40000010000 */
[----:B------:R-:W-:Y:S02]  /*d290*/  FSEL R24, R24, -INF , P3 ;  /* 0xff80000018187808 */ /* 0x000fe40001800000 */
[----:B------:R-:W-:Y:S02]  /*d2a0*/  FSEL R25, R25, -INF , P4 ;  /* 0xff80000019197808 */ /* 0x000fe40002000000 */
[----:B------:R-:W-:Y:S02]  /*d2b0*/  FMNMX.FTZ R0, R24, R23, !PT ;  /* 0x0000001718007209 */ /* 0x000fe40007810000 */
[----:B------:R-:W-:Y:S02]  /*d2c0*/  FSEL R28, R28, -INF , P5 ;  /* 0xff8000001c1c7808 */ /* 0x000fe40002800000 */
[----:B------:R-:W-:Y:S02]  /*d2d0*/  FMNMX.FTZ R23, R25, R0, !PT ;  /* 0x0000000019177209 */ /* 0x000fe40007810000 */
[----:B------:R-:W-:-:S02]  /*d2e0*/  FSEL R29, R29, -INF , P6 ;  /* 0xff8000001d1d7808 */ /* 0x000fc40003000000 */
[----:B------:R-:W-:Y:S02]  /*d2f0*/  FMNMX.FTZ R0, R28, R23, !PT ;  /* 0x000000171c007209 */ /* 0x000fe40007810000 */
[----:B------:R-:W-:Y:S02]  /*d300*/  FSEL R26, R26, -INF , P3 ;  /* 0xff8000001a1a7808 */ /* 0x000fe40001800000 */
[----:B------:R-:W-:Y:S02]  /*d310*/  FMNMX.FTZ R22, R29, R0, !PT ;  /* 0x000000001d167209 */ /* 0x000fe40007810000 */
[----:B------:R-:W-:Y:S02]  /*d320*/  FSEL R27, R27, -INF , P4 ;  /* 0xff8000001b1b7808 */ /* 0x000fe40002000000 */
[----:B------:R-:W-:Y:S01]  /*d330*/  FSEL R30, R30, -INF , P5 ;  /* 0xff8000001e1e7808 */ /* 0x000fe20002800000 */
[----:B------:R-:W0:Y:S01]  /*d340*/  SHFL.BFLY PT, R23, R22, 0x2, 0x1f ;  /* 0x0c401f0016177f89 */ /* 0x000e2200000e0000 */
[----:B------:R-:W-:-:S02]  /*d350*/  FSEL R31, R31, -INF , P6 ;  /* 0xff8000001f1f7808 */ /* 0x000fc40003000000 */
[----:B0-----:R-:W-:-:S05]  /*d360*/  FMNMX.FTZ R23, R22, R23, !PT ;  /* 0x0000001716177209 */ /* 0x001fca0007810000 */
[----:B------:R-:W0:Y:S02]  /*d370*/  SHFL.BFLY PT, R0, R23, 0x1, 0x1f ;  /* 0x0c201f0017007f89 */ /* 0x000e2400000e0000 */
[----:B0-----:R-:W-:-:S04]  /*d380*/  FMNMX.FTZ R0, R23, R0, !PT ;  /* 0x0000000017007209 */ /* 0x001fc80007810000 */
[C---:B------:R-:W-:Y:S01]  /*d390*/  FSETP.NEU.FTZ.AND P2, PT, R0.reuse, -INF , PT ;  /* 0xff8000000000780b */ /* 0x040fe20003f5d000 */
[----:B------:R-:W-:-:S05]  /*d3a0*/  FMUL.FTZ R88, R0, R14 ;  /* 0x0000000e00587220 */ /* 0x000fca0000410000 */
[----:B------:R-:W-:Y:S02]  /*d3b0*/  FSEL R21, R88, RZ, P2 ;  /* 0x000000ff58157208 */ /* 0x000fe40001000000 */
[----:B------:R-:W-:-:S03]  /*d3c0*/  ISETP.NE.AND P2, PT, R81, RZ, PT ;  /* 0x000000ff5100720c */ /* 0x000fc60003f45270 */
[-CC-:B------:R-:W-:Y:S01]  /*d3d0*/  FFMA.FTZ R23, R92, R14.reuse, -R21.reuse ;  /* 0x0000000e5c177223 */ /* 0x180fe20000010815 */
[----:B------:R-:W-:Y:S01]  /*d3e0*/  FMNMX.FTZ R92, R94, R89, !PT ;  /* 0x000000595e5c7209 */ /* 0x000fe20007810000 */
[-CC-:B------:R-:W-:Y:S01]  /*d3f0*/  FFMA.FTZ R80, R93, R14.reuse, -R21.reuse ;  /* 0x0000000e5d507223 */ /* 0x180fe20000010815 */
[-CC-:B------:R-:W-:Y:S01]  /*d400*/  FFMA.FTZ R22, R97, R14.reuse, -R21.reuse ;  /* 0x0000000e61167223 */ /* 0x180fe20000010815 */
[----:B------:R-:W-:Y:S01]  /*d410*/  FSEL R97, R39, -INF , P2 ;  /* 0xff80000027617808 */ /* 0x000fe20001000000 */
        /* <DEDUP_REMOVED lines=41> */
[----:B------:R-:W-:-:S02]  /*d6b0*/  FMNMX.FTZ R93, R67, R72, !PT ;  /* 0x00000048435d7209 */ /* 0x000fc40007810000 */
[----:B------:R-:W-:Y:S02]  /*d6c0*/  ISETP.GE.AND P2, PT, R108, 0x91, PT ;  /* 0x000000916c00780c */ /* 0x000fe40003f46270 */
[----:B------:R-:W-:-:S03]  /*d6d0*/  FMNMX.FTZ R72, R70, R93, !PT ;  /* 0x0000005d46487209 */ /* 0x000fc60007810000 */
[----:B------:R-:W0:Y:S01]  /*d6e0*/  MUFU.EX2 R22, R22 ;  /* 0x0000001600167308 */ /* 0x000e220000000800 */
[----:B------:R-:W-:-:S04]  /*d6f0*/  FMNMX.FTZ R93, R71, R72, !PT ;  /* 0x00000048475d7209 */ /* 0x000fc80007810000 */
[----:B------:R-:W-:-:S03]  /*d700*/  FMNMX.FTZ R72, R58, R93, !PT ;  /* 0x0000005d3a487209 */ /* 0x000fc60007810000 */
[----:B------:R-:W1:Y:S01]  /*d710*/  MUFU.EX2 R23, R23 ;  /* 0x0000001700177308 */ /* 0x000e620000000800 */
[----:B------:R-:W-:-:S04]  /*d720*/  FMNMX.FTZ R93, R59, R72, !PT ;  /* 0x000000483b5d7209 */ /* 0x000fc80007810000 */
[----:B------:R-:W-:-:S03]  /*d730*/  FMNMX.FTZ R72, R62, R93, !PT ;  /* 0x0000005d3e487209 */ /* 0x000fc60007810000 */
[----:B------:R-:W2:Y:S01]  /*d740*/  MUFU.EX2 R80, R80 ;  /* 0x0000005000507308 */ /* 0x000ea20000000800 */
[----:B------:R-:W-:-:S04]  /*d750*/  FMNMX.FTZ R93, R63, R72, !PT ;  /* 0x000000483f5d7209 */ /* 0x000fc80007810000 */
[----:B------:R-:W-:-:S03]  /*d760*/  FMNMX.FTZ R72, R50, R93, !PT ;  /* 0x0000005d32487209 */ /* 0x000fc60007810000 */
[----:B------:R-:W3:Y:S01]  /*d770*/  MUFU.EX2 R81, R81 ;  /* 0x0000005100517308 */ /* 0x000ee20000000800 */
[----:B------:R-:W-:-:S04]  /*d780*/  FMNMX.FTZ R93, R51, R72, !PT ;  /* 0x00000048335d7209 */ /* 0x000fc80007810000 */
[----:B------:R-:W-:-:S03]  /*d790*/  FMNMX.FTZ R72, R54, R93, !PT ;  /* 0x0000005d36487209 */ /* 0x000fc60007810000 */
[----:B------:R-:W4:Y:S01]  /*d7a0*/  MUFU.EX2 R88, R88 ;  /* 0x0000005800587308 */ /* 0x000f220000000800 */
        /* <DEDUP_REMOVED lines=17> */
[-CC-:B------:R-:W-:Y:S01]  /*d8c0*/  FFMA.FTZ R93, R44, R14.reuse, -R21.reuse ;  /* 0x0000000e2c5d7223 */ /* 0x180fe20000010815 */
[----:B------:R-:W-:Y:S01]  /*d8d0*/  FFMA.FTZ R44, R24, R14, -R21 ;  /* 0x0000000e182c7223 */ /* 0x000fe20000010815 */
[----:B------:R-:W-:Y:S01]  /*d8e0*/  MUFU.EX2 R77, R77 ;  /* 0x0000004d004d7308 */ /* 0x000fe20000000800 */
[----:B------:R-:W-:-:S05]  /*d8f0*/  FMNMX.FTZ R72, R31, R48, !PT ;  /* 0x000000301f487209 */ /* 0x000fca0007810000 */
[----:B------:R-:W0:Y:S02]  /*d900*/  SHFL.BFLY PT, R99, R72, 0x2, 0x1f ;  /* 0x0c401f0048637f89 */ /* 0x000e2400000e0000 */
[----:B------:R-:W-:Y:S08]  /*d910*/  MUFU.EX2 R48, R96 ;  /* 0x0000006000307308 */ /* 0x000ff00000000800 */
[----:B------:R1:W-:Y:S08]  /*d920*/  MUFU.EX2 R96, R45 ;  /* 0x0000002d00607308 */ /* 0x0003f00000000800 */
[----:B------:R-:W-:Y:S01]  /*d930*/  MUFU.EX2 R64, R64 ;  /* 0x0000004000407308 */ /* 0x000fe20000000800 */
[----:B-1----:R-:W-:Y:S01]  /*d940*/  FFMA.FTZ R45, R25, R14, -R21 ;  /* 0x0000000e192d7223 */ /* 0x002fe20000010815 */
[----:B0-----:R-:W-:-:S06]  /*d950*/  FMNMX.FTZ R99, R72, R99, !PT ;  /* 0x0000006348637209 */ /* 0x001fcc0007810000 */
[----:B------:R-:W-:Y:S01]  /*d960*/  MUFU.EX2 R65, R65 ;  /* 0x0000004100417308 */ /* 0x000fe20000000800 */
[----:B------:R-:W0:Y:S07]  /*d970*/  SHFL.BFLY PT, R72, R99, 0x1, 0x1f ;  /* 0x0c201f0063487f89 */ /* 0x000e2e00000e0000 */
[----:B------:R-:W-:Y:S08]  /*d980*/  MUFU.EX2 R68, R68 ;  /* 0x0000004400447308 */ /* 0x000ff00000000800 */
[----:B------:R-:W-:Y:S08]  /*d990*/  MUFU.EX2 R69, R69 ;  /* 0x0000004500457308 */ /* 0x000ff00000000800 */
[----:B------:R-:W-:Y:S01]  /*d9a0*/  MUFU.EX2 R56, R56 ;  /* 0x0000003800387308 */ /* 0x000fe20000000800 */
[----:B0-----:R-:W-:-:S04]  /*d9b0*/  FMNMX.FTZ R72, R99, R72, !PT ;  /* 0x0000004863487209 */ /* 0x001fc80007810000 */
[C---:B------:R-:W-:Y:S01]  /*d9c0*/  FSETP.NEU.FTZ.AND P1, PT, R72.reuse, -INF , PT ;  /* 0xff8000004800780b */ /* 0x040fe20003f3d000 */
[----:B------:R-:W-:Y:S02]  /*d9d0*/  FMUL.FTZ R99, R72, R14 ;  /* 0x0000000e48637220 */ /* 0x000fe40000410000 */
[----:B------:R-:W-:Y:S03]  /*d9e0*/  MUFU.EX2 R57, R57 ;  /* 0x0000003900397308 */ /* 0x000fe60000000800 */
[----:B------:R-:W-:Y:S02]  /*d9f0*/  FSEL R99, R99, RZ, P1 ;  /* 0x000000ff63637208 */ /* 0x000fe40000800000 */
[----:B------:R-:W-:-:S03]  /*da00*/  ISETP.NE.AND P1, PT, R101, RZ, PT ;  /* 0x000000ff6500720c */ /* 0x000fc60003f25270 */
        /* <DEDUP_REMOVED lines=10> */
[----:B------:R-:W-:Y:S01]  /*dab0*/  FADD.FTZ R54, R20, R22 ;  /* 0x0000001614367221 */ /* 0x000fe20000010000 */
[-CC-:B------:R-:W-:Y:S01]  /*dac0*/  FFMA.FTZ R87, R87, R14.reuse, -R99.reuse ;  /* 0x0000000e57577223 */ /* 0x180fe20000010863 */
[-CC-:B------:R-:W-:Y:S01]  /*dad0*/  FFMA.FTZ R94, R43, R14.reuse, -R99.reuse ;  /* 0x0000000e2b5e7223 */ /* 0x180fe20000010863 */
[-CC-:B------:R-:W-:Y:S01]  /*dae0*/  FFMA.FTZ R74, R74, R14.reuse, -R99.reuse ;  /* 0x0000000e4a4a7223 */ /* 0x180fe20000010863 */
[----:B------:R-:W-:Y:S01]  /*daf0*/  FADD.FTZ R43, R23, R54 ;  /* 0x00000036172b7221 */ /* 0x000fe20000010000 */
[----:B------:R-:W-:Y:S01]  /*db00*/  @!P1 VIADD R15, R15, 0x31c40 ;  /* 0x00031c400f0f9836 */ /* 0x000fe20000000000 */
[----:B------:R-:W0:Y:S01]  /*db10*/  MUFU.EX2 R25, R25 ;  /* 0x0000001900197308 */ /* 0x000e220000000800 */
[-C--:B------:R-:W-:Y:S01]  /*db20*/  FFMA.FTZ R91, R46, R14.reuse, -R99 ;  /* 0x0000000e2e5b7223 */ /* 0x080fe20000010863 */
[----:B--2---:R-:W-:Y:S01]  /*db30*/  FADD.FTZ R46, R80, R43 ;  /* 0x0000002b502e7221 */ /* 0x004fe20000010000 */
[-C--:B------:R-:W-:Y:S01]  /*db40*/  FFMA.FTZ R75, R75, R14.reuse, -R99 ;  /* 0x0000000e4b4b7223 */ /* 0x080fe20000010863 */
[----:B------:R-:W-:Y:S01]  /*db50*/  @!P1 PRMT R15, RZ, 0x654, R15 ;  /* 0x00000654ff0f9816 */ /* 0x000fe2000000000f */
[-CC-:B------:R-:W-:Y:S01]  /*db60*/  FFMA.FTZ R95, R51, R14.reuse, -R99.reuse ;  /* 0x0000000e335f7223 */ /* 0x180fe20000010863 */
[----:B---3--:R-:W-:Y:S01]  /*db70*/  FADD.FTZ R43, R81, R46 ;  /* 0x0000002e512b7221 */ /* 0x008fe20000010000 */
[-CC-:B------:R-:W-:Y:S01]  /*db80*/  FFMA.FTZ R50, R50, R14.reuse, -R99.reuse ;  /* 0x0000000e32327223 */ /* 0x180fe20000010863 */
[----:B------:R-:W1:Y:S01]  /*db90*/  MUFU.EX2 R29, R29 ;  /* 0x0000001d001d7308 */ /* 0x000e620000000800 */
[-CC-:B------:R-:W-:Y:S01]  /*dba0*/  FFMA.FTZ R78, R78, R14.reuse, -R99.reuse ;  /* 0x0000000e4e4e7223 */ /* 0x180fe20000010863 */
[-C--:B------:R-:W-:Y:S01]  /*dbb0*/  FFMA.FTZ R28, R42, R14.reuse, -R99 ;  /* 0x0000000e2a1c7223 */ /* 0x080fe20000010863 */
[----:B----4-:R-:W-:Y:S01]  /*dbc0*/  FADD.FTZ R43, R88, R43 ;  /* 0x0000002b582b7221 */ /* 0x010fe20000010000 */
[----:B------:R2:W-:Y:S01]  /*dbd0*/  @!P1 SYNCS.ARRIVE.TRANS64.RED.A1T0 RZ, [R15+URZ], RZ ;  /* 0x000000ff0fff99a7 */ /* 0x0005e2000810043f */
[-CC-:B------:R-:W-:Y:S01]  /*dbe0*/  FFMA.FTZ R79, R79, R14.reuse, -R99.reuse ;  /* 0x0000000e4f4f7223 */ /* 0x180fe20000010863 */
[-CC-:B------:R-:W-:Y:S01]  /*dbf0*/  FFMA.FTZ R24, R55, R14.reuse, -R99.reuse ;  /* 0x0000000e37187223 */ /* 0x180fe20000010863 */
[-C--:B------:R-:W-:Y:S01]  /*dc00*/  FFMA.FTZ R55, R47, R14.reuse, -R99 ;  /* 0x0000000e2f377223 */ /* 0x080fe20000010863 */
[----:B------:R-:W3:Y:S01]  /*dc10*/  MUFU.EX2 R90, R90 ;  /* 0x0000005a005a7308 */ /* 0x000ee20000000800 */
[----:B0-----:R-:W-:Y:S01]  /*dc20*/  FADD.FTZ R100, R21, R25 ;  /* 0x0000001915647221 */ /* 0x001fe20000010000 */
[-CC-:B------:R-:W-:Y:S01]  /*dc30*/  FFMA.FTZ R47, R26, R14.reuse, -R99.reuse ;  /* 0x0000000e1a2f7223 */ /* 0x180fe20000010863 */
[-CC-:B------:R-:W-:Y:S01]  /*dc40*/  FFMA.FTZ R66, R66, R14.reuse, -R99.reuse ;  /* 0x0000000e42427223 */ /* 0x180fe20000010863 */
[-CC-:B------:R-:W-:Y:S01]  /*dc50*/  FFMA.FTZ R67, R67, R14.reuse, -R99.reuse ;  /* 0x0000000e43437223 */ /* 0x180fe20000010863 */
[--C-:B------:R-:W-:Y:S01]  /*dc60*/  FFMA.FTZ R70, R70, R14, -R99.reuse ;  /* 0x0000000e46467223 */ /* 0x100fe20000010863 */
[----:B------:R-:W-:Y:S01]  /*dc70*/  F2FP.F16.F32.PACK_AB R20, R22, R20 ;  /* 0x000000141614723e */ /* 0x000fe200000000ff */
[-CC-:B------:R-:W-:Y:S01]  /*dc80*/  FFMA.FTZ R71, R71, R14.reuse, -R99.reuse ;  /* 0x0000000e47477223 */ /* 0x180fe20000010863 */
[----:B------:R-:W0:Y:S01]  /*dc90*/  MUFU.EX2 R82, R82 ;  /* 0x0000005200527308 */ /* 0x000e220000000800 */
[----:B-1----:R-:W-:Y:S01]  /*dca0*/  FADD.FTZ R101, R29, R100 ;  /* 0x000000641d657221 */ /* 0x002fe20000010000 */
[----:B------:R-:W-:Y:S01]  /*dcb0*/  F2FP.F16.F32.PACK_AB R22, R80, R23 ;  /* 0x000000175016723e */ /* 0x000fe200000000ff */
[-CC-:B------:R-:W-:Y:S01]  /*dcc0*/  FFMA.FTZ R58, R58, R14.reuse, -R99.reuse ;  /* 0x0000000e3a3a7223 */ /* 0x180fe20000010863 */
[-CC-:B------:R-:W-:Y:S01]  /*dcd0*/  FFMA.FTZ R59, R59, R14.reuse, -R99.reuse ;  /* 0x0000000e3b3b7223 */ /* 0x180fe20000010863 */
[-CC-:B------:R-:W-:Y:S01]  /*dce0*/  FFMA.FTZ R62, R62, R14.reuse, -R99.reuse ;  /* 0x0000000e3e3e7223 */ /* 0x180fe20000010863 */
[-C--:B------:R-:W-:Y:S01]  /*dcf0*/  FFMA.FTZ R63, R63, R14.reuse, -R99 ;  /* 0x0000000e3f3f7223 */ /* 0x080fe20000010863 */
[----:B------:R-:W-:Y:S01]  /*dd00*/  F2FP.F16.F32.PACK_AB R21, R25, R21 ;  /* 0x000000151915723e */ /* 0x000fe200000000ff */
[----:B------:R-:W1:Y:S01]  /*dd10*/  MUFU.EX2 R83, R83 ;  /* 0x0000005300537308 */ /* 0x000e620000000800 */
[----:B---3--:R-:W-:Y:S01]  /*dd20*/  FADD.FTZ R101, R90, R101 ;  /* 0x000000655a657221 */ /* 0x008fe20000010000 */
[-CC-:B------:R-:W-:Y:S01]  /*dd30*/  FFMA.FTZ R51, R34, R14.reuse, -R99.reuse ;  /* 0x0000000e22337223 */ /* 0x180fe20000010863 */
[-CC-:B------:R-:W-:Y:S01]  /*dd40*/  FFMA.FTZ R54, R35, R14.reuse, -R99.reuse ;  /* 0x0000000e23367223 */ /* 0x180fe20000010863 */
[----:B------:R-:W-:-:S04]  /*dd50*/  FFMA.FTZ R97, R97, R14, -R99 ;  /* 0x0000000e61617223 */ /* 0x000fc80000010863 */
[----:B------:R-:W3:Y:S01]  /*dd60*/  MUFU.EX2 R86, R86 ;  /* 0x0000005600567308 */ /* 0x000ee20000000800 */
[----:B0-----:R-:W-:-:S07]  /*dd70*/  FADD.FTZ R46, R82, R101 ;  /* 0x00000065522e7221 */ /* 0x001fce0000010000 */
[----:B------:R-:W0:Y:S01]  /*dd80*/  MUFU.EX2 R87, R87 ;  /* 0x0000005700577308 */ /* 0x000e220000000800 */
[----:B-1----:R-:W-:-:S07]  /*dd90*/  F2FP.F16.F32.PACK_AB R25, R83, R82 ;  /* 0x000000525319723e */ /* 0x002fce00000000ff */
[----:B------:R-:W1:Y:S08]  /*dda0*/  MUFU.EX2 R74, R74 ;  /* 0x0000004a004a7308 */ /* 0x000e700000000800 */
[----:B------:R-:W4:Y:S08]  /*ddb0*/  MUFU.EX2 R75, R75 ;  /* 0x0000004b004b7308 */ /* 0x000f300000000800 */
[----:B------:R3:W-:Y:S08]  /*ddc0*/  MUFU.EX2 R42, R95 ;  /* 0x0000005f002a7308 */ /* 0x0007f00000000800 */
[----:B--2---:R2:W-:Y:S01]  /*ddd0*/  MUFU.EX2 R15, R50 ;  /* 0x00000032000f7308 */ /* 0x0045e20000000800 */
[----:B---3--:R-:W-:Y:S01]  /*dde0*/  FADD.FTZ R95, R83, R46 ;  /* 0x0000002e535f7221 */ /* 0x008fe20000010000 */
[----:B------:R-:W-:-:S03]  /*ddf0*/  FFMA.FTZ R46, R27, R14, -R99 ;  /* 0x0000000e1b2e7223 */ /* 0x000fc60000010863 */
[----:B------:R-:W-:-:S03]  /*de00*/  FADD.FTZ R26, R86, R95 ;  /* 0x0000005f561a7221 */ /* 0x000fc60000010000 */
[----:B------:R-:W3:Y:S01]  /*de10*/  MUFU.EX2 R78, R78 ;  /* 0x0000004e004e7308 */ /* 0x000ee20000000800 */
[----:B--2---:R-:W-:Y:S01]  /*de20*/  FFMA.FTZ R50, R38, R14, -R99 ;  /* 0x0000000e26327223 */ /* 0x004fe20000010863 */
[----:B------:R-:W-:Y:S01]  /*de30*/  FADD.FTZ R38, R84, R43 ;  /* 0x0000002b54267221 */ /* 0x000fe20000010000 */
[----:B0-----:R-:W-:-:S03]  /*de40*/  FADD.FTZ R27, R87, R26 ;  /* 0x0000001a571b7221 */ /* 0x001fc60000010000 */
[----:B------:R-:W-:Y:S01]  /*de50*/  FADD.FTZ R100, R85, R38 ;  /* 0x0000002655647221 */ /* 0x000fe20000010000 */
[----:B-1----:R-:W-:Y:S01]  /*de60*/  FADD.FTZ R26, R74, R27 ;  /* 0x0000001b4a1a7221 */ /* 0x002fe20000010000 */
[----:B------:R-:W0:Y:S01]  /*de70*/  MUFU.EX2 R79, R79 ;  /* 0x0000004f004f7308 */ /* 0x000e220000000800 */
[-CC-:B------:R-:W-:Y:S01]  /*de80*/  FFMA.FTZ R38, R30, R14.reuse, -R99.reuse ;  /* 0x0000000e1e267223 */ /* 0x180fe20000010863 */
[----:B------:R-:W-:Y:S01]  /*de90*/  FADD.FTZ R100, R89, R100 ;  /* 0x0000006459647221 */ /* 0x000fe20000010000 */
[----:B----4-:R-:W-:Y:S01]  /*dea0*/  FADD.FTZ R23, R75, R26 ;  /* 0x0000001a4b177221 */ /* 0x010fe20000010000 */
[----:B------:R-:W-:Y:S02]  /*deb0*/  FFMA.FTZ R99, R31, R14, -R99 ;  /* 0x0000000e1f637223 */ /* 0x000fe40000010863 */
[----:B------:R-:W-:Y:S02]  /*dec0*/  FADD.FTZ R27, R73, R100 ;  /* 0x00000064491b7221 */ /* 0x000fe40000010000 */
[----:B------:R-:W1:Y:S01]  /*ded0*/  MUFU.EX2 R66, R66 ;  /* 0x0000004200427308 */ /* 0x000e620000000800 */
[----:B---3--:R-:W-:Y:S01]  /*dee0*/  FADD.FTZ R30, R78, R23 ;  /* 0x000000174e1e7221 */ /* 0x008fe20000010000 */
[----:B------:R-:W-:-:S04]  /*def0*/  FADD.FTZ R26, R76, R27 ;  /* 0x0000001b4c1a7221 */ /* 0x000fc80000010000 */
[----:B------:R-:W-:Y:S01]  /*df00*/  FADD.FTZ R23, R77, R26 ;  /* 0x0000001a4d177221 */ /* 0x000fe20000010000 */
[----:B------:R-:W-:Y:S01]  /*df10*/  F2FP.F16.F32.PACK_AB R26, R85, R84 ;  /* 0x00000054551a723e */ /* 0x000fe200000000ff */
[----:B------:R-:W2:Y:S01]  /*df20*/  MUFU.EX2 R67, R67 ;  /* 0x0000004300437308 */ /* 0x000ea20000000800 */
[----:B0-----:R-:W-:Y:S01]  /*df30*/  FADD.FTZ R27, R79, R30 ;  /* 0x0000001e4f1b7221 */ /* 0x001fe20000010000 */
[----:B------:R-:W-:Y:S01]  /*df40*/  FADD.FTZ R84, R64, R23 ;  /* 0x0000001740547221 */ /* 0x000fe20000010000 */
[----:B------:R-:W-:Y:S02]  /*df50*/  F2FP.F16.F32.PACK_AB R30, R77, R76 ;  /* 0x0000004c4d1e723e */ /* 0x000fe400000000ff */
[----:B------:R-:W-:-:S03]  /*df60*/  F2FP.F16.F32.PACK_AB R23, R90, R29 ;  /* 0x0000001d5a17723e */ /* 0x000fc600000000ff */
[----:B------:R-:W0:Y:S01]  /*df70*/  MUFU.EX2 R70, R70 ;  /* 0x0000004600467308 */ /* 0x000e220000000800 */
[----:B-1----:R-:W-:Y:S01]  /*df80*/  FADD.FTZ R76, R66, R27 ;  /* 0x0000001b424c7221 */ /* 0x002fe20000010000 */
[----:B------:R-:W-:Y:S01]  /*df90*/  FADD.FTZ R27, R65, R84 ;  /* 0x00000054411b7221 */ /* 0x000fe20000010000 */
[----:B------:R1:W-:Y:S03]  /*dfa0*/  STSM.16.M88.4 [R144+0x24300], R20 ;  /* 0x0243001490007844 */ /* 0x0003e60000000200 */
[----:B------:R-:W-:Y:S01]  /*dfb0*/  FADD.FTZ R84, R68, R27 ;  /* 0x0000001b44547221 */ /* 0x000fe20000010000 */
[----:B------:R-:W-:Y:S01]  /*dfc0*/  F2FP.F16.F32.PACK_AB R27, R87, R86 ;  /* 0x00000056571b723e */ /* 0x000fe200000000ff */
[----:B------:R-:W3:Y:S01]  /*dfd0*/  MUFU.EX2 R71, R71 ;  /* 0x0000004700477308 */ /* 0x000ee20000000800 */
[----:B--2---:R-:W-:Y:S01]  /*dfe0*/  FADD.FTZ R29, R67, R76 ;  /* 0x0000004c431d7221 */ /* 0x004fe20000010000 */
[----:B------:R-:W-:-:S06]  /*dff0*/  FADD.FTZ R31, R69, R84 ;  /* 0x00000054451f7221 */ /* 0x000fcc0000010000 */
[----:B------:R-:W2:Y:S01]  /*e000*/  MUFU.EX2 R58, R58 ;  /* 0x0000003a003a7308 */ /* 0x000ea20000000800 */
[----:B0-----:R-:W-:Y:S01]  /*e010*/  FADD.FTZ R82, R70, R29 ;  /* 0x0000001d46527221 */ /* 0x001fe20000010000 */
[----:B------:R-:W-:Y:S01]  /*e020*/  F2FP.F16.F32.PACK_AB R29, R75, R74 ;  /* 0x0000004a4b1d723e */ /* 0x000fe200000000ff */
[----:B------:R-:W-:Y:S01]  /*e030*/  FADD.FTZ R74, R56, R31 ;  /* 0x0000001f384a7221 */ /* 0x000fe20000010000 */
[----:B------:R-:W-:Y:S02]  /*e040*/  F2FP.F16.F32.PACK_AB R31, R79, R78 ;  /* 0x0000004e4f1f723e */ /* 0x000fe400000000ff */
[----:B-1----:R-:W-:Y:S02]  /*e050*/  F2FP.F16.F32.PACK_AB R20, R65, R64 ;  /* 0x000000404114723e */ /* 0x002fe400000000ff */
[----:B------:R-:W-:Y:S01]  /*e060*/  MUFU.EX2 R59, R59 ;  /* 0x0000003b003b7308 */ /* 0x000fe20000000800 */
[----:B---3--:R-:W-:Y:S01]  /*e070*/  FADD.FTZ R75, R71, R82 ;  /* 0x00000052474b7221 */ /* 0x008fe20000010000 */
[----:B------:R-:W-:-:S02]  /*e080*/  F2FP.F16.F32.PACK_AB R22, R69, R68 ;  /* 0x000000444516723e */ /* 0x000fc400000000ff */
[----:B------:R-:W-:-:S04]  /*e090*/  F2FP.F16.F32.PACK_AB R21, R67, R66 ;  /* 0x000000424315723e */ /* 0x000fc800000000ff */
[----:B------:R-:W-:Y:S01]  /*e0a0*/  MUFU.EX2 R62, R62 ;  /* 0x0000003e003e7308 */ /* 0x000fe20000000800 */
[----:B--2---:R-:W-:Y:S01]  /*e0b0*/  FADD.FTZ R78, R58, R75 ;  /* 0x0000004b3a4e7221 */ /* 0x004fe20000010000 */
[----:B------:R-:W-:-:S04]  /*e0c0*/  FADD.FTZ R75, R57, R74 ;  /* 0x0000004a394b7221 */ /* 0x000fc80000010000 */
[----:B------:R-:W-:Y:S02]  /*e0d0*/  FADD.FTZ R74, R60, R75 ;  /* 0x0000004b3c4a7221 */ /* 0x000fe40000010000 */
[----:B------:R-:W0:Y:S08]  /*e0e0*/  MUFU.EX2 R61, R61 ;  /* 0x0000003d003d7308 */ /* 0x000e300000000800 */
[----:B------:R-:W-:Y:S08]  /*e0f0*/  MUFU.EX2 R63, R63 ;  /* 0x0000003f003f7308 */ /* 0x000ff00000000800 */
[----:B------:R-:W1:Y:S01]  /*e100*/  MUFU.EX2 R39, R39 ;  /* 0x0000002700277308 */ /* 0x000e620000000800 */
[----:B0-----:R-:W-:-:S07]  /*e110*/  FADD.FTZ R74, R61, R74 ;  /* 0x0000004a3d4a7221 */ /* 0x001fce0000010000 */
[----:B------:R-:W0:Y:S08]  /*e120*/  MUFU.EX2 R49, R49 ;  /* 0x0000003100317308 */ /* 0x000e300000000800 */
[----:B------:R2:W-:Y:S01]  /*e130*/  MUFU.EX2 R76, R55 ;  /* 0x00000037004c7308 */ /* 0x0005e20000000800 */
[----:B-1----:R-:W-:-:S07]  /*e140*/  FADD.FTZ R74, R39, R74 ;  /* 0x0000004a274a7221 */ /* 0x002fce0000010000 */
[----:B------:R-:W1:Y:S01]  /*e150*/  MUFU.EX2 R34, R98 ;  /* 0x0000006200227308 */ /* 0x000e620000000800 */
[----:B--2---:R-:W-:-:S04]  /*e160*/  FADD.FTZ R55, R59, R78 ;  /* 0x0000004e3b377221 */ /* 0x004fc80000010000 */
[----:B------:R-:W-:-:S03]  /*e170*/  FADD.FTZ R78, R62, R55 ;  /* 0x000000373e4e7221 */ /* 0x000fc60000010000 */
[----:B------:R-:W2:Y:S01]  /*e180*/  MUFU.EX2 R52, R52 ;  /* 0x0000003400347308 */ /* 0x000ea20000000800 */
[----:B------:R-:W-:-:S04]  /*e190*/  FADD.FTZ R78, R63, R78 ;  /* 0x0000004e3f4e7221 */ /* 0x000fc80000010000 */
[----:B------:R-:W-:-:S03]  /*e1a0*/  FADD.FTZ R23, R15, R78 ;  /* 0x0000004e0f177221 */ /* 0x000fc60000010000 */
[----:B------:R3:W4:Y:S08]  /*e1b0*/  MUFU.EX2 R35, R24 ;  /* 0x0000001800237308 */ /* 0x0007300000000800 */
[----:B------:R-:W4:Y:S01]  /*e1c0*/  MUFU.EX2 R53, R53 ;  /* 0x0000003500357308 */ /* 0x000f220000000800 */
[----:B---3--:R-:W-:-:S05]  /*e1d0*/  F2FP.F16.F32.PACK_AB R24, R88, R81 ;  /* 0x000000515818723e */ /* 0x008fca00000000ff */
[----:B------:R0:W-:Y:S02]  /*e1e0*/  STSM.16.M88.4 [R144+0x25b00], R24 ;  /* 0x025b001890007844 */ /* 0x0001e40000000200 */
[----:B------:R3:W4:Y:S08]  /*e1f0*/  MUFU.EX2 R43, R28 ;  /* 0x0000001c002b7308 */ /* 0x0007300000000800 */
[----:B------:R-:W4:Y:S01]  /*e200*/  MUFU.EX2 R92, R92 ;  /* 0x0000005c005c7308 */ /* 0x000f220000000800 */
[----:B---3--:R-:W-:Y:S01]  /*e210*/  F2FP.F16.F32.PACK_AB R28, R73, R89 ;  /* 0x00000059491c723e */ /* 0x008fe200000000ff */
[----:B0-----:R-:W-:Y:S01]  /*e220*/  FADD.FTZ R25, R49, R74 ;  /* 0x0000004a31197221 */ /* 0x001fe20000010000 */
[----:B------:R-:W-:-:S05]  /*e230*/  FADD.FTZ R27, R42, R23 ;  /* 0x000000172a1b7221 */ /* 0x000fca0000010000 */
[----:B------:R-:W0:Y:S01]  /*e240*/  MUFU.EX2 R80, R94 ;  /* 0x0000005e00507308 */ /* 0x000e220000000800 */
[----:B------:R1:W-:Y:S01]  /*e250*/  STSM.16.M88.4 [R144+0x27300], R28 ;  /* 0x0273001c90007844 */ /* 0x0003e20000000200 */
[----:B------:R-:W-:Y:S01]  /*e260*/  FADD.FTZ R25, R48, R25 ;  /* 0x0000001930197221 */ /* 0x000fe20000010000 */
[----:B------:R-:W-:Y:S01]  /*e270*/  F2FP.F16.F32.PACK_AB R23, R71, R70 ;  /* 0x000000464717723e */ /* 0x000fe200000000ff */
[----:B------:R-:W-:Y:S01]  /*e280*/  IMAD.MOV.U32 R71, RZ, RZ, RZ ;  /* 0x000000ffff477224 */ /* 0x000fe200078e00ff */
[----:B------:R-:W-:Y:S02]  /*e290*/  F2FP.F16.F32.PACK_AB R24, R57, R56 ;  /* 0x000000383918723e */ /* 0x000fe400000000ff */
[----:B------:R-:W-:Y:S01]  /*e2a0*/  F2FP.F16.F32.PACK_AB R26, R61, R60 ;  /* 0x0000003c3d1a723e */ /* 0x000fe200000000ff */
[----:B------:R-:W3:Y:S01]  /*e2b0*/  MUFU.EX2 R93, R93 ;  /* 0x0000005d005d7308 */ /* 0x000ee20000000800 */
[----:B------:R0:W-:Y:S01]  /*e2c0*/  STSM.16.M88.4 [R144+0x28b00], R20 ;  /* 0x028b001490007844 */ /* 0x0001e20000000200 */
[--C-:B------:R-:W-:Y:S01]  /*e2d0*/  IMAD.MOV.U32 R70, RZ, RZ, R71.reuse ;  /* 0x000000ffff467224 */ /* 0x100fe200078e0047 */
[----:B------:R-:W-:Y:S01]  /*e2e0*/  MOV R61, R71 ;  /* 0x00000047003d7202 */ /* 0x000fe20000000f00 */
[----:B------:R-:W-:-:S02]  /*e2f0*/  IMAD.MOV.U32 R69, RZ, RZ, R71 ;  /* 0x000000ffff457224 */ /* 0x000fc400078e0047 */
[----:B------:R-:W-:Y:S02]  /*e300*/  IMAD.MOV.U32 R68, RZ, RZ, R71 ;  /* 0x000000ffff447224 */ /* 0x000fe400078e0047 */
[----:B------:R-:W3:Y:S01]  /*e310*/  MUFU.EX2 R73, R91 ;  /* 0x0000005b00497308 */ /* 0x000ee20000000800 */
[----:B-1----:R-:W-:Y:S01]  /*e320*/  FADD.FTZ R28, R34, R27 ;  /* 0x0000001b221c7221 */ /* 0x002fe20000010000 */
[----:B--2---:R-:W-:Y:S01]  /*e330*/  FADD.FTZ R30, R52, R25 ;  /* 0x00000019341e7221 */ /* 0x004fe20000010000 */
[----:B------:R-:W-:Y:S01]  /*e340*/  F2FP.F16.F32.PACK_AB R25, R59, R58 ;  /* 0x0000003a3b19723e */ /* 0x000fe200000000ff */
[----:B------:R-:W-:Y:S02]  /*e350*/  IMAD.MOV.U32 R67, RZ, RZ, R71 ;  /* 0x000000ffff437224 */ /* 0x000fe400078e0047 */
[----:B----4-:R-:W-:Y:S01]  /*e360*/  FADD.FTZ R28, R35, R28 ;  /* 0x0000001c231c7221 */ /* 0x010fe20000010000 */
[----:B------:R-:W-:Y:S01]  /*e370*/  FADD.FTZ R29, R53, R30 ;  /* 0x0000001e351d7221 */ /* 0x000fe20000010000 */
[----:B------:R-:W-:Y:S01]  /*e380*/  F2FP.F16.F32.PACK_AB R27, R63, R62 ;  /* 0x0000003e3f1b723e */ /* 0x000fe200000000ff */
[----:B------:R-:W1:Y:S01]  /*e390*/  MUFU.EX2 R40, R40 ;  /* 0x0000002800287308 */ /* 0x000e620000000800 */
[----:B------:R-:W-:Y:S01]  /*e3a0*/  FADD.FTZ R55, R43, R28 ;  /* 0x0000001c2b377221 */ /* 0x000fe20000010000 */
[----:B------:R-:W-:Y:S01]  /*e3b0*/  FADD.FTZ R28, R92, R29 ;  /* 0x0000001d5c1c7221 */ /* 0x000fe20000010000 */
[----:B0-----:R-:W-:Y:S01]  /*e3c0*/  F2FP.F16.F32.PACK_AB R20, R49, R39 ;  /* 0x000000273114723e */ /* 0x001fe200000000ff */
[----:B------:R0:W-:Y:S01]  /*e3d0*/  STSM.16.M88.4 [R144+0x2a300], R24 ;  /* 0x02a3001890007844 */ /* 0x0001e20000000200 */
[----:B------:R-:W-:Y:S01]  /*e3e0*/  FADD.FTZ R30, R80, R55 ;  /* 0x00000037501e7221 */ /* 0x000fe20000010000 */
[----:B---3--:R-:W-:Y:S01]  /*e3f0*/  FADD.FTZ R29, R93, R28 ;  /* 0x0000001c5d1d7221 */ /* 0x008fe20000010000 */
[----:B------:R-:W-:Y:S01]  /*e400*/  F2FP.F16.F32.PACK_AB R21, R42, R15 ;  /* 0x0000000f2a15723e */ /* 0x000fe200000000ff */
[----:B------:R-:W2:Y:S01]  /*e410*/  MUFU.EX2 R51, R51 ;  /* 0x0000003300337308 */ /* 0x000ea20000000800 */
[----:B------:R-:W-:Y:S01]  /*e420*/  FADD.FTZ R39, R73, R30 ;  /* 0x0000001e49277221 */ /* 0x000fe20000010000 */
[----:B------:R-:W-:Y:S01]  /*e430*/  FADD.FTZ R29, R96, R29 ;  /* 0x0000001d601d7221 */ /* 0x000fe20000010000 */
[----:B------:R-:W-:Y:S01]  /*e440*/  F2FP.F16.F32.PACK_AB R23, R35, R34 ;  /* 0x000000222317723e */ /* 0x000fe200000000ff */
[----:B------:R-:W-:-:S02]  /*e450*/  IMAD.MOV.U32 R66, RZ, RZ, R71 ;  /* 0x000000ffff427224 */ /* 0x000fc400078e0047 */
[----:B------:R-:W-:Y:S01]  /*e460*/  FADD.FTZ R28, R76, R39 ;  /* 0x000000274c1c7221 */ /* 0x000fe20000010000 */
[----:B------:R-:W-:Y:S01]  /*e470*/  F2FP.F16.F32.PACK_AB R22, R52, R48 ;  /* 0x000000303416723e */ /* 0x000fe200000000ff */
[----:B------:R-:W-:Y:S01]  /*e480*/  IMAD.MOV.U32 R65, RZ, RZ, R71 ;  /* 0x000000ffff417224 */ /* 0x000fe200078e0047 */
[----:B------:R-:W3:Y:S01]  /*e490*/  MUFU.EX2 R41, R41 ;  /* 0x0000002900297308 */ /* 0x000ee20000000800 */
[----:B-1----:R-:W-:Y:S01]  /*e4a0*/  FADD.FTZ R30, R40, R29 ;  /* 0x0000001d281e7221 */ /* 0x002fe20000010000 */
[--C-:B------:R-:W-:Y:S01]  /*e4b0*/  IMAD.MOV.U32 R64, RZ, RZ, R71.reuse ;  /* 0x000000ffff407224 */ /* 0x100fe200078e0047 */
[----:B------:R-:W-:Y:S01]  /*e4c0*/  STSM.16.M88.4 [R144+0x2bb00], R20 ;  /* 0x02bb001490007844 */ /* 0x000fe20000000200 */
[----:B0-----:R-:W-:Y:S01]  /*e4d0*/  F2FP.F16.F32.PACK_AB R24, R92, R53 ;  /* 0x000000355c18723e */ /* 0x001fe200000000ff */
[--C-:B------:R-:W-:Y:S01]  /*e4e0*/  IMAD.MOV.U32 R63, RZ, RZ, R71.reuse ;  /* 0x000000ffff3f7224 */ /* 0x100fe200078e0047 */
[----:B------:R-:W-:Y:S01]  /*e4f0*/  F2FP.F16.F32.PACK_AB R26, R96, R93 ;  /* 0x0000005d601a723e */ /* 0x000fe200000000ff */
[--C-:B------:R-:W-:Y:S01]  /*e500*/  IMAD.MOV.U32 R62, RZ, RZ, R71.reuse ;  /* 0x000000ffff3e7224 */ /* 0x100fe200078e0047 */
[----:B------:R-:W0:Y:S01]  /*e510*/  MUFU.EX2 R54, R54 ;  /* 0x0000003600367308 */ /* 0x000e220000000800 */
[----:B--2---:R-:W-:Y:S01]  /*e520*/  FADD.FTZ R15, R51, R28 ;  /* 0x0000001c330f7221 */ /* 0x004fe20000010000 */
[----:B------:R-:W-:Y:S01]  /*e530*/  F2FP.F16.F32.PACK_AB R25, R80, R43 ;  /* 0x0000002b5019723e */ /* 0x000fe200000000ff */
[--C-:B------:R-:W-:Y:S01]  /*e540*/  IMAD.MOV.U32 R60, RZ, RZ, R71.reuse ;  /* 0x000000ffff3c7224 */ /* 0x100fe200078e0047 */
[----:B------:R-:W-:Y:S01]  /*e550*/  MOV R39, R71 ;  /* 0x0000004700277202 */ /* 0x000fe20000000f00 */
[----:B------:R-:W-:-:S02]  /*e560*/  IMAD.MOV.U32 R59, RZ, RZ, R71 ;  /* 0x000000ffff3b7224 */ /* 0x000fc400078e0047 */
[--C-:B------:R-:W-:Y:S01]  /*e570*/  IMAD.MOV.U32 R58, RZ, RZ, R71.reuse ;  /* 0x000000ffff3a7224 */ /* 0x100fe200078e0047 */
[----:B------:R-:W1:Y:S01]  /*e580*/  MUFU.EX2 R36, R36 ;  /* 0x0000002400247308 */ /* 0x000e620000000800 */
[----:B---3--:R-:W-:Y:S01]  /*e590*/  FADD.FTZ R27, R41, R30 ;  /* 0x0000001e291b7221 */ /* 0x008fe20000010000 */
[--C-:B------:R-:W-:Y:S02]  /*e5a0*/  IMAD.MOV.U32 R57, RZ, RZ, R71.reuse ;  /* 0x000000ffff397224 */ /* 0x100fe400078e0047 */
[--C-:B------:R-:W-:Y:S02]  /*e5b0*/  IMAD.MOV.U32 R56, RZ, RZ, R71.reuse ;  /* 0x000000ffff387224 */ /* 0x100fe400078e0047 */
[----:B------:R-:W-:Y:S02]  /*e5c0*/  IMAD.MOV.U32 R55, RZ, RZ, R71 ;  /* 0x000000ffff377224 */ /* 0x000fe400078e0047 */
        /* <DEDUP_REMOVED lines=8> */
[----:B------:R-:W-:Y:S01]  /*e650*/  F2FP.F16.F32.PACK_AB R27, R76, R73 ;  /* 0x000000494c1b723e */ /* 0x000fe200000000ff */
[--C-:B------:R-:W-:Y:S02]  /*e660*/  IMAD.MOV.U32 R51, RZ, RZ, R71.reuse ;  /* 0x000000ffff337224 */ /* 0x100fe400078e0047 */
[----:B------:R-:W-:Y:S02]  /*e670*/  IMAD.MOV.U32 R49, RZ, RZ, R71 ;  /* 0x000000ffff317224 */ /* 0x000fe400078e0047 */
[----:B------:R1:W-:Y:S01]  /*e680*/  STSM.16.M88.4 [R144+0x2d300], R24 ;  /* 0x02d3001890007844 */ /* 0x0003e20000000200 */
[----:B------:R-:W3:Y:S01]  /*e690*/  MUFU.EX2 R31, R97 ;  /* 0x00000061001f7308 */ /* 0x000ee20000000800 */
[----:B--2---:R-:W-:Y:S01]  /*e6a0*/  FADD.FTZ R30, R50, R15 ;  /* 0x0000000f321e7221 */ /* 0x004fe20000010000 */
[----:B------:R-:W-:-:S02]  /*e6b0*/  IMAD.MOV.U32 R48, RZ, RZ, R71 ;  /* 0x000000ffff307224 */ /* 0x000fc400078e0047 */
[----:B------:R-:W-:-:S04]  /*e6c0*/  IMAD.MOV.U32 R43, RZ, RZ, R71 ;  /* 0x000000ffff2b7224 */ /* 0x000fc800078e0047 */
[----:B------:R-:W2:Y:S01]  /*e6d0*/  MUFU.EX2 R44, R44 ;  /* 0x0000002c002c7308 */ /* 0x000ea20000000800 */
[----:B0-----:R-:W-:Y:S01]  /*e6e0*/  FADD.FTZ R15, R37, R28 ;  /* 0x0000001c250f7221 */ /* 0x001fe20000010000 */
[----:B------:R-:W-:Y:S01]  /*e6f0*/  F2FP.F16.F32.PACK_AB R28, R41, R40 ;  /* 0x00000028291c723e */ /* 0x000fe200000000ff */
[--C-:B------:R-:W-:Y:S02]  /*e700*/  IMAD.MOV.U32 R41, RZ, RZ, R71.reuse ;  /* 0x000000ffff297224 */ /* 0x100fe400078e0047 */
[--C-:B------:R-:W-:Y:S02]  /*e710*/  IMAD.MOV.U32 R40, RZ, RZ, R71.reuse ;  /* 0x000000ffff287224 */ /* 0x100fe400078e0047 */
[--C-:B-1----:R-:W-:Y:S01]  /*e720*/  IMAD.MOV.U32 R27, RZ, RZ, R71.reuse ;  /* 0x000000ffff1b7224 */ /* 0x102fe200078e0047 */
[----:B------:R-:W0:Y:S01]  /*e730*/  MUFU.EX2 R47, R47 ;  /* 0x0000002f002f7308 */ /* 0x000e220000000800 */
[----:B---3--:R-:W-:Y:S01]  /*e740*/  FADD.FTZ R34, R31, R30 ;  /* 0x0000001e1f227221 */ /* 0x008fe20000010000 */
[----:B------:R-:W-:Y:S01]  /*e750*/  F2FP.F16.F32.PACK_AB R30, R37, R36 ;  /* 0x00000024251e723e */ /* 0x000fe200000000ff */
[--C-:B------:R-:W-:Y:S01]  /*e760*/  IMAD.MOV.U32 R37, RZ, RZ, R71.reuse ;  /* 0x000000ffff257224 */ /* 0x100fe200078e0047 */
[----:B------:R-:W-:Y:S01]  /*e770*/  F2FP.F16.F32.PACK_AB R31, R31, R50 ;  /* 0x000000321f1f723e */ /* 0x000fe200000000ff */
[----:B------:R-:W-:-:S02]  /*e780*/  IMAD.MOV.U32 R50, RZ, RZ, R71 ;  /* 0x000000ffff327224 */ /* 0x000fc400078e0047 */
[----:B------:R-:W-:Y:S01]  /*e790*/  IMAD.MOV.U32 R36, RZ, RZ, R71 ;  /* 0x000000ffff247224 */ /* 0x000fe200078e0047 */
[----:B------:R-:W1:Y:S01]  /*e7a0*/  MUFU.EX2 R45, R45 ;  /* 0x0000002d002d7308 */ /* 0x000e620000000800 */
[----:B--2---:R-:W-:Y:S01]  /*e7b0*/  FADD.FTZ R42, R44, R15 ;  /* 0x0000000f2c2a7221 */ /* 0x004fe20000010000 */
[----:B------:R2:W-:Y:S01]  /*e7c0*/  STSM.16.M88.4 [R144+0x2eb00], R28 ;  /* 0x02eb001c90007844 */ /* 0x0005e20000000200 */
[--C-:B------:R-:W-:Y:S02]  /*e7d0*/  IMAD.MOV.U32 R26, RZ, RZ, R71.reuse ;  /* 0x000000ffff1a7224 */ /* 0x100fe400078e0047 */
[--C-:B------:R-:W-:Y:S02]  /*e7e0*/  IMAD.MOV.U32 R25, RZ, RZ, R71.reuse ;  /* 0x000000ffff197224 */ /* 0x100fe400078e0047 */
[--C-:B------:R-:W-:Y:S01]  /*e7f0*/  IMAD.MOV.U32 R24, RZ, RZ, R71.reuse ;  /* 0x000000ffff187224 */ /* 0x100fe200078e0047 */
[----:B------:R-:W-:Y:S01]  /*e800*/  MUFU.EX2 R32, R32 ;  /* 0x0000002000207308 */ /* 0x000fe20000000800 */
[----:B0-----:R-:W-:Y:S01]  /*e810*/  FADD.FTZ R15, R47, R34 ;  /* 0x000000222f0f7221 */ /* 0x001fe20000010000 */
[----:B------:R-:W-:-:S06]  /*e820*/  IMAD.MOV.U32 R34, RZ, RZ, R71 ;  /* 0x000000ffff227224 */ /* 0x000fcc00078e0047 */
[----:B------:R-:W0:Y:S01]  /*e830*/  MUFU.EX2 R33, R33 ;  /* 0x0000002100217308 */ /* 0x000e220000000800 */
[C---:B-1----:R-:W-:Y:S01]  /*e840*/  FADD.FTZ R35, R45.reuse, R42 ;  /* 0x0000002a2d237221 */ /* 0x042fe20000010000 */
[----:B------:R-:W-:Y:S01]  /*e850*/  F2FP.F16.F32.PACK_AB R20, R45, R44 ;  /* 0x0000002c2d14723e */ /* 0x000fe200000000ff */
[--C-:B------:R-:W-:Y:S02]  /*e860*/  IMAD.MOV.U32 R45, RZ, RZ, R71.reuse ;  /* 0x000000ffff2d7224 */ /* 0x100fe400078e0047 */
[--C-:B------:R-:W-:Y:S02]  /*e870*/  IMAD.MOV.U32 R44, RZ, RZ, R71.reuse ;  /* 0x000000ffff2c7224 */ /* 0x100fe400078e0047 */
[--C-:B------:R-:W-:Y:S01]  /*e880*/  IMAD.MOV.U32 R42, RZ, RZ, R71.reuse ;  /* 0x000000ffff2a7224 */ /* 0x100fe200078e0047 */
[----:B------:R-:W1:Y:S01]  /*e890*/  MUFU.EX2 R46, R46 ;  /* 0x0000002e002e7308 */ /* 0x000e620000000800 */
[--C-:B--2---:R-:W-:Y:S02]  /*e8a0*/  IMAD.MOV.U32 R31, RZ, RZ, R71.reuse ;  /* 0x000000ffff1f7224 */ /* 0x104fe400078e0047 */
[----:B------:R-:W-:-:S02]  /*e8b0*/  IMAD.MOV.U32 R30, RZ, RZ, R71 ;  /* 0x000000ffff1e7224 */ /* 0x000fc400078e0047 */
[--C-:B------:R-:W-:Y:S02]  /*e8c0*/  IMAD.MOV.U32 R29, RZ, RZ, R71.reuse ;  /* 0x000000ffff1d7224 */ /* 0x100fe400078e0047 */
[----:B------:R-:W-:Y:S01]  /*e8d0*/  IMAD.MOV.U32 R28, RZ, RZ, R71 ;  /* 0x000000ffff1c7224 */ /* 0x000fe200078e0047 */
[----:B------:R-:W-:Y:S01]  /*e8e0*/  MUFU.EX2 R38, R38 ;  /* 0x0000002600267308 */ /* 0x000fe20000000800 */
[----:B0-----:R-:W-:Y:S01]  /*e8f0*/  F2FP.F16.F32.PACK_AB R22, R33, R32 ;  /* 0x000000202116723e */ /* 0x001fe200000000ff */
[----:B------:R-:W-:Y:S01]  /*e900*/  FADD.FTZ R32, R32, R35 ;  /* 0x0000002320207221 */ /* 0x000fe20000010000 */
[----:B------:R-:W-:-:S05]  /*e910*/  IMAD.MOV.U32 R35, RZ, RZ, R71 ;  /* 0x000000ffff237224 */ /* 0x000fca00078e0047 */
[----:B------:R-:W0:Y:S01]  /*e920*/  MUFU.EX2 R99, R99 ;  /* 0x0000006300637308 */ /* 0x000e220000000800 */
[C---:B-1----:R-:W-:Y:S01]  /*e930*/  FADD.FTZ R15, R46.reuse, R15 ;  /* 0x0000000f2e0f7221 */ /* 0x042fe20000010000 */
[----:B------:R-:W-:Y:S01]  /*e940*/  F2FP.F16.F32.PACK_AB R21, R46, R47 ;  /* 0x0000002f2e15723e */ /* 0x000fe200000000ff */
[--C-:B------:R-:W-:Y:S02]  /*e950*/  IMAD.MOV.U32 R47, RZ, RZ, R71.reuse ;  /* 0x000000ffff2f7224 */ /* 0x100fe400078e0047 */
[----:B------:R-:W-:Y:S01]  /*e960*/  IMAD.MOV.U32 R46, RZ, RZ, R71 ;  /* 0x000000ffff2e7224 */ /* 0x000fe200078e0047 */
[----:B0-----:R-:W-:Y:S01]  /*e970*/  F2FP.F16.F32.PACK_AB R23, R99, R38 ;  /* 0x000000266317723e */ /* 0x001fe200000000ff */
[----:B------:R-:W-:-:S04]  /*e980*/  FADD.FTZ R38, R38, R15 ;  /* 0x0000000f26267221 */ /* 0x000fc80000010000 */
[----:B------:R0:W-:Y:S01]  /*e990*/  STSM.16.M88.4 [R144+0x30300], R20 ;  /* 0x0303001490007844 */ /* 0x0001e20000000200 */
[----:B------:R-:W-:Y:S01]  /*e9a0*/  FADD.FTZ R15, R99, R38 ;  /* 0x00000026630f7221 */ /* 0x000fe20000010000 */
[--C-:B------:R-:W-:Y:S01]  /*e9b0*/  IMAD.MOV.U32 R38, RZ, RZ, R71.reuse ;  /* 0x000000ffff267224 */ /* 0x100fe200078e0047 */
[----:B------:R1:W-:Y:S06]  /*e9c0*/  MEMBAR.ALL.CTA ;  /* 0x0000000000007992 */ /* 0x0003ec0000008000 */
[----:B-1----:R-:W1:Y:S01]  /*e9d0*/  FENCE.VIEW.ASYNC.S ;  /* 0x00000000000073c6 */ /* 0x002e620000000000 */
[----:B0-----:R-:W-:Y:S01]  /*e9e0*/  FADD.FTZ R20, R33, R32 ;  /* 0x0000002021147221 */ /* 0x001fe20000010000 */
[----:B------:R-:W-:-:S02]  /*e9f0*/  IMAD.MOV.U32 R33, RZ, RZ, R71 ;  /* 0x000000ffff217224 */ /* 0x000fc400078e0047 */
[----:B------:R-:W-:Y:S02]  /*ea00*/  IMAD.MOV.U32 R32, RZ, RZ, R71 ;  /* 0x000000ffff207224 */ /* 0x000fe400078e0047 */
[----:B------:R0:W-:Y:S04]  /*ea10*/  STL [R1+0x20], R20 ;  /* 0x0000201401007387 */ /* 0x0001e80000100800 */
[----:B------:R0:W-:Y:S01]  /*ea20*/  STL [R1+0x24], R15 ;  /* 0x0000240f01007387 */ /* 0x0001e20000100800 */
[----:B-1----:R-:W-:Y:S01]  /*ea30*/  NOP ;  /* 0x0000000000007918 */ /* 0x002fe20000000000 */
[----:B------:R-:W-:Y:S05]  /*ea40*/  @!P2 BRA `(.L_x_8674) ;  /* 0x000000480054a947 */ /* 0x000fea0003800000 */
[----:B------:R-:W-:Y:S02]  /*ea50*/  VIADD R14, R110, 0xfffffffe ;  /* 0xfffffffe6e0e7836 */ /* 0x000fe40000000000 */
[----:B------:R-:W-:Y:S02]  /*ea60*/  IMAD.MOV.U32 R155, RZ, RZ, R72 ;  /* 0x000000ffff9b7224 */ /* 0x000fe400078e0048 */
[----:B------:R-:W-:Y:S01]  /*ea70*/  IMAD.MOV.U32 R154, RZ, RZ, R0 ;  /* 0x000000ffff9a7224 */ /* 0x000fe200078e0000 */
[----:B------:R1:W-:Y:S04]  /*ea80*/  STL [R1+0x1c], R14 ;  /* 0x00001c0e01007387 */ /* 0x0003e80000100800 */
[----:B------:R1:W5:Y:S01]  /*ea90*/  LDL.LU R156, [R1+0x40] ;  /* 0x00004000019c7983 */ /* 0x0003620000300800 */
[----:B0-----:R-:W-:Y:S01]  /*eaa0*/  IMAD.MOV.U32 R15, RZ, RZ, R148 ;  /* 0x000000ffff0f7224 */ /* 0x001fe200078e0094 */
        /* <DEDUP_REMOVED lines=23> */
[----:B-1----:R-:W-:-:S07]  /*ec20*/  CS2R R24, SRZ ;  /* 0x0000000000187805 */ /* 0x002fce000001ff00 */
.L_x_8685:
        /* <DEDUP_REMOVED lines=12> */
.L_x_8676:
[----:B------:R-:W-:Y:S01]  /*ecf0*/  IMAD R0, R148, 0x8, R18 ;  /* 0x0000000894007824 */ /* 0x000fe200078e0212 */
[----:B------:R-:W-:-:S04]  /*ed00*/  SHF.L.U32 R21, R14, 0x1f, RZ ;  /* 0x0000001f0e157819 */ /* 0x000fc800000006ff */
[----:B------:R0:W1:Y:S01]  /*ed10*/  SYNCS.PHASECHK.TRANS64.TRYWAIT P3, [R0+URZ+0x31c30], R21 ;  /* 0x031c3015000075a7 */ /* 0x000062000806017f */
[----:B------:R-:W-:Y:S05]  /*ed20*/  @!P0 BRA `(.L_x_8677) ;  /* 0x0000000000048947 */ /* 0x000fea0003800000 */
[----:B------:R-:W-:Y:S01]  /*ed30*/  BPT.TRAP 0x1 ;  /* 0x000000040000795c */ /* 0x000fe20000300000 */
.L_x_8677:
[----:B------:R-:W-:Y:S04]  /*ed40*/  BSSY B0, `(.L_x_8675) ;  /* 0x0000004000007945 */ /* 0x000fe80003800000 */
[----:B-1----:R-:W-:Y:S05]  /*ed50*/  @P3 BRA `(.L_x_8678) ;  /* 0x0000000000083947 */ /* 0x002fea0003800000 */
[----:B------:R-:W1:Y:S02]  /*ed60*/  SYNCS.PHASECHK.TRANS64.TRYWAIT P3, [R0+URZ+0x31c30], R21 ;  /* 0x031c3015000075a7 */ /* 0x000e64000806017f */
[----:B-1----:R-:W-:Y:S05]  /*ed70*/  @!P3 BRA `(.L_x_8679) ;  /* 0x000000c800acb947 */ /* 0x002fea0003800000 */
.L_x_8678:
[----:B------:R-:W-:Y:S05]  /*ed80*/  BSYNC B0 ;  /* 0x0000000000007941 */ /* 0x000fea0003800000 */
.L_x_8675:
[----:B------:R-:W2:Y:S01]  /*ed90*/  LDL R14, [R1+0x4c] ;  /* 0x00004c00010e7983 */ /* 0x000ea20000100800 */
[----:B------:R-:W-:Y:S01]  /*eda0*/  IMAD.MOV.U32 R23, RZ, RZ, -0x7fffffe0 ;  /* 0x80000020ff177424 */ /* 0x000fe200078e00ff */
[----:B------:R-:W-:Y:S05]  /*edb0*/  WARPSYNC.ALL ;  /* 0x0000000000007948 */ /* 0x000fea0003800000 */
[----:B01----:R-:W0:Y:S01]  /*edc0*/  S2R R0, SR_TID.X ;  /* 0x0000000000007919 */ /* 0x003e220000002100 */
[----:B------:R-:W-:Y:S01]  /*edd0*/  R2UR UR59, R23 ;  /* 0x00000000173b72ca */ /* 0x000fe200000e0000 */
[----:B------:R-:W-:Y:S01]  /*ede0*/  IMAD.MOV.U32 R151, RZ, RZ, -0x7fffffe0 ;  /* 0x80000020ff977424 */ /* 0x000fe200078e00ff */
[----:B------:R-:W-:Y:S01]  /*edf0*/  R2UR UR56, R2 ;  /* 0x00000000023872ca */ /* 0x000fe200000e0000 */
[----:B------:R-:W-:Y:S01]  /*ee00*/  IMAD.MOV.U32 R73, RZ, RZ, -0x7fffffe0 ;  /* 0x80000020ff497424 */ /* 0x000fe200078e00ff */
[----:B------:R-:W-:Y:S01]  /*ee10*/  R2UR UR57, R3 ;  /* 0x00000000033972ca */ /* 0x000fe200000e0000 */
[----:B------:R-:W-:Y:S01]  /*ee20*/  IMAD.MOV.U32 R21, RZ, RZ, -0x7fffffe0 ;  /* 0x80000020ff157424 */ /* 0x000fe200078e00ff */
[----:B------:R-:W-:Y:S01]  /*ee30*/  R2UR UR19, R23 ;  /* 0x00000000171372ca */ /* 0x000fe200000e0000 */
[----:B------:R-:W-:Y:S01]  /*ee40*/  STL [R1+0xbc], R25 ;  /* 0x0000bc1901007387 */ /* 0x000fe20000100800 */
[C---:B------:R-:W-:Y:S01]  /*ee50*/  R2UR UR7, R73.reuse ;  /* 0x00000000490772ca */ /* 0x040fe200000e0000 */
[----:B------:R-:W-:Y:S01]  /*ee60*/  IMAD.MOV.U32 R153, RZ, RZ, -0x7fffffe0 ;  /* 0x80000020ff997424 */ /* 0x000fe200078e00ff */
[----:B------:R-:W-:Y:S01]  /*ee70*/  R2UR UR11, R73 ;  /* 0x00000000490b72ca */ /* 0x000fe200000e0000 */
[----:B------:R-:W-:Y:S01]  /*ee80*/  STL [R1+0xb8], R24 ;  /* 0x0000b81801007387 */ /* 0x000fe20000100800 */
[----:B------:R-:W-:-:S02]  /*ee90*/  R2UR UR9, R21 ;  /* 0x00000000150972ca */ /* 0x000fc400000e0000 */
[----:B------:R-:W-:Y:S01]  /*eea0*/  MOV R78, UR59 ;  /* 0x0000003b004e7c02 */ /* 0x000fe20008000f00 */
[----:B------:R-:W-:Y:S01]  /*eeb0*/  STL [R1+0xb4], R19 ;  /* 0x0000b41301007387 */ /* 0x000fe20000100800 */
[----:B------:R-:W-:Y:S02]  /*eec0*/  R2UR UR59, R151 ;  /* 0x00000000973b72ca */ /* 0x000fe400000e0000 */
[C---:B------:R-:W-:Y:S01]  /*eed0*/  R2UR UR5, R21.reuse ;  /* 0x00000000150572ca */ /* 0x040fe200000e0000 */
[----:B------:R1:W-:Y:S01]  /*eee0*/  STL [R1+0xb0], R18 ;  /* 0x0000b01201007387 */ /* 0x0003e20000100800 */
[C---:B------:R-:W-:Y:S02]  /*eef0*/  R2UR UR15, R21.reuse ;  /* 0x00000000150f72ca */ /* 0x040fe400000e0000 */
[C---:B------:R-:W-:Y:S01]  /*ef00*/  R2UR UR23, R21.reuse ;  /* 0x00000000151772ca */ /* 0x040fe200000e0000 */
[----:B------:R3:W-:Y:S01]  /*ef10*/  STL [R1+0xac], R17 ;  /* 0x0000ac1101007387 */ /* 0x0007e20000100800 */
[----:B------:R-:W-:-:S02]  /*ef20*/  R2UR UR35, R21 ;  /* 0x00000000152372ca */ /* 0x000fc400000e0000 */
[----:B------:R-:W-:Y:S01]  /*ef30*/  MOV R75, UR9 ;  /* 0x00000009004b7c02 */ /* 0x000fe20008000f00 */
[----:B------:R-:W-:Y:S01]  /*ef40*/  STL [R1+0xa8], R16 ;  /* 0x0000a81001007387 */ /* 0x000fe20000100800 */
[----:B------:R-:W-:Y:S02]  /*ef50*/  R2UR UR9, R3 ;  /* 0x00000000030972ca */ /* 0x000fe400000e0000 */
[C---:B------:R-:W-:Y:S01]  /*ef60*/  R2UR UR47, R21.reuse ;  /* 0x00000000152f72ca */ /* 0x040fe200000e0000 */
[----:B------:R4:W-:Y:S01]  /*ef70*/  STL [R1+0xa4], R15 ;  /* 0x0000a40f01007387 */ /* 0x0009e20000100800 */
[----:B0-----:R-:W-:Y:S02]  /*ef80*/  SHF.R.U32.HI R0, RZ, 0x7, R0 ;  /* 0x00000007ff007819 */ /* 0x001fe40000011600 */
[----:B------:R-:W-:Y:S02]  /*ef90*/  R2UR UR55, R21 ;  /* 0x00000000153772ca */ /* 0x000fe400000e0000 */
[----:B------:R-:W-:-:S02]  /*efa0*/  IADD3 R0, R0, 0x8, RZ ;  /* 0x0000000800007810 */ /* 0x000fc40007ffe0ff */
[C---:B------:R-:W-:Y:S02]  /*efb0*/  R2UR UR31, R23.reuse ;  /* 0x00000000171f72ca */ /* 0x040fe400000e0000 */
[C---:B------:R-:W-:Y:S01]  /*efc0*/  R2UR UR39, R23.reuse ;  /* 0x00000000172772ca */ /* 0x040fe200000e0000 */
[----:B------:R0:W-:Y:S01]  /*efd0*/  BAR.SYNC.DEFER_BLOCKING R0, 0x100 ;  /* 0x000400000000751d */ /* 0x0001e20000010000 */
[C---:B------:R-:W-:Y:S02]  /*efe0*/  R2UR UR41, R23.reuse ;  /* 0x00000000172972ca */ /* 0x040fe400000e0000 */
[----:B------:R-:W-:Y:S02]  /*eff0*/  R2UR UR45, R23 ;  /* 0x00000000172d72ca */ /* 0x000fe400000e0000 */
[----:B------:R-:W-:Y:S02]  /*f000*/  R2UR UR12, R2 ;  /* 0x00000000020c72ca */ /* 0x000fe400000e0000 */
[----:B------:R-:W-:-:S02]  /*f010*/  R2UR UR13, R3 ;  /* 0x00000000030d72ca */ /* 0x000fc400000e0000 */
[----:B0-----:R-:W-:Y:S01]  /*f020*/  MOV R0, UR7 ;  /* 0x0000000700007c02 */ /* 0x001fe20008000f00 */
[----:B------:R-:W-:Y:S01]  /*f030*/  UMOV UR7, UR11 ;  /* 0x0000000b00077c82 */ /* 0x000fe20008000000 */
[----:B------:R-:W-:Y:S02]  /*f040*/  R2UR UR11, R23 ;  /* 0x00000000170b72ca */ /* 0x000fe400000e0000 */
[C---:B------:R-:W-:Y:S02]  /*f050*/  R2UR UR27, R73.reuse ;  /* 0x00000000491b72ca */ /* 0x040fe400000e0000 */
[C---:B------:R-:W-:Y:S02]  /*f060*/  R2UR UR43, R73.reuse ;  /* 0x00000000492b72ca */ /* 0x040fe400000e0000 */
[C---:B------:R-:W-:Y:S02]  /*f070*/  R2UR UR51, R73.reuse ;  /* 0x00000000493372ca */ /* 0x040fe400000e0000 */
[----:B------:R-:W-:-:S02]  /*f080*/  R2UR UR29, R73 ;  /* 0x00000000491d72ca */ /* 0x000fc400000e0000 */
[C---:B------:R-:W-:Y:S02]  /*f090*/  R2UR UR49, R73.reuse ;  /* 0x00000000493172ca */ /* 0x040fe400000e0000 */
[----:B------:R-:W-:Y:S01]  /*f0a0*/  R2UR UR37, R73 ;  /* 0x00000000492572ca */ /* 0x000fe200000e0000 */
[----:B------:R-:W-:Y:S01]  /*f0b0*/  WARPGROUP.ARRIVE ;  /* 0x00000000000079c5 */ /* 0x000fe20000000000 */
[----:B------:R-:W-:Y:S01]  /*f0c0*/  MOV R76, UR11 ;  /* 0x0000000b004c7c02 */ /* 0x000fe20008000f00 */
[----:B------:R-:W-:Y:S01]  /*f0d0*/  UMOV UR11, UR5 ;  /* 0x00000005000b7c82 */ /* 0x000fe20008000000 */
[----:B------:R-:W-:Y:S01]  /*f0e0*/  R2UR UR5, R23 ;  /* 0x00000000170572ca */ /* 0x000fe200000e0000 */
[----:B------:R-:W-:Y:S01]  /*f0f0*/  IMAD.MOV.U32 R23, RZ, RZ, -0x7fffffe0 ;  /* 0x80000020ff177424 */ /* 0x000fe200078e00ff */
[----:B-1----:R-:W-:Y:S01]  /*f100*/  MOV R18, UR61 ;  /* 0x0000003d00127c02 */ /* 0x002fe20008000f00 */
[----:B------:R-:W-:Y:S01]  /*f110*/  IMAD.MOV.U32 R73, RZ, RZ, -0x7fffffe0 ;  /* 0x80000020ff497424 */ /* 0x000fe200078e00ff */
[----:B---3--:R-:W-:-:S02]  /*f120*/  MOV R17, UR60 ;  /* 0x0000003c00117c02 */ /* 0x008fc40008000f00 */
[----:B------:R-:W-:Y:S01]  /*f130*/  R2UR UR25, R23 ;  /* 0x00000000171972ca */ /* 0x000fe200000e0000 */
[----:B------:R-:W-:Y:S01]  /*f140*/  IMAD.MOV.U32 R23, RZ, RZ, -0x7fffffe0 ;  /* 0x80000020ff177424 */ /* 0x000fe200078e00ff */
[----:B------:R-:W-:Y:S01]  /*f150*/  R2UR UR33, R73 ;  /* 0x00000000492172ca */ /* 0x000fe200000e0000 */
[----:B------:R-:W-:Y:S01]  /*f160*/  IMAD.MOV.U32 R73, RZ, RZ, -0x7fffffe0 ;  /* 0x80000020ff497424 */ /* 0x000fe200078e00ff */
[----:B------:R-:W-:Y:S02]  /*f170*/  R2UR UR16, R2 ;  /* 0x00000000021072ca */ /* 0x000fe400000e0000 */
[C---:B------:R-:W-:Y:S01]  /*f180*/  R2UR UR17, R3.reuse ;  /* 0x00000000031172ca */ /* 0x040fe200000e0000 */
[----:B------:R-:W-:Y:S01]  /*f190*/  IMAD.U32 R21, RZ, RZ, UR5 ;  /* 0x00000005ff157e24 */ /* 0x000fe2000f8e00ff */
[----:B------:R-:W-:Y:S02]  /*f1a0*/  R2UR UR5, R3 ;  /* 0x00000000030572ca */ /* 0x000fe400000e0000 */
[----:B------:R-:W-:Y:S01]  /*f1b0*/  R2UR UR61, R73 ;  /* 0x00000000493d72ca */ /* 0x000fe200000e0000 */
[----:B------:R-:W-:Y:S01]  /*f1c0*/  IMAD.MOV.U32 R73, RZ, RZ, -0x7fffffe0 ;  /* 0x80000020ff497424 */ /* 0x000fe200078e00ff */
[----:B------:R-:W-:-:S02]  /*f1d0*/  R2UR UR20, R8 ;  /* 0x00000000081472ca */ /* 0x000fc400000e0000 */
[C---:B------:R-:W-:Y:S02]  /*f1e0*/  R2UR UR21, R9.reuse ;  /* 0x00000000091572ca */ /* 0x040fe400000e0000 */
[----:B------:R-:W-:Y:S02]  /*f1f0*/  R2UR UR52, R8 ;  /* 0x00000000083472ca */ /* 0x000fe400000e0000 */
[----:B------:R-:W-:Y:S01]  /*f200*/  R2UR UR53, R9 ;  /* 0x00000000093572ca */ /* 0x000fe200000e0000 */
[----:B--2---:R-:W-:-:S04]  /*f210*/  IMAD R150, R148, 0x6c0, R14 ;  /* 0x000006c094967824 */ /* 0x004fc800078e020e */
[C---:B------:R-:W-:Y:S02]  /*f220*/  VIADD R22, R150.reuse, 0xc0 ;  /* 0x000000c096167836 */ /* 0x040fe40000000000 */
[C---:B------:R-:W-:Y:S02]  /*f230*/  VIADD R72, R150.reuse, 0x80 ;  /* 0x0000008096487836 */ /* 0x040fe40000000000 */
[----:B------:R-:W-:Y:S01]  /*f240*/  VIADD R20, R150, 0x40 ;  /* 0x0000004096147836 */ /* 0x000fe20000000000 */
[----:B------:R-:W-:Y:S01]  /*f250*/  R2UR UR58, R22 ;  /* 0x00000000163a72ca */ /* 0x000fe200000e0000 */
[----:B------:R-:W-:Y:S01]  /*f260*/  VIADD R22, R150, 0x180 ;  /* 0x0000018096167836 */ /* 0x000fe20000000000 */
[----:B------:R-:W-:Y:S01]  /*f270*/  R2UR UR10, R72 ;  /* 0x00000000480a72ca */ /* 0x000fe200000e0000 */
[----:B------:R-:W-:Y:S01]  /*f280*/  VIADD R72, R150, 0x140 ;  /* 0x0000014096487836 */ /* 0x000fe20000000000 */
[----:B------:R-:W-:Y:S01]  /*f290*/  R2UR UR4, R20 ;  /* 0x00000000140472ca */ /* 0x000fe200000e0000 */
[----:B------:R-:W-:-:S02]  /*f2a0*/  VIADD R20, R150, 0x100 ;  /* 0x0000010096147836 */ /* 0x000fc40000000000 */
[----:B------:R-:W-:Y:S01]  /*f2b0*/  VIADD R152, R150, 0x382 ;  /* 0x0000038296987836 */ /* 0x000fe20000000000 */
[----:B------:R-:W-:Y:S01]  /*f2c0*/  R2UR UR6, R72 ;  /* 0x00000000480672ca */ /* 0x000fe200000e0000 */
[----:B------:R-:W-:Y:S01]  /*f2d0*/  VIADD R72, R150, 0x42 ;  /* 0x0000004296487836 */ /* 0x000fe20000000000 */
[----:B------:R-:W-:Y:S01]  /*f2e0*/  R2UR UR8, R20 ;  /* 0x00000000140872ca */ /* 0x000fe200000e0000 */
[C---:B------:R-:W-:Y:S02]  /*f2f0*/  VIADD R20, R150.reuse, 0x1c0 ;  /* 0x000001c096147836 */ /* 0x040fe40000000000 */
[----:B------:R-:W-:Y:S02]  /*f300*/  MOV R79, UR58 ;  /* 0x0000003a004f7c02 */ /* 0x000fe40008000f00 */
[----:B------:R-:W-:Y:S02]  /*f310*/  R2UR UR58, R150 ;  /* 0x00000000963a72ca */ /* 0x000fe400000e0000 */
[----:B------:R-:W-:Y:S01]  /*f320*/  R2UR UR14, R20 ;  /* 0x00000000140e72ca */ /* 0x000fe200000e0000 */
[----:B------:R-:W-:Y:S01]  /*f330*/  VIADD R20, R150, 0x2 ;  /* 0x0000000296147836 */ /* 0x000fe20000000000 */
[----:B------:R-:W-:Y:S01]  /*f340*/  R2UR UR26, R72 ;  /* 0x00000000481a72ca */ /* 0x000fe200000e0000 */
[----:B------:R-:W-:Y:S01]  /*f350*/  VIADD R72, R150, 0x142 ;  /* 0x0000014296487836 */ /* 0x000fe20000000000 */
[----:B------:R-:W-:Y:S01]  /*f360*/  MOV R14, UR6 ;  /* 0x00000006000e7c02 */ /* 0x000fe20008000f00 */
[----:B------:R-:W-:Y:S01]  /*f370*/  UMOV UR6, UR10 ;  /* 0x0000000a00067c82 */ /* 0x000fe20008000000 */
[----:B------:R-:W-:Y:S01]  /*f380*/  R2UR UR10, R22 ;  /* 0x00000000160a72ca */ /* 0x000fe200000e0000 */
[----:B------:R-:W-:Y:S01]  /*f390*/  VIADD R22, R150, 0x200 ;  /* 0x0000020096167836 */ /* 0x000fe20000000000 */
[----:B------:R-:W-:-:S02]  /*f3a0*/  MOV R74, UR8 ;  /* 0x00000008004a7c02 */ /* 0x000fc40008000f00 */
[----:B------:R-:W-:Y:S01]  /*f3b0*/  R2UR UR8, R2 ;  /* 0x00000000020872ca */ /* 0x000fe200000e0000 */
[----:B------:R-:W-:Y:S01]  /*f3c0*/  HGMMA.64x16x16.F32 R136, gdesc[UR56], RZ, !UPT, gsb0 ;  /* 0x00200000388879f0 */ /* 0x000fe2000c0008ff */
[----:B------:R-:W-:Y:S01]  /*f3d0*/  R2UR UR18, R22 ;  /* 0x00000000161272ca */ /* 0x000fe200000e0000 */
[----:B------:R-:W-:Y:S01]  /*f3e0*/  VIADD R22, R150, 0x82 ;  /* 0x0000008296167836 */ /* 0x000fe20000000000 */
[----:B------:R-:W-:Y:S01]  /*f3f0*/  R2UR UR22, R20 ;  /* 0x00000000141672ca */ /* 0x000fe200000e0000 */
[----:B------:R-:W-:Y:S01]  /*f400*/  VIADD R20, R150, 0xc2 ;  /* 0x000000c296147836 */ /* 0x000fe20000000000 */
[----:B------:R-:W-:Y:S02]  /*f410*/  R2UR UR59, R78 ;  /* 0x000000004e3b72ca */ /* 0x000fe400000e0000 */
[----:B------:R-:W-:Y:S01]  /*f420*/  R2UR UR30, R22 ;  /* 0x00000000161e72ca */ /* 0x000fe200000e0000 */
[----:B------:R-:W-:Y:S01]  /*f430*/  VIADD R22, R150, 0x102 ;  /* 0x0000010296167836 */ /* 0x000fe20000000000 */
[----:B------:R-:W-:Y:S01]  /*f440*/  MOV R77, UR10 ;  /* 0x0000000a004d7c02 */ /* 0x000fe20008000f00 */
[----:B------:R-:W-:Y:S01]  /*f450*/  UMOV UR10, UR4 ;  /* 0x00000004000a7c82 */ /* 0x000fe20008000000 */
[----:B------:R-:W-:Y:S01]  /*f460*/  R2UR UR34, R20 ;  /* 0x00000000142272ca */ /* 0x000fe200000e0000 */
[----:B------:R-:W-:Y:S01]  /*f470*/  VIADD R20, R150, 0x182 ;  /* 0x0000018296147836 */ /* 0x000fe20000000000 */
[----:B------:R-:W-:-:S02]  /*f480*/  R2UR UR38, R22 ;  /* 0x00000000162672ca */ /* 0x000fc400000e0000 */
[----:B------:R-:W-:Y:S02]  /*f490*/  IADD3 R22, R150, 0x240, RZ ;  /* 0x0000024096167810 */ /* 0x000fe40007ffe0ff */
[----:B------:R-:W-:Y:S01]  /*f4a0*/  R2UR UR46, R20 ;  /* 0x00000000142e72ca */ /* 0x000fe200000e0000 */
[----:B------:R-:W-:Y:S01]  /*f4b0*/  VIADD R20, R150, 0x202 ;  /* 0x0000020296147836 */ /* 0x000fe20000000000 */
[----:B------:R-:W-:Y:S01]  /*f4c0*/  R2UR UR4, R22 ;  /* 0x00000000160472ca */ /* 0x000fe200000e0000 */
[----:B------:R-:W-:Y:S01]  /*f4d0*/  VIADD R22, R150, 0x2c0 ;  /* 0x000002c096167836 */ /* 0x000fe20000000000 */
[----:B------:R-:W-:Y:S02]  /*f4e0*/  R2UR UR58, R79 ;  /* 0x000000004f3a72ca */ /* 0x000fe400000e0000 */
[----:B------:R-:W-:Y:S02]  /*f4f0*/  R2UR UR54, R20 ;  /* 0x00000000143672ca */ /* 0x000fe400000e0000 */
[----:B------:R-:W-:-:S02]  /*f500*/  R2UR UR56, R2 ;  /* 0x00000000023872ca */ /* 0x000fc400000e0000 */
[----:B------:R-:W-:Y:S02]  /*f510*/  R2UR UR57, R3 ;  /* 0x00000000033972ca */ /* 0x000fe400000e0000 */
[----:B------:R-:W-:Y:S01]  /*f520*/  R2UR UR40, R22 ;  /* 0x00000000162872ca */ /* 0x000fe200000e0000 */
[----:B------:R-:W-:Y:S01]  /*f530*/  VIADD R22, R150, 0x340 ;  /* 0x0000034096167836 */ /* 0x000fe20000000000 */
[----:B------:R-:W-:Y:S01]  /*f540*/  R2UR UR42, R72 ;  /* 0x00000000482a72ca */ /* 0x000fe200000e0000 */
[----:B------:R-:W-:Y:S01]  /*f550*/  IMAD.U32 R20, RZ, RZ, UR4 ;  /* 0x00000004ff147e24 */ /* 0x000fe2000f8e00ff */
[----:B------:R-:W-:Y:S01]  /*f560*/  R2UR UR4, R2 ;  /* 0x00000000020472ca */ /* 0x000fe200000e0000 */
[----:B------:R-:W-:Y:S01]  /*f570*/  VIADD R72, R150, 0x1c2 ;  /* 0x000001c296487836 */ /* 0x000fe20000000000 */
[----:B------:R-:W-:Y:S01]  /*f580*/  R2UR UR44, R22 ;  /* 0x00000000162c72ca */ /* 0x000fe200000e0000 */
[----:B------:R-:W-:-:S03]  /*f590*/  VIADD R22, R150, 0x3c0 ;  /* 0x000003c096167836 */ /* 0x000fc60000000000 */
[----:B------:R-:W-:Y:S01]  /*f5a0*/  R2UR UR50, R72 ;  /* 0x00000000483272ca */ /* 0x000fe200000e0000 */
[----:B------:R-:W-:Y:S01]  /*f5b0*/  VIADD R72, R150, 0x280 ;  /* 0x0000028096487836 */ /* 0x000fe20000000000 */
[----:B------:R-:W-:Y:S01]  /*f5c0*/  R2UR UR24, R22 ;  /* 0x00000000161872ca */ /* 0x000fe200000e0000 */
[----:B------:R-:W-:-:S03]  /*f5d0*/  VIADD R22, R150, 0x440 ;  /* 0x0000044096167836 */ /* 0x000fc60000000000 */
[----:B------:R-:W-:Y:S01]  /*f5e0*/  R2UR UR28, R72 ;  /* 0x00000000481c72ca */ /* 0x000fe200000e0000 */
[----:B------:R-:W-:-:S05]  /*f5f0*/  VIADD R72, R150, 0x300 ;  /* 0x0000030096487836 */ /* 0x000fca0000000000 */
[----:B------:R-:W-:Y:S01]  /*f600*/  R2UR UR48, R72 ;  /* 0x00000000483072ca */ /* 0x000fe200000e0000 */
[----:B------:R-:W-:Y:S02]  /*f610*/  WARPGROUP.DEPBAR.LE gsb0, 0x0 ;  /* 0x00008000000079c5 */ /* 0x000fe40000010000 */
[----:B------:R-:W-:Y:S01]  /*f620*/  WARPGROUP.ARRIVE ;  /* 0x00000000000079c5 */ /* 0x000fe20000000000 */
[----:B------:R-:W-:-:S05]  /*f630*/  VIADD R72, R150, 0x380 ;  /* 0x0000038096487836 */ /* 0x000fca0000000000 */
[----:B------:R-:W-:Y:S01]  /*f640*/  HGMMA.64x16x16.F32 R128, gdesc[UR8], RZ, !UPT, gsb0 ;  /* 0x00200000088079f0 */ /* 0x000fe2000c0008ff */
[----:B------:R-:W-:Y:S01]  /*f650*/  R2UR UR9, R75 ;  /* 0x000000004b0972ca */ /* 0x000fe200000e0000 */
[----:B------:R-:W-:Y:S01]  /*f660*/  IMAD.MOV.U32 R75, RZ, RZ, -0x7fffffe0 ;  /* 0x80000020ff4b7424 */ /* 0x000fe200078e00ff */
[----:B------:R-:W-:Y:S01]  /*f670*/  R2UR UR8, R74 ;  /* 0x000000004a0872ca */ /* 0x000fe200000e0000 */
[----:B------:R-:W-:Y:S01]  /*f680*/  VIADD R74, R150, 0x302 ;  /* 0x00000302964a7836 */ /* 0x000fe20000000000 */
[----:B------:R-:W-:Y:S02]  /*f690*/  R2UR UR11, R76 ;  /* 0x000000004c0b72ca */ /* 0x000fe400000e0000 */
[----:B------:R-:W-:Y:S02]  /*f6a0*/  R2UR UR10, R77 ;  /* 0x000000004d0a72ca */ /* 0x000fe400000e0000 */
[----:B------:R-:W-:Y:S01]  /*f6b0*/  R2UR UR36, R72 ;  /* 0x00000000482472ca */ /* 0x000fe200000e0000 */
[----:B------:R-:W-:-:S05]  /*f6c0*/  VIADD R72, R150, 0x400 ;  /* 0x0000040096487836 */ /* 0x000fca0000000000 */
[----:B------:R-:W-:Y:S01]  /*f6d0*/  R2UR UR32, R72 ;  /* 0x00000000482072ca */ /* 0x000fe200000e0000 */
[----:B------:R-:W-:-:S05]  /*f6e0*/  VIADD R72, R150, 0x242 ;  /* 0x0000024296487836 */ /* 0x000fca0000000000 */
[----:B------:R-:W-:Y:S01]  /*f6f0*/  R2UR UR60, R72 ;  /* 0x00000000483c72ca */ /* 0x000fe200000e0000 */
[----:B------:R-:W-:Y:S01]  /*f700*/  VIADD R72, R150, 0x2c2 ;  /* 0x000002c296487836 */ /* 0x000fe20000000000 */
[----:B------:R-:W-:Y:S02]  /*f710*/  WARPGROUP.DEPBAR.LE gsb0, 0x0 ;  /* 0x00008000000079c5 */ /* 0x000fe40000010000 */
[----:B------:R-:W-:-:S06]  /*f720*/  WARPGROUP.ARRIVE ;  /* 0x00000000000079c5 */ /* 0x000fcc0000000000 */
[----:B------:R-:W-:Y:S01]  /*f730*/  HGMMA.64x16x16.F32 R120, gdesc[UR4], RZ, !UPT, gsb0 ;  /* 0x00200000047879f0 */ /* 0x000fe2000c0008ff */
[----:B------:R-:W-:Y:S02]  /*f740*/  R2UR UR7, R0 ;  /* 0x00000000000772ca */ /* 0x000fe400000e0000 */
[----:B------:R-:W-:Y:S02]  /*f750*/  R2UR UR6, R14 ;  /* 0x000000000e0672ca */ /* 0x000fe400000e0000 */
        /* <DEDUP_REMOVED lines=10> */
[----:B------:R-:W-:-:S07]  /*f800*/  R2UR UR57, R3 ;  /* 0x00000000033972ca */ /* 0x000fce00000e0000 */
[----:B------:R-:W-:Y:S01]  /*f810*/  MOV R25, UR58 ;  /* 0x0000003a00197c02 */ /* 0x000fe20008000f00 */
[----:B------:R-:W-:Y:S01]  /*f820*/  UMOV UR58, UR8 ;  /* 0x00000008003a7c82 */ /* 0x000fe20008000000 */
[----:B------:R-:W-:Y:S01]  /*f830*/  MOV R0, UR59 ;  /* 0x0000003b00007c02 */ /* 0x000fe20008000f00 */
[----:B------:R-:W-:Y:S01]  /*f840*/  UMOV UR59, UR9 ;  /* 0x00000009003b7c82 */ /* 0x000fe20008000000 */
        /* <DEDUP_REMOVED lines=8> */
[----:B------:R-:W-:-:S03]  /*f8d0*/  IMAD.MOV.U32 R73, RZ, RZ, -0x7fffffe0 ;  /* 0x80000020ff497424 */ /* 0x000fc600078e00ff */
[----:B------:R-:W-:Y:S02]  /*f8e0*/  R2UR UR56, R72 ;  /* 0x00000000483872ca */ /* 0x000fe400000e0000 */
[----:B------:R-:W-:Y:S01]  /*f8f0*/  R2UR UR57, R73 ;  /* 0x00000000493972ca */ /* 0x000fe200000e0000 */
[----:B------:R-:W-:Y:S02]  /*f900*/  WARPGROUP.DEPBAR.LE gsb0, 0x0 ;  /* 0x00008000000079c5 */ /* 0x000fe40000010000 */
[----:B------:R-:W-:-:S06]  /*f910*/  WARPGROUP.ARRIVE ;  /* 0x00000000000079c5 */ /* 0x000fcc0000000000 */
[----:B------:R-:W-:Y:S01]  /*f920*/  HGMMA.64x16x16.F32 R96, gdesc[UR4], RZ, !UPT, gsb0 ;  /* 0x00200000046079f0 */ /* 0x000fe2000c0008ff */
[----:B------:R-:W-:Y:S02]  /*f930*/  R2UR UR4, R22 ;  /* 0x00000000160472ca */ /* 0x000fe400000e0000 */
[----:B------:R-:W-:Y:S02]  /*f940*/  R2UR UR5, R23 ;  /* 0x00000000170572ca */ /* 0x000fe400000e0000 */
[----:B------:R-:W-:Y:S01]  /*f950*/  R2UR UR6, R152 ;  /* 0x00000000980672ca */ /* 0x000fe200000e0000 */
[----:B------:R-:W-:Y:S01]  /*f960*/  VIADD R152, R150, 0x3c2 ;  /* 0x000003c296987836 */ /* 0x000fe20000000000 */
[----:B------:R-:W-:Y:S01]  /*f970*/  R2UR UR7, R153 ;  /* 0x00000000990772ca */ /* 0x000fe200000e0000 */
[----:B------:R-:W-:-:S06]  /*f980*/  IMAD.MOV.U32 R153, RZ, RZ, -0x7fffffe0 ;  /* 0x80000020ff997424 */ /* 0x000fcc00078e00ff */
[----:B------:R-:W-:Y:S01]  /*f990*/  IMAD.U32 R22, RZ, RZ, UR4 ;  /* 0x00000004ff167e24 */ /* 0x000fe2000f8e00ff */
[----:B------:R-:W-:Y:S01]  /*f9a0*/  UMOV UR4, UR44 ;  /* 0x0000002c00047c82 */ /* 0x000fe20008000000 */
[----:B------:R-:W-:Y:S01]  /*f9b0*/  MOV R23, UR5 ;  /* 0x0000000500177c02 */ /* 0x000fe20008000f00 */
[----:B------:R-:W-:Y:S01]  /*f9c0*/  UMOV UR5, UR45 ;  /* 0x0000002d00057c82 */ /* 0x000fe20008000000 */
[C---:B------:R-:W-:Y:S02]  /*f9d0*/  R2UR UR44, R8.reuse ;  /* 0x00000000082c72ca */ /* 0x040fe400000e0000 */
[----:B------:R-:W-:Y:S02]  /*f9e0*/  R2UR UR45, R9 ;  /* 0x00000000092d72ca */ /* 0x000fe400000e0000 */
[----:B------:R-:W-:Y:S01]  /*f9f0*/  MOV R24, UR7 ;  /* 0x0000000700187c02 */ /* 0x000fe20008000f00 */
[----:B------:R-:W-:Y:S01]  /*fa00*/  UMOV UR7, UR49 ;  /* 0x0000003100077c82 */ /* 0x000fe20008000000 */
[----:B------:R-:W-:Y:S01]  /*fa10*/  MOV R19, UR6 ;  /* 0x0000000600137c02 */ /* 0x000fe20008000f00 */
[----:B------:R-:W-:Y:S01]  /*fa20*/  UMOV UR6, UR48 ;  /* 0x0000003000067c82 */ /* 0x000fe20008000000 */
[----:B------:R-:W-:-:S02]  /*fa30*/  R2UR UR48, R8 ;  /* 0x00000000083072ca */ /* 0x000fc400000e0000 */
        /* <DEDUP_REMOVED lines=9> */
[----:B------:R-:W-:Y:S01]  /*fad0*/  IMAD.MOV.U32 R153, RZ, RZ, -0x7fffffe0 ;  /* 0x80000020ff997424 */ /* 0x000fe200078e00ff */
[----:B------:R-:W-:Y:S02]  /*fae0*/  WARPGROUP.DEPBAR.LE gsb0, 0x0 ;  /* 0x00008000000079c5 */ /* 0x000fe40000010000 */
[----:B------:R-:W-:-:S06]  /*faf0*/  WARPGROUP.ARRIVE ;  /* 0x00000000000079c5 */ /* 0x000fcc0000000000 */
[----:B------:R-:W-:Y:S01]  /*fb00*/  HGMMA.64x16x16.F32 R80, gdesc[UR12], RZ, !UPT, gsb0 ;  /* 0x002000000c5079f0 */ /* 0x000fe2000c0008ff */
[----:B------:R-:W-:Y:S01]  /*fb10*/  UMOV UR12, UR36 ;  /* 0x00000024000c7c82 */ /* 0x000fe20008000000 */
[----:B------:R-:W-:Y:S01]  /*fb20*/  UMOV UR13, UR37 ;  /* 0x00000025000d7c82 */ /* 0x000fe20008000000 */
        /* <DEDUP_REMOVED lines=20> */
[----:B------:R-:W-:Y:S01]  /*fc70*/  UMOV UR20, UR28 ;  /* 0x0000001c00147c82 */ /* 0x000fe20008000000 */
[----:B------:R-:W-:Y:S01]  /*fc80*/  UMOV UR21, UR29 ;  /* 0x0000001d00157c82 */ /* 0x000fe20008000000 */
[C---:B------:R-:W-:Y:S01]  /*fc90*/  R2UR UR28, R8.reuse ;  /* 0x00000000081c72ca */ /* 0x040fe200000e0000 */
[----:B------:R-:W-:Y:S01]  /*fca0*/  UMOV UR22, UR32 ;  /* 0x0000002000167c82 */ /* 0x000fe20008000000 */
[C---:B------:R-:W-:Y:S01]  /*fcb0*/  R2UR UR29, R9.reuse ;  /* 0x00000000091d72ca */ /* 0x040fe200000e0000 */
[----:B------:R-:W-:Y:S01]  /*fcc0*/  UMOV UR23, UR33 ;  /* 0x0000002100177c82 */ /* 0x000fe20008000000 */
[----:B------:R-:W-:Y:S02]  /*fcd0*/  R2UR UR32, R8 ;  /* 0x00000000082072ca */ /* 0x000fe400000e0000 */
[----:B------:R-:W-:Y:S01]  /*fce0*/  R2UR UR33, R9 ;  /* 0x00000000092172ca */ /* 0x000fe200000e0000 */
        /* <DEDUP_REMOVED lines=11> */
[----:B------:R-:W-:Y:S02]  /*fda0*/  R2UR UR40, R8 ;  /* 0x00000000082872ca */ /* 0x000fe400000e0000 */
[----:B------:R-:W-:Y:S02]  /*fdb0*/  R2UR UR41, R9 ;  /* 0x00000000092972ca */ /* 0x000fe400000e0000 */
[----:B------:R-:W-:Y:S02]  /*fdc0*/  R2UR UR32, R12 ;  /* 0x000000000c2072ca */ /* 0x000fe400000e0000 */
[----:B------:R-:W-:Y:S01]  /*fdd0*/  R2UR UR33, R13 ;  /* 0x000000000d2172ca */ /* 0x000fe200000e0000 */
        /* <DEDUP_REMOVED lines=8> */
[----:B------:R-:W-:Y:S01]  /*fe60*/  UMOV UR42, UR22 ;  /* 0x00000016002a7c82 */ /* 0x000fe20008000000 */
[----:B------:R-:W-:Y:S01]  /*fe70*/  UMOV UR43, UR23 ;  /* 0x00000017002b7c82 */ /* 0x000fe20008000000 */
[----:B------:R-:W-:Y:S01]  /*fe80*/  R2UR UR22, R152 ;  /* 0x00000000981672ca */ /* 0x000fe200000e0000 */
[----:B------:R-:W-:Y:S01]  /*fe90*/  VIADD R152, R150, 0x4c0 ;  /* 0x000004c096987836 */ /* 0x000fe20000000000 */
[----:B------:R-:W-:Y:S01]  /*fea0*/  R2UR UR23, R153 ;  /* 0x00000000991772ca */ /* 0x000fe200000e0000 */
[----:B------:R-:W-:-:S03]  /*feb0*/  IMAD.MOV.U32 R153, RZ, RZ, -0x7fffffe0 ;  /* 0x80000020ff997424 */ /* 0x000fc600078e00ff */
[----:B------:R-:W-:Y:S02]  /*fec0*/  R2UR UR38, R152 ;  /* 0x00000000982672ca */ /* 0x000fe400000e0000 */
[----:B------:R-:W-:-:S05]  /*fed0*/  R2UR UR39, R153 ;  /* 0x00000000992772ca */ /* 0x000fca00000e0000 */
[----:B----4-:R-:W-:Y:S01]  /*fee0*/  MOV R15, UR22 ;  /* 0x00000016000f7c02 */ /* 0x010fe20008000f00 */
[----:B------:R-:W-:Y:S01]  /*fef0*/  UMOV UR22, UR20 ;  /* 0x0000001400167c82 */ /* 0x000fe20008000000 */
[----:B------:R-:W-:Y:S01]  /*ff00*/  MOV R16, UR23 ;  /* 0x0000001700107c02 */ /* 0x000fe20008000f00 */
[----:B------:R-:W-:Y:S01]  /*ff10*/  UMOV UR23, UR21 ;  /* 0x0000001500177c82 */ /* 0x000fe20008000000 */
[----:B------:R-:W-:Y:S02]  /*ff20*/  R2UR UR20, R12 ;  /* 0x000000000c1472ca */ /* 0x000fe400000e0000 */
[----:B------:R-:W-:Y:S02]  /*ff30*/  MOV R153, UR38 ;  /* 0x0000002600997c02 */ /* 0x000fe40008000f00 */
[----:B------:R-:W-:Y:S02]  /*ff40*/  MOV R157, UR39 ;  /* 0x00000027009d7c02 */ /* 0x000fe40008000f00 */
[----:B------:R-:W-:Y:S01]  /*ff50*/  R2UR UR38, R20 ;  /* 0x00000000142672ca */ /* 0x000fe200000e0000 */
[----:B------:R-:W-:Y:S01]  /*ff60*/  VIADD R20, R150, 0x500 ;  /* 0x0000050096147836 */ /* 0x000fe20000000000 */
[----:B------:R-:W-:Y:S01]  /*ff70*/  R2UR UR39, R21 ;  /* 0x00000000152772ca */ /* 0x000fe200000e0000 */
[----:B------:R-:W-:Y:S01]  /*ff80*/  IMAD.MOV.U32 R21, RZ, RZ, -0x7fffffe0 ;  /* 0x80000020ff157424 */ /* 0x000fe200078e00ff */
[----:B------:R-:W-:-:S02]  /*ff90*/  R2UR UR21, R13 ;  /* 0x000000000d1572ca */ /* 0x000fc400000e0000 */
[----:B------:R-:W-:Y:S02]  /*ffa0*/  R2UR UR40, R12 ;  /* 0x000000000c2872ca */ /* 0x000fe400000e0000 */
[----:B------:R-:W-:Y:S02]  /*ffb0*/  R2UR UR41, R13 ;  /* 0x000000000d2972ca */ /* 0x000fe400000e0000 */
[----:B------:R-:W-:Y:S01]  /*ffc0*/  R2UR UR30, R20 ;  /* 0x00000000141e72ca */ /* 0x000fe200000e0000 */
[----:B------:R-:W-:Y:S01]  /*ffd0*/  VIADD R20, R150, 0x540 ;  /* 0x0000054096147836 */ /* 0x000fe20000000000 */
[----:B------:R-:W-:Y:S01]  /*ffe0*/  R2UR UR31, R21 ;  /* 0x00000000151f72ca */ /* 0x000fe200000e0000 */
[----:B------:R-:W-:-:S03]  /*fff0*/  IMAD.MOV.U32 R21, RZ, RZ, -0x7fffffe0 ;  /* 0x80000020ff157424 */ /* 0x000fc600078e00ff */
[----:B------:R-:W-:Y:S01]  /*10000*/  R2UR UR26, R20 ;  /* 0x00000000141a72ca */ /* 0x000fe200000e0000 */
[----:B------:R-:W-:Y:S01]  /*10010*/  IMAD.MOV.U32 R20, RZ, RZ, R0 ;  /* 0x000000ffff147224 */ /* 0x000fe200078e0000 */
[----:B------:R-:W-:-:S05]  /*10020*/  R2UR UR27, R21 ;  /* 0x00000000151b72ca */ /* 0x000fca00000e0000 */
[----:B------:R-:W-:Y:S01]  /*10030*/  MOV R151, UR30 ;  /* 0x0000001e00977c02 */ /* 0x000fe20008000f00 */
[----:B------:R-:W-:Y:S01]  /*10040*/  UMOV UR30, UR58 ;  /* 0x0000003a001e7c82 */ /* 0x000fe20008000000 */
[----:B------:R-:W-:Y:S01]  /*10050*/  MOV R152, UR31 ;  /* 0x0000001f00987c02 */ /* 0x000fe20008000f00 */
[----:B------:R-:W-:Y:S02]  /*10060*/  WARPGROUP.DEPBAR.LE gsb0, 0x0 ;  /* 0x00008000000079c5 */ /* 0x000fe40000010000 */
[----:B------:R-:W-:Y:S01]  /*10070*/  WARPGROUP.ARRIVE ;  /* 0x00000000000079c5 */ /* 0x000fe20000000000 */
[----:B------:R-:W-:Y:S01]  /*10080*/  UMOV UR31, UR59 ;  /* 0x0000003b001f7c82 */ /* 0x000fe20008000000 */
[----:B------:R-:W-:Y:S02]  /*10090*/  R2UR UR59, R20 ;  /* 0x00000000143b72ca */ /* 0x000fe400000e0000 */
[----:B------:R-:W-:Y:S02]  /*100a0*/  R2UR UR58, R25 ;  /* 0x00000000193a72ca */ /* 0x000fe400000e0000 */
[----:B------:R-:W-:Y:S01]  /*100b0*/  HGMMA.64x16x16.F32 R88, gdesc[UR44], R88, gsb0 ;  /* 0x002000002c5879f0 */ /* 0x000fe20008000858 */
[----:B------:R-:W-:Y:S01]  /*100c0*/  R2UR UR44, R12 ;  /* 0x000000000c2c72ca */ /* 0x000fe200000e0000 */
[----:B------:R-:W-:Y:S01]  /*100d0*/  UMOV UR46, UR16 ;  /* 0x00000010002e7c82 */ /* 0x000fe20008000000 */
[----:B------:R-:W-:Y:S01]  /*100e0*/  R2UR UR45, R13 ;  /* 0x000000000d2d72ca */ /* 0x000fe200000e0000 */
[----:B------:R-:W-:Y:S01]  /*100f0*/  UMOV UR47, UR17 ;  /* 0x00000011002f7c82 */ /* 0x000fe20008000000 */
[----:B------:R-:W-:-:S02]  /*10100*/  MOV R14, UR27 ;  /* 0x0000001b000e7c02 */ /* 0x000fc40008000f00 */
[----:B------:R-:W-:Y:S02]  /*10110*/  MOV R0, UR26 ;  /* 0x0000001a00007c02 */ /* 0x000fe40008000f00 */
[C---:B------:R-:W-:Y:S02]  /*10120*/  R2UR UR24, R10.reuse ;  /* 0x000000000a1872ca */ /* 0x040fe400000e0000 */
[C---:B------:R-:W-:Y:S02]  /*10130*/  R2UR UR25, R11.reuse ;  /* 0x000000000b1972ca */ /* 0x040fe400000e0000 */
[----:B------:R-:W-:Y:S02]  /*10140*/  R2UR UR28, R10 ;  /* 0x000000000a1c72ca */ /* 0x000fe400000e0000 */
[----:B------:R-:W-:Y:S01]  /*10150*/  R2UR UR29, R11 ;  /* 0x000000000b1d72ca */ /* 0x000fe200000e0000 */
[----:B------:R-:W-:Y:S01]  /*10160*/  VIADD R20, R150, 0x580 ;  /* 0x0000058096147836 */ /* 0x000fe20000000000 */
[----:B------:R-:W-:Y:S01]  /*10170*/  R2UR UR26, R22 ;  /* 0x00000000161a72ca */ /* 0x000fe200000e0000 */
[----:B------:R0:W5:Y:S01]  /*10180*/  LDL.LU R25, [R1+0xbc] ;  /* 0x0000bc0001197983 */ /* 0x0001620000300800 */
[----:B------:R-:W-:Y:S01]  /*10190*/  R2UR UR27, R23 ;  /* 0x00000000171b72ca */ /* 0x000fe200000e0000 */
        /* <DEDUP_REMOVED lines=10> */
[----:B------:R-:W-:Y:S01]  /*10240*/  UMOV UR54, UR4 ;  /* 0x0000000400367c82 */ /* 0x000fe20008000000 */
[----:B------:R-:W-:Y:S01]  /*10250*/  UMOV UR55, UR5 ;  /* 0x0000000500377c82 */ /* 0x000fe20008000000 */
[C---:B------:R-:W-:Y:S02]  /*10260*/  R2UR UR4, R12.reuse ;  /* 0x000000000c0472ca */ /* 0x040fe400000e0000 */
[C---:B------:R-:W-:Y:S02]  /*10270*/  R2UR UR5, R13.reuse ;  /* 0x000000000d0572ca */ /* 0x040fe400000e0000 */
        /* <DEDUP_REMOVED lines=29> */
[----:B------:R-:W-:Y:S01]  /*10450*/  R2UR UR57, R13 ;  /* 0x000000000d3972ca */ /* 0x000fe200000e0000 */
[----:B------:R-:W-:Y:S02]  /*10460*/  WARPGROUP.DEPBAR.LE gsb0, 0x0 ;  /* 0x00008000000079c5 */ /* 0x000fe40000010000 */
[----:B------:R-:W-:-:S10]  /*10470*/  WARPGROUP.ARRIVE ;  /* 0x00000000000079c5 */ /* 0x000fd40000000000 */
[----:B------:R-:W-:Y:S01]  /*10480*/  HGMMA.64x16x16.F32 R72, gdesc[UR56], R72, gsb0 ;  /* 0x00200000384879f0 */ /* 0x000fe20008000848 */
[----:B------:R-:W-:Y:S02]  /*10490*/  R2UR UR56, R10 ;  /* 0x000000000a3872ca */ /* 0x000fe400000e0000 */
[----:B------:R-:W-:Y:S01]  /*104a0*/  R2UR UR57, R11 ;  /* 0x000000000b3972ca */ /* 0x000fe200000e0000 */
[----:B------:R-:W-:Y:S01]  /*104b0*/  UMOV UR58, UR60 ;  /* 0x0000003c003a7c82 */ /* 0x000fe20008000000 */
[----:B------:R-:W-:Y:S01]  /*104c0*/  UMOV UR59, UR61 ;  /* 0x0000003d003b7c82 */ /* 0x000fe20008000000 */
[----:B------:R-:W-:Y:S02]  /*104d0*/  WARPGROUP.DEPBAR.LE gsb0, 0x0 ;  /* 0x00008000000079c5 */ /* 0x000fe40000010000 */
[----:B------:R-:W-:-:S08]  /*104e0*/  WARPGROUP.ARRIVE ;  /* 0x00000000000079c5 */ /* 0x000fd00000000000 */
[----:B------:R-:W-:Y:S03]  /*104f0*/  HGMMA.64x16x16.F32 R136, gdesc[UR56], R136, gsb0 ;  /* 0x00200000388879f0 */ /* 0x000fe60008000888 */
[----:B------:R-:W-:Y:S02]  /*10500*/  WARPGROUP.DEPBAR.LE gsb0, 0x0 ;  /* 0x00008000000079c5 */ /* 0x000fe40000010000 */
[----:B------:R-:W-:-:S06]  /*10510*/  WARPGROUP.ARRIVE ;  /* 0x00000000000079c5 */ /* 0x000fcc0000000000 */
[----:B------:R-:W-:Y:S03]  /*10520*/  HGMMA.64x16x16.F32 R128, gdesc[UR24], R128, gsb0 ;  /* 0x00200000188079f0 */ /* 0x000fe60008000880 */
        /* <DEDUP_REMOVED lines=12> */
[----:B------:R-:W-:Y:S02]  /*105f0*/  WARPGROUP.DEPBAR.LE gsb0, 0x0 ;  /* 0x00008000000079c5 */ /* 0x000fe40000010000 */
[----:B------:R-:W-:-:S10]  /*10600*/  WARPGROUP.ARRIVE ;  /* 0x00000000000079c5 */ /* 0x000fd40000000000 */
[----:B------:R-:W-:Y:S01]  /*10610*/  HGMMA.64x16x16.F32 R104, gdesc[UR20], R104, gsb0 ;  /* 0x00200000146879f0 */ /* 0x000fe20008000868 */
[----:B------:R-:W-:Y:S02]  /*10620*/  R2UR UR7, R24 ;  /* 0x00000000180772ca */ /* 0x000fe400000e0000 */
[----:B------:R-:W-:Y:S01]  /*10630*/  R2UR UR6, R19 ;  /* 0x00000000130672ca */ /* 0x000fe200000e0000 */
[----:B------:R0:W5:Y:S01]  /*10640*/  LDL.LU R24, [R1+0xb8] ;  /* 0x0000b80001187983 */ /* 0x0001620000300800 */
[----:B------:R-:W-:Y:S02]  /*10650*/  R2UR UR4, R10 ;  /* 0x000000000a0472ca */ /* 0x000fe400000e0000 */
[----:B------:R-:W-:Y:S01]  /*10660*/  R2UR UR5, R11 ;  /* 0x000000000b0572ca */ /* 0x000fe200000e0000 */
[----:B------:R0:W5:Y:S01]  /*10670*/  LDL.LU R19, [R1+0xb4] ;  /* 0x0000b40001137983 */ /* 0x0001620000300800 */
[----:B------:R-:W-:Y:S02]  /*10680*/  WARPGROUP.DEPBAR.LE gsb0, 0x0 ;  /* 0x00008000000079c5 */ /* 0x000fe40000010000 */
[----:B------:R-:W-:-:S09]  /*10690*/  WARPGROUP.ARRIVE ;  /* 0x00000000000079c5 */ /* 0x000fd20000000000 */
        /* <DEDUP_REMOVED lines=17> */
[----:B------:R-:W-:Y:S02]  /*107b0*/  R2UR UR22, R15 ;  /* 0x000000000f1672ca */ /* 0x000fe400000e0000 */
        /* <DEDUP_REMOVED lines=26> */
[----:B------:R-:W-:Y:S02]  /*10960*/  MOV R21, 0x80000020 ;  /* 0x8000002000157802 */ /* 0x000fe40000000f00 */
        /* <DEDUP_REMOVED lines=8> */
[----:B------:R-:W-:Y:S01]  /*109f0*/  IMAD.MOV.U32 R21, RZ, RZ, -0x7fffffe0 ;  /* 0x80000020ff157424 */ /* 0x000fe200078e00ff */
        /* <DEDUP_REMOVED lines=75> */
[----:B------:R-:W-:-:S02]  /*10eb0*/  R2UR UR17, R5 ;  /* 0x00000000051172ca */ /* 0x000fc400000e0000 */
[----:B------:R-:W-:Y:S02]  /*10ec0*/  R2UR UR61, R18 ;  /* 0x00000000123d72ca */ /* 0x000fe400000e0000 */
[----:B------:R0:W5:Y:S01]  /*10ed0*/  LDL.LU R18, [R1+0xb0] ;  /* 0x0000b00001127983 */ /* 0x0001620000300800 */
[----:B------:R-:W-:-:S03]  /*10ee0*/  R2UR UR60, R17 ;  /* 0x00000000113c72ca */ /* 0x000fc600000e0000 */
[----:B------:R0:W5:Y:S04]  /*10ef0*/  LDL.LU R17, [R1+0xac] ;  /* 0x0000ac0001117983 */ /* 0x0001680000300800 */
[----:B------:R0:W5:Y:S04]  /*10f00*/  LDL.LU R16, [R1+0xa8] ;  /* 0x0000a80001107983 */ /* 0x0001680000300800 */
[----:B------:R0:W5:Y:S01]  /*10f10*/  LDL.LU R15, [R1+0xa4] ;  /* 0x0000a400010f7983 */ /* 0x0001620000300800 */
[----:B------:R-:W-:Y:S02]  /*10f20*/  WARPGROUP.DEPBAR.LE gsb0, 0x0 ;  /* 0x00008000000079c5 */ /* 0x000fe40000010000 */
[----:B------:R-:W-:-:S06]  /*10f30*/  WARPGROUP.ARRIVE ;  /* 0x00000000000079c5 */ /* 0x000fcc0000000000 */
        /* <DEDUP_REMOVED lines=10> */
[----:B------:R-:W-:Y:S01]  /*10fe0*/  VIADD R20, R150, 0x602 ;  /* 0x0000060296147836 */ /* 0x000fe20000000000 */
        /* <DEDUP_REMOVED lines=25> */
[----:B------:R-:W-:Y:S03]  /*11180*/  HGMMA.64x16x16.F32 R72, gdesc[UR32], R72, gsb0 ;  /* 0x00200000204879f0 */ /* 0x000fe60008000848 */
[----:B------:R-:W-:Y:S02]  /*11190*/  WARPGROUP.DEPBAR.LE gsb0, 0x0 ;  /* 0x00008000000079c5 */ /* 0x000fe40000010000 */
[----:B0-----:R-:W-:Y:S05]  /*111a0*/  @P2 BRA `(.L_x_8680) ;  /* 0x0000000000302947 */ /* 0x001fea0003800000 */
[----:B------:R-:W-:Y:S05]  /*111b0*/  @!P0 BRA `(.L_x_8681) ;  /* 0x0000000000048947 */ /* 0x000fea0003800000 */
[----:B------:R-:W-:Y:S01]  /*111c0*/  BPT.TRAP 0x1 ;  /* 0x000000040000795c */ /* 0x000fe20000300000 */
.L_x_8681:
[----:B------:R-:W-:Y:S01]  /*111d0*/  SHF.L.U32 R0, R156, 0x1f, RZ ;  /* 0x0000001f9c007819 */ /* 0x000fe200000006ff */
[----:B-----5:R-:W-:-:S04]  /*111e0*/  IMAD R14, R15, 0x8, R18 ;  /* 0x000000080f0e7824 */ /* 0x020fc800078e0212 */
[----:B------:R0:W1:Y:S01]  /*111f0*/  SYNCS.PHASECHK.TRANS64.TRYWAIT P2, [R14+URZ+0x31c50], R0 ;  /* 0x031c50000e0075a7 */ /* 0x000062000804017f */
[----:B------:R-:W-:Y:S05]  /*11200*/  @!P0 BRA `(.L_x_8682) ;  /* 0x0000000000048947 */ /* 0x000fea0003800000 */
[----:B------:R-:W-:Y:S01]  /*11210*/  BPT.TRAP 0x1 ;  /* 0x000000040000795c */ /* 0x000fe20000300000 */
.L_x_8682:
[----:B------:R-:W-:Y:S04]  /*11220*/  BSSY B0, `(.L_x_8680) ;  /* 0x0000004000007945 */ /* 0x000fe80003800000 */
[----:B-1----:R-:W-:Y:S05]  /*11230*/  @P2 BRA `(.L_x_8683) ;  /* 0x0000000000082947 */ /* 0x002fea0003800000 */
[----:B------:R-:W1:Y:S02]  /*11240*/  SYNCS.PHASECHK.TRANS64.TRYWAIT P2, [R14+URZ+0x31c50], R0 ;  /* 0x031c50000e0075a7 */ /* 0x000e64000804017f */
[----:B-1----:R-:W-:Y:S05]  /*11250*/  @!P2 BRA `(.L_x_8684) ;  /* 0x000000a40088a947 */ /* 0x002fea0003800000 */
.L_x_8683:
[----:B------:R-:W-:Y:S05]  /*11260*/  BSYNC B0 ;  /* 0x0000000000007941 */ /* 0x000fea0003800000 */
.L_x_8680:
[----:B------:R-:W2:Y:S01]  /*11270*/  LDL.LU R22, [R1+0x20] ;  /* 0x0000200001167983 */ /* 0x000ea20000300800 */
[----:B01----:R-:W-:Y:S01]  /*11280*/  FMNMX.FTZ R0, R136, R154, !PT ;  /* 0x0000009a88007209 */ /* 0x003fe20007810000 */
[----:B------:R-:W-:Y:S05]  /*11290*/  WARPSYNC.ALL ;  /* 0x0000000000007948 */ /* 0x000fea0003800000 */
[----:B------:R-:W-:Y:S01]  /*112a0*/  FMNMX.FTZ R0, R137, R0, !PT ;  /* 0x0000000089007209 */ /* 0x000fe20007810000 */
[----:B------:R-:W-:-:S03]  /*112b0*/  ULDC UR4, c[0x0][0x988] ;  /* 0x0002620000047ab9 */ /* 0x000fc60000000800 */
        /* <DEDUP_REMOVED lines=38> */
[----:B------:R-:W-:-:S04]  /*11520*/  IMAD.U32 R14, RZ, RZ, UR4 ;  /* 0x00000004ff0e7e24 */ /* 0x000fc8000f8e00ff */
[C---:B------:R-:W-:Y:S01]  /*11530*/  FMUL.FTZ R21, R0.reuse, R14 ;  /* 0x0000000e00157220 */ /* 0x040fe20000410000 */
[----:B------:R-:W-:-:S03]  /*11540*/  FADD.FTZ R20, -R0, R154 ;  /* 0x0000009a00147221 */ /* 0x000fc60000010100 */
[-CC-:B------:R-:W-:Y:S01]  /*11550*/  FFMA.FTZ R151, R121, R14.reuse, -R21.reuse ;  /* 0x0000000e79977223 */ /* 0x180fe20000010815 */
[-C--:B------:R-:W-:Y:S01]  /*11560*/  FMUL.FTZ R20, R20, R14.reuse ;  /* 0x0000000e14147220 */ /* 0x080fe20000410000 */
[----:B------:R-:W3:Y:S01]  /*11570*/  LDL R121, [R1+0x50] ;  /* 0x0000500001797983 */ /* 0x000ee20000100800 */
        /* <DEDUP_REMOVED lines=39> */
[----:B-----5:R-:W-:Y:S01]  /*117f0*/  WARPGROUP.ARRIVE ;  /* 0x00000000000079c5 */ /* 0x020fe20000000000 */
[----:B0-----:R-:W4:Y:S01]  /*11800*/  LDL.LU R136, [R1+0x24] ;  /* 0x0000240001887983 */ /* 0x001f220000300800 */
[----:B--2---:R-:W-:-:S05]  /*11810*/  FFMA.FTZ R21, R80, R22, R20 ;  /* 0x0000001650157223 */ /* 0x004fca0000010014 */
[----:B------:R-:W0:Y:S01]  /*11820*/  MUFU.EX2 R22, R140 ;  /* 0x0000008c00167308 */ /* 0x000e220000000800 */
[C---:B-1----:R-:W-:Y:S01]  /*11830*/  FADD.FTZ R21, R137.reuse, R21 ;  /* 0x0000001589157221 */ /* 0x042fe20000010000 */
[----:B------:R-:W-:-:S03]  /*11840*/  F2FP.F16.F32.PACK_AB R20, R137, R20 ;  /* 0x000000148914723e */ /* 0x000fc600000000ff */
[----:B0-----:R-:W-:-:S04]  /*11850*/  FADD.FTZ R21, R22, R21 ;  /* 0x0000001516157221 */ /* 0x001fc80000010000 */
[----:B------:R-:W-:Y:S01]  /*11860*/  FADD.FTZ R137, R141, R21 ;  /* 0x000000158d897221 */ /* 0x000fe20000010000 */
        /* <DEDUP_REMOVED lines=38> */
[----:B------:R-:W0:Y:S01]  /*11ad0*/  SHFL.BFLY PT, R72, R23, 0x1, 0x1f ;  /* 0x0c201f0017487f89 */ /* 0x000e2200000e0000 */
[----:B------:R-:W-:-:S05]  /*11ae0*/  VIADD R21, R18, 0x200 ;  /* 0x0000020012157836 */ /* 0x000fca0000000000 */
[----:B------:R-:W-:-:S04]  /*11af0*/  SHF.R.U32.HI R21, RZ, 0x4, R21 ;  /* 0x00000004ff157819 */ /* 0x000fc80000011615 */
[----:B------:R-:W-:-:S04]  /*11b00*/  LOP3.LUT R21, R21, 0x3fff, RZ, 0xc0, !PT ;  /* 0x00003fff15157812 */ /* 0x000fc800078ec0ff */
[----:B------:R-:W-:Y:S02]  /*11b10*/  LOP3.LUT R21, R21, 0x2400000, RZ, 0xfc, !PT ;  /* 0x0240000015157812 */ /* 0x000fe400078efcff */
[----:B0-----:R-:W-:-:S03]  /*11b20*/  FMNMX.FTZ R72, R23, R72, !PT ;  /* 0x0000004817487209 */ /* 0x001fc60007810000 */
[----:B------:R-:W-:Y:S02]  /*11b30*/  IMAD R76, R15, 0x6c0, R21 ;  /* 0x000006c00f4c7824 */ /* 0x000fe400078e0215 */
[----:B------:R-:W-:-:S04]  /*11b40*/  FMUL.FTZ R81, R72, R14 ;  /* 0x0000000e48517220 */ /* 0x000fc80000410000 */
[----:B------:R-:W-:Y:S01]  /*11b50*/  FFMA.FTZ R73, R78, R14, -R81 ;  /* 0x0000000e4e497223 */ /* 0x000fe20000010851 */
[----:B------:R-:W-:-:S05]  /*11b60*/  VIADD R78, R76, 0x40 ;  /* 0x000000404c4e7836 */ /* 0x000fca0000000000 */
[----:B------:R-:W-:Y:S01]  /*11b70*/  R2UR UR10, R78 ;  /* 0x000000004e0a72ca */ /* 0x000fe200000e0000 */
        /* <DEDUP_REMOVED lines=8> */
[C---:B------:R-:W-:Y:S01]  /*11c00*/  VIADD R78, R76.reuse, 0x180 ;  /* 0x000001804c4e7836 */ /* 0x040fe20000000000 */
[----:B------:R-:W-:Y:S01]  /*11c10*/  R2UR UR6, R76 ;  /* 0x000000004c0672ca */ /* 0x000fe200000e0000 */
[----:B------:R-:W-:-:S03]  /*11c20*/  IMAD.MOV.U32 R77, RZ, RZ, -0x7fffffe0 ;  /* 0x80000020ff4d7424 */ /* 0x000fc600078e00ff */
[----:B------:R-:W-:Y:S01]  /*11c30*/  R2UR UR30, R78 ;  /* 0x000000004e1e72ca */ /* 0x000fe200000e0000 */
[C---:B------:R-:W-:Y:S02]  /*11c40*/  VIADD R78, R76.reuse, 0x1c0 ;  /* 0x000001c04c4e7836 */ /* 0x040fe40000000000 */
[----:B------:R-:W-:Y:S01]  /*11c50*/  VIADD R76, R76, 0x200 ;  /* 0x000002004c4c7836 */ /* 0x000fe20000000000 */
[C---:B------:R-:W-:Y:S02]  /*11c60*/  R2UR UR7, R77.reuse ;  /* 0x000000004d0772ca */ /* 0x040fe400000e0000 */
[----:B------:R-:W-:Y:S01]  /*11c70*/  R2UR UR39, R77 ;  /* 0x000000004d2772ca */ /* 0x000fe200000e0000 */
[----:B------:R-:W-:Y:S01]  /*11c80*/  IMAD.MOV.U32 R77, RZ, RZ, -0x3ffffff0 ;  /* 0xc0000010ff4d7424 */ /* 0x000fe200078e00ff */
[----:B------:R-:W-:Y:S02]  /*11c90*/  R2UR UR38, R76 ;  /* 0x000000004c2672ca */ /* 0x000fe400000e0000 */
[----:B---3--:R-:W-:-:S02]  /*11ca0*/  LOP3.LUT R76, R121, 0x10000, RZ, 0xfc, !PT ;  /* 0x00010000794c7812 */ /* 0x008fc400078efcff */
[----:B------:R-:W-:Y:S02]  /*11cb0*/  R2UR UR5, R77 ;  /* 0x000000004d0572ca */ /* 0x000fe400000e0000 */
[----:B------:R-:W-:-:S13]  /*11cc0*/  R2UR UR4, R76 ;  /* 0x000000004c0472ca */ /* 0x000fda00000e0000 */
[----:B------:R-:W-:Y:S01]  /*11cd0*/  HGMMA.64x96x16.F32 R24, gdesc[UR4].tnspB, R24, gsb0 ;  /* 0x41600000041879f0 */ /* 0x000fe20008000818 */
        /* <DEDUP_REMOVED lines=35> */
[----:B------:R-:W-:Y:S01]  /*11f10*/  IMAD.MOV.U32 R79, RZ, RZ, -0x7fffffe0 ;  /* 0x80000020ff4f7424 */ /* 0x000fe200078e00ff */
[----:B------:R-:W-:Y:S01]  /*11f20*/  R2UR UR34, R78 ;  /* 0x000000004e2272ca */ /* 0x000fe200000e0000 */
[----:B------:R-:W-:-:S03]  /*11f30*/  VIADD R78, R76, 0x180 ;  /* 0x000001804c4e7836 */ /* 0x000fc60000000000 */
[C---:B------:R-:W-:Y:S02]  /*11f40*/  R2UR UR11, R79.reuse ;  /* 0x000000004f0b72ca */ /* 0x040fe400000e0000 */
[C---:B------:R-:W-:Y:S02]  /*11f50*/  R2UR UR15, R79.reuse ;  /* 0x000000004f0f72ca */ /* 0x040fe400000e0000 */
[C---:B------:R-:W-:Y:S02]  /*11f60*/  R2UR UR19, R79.reuse ;  /* 0x000000004f1372ca */ /* 0x040fe400000e0000 */
[C---:B------:R-:W-:Y:S02]  /*11f70*/  R2UR UR23, R79.reuse ;  /* 0x000000004f1772ca */ /* 0x040fe400000e0000 */
[C---:B------:R-:W-:Y:S02]  /*11f80*/  R2UR UR27, R79.reuse ;  /* 0x000000004f1b72ca */ /* 0x040fe400000e0000 */
[----:B------:R-:W-:-:S02]  /*11f90*/  R2UR UR31, R79 ;  /* 0x000000004f1f72ca */ /* 0x000fc400000e0000 */
[----:B------:R-:W-:Y:S01]  /*11fa0*/  R2UR UR35, R79 ;  /* 0x000000004f2372ca */ /* 0x000fe200000e0000 */
[----:B------:R-:W-:Y:S01]  /*11fb0*/  IMAD.MOV.U32 R79, RZ, RZ, -0x3ffffff0 ;  /* 0xc0000010ff4f7424 */ /* 0x000fe200078e00ff */
[----:B------:R-:W-:-:S04]  /*11fc0*/  R2UR UR8, R78 ;  /* 0x000000004e0872ca */ /* 0x000fc800000e0000 */
[----:B------:R-:W-:Y:S01]  /*11fd0*/  R2UR UR9, R79 ;  /* 0x000000004f0972ca */ /* 0x000fe200000e0000 */
[----:B------:R-:W-:Y:S02]  /*11fe0*/  WARPGROUP.DEPBAR.LE gsb0, 0x0 ;  /* 0x00008000000079c5 */ /* 0x000fe40000010000 */
[----:B------:R-:W-:-:S10]  /*11ff0*/  WARPGROUP.ARRIVE ;  /* 0x00000000000079c5 */ /* 0x000fd40000000000 */
[----:B------:R-:W-:Y:S01]  /*12000*/  HGMMA.64x96x16.F32 R24, gdesc[UR8].tnspB, R24, gsb0 ;  /* 0x41600000081879f0 */ /* 0x000fe20008000818 */
[----:B------:R-:W-:Y:S01]  /*12010*/  VIADD R78, R76, 0x300 ;  /* 0x000003004c4e7836 */ /* 0x000fe20000000000 */
[----:B------:R-:W-:-:S04]  /*12020*/  MOV R79, 0xc0000010 ;  /* 0xc0000010004f7802 */ /* 0x000fc80000000f00 */
[----:B------:R-:W-:Y:S02]  /*12030*/  R2UR UR12, R78 ;  /* 0x000000004e0c72ca */ /* 0x000fe400000e0000 */
[----:B------:R-:W-:Y:S01]  /*12040*/  R2UR UR13, R79 ;  /* 0x000000004f0d72ca */ /* 0x000fe200000e0000 */
[----:B------:R-:W-:Y:S02]  /*12050*/  VIADD R78, R76, 0x480 ;  /* 0x000004804c4e7836 */ /* 0x000fe40000000000 */
[----:B------:R-:W-:Y:S01]  /*12060*/  IMAD.MOV.U32 R79, RZ, RZ, -0x3ffffff0 ;  /* 0xc0000010ff4f7424 */ /* 0x000fe200078e00ff */
[----:B------:R-:W-:Y:S02]  /*12070*/  WARPGROUP.DEPBAR.LE gsb0, 0x0 ;  /* 0x00008000000079c5 */ /* 0x000fe40000010000 */
[----:B------:R-:W-:-:S07]  /*12080*/  WARPGROUP.ARRIVE ;  /* 0x00000000000079c5 */ /* 0x000fce0000000000 */
[----:B------:R-:W-:Y:S01]  /*12090*/  HGMMA.64x96x16.F32 R24, gdesc[UR12].tnspB, R24, gsb0 ;  /* 0x416000000c1879f0 */ /* 0x000fe20008000818 */
[----:B------:R-:W-:Y:S02]  /*120a0*/  R2UR UR16, R78 ;  /* 0x000000004e1072ca */ /* 0x000fe400000e0000 */
[----:B------:R-:W-:Y:S01]  /*120b0*/  R2UR UR17, R79 ;  /* 0x000000004f1172ca */ /* 0x000fe200000e0000 */
[----:B------:R-:W-:Y:S02]  /*120c0*/  VIADD R78, R76, 0x600 ;  /* 0x000006004c4e7836 */ /* 0x000fe40000000000 */
[----:B------:R-:W-:-:S03]  /*120d0*/  IMAD.MOV.U32 R79, RZ, RZ, -0x3ffffff0 ;  /* 0xc0000010ff4f7424 */ /* 0x000fc600078e00ff */
[----:B------:R-:W-:Y:S01]  /*120e0*/  R2UR UR20, R78 ;  /* 0x000000004e1472ca */ /* 0x000fe200000e0000 */
[----:B------:R-:W-:Y:S02]  /*120f0*/  WARPGROUP.DEPBAR.LE gsb0, 0x0 ;  /* 0x00008000000079c5 */ /* 0x000fe40000010000 */
[----:B------:R-:W-:-:S06]  /*12100*/  WARPGROUP.ARRIVE ;  /* 0x00000000000079c5 */ /* 0x000fcc0000000000 */
[----:B------:R-:W-:Y:S01]  /*12110*/  HGMMA.64x96x16.F32 R24, gdesc[UR16].tnspB, R24, gsb0 ;  /* 0x41600000101879f0 */ /* 0x000fe20008000818 */
[----:B------:R-:W-:Y:S01]  /*12120*/  R2UR UR21, R79 ;  /* 0x000000004f1572ca */ /* 0x000fe200000e0000 */
[----:B------:R-:W-:Y:S02]  /*12130*/  VIADD R78, R76, 0x780 ;  /* 0x000007804c4e7836 */ /* 0x000fe40000000000 */
[----:B------:R-:W-:-:S03]  /*12140*/  IMAD.MOV.U32 R79, RZ, RZ, -0x3ffffff0 ;  /* 0xc0000010ff4f7424 */ /* 0x000fc600078e00ff */
[----:B------:R-:W-:Y:S02]  /*12150*/  R2UR UR24, R78 ;  /* 0x000000004e1872ca */ /* 0x000fe400000e0000 */
[----:B------:R-:W-:Y:S01]  /*12160*/  R2UR UR25, R79 ;  /* 0x000000004f1972ca */ /* 0x000fe200000e0000 */
[----:B------:R-:W-:Y:S02]  /*12170*/  WARPGROUP.DEPBAR.LE gsb0, 0x0 ;  /* 0x00008000000079c5 */ /* 0x000fe40000010000 */
[----:B------:R-:W-:-:S06]  /*12180*/  WARPGROUP.ARRIVE ;  /* 0x00000000000079c5 */ /* 0x000fcc0000000000 */
[----:B------:R-:W-:Y:S01]  /*12190*/  HGMMA.64x96x16.F32 R24, gdesc[UR20].tnspB, R24, gsb0 ;  /* 0x41600000141879f0 */ /* 0x000fe20008000818 */
        /* <DEDUP_REMOVED lines=21> */
[----:B------:R-:W-:Y:S02]  /*122f0*/  F2FP.F16.F32.PACK_AB R22, R141, R22 ;  /* 0x000000168d16723e */ /* 0x000fe400000000ff */
[----:B------:R-:W0:Y:S01]  /*12300*/  S2R R141, SR_TID.X ;  /* 0x00000000008d7919 */ /* 0x000e220000002100 */
[----:B------:R-:W-:-:S04]  /*12310*/  FADD.FTZ R21, -R72, R155 ;  /* 0x0000009b48157221 */ /* 0x000fc80000010100 */
[----:B------:R-:W-:-:S04]  /*12320*/  FMUL.FTZ R21, R21, R14 ;  /* 0x0000000e15157220 */ /* 0x000fc80000410000 */
[----:B------:R-:W-:Y:S01]  /*12330*/  MUFU.EX2 R121, R21 ;  /* 0x0000001500797308 */ /* 0x000fe20000000800 */
[----:B------:R-:W-:Y:S02]  /*12340*/  WARPGROUP.DEPBAR.LE gsb0, 0x0 ;  /* 0x00008000000079c5 */ /* 0x000fe40000010000 */
[----:B------:R-:W-:-:S06]  /*12350*/  WARPGROUP.ARRIVE ;  /* 0x00000000000079c5 */ /* 0x000fcc0000000000 */
[----:B------:R-:W-:Y:S01]  /*12360*/  HGMMA.64x96x16.F32 R24, gdesc[UR36].tnspB, R24, gsb0 ;  /* 0x41600000241879f0 */ /* 0x000fe20008000818 */
[----:B------:R-:W4:Y:S01]  /*12370*/  MUFU.EX2 R21, R138 ;  /* 0x0000008a00157308 */ /* 0x000f220000000800 */
[----:B0-----:R-:W-:Y:S02]  /*12380*/  SHF.R.U32.HI R140, RZ, 0x7, R141 ;  /* 0x00000007ff8c7819 */ /* 0x001fe4000001168d */
[----:B------:R-:W-:-:S03]  /*12390*/  ISETP.GE.U32.AND P2, PT, R141, 0x180, PT ;  /* 0x000001808d00780c */ /* 0x000fc60003f46070 */
[----:B------:R-:W-:Y:S02]  /*123a0*/  VIADD R76, R140, 0x9 ;  /* 0x000000098c4c7836 */ /* 0x000fe40000000000 */
[----:B------:R-:W0:Y:S03]  /*123b0*/  MUFU.EX2 R139, R139 ;  /* 0x0000008b008b7308 */ /* 0x000e260000000800 */
[----:B------:R-:W-:-:S05]  /*123c0*/  SEL R76, R76, 0x9, !P2 ;  /* 0x000000094c4c7807 */ /* 0x000fca0005000000 */
[----:B------:R-:W1:Y:S08]  /*123d0*/  MUFU.EX2 R23, R142 ;  /* 0x0000008e00177308 */ /* 0x000e700000000800 */
[----:B------:R-:W2:Y:S01]  /*123e0*/  MUFU.EX2 R143, R143 ;  /* 0x0000008f008f7308 */ /* 0x000ea20000000800 */
[----:B----4-:R-:W-:Y:S01]  /*123f0*/  FFMA.FTZ R77, R121, R136, R21 ;  /* 0x00000088794d7223 */ /* 0x010fe20000010015 */
[----:B------:R-:W-:-:S03]  /*12400*/  @!P1 IMAD R15, R15, 0x8, R18 ;  /* 0x000000080f0f9824 */ /* 0x000fc600078e0212 */
[----:B0-----:R-:W-:Y:S01]  /*12410*/  FADD.FTZ R77, R139, R77 ;  /* 0x0000004d8b4d7221 */ /* 0x001fe20000010000 */
[----:B------:R-:W-:Y:S01]  /*12420*/  @!P1 VIADD R15, R15, 0x31c60 ;  /* 0x00031c600f0f9836 */ /* 0x000fe20000000000 */
[----:B------:R-:W-:Y:S02]  /*12430*/  F2FP.F16.F32.PACK_AB R21, R139, R21 ;  /* 0x000000158b15723e */ /* 0x000fe400000000ff */
[----:B-1----:R-:W-:Y:S02]  /*12440*/  FADD.FTZ R77, R23, R77 ;  /* 0x0000004d174d7221 */ /* 0x002fe40000010000 */
[----:B------:R-:W-:Y:S01]  /*12450*/  @!P1 PRMT R15, RZ, 0x654, R15 ;  /* 0x00000654ff0f9816 */ /* 0x000fe2000000000f */
[----:B------:R-:W0:Y:S01]  /*12460*/  MUFU.EX2 R157, R157 ;  /* 0x0000009d009d7308 */ /* 0x000e220000000800 */
[----:B--2---:R-:W-:-:S07]  /*12470*/  F2FP.F16.F32.PACK_AB R23, R143, R23 ;  /* 0x000000178f17723e */ /* 0x004fce00000000ff */
[----:B------:R-:W-:Y:S08]  /*12480*/  MUFU.EX2 R154, R154 ;  /* 0x0000009a009a7308 */ /* 0x000ff00000000800 */
[----:B------:R-:W-:Y:S01]  /*12490*/  MUFU.EX2 R131, R131 ;  /* 0x0000008300837308 */ /* 0x000fe20000000800 */
[----:B0-----:R-:W-:Y:S01]  /*124a0*/  FADD.FTZ R137, R157, R137 ;  /* 0x000000899d897221 */ /* 0x001fe20000010000 */
[----:B------:R-:W-:-:S06]  /*124b0*/  FADD.FTZ R77, R143, R77 ;  /* 0x0000004d8f4d7221 */ /* 0x000fcc0000010000 */
[----:B------:R-:W-:Y:S08]  /*124c0*/  MUFU.EX2 R152, R152 ;  /* 0x0000009800987308 */ /* 0x000ff00000000800 */
[----:B------:R-:W-:Y:S01]  /*124d0*/  MUFU.EX2 R135, R135 ;  /* 0x0000008700877308 */ /* 0x000fe20000000800 */
[----:B------:R-:W-:Y:S02]  /*124e0*/  WARPGROUP.DEPBAR.LE gsb0, 0x0 ;  /* 0x00008000000079c5 */ /* 0x000fe40000010000 */
[----:B------:R0:W-:Y:S06]  /*124f0*/  BAR.ARV R76, 0x100 ;  /* 0x0004004c0000751d */ /* 0x0001ec0000002000 */
[----:B0-----:R-:W-:-:S04]  /*12500*/  @!P1 IMAD R76, R148, 0x8, R18 ;  /* 0x00000008944c9824 */ /* 0x001fc800078e0212 */
[----:B------:R-:W-:-:S05]  /*12510*/  @!P1 VIADD R76, R76, 0x31c40 ;  /* 0x00031c404c4c9836 */ /* 0x000fca0000000000 */
[----:B------:R-:W-:-:S04]  /*12520*/  @!P1 PRMT R76, RZ, 0x654, R76 ;  /* 0x00000654ff4c9816 */ /* 0x000fc8000000004c */
[----:B------:R0:W-:Y:S01]  /*12530*/  @!P1 SYNCS.ARRIVE.TRANS64.RED.A1T0 RZ, [R76+URZ], RZ ;  /* 0x000000ff4cff99a7 */ /* 0x0001e2000810043f */
[----:B------:R1:W-:Y:S01]  /*12540*/  @!P1 SYNCS.ARRIVE.TRANS64.RED.A1T0 RZ, [R15+URZ], RZ ;  /* 0x000000ff0fff99a7 */ /* 0x0003e2000810043f */
[----:B------:R2:W-:Y:S02]  /*12550*/  STSM.16.M88.4 [R144+0x24300], R20 ;  /* 0x0243001490007844 */ /* 0x0005e40000000200 */
[----:B--2---:R-:W2:Y:S08]  /*12560*/  MUFU.EX2 R20, R156 ;  /* 0x0000009c00147308 */ /* 0x004eb00000000800 */
[----:B------:R-:W3:Y:S08]  /*12570*/  MUFU.EX2 R21, R130 ;  /* 0x0000008200157308 */ /* 0x000ef00000000800 */
[----:B------:R-:W4:Y:S01]  /*12580*/  MUFU.EX2 R22, R153 ;  /* 0x0000009900167308 */ /* 0x000f220000000800 */
[----:B--2---:R-:W-:-:S07]  /*12590*/  FADD.FTZ R137, R20, R137 ;  /* 0x0000008914897221 */ /* 0x004fce0000010000 */
[----:B------:R-:W2:Y:S01]  /*125a0*/  MUFU.EX2 R23, R134 ;  /* 0x0000008600177308 */ /* 0x000ea20000000800 */
[----:B---3--:R-:W-:Y:S01]  /*125b0*/  FADD.FTZ R77, R21, R77 ;  /* 0x0000004d154d7221 */ /* 0x008fe20000010000 */
[----:B------:R-:W-:-:S06]  /*125c0*/  FADD.FTZ R137, R154, R137 ;  /* 0x000000899a897221 */ /* 0x000fcc0000010000 */
[----:B0-----:R-:W0:Y:S01]  /*125d0*/  MUFU.EX2 R76, R151 ;  /* 0x00000097004c7308 */ /* 0x001e220000000800 */
[----:B------:R-:W-:-:S07]  /*125e0*/  FADD.FTZ R77, R131, R77 ;  /* 0x0000004d834d7221 */ /* 0x000fce0000010000 */
[----:B------:R-:W3:Y:S01]  /*125f0*/  MUFU.EX2 R122, R122 ;  /* 0x0000007a007a7308 */ /* 0x000ee20000000800 */
[----:B----4-:R-:W-:-:S07]  /*12600*/  FADD.FTZ R137, R22, R137 ;  /* 0x0000008916897221 */ /* 0x010fce0000010000 */
[----:B------:R-:W-:Y:S01]  /*12610*/  MUFU.EX2 R150, R150 ;  /* 0x0000009600967308 */ /* 0x000fe20000000800 */
[----:B--2---:R-:W-:-:S07]  /*12620*/  FADD.FTZ R77, R23, R77 ;  /* 0x0000004d174d7221 */ /* 0x004fce0000010000 */
[----:B------:R-:W2:Y:S01]  /*12630*/  MUFU.EX2 R123, R123 ;  /* 0x0000007b007b7308 */ /* 0x000ea20000000800 */
[----:B------:R-:W-:-:S07]  /*12640*/  FADD.FTZ R137, R152, R137 ;  /* 0x0000008998897221 */ /* 0x000fce0000010000 */
[----:B------:R-:W-:Y:S01]  /*12650*/  MUFU.EX2 R78, R133 ;  /* 0x00000085004e7308 */ /* 0x000fe20000000800 */
[----:B------:R-:W-:-:S07]  /*12660*/  FADD.FTZ R77, R135, R77 ;  /* 0x0000004d874d7221 */ /* 0x000fce0000010000 */
[----:B------:R-:W4:Y:S01]  /*12670*/  MUFU.EX2 R79, R126 ;  /* 0x0000007e004f7308 */ /* 0x000f220000000800 */
[----:B0-----:R-:W-:-:S07]  /*12680*/  FADD.FTZ R137, R76, R137 ;  /* 0x000000894c897221 */ /* 0x001fce0000010000 */
[----:B------:R-:W0:Y:S01]  /*12690*/  MUFU.EX2 R136, R132 ;  /* 0x0000008400887308 */ /* 0x000e220000000800 */
[----:B---3--:R-:W-:-:S07]  /*126a0*/  FADD.FTZ R77, R122, R77 ;  /* 0x0000004d7a4d7221 */ /* 0x008fce0000010000 */
[----:B------:R-:W3:Y:S08]  /*126b0*/  MUFU.EX2 R127, R127 ;  /* 0x0000007f007f7308 */ /* 0x000ef00000000800 */
[----:B------:R-:W-:Y:S01]  /*126c0*/  MUFU.EX2 R133, R128 ;  /* 0x0000008000857308 */ /* 0x000fe20000000800 */
[----:B--2---:R-:W-:-:S07]  /*126d0*/  FADD.FTZ R77, R123, R77 ;  /* 0x0000004d7b4d7221 */ /* 0x004fce0000010000 */
[----:B------:R-:W2:Y:S08]  /*126e0*/  MUFU.EX2 R129, R129 ;  /* 0x0000008100817308 */ /* 0x000eb00000000800 */
[----:B------:R-:W-:Y:S08]  /*126f0*/  MUFU.EX2 R128, R117 ;  /* 0x0000007500807308 */ /* 0x000ff00000000800 */
[----:B------:R-:W-:Y:S08]  /*12700*/  MUFU.EX2 R117, R109 ;  /* 0x0000006d00757308 */ /* 0x000ff00000000800 */
[----:B-1----:R-:W-:Y:S08]  /*12710*/  MUFU.EX2 R15, R89 ;  /* 0x00000059000f7308 */ /* 0x002ff00000000800 */
[----:B------:R-:W-:Y:S08]  /*12720*/  MUFU.EX2 R109, R104 ;  /* 0x00000068006d7308 */ /* 0x000ff00000000800 */
[----:B------:R-:W1:Y:S08]  /*12730*/  MUFU.EX2 R89, R114 ;  /* 0x0000007200597308 */ /* 0x000e700000000800 */
[----:B------:R-:W-:Y:S01]  /*12740*/  MUFU.EX2 R104, R92 ;  /* 0x0000005c00687308 */ /* 0x000fe20000000800 */
[----:B----4-:R-:W-:-:S07]  /*12750*/  FADD.FTZ R77, R79, R77 ;  /* 0x0000004d4f4d7221 */ /* 0x010fce0000010000 */
[----:B------:R4:W-:Y:S08]  /*12760*/  MUFU.EX2 R92, R88 ;  /* 0x00000058005c7308 */ /* 0x0009f00000000800 */
[----:B------:R-:W1:Y:S01]  /*12770*/  MUFU.EX2 R115, R115 ;  /* 0x0000007300737308 */ /* 0x000e620000000800 */
[----:B----4-:R-:W-:-:S04]  /*12780*/  FADD.FTZ R88, R150, R137 ;  /* 0x0000008996587221 */ /* 0x010fc80000010000 */
[----:B------:R-:W-:-:S03]  /*12790*/  FADD.FTZ R88, R78, R88 ;  /* 0x000000584e587221 */ /* 0x000fc60000010000 */
[----:B------:R-:W4:Y:S01]  /*127a0*/  MUFU.EX2 R125, R125 ;  /* 0x0000007d007d7308 */ /* 0x000f220000000800 */
[----:B0-----:R-:W-:Y:S01]  /*127b0*/  FADD.FTZ R88, R136, R88 ;  /* 0x0000005888587221 */ /* 0x001fe20000010000 */
[----:B---3--:R-:W-:-:S06]  /*127c0*/  FADD.FTZ R77, R127, R77 ;  /* 0x0000004d7f4d7221 */ /* 0x008fcc0000010000 */
[----:B------:R-:W0:Y:S01]  /*127d0*/  MUFU.EX2 R118, R118 ;  /* 0x0000007600767308 */ /* 0x000e220000000800 */
[----:B--2---:R-:W-:-:S07]  /*127e0*/  FADD.FTZ R88, R129, R88 ;  /* 0x0000005881587221 */ /* 0x004fce0000010000 */
[----:B------:R-:W2:Y:S01]  /*127f0*/  MUFU.EX2 R132, R124 ;  /* 0x0000007c00847308 */ /* 0x000ea20000000800 */
[----:B-1----:R-:W-:-:S07]  /*12800*/  FADD.FTZ R77, R89, R77 ;  /* 0x0000004d594d7221 */ /* 0x002fce0000010000 */
[----:B------:R-:W1:Y:S01]  /*12810*/  MUFU.EX2 R119, R119 ;  /* 0x0000007700777308 */ /* 0x000e620000000800 */
[----:B------:R-:W-:-:S07]  /*12820*/  FADD.FTZ R88, R133, R88 ;  /* 0x0000005885587221 */ /* 0x000fce0000010000 */
[----:B------:R-:W3:Y:S01]  /*12830*/  MUFU.EX2 R120, R120 ;  /* 0x0000007800787308 */ /* 0x000ee20000000800 */
[----:B------:R-:W-:-:S07]  /*12840*/  FADD.FTZ R77, R115, R77 ;  /* 0x0000004d734d7221 */ /* 0x000fce0000010000 */
[----:B------:R-:W3:Y:S01]  /*12850*/  MUFU.EX2 R106, R106 ;  /* 0x0000006a006a7308 */ /* 0x000ee20000000800 */
[----:B----4-:R-:W-:Y:S01]  /*12860*/  FADD.FTZ R88, R125, R88 ;  /* 0x000000587d587221 */ /* 0x010fe20000010000 */
[----:B0-----:R-:W-:-:S06]  /*12870*/  FADD.FTZ R77, R118, R77 ;  /* 0x0000004d764d7221 */ /* 0x001fcc0000010000 */
[----:B------:R-:W0:Y:S08]  /*12880*/  MUFU.EX2 R107, R107 ;  /* 0x0000006b006b7308 */ /* 0x000e300000000800 */
[----:B------:R-:W4:Y:S08]  /*12890*/  MUFU.EX2 R116, R116 ;  /* 0x0000007400747308 */ /* 0x000f300000000800 */
[----:B------:R-:W4:Y:S08]  /*128a0*/  MUFU.EX2 R124, R113 ;  /* 0x00000071007c7308 */ /* 0x000f300000000800 */
[----:B------:R-:W4:Y:S08]  /*128b0*/  MUFU.EX2 R110, R110 ;  /* 0x0000006e006e7308 */ /* 0x000f300000000800 */
[----:B------:R-:W-:Y:S08]  /*128c0*/  MUFU.EX2 R113, R84 ;  /* 0x0000005400717308 */ /* 0x000ff00000000800 */
[----:B------:R2:W-:Y:S01]  /*128d0*/  MUFU.EX2 R84, R90 ;  /* 0x0000005a00547308 */ /* 0x0005e20000000800 */
[----:B------:R-:W-:-:S07]  /*128e0*/  F2FP.F16.F32.PACK_AB R20, R20, R157 ;  /* 0x0000009d1414723e */ /* 0x000fce00000000ff */
[----:B------:R-:W-:Y:S01]  /*128f0*/  MUFU.EX2 R111, R111 ;  /* 0x0000006f006f7308 */ /* 0x000fe20000000800 */
[----:B--2---:R-:W-:Y:S01]  /*12900*/  FADD.FTZ R90, R132, R88 ;  /* 0x00000058845a7221 */ /* 0x004fe20000010000 */
[----:B-1----:R-:W-:-:S03]  /*12910*/  FADD.FTZ R88, R119, R77 ;  /* 0x0000004d77587221 */ /* 0x002fc60000010000 */
[----:B---3--:R-:W-:-:S03]  /*12920*/  FADD.FTZ R90, R120, R90 ;  /* 0x0000005a785a7221 */ /* 0x008fc60000010000 */
[----:B------:R-:W1:Y:S01]  /*12930*/  MUFU.EX2 R112, R112 ;  /* 0x0000007000707308 */ /* 0x000e620000000800 */
[----:B------:R-:W-:Y:S01]  /*12940*/  FADD.FTZ R88, R106, R88 ;  /* 0x000000586a587221 */ /* 0x000fe20000010000 */
[----:B------:R-:W-:Y:S01]  /*12950*/  F2FP.F16.F32.PACK_AB R21, R131, R21 ;  /* 0x000000158315723e */ /* 0x000fe200000000ff */
[----:B------:R-:W-:Y:S01]  /*12960*/  FADD.FTZ R90, R128, R90 ;  /* 0x0000005a805a7221 */ /* 0x000fe20000010000 */
[----:B------:R-:W-:-:S04]  /*12970*/  F2FP.F16.F32.PACK_AB R22, R22, R154 ;  /* 0x0000009a1616723e */ /* 0x000fc800000000ff */
[----:B------:R-:W2:Y:S01]  /*12980*/  MUFU.EX2 R98, R98 ;  /* 0x0000006200627308 */ /* 0x000ea20000000800 */
[----:B------:R-:W-:Y:S01]  /*12990*/  F2FP.F16.F32.PACK_AB R23, R135, R23 ;  /* 0x000000178717723e */ /* 0x000fe200000000ff */
[----:B0-----:R-:W-:Y:S01]  /*129a0*/  FADD.FTZ R88, R107, R88 ;  /* 0x000000586b587221 */ /* 0x001fe20000010000 */
[----:B----4-:R-:W-:-:S05]  /*129b0*/  FADD.FTZ R90, R116, R90 ;  /* 0x0000005a745a7221 */ /* 0x010fca0000010000 */
[----:B------:R-:W0:Y:S01]  /*129c0*/  MUFU.EX2 R99, R99 ;  /* 0x0000006300637308 */ /* 0x000e220000000800 */
[----:B------:R3:W-:Y:S01]  /*129d0*/  STSM.16.M88.4 [R144+0x25b00], R20 ;  /* 0x025b001490007844 */ /* 0x0007e20000000200 */
[----:B------:R-:W-:-:S06]  /*129e0*/  FADD.FTZ R90, R124, R90 ;  /* 0x0000005a7c5a7221 */ /* 0x000fcc0000010000 */
[----:B------:R-:W4:Y:S08]  /*129f0*/  MUFU.EX2 R108, R108 ;  /* 0x0000006c006c7308 */ /* 0x000f300000000800 */
[----:B------:R-:W4:Y:S01]  /*12a00*/  MUFU.EX2 R102, R102 ;  /* 0x0000006600667308 */ /* 0x000f220000000800 */
[----:B---3--:R-:W-:Y:S01]  /*12a10*/  FADD.FTZ R20, R110, R88 ;  /* 0x000000586e147221 */ /* 0x008fe20000010000 */
[----:B-1----:R-:W-:-:S03]  /*12a20*/  FADD.FTZ R21, R112, R90 ;  /* 0x0000005a70157221 */ /* 0x002fc60000010000 */
[----:B------:R-:W-:-:S03]  /*12a30*/  FADD.FTZ R20, R111, R20 ;  /* 0x000000146f147221 */ /* 0x000fc60000010000 */
[----:B------:R-:W1:Y:S01]  /*12a40*/  MUFU.EX2 R105, R105 ;  /* 0x0000006900697308 */ /* 0x000e620000000800 */
[----:B--2---:R-:W-:-:S07]  /*12a50*/  FADD.FTZ R20, R98, R20 ;  /* 0x0000001462147221 */ /* 0x004fce0000010000 */
[----:B------:R-:W2:Y:S01]  /*12a60*/  MUFU.EX2 R103, R103 ;  /* 0x0000006700677308 */ /* 0x000ea20000000800 */
[----:B------:R-:W-:Y:S01]  /*12a70*/  F2FP.F16.F32.PACK_AB R76, R76, R152 ;  /* 0x000000984c4c723e */ /* 0x000fe200000000ff */
[----:B------:R-:W-:Y:S01]  /*12a80*/  FADD.FTZ R21, R117, R21 ;  /* 0x0000001575157221 */ /* 0x000fe20000010000 */
[----:B------:R-:W-:Y:S02]  /*12a90*/  F2FP.F16.F32.PACK_AB R77, R123, R122 ;  /* 0x0000007a7b4d723e */ /* 0x000fe400000000ff */
[----:B------:R-:W-:Y:S02]  /*12aa0*/  F2FP.F16.F32.PACK_AB R78, R78, R150 ;  /* 0x000000964e4e723e */ /* 0x000fe400000000ff */
[----:B------:R-:W-:Y:S01]  /*12ab0*/  F2FP.F16.F32.PACK_AB R79, R127, R79 ;  /* 0x0000004f7f4f723e */ /* 0x000fe200000000ff */
[----:B------:R-:W3:Y:S01]  /*12ac0*/  MUFU.EX2 R101, R101 ;  /* 0x0000006500657308 */ /* 0x000ee20000000800 */
[----:B0-----:R-:W-:Y:S01]  /*12ad0*/  FADD.FTZ R22, R99, R20 ;  /* 0x0000001463167221 */ /* 0x001fe20000010000 */
[----:B----4-:R-:W-:-:S06]  /*12ae0*/  FADD.FTZ R23, R108, R21 ;  /* 0x000000156c177221 */ /* 0x010fcc0000010000 */
[----:B------:R-:W-:Y:S01]  /*12af0*/  MUFU.EX2 R138, R85 ;  /* 0x00000055008a7308 */ /* 0x000fe20000000800 */
[----:B------:R0:W-:Y:S07]  /*12b00*/  STSM.16.M88.4 [R144+0x27300], R76 ;  /* 0x0273004c90007844 */ /* 0x0001ee0000000200 */
[----:B------:R-:W4:Y:S08]  /*12b10*/  MUFU.EX2 R85, R91 ;  /* 0x0000005b00557308 */ /* 0x000f300000000800 */
[----:B------:R-:W4:Y:S01]  /*12b20*/  MUFU.EX2 R100, R100 ;  /* 0x0000006400647308 */ /* 0x000f220000000800 */
[----:B0-----:R-:W-:Y:S01]  /*12b30*/  FADD.FTZ R76, R102, R22 ;  /* 0x00000016664c7221 */ /* 0x001fe20000010000 */
[----:B-1----:R-:W-:-:S06]  /*12b40*/  FADD.FTZ R77, R105, R23 ;  /* 0x00000017694d7221 */ /* 0x002fcc0000010000 */
[----:B------:R-:W0:Y:S01]  /*12b50*/  MUFU.EX2 R94, R94 ;  /* 0x0000005e005e7308 */ /* 0x000e220000000800 */
[----:B--2---:R-:W-:Y:S01]  /*12b60*/  FADD.FTZ R76, R103, R76 ;  /* 0x0000004c674c7221 */ /* 0x004fe20000010000 */
[----:B------:R-:W-:-:S06]  /*12b70*/  FADD.FTZ R78, R109, R77 ;  /* 0x0000004d6d4e7221 */ /* 0x000fcc0000010000 */
[----:B------:R-:W1:Y:S01]  /*12b80*/  MUFU.EX2 R97, R97 ;  /* 0x0000006100617308 */ /* 0x000e620000000800 */
[----:B------:R-:W-:Y:S01]  /*12b90*/  FADD.FTZ R76, R84, R76 ;  /* 0x0000004c544c7221 */ /* 0x000fe20000010000 */
[----:B---3--:R-:W-:-:S06]  /*12ba0*/  FADD.FTZ R79, R101, R78 ;  /* 0x0000004e654f7221 */ /* 0x008fcc0000010000 */
[----:B------:R-:W2:Y:S01]  /*12bb0*/  MUFU.EX2 R95, R95 ;  /* 0x0000005f005f7308 */ /* 0x000ea20000000800 */
[----:B----4-:R-:W-:-:S07]  /*12bc0*/  FADD.FTZ R77, R85, R76 ;  /* 0x0000004c554d7221 */ /* 0x010fce0000010000 */
[----:B------:R-:W3:Y:S01]  /*12bd0*/  MUFU.EX2 R96, R96 ;  /* 0x0000006000607308 */ /* 0x000ee20000000800 */
[----:B------:R-:W-:-:S07]  /*12be0*/  FADD.FTZ R78, R100, R79 ;  /* 0x0000004f644e7221 */ /* 0x000fce0000010000 */
[----:B------:R-:W4:Y:S01]  /*12bf0*/  MUFU.EX2 R82, R82 ;  /* 0x0000005200527308 */ /* 0x000f220000000800 */
[----:B------:R-:W-:-:S07]  /*12c00*/  F2FP.F16.F32.PACK_AB R88, R129, R136 ;  /* 0x000000888158723e */ /* 0x000fce00000000ff */
[----:B------:R-:W4:Y:S01]  /*12c10*/  MUFU.EX2 R93, R93 ;  /* 0x0000005d005d7308 */ /* 0x000f220000000800 */
[----:B------:R-:W-:Y:S02]  /*12c20*/  F2FP.F16.F32.PACK_AB R89, R115, R89 ;  /* 0x000000597359723e */ /* 0x000fe400000000ff */
[----:B------:R-:W-:Y:S02]  /*12c30*/  F2FP.F16.F32.PACK_AB R90, R125, R133 ;  /* 0x000000857d5a723e */ /* 0x000fe400000000ff */
[----:B------:R-:W-:-:S03]  /*12c40*/  F2FP.F16.F32.PACK_AB R91, R119, R118 ;  /* 0x00000076775b723e */ /* 0x000fc600000000ff */
[----:B------:R0:W-:Y:S01]  /*12c50*/  MUFU.EX2 R114, R86 ;  /* 0x0000005600727308 */ /* 0x0001e20000000800 */
[----:B------:R-:W-:Y:S01]  /*12c60*/  F2FP.F16.F32.PACK_AB R20, R120, R132 ;  /* 0x000000847814723e */ /* 0x000fe200000000ff */
[----:B------:R2:W-:Y:S01]  /*12c70*/  STSM.16.M88.4 [R144+0x28b00], R88 ;  /* 0x028b005890007844 */ /* 0x0005e20000000200 */
[----:B------:R-:W-:Y:S02]  /*12c80*/  F2FP.F16.F32.PACK_AB R21, R107, R106 ;  /* 0x0000006a6b15723e */ /* 0x000fe400000000ff */
[----:B------:R-:W-:Y:S01]  /*12c90*/  F2FP.F16.F32.PACK_AB R22, R116, R128 ;  /* 0x000000807416723e */ /* 0x000fe200000000ff */
[----:B0-----:R-:W-:Y:S01]  /*12ca0*/  FADD.FTZ R86, R94, R77 ;  /* 0x0000004d5e567221 */ /* 0x001fe20000010000 */
[----:B------:R-:W-:Y:S01]  /*12cb0*/  F2FP.F16.F32.PACK_AB R77, R99, R98 ;  /* 0x00000062634d723e */ /* 0x000fe200000000ff */
[----:B-1----:R-:W-:Y:S01]  /*12cc0*/  FADD.FTZ R99, R97, R78 ;  /* 0x0000004e61637221 */ /* 0x002fe20000010000 */
[----:B------:R-:W-:Y:S01]  /*12cd0*/  F2FP.F16.F32.PACK_AB R23, R111, R110 ;  /* 0x0000006e6f17723e */ /* 0x000fe200000000ff */
[----:B--2---:R-:W-:-:S02]  /*12ce0*/  FADD.FTZ R89, R95, R86 ;  /* 0x000000565f597221 */ /* 0x004fc40000010000 */
[----:B---3--:R-:W-:Y:S02]  /*12cf0*/  FADD.FTZ R86, R96, R99 ;  /* 0x0000006360567221 */ /* 0x008fe40000010000 */
[----:B------:R4:W-:Y:S02]  /*12d00*/  STSM.16.M88.4 [R144+0x2a300], R20 ;  /* 0x02a3001490007844 */ /* 0x0009e40000000200 */
[----:B----4-:R-:W-:Y:S01]  /*12d10*/  FADD.FTZ R22, R82, R89 ;  /* 0x0000005952167221 */ /* 0x010fe20000010000 */
[----:B------:R-:W-:Y:S01]  /*12d20*/  FADD.FTZ R89, R93, R86 ;  /* 0x000000565d597221 */ /* 0x000fe20000010000 */
[----:B------:R-:W-:-:S03]  /*12d30*/  F2FP.F16.F32.PACK_AB R21, R85, R84 ;  /* 0x000000545515723e */ /* 0x000fc600000000ff */
[----:B------:R-:W-:-:S04]  /*12d40*/  FADD.FTZ R84, R104, R89 ;  /* 0x0000005968547221 */ /* 0x000fc80000010000 */
[----:B------:R-:W-:-:S04]  /*12d50*/  FADD.FTZ R91, R15, R84 ;  /* 0x000000540f5b7221 */ /* 0x000fc80000010000 */
[C---:B------:R-:W-:Y:S01]  /*12d60*/  FADD.FTZ R91, R92.reuse, R91 ;  /* 0x0000005b5c5b7221 */ /* 0x040fe20000010000 */
[----:B------:R-:W-:Y:S02]  /*12d70*/  F2FP.F16.F32.PACK_AB R92, R92, R15 ;  /* 0x0000000f5c5c723e */ /* 0x000fe400000000ff */
[----:B------:R-:W2:Y:S01]  /*12d80*/  LDL.LU R15, [R1+0x1c] ;  /* 0x00001c00010f7983 */ /* 0x000ea20000300800 */
[----:B------:R-:W0:Y:S08]  /*12d90*/  MUFU.EX2 R83, R83 ;  /* 0x0000005300537308 */ /* 0x000e300000000800 */
[----:B------:R-:W1:Y:S08]  /*12da0*/  MUFU.EX2 R87, R87 ;  /* 0x0000005700577308 */ /* 0x000e700000000800 */
[----:B------:R-:W-:Y:S01]  /*12db0*/  MUFU.EX2 R74, R74 ;  /* 0x0000004a004a7308 */ /* 0x000fe20000000800 */
[----:B0-----:R-:W-:-:S07]  /*12dc0*/  FADD.FTZ R23, R83, R22 ;  /* 0x0000001653177221 */ /* 0x001fce0000010000 */
[----:B------:R-:W0:Y:S08]  /*12dd0*/  MUFU.EX2 R75, R75 ;  /* 0x0000004b004b7308 */ /* 0x000e300000000800 */
[----:B------:R-:W-:Y:S08]  /*12de0*/  MUFU.EX2 R73, R73 ;  /* 0x0000004900497308 */ /* 0x000ff00000000800 */
[----:B------:R-:W3:Y:S01]  /*12df0*/  MUFU.EX2 R88, R81 ;  /* 0x0000005100587308 */ /* 0x000ee20000000800 */
[----:B------:R-:W-:Y:S01]  /*12e00*/  FADD.FTZ R86, R114, R23 ;  /* 0x0000001772567221 */ /* 0x000fe20000010000 */
[----:B------:R-:W-:-:S02]  /*12e10*/  F2FP.F16.F32.PACK_AB R76, R112, R124 ;  /* 0x0000007c704c723e */ /* 0x000fc400000000ff */
[----:B------:R-:W-:Y:S01]  /*12e20*/  F2FP.F16.F32.PACK_AB R78, R108, R117 ;  /* 0x000000756c4e723e */ /* 0x000fe200000000ff */
[----:B-1----:R-:W-:Y:S01]  /*12e30*/  FADD.FTZ R89, R87, R86 ;  /* 0x0000005657597221 */ /* 0x002fe20000010000 */
        /* <DEDUP_REMOVED lines=8> */
[----:B0-----:R-:W-:Y:S02]  /*12ec0*/  F2FP.F16.F32.PACK_AB R93, R75, R74 ;  /* 0x0000004a4b5d723e */ /* 0x001fe400000000ff */
[----:B------:R-:W-:Y:S02]  /*12ed0*/  F2FP.F16.F32.PACK_AB R94, R113, R138 ;  /* 0x0000008a715e723e */ /* 0x000fe400000000ff */
[----:B---3--:R-:W-:Y:S01]  /*12ee0*/  F2FP.F16.F32.PACK_AB R95, R88, R73 ;  /* 0x00000049585f723e */ /* 0x008fe200000000ff */
[----:B------:R-:W-:Y:S04]  /*12ef0*/  STSM.16.M88.4 [R144+0x2bb00], R76 ;  /* 0x02bb004c90007844 */ /* 0x000fe80000000200 */
[----:B------:R0:W-:Y:S04]  /*12f00*/  STSM.16.M88.4 [R144+0x2d300], R20 ;  /* 0x02d3001490007844 */ /* 0x0001e80000000200 */
[----:B------:R-:W-:Y:S04]  /*12f10*/  STSM.16.M88.4 [R144+0x2eb00], R84 ;  /* 0x02eb005490007844 */ /* 0x000fe80000000200 */
[----:B------:R-:W-:Y:S01]  /*12f20*/  STSM.16.M88.4 [R144+0x30300], R92 ;  /* 0x0303005c90007844 */ /* 0x000fe20000000200 */
[----:B------:R-:W-:Y:S01]  /*12f30*/  @!PT LDS RZ, [RZ] ;  /* 0x00000000fffff984 */ /* 0x000fe20000000800 */
[----:B------:R-:W-:Y:S01]  /*12f40*/  @!PT LDS RZ, [RZ] ;  /* 0x00000000fffff984 */ /* 0x000fe20000000800 */
[----:B------:R-:W-:Y:S01]  /*12f50*/  @!PT LDS RZ, [RZ] ;  /* 0x00000000fffff984 */ /* 0x000fe20000000800 */
[----:B------:R-:W-:Y:S01]  /*12f60*/  @!PT LDS RZ, [RZ] ;  /* 0x00000000fffff984 */ /* 0x000fe20000000800 */
[----:B------:R1:W-:Y:S06]  /*12f70*/  MEMBAR.ALL.CTA ;  /* 0x0000000000007992 */ /* 0x0003ec0000008000 */
[----:B-1----:R-:W1:Y:S01]  /*12f80*/  FENCE.VIEW.ASYNC.S ;  /* 0x00000000000073c6 */ /* 0x002e620000000000 */
[----:B------:R-:W-:Y:S01]  /*12f90*/  FADD.FTZ R82, R74, R89 ;  /* 0x000000594a527221 */ /* 0x000fe20000010000 */
[----:B------:R-:W-:-:S03]  /*12fa0*/  FADD.FTZ R90, R138, R91 ;  /* 0x0000005b8a5a7221 */ /* 0x000fc60000010000 */
[----:B------:R-:W-:Y:S01]  /*12fb0*/  FADD.FTZ R82, R75, R82 ;  /* 0x000000524b527221 */ /* 0x000fe20000010000 */
[----:B------:R-:W-:-:S03]  /*12fc0*/  FADD.FTZ R74, R113, R90 ;  /* 0x0000005a714a7221 */ /* 0x000fc60000010000 */
[----:B------:R-:W-:-:S04]  /*12fd0*/  FADD.FTZ R73, R73, R82 ;  /* 0x0000005249497221 */ /* 0x000fc80000010000 */
[----:B0-----:R-:W-:Y:S01]  /*12fe0*/  FADD.FTZ R20, R88, R73 ;  /* 0x0000004958147221 */ /* 0x001fe20000010000 */
[----:B------:R-:W-:Y:S01]  /*12ff0*/  STL [R1+0x20], R74 ;  /* 0x0000204a01007387 */ /* 0x000fe20000100800 */
[----:B------:R-:W-:-:S03]  /*13000*/  FMUL.FTZ R24, R24, R80 ;  /* 0x0000005018187220 */ /* 0x000fc60000410000 */
[----:B------:R-:W-:Y:S01]  /*13010*/  STL [R1+0x24], R20 ;  /* 0x0000241401007387 */ /* 0x000fe20000100800 */
[-C--:B------:R-:W-:Y:S01]  /*13020*/  FMUL.FTZ R25, R25, R80.reuse ;  /* 0x0000005019197220 */ /* 0x080fe20000410000 */
[-C--:B------:R-:W-:Y:S02]  /*13030*/  FMUL.FTZ R28, R28, R80.reuse ;  /* 0x000000501c1c7220 */ /* 0x080fe40000410000 */
[----:B------:R3:W5:Y:S01]  /*13040*/  LDL R156, [R1+0x40] ;  /* 0x00004000019c7983 */ /* 0x0007620000100800 */
        /* <DEDUP_REMOVED lines=47> */
[C---:B--2---:R-:W-:Y:S01]  /*13340*/  ISETP.GT.AND P2, PT, R15.reuse, RZ, PT ;  /* 0x000000ff0f00720c */ /* 0x044fe20003f44270 */
[----:B------:R-:W-:-:S05]  /*13350*/  VIADD R15, R15, 0xffffffff ;  /* 0xffffffff0f0f7836 */ /* 0x000fca0000000000 */
[----:B------:R0:W-:Y:S02]  /*13360*/  STL [R1+0x1c], R15 ;  /* 0x00001c0f01007387 */ /* 0x0001e40000100800 */
[----:B0-----:R-:W-:Y:S01]  /*13370*/  IMAD.MOV.U32 R15, RZ, RZ, R148 ;  /* 0x000000ffff0f7224 */ /* 0x001fe200078e0094 */
[----:B-1----:R-:W-:-:S04]  /*13380*/  NOP ;  /* 0x0000000000007918 */ /* 0x002fc80000000000 */
[----:B---3--:R-:W-:Y:S05]  /*13390*/  @P2 BRA `(.L_x_8685) ;  /* 0xffffffb800242947 */ /* 0x008fea000383ffff */
.L_x_8674:
[----:B------:R-:W-:Y:S05]  /*133a0*/  WARPSYNC.ALL ;  /* 0x0000000000007948 */ /* 0x000fea0003800000 */
[----:B------:R-:W-:Y:S06]  /*133b0*/  BAR.ARV 0x8, 0x1a0 ;  /* 0x0206800000007b1d */ /* 0x000fec0000002000 */
[----:B------:R-:W-:Y:S05]  /*133c0*/  @!P0 BRA `(.L_x_8686) ;  /* 0x0000000000048947 */ /* 0x000fea0003800000 */
[----:B------:R-:W-:Y:S01]  /*133d0*/  BPT.TRAP 0x1 ;  /* 0x000000040000795c */ /* 0x000fe20000300000 */
.L_x_8686:
[----:B------:R-:W2:Y:S01]  /*133e0*/  LDL R2, [R1+0x40] ;  /* 0x0000400001027983 */ /* 0x000ea20000100800 */
[----:B------:R-:W-:Y:S02]  /*133f0*/  LEA R7, R148, R18, 0x3 ;  /* 0x0000001294077211 */ /* 0x000fe400078e18ff */
[----:B--2---:R-:W-:-:S04]  /*13400*/  SHF.L.U32 R4, R2, 0x1f, RZ ;  /* 0x0000001f02047819 */ /* 0x004fc800000006ff */
[----:B------:R1:W2:Y:S01]  /*13410*/  SYNCS.PHASECHK.TRANS64.TRYWAIT P2, [R7+URZ+0x31c50], R4 ;  /* 0x031c5004070075a7 */ /* 0x0002a2000804017f */
[----:B------:R-:W-:Y:S05]  /*13420*/  @!P0 BRA `(.L_x_8687) ;  /* 0x0000000000048947 */ /* 0x000fea0003800000 */
[----:B------:R-:W-:Y:S01]  /*13430*/  BPT.TRAP 0x1 ;  /* 0x000000040000795c */ /* 0x000fe20000300000 */
.L_x_8687:
[----:B------:R-:W3:Y:S01]  /*13440*/  LDL.LU R2, [R1+0x50] ;  /* 0x0000500001027983 */ /* 0x000ee20000300800 */
[----:B------:R-:W-:Y:S02]  /*13450*/  VIADD R18, R18, 0x200 ;  /* 0x0000020012127836 */ /* 0x000fe40000000000 */
[----:B------:R-:W-:-:S03]  /*13460*/  IMAD.MOV.U32 R3, RZ, RZ, -0x3ffffff0 ;  /* 0xc0000010ff037424 */ /* 0x000fc600078e00ff */
[----:B------:R-:W-:-:S04]  /*13470*/  SHF.R.U32.HI R18, RZ, 0x4, R18 ;  /* 0x00000004ff127819 */ /* 0x000fc80000011612 */
[----:B------:R-:W-:-:S04]  /*13480*/  LOP3.LUT R18, R18, 0x3fff, RZ, 0xc0, !PT ;  /* 0x00003fff12127812 */ /* 0x000fc800078ec0ff */
[----:B------:R-:W-:Y:S02]  /*13490*/  LOP3.LUT R5, R18, 0x2400000, RZ, 0xfc, !PT ;  /* 0x0240000012057812 */ /* 0x000fe400078efcff */
[----:B---3--:R-:W-:Y:S01]  /*134a0*/  LOP3.LUT R2, R2, 0x10000, RZ, 0xfc, !PT ;  /* 0x0001000002027812 */ /* 0x008fe200078efcff */
[----:B--2---:R-:W-:Y:S06]  /*134b0*/  @P2 BRA `(.L_x_8688) ;  /* 0x0000000000082947 */ /* 0x004fec0003800000 */
[----:B------:R-:W2:Y:S02]  /*134c0*/  SYNCS.PHASECHK.TRANS64.TRYWAIT P0, [R7+URZ+0x31c50], R4 ;  /* 0x031c5004070075a7 */ /* 0x000ea4000800017f */
[----:B--2---:R-:W-:Y:S05]  /*134d0*/  @!P0 BRA `(.L_x_8689) ;  /* 0x0000008000fc8947 */ /* 0x004fea0003800000 */
.L_x_8688:
[----:B-12---:R-:W-:Y:S01]  /*134e0*/  IMAD R4, R148, 0x6c0, R5 ;  /* 0x000006c094047824 */ /* 0x006fe200078e0205 */
[----:B------:R-:W2:Y:S01]  /*134f0*/  LDL.LU R12, [R1+0x20] ;  /* 0x00002000010c7983 */ /* 0x000ea20000300800 */
[----:B------:R-:W-:Y:S01]  /*13500*/  IMAD.MOV.U32 R5, RZ, RZ, -0x7fffffe0 ;  /* 0x80000020ff057424 */ /* 0x000fe200078e00ff */
[----:B------:R-:W-:Y:S05]  /*13510*/  WARPSYNC.ALL ;  /* 0x0000000000007948 */ /* 0x000fea0003800000 */
[C---:B------:R-:W-:Y:S01]  /*13520*/  R2UR UR4, R2.reuse ;  /* 0x00000000020472ca */ /* 0x040fe200000e0000 */
[----:B------:R-:W-:Y:S01]  /*13530*/  VIADD R10, R2, 0x180 ;  /* 0x00000180020a7836 */ /* 0x000fe20000000000 */
[----:B------:R-:W-:Y:S01]  /*13540*/  R2UR UR5, R3 ;  /* 0x00000000030572ca */ /* 0x000fe200000e0000 */
[C---:B------:R-:W-:Y:S01]  /*13550*/  VIADD R8, R4.reuse, 0x40 ;  /* 0x0000004004087836 */ /* 0x040fe20000000000 */
[----:B------:R-:W-:Y:S01]  /*13560*/  R2UR UR6, R4 ;  /* 0x00000000040672ca */ /* 0x000fe200000e0000 */
[----:B------:R-:W-:Y:S01]  /*13570*/  IMAD.MOV.U32 R11, RZ, RZ, -0x3ffffff0 ;  /* 0xc0000010ff0b7424 */ /* 0x000fe200078e00ff */
[----:B------:R-:W-:Y:S01]  /*13580*/  R2UR UR7, R5 ;  /* 0x00000000050772ca */ /* 0x000fe200000e0000 */
[----:B------:R-:W-:Y:S01]  /*13590*/  WARPGROUP.ARRIVE ;  /* 0x00000000000079c5 */ /* 0x000fe20000000000 */
[----:B------:R-:W-:Y:S01]  /*135a0*/  IMAD.MOV.U32 R9, RZ, RZ, -0x7fffffe0 ;  /* 0x80000020ff097424 */ /* 0x000fe200078e00ff */
[----:B------:R-:W3:Y:S01]  /*135b0*/  LDL.LU R6, [R1+0x24] ;  /* 0x0000240001067983 */ /* 0x000ee20000300800 */
[----:B------:R-:W-:-:S02]  /*135c0*/  IMAD.MOV.U32 R3, RZ, RZ, -0x3ffffff0 ;  /* 0xc0000010ff037424 */ /* 0x000fc400078e00ff */
[----:B------:R-:W-:Y:S01]  /*135d0*/  IMAD.MOV.U32 R5, RZ, RZ, -0x7fffffe0 ;  /* 0x80000020ff057424 */ /* 0x000fe200078e00ff */
[----:B------:R-:W4:Y:S01]  /*135e0*/  LDL.LU R13, [R1+0x40] ;  /* 0x00004000010d7983 */ /* 0x000f220000300800 */
[----:B------:R-:W-:-:S05]  /*135f0*/  VIADD R148, R148, 0x1 ;  /* 0x0000000194947836 */ /* 0x000fca0000000000 */
[----:B------:R-:W-:Y:S01]  /*13600*/  HGMMA.64x96x16.F32 R24, gdesc[UR4].tnspB, R24, gsb0 ;  /* 0x41600000041879f0 */ /* 0x000fe20008000818 */
[----:B------:R-:W-:Y:S01]  /*13610*/  R2UR UR4, R10 ;  /* 0x000000000a0472ca */ /* 0x000fe200000e0000 */
[----:B------:R-:W-:Y:S01]  /*13620*/  VIADD R10, R2, 0x300 ;  /* 0x00000300020a7836 */ /* 0x000fe20000000000 */
[----:B------:R-:W-:Y:S01]  /*13630*/  R2UR UR5, R11 ;  /* 0x000000000b0572ca */ /* 0x000fe200000e0000 */
[----:B------:R-:W-:Y:S01]  /*13640*/  IMAD.MOV.U32 R11, RZ, RZ, -0x3ffffff0 ;  /* 0xc0000010ff0b7424 */ /* 0x000fe200078e00ff */
[----:B------:R-:W-:Y:S01]  /*13650*/  R2UR UR6, R8 ;  /* 0x00000000080672ca */ /* 0x000fe200000e0000 */
[----:B------:R-:W-:Y:S01]  /*13660*/  VIADD R8, R4, 0x80 ;  /* 0x0000008004087836 */ /* 0x000fe20000000000 */
[----:B------:R-:W-:Y:S01]  /*13670*/  R2UR UR7, R9 ;  /* 0x00000000090772ca */ /* 0x000fe200000e0000 */
[----:B------:R-:W-:Y:S01]  /*13680*/  IMAD.MOV.U32 R9, RZ, RZ, -0x7fffffe0 ;  /* 0x80000020ff097424 */ /* 0x000fe200078e00ff */
[----:B------:R-:W-:Y:S01]  /*13690*/  ISETP.NE.AND P0, PT, R148, 0x2, PT ;  /* 0x000000029400780c */ /* 0x000fe20003f05270 */
[----:B------:R-:W-:-:S02]  /*136a0*/  WARPGROUP.DEPBAR.LE gsb0, 0x0 ;  /* 0x00008000000079c5 */ /* 0x000fc40000010000 */
[----:B------:R-:W-:-:S08]  /*136b0*/  WARPGROUP.ARRIVE ;  /* 0x00000000000079c5 */ /* 0x000fd00000000000 */
        /* <DEDUP_REMOVED lines=9> */
[----:B------:R-:W-:Y:S02]  /*13750*/  WARPGROUP.DEPBAR.LE gsb0, 0x0 ;  /* 0x00008000000079c5 */ /* 0x000fe40000010000 */
[----:B------:R-:W-:-:S09]  /*13760*/  WARPGROUP.ARRIVE ;  /* 0x00000000000079c5 */ /* 0x000fd20000000000 */
        /* <DEDUP_REMOVED lines=14> */
[----:B------:R-:W-:Y:S02]  /*13850*/  R2UR UR5, R11 ;  /* 0x000000000b0572ca */ /* 0x000fe400000e0000 */
[----:B------:R-:W-:Y:S01]  /*13860*/  R2UR UR6, R8 ;  /* 0x00000000080672ca */ /* 0x000fe200000e0000 */
[----:B------:R-:W-:Y:S01]  /*13870*/  VIADD R8, R4, 0x140 ;  /* 0x0000014004087836 */ /* 0x000fe20000000000 */
[----:B------:R-:W-:Y:S01]  /*13880*/  R2UR UR7, R9 ;  /* 0x00000000090772ca */ /* 0x000fe200000e0000 */
[----:B------:R-:W-:Y:S01]  /*13890*/  IMAD.MOV.U32 R9, RZ, RZ, -0x7fffffe0 ;  /* 0x80000020ff097424 */ /* 0x000fe200078e00ff */
[----:B------:R-:W-:Y:S01]  /*138a0*/  MOV R11, 0xc0000010 ;  /* 0xc0000010000b7802 */ /* 0x000fe20000000f00 */
        /* <DEDUP_REMOVED lines=21> */
[----:B------:R-:W-:Y:S02]  /*13a00*/  IMAD.MOV.U32 R9, RZ, RZ, -0x7fffffe0 ;  /* 0x80000020ff097424 */ /* 0x000fe400078e00ff */
[----:B------:R-:W-:-:S02]  /*13a10*/  VIADD R2, R2, 0xc00 ;  /* 0x00000c0002027836 */ /* 0x000fc40000000000 */
[----:B------:R-:W-:Y:S01]  /*13a20*/  VIADD R4, R4, 0x200 ;  /* 0x0000020004047836 */ /* 0x000fe20000000000 */
[----:B------:R-:W-:Y:S02]  /*13a30*/  WARPGROUP.DEPBAR.LE gsb0, 0x0 ;  /* 0x00008000000079c5 */ /* 0x000fe40000010000 */
[----:B------:R-:W-:-:S06]  /*13a40*/  WARPGROUP.ARRIVE ;  /* 0x00000000000079c5 */ /* 0x000fcc0000000000 */
[----:B------:R-:W-:Y:S01]  /*13a50*/  HGMMA.64x96x16.F32 R24, gdesc[UR4].tnspB, R24, gsb0 ;  /* 0x41600000041879f0 */ /* 0x000fe20008000818 */
[----:B------:R-:W-:Y:S02]  /*13a60*/  R2UR UR4, R10 ;  /* 0x000000000a0472ca */ /* 0x000fe400000e0000 */
[----:B------:R-:W-:Y:S02]  /*13a70*/  R2UR UR5, R11 ;  /* 0x000000000b0572ca */ /* 0x000fe400000e0000 */
[----:B------:R-:W-:Y:S02]  /*13a80*/  R2UR UR6, R8 ;  /* 0x00000000080672ca */ /* 0x000fe400000e0000 */
[----:B------:R-:W-:Y:S01]  /*13a90*/  R2UR UR7, R9 ;  /* 0x00000000090772ca */ /* 0x000fe200000e0000 */
[----:B------:R-:W-:Y:S02]  /*13aa0*/  WARPGROUP.DEPBAR.LE gsb0, 0x0 ;  /* 0x00008000000079c5 */ /* 0x000fe40000010000 */
[----:B------:R-:W-:-:S10]  /*13ab0*/  WARPGROUP.ARRIVE ;  /* 0x00000000000079c5 */ /* 0x000fd40000000000 */
[----:B------:R-:W-:Y:S01]  /*13ac0*/  HGMMA.64x96x16.F32 R24, gdesc[UR4].tnspB, R24, gsb0 ;  /* 0x41600000041879f0 */ /* 0x000fe20008000818 */
[----:B------:R-:W-:Y:S02]  /*13ad0*/  R2UR UR4, R2 ;  /* 0x00000000020472ca */ /* 0x000fe400000e0000 */
[----:B--2---:R-:W1:Y:S01]  /*13ae0*/  SHFL.BFLY PT, R2, R12, 0x2, 0x1f ;  /* 0x0c401f000c027f89 */ /* 0x004e6200000e0000 */
[----:B------:R-:W-:Y:S02]  /*13af0*/  R2UR UR5, R3 ;  /* 0x00000000030572ca */ /* 0x000fe400000e0000 */
[----:B------:R-:W-:Y:S01]  /*13b00*/  R2UR UR6, R4 ;  /* 0x00000000040672ca */ /* 0x000fe200000e0000 */
[----:B---3--:R-:W2:Y:S01]  /*13b10*/  SHFL.BFLY PT, R3, R6, 0x2, 0x1f ;  /* 0x0c401f0006037f89 */ /* 0x008ea200000e0000 */
[----:B------:R-:W-:Y:S01]  /*13b20*/  R2UR UR7, R5 ;  /* 0x00000000050772ca */ /* 0x000fe200000e0000 */
[----:B-1----:R-:W-:Y:S01]  /*13b30*/  FADD.FTZ R2, R2, R12 ;  /* 0x0000000c02027221 */ /* 0x002fe20000010000 */
[----:B--2---:R-:W-:-:S04]  /*13b40*/  FADD.FTZ R4, R3, R6 ;  /* 0x0000000603047221 */ /* 0x004fc80000010000 */
[----:B------:R-:W1:Y:S04]  /*13b50*/  SHFL.BFLY PT, R3, R2, 0x1, 0x1f ;  /* 0x0c201f0002037f89 */ /* 0x000e6800000e0000 */
[----:B------:R-:W2:Y:S01]  /*13b60*/  SHFL.BFLY PT, R5, R4, 0x1, 0x1f ;  /* 0x0c201f0004057f89 */ /* 0x000ea200000e0000 */
[----:B-1----:R-:W-:Y:S01]  /*13b70*/  FADD.FTZ R11, R2, R3 ;  /* 0x00000003020b7221 */ /* 0x002fe20000010000 */
[----:B------:R-:W-:Y:S01]  /*13b80*/  SEL R2, RZ, 0x1, P0 ;  /* 0x00000001ff027807 */ /* 0x000fe20000000000 */
[----:B--2---:R-:W-:-:S03]  /*13b90*/  FADD.FTZ R12, R4, R5 ;  /* 0x00000005040c7221 */ /* 0x004fc60000010000 */
[----:B------:R-:W-:Y:S02]  /*13ba0*/  FSETP.NE.FTZ.AND P2, PT, R11, RZ, PT ;  /* 0x000000ff0b00720b */ /* 0x000fe40003f55000 */
[----:B------:R-:W-:Y:S02]  /*13bb0*/  CS2R R4, SRZ ;  /* 0x0000000000047805 */ /* 0x000fe4000001ff00 */
[----:B----4-:R-:W-:Y:S02]  /*13bc0*/  LOP3.LUT R13, R13, R2, RZ, 0x3c, !PT ;  /* 0x000000020d0d7212 */ /* 0x010fe400078e3cff */
[----:B------:R-:W-:-:S07]  /*13bd0*/  FSETP.NE.FTZ.AND P3, PT, R12, RZ, PT ;  /* 0x000000ff0c00720b */ /* 0x000fce0003f75000 */
[----:B------:R-:W-:Y:S08]  /*13be0*/  @P2 MUFU.LG2 R6, R11 ;  /* 0x0000000b00062308 */ /* 0x000ff00000000c00 */
[----:B------:R1:W-:Y:S08]  /*13bf0*/  @P2 MUFU.RCP R5, R11 ;  /* 0x0000000b00052308 */ /* 0x0003f00000001000 */
[----:B------:R-:W2:Y:S01]  /*13c00*/  @P3 MUFU.LG2 R8, R12 ;  /* 0x0000000c00083308 */ /* 0x000ea20000000c00 */
[----:B-1----:R-:W3:Y:S01]  /*13c10*/  LDL.LU R11, [R1+0x70] ;  /* 0x00007000010b7983 */ /* 0x002ee20000300800 */
[----:B------:R-:W-:-:S02]  /*13c20*/  WARPGROUP.DEPBAR.LE gsb0, 0x0 ;  /* 0x00008000000079c5 */ /* 0x000fc40000010000 */
[----:B------:R-:W-:-:S06]  /*13c30*/  WARPGROUP.ARRIVE ;  /* 0x00000000000079c5 */ /* 0x000fcc0000000000 */
[----:B------:R-:W-:Y:S01]  /*13c40*/  HGMMA.64x96x16.F32 R24, gdesc[UR4].tnspB, R24, gsb0 ;  /* 0x41600000041879f0 */ /* 0x000fe20008000818 */
[----:B------:R1:W-:Y:S01]  /*13c50*/  STL [R1+0x40], R13 ;  /* 0x0000400d01007387 */ /* 0x0003e20000100800 */
[----:B------:R-:W4:Y:S01]  /*13c60*/  @P3 MUFU.RCP R4, R12 ;  /* 0x0000000c00043308 */ /* 0x000f220000001000 */
[----:B------:R-:W-:Y:S02]  /*13c70*/  @!P1 VIADD R10, R7, 0x31c60 ;  /* 0x00031c60070a9836 */ /* 0x000fe40000000000 */
[C---:B------:R-:W-:Y:S01]  /*13c80*/  @P2 FMUL.FTZ R7, R14.reuse, 0.69314718246459960938 ;  /* 0x3f3172180e072820 */ /* 0x040fe20000410000 */
[----:B------:R-:W-:Y:S01]  /*13c90*/  @P3 FMUL.FTZ R14, R14, 0.69314718246459960938 ;  /* 0x3f3172180e0e3820 */ /* 0x000fe20000410000 */
[----:B--2---:R-:W-:Y:S01]  /*13ca0*/  @P3 FMUL.FTZ R9, R8, 0.69314718246459960938 ;  /* 0x3f31721808093820 */ /* 0x004fe20000410000 */
[----:B------:R-:W-:Y:S01]  /*13cb0*/  @P2 FMUL.FTZ R6, R6, 0.69314718246459960938 ;  /* 0x3f31721806062820 */ /* 0x000fe20000410000 */
[----:B------:R-:W-:Y:S01]  /*13cc0*/  IMAD.MOV.U32 R3, RZ, RZ, -0x800000 ;  /* 0xff800000ff037424 */ /* 0x000fe200078e00ff */
[----:B------:R-:W-:Y:S01]  /*13cd0*/  @!P1 PRMT R10, RZ, 0x654, R10 ;  /* 0x00000654ff0a9816 */ /* 0x000fe2000000000a */
[----:B------:R-:W-:-:S02]  /*13ce0*/  IMAD.MOV.U32 R2, RZ, RZ, -0x800000 ;  /* 0xff800000ff027424 */ /* 0x000fc400078e00ff */
[----:B------:R-:W-:Y:S01]  /*13cf0*/  @P3 FFMA.FTZ R3, R14, R72, R9 ;  /* 0x000000480e033223 */ /* 0x000fe20000010009 */
[----:B------:R-:W-:Y:S01]  /*13d00*/  @P2 FFMA.FTZ R2, R7, R0, R6 ;  /* 0x0000000007022223 */ /* 0x000fe20000010006 */
[----:B------:R-:W-:Y:S01]  /*13d10*/  SEL R148, R148, RZ, P0 ;  /* 0x000000ff94947207 */ /* 0x000fe20000000000 */
        /* <DEDUP_REMOVED lines=51> */
[----:B---3--:R-:W-:-:S05]  /*14050*/  VIADD R11, R11, 0x1 ;  /* 0x000000010b0b7836 */ /* 0x008fca0000000000 */
[----:B------:R1:W-:Y:S02]  /*14060*/  STL [R1+0x70], R11 ;  /* 0x0000700b01007387 */ /* 0x0003e40000100800 */
.L_x_8627:
[----:B------:R-:W2:Y:S01]  /*14070*/  LDL R62, [R1+0x68] ;  /* 0x00006800013e7983 */ /* 0x000ea20000100800 */
[----:B------:R-:W-:Y:S05]  /*14080*/  WARPSYNC.ALL ;  /* 0x0000000000007948 */ /* 0x000fea0003800000 */
[----:B------:R-:W3:Y:S01]  /*14090*/  S2UR UR5, SR_CgaCtaId ;  /* 0x00000000000579c3 */ /* 0x000ee20000008800 */
[----:B------:R-:W-:Y:S01]  /*140a0*/  UMOV UR4, 0x400 ;  /* 0x0000040000047882 */ /* 0x000fe20000000000 */
[----:B------:R-:W-:Y:S01]  /*140b0*/  BSSY B0, `(.L_x_8690) ;  /* 0x0000180000007945 */ /* 0x000fe20003800000 */
[----:B---3--:R-:W-:-:S06]  /*140c0*/  ULEA UR4, UR5, UR4, 0x18 ;  /* 0x0000000405047291 */ /* 0x008fcc000f8ec03f */
[----:B------:R-:W-:Y:S01]  /*140d0*/  IMAD.U32 R18, RZ, RZ, UR4 ;  /* 0x00000004ff127e24 */ /* 0x000fe2000f8e00ff */
[----:B------:R-:W-:Y:S06]  /*140e0*/  BAR.SYNC.DEFER_BLOCKING 0x5, 0x1a0 ;  /* 0x0146800000007b1d */ /* 0x000fec0000010000 */
[----:B------:R3:W4:Y:S02]  /*140f0*/  LDS.128 R104, [R18+0x31cd0] ;  /* 0x031cd00012687984 */ /* 0x0007240000000c00 */
[----:B------:R-:W-:Y:S06]  /*14100*/  BAR.ARV 0x4, 0x1a0 ;  /* 0x0106800000007b1d */ /* 0x000fec0000002000 */
[----:B--2---:R-:W-:Y:S01]  /*14110*/  SHF.R.S32.HI R26, RZ, 0x1f, R62 ;  /* 0x0000001fff1a7819 */ /* 0x004fe2000001143e */
[----:B------:R-:W-:-:S03]  /*14120*/  IMAD.SHL.U32 R46, R62, 0x4, RZ ;  /* 0x000000043e2e7824 */ /* 0x000fc600078e00ff */
[----:B------:R-:W-:Y:S01]  /*14130*/  SHF.L.U64.HI R27, R62, 0x2, R26 ;  /* 0x000000023e1b7819 */ /* 0x000fe2000001021a */
[----:B---34-:R-:W-:Y:S06]  /*14140*/  @P1 BRA `(.L_x_8691) ;  /* 0x0000000c00e41947 */ /* 0x018fec0003800000 */
[----:B------:R-:W2:Y:S01]  /*14150*/  LDL R4, [R1+0x98] ;  /* 0x0000980001047983 */ /* 0x000ea20000100800 */
[----:B------:R-:W3:Y:S01]  /*14160*/  S2R R5, SR_SWINHI ;  /* 0x0000000000057919 */ /* 0x000ee20000002f00 */
[----:B------:R-:W-:Y:S05]  /*14170*/  WARPSYNC.ALL ;  /* 0x0000000000007948 */ /* 0x000fea0003800000 */
[----:B------:R-:W-:Y:S01]  /*14180*/  F2FP.F16.F32.PACK_AB R6, R77, R6 ;  /* 0x000000064d06723e */ /* 0x000fe200000000ff */
[----:B------:R-:W-:Y:S01]  /*14190*/  ULDC.64 UR4, c[0x0][0xbd8] ;  /* 0x0002f60000047ab9 */ /* 0x000fe20000000a00 */
[----:B------:R-:W4:Y:S01]  /*141a0*/  LDL R66, [R1+0x6c] ;  /* 0x00006c0001427983 */ /* 0x000f220000100800 */
[----:B------:R-:W-:-:S02]  /*141b0*/  MOV R24, R18 ;  /* 0x0000001200187202 */ /* 0x000fc40000000f00 */
[----:B---3--:R-:W-:Y:S02]  /*141c0*/  MOV R25, R5 ;  /* 0x0000000500197202 */ /* 0x008fe40000000f00 */
[----:B------:R-:W-:Y:S01]  /*141d0*/  F2FP.F16.F32.PACK_AB R22, R37, R22 ;  /* 0x000000162516723e */ /* 0x000fe200000000ff */
[----:B------:R-:W-:Y:S01]  /*141e0*/  IMAD.MOV.U32 R37, RZ, RZ, RZ ;  /* 0x000000ffff257224 */ /* 0x000fe200078e00ff */
[----:B------:R-:W-:Y:S01]  /*141f0*/  BAR.SYNC.DEFER_BLOCKING 0x1, 0x180 ;  /* 0x0046000000007b1d */ /* 0x000fe20000010000 */
[----:B--2---:R-:W-:-:S03]  /*14200*/  IMAD.WIDE R4, R4, 0x2, R24 ;  /* 0x0000000204047825 */ /* 0x004fc600078e0218 */
[----:B------:R-:W-:-:S04]  /*14210*/  IADD3 R55, P4, R4, 0x20, RZ ;  /* 0x0000002004377810 */ /* 0x000fc80007f9e0ff */
[----:B------:R-:W-:Y:S02]  /*14220*/  LOP3.LUT R8, R55, 0x180, RZ, 0xc0, !PT ;  /* 0x0000018037087812 */ /* 0x000fe400078ec0ff */
[----:B------:R-:W-:Y:S02]  /*14230*/  IADD3 R59, P3, R4, 0x3000, RZ ;  /* 0x00003000043b7810 */ /* 0x000fe40007f7e0ff */
[----:B------:R-:W-:Y:S02]  /*14240*/  SHF.R.U64 R8, R8, 0x3, RZ ;  /* 0x0000000308087819 */ /* 0x000fe400000012ff */
[C---:B------:R-:W-:Y:S02]  /*14250*/  IADD3 R63, P2, R4.reuse, 0x3020, RZ ;  /* 0x00003020043f7810 */ /* 0x040fe40007f5e0ff */
[C---:B------:R-:W-:Y:S02]  /*14260*/  IADD3 R67, P1, R4.reuse, 0x6000, RZ ;  /* 0x0000600004437810 */ /* 0x040fe40007f3e0ff */
[----:B------:R-:W-:-:S02]  /*14270*/  LOP3.LUT R9, R4, 0x180, RZ, 0xc0, !PT ;  /* 0x0000018004097812 */ /* 0x000fc400078ec0ff */
[----:B------:R-:W-:Y:S02]  /*14280*/  LOP3.LUT R12, R8, R55, RZ, 0x3c, !PT ;  /* 0x00000037080c7212 */ /* 0x000fe400078e3cff */
[----:B------:R-:W-:Y:S02]  /*14290*/  IADD3 R58, P0, R4, 0x6020, RZ ;  /* 0x00006020043a7810 */ /* 0x000fe40007f1e0ff */
[----:B------:R-:W-:Y:S02]  /*142a0*/  LOP3.LUT R8, R59, 0x180, RZ, 0xc0, !PT ;  /* 0x000001803b087812 */ /* 0x000fe400078ec0ff */
[----:B-1----:R-:W-:Y:S02]  /*142b0*/  LOP3.LUT R10, R63, 0x180, RZ, 0xc0, !PT ;  /* 0x000001803f0a7812 */ /* 0x002fe400078ec0ff */
[----:B------:R-:W-:Y:S02]  /*142c0*/  LOP3.LUT R54, R67, 0x180, RZ, 0xc0, !PT ;  /* 0x0000018043367812 */ /* 0x000fe400078ec0ff */
[----:B------:R-:W-:-:S02]  /*142d0*/  SHF.R.U64 R9, R9, 0x3, RZ ;  /* 0x0000000309097819 */ /* 0x000fc400000012ff */
[----:B------:R-:W-:Y:S02]  /*142e0*/  LOP3.LUT R55, R58, 0x180, RZ, 0xc0, !PT ;  /* 0x000001803a377812 */ /* 0x000fe400078ec0ff */
[----:B------:R-:W-:Y:S02]  /*142f0*/  SHF.R.U64 R8, R8, 0x3, RZ ;  /* 0x0000000308087819 */ /* 0x000fe400000012ff */
[----:B------:R-:W-:Y:S02]  /*14300*/  SHF.R.U64 R10, R10, 0x3, RZ ;  /* 0x000000030a0a7819 */ /* 0x000fe400000012ff */
[----:B------:R-:W-:Y:S02]  /*14310*/  SHF.R.U64 R54, R54, 0x3, RZ ;  /* 0x0000000336367819 */ /* 0x000fe400000012ff */
[----:B------:R-:W-:Y:S01]  /*14320*/  LOP3.LUT R4, R9, R4, RZ, 0x3c, !PT ;  /* 0x0000000409047212 */ /* 0x000fe200078e3cff */
[--C-:B------:R-:W-:Y:S01]  /*14330*/  IMAD.X R13, RZ, RZ, R5.reuse, P4 ;  /* 0x000000ffff0d7224 */ /* 0x100fe200020e0605 */
[----:B------:R-:W-:Y:S01]  /*14340*/  SHF.R.U64 R55, R55, 0x3, RZ ;  /* 0x0000000337377819 */ /* 0x000fe200000012ff */
[----:B------:R-:W-:Y:S01]  /*14350*/  IMAD.X R21, RZ, RZ, R5, P2 ;  /* 0x000000ffff157224 */ /* 0x000fe200010e0605 */
[----:B------:R-:W-:-:S02]  /*14360*/  LOP3.LUT R14, R8, R59, RZ, 0x3c, !PT ;  /* 0x0000003b080e7212 */ /* 0x000fc400078e3cff */
[----:B0-----:R-:W-:Y:S02]  /*14370*/  IADD3.X R15, RZ, R5, RZ, P3, !PT ;  /* 0x00000005ff0f7210 */ /* 0x001fe40001ffe4ff */
[----:B------:R-:W-:Y:S02]  /*14380*/  LOP3.LUT R20, R10, R63, RZ, 0x3c, !PT ;  /* 0x0000003f0a147212 */ /* 0x000fe400078e3cff */
[----:B------:R-:W-:Y:S01]  /*14390*/  LOP3.LUT R8, R54, R67, RZ, 0x3c, !PT ;  /* 0x0000004336087212 */ /* 0x000fe200078e3cff */
[--C-:B------:R-:W-:Y:S01]  /*143a0*/  IMAD.X R9, RZ, RZ, R5.reuse, P1 ;  /* 0x000000ffff097224 */ /* 0x100fe200008e0605 */
[----:B------:R-:W-:Y:S01]  /*143b0*/  MOV R54, R4 ;  /* 0x0000000400367202 */ /* 0x000fe20000000f00 */
[----:B------:R-:W-:Y:S01]  /*143c0*/  IMAD.X R11, RZ, RZ, R5, P0 ;  /* 0x000000ffff0b7224 */ /* 0x000fe200000e0605 */
[----:B------:R-:W-:Y:S02]  /*143d0*/  F2FP.F16.F32.PACK_AB R4, R78, R7 ;  /* 0x000000074e04723e */ /* 0x000fe400000000ff */
[----:B------:R-:W-:-:S02]  /*143e0*/  LOP3.LUT R10, R55, R58, RZ, 0x3c, !PT ;  /* 0x0000003a370a7212 */ /* 0x000fc400078e3cff */
[----:B------:R-:W-:Y:S02]  /*143f0*/  F2FP.F16.F32.PACK_AB R5, R80, R79 ;  /* 0x0000004f5005723e */ /* 0x000fe400000000ff */
[----:B------:R-:W-:Y:S02]  /*14400*/  F2FP.F16.F32.PACK_AB R7, R81, R68 ;  /* 0x000000445107723e */ /* 0x000fe400000000ff */
[----:B------:R-:W-:Y:S02]  /*14410*/  MOV R59, R12 ;  /* 0x0000000c003b7202 */ /* 0x000fe40000000f00 */
[----:B------:R-:W-:Y:S02]  /*14420*/  MOV R58, R14 ;  /* 0x0000000e003a7202 */ /* 0x000fe40000000f00 */
[----:B------:R-:W-:Y:S02]  /*14430*/  MOV R55, R20 ;  /* 0x0000001400377202 */ /* 0x000fe40000000f00 */
[----:B------:R-:W-:-:S02]  /*14440*/  F2FP.F16.F32.PACK_AB R12, R76, R73 ;  /* 0x000000494c0c723e */ /* 0x000fc400000000ff */
[----:B------:R-:W-:Y:S02]  /*14450*/  F2FP.F16.F32.PACK_AB R13, R69, R60 ;  /* 0x0000003c450d723e */ /* 0x000fe400000000ff */
[----:B------:R-:W-:Y:S02]  /*14460*/  F2FP.F16.F32.PACK_AB R14, R75, R72 ;  /* 0x000000484b0e723e */ /* 0x000fe400000000ff */
[----:B------:R-:W-:Y:S02]  /*14470*/  F2FP.F16.F32.PACK_AB R15, R64, R57 ;  /* 0x00000039400f723e */ /* 0x000fe400000000ff */
[----:B------:R-:W-:Y:S02]  /*14480*/  F2FP.F16.F32.PACK_AB R20, R74, R23 ;  /* 0x000000174a14723e */ /* 0x000fe400000000ff */
[----:B------:R-:W-:Y:S02]  /*14490*/  F2FP.F16.F32.PACK_AB R21, R61, R56 ;  /* 0x000000383d15723e */ /* 0x000fe400000000ff */
[----:B------:R-:W-:Y:S01]  /*144a0*/  F2FP.F16.F32.PACK_AB R23, R65, R52 ;  /* 0x000000344117723e */ /* 0x000fe200000000ff */
[----:B------:R0:W-:Y:S01]  /*144b0*/  STSM.16.M88.4 [R54], R4 ;  /* 0x0000000436007844 */ /* 0x0001e20000000200 */
[----:B------:R-:W-:-:S02]  /*144c0*/  MOV R52, R10 ;  /* 0x0000000a00347202 */ /* 0x000fc40000000f00 */
[----:B------:R-:W-:Y:S01]  /*144d0*/  F2FP.F16.F32.PACK_AB R10, R49, R32 ;  /* 0x00000020310a723e */ /* 0x000fe200000000ff */
[----:B------:R1:W-:Y:S01]  /*144e0*/  STSM.16.M88.4 [R59], R12 ;  /* 0x0000000c3b007844 */ /* 0x0003e20000000200 */
[----:B------:R-:W-:Y:S02]  /*144f0*/  F2FP.F16.F32.PACK_AB R11, R47, R38 ;  /* 0x000000262f0b723e */ /* 0x000fe400000000ff */
[----:B------:R-:W-:Y:S01]  /*14500*/  ISETP.NE.U32.AND P0, PT, RZ, UR4, PT ;  /* 0x00000004ff007c0c */ /* 0x000fe2000bf05070 */
[----:B------:R2:W-:Y:S01]  /*14510*/  STSM.16.M88.4 [R58], R20 ;  /* 0x000000143a007844 */ /* 0x0005e20000000200 */
[----:B0-----:R-:W-:Y:S02]  /*14520*/  MOV R54, R8 ;  /* 0x0000000800367202 */ /* 0x001fe40000000f00 */
[----:B------:R-:W-:Y:S02]  /*14530*/  F2FP.F16.F32.PACK_AB R4, R41, R0 ;  /* 0x000000002904723e */ /* 0x000fe400000000ff */
[----:B------:R-:W-:-:S02]  /*14540*/  F2FP.F16.F32.PACK_AB R5, R50, R43 ;  /* 0x0000002b3205723e */ /* 0x000fc400000000ff */
[----:B------:R-:W-:Y:S02]  /*14550*/  F2FP.F16.F32.PACK_AB R6, R45, R28 ;  /* 0x0000001c2d06723e */ /* 0x000fe400000000ff */
[----:B------:R-:W-:Y:S02]  /*14560*/  F2FP.F16.F32.PACK_AB R7, R51, R42 ;  /* 0x0000002a3307723e */ /* 0x000fe400000000ff */
[----:B------:R-:W-:Y:S02]  /*14570*/  F2FP.F16.F32.PACK_AB R8, R40, R29 ;  /* 0x0000001d2808723e */ /* 0x000fe400000000ff */
[----:B------:R-:W-:Y:S02]  /*14580*/  F2FP.F16.F32.PACK_AB R9, R48, R39 ;  /* 0x000000273009723e */ /* 0x000fe400000000ff */
[----:B-1----:R-:W-:Y:S02]  /*14590*/  F2FP.F16.F32.PACK_AB R12, R44, R33 ;  /* 0x000000212c0c723e */ /* 0x002fe400000000ff */
[----:B------:R-:W-:-:S02]  /*145a0*/  F2FP.F16.F32.PACK_AB R13, R35, R30 ;  /* 0x0000001e230d723e */ /* 0x000fc400000000ff */
[----:B------:R-:W-:Y:S02]  /*145b0*/  F2FP.F16.F32.PACK_AB R14, R53, R36 ;  /* 0x00000024350e723e */ /* 0x000fe400000000ff */
[----:B------:R-:W-:Y:S02]  /*145c0*/  F2FP.F16.F32.PACK_AB R15, R34, R31 ;  /* 0x0000001f220f723e */ /* 0x000fe400000000ff */
[----:B--2---:R-:W-:Y:S01]  /*145d0*/  IADD3 R20, P1, R46, UR4, RZ ;  /* 0x000000042e147c10 */ /* 0x004fe2000ff3e0ff */
        /* <DEDUP_REMOVED lines=13> */
[----:B------:R-:W2:Y:S04]  /*146b0*/  @P0 LDG.E R37, desc[UR60][R20.64] ;  /* 0x0000003c14250981 */ /* 0x000ea8000c1e1900 */
[----:B------:R0:W5:Y:S01]  /*146c0*/  @P1 LDG.E R0, desc[UR60][R46.64] ;  /* 0x0000003c2e001981 */ /* 0x000162000c1e1900 */
[----:B----4-:R-:W-:-:S02]  /*146d0*/  SHF.R.S32.HI R38, RZ, 0x1f, R66 ;  /* 0x0000001fff267819 */ /* 0x010fc40000011442 */
[----:B--2---:R-:W-:Y:S01]  /*146e0*/  SHF.R.S32.HI R36, RZ, 0x1f, R37 ;  /* 0x0000001fff247819 */ /* 0x004fe20000011425 */
[----:B0-----:R-:W-:Y:S06]  /*146f0*/  @P1 BRA `(.L_x_8692) ;  /* 0x0000000000101947 */ /* 0x001fec0003800000 */
[----:B------:R-:W-:Y:S05]  /*14700*/  @!P0 BRA `(.L_x_8692) ;  /* 0x00000000000c8947 */ /* 0x000fea0003800000 */
[----:B------:R-:W2:Y:S04]  /*14710*/  LDG.E R5, desc[UR60][R20.64] ;  /* 0x0000003c14057981 */ /* 0x000ea8000c1e1900 */
[----:B-----5:R-:W2:Y:S02]  /*14720*/  LDG.E R0, desc[UR60][R20.64+0x4] ;  /* 0x0000043c14007981 */ /* 0x020ea4000c1e1900 */
[----:B--2---:R-:W-:-:S07]  /*14730*/  IMAD.IADD R0, R0, 0x1, -R5 ;  /* 0x0000000100007824 */ /* 0x004fce00078e0a05 */
.L_x_8692:
[----:B------:R-:W2:Y:S01]  /*14740*/  LDL.64 R4, [R1+0x60] ;  /* 0x0000600001047983 */ /* 0x000ea20000100a00 */
[----:B------:R-:W-:-:S03]  /*14750*/  ULDC.64 UR4, c[0x0][0xb70] ;  /* 0x0002dc0000047ab9 */ /* 0x000fc60000000a00 */
[----:B------:R0:W3:Y:S04]  /*14760*/  LDL.64 R44, [R1+0x60] ;  /* 0x00006000012c7983 */ /* 0x0000e80000100a00 */
[----:B------:R-:W4:Y:S04]  /*14770*/  LDL R8, [R1+0x94] ;  /* 0x0000940001087983 */ /* 0x000f280000100800 */
[----:B------:R-:W4:Y:S04]  /*14780*/  LDL.LU R42, [R1+0x74] ;  /* 0x00007400012a7983 */ /* 0x000f280000300800 */
[----:B------:R-:W4:Y:S01]  /*14790*/  LDL R41, [R1+0x54] ;  /* 0x0000540001297983 */ /* 0x000f220000100800 */
[----:B------:R-:W1:Y:S01]  /*147a0*/  S2R R10, SR_TID.X ;  /* 0x00000000000a7919 */ /* 0x000e620000002100 */
[----:B------:R-:W-:Y:S01]  /*147b0*/  IMAD R6, R38, UR4, RZ ;  /* 0x0000000426067c24 */ /* 0x000fe2000f8e02ff */
[----:B------:R-:W-:-:S03]  /*147c0*/  SEL R40, R26, RZ, !P0 ;  /* 0x000000ff1a287207 */ /* 0x000fc60004000000 */
[----:B------:R-:W-:Y:S01]  /*147d0*/  IMAD R9, R66, UR5, R6 ;  /* 0x0000000542097c24 */ /* 0x000fe2000f8e0206 */
[----:B------:R-:W-:Y:S01]  /*147e0*/  SEL R39, R62, RZ, !P0 ;  /* 0x000000ff3e277207 */ /* 0x000fe20004000000 */
[----:B-1----:R-:W-:-:S05]  /*147f0*/  VIADD R14, R10, 0xffffff80 ;  /* 0xffffff800a0e7836 */ /* 0x002fca0000000000 */
[----:B------:R-:W-:-:S04]  /*14800*/  SHF.R.S32.HI R10, RZ, 0x1f, R14 ;  /* 0x0000001fff0a7819 */ /* 0x000fc8000001140e */
[----:B------:R-:W-:-:S04]  /*14810*/  LEA.HI R10, R10, R14, RZ, 0x7 ;  /* 0x0000000e0a0a7211 */ /* 0x000fc800078f38ff */
[----:B------:R-:W-:-:S05]  /*14820*/  LOP3.LUT R10, R10, 0xffffff80, RZ, 0xc0, !PT ;  /* 0xffffff800a0a7812 */ /* 0x000fca00078ec0ff */
[----:B------:R-:W-:Y:S01]  /*14830*/  IMAD.IADD R10, R14, 0x1, -R10 ;  /* 0x000000010e0a7824 */ /* 0x000fe200078e0a0a */
[----:B------:R-:W-:Y:S01]  /*14840*/  BSSY B1, `(.L_x_8693) ;  /* 0x0000071000017945 */ /* 0x000fe20003800000 */
[----:B--2---:R-:W-:Y:S02]  /*14850*/  IMAD.MOV.U32 R5, RZ, RZ, R36 ;  /* 0x000000ffff057224 */ /* 0x004fe400078e0024 */
[----:B---3--:R-:W-:Y:S02]  /*14860*/  IMAD.MOV.U32 R44, RZ, RZ, R4 ;  /* 0x000000ffff2c7224 */ /* 0x008fe400078e0004 */
[----:B------:R-:W-:-:S04]  /*14870*/  IMAD.MOV.U32 R4, RZ, RZ, R37 ;  /* 0x000000ffff047224 */ /* 0x000fc800078e0025 */
[----:B------:R-:W-:Y:S01]  /*14880*/  IMAD.WIDE.U32 R4, R66, UR4, R4 ;  /* 0x0000000442047c25 */ /* 0x000fe2000f8e0004 */
[----:B------:R-:W-:-:S03]  /*14890*/  ULDC.64 UR4, c[0x0][0xb78] ;  /* 0x0002de0000047ab9 */ /* 0x000fc60000000a00 */
[----:B----4-:R-:W-:Y:S02]  /*148a0*/  IMAD R7, R44, 0x20, R41 ;  /* 0x000000202c077824 */ /* 0x010fe400078e0229 */
[----:B------:R-:W-:Y:S02]  /*148b0*/  IMAD.IADD R5, R5, 0x1, R9 ;  /* 0x0000000105057824 */ /* 0x000fe400078e0209 */
[----:B------:R-:W-:-:S04]  /*148c0*/  IMAD.WIDE R24, R7, 0x2, R24 ;  /* 0x0000000207187825 */ /* 0x000fc800078e0218 */
[----:B------:R-:W-:Y:S01]  /*148d0*/  IMAD R6, R40, UR4, RZ ;  /* 0x0000000428067c24 */ /* 0x000fe2000f8e02ff */
[----:B------:R-:W-:Y:S01]  /*148e0*/  IADD3 R9, P2, R24, 0x1800, RZ ;  /* 0x0000180018097810 */ /* 0x000fe20007f5e0ff */
[----:B------:R-:W-:Y:S02]  /*148f0*/  IMAD R11, R42, 0xc0, R8 ;  /* 0x000000c02a0b7824 */ /* 0x000fe400078e0208 */
[----:B------:R-:W-:Y:S01]  /*14900*/  IMAD.WIDE.U32 R4, R39, UR4, R4 ;  /* 0x0000000427047c25 */ /* 0x000fe2000f8e0004 */
[----:B------:R-:W-:Y:S02]  /*14910*/  LOP3.LUT R8, R9, 0x180, RZ, 0xc0, !PT ;  /* 0x0000018009087812 */ /* 0x000fe400078ec0ff */
[----:B------:R-:W-:Y:S01]  /*14920*/  SHF.R.S32.HI R7, RZ, 0x1f, R11 ;  /* 0x0000001fff077819 */ /* 0x000fe2000001140b */
[----:B------:R-:W-:Y:S01]  /*14930*/  IMAD R6, R39, UR5, R6 ;  /* 0x0000000527067c24 */ /* 0x000fe2000f8e0206 */
[----:B------:R-:W-:Y:S01]  /*14940*/  IADD3 R4, P0, R11, R4, RZ ;  /* 0x000000040b047210 */ /* 0x000fe20007f1e0ff */
[----:B------:R-:W-:Y:S01]  /*14950*/  ULDC.64 UR4, c[0x0][0xb40] ;  /* 0x0002d00000047ab9 */ /* 0x000fe20000000a00 */
[----:B------:R-:W-:-:S02]  /*14960*/  SHF.R.U64 R8, R8, 0x3, RZ ;  /* 0x0000000308087819 */ /* 0x000fc400000012ff */
[----:B------:R-:W-:Y:S02]  /*14970*/  IADD3.X R7, R7, R5, R6, P0, !PT ;  /* 0x0000000507077210 */ /* 0x000fe400007fe406 */
[----:B------:R-:W-:Y:S01]  /*14980*/  LEA R34, P1, R4, UR4, 0x2 ;  /* 0x0000000404227c11 */ /* 0x000fe2000f8210ff */
[----:B------:R-:W-:Y:S01]  /*14990*/  VIADD R5, R11, 0x8 ;  /* 0x000000080b057836 */ /* 0x000fe20000000000 */
[----:B------:R-:W-:Y:S01]  /*149a0*/  LOP3.LUT R8, R8, R9, RZ, 0x3c, !PT ;  /* 0x0000000908087212 */ /* 0x000fe200078e3cff */
[----:B------:R-:W-:Y:S01]  /*149b0*/  IMAD.X R9, RZ, RZ, R25, P2 ;  /* 0x000000ffff097224 */ /* 0x000fe200010e0619 */
[C---:B------:R-:W-:Y:S02]  /*149c0*/  IADD3 R13, P5, R24.reuse, 0x3000, RZ ;  /* 0x00003000180d7810 */ /* 0x040fe40007fbe0ff */
[C---:B------:R-:W-:Y:S02]  /*149d0*/  IADD3 R21, P4, R24.reuse, 0x4800, RZ ;  /* 0x0000480018157810 */ /* 0x040fe40007f9e0ff */
[----:B------:R-:W-:-:S02]  /*149e0*/  IADD3 R27, P3, R24, 0x6000, RZ ;  /* 0x00006000181b7810 */ /* 0x000fc40007f7e0ff */
[----:B------:R-:W-:Y:S02]  /*149f0*/  LOP3.LUT P0, RZ, R10, 0x3, RZ, 0xc0, !PT ;  /* 0x000000030aff7812 */ /* 0x000fe4000780c0ff */
[----:B------:R-:W-:Y:S01]  /*14a00*/  LEA.HI.X R35, R4, UR5, R7, 0x2, P1 ;  /* 0x0000000504237c11 */ /* 0x000fe200088f1407 */
[----:B------:R-:W-:Y:S01]  /*14a10*/  ULDC.64 UR4, c[0x0][0xaa0] ;  /* 0x0002a80000047ab9 */ /* 0x000fe20000000a00 */
[----:B------:R-:W-:Y:S02]  /*14a20*/  IADD3 R7, P2, R24, 0x7800, RZ ;  /* 0x0000780018077810 */ /* 0x000fe40007f5e0ff */
[----:B------:R-:W-:Y:S02]  /*14a30*/  LOP3.LUT R12, R13, 0x180, RZ, 0xc0, !PT ;  /* 0x000001800d0c7812 */ /* 0x000fe400078ec0ff */
[----:B------:R-:W-:Y:S02]  /*14a40*/  LOP3.LUT R20, R21, 0x180, RZ, 0xc0, !PT ;  /* 0x0000018015147812 */ /* 0x000fe400078ec0ff */
[----:B------:R-:W-:-:S02]  /*14a50*/  LOP3.LUT R26, R27, 0x180, RZ, 0xc0, !PT ;  /* 0x000001801b1a7812 */ /* 0x000fc400078ec0ff */
[-C--:B-----5:R-:W-:Y:S02]  /*14a60*/  ISETP.GE.OR P1, PT, R11, R0.reuse, P0 ;  /* 0x000000000b00720c */ /* 0x0a0fe40000726670 */
[----:B------:R-:W-:Y:S02]  /*14a70*/  LOP3.LUT R4, R24, 0x180, RZ, 0xc0, !PT ;  /* 0x0000018018047812 */ /* 0x000fe400078ec0ff */
[----:B------:R-:W-:Y:S02]  /*14a80*/  ISETP.GE.OR P0, PT, R5, R0, P0 ;  /* 0x000000000500720c */ /* 0x000fe40000706670 */
[----:B------:R-:W-:Y:S02]  /*14a90*/  LOP3.LUT R6, R7, 0x180, RZ, 0xc0, !PT ;  /* 0x0000018007067812 */ /* 0x000fe400078ec0ff */
[----:B------:R-:W-:Y:S02]  /*14aa0*/  SHF.R.U64 R12, R12, 0x3, RZ ;  /* 0x000000030c0c7819 */ /* 0x000fe400000012ff */
[----:B------:R-:W-:-:S02]  /*14ab0*/  SHF.R.U64 R20, R20, 0x3, RZ ;  /* 0x0000000314147819 */ /* 0x000fc400000012ff */
[----:B------:R-:W-:Y:S02]  /*14ac0*/  SHF.R.U64 R26, R26, 0x3, RZ ;  /* 0x000000031a1a7819 */ /* 0x000fe400000012ff */
[----:B------:R-:W-:Y:S02]  /*14ad0*/  SHF.R.U64 R5, R4, 0x3, RZ ;  /* 0x0000000304057819 */ /* 0x000fe400000012ff */
[----:B------:R-:W-:Y:S01]  /*14ae0*/  SHF.R.U64 R6, R6, 0x3, RZ ;  /* 0x0000000306067819 */ /* 0x000fe200000012ff */
        /* <DEDUP_REMOVED lines=10> */
[----:B------:R-:W-:Y:S01]  /*14b90*/  @!P1 STG.E desc[UR60][R34.64], R2 ;  /* 0x0000000222009986 */ /* 0x000fe2000c10193c */
[--C-:B------:R-:W-:Y:S01]  /*14ba0*/  SHF.R.S32.HI R33, RZ, 0x1f, R41.reuse ;  /* 0x0000001fff217819 */ /* 0x100fe20000011429 */
[----:B------:R-:W-:-:S02]  /*14bb0*/  IMAD.MOV.U32 R32, RZ, RZ, R41 ;  /* 0x000000ffff207224 */ /* 0x000fc400078e0029 */
[----:B------:R1:W-:Y:S01]  /*14bc0*/  @!P0 STG.E desc[UR60][R34.64+0x20], R3 ;  /* 0x0000200322008986 */ /* 0x0003e2000c10193c */
[----:B------:R-:W-:-:S03]  /*14bd0*/  IMAD R36, R36, UR4, RZ ;  /* 0x0000000424247c24 */ /* 0x000fc6000f8e02ff */
[----:B------:R-:W5:Y:S01]  /*14be0*/  LD.E.128 R4, desc[UR60][R4.64] ;  /* 0x0000003c04047980 */ /* 0x000f62000c101d00 */
[----:B------:R-:W-:-:S03]  /*14bf0*/  SHF.R.S32.HI R45, RZ, 0x1f, R44 ;  /* 0x0000001fff2d7819 */ /* 0x000fc6000001142c */
        /* <DEDUP_REMOVED lines=11> */
[----:B-1----:R-:W-:-:S04]  /*14cb0*/  IMAD.WIDE.U32 R2, R37, UR4, R32 ;  /* 0x0000000425027c25 */ /* 0x002fc8000f8e0020 */
[----:B------:R-:W-:Y:S01]  /*14cc0*/  IMAD R37, R37, UR5, R36 ;  /* 0x0000000525257c24 */ /* 0x000fe2000f8e0224 */
[----:B------:R0:W-:Y:S01]  /*14cd0*/  STL [R1+0x64], R45 ;  /* 0x0000642d01007387 */ /* 0x0001e20000100800 */
[----:B------:R-:W-:Y:S01]  /*14ce0*/  IMAD R35, R42, -0xc0, R0 ;  /* 0xffffff402a237824 */ /* 0x000fe200078e0200 */
[----:B------:R-:W-:Y:S02]  /*14cf0*/  ULDC.64 UR4, c[0x0][0xae0] ;  /* 0x0002b80000047ab9 */ /* 0x000fe40000000a00 */
[----:B------:R-:W-:Y:S01]  /*14d00*/  IADD3 R3, R3, R37, RZ ;  /* 0x0000002503037210 */ /* 0x000fe20007ffe0ff */
[----:B------:R-:W-:Y:S01]  /*14d10*/  IMAD R33, R38, UR4, RZ ;  /* 0x0000000426217c24 */ /* 0x000fe2000f8e02ff */
[C---:B------:R-:W-:Y:S01]  /*14d20*/  ISETP.GE.AND P0, PT, R44.reuse, R35, PT ;  /* 0x000000232c00720c */ /* 0x040fe20003f06270 */
[----:B------:R-:W-:Y:S02]  /*14d30*/  VIADD R0, R44, 0x60 ;  /* 0x000000602c007836 */ /* 0x000fe40000000000 */
[----:B------:R-:W-:-:S02]  /*14d40*/  VIADD R32, R18, 0x31c20 ;  /* 0x00031c2012207836 */ /* 0x000fc40000000000 */
[C---:B------:R-:W-:Y:S02]  /*14d50*/  IMAD R33, R66.reuse, UR5, R33 ;  /* 0x0000000542217c24 */ /* 0x040fe4000f8e0221 */
[----:B------:R-:W-:Y:S01]  /*14d60*/  IMAD.WIDE.U32 R2, R66, UR4, R2 ;  /* 0x0000000442027c25 */ /* 0x000fe2000f8e0002 */
[----:B------:R-:W-:Y:S01]  /*14d70*/  ULDC.64 UR4, c[0x0][0xae8] ;  /* 0x0002ba0000047ab9 */ /* 0x000fe20000000a00 */
[----:B------:R-:W-:Y:S02]  /*14d80*/  ISETP.GE.AND P3, PT, R0, R35, PT ;  /* 0x000000230000720c */ /* 0x000fe40003f66270 */
[----:B------:R-:W-:Y:S01]  /*14d90*/  IMAD.IADD R3, R3, 0x1, R33 ;  /* 0x0000000103037824 */ /* 0x000fe200078e0221 */
[----:B------:R-:W-:Y:S01]  /*14da0*/  PRMT R32, RZ, 0x654, R32 ;  /* 0x00000654ff207816 */ /* 0x000fe20000000020 */
[----:B------:R-:W-:Y:S02]  /*14db0*/  IMAD R0, R40, UR4, RZ ;  /* 0x0000000428007c24 */ /* 0x000fe4000f8e02ff */
[C---:B------:R-:W-:Y:S01]  /*14dc0*/  IMAD.WIDE.U32 R34, R39.reuse, UR4, R2 ;  /* 0x0000000427227c25 */ /* 0x040fe2000f8e0002 */
[----:B--2---:R1:W-:Y:S03]  /*14dd0*/  SYNCS.ARRIVE.TRANS64.RED.A1T0 RZ, [R32+URZ], RZ ;  /* 0x000000ff20ff79a7 */ /* 0x0043e6000810043f */
[----:B------:R-:W-:-:S04]  /*14de0*/  IMAD R37, R39, UR5, R0 ;  /* 0x0000000527257c24 */ /* 0x000fc8000f8e0200 */
[----:B------:R-:W-:Y:S02]  /*14df0*/  IMAD.IADD R39, R35, 0x1, R37 ;  /* 0x0000000123277824 */ /* 0x000fe400078e0225 */
[----:B-1----:R-:W-:Y:S01]  /*14e00*/  IMAD.WIDE R32, R42, 0xc0, R44 ;  /* 0x000000c02a207825 */ /* 0x002fe200078e022c */
[----:B0-----:R-:W-:Y:S06]  /*14e10*/  @P0 BRA `(.L_x_8694) ;  /* 0x00000000004c0947 */ /* 0x001fec0003800000 */
        /* <DEDUP_REMOVED lines=19> */
.L_x_8694:
[----:B------:R-:W-:Y:S05]  /*14f50*/  BSYNC B1 ;  /* 0x0000000000017941 */ /* 0x000fea0003800000 */
.L_x_8693:
[----:B------:R-:W-:Y:S05]  /*14f60*/  @P3 BRA `(.L_x_8695) ;  /* 0x0000000800503947 */ /* 0x000fea0003800000 */
[----:B0----5:R-:W-:Y:S01]  /*14f70*/  IADD3 R5, P0, R32, 0x60, RZ ;  /* 0x0000006020057810 */ /* 0x021fe20007f1e0ff */
        /* <DEDUP_REMOVED lines=22> */
.L_x_8691:
[----:B------:R-:W2:Y:S01]  /*150e0*/  S2R R0, SR_TID.X ;  /* 0x0000000000007919 */ /* 0x000ea20000002100 */
[----:B------:R-:W-:Y:S01]  /*150f0*/  ULDC.64 UR4, c[0x0][0xbd8] ;  /* 0x0002f60000047ab9 */ /* 0x000fe20000000a00 */
[----:B------:R-:W-:Y:S01]  /*15100*/  IMAD.MOV.U32 R7, RZ, RZ, RZ ;  /* 0x000000ffff077224 */ /* 0x000fe200078e00ff */
[----:B------:R-:W-:Y:S02]  /*15110*/  ISETP.NE.U32.AND P0, PT, RZ, UR4, PT ;  /* 0x00000004ff007c0c */ /* 0x000fe4000bf05070 */
[----:B------:R-:W-:Y:S02]  /*15120*/  IADD3 R2, P1, R46, UR4, RZ ;  /* 0x000000042e027c10 */ /* 0x000fe4000ff3e0ff */
[----:B------:R-:W-:Y:S02]  /*15130*/  ISETP.NE.AND.EX P0, PT, RZ, UR5, PT, P0 ;  /* 0x00000005ff007c0c */ /* 0x000fe4000bf05300 */
[----:B------:R-:W-:Y:S01]  /*15140*/  IADD3.X R3, R27, UR5, RZ, P1, !PT ;  /* 0x000000051b037c10 */ /* 0x000fe20008ffe4ff */
[----:B------:R-:W-:-:S02]  /*15150*/  ULDC.64 UR4, c[0x0][0xbe0] ;  /* 0x0002f80000047ab9 */ /* 0x000fc40000000a00 */
[----:B------:R-:W-:-:S04]  /*15160*/  ISETP.NE.U32.AND P1, PT, RZ, UR4, PT ;  /* 0x00000004ff007c0c */ /* 0x000fc8000bf25070 */
[----:B------:R-:W-:-:S04]  /*15170*/  ISETP.NE.AND.EX P1, PT, RZ, UR5, PT, P1 ;  /* 0x00000005ff007c0c */ /* 0x000fc8000bf25310 */
[----:B------:R3:W5:Y:S09]  /*15180*/  @P0 LDG.E R7, desc[UR60][R2.64] ;  /* 0x0000003c02070981 */ /* 0x000772000c1e1900 */
[----:B------:R-:W-:Y:S01]  /*15190*/  @P1 IADD3 R46, P2, R46, UR4, RZ ;  /* 0x000000042e2e1c10 */ /* 0x000fe2000ff5e0ff */
[----:B------:R-:W-:Y:S01]  /*151a0*/  ULDC UR4, c[0x0][0xa88] ;  /* 0x0002a20000047ab9 */ /* 0x000fe20000000800 */
[----:B--2---:R-:W-:-:S02]  /*151b0*/  VIADD R4, R0, 0xffffff80 ;  /* 0xffffff8000047836 */ /* 0x004fc40000000000 */
[----:B------:R-:W-:Y:S01]  /*151c0*/  @P1 IADD3.X R47, R27, UR5, RZ, P2, !PT ;  /* 0x000000051b2f1c10 */ /* 0x000fe200097fe4ff */
[----:B------:R-:W-:-:S06]  /*151d0*/  IMAD.U32 R0, RZ, RZ, UR4 ;  /* 0x00000004ff007e24 */ /* 0x000fcc000f8e00ff */
[----:B------:R3:W5:Y:S01]  /*151e0*/  @P1 LDG.E R0, desc[UR60][R46.64] ;  /* 0x0000003c2e001981 */ /* 0x000762000c1e1900 */
[----:B------:R-:W-:Y:S01]  /*151f0*/  ISETP.GT.AND P2, PT, R4, 0xbf, PT ;  /* 0x000000bf0400780c */ /* 0x000fe20003f44270 */
[----:B------:R-:W-:-:S12]  /*15200*/  @P1 BRA `(.L_x_8696) ;  /* 0x0000000000101947 */ /* 0x000fd80003800000 */
[----:B------:R-:W-:Y:S05]  /*15210*/  @!P0 BRA `(.L_x_8696) ;  /* 0x00000000000c8947 */ /* 0x000fea0003800000 */
[----:B------:R-:W2:Y:S04]  /*15220*/  LDG.E R5, desc[UR60][R2.64] ;  /* 0x0000003c02057981 */ /* 0x000ea8000c1e1900 */
[----:B-----5:R-:W2:Y:S02]  /*15230*/  LDG.E R0, desc[UR60][R2.64+0x4] ;  /* 0x0000043c02007981 */ /* 0x020ea4000c1e1900 */
[----:B--2---:R-:W-:-:S07]  /*15240*/  IMAD.IADD R0, R0, 0x1, -R5 ;  /* 0x0000000100007824 */ /* 0x004fce00078e0a05 */
.L_x_8696:
[----:B-1----:R-:W2:Y:S04]  /*15250*/  LDL R13, [R1+0x6c] ;  /* 0x00006c00010d7983 */ /* 0x002ea80000100800 */
[----:B------:R-:W4:Y:S04]  /*15260*/  LDL R10, [R1+0x54] ;  /* 0x00005400010a7983 */ /* 0x000f280000100800 */
[----:B------:R1:W5:Y:S01]  /*15270*/  LDL R12, [R1+0x74] ;  /* 0x00007400010c7983 */ /* 0x0003620000100800 */
[----:B------:R-:W-:Y:S01]  /*15280*/  BSSY B1, `(.L_x_8697) ;  /* 0x000001d000017945 */ /* 0x000fe20003800000 */
[----:B------:R-:W-:-:S02]  /*15290*/  SEL R11, R62, RZ, !P0 ;  /* 0x000000ff3e0b7207 */ /* 0x000fc40004000000 */
[----:B------:R-:W-:Y:S02]  /*152a0*/  SEL R26, R26, RZ, !P0 ;  /* 0x000000ff1a1a7207 */ /* 0x000fe40004000000 */
[----:B-----5:R-:W-:Y:S02]  /*152b0*/  SHF.R.S32.HI R6, RZ, 0x1f, R7 ;  /* 0x0000001fff067819 */ /* 0x020fe40000011407 */
[----:B--2---:R-:W-:Y:S02]  /*152c0*/  SHF.R.S32.HI R8, RZ, 0x1f, R13 ;  /* 0x0000001fff087819 */ /* 0x004fe4000001140d */
[----:B----4-:R-:W-:Y:S01]  /*152d0*/  SHF.R.S32.HI R9, RZ, 0x1f, R10 ;  /* 0x0000001fff097819 */ /* 0x010fe2000001140a */
[----:B-1----:R-:W-:Y:S06]  /*152e0*/  @P2 BRA `(.L_x_8698) ;  /* 0x0000000000582947 */ /* 0x002fec0003800000 */
[----:B---3--:R-:W1:Y:S02]  /*152f0*/  S2R R2, SR_TID.X ;  /* 0x0000000000027919 */ /* 0x008e640000002100 */
[----:B-1----:R-:W-:-:S04]  /*15300*/  IMAD R2, R12, 0xc0, R2 ;  /* 0x000000c00c027824 */ /* 0x002fc800078e0202 */
[----:B------:R-:W-:-:S05]  /*15310*/  VIADD R3, R2, 0xffffff80 ;  /* 0xffffff8002037836 */ /* 0x000fca0000000000 */
[----:B------:R-:W-:-:S13]  /*15320*/  ISETP.GE.AND P0, PT, R3, R0, PT ;  /* 0x000000000300720c */ /* 0x000fda0003f06270 */
[----:B------:R-:W-:Y:S05]  /*15330*/  @P0 BRA `(.L_x_8698) ;  /* 0x0000000000440947 */ /* 0x000fea0003800000 */
[C---:B------:R-:W-:Y:S01]  /*15340*/  IADD3 R2, P0, R3.reuse, R7, RZ ;  /* 0x0000000703027210 */ /* 0x040fe20007f1e0ff */
        /* <DEDUP_REMOVED lines=16> */
.L_x_8698:
[----:B------:R-:W-:Y:S05]  /*15450*/  BSYNC B1 ;  /* 0x0000000000017941 */ /* 0x000fea0003800000 */
.L_x_8697:
[----:B0-----:R-:W2:Y:S01]  /*15460*/  LDL.64 R14, [R1+0x60] ;  /* 0x00006000010e7983 */ /* 0x001ea20000100a00 */
[----:B------:R-:W-:Y:S01]  /*15470*/  ULDC.64 UR4, c[0x0][0xaa0] ;  /* 0x0002a80000047ab9 */ /* 0x000fe20000000a00 */
[----:B---3--:R-:W-:Y:S01]  /*15480*/  IMAD.MOV.U32 R2, RZ, RZ, R10 ;  /* 0x000000ffff027224 */ /* 0x008fe200078e000a */
[----:B------:R-:W-:Y:S01]  /*15490*/  BSSY B1, `(.L_x_8699) ;  /* 0x000002b000017945 */ /* 0x000fe20003800000 */
[----:B-1----:R-:W-:Y:S02]  /*154a0*/  IMAD.MOV.U32 R3, RZ, RZ, R9 ;  /* 0x000000ffff037224 */ /* 0x002fe400078e0009 */
[----:B------:R-:W-:Y:S02]  /*154b0*/  IMAD R4, R6, UR4, RZ ;  /* 0x0000000406047c24 */ /* 0x000fe4000f8e02ff */
[----:B------:R-:W-:-:S04]  /*154c0*/  IMAD.WIDE.U32 R2, R7, UR4, R2 ;  /* 0x0000000407027c25 */ /* 0x000fc8000f8e0002 */
[----:B------:R-:W-:Y:S01]  /*154d0*/  IMAD R7, R7, UR5, R4 ;  /* 0x0000000507077c24 */ /* 0x000fe2000f8e0204 */
[----:B------:R-:W-:Y:S02]  /*154e0*/  ULDC.64 UR4, c[0x0][0xae0] ;  /* 0x0002b80000047ab9 */ /* 0x000fe40000000a00 */
[----:B------:R-:W-:Y:S02]  /*154f0*/  IMAD R4, R8, UR4, RZ ;  /* 0x0000000408047c24 */ /* 0x000fe4000f8e02ff */
[----:B------:R-:W-:Y:S02]  /*15500*/  IMAD.IADD R3, R3, 0x1, R7 ;  /* 0x0000000103037824 */ /* 0x000fe400078e0207 */
[C---:B------:R-:W-:Y:S02]  /*15510*/  IMAD R5, R13.reuse, UR5, R4 ;  /* 0x000000050d057c24 */ /* 0x040fe4000f8e0204 */
[----:B------:R-:W-:Y:S02]  /*15520*/  IMAD R4, R12, -0xc0, R0 ;  /* 0xffffff400c047824 */ /* 0x000fe400078e0200 */
[----:B------:R-:W-:Y:S01]  /*15530*/  IMAD.WIDE.U32 R2, R13, UR4, R2 ;  /* 0x000000040d027c25 */ /* 0x000fe2000f8e0002 */
[----:B------:R-:W-:-:S03]  /*15540*/  ULDC.64 UR4, c[0x0][0xae8] ;  /* 0x0002ba0000047ab9 */ /* 0x000fc60000000a00 */
[----:B------:R-:W-:Y:S02]  /*15550*/  IMAD.IADD R3, R3, 0x1, R5 ;  /* 0x0000000103037824 */ /* 0x000fe400078e0205 */
[----:B------:R-:W-:-:S04]  /*15560*/  IMAD R0, R26, UR4, RZ ;  /* 0x000000041a007c24 */ /* 0x000fc8000f8e02ff */
[----:B------:R-:W-:Y:S01]  /*15570*/  IMAD R9, R11, UR5, R0 ;  /* 0x000000050b097c24 */ /* 0x000fe2000f8e0200 */
[C---:B--2---:R-:W-:Y:S01]  /*15580*/  ISETP.GE.AND P0, PT, R14.reuse, R4, PT ;  /* 0x000000040e00720c */ /* 0x044fe20003f06270 */
[----:B------:R-:W-:Y:S02]  /*15590*/  VIADD R7, R14, 0x60 ;  /* 0x000000600e077836 */ /* 0x000fe40000000000 */
[----:B------:R-:W-:-:S03]  /*155a0*/  IMAD.MOV.U32 R6, RZ, RZ, R14 ;  /* 0x000000ffff067224 */ /* 0x000fc600078e000e */
[----:B------:R-:W-:Y:S01]  /*155b0*/  ISETP.GE.AND P1, PT, R7, R4, PT ;  /* 0x000000040700720c */ /* 0x000fe20003f26270 */
[----:B------:R-:W-:Y:S01]  /*155c0*/  IMAD.WIDE.U32 R4, R11, UR4, R2 ;  /* 0x000000040b047c25 */ /* 0x000fe2000f8e0002 */
[----:B------:R-:W-:-:S03]  /*155d0*/  SHF.R.S32.HI R7, RZ, 0x1f, R14 ;  /* 0x0000001fff077819 */ /* 0x000fc6000001140e */
        /* <DEDUP_REMOVED lines=22> */
.L_x_8700:
[----:B------:R-:W-:Y:S05]  /*15740*/  BSYNC B1 ;  /* 0x0000000000017941 */ /* 0x000fea0003800000 */
.L_x_8699:
        /* <DEDUP_REMOVED lines=22> */
.L_x_8695:
[----:B------:R-:W-:Y:S05]  /*158b0*/  BSYNC B0 ;  /* 0x0000000000007941 */ /* 0x000fea0003800000 */
.L_x_8690:
[----:B------:R-:W-:Y:S02]  /*158c0*/  ULDC UR4, c[0x0][0xc14] ;  /* 0x0003050000047ab9 */ /* 0x000fe40000000800 */
[----:B------:R-:W-:-:S13]  /*158d0*/  ISETP.GE.AND P0, PT, R107, UR4, PT ;  /* 0x000000046b007c0c */ /* 0x000fda000bf06270 */
[----:B------:R-:W-:Y:S05]  /*158e0*/  @!P0 BRA `(.L_x_8701) ;  /* 0xfffffeb800d08947 */ /* 0x000fea000383ffff */
[----:B------:R-:W-:Y:S05]  /*158f0*/  BRA `(.L_x_8561) ;  /* 0x0000005400b87947 */ /* 0x000fea0003800000 */
.L_x_8559:
        /* <DEDUP_REMOVED lines=9> */
[----:B------:R-:W-:Y:S01]  /*15990*/  IMAD.MOV.U32 R0, RZ, RZ, RZ ;  /* 0x000000ffff007224 */ /* 0x000fe200078e00ff */
        /* <DEDUP_REMOVED lines=17> */
[----:B------:R-:W-:Y:S02]  /*15ab0*/  IMAD.MOV.U32 R16, RZ, RZ, RZ ;  /* 0x000000ffff107224 */ /* 0x000fe400078e00ff */
[----:B------:R-:W-:Y:S01]  /*15ac0*/  IMAD.MOV.U32 R19, RZ, RZ, RZ ;  /* 0x000000ffff137224 */ /* 0x000fe200078e00ff */
[----:B--2---:R-:W0:Y:S02]  /*15ad0*/  SHFL.UP PT, R4, R0, 0x1, RZ ;  /* 0x0420000000047989 */ /* 0x004e2400000e00ff */
[----:B0-----:R-:W-:-:S05]  /*15ae0*/  SEL R5, R4, RZ, P1 ;  /* 0x000000ff04057207 */ /* 0x001fca0000800000 */
[----:B------:R-:W-:-:S05]  /*15af0*/  IMAD.IADD R5, R0, 0x1, R5 ;  /* 0x0000000100057824 */ /* 0x000fca00078e0205 */
[----:B------:R-:W0:Y:S02]  /*15b00*/  SHFL.UP PT, R4, R5, 0x2, RZ ;  /* 0x0440000005047989 */ /* 0x000e2400000e00ff */
[----:B0-----:R-:W-:-:S04]  /*15b10*/  SEL R4, R4, RZ, P0 ;  /* 0x000000ff04047207 */ /* 0x001fc80000000000 */
[----:B------:R-:W-:-:S05]  /*15b20*/  IADD3 R4, R5, R4, RZ ;  /* 0x0000000405047210 */ /* 0x000fca0007ffe0ff */
        /* <DEDUP_REMOVED lines=28> */
.L_x_8706:
[----:B------:R-:W-:Y:S02]  /*15cf0*/  VIADD R0, R19, 0x1f ;  /* 0x0000001f13007836 */ /* 0x000fe40000000000 */
[----:B------:R-:W-:-:S03]  /*15d00*/  IMAD.U32 R19, RZ, RZ, UR7 ;  /* 0x00000007ff137e24 */ /* 0x000fc6000f8e00ff */
[----:B------:R-:W-:-:S13]  /*15d10*/  ISETP.GE.AND P0, PT, R0, UR5, PT ;  /* 0x0000000500007c0c */ /* 0x000fda000bf06270 */
[----:B------:R-:W-:Y:S05]  /*15d20*/  @P0 BRA `(.L_x_8703) ;  /* 0x00000004003c0947 */ /* 0x000fea0003800000 */
[----:B------:R-:W-:Y:S01]  /*15d30*/  IMAD.MOV.U32 R19, RZ, RZ, R0 ;  /* 0x000000ffff137224 */ /* 0x000fe200078e0000 */
[C---:B------:R-:W-:Y:S01]  /*15d40*/  ISETP.NE.AND P1, PT, R28.reuse, 0x1f, PT ;  /* 0x0000001f1c00780c */ /* 0x040fe20003f25270 */
[----:B------:R-:W-:Y:S01]  /*15d50*/  BSSY B0, `(.L_x_8704) ;  /* 0x0000008000007945 */ /* 0x000fe20003800000 */
[----:B------:R-:W-:Y:S02]  /*15d60*/  IMAD.MOV.U32 R0, RZ, RZ, RZ ;  /* 0x000000ffff007224 */ /* 0x000fe400078e00ff */
[----:B------:R-:W-:-:S05]  /*15d70*/  IMAD.IADD R5, R28, 0x1, R19 ;  /* 0x000000011c057824 */ /* 0x000fca00078e0213 */
[----:B------:R-:W-:-:S13]  /*15d80*/  ISETP.GE.OR P0, PT, R5, UR5, !P1 ;  /* 0x0000000505007c0c */ /* 0x000fda000cf06670 */
[----:B------:R-:W-:Y:S05]  /*15d90*/  @P0 BRA `(.L_x_8705) ;  /* 0x00000000000c0947 */ /* 0x000fea0003800000 */
[----:B------:R-:W0:Y:S02]  /*15da0*/  LDC.64 R2, c[0x0][0xc58] ;  /* 0x00031600ff027b82 */ /* 0x000e240000000a00 */
[----:B0-----:R-:W-:-:S05]  /*15db0*/  IMAD.WIDE R2, R5, 0x4, R2 ;  /* 0x0000000405027825 */ /* 0x001fca00078e0202 */
[----:B------:R0:W5:Y:S02]  /*15dc0*/  LDG.E R0, desc[UR60][R2.64] ;  /* 0x0000003c02007981 */ /* 0x000164000c1e1900 */
.L_x_8705:
[----:B------:R-:W-:Y:S05]  /*15dd0*/  BSYNC B0 ;  /* 0x0000000000007941 */ /* 0x000fea0003800000 */
.L_x_8704:
        /* <DEDUP_REMOVED lines=25> */
.L_x_8702:
        /* <DEDUP_REMOVED lines=13> */
[----:B------:R-:W-:-:S05]  /*16040*/  IADD3 R7, R4, -0x1, RZ ;  /* 0xffffffff04077810 */ /* 0x000fca0007ffe0ff */
[----:B------:R2:W3:Y:S02]  /*16050*/  SHFL.IDX PT, R16, R6, R7, 0x1f ;  /* 0x00001f0706107589 */ /* 0x0004e400000e0000 */
.L_x_8707:
        /* <DEDUP_REMOVED lines=28> */
.L_x_8703:
[----:B------:R-:W-:Y:S02]  /*16220*/  IMAD.MOV.U32 R17, RZ, RZ, RZ ;  /* 0x000000ffff117224 */ /* 0x000fe400078e00ff */
[----:B------:R-:W-:Y:S02]  /*16230*/  IMAD.U32 R16, RZ, RZ, UR6 ;  /* 0x00000006ff107e24 */ /* 0x000fe4000f8e00ff */
[----:B------:R-:W-:-:S07]  /*16240*/  IMAD.MOV.U32 R18, RZ, RZ, RZ ;  /* 0x000000ffff127224 */ /* 0x000fce00078e00ff */
.L_x_8708:
[----:B------:R-:W2:Y:S01]  /*16250*/  LDL.LU R2, [R1+0x28] ;  /* 0x0000280001027983 */ /* 0x000ea20000300800 */
[----:B------:R-:W-:Y:S01]  /*16260*/  ISETP.NE.AND P0, PT, R28, RZ, PT ;  /* 0x000000ff1c00720c */ /* 0x000fe20003f05270 */
[----:B------:R-:W-:Y:S02]  /*16270*/  IMAD.MOV.U32 R24, RZ, RZ, 0x1 ;  /* 0x00000001ff187424 */ /* 0x000fe400078e00ff */
[----:B------:R-:W-:-:S10]  /*16280*/  IMAD.MOV.U32 R22, RZ, RZ, RZ ;  /* 0x000000ffff167224 */ /* 0x000fd400078e00ff */
[----:B------:R-:W0:Y:S01]  /*16290*/  @!P0 S2R R3, SR_CgaCtaId ;  /* 0x0000000000038919 */ /* 0x000e220000008800 */
[----:B------:R-:W-:-:S04]  /*162a0*/  @!P0 MOV R0, 0x400 ;  /* 0x0000040000008802 */ /* 0x000fc80000000f00 */
[----:B0-----:R-:W-:-:S05]  /*162b0*/  @!P0 LEA R0, R3, R0, 0x18 ;  /* 0x0000000003008211 */ /* 0x001fca00078ec0ff */
[----:B------:R0:W-:Y:S01]  /*162c0*/  @!P0 STS.128 [R0+0x31cd0], R16 ;  /* 0x031cd01000008388 */ /* 0x0001e20000000c00 */
[----:B------:R-:W-:Y:S06]  /*162d0*/  BAR.ARV 0x5, 0x1a0 ;  /* 0x0146800000007b1d */ /* 0x000fec0000002000 */
[----:B--2---:R-:W-:-:S04]  /*162e0*/  LOP3.LUT R2, R2, 0xfffffeff, RZ, 0xc0, !PT ;  /* 0xfffffeff02027812 */ /* 0x004fc800078ec0ff */
[----:B------:R-:W-:Y:S02]  /*162f0*/  @P0 LOP3.LUT R2, R2, 0x100, RZ, 0xfc, !PT ;  /* 0x0000010002020812 */ /* 0x000fe400078efcff */
[----:B------:R-:W-:-:S03]  /*16300*/  ISETP.GE.AND P0, PT, R19, UR5, PT ;  /* 0x0000000513007c0c */ /* 0x000fc6000bf06270 */
[----:B------:R0:W-:Y:S04]  /*16310*/  STL [R1+0x28], R2 ;  /* 0x0000280201007387 */ /* 0x0001e80000100800 */
[----:B------:R0:W-:Y:S06]  /*16320*/  STL [R1+0x10], RZ ;  /* 0x000010ff01007387 */ /* 0x0001ec0000100800 */
[----:B------:R-:W-:Y:S05]  /*16330*/  @P0 BRA `(.L_x_8709) ;  /* 0x0000004800440947 */ /* 0x000fea0003800000 */
[----:B------:R-:W2:Y:S01]  /*16340*/  LDL R4, [R1+0xa0] ;  /* 0x0000a00001047983 */ /* 0x000ea20000100800 */
[----:B------:R-:W-:Y:S01]  /*16350*/  ISETP.NE.AND P1, PT, R28, RZ, PT ;  /* 0x000000ff1c00720c */ /* 0x000fe20003f25270 */
[----:B------:R-:W-:Y:S01]  /*16360*/  IMAD.MOV.U32 R27, RZ, RZ, 0x1 ;  /* 0x00000001ff1b7424 */ /* 0x000fe200078e00ff */
[----:B0-----:R-:W-:Y:S01]  /*16370*/  LOP3.LUT R2, R2, 0xffffffbf, RZ, 0xc0, !PT ;  /* 0xffffffbf02027812 */ /* 0x001fe200078ec0ff */
[----:B------:R0:W-:Y:S01]  /*16380*/  STL [R1+0x10], RZ ;  /* 0x000010ff01007387 */ /* 0x0001e20000100800 */
[----:B------:R-:W-:Y:S01]  /*16390*/  IMAD.MOV.U32 R26, RZ, RZ, RZ ;  /* 0x000000ffff1a7224 */ /* 0x000fe200078e00ff */
[----:B------:R-:W-:Y:S01]  /*163a0*/  ULDC.64 UR36, c[0x0][0x198] ;  /* 0x0000660000247ab9 */ /* 0x000fe20000000a00 */
[----:B------:R-:W-:Y:S01]  /*163b0*/  LOP3.LUT R2, R2, 0xfffffffd, RZ, 0xc0, !PT ;  /* 0xfffffffd02027812 */ /* 0x000fe200078ec0ff */
[----:B------:R-:W-:Y:S01]  /*163c0*/  IMAD.MOV.U32 R24, RZ, RZ, 0x1 ;  /* 0x00000001ff187424 */ /* 0x000fe200078e00ff */
[----:B------:R-:W-:Y:S01]  /*163d0*/  ULDC UR39, c[0x0][0xc] ;  /* 0x0000030000277ab9 */ /* 0x000fe20000000800 */
[----:B------:R-:W-:Y:S01]  /*163e0*/  IMAD.MOV.U32 R22, RZ, RZ, RZ ;  /* 0x000000ffff167224 */ /* 0x000fe200078e00ff */
        /* <DEDUP_REMOVED lines=9> */
.L_x_8797:
[----:B01----:R-:W0:Y:S02]  /*16480*/  LDC.64 R2, c[0x0][0xc60] ;  /* 0x00031800ff027b82 */ /* 0x003e240000000a00 */
[----:B0-----:R-:W-:-:S05]  /*16490*/  IMAD.WIDE R2, R19, 0x4, R2 ;  /* 0x0000000413027825 */ /* 0x001fca00078e0202 */
[----:B------:R-:W2:Y:S01]  /*164a0*/  LDG.E R9, desc[UR60][R2.64] ;  /* 0x0000003c02097981 */ /* 0x000ea2000c1e1900 */
[----:B------:R-:W-:Y:S05]  /*164b0*/  YIELD ;  /* 0x0000000000007946 */ /* 0x000fea0003800000 */
[----:B------:R-:W-:Y:S01]  /*164c0*/  ULDC.64 UR4, c[0x0][0xa28] ;  /* 0x00028a0000047ab9 */ /* 0x000fe20000000a00 */
[----:B------:R-:W-:Y:S01]  /*164d0*/  IMAD.MOV.U32 R6, RZ, RZ, RZ ;  /* 0x000000ffff067224 */ /* 0x000fe200078e00ff */
[----:B------:R-:W-:Y:S02]  /*164e0*/  ISETP.NE.U32.AND P1, PT, RZ, UR4, PT ;  /* 0x00000004ff007c0c */ /* 0x000fe4000bf25070 */
[----:B------:R-:W-:Y:S01]  /*164f0*/  MOV R23, RZ ;  /* 0x000000ff00177202 */ /* 0x000fe20000000f00 */
[----:B------:R-:W-:Y:S01]  /*16500*/  IMAD.MOV.U32 R8, RZ, RZ, RZ ;  /* 0x000000ffff087224 */ /* 0x000fe200078e00ff */
[----:B------:R-:W-:Y:S01]  /*16510*/  ISETP.NE.AND.EX P1, PT, RZ, UR5, PT, P1 ;  /* 0x00000005ff007c0c */ /* 0x000fe2000bf25310 */
[----:B------:R-:W-:Y:S01]  /*16520*/  ULDC.64 UR6, c[0x0][0xa10] ;  /* 0x0002840000067ab9 */ /* 0x000fe20000000a00 */
[----:B--2---:R-:W-:Y:S01]  /*16530*/  SHF.R.S32.HI R0, RZ, 0x1f, R9 ;  /* 0x0000001fff007819 */ /* 0x004fe20000011409 */
[----:B------:R-:W-:Y:S10]  /*16540*/  STL [R1], R9 ;  /* 0x0000000901007387 */ /* 0x000ff40000100800 */
[----:B------:R-:W-:-:S04]  /*16550*/  @P1 LEA R4, P0, R9, UR4, 0x2 ;  /* 0x0000000409041c11 */ /* 0x000fc8000f8010ff */
[----:B------:R-:W-:Y:S01]  /*16560*/  @P1 LEA.HI.X R5, R9, UR5, R0, 0x2, P0 ;  /* 0x0000000509051c11 */ /* 0x000fe200080f1400 */
[----:B------:R-:W-:Y:S02]  /*16570*/  ULDC.64 UR4, c[0x0][0xa00] ;  /* 0x0002800000047ab9 */ /* 0x000fe40000000a00 */
[----:B------:R-:W-:Y:S02]  /*16580*/  ISETP.NE.U32.AND P0, PT, RZ, UR4, PT ;  /* 0x00000004ff007c0c */ /* 0x000fe4000bf05070 */
[----:B------:R0:W5:Y:S02]  /*16590*/  @P1 LDG.E R23, desc[UR60][R4.64] ;  /* 0x0000003c04171981 */ /* 0x000164000c1e1900 */
[----:B------:R-:W-:-:S13]  /*165a0*/  ISETP.NE.AND.EX P0, PT, RZ, UR5, PT, P0 ;  /* 0x00000005ff007c0c */ /* 0x000fda000bf05300 */
[----:B------:R-:W-:-:S04]  /*165b0*/  @P0 LEA R2, P2, R9, UR4, 0x2 ;  /* 0x0000000409020c11 */ /* 0x000fc8000f8410ff */
[----:B------:R-:W-:Y:S01]  /*165c0*/  @P0 LEA.HI.X R3, R9, UR5, R0, 0x2, P2 ;  /* 0x0000000509030c11 */ /* 0x000fe200090f1400 */
[----:B------:R-:W-:-:S04]  /*165d0*/  ULDC.64 UR4, c[0x0][0xa20] ;  /* 0x0002880000047ab9 */ /* 0x000fc80000000a00 */
[----:B------:R-:W2:Y:S01]  /*165e0*/  @P0 LDG.E R6, desc[UR60][R2.64] ;  /* 0x0000003c02060981 */ /* 0x000ea2000c1e1900 */
[----:B------:R-:W-:-:S04]  /*165f0*/  ISETP.NE.U32.AND P1, PT, RZ, UR4, PT ;  /* 0x00000004ff007c0c */ /* 0x000fc8000bf25070 */
[----:B------:R-:W-:Y:S01]  /*16600*/  ISETP.NE.AND.EX P1, PT, RZ, UR5, PT, P1 ;  /* 0x00000005ff007c0c */ /* 0x000fe2000bf25310 */
[C---:B0-----:R-:W-:Y:S01]  /*16610*/  IMAD.SHL.U32 R4, R9.reuse, 0x4, RZ ;  /* 0x0000000409047824 */ /* 0x041fe200078e00ff */
[----:B------:R-:W-:-:S04]  /*16620*/  SHF.L.U64.HI R0, R9, 0x2, R0 ;  /* 0x0000000209007819 */ /* 0x000fc80000010200 */
[----:B------:R-:W-:Y:S04]  /*16630*/  STL [R1+0x8], R4 ;  /* 0x0000080401007387 */ /* 0x000fe80000100800 */
[----:B--2---:R0:W-:Y:S03]  /*16640*/  STL [R1+0x18], R6 ;  /* 0x0000180601007387 */ /* 0x0041e60000100800 */
[----:B0-----:R-:W-:-:S04]  /*16650*/  @P1 IADD3 R6, P0, R4, UR4, RZ ;  /* 0x0000000404061c10 */ /* 0x001fc8000ff1e0ff */
[----:B------:R-:W-:Y:S01]  /*16660*/  @P1 IADD3.X R7, R0, UR5, RZ, P0, !PT ;  /* 0x0000000500071c10 */ /* 0x000fe200087fe4ff */
[----:B------:R-:W-:Y:S02]  /*16670*/  ULDC.64 UR4, c[0x0][0xa08] ;  /* 0x0002820000047ab9 */ /* 0x000fe40000000a00 */
[----:B------:R-:W-:Y:S02]  /*16680*/  IADD3 R2, P0, R4, UR4, RZ ;  /* 0x0000000404027c10 */ /* 0x000fe4000ff1e0ff */
[----:B------:R-:W-:Y:S02]  /*16690*/  ISETP.NE.U32.AND P2, PT, RZ, UR4, PT ;  /* 0x00000004ff007c0c */ /* 0x000fe4000bf45070 */
[----:B------:R-:W-:Y:S02]  /*166a0*/  IADD3.X R3, R0, UR5, RZ, P0, !PT ;  /* 0x0000000500037c10 */ /* 0x000fe400087fe4ff */
[----:B------:R-:W-:Y:S01]  /*166b0*/  ISETP.NE.AND.EX P2, PT, RZ, UR5, PT, P2 ;  /* 0x00000005ff007c0c */ /* 0x000fe2000bf45320 */
[----:B------:R-:W-:-:S02]  /*166c0*/  ULDC.64 UR4, c[0x0][0x3f8] ;  /* 0x0000fe0000047ab9 */ /* 0x000fc40000000a00 */
[----:B------:R-:W-:-:S03]  /*166d0*/  UISETP.NE.U32.AND UP0, UPT, UR4, URZ, UPT ;  /* 0x0000003f0400728c */ /* 0x000fc6000bf05070 */
[----:B------:R-:W-:Y:S01]  /*166e0*/  ULDC UR4, c[0x0][0x404] ;  /* 0x0001010000047ab9 */ /* 0x000fe20000000800 */
[----:B------:R-:W-:-:S03]  /*166f0*/  UISETP.NE.AND.EX UP0, UPT, UR5, URZ, UPT, UP0 ;  /* 0x0000003f0500728c */ /* 0x000fc6000bf05300 */
[----:B------:R-:W-:Y:S01]  /*16700*/  ULDC UR5, c[0x0][0x2e0] ;  /* 0x0000b80000057ab9 */ /* 0x000fe20000000800 */
[----:B------:R-:W-:Y:S02]  /*16710*/  USEL UR4, UR4, 0x1, UP0 ;  /* 0x0000000104047887 */ /* 0x000fe40008000000 */
[----:B------:R0:W5:Y:S02]  /*16720*/  @P2 LDG.E R8, desc[UR60][R2.64] ;  /* 0x0000003c02082981 */ /* 0x000164000c1e1900 */
[----:B------:R-:W-:-:S06]  /*16730*/  UIMAD UR4, UR4, UR5, URZ ;  /* 0x00000005040472a4 */ /* 0x000fcc000f8e023f */
[----:B------:R-:W-:-:S06]  /*16740*/  IMAD.U32 R10, RZ, RZ, UR4 ;  /* 0x00000004ff0a7e24 */ /* 0x000fcc000f8e00ff */
[----:B------:R0:W5:Y:S01]  /*16750*/  @P1 LDG.E R10, desc[UR60][R6.64] ;  /* 0x0000003c060a1981 */ /* 0x000162000c1e1900 */
[----:B------:R-:W-:Y:S01]  /*16760*/  IADD3 R4, P0, R4, UR6, RZ ;  /* 0x0000000604047c10 */ /* 0x000fe2000ff1e0ff */
[----:B------:R-:W-:-:S03]  /*16770*/  ULDC UR4, c[0x0][0x338] ;  /* 0x0000ce0000047ab9 */ /* 0x000fc60000000800 */
[----:B------:R-:W-:Y:S02]  /*16780*/  IADD3.X R5, R0, UR7, RZ, P0, !PT ;  /* 0x0000000700057c10 */ /* 0x000fe400087fe4ff */
[----:B------:R-:W-:Y:S01]  /*16790*/  ISETP.NE.U32.AND P0, PT, RZ, UR6, PT ;  /* 0x00000006ff007c0c */ /* 0x000fe2000bf05070 */
[----:B------:R1:W-:Y:S03]  /*167a0*/  STL [R1+0xc], R0 ;  /* 0x00000c0001007387 */ /* 0x0003e60000100800 */
[----:B------:R-:W-:Y:S01]  /*167b0*/  ISETP.NE.AND.EX P0, PT, RZ, UR7, PT, P0 ;  /* 0x00000007ff007c0c */ /* 0x000fe2000bf05300 */
[----:B-1----:R-:W-:Y:S01]  /*167c0*/  IMAD.U32 R0, RZ, RZ, UR4 ;  /* 0x00000004ff007e24 */ /* 0x002fe2000f8e00ff */
[----:B0-----:R-:W-:Y:S11]  /*167d0*/  @P1 BRA `(.L_x_8710) ;  /* 0x0000000000101947 */ /* 0x001ff60003800000 */
[----:B------:R-:W-:Y:S05]  /*167e0*/  @!P2 BRA `(.L_x_8710) ;  /* 0x00000000000ca947 */ /* 0x000fea0003800000 */
[----:B------:R-:W2:Y:S04]  /*167f0*/  LDG.E R7, desc[UR60][R2.64] ;  /* 0x0000003c02077981 */ /* 0x000ea8000c1e1900 */
[----:B-----5:R-:W2:Y:S02]  /*16800*/  LDG.E R10, desc[UR60][R2.64+0x4] ;  /* 0x0000043c020a7981 */ /* 0x020ea4000c1e1900 */
[----:B--2---:R-:W-:-:S07]  /*16810*/  IMAD.IADD R10, R10, 0x1, -R7 ;  /* 0x000000010a0a7824 */ /* 0x004fce00078e0a07 */
.L_x_8710:
[----:B------:R-:W2:Y:S04]  /*16820*/  @P0 LDG.E R3, desc[UR60][R4.64] ;  /* 0x0000003c04030981 */ /* 0x000ea8000c1e1900 */
[----:B------:R-:W2:Y:S02]  /*16830*/  @P0 LDG.E R2, desc[UR60][R4.64+0x4] ;  /* 0x0000043c04020981 */ /* 0x000ea4000c1e1900 */
[----:B--2---:R-:W-:Y:S02]  /*16840*/  @P0 IMAD.IADD R0, R2, 0x1, -R3 ;  /* 0x0000000102000824 */ /* 0x004fe400078e0a03 */
[----:B-----5:R-:W-:-:S04]  /*16850*/  IMAD.IADD R3, R10, 0x1, -R23 ;  /* 0x000000010a037824 */ /* 0x020fc800078e0a17 */
[----:B------:R-:W-:-:S04]  /*16860*/  IMAD.IADD R6, R3, 0x1, R0 ;  /* 0x0000000103067824 */ /* 0x000fc800078e0200 */
[----:B------:R-:W-:Y:S01]  /*16870*/  VIADD R2, R6, 0x8f ;  /* 0x0000008f06027836 */ /* 0x000fe20000000000 */
[----:B------:R0:W-:Y:S03]  /*16880*/  STL [R1+0x14], R6 ;  /* 0x0000140601007387 */ /* 0x0001e60000100800 */
[----:B------:R-:W-:-:S05]  /*16890*/  IMAD.HI R2, R2, 0x38e38e39, RZ ;  /* 0x38e38e3902027827 */ /* 0x000fca00078e02ff */
[----:B------:R-:W-:-:S04]  /*168a0*/  SHF.R.U32.HI R7, RZ, 0x1f, R2 ;  /* 0x0000001fff077819 */ /* 0x000fc80000011602 */
[----:B0-----:R-:W-:Y:S01]  /*168b0*/  LEA.HI.SX32 R6, R2, R7, 0x1b ;  /* 0x0000000702067211 */ /* 0x001fe200078fdaff */
[----:B------:R-:W-:-:S04]  /*168c0*/  IMAD.MOV R2, RZ, RZ, -R3 ;  /* 0x000000ffff027224 */ /* 0x000fc800078e0a03 */
[----:B------:R-:W-:Y:S01]  /*168d0*/  IMAD R7, R6, 0x90, -R3 ;  /* 0x0000009006077824 */ /* 0x000fe200078e0a03 */
[----:B------:R-:W-:Y:S01]  /*168e0*/  VIMNMX R2, RZ, R2, !PT ;  /* 0x00000002ff027248 */ /* 0x000fe20007fe0100 */
[----:B------:R0:W-:Y:S03]  /*168f0*/  STL [R1+0x4], R6 ;  /* 0x0000040601007387 */ /* 0x0001e60000100800 */
[----:B------:R-:W-:-:S04]  /*16900*/  VIMNMX R7, R7, R0, PT ;  /* 0x0000000007077248 */ /* 0x000fc80003fe0100 */
[----:B------:R-:W-:Y:S01]  /*16910*/  ISETP.GT.AND P1, PT, R7, R2, PT ;  /* 0x000000020700720c */ /* 0x000fe20003f24270 */
[----:B------:R-:W-:-:S05]  /*16920*/  IMAD.WIDE.U32 R2, R2, 0x38e38e39, RZ ;  /* 0x38e38e3902027825 */ /* 0x000fca00078e00ff */
[----:B------:R-:W-:-:S05]  /*16930*/  SHF.R.U32.HI R0, RZ, 0x5, R3 ;  /* 0x00000005ff007819 */ /* 0x000fca0000011603 */
[----:B------:R-:W-:Y:S02]  /*16940*/  IMAD.MOV.U32 R2, RZ, RZ, R0 ;  /* 0x000000ffff027224 */ /* 0x000fe400078e0000 */
[----:B0-----:R-:W-:-:S04]  /*16950*/  @P1 VIADD R6, R7, 0x8f ;  /* 0x0000008f07061836 */ /* 0x001fc80000000000 */
[----:B------:R-:W-:-:S05]  /*16960*/  @P1 IMAD.HI R6, R6, 0x38e38e39, RZ ;  /* 0x38e38e3906061827 */ /* 0x000fca00078e02ff */
[----:B------:R-:W-:-:S04]  /*16970*/  @P1 SHF.R.U32.HI R3, RZ, 0x1f, R6 ;  /* 0x0000001fff031819 */ /* 0x000fc80000011606 */
[----:B------:R-:W-:Y:S01]  /*16980*/  @P1 LEA.HI.SX32 R2, R6, R3, 0x1b ;  /* 0x0000000306021211 */ /* 0x000fe200078fdaff */
[----:B------:R-:W-:-:S06]  /*16990*/  IMAD.MOV.U32 R3, RZ, RZ, RZ ;  /* 0x000000ffff037224 */ /* 0x000fcc00078e00ff */
[----:B------:R0:W5:Y:S01]  /*169a0*/  @P0 LDG.E R3, desc[UR60][R4.64] ;  /* 0x0000003c04030981 */ /* 0x000162000c1e1900 */
[----:B------:R-:W-:Y:S01]  /*169b0*/  ISETP.GT.AND P1, PT, R2, R0, PT ;  /* 0x000000000200720c */ /* 0x000fe20003f24270 */
[----:B------:R-:W-:Y:S01]  /*169c0*/  BSSY B0, `(.L_x_8711) ;  /* 0x00000c3000007945 */ /* 0x000fe20003800000 */
[----:B------:R-:W-:Y:S01]  /*169d0*/  IMAD.IADD R23, R8, 0x1, R23 ;  /* 0x0000000108177824 */ /* 0x000fe200078e0217 */
[----:B------:R-:W-:-:S10]  /*169e0*/  PLOP3.LUT P2, PT, PT, PT, PT, 0x80, 0x0 ;  /* 0x000000000000781c */ /* 0x000fd40003f4f070 */
[----:B0-----:R-:W-:Y:S05]  /*169f0*/  @!P1 BRA `(.L_x_8712) ;  /* 0x0000000800fc9947 */ /* 0x001fea0003800000 */
[----:B------:R-:W0:Y:S01]  /*16a00*/  LDC R4, c[0x0][0x428] ;  /* 0x00010a00ff047b82 */ /* 0x000e220000000800 */
[----:B------:R-:W-:Y:S01]  /*16a10*/  UMOV UR4, 0xffffffff ;  /* 0xffffffff00047882 */ /* 0x000fe20000000000 */
[----:B0-----:R-:W-:-:S13]  /*16a20*/  ISETP.NE.AND P1, PT, R4, 0x1, PT ;  /* 0x000000010400780c */ /* 0x001fda0003f25270 */
[----:B------:R-:W0:Y:S08]  /*16a30*/  @P1 LDC R5, c[0x0][0x42c] ;  /* 0x00010b00ff051b82 */ /* 0x000e300000000800 */
[----:B------:R-:W1:Y:S01]  /*16a40*/  @P1 LDC R7, c[0x0][0x430] ;  /* 0x00010c00ff071b82 */ /* 0x000e620000000800 */
[----:B0-----:R-:W-:-:S04]  /*16a50*/  @P1 IMAD.HI.U32 R4, R18, R5, RZ ;  /* 0x0000000512041227 */ /* 0x001fc800078e00ff */
[----:B------:R-:W-:Y:S01]  /*16a60*/  IMAD.MOV.U32 R5, RZ, RZ, R18 ;  /* 0x000000ffff057224 */ /* 0x000fe200078e0012 */
[----:B-1----:R-:W-:Y:S02]  /*16a70*/  @P1 SHF.R.U32.HI R5, RZ, R7, R4 ;  /* 0x00000007ff051219 */ /* 0x002fe40000011604 */
[----:B------:R-:W-:Y:S01]  /*16a80*/  SEL R4, R9, RZ, !P0 ;  /* 0x000000ff09047207 */ /* 0x000fe20004000000 */
[----:B------:R-:W-:Y:S06]  /*16a90*/  BRA.DIV UR4, `(.L_x_8713) ;  /* 0x0000004e04a07947 */ /* 0x000fec000b800000 */
.L_x_8843:
[----:B------:R-:W-:-:S03]  /*16aa0*/  UMOV UR4, 0xffffffff ;  /* 0xffffffff00047882 */ /* 0x000fc60000000000 */
[----:B------:R-:W-:Y:S05]  /*16ab0*/  BRA.DIV UR4, `(.L_x_8714) ;  /* 0x0000004e04cc7947 */ /* 0x000fea000b800000 */
[----:B------:R-:W-:-:S13]  /*16ac0*/  ELECT P6, URZ, PT ;  /* 0x00000000003f782f */ /* 0x000fda00038c0000 */
.L_x_8846:
[----:B------:R-:W2:Y:S01]  /*16ad0*/  LDL R6, [R1+0x10] ;  /* 0x0000100001067983 */ /* 0x000ea20000100800 */
[----:B------:R-:W-:Y:S01]  /*16ae0*/  MOV R8, 0x400 ;  /* 0x0000040000087802 */ /* 0x000fe20000000f00 */
[----:B------:R-:W-:Y:S01]  /*16af0*/  BSSY B1, `(.L_x_8715) ;  /* 0x000000a000017945 */ /* 0x000fe20003800000 */
[----:B--2---:R-:W-:-:S05]  /*16b00*/  VIADD R7, R6, 0x1 ;  /* 0x0000000106077836 */ /* 0x004fca0000000000 */
[----:B------:R-:W-:-:S04]  /*16b10*/  LEA.HI R6, R7, R7, RZ, 0x1 ;  /* 0x0000000707067211 */ /* 0x000fc800078f08ff */
[----:B------:R-:W-:-:S05]  /*16b20*/  LOP3.LUT R6, R6, 0xfffffffe, RZ, 0xc0, !PT ;  /* 0xfffffffe06067812 */ /* 0x000fca00078ec0ff */
[----:B------:R-:W-:Y:S02]  /*16b30*/  IMAD.IADD R7, R7, 0x1, -R6 ;  /* 0x0000000107077824 */ /* 0x000fe400078e0a06 */
[----:B------:R-:W0:Y:S03]  /*16b40*/  S2R R6, SR_CgaCtaId ;  /* 0x0000000000067919 */ /* 0x000e260000008800 */
[----:B------:R-:W-:Y:S02]  /*16b50*/  SHF.L.U32 R7, R7, 0x1f, RZ ;  /* 0x0000001f07077819 */ /* 0x000fe400000006ff */
[----:B0-----:R-:W-:-:S04]  /*16b60*/  LEA R6, R6, R8, 0x18 ;  /* 0x0000000806067211 */ /* 0x001fc800078ec0ff */
[----:B------:R-:W0:Y:S02]  /*16b70*/  SYNCS.PHASECHK.TRANS64.TRYWAIT P0, [R6+URZ+0x31c20], R7 ;  /* 0x031c2007060075a7 */ /* 0x000e24000800017f */
[----:B0-----:R-:W-:Y:S05]  /*16b80*/  @!P0 BRA `(.L_x_8716) ;  /* 0x0000004c00b88947 */ /* 0x001fea0003800000 */
.L_x_8847:
[----:B------:R-:W-:Y:S05]  /*16b90*/  BSYNC B1 ;  /* 0x0000000000017941 */ /* 0x000fea0003800000 */
.L_x_8715:
[----:B------:R-:W-:Y:S04]  /*16ba0*/  BSSY B1, `(.L_x_8717) ;  /* 0x0000049000017945 */ /* 0x000fe80003800000 */
[----:B------:R-:W-:Y:S05]  /*16bb0*/  @!P6 BRA `(.L_x_8718) ;  /* 0x00000004001ce947 */ /* 0x000fea0003800000 */
[----:B0-----:R-:W-:Y:S01]  /*16bc0*/  IMAD R7, R26, 0x8, R6 ;  /* 0x000000081a077824 */ /* 0x001fe200078e0206 */
[----:B------:R-:W-:-:S04]  /*16bd0*/  SHF.L.U32 R8, R27, 0x1f, RZ ;  /* 0x0000001f1b087819 */ /* 0x000fc800000006ff */
[----:B------:R-:W0:Y:S02]  /*16be0*/  SYNCS.PHASECHK.TRANS64.TRYWAIT P0, [R7+URZ+0x31ca0], R8 ;  /* 0x031ca008070075a7 */ /* 0x000e24000800017f */
[----:B0-----:R-:W-:Y:S05]  /*16bf0*/  @!P0 BRA `(.L_x_8719) ;  /* 0x0000004c00b08947 */ /* 0x001fea0003800000 */
.L_x_8848:
[----:B------:R-:W1:Y:S02]  /*16c00*/  S2R R9, SR_TID.X ;  /* 0x0000000000097919 */ /* 0x000e640000002100 */
[----:B-1----:R-:W-:-:S04]  /*16c10*/  LOP3.LUT R9, R9, 0x7f, RZ, 0xc0, !PT ;  /* 0x0000007f09097812 */ /* 0x002fc800078ec0ff */
[----:B------:R-:W-:-:S13]  /*16c20*/  ISETP.NE.AND P1, PT, R9, RZ, PT ;  /* 0x000000ff0900720c */ /* 0x000fda0003f25270 */
[----:B------:R-:W-:Y:S05]  /*16c30*/  @P1 BRA `(.L_x_8720) ;  /* 0x0000000000141947 */ /* 0x000fea0003800000 */
[----:B------:R-:W-:Y:S01]  /*16c40*/  ISETP.NE.AND P0, PT, R28, RZ, PT ;  /* 0x000000ff1c00720c */ /* 0x000fe20003f05270 */
[----:B------:R-:W-:-:S04]  /*16c50*/  IMAD.MOV.U32 R9, RZ, RZ, 0x6c00 ;  /* 0x00006c00ff097424 */ /* 0x000fc800078e00ff */
[----:B------:R1:W-:Y:S08]  /*16c60*/  SYNCS.ARRIVE.TRANS64 RZ, [R7+URZ+0x31c90], R9 ;  /* 0x031c900907ff79a7 */ /* 0x0003f0000800003f */
[----:B------:R-:W-:Y:S05]  /*16c70*/  @!P0 BRA `(.L_x_8720) ;  /* 0x0000000000048947 */ /* 0x000fea0003800000 */
[----:B------:R-:W-:Y:S01]  /*16c80*/  BPT.TRAP 0x1 ;  /* 0x000000040000795c */ /* 0x000fe20000300000 */
.L_x_8720:
[----:B-1----:R-:W-:Y:S01]  /*16c90*/  IMAD R9, R26, 0x6c00, R6 ;  /* 0x00006c001a097824 */ /* 0x002fe200078e0206 */
[----:B------:R-:W-:Y:S01]  /*16ca0*/  R2UR UR9, R7 ;  /* 0x00000000070972ca */ /* 0x000fe200000e0000 */
[----:B-----5:R-:W-:Y:S01]  /*16cb0*/  IMAD R10, R2, 0x90, R3 ;  /* 0x00000090020a7824 */ /* 0x020fe200078e0203 */
[----:B------:R-:W-:Y:S01]  /*16cc0*/  UIADD3 UR4, UP0, UR36, 0x570, URZ ;  /* 0x0000057024047890 */ /* 0x000fe2000ff1e03f */
[----:B------:R-:W-:Y:S01]  /*16cd0*/  R2UR UR12, R5 ;  /* 0x00000000050c72ca */ /* 0x000fe200000e0000 */
[----:B------:R-:W-:Y:S01]  /*16ce0*/  UMOV UR10, URZ ;  /* 0x0000003f000a7c82 */ /* 0x000fe20008000000 */
[----:B------:R-:W-:Y:S01]  /*16cf0*/  R2UR UR15, R9 ;  /* 0x00000000090f72ca */ /* 0x000fe200000e0000 */
[----:B------:R-:W-:Y:S01]  /*16d00*/  VIADD R10, R10, 0xffffff70 ;  /* 0xffffff700a0a7836 */ /* 0x000fe20000000000 */
[----:B------:R-:W-:Y:S01]  /*16d10*/  R2UR UR13, R4 ;  /* 0x00000000040d72ca */ /* 0x000fe200000e0000 */
[----:B------:R-:W-:Y:S01]  /*16d20*/  UIADD3.X UR5, URZ, UR37, URZ, UP0, !UPT ;  /* 0x000000253f057290 */ /* 0x000fe200087fe43f */
[----:B------:R-:W-:-:S02]  /*16d30*/  UMOV UR6, 0x0 ;  /* 0x0000000000067882 */ /* 0x000fc40000000000 */
[----:B------:R-:W-:Y:S01]  /*16d40*/  R2UR UR11, R10 ;  /* 0x000000000a0b72ca */ /* 0x000fe200000e0000 */
[----:B------:R-:W-:Y:S01]  /*16d50*/  UMOV UR7, 0x12f00000 ;  /* 0x12f0000000077882 */ /* 0x000fe20000000000 */
[----:B------:R-:W-:Y:S01]  /*16d60*/  UIADD3 UR9, UR9, 0x31c90, URZ ;  /* 0x00031c9009097890 */ /* 0x000fe2000fffe03f */
[----:B------:R-:W-:-:S04]  /*16d70*/  UMOV UR16, 0x20 ;  /* 0x0000002000107882 */ /* 0x000fc80000000000 */
        /* <DEDUP_REMOVED lines=13> */
.L_x_8849:
[----:B------:R-:W-:Y:S05]  /*16e50*/  @P1 BRA `(.L_x_8722) ;  /* 0x0000000000141947 */ /* 0x000fea0003800000 */
[----:B------:R-:W-:Y:S02]  /*16e60*/  ISETP.NE.AND P0, PT, R28, RZ, PT ;  /* 0x000000ff1c00720c */ /* 0x000fe40003f05270 */
[----:B01----:R-:W-:-:S04]  /*16e70*/  MOV R8, 0x6c00 ;  /* 0x00006c0000087802 */ /* 0x003fc80000000f00 */
[----:B------:R2:W-:Y:S07]  /*16e80*/  SYNCS.ARRIVE.TRANS64 RZ, [R7+URZ+0x31cb0], R8 ;  /* 0x031cb00807ff79a7 */ /* 0x0005ee000800003f */
[----:B------:R-:W-:Y:S05]  /*16e90*/  @!P0 BRA `(.L_x_8722) ;  /* 0x0000000000048947 */ /* 0x000fea0003800000 */
[----:B------:R-:W-:Y:S01]  /*16ea0*/  BPT.TRAP 0x1 ;  /* 0x000000040000795c */ /* 0x000fe20000300000 */
.L_x_8722:
        /* <DEDUP_REMOVED lines=24> */
.L_x_8718:
[----:B------:R-:W-:Y:S05]  /*17030*/  BSYNC B1 ;  /* 0x0000000000017941 */ /* 0x000fea0003800000 */
.L_x_8717:
[----:B------:R-:W-:Y:S01]  /*17040*/  VIADD R26, R26, 0x1 ;  /* 0x000000011a1a7836 */ /* 0x000fe20000000000 */
[----:B------:R-:W-:Y:S01]  /*17050*/  PLOP3.LUT P2, PT, PT, PT, PT, 0x8, 0x0 ;  /* 0x000000000000781c */ /* 0x000fe20003f4e170 */
[----:B------:R-:W-:-:S03]  /*17060*/  VIADD R2, R2, 0xfffffffe ;  /* 0xfffffffe02027836 */ /* 0x000fc60000000000 */
[----:B------:R-:W-:-:S04]  /*17070*/  ISETP.NE.AND P0, PT, R26, 0x2, PT ;  /* 0x000000021a00780c */ /* 0x000fc80003f05270 */
[----:B------:R-:W-:Y:S02]  /*17080*/  SEL R26, R26, RZ, P0 ;  /* 0x000000ff1a1a7207 */ /* 0x000fe40000000000 */
[----:B012---:R-:W-:Y:S02]  /*17090*/  SEL R8, RZ, 0x1, P0 ;  /* 0x00000001ff087807 */ /* 0x007fe40000000000 */
[----:B------:R-:W-:Y:S02]  /*170a0*/  ISETP.GE.AND P0, PT, R2, R0, PT ;  /* 0x000000000200720c */ /* 0x000fe40003f06270 */
[----:B------:R-:W-:-:S11]  /*170b0*/  LOP3.LUT R27, R27, R8, RZ, 0x3c, !PT ;  /* 0x000000081b1b7212 */ /* 0x000fd600078e3cff */
[----:B------:R-:W-:Y:S05]  /*170c0*/  @!P0 BRA `(.L_x_8712) ;  /* 0x0000000400488947 */ /* 0x000fea0003800000 */
.L_x_8729:
[----:B------:R-:W-:Y:S05]  /*170d0*/  YIELD ;  /* 0x0000000000007946 */ /* 0x000fea0003800000 */
[----:B------:R-:W-:Y:S04]  /*170e0*/  BSSY B1, `(.L_x_8723) ;  /* 0x0000048000017945 */ /* 0x000fe80003800000 */
[----:B------:R-:W-:Y:S05]  /*170f0*/  @!P6 BRA `(.L_x_8724) ;  /* 0x000000040018e947 */ /* 0x000fea0003800000 */
[----:B------:R-:W-:Y:S01]  /*17100*/  IMAD R7, R26, 0x8, R6 ;  /* 0x000000081a077824 */ /* 0x000fe200078e0206 */
[----:B------:R-:W-:-:S04]  /*17110*/  SHF.L.U32 R8, R27, 0x1f, RZ ;  /* 0x0000001f1b087819 */ /* 0x000fc800000006ff */
[----:B------:R-:W0:Y:S02]  /*17120*/  SYNCS.PHASECHK.TRANS64.TRYWAIT P0, [R7+URZ+0x31ca0], R8 ;  /* 0x031ca008070075a7 */ /* 0x000e24000800017f */
[----:B0-----:R-:W-:Y:S05]  /*17130*/  @!P0 BRA `(.L_x_8725) ;  /* 0x0000004800888947 */ /* 0x001fea0003800000 */
.L_x_8850:
        /* <DEDUP_REMOVED lines=9> */
.L_x_8726:
[----:B-1----:R-:W-:Y:S01]  /*171d0*/  IMAD R9, R26, 0x6c00, R6 ;  /* 0x00006c001a097824 */ /* 0x002fe200078e0206 */
[----:B------:R-:W-:Y:S01]  /*171e0*/  R2UR UR9, R7 ;  /* 0x00000000070972ca */ /* 0x000fe200000e0000 */
[----:B-----5:R-:W-:Y:S01]  /*171f0*/  IMAD R10, R2, 0x90, R3 ;  /* 0x00000090020a7824 */ /* 0x020fe200078e0203 */
        /* <DEDUP_REMOVED lines=9> */
[----:B------:R-:W-:-:S02]  /*17290*/  UMOV UR16, 0x20 ;  /* 0x0000002000107882 */ /* 0x000fc40000000000 */
[----:B------:R-:W-:-:S05]  /*172a0*/  UIADD3 UR9, UR9, 0x31c90, URZ ;  /* 0x00031c9009097890 */ /* 0x000fca000fffe03f */
        /* <DEDUP_REMOVED lines=13> */
.L_x_8851:
[----:B------:R-:W-:Y:S05]  /*17380*/  @P0 BRA `(.L_x_8728) ;  /* 0x0000000000140947 */ /* 0x000fea0003800000 */
[----:B------:R-:W-:Y:S01]  /*17390*/  ISETP.NE.AND P1, PT, R28, RZ, PT ;  /* 0x000000ff1c00720c */ /* 0x000fe20003f25270 */
[----:B01----:R-:W-:-:S04]  /*173a0*/  IMAD.MOV.U32 R8, RZ, RZ, 0x6c00 ;  /* 0x00006c00ff087424 */ /* 0x003fc800078e00ff */
[----:B------:R2:W-:Y:S08]  /*173b0*/  SYNCS.ARRIVE.TRANS64 RZ, [R7+URZ+0x31cb0], R8 ;  /* 0x031cb00807ff79a7 */ /* 0x0005f0000800003f */
[----:B------:R-:W-:Y:S05]  /*173c0*/  @!P1 BRA `(.L_x_8728) ;  /* 0x0000000000049947 */ /* 0x000fea0003800000 */
[----:B------:R-:W-:Y:S01]  /*173d0*/  BPT.TRAP 0x1 ;  /* 0x000000040000795c */ /* 0x000fe20000300000 */
.L_x_8728:
        /* <DEDUP_REMOVED lines=24> */
.L_x_8724:
[----:B------:R-:W-:Y:S05]  /*17560*/  BSYNC B1 ;  /* 0x0000000000017941 */ /* 0x000fea0003800000 */
.L_x_8723:
[----:B------:R-:W-:-:S05]  /*17570*/  VIADD R26, R26, 0x1 ;  /* 0x000000011a1a7836 */ /* 0x000fca0000000000 */
[----:B------:R-:W-:-:S04]  /*17580*/  ISETP.NE.AND P0, PT, R26, 0x2, PT ;  /* 0x000000021a00780c */ /* 0x000fc80003f05270 */
[----:B012---:R-:W-:Y:S02]  /*17590*/  SEL R8, RZ, 0x1, P0 ;  /* 0x00000001ff087807 */ /* 0x007fe40000000000 */
[----:B------:R-:W-:Y:S02]  /*175a0*/  SEL R26, R26, RZ, P0 ;  /* 0x000000ff1a1a7207 */ /* 0x000fe40000000000 */
[C---:B------:R-:W-:Y:S01]  /*175b0*/  ISETP.GT.AND P0, PT, R2.reuse, R0, PT ;  /* 0x000000000200720c */ /* 0x040fe20003f04270 */
[----:B------:R-:W-:Y:S01]  /*175c0*/  VIADD R2, R2, 0xffffffff ;  /* 0xffffffff02027836 */ /* 0x000fe20000000000 */
[----:B------:R-:W-:-:S11]  /*175d0*/  LOP3.LUT R27, R27, R8, RZ, 0x3c, !PT ;  /* 0x000000081b1b7212 */ /* 0x000fd600078e3cff */
[----:B------:R-:W-:Y:S05]  /*175e0*/  @P0 BRA `(.L_x_8729) ;  /* 0xfffffff800b80947 */ /* 0x000fea000383ffff */
.L_x_8712:
[----:B------:R-:W-:Y:S05]  /*175f0*/  BSYNC B0 ;  /* 0x0000000000007941 */ /* 0x000fea0003800000 */
.L_x_8711:
[----:B------:R-:W2:Y:S01]  /*17600*/  LDL R7, [R1+0x14] ;  /* 0x0000140001077983 */ /* 0x000ea20000100800 */
[----:B------:R-:W-:Y:S05]  /*17610*/  @!P2 WARPSYNC.ALL ;  /* 0x000000000000a948 */ /* 0x000fea0003800000 */
[----:B------:R-:W-:Y:S01]  /*17620*/  BSSY B6, `(.L_x_8730) ;  /* 0x00002cb000067945 */ /* 0x000fe20003800000 */
[----:B------:R-:W-:Y:S01]  /*17630*/  @!P2 BAR.SYNC.DEFER_BLOCKING 0xc, 0x1a0 ;  /* 0x030680000000ab1d */ /* 0x000fe20000010000 */
[----:B--2---:R-:W-:-:S13]  /*17640*/  ISETP.GT.AND P0, PT, R7, RZ, PT ;  /* 0x000000ff0700720c */ /* 0x004fda0003f04270 */
[----:B------:R-:W-:Y:S05]  /*17650*/  @P0 BRA `(.L_x_8731) ;  /* 0x00000000003c0947 */ /* 0x000fea0003800000 */
[----:B------:R-:W-:-:S13]  /*17660*/  ISETP.NE.AND P1, PT, R28, RZ, PT ;  /* 0x000000ff1c00720c */ /* 0x000fda0003f25270 */
[----:B------:R-:W-:Y:S05]  /*17670*/  @P1 BRA `(.L_x_8732) ;  /* 0x0000002c00141947 */ /* 0x000fea0003800000 */
[----:B------:R-:W0:Y:S01]  /*17680*/  S2R R7, SR_LANEID ;  /* 0x0000000000077919 */ /* 0x000e220000000000 */
[----:B------:R-:W-:Y:S01]  /*17690*/  VOTEU.ANY UR4, UPT, PT ;  /* 0x0000000000047886 */ /* 0x000fe200038e0100 */
[----:B-----5:R-:W1:Y:S01]  /*176a0*/  LDC.64 R2, c[0x0][0xc38] ;  /* 0x00030e00ff027b82 */ /* 0x020e620000000a00 */
        /* <DEDUP_REMOVED lines=10> */
.L_x_8731:
        /* <DEDUP_REMOVED lines=11> */
[----:B-----5:R-:W0:Y:S01]  /*17800*/  LDC.64 R2, c[0x4][R2] ;  /* 0x0100000002027b82 */ /* 0x020e220000000a00 */
        /* <DEDUP_REMOVED lines=10> */
.L_x_8733:
[----:B------:R-:W-:-:S05]  /*178b0*/  VIADD R0, R29, 0x200 ;  /* 0x000002001d007836 */ /* 0x000fca0000000000 */
[----:B------:R-:W-:-:S13]  /*178c0*/  LOP3.LUT P0, RZ, R0, 0x1bf, RZ, 0xc0, !PT ;  /* 0x000001bf00ff7812 */ /* 0x000fda000780c0ff */
[----:B------:R-:W-:Y:S05]  /*178d0*/  @!P0 BRA `(.L_x_8734) ;  /* 0x0000000000808947 */ /* 0x000fea0003800000 */
[----:B------:R-:W-:Y:S01]  /*178e0*/  MOV R0, 0x0 ;  /* 0x0000000000007802 */ /* 0x000fe20000000f00 */
[----:B------:R-:W-:Y:S01]  /*178f0*/  ULDC.64 UR6, c[0x4][0x1b8] ;  /* 0x01006e0000067ab9 */ /* 0x000fe20000000a00 */
[----:B------:R-:W-:Y:S01]  /*17900*/  ULDC.64 UR8, c[0x4][0x1c0] ;  /* 0x0100700000087ab9 */ /* 0x000fe20000000a00 */
[----:B------:R-:W-:Y:S01]  /*17910*/  ULDC.64 UR4, c[0x4][0x58] ;  /* 0x0100160000047ab9 */ /* 0x000fe20000000a00 */
[----:B-----5:R0:W1:Y:S01]  /*17920*/  LDC.64 R2, c[0x4][R0] ;  /* 0x0100000000027b82 */ /* 0x0200620000000a00 */
        /* <DEDUP_REMOVED lines=11> */
.L_x_8735:
        /* <DEDUP_REMOVED lines=16> */
.L_x_8734:
[----:B------:R-:W2:Y:S01]  /*17ae0*/  LDL.LU R2, [R1+0x8] ;  /* 0x0000080001027983 */ /* 0x000ea20000300800 */
[----:B------:R-:W-:-:S03]  /*17af0*/  ULDC.64 UR4, c[0x0][0x9f8] ;  /* 0x00027e0000047ab9 */ /* 0x000fc60000000a00 */
[----:B------:R-:W3:Y:S04]  /*17b00*/  LDL.LU R0, [R1+0xc] ;  /* 0x00000c0001007983 */ /* 0x000ee80000300800 */
[----:B------:R-:W4:Y:S04]  /*17b10*/  LDL.LU R21, [R1] ;  /* 0x0000000001157983 */ /* 0x000f280000300800 */
[----:B------:R-:W4:Y:S01]  /*17b20*/  LDL.LU R20, [R1+0x18] ;  /* 0x0000180001147983 */ /* 0x000f220000300800 */
[----:B------:R-:W-:-:S04]  /*17b30*/  ISETP.NE.U32.AND P0, PT, RZ, UR4, PT ;  /* 0x00000004ff007c0c */ /* 0x000fc8000bf05070 */
[----:B------:R-:W-:Y:S02]  /*17b40*/  ISETP.NE.AND.EX P0, PT, RZ, UR5, PT, P0 ;  /* 0x00000005ff007c0c */ /* 0x000fe4000bf05300 */
[----:B------:R-:W-:-:S13]  /*17b50*/  ISETP.NE.AND P6, PT, R28, RZ, PT ;  /* 0x000000ff1c00720c */ /* 0x000fda0003fc5270 */
[----:B------:R-:W-:-:S05]  /*17b60*/  VOTEU.ALL UP1, P6 ;  /* 0x00000000003f7886 */ /* 0x000fca0003020000 */
[----:B------:R-:W-:-:S04]  /*17b70*/  @!UP1 UIADD3 UR8, UP0, UR36, 0x270, URZ ;  /* 0x0000027024089890 */ /* 0x000fc8000ff1e03f */
[----:B------:R-:W-:-:S03]  /*17b80*/  @!UP1 UIADD3.X UR9, URZ, UR37, URZ, UP0, !UPT ;  /* 0x000000253f099290 */ /* 0x000fc600087fe43f */
[----:B------:R-:W-:Y:S01]  /*17b90*/  VOTEU.ALL UP0, P6 ;  /* 0x00000000003f7886 */ /* 0x000fe20003000000 */
[----:B--2---:R-:W-:-:S04]  /*17ba0*/  @P0 IADD3 R2, P1, R2, UR4, RZ ;  /* 0x0000000402020c10 */ /* 0x004fc8000ff3e0ff */
[----:B---3-5:R-:W-:Y:S01]  /*17bb0*/  @P0 IADD3.X R3, R0, UR5, RZ, P1, !PT ;  /* 0x0000000500030c10 */ /* 0x028fe20008ffe4ff */
[----:B------:R-:W-:Y:S01]  /*17bc0*/  ULDC.64 UR4, c[0x0][0xa00] ;  /* 0x0002800000047ab9 */ /* 0x000fe20000000a00 */
[----:B------:R-:W0:Y:S01]  /*17bd0*/  LDC R0, c[0x0][0x428] ;  /* 0x00010a00ff007b82 */ /* 0x000e220000000800 */
[----:B----4-:R-:W-:-:S06]  /*17be0*/  IMAD.MOV.U32 R6, RZ, RZ, R21 ;  /* 0x000000ffff067224 */ /* 0x010fcc00078e0015 */
[----:B------:R1:W5:Y:S01]  /*17bf0*/  @P0 LDG.E R6, desc[UR60][R2.64] ;  /* 0x0000003c02060981 */ /* 0x000362000c1e1900 */
[----:B------:R-:W-:Y:S01]  /*17c00*/  IMAD R17, R17, 0xc0, R20 ;  /* 0x000000c011117824 */ /* 0x000fe200078e0214 */
        /* <DEDUP_REMOVED lines=10> */
.L_x_8736:
        /* <DEDUP_REMOVED lines=14> */
.L_x_8737:
        /* <DEDUP_REMOVED lines=13> */
.L_x_8738:
        /* <DEDUP_REMOVED lines=16> */
.L_x_8854:
[----:B------:R-:W2:Y:S01]  /*17f60*/  LDL R4, [R1+0x4] ;  /* 0x0000040001047983 */ /* 0x000ea20000100800 */
[----:B------:R-:W-:Y:S01]  /*17f70*/  UMOV UR4, 0xffffffff ;  /* 0xffffffff00047882 */ /* 0x000fe20000000000 */
[----:B------:R-:W-:Y:S01]  /*17f80*/  SHF.R.S32.HI R11, RZ, 0x1f, R6 ;  /* 0x0000001fff0b7819 */ /* 0x000fe20000011406 */
[----:B--2---:R-:W-:Y:S01]  /*17f90*/  VIADD R9, R4, 0xffffffff ;  /* 0xffffffff04097836 */ /* 0x004fe20000000000 */
[----:B------:R-:W-:Y:S06]  /*17fa0*/  BRA.DIV UR4, `(.L_x_8740) ;  /* 0x0000003e04487947 */ /* 0x000fec000b800000 */
[----:B------:R-:W-:-:S13]  /*17fb0*/  ELECT P6, URZ, PT ;  /* 0x00000000003f782f */ /* 0x000fda00038c0000 */
.L_x_8857:
[----:B------:R-:W-:Y:S05]  /*17fc0*/  @!P6 BRA `(.L_x_8741) ;  /* 0x0000000000f8e947 */ /* 0x000fea0003800000 */
[----:B------:R-:W-:Y:S01]  /*17fd0*/  ISETP.NE.U32.AND P0, PT, R2, RZ, PT ;  /* 0x000000ff0200720c */ /* 0x000fe20003f05070 */
[----:B------:R-:W-:-:S03]  /*17fe0*/  IMAD.MOV.U32 R25, RZ, RZ, R9 ;  /* 0x000000ffff197224 */ /* 0x000fc600078e0009 */
[----:B------:R-:W-:-:S13]  /*17ff0*/  ISETP.NE.AND.EX P0, PT, R3, RZ, PT, P0 ;  /* 0x000000ff0300720c */ /* 0x000fda0003f05300 */
[----:B------:R-:W-:Y:S05]  /*18000*/  @!P0 BRA `(.L_x_8742) ;  /* 0x0000000000448947 */ /* 0x000fea0003800000 */
[----:B------:R-:W0:Y:S01]  /*18010*/  LDC R10, c[0x0][0x41c] ;  /* 0x00010700ff0a7b82 */ /* 0x000e220000000800 */
[----:B------:R-:W-:Y:S02]  /*18020*/  ULDC.64 UR4, c[0x0][0x408] ;  /* 0x0001020000047ab9 */ /* 0x000fe40000000a00 */
[----:B------:R-:W-:-:S04]  /*18030*/  IMAD R7, R11, UR4, RZ ;  /* 0x000000040b077c24 */ /* 0x000fc8000f8e02ff */
[----:B------:R-:W-:Y:S01]  /*18040*/  IMAD R7, R6, UR5, R7 ;  /* 0x0000000506077c24 */ /* 0x000fe2000f8e0207 */
[----:B0-----:R-:W-:-:S13]  /*18050*/  ISETP.NE.AND P0, PT, R10, 0x1, PT ;  /* 0x000000010a00780c */ /* 0x001fda0003f05270 */
[----:B------:R-:W0:Y:S02]  /*18060*/  @P0 LDC.64 R4, c[0x0][0x420] ;  /* 0x00010800ff040b82 */ /* 0x000e240000000a00 */
[----:B0-----:R-:W-:-:S04]  /*18070*/  @P0 IMAD.HI.U32 R12, R9, R4, RZ ;  /* 0x00000004090c0227 */ /* 0x001fc800078e00ff */
[----:B------:R-:W-:Y:S01]  /*18080*/  IMAD.MOV.U32 R4, RZ, RZ, R9 ;  /* 0x000000ffff047224 */ /* 0x000fe200078e0009 */
[----:B------:R-:W-:-:S04]  /*18090*/  @P0 SHF.R.U32.HI R4, RZ, R5, R12 ;  /* 0x00000005ff040219 */ /* 0x000fc8000001160c */
[--C-:B------:R-:W-:Y:S01]  /*180a0*/  SHF.R.S32.HI R5, RZ, 0x1f, R4.reuse ;  /* 0x0000001fff057819 */ /* 0x100fe20000011404 */
[--C-:B------:R-:W-:Y:S02]  /*180b0*/  IMAD.MOV R25, RZ, RZ, -R4.reuse ;  /* 0x000000ffff197224 */ /* 0x100fe400078e0a04 */
[----:B------:R-:W-:-:S04]  /*180c0*/  IMAD.WIDE.U32 R4, R6, UR4, R4 ;  /* 0x0000000406047c25 */ /* 0x000fc8000f8e0004 */
[----:B------:R-:W-:Y:S01]  /*180d0*/  IMAD.IADD R7, R5, 0x1, R7 ;  /* 0x0000000105077824 */ /* 0x000fe200078e0207 */
[----:B------:R-:W-:Y:S01]  /*180e0*/  LEA R12, P0, R4, R2, 0x2 ;  /* 0x00000002040c7211 */ /* 0x000fe200078010ff */
[----:B------:R-:W-:-:S03]  /*180f0*/  IMAD R25, R10, R25, R9 ;  /* 0x000000190a197224 */ /* 0x000fc600078e0209 */
[----:B------:R-:W-:-:S05]  /*18100*/  LEA.HI.X R13, R4, R3, R7, 0x2, P0 ;  /* 0x00000003040d7211 */ /* 0x000fca00000f1407 */
[----:B------:R0:W5:Y:S04]  /*18110*/  LDG.E R7, desc[UR60][R12.64] ;  /* 0x0000003c0c077981 */ /* 0x000168000c1e1900 */
.L_x_8742:
[----:B------:R-:W-:Y:S02]  /*18120*/  LEA R4, R22, R29, 0x3 ;  /* 0x0000001d16047211 */ /* 0x000fe400078e18ff */
[----:B------:R-:W-:-:S04]  /*18130*/  SHF.L.U32 R5, R24, 0x1f, RZ ;  /* 0x0000001f18057819 */ /* 0x000fc800000006ff */
[----:B------:R-:W1:Y:S02]  /*18140*/  SYNCS.PHASECHK.TRANS64.TRYWAIT P0, [R4+URZ+0x31c40], R5 ;  /* 0x031c4005040075a7 */ /* 0x000e64000800017f */
[----:B-1----:R-:W-:Y:S05]  /*18150*/  @!P0 BRA `(.L_x_8743) ;  /* 0x0000003800fc8947 */ /* 0x002fea0003800000 */
.L_x_8858:
[----:B------:R-:W2:Y:S02]  /*18160*/  S2R R10, SR_TID.X ;  /* 0x00000000000a7919 */ /* 0x000ea40000002100 */
[----:B--2---:R-:W-:-:S04]  /*18170*/  LOP3.LUT R10, R10, 0x7f, RZ, 0xc0, !PT ;  /* 0x0000007f0a0a7812 */ /* 0x004fc800078ec0ff */
[----:B------:R-:W-:-:S13]  /*18180*/  ISETP.NE.AND P0, PT, R10, RZ, PT ;  /* 0x000000ff0a00720c */ /* 0x000fda0003f05270 */
[----:B------:R-:W-:Y:S05]  /*18190*/  @P0 BRA `(.L_x_8744) ;  /* 0x0000000000140947 */ /* 0x000fea0003800000 */
[----:B------:R-:W-:Y:S01]  /*181a0*/  ISETP.NE.AND P1, PT, R28, RZ, PT ;  /* 0x000000ff1c00720c */ /* 0x000fe20003f25270 */
[----:B-1----:R-:W-:-:S04]  /*181b0*/  IMAD.MOV.U32 R5, RZ, RZ, 0x6c00 ;  /* 0x00006c00ff057424 */ /* 0x002fc800078e00ff */
[----:B------:R2:W-:Y:S08]  /*181c0*/  SYNCS.ARRIVE.TRANS64 RZ, [R4+URZ+0x31c30], R5 ;  /* 0x031c300504ff79a7 */ /* 0x0005f0000800003f */
[----:B------:R-:W-:Y:S05]  /*181d0*/  @!P1 BRA `(.L_x_8744) ;  /* 0x0000000000049947 */ /* 0x000fea0003800000 */
[----:B------:R-:W-:Y:S01]  /*181e0*/  BPT.TRAP 0x1 ;  /* 0x000000040000795c */ /* 0x000fe20000300000 */
.L_x_8744:
[----:B------:R-:W-:Y:S01]  /*181f0*/  R2UR UR9, R4 ;  /* 0x00000000040972ca */ /* 0x000fe200000e0000 */
[----:B-12---:R-:W-:Y:S01]  /*18200*/  IMAD R4, R22, 0x6c00, R29 ;  /* 0x00006c0016047824 */ /* 0x006fe200078e021d */
        /* <DEDUP_REMOVED lines=8> */
[----:B-----5:R-:W-:Y:S01]  /*18290*/  R2UR UR13, R7 ;  /* 0x00000000070d72ca */ /* 0x020fe200000e0000 */
[----:B------:R-:W-:-:S02]  /*182a0*/  UMOV UR17, 0x20 ;  /* 0x0000002000117882 */ /* 0x000fc40000000000 */
[----:B------:R-:W-:-:S04]  /*182b0*/  UIADD3 UR9, UR9, 0x31c30, URZ ;  /* 0x00031c3009097890 */ /* 0x000fc8000fffe03f */
[----:B------:R-:W-:Y:S02]  /*182c0*/  UIMAD UR11, UR11, 0x90, UR5 ;  /* 0x000000900b0b78a4 */ /* 0x000fe4000f8e0205 */
[----:B------:R-:W-:Y:S02]  /*182d0*/  UIADD3 UR14, UR8, 0x16a00, URZ ;  /* 0x00016a00080e7890 */ /* 0x000fe4000fffe03f */
[----:B------:R-:W-:Y:S02]  /*182e0*/  UIADD3.X UR5, URZ, UR37, URZ, UP0, !UPT ;  /* 0x000000253f057290 */ /* 0x000fe400087fe43f */
        /* <DEDUP_REMOVED lines=12> */
.L_x_8741:
[----:B------:R-:W2:Y:S01]  /*183b0*/  LDL.LU R5, [R1+0x10] ;  /* 0x0000100001057983 */ /* 0x000ea20000300800 */
[----:B------:R-:W-:Y:S05]  /*183c0*/  WARPSYNC.ALL ;  /* 0x0000000000007948 */ /* 0x000fea0003800000 */
[----:B------:R-:W-:Y:S02]  /*183d0*/  R2UR UR24, R29 ;  /* 0x000000001d1872ca */ /* 0x000fe400000e0000 */
        /* <DEDUP_REMOVED lines=27> */
[----:B---3--:R-:W-:Y:S01]  /*18590*/  @P0 R2UR UR13, R8 ;  /* 0x00000000080d02ca */ /* 0x008fe200000e0000 */
[----:B------:R-:W-:Y:S01]  /*185a0*/  UIADD3 UR8, UR24, 0x13a00, URZ ;  /* 0x00013a0018087890 */ /* 0x000fe2000fffe03f */
[----:B------:R-:W-:Y:S01]  /*185b0*/  @P0 R2UR UR12, R18 ;  /* 0x00000000120c02ca */ /* 0x000fe200000e0000 */
[----:B------:R-:W-:Y:S01]  /*185c0*/  UMOV UR10, 0x40 ;  /* 0x00000040000a7882 */ /* 0x000fe20000000000 */
[----:B------:R-:W-:-:S13]  /*185d0*/  @P0 R2UR UR11, R17 ;  /* 0x00000000110b02ca */ /* 0x000fda00000e0000 */
[----:B------:R4:W-:Y:S01]  /*185e0*/  UTMALDG.4D [UR8], [UR4], desc[UR22] ;  /* 0x00001608040075b4 */ /* 0x0009e20008019000 */
[----:B--2---:R-:W-:-:S05]  /*185f0*/  VIADD R5, R5, 0x1 ;  /* 0x0000000105057836 */ /* 0x004fca0000000000 */
[----:B-1----:R-:W-:Y:S01]  /*18600*/  LEA.HI R4, R5, R5, RZ, 0x1 ;  /* 0x0000000505047211 */ /* 0x002fe200078f08ff */
[----:B------:R4:W-:Y:S03]  /*18610*/  STL [R1+0x10], R5 ;  /* 0x0000100501007387 */ /* 0x0009e60000100800 */
[----:B------:R-:W-:-:S05]  /*18620*/  LOP3.LUT R4, R4, 0xfffffffe, RZ, 0xc0, !PT ;  /* 0xfffffffe04047812 */ /* 0x000fca00078ec0ff */
[----:B------:R-:W-:-:S05]  /*18630*/  IMAD.IADD R4, R5, 0x1, -R4 ;  /* 0x0000000105047824 */ /* 0x000fca00078e0a04 */
[----:B------:R-:W-:-:S04]  /*18640*/  SHF.L.U32 R4, R4, 0x1f, RZ ;  /* 0x0000001f04047819 */ /* 0x000fc800000006ff */
[----:B------:R-:W1:Y:S02]  /*18650*/  SYNCS.PHASECHK.TRANS64.TRYWAIT P0, [R29+URZ+0x31c20], R4 ;  /* 0x031c20041d0075a7 */ /* 0x000e64000800017f */
[----:B-1--4-:R-:W-:Y:S05]  /*18660*/  @!P0 BRA `(.L_x_8746) ;  /* 0x0000003400cc8947 */ /* 0x012fea0003800000 */
.L_x_8859:
[----:B------:R-:W-:Y:S05]  /*18670*/  BSYNC B0 ;  /* 0x0000000000007941 */ /* 0x000fea0003800000 */
.L_x_8745:
[----:B------:R-:W2:Y:S01]  /*18680*/  LDL.LU R5, [R1+0x14] ;  /* 0x0000140001057983 */ /* 0x000ea20000300800 */
[----:B------:R-:W-:Y:S01]  /*18690*/  BSSY B0, `(.L_x_8747) ;  /* 0x000017d000007945 */ /* 0x000fe20003800000 */
[----:B--2---:R-:W-:-:S13]  /*186a0*/  ISETP.GE.AND P0, PT, R5, 0x91, PT ;  /* 0x000000910500780c */ /* 0x004fda0003f06270 */
[----:B------:R-:W-:Y:S05]  /*186b0*/  @!P0 BRA `(.L_x_8748) ;  /* 0x0000001400e88947 */ /* 0x000fea0003800000 */
[----:B------:R-:W0:Y:S01]  /*186c0*/  LDL R5, [R1+0x4] ;  /* 0x0000040001057983 */ /* 0x000e220000100800 */
[----:B-1----:R-:W-:Y:S01]  /*186d0*/  IMAD.MOV.U32 R4, RZ, RZ, 0x1 ;  /* 0x00000001ff047424 */ /* 0x002fe200078e00ff */
[----:B------:R-:W-:Y:S01]  /*186e0*/  BSSY B1, `(.L_x_8749) ;  /* 0x0000081000017945 */ /* 0x000fe20003800000 */
[----:B0-----:R-:W-:Y:S02]  /*186f0*/  IMAD.MOV R13, RZ, RZ, -R5 ;  /* 0x000000ffff0d7224 */ /* 0x001fe400078e0a05 */
        /* <DEDUP_REMOVED lines=35> */
.L_x_8753:
[----:B0-----:R-:W-:Y:S01]  /*18930*/  IMAD R3, R10, 0x8, R29 ;  /* 0x000000080a037824 */ /* 0x001fe200078e021d */
[----:B------:R-:W-:-:S04]  /*18940*/  SHF.L.U32 R2, R14, 0x1f, RZ ;  /* 0x0000001f0e027819 */ /* 0x000fc800000006ff */
[----:B------:R-:W0:Y:S02]  /*18950*/  SYNCS.PHASECHK.TRANS64.TRYWAIT P0, [R3+URZ+0x31c40], R2 ;  /* 0x031c4002030075a7 */ /* 0x000e24000800017f */
[----:B0-----:R-:W-:Y:S05]  /*18960*/  @!P0 BRA `(.L_x_8754) ;  /* 0x0000003400208947 */ /* 0x001fea0003800000 */
.L_x_8860:
[----:B------:R-:W1:Y:S02]  /*18970*/  S2R R5, SR_TID.X ;  /* 0x0000000000057919 */ /* 0x000e640000002100 */
[----:B-1----:R-:W-:-:S04]  /*18980*/  LOP3.LUT R5, R5, 0x7f, RZ, 0xc0, !PT ;  /* 0x0000007f05057812 */ /* 0x002fc800078ec0ff */
[----:B------:R-:W-:-:S13]  /*18990*/  ISETP.NE.AND P0, PT, R5, RZ, PT ;  /* 0x000000ff0500720c */ /* 0x000fda0003f05270 */
[----:B------:R-:W-:Y:S05]  /*189a0*/  @P0 BRA `(.L_x_8755) ;  /* 0x0000000000140947 */ /* 0x000fea0003800000 */
[----:B------:R-:W-:Y:S01]  /*189b0*/  ISETP.NE.AND P1, PT, R28, RZ, PT ;  /* 0x000000ff1c00720c */ /* 0x000fe20003f25270 */
[----:B0-----:R-:W-:-:S04]  /*189c0*/  IMAD.MOV.U32 R2, RZ, RZ, 0x6c00 ;  /* 0x00006c00ff027424 */ /* 0x001fc800078e00ff */
[----:B------:R1:W-:Y:S08]  /*189d0*/  SYNCS.ARRIVE.TRANS64 RZ, [R3+URZ+0x31c30], R2 ;  /* 0x031c300203ff79a7 */ /* 0x0003f0000800003f */
[----:B------:R-:W-:Y:S05]  /*189e0*/  @!P1 BRA `(.L_x_8755) ;  /* 0x0000000000049947 */ /* 0x000fea0003800000 */
[----:B------:R-:W-:Y:S01]  /*189f0*/  BPT.TRAP 0x1 ;  /* 0x000000040000795c */ /* 0x000fe20000300000 */
.L_x_8755:
[--C-:B01----:R-:W-:Y:S01]  /*18a00*/  IMAD R2, R10, 0x6c00, R29.reuse ;  /* 0x00006c000a027824 */ /* 0x103fe200078e021d */
        /* <DEDUP_REMOVED lines=12> */
[----:B------:R-:W-:Y:S01]  /*18ad0*/  SHF.L.U32 R3, R24, 0x1f, RZ ;  /* 0x0000001f18037819 */ /* 0x000fe200000006ff */
[----:B------:R-:W-:-:S02]  /*18ae0*/  IMAD R2, R22, 0x8, R29 ;  /* 0x0000000816027824 */ /* 0x000fc400078e021d */
[----:B------:R-:W-:Y:S02]  /*18af0*/  UIMAD UR11, UR11, 0x90, UR5 ;  /* 0x000000900b0b78a4 */ /* 0x000fe4000f8e0205 */
[----:B------:R-:W-:Y:S02]  /*18b00*/  UIADD3 UR9, UR9, 0x31c30, URZ ;  /* 0x00031c3009097890 */ /* 0x000fe4000fffe03f */
        /* <DEDUP_REMOVED lines=14> */
.L_x_8861:
        /* <DEDUP_REMOVED lines=10> */
.L_x_8757:
[----:B------:R-:W2:Y:S02]  /*18c90*/  LDL R3, [R1+0x28] ;  /* 0x0000280001037983 */ /* 0x000ea40000100800 */
[----:B--2---:R-:W-:-:S13]  /*18ca0*/  LOP3.LUT P0, RZ, R3, 0x40, RZ, 0xc0, !PT ;  /* 0x0000004003ff7812 */ /* 0x004fda000780c0ff */
[----:B------:R-:W-:Y:S05]  /*18cb0*/  @P0 BRA `(.L_x_8758) ;  /* 0x0000000000040947 */ /* 0x000fea0003800000 */
[----:B------:R-:W-:Y:S01]  /*18cc0*/  BPT.TRAP 0x1 ;  /* 0x000000040000795c */ /* 0x000fe20000300000 */
.L_x_8758:
        /* <DEDUP_REMOVED lines=29> */
.L_x_8752:
[----:B------:R-:W-:Y:S05]  /*18ea0*/  BSYNC B2 ;  /* 0x0000000000027941 */ /* 0x000fea0003800000 */
.L_x_8751:
[----:B------:R-:W2:Y:S01]  /*18eb0*/  LDL.LU R2, [R1+0x4] ;  /* 0x0000040001027983 */ /* 0x000ea20000300800 */
[----:B------:R-:W-:Y:S01]  /*18ec0*/  MOV R22, R10 ;  /* 0x0000000a00167202 */ /* 0x000fe20000000f00 */
[----:B------:R-:W-:Y:S02]  /*18ed0*/  IMAD.MOV.U32 R24, RZ, RZ, R14 ;  /* 0x000000ffff187224 */ /* 0x000fe400078e000e */
[----:B--2---:R-:W-:-:S07]  /*18ee0*/  VIADD R8, R2, 0xfffffffd ;  /* 0xfffffffd02087836 */ /* 0x004fce0000000000 */
.L_x_8750:
[----:B------:R-:W-:Y:S05]  /*18ef0*/  BSYNC B1 ;  /* 0x0000000000017941 */ /* 0x000fea0003800000 */
.L_x_8749:
[----:B------:R-:W-:-:S05]  /*18f00*/  IMAD.MOV R2, RZ, RZ, -R13 ;  /* 0x000000ffff027224 */ /* 0x000fca00078e0a0d */
[----:B------:R-:W-:-:S13]  /*18f10*/  ISETP.NE.AND P0, PT, R9, R2, PT ;  /* 0x000000020900720c */ /* 0x000fda0003f05270 */
[----:B------:R-:W-:Y:S05]  /*18f20*/  @!P0 BRA `(.L_x_8748) ;  /* 0x0000000c00cc8947 */ /* 0x000fea0003800000 */
[----:B------:R-:W-:-:S07]  /*18f30*/  IMAD.MOV.U32 R4, RZ, RZ, R7 ;  /* 0x000000ffff047224 */ /* 0x000fce00078e0007 */
.L_x_8775:
        /* <DEDUP_REMOVED lines=31> */
.L_x_8761:
[----:B------:R-:W-:Y:S01]  /*19130*/  IMAD R3, R9, 0x8, R29 ;  /* 0x0000000809037824 */ /* 0x000fe200078e021d */
[----:B------:R-:W-:-:S04]  /*19140*/  SHF.L.U32 R2, R10, 0x1f, RZ ;  /* 0x0000001f0a027819 */ /* 0x000fc800000006ff */
[----:B------:R-:W1:Y:S02]  /*19150*/  SYNCS.PHASECHK.TRANS64.TRYWAIT P0, [R3+URZ+0x31c40], R2 ;  /* 0x031c4002030075a7 */ /* 0x000e64000800017f */
[----:B-1----:R-:W-:Y:S05]  /*19160*/  @!P0 BRA `(.L_x_8762) ;  /* 0x0000002c00488947 */ /* 0x002fea0003800000 */
.L_x_8862:
[----:B0-----:R-:W0:Y:S02]  /*19170*/  S2R R5, SR_TID.X ;  /* 0x0000000000057919 */ /* 0x001e240000002100 */
[----:B0-----:R-:W-:-:S04]  /*19180*/  LOP3.LUT R5, R5, 0x7f, RZ, 0xc0, !PT ;  /* 0x0000007f05057812 */ /* 0x001fc800078ec0ff */
[----:B------:R-:W-:-:S13]  /*19190*/  ISETP.NE.AND P0, PT, R5, RZ, PT ;  /* 0x000000ff0500720c */ /* 0x000fda0003f05270 */
[----:B------:R-:W-:Y:S05]  /*191a0*/  @P0 BRA `(.L_x_8763) ;  /* 0x0000000000140947 */ /* 0x000fea0003800000 */
[----:B------:R-:W-:Y:S01]  /*191b0*/  ISETP.NE.AND P1, PT, R28, RZ, PT ;  /* 0x000000ff1c00720c */ /* 0x000fe20003f25270 */
[----:B-1----:R-:W-:-:S04]  /*191c0*/  IMAD.MOV.U32 R2, RZ, RZ, 0x6c00 ;  /* 0x00006c00ff027424 */ /* 0x002fc800078e00ff */
[----:B------:R0:W-:Y:S08]  /*191d0*/  SYNCS.ARRIVE.TRANS64 RZ, [R3+URZ+0x31c30], R2 ;  /* 0x031c300203ff79a7 */ /* 0x0001f0000800003f */
[----:B------:R-:W-:Y:S05]  /*191e0*/  @!P1 BRA `(.L_x_8763) ;  /* 0x0000000000049947 */ /* 0x000fea0003800000 */
[----:B------:R-:W-:Y:S01]  /*191f0*/  BPT.TRAP 0x1 ;  /* 0x000000040000795c */ /* 0x000fe20000300000 */
.L_x_8763:
        /* <DEDUP_REMOVED lines=31> */
.L_x_8863:
        /* <DEDUP_REMOVED lines=10> */
.L_x_8765:
[----:B------:R-:W2:Y:S02]  /*19490*/  LDL R2, [R1+0x28] ;  /* 0x0000280001027983 */ /* 0x000ea40000100800 */
[----:B--2---:R-:W-:-:S13]  /*194a0*/  LOP3.LUT P0, RZ, R2, 0x40, RZ, 0xc0, !PT ;  /* 0x0000004002ff7812 */ /* 0x004fda000780c0ff */
[----:B------:R-:W-:Y:S05]  /*194b0*/  @P0 BRA `(.L_x_8766) ;  /* 0x0000000000040947 */ /* 0x000fea0003800000 */
[----:B------:R-:W-:Y:S01]  /*194c0*/  BPT.TRAP 0x1 ;  /* 0x000000040000795c */ /* 0x000fe20000300000 */
.L_x_8766:
        /* <DEDUP_REMOVED lines=30> */
.L_x_8760:
[----:B------:R-:W-:Y:S05]  /*196b0*/  BSYNC B1 ;  /* 0x0000000000017941 */ /* 0x000fea0003800000 */
.L_x_8759:
        /* <DEDUP_REMOVED lines=26> */
[----:B------:R-:W-:Y:S01]  /*19860*/  LEA.HI.X R5, R2, UR5, R3, 0x2, P0 ;  /* 0x0000000502057c11 */ /* 0x000fe200080f1403 */
[----:B------:R-:W-:-:S04]  /*19870*/  IMAD.MOV R2, RZ, RZ, -R14 ;  /* 0x000000ffff027224 */ /* 0x000fc800078e0a0e */
[----:B------:R0:W5:Y:S01]  /*19880*/  LDG.E R4, desc[UR60][R4.64] ;  /* 0x0000003c04047981 */ /* 0x000162000c1e1900 */
[----:B------:R-:W-:-:S07]  /*19890*/  IMAD R13, R12, R2, R13 ;  /* 0x000000020c0d7224 */ /* 0x000fce00078e020d */
.L_x_8769:
[----:B------:R-:W-:Y:S02]  /*198a0*/  LEA R2, R22, R29, 0x3 ;  /* 0x0000001d16027211 */ /* 0x000fe400078e18ff */
[----:B------:R-:W-:-:S04]  /*198b0*/  SHF.L.U32 R3, R24, 0x1f, RZ ;  /* 0x0000001f18037819 */ /* 0x000fc800000006ff */
[----:B------:R-:W1:Y:S02]  /*198c0*/  SYNCS.PHASECHK.TRANS64.TRYWAIT P0, [R2+URZ+0x31c40], R3 ;  /* 0x031c4003020075a7 */ /* 0x000e64000800017f */
[----:B-1----:R-:W-:Y:S05]  /*198d0*/  @!P0 BRA `(.L_x_8770) ;  /* 0x0000002400948947 */ /* 0x002fea0003800000 */
.L_x_8864:
        /* <DEDUP_REMOVED lines=9> */
.L_x_8771:
[----:B------:R-:W-:Y:S01]  /*19970*/  R2UR UR9, R2 ;  /* 0x00000000020972ca */ /* 0x000fe200000e0000 */
        /* <DEDUP_REMOVED lines=12> */
[----:B------:R-:W-:Y:S01]  /*19a40*/  UIADD3 UR9, UR9, 0x31c30, URZ ;  /* 0x00031c3009097890 */ /* 0x000fe2000fffe03f */
[----:B------:R-:W-:Y:S01]  /*19a50*/  SHF.L.U32 R3, R10, 0x1f, RZ ;  /* 0x0000001f0a037819 */ /* 0x000fe200000006ff */
[----:B------:R-:W-:-:S02]  /*19a60*/  IMAD R2, R9, 0x8, R29 ;  /* 0x0000000809027824 */ /* 0x000fc400078e021d */
[----:B------:R-:W-:Y:S02]  /*19a70*/  UIMAD UR11, UR11, 0x90, UR5 ;  /* 0x000000900b0b78a4 */ /* 0x000fe4000f8e0205 */
        /* <DEDUP_REMOVED lines=14> */
.L_x_8865:
        /* <DEDUP_REMOVED lines=10> */
.L_x_8773:
[----:B------:R-:W2:Y:S02]  /*19c00*/  LDL R3, [R1+0x28] ;  /* 0x0000280001037983 */ /* 0x000ea40000100800 */
[----:B--2---:R-:W-:-:S13]  /*19c10*/  LOP3.LUT P0, RZ, R3, 0x40, RZ, 0xc0, !PT ;  /* 0x0000004003ff7812 */ /* 0x004fda000780c0ff */
[----:B------:R-:W-:Y:S05]  /*19c20*/  @P0 BRA `(.L_x_8774) ;  /* 0x0000000000040947 */ /* 0x000fea0003800000 */
[----:B------:R-:W-:Y:S01]  /*19c30*/  BPT.TRAP 0x1 ;  /* 0x000000040000795c */ /* 0x000fe20000300000 */
.L_x_8774:
        /* <DEDUP_REMOVED lines=29> */
.L_x_8768:
[----:B------:R-:W-:Y:S05]  /*19e10*/  BSYNC B1 ;  /* 0x0000000000017941 */ /* 0x000fea0003800000 */
.L_x_8767:
[C---:B------:R-:W-:Y:S01]  /*19e20*/  ISETP.GT.AND P0, PT, R8.reuse, 0x1, PT ;  /* 0x000000010800780c */ /* 0x040fe20003f04270 */
[----:B------:R-:W-:-:S04]  /*19e30*/  VIADD R2, R8, 0xfffffffe ;  /* 0xfffffffe08027836 */ /* 0x000fc80000000000 */
[----:B------:R-:W-:-:S08]  /*19e40*/  IMAD.MOV.U32 R8, RZ, RZ, R2 ;  /* 0x000000ffff087224 */ /* 0x000fd000078e0002 */
[----:B------:R-:W-:Y:S05]  /*19e50*/  @P0 BRA `(.L_x_8775) ;  /* 0xfffffff000380947 */ /* 0x000fea000383ffff */
.L_x_8748:
[----:B------:R-:W-:Y:S05]  /*19e60*/  BSYNC B0 ;  /* 0x0000000000007941 */ /* 0x000fea0003800000 */
.L_x_8747:
[----:B------:R-:W-:Y:S01]  /*19e70*/  ISETP.NE.AND P0, PT, R28, RZ, PT ;  /* 0x000000ff1c00720c */ /* 0x000fe20003f05270 */
[----:B------:R-:W-:-:S12]  /*19e80*/  BSSY B0, `(.L_x_8776) ;  /* 0x000000e000007945 */ /* 0x000fd80003800000 */
[----:B------:R-:W-:Y:S05]  /*19e90*/  @P0 BRA `(.L_x_8777) ;  /* 0x0000000000300947 */ /* 0x000fea0003800000 */
[----:B------:R-:W2:Y:S01]  /*19ea0*/  S2R R9, SR_LANEID ;  /* 0x0000000000097919 */ /* 0x000ea20000000000 */
[----:B------:R-:W-:Y:S01]  /*19eb0*/  VOTEU.ANY UR4, UPT, PT ;  /* 0x0000000000047886 */ /* 0x000fe200038e0100 */
[----:B------:R-:W3:Y:S01]  /*19ec0*/  LDC.64 R2, c[0x0][0xc38] ;  /* 0x00030e00ff027b82 */ /* 0x000ee20000000a00 */
[----:B-1----:R-:W2:Y:S08]  /*19ed0*/  FLO.U32 R4, UR4 ;  /* 0x0000000400047d00 */ /* 0x002eb000080e0000 */
[----:B------:R-:W3:Y:S01]  /*19ee0*/  POPC R5, UR4 ;  /* 0x0000000400057d09 */ /* 0x000ee20008000000 */
[----:B--2---:R-:W-:-:S13]  /*19ef0*/  ISETP.EQ.U32.AND P0, PT, R4, R9, PT ;  /* 0x000000090400720c */ /* 0x004fda0003f02070 */
[----:B---3--:R-:W2:Y:S01]  /*19f00*/  @P0 ATOMG.E.ADD.STRONG.GPU PT, R3, desc[UR60][R2.64], R5 ;  /* 0x00000005020309a8 */ /* 0x008ea200081ee1fc */
[----:B------:R-:W1:Y:S02]  /*19f10*/  S2R R6, SR_LTMASK ;  /* 0x0000000000067919 */ /* 0x000e640000003900 */
[----:B-1----:R-:W-:-:S04]  /*19f20*/  LOP3.LUT R6, R6, UR4, RZ, 0xc0, !PT ;  /* 0x0000000406067c12 */ /* 0x002fc8000f8ec0ff */
[----:B------:R-:W1:Y:S01]  /*19f30*/  POPC R9, R6 ;  /* 0x0000000600097309 */ /* 0x000e620000000000 */
[----:B--2---:R-:W1:Y:S02]  /*19f40*/  SHFL.IDX PT, R4, R3, R4, 0x1f ;  /* 0x00001f0403047589 */ /* 0x004e6400000e0000 */
[----:B-1----:R-:W-:-:S07]  /*19f50*/  IADD3 R16, R4, UR39, R9 ;  /* 0x0000002704107c10 */ /* 0x002fce000fffe009 */
.L_x_8777:
[----:B------:R-:W-:Y:S05]  /*19f60*/  BSYNC B0 ;  /* 0x0000000000007941 */ /* 0x000fea0003800000 */
.L_x_8776:
[----:B------:R-:W-:Y:S04]  /*19f70*/  BSSY B0, `(.L_x_8778) ;  /* 0x0000030000007945 */ /* 0x000fe80003800000 */
[----:B------:R-:W-:Y:S05]  /*19f80*/  @!P6 BRA `(.L_x_8779) ;  /* 0x0000000000b8e947 */ /* 0x000fea0003800000 */
[----:B------:R-:W-:Y:S01]  /*19f90*/  IMAD R3, R22, 0x8, R29 ;  /* 0x0000000816037824 */ /* 0x000fe200078e021d */
[----:B------:R-:W-:-:S04]  /*19fa0*/  SHF.L.U32 R2, R24, 0x1f, RZ ;  /* 0x0000001f18027819 */ /* 0x000fc800000006ff */
[----:B------:R-:W2:Y:S02]  /*19fb0*/  SYNCS.PHASECHK.TRANS64.TRYWAIT P0, [R3+URZ+0x31c60], R2 ;  /* 0x031c6002030075a7 */ /* 0x000ea4000800017f */
[----:B--2---:R-:W-:Y:S05]  /*19fc0*/  @!P0 BRA `(.L_x_8780) ;  /* 0x0000002000008947 */ /* 0x004fea0003800000 */
.L_x_8866:
[----:B-1----:R-:W1:Y:S01]  /*19fd0*/  S2R R4, SR_TID.X ;  /* 0x0000000000047919 */ /* 0x002e620000002100 */
[----:B------:R-:W-:-:S04]  /*19fe0*/  UPRMT UR4, UR38, 0x9910, URZ ;  /* 0x0000991026047896 */ /* 0x000fc8000800003f */
[----:B------:R-:W-:Y:S01]  /*19ff0*/  UISETP.NE.AND UP0, UPT, UR4, 0x2, UPT ;  /* 0x000000020400788c */ /* 0x000fe2000bf05270 */
[----:B-1----:R-:W-:-:S04]  /*1a000*/  LOP3.LUT R4, R4, 0x7f, RZ, 0xc0, !PT ;  /* 0x0000007f04047812 */ /* 0x002fc800078ec0ff */
[----:B------:R-:W-:-:S13]  /*1a010*/  ISETP.NE.AND P0, PT, R4, RZ, PT ;  /* 0x000000ff0400720c */ /* 0x000fda0003f05270 */
[----:B--2---:R-:W-:-:S04]  /*1a020*/  @!P0 IMAD.MOV.U32 R2, RZ, RZ, 0x6c00 ;  /* 0x00006c00ff028424 */ /* 0x004fc800078e00ff */
[----:B------:R1:W-:Y:S01]  /*1a030*/  @!P0 SYNCS.ARRIVE.TRANS64 RZ, [R3+URZ+0x31c50], R2 ;  /* 0x031c500203ff89a7 */ /* 0x0003e2000800003f */
[----:B------:R-:W-:-:S13]  /*1a040*/  PLOP3.LUT P0, PT, PT, PT, UP0, 0x40, 0x0 ;  /* 0x000000000000781c */ /* 0x000fda0003f0e808 */
[----:B-1----:R-:W-:Y:S05]  /*1a050*/  @!P0 BRA `(.L_x_8781) ;  /* 0x0000000000048947 */ /* 0x002fea0003800000 */
[----:B------:R-:W-:Y:S01]  /*1a060*/  BPT.TRAP 0x1 ;  /* 0x000000040000795c */ /* 0x000fe20000300000 */
.L_x_8781:
[----:B------:R-:W2:Y:S02]  /*1a070*/  LDL R2, [R1+0x28] ;  /* 0x0000280001027983 */ /* 0x000ea40000100800 */
[----:B--2---:R-:W-:-:S13]  /*1a080*/  LOP3.LUT P0, RZ, R2, 0x40, RZ, 0xc0, !PT ;  /* 0x0000004002ff7812 */ /* 0x004fda000780c0ff */
[----:B------:R-:W-:Y:S05]  /*1a090*/  @P0 BRA `(.L_x_8782) ;  /* 0x0000000000040947 */ /* 0x000fea0003800000 */
[----:B------:R-:W-:Y:S01]  /*1a0a0*/  BPT.TRAP 0x1 ;  /* 0x000000040000795c */ /* 0x000fe20000300000 */
.L_x_8782:
        /* <DEDUP_REMOVED lines=27> */
[----:B--2---:R-:W-:Y:S01]  /*1a260*/  NOP ;  /* 0x0000000000007918 */ /* 0x004fe20000000000 */
.L_x_8779:
[----:B------:R-:W-:Y:S05]  /*1a270*/  BSYNC B0 ;  /* 0x0000000000007941 */ /* 0x000fea0003800000 */
.L_x_8778:
[----:B------:R-:W-:-:S05]  /*1a280*/  VIADD R22, R22, 0x1 ;  /* 0x0000000116167836 */ /* 0x000fca0000000000 */
[----:B------:R-:W-:-:S04]  /*1a290*/  ISETP.NE.AND P0, PT, R22, 0x2, PT ;  /* 0x000000021600780c */ /* 0x000fc80003f05270 */
[----:B------:R-:W-:Y:S02]  /*1a2a0*/  SEL R3, RZ, 0x1, P0 ;  /* 0x00000001ff037807 */ /* 0x000fe40000000000 */
[----:B------:R-:W-:Y:S02]  /*1a2b0*/  SEL R22, R22, RZ, P0 ;  /* 0x000000ff16167207 */ /* 0x000fe40000000000 */
[----:B------:R-:W-:-:S07]  /*1a2c0*/  LOP3.LUT R24, R24, R3, RZ, 0x3c, !PT ;  /* 0x0000000318187212 */ /* 0x000fce00078e3cff */
.L_x_8732:
[----:B------:R-:W-:Y:S05]  /*1a2d0*/  BSYNC B6 ;  /* 0x0000000000067941 */ /* 0x000fea0003800000 */
.L_x_8730:
[----:B------:R-:W-:-:S03]  /*1a2e0*/  UMOV UR4, 0xffffffff ;  /* 0xffffffff00047882 */ /* 0x000fc60000000000 */
[----:B------:R-:W-:Y:S05]  /*1a2f0*/  BRA.DIV UR4, `(.L_x_8783) ;  /* 0x0000001e04487947 */ /* 0x000fea000b800000 */
[----:B-1----:R1:W2:Y:S04]  /*1a300*/  SHFL.IDX PT, R4, R16, RZ, 0x1f ;  /* 0x00001fff10047589 */ /* 0x0022a800000e0000 */
[----:B------:R1:W3:Y:S02]  /*1a310*/  SHFL.IDX PT, R5, R16, 0x1, 0x1f ;  /* 0x00201f0010057f89 */ /* 0x0002e400000e0000 */
.L_x_8870:
        /* <DEDUP_REMOVED lines=8> */
[----:B-----5:R-:W4:Y:S02]  /*1a3a0*/  LDC.64 R2, c[0x0][0xc58] ;  /* 0x00031600ff027b82 */ /* 0x020f240000000a00 */
[----:B----4-:R-:W-:-:S06]  /*1a3b0*/  IMAD.WIDE R2, R7, 0x4, R2 ;  /* 0x0000000407027825 */ /* 0x010fcc00078e0202 */
[----:B------:R4:W5:Y:S02]  /*1a3c0*/  LDG.E R2, desc[UR60][R2.64] ;  /* 0x0000003c02027981 */ /* 0x000964000c1e1900 */
.L_x_8785:
[----:B------:R-:W-:Y:S05]  /*1a3d0*/  BSYNC B0 ;  /* 0x0000000000007941 */ /* 0x000fea0003800000 */
.L_x_8784:
[----:B------:R-:W-:-:S03]  /*1a3e0*/  UMOV UR4, 0xffffffff ;  /* 0xffffffff00047882 */ /* 0x000fc60000000000 */
[----:B------:R-:W-:Y:S05]  /*1a3f0*/  BRA.DIV UR4, `(.L_x_8786) ;  /* 0x0000001e04547947 */ /* 0x000fea000b800000 */
[----:B-----5:R-:W0:Y:S01]  /*1a400*/  SHFL.UP PT, R14, R2, 0x1, RZ ;  /* 0x04200000020e7989 */ /* 0x020e2200000e00ff */
        /* <DEDUP_REMOVED lines=20> */
.L_x_8878:
[----:B------:R-:W-:Y:S02]  /*1a550*/  ULDC UR4, c[0x0][0xc10] ;  /* 0x0003040000047ab9 */ /* 0x000fe40000000800 */
[----:B-1----:R-:W-:-:S04]  /*1a560*/  IMAD.U32 R16, RZ, RZ, UR4 ;  /* 0x00000004ff107e24 */ /* 0x002fc8000f8e00ff */
[----:B----4-:R-:W-:-:S04]  /*1a570*/  IMAD R14, R14, R16, RZ ;  /* 0x000000100e0e7224 */ /* 0x010fc800078e02ff */
[----:B---3--:R-:W-:-:S05]  /*1a580*/  IMAD.IADD R5, R5, 0x1, R14 ;  /* 0x0000000105057824 */ /* 0x008fca00078e020e */
[----:B--2---:R-:W-:-:S13]  /*1a590*/  ISETP.GT.AND P0, PT, R5, R4, PT ;  /* 0x000000040500720c */ /* 0x004fda0003f04270 */
[----:B------:R-:W-:Y:S05]  /*1a5a0*/  @P0 BRA `(.L_x_8787) ;  /* 0x0000000000ac0947 */ /* 0x000fea0003800000 */
[----:B------:R-:W1:Y:S02]  /*1a5b0*/  LDC R0, c[0x0][0xc14] ;  /* 0x00030500ff007b82 */ /* 0x000e640000000800 */
.L_x_8792:
[----:B------:R-:W-:-:S05]  /*1a5c0*/  VIADD R19, R19, 0x1f ;  /* 0x0000001f13137836 */ /* 0x000fca0000000000 */
[----:B-1----:R-:W-:-:S13]  /*1a5d0*/  ISETP.GE.AND P0, PT, R19, R0, PT ;  /* 0x000000001300720c */ /* 0x002fda0003f06270 */
[----:B------:R-:W-:Y:S05]  /*1a5e0*/  @P0 BRA `(.L_x_8788) ;  /* 0x0000000400540947 */ /* 0x000fea0003800000 */
[C---:B------:R-:W-:Y:S01]  /*1a5f0*/  ISETP.NE.AND P1, PT, R28.reuse, 0x1f, PT ;  /* 0x0000001f1c00780c */ /* 0x040fe20003f25270 */
[----:B------:R-:W-:Y:S01]  /*1a600*/  BSSY B0, `(.L_x_8789) ;  /* 0x0000008000007945 */ /* 0x000fe20003800000 */
[----:B------:R-:W-:Y:S01]  /*1a610*/  IADD3 R7, R28, R19, RZ ;  /* 0x000000131c077210 */ /* 0x000fe20007ffe0ff */
[----:B------:R-:W-:-:S03]  /*1a620*/  IMAD.MOV.U32 R2, RZ, RZ, RZ ;  /* 0x000000ffff027224 */ /* 0x000fc600078e00ff */
[----:B------:R-:W-:-:S13]  /*1a630*/  ISETP.GE.OR P0, PT, R7, R0, !P1 ;  /* 0x000000000700720c */ /* 0x000fda0004f06670 */
[----:B------:R-:W-:Y:S05]  /*1a640*/  @P0 BRA `(.L_x_8790) ;  /* 0x00000000000c0947 */ /* 0x000fea0003800000 */
[----:B0-----:R-:W0:Y:S02]  /*1a650*/  LDC.64 R2, c[0x0][0xc58] ;  /* 0x00031600ff027b82 */ /* 0x001e240000000a00 */
[----:B0-----:R-:W-:-:S06]  /*1a660*/  IMAD.WIDE R2, R7, 0x4, R2 ;  /* 0x0000000407027825 */ /* 0x001fcc00078e0202 */
[----:B------:R1:W5:Y:S02]  /*1a670*/  LDG.E R2, desc[UR60][R2.64] ;  /* 0x0000003c02027981 */ /* 0x000364000c1e1900 */
.L_x_8790:
[----:B------:R-:W-:Y:S05]  /*1a680*/  BSYNC B0 ;  /* 0x0000000000007941 */ /* 0x000fea0003800000 */
.L_x_8789:
[----:B------:R-:W-:-:S03]  /*1a690*/  UMOV UR4, 0xffffffff ;  /* 0xffffffff00047882 */ /* 0x000fc60000000000 */
[----:B------:R-:W-:Y:S05]  /*1a6a0*/  BRA.DIV UR4, `(.L_x_8791) ;  /* 0x0000001e04787947 */ /* 0x000fea000b800000 */
[----:B-----5:R-:W2:Y:S01]  /*1a6b0*/  SHFL.UP PT, R14, R2, 0x1, RZ ;  /* 0x04200000020e7989 */ /* 0x020ea200000e00ff */
[C---:B------:R-:W-:Y:S02]  /*1a6c0*/  ISETP.NE.AND P0, PT, R28.reuse, RZ, PT ;  /* 0x000000ff1c00720c */ /* 0x040fe40003f05270 */
[----:B------:R-:W-:Y:S02]  /*1a6d0*/  ISETP.GE.U32.AND P1, PT, R28, 0x2, PT ;  /* 0x000000021c00780c */ /* 0x000fe40003f26070 */
[----:B--2---:R-:W-:Y:S02]  /*1a6e0*/  SEL R13, R14, RZ, P0 ;  /* 0x000000ff0e0d7207 */ /* 0x004fe40000000000 */
[----:B------:R-:W-:-:S03]  /*1a6f0*/  ISETP.GE.U32.AND P0, PT, R28, 0x4, PT ;  /* 0x000000041c00780c */ /* 0x000fc60003f06070 */
[----:B------:R-:W-:-:S05]  /*1a700*/  IMAD.IADD R13, R2, 0x1, R13 ;  /* 0x00000001020d7824 */ /* 0x000fca00078e020d */
[----:B------:R-:W2:Y:S02]  /*1a710*/  SHFL.UP PT, R14, R13, 0x2, RZ ;  /* 0x044000000d0e7989 */ /* 0x000ea400000e00ff */
[----:B--2---:R-:W-:Y:S02]  /*1a720*/  SEL R14, R14, RZ, P1 ;  /* 0x000000ff0e0e7207 */ /* 0x004fe40000800000 */
[----:B------:R-:W-:-:S03]  /*1a730*/  ISETP.GE.U32.AND P1, PT, R28, 0x8, PT ;  /* 0x000000081c00780c */ /* 0x000fc60003f26070 */
[----:B01----:R-:W-:-:S05]  /*1a740*/  IMAD.IADD R3, R13, 0x1, R14 ;  /* 0x000000010d037824 */ /* 0x003fca00078e020e */
        /* <DEDUP_REMOVED lines=11> */
.L_x_8886:
[----:B------:R-:W-:Y:S02]  /*1a800*/  ULDC UR4, c[0x0][0xc10] ;  /* 0x0003040000047ab9 */ /* 0x000fe40000000800 */
[----:B------:R-:W-:-:S04]  /*1a810*/  IMAD.U32 R16, RZ, RZ, UR4 ;  /* 0x00000004ff107e24 */ /* 0x000fc8000f8e00ff */
[----:B-1----:R-:W-:-:S04]  /*1a820*/  IMAD R14, R14, R16, RZ ;  /* 0x000000100e0e7224 */ /* 0x002fc800078e02ff */
[----:B------:R-:W-:-:S05]  /*1a830*/  IMAD.IADD R5, R14, 0x1, R5 ;  /* 0x000000010e057824 */ /* 0x000fca00078e0205 */
[----:B------:R-:W-:-:S13]  /*1a840*/  ISETP.GT.AND P0, PT, R5, R4, PT ;  /* 0x000000040500720c */ /* 0x000fda0003f04270 */
[----:B------:R-:W-:Y:S05]  /*1a850*/  @!P0 BRA `(.L_x_8792) ;  /* 0xfffffffc00588947 */ /* 0x000fea000383ffff */
.L_x_8787:
        /* <DEDUP_REMOVED lines=8> */
.L_x_8890:
[----:B------:R-:W-:Y:S01]  /*1a8e0*/  ISETP.NE.AND P0, PT, R6, RZ, PT ;  /* 0x000000ff0600720c */ /* 0x000fe20003f05270 */
[----:B------:R-:W-:-:S12]  /*1a8f0*/  IMAD.MOV.U32 R14, RZ, RZ, RZ ;  /* 0x000000ffff0e7224 */ /* 0x000fd800078e00ff */
[----:B------:R-:W-:Y:S05]  /*1a900*/  @!P0 BRA `(.L_x_8794) ;  /* 0x0000000000108947 */ /* 0x000fea0003800000 */
[----:B------:R-:W-:Y:S01]  /*1a910*/  UMOV UR4, 0xffffffff ;  /* 0xffffffff00047882 */ /* 0x000fe20000000000 */
[----:B------:R-:W-:Y:S02]  /*1a920*/  VIADD R12, R5, 0xffffffff ;  /* 0xffffffff050c7836 */ /* 0x000fe40000000000 */
[----:B------:R-:W-:Y:S05]  /*1a930*/  BRA.DIV UR4, `(.L_x_8795) ;  /* 0x0000001e04ec7947 */ /* 0x000fea000b800000 */
[----:B------:R3:W4:Y:S02]  /*1a940*/  SHFL.IDX PT, R14, R3, R12, 0x1f ;  /* 0x00001f0c030e7589 */ /* 0x00072400000e0000 */
.L_x_8794:
[-C--:B--2---:R-:W-:Y:S01]  /*1a950*/  IABS R6, R17.reuse ;  /* 0x0000001100067213 */ /* 0x084fe20000000000 */
[----:B----4-:R-:W-:Y:S01]  /*1a960*/  IMAD R16, R14, R16, R7 ;  /* 0x000000100e107224 */ /* 0x010fe200078e0207 */
[----:B------:R-:W-:Y:S01]  /*1a970*/  IABS R9, R17 ;  /* 0x0000001100097213 */ /* 0x000fe20000000000 */
[----:B-1----:R-:W-:Y:S01]  /*1a980*/  IMAD.MOV.U32 R2, RZ, RZ, RZ ;  /* 0x000000ffff027224 */ /* 0x002fe200078e00ff */
[----:B------:R-:W1:Y:S01]  /*1a990*/  I2F.RP R8, R6 ;  /* 0x0000000600087306 */ /* 0x000e620000209400 */
[----:B------:R-:W-:-:S07]  /*1a9a0*/  IADD3 R19, R5, R19, RZ ;  /* 0x0000001305137210 */ /* 0x000fce0007ffe0ff */
[----:B-1----:R-:W0:Y:S02]  /*1a9b0*/  MUFU.RCP R8, R8 ;  /* 0x0000000800087308 */ /* 0x002e240000001000 */
[----:B0--3--:R-:W-:-:S06]  /*1a9c0*/  VIADD R3, R8, 0xffffffe ;  /* 0x0ffffffe08037836 */ /* 0x009fcc0000000000 */
[----:B------:R-:W0:Y:S02]  /*1a9d0*/  F2I.FTZ.U32.TRUNC.NTZ R3, R3 ;  /* 0x0000000300037305 */ /* 0x000e24000021f000 */
[----:B0-----:R-:W-:-:S04]  /*1a9e0*/  IMAD.MOV R7, RZ, RZ, -R3 ;  /* 0x000000ffff077224 */ /* 0x001fc800078e0a03 */
[----:B------:R-:W-:-:S04]  /*1a9f0*/  IMAD R7, R7, R6, RZ ;  /* 0x0000000607077224 */ /* 0x000fc800078e02ff */
[----:B------:R-:W-:-:S04]  /*1aa00*/  IMAD.HI.U32 R7, R3, R7, R2 ;  /* 0x0000000703077227 */ /* 0x000fc800078e0002 */
[----:B------:R-:W-:Y:S02]  /*1aa10*/  IMAD.IADD R2, R4, 0x1, -R16 ;  /* 0x0000000104027824 */ /* 0x000fe400078e0a10 */
[----:B------:R-:W-:-:S03]  /*1aa20*/  IMAD.MOV R3, RZ, RZ, -R9 ;  /* 0x000000ffff037224 */ /* 0x000fc600078e0a09 */
        /* <DEDUP_REMOVED lines=17> */
.L_x_8788:
[----:B------:R-:W-:Y:S01]  /*1ab40*/  UMOV UR4, URZ ;  /* 0x0000003f00047c82 */ /* 0x000fe20008000000 */
[----:B------:R-:W-:Y:S01]  /*1ab50*/  UMOV UR5, URZ ;  /* 0x0000003f00057c82 */ /* 0x000fe20008000000 */
[----:B------:R-:W-:Y:S01]  /*1ab60*/  ULDC UR6, c[0x0][0xc14] ;  /* 0x0003050000067ab9 */ /* 0x000fe20000000800 */
[----:B------:R-:W-:Y:S02]  /*1ab70*/  IMAD.MOV.U32 R16, RZ, RZ, R4 ;  /* 0x000000ffff107224 */ /* 0x000fe400078e0004 */
[----:B------:R-:W-:Y:S02]  /*1ab80*/  IMAD.U32 R17, RZ, RZ, UR4 ;  /* 0x00000004ff117e24 */ /* 0x000fe4000f8e00ff */
[----:B------:R-:W-:Y:S02]  /*1ab90*/  IMAD.U32 R18, RZ, RZ, UR5 ;  /* 0x00000005ff127e24 */ /* 0x000fe4000f8e00ff */
[----:B------:R-:W-:-:S07]  /*1aba0*/  IMAD.U32 R19, RZ, RZ, UR6 ;  /* 0x00000006ff137e24 */ /* 0x000fce000f8e00ff */
.L_x_8796:
[----:B------:R-:W-:Y:S01]  /*1abb0*/  ISETP.NE.AND P0, PT, R28, RZ, PT ;  /* 0x000000ff1c00720c */ /* 0x000fe20003f05270 */
[----:B------:R-:W-:Y:S05]  /*1abc0*/  WARPSYNC.ALL ;  /* 0x0000000000007948 */ /* 0x000fea0003800000 */
[----:B------:R-:W-:Y:S07]  /*1abd0*/  BAR.SYNC.DEFER_BLOCKING 0x4, 0x1a0 ;  /* 0x0106800000007b1d */ /* 0x000fee0000010000 */
[----:B------:R-:W-:Y:S01]  /*1abe0*/  @!P0 MOV R2, 0x400 ;  /* 0x0000040000028802 */ /* 0x000fe20000000f00 */
[----:B0-----:R-:W0:Y:S03]  /*1abf0*/  @!P0 S2R R3, SR_CgaCtaId ;  /* 0x0000000000038919 */ /* 0x001e260000008800 */
[----:B0-----:R-:W-:-:S05]  /*1ac00*/  @!P0 LEA R2, R3, R2, 0x18 ;  /* 0x0000000203028211 */ /* 0x001fca00078ec0ff */
[----:B------:R1:W-:Y:S01]  /*1ac10*/  @!P0 STS.128 [R2+0x31cd0], R16 ;  /* 0x031cd01002008388 */ /* 0x0003e20000000c00 */
[----:B------:R-:W-:Y:S06]  /*1ac20*/  BAR.ARV 0x5, 0x1a0 ;  /* 0x0146800000007b1d */ /* 0x000fec0000002000 */
[----:B------:R-:W-:-:S13]  /*1ac30*/  ISETP.GE.AND P0, PT, R19, R0, PT ;  /* 0x000000001300720c */ /* 0x000fda0003f06270 */
[----:B------:R-:W-:Y:S05]  /*1ac40*/  @!P0 BRA `(.L_x_8797) ;  /* 0xffffffb8000c8947 */ /* 0x000fea000383ffff */
.L_x_8709:
[----:B0-----:R-:W2:Y:S01]  /*1ac50*/  LDL.LU R0, [R1+0x10] ;  /* 0x0000100001007983 */ /* 0x001ea20000300800 */
[----:B------:R-:W-:Y:S01]  /*1ac60*/  BSSY B0, `(.L_x_8798) ;  /* 0x000000b000007945 */ /* 0x000fe20003800000 */
[----:B------:R-:W0:Y:S01]  /*1ac70*/  S2R R5, SR_CgaCtaId ;  /* 0x0000000000057919 */ /* 0x000e220000008800 */
[----:B--2---:R-:W-:-:S05]  /*1ac80*/  VIADD R0, R0, 0x1 ;  /* 0x0000000100007836 */ /* 0x004fca0000000000 */
[----:B-1----:R-:W-:-:S04]  /*1ac90*/  LEA.HI R2, R0, R0, RZ, 0x1 ;  /* 0x0000000000027211 */ /* 0x002fc800078f08ff */
[----:B------:R-:W-:Y:S02]  /*1aca0*/  LOP3.LUT R3, R2, 0xfffffffe, RZ, 0xc0, !PT ;  /* 0xfffffffe02037812 */ /* 0x000fe400078ec0ff */
[----:B------:R-:W-:-:S03]  /*1acb0*/  MOV R2, 0x400 ;  /* 0x0000040000027802 */ /* 0x000fc60000000f00 */
[----:B------:R-:W-:Y:S01]  /*1acc0*/  IMAD.IADD R0, R0, 0x1, -R3 ;  /* 0x0000000100007824 */ /* 0x000fe200078e0a03 */
[----:B0-----:R-:W-:-:S04]  /*1acd0*/  LEA R9, R5, R2, 0x18 ;  /* 0x0000000205097211 */ /* 0x001fc800078ec0ff */
[----:B------:R-:W-:-:S04]  /*1ace0*/  SHF.L.U32 R0, R0, 0x1f, RZ ;  /* 0x0000001f00007819 */ /* 0x000fc800000006ff */
[----:B------:R-:W0:Y:S02]  /*1acf0*/  SYNCS.PHASECHK.TRANS64.TRYWAIT P0, [R9+URZ+0x31c20], R0 ;  /* 0x031c2000090075a7 */ /* 0x000e24000800017f */
[----:B0-----:R-:W-:Y:S05]  /*1ad00*/  @!P0 BRA `(.L_x_8799) ;  /* 0x0000001c001c8947 */ /* 0x001fea0003800000 */
.L_x_8893:
[----:B------:R-:W-:Y:S05]  /*1ad10*/  BSYNC B0 ;  /* 0x0000000000007941 */ /* 0x000fea0003800000 */
.L_x_8798:
[----:B------:R-:W-:-:S03]  /*1ad20*/  UMOV UR4, 0xffffffff ;  /* 0xffffffff00047882 */ /* 0x000fc60000000000 */
[----:B------:R-:W-:Y:S05]  /*1ad30*/  BRA.DIV UR4, `(.L_x_8800) ;  /* 0x0000001e04247947 */ /* 0x000fea000b800000 */
[----:B0-----:R-:W0:Y:S02]  /*1ad40*/  S2R R0, SR_TID.X ;  /* 0x0000000000007919 */ /* 0x001e240000002100 */
[----:B0-----:R-:W-:-:S04]  /*1ad50*/  SHF.R.U32.HI R0, RZ, 0x5, R0 ;  /* 0x00000005ff007819 */ /* 0x001fc80000011600 */
[----:B------:R-:W-:-:S05]  /*1ad60*/  LOP3.LUT R0, R0, 0x3, RZ, 0xc0, !PT ;  /* 0x0000000300007812 */ /* 0x000fca00078ec0ff */
[----:B------:R0:W1:Y:S02]  /*1ad70*/  SHFL.IDX PT, R14, R0, RZ, 0x1f ;  /* 0x00001fff000e7589 */ /* 0x00006400000e0000 */
.L_x_8896:
[----:B-1----:R-:W-:-:S13]  /*1ad80*/  ISETP.NE.AND P0, PT, R14, RZ, PT ;  /* 0x000000ff0e00720c */ /* 0x002fda0003f05270 */
[----:B------:R-:W-:Y:S05]  /*1ad90*/  @P0 BRA `(.L_x_8561) ;  /* 0x0000000000900947 */ /* 0x000fea0003800000 */
[----:B------:R-:W-:-:S03]  /*1ada0*/  UMOV UR4, 0xffffffff ;  /* 0xffffffff00047882 */ /* 0x000fc60000000000 */
[----:B------:R-:W-:Y:S05]  /*1adb0*/  BRA.DIV UR4, `(.L_x_8801) ;  /* 0x0000001e04387947 */ /* 0x000fea000b800000 */
[----:B------:R-:W-:-:S13]  /*1adc0*/  ELECT P6, URZ, PT ;  /* 0x00000000003f782f */ /* 0x000fda00038c0000 */
.L_x_8899:
[----:B------:R-:W-:Y:S05]  /*1add0*/  @!P6 BRA `(.L_x_8561) ;  /* 0x000000000080e947 */ /* 0x000fea0003800000 */
[----:B0-----:R-:W2:Y:S02]  /*1ade0*/  LDL R0, [R1+0xa0] ;  /* 0x0000a00001007983 */ /* 0x001ea40000100800 */
[----:B--2---:R-:W-:-:S13]  /*1adf0*/  R2UR UR4, R0 ;  /* 0x00000000000472ca */ /* 0x004fda00000e0000 */
[----:B------:R-:W-:-:S06]  /*1ae00*/  ULOP3.LUT UR4, UR4, 0x2, URZ, 0xfc, !UPT ;  /* 0x0000000204047892 */ /* 0x000fcc000f8efc3f */
[----:B------:R-:W-:-:S05]  /*1ae10*/  IMAD.U32 R0, RZ, RZ, UR4 ;  /* 0x00000004ff007e24 */ /* 0x000fca000f8e00ff */
[----:B------:R-:W-:-:S13]  /*1ae20*/  ISETP.NE.AND P2, PT, R0, 0x3, PT ;  /* 0x000000030000780c */ /* 0x000fda0003f45270 */
[----:B------:R-:W-:Y:S05]  /*1ae30*/  @!P2 BRA `(.L_x_8802) ;  /* 0x000000000004a947 */ /* 0x000fea0003800000 */
[----:B------:R-:W-:Y:S01]  /*1ae40*/  BPT.TRAP 0x1 ;  /* 0x000000040000795c */ /* 0x000fe20000300000 */
.L_x_8802:
        /* <DEDUP_REMOVED lines=12> */
.L_x_8900:
[----:B------:R-:W1:Y:S02]  /*1af10*/  SYNCS.PHASECHK.TRANS64.TRYWAIT P0, [R3+URZ], R0 ;  /* 0x00000000030075a7 */ /* 0x000e64000800017f */
[----:B-1----:R-:W-:Y:S05]  /*1af20*/  @!P0 BRA `(.L_x_8804) ;  /* 0x0000001c00108947 */ /* 0x002fea0003800000 */
.L_x_8901:
[----:B------:R-:W-:Y:S05]  /*1af30*/  @!P2 BRA `(.L_x_8805) ;  /* 0x000000000004a947 */ /* 0x000fea0003800000 */
[----:B------:R-:W-:Y:S01]  /*1af40*/  BPT.TRAP 0x1 ;  /* 0x000000040000795c */ /* 0x000fe20000300000 */
.L_x_8805:
[----:B-1----:R-:W-:-:S04]  /*1af50*/  VIADD R3, R9, 0x31c60 ;  /* 0x00031c6009037836 */ /* 0x002fc80000000000 */
[----:B------:R-:W-:-:S04]  /*1af60*/  IMAD R5, R22, 0x8, R3 ;  /* 0x0000000816057824 */ /* 0x000fc800078e0203 */
[----:B------:R-:W1:Y:S02]  /*1af70*/  SYNCS.PHASECHK.TRANS64.TRYWAIT P0, [R5+URZ], R2 ;  /* 0x00000002050075a7 */ /* 0x000e64000800017f */
[----:B-1----:R-:W-:Y:S05]  /*1af80*/  @!P0 BRA `(.L_x_8806) ;  /* 0x0000001c000c8947 */ /* 0x002fea0003800000 */
.L_x_8902:
[----:B------:R-:W-:-:S07]  /*1af90*/  IMAD R3, R4, 0x8, R3 ;  /* 0x0000000804037824 */ /* 0x000fce00078e0203 */
.L_x_8807:
[----:B--2---:R2:W3:Y:S02]  /*1afa0*/  SYNCS.PHASECHK.TRANS64.TRYWAIT P0, [R3+URZ], R0 ;  /* 0x00000000030075a7 */ /* 0x0044e4000800017f */
[----:B---3--:R-:W-:Y:S05]  /*1afb0*/  @!P0 NANOSLEEP.SYNCS 0x989680 ;  /* 0x009896800000895d */ /* 0x008fea0003900000 */
[----:B------:R-:W3:Y:S02]  /*1afc0*/  @!P0 SYNCS.PHASECHK.TRANS64 P0, [R3+URZ], R0 ;  /* 0x00000000030085a7 */ /* 0x000ee4000800007f */
[----:B---3--:R-:W-:Y:S05]  /*1afd0*/  @!P0 BRA `(.L_x_8807) ;  /* 0xfffffffc00f08947 */ /* 0x008fea000383ffff */
.L_x_8561:
[----:B------:R-:W-:Y:S05]  /*1afe0*/  BSYNC B7 ;  /* 0x0000000000077941 */ /* 0x000fea0003800000 */
.L_x_8558:
[----:B------:R-:W-:Y:S05]  /*1aff0*/  EXIT ;  /* 0x000000000000794d */ /* 0x000fea0003800000 */
.L_x_8577:
[----:B0-----:R0:W1:Y:S02]  /*1b000*/  SYNCS.PHASECHK.TRANS64.TRYWAIT P5, [R20+URZ+0x31c90], R87 ;  /* 0x031c9057140075a7 */ /* 0x00106400080a017f */
[----:B-1----:R-:W-:Y:S05]  /*1b010*/  @!P5 NANOSLEEP.SYNCS 0x989680 ;  /* 0x009896800000d95d */ /* 0x002fea0003900000 */
[----:B------:R-:W1:Y:S02]  /*1b020*/  @!P5 SYNCS.PHASECHK.TRANS64 P5, [R20+URZ+0x31c90], R87 ;  /* 0x031c90571400d5a7 */ /* 0x000e6400080a007f */
[----:B-1----:R-:W-:Y:S05]  /*1b030*/  @!P5 BRA `(.L_x_8577) ;  /* 0xfffffffc00f0d947 */ /* 0x002fea000383ffff */
[----:B------:R-:W-:Y:S05]  /*1b040*/  BRA `(.L_x_8808) ;  /* 0xfffffe80004c7947 */ /* 0x000fea000383ffff */
.L_x_8605:
[----:B0-----:R0:W1:Y:S02]  /*1b050*/  SYNCS.PHASECHK.TRANS64.TRYWAIT P5, [R20+URZ+0x31c90], R87 ;  /* 0x031c9057140075a7 */ /* 0x00106400080a017f */
[----:B-1----:R-:W-:Y:S05]  /*1b060*/  @!P5 NANOSLEEP.SYNCS 0x989680 ;  /* 0x009896800000d95d */ /* 0x002fea0003900000 */
[----:B------:R-:W1:Y:S02]  /*1b070*/  @!P5 SYNCS.PHASECHK.TRANS64 P5, [R20+URZ+0x31c90], R87 ;  /* 0x031c90571400d5a7 */ /* 0x000e6400080a007f */
[----:B-1----:R-:W-:Y:S05]  /*1b080*/  @!P5 BRA `(.L_x_8605) ;  /* 0xfffffffc00f0d947 */ /* 0x002fea000383ffff */
[----:B------:R-:W-:Y:S05]  /*1b090*/  BRA `(.L_x_8809) ;  /* 0xfffffe9800c07947 */ /* 0x000fea000383ffff */
.L_x_8618:
[----:B0-----:R0:W1:Y:S02]  /*1b0a0*/  SYNCS.PHASECHK.TRANS64.TRYWAIT P4, [R20+URZ+0x31c90], R87 ;  /* 0x031c9057140075a7 */ /* 0x001064000808017f */
[----:B-1----:R-:W-:Y:S05]  /*1b0b0*/  @!P4 NANOSLEEP.SYNCS 0x989680 ;  /* 0x009896800000c95d */ /* 0x002fea0003900000 */
[----:B------:R-:W1:Y:S02]  /*1b0c0*/  @!P4 SYNCS.PHASECHK.TRANS64 P4, [R20+URZ+0x31c90], R87 ;  /* 0x031c90571400c5a7 */ /* 0x000e64000808007f */
[----:B-1----:R-:W-:Y:S05]  /*1b0d0*/  @!P4 BRA `(.L_x_8618) ;  /* 0xfffffffc00f0c947 */ /* 0x002fea000383ffff */
[----:B------:R-:W-:Y:S05]  /*1b0e0*/  BRA `(.L_x_8810) ;  /* 0xfffffeb400407947 */ /* 0x000fea000383ffff */
.L_x_8622:
[----:B--2---:R2:W3:Y:S02]  /*1b0f0*/  SYNCS.PHASECHK.TRANS64.TRYWAIT P3, [R20+URZ+0x31cb0], R87 ;  /* 0x031cb057140075a7 */ /* 0x0044e4000806017f */
[----:B---3--:R-:W-:Y:S05]  /*1b100*/  @!P3 NANOSLEEP.SYNCS 0x989680 ;  /* 0x009896800000b95d */ /* 0x008fea0003900000 */
[----:B------:R-:W3:Y:S02]  /*1b110*/  @!P3 SYNCS.PHASECHK.TRANS64 P3, [R20+URZ+0x31cb0], R87 ;  /* 0x031cb0571400b5a7 */ /* 0x000ee4000806007f */
[----:B---3--:R-:W-:Y:S05]  /*1b120*/  @!P3 BRA `(.L_x_8622) ;  /* 0xfffffffc00f0b947 */ /* 0x008fea000383ffff */
[----:B------:R-:W-:Y:S05]  /*1b130*/  BRA `(.L_x_8811) ;  /* 0xfffffeb400d87947 */ /* 0x000fea000383ffff */
.L_x_8628:
[----:B------:R-:W0:Y:S01]  /*1b140*/  S2R R4, SR_TID.X ;  /* 0x0000000000047919 */ /* 0x000e220000002100 */
[----:B------:R-:W-:Y:S01]  /*1b150*/  BSSY B0, `(.L_x_8812) ;  /* 0x000000c000007945 */ /* 0x000fe20003800000 */
[----:B------:R-:W-:Y:S02]  /*1b160*/  IMAD.MOV.U32 R12, RZ, RZ, RZ ;  /* 0x000000ffff0c7224 */ /* 0x000fe400078e00ff */
[----:B------:R-:W-:Y:S02]  /*1b170*/  IMAD.MOV.U32 R11, RZ, RZ, 0x1f ;  /* 0x0000001fff0b7424 */ /* 0x000fe400078e00ff */
        /* <DEDUP_REMOVED lines=9> */
.L_x_8813:
[----:B------:R-:W-:Y:S05]  /*1b210*/  BSYNC B0 ;  /* 0x0000000000007941 */ /* 0x000fea0003800000 */
.L_x_8812:
[----:B------:R1:W-:Y:S01]  /*1b220*/  STL [R1+0x48], R14 ;  /* 0x0000480e01007387 */ /* 0x0003e20000100800 */
[----:B------:R-:W-:Y:S05]  /*1b230*/  BRA `(.L_x_8814) ;  /* 0xfffffebc00307947 */ /* 0x000fea000383ffff */
.L_x_8641:
[----:B------:R-:W-:Y:S01]  /*1b240*/  BSSY B1, `(.L_x_8815) ;  /* 0x0000008000017945 */ /* 0x000fe20003800000 */
[----:B------:R-:W-:Y:S01]  /*1b250*/  IMAD.MOV.U32 R13, RZ, RZ, R46 ;  /* 0x000000ffff0d7224 */ /* 0x000fe200078e002e */
[----:B------:R-:W-:Y:S01]  /*1b260*/  MOV R12, RZ ;  /* 0x000000ff000c7202 */ /* 0x000fe20000000f00 */
[----:B------:R-:W-:Y:S02]  /*1b270*/  IMAD.MOV.U32 R11, RZ, RZ, 0x1e1f ;  /* 0x00001e1fff0b7424 */ /* 0x000fe400078e00ff */
[----:B------:R-:W-:-:S07]  /*1b280*/  IMAD.MOV.U32 R15, RZ, RZ, -0x1 ;  /* 0xffffffffff0f7424 */ /* 0x000fce00078e00ff */
[----:B-1----:R-:W-:Y:S05]  /*1b290*/  WARPSYNC.COLLECTIVE R15, `(.L_x_8816) ;  /* 0x000000000f087348 */ /* 0x002fea0003c00000 */
[----:B-1----:R0:W1:Y:S02]  /*1b2a0*/  SHFL.IDX P6, R14, R13, R12, R11 ;  /* 0x0000000c0d0e7389 */ /* 0x00206400000c000b */
[----:B01----:R-:W-:Y:S01]  /*1b2b0*/  ENDCOLLECTIVE ;  /* 0x000000000000791b */ /* 0x003fe20003800000 */
.L_x_8816:
[----:B------:R-:W-:Y:S05]  /*1b2c0*/  BSYNC B1 ;  /* 0x0000000000017941 */ /* 0x000fea0003800000 */
.L_x_8815:
[----:B------:R-:W-:Y:S05]  /*1b2d0*/  BRA `(.L_x_8817) ;  /* 0xfffffec400c87947 */ /* 0x000fea000383ffff */
.L_x_8642:
[----:B------:R-:W-:Y:S01]  /*1b2e0*/  BSSY B1, `(.L_x_8818) ;  /* 0x0000008000017945 */ /* 0x000fe20003800000 */
[----:B------:R-:W-:Y:S02]  /*1b2f0*/  IMAD.MOV.U32 R13, RZ, RZ, R44 ;  /* 0x000000ffff0d7224 */ /* 0x000fe400078e002c */
[----:B------:R-:W-:Y:S02]  /*1b300*/  IMAD.MOV.U32 R12, RZ, RZ, RZ ;  /* 0x000000ffff0c7224 */ /* 0x000fe400078e00ff */
[----:B------:R-:W-:Y:S02]  /*1b310*/  IMAD.MOV.U32 R11, RZ, RZ, 0x1e1f ;  /* 0x00001e1fff0b7424 */ /* 0x000fe400078e00ff */
[----:B------:R-:W-:-:S07]  /*1b320*/  IMAD.MOV.U32 R15, RZ, RZ, -0x1 ;  /* 0xffffffffff0f7424 */ /* 0x000fce00078e00ff */
[----:B-1----:R-:W-:Y:S05]  /*1b330*/  WARPSYNC.COLLECTIVE R15, `(.L_x_8819) ;  /* 0x000000000f087348 */ /* 0x002fea0003c00000 */
[----:B-1----:R0:W1:Y:S02]  /*1b340*/  SHFL.IDX P6, R14, R13, R12, R11 ;  /* 0x0000000c0d0e7389 */ /* 0x00206400000c000b */
[----:B01----:R-:W-:Y:S01]  /*1b350*/  ENDCOLLECTIVE ;  /* 0x000000000000791b */ /* 0x003fe20003800000 */
.L_x_8819:
[----:B------:R-:W-:Y:S05]  /*1b360*/  BSYNC B1 ;  /* 0x0000000000017941 */ /* 0x000fea0003800000 */
.L_x_8818:
[----:B------:R-:W-:Y:S05]  /*1b370*/  BRA `(.L_x_8820) ;  /* 0xfffffec400ac7947 */ /* 0x000fea000383ffff */
.L_x_8643:
        /* <DEDUP_REMOVED lines=8> */
.L_x_8822:
[----:B------:R-:W-:Y:S05]  /*1b400*/  BSYNC B1 ;  /* 0x0000000000017941 */ /* 0x000fea0003800000 */
.L_x_8821:
[----:B------:R-:W-:Y:S05]  /*1b410*/  BRA `(.L_x_8823) ;  /* 0xfffffec400907947 */ /* 0x000fea000383ffff */
.L_x_8644:
        /* <DEDUP_REMOVED lines=8> */
.L_x_8825:
[----:B------:R-:W-:Y:S05]  /*1b4a0*/  BSYNC B1 ;  /* 0x0000000000017941 */ /* 0x000fea0003800000 */
.L_x_8824:
[----:B------:R-:W-:Y:S05]  /*1b4b0*/  BRA `(.L_x_8826) ;  /* 0xfffffec400747947 */ /* 0x000fea000383ffff */
.L_x_8646:
[----:B0-----:R0:W1:Y:S02]  /*1b4c0*/  SYNCS.PHASECHK.TRANS64.TRYWAIT P1, [R18+URZ+0x31c00], R3 ;  /* 0x031c0003120075a7 */ /* 0x001064000802017f */
[----:B-1----:R-:W-:Y:S05]  /*1b4d0*/  @!P1 NANOSLEEP.SYNCS 0x989680 ;  /* 0x009896800000995d */ /* 0x002fea0003900000 */
[----:B------:R-:W1:Y:S02]  /*1b4e0*/  @!P1 SYNCS.PHASECHK.TRANS64 P1, [R18+URZ+0x31c00], R3 ;  /* 0x031c0003120095a7 */ /* 0x000e64000802007f */
[----:B-1----:R-:W-:Y:S05]  /*1b4f0*/  @!P1 BRA `(.L_x_8646) ;  /* 0xfffffffc00f09947 */ /* 0x002fea000383ffff */
[----:B------:R-:W-:Y:S05]  /*1b500*/  BRA `(.L_x_8827) ;  /* 0xfffffec400e07947 */ /* 0x000fea000383ffff */
.L_x_8660:
[----:B------:R-:W-:Y:S01]  /*1b510*/  BSSY B1, `(.L_x_8828) ;  /* 0x0000008000017945 */ /* 0x000fe20003800000 */
[----:B------:R-:W-:Y:S02]  /*1b520*/  IMAD.MOV.U32 R13, RZ, RZ, R46 ;  /* 0x000000ffff0d7224 */ /* 0x000fe400078e002e */
[----:B------:R-:W-:Y:S02]  /*1b530*/  IMAD.MOV.U32 R12, RZ, RZ, RZ ;  /* 0x000000ffff0c7224 */ /* 0x000fe400078e00ff */
[----:B------:R-:W-:Y:S02]  /*1b540*/  IMAD.MOV.U32 R11, RZ, RZ, 0x1e1f ;  /* 0x00001e1fff0b7424 */ /* 0x000fe400078e00ff */
[----:B------:R-:W-:-:S07]  /*1b550*/  IMAD.MOV.U32 R15, RZ, RZ, -0x1 ;  /* 0xffffffffff0f7424 */ /* 0x000fce00078e00ff */
[----:B01----:R-:W-:Y:S05]  /*1b560*/  WARPSYNC.COLLECTIVE R15, `(.L_x_8829) ;  /* 0x000000000f087348 */ /* 0x003fea0003c00000 */
[----:B-1----:R1:W2:Y:S02]  /*1b570*/  SHFL.IDX P6, R14, R13, R12, R11 ;  /* 0x0000000c0d0e7389 */ /* 0x0022a400000c000b */
[----:B012---:R-:W-:Y:S01]  /*1b580*/  ENDCOLLECTIVE ;  /* 0x000000000000791b */ /* 0x007fe20003800000 */
.L_x_8829:
[----:B------:R-:W-:Y:S05]  /*1b590*/  BSYNC B1 ;  /* 0x0000000000017941 */ /* 0x000fea0003800000 */
.L_x_8828:
[----:B------:R-:W-:Y:S05]  /*1b5a0*/  BRA `(.L_x_8830) ;  /* 0xfffffedc00187947 */ /* 0x000fea000383ffff */
.L_x_8661:
[----:B------:R-:W-:Y:S01]  /*1b5b0*/  BSSY B1, `(.L_x_8831) ;  /* 0x0000008000017945 */ /* 0x000fe20003800000 */
[----:B------:R-:W-:Y:S01]  /*1b5c0*/  IMAD.MOV.U32 R13, RZ, RZ, R44 ;  /* 0x000000ffff0d7224 */ /* 0x000fe200078e002c */
[----:B------:R-:W-:Y:S01]  /*1b5d0*/  MOV R15, 0xffffffff ;  /* 0xffffffff000f7802 */ /* 0x000fe20000000f00 */
[----:B------:R-:W-:Y:S02]  /*1b5e0*/  IMAD.MOV.U32 R12, RZ, RZ, RZ ;  /* 0x000000ffff0c7224 */ /* 0x000fe400078e00ff */
[----:B------:R-:W-:-:S07]  /*1b5f0*/  IMAD.MOV.U32 R11, RZ, RZ, 0x1e1f ;  /* 0x00001e1fff0b7424 */ /* 0x000fce00078e00ff */
[----:B01----:R-:W-:Y:S05]  /*1b600*/  WARPSYNC.COLLECTIVE R15, `(.L_x_8832) ;  /* 0x000000000f087348 */ /* 0x003fea0003c00000 */
[----:B-1----:R1:W2:Y:S02]  /*1b610*/  SHFL.IDX P6, R14, R13, R12, R11 ;  /* 0x0000000c0d0e7389 */ /* 0x0022a400000c000b */
[----:B012---:R-:W-:Y:S01]  /*1b620*/  ENDCOLLECTIVE ;  /* 0x000000000000791b */ /* 0x007fe20003800000 */
.L_x_8832:
[----:B------:R-:W-:Y:S05]  /*1b630*/  BSYNC B1 ;  /* 0x0000000000017941 */ /* 0x000fea0003800000 */
.L_x_8831:
[----:B------:R-:W-:Y:S05]  /*1b640*/  BRA `(.L_x_8833) ;  /* 0xfffffed800fc7947 */ /* 0x000fea000383ffff */
.L_x_8662:
        /* <DEDUP_REMOVED lines=8> */
.L_x_8835:
[----:B------:R-:W-:Y:S05]  /*1b6d0*/  BSYNC B1 ;  /* 0x0000000000017941 */ /* 0x000fea0003800000 */
.L_x_8834:
[----:B------:R-:W-:Y:S05]  /*1b6e0*/  BRA `(.L_x_8836) ;  /* 0xfffffed800e07947 */ /* 0x000fea000383ffff */
.L_x_8663:
        /* <DEDUP_REMOVED lines=8> */
.L_x_8838:
[----:B------:R-:W-:Y:S05]  /*1b770*/  BSYNC B1 ;  /* 0x0000000000017941 */ /* 0x000fea0003800000 */
.L_x_8837:
[----:B------:R-:W-:Y:S05]  /*1b780*/  BRA `(.L_x_8839) ;  /* 0xfffffed800c47947 */ /* 0x000fea000383ffff */
.L_x_8665:
[----:B0-----:R0:W2:Y:S02]  /*1b790*/  SYNCS.PHASECHK.TRANS64.TRYWAIT P1, [R18+URZ+0x31c00], R3 ;  /* 0x031c0003120075a7 */ /* 0x0010a4000802017f */
[----:B--2---:R-:W-:Y:S05]  /*1b7a0*/  @!P1 NANOSLEEP.SYNCS 0x989680 ;  /* 0x009896800000995d */ /* 0x004fea0003900000 */
[----:B------:R-:W2:Y:S02]  /*1b7b0*/  @!P1 SYNCS.PHASECHK.TRANS64 P1, [R18+URZ+0x31c00], R3 ;  /* 0x031c0003120095a7 */ /* 0x000ea4000802007f */
[----:B--2---:R-:W-:Y:S05]  /*1b7c0*/  @!P1 BRA `(.L_x_8665) ;  /* 0xfffffffc00f09947 */ /* 0x004fea000383ffff */
[----:B------:R-:W-:Y:S05]  /*1b7d0*/  BRA `(.L_x_8840) ;  /* 0xfffffedc00307947 */ /* 0x000fea000383ffff */
.L_x_8673:
[----:B--2---:R2:W4:Y:S02]  /*1b7e0*/  SYNCS.PHASECHK.TRANS64.TRYWAIT P1, [R15+URZ+0x31c30], R4 ;  /* 0x031c30040f0075a7 */ /* 0x004524000802017f */
[----:B----4-:R-:W-:Y:S05]  /*1b7f0*/  @!P1 NANOSLEEP.SYNCS 0x989680 ;  /* 0x009896800000995d */ /* 0x010fea0003900000 */
[----:B------:R-:W4:Y:S02]  /*1b800*/  @!P1 SYNCS.PHASECHK.TRANS64 P1, [R15+URZ+0x31c30], R4 ;  /* 0x031c30040f0095a7 */ /* 0x000f24000802007f */
[----:B----4-:R-:W-:Y:S05]  /*1b810*/  @!P1 BRA `(.L_x_8673) ;  /* 0xfffffffc00f09947 */ /* 0x010fea000383ffff */
[----:B------:R-:W-:Y:S05]  /*1b820*/  BRA `(.L_x_8672) ;  /* 0xfffffef0007c7947 */ /* 0x000fea000383ffff */
.L_x_8679:
[----:B-1----:R1:W2:Y:S02]  /*1b830*/  SYNCS.PHASECHK.TRANS64.TRYWAIT P3, [R0+URZ+0x31c30], R21 ;  /* 0x031c3015000075a7 */ /* 0x0022a4000806017f */
[----:B--2---:R-:W-:Y:S05]  /*1b840*/  @!P3 NANOSLEEP.SYNCS 0x989680 ;  /* 0x009896800000b95d */ /* 0x004fea0003900000 */
[----:B------:R-:W2:Y:S02]  /*1b850*/  @!P3 SYNCS.PHASECHK.TRANS64 P3, [R0+URZ+0x31c30], R21 ;  /* 0x031c30150000b5a7 */ /* 0x000ea4000806007f */
[----:B--2---:R-:W-:Y:S05]  /*1b860*/  @!P3 BRA `(.L_x_8679) ;  /* 0xfffffffc00f0b947 */ /* 0x004fea000383ffff */
[----:B------:R-:W-:Y:S05]  /*1b870*/  BRA `(.L_x_8678) ;  /* 0xffffff3400407947 */ /* 0x000fea000383ffff */
.L_x_8684:
[----:B-1----:R1:W2:Y:S02]  /*1b880*/  SYNCS.PHASECHK.TRANS64.TRYWAIT P2, [R14+URZ+0x31c50], R0 ;  /* 0x031c50000e0075a7 */ /* 0x0022a4000804017f */
[----:B--2---:R-:W-:Y:S05]  /*1b890*/  @!P2 NANOSLEEP.SYNCS 0x989680 ;  /* 0x009896800000a95d */ /* 0x004fea0003900000 */
[----:B------:R-:W2:Y:S02]  /*1b8a0*/  @!P2 SYNCS.PHASECHK.TRANS64 P2, [R14+URZ+0x31c50], R0 ;  /* 0x031c50000e00a5a7 */ /* 0x000ea4000804007f */
[----:B--2---:R-:W-:Y:S05]  /*1b8b0*/  @!P2 BRA `(.L_x_8684) ;  /* 0xfffffffc00f0a947 */ /* 0x004fea000383ffff */
[----:B------:R-:W-:Y:S05]  /*1b8c0*/  BRA `(.L_x_8683) ;  /* 0xffffff5800647947 */ /* 0x000fea000383ffff */
.L_x_8689:
[----:B--2---:R2:W3:Y:S02]  /*1b8d0*/  SYNCS.PHASECHK.TRANS64.TRYWAIT P0, [R7+URZ+0x31c50], R4 ;  /* 0x031c5004070075a7 */ /* 0x0044e4000800017f */
[----:B---3--:R-:W-:Y:S05]  /*1b8e0*/  @!P0 NANOSLEEP.SYNCS 0x989680 ;  /* 0x009896800000895d */ /* 0x008fea0003900000 */
[----:B------:R-:W3:Y:S02]  /*1b8f0*/  @!P0 SYNCS.PHASECHK.TRANS64 P0, [R7+URZ+0x31c50], R4 ;  /* 0x031c5004070085a7 */ /* 0x000ee4000800007f */
[----:B---3--:R-:W-:Y:S05]  /*1b900*/  @!P0 BRA `(.L_x_8689) ;  /* 0xfffffffc00f08947 */ /* 0x008fea000383ffff */
[----:B------:R-:W-:Y:S05]  /*1b910*/  BRA `(.L_x_8688) ;  /* 0xffffff7800f07947 */ /* 0x000fea000383ffff */
.L_x_8713:
        /* <DEDUP_REMOVED lines=8> */
[----:B-----5:R-:W-:Y:S05]  /*1b9a0*/  WARPSYNC.COLLECTIVE R15, `(.L_x_8842) ;  /* 0x000000000f087348 */ /* 0x020fea0003c00000 */
[----:B------:R0:W1:Y:S02]  /*1b9b0*/  SHFL.IDX P6, R14, R13, R12, R11 ;  /* 0x0000000c0d0e7389 */ /* 0x00006400000c000b */
[----:B01---5:R-:W-:Y:S01]  /*1b9c0*/  ENDCOLLECTIVE ;  /* 0x000000000000791b */ /* 0x023fe20003800000 */
.L_x_8842:
[----:B------:R-:W-:Y:S05]  /*1b9d0*/  BSYNC B1 ;  /* 0x0000000000017941 */ /* 0x000fea0003800000 */
.L_x_8841:
[----:B------:R-:W-:Y:S05]  /*1b9e0*/  BRA `(.L_x_8843) ;  /* 0xffffffb0002c7947 */ /* 0x000fea000383ffff */
.L_x_8714:
[----:B------:R-:W-:Y:S01]  /*1b9f0*/  BSSY B1, `(.L_x_8844) ;  /* 0x0000006000017945 */ /* 0x000fe20003800000 */
[----:B------:R-:W-:-:S07]  /*1ba00*/  IMAD.MOV.U32 R15, RZ, RZ, -0x1 ;  /* 0xffffffffff0f7424 */ /* 0x000fce00078e00ff */
[----:B-----5:R-:W-:Y:S05]  /*1ba10*/  WARPSYNC.COLLECTIVE R15, `(.L_x_8845) ;  /* 0x000000000f0c7348 */ /* 0x020fea0003c00000 */
[----:B------:R-:W-:Y:S02]  /*1ba20*/  ELECT P6, UR62, PT ;  /* 0x00000000003e782f */ /* 0x000fe400038c0000 */
[----:B------:R-:W-:Y:S01]  /*1ba30*/  MOV R14, UR62 ;  /* 0x0000003e000e7c02 */ /* 0x000fe20008000f00 */
[----:B-----5:R-:W-:Y:S10]  /*1ba40*/  ENDCOLLECTIVE ;  /* 0x000000000000791b */ /* 0x020ff40003800000 */
.L_x_8845:
[----:B------:R-:W-:Y:S05]  /*1ba50*/  BSYNC B1 ;  /* 0x0000000000017941 */ /* 0x000fea0003800000 */
.L_x_8844:
[----:B------:R-:W-:Y:S05]  /*1ba60*/  BRA `(.L_x_8846) ;  /* 0xffffffb000187947 */ /* 0x000fea000383ffff */
.L_x_8716:
[----:B0-----:R0:W1:Y:S02]  /*1ba70*/  SYNCS.PHASECHK.TRANS64.TRYWAIT P0, [R6+URZ+0x31c20], R7 ;  /* 0x031c2007060075a7 */ /* 0x001064000800017f */
[----:B-1----:R-:W-:Y:S05]  /*1ba80*/  @!P0 NANOSLEEP.SYNCS 0x989680 ;  /* 0x009896800000895d */ /* 0x002fea0003900000 */
[----:B------:R-:W1:Y:S02]  /*1ba90*/  @!P0 SYNCS.PHASECHK.TRANS64 P0, [R6+URZ+0x31c20], R7 ;  /* 0x031c2007060085a7 */ /* 0x000e64000800007f */
[----:B-1----:R-:W-:Y:S05]  /*1baa0*/  @!P0 BRA `(.L_x_8716) ;  /* 0xfffffffc00f08947 */ /* 0x002fea000383ffff */
[----:B------:R-:W-:Y:S05]  /*1bab0*/  BRA `(.L_x_8847) ;  /* 0xffffffb000347947 */ /* 0x000fea000383ffff */
.L_x_8719:
[----:B0-----:R0:W1:Y:S02]  /*1bac0*/  SYNCS.PHASECHK.TRANS64.TRYWAIT P0, [R7+URZ+0x31ca0], R8 ;  /* 0x031ca008070075a7 */ /* 0x001064000800017f */
[----:B-1----:R-:W-:Y:S05]  /*1bad0*/  @!P0 NANOSLEEP.SYNCS 0x989680 ;  /* 0x009896800000895d */ /* 0x002fea0003900000 */
[----:B------:R-:W1:Y:S02]  /*1bae0*/  @!P0 SYNCS.PHASECHK.TRANS64 P0, [R7+URZ+0x31ca0], R8 ;  /* 0x031ca008070085a7 */ /* 0x000e64000800007f */
[----:B-1----:R-:W-:Y:S05]  /*1baf0*/  @!P0 BRA `(.L_x_8719) ;  /* 0xfffffffc00f08947 */ /* 0x002fea000383ffff */
[----:B------:R-:W-:Y:S05]  /*1bb00*/  BRA `(.L_x_8848) ;  /* 0xffffffb0003c7947 */ /* 0x000fea000383ffff */
.L_x_8721:
[----:B-1----:R1:W2:Y:S02]  /*1bb10*/  SYNCS.PHASECHK.TRANS64.TRYWAIT P0, [R7+URZ+0x31cc0], R8 ;  /* 0x031cc008070075a7 */ /* 0x0022a4000800017f */
[----:B--2---:R-:W-:Y:S05]  /*1bb20*/  @!P0 NANOSLEEP.SYNCS 0x989680 ;  /* 0x009896800000895d */ /* 0x004fea0003900000 */
[----:B------:R-:W2:Y:S02]  /*1bb30*/  @!P0 SYNCS.PHASECHK.TRANS64 P0, [R7+URZ+0x31cc0], R8 ;  /* 0x031cc008070085a7 */ /* 0x000ea4000800007f */
[----:B--2---:R-:W-:Y:S05]  /*1bb40*/  @!P0 BRA `(.L_x_8721) ;  /* 0xfffffffc00f08947 */ /* 0x004fea000383ffff */
[----:B------:R-:W-:Y:S05]  /*1bb50*/  BRA `(.L_x_8849) ;  /* 0xffffffb000bc7947 */ /* 0x000fea000383ffff */
.L_x_8725:
[----:B0-----:R0:W1:Y:S02]  /*1bb60*/  SYNCS.PHASECHK.TRANS64.TRYWAIT P0, [R7+URZ+0x31ca0], R8 ;  /* 0x031ca008070075a7 */ /* 0x001064000800017f */
[----:B-1----:R-:W-:Y:S05]  /*1bb70*/  @!P0 NANOSLEEP.SYNCS 0x989680 ;  /* 0x009896800000895d */ /* 0x002fea0003900000 */
[----:B------:R-:W1:Y:S02]  /*1bb80*/  @!P0 SYNCS.PHASECHK.TRANS64 P0, [R7+URZ+0x31ca0], R8 ;  /* 0x031ca008070085a7 */ /* 0x000e64000800007f */
[----:B-1----:R-:W-:Y:S05]  /*1bb90*/  @!P0 BRA `(.L_x_8725) ;  /* 0xfffffffc00f08947 */ /* 0x002fea000383ffff */
[----:B------:R-:W-:Y:S05]  /*1bba0*/  BRA `(.L_x_8850) ;  /* 0xffffffb400647947 */ /* 0x000fea000383ffff */
.L_x_8727:
[----:B-1----:R1:W2:Y:S02]  /*1bbb0*/  SYNCS.PHASECHK.TRANS64.TRYWAIT P1, [R7+URZ+0x31cc0], R8 ;  /* 0x031cc008070075a7 */ /* 0x0022a4000802017f */
[----:B--2---:R-:W-:Y:S05]  /*1bbc0*/  @!P1 NANOSLEEP.SYNCS 0x989680 ;  /* 0x009896800000995d */ /* 0x004fea0003900000 */
[----:B------:R-:W2:Y:S02]  /*1bbd0*/  @!P1 SYNCS.PHASECHK.TRANS64 P1, [R7+URZ+0x31cc0], R8 ;  /* 0x031cc008070095a7 */ /* 0x000ea4000802007f */
[----:B--2---:R-:W-:Y:S05]  /*1bbe0*/  @!P1 BRA `(.L_x_8727) ;  /* 0xfffffffc00f09947 */ /* 0x004fea000383ffff */
[----:B------:R-:W-:Y:S05]  /*1bbf0*/  BRA `(.L_x_8851) ;  /* 0xffffffb400e07947 */ /* 0x000fea000383ffff */
.L_x_8739:
        /* <DEDUP_REMOVED lines=11> */
.L_x_8853:
[----:B------:R-:W-:Y:S05]  /*1bcb0*/  BSYNC B0 ;  /* 0x0000000000007941 */ /* 0x000fea0003800000 */
.L_x_8852:
[----:B------:R-:W-:Y:S05]  /*1bcc0*/  BRA `(.L_x_8854) ;  /* 0xffffffc000a47947 */ /* 0x000fea000383ffff */
.L_x_8740:
[----:B------:R-:W-:Y:S01]  /*1bcd0*/  BSSY B0, `(.L_x_8855) ;  /* 0x0000006000007945 */ /* 0x000fe20003800000 */
[----:B------:R-:W-:-:S07]  /*1bce0*/  IMAD.MOV.U32 R15, RZ, RZ, -0x1 ;  /* 0xffffffffff0f7424 */ /* 0x000fce00078e00ff */
[----:B------:R-:W-:Y:S05]  /*1bcf0*/  WARPSYNC.COLLECTIVE R15, `(.L_x_8856) ;  /* 0x000000000f0c7348 */ /* 0x000fea0003c00000 */
[----:B------:R-:W-:Y:S02]  /*1bd00*/  ELECT P6, UR62, PT ;  /* 0x00000000003e782f */ /* 0x000fe400038c0000 */
[----:B------:R-:W-:Y:S01]  /*1bd10*/  MOV R14, UR62 ;  /* 0x0000003e000e7c02 */ /* 0x000fe20008000f00 */
[----:B------:R-:W-:Y:S10]  /*1bd20*/  ENDCOLLECTIVE ;  /* 0x000000000000791b */ /* 0x000ff40003800000 */
.L_x_8856:
[----:B------:R-:W-:Y:S05]  /*1bd30*/  BSYNC B0 ;  /* 0x0000000000007941 */ /* 0x000fea0003800000 */
.L_x_8855:
[----:B------:R-:W-:Y:S05]  /*1bd40*/  BRA `(.L_x_8857) ;  /* 0xffffffc0009c7947 */ /* 0x000fea000383ffff */
.L_x_8743:
[----:B-1----:R1:W2:Y:S02]  /*1bd50*/  SYNCS.PHASECHK.TRANS64.TRYWAIT P0, [R4+URZ+0x31c40], R5 ;  /* 0x031c4005040075a7 */ /* 0x0022a4000800017f */
[----:B--2---:R-:W-:Y:S05]  /*1bd60*/  @!P0 NANOSLEEP.SYNCS 0x989680 ;  /* 0x009896800000895d */ /* 0x004fea0003900000 */
[----:B------:R-:W2:Y:S02]  /*1bd70*/  @!P0 SYNCS.PHASECHK.TRANS64 P0, [R4+URZ+0x31c40], R5 ;  /* 0x031c4005040085a7 */ /* 0x000ea4000800007f */
[----:B--2---:R-:W-:Y:S05]  /*1bd80*/  @!P0 BRA `(.L_x_8743) ;  /* 0xfffffffc00f08947 */ /* 0x004fea000383ffff */
[----:B------:R-:W-:Y:S05]  /*1bd90*/  BRA `(.L_x_8858) ;  /* 0xffffffc000f07947 */ /* 0x000fea000383ffff */
.L_x_8746:
[----:B-1----:R1:W2:Y:S02]  /*1bda0*/  SYNCS.PHASECHK.TRANS64.TRYWAIT P0, [R29+URZ+0x31c20], R4 ;  /* 0x031c20041d0075a7 */ /* 0x0022a4000800017f */
[----:B--2---:R-:W-:Y:S05]  /*1bdb0*/  @!P0 NANOSLEEP.SYNCS 0x989680 ;  /* 0x009896800000895d */ /* 0x004fea0003900000 */
[----:B------:R-:W2:Y:S02]  /*1bdc0*/  @!P0 SYNCS.PHASECHK.TRANS64 P0, [R29+URZ+0x31c20], R4 ;  /* 0x031c20041d0085a7 */ /* 0x000ea4000800007f */
[----:B--2---:R-:W-:Y:S05]  /*1bdd0*/  @!P0 BRA `(.L_x_8746) ;  /* 0xfffffffc00f08947 */ /* 0x004fea000383ffff */
[----:B------:R-:W-:Y:S05]  /*1bde0*/  BRA `(.L_x_8859) ;  /* 0xffffffc800207947 */ /* 0x000fea000383ffff */
.L_x_8754:
[----:B0-----:R0:W1:Y:S02]  /*1bdf0*/  SYNCS.PHASECHK.TRANS64.TRYWAIT P0, [R3+URZ+0x31c40], R2 ;  /* 0x031c4002030075a7 */ /* 0x001064000800017f */
[----:B-1----:R-:W-:Y:S05]  /*1be00*/  @!P0 NANOSLEEP.SYNCS 0x989680 ;  /* 0x009896800000895d */ /* 0x002fea0003900000 */
[----:B------:R-:W1:Y:S02]  /*1be10*/  @!P0 SYNCS.PHASECHK.TRANS64 P0, [R3+URZ+0x31c40], R2 ;  /* 0x031c4002030085a7 */ /* 0x000e64000800007f */
[----:B-1----:R-:W-:Y:S05]  /*1be20*/  @!P0 BRA `(.L_x_8754) ;  /* 0xfffffffc00f08947 */ /* 0x002fea000383ffff */
[----:B------:R-:W-:Y:S05]  /*1be30*/  BRA `(.L_x_8860) ;  /* 0xffffffc800cc7947 */ /* 0x000fea000383ffff */
.L_x_8756:
[----:B0-----:R0:W1:Y:S02]  /*1be40*/  SYNCS.PHASECHK.TRANS64.TRYWAIT P0, [R2+URZ+0x31c60], R3 ;  /* 0x031c6003020075a7 */ /* 0x001064000800017f */
[----:B-1----:R-:W-:Y:S05]  /*1be50*/  @!P0 NANOSLEEP.SYNCS 0x989680 ;  /* 0x009896800000895d */ /* 0x002fea0003900000 */
[----:B------:R-:W1:Y:S02]  /*1be60*/  @!P0 SYNCS.PHASECHK.TRANS64 P0, [R2+URZ+0x31c60], R3 ;  /* 0x031c6003020085a7 */ /* 0x000e64000800007f */
[----:B-1----:R-:W-:Y:S05]  /*1be70*/  @!P0 BRA `(.L_x_8756) ;  /* 0xfffffffc00f08947 */ /* 0x002fea000383ffff */
[----:B------:R-:W-:Y:S05]  /*1be80*/  BRA `(.L_x_8861) ;  /* 0xffffffcc00587947 */ /* 0x000fea000383ffff */
.L_x_8762:
[----:B-1----:R1:W2:Y:S02]  /*1be90*/  SYNCS.PHASECHK.TRANS64.TRYWAIT P0, [R3+URZ+0x31c40], R2 ;  /* 0x031c4002030075a7 */ /* 0x0022a4000800017f */
[----:B--2---:R-:W-:Y:S05]  /*1bea0*/  @!P0 NANOSLEEP.SYNCS 0x989680 ;  /* 0x009896800000895d */ /* 0x004fea0003900000 */
[----:B------:R-:W2:Y:S02]  /*1beb0*/  @!P0 SYNCS.PHASECHK.TRANS64 P0, [R3+URZ+0x31c40], R2 ;  /* 0x031c4002030085a7 */ /* 0x000ea4000800007f */
[----:B--2---:R-:W-:Y:S05]  /*1bec0*/  @!P0 BRA `(.L_x_8762) ;  /* 0xfffffffc00f08947 */ /* 0x004fea000383ffff */
[----:B------:R-:W-:Y:S05]  /*1bed0*/  BRA `(.L_x_8862) ;  /* 0xffffffd000a47947 */ /* 0x000fea000383ffff */
.L_x_8764:
[----:B0-----:R0:W1:Y:S02]  /*1bee0*/  SYNCS.PHASECHK.TRANS64.TRYWAIT P0, [R3+URZ+0x31c60], R24 ;  /* 0x031c6018030075a7 */ /* 0x001064000800017f */
[----:B-1----:R-:W-:Y:S05]  /*1bef0*/  @!P0 NANOSLEEP.SYNCS 0x989680 ;  /* 0x009896800000895d */ /* 0x002fea0003900000 */
[----:B------:R-:W1:Y:S02]  /*1bf00*/  @!P0 SYNCS.PHASECHK.TRANS64 P0, [R3+URZ+0x31c60], R24 ;  /* 0x031c6018030085a7 */ /* 0x000e64000800007f */
[----:B-1----:R-:W-:Y:S05]  /*1bf10*/  @!P0 BRA `(.L_x_8764) ;  /* 0xfffffffc00f08947 */ /* 0x002fea000383ffff */
[----:B------:R-:W-:Y:S05]  /*1bf20*/  BRA `(.L_x_8863) ;  /* 0xffffffd400307947 */ /* 0x000fea000383ffff */
.L_x_8770:
[----:B-1----:R1:W2:Y:S02]  /*1bf30*/  SYNCS.PHASECHK.TRANS64.TRYWAIT P0, [R2+URZ+0x31c40], R3 ;  /* 0x031c4003020075a7 */ /* 0x0022a4000800017f */
[----:B--2---:R-:W-:Y:S05]  /*1bf40*/  @!P0 NANOSLEEP.SYNCS 0x989680 ;  /* 0x009896800000895d */ /* 0x004fea0003900000 */
[----:B------:R-:W2:Y:S02]  /*1bf50*/  @!P0 SYNCS.PHASECHK.TRANS64 P0, [R2+URZ+0x31c40], R3 ;  /* 0x031c4003020085a7 */ /* 0x000ea4000800007f */
[----:B--2---:R-:W-:Y:S05]  /*1bf60*/  @!P0 BRA `(.L_x_8770) ;  /* 0xfffffffc00f08947 */ /* 0x004fea000383ffff */
[----:B------:R-:W-:Y:S05]  /*1bf70*/  BRA `(.L_x_8864) ;  /* 0xffffffd800587947 */ /* 0x000fea000383ffff */
.L_x_8772:
[----:B0-----:R0:W1:Y:S02]  /*1bf80*/  SYNCS.PHASECHK.TRANS64.TRYWAIT P0, [R2+URZ+0x31c60], R3 ;  /* 0x031c6003020075a7 */ /* 0x001064000800017f */
[----:B-1----:R-:W-:Y:S05]  /*1bf90*/  @!P0 NANOSLEEP.SYNCS 0x989680 ;  /* 0x009896800000895d */ /* 0x002fea0003900000 */
[----:B------:R-:W1:Y:S02]  /*1bfa0*/  @!P0 SYNCS.PHASECHK.TRANS64 P0, [R2+URZ+0x31c60], R3 ;  /* 0x031c6003020085a7 */ /* 0x000e64000800007f */
[----:B-1----:R-:W-:Y:S05]  /*1bfb0*/  @!P0 BRA `(.L_x_8772) ;  /* 0xfffffffc00f08947 */ /* 0x002fea000383ffff */
[----:B------:R-:W-:Y:S05]  /*1bfc0*/  BRA `(.L_x_8865) ;  /* 0xffffffd800e47947 */ /* 0x000fea000383ffff */
.L_x_8780:
[----:B--2---:R2:W3:Y:S02]  /*1bfd0*/  SYNCS.PHASECHK.TRANS64.TRYWAIT P0, [R3+URZ+0x31c60], R2 ;  /* 0x031c6002030075a7 */ /* 0x0044e4000800017f */
[----:B---3--:R-:W-:Y:S05]  /*1bfe0*/  @!P0 NANOSLEEP.SYNCS 0x989680 ;  /* 0x009896800000895d */ /* 0x008fea0003900000 */
[----:B------:R-:W3:Y:S02]  /*1bff0*/  @!P0 SYNCS.PHASECHK.TRANS64 P0, [R3+URZ+0x31c60], R2 ;  /* 0x031c6002030085a7 */ /* 0x000ee4000800007f */
[----:B---3--:R-:W-:Y:S05]  /*1c000*/  @!P0 BRA `(.L_x_8780) ;  /* 0xfffffffc00f08947 */ /* 0x008fea000383ffff */
[----:B------:R-:W-:Y:S05]  /*1c010*/  BRA `(.L_x_8866) ;  /* 0xffffffdc00ec7947 */ /* 0x000fea000383ffff */
.L_x_8783:
[----:B------:R-:W-:Y:S01]  /*1c020*/  BSSY B0, `(.L_x_8867) ;  /* 0x0000008000007945 */ /* 0x000fe20003800000 */
[----:B0-----:R-:W-:Y:S01]  /*1c030*/  IMAD.MOV.U32 R13, RZ, RZ, R16 ;  /* 0x000000ffff0d7224 */ /* 0x001fe200078e0010 */
[----:B------:R-:W-:Y:S01]  /*1c040*/  MOV R15, 0xffffffff ;  /* 0xffffffff000f7802 */ /* 0x000fe20000000f00 */
[----:B------:R-:W-:Y:S02]  /*1c050*/  IMAD.MOV.U32 R12, RZ, RZ, RZ ;  /* 0x000000ffff0c7224 */ /* 0x000fe400078e00ff */
[----:B------:R-:W-:-:S07]  /*1c060*/  IMAD.MOV.U32 R11, RZ, RZ, 0x1f ;  /* 0x0000001fff0b7424 */ /* 0x000fce00078e00ff */
[----:B-1---5:R-:W-:Y:S05]  /*1c070*/  WARPSYNC.COLLECTIVE R15, `(.L_x_8868) ;  /* 0x000000000f087348 */ /* 0x022fea0003c00000 */
[----:B------:R0:W2:Y:S02]  /*1c080*/  SHFL.IDX P6, R14, R13, R12, R11 ;  /* 0x0000000c0d0e7389 */ /* 0x0000a400000c000b */
[----:B012--5:R-:W-:Y:S01]  /*1c090*/  ENDCOLLECTIVE ;  /* 0x000000000000791b */ /* 0x027fe20003800000 */
.L_x_8868:
[----:B------:R-:W-:Y:S05]  /*1c0a0*/  BSYNC B0 ;  /* 0x0000000000007941 */ /* 0x000fea0003800000 */
.L_x_8867:
        /* <DEDUP_REMOVED lines=8> */
.L_x_8869:
[----:B------:R-:W-:Y:S01]  /*1c130*/  IMAD.MOV.U32 R5, RZ, RZ, R14 ;  /* 0x000000ffff057224 */ /* 0x000fe200078e000e */
[----:B------:R-:W-:Y:S06]  /*1c140*/  BRA `(.L_x_8870) ;  /* 0xffffffe000747947 */ /* 0x000fec000383ffff */
.L_x_8786:
        /* <DEDUP_REMOVED lines=8> */
.L_x_8872:
[----:B------:R-:W-:Y:S05]  /*1c1d0*/  BSYNC B0 ;  /* 0x0000000000007941 */ /* 0x000fea0003800000 */
.L_x_8871:
        /* <DEDUP_REMOVED lines=10> */
.L_x_8873:
        /* <DEDUP_REMOVED lines=8> */
.L_x_8874:
        /* <DEDUP_REMOVED lines=8> */
.L_x_8875:
        /* <DEDUP_REMOVED lines=8> */
.L_x_8876:
        /* <DEDUP_REMOVED lines=8> */
.L_x_8877:
[----:B------:R-:W-:Y:S05]  /*1c480*/  BRA `(.L_x_8878) ;  /* 0xffffffe000307947 */ /* 0x000fea000383ffff */
.L_x_8791:
        /* <DEDUP_REMOVED lines=8> */
.L_x_8880:
[----:B------:R-:W-:Y:S05]  /*1c510*/  BSYNC B0 ;  /* 0x0000000000007941 */ /* 0x000fea0003800000 */
.L_x_8879:
        /* <DEDUP_REMOVED lines=10> */
.L_x_8881:
        /* <DEDUP_REMOVED lines=8> */
.L_x_8882:
        /* <DEDUP_REMOVED lines=8> */
.L_x_8883:
        /* <DEDUP_REMOVED lines=8> */
.L_x_8884:
        /* <DEDUP_REMOVED lines=8> */
.L_x_8885:
[----:B------:R-:W-:Y:S05]  /*1c7c0*/  BRA `(.L_x_8886) ;  /* 0xffffffe0000c7947 */ /* 0x000fea000383ffff */
.L_x_8793:
[----:B------:R-:W-:Y:S01]  /*1c7d0*/  BSSY B0, `(.L_x_8887) ;  /* 0x0000006000007945 */ /* 0x000fe20003800000 */
[----:B------:R-:W-:Y:S01]  /*1c7e0*/  PLOP3.LUT P6, PT, P6, PT, PT, 0x8, 0x0 ;  /* 0x000000000000781c */ /* 0x000fe200037ce170 */
[----:B------:R-:W-:-:S12]  /*1c7f0*/  IMAD.MOV.U32 R15, RZ, RZ, -0x1 ;  /* 0xffffffffff0f7424 */ /* 0x000fd800078e00ff */
[----:B0-----:R-:W-:Y:S05]  /*1c800*/  WARPSYNC.COLLECTIVE R15, `(.L_x_8888) ;  /* 0x000000000f087348 */ /* 0x001fea0003c00000 */
[----:B------:R-:W-:Y:S01]  /*1c810*/  VOTE.ANY R14, PT, P6 ;  /* 0x00000000000e7806 */ /* 0x000fe200030e0100 */
[----:B0-----:R-:W-:Y:S06]  /*1c820*/  ENDCOLLECTIVE ;  /* 0x000000000000791b */ /* 0x001fec0003800000 */
.L_x_8888:
[----:B------:R-:W-:Y:S05]  /*1c830*/  BSYNC B0 ;  /* 0x0000000000007941 */ /* 0x000fea0003800000 */
.L_x_8887:
        /* <DEDUP_REMOVED lines=9> */
.L_x_8889:
[----:B------:R-:W-:Y:S01]  /*1c8d0*/  IMAD.MOV.U32 R17, RZ, RZ, R14 ;  /* 0x000000ffff117224 */ /* 0x000fe200078e000e */
[----:B------:R-:W-:Y:S06]  /*1c8e0*/  BRA `(.L_x_8890) ;  /* 0xffffffdc00fc7947 */ /* 0x000fec000383ffff */
.L_x_8795:
[----:B------:R-:W-:Y:S01]  /*1c8f0*/  BSSY B0, `(.L_x_8891) ;  /* 0x0000007000007945 */ /* 0x000fe20003800000 */
[----:B------:R-:W-:Y:S02]  /*1c900*/  IMAD.MOV.U32 R13, RZ, RZ, R3 ;  /* 0x000000ffff0d7224 */ /* 0x000fe400078e0003 */
[----:B------:R-:W-:Y:S02]  /*1c910*/  IMAD.MOV.U32 R11, RZ, RZ, 0x1f ;  /* 0x0000001fff0b7424 */ /* 0x000fe400078e00ff */
[----:B------:R-:W-:-:S07]  /*1c920*/  IMAD.MOV.U32 R15, RZ, RZ, -0x1 ;  /* 0xffffffffff0f7424 */ /* 0x000fce00078e00ff */
[----:B012---:R-:W-:Y:S05]  /*1c930*/  WARPSYNC.COLLECTIVE R15, `(.L_x_8892) ;  /* 0x000000000f087348 */ /* 0x007fea0003c00000 */
[----:B------:R3:W4:Y:S02]  /*1c940*/  SHFL.IDX P6, R14, R13, R12, R11 ;  /* 0x0000000c0d0e7389 */ /* 0x00072400000c000b */
[----:B01234-:R-:W-:Y:S01]  /*1c950*/  ENDCOLLECTIVE ;  /* 0x000000000000791b */ /* 0x01ffe20003800000 */
.L_x_8892:
[----:B------:R-:W-:Y:S05]  /*1c960*/  BSYNC B0 ;  /* 0x0000000000007941 */ /* 0x000fea0003800000 */
.L_x_8891:
[----:B------:R-:W-:Y:S05]  /*1c970*/  BRA `(.L_x_8794) ;  /* 0xffffffdc00f47947 */ /* 0x000fea000383ffff */
.L_x_8799:
[----:B0-----:R0:W1:Y:S02]  /*1c980*/  SYNCS.PHASECHK.TRANS64.TRYWAIT P0, [R9+URZ+0x31c20], R0 ;  /* 0x031c2000090075a7 */ /* 0x001064000800017f */
[----:B-1----:R-:W-:Y:S05]  /*1c990*/  @!P0 NANOSLEEP.SYNCS 0x989680 ;  /* 0x009896800000895d */ /* 0x002fea0003900000 */
[----:B------:R-:W1:Y:S02]  /*1c9a0*/  @!P0 SYNCS.PHASECHK.TRANS64 P0, [R9+URZ+0x31c20], R0 ;  /* 0x031c2000090085a7 */ /* 0x000e64000800007f */
[----:B-1----:R-:W-:Y:S05]  /*1c9b0*/  @!P0 BRA `(.L_x_8799) ;  /* 0xfffffffc00f08947 */ /* 0x002fea000383ffff */
[----:B------:R-:W-:Y:S05]  /*1c9c0*/  BRA `(.L_x_8893) ;  /* 0xffffffe000d07947 */ /* 0x000fea000383ffff */
.L_x_8800:
        /* <DEDUP_REMOVED lines=11> */
.L_x_8895:
[----:B------:R-:W-:Y:S05]  /*1ca80*/  BSYNC B0 ;  /* 0x0000000000007941 */ /* 0x000fea0003800000 */
.L_x_8894:
[----:B------:R-:W-:Y:S05]  /*1ca90*/  BRA `(.L_x_8896) ;  /* 0xffffffe000b87947 */ /* 0x000fea000383ffff */
.L_x_8801:
[----:B------:R-:W-:Y:S01]  /*1caa0*/  BSSY B0, `(.L_x_8897) ;  /* 0x0000006000007945 */ /* 0x000fe20003800000 */
[----:B------:R-:W-:-:S07]  /*1cab0*/  IMAD.MOV.U32 R15, RZ, RZ, -0x1 ;  /* 0xffffffffff0f7424 */ /* 0x000fce00078e00ff */
[----:B0-----:R-:W-:Y:S05]  /*1cac0*/  WARPSYNC.COLLECTIVE R15, `(.L_x_8898) ;  /* 0x000000000f0c7348 */ /* 0x001fea0003c00000 */
[----:B------:R-:W-:Y:S02]  /*1cad0*/  ELECT P6, UR62, PT ;  /* 0x00000000003e782f */ /* 0x000fe400038c0000 */
[----:B------:R-:W-:Y:S01]  /*1cae0*/  MOV R14, UR62 ;  /* 0x0000003e000e7c02 */ /* 0x000fe20008000f00 */
[----:B0-----:R-:W-:Y:S10]  /*1caf0*/  ENDCOLLECTIVE ;  /* 0x000000000000791b */ /* 0x001ff40003800000 */
.L_x_8898:
[----:B------:R-:W-:Y:S05]  /*1cb00*/  BSYNC B0 ;  /* 0x0000000000007941 */ /* 0x000fea0003800000 */
.L_x_8897:
[----:B------:R-:W-:Y:S05]  /*1cb10*/  BRA `(.L_x_8899) ;  /* 0xffffffe000ac7947 */ /* 0x000fea000383ffff */
.L_x_8803:
[----:B0-----:R0:W1:Y:S02]  /*1cb20*/  SYNCS.PHASECHK.TRANS64.TRYWAIT P0, [R7+URZ], R2 ;  /* 0x00000002070075a7 */ /* 0x001064000800017f */
[----:B-1----:R-:W-:Y:S05]  /*1cb30*/  @!P0 NANOSLEEP.SYNCS 0x989680 ;  /* 0x009896800000895d */ /* 0x002fea0003900000 */
[----:B------:R-:W1:Y:S02]  /*1cb40*/  @!P0 SYNCS.PHASECHK.TRANS64 P0, [R7+URZ], R2 ;  /* 0x00000002070085a7 */ /* 0x000e64000800007f */
[----:B-1----:R-:W-:Y:S05]  /*1cb50*/  @!P0 BRA `(.L_x_8803) ;  /* 0xfffffffc00f08947 */ /* 0x002fea000383ffff */
[----:B------:R-:W-:Y:S05]  /*1cb60*/  BRA `(.L_x_8900) ;  /* 0xffffffe000e87947 */ /* 0x000fea000383ffff */
.L_x_8804:
[----:B-1----:R1:W2:Y:S02]  /*1cb70*/  SYNCS.PHASECHK.TRANS64.TRYWAIT P0, [R3+URZ], R0 ;  /* 0x00000000030075a7 */ /* 0x0022a4000800017f */
[----:B--2---:R-:W-:Y:S05]  /*1cb80*/  @!P0 NANOSLEEP.SYNCS 0x989680 ;  /* 0x009896800000895d */ /* 0x004fea0003900000 */
[----:B------:R-:W2:Y:S02]  /*1cb90*/  @!P0 SYNCS.PHASECHK.TRANS64 P0, [R3+URZ], R0 ;  /* 0x00000000030085a7 */ /* 0x000ea4000800007f */
[----:B--2---:R-:W-:Y:S05]  /*1cba0*/  @!P0 BRA `(.L_x_8804) ;  /* 0xfffffffc00f08947 */ /* 0x004fea000383ffff */
[----:B------:R-:W-:Y:S05]  /*1cbb0*/  BRA `(.L_x_8901) ;  /* 0xffffffe000dc7947 */ /* 0x000fea000383ffff */
.L_x_8806:
[----:B-1----:R1:W2:Y:S02]  /*1cbc0*/  SYNCS.PHASECHK.TRANS64.TRYWAIT P0, [R5+URZ], R2 ;  /* 0x00000002050075a7 */ /* 0x0022a4000800017f */
[----:B--2---:R-:W-:Y:S05]  /*1cbd0*/  @!P0 NANOSLEEP.SYNCS 0x989680 ;  /* 0x009896800000895d */ /* 0x004fea0003900000 */
[----:B------:R-:W2:Y:S02]  /*1cbe0*/  @!P0 SYNCS.PHASECHK.TRANS64 P0, [R5+URZ], R2 ;  /* 0x00000002050085a7 */ /* 0x000ea4000800007f */
[----:B--2---:R-:W-:Y:S05]  /*1cbf0*/  @!P0 BRA `(.L_x_8806) ;  /* 0xfffffffc00f08947 */ /* 0x004fea000383ffff */
[----:B------:R-:W-:Y:S05]  /*1cc00*/  BRA `(.L_x_8902) ;  /* 0xffffffe000e07947 */ /* 0x000fea000383ffff */
.L_x_8903:
        /* <DEDUP_REMOVED lines=15> */
.L_x_12781:


//--------------------- .text._ZN7cutlass13device_kernelIN5flash11enable_sm90INS1_16FlashAttnFwdSm90INS1_25CollectiveMainloopFwdSm90ILi2EN4cute5tupleIJNS5_1CILi1EEES8_S8_EEENS6_IJNS7_ILi192EEENS7_ILi128EEENS7_ILi96EEEEEELi96ENS_6half_tEfNS_4arch4Sm90ELb0ELb1ELb0ELb0ELb0ELb0ELb0ELb0ELb1ELb0ELb0ELb0EEENS1_21CollectiveEpilogueFwdINS6_IJSA_SC_SB_EEES9_SE_SG_Li384ELb0ELb0ELb0ELb0EEENS1_30DynamicPersistentTileSchedulerILi384ELi32ELb0ELb0ELb1EEEEEEEEEvNT_6ParamsE --------------------------
	.section	.text._ZN7cutlass13device_kernelIN5flash11enable_sm90INS1_16FlashAttnFwdSm90INS1_25CollectiveMainloopFwdSm90ILi2EN4cute5tupleIJNS5_1CILi1EEES8_S8_EEENS6_IJNS7_ILi192EEENS7_ILi128EEENS7_ILi96EEEEEELi96ENS_6half_tEfNS_4arch4Sm90ELb0ELb1ELb0ELb0ELb0ELb0ELb0ELb0ELb1ELb0ELb0ELb0EEENS1_21CollectiveEpilogueFwdINS6_IJSA_SC_SB_EEES9_SE_SG_Li384ELb0ELb0ELb0ELb0EEENS1_30DynamicPersistentTileSchedulerILi384ELi32ELb0ELb0ELb1EEEEEEEEEvNT_6ParamsE,"ax",@progbits
	.align	128
.text._ZN7cutlass13device_kernelIN5flash11enable_sm90INS1_16FlashAttnFwdSm90INS1_25CollectiveMainloopFwdSm90ILi2EN4cute5tupleIJNS5_1CILi1EEES8_S8_EEENS6_IJNS7_ILi192EEENS7_ILi128EEENS7_ILi96EEEEEELi96ENS_6half_tEfNS_4arch4Sm90ELb0ELb1ELb0ELb0ELb0ELb0ELb0ELb0ELb1ELb0ELb0ELb0EEENS1_21CollectiveEpilogueFwdINS6_IJSA_SC_SB_EEES9_SE_SG_Li384ELb0ELb0ELb0ELb0EEENS1_30DynamicPersistentTileSchedulerILi384ELi32ELb0ELb0ELb1EEEEEEEEEvNT_6ParamsE:
        .type           _ZN7cutlass13device_kernelIN5flash11enable_sm90INS1_16FlashAttnFwdSm90INS1_25CollectiveMainloopFwdSm90ILi2EN4cute5tupleIJNS5_1CILi1EEES8_S8_EEENS6_IJNS7_ILi192EEENS7_ILi128EEENS7_ILi96EEEEEELi96ENS_6half_tEfNS_4arch4Sm90ELb0ELb1ELb0ELb0ELb0ELb0ELb0ELb0ELb1ELb0ELb0ELb0EEENS1_21CollectiveEpilogueFwdINS6_IJSA_SC_SB_EEES9_SE_SG_Li384ELb0ELb0ELb0ELb0EEENS1_30DynamicPersistentTileSchedulerILi384ELi32ELb0ELb0ELb1EEEEEEEEEvNT_6ParamsE,@function
        .size           _ZN7cutlass13device_kernelIN5flash11enable_sm90INS1_16FlashAttnFwdSm90INS1_25CollectiveMainloopFwdSm90ILi2EN4cute5tupleIJNS5_1CILi1EEES8_S8_EEENS6_IJNS7_ILi192EEENS7_ILi128EEENS7_ILi96EEEEEELi96ENS_6half_tEfNS_4arch4Sm90ELb0ELb1ELb0ELb0ELb0ELb0ELb0ELb0ELb1ELb0ELb0ELb0EEENS1_21CollectiveEpilogueFwdINS6_IJSA_SC_SB_EEES9_SE_SG_Li384ELb0ELb0ELb0ELb0EEENS1_30DynamicPersistentTileSchedulerILi384ELi32ELb0ELb0ELb1EEEEEEEEEvNT_6ParamsE,(.L_x_12782 - _ZN7cutlass13device_kernelIN5flash11enable_sm90INS1_16FlashAttnFwdSm90INS1_25CollectiveMainloopFwdSm90ILi2EN4cute5tupleIJNS5_1CILi1EEES8_S8_EEENS6_IJNS7_ILi192EEENS7_ILi128EEENS7_ILi96EEEEEELi96ENS_6half_tEfNS_4arch4Sm90ELb0ELb1ELb0ELb0ELb0ELb0ELb0ELb0ELb1ELb0ELb0ELb0EEENS1_21CollectiveEpilogueFwdINS6_IJSA_SC_SB_EEES9_SE_SG_Li384ELb0ELb0ELb0ELb0EEENS1_30DynamicPersistentTileSchedulerILi384ELi32ELb0ELb0ELb1EEEEEEEEEvNT_6ParamsE)
        .other          _ZN7cutlass13device_kernelIN5flash11enable_sm90INS1_16FlashAttnFwdSm90INS1_25CollectiveMainloopFwdSm90ILi2EN4cute5tupleIJNS5_1CILi1EEES8_S8_EEENS6_IJNS7_ILi192EEENS7_ILi128EEENS7_ILi96EEEEEELi96ENS_6half_tEfNS_4arch4Sm90ELb0ELb1ELb0ELb0ELb0ELb0ELb0ELb0ELb1ELb0ELb0ELb0EEENS1_21CollectiveEpilogueFwdINS6_IJSA_SC_SB_EEES9_SE_SG_Li384ELb0ELb0ELb0ELb0EEENS1_30DynamicPersistentTileSchedulerILi384ELi32ELb0ELb0ELb1EEEEEEEEEvNT_6ParamsE,@"STO_CUDA_ENTRY STV_DEFAULT"
_ZN7cutlass13device_kernelIN5flash11enable_sm90INS1_16FlashAttnFwdSm90INS1_25CollectiveMainloopFwdSm90ILi2EN4cute5tupleIJNS5_1CILi1EEES8_S8_EEENS6_IJNS7_ILi192EEENS7_ILi128EEENS7_ILi96EEEEEELi96ENS_6half_tEfNS_4arch4Sm90ELb0ELb1ELb0ELb0ELb0ELb0ELb0ELb0ELb1ELb0ELb0ELb0EEENS1_21CollectiveEpilogueFwdINS6_IJSA_SC_SB_EEES9_SE_SG_Li384ELb0ELb0ELb0ELb0EEENS1_30DynamicPersistentTileSchedulerILi384ELi32ELb0ELb0ELb1EEEEEEEEEvNT_6ParamsE:
        /* <DEDUP_REMOVED lines=23> */
.L_x_8905:
[----:B------:R-:W-:Y:S05]  /*0170*/  BSYNC B0 ;  /* 0x0000000000007941 */ /* 0x000fea0003800000 */
.L_x_8904:
        /* <DEDUP_REMOVED lines=37> */
.L_x_8906:
        /* <DEDUP_REMOVED lines=22> */
.L_x_8907:
        /* <DEDUP_REMOVED lines=18> */
.L_x_8908:
        /* <DEDUP_REMOVED lines=22> */
.L_x_8909:
        /* <DEDUP_REMOVED lines=22> */
.L_x_8910:
[----:B------:R-:W-:Y:S01]  /*0910*/  PLOP3.LUT P0, PT, PT, PT, UP0, 0x80, 0x0 ;  /* 0x000000000000781c */ /* 0x000fe20003f0f008 */
[----:B------:R-:W-:Y:S01]  /*0920*/  UMOV UR46, 0x1 ;  /* 0x00000001002e7882 */ /* 0x000fe20000000000 */
[----:B------:R-:W-:Y:S01]  /*0930*/  NOP ;  /* 0x0000000000007918 */ /* 0x000fe20000000000 */
[----:B------:R-:W-:Y:S01]  /*0940*/  USEL UR46, UR46, 0x2, !UP0 ;  /* 0x000000022e2e7887 */ /* 0x000fe2000c000000 */
[----:B------:R-:W-:Y:S01]  /*0950*/  LOP3.LUT R17, R2, 0x7f, RZ, 0xc0, !PT ;  /* 0x0000007f02117812 */ /* 0x000fe200078ec0ff */
[----:B------:R-:W-:Y:S01]  /*0960*/  ULDC.64 UR50, c[0x0][0x208] ;  /* 0x0000820000327ab9 */ /* 0x000fe20000000a00 */
[----:B-123--:R-:W-:Y:S07]  /*0970*/  BAR.SYNC.DEFER_BLOCKING 0x0 ;  /* 0x0000000000007b1d */ /* 0x00efee0000010000 */
[----:B------:R-:W-:Y:S05]  /*0980*/  @!P0 BRA `(.L_x_8911) ;  /* 0x000000e000488947 */ /* 0x000fea0003800000 */
.L_x_8912:
[----:B------:R-:W-:-:S08]  /*0990*/  NOP ;  /* 0x0000000000007918 */ /* 0x000fd00000000000 */
[----:B------:R-:W1:Y:S02]  /*09a0*/  USETMAXREG.TRY_ALLOC.CTAPOOL UP0, 0xa0 ;  /* 0x000000a0000079c8 */ /* 0x000e640008000600 */
[----:B-1----:R-:W-:-:S13]  /*09b0*/  PLOP3.LUT P0, PT, PT, PT, UP0, 0x80, 0x0 ;  /* 0x000000000000781c */ /* 0x002fda0003f0f008 */
[----:B------:R-:W-:Y:S05]  /*09c0*/  @!P0 BRA `(.L_x_8912) ;  /* 0xfffffffc00f08947 */ /* 0x000fea000383ffff */
[----:B------:R-:W-:Y:S01]  /*09d0*/  LOP3.LUT R0, R2, 0xffffff80, RZ, 0xc0, !PT ;  /* 0xffffff8002007812 */ /* 0x000fe200078ec0ff */
[----:B------:R-:W1:Y:S08]  /*09e0*/  S2UR UR7, SR_CTAID.X ;  /* 0x00000000000779c3 */ /* 0x000e700000002500 */
[----:B------:R-:W-:Y:S08]  /*09f0*/  BAR.ARV 0x4, 0x1a0 ;  /* 0x0106800000007b1d */ /* 0x000ff00000002000 */
[----:B------:R-:W-:Y:S06]  /*0a00*/  BAR.ARV 0x8, 0x1a0 ;  /* 0x0206800000007b1d */ /* 0x000fec0000002000 */
[----:B------:R-:W-:-:S02]  /*0a10*/  ISETP.NE.AND P0, PT, R0, 0x80, PT ;  /* 0x000000800000780c */ /* 0x000fc40003f05270 */
[----:B------:R-:W1:Y:S11]  /*0a20*/  LDC R0, c[0x0][0xda8] ;  /* 0x00036a00ff007b82 */ /* 0x000e760000000800 */
[----:B------:R-:W-:Y:S06]  /*0a30*/  @!P0 BAR.ARV 0x9, 0x100 ;  /* 0x0244000000008b1d */ /* 0x000fec0000002000 */
[----:B-1----:R-:W-:-:S13]  /*0a40*/  ISETP.LE.AND P0, PT, R0, UR7, PT ;  /* 0x0000000700007c0c */ /* 0x002fda000bf03270 */
[----:B------:R-:W-:Y:S05]  /*0a50*/  @P0 EXIT ;  /* 0x000000000000094d */ /* 0x000fea0003800000 */
[----:B------:R-:W-:Y:S01]  /*0a60*/  VIADD R0, R2, 0xffffff80 ;  /* 0xffffff8002007836 */ /* 0x000fe20000000000 */
[----:B------:R-:W1:Y:S01]  /*0a70*/  S2UR UR4, SR_CgaCtaId ;  /* 0x00000000000479c3 */ /* 0x000e620000008800 */
[----:B------:R-:W-:Y:S01]  /*0a80*/  UMOV UR39, 0x400 ;  /* 0x0000040000277882 */ /* 0x000fe20000000000 */
[----:B------:R-:W-:Y:S01]  /*0a90*/  IMAD.MOV.U32 R18, RZ, RZ, 0x40 ;  /* 0x00000040ff127424 */ /* 0x000fe200078e00ff */
[----:B------:R-:W-:Y:S01]  /*0aa0*/  ULOP3.LUT UR38, UR46, 0x1, URZ, 0xfc, !UPT ;  /* 0x000000012e267892 */ /* 0x000fe2000f8efc3f */
[----:B------:R-:W-:Y:S01]  /*0ab0*/  SHF.R.S32.HI R3, RZ, 0x1f, R0 ;  /* 0x0000001fff037819 */ /* 0x000fe20000011400 */
[----:B------:R-:W-:Y:S01]  /*0ac0*/  UMOV UR37, URZ ;  /* 0x0000003f00257c82 */ /* 0x000fe20008000000 */
[----:B------:R-:W-:Y:S01]  /*0ad0*/  UMOV UR49, URZ ;  /* 0x0000003f00317c82 */ /* 0x000fe20008000000 */
[----:B------:R-:W-:Y:S01]  /*0ae0*/  UMOV UR36, URZ ;  /* 0x0000003f00247c82 */ /* 0x000fe20008000000 */
[CC--:B------:R-:W-:Y:S01]  /*0af0*/  LEA.HI R6, R3.reuse, R0.reuse, RZ, 0x4 ;  /* 0x0000000003067211 */ /* 0x0c0fe200078f20ff */
[----:B------:R-:W2:Y:S01]  /*0b00*/  S2UR UR6, SR_SWINHI ;  /* 0x00000000000679c3 */ /* 0x000ea20000002f00 */
[----:B------:R-:W-:-:S02]  /*0b10*/  LEA.HI R4, R3, R0, RZ, 0x7 ;  /* 0x0000000003047211 */ /* 0x000fc400078f38ff */
[----:B------:R-:W-:Y:S02]  /*0b20*/  LOP3.LUT R5, R6, 0xfffffff0, RZ, 0xc0, !PT ;  /* 0xfffffff006057812 */ /* 0x000fe400078ec0ff */
[----:B------:R-:W-:Y:S02]  /*0b30*/  LOP3.LUT R11, R4, 0xffffff80, RZ, 0xc0, !PT ;  /* 0xffffff80040b7812 */ /* 0x000fe400078ec0ff */
[----:B------:R-:W-:Y:S01]  /*0b40*/  SHF.R.S32.HI R9, RZ, 0x4, R6 ;  /* 0x00000004ff097819 */ /* 0x000fe20000011406 */
[C---:B------:R-:W-:Y:S01]  /*0b50*/  IMAD.IADD R7, R0.reuse, 0x1, -R5 ;  /* 0x0000000100077824 */ /* 0x040fe200078e0a05 */
[----:B------:R-:W-:Y:S01]  /*0b60*/  SHF.R.S32.HI R5, RZ, 0x7, R4 ;  /* 0x00000007ff057819 */ /* 0x000fe20000011404 */
[----:B------:R-:W-:Y:S01]  /*0b70*/  IMAD.IADD R11, R0, 0x1, -R11 ;  /* 0x00000001000b7824 */ /* 0x000fe200078e0a0b */
[----:B------:R-:W-:Y:S02]  /*0b80*/  LEA.HI R3, R3, R0, RZ, 0x5 ;  /* 0x0000000003037211 */ /* 0x000fe400078f28ff */
[----:B------:R-:W-:Y:S01]  /*0b90*/  SHF.R.S32.HI R4, RZ, 0x1f, R7 ;  /* 0x0000001fff047819 */ /* 0x000fe20000011407 */
[----:B------:R-:W-:Y:S01]  /*0ba0*/  IMAD.HI R8, R5, 0x55555556, RZ ;  /* 0x5555555605087827 */ /* 0x000fe200078e02ff */
[----:B------:R-:W-:Y:S01]  /*0bb0*/  LEA.HI R6, R6, R9, RZ, 0x1 ;  /* 0x0000000906067211 */ /* 0x000fe200078f08ff */
[----:B-1----:R-:W-:Y:S01]  /*0bc0*/  ULEA UR39, UR4, UR39, 0x18 ;  /* 0x0000002704277291 */ /* 0x002fe2000f8ec03f */
[----:B------:R-:W-:-:S02]  /*0bd0*/  LEA.HI R4, R4, R7, RZ, 0x3 ;  /* 0x0000000704047211 */ /* 0x000fc400078f18ff */
[----:B------:R-:W-:Y:S02]  /*0be0*/  LEA.HI R8, R8, R8, RZ, 0x1 ;  /* 0x0000000808087211 */ /* 0x000fe400078f08ff */
[C---:B------:R-:W-:Y:S01]  /*0bf0*/  LOP3.LUT R0, R4.reuse, 0xfffffff8, RZ, 0xc0, !PT ;  /* 0xfffffff804007812 */ /* 0x040fe200078ec0ff */
[----:B------:R-:W-:Y:S01]  /*0c00*/  IMAD.SHL.U32 R4, R4, 0x40, RZ ;  /* 0x0000004004047824 */ /* 0x000fe200078e00ff */
[----:B------:R-:W-:Y:S01]  /*0c10*/  LOP3.LUT R6, R6, 0x1ffffffe, RZ, 0xc0, !PT ;  /* 0x1ffffffe06067812 */ /* 0x000fe200078ec0ff */
[----:B------:R-:W-:Y:S01]  /*0c20*/  IMAD R137, R8, -0x3, R5 ;  /* 0xfffffffd08897824 */ /* 0x000fe200078e0205 */
[----:B------:R-:W-:Y:S01]  /*0c30*/  SHF.R.S32.HI R8, RZ, 0x5, R3 ;  /* 0x00000005ff087819 */ /* 0x000fe20000011403 */
[----:B------:R-:W-:Y:S01]  /*0c40*/  IMAD.IADD R0, R7, 0x1, -R0 ;  /* 0x0000000107007824 */ /* 0x000fe200078e0a00 */
[----:B------:R-:W-:Y:S01]  /*0c50*/  SHF.R.S32.HI R10, RZ, 0x1f, R11 ;  /* 0x0000001fff0a7819 */ /* 0x000fe2000001140b */
[----:B------:R-:W-:Y:S01]  /*0c60*/  IMAD.IADD R6, R9, 0x1, -R6 ;  /* 0x0000000109067824 */ /* 0x000fe200078e0a06 */
[----:B------:R-:W-:Y:S01]  /*0c70*/  LOP3.LUT R5, R4, 0x7ffffe00, RZ, 0xc0, !PT ;  /* 0x7ffffe0004057812 */ /* 0x000fe200078ec0ff */
[C---:B------:R-:W-:Y:S01]  /*0c80*/  IMAD.SHL.U32 R3, R0.reuse, 0x40, RZ ;  /* 0x0000004000037824 */ /* 0x040fe200078e00ff */
[----:B------:R-:W-:Y:S01]  /*0c90*/  R2P PR, R0, 0x6 ;  /* 0x0000000600007804 */ /* 0x000fe20000000000 */
[----:B------:R-:W-:Y:S01]  /*0ca0*/  IMAD.SHL.U32 R6, R6, 0x8, RZ ;  /* 0x0000000806067824 */ /* 0x000fe200078e00ff */
[----:B------:R-:W-:Y:S01]  /*0cb0*/  UMOV UR4, UR39 ;  /* 0x0000002700047c82 */ /* 0x000fe20008000000 */
[----:B--2---:R-:W-:Y:S01]  /*0cc0*/  UMOV UR5, UR6 ;  /* 0x0000000600057c82 */ /* 0x004fe20008000000 */
[C---:B------:R-:W-:Y:S01]  /*0cd0*/  IMAD R13, R8.reuse, 0x10, R7 ;  /* 0x00000010080d7824 */ /* 0x040fe200078e0207 */
[----:B------:R-:W-:Y:S01]  /*0ce0*/  LOP3.LUT R3, R3, 0x1c0, RZ, 0xc0, !PT ;  /* 0x000001c003037812 */ /* 0x000fe200078ec0ff */
[----:B------:R-:W-:Y:S01]  /*0cf0*/  IMAD R5, R8, 0x400, R5 ;  /* 0x0000040008057824 */ /* 0x000fe200078e0205 */
[----:B------:R-:W-:Y:S01]  /*0d00*/  LEA.HI R7, R10, R11, RZ, 0x2 ;  /* 0x0000000b0a077211 */ /* 0x000fe200078f10ff */
[----:B------:R-:W-:Y:S01]  /*0d10*/  IMAD.U32 R140, RZ, RZ, UR4 ;  /* 0x00000004ff8c7e24 */ /* 0x000fe2000f8e00ff */
[----:B------:R-:W-:Y:S01]  /*0d20*/  LOP3.LUT R4, R3, 0x8, R6, 0xf8, !PT ;  /* 0x0000000803047812 */ /* 0x000fe200078ef806 */
[----:B------:R-:W-:Y:S01]  /*0d30*/  IMAD.U32 R141, RZ, RZ, UR5 ;  /* 0x00000005ff8d7e24 */ /* 0x000fe2000f8e00ff */
[----:B------:R-:W-:Y:S01]  /*0d40*/  SHF.R.U32.HI R3, RZ, 0x3, R3 ;  /* 0x00000003ff037819 */ /* 0x000fe20000011603 */
[----:B------:R-:W-:Y:S01]  /*0d50*/  UMOV UR4, UR7 ;  /* 0x0000000700047c82 */ /* 0x000fe20008000000 */
[----:B------:R-:W-:-:S02]  /*0d60*/  SHF.R.S32.HI R9, RZ, 0x2, R7 ;  /* 0x00000002ff097819 */ /* 0x000fc40000011407 */
[----:B------:R-:W-:Y:S01]  /*0d70*/  LOP3.LUT R4, R4, R3, RZ, 0x3c, !PT ;  /* 0x0000000304047212 */ /* 0x000fe200078e3cff */
[----:B------:R-:W-:Y:S01]  /*0d80*/  IMAD.U32 R3, R13, 0x20, R6 ;  /* 0x000000200d037824 */ /* 0x000fe200078e0006 */
[----:B------:R-:W-:Y:S02]  /*0d90*/  SHF.R.S32.HI R12, RZ, 0x1f, R7 ;  /* 0x0000001fff0c7819 */ /* 0x000fe40000011407 */
[----:B------:R-:W-:Y:S01]  /*0da0*/  LEA.HI R10, R10, R11, RZ, 0x5 ;  /* 0x0000000b0a0a7211 */ /* 0x000fe200078f28ff */
[----:B------:R-:W-:Y:S01]  /*0db0*/  IMAD.IADD R4, R5, 0x1, R4 ;  /* 0x0000000105047824 */ /* 0x000fe200078e0204 */
[----:B------:R-:W-:Y:S01]  /*0dc0*/  LEA.HI R12, R12, R9, RZ, 0x3 ;  /* 0x000000090c0c7211 */ /* 0x000fe200078f18ff */
[----:B------:R-:W-:Y:S01]  /*0dd0*/  IMAD.WIDE R140, R3, 0x2, R140 ;  /* 0x00000002038c7825 */ /* 0x000fe200078e028c */
[----:B------:R-:W-:Y:S02]  /*0de0*/  SHF.R.S32.HI R10, RZ, 0x5, R10 ;  /* 0x00000005ff0a7819 */ /* 0x000fe4000001140a */
[----:B------:R-:W-:-:S02]  /*0df0*/  LOP3.LUT R12, R12, 0xfffffff8, RZ, 0xc0, !PT ;  /* 0xfffffff80c0c7812 */ /* 0x000fc400078ec0ff */
[----:B------:R-:W-:Y:S02]  /*0e00*/  LEA R136, R4, UR39, 0x1 ;  /* 0x0000002704887c11 */ /* 0x000fe4000f8e08ff */
[----:B------:R-:W-:Y:S01]  /*0e10*/  SEL R18, R18, 0xffffffc0, !P2 ;  /* 0xffffffc012127807 */ /* 0x000fe20005000000 */
[----:B------:R-:W-:Y:S01]  /*0e20*/  IMAD.IADD R9, R9, 0x1, -R12 ;  /* 0x0000000109097824 */ /* 0x000fe200078e0a0c */
[----:B------:R-:W-:Y:S01]  /*0e30*/  LOP3.LUT R0, R7, 0x7ffffffc, RZ, 0xc0, !PT ;  /* 0x7ffffffc07007812 */ /* 0x000fe200078ec0ff */
[C---:B------:R-:W-:Y:S02]  /*0e40*/  VIADD R22, R136.reuse, 0x21800 ;  /* 0x0002180088167836 */ /* 0x040fe40000000000 */
[----:B------:R-:W-:Y:S02]  /*0e50*/  VIADD R23, R136, 0x21820 ;  /* 0x0002182088177836 */ /* 0x000fe40000000000 */
[----:B------:R-:W-:Y:S02]  /*0e60*/  IMAD R10, R10, 0x10, R9 ;  /* 0x000000100a0a7824 */ /* 0x000fe400078e0209 */
[----:B------:R-:W-:-:S02]  /*0e70*/  @P1 VIADD R23, R22, 0xffffffe0 ;  /* 0xffffffe016171836 */ /* 0x000fc40000000000 */
[----:B------:R-:W-:Y:S02]  /*0e80*/  IMAD.IADD R22, R22, 0x1, R18 ;  /* 0x0000000116167824 */ /* 0x000fe400078e0212 */
[----:B------:R-:W-:Y:S02]  /*0e90*/  IMAD.IADD R19, R11, 0x1, -R0 ;  /* 0x000000010b137824 */ /* 0x000fe400078e0a00 */
[----:B------:R-:W-:Y:S02]  /*0ea0*/  IMAD R137, R137, 0x40, R10 ;  /* 0x0000004089897824 */ /* 0x000fe400078e020a */
[----:B------:R-:W-:Y:S02]  /*0eb0*/  IMAD.IADD R18, R18, 0x1, R23 ;  /* 0x0000000112127824 */ /* 0x000fe400078e0217 */
[----:B------:R-:W-:-:S07]  /*0ec0*/  VIADD R17, R23, 0x6000 ;  /* 0x0000600017117836 */ /* 0x000fce0000000000 */
.L_x_9001:
        /* <DEDUP_REMOVED lines=20> */
.L_x_8913:
[----:B------:R-:W-:Y:S01]  /*1010*/  ULDC UR6, c[0x0][0xdc4] ;  /* 0x0003710000067ab9 */ /* 0x000fe20000000800 */
[----:B------:R-:W-:Y:S01]  /*1020*/  UMOV UR48, UR7 ;  /* 0x0000000700307c82 */ /* 0x000fe20008000000 */
[----:B------:R-:W-:-:S11]  /*1030*/  UISETP.NE.AND UP0, UPT, UR6, 0x1, UPT ;  /* 0x000000010600788c */ /* 0x000fd6000bf05270 */
[----:B------:R-:W-:Y:S02]  /*1040*/  @UP0 ULDC.64 UR10, c[0x0][0xdc8] ;  /* 0x00037200000a0ab9 */ /* 0x000fe40000000a00 */
[----:B------:R-:W-:-:S04]  /*1050*/  UIMAD.WIDE.U32 UR4, UR7, UR10, URZ ;  /* 0x0000000a070472a5 */ /* 0x000fc8000f8e003f */
[----:B------:R-:W-:-:S04]  /*1060*/  @UP0 USHF.R.U32.HI UR48, URZ, UR11, UR5 ;  /* 0x0000000b3f300299 */ /* 0x000fc80008011605 */
[----:B------:R-:W-:-:S12]  /*1070*/  UIMAD UR4, UR48, UR6, URZ ;  /* 0x00000006300472a4 */ /* 0x000fd8000f8e023f */
.L_x_8914:
        /* <DEDUP_REMOVED lines=12> */
[----:B------:R-:W-:Y:S01]  /*1140*/  UIMAD UR42, UR42, 0xc0, URZ ;  /* 0x000000c02a2a78a4 */ /* 0x000fe2000f8e023f */
        /* <DEDUP_REMOVED lines=28> */
.L_x_8916:
[----:B------:R-:W-:-:S11]  /*1310*/  UISETP.NE.AND UP0, UPT, UR5, 0x1, UPT ;  /* 0x000000010500788c */ /* 0x000fd6000bf05270 */
[----:B------:R-:W-:Y:S02]  /*1320*/  @UP0 ULDC.64 UR12, c[0x0][0x9e8] ;  /* 0x00027a00000c0ab9 */ /* 0x000fe40000000a00 */
[----:B------:R-:W-:-:S04]  /*1330*/  UIMAD.WIDE.U32 UR6, UR4, UR12, URZ ;  /* 0x0000000c040672a5 */ /* 0x000fc8000f8e003f */
[----:B------:R-:W-:-:S12]  /*1340*/  @UP0 USHF.R.U32.HI UR4, URZ, UR13, UR7 ;  /* 0x0000000d3f040299 */ /* 0x000fd80008011607 */
.L_x_8917:
[----:B------:R-:W-:-:S06]  /*1350*/  UIMAD UR4, UR4, UR5, UR5 ;  /* 0x00000005040472a4 */ /* 0x000fcc000f8e0205 */
[----:B------:R-:W-:-:S07]  /*1360*/  VIMNMX R0, R0, UR4, PT ;  /* 0x0000000400007c48 */ /* 0x000fce000bfe0100 */
.L_x_8915:
        /* <DEDUP_REMOVED lines=25> */
.L_x_8919:
[----:B------:R-:W-:-:S11]  /*1500*/  UISETP.NE.AND UP0, UPT, UR5, 0x1, UPT ;  /* 0x000000010500788c */ /* 0x000fd6000bf05270 */
[----:B------:R-:W-:Y:S02]  /*1510*/  @UP0 ULDC.64 UR10, c[0x0][0x9e8] ;  /* 0x00027a00000a0ab9 */ /* 0x000fe40000000a00 */
[----:B------:R-:W-:-:S04]  /*1520*/  UIMAD.WIDE.U32 UR6, UR4, UR10, URZ ;  /* 0x0000000a040672a5 */ /* 0x000fc8000f8e003f */
[----:B------:R-:W-:-:S12]  /*1530*/  @UP0 USHF.R.U32.HI UR4, URZ, UR11, UR7 ;  /* 0x0000000b3f040299 */ /* 0x000fd80008011607 */
.L_x_8920:
[----:B------:R-:W-:-:S04]  /*1540*/  UIMAD UR4, UR4, UR5, URZ ;  /* 0x00000005040472a4 */ /* 0x000fc8000f8e023f */
[----:B------:R-:W-:-:S04]  /*1550*/  UISETP.LT.AND UP0, UPT, UR8, UR4, UPT ;  /* 0x000000040800728c */ /* 0x000fc8000bf01270 */
[----:B------:R-:W-:-:S12]  /*1560*/  USEL UR8, UR8, UR4, !UP0 ;  /* 0x0000000408087287 */ /* 0x000fd8000c000000 */
.L_x_8918:
[----:B------:R-:W-:Y:S01]  /*1570*/  USHF.R.S32.HI UR4, URZ, 0x1f, UR8 ;  /* 0x0000001f3f047899 */ /* 0x000fe20008011408 */
[----:B------:R-:W-:Y:S01]  /*1580*/  PLOP3.LUT P0, PT, PT, PT, PT, 0x80, 0x0 ;  /* 0x000000000000781c */ /* 0x000fe20003f0f070 */
[----:B------:R-:W-:Y:S01]  /*1590*/  IMAD.MOV.U32 R0, RZ, RZ, RZ ;  /* 0x000000ffff007224 */ /* 0x000fe200078e00ff */
[----:B------:R-:W-:Y:S01]  /*15a0*/  CS2R R134, SRZ ;  /* 0x0000000000867805 */ /* 0x000fe2000001ff00 */
[----:B------:R-:W-:Y:S01]  /*15b0*/  ULEA.HI UR4, UR4, UR8, URZ, 0x7 ;  /* 0x0000000804047291 */ /* 0x000fe2000f8f383f */
[----:B------:R-:W-:Y:S01]  /*15c0*/  IMAD.MOV.U32 R3, RZ, RZ, RZ ;  /* 0x000000ffff037224 */ /* 0x000fe200078e00ff */
[----:B------:R-:W-:Y:S02]  /*15d0*/  CS2R R132, SRZ ;  /* 0x0000000000847805 */ /* 0x000fe4000001ff00 */
[----:B------:R-:W-:Y:S01]  /*15e0*/  CS2R R130, SRZ ;  /* 0x0000000000827805 */ /* 0x000fe2000001ff00 */
[----:B------:R-:W-:Y:S01]  /*15f0*/  USHF.R.S32.HI UR4, URZ, 0x7, UR4 ;  /* 0x000000073f047899 */ /* 0x000fe20008011404 */
[----:B------:R-:W-:Y:S01]  /*1600*/  CS2R R128, SRZ ;  /* 0x0000000000807805 */ /* 0x000fe2000001ff00 */
[----:B------:R-:W-:Y:S01]  /*1610*/  IMAD.MOV.U32 R123, RZ, RZ, RZ ;  /* 0x000000ffff7b7224 */ /* 0x000fe200078e00ff */
[----:B------:R-:W-:Y:S01]  /*1620*/  CS2R R124, SRZ ;  /* 0x00000000007c7805 */ /* 0x000fe2000001ff00 */
[----:B------:R-:W-:Y:S01]  /*1630*/  UISETP.LT.AND UP0, UPT, URZ, UR4, UPT ;  /* 0x000000043f00728c */ /* 0x000fe2000bf01270 */
[----:B------:R-:W-:Y:S01]  /*1640*/  IMAD.MOV.U32 R126, RZ, RZ, RZ ;  /* 0x000000ffff7e7224 */ /* 0x000fe200078e00ff */
[----:B------:R-:W-:-:S02]  /*1650*/  CS2R R26, SRZ ;  /* 0x00000000001a7805 */ /* 0x000fc4000001ff00 */
[----:B------:R-:W-:Y:S01]  /*1660*/  CS2R R120, SRZ ;  /* 0x0000000000787805 */ /* 0x000fe2000001ff00 */
[----:B------:R-:W-:Y:S01]  /*1670*/  USEL UR40, URZ, UR4, !UP0 ;  /* 0x000000043f287287 */ /* 0x000fe2000c000000 */
[----:B------:R-:W-:Y:S01]  /*1680*/  CS2R R14, SRZ ;  /* 0x00000000000e7805 */ /* 0x000fe2000001ff00 */
[----:B------:R-:W-:Y:S01]  /*1690*/  IMAD.MOV.U32 R118, RZ, RZ, RZ ;  /* 0x000000ffff767224 */ /* 0x000fe200078e00ff */
[----:B------:R-:W-:Y:S01]  /*16a0*/  CS2R R114, SRZ ;  /* 0x0000000000727805 */ /* 0x000fe2000001ff00 */
[----:B------:R-:W-:Y:S01]  /*16b0*/  IMAD.MOV.U32 R117, RZ, RZ, RZ ;  /* 0x000000ffff757224 */ /* 0x000fe200078e00ff */
        /* <DEDUP_REMOVED lines=12> */
[----:B------:R-:W-:Y:S01]  /*1780*/  CS2R R90, SRZ ;  /* 0x00000000005a7805 */ /* 0x000fe2000001ff00 */
[----:B------:R-:W-:Y:S02]  /*1790*/  IMAD.MOV.U32 R9, RZ, RZ, RZ ;  /* 0x000000ffff097224 */ /* 0x000fe400078e00ff */
[----:B------:R-:W-:Y:S02]  /*17a0*/  IMAD.MOV.U32 R89, RZ, RZ, RZ ;  /* 0x000000ffff597224 */ /* 0x000fe400078e00ff */
[----:B------:R-:W-:Y:S01]  /*17b0*/  IMAD.MOV.U32 R28, RZ, RZ, RZ ;  /* 0x000000ffff1c7224 */ /* 0x000fe200078e00ff */
[----:B------:R-:W-:Y:S06]  /*17c0*/  @!P1 BRA `(.L_x_8921) ;  /* 0x000000c000cc9947 */ /* 0x000fec0003800000 */
[----:B------:R-:W-:-:S05]  /*17d0*/  VIADD R0, R2, 0xffffff80 ;  /* 0xffffff8002007836 */ /* 0x000fca0000000000 */
[----:B------:R-:W-:-:S04]  /*17e0*/  SHF.R.S32.HI R3, RZ, 0x1f, R0 ;  /* 0x0000001fff037819 */ /* 0x000fc80000011400 */
[----:B------:R-:W-:-:S04]  /*17f0*/  LEA.HI R3, R3, R0, RZ, 0x7 ;  /* 0x0000000003037211 */ /* 0x000fc800078f38ff */
[----:B------:R-:W-:-:S06]  /*1800*/  SHF.R.S32.HI R3, RZ, 0x7, R3 ;  /* 0x00000007ff037819 */ /* 0x000fcc0000011403 */
[----:B------:R-:W1:Y:S02]  /*1810*/  SHFL.IDX PT, R3, R3, RZ, 0x1f ;  /* 0x00001fff03037589 */ /* 0x000e6400000e0000 */
[----:B-1----:R-:W-:-:S13]  /*1820*/  R2UR UR45, R3 ;  /* 0x00000000032d72ca */ /* 0x002fda00000e0000 */
[----:B------:R-:W-:-:S04]  /*1830*/  UIMAD.WIDE UR4, UR45, 0x55555556, URZ ;  /* 0x555555562d0478a5 */ /* 0x000fc8000f8e023f */
[----:B------:R-:W-:Y:S02]  /*1840*/  ULEA.HI UR52, UR5, UR5, URZ, 0x1 ;  /* 0x0000000505347291 */ /* 0x000fe4000f8f083f */
[----:B------:R-:W-:Y:S02]  /*1850*/  UIADD3 UR5, UR39, 0x21800, URZ ;  /* 0x0002180027057890 */ /* 0x000fe4000fffe03f */
[----:B------:R-:W-:Y:S02]  /*1860*/  UIMAD UR52, UR52, -0x3, UR45 ;  /* 0xfffffffd343478a4 */ /* 0x000fe4000f8e022d */
[----:B------:R-:W-:Y:S02]  /*1870*/  ULOP3.LUT UP0, URZ, UR5, 0x3ff, URZ, 0xc0, !UPT ;  /* 0x000003ff053f7892 */ /* 0x000fe4000f80c03f */
[----:B------:R-:W-:Y:S02]  /*1880*/  ULEA UR4, UR52, UR39, 0xc ;  /* 0x0000002734047291 */ /* 0x000fe4000f8e603f */
[----:B------:R-:W-:-:S02]  /*1890*/  ULEA UR5, UR52, UR5, 0xd ;  /* 0x0000000534057291 */ /* 0x000fc4000f8e683f */
[----:B------:R-:W-:Y:S01]  /*18a0*/  PLOP3.LUT P0, PT, PT, PT, UP0, 0x80, 0x0 ;  /* 0x000000000000781c */ /* 0x000fe20003f0f008 */
[----:B------:R-:W-:Y:S02]  /*18b0*/  UIADD3 UR4, UR4, 0xc400, URZ ;  /* 0x0000c40004047890 */ /* 0x000fe4000fffe03f */
[----:B------:R-:W-:Y:S02]  /*18c0*/  USHF.R.U32.HI UR5, URZ, 0x4, UR5 ;  /* 0x000000043f057899 */ /* 0x000fe40008011605 */
[----:B------:R-:W-:Y:S02]  /*18d0*/  USHF.R.U32.HI UR4, URZ, 0x4, UR4 ;  /* 0x000000043f047899 */ /* 0x000fe40008011604 */
[----:B------:R-:W-:Y:S02]  /*18e0*/  ULOP3.LUT UR41, UR5, 0x3fff, URZ, 0xc0, !UPT ;  /* 0x00003fff05297892 */ /* 0x000fe4000f8ec03f */
[----:B------:R-:W-:-:S04]  /*18f0*/  ULOP3.LUT UR54, UR4, 0x3fff, URZ, 0xc0, !UPT ;  /* 0x00003fff04367892 */ /* 0x000fc8000f8ec03f */
[----:B------:R-:W-:Y:S08]  /*1900*/  @!P0 BRA `(.L_x_8922) ;  /* 0x0000000000408947 */ /* 0x000ff00003800000 */
        /* <DEDUP_REMOVED lines=16> */
.L_x_8922:
        /* <DEDUP_REMOVED lines=9> */
.L_x_9066:
[----:B------:R-:W-:Y:S05]  /*1aa0*/  @!P0 BRA `(.L_x_8924) ;  /* 0x0000000000048947 */ /* 0x000fea0003800000 */
[----:B------:R-:W-:Y:S01]  /*1ab0*/  BPT.TRAP 0x1 ;  /* 0x000000040000795c */ /* 0x000fe20000300000 */
.L_x_8924:
[----:B------:R-:W-:Y:S02]  /*1ac0*/  IMAD.U32 R7, RZ, RZ, UR36 ;  /* 0x00000024ff077e24 */ /* 0x000fe4000f8e00ff */
[----:B-1----:R-:W-:-:S03]  /*1ad0*/  IMAD.U32 R0, RZ, RZ, UR49 ;  /* 0x00000031ff007e24 */ /* 0x002fc6000f8e00ff */
[----:B------:R-:W-:Y:S02]  /*1ae0*/  LEA R7, R7, UR39, 0x3 ;  /* 0x0000002707077c11 */ /* 0x000fe4000f8e18ff */
[----:B------:R-:W-:-:S04]  /*1af0*/  SHF.L.U32 R0, R0, 0x1f, RZ ;  /* 0x0000001f00007819 */ /* 0x000fc800000006ff */
[----:B------:R1:W2:Y:S01]  /*1b00*/  SYNCS.PHASECHK.TRANS64.TRYWAIT P2, [R7+URZ+0x2d830], R0 ;  /* 0x02d83000070075a7 */ /* 0x0002a2000804017f */
[----:B------:R-:W-:Y:S05]  /*1b10*/  @!P0 BRA `(.L_x_8925) ;  /* 0x0000000000048947 */ /* 0x000fea0003800000 */
[----:B------:R-:W-:Y:S01]  /*1b20*/  BPT.TRAP 0x1 ;  /* 0x000000040000795c */ /* 0x000fe20000300000 */
.L_x_8925:
[----:B------:R-:W-:Y:S01]  /*1b30*/  LOP3.LUT P1, RZ, R2, 0x7f, RZ, 0xc0, !PT ;  /* 0x0000007f02ff7812 */ /* 0x000fe2000782c0ff */
[----:B--2---:R-:W-:-:S12]  /*1b40*/  @P2 BRA `(.L_x_8926) ;  /* 0x0000000000082947 */ /* 0x004fd80003800000 */
[----:B------:R-:W2:Y:S02]  /*1b50*/  SYNCS.PHASECHK.TRANS64.TRYWAIT P2, [R7+URZ+0x2d830], R0 ;  /* 0x02d83000070075a7 */ /* 0x000ea4000804017f */
[----:B--2---:R-:W-:Y:S05]  /*1b60*/  @!P2 BRA `(.L_x_8927) ;  /* 0x0000010000b8a947 */ /* 0x004fea0003800000 */
.L_x_8926:
[----:B------:R-:W-:Y:S05]  /*1b70*/  WARPSYNC.ALL ;  /* 0x0000000000007948 */ /* 0x000fea0003800000 */
[----:B------:R-:W-:Y:S01]  /*1b80*/  UIADD3 UR4, UR39, 0x15400, URZ ;  /* 0x0001540027047890 */ /* 0x000fe2000fffe03f */
[----:B------:R-:W-:Y:S01]  /*1b90*/  WARPGROUP.ARRIVE ;  /* 0x00000000000079c5 */ /* 0x000fe20000000000 */
[----:B------:R-:W-:Y:S01]  /*1ba0*/  UMOV UR5, 0x80000020 ;  /* 0x8000002000057882 */ /* 0x000fe20000000000 */
[----:B------:R-:W-:Y:S01]  /*1bb0*/  UMOV UR7, 0x80000020 ;  /* 0x8000002000077882 */ /* 0x000fe20000000000 */
[----:B------:R-:W-:Y:S01]  /*1bc0*/  USHF.R.U32.HI UR4, URZ, 0x4, UR4 ;  /* 0x000000043f047899 */ /* 0x000fe20008011604 */
[----:B------:R-:W3:Y:S01]  /*1bd0*/  LDC R5, c[0x0][0x2e0] ;  /* 0x0000b800ff057b82 */ /* 0x000ee20000000800 */
[----:B------:R-:W-:Y:S01]  /*1be0*/  UMOV UR9, 0x80000020 ;  /* 0x8000002000097882 */ /* 0x000fe20000000000 */
[----:B------:R-:W-:Y:S01]  /*1bf0*/  UMOV UR11, 0x80000020 ;  /* 0x80000020000b7882 */ /* 0x000fe20000000000 */
[----:B------:R-:W-:Y:S01]  /*1c00*/  ULOP3.LUT UR4, UR4, 0x3fff, URZ, 0xc0, !UPT ;  /* 0x00003fff04047892 */ /* 0x000fe2000f8ec03f */
[----:B------:R-:W-:Y:S01]  /*1c10*/  IMAD.MOV.U32 R3, RZ, RZ, -0x80 ;  /* 0xffffff80ff037424 */ /* 0x000fe200078e00ff */
[----:B------:R-:W-:Y:S01]  /*1c20*/  UMOV UR13, 0x80000020 ;  /* 0x80000020000d7882 */ /* 0x000fe20000000000 */
[----:B------:R-:W-:Y:S01]  /*1c30*/  UMOV UR15, 0x80000020 ;  /* 0x80000020000f7882 */ /* 0x000fe20000000000 */
[----:B------:R-:W-:Y:S01]  /*1c40*/  ULOP3.LUT UR32, UR4, 0x10000, URZ, 0xfc, !UPT ;  /* 0x0001000004207892 */ /* 0x000fe2000f8efc3f */
[----:B------:R-:W4:Y:S01]  /*1c50*/  LDC R4, c[0x0][0x288] ;  /* 0x0000a200ff047b82 */ /* 0x000f220000000800 */
[----:B------:R-:W-:Y:S01]  /*1c60*/  ULOP3.LUT UR4, UR54, 0x10000, URZ, 0xfc, !UPT ;  /* 0x0001000036047892 */ /* 0x000fe2000f8efc3f */
[----:B-12---:R-:W-:Y:S01]  /*1c70*/  @!P1 VIADD R0, R7, 0x2d840 ;  /* 0x0002d84007009836 */ /* 0x006fe20000000000 */
[----:B------:R-:W-:Y:S01]  /*1c80*/  UIMAD UR6, UR36, 0x600, UR32 ;  /* 0x00000600240678a4 */ /* 0x000fe2000f8e0220 */
[C---:B------:R-:W-:Y:S01]  /*1c90*/  IMAD R12, R88.reuse, R3, 0x80 ;  /* 0x00000080580c7424 */ /* 0x040fe200078e0203 */
[----:B------:R-:W-:Y:S01]  /*1ca0*/  UIADD3 UR8, UR4, 0x2, URZ ;  /* 0x0000000204087890 */ /* 0x000fe2000fffe03f */
[----:B------:R-:W-:Y:S01]  /*1cb0*/  LEA R10, R88, 0xffffff80, 0x7 ;  /* 0xffffff80580a7811 */ /* 0x000fe200078e38ff */
[----:B------:R-:W-:Y:S01]  /*1cc0*/  UIADD3 UR10, UR6, 0x2, URZ ;  /* 0x00000002060a7890 */ /* 0x000fe2000fffe03f */
[----:B------:R-:W-:Y:S01]  /*1cd0*/  @!P1 PRMT R0, RZ, 0x654, R0 ;  /* 0x00000654ff009816 */ /* 0x000fe20000000000 */
[----:B------:R-:W-:-:S02]  /*1ce0*/  UIADD3 UR12, UR4, 0x300, URZ ;  /* 0x00000300040c7890 */ /* 0x000fc4000fffe03f */
[----:B------:R-:W-:Y:S02]  /*1cf0*/  UIADD3 UR14, UR6, 0x200, URZ ;  /* 0x00000200060e7890 */ /* 0x000fe4000fffe03f */
[----:B------:R-:W-:Y:S01]  /*1d00*/  HGMMA.64x128x16.F32 R24, gdesc[UR4], RZ, !UPT, gsb0 ;  /* 0x01e00000041879f0 */ /* 0x000fe2000c0008ff */
[----:B------:R-:W-:Y:S02]  /*1d10*/  UIADD3 UR16, UR4, 0x302, URZ ;  /* 0x0000030204107890 */ /* 0x000fe4000fffe03f */
[----:B------:R-:W-:Y:S01]  /*1d20*/  UIADD3 UR18, UR6, 0x202, URZ ;  /* 0x0000020206127890 */ /* 0x000fe2000fffe03f */
[----:B---3--:R-:W-:Y:S01]  /*1d30*/  IMAD R3, R5, UR47, R12 ;  /* 0x0000002f05037c24 */ /* 0x008fe2000f8e020c */
        /* <DEDUP_REMOVED lines=11> */
[----:B------:R-:W-:Y:S01]  /*1df0*/  ULDC.64 UR6, c[0x0][0x9e0] ;  /* 0x0002780000067ab9 */ /* 0x000fe20000000a00 */
[----:B------:R-:W-:Y:S01]  /*1e00*/  ULDC UR35, c[0x0][0x9dc] ;  /* 0x0002770000237ab9 */ /* 0x000fe20000000800 */
[----:B------:R-:W-:-:S06]  /*1e10*/  UISETP.GE.AND UP0, UPT, UR7, 0x1, UPT ;  /* 0x000000010700788c */ /* 0x000fcc000bf06270 */
[----:B------:R-:W-:Y:S01]  /*1e20*/  PLOP3.LUT P2, PT, PT, PT, UP0, 0x40, 0x0 ;  /* 0x000000000000781c */ /* 0x000fe20003f4e808 */
[----:B------:R-:W-:Y:S02]  /*1e30*/  WARPGROUP.DEPBAR.LE gsb0, 0x0 ;  /* 0x00008000000079c5 */ /* 0x000fe40000010000 */
[----:B------:R-:W-:-:S06]  /*1e40*/  WARPGROUP.ARRIVE ;  /* 0x00000000000079c5 */ /* 0x000fcc0000000000 */
[----:B------:R-:W-:Y:S01]  /*1e50*/  HGMMA.64x128x16.F32 R24, gdesc[UR8], R24, gsb0 ;  /* 0x01e00000081879f0 */ /* 0x000fe20008000818 */
[----:B------:R-:W-:Y:S02]  /*1e60*/  ULOP3.LUT UR10, URZ, UR35, URZ, 0x33, !UPT ;  /* 0x000000233f0a7292 */ /* 0x000fe4000f8e333f */
        /* <DEDUP_REMOVED lines=14> */
[----:B----4-:R-:W-:-:S05]  /*1f50*/  IADD3 R0, R3, 0x1, -R4 ;  /* 0x0000000103007810 */ /* 0x010fca0007ffe804 */
[----:B------:R-:W-:Y:S02]  /*1f60*/  IMAD R6, R19, -0x2, R0 ;  /* 0xfffffffe13067824 */ /* 0x000fe400078e0200 */
[----:B------:R-:W-:Y:S02]  /*1f70*/  VIADD R0, R137, UR42 ;  /* 0x0000002a89007c36 */ /* 0x000fe40008000000 */
[C---:B------:R-:W-:Y:S02]  /*1f80*/  VIADD R14, R6.reuse, UR6 ;  /* 0x00000006060e7c36 */ /* 0x040fe40008000000 */
[----:B------:R-:W-:-:S03]  /*1f90*/  VIADD R13, R6, UR10 ;  /* 0x0000000a060d7c36 */ /* 0x000fc60008000000 */
[----:B------:R-:W-:Y:S01]  /*1fa0*/  VIADDMNMX R3, R0, R14, R11, PT ;  /* 0x0000000e00037246 */ /* 0x000fe2000380010b */
[----:B------:R-:W-:Y:S01]  /*1fb0*/  IMAD.IADD R6, R13, 0x1, R0 ;  /* 0x000000010d067824 */ /* 0x000fe200078e0200 */
        /* <DEDUP_REMOVED lines=14> */
.L_x_8930:
[----:B------:R-:W-:-:S06]  /*20a0*/  UISETP.NE.AND UP1, UPT, UR7, 0x1, UPT ;  /* 0x000000010700788c */ /* 0x000fcc000bf25270 */
[----:B------:R-:W-:-:S05]  /*20b0*/  PLOP3.LUT P2, PT, PT, PT, UP1, 0x80, 0x0 ;  /* 0x000000000000781c */ /* 0x000fca0003f4f018 */
[----:B------:R-:W-:-:S08]  /*20c0*/  @UP1 ULDC.64 UR10, c[0x0][0x9e8] ;  /* 0x00027a00000a1ab9 */ /* 0x000fd00000000a00 */
[----:B------:R-:W-:-:S05]  /*20d0*/  @P2 IMAD.HI.U32 R8, R7, UR10, RZ ;  /* 0x0000000a07082c27 */ /* 0x000fca000f8e00ff */
[----:B------:R-:W-:-:S07]  /*20e0*/  @P2 SHF.R.U32.HI R7, RZ, UR11, R8 ;  /* 0x0000000bff072c19 */ /* 0x000fce0008011608 */
.L_x_8931:
[----:B------:R-:W-:Y:S05]  /*20f0*/  BSYNC B0 ;  /* 0x0000000000007941 */ /* 0x000fea0003800000 */
.L_x_8929:
[----:B------:R-:W-:-:S04]  /*2100*/  IMAD R8, R7, UR7, -R10 ;  /* 0x0000000707087c24 */ /* 0x000fc8000f8e0a0a */
[----:B------:R-:W-:-:S05]  /*2110*/  IMAD R8, R19, -0x2, R8 ;  /* 0xfffffffe13087824 */ /* 0x000fca00078e0208 */
[----:B------:R-:W-:Y:S02]  /*2120*/  VIMNMX R6, R6, R8, !PT ;  /* 0x0000000806067248 */ /* 0x000fe40007fe0100 */
[----:B------:R-:W-:-:S07]  /*2130*/  VIADDMNMX R3, R8, UR7, R3, PT ;  /* 0x0000000708037c46 */ /* 0x000fce000b800103 */
.L_x_8928:
[C---:B------:R-:W-:Y:S02]  /*2140*/  ISETP.GE.AND P4, PT, R12.reuse, 0x9, PT ;  /* 0x000000090c00780c */ /* 0x040fe40003f86270 */
[C---:B------:R-:W-:Y:S02]  /*2150*/  ISETP.GE.AND P2, PT, R12.reuse, 0x2, PT ;  /* 0x000000020c00780c */ /* 0x040fe40003f46270 */
[----:B------:R-:W-:Y:S02]  /*2160*/  ISETP.GE.AND P5, PT, R12, 0xa, PT ;  /* 0x0000000a0c00780c */ /* 0x000fe40003fa6270 */
[----:B------:R-:W-:Y:S02]  /*2170*/  LOP3.LUT R138, R138, 0xfffffffd, RZ, 0xc0, !PT ;  /* 0xfffffffd8a8a7812 */ /* 0x000fe400078ec0ff */
[----:B------:R-:W-:-:S04]  /*2180*/  ISETP.GT.AND P3, PT, R6, 0x1, !P2 ;  /* 0x000000010600780c */ /* 0x000fc80005764270 */
[----:B------:R-:W-:Y:S02]  /*2190*/  ISETP.LT.OR P3, PT, R3, 0x2, P3 ;  /* 0x000000020300780c */ /* 0x000fe40001f61670 */
[----:B------:R-:W-:Y:S02]  /*21a0*/  @P4 LOP3.LUT R138, R138, 0x2, RZ, 0xfc, !PT ;  /* 0x000000028a8a4812 */ /* 0x000fe400078efcff */
[----:B------:R-:W-:Y:S02]  /*21b0*/  FSEL R25, R25, -INF , !P3 ;  /* 0xff80000019197808 */ /* 0x000fe40005800000 */
[----:B------:R-:W-:Y:S02]  /*21c0*/  LOP3.LUT R138, R138, 0xfffffffb, RZ, 0xc0, !PT ;  /* 0xfffffffb8a8a7812 */ /* 0x000fe400078ec0ff */
[----:B------:R-:W-:Y:S02]  /*21d0*/  ISETP.GT.AND P4, PT, R6, 0x8, !P4 ;  /* 0x000000080600780c */ /* 0x000fe40006784270 */
[----:B------:R-:W-:-:S02]  /*21e0*/  @P5 LOP3.LUT R138, R138, 0x4, RZ, 0xfc, !PT ;  /* 0x000000048a8a5812 */ /* 0x000fc400078efcff */
[----:B------:R-:W-:Y:S02]  /*21f0*/  ISETP.GT.AND P3, PT, R6, 0x9, !P5 ;  /* 0x000000090600780c */ /* 0x000fe40006f64270 */
[----:B------:R-:W-:Y:S02]  /*2200*/  ISETP.GE.AND P5, PT, R12, 0x11, PT ;  /* 0x000000110c00780c */ /* 0x000fe40003fa6270 */
[C---:B------:R-:W-:Y:S02]  /*2210*/  ISETP.LT.OR P4, PT, R3.reuse, 0x9, P4 ;  /* 0x000000090300780c */ /* 0x040fe40002781670 */
[----:B------:R-:W-:Y:S02]  /*2220*/  ISETP.LT.OR P3, PT, R3, 0xa, P3 ;  /* 0x0000000a0300780c */ /* 0x000fe40001f61670 */
[----:B------:R-:W-:Y:S02]  /*2230*/  FSEL R28, R28, -INF , !P4 ;  /* 0xff8000001c1c7808 */ /* 0x000fe40006000000 */
[----:B------:R-:W-:-:S02]  /*2240*/  ISETP.GE.AND P4, PT, R12, 0x12, PT ;  /* 0x000000120c00780c */ /* 0x000fc40003f86270 */
[----:B------:R-:W-:Y:S02]  /*2250*/  LOP3.LUT R138, R138, 0xfffffff7, RZ, 0xc0, !PT ;  /* 0xfffffff78a8a7812 */ /* 0x000fe400078ec0ff */
[----:B------:R-:W-:Y:S02]  /*2260*/  FSEL R29, R29, -INF , !P3 ;  /* 0xff8000001d1d7808 */ /* 0x000fe40005800000 */
[----:B------:R-:W-:Y:S02]  /*2270*/  ISETP.GT.AND P3, PT, R6, 0x10, !P5 ;  /* 0x000000100600780c */ /* 0x000fe40006f64270 */
[----:B------:R-:W-:Y:S02]  /*2280*/  @P5 LOP3.LUT R138, R138, 0x8, RZ, 0xfc, !PT ;  /* 0x000000088a8a5812 */ /* 0x000fe400078efcff */
[----:B------:R-:W-:Y:S02]  /*2290*/  ISETP.LT.OR P3, PT, R3, 0x11, P3 ;  /* 0x000000110300780c */ /* 0x000fe40001f61670 */
[----:B------:R-:W-:-:S02]  /*22a0*/  LOP3.LUT R138, R138, 0xfdffffff, RZ, 0xc0, !PT ;  /* 0xfdffffff8a8a7812 */ /* 0x000fc400078ec0ff */
[----:B------:R-:W-:Y:S02]  /*22b0*/  FSEL R32, R32, -INF , !P3 ;  /* 0xff80000020207808 */ /* 0x000fe40005800000 */
[----:B------:R-:W-:Y:S02]  /*22c0*/  @P4 LOP3.LUT R138, R138, 0x2000000, RZ, 0xfc, !PT ;  /* 0x020000008a8a4812 */ /* 0x000fe400078efcff */
[----:B------:R-:W-:Y:S02]  /*22d0*/  ISETP.GT.AND P3, PT, R6, 0x11, !P4 ;  /* 0x000000110600780c */ /* 0x000fe40006764270 */
[----:B------:R-:W-:Y:S02]  /*22e0*/  ISETP.GE.AND P4, PT, R12, 0x19, PT ;  /* 0x000000190c00780c */ /* 0x000fe40003f86270 */
[----:B------:R-:W-:Y:S02]  /*22f0*/  ISETP.LT.OR P3, PT, R3, 0x12, P3 ;  /* 0x000000120300780c */ /* 0x000fe40001f61670 */
[----:B------:R-:W-:-:S02]  /*2300*/  LOP3.LUT R138, R138, 0xfeffffff, RZ, 0xc0, !PT ;  /* 0xfeffffff8a8a7812 */ /* 0x000fc400078ec0ff */
[----:B------:R-:W-:Y:S02]  /*2310*/  FSEL R33, R33, -INF , !P3 ;  /* 0xff80000021217808 */ /* 0x000fe40005800000 */
[----:B------:R-:W-:-:S04]  /*2320*/  ISETP.GT.AND P3, PT, R6, 0x18, !P4 ;  /* 0x000000180600780c */ /* 0x000fc80006764270 */
[----:B------:R-:W-:Y:S02]  /*2330*/  ISETP.LT.OR P3, PT, R3, 0x19, P3 ;  /* 0x000000190300780c */ /* 0x000fe40001f61670 */
        /* <DEDUP_REMOVED lines=150> */
[----:B------:R-:W-:Y:S01]  /*2ca0*/  ISETP.LT.OR P6, PT, R3, 0x7a, P6 ;  /* 0x0000007a0300780c */ /* 0x000fe200037c1670 */
[----:B------:R-:W-:-:S03]  /*2cb0*/  VIADD R3, R0, 0x8 ;  /* 0x0000000800037836 */ /* 0x000fc60000000000 */
[----:B------:R-:W-:Y:S01]  /*2cc0*/  FSEL R85, R85, -INF , !P6 ;  /* 0xff80000055557808 */ /* 0x000fe20007000000 */
[----:B------:R-:W-:Y:S01]  /*2cd0*/  IMAD.IADD R8, R13, 0x1, R3 ;  /* 0x000000010d087824 */ /* 0x000fe200078e0203 */
[----:B------:R-:W-:Y:S02]  /*2ce0*/  PLOP3.LUT P6, PT, PT, PT, UP0, 0x40, 0x0 ;  /* 0x000000000000781c */ /* 0x000fe40003fce808 */
[----:B------:R-:W-:-:S11]  /*2cf0*/  VIADDMNMX R6, R3, R14, R11, PT ;  /* 0x0000000e03067246 */ /* 0x000fd6000380010b */
        /* <DEDUP_REMOVED lines=15> */
.L_x_8934:
[----:B------:R-:W-:-:S06]  /*2df0*/  UISETP.NE.AND UP1, UPT, UR7, 0x1, UPT ;  /* 0x000000010700788c */ /* 0x000fcc000bf25270 */
[----:B------:R-:W-:-:S05]  /*2e00*/  PLOP3.LUT P6, PT, PT, PT, UP1, 0x80, 0x0 ;  /* 0x000000000000781c */ /* 0x000fca0003fcf018 */
[----:B------:R-:W-:-:S08]  /*2e10*/  @UP1 ULDC.64 UR10, c[0x0][0x9e8] ;  /* 0x00027a00000a1ab9 */ /* 0x000fd00000000a00 */
[----:B------:R-:W-:Y:S01]  /*2e20*/  @P6 IMAD.HI.U32 R11, R7, UR10, RZ ;  /* 0x0000000a070b6c27 */ /* 0x000fe2000f8e00ff */
[----:B------:R-:W-:-:S13]  /*2e30*/  PLOP3.LUT P6, PT, PT, PT, UP1, 0x80, 0x0 ;  /* 0x000000000000781c */ /* 0x000fda0003fcf018 */
[----:B------:R-:W-:-:S07]  /*2e40*/  @P6 SHF.R.U32.HI R7, RZ, UR11, R11 ;  /* 0x0000000bff076c19 */ /* 0x000fce000801160b */
.L_x_8935:
[----:B------:R-:W-:Y:S05]  /*2e50*/  BSYNC B0 ;  /* 0x0000000000007941 */ /* 0x000fea0003800000 */
.L_x_8933:
[----:B------:R-:W-:-:S04]  /*2e60*/  IMAD R10, R7, UR7, -R10 ;  /* 0x00000007070a7c24 */ /* 0x000fc8000f8e0a0a */
[----:B------:R-:W-:-:S05]  /*2e70*/  IMAD R7, R19, -0x2, R10 ;  /* 0xfffffffe13077824 */ /* 0x000fca00078e020a */
[----:B------:R-:W-:Y:S02]  /*2e80*/  VIMNMX R8, R8, R7, !PT ;  /* 0x0000000708087248 */ /* 0x000fe40007fe0100 */
[----:B------:R-:W-:-:S07]  /*2e90*/  VIADDMNMX R6, R7, UR7, R6, PT ;  /* 0x0000000707067c46 */ /* 0x000fce000b800106 */
.L_x_8932:
[----:B------:R-:W-:Y:S01]  /*2ea0*/  ISETP.GT.AND P2, PT, R8, 0x1, !P2 ;  /* 0x000000010800780c */ /* 0x000fe20005744270 */
[----:B------:R-:W-:Y:S01]  /*2eb0*/  ULDC UR33, c[0x0][0x988] ;  /* 0x0002620000217ab9 */ /* 0x000fe20000000800 */
[----:B------:R-:W-:Y:S01]  /*2ec0*/  LOP3.LUT P6, RZ, R138, 0x8, RZ, 0xc0, !PT ;  /* 0x000000088aff7812 */ /* 0x000fe200078cc0ff */
[----:B------:R-:W-:Y:S01]  /*2ed0*/  IMAD R5, R5, UR47, -R4 ;  /* 0x0000002f05057c24 */ /* 0x000fe2000f8e0a04 */
[----:B------:R-:W-:Y:S02]  /*2ee0*/  ISETP.LT.OR P2, PT, R6, 0x2, P2 ;  /* 0x000000020600780c */ /* 0x000fe40001741670 */
[----:B------:R-:W-:Y:S02]  /*2ef0*/  FMNMX.FTZ R7, R9, R25, !PT ;  /* 0x0000001909077209 */ /* 0x000fe40007810000 */
[----:B------:R-:W-:Y:S02]  /*2f00*/  FSEL R27, R27, -INF , !P2 ;  /* 0xff8000001b1b7808 */ /* 0x000fe40005000000 */
[----:B------:R-:W-:-:S02]  /*2f10*/  LOP3.LUT P2, RZ, R138, 0x2, RZ, 0xc0, !PT ;  /* 0x000000028aff7812 */ /* 0x000fc4000784c0ff */
[----:B------:R-:W-:Y:S02]  /*2f20*/  FMNMX.FTZ R10, R28, R7, !PT ;  /* 0x000000071c0a7209 */ /* 0x000fe40007810000 */
[----:B------:R-:W-:Y:S02]  /*2f30*/  ISETP.GT.AND P2, PT, R8, 0x8, !P2 ;  /* 0x000000080800780c */ /* 0x000fe40005744270 */
[----:B------:R-:W-:Y:S02]  /*2f40*/  FMNMX.FTZ R7, R29, R10, !PT ;  /* 0x0000000a1d077209 */ /* 0x000fe40007810000 */
[----:B------:R-:W-:Y:S02]  /*2f50*/  ISETP.LT.OR P2, PT, R6, 0x9, P2 ;  /* 0x000000090600780c */ /* 0x000fe40001741670 */
[----:B------:R-:W-:Y:S02]  /*2f60*/  FMNMX.FTZ R10, R32, R7, !PT ;  /* 0x00000007200a7209 */ /* 0x000fe40007810000 */
        /* <DEDUP_REMOVED lines=67> */
[----:B------:R-:W-:Y:S01]  /*33a0*/  ISETP.GT.AND P3, PT, R8, 0x70, !P3 ;  /* 0x000000700800780c */ /* 0x000fe20005f64270 */
[----:B------:R-:W1:Y:S01]  /*33b0*/  SHFL.BFLY PT, R7, R10, 0x2, 0x1f ;  /* 0x0c401f000a077f89 */ /* 0x000e6200000e0000 */
[----:B------:R-:W-:Y:S02]  /*33c0*/  FSEL R50, R50, -INF , !P2 ;  /* 0xff80000032327808 */ /* 0x000fe40005000000 */
[----:B------:R-:W-:Y:S02]  /*33d0*/  LOP3.LUT P2, RZ, R138, 0x20000, RZ, 0xc0, !PT ;  /* 0x000200008aff7812 */ /* 0x000fe4000784c0ff */
[C---:B------:R-:W-:Y:S02]  /*33e0*/  ISETP.GT.AND P4, PT, R8.reuse, 0x71, !P4 ;  /* 0x000000710800780c */ /* 0x040fe40006784270 */
[----:B------:R-:W-:Y:S02]  /*33f0*/  ISETP.GT.AND P2, PT, R8, 0x31, !P2 ;  /* 0x000000310800780c */ /* 0x000fe40005744270 */
[----:B------:R-:W-:-:S02]  /*3400*/  ISETP.LT.OR P3, PT, R6, 0x71, P3 ;  /* 0x000000710600780c */ /* 0x000fc40001f61670 */
[----:B------:R-:W-:Y:S02]  /*3410*/  ISETP.LT.OR P2, PT, R6, 0x32, P2 ;  /* 0x000000320600780c */ /* 0x000fe40001741670 */
[----:B------:R-:W-:Y:S02]  /*3420*/  ISETP.GT.AND P5, PT, R8, 0x78, !P5 ;  /* 0x000000780800780c */ /* 0x000fe40006fa4270 */
[----:B------:R-:W-:Y:S02]  /*3430*/  FSEL R51, R51, -INF , !P2 ;  /* 0xff80000033337808 */ /* 0x000fe40005000000 */
[----:B------:R-:W-:Y:S02]  /*3440*/  LOP3.LUT P2, RZ, R138, 0x10000, RZ, 0xc0, !PT ;  /* 0x000100008aff7812 */ /* 0x000fe4000784c0ff */
[----:B------:R-:W-:Y:S02]  /*3450*/  ISETP.LT.OR P4, PT, R6, 0x72, P4 ;  /* 0x000000720600780c */ /* 0x000fe40002781670 */
[----:B------:R-:W-:-:S02]  /*3460*/  ISETP.GT.AND P2, PT, R8, 0x38, !P2 ;  /* 0x000000380800780c */ /* 0x000fc40005744270 */
[----:B------:R-:W-:Y:S02]  /*3470*/  FSEL R82, R82, -INF , !P3 ;  /* 0xff80000052527808 */ /* 0x000fe40005800000 */
[----:B------:R-:W-:Y:S02]  /*3480*/  ISETP.LT.OR P2, PT, R6, 0x39, P2 ;  /* 0x000000390600780c */ /* 0x000fe40001741670 */
[----:B-1----:R-:W-:Y:S02]  /*3490*/  FMNMX.FTZ R11, R10, R7, !PT ;  /* 0x000000070a0b7209 */ /* 0x002fe40007810000 */
[----:B------:R-:W-:Y:S02]  /*34a0*/  FSEL R54, R54, -INF , !P2 ;  /* 0xff80000036367808 */ /* 0x000fe40005000000 */
[----:B------:R-:W-:Y:S01]  /*34b0*/  ISETP.GT.AND P2, PT, R8, 0x39, !P6 ;  /* 0x000000390800780c */ /* 0x000fe20007744270 */
[----:B------:R-:W1:Y:S01]  /*34c0*/  SHFL.BFLY PT, R12, R11, 0x1, 0x1f ;  /* 0x0c201f000b0c7f89 */ /* 0x000e6200000e0000 */
[----:B------:R-:W-:-:S02]  /*34d0*/  LOP3.LUT P6, RZ, R138, 0x10, RZ, 0xc0, !PT ;  /* 0x000000108aff7812 */ /* 0x000fc400078cc0ff */
[C---:B------:R-:W-:Y:S02]  /*34e0*/  ISETP.LT.OR P2, PT, R6.reuse, 0x3a, P2 ;  /* 0x0000003a0600780c */ /* 0x040fe40001741670 */
[----:B------:R-:W-:Y:S02]  /*34f0*/  ISETP.LT.OR P5, PT, R6, 0x79, P5 ;  /* 0x000000790600780c */ /* 0x000fe40002fa1670 */
[----:B------:R-:W-:Y:S02]  /*3500*/  FSEL R55, R55, -INF , !P2 ;  /* 0xff80000037377808 */ /* 0x000fe40005000000 */
[----:B------:R-:W-:Y:S02]  /*3510*/  LOP3.LUT P2, RZ, R138, 0x4000, RZ, 0xc0, !PT ;  /* 0x000040008aff7812 */ /* 0x000fe4000784c0ff */
[----:B------:R-:W-:Y:S02]  /*3520*/  FSEL R83, R83, -INF , !P4 ;  /* 0xff80000053537808 */ /* 0x000fe40006000000 */
[----:B------:R-:W-:-:S02]  /*3530*/  ISETP.GT.AND P2, PT, R8, 0x40, !P2 ;  /* 0x000000400800780c */ /* 0x000fc40005744270 */
[----:B------:R-:W-:Y:S02]  /*3540*/  FSEL R86, R86, -INF , !P5 ;  /* 0xff80000056567808 */ /* 0x000fe40006800000 */
[----:B------:R-:W-:Y:S02]  /*3550*/  ISETP.LT.OR P2, PT, R6, 0x41, P2 ;  /* 0x000000410600780c */ /* 0x000fe40001741670 */
[----:B------:R-:W-:Y:S02]  /*3560*/  R2UR UR10, R5 ;  /* 0x00000000050a72ca */ /* 0x000fe400000e0000 */
[----:B------:R-:W-:Y:S02]  /*3570*/  FSEL R58, R58, -INF , !P2 ;  /* 0xff8000003a3a7808 */ /* 0x000fe40005000000 */
[----:B------:R-:W-:Y:S02]  /*3580*/  LOP3.LUT P2, RZ, R138, 0x2000, RZ, 0xc0, !PT ;  /* 0x000020008aff7812 */ /* 0x000fe4000784c0ff */
[----:B-1----:R-:W-:-:S02]  /*3590*/  FMNMX.FTZ R7, R11, R12, !PT ;  /* 0x0000000c0b077209 */ /* 0x002fc40007810000 */
[----:B------:R-:W-:-:S03]  /*35a0*/  ISETP.GT.AND P2, PT, R8, 0x41, !P2 ;  /* 0x000000410800780c */ /* 0x000fc60005744270 */
[----:B------:R-:W-:Y:S01]  /*35b0*/  FMUL.FTZ R90, R7, UR33 ;  /* 0x00000021075a7c20 */ /* 0x000fe20008410000 */
[----:B------:R-:W-:Y:S01]  /*35c0*/  ISETP.LT.OR P2, PT, R6, 0x42, P2 ;  /* 0x000000420600780c */ /* 0x000fe20001741670 */
[----:B------:R-:W-:-:S03]  /*35d0*/  UIADD3 UR10, UR42, UR10, URZ ;  /* 0x0000000a2a0a7290 */ /* 0x000fc6000fffe03f */
[----:B------:R-:W-:Y:S01]  /*35e0*/  FSEL R59, R59, -INF , !P2 ;  /* 0xff8000003b3b7808 */ /* 0x000fe20005000000 */
[----:B------:R-:W-:Y:S01]  /*35f0*/  UIADD3 UR6, UR10, UR6, URZ ;  /* 0x000000060a067290 */ /* 0x000fe2000fffe03f */
[----:B------:R-:W-:-:S04]  /*3600*/  LOP3.LUT P2, RZ, R138, 0x1000, RZ, 0xc0, !PT ;  /* 0x000010008aff7812 */ /* 0x000fc8000784c0ff */
[----:B------:R-:W-:-:S04]  /*3610*/  ISETP.GT.AND P2, PT, R8, 0x48, !P2 ;  /* 0x000000480800780c */ /* 0x000fc80005744270 */
[----:B------:R-:W-:-:S04]  /*3620*/  ISETP.LT.OR P2, PT, R6, 0x49, P2 ;  /* 0x000000490600780c */ /* 0x000fc80001741670 */
[----:B------:R-:W-:Y:S02]  /*3630*/  FSEL R62, R62, -INF , !P2 ;  /* 0xff8000003e3e7808 */ /* 0x000fe40005000000 */
        /* <DEDUP_REMOVED lines=32> */
[----:B------:R-:W-:-:S04]  /*3840*/  FSETP.NEU.FTZ.AND P2, PT, R7, -INF , PT ;  /* 0xff8000000700780b */ /* 0x000fc80003f5d000 */
[----:B------:R-:W-:Y:S02]  /*3850*/  FSEL R90, R90, RZ, P2 ;  /* 0x000000ff5a5a7208 */ /* 0x000fe40001000000 */
[----:B------:R-:W-:Y:S02]  /*3860*/  ISETP.GT.AND P2, PT, R8, RZ, !P6 ;  /* 0x000000ff0800720c */ /* 0x000fe40007744270 */
[----:B------:R-:W-:Y:S01]  /*3870*/  LOP3.LUT P6, RZ, R138, 0x8000000, RZ, 0xc0, !PT ;  /* 0x080000008aff7812 */ /* 0x000fe200078cc0ff */
[--C-:B------:R-:W-:Y:S01]  /*3880*/  FFMA.FTZ R12, R9, UR33, -R90.reuse ;  /* 0x00000021090c7c23 */ /* 0x100fe2000801085a */
[----:B------:R-:W-:Y:S01]  /*3890*/  ISETP.LT.OR P2, PT, R6, 0x1, P2 ;  /* 0x000000010600780c */ /* 0x000fe20001741670 */
[--C-:B------:R-:W-:Y:S01]  /*38a0*/  FFMA.FTZ R24, R32, UR33, -R90.reuse ;  /* 0x0000002120187c23 */ /* 0x100fe2000801085a */
[--C-:B------:R-:W-:Y:S01]  /*38b0*/  FFMA.FTZ R14, R28, UR33, -R90.reuse ;  /* 0x000000211c0e7c23 */ /* 0x100fe2000801085a */
[--C-:B------:R-:W-:Y:S01]  /*38c0*/  FFMA.FTZ R28, R40, UR33, -R90.reuse ;  /* 0x00000021281c7c23 */ /* 0x100fe2000801085a */
[----:B------:R-:W-:Y:S01]  /*38d0*/  FSEL R20, R26, -INF , !P2 ;  /* 0xff8000001a147808 */ /* 0x000fe20005000000 */
[--C-:B------:R-:W-:Y:S01]  /*38e0*/  FFMA.FTZ R26, R36, UR33, -R90.reuse ;  /* 0x00000021241a7c23 */ /* 0x100fe2000801085a */
[----:B------:R-:W-:Y:S01]  /*38f0*/  LOP3.LUT P2, RZ, R138, 0x4000000, RZ, 0xc0, !PT ;  /* 0x040000008aff7812 */ /* 0x000fe2000784c0ff */
[--C-:B------:R-:W-:Y:S01]  /*3900*/  FFMA.FTZ R11, R25, UR33, -R90.reuse ;  /* 0x00000021190b7c23 */ /* 0x100fe2000801085a */
[----:B------:R-:W-:Y:S01]  /*3910*/  FMNMX.FTZ R9, R20, R27, !PT ;  /* 0x0000001b14097209 */ /* 0x000fe20007810000 */
        /* <DEDUP_REMOVED lines=8> */
[----:B------:R-:W1:Y:S01]  /*39a0*/  MUFU.EX2 R11, R11 ;  /* 0x0000000b000b7308 */ /* 0x000e620000000800 */
[----:B------:R-:W-:Y:S01]  /*39b0*/  FSEL R79, R79, -INF , !P2 ;  /* 0xff8000004f4f7808 */ /* 0x000fe20005000000 */
[--C-:B------:R-:W-:Y:S01]  /*39c0*/  FFMA.FTZ R25, R37, UR33, -R90.reuse ;  /* 0x0000002125197c23 */ /* 0x100fe2000801085a */
[----:B------:R-:W-:Y:S01]  /*39d0*/  FMNMX.FTZ R10, R34, R9, !PT ;  /* 0x00000009220a7209 */ /* 0x000fe20007810000 */
[--C-:B------:R-:W-:Y:S01]  /*39e0*/  FFMA.FTZ R37, R49, UR33, -R90.reuse ;  /* 0x0000002131257c23 */ /* 0x100fe2000801085a */
[----:B------:R-:W-:Y:S01]  /*39f0*/  ISETP.GT.AND P6, PT, R8, 0x79, !P6 ;  /* 0x000000790800780c */ /* 0x000fe200077c4270 */
[--C-:B------:R-:W-:Y:S01]  /*3a00*/  FFMA.FTZ R49, R61, UR33, -R90.reuse ;  /* 0x000000213d317c23 */ /* 0x100fe2000801085a */
[----:B------:R-:W-:Y:S01]  /*3a10*/  FMNMX.FTZ R9, R35, R10, !PT ;  /* 0x0000000a23097209 */ /* 0x000fe20007810000 */
[----:B------:R-:W2:Y:S01]  /*3a20*/  MUFU.EX2 R14, R14 ;  /* 0x0000000e000e7308 */ /* 0x000ea20000000800 */
[----:B------:R-:W-:Y:S01]  /*3a30*/  ISETP.LT.OR P6, PT, R6, 0x7a, P6 ;  /* 0x0000007a0600780c */ /* 0x000fe200037c1670 */
[--C-:B------:R-:W-:Y:S01]  /*3a40*/  FFMA.FTZ R6, R60, UR33, -R90.reuse ;  /* 0x000000213c067c23 */ /* 0x100fe2000801085a */
[----:B------:R-:W-:Y:S01]  /*3a50*/  FMNMX.FTZ R10, R38, R9, !PT ;  /* 0x00000009260a7209 */ /* 0x000fe20007810000 */
[--C-:B------:R-:W-:Y:S01]  /*3a60*/  FFMA.FTZ R29, R41, UR33, -R90.reuse ;  /* 0x00000021291d7c23 */ /* 0x100fe2000801085a */
[----:B------:R-:W-:Y:S01]  /*3a70*/  FSEL R87, R87, -INF , !P6 ;  /* 0xff80000057577808 */ /* 0x000fe20007000000 */
        /* <DEDUP_REMOVED lines=18> */
[----:B------:R-:W-:Y:S03]  /*3ba0*/  MUFU.EX2 R21, R21 ;  /* 0x0000001500157308 */ /* 0x000fe60000000800 */
[----:B------:R-:W-:-:S04]  /*3bb0*/  FMNMX.FTZ R10, R50, R9, !PT ;  /* 0x00000009320a7209 */ /* 0x000fc80007810000 */
[----:B------:R-:W-:Y:S01]  /*3bc0*/  FMNMX.FTZ R9, R51, R10, !PT ;  /* 0x0000000a33097209 */ /* 0x000fe20007810000 */
[----:B------:R-:W-:Y:S01]  /*3bd0*/  FFMA.FTZ R10, R44, UR33, -R90 ;  /* 0x000000212c0a7c23 */ /* 0x000fe2000801085a */
[----:B------:R-:W-:Y:S02]  /*3be0*/  MUFU.EX2 R26, R26 ;  /* 0x0000001a001a7308 */ /* 0x000fe40000000800 */
[----:B------:R-:W-:-:S04]  /*3bf0*/  FMNMX.FTZ R32, R54, R9, !PT ;  /* 0x0000000936207209 */ /* 0x000fc80007810000 */
[----:B------:R-:W-:Y:S02]  /*3c00*/  FMNMX.FTZ R9, R55, R32, !PT ;  /* 0x0000002037097209 */ /* 0x000fe40007810000 */
[----:B------:R-:W-:Y:S02]  /*3c10*/  MUFU.EX2 R25, R25 ;  /* 0x0000001900197308 */ /* 0x000fe40000000800 */
[----:B------:R-:W-:-:S04]  /*3c20*/  FMNMX.FTZ R32, R58, R9, !PT ;  /* 0x000000093a207209 */ /* 0x000fc80007810000 */
[----:B------:R-:W-:Y:S01]  /*3c30*/  FMNMX.FTZ R9, R59, R32, !PT ;  /* 0x000000203b097209 */ /* 0x000fe20007810000 */
[--C-:B------:R-:W-:Y:S01]  /*3c40*/  FFMA.FTZ R32, R48, UR33, -R90.reuse ;  /* 0x0000002130207c23 */ /* 0x100fe2000801085a */
[----:B------:R-:W-:Y:S01]  /*3c50*/  FFMA.FTZ R48, R68, UR33, -R90 ;  /* 0x0000002144307c23 */ /* 0x000fe2000801085a */
[----:B------:R-:W-:Y:S01]  /*3c60*/  MUFU.EX2 R28, R28 ;  /* 0x0000001c001c7308 */ /* 0x000fe20000000800 */
[----:B------:R-:W-:-:S04]  /*3c70*/  FMNMX.FTZ R36, R62, R9, !PT ;  /* 0x000000093e247209 */ /* 0x000fc80007810000 */
[----:B------:R-:W-:-:S03]  /*3c80*/  FMNMX.FTZ R9, R63, R36, !PT ;  /* 0x000000243f097209 */ /* 0x000fc60007810000 */
[----:B------:R-:W-:Y:S01]  /*3c90*/  MUFU.EX2 R29, R29 ;  /* 0x0000001d001d7308 */ /* 0x000fe20000000800 */
        /* <DEDUP_REMOVED lines=19> */
[----:B------:R-:W-:Y:S02]  /*3dd0*/  FFMA.FTZ R40, R64, UR33, -R90 ;  /* 0x0000002140287c23 */ /* 0x000fe4000801085a */
[----:B------:R-:W-:Y:S02]  /*3de0*/  MUFU.EX2 R41, R41 ;  /* 0x0000002900297308 */ /* 0x000fe40000000800 */
[----:B------:R-:W5:Y:S06]  /*3df0*/  SHFL.BFLY PT, R44, R9, 0x2, 0x1f ;  /* 0x0c401f00092c7f89 */ /* 0x000f6c00000e0000 */
[----:B------:R-:W-:Y:S08]  /*3e00*/  MUFU.EX2 R8, R8 ;  /* 0x0000000800087308 */ /* 0x000ff00000000800 */
[----:B------:R-:W-:Y:S08]  /*3e10*/  MUFU.EX2 R45, R45 ;  /* 0x0000002d002d7308 */ /* 0x000ff00000000800 */
[----:B------:R-:W-:Y:S01]  /*3e20*/  MUFU.EX2 R6, R6 ;  /* 0x0000000600067308 */ /* 0x000fe20000000800 */
[----:B-----5:R-:W-:-:S05]  /*3e30*/  FMNMX.FTZ R15, R9, R44, !PT ;  /* 0x0000002c090f7209 */ /* 0x020fca0007810000 */
[----:B------:R-:W5:Y:S02]  /*3e40*/  SHFL.BFLY PT, R60, R15, 0x1, 0x1f ;  /* 0x0c201f000f3c7f89 */ /* 0x000f6400000e0000 */
[----:B------:R-:W-:Y:S08]  /*3e50*/  MUFU.EX2 R44, R72 ;  /* 0x00000048002c7308 */ /* 0x000ff00000000800 */
[----:B------:R-:W-:Y:S08]  /*3e60*/  MUFU.EX2 R49, R49 ;  /* 0x0000003100317308 */ /* 0x000ff00000000800 */
[----:B------:R-:W-:Y:S01]  /*3e70*/  MUFU.EX2 R40, R40 ;  /* 0x0000002800287308 */ /* 0x000fe20000000800 */
[----:B-----5:R-:W-:-:S07]  /*3e80*/  FMNMX.FTZ R9, R15, R60, !PT ;  /* 0x0000003c0f097209 */ /* 0x020fce0007810000 */
[----:B------:R-:W-:Y:S01]  /*3e90*/  MUFU.EX2 R53, R53 ;  /* 0x0000003500357308 */ /* 0x000fe20000000800 */
[----:B------:R-:W-:Y:S01]  /*3ea0*/  FFMA.FTZ R60, R84, UR33, -R90 ;  /* 0x00000021543c7c23 */ /* 0x000fe2000801085a */
[C---:B------:R-:W-:Y:S01]  /*3eb0*/  FSETP.NEU.FTZ.AND P2, PT, R9.reuse, -INF , PT ;  /* 0xff8000000900780b */ /* 0x040fe20003f5d000 */
[----:B------:R-:W-:-:S05]  /*3ec0*/  FMUL.FTZ R64, R9, UR33 ;  /* 0x0000002109407c20 */ /* 0x000fca0008410000 */
[----:B------:R-:W-:Y:S01]  /*3ed0*/  MUFU.EX2 R48, R48 ;  /* 0x0000003000307308 */ /* 0x000fe20000000800 */
[----:B------:R-:W-:Y:S02]  /*3ee0*/  FSEL R64, R64, RZ, P2 ;  /* 0x000000ff40407208 */ /* 0x000fe40001000000 */
[----:B------:R-:W-:-:S03]  /*3ef0*/  PLOP3.LUT P2, PT, PT, PT, UP0, 0x40, 0x0 ;  /* 0x000000000000781c */ /* 0x000fc60003f4e808 */
[--C-:B------:R-:W-:Y:S01]  /*3f00*/  FFMA.FTZ R15, R20, UR33, -R64.reuse ;  /* 0x00000021140f7c23 */ /* 0x100fe20008010840 */
[--C-:B------:R-:W-:Y:S01]  /*3f10*/  FFMA.FTZ R68, R27, UR33, -R64.reuse ;  /* 0x000000211b447c23 */ /* 0x100fe20008010840 */
        /* <DEDUP_REMOVED lines=11> */
[----:B------:R-:W4:Y:S01]  /*3fd0*/  MUFU.EX2 R15, R15 ;  /* 0x0000000f000f7308 */ /* 0x000f220000000800 */
[--C-:B-----5:R-:W-:Y:S01]  /*3fe0*/  FFMA.FTZ R68, R46, UR33, -R64.reuse ;  /* 0x000000212e447c23 */ /* 0x120fe20008010840 */
[--C-:B------:R-:W-:Y:S01]  /*3ff0*/  FFMA.FTZ R46, R55, UR33, -R64.reuse ;  /* 0x00000021372e7c23 */ /* 0x100fe20008010840 */
[----:B-1----:R-:W-:Y:S01]  /*4000*/  FADD.FTZ R55, R12, R11 ;  /* 0x0000000b0c377221 */ /* 0x002fe20000010000 */
[----:B------:R-:W-:Y:S01]  /*4010*/  F2FP.F16.F32.PACK_AB R12, R11, R12 ;  /* 0x0000000c0b0c723e */ /* 0x000fe200000000ff */
[--C-:B------:R-:W-:Y:S01]  /*4020*/  FFMA.FTZ R42, R42, UR33, -R64.reuse ;  /* 0x000000212a2a7c23 */ /* 0x100fe20008010840 */
[--C-:B------:R-:W-:Y:S01]  /*4030*/  FFMA.FTZ R43, R43, UR33, -R64.reuse ;  /* 0x000000212b2b7c23 */ /* 0x100fe20008010840 */
[----:B--2---:R-:W-:Y:S01]  /*4040*/  FADD.FTZ R58, R14, R55 ;  /* 0x000000370e3a7221 */ /* 0x004fe20000010000 */
[----:B------:R-:W1:Y:S01]  /*4050*/  MUFU.EX2 R30, R30 ;  /* 0x0000001e001e7308 */ /* 0x000e620000000800 */
[C---:B---3--:R-:W-:Y:S01]  /*4060*/  F2FP.F16.F32.PACK_AB R14, R13.reuse, R14 ;  /* 0x0000000e0d0e723e */ /* 0x048fe200000000ff */
[----:B------:R-:W-:Y:S01]  /*4070*/  FFMA.FTZ R35, R50, UR33, -R64 ;  /* 0x0000002132237c23 */ /* 0x000fe20008010840 */
[----:B------:R-:W-:Y:S01]  /*4080*/  FADD.FTZ R55, R13, R58 ;  /* 0x0000003a0d377221 */ /* 0x000fe20000010000 */
[--C-:B------:R-:W-:Y:S01]  /*4090*/  FFMA.FTZ R39, R54, UR33, -R64.reuse ;  /* 0x0000002136277c23 */ /* 0x100fe20008010840 */
[--C-:B------:R-:W-:Y:S01]  /*40a0*/  FFMA.FTZ R50, R59, UR33, -R64.reuse ;  /* 0x000000213b327c23 */ /* 0x100fe20008010840 */
[----:B------:R-:W-:Y:S01]  /*40b0*/  FFMA.FTZ R54, R63, UR33, -R64 ;  /* 0x000000213f367c23 */ /* 0x000fe20008010840 */
[----:B----4-:R-:W-:Y:S01]  /*40c0*/  FADD.FTZ R62, R24, R55 ;  /* 0x00000037183e7221 */ /* 0x010fe20000010000 */
[----:B------:R-:W2:Y:S01]  /*40d0*/  MUFU.EX2 R81, R76 ;  /* 0x0000004c00517308 */ /* 0x000ea20000000800 */
[----:B------:R-:W-:Y:S01]  /*40e0*/  FADD.FTZ R11, R15, R72 ;  /* 0x000000480f0b7221 */ /* 0x000fe20000010000 */
[----:B------:R-:W-:Y:S01]  /*40f0*/  F2FP.F16.F32.PACK_AB R13, R72, R15 ;  /* 0x0000000f480d723e */ /* 0x000fe200000000ff */
[----:B------:R-:W-:Y:S01]  /*4100*/  FADD.FTZ R55, R21, R62 ;  /* 0x0000003e15377221 */ /* 0x000fe20000010000 */
[--C-:B------:R-:W-:Y:S01]  /*4110*/  FFMA.FTZ R4, R66, UR33, -R64.reuse ;  /* 0x0000002142047c23 */ /* 0x100fe20008010840 */
[--C-:B------:R-:W-:Y:S01]  /*4120*/  FFMA.FTZ R67, R67, UR33, -R64.reuse ;  /* 0x0000002143437c23 */ /* 0x100fe20008010840 */
[--C-:B------:R-:W-:Y:S01]  /*4130*/  FFMA.FTZ R70, R70, UR33, -R64.reuse ;  /* 0x0000002146467c23 */ /* 0x100fe20008010840 */
[----:B------:R-:W-:Y:S01]  /*4140*/  F2FP.F16.F32.PACK_AB R24, R21, R24 ;  /* 0x000000181518723e */ /* 0x000fe200000000ff */
[----:B------:R-:W3:Y:S01]  /*4150*/  MUFU.EX2 R20, R20 ;  /* 0x0000001400147308 */ /* 0x000ee20000000800 */
[----:B-1----:R-:W-:Y:S01]  /*4160*/  FADD.FTZ R58, R30, R11 ;  /* 0x0000000b1e3a7221 */ /* 0x002fe20000010000 */
[--C-:B------:R-:W-:Y:S01]  /*4170*/  FFMA.FTZ R71, R71, UR33, -R64.reuse ;  /* 0x0000002147477c23 */ /* 0x100fe20008010840 */
[--C-:B------:R-:W-:Y:S01]  /*4180*/  FFMA.FTZ R74, R74, UR33, -R64.reuse ;  /* 0x000000214a4a7c23 */ /* 0x100fe20008010840 */
[--C-:B------:R-:W-:Y:S01]  /*4190*/  FFMA.FTZ R75, R75, UR33, -R64.reuse ;  /* 0x000000214b4b7c23 */ /* 0x100fe20008010840 */
[--C-:B------:R-:W-:Y:S01]  /*41a0*/  FFMA.FTZ R78, R78, UR33, -R64.reuse ;  /* 0x000000214e4e7c23 */ /* 0x100fe20008010840 */
[--C-:B------:R-:W-:Y:S01]  /*41b0*/  FFMA.FTZ R79, R79, UR33, -R64.reuse ;  /* 0x000000214f4f7c23 */ /* 0x100fe20008010840 */
[----:B------:R-:W-:Y:S01]  /*41c0*/  FFMA.FTZ R82, R82, UR33, -R64 ;  /* 0x0000002152527c23 */ /* 0x000fe20008010840 */
[----:B------:R-:W1:Y:S01]  /*41d0*/  MUFU.EX2 R27, R27 ;  /* 0x0000001b001b7308 */ /* 0x000e620000000800 */
[C---:B--2---:R-:W-:Y:S01]  /*41e0*/  FADD.FTZ R11, R81.reuse, R58 ;  /* 0x0000003a510b7221 */ /* 0x044fe20000010000 */
[----:B------:R-:W-:Y:S01]  /*41f0*/  F2FP.F16.F32.PACK_AB R15, R81, R30 ;  /* 0x0000001e510f723e */ /* 0x000fe200000000ff */
[----:B------:R-:W-:Y:S01]  /*4200*/  FADD.FTZ R58, R26, R55 ;  /* 0x000000371a3a7221 */ /* 0x000fe20000010000 */
[----:B------:R-:W-:Y:S01]  /*4210*/  F2FP.F16.F32.PACK_AB R26, R25, R26 ;  /* 0x0000001a191a723e */ /* 0x000fe200000000ff */
[--C-:B------:R-:W-:Y:S01]  /*4220*/  FFMA.FTZ R83, R83, UR33, -R64.reuse ;  /* 0x0000002153537c23 */ /* 0x100fe20008010840 */
[----:B------:R-:W-:Y:S01]  /*4230*/  FFMA.FTZ R86, R86, UR33, -R64 ;  /* 0x0000002156567c23 */ /* 0x000fe20008010840 */
[----:B------:R2:W-:Y:S01]  /*4240*/  STSM.16.M88.4 [R136+0x21800], R12 ;  /* 0x0218000c88007844 */ /* 0x0005e20000000200 */
[----:B------:R-:W4:Y:S01]  /*4250*/  MUFU.EX2 R31, R31 ;  /* 0x0000001f001f7308 */ /* 0x000f220000000800 */
[----:B---3--:R-:W-:Y:S01]  /*4260*/  FADD.FTZ R30, R20, R11 ;  /* 0x0000000b141e7221 */ /* 0x008fe20000010000 */
[----:B------:R-:W-:Y:S01]  /*4270*/  FADD.FTZ R11, R25, R58 ;  /* 0x0000003a190b7221 */ /* 0x000fe20000010000 */
[----:B------:R-:W-:-:S03]  /*4280*/  FFMA.FTZ R64, R87, UR33, -R64 ;  /* 0x0000002157407c23 */ /* 0x000fc60008010840 */
[----:B------:R-:W-:Y:S01]  /*4290*/  FADD.FTZ R58, R28, R11 ;  /* 0x0000000b1c3a7221 */ /* 0x000fe20000010000 */
[----:B------:R-:W-:Y:S01]  /*42a0*/  F2FP.F16.F32.PACK_AB R28, R29, R28 ;  /* 0x0000001c1d1c723e */ /* 0x000fe200000000ff */
[----:B------:R-:W3:Y:S01]  /*42b0*/  MUFU.EX2 R34, R34 ;  /* 0x0000002200227308 */ /* 0x000ee20000000800 */
[----:B-1----:R-:W-:Y:S01]  /*42c0*/  FADD.FTZ R30, R27, R30 ;  /* 0x0000001e1b1e7221 */ /* 0x002fe20000010000 */
[----:B------:R-:W-:Y:S01]  /*42d0*/  FADD.FTZ R55, R29, R58 ;  /* 0x0000003a1d377221 */ /* 0x000fe20000010000 */
[----:B------:R-:W-:-:S03]  /*42e0*/  F2FP.F16.F32.PACK_AB R25, R27, R20 ;  /* 0x000000141b19723e */ /* 0x000fc600000000ff */
[----:B------:R-:W-:Y:S01]  /*42f0*/  FADD.FTZ R58, R10, R55 ;  /* 0x000000370a3a7221 */ /* 0x000fe20000010000 */
[----:B--2---:R-:W-:Y:S01]  /*4300*/  F2FP.F16.F32.PACK_AB R14, R41, R36 ;  /* 0x00000024290e723e */ /* 0x004fe200000000ff */
[----:B------:R-:W1:Y:S01]  /*4310*/  MUFU.EX2 R42, R42 ;  /* 0x0000002a002a7308 */ /* 0x000e620000000800 */
[----:B----4-:R-:W-:Y:S01]  /*4320*/  FADD.FTZ R11, R31, R30 ;  /* 0x0000001e1f0b7221 */ /* 0x010fe20000010000 */
[----:B------:R-:W-:-:S04]  /*4330*/  FADD.FTZ R55, R33, R58 ;  /* 0x0000003a21377221 */ /* 0x000fc80000010000 */
[----:B------:R-:W-:Y:S02]  /*4340*/  FADD.FTZ R58, R32, R55 ;  /* 0x00000037203a7221 */ /* 0x000fe40000010000 */
[----:B------:R-:W2:Y:S01]  /*4350*/  MUFU.EX2 R43, R43 ;  /* 0x0000002b002b7308 */ /* 0x000ea20000000800 */
[C---:B---3--:R-:W-:Y:S01]  /*4360*/  FADD.FTZ R11, R34.reuse, R11 ;  /* 0x0000000b220b7221 */ /* 0x048fe20000010000 */
[----:B------:R-:W-:Y:S02]  /*4370*/  F2FP.F16.F32.PACK_AB R27, R34, R31 ;  /* 0x0000001f221b723e */ /* 0x000fe400000000ff */
[----:B------:R-:W-:-:S03]  /*4380*/  F2FP.F16.F32.PACK_AB R34, R49, R6 ;  /* 0x000000063122723e */ /* 0x000fc600000000ff */
[----:B------:R3:W-:Y:S01]  /*4390*/  STSM.16.M88.4 [R23], R24 ;  /* 0x0000001817007844 */ /* 0x0007e20000000200 */
[----:B------:R-:W4:Y:S01]  /*43a0*/  MUFU.EX2 R68, R68 ;  /* 0x0000004400447308 */ /* 0x000f220000000800 */
[----:B-1----:R-:W-:-:S07]  /*43b0*/  FADD.FTZ R30, R42, R11 ;  /* 0x0000000b2a1e7221 */ /* 0x002fce0000010000 */
[----:B------:R-:W1:Y:S01]  /*43c0*/  MUFU.EX2 R77, R77 ;  /* 0x0000004d004d7308 */ /* 0x000e620000000800 */
[C---:B--2---:R-:W-:Y:S01]  /*43d0*/  FADD.FTZ R11, R43.reuse, R30 ;  /* 0x0000001e2b0b7221 */ /* 0x044fe20000010000 */
[----:B------:R-:W-:Y:S02]  /*43e0*/  F2FP.F16.F32.PACK_AB R29, R43, R42 ;  /* 0x0000002a2b1d723e */ /* 0x000fe400000000ff */
[----:B---3--:R-:W-:-:S04]  /*43f0*/  F2FP.F16.F32.PACK_AB R24, R53, R40 ;  /* 0x000000283518723e */ /* 0x008fc800000000ff */
[----:B------:R-:W2:Y:S01]  /*4400*/  MUFU.EX2 R35, R35 ;  /* 0x0000002300237308 */ /* 0x000ea20000000800 */
[----:B----4-:R-:W-:Y:S01]  /*4410*/  FADD.FTZ R30, R68, R11 ;  /* 0x0000000b441e7221 */ /* 0x010fe20000010000 */
[----:B------:R-:W-:-:S04]  /*4420*/  FADD.FTZ R11, R37, R58 ;  /* 0x0000003a250b7221 */ /* 0x000fc80000010000 */
[----:B------:R-:W-:Y:S02]  /*4430*/  FADD.FTZ R58, R36, R11 ;  /* 0x0000000b243a7221 */ /* 0x000fe40000010000 */
[----:B------:R-:W3:Y:S01]  /*4440*/  MUFU.EX2 R38, R38 ;  /* 0x0000002600267308 */ /* 0x000ee20000000800 */
[----:B-1----:R-:W-:Y:S01]  /*4450*/  FADD.FTZ R30, R77, R30 ;  /* 0x0000001e4d1e7221 */ /* 0x002fe20000010000 */
[----:B------:R-:W-:Y:S01]  /*4460*/  FADD.FTZ R21, R41, R58 ;  /* 0x0000003a29157221 */ /* 0x000fe20000010000 */
[----:B------:R-:W-:-:S03]  /*4470*/  F2FP.F16.F32.PACK_AB R31, R77, R68 ;  /* 0x000000444d1f723e */ /* 0x000fc600000000ff */
[----:B------:R-:W-:Y:S02]  /*4480*/  FADD.FTZ R12, R8, R21 ;  /* 0x00000015080c7221 */ /* 0x000fe40000010000 */
[----:B------:R-:W1:Y:S01]  /*4490*/  MUFU.EX2 R39, R39 ;  /* 0x0000002700277308 */ /* 0x000e620000000800 */
[----:B--2---:R-:W-:Y:S01]  /*44a0*/  FADD.FTZ R11, R35, R30 ;  /* 0x0000001e230b7221 */ /* 0x004fe20000010000 */
[----:B------:R-:W-:Y:S01]  /*44b0*/  F2FP.F16.F32.PACK_AB R30, R33, R10 ;  /* 0x0000000a211e723e */ /* 0x000fe200000000ff */
[----:B------:R-:W-:-:S04]  /*44c0*/  FADD.FTZ R13, R45, R12 ;  /* 0x0000000c2d0d7221 */ /* 0x000fc80000010000 */
[----:B------:R-:W-:Y:S01]  /*44d0*/  FADD.FTZ R12, R6, R13 ;  /* 0x0000000d060c7221 */ /* 0x000fe20000010000 */
[----:B------:R-:W2:Y:S01]  /*44e0*/  MUFU.EX2 R46, R46 ;  /* 0x0000002e002e7308 */ /* 0x000ea20000000800 */
[----:B---3--:R-:W-:Y:S01]  /*44f0*/  FADD.FTZ R10, R38, R11 ;  /* 0x0000000b260a7221 */ /* 0x008fe20000010000 */
[----:B------:R3:W-:Y:S01]  /*4500*/  STSM.16.M88.4 [R22], R28 ;  /* 0x0000001c16007844 */ /* 0x0007e20000000200 */
[----:B------:R-:W-:Y:S01]  /*4510*/  FADD.FTZ R13, R49, R12 ;  /* 0x0000000c310d7221 */ /* 0x000fe20000010000 */
[----:B------:R-:W-:Y:S02]  /*4520*/  F2FP.F16.F32.PACK_AB R12, R37, R32 ;  /* 0x00000020250c723e */ /* 0x000fe400000000ff */
[----:B------:R-:W-:Y:S01]  /*4530*/  F2FP.F16.F32.PACK_AB R32, R45, R8 ;  /* 0x000000082d20723e */ /* 0x000fe200000000ff */
[----:B------:R-:W-:Y:S01]  /*4540*/  FADD.FTZ R20, R40, R13 ;  /* 0x0000000d28147221 */ /* 0x000fe20000010000 */
[----:B------:R-:W4:Y:S01]  /*4550*/  MUFU.EX2 R47, R47 ;  /* 0x0000002f002f7308 */ /* 0x000f220000000800 */
[----:B-1----:R-:W-:-:S02]  /*4560*/  FADD.FTZ R11, R39, R10 ;  /* 0x0000000a270b7221 */ /* 0x002fc40000010000 */
[----:B------:R-:W-:-:S04]  /*4570*/  FADD.FTZ R13, R53, R20 ;  /* 0x00000014350d7221 */ /* 0x000fc80000010000 */
[----:B------:R-:W-:Y:S01]  /*4580*/  FADD.FTZ R8, R48, R13 ;  /* 0x0000000d30087221 */ /* 0x000fe20000010000 */
[----:B------:R-:W1:Y:S01]  /*4590*/  MUFU.EX2 R50, R50 ;  /* 0x0000003200327308 */ /* 0x000e620000000800 */
[----:B--2---:R-:W-:Y:S01]  /*45a0*/  FADD.FTZ R10, R46, R11 ;  /* 0x0000000b2e0a7221 */ /* 0x004fe20000010000 */
[----:B------:R-:W-:Y:S02]  /*45b0*/  F2FP.F16.F32.PACK_AB R13, R38, R35 ;  /* 0x00000023260d723e */ /* 0x000fe400000000ff */
[----:B------:R-:W-:-:S04]  /*45c0*/  F2FP.F16.F32.PACK_AB R15, R46, R39 ;  /* 0x000000272e0f723e */ /* 0x000fc800000000ff */
[----:B------:R-:W2:Y:S01]  /*45d0*/  MUFU.EX2 R51, R51 ;  /* 0x0000003300337308 */ /* 0x000ea20000000800 */
[----:B----4-:R-:W-:Y:S01]  /*45e0*/  FADD.FTZ R11, R47, R10 ;  /* 0x0000000a2f0b7221 */ /* 0x010fe20000010000 */
[----:B------:R4:W-:Y:S06]  /*45f0*/  STSM.16.M88.4 [R18], R12 ;  /* 0x0000000c12007844 */ /* 0x0009ec0000000200 */
[----:B------:R-:W5:Y:S01]  /*4600*/  MUFU.EX2 R54, R54 ;  /* 0x0000003600367308 */ /* 0x000f620000000800 */
[C---:B-1----:R-:W-:Y:S01]  /*4610*/  FADD.FTZ R10, R50.reuse, R11 ;  /* 0x0000000b320a7221 */ /* 0x042fe20000010000 */
[----:B------:R-:W-:-:S06]  /*4620*/  F2FP.F16.F32.PACK_AB R33, R50, R47 ;  /* 0x0000002f3221723e */ /* 0x000fcc00000000ff */
[----:B------:R-:W1:Y:S01]  /*4630*/  MUFU.EX2 R4, R4 ;  /* 0x0000000400047308 */ /* 0x000e620000000800 */
[----:B--2---:R-:W-:-:S07]  /*4640*/  FADD.FTZ R11, R51, R10 ;  /* 0x0000000a330b7221 */ /* 0x004fce0000010000 */
[----:B------:R-:W2:Y:S01]  /*4650*/  MUFU.EX2 R67, R67 ;  /* 0x0000004300437308 */ /* 0x000ea20000000800 */
[C---:B-----5:R-:W-:Y:S01]  /*4660*/  FADD.FTZ R11, R54.reuse, R11 ;  /* 0x0000000b360b7221 */ /* 0x060fe20000010000 */
[----:B------:R-:W-:-:S05]  /*4670*/  F2FP.F16.F32.PACK_AB R35, R54, R51 ;  /* 0x000000333623723e */ /* 0x000fca00000000ff */
[----:B------:R3:W-:Y:S01]  /*4680*/  STSM.16.M88.4 [R136+0x27800], R32 ;  /* 0x0278002088007844 */ /* 0x0007e20000000200 */
[----:B------:R-:W5:Y:S01]  /*4690*/  MUFU.EX2 R70, R70 ;  /* 0x0000004600467308 */ /* 0x000f620000000800 */
[----:B-1----:R-:W-:-:S07]  /*46a0*/  FADD.FTZ R6, R4, R11 ;  /* 0x0000000b04067221 */ /* 0x002fce0000010000 */
[----:B------:R-:W1:Y:S01]  /*46b0*/  MUFU.EX2 R61, R61 ;  /* 0x0000003d003d7308 */ /* 0x000e620000000800 */
[C---:B--2---:R-:W-:Y:S01]  /*46c0*/  FADD.FTZ R11, R67.reuse, R6 ;  /* 0x00000006430b7221 */ /* 0x044fe20000010000 */
[----:B------:R-:W-:-:S06]  /*46d0*/  F2FP.F16.F32.PACK_AB R25, R67, R4 ;  /* 0x000000044319723e */ /* 0x000fcc00000000ff */
[----:B------:R-:W2:Y:S01]  /*46e0*/  MUFU.EX2 R71, R71 ;  /* 0x0000004700477308 */ /* 0x000ea20000000800 */
[----:B-----5:R-:W-:-:S07]  /*46f0*/  FADD.FTZ R6, R70, R11 ;  /* 0x0000000b46067221 */ /* 0x020fce0000010000 */
[----:B------:R-:W5:Y:S01]  /*4700*/  MUFU.EX2 R57, R57 ;  /* 0x0000003900397308 */ /* 0x000f620000000800 */
[C---:B-1----:R-:W-:Y:S01]  /*4710*/  FADD.FTZ R21, R61.reuse, R8 ;  /* 0x000000083d157221 */ /* 0x042fe20000010000 */
[----:B------:R-:W-:Y:S01]  /*4720*/  F2FP.F16.F32.PACK_AB R26, R61, R48 ;  /* 0x000000303d1a723e */ /* 0x000fe200000000ff */
[----:B------:R-:W-:Y:S02]  /*4730*/  VIADD R8, R88, 0xfffffffe ;  /* 0xfffffffe58087836 */ /* 0x000fe40000000000 */
[----:B------:R-:W-:-:S03]  /*4740*/  FADD.FTZ R4, R44, R21 ;  /* 0x000000152c047221 */ /* 0x000fc60000010000 */
[----:B------:R-:W1:Y:S01]  /*4750*/  MUFU.EX2 R52, R52 ;  /* 0x0000003400347308 */ /* 0x000e620000000800 */
[C---:B--2---:R-:W-:Y:S01]  /*4760*/  F2FP.F16.F32.PACK_AB R27, R71.reuse, R70 ;  /* 0x00000046471b723e */ /* 0x044fe200000000ff */
[----:B---3--:R-:W-:-:S04]  /*4770*/  FADD.FTZ R29, R71, R6 ;  /* 0x00000006471d7221 */ /* 0x008fc80000010000 */
[----:B------:R2:W-:Y:S02]  /*4780*/  STSM.16.M88.4 [R17], R24 ;  /* 0x0000001811007844 */ /* 0x0005e40000000200 */
[----:B------:R-:W3:Y:S01]  /*4790*/  MUFU.EX2 R65, R65 ;  /* 0x0000004100417308 */ /* 0x000ee20000000800 */
[C---:B-----5:R-:W-:Y:S01]  /*47a0*/  F2FP.F16.F32.PACK_AB R44, R57.reuse, R44 ;  /* 0x0000002c392c723e */ /* 0x060fe200000000ff */
[----:B------:R-:W-:-:S06]  /*47b0*/  FADD.FTZ R21, R57, R4 ;  /* 0x0000000439157221 */ /* 0x000fcc0000010000 */
[----:B------:R-:W5:Y:S01]  /*47c0*/  MUFU.EX2 R74, R74 ;  /* 0x0000004a004a7308 */ /* 0x000f620000000800 */
[----:B-1----:R-:W-:-:S07]  /*47d0*/  FADD.FTZ R4, R52, R21 ;  /* 0x0000001534047221 */ /* 0x002fce0000010000 */
[----:B------:R-:W1:Y:S01]  /*47e0*/  MUFU.EX2 R75, R75 ;  /* 0x0000004b004b7308 */ /* 0x000e620000000800 */
[C---:B---3--:R-:W-:Y:S01]  /*47f0*/  F2FP.F16.F32.PACK_AB R46, R65.reuse, R52 ;  /* 0x00000034412e723e */ /* 0x048fe200000000ff */
[----:B------:R-:W-:-:S06]  /*4800*/  FADD.FTZ R21, R65, R4 ;  /* 0x0000000441157221 */ /* 0x000fcc0000010000 */
[----:B------:R-:W3:Y:S01]  /*4810*/  MUFU.EX2 R78, R78 ;  /* 0x0000004e004e7308 */ /* 0x000ee20000000800 */
[----:B-----5:R-:W-:-:S07]  /*4820*/  FADD.FTZ R6, R74, R29 ;  /* 0x0000001d4a067221 */ /* 0x020fce0000010000 */
[----:B------:R-:W5:Y:S01]  /*4830*/  MUFU.EX2 R79, R79 ;  /* 0x0000004f004f7308 */ /* 0x000f620000000800 */
[C---:B-1----:R-:W-:Y:S01]  /*4840*/  F2FP.F16.F32.PACK_AB R45, R75.reuse, R74 ;  /* 0x0000004a4b2d723e */ /* 0x042fe200000000ff */
[----:B------:R-:W-:-:S06]  /*4850*/  FADD.FTZ R29, R75, R6 ;  /* 0x000000064b1d7221 */ /* 0x000fcc0000010000 */
[----:B------:R-:W-:Y:S01]  /*4860*/  MUFU.EX2 R56, R56 ;  /* 0x0000003800387308 */ /* 0x000fe20000000800 */
[----:B---3--:R-:W-:-:S07]  /*4870*/  FADD.FTZ R6, R78, R29 ;  /* 0x0000001d4e067221 */ /* 0x008fce0000010000 */
[----:B------:R-:W4:Y:S01]  /*4880*/  MUFU.EX2 R69, R69 ;  /* 0x0000004500457308 */ /* 0x000f220000000800 */
[C---:B-----5:R-:W-:Y:S01]  /*4890*/  F2FP.F16.F32.PACK_AB R47, R79.reuse, R78 ;  /* 0x0000004e4f2f723e */ /* 0x060fe200000000ff */
[----:B------:R-:W-:-:S04]  /*48a0*/  FADD.FTZ R29, R79, R6 ;  /* 0x000000064f1d7221 */ /* 0x000fc80000010000 */
[----:B------:R2:W-:Y:S02]  /*48b0*/  STSM.16.M88.4 [R22+0x6000], R44 ;  /* 0x0060002c16007844 */ /* 0x0005e40000000200 */
[----:B------:R-:W1:Y:S08]  /*48c0*/  MUFU.EX2 R60, R60 ;  /* 0x0000003c003c7308 */ /* 0x000e700000000800 */
[----:B------:R-:W3:Y:S01]  /*48d0*/  MUFU.EX2 R73, R73 ;  /* 0x0000004900497308 */ /* 0x000ee20000000800 */
[----:B----4-:R-:W-:Y:S01]  /*48e0*/  F2FP.F16.F32.PACK_AB R12, R69, R56 ;  /* 0x00000038450c723e */ /* 0x010fe200000000ff */
[----:B------:R-:W-:-:S04]  /*48f0*/  FADD.FTZ R56, R56, R21 ;  /* 0x0000001538387221 */ /* 0x000fc80000010000 */
[----:B------:R-:W-:Y:S02]  /*4900*/  FADD.FTZ R69, R69, R56 ;  /* 0x0000003845457221 */ /* 0x000fe40000010000 */
[----:B------:R-:W-:Y:S02]  /*4910*/  MUFU.EX2 R82, R82 ;  /* 0x0000005200527308 */ /* 0x000fe40000000800 */
[----:B-1----:R-:W-:-:S06]  /*4920*/  FADD.FTZ R6, R60, R69 ;  /* 0x000000453c067221 */ /* 0x002fcc0000010000 */
[----:B------:R-:W1:Y:S01]  /*4930*/  MUFU.EX2 R83, R83 ;  /* 0x0000005300537308 */ /* 0x000e620000000800 */
[C---:B---3--:R-:W-:Y:S01]  /*4940*/  F2FP.F16.F32.PACK_AB R14, R73.reuse, R60 ;  /* 0x0000003c490e723e */ /* 0x048fe200000000ff */
[----:B------:R-:W-:-:S06]  /*4950*/  FADD.FTZ R6, R73, R6 ;  /* 0x0000000649067221 */ /* 0x000fcc0000010000 */
[----:B------:R-:W3:Y:S08]  /*4960*/  MUFU.EX2 R86, R86 ;  /* 0x0000005600567308 */ /* 0x000ef00000000800 */
[----:B------:R-:W4:Y:S01]  /*4970*/  MUFU.EX2 R11, R64 ;  /* 0x00000040000b7308 */ /* 0x000f220000000800 */
[----:B-1----:R-:W-:Y:S01]  /*4980*/  F2FP.F16.F32.PACK_AB R13, R83, R82 ;  /* 0x00000052530d723e */ /* 0x002fe200000000ff */
[----:B------:R-:W-:-:S04]  /*4990*/  FADD.FTZ R82, R82, R29 ;  /* 0x0000001d52527221 */ /* 0x000fc80000010000 */
[----:B------:R-:W-:-:S04]  /*49a0*/  FADD.FTZ R83, R83, R82 ;  /* 0x0000005253537221 */ /* 0x000fc80000010000 */
[----:B---3--:R-:W-:Y:S01]  /*49b0*/  FADD.FTZ R4, R86, R83 ;  /* 0x0000005356047221 */ /* 0x008fe20000010000 */
[----:B----4-:R-:W-:-:S03]  /*49c0*/  F2FP.F16.F32.PACK_AB R15, R11, R86 ;  /* 0x000000560b0f723e */ /* 0x010fc600000000ff */
[----:B------:R-:W-:Y:S02]  /*49d0*/  FADD.FTZ R4, R11, R4 ;  /* 0x000000040b047221 */ /* 0x000fe40000010000 */
[----:B------:R2:W-:Y:S01]  /*49e0*/  STSM.16.M88.4 [R18+0x6000], R12 ;  /* 0x0060000c12007844 */ /* 0x0005e20000000200 */
[----:B------:R1:W-:Y:S06]  /*49f0*/  MEMBAR.ALL.CTA ;  /* 0x0000000000007992 */ /* 0x0003ec0000008000 */
[----:B-1----:R-:W1:Y:S02]  /*4a00*/  FENCE.VIEW.ASYNC.S ;  /* 0x00000000000073c6 */ /* 0x002e640000000000 */
[----:B-1----:R-:W-:Y:S01]  /*4a10*/  NOP ;  /* 0x0000000000007918 */ /* 0x002fe20000000000 */
[----:B------:R-:W-:Y:S05]  /*4a20*/  @P2 BRA `(.L_x_8936) ;  /* 0x0000000000442947 */ /* 0x000fea0003800000 */
        /* <DEDUP_REMOVED lines=10> */
.L_x_8937:
[----:B------:R-:W-:-:S11]  /*4ad0*/  UISETP.NE.AND UP1, UPT, UR7, 0x1, UPT ;  /* 0x000000010700788c */ /* 0x000fd6000bf25270 */
[----:B------:R-:W-:Y:S02]  /*4ae0*/  @UP1 ULDC.64 UR10, c[0x0][0x9e8] ;  /* 0x00027a00000a1ab9 */ /* 0x000fe40000000a00 */
[----:B------:R-:W-:-:S04]  /*4af0*/  UIMAD.WIDE.U32 UR14, UR18, UR10, URZ ;  /* 0x0000000a120e72a5 */ /* 0x000fc8000f8e003f */
[----:B------:R-:W-:-:S12]  /*4b00*/  @UP1 USHF.R.U32.HI UR18, URZ, UR11, UR15 ;  /* 0x0000000b3f121299 */ /* 0x000fd8000801160f */
.L_x_8938:
[----:B------:R-:W-:-:S04]  /*4b10*/  UIMAD UR7, UR18, UR7, UR7 ;  /* 0x00000007120772a4 */ /* 0x000fc8000f8e0207 */
[----:B------:R-:W-:-:S04]  /*4b20*/  UISETP.LT.AND UP1, UPT, UR6, UR7, UPT ;  /* 0x000000070600728c */ /* 0x000fc8000bf21270 */
[----:B------:R-:W-:-:S12]  /*4b30*/  USEL UR6, UR6, UR7, UP1 ;  /* 0x0000000706067287 */ /* 0x000fd80008800000 */
.L_x_8936:
        /* <DEDUP_REMOVED lines=33> */
[----:B------:R-:W-:Y:S01]  /*4d50*/  IMAD.MOV.U32 R135, RZ, RZ, RZ ;  /* 0x000000ffff877224 */ /* 0x000fe200078e00ff */
[----:B------:R-:W-:Y:S01]  /*4d60*/  ULDC UR35, c[0x0][0x9dc] ;  /* 0x0002770000237ab9 */ /* 0x000fe20000000800 */
[----:B------:R-:W-:Y:S01]  /*4d70*/  ULDC UR55, c[0x0][0x288] ;  /* 0x0000a20000377ab9 */ /* 0x000fe20000000800 */
[----:B------:R-:W-:Y:S01]  /*4d80*/  ULDC UR33, c[0x0][0x988] ;  /* 0x0002620000217ab9 */ /* 0x000fe20000000800 */
[----:B------:R-:W-:-:S05]  /*4d90*/  ULDC UR54, c[0x0][0x9e0] ;  /* 0x0002780000367ab9 */ /* 0x000fca0000000800 */
.L_x_8956:
[----:B------:R-:W-:Y:S01]  /*4da0*/  UIADD3 UR57, UR36, 0x1, URZ ;  /* 0x0000000124397890 */ /* 0x000fe2000fffe03f */
[----:B------:R-:W-:-:S03]  /*4db0*/  ISETP.NE.AND P3, PT, RZ, UR45, PT ;  /* 0x0000002dff007c0c */ /* 0x000fc6000bf65270 */
[----:B------:R-:W-:-:S04]  /*4dc0*/  UISETP.NE.AND UP1, UPT, UR57, 0x2, UPT ;  /* 0x000000023900788c */ /* 0x000fc8000bf25270 */
[----:B------:R-:W-:Y:S02]  /*4dd0*/  USEL UR56, URZ, 0x1, UP1 ;  /* 0x000000013f387887 */ /* 0x000fe40008800000 */
[----:B------:R-:W-:Y:S02]  /*4de0*/  USEL UR57, UR57, URZ, UP1 ;  /* 0x0000003f39397287 */ /* 0x000fe40008800000 */
[----:B------:R-:W-:Y:S02]  /*4df0*/  ULOP3.LUT UR56, UR49, UR56, URZ, 0x3c, !UPT ;  /* 0x0000003831387292 */ /* 0x000fe4000f8e3c3f */
[----:B----4-:R-:W-:Y:S10]  /*4e00*/  @P3 BRA `(.L_x_8940) ;  /* 0x00000000002c3947 */ /* 0x010ff40003800000 */
[----:B------:R-:W-:Y:S05]  /*4e10*/  @!P0 BRA `(.L_x_8941) ;  /* 0x0000000000048947 */ /* 0x000fea0003800000 */
[----:B------:R-:W-:Y:S01]  /*4e20*/  BPT.TRAP 0x1 ;  /* 0x000000040000795c */ /* 0x000fe20000300000 */
.L_x_8941:
[----:B------:R-:W-:Y:S01]  /*4e30*/  ULEA UR6, UR57, UR39, 0x3 ;  /* 0x0000002739067291 */ /* 0x000fe2000f8e183f */
[----:B------:R-:W-:-:S05]  /*4e40*/  IMAD.U32 R10, RZ, RZ, UR56 ;  /* 0x00000038ff0a7e24 */ /* 0x000fca000f8e00ff */
[----:B------:R-:W-:-:S04]  /*4e50*/  SHF.L.U32 R10, R10, 0x1f, RZ ;  /* 0x0000001f0a0a7819 */ /* 0x000fc800000006ff */
[----:B------:R1:W3:Y:S01]  /*4e60*/  SYNCS.PHASECHK.TRANS64.TRYWAIT P2, [UR6+0x2d830], R10 ;  /* 0x02d8300aff0075a7 */ /* 0x0002e20008040146 */
[----:B------:R-:W-:Y:S05]  /*4e70*/  @!P0 BRA `(.L_x_8942) ;  /* 0x0000000000048947 */ /* 0x000fea0003800000 */
[----:B------:R-:W-:Y:S01]  /*4e80*/  BPT.TRAP 0x1 ;  /* 0x000000040000795c */ /* 0x000fe20000300000 */
.L_x_8942:
[----:B---3--:R-:W-:Y:S05]  /*4e90*/  @P2 BRA `(.L_x_8940) ;  /* 0x0000000000082947 */ /* 0x008fea0003800000 */
[----:B------:R-:W3:Y:S02]  /*4ea0*/  SYNCS.PHASECHK.TRANS64.TRYWAIT P2, [UR6+0x2d830], R10 ;  /* 0x02d8300aff0075a7 */ /* 0x000ee40008040146 */
[----:B---3--:R-:W-:Y:S05]  /*4eb0*/  @!P2 BRA `(.L_x_8943) ;  /* 0x000000cc00f8a947 */ /* 0x008fea0003800000 */
.L_x_8940:
[----:B-1-3--:R-:W-:Y:S01]  /*4ec0*/  VIADD R10, R16, 0x8 ;  /* 0x00000008100a7836 */ /* 0x00afe20000000000 */
[----:B------:R-:W-:Y:S01]  /*4ed0*/  UIMAD UR6, UR57, 0x600, UR32 ;  /* 0x00000600390678a4 */ /* 0x000fe2000f8e0220 */
        /* <DEDUP_REMOVED lines=12> */
[----:B--2---:R-:W-:-:S06]  /*4fa0*/  WARPGROUP.ARRIVE ;  /* 0x00000000000079c5 */ /* 0x004fcc0000000000 */
        /* <DEDUP_REMOVED lines=20> */
.L_x_8945:
[----:B------:R-:W-:Y:S01]  /*50f0*/  ULEA UR6, UR36, UR39, 0x3 ;  /* 0x0000002724067291 */ /* 0x000fe2000f8e183f */
[----:B------:R-:W-:-:S05]  /*5100*/  IMAD.U32 R10, RZ, RZ, UR49 ;  /* 0x00000031ff0a7e24 */ /* 0x000fca000f8e00ff */
[----:B------:R-:W-:-:S04]  /*5110*/  SHF.L.U32 R10, R10, 0x1f, RZ ;  /* 0x0000001f0a0a7819 */ /* 0x000fc800000006ff */
[----:B------:R1:W2:Y:S01]  /*5120*/  SYNCS.PHASECHK.TRANS64.TRYWAIT P2, [UR6+0x2d850], R10 ;  /* 0x02d8500aff0075a7 */ /* 0x0002a20008040146 */
[----:B------:R-:W-:Y:S05]  /*5130*/  @!P0 BRA `(.L_x_8946) ;  /* 0x0000000000048947 */ /* 0x000fea0003800000 */
[----:B------:R-:W-:Y:S01]  /*5140*/  BPT.TRAP 0x1 ;  /* 0x000000040000795c */ /* 0x000fe20000300000 */
.L_x_8946:
[----:B--2---:R-:W-:Y:S05]  /*5150*/  @P2 BRA `(.L_x_8944) ;  /* 0x0000000000082947 */ /* 0x004fea0003800000 */
[----:B------:R-:W2:Y:S02]  /*5160*/  SYNCS.PHASECHK.TRANS64.TRYWAIT P2, [UR6+0x2d850], R10 ;  /* 0x02d8500aff0075a7 */ /* 0x000ea40008040146 */
[----:B--2---:R-:W-:Y:S05]  /*5170*/  @!P2 BRA `(.L_x_8947) ;  /* 0x000000cc0060a947 */ /* 0x004fea0003800000 */
.L_x_8944:
[----:B------:R-:W-:Y:S01]  /*5180*/  UIADD3 UR6, UR39, 0x400, URZ ;  /* 0x0000040027067890 */ /* 0x000fe2000fffe03f */
[----:B------:R-:W-:Y:S01]  /*5190*/  WARPGROUP.ARRIVE ;  /* 0x00000000000079c5 */ /* 0x000fe20000000000 */
[----:B------:R-:W-:Y:S01]  /*51a0*/  ULEA UR7, UR52, UR39, 0xd ;  /* 0x0000002734077291 */ /* 0x000fe2000f8e683f */
[----:B------:R-:W3:Y:S01]  /*51b0*/  LDC R13, c[0x0][0x2e0] ;  /* 0x0000b800ff0d7b82 */ /* 0x000ee20000000800 */
[----:B------:R-:W-:Y:S01]  /*51c0*/  USHF.R.U32.HI UR6, URZ, 0x4, UR6 ;  /* 0x000000043f067899 */ /* 0x000fe20008011606 */
[----:B------:R-:W-:Y:S01]  /*51d0*/  IMAD.SHL.U32 R20, R8, 0x80, RZ ;  /* 0x0000008008147824 */ /* 0x000fe200078e00ff */
[----:B------:R-:W-:Y:S01]  /*51e0*/  UIADD3 UR7, UR7, 0x21800, URZ ;  /* 0x0002180007077890 */ /* 0x000fe2000fffe03f */
[----:B--2---:R-:W-:Y:S01]  /*51f0*/  IMAD.U32 R11, RZ, RZ, UR57 ;  /* 0x00000039ff0b7e24 */ /* 0x004fe2000f8e00ff */
[----:B------:R-:W-:Y:S01]  /*5200*/  ULOP3.LUT UR6, UR6, 0x3fff, URZ, 0xc0, !UPT ;  /* 0x00003fff06067892 */ /* 0x000fe2000f8ec03f */
[----:B-1----:R-:W-:Y:S01]  /*5210*/  VIADD R10, R16, 0x9 ;  /* 0x00000009100a7836 */ /* 0x002fe20000000000 */
[----:B------:R-:W-:Y:S01]  /*5220*/  USHF.R.U32.HI UR7, URZ, 0x4, UR7 ;  /* 0x000000043f077899 */ /* 0x000fe20008011607 */
[----:B------:R-:W-:Y:S01]  /*5230*/  IADD3 R12, -R20, 0x1, RZ ;  /* 0x00000001140c7810 */ /* 0x000fe20007ffe1ff */
[----:B------:R-:W-:Y:S01]  /*5240*/  ULOP3.LUT UR10, UR6, 0x2000000, URZ, 0xfc, !UPT ;  /* 0x02000000060a7892 */ /* 0x000fe2000f8efc3f */
[----:B------:R-:W-:Y:S01]  /*5250*/  ISETP.GE.U32.AND P2, PT, R2, 0x180, PT ;  /* 0x000001800200780c */ /* 0x000fe20003f46070 */
[----:B------:R-:W-:Y:S01]  /*5260*/  ULOP3.LUT UR6, UR7, 0x3fff, URZ, 0xc0, !UPT ;  /* 0x00003fff07067892 */ /* 0x000fe2000f8ec03f */
[----:B------:R-:W-:Y:S01]  /*5270*/  @!P1 LEA R11, R11, UR39, 0x3 ;  /* 0x000000270b0b9c11 */ /* 0x000fe2000f8e18ff */
[----:B------:R-:W-:-:S02]  /*5280*/  UIMAD UR7, UR36, 0x600, UR10 ;  /* 0x00000600240778a4 */ /* 0x000fc4000f8e020a */
[----:B------:R-:W-:Y:S01]  /*5290*/  ULOP3.LUT UR6, UR6, 0x10000, URZ, 0xfc, !UPT ;  /* 0x0001000006067892 */ /* 0x000fe2000f8efc3f */
[----:B------:R-:W-:Y:S01]  /*52a0*/  UMOV UR31, 0x80000020 ;  /* 0x80000020001f7882 */ /* 0x000fe20000000000 */
[----:B------:R-:W-:Y:S01]  /*52b0*/  UMOV UR29, 0x40000040 ;  /* 0x40000040001d7882 */ /* 0x000fe20000000000 */
[----:B------:R-:W-:Y:S02]  /*52c0*/  @!P1 VIADD R11, R11, 0x2d840 ;  /* 0x0002d8400b0b9836 */ /* 0x000fe40000000000 */
[----:B------:R-:W-:Y:S02]  /*52d0*/  UMOV UR30, UR7 ;  /* 0x00000007001e7c82 */ /* 0x000fe40008000000 */
[----:B------:R-:W-:Y:S02]  /*52e0*/  UMOV UR28, UR6 ;  /* 0x00000006001c7c82 */ /* 0x000fe40008000000 */
[----:B------:R-:W-:Y:S01]  /*52f0*/  HGMMA.64x96x16.F32 R88, gdesc[UR28].tnspB, R88, gsb0 ;  /* 0x416000001c5879f0 */ /* 0x000fe20008000858 */
[----:B------:R-:W-:Y:S01]  /*5300*/  UIADD3 UR30, UR7, 0x40, URZ ;  /* 0x00000040071e7890 */ /* 0x000fe2000fffe03f */
[----:B---3--:R-:W-:Y:S01]  /*5310*/  IMAD R13, R13, UR47, R12 ;  /* 0x0000002f0d0d7c24 */ /* 0x008fe2000f8e020c */
[----:B------:R-:W-:Y:S01]  /*5320*/  UIADD3 UR28, UR6, 0x2, URZ ;  /* 0x00000002061c7890 */ /* 0x000fe2000fffe03f */
[----:B------:R-:W-:Y:S01]  /*5330*/  SEL R12, R10, 0x9, !P2 ;  /* 0x000000090a0c7807 */ /* 0x000fe20005000000 */
[----:B------:R-:W-:Y:S01]  /*5340*/  UMOV UR31, 0x80000020 ;  /* 0x80000020001f7882 */ /* 0x000fe20000000000 */
[----:B------:R-:W-:Y:S01]  /*5350*/  UMOV UR29, 0x40000040 ;  /* 0x40000040001d7882 */ /* 0x000fe20000000000 */
[----:B------:R-:W-:Y:S01]  /*5360*/  PLOP3.LUT P2, PT, PT, PT, UP0, 0x40, 0x0 ;  /* 0x000000000000781c */ /* 0x000fe20003f4e808 */
[----:B------:R-:W-:Y:S01]  /*5370*/  VIADD R10, R13, -UR55 ;  /* 0x800000370d0a7c36 */ /* 0x000fe20008000000 */
[----:B------:R-:W-:-:S03]  /*5380*/  @!P1 PRMT R11, RZ, 0x654, R11 ;  /* 0x00000654ff0b9816 */ /* 0x000fc6000000000b */
[----:B------:R-:W-:-:S04]  /*5390*/  IMAD R10, R19, -0x2, R10 ;  /* 0xfffffffe130a7824 */ /* 0x000fc800078e020a */
[----:B------:R-:W-:Y:S01]  /*53a0*/  VIADD R15, R10, UR54 ;  /* 0x000000360a0f7c36 */ /* 0x000fe20008000000 */
        /* <DEDUP_REMOVED lines=42> */
[----:B------:R-:W-:-:S06]  /*5650*/  ULOP3.LUT UR6, URZ, UR35, URZ, 0x33, !UPT ;  /* 0x000000233f067292 */ /* 0x000fcc000f8e333f */
[----:B------:R-:W-:-:S04]  /*5660*/  VIADD R14, R10, UR6 ;  /* 0x000000060a0e7c36 */ /* 0x000fc80008000000 */
[----:B------:R-:W-:Y:S01]  /*5670*/  IMAD.IADD R10, R0, 0x1, R14 ;  /* 0x00000001000a7824 */ /* 0x000fe200078e020e */
[----:B------:R-:W-:Y:S02]  /*5680*/  WARPGROUP.DEPBAR.LE gsb0, 0x0 ;  /* 0x00008000000079c5 */ /* 0x000fe40000010000 */
[----:B------:R-:W-:-:S06]  /*5690*/  WARPGROUP.ARRIVE ;  /* 0x00000000000079c5 */ /* 0x000fcc0000000000 */
[----:B------:R-:W-:Y:S03]  /*56a0*/  HGMMA.64x96x16.F32 R88, gdesc[UR28].tnspB, R88, gsb0 ;  /* 0x416000001c5879f0 */ /* 0x000fe60008000858 */
[----:B------:R-:W-:Y:S02]  /*56b0*/  WARPGROUP.DEPBAR.LE gsb0, 0x0 ;  /* 0x00008000000079c5 */ /* 0x000fe40000010000 */
[----:B------:R1:W-:Y:S06]  /*56c0*/  BAR.ARV R12, 0x100 ;  /* 0x0004000c0000751d */ /* 0x0003ec0000002000 */
[----:B------:R2:W-:Y:S02]  /*56d0*/  @!P1 SYNCS.ARRIVE.TRANS64.RED.A1T0 RZ, [R11+URZ], RZ ;  /* 0x000000ff0bff99a7 */ /* 0x0005e4000810043f */
[----:B--2---:R-:W-:Y:S01]  /*56e0*/  IMAD.IADD R11, R0, 0x1, R15 ;  /* 0x00000001000b7824 */ /* 0x004fe200078e020f */
[----:B-1----:R-:W-:Y:S06]  /*56f0*/  @P2 BRA `(.L_x_8948) ;  /* 0x00000000005c2947 */ /* 0x002fec0003800000 */
        /* <DEDUP_REMOVED lines=11> */
.L_x_8950:
[----:B------:R-:W-:-:S05]  /*57b0*/  IMAD.U32 R142, RZ, RZ, UR34 ;  /* 0x00000022ff8e7e24 */ /* 0x000fca000f8e00ff */
[----:B------:R-:W-:-:S13]  /*57c0*/  ISETP.NE.AND P2, PT, R142, 0x1, PT ;  /* 0x000000018e00780c */ /* 0x000fda0003f45270 */
[----:B------:R-:W1:Y:S01]  /*57d0*/  @P2 LDC.64 R12, c[0x0][0x9e8] ;  /* 0x00027a00ff0c2b82 */ /* 0x000e620000000a00 */
[----:B------:R-:W-:-:S04]  /*57e0*/  @P2 IMAD.IADD R139, R0, 0x1, R5 ;  /* 0x00000001008b2824 */ /* 0x000fc800078e0205 */
[----:B-1----:R-:W-:-:S04]  /*57f0*/  @P2 IMAD.HI.U32 R12, R139, R12, RZ ;  /* 0x0000000c8b0c2227 */ /* 0x002fc800078e00ff */
[----:B------:R-:W-:Y:S01]  /*5800*/  IMAD.MOV.U32 R139, RZ, RZ, R21 ;  /* 0x000000ffff8b7224 */ /* 0x000fe200078e0015 */
[----:B------:R-:W-:-:S07]  /*5810*/  @P2 SHF.R.U32.HI R139, RZ, R13, R12 ;  /* 0x0000000dff8b2219 */ /* 0x000fce000001160c */
.L_x_8951:
[----:B------:R-:W-:Y:S05]  /*5820*/  BSYNC B0 ;  /* 0x0000000000007941 */ /* 0x000fea0003800000 */
.L_x_8949:
[----:B------:R-:W-:-:S04]  /*5830*/  IMAD R12, R139, R142, -R20 ;  /* 0x0000008e8b0c7224 */ /* 0x000fc800078e0a14 */
[----:B------:R-:W-:-:S05]  /*5840*/  IMAD R12, R19, -0x2, R12 ;  /* 0xfffffffe130c7824 */ /* 0x000fca00078e020c */
[----:B------:R-:W-:Y:S02]  /*5850*/  VIADDMNMX R11, R12, R142, R11, PT ;  /* 0x0000008e0c0b7246 */ /* 0x000fe4000380010b */
[----:B------:R-:W-:-:S07]  /*5860*/  VIMNMX R10, R10, R12, !PT ;  /* 0x0000000c0a0a7248 */ /* 0x000fce0007fe0100 */
.L_x_8948:
[----:B------:R-:W-:Y:S01]  /*5870*/  ISETP.GT.AND P2, PT, R8, -0x1, PT ;  /* 0xffffffff0800780c */ /* 0x000fe20003f44270 */
[C---:B------:R-:W-:Y:S02]  /*5880*/  IMAD.IADD R15, R3.reuse, 0x1, R15 ;  /* 0x00000001030f7824 */ /* 0x040fe400078e020f */
[----:B------:R-:W-:Y:S01]  /*5890*/  IMAD.IADD R14, R3, 0x1, R14 ;  /* 0x00000001030e7824 */ /* 0x000fe200078e020e */
        /* <DEDUP_REMOVED lines=110> */
.L_x_8954:
[----:B------:R-:W-:-:S05]  /*5f80*/  IMAD.U32 R12, RZ, RZ, UR34 ;  /* 0x00000022ff0c7e24 */ /* 0x000fca000f8e00ff */
[----:B------:R-:W-:-:S13]  /*5f90*/  ISETP.NE.AND P3, PT, R12, 0x1, PT ;  /* 0x000000010c00780c */ /* 0x000fda0003f65270 */
[----:B------:R-:W1:Y:S02]  /*5fa0*/  @P3 LDC.64 R10, c[0x0][0x9e8] ;  /* 0x00027a00ff0a3b82 */ /* 0x000e640000000a00 */
[----:B-1----:R-:W-:-:S05]  /*5fb0*/  @P3 IMAD.HI.U32 R10, R13, R10, RZ ;  /* 0x0000000a0d0a3227 */ /* 0x002fca00078e00ff */
[----:B------:R-:W-:-:S07]  /*5fc0*/  @P3 SHF.R.U32.HI R13, RZ, R11, R10 ;  /* 0x0000000bff0d3219 */ /* 0x000fce000001160a */
.L_x_8955:
[----:B------:R-:W-:Y:S05]  /*5fd0*/  BSYNC B0 ;  /* 0x0000000000007941 */ /* 0x000fea0003800000 */
.L_x_8953:
[----:B------:R-:W-:-:S04]  /*5fe0*/  IMAD R20, R13, R12, -R20 ;  /* 0x0000000c0d147224 */ /* 0x000fc800078e0a14 */
[----:B------:R-:W-:-:S05]  /*5ff0*/  IMAD R20, R19, -0x2, R20 ;  /* 0xfffffffe13147824 */ /* 0x000fca00078e0214 */
[----:B------:R-:W-:Y:S02]  /*6000*/  VIADDMNMX R15, R20, R12, R15, PT ;  /* 0x0000000c140f7246 */ /* 0x000fe4000380010f */
[----:B------:R-:W-:-:S07]  /*6010*/  VIMNMX R14, R14, R20, !PT ;  /* 0x000000140e0e7248 */ /* 0x000fce0007fe0100 */
.L_x_8952:
[----:B------:R-:W-:Y:S01]  /*6020*/  FMNMX.FTZ R10, R24, R7, !PT ;  /* 0x00000007180a7209 */ /* 0x000fe20007810000 */
[----:B------:R-:W-:Y:S01]  /*6030*/  UMOV UR49, UR56 ;  /* 0x0000003800317c82 */ /* 0x000fe20008000000 */
        /* <DEDUP_REMOVED lines=18> */
[----:B------:R-:W-:Y:S02]  /*6160*/  ISETP.GT.AND P5, PT, R14, RZ, P2 ;  /* 0x000000ff0e00720c */ /* 0x000fe400017a4270 */
        /* <DEDUP_REMOVED lines=45> */
[----:B------:R-:W1:Y:S01]  /*6440*/  SHFL.BFLY PT, R10, R11, 0x2, 0x1f ;  /* 0x0c401f000b0a7f89 */ /* 0x000e6200000e0000 */
[----:B------:R-:W-:-:S02]  /*6450*/  FSEL R46, R46, -INF , !P4 ;  /* 0xff8000002e2e7808 */ /* 0x000fc40006000000 */
[C---:B------:R-:W-:Y:S02]  /*6460*/  ISETP.GT.AND P4, PT, R14.reuse, 0x30, P2 ;  /* 0x000000300e00780c */ /* 0x040fe40001784270 */
[----:B------:R-:W-:Y:S02]  /*6470*/  ISETP.LT.OR P5, PT, R15, 0x2a, P3 ;  /* 0x0000002a0f00780c */ /* 0x000fe40001fa1670 */
[C---:B------:R-:W-:Y:S02]  /*6480*/  ISETP.GT.AND P3, PT, R14.reuse, 0x31, P2 ;  /* 0x000000310e00780c */ /* 0x040fe40001764270 */
[----:B------:R-:W-:Y:S02]  /*6490*/  FSEL R47, R47, -INF , !P5 ;  /* 0xff8000002f2f7808 */ /* 0x000fe40006800000 */
[----:B------:R-:W-:Y:S02]  /*64a0*/  ISETP.LT.OR P4, PT, R15, 0x31, P4 ;  /* 0x000000310f00780c */ /* 0x000fe40002781670 */
[----:B------:R-:W-:-:S02]  /*64b0*/  ISETP.GT.AND P5, PT, R14, 0x38, P2 ;  /* 0x000000380e00780c */ /* 0x000fc400017a4270 */
[----:B------:R-:W-:Y:S02]  /*64c0*/  ISETP.LT.OR P3, PT, R15, 0x32, P3 ;  /* 0x000000320f00780c */ /* 0x000fe40001f61670 */
[----:B------:R-:W-:Y:S02]  /*64d0*/  FSEL R50, R50, -INF , !P4 ;  /* 0xff80000032327808 */ /* 0x000fe40006000000 */
[----:B------:R-:W-:Y:S02]  /*64e0*/  ISETP.GT.AND P4, PT, R14, 0x39, P2 ;  /* 0x000000390e00780c */ /* 0x000fe40001784270 */
[----:B------:R-:W-:Y:S02]  /*64f0*/  FSEL R51, R51, -INF , !P3 ;  /* 0xff80000033337808 */ /* 0x000fe40005800000 */
[----:B------:R-:W-:Y:S02]  /*6500*/  ISETP.LT.OR P5, PT, R15, 0x39, P5 ;  /* 0x000000390f00780c */ /* 0x000fe40002fa1670 */
[----:B-1----:R-:W-:-:S02]  /*6510*/  FMNMX.FTZ R12, R11, R10, !PT ;  /* 0x0000000a0b0c7209 */ /* 0x002fc40007810000 */
[----:B------:R-:W-:Y:S02]  /*6520*/  ISETP.GT.AND P3, PT, R14, 0x40, P2 ;  /* 0x000000400e00780c */ /* 0x000fe40001764270 */
[----:B------:R-:W-:Y:S01]  /*6530*/  ISETP.LT.OR P4, PT, R15, 0x3a, P4 ;  /* 0x0000003a0f00780c */ /* 0x000fe20002781670 */
[----:B------:R-:W1:Y:S01]  /*6540*/  SHFL.BFLY PT, R13, R12, 0x1, 0x1f ;  /* 0x0c201f000c0d7f89 */ /* 0x000e6200000e0000 */
[----:B------:R-:W-:Y:S02]  /*6550*/  FSEL R54, R54, -INF , !P5 ;  /* 0xff80000036367808 */ /* 0x000fe40006800000 */
[----:B------:R-:W-:Y:S02]  /*6560*/  ISETP.GT.AND P5, PT, R14, 0x41, P2 ;  /* 0x000000410e00780c */ /* 0x000fe400017a4270 */
[----:B------:R-:W-:Y:S02]  /*6570*/  FSEL R55, R55, -INF , !P4 ;  /* 0xff80000037377808 */ /* 0x000fe40006000000 */
[----:B------:R-:W-:-:S02]  /*6580*/  ISETP.LT.OR P3, PT, R15, 0x41, P3 ;  /* 0x000000410f00780c */ /* 0x000fc40001f61670 */
[----:B------:R-:W-:Y:S02]  /*6590*/  ISETP.GT.AND P4, PT, R14, 0x48, P2 ;  /* 0x000000480e00780c */ /* 0x000fe40001784270 */
[----:B------:R-:W-:Y:S02]  /*65a0*/  ISETP.LT.OR P5, PT, R15, 0x42, P5 ;  /* 0x000000420f00780c */ /* 0x000fe40002fa1670 */
[----:B------:R-:W-:Y:S02]  /*65b0*/  FSEL R58, R58, -INF , !P3 ;  /* 0xff8000003a3a7808 */ /* 0x000fe40005800000 */
[----:B------:R-:W-:Y:S02]  /*65c0*/  ISETP.GT.AND P3, PT, R14, 0x49, P2 ;  /* 0x000000490e00780c */ /* 0x000fe40001764270 */
[----:B------:R-:W-:Y:S02]  /*65d0*/  FSEL R59, R59, -INF , !P5 ;  /* 0xff8000003b3b7808 */ /* 0x000fe40006800000 */
[----:B------:R-:W-:-:S02]  /*65e0*/  ISETP.LT.OR P4, PT, R15, 0x49, P4 ;  /* 0x000000490f00780c */ /* 0x000fc40002781670 */
[----:B------:R-:W-:Y:S02]  /*65f0*/  ISETP.GT.AND P5, PT, R14, 0x50, P2 ;  /* 0x000000500e00780c */ /* 0x000fe400017a4270 */
[----:B------:R-:W-:Y:S02]  /*6600*/  ISETP.LT.OR P3, PT, R15, 0x4a, P3 ;  /* 0x0000004a0f00780c */ /* 0x000fe40001f61670 */
[----:B-1----:R-:W-:Y:S02]  /*6610*/  FMNMX.FTZ R10, R12, R13, !PT ;  /* 0x0000000d0c0a7209 */ /* 0x002fe40007810000 */
[----:B------:R-:W-:Y:S02]  /*6620*/  FSEL R62, R62, -INF , !P4 ;  /* 0xff8000003e3e7808 */ /* 0x000fe40006000000 */
[C---:B------:R-:W-:Y:S01]  /*6630*/  FSETP.NEU.FTZ.AND P6, PT, R10.reuse, -INF , PT ;  /* 0xff8000000a00780b */ /* 0x040fe20003fdd000 */
[----:B------:R-:W-:Y:S01]  /*6640*/  FMUL.FTZ R13, R10, UR33 ;  /* 0x000000210a0d7c20 */ /* 0x000fe20008410000 */
[----:B------:R-:W-:-:S02]  /*6650*/  ISETP.GT.AND P4, PT, R14, 0x51, P2 ;  /* 0x000000510e00780c */ /* 0x000fc40001784270 */
[----:B------:R-:W-:Y:S02]  /*6660*/  FSEL R63, R63, -INF , !P3 ;  /* 0xff8000003f3f7808 */ /* 0x000fe40005800000 */
[----:B------:R-:W-:Y:S02]  /*6670*/  FSEL R11, R13, RZ, P6 ;  /* 0x000000ff0d0b7208 */ /* 0x000fe40003000000 */
[----:B------:R-:W-:Y:S02]  /*6680*/  ISETP.LT.OR P5, PT, R15, 0x51, P5 ;  /* 0x000000510f00780c */ /* 0x000fe40002fa1670 */
[----:B------:R-:W-:Y:S01]  /*6690*/  ISETP.GT.AND P3, PT, R14, 0x58, P2 ;  /* 0x000000580e00780c */ /* 0x000fe20001764270 */
        /* <DEDUP_REMOVED lines=15> */
[----:B------:R1:W-:Y:S01]  /*6790*/  MUFU.EX2 R28, R36 ;  /* 0x00000024001c7308 */ /* 0x0003e20000000800 */
[----:B------:R-:W-:Y:S01]  /*67a0*/  ISETP.LT.OR P4, PT, R15, 0x52, P4 ;  /* 0x000000520f00780c */ /* 0x000fe20002781670 */
[--C-:B------:R-:W-:Y:S01]  /*67b0*/  FFMA.FTZ R56, R56, UR33, -R11.reuse ;  /* 0x0000002138387c23 */ /* 0x100fe2000801080b */
[----:B------:R-:W-:Y:S01]  /*67c0*/  FMNMX.FTZ R32, R34, R33, !PT ;  /* 0x0000002122207209 */ /* 0x000fe20007810000 */
[--C-:B------:R-:W-:Y:S01]  /*67d0*/  FFMA.FTZ R33, R37, UR33, -R11.reuse ;  /* 0x0000002125217c23 */ /* 0x100fe2000801080b */
[----:B------:R-:W-:Y:S01]  /*67e0*/  FSEL R66, R66, -INF , !P5 ;  /* 0xff80000042427808 */ /* 0x000fe20006800000 */
[--C-:B------:R-:W-:Y:S01]  /*67f0*/  FFMA.FTZ R60, R60, UR33, -R11.reuse ;  /* 0x000000213c3c7c23 */ /* 0x100fe2000801080b */
[----:B------:R-:W-:Y:S01]  /*6800*/  FMNMX.FTZ R37, R35, R32, !PT ;  /* 0x0000002023257209 */ /* 0x000fe20007810000 */
[----:B------:R-:W-:Y:S01]  /*6810*/  FFMA.FTZ R85, R85, UR33, -R11 ;  /* 0x0000002155557c23 */ /* 0x000fe2000801080b */
[----:B------:R-:W-:Y:S01]  /*6820*/  ISETP.GT.AND P5, PT, R14, 0x59, P2 ;  /* 0x000000590e00780c */ /* 0x000fe200017a4270 */
[----:B------:R-:W-:Y:S01]  /*6830*/  MUFU.EX2 R13, R13 ;  /* 0x0000000d000d7308 */ /* 0x000fe20000000800 */
[----:B------:R-:W-:-:S02]  /*6840*/  FMNMX.FTZ R32, R38, R37, !PT ;  /* 0x0000002526207209 */ /* 0x000fc40007810000 */
[----:B------:R-:W-:Y:S02]  /*6850*/  FSEL R67, R67, -INF , !P4 ;  /* 0xff80000043437808 */ /* 0x000fe40006000000 */
[----:B------:R-:W-:Y:S02]  /*6860*/  FMNMX.FTZ R37, R39, R32, !PT ;  /* 0x0000002027257209 */ /* 0x000fe40007810000 */
[----:B------:R-:W-:Y:S01]  /*6870*/  ISETP.LT.OR P3, PT, R15, 0x59, P3 ;  /* 0x000000590f00780c */ /* 0x000fe20001f61670 */
[----:B------:R2:W-:Y:S01]  /*6880*/  MUFU.EX2 R32, R40 ;  /* 0x0000002800207308 */ /* 0x0005e20000000800 */
[----:B-1----:R-:W-:Y:S01]  /*6890*/  FMNMX.FTZ R36, R42, R37, !PT ;  /* 0x000000252a247209 */ /* 0x002fe20007810000 */
[----:B------:R-:W-:Y:S01]  /*68a0*/  FFMA.FTZ R37, R41, UR33, -R11 ;  /* 0x0000002129257c23 */ /* 0x000fe2000801080b */
[----:B------:R-:W-:Y:S02]  /*68b0*/  ISETP.GT.AND P4, PT, R14, 0x60, P2 ;  /* 0x000000600e00780c */ /* 0x000fe40001784270 */
[----:B------:R-:W-:-:S02]  /*68c0*/  FMNMX.FTZ R41, R43, R36, !PT ;  /* 0x000000242b297209 */ /* 0x000fc40007810000 */
[----:B------:R-:W-:Y:S01]  /*68d0*/  ISETP.LT.OR P5, PT, R15, 0x5a, P5 ;  /* 0x0000005a0f00780c */ /* 0x000fe20002fa1670 */
[----:B------:R-:W-:Y:S01]  /*68e0*/  MUFU.EX2 R12, R12 ;  /* 0x0000000c000c7308 */ /* 0x000fe20000000800 */
[----:B------:R-:W-:Y:S02]  /*68f0*/  FMNMX.FTZ R36, R46, R41, !PT ;  /* 0x000000292e247209 */ /* 0x000fe40007810000 */
[----:B------:R-:W-:Y:S02]  /*6900*/  FSEL R70, R70, -INF , !P3 ;  /* 0xff80000046467808 */ /* 0x000fe40005800000 */
[----:B------:R-:W-:Y:S02]  /*6910*/  FMNMX.FTZ R41, R47, R36, !PT ;  /* 0x000000242f297209 */ /* 0x000fe40007810000 */
[----:B------:R-:W-:Y:S01]  /*6920*/  ISETP.GT.AND P3, PT, R14, 0x61, P2 ;  /* 0x000000610e00780c */ /* 0x000fe20001764270 */
[----:B------:R1:W-:Y:S01]  /*6930*/  MUFU.EX2 R36, R44 ;  /* 0x0000002c00247308 */ /* 0x0003e20000000800 */
[----:B--2---:R-:W-:Y:S01]  /*6940*/  FMNMX.FTZ R40, R50, R41, !PT ;  /* 0x0000002932287209 */ /* 0x004fe20007810000 */
[----:B------:R-:W-:Y:S01]  /*6950*/  FFMA.FTZ R41, R45, UR33, -R11 ;  /* 0x000000212d297c23 */ /* 0x000fe2000801080b */
[----:B------:R-:W-:-:S02]  /*6960*/  FSEL R71, R71, -INF , !P5 ;  /* 0xff80000047477808 */ /* 0x000fc40006800000 */
[----:B------:R-:W-:Y:S02]  /*6970*/  FMNMX.FTZ R45, R51, R40, !PT ;  /* 0x00000028332d7209 */ /* 0x000fe40007810000 */
[----:B------:R-:W-:Y:S01]  /*6980*/  ISETP.LT.OR P4, PT, R15, 0x61, P4 ;  /* 0x000000610f00780c */ /* 0x000fe20002781670 */
[----:B------:R-:W-:Y:S01]  /*6990*/  MUFU.EX2 R20, R20 ;  /* 0x0000001400147308 */ /* 0x000fe20000000800 */
[----:B------:R-:W-:Y:S02]  /*69a0*/  FMNMX.FTZ R40, R54, R45, !PT ;  /* 0x0000002d36287209 */ /* 0x000fe40007810000 */
[----:B------:R-:W-:Y:S02]  /*69b0*/  ISETP.GT.AND P5, PT, R14, 0x68, P2 ;  /* 0x000000680e00780c */ /* 0x000fe400017a4270 */
[----:B------:R-:W-:Y:S02]  /*69c0*/  FMNMX.FTZ R45, R55, R40, !PT ;  /* 0x00000028372d7209 */ /* 0x000fe40007810000 */
[----:B------:R-:W-:Y:S01]  /*69d0*/  ISETP.LT.OR P3, PT, R15, 0x62, P3 ;  /* 0x000000620f00780c */ /* 0x000fe20001f61670 */
[----:B------:R2:W-:Y:S01]  /*69e0*/  MUFU.EX2 R40, R48 ;  /* 0x0000003000287308 */ /* 0x0005e20000000800 */
[----:B-1----:R-:W-:Y:S01]  /*69f0*/  FMNMX.FTZ R44, R58, R45, !PT ;  /* 0x0000002d3a2c7209 */ /* 0x002fe20007810000 */
[----:B------:R-:W-:Y:S01]  /*6a00*/  FFMA.FTZ R45, R49, UR33, -R11 ;  /* 0x00000021312d7c23 */ /* 0x000fe2000801080b */
[----:B------:R-:W-:-:S02]  /*6a10*/  FSEL R74, R74, -INF , !P4 ;  /* 0xff8000004a4a7808 */ /* 0x000fc40006000000 */
[----:B------:R-:W-:Y:S02]  /*6a20*/  FMNMX.FTZ R49, R59, R44, !PT ;  /* 0x0000002c3b317209 */ /* 0x000fe40007810000 */
[----:B------:R-:W-:Y:S01]  /*6a30*/  ISETP.GT.AND P4, PT, R14, 0x69, P2 ;  /* 0x000000690e00780c */ /* 0x000fe20001784270 */
[----:B------:R-:W-:Y:S01]  /*6a40*/  MUFU.EX2 R25, R25 ;  /* 0x0000001900197308 */ /* 0x000fe20000000800 */
[----:B------:R-:W-:Y:S02]  /*6a50*/  FMNMX.FTZ R44, R62, R49, !PT ;  /* 0x000000313e2c7209 */ /* 0x000fe40007810000 */
[----:B------:R-:W-:Y:S02]  /*6a60*/  FSEL R75, R75, -INF , !P3 ;  /* 0xff8000004b4b7808 */ /* 0x000fe40005800000 */
[----:B------:R-:W-:Y:S02]  /*6a70*/  FMNMX.FTZ R49, R63, R44, !PT ;  /* 0x0000002c3f317209 */ /* 0x000fe40007810000 */
[----:B------:R-:W-:Y:S01]  /*6a80*/  ISETP.LT.OR P5, PT, R15, 0x69, P5 ;  /* 0x000000690f00780c */ /* 0x000fe20002fa1670 */
[----:B------:R1:W-:Y:S01]  /*6a90*/  MUFU.EX2 R44, R52 ;  /* 0x00000034002c7308 */ /* 0x0003e20000000800 */
[----:B--2---:R-:W-:Y:S01]  /*6aa0*/  FMNMX.FTZ R48, R66, R49, !PT ;  /* 0x0000003142307209 */ /* 0x004fe20007810000 */
[----:B------:R-:W-:Y:S01]  /*6ab0*/  FFMA.FTZ R49, R53, UR33, -R11 ;  /* 0x0000002135317c23 */ /* 0x000fe2000801080b */
[----:B------:R-:W-:-:S02]  /*6ac0*/  ISETP.GT.AND P3, PT, R14, 0x70, P2 ;  /* 0x000000700e00780c */ /* 0x000fc40001764270 */
[----:B------:R-:W-:Y:S02]  /*6ad0*/  FMNMX.FTZ R53, R67, R48, !PT ;  /* 0x0000003043357209 */ /* 0x000fe40007810000 */
[----:B------:R-:W-:Y:S01]  /*6ae0*/  ISETP.LT.OR P4, PT, R15, 0x6a, P4 ;  /* 0x0000006a0f00780c */ /* 0x000fe20002781670 */
[----:B------:R-:W-:Y:S01]  /*6af0*/  MUFU.EX2 R24, R24 ;  /* 0x0000001800187308 */ /* 0x000fe20000000800 */
[----:B------:R-:W-:Y:S02]  /*6b00*/  FMNMX.FTZ R48, R70, R53, !PT ;  /* 0x0000003546307209 */ /* 0x000fe40007810000 */
[----:B------:R-:W-:Y:S02]  /*6b10*/  FSEL R139, R78, -INF , !P5 ;  /* 0xff8000004e8b7808 */ /* 0x000fe40006800000 */
[----:B------:R-:W-:Y:S02]  /*6b20*/  FMNMX.FTZ R53, R71, R48, !PT ;  /* 0x0000003047357209 */ /* 0x000fe40007810000 */
[----:B------:R-:W-:Y:S01]  /*6b30*/  ISETP.GT.AND P5, PT, R14, 0x71, P2 ;  /* 0x000000710e00780c */ /* 0x000fe200017a4270 */
[----:B------:R2:W-:Y:S01]  /*6b40*/  MUFU.EX2 R48, R56 ;  /* 0x0000003800307308 */ /* 0x0005e20000000800 */
[----:B-1----:R-:W-:Y:S01]  /*6b50*/  FMNMX.FTZ R52, R74, R53, !PT ;  /* 0x000000354a347209 */ /* 0x002fe20007810000 */
[----:B------:R-:W-:Y:S01]  /*6b60*/  FFMA.FTZ R53, R57, UR33, -R11 ;  /* 0x0000002139357c23 */ /* 0x000fe2000801080b */
[----:B------:R-:W-:-:S02]  /*6b70*/  FSEL R79, R79, -INF , !P4 ;  /* 0xff8000004f4f7808 */ /* 0x000fc40006000000 */
[----:B------:R-:W-:Y:S02]  /*6b80*/  FMNMX.FTZ R52, R75, R52, !PT ;  /* 0x000000344b347209 */ /* 0x000fe40007810000 */
[----:B------:R-:W-:Y:S01]  /*6b90*/  ISETP.LT.OR P3, PT, R15, 0x71, P3 ;  /* 0x000000710f00780c */ /* 0x000fe20001f61670 */
[----:B------:R-:W-:Y:S01]  /*6ba0*/  MUFU.EX2 R29, R29 ;  /* 0x0000001d001d7308 */ /* 0x000fe20000000800 */
[----:B------:R-:W-:Y:S01]  /*6bb0*/  FMNMX.FTZ R52, R139, R52, !PT ;  /* 0x000000348b347209 */ /* 0x000fe20007810000 */
[--C-:B--2---:R-:W-:Y:S01]  /*6bc0*/  FFMA.FTZ R56, R64, UR33, -R11.reuse ;  /* 0x0000002140387c23 */ /* 0x104fe2000801080b */
[----:B------:R-:W-:Y:S01]  /*6bd0*/  ISETP.GT.AND P4, PT, R14, 0x78, P2 ;  /* 0x000000780e00780c */ /* 0x000fe20001784270 */
[--C-:B------:R-:W-:Y:S01]  /*6be0*/  FFMA.FTZ R64, R72, UR33, -R11.reuse ;  /* 0x0000002148407c23 */ /* 0x100fe2000801080b */
[----:B------:R-:W-:Y:S01]  /*6bf0*/  ISETP.LT.OR P5, PT, R15, 0x72, P5 ;  /* 0x000000720f00780c */ /* 0x000fe20002fa1670 */
[----:B------:R-:W-:Y:S01]  /*6c00*/  FFMA.FTZ R72, R80, UR33, -R11 ;  /* 0x0000002150487c23 */ /* 0x000fe2000801080b */
[----:B------:R-:W-:Y:S01]  /*6c10*/  FSEL R82, R82, -INF , !P3 ;  /* 0xff80000052527808 */ /* 0x000fe20005800000 */
[----:B------:R-:W-:Y:S01]  /*6c20*/  MUFU.EX2 R33, R33 ;  /* 0x0000002100217308 */ /* 0x000fe20000000800 */
[----:B------:R-:W-:-:S02]  /*6c30*/  FMNMX.FTZ R57, R79, R52, !PT ;  /* 0x000000344f397209 */ /* 0x000fc40007810000 */
[----:B------:R-:W-:Y:S02]  /*6c40*/  ISETP.GT.AND P2, PT, R14, 0x79, P2 ;  /* 0x000000790e00780c */ /* 0x000fe40001744270 */
[----:B------:R-:W-:Y:S02]  /*6c50*/  ISETP.LT.OR P4, PT, R15, 0x79, P4 ;  /* 0x000000790f00780c */ /* 0x000fe40002781670 */
[----:B------:R-:W-:Y:S01]  /*6c60*/  FSEL R83, R83, -INF , !P5 ;  /* 0xff80000053537808 */ /* 0x000fe20006800000 */
[----:B------:R1:W-:Y:S01]  /*6c70*/  MUFU.EX2 R52, R60 ;  /* 0x0000003c00347308 */ /* 0x0003e20000000800 */
[----:B------:R-:W-:Y:S01]  /*6c80*/  FMNMX.FTZ R14, R82, R57, !PT ;  /* 0x00000039520e7209 */ /* 0x000fe20007810000 */
[--C-:B------:R-:W-:Y:S01]  /*6c90*/  FFMA.FTZ R57, R61, UR33, -R11.reuse ;  /* 0x000000213d397c23 */ /* 0x100fe2000801080b */
[----:B------:R-:W-:Y:S01]  /*6ca0*/  ISETP.LT.OR P2, PT, R15, 0x7a, P2 ;  /* 0x0000007a0f00780c */ /* 0x000fe20001741670 */
[--C-:B------:R-:W-:Y:S01]  /*6cb0*/  FFMA.FTZ R61, R65, UR33, -R11.reuse ;  /* 0x00000021413d7c23 */ /* 0x100fe2000801080b */
[----:B------:R-:W-:Y:S01]  /*6cc0*/  FSEL R86, R86, -INF , !P4 ;  /* 0xff80000056567808 */ /* 0x000fe20006000000 */
[--C-:B------:R-:W-:Y:S01]  /*6cd0*/  FFMA.FTZ R65, R69, UR33, -R11.reuse ;  /* 0x0000002145417c23 */ /* 0x100fe2000801080b */
[----:B------:R-:W-:Y:S01]  /*6ce0*/  FMNMX.FTZ R15, R83, R14, !PT ;  /* 0x0000000e530f7209 */ /* 0x000fe20007810000 */
[--C-:B------:R-:W-:Y:S01]  /*6cf0*/  FFMA.FTZ R69, R73, UR33, -R11.reuse ;  /* 0x0000002149457c23 */ /* 0x100fe2000801080b */
[----:B------:R-:W-:Y:S01]  /*6d00*/  FSEL R87, R87, -INF , !P2 ;  /* 0xff80000057577808 */ /* 0x000fe20005000000 */
[--C-:B-1----:R-:W-:Y:S01]  /*6d10*/  FFMA.FTZ R60, R68, UR33, -R11.reuse ;  /* 0x00000021443c7c23 */ /* 0x102fe2000801080b */
[----:B------:R-:W-:Y:S01]  /*6d20*/  FMNMX.FTZ R14, R86, R15, !PT ;  /* 0x0000000f560e7209 */ /* 0x000fe20007810000 */
[--C-:B------:R-:W-:Y:S01]  /*6d30*/  FFMA.FTZ R68, R76, UR33, -R11.reuse ;  /* 0x000000214c447c23 */ /* 0x100fe2000801080b */
[--C-:B------:R-:W-:Y:S01]  /*6d40*/  FFMA.FTZ R73, R77, UR33, -R11.reuse ;  /* 0x000000214d497c23 */ /* 0x100fe2000801080b */
[--C-:B------:R-:W-:Y:S01]  /*6d50*/  FFMA.FTZ R77, R81, UR33, -R11.reuse ;  /* 0x00000021514d7c23 */ /* 0x100fe2000801080b */
[----:B------:R-:W-:Y:S01]  /*6d60*/  FMNMX.FTZ R14, R87, R14, !PT ;  /* 0x0000000e570e7209 */ /* 0x000fe20007810000 */
[----:B------:R-:W-:Y:S01]  /*6d70*/  FFMA.FTZ R76, R84, UR33, -R11 ;  /* 0x00000021544c7c23 */ /* 0x000fe2000801080b */
[----:B------:R-:W-:Y:S01]  /*6d80*/  FSEL R78, R10, RZ, P6 ;  /* 0x000000ff0a4e7208 */ /* 0x000fe20003000000 */
[----:B------:R-:W-:Y:S02]  /*6d90*/  MUFU.EX2 R37, R37 ;  /* 0x0000002500257308 */ /* 0x000fe40000000800 */
[----:B------:R-:W1:Y:S02]  /*6da0*/  SHFL.BFLY PT, R15, R14, 0x2, 0x1f ;  /* 0x0c401f000e0f7f89 */ /* 0x000e6400000e0000 */
[----:B------:R-:W-:-:S04]  /*6db0*/  FADD.FTZ R78, -R78, R7 ;  /* 0x000000074e4e7221 */ /* 0x000fc80000010100 */
[----:B------:R-:W-:Y:S01]  /*6dc0*/  FMUL.FTZ R78, R78, UR33 ;  /* 0x000000214e4e7c20 */ /* 0x000fe20008410000 */
[----:B------:R-:W-:Y:S08]  /*6dd0*/  MUFU.EX2 R7, R85 ;  /* 0x0000005500077308 */ /* 0x000ff00000000800 */
[----:B------:R-:W2:Y:S08]  /*6de0*/  MUFU.EX2 R78, R78 ;  /* 0x0000004e004e7308 */ /* 0x000eb00000000800 */
[----:B------:R-:W-:Y:S01]  /*6df0*/  MUFU.EX2 R41, R41 ;  /* 0x0000002900297308 */ /* 0x000fe20000000800 */
[----:B-1----:R-:W-:-:S05]  /*6e00*/  FMNMX.FTZ R15, R14, R15, !PT ;  /* 0x0000000f0e0f7209 */ /* 0x002fca0007810000 */
[----:B------:R-:W1:Y:S02]  /*6e10*/  SHFL.BFLY PT, R14, R15, 0x1, 0x1f ;  /* 0x0c201f000f0e7f89 */ /* 0x000e6400000e0000 */
[----:B------:R-:W-:Y:S01]  /*6e20*/  MUFU.EX2 R45, R45 ;  /* 0x0000002d002d7308 */ /* 0x000fe20000000800 */
[-C--:B--2---:R-:W-:Y:S01]  /*6e30*/  FMUL.FTZ R88, R88, R78.reuse ;  /* 0x0000004e58587220 */ /* 0x084fe20000410000 */
        /* <DEDUP_REMOVED lines=19> */
[----:B------:R-:W-:Y:S01]  /*6f70*/  FMUL.FTZ R124, R124, R78 ;  /* 0x0000004e7c7c7220 */ /* 0x000fe20000410000 */
[----:B-1----:R-:W-:Y:S01]  /*6f80*/  FMNMX.FTZ R11, R15, R14, !PT ;  /* 0x0000000e0f0b7209 */ /* 0x002fe20007810000 */
[-C--:B------:R-:W-:Y:S01]  /*6f90*/  FMUL.FTZ R125, R125, R78.reuse ;  /* 0x0000004e7d7d7220 */ /* 0x080fe20000410000 */
[----:B------:R-:W-:Y:S01]  /*6fa0*/  MUFU.EX2 R57, R57 ;  /* 0x0000003900397308 */ /* 0x000fe20000000800 */
[-C--:B------:R-:W-:Y:S01]  /*6fb0*/  FMUL.FTZ R128, R128, R78.reuse ;  /* 0x0000004e80807220 */ /* 0x080fe20000410000 */
[C---:B------:R-:W-:Y:S01]  /*6fc0*/  FSETP.NEU.FTZ.AND P2, PT, R11.reuse, -INF , PT ;  /* 0xff8000000b00780b */ /* 0x040fe20003f5d000 */
[----:B------:R-:W-:Y:S01]  /*6fd0*/  FMUL.FTZ R80, R11, UR33 ;  /* 0x000000210b507c20 */ /* 0x000fe20008410000 */
[-C--:B------:R-:W-:Y:S01]  /*6fe0*/  FMUL.FTZ R129, R129, R78.reuse ;  /* 0x0000004e81817220 */ /* 0x080fe20000410000 */
[-C--:B------:R-:W-:Y:S01]  /*6ff0*/  FMUL.FTZ R132, R132, R78.reuse ;  /* 0x0000004e84847220 */ /* 0x080fe20000410000 */
[----:B------:R-:W-:Y:S01]  /*7000*/  FSEL R14, R11, RZ, P2 ;  /* 0x000000ff0b0e7208 */ /* 0x000fe20001000000 */
[----:B------:R-:W-:Y:S01]  /*7010*/  FMUL.FTZ R133, R133, R78 ;  /* 0x0000004e85857220 */ /* 0x000fe20000410000 */
[----:B------:R-:W-:Y:S01]  /*7020*/  FSEL R80, R80, RZ, P2 ;  /* 0x000000ff50507208 */ /* 0x000fe20001000000 */
[----:B------:R-:W-:Y:S01]  /*7030*/  MUFU.EX2 R56, R56 ;  /* 0x0000003800387308 */ /* 0x000fe20000000800 */
[----:B------:R-:W-:Y:S01]  /*7040*/  ISETP.GT.AND P2, PT, R8, UR58, PT ;  /* 0x0000003a08007c0c */ /* 0x000fe2000bf44270 */
[----:B------:R-:W-:Y:S01]  /*7050*/  FADD.FTZ R14, -R14, R9 ;  /* 0x000000090e0e7221 */ /* 0x000fe20000010100 */
[----:B------:R-:W-:-:S02]  /*7060*/  VIADD R8, R8, 0xffffffff ;  /* 0xffffffff08087836 */ /* 0x000fc40000000000 */
[--C-:B------:R-:W-:Y:S01]  /*7070*/  FFMA.FTZ R26, R26, UR33, -R80.reuse ;  /* 0x000000211a1a7c23 */ /* 0x100fe20008010850 */
[--C-:B------:R-:W-:Y:S01]  /*7080*/  FFMA.FTZ R15, R27, UR33, -R80.reuse ;  /* 0x000000211b0f7c23 */ /* 0x100fe20008010850 */
[----:B------:R-:W-:Y:S01]  /*7090*/  FMUL.FTZ R9, R14, UR33 ;  /* 0x000000210e097c20 */ /* 0x000fe20008410000 */
[----:B------:R-:W-:Y:S02]  /*70a0*/  IMAD.U32 R14, RZ, RZ, UR36 ;  /* 0x00000024ff0e7e24 */ /* 0x000fe4000f8e00ff */
[--C-:B------:R-:W-:Y:S01]  /*70b0*/  FFMA.FTZ R84, R35, UR33, -R80.reuse ;  /* 0x0000002123547c23 */ /* 0x100fe20008010850 */
[--C-:B------:R-:W-:Y:S01]  /*70c0*/  FFMA.FTZ R30, R30, UR33, -R80.reuse ;  /* 0x000000211e1e7c23 */ /* 0x100fe20008010850 */
[----:B------:R-:W-:Y:S01]  /*70d0*/  MUFU.EX2 R26, R26 ;  /* 0x0000001a001a7308 */ /* 0x000fe20000000800 */
[--C-:B------:R-:W-:Y:S01]  /*70e0*/  FFMA.FTZ R35, R38, UR33, -R80.reuse ;  /* 0x0000002126237c23 */ /* 0x100fe20008010850 */
[----:B------:R-:W-:Y:S01]  /*70f0*/  @!P1 LEA R14, R14, UR39, 0x3 ;  /* 0x000000270e0e9c11 */ /* 0x000fe2000f8e18ff */
[--C-:B------:R-:W-:Y:S01]  /*7100*/  FFMA.FTZ R38, R39, UR33, -R80.reuse ;  /* 0x0000002127267c23 */ /* 0x100fe20008010850 */
[--C-:B------:R-:W-:Y:S01]  /*7110*/  FFMA.FTZ R142, R31, UR33, -R80.reuse ;  /* 0x000000211f8e7c23 */ /* 0x100fe20008010850 */
[--C-:B------:R-:W-:Y:S01]  /*7120*/  FFMA.FTZ R39, R42, UR33, -R80.reuse ;  /* 0x000000212a277c23 */ /* 0x100fe20008010850 */
[--C-:B------:R-:W-:Y:S01]  /*7130*/  FFMA.FTZ R42, R43, UR33, -R80.reuse ;  /* 0x000000212b2a7c23 */ /* 0x100fe20008010850 */
[----:B------:R-:W-:Y:S01]  /*7140*/  FFMA.FTZ R43, R54, UR33, -R80 ;  /* 0x00000021362b7c23 */ /* 0x000fe20008010850 */
[----:B------:R-:W1:Y:S01]  /*7150*/  MUFU.EX2 R9, R9 ;  /* 0x0000000900097308 */ /* 0x000e620000000800 */
[----:B------:R-:W-:-:S02]  /*7160*/  @!P1 VIADD R14, R14, 0x2d860 ;  /* 0x0002d8600e0e9836 */ /* 0x000fc40000000000 */
[--C-:B------:R-:W-:Y:S01]  /*7170*/  FFMA.FTZ R54, R55, UR33, -R80.reuse ;  /* 0x0000002137367c23 */ /* 0x100fe20008010850 */
[--C-:B------:R-:W-:Y:S01]  /*7180*/  FFMA.FTZ R27, R34, UR33, -R80.reuse ;  /* 0x00000021221b7c23 */ /* 0x100fe20008010850 */
[----:B------:R-:W-:Y:S01]  /*7190*/  FFMA.FTZ R55, R78, R6, R13 ;  /* 0x000000064e377223 */ /* 0x000fe2000001000d */
[----:B------:R-:W-:Y:S01]  /*71a0*/  FFMA.FTZ R81, R47, UR33, -R80 ;  /* 0x000000212f517c23 */ /* 0x000fe20008010850 */
[----:B------:R-:W-:Y:S01]  /*71b0*/  @!P1 PRMT R14, RZ, 0x654, R14 ;  /* 0x00000654ff0e9816 */ /* 0x000fe2000000000e */
[--C-:B------:R-:W-:Y:S01]  /*71c0*/  FFMA.FTZ R47, R58, UR33, -R80.reuse ;  /* 0x000000213a2f7c23 */ /* 0x100fe20008010850 */
[----:B------:R-:W2:Y:S01]  /*71d0*/  MUFU.EX2 R15, R15 ;  /* 0x0000000f000f7308 */ /* 0x000ea20000000800 */
[C---:B------:R-:W-:Y:S01]  /*71e0*/  FADD.FTZ R55, R12.reuse, R55 ;  /* 0x000000370c377221 */ /* 0x040fe20000010000 */
[----:B------:R3:W-:Y:S01]  /*71f0*/  @!P1 SYNCS.ARRIVE.TRANS64.RED.A1T0 RZ, [R14+URZ], RZ ;  /* 0x000000ff0eff99a7 */ /* 0x0007e2000810043f */
[----:B------:R-:W-:Y:S01]  /*7200*/  F2FP.F16.F32.PACK_AB R12, R12, R13 ;  /* 0x0000000d0c0c723e */ /* 0x000fe200000000ff */
[--C-:B------:R-:W-:Y:S01]  /*7210*/  FFMA.FTZ R58, R59, UR33, -R80.reuse ;  /* 0x000000213b3a7c23 */ /* 0x100fe20008010850 */
[--C-:B------:R-:W-:Y:S01]  /*7220*/  FFMA.FTZ R46, R46, UR33, -R80.reuse ;  /* 0x000000212e2e7c23 */ /* 0x100fe20008010850 */
[--C-:B------:R-:W-:Y:S01]  /*7230*/  FFMA.FTZ R6, R63, UR33, -R80.reuse ;  /* 0x000000213f067c23 */ /* 0x100fe20008010850 */
[----:B------:R-:W-:Y:S01]  /*7240*/  FFMA.FTZ R31, R51, UR33, -R80 ;  /* 0x00000021331f7c23 */ /* 0x000fe20008010850 */
[----:B------:R4:W5:Y:S01]  /*7250*/  MUFU.EX2 R85, R30 ;  /* 0x0000001e00557308 */ /* 0x0009620000000800 */
[----:B-1----:R-:W-:Y:S01]  /*7260*/  FFMA.FTZ R4, R9, R4, R26 ;  /* 0x0000000409047223 */ /* 0x002fe2000001001a */
[----:B---3--:R-:W-:Y:S01]  /*7270*/  FADD.FTZ R14, R20, R55 ;  /* 0x00000037140e7221 */ /* 0x008fe20000010000 */
[--C-:B------:R-:W-:Y:S01]  /*7280*/  FFMA.FTZ R51, R62, UR33, -R80.reuse ;  /* 0x000000213e337c23 */ /* 0x100fe20008010850 */
[--C-:B------:R-:W-:Y:S01]  /*7290*/  FFMA.FTZ R62, R74, UR33, -R80.reuse ;  /* 0x000000214a3e7c23 */ /* 0x100fe20008010850 */
[----:B------:R-:W-:Y:S01]  /*72a0*/  FFMA.FTZ R75, R75, UR33, -R80 ;  /* 0x000000214b4b7c23 */ /* 0x000fe20008010850 */
[C---:B------:R-:W-:Y:S01]  /*72b0*/  FADD.FTZ R55, R25.reuse, R14 ;  /* 0x0000000e19377221 */ /* 0x040fe20000010000 */
[----:B------:R-:W-:Y:S01]  /*72c0*/  F2FP.F16.F32.PACK_AB R14, R25, R20 ;  /* 0x00000014190e723e */ /* 0x000fe200000000ff */
[----:B------:R-:W1:Y:S01]  /*72d0*/  MUFU.EX2 R142, R142 ;  /* 0x0000008e008e7308 */ /* 0x000e620000000800 */
[C---:B--2---:R-:W-:Y:S01]  /*72e0*/  FADD.FTZ R4, R15.reuse, R4 ;  /* 0x000000040f047221 */ /* 0x044fe20000010000 */
[----:B------:R-:W-:Y:S01]  /*72f0*/  F2FP.F16.F32.PACK_AB R13, R15, R26 ;  /* 0x0000001a0f0d723e */ /* 0x000fe200000000ff */
[----:B------:R-:W-:Y:S01]  /*7300*/  FADD.FTZ R26, R24, R55 ;  /* 0x00000037181a7221 */ /* 0x000fe20000010000 */
[--C-:B----4-:R-:W-:Y:S01]  /*7310*/  FFMA.FTZ R30, R50, UR33, -R80.reuse ;  /* 0x00000021321e7c23 */ /* 0x110fe20008010850 */
[--C-:B------:R-:W-:Y:S01]  /*7320*/  FFMA.FTZ R55, R67, UR33, -R80.reuse ;  /* 0x0000002143377c23 */ /* 0x100fe20008010850 */
[----:B------:R-:W-:Y:S01]  /*7330*/  FFMA.FTZ R139, R139, UR33, -R80 ;  /* 0x000000218b8b7c23 */ /* 0x000fe20008010850 */
[----:B------:R-:W-:Y:S01]  /*7340*/  FADD.FTZ R59, R29, R26 ;  /* 0x0000001a1d3b7221 */ /* 0x000fe20000010000 */
[----:B------:R-:W2:Y:S01]  /*7350*/  MUFU.EX2 R27, R27 ;  /* 0x0000001b001b7308 */ /* 0x000ea20000000800 */
[----:B-----5:R-:W-:Y:S01]  /*7360*/  FADD.FTZ R25, R85, R4 ;  /* 0x0000000455197221 */ /* 0x020fe20000010000 */
[--C-:B------:R-:W-:Y:S01]  /*7370*/  FFMA.FTZ R4, R66, UR33, -R80.reuse ;  /* 0x0000002142047c23 */ /* 0x100fe20008010850 */
[----:B------:R-:W-:Y:S01]  /*7380*/  FADD.FTZ R34, R28, R59 ;  /* 0x0000003b1c227221 */ /* 0x000fe20000010000 */
[--C-:B------:R-:W-:Y:S01]  /*7390*/  FFMA.FTZ R59, R70, UR33, -R80.reuse ;  /* 0x00000021463b7c23 */ /* 0x100fe20008010850 */
[--C-:B------:R-:W-:Y:S01]  /*73a0*/  FFMA.FTZ R79, R79, UR33, -R80.reuse ;  /* 0x000000214f4f7c23 */ /* 0x100fe20008010850 */
[----:B------:R-:W-:Y:S01]  /*73b0*/  FFMA.FTZ R82, R82, UR33, -R80 ;  /* 0x0000002152527c23 */ /* 0x000fe20008010850 */
[----:B------:R-:W-:Y:S01]  /*73c0*/  FADD.FTZ R63, R33, R34 ;  /* 0x00000022213f7221 */ /* 0x000fe20000010000 */
[----:B------:R-:W3:Y:S01]  /*73d0*/  MUFU.EX2 R84, R84 ;  /* 0x0000005400547308 */ /* 0x000ee20000000800 */
[C---:B-1----:R-:W-:Y:S01]  /*73e0*/  FADD.FTZ R20, R142.reuse, R25 ;  /* 0x000000198e147221 */ /* 0x042fe20000010000 */
[----:B------:R-:W-:Y:S01]  /*73f0*/  F2FP.F16.F32.PACK_AB R15, R142, R85 ;  /* 0x000000558e0f723e */ /* 0x000fe200000000ff */
[----:B------:R-:W-:Y:S01]  /*7400*/  FADD.FTZ R34, R32, R63 ;  /* 0x0000003f20227221 */ /* 0x000fe20000010000 */
[--C-:B------:R-:W-:Y:S01]  /*7410*/  FFMA.FTZ R83, R83, UR33, -R80.reuse ;  /* 0x0000002153537c23 */ /* 0x100fe20008010850 */
[----:B------:R-:W-:Y:S01]  /*7420*/  FFMA.FTZ R86, R86, UR33, -R80 ;  /* 0x0000002156567c23 */ /* 0x000fe20008010850 */
[----:B------:R-:W-:Y:S01]  /*7430*/  F2FP.F16.F32.PACK_AB R24, R29, R24 ;  /* 0x000000181d18723e */ /* 0x000fe200000000ff */
[----:B------:R-:W-:Y:S01]  /*7440*/  FADD.FTZ R63, R37, R34 ;  /* 0x00000022253f7221 */ /* 0x000fe20000010000 */
[----:B------:R-:W1:Y:S01]  /*7450*/  MUFU.EX2 R35, R35 ;  /* 0x0000002300237308 */ /* 0x000e620000000800 */
[----:B--2---:R-:W-:Y:S01]  /*7460*/  FADD.FTZ R25, R27, R20 ;  /* 0x000000141b197221 */ /* 0x004fe20000010000 */
[----:B------:R2:W-:Y:S01]  /*7470*/  STSM.16.M88.4 [R136+0x21800], R12 ;  /* 0x0218000c88007844 */ /* 0x0005e20000000200 */
[--C-:B------:R-:W-:Y:S01]  /*7480*/  FFMA.FTZ R20, R71, UR33, -R80.reuse ;  /* 0x0000002147147c23 */ /* 0x100fe20008010850 */
[----:B------:R-:W-:Y:S01]  /*7490*/  FFMA.FTZ R80, R87, UR33, -R80 ;  /* 0x0000002157507c23 */ /* 0x000fe20008010850 */
[----:B------:R-:W-:Y:S01]  /*74a0*/  F2FP.F16.F32.PACK_AB R32, R37, R32 ;  /* 0x000000202520723e */ /* 0x000fe200000000ff */
[----:B------:R-:W-:Y:S01]  /*74b0*/  UMOV UR36, UR57 ;  /* 0x0000003900247c82 */ /* 0x000fe20008000000 */
[-C--:B------:R-:W-:Y:S01]  /*74c0*/  FMUL.FTZ R90, R90, R9.reuse ;  /* 0x000000095a5a7220 */ /* 0x080fe20000410000 */
[----:B------:R-:W4:Y:S01]  /*74d0*/  MUFU.EX2 R38, R38 ;  /* 0x0000002600267308 */ /* 0x000f220000000800 */
        /* <DEDUP_REMOVED lines=16> */
[----:B----4-:R-:W-:Y:S01]  /*75e0*/  FADD.FTZ R26, R38, R25 ;  /* 0x00000019261a7221 */ /* 0x010fe20000010000 */
[-C--:B------:R-:W-:Y:S01]  /*75f0*/  FMUL.FTZ R115, R115, R9.reuse ;  /* 0x0000000973737220 */ /* 0x080fe20000410000 */
[-C--:B------:R-:W-:Y:S01]  /*7600*/  FMUL.FTZ R118, R118, R9.reuse ;  /* 0x0000000976767220 */ /* 0x080fe20000410000 */
[-C--:B------:R-:W-:Y:S01]  /*7610*/  FMUL.FTZ R119, R119, R9.reuse ;  /* 0x0000000977777220 */ /* 0x080fe20000410000 */
[-C--:B------:R-:W-:Y:S01]  /*7620*/  FMUL.FTZ R122, R122, R9.reuse ;  /* 0x000000097a7a7220 */ /* 0x080fe20000410000 */
[-C--:B------:R-:W-:Y:S01]  /*7630*/  FMUL.FTZ R123, R123, R9.reuse ;  /* 0x000000097b7b7220 */ /* 0x080fe20000410000 */
[-C--:B------:R-:W-:Y:S01]  /*7640*/  FMUL.FTZ R126, R126, R9.reuse ;  /* 0x000000097e7e7220 */ /* 0x080fe20000410000 */
[----:B------:R-:W4:Y:S01]  /*7650*/  MUFU.EX2 R46, R46 ;  /* 0x0000002e002e7308 */ /* 0x000f220000000800 */
[----:B---3--:R-:W-:Y:S01]  /*7660*/  FADD.FTZ R25, R39, R26 ;  /* 0x0000001a27197221 */ /* 0x008fe20000010000 */
[----:B------:R-:W-:Y:S01]  /*7670*/  FADD.FTZ R26, R36, R63 ;  /* 0x0000003f241a7221 */ /* 0x000fe20000010000 */
[-C--:B------:R-:W-:Y:S01]  /*7680*/  FMUL.FTZ R127, R127, R9.reuse ;  /* 0x000000097f7f7220 */ /* 0x080fe20000410000 */
[-C--:B------:R-:W-:Y:S01]  /*7690*/  FMUL.FTZ R130, R130, R9.reuse ;  /* 0x0000000982827220 */ /* 0x080fe20000410000 */
[-C--:B------:R-:W-:Y:S01]  /*76a0*/  FMUL.FTZ R131, R131, R9.reuse ;  /* 0x0000000983837220 */ /* 0x080fe20000410000 */
[----:B------:R-:W-:Y:S01]  /*76b0*/  FADD.FTZ R63, R41, R26 ;  /* 0x0000001a293f7221 */ /* 0x000fe20000010000 */
[-C--:B------:R-:W-:Y:S01]  /*76c0*/  FMUL.FTZ R134, R134, R9.reuse ;  /* 0x0000000986867220 */ /* 0x080fe20000410000 */
[----:B------:R-:W3:Y:S01]  /*76d0*/  MUFU.EX2 R81, R81 ;  /* 0x0000005100517308 */ /* 0x000ee20000000800 */
[----:B-1----:R-:W-:Y:S01]  /*76e0*/  FADD.FTZ R25, R42, R25 ;  /* 0x000000192a197221 */ /* 0x002fe20000010000 */
[----:B------:R-:W-:Y:S01]  /*76f0*/  FADD.FTZ R34, R40, R63 ;  /* 0x0000003f28227221 */ /* 0x000fe20000010000 */
[----:B------:R-:W-:Y:S01]  /*7700*/  F2FP.F16.F32.PACK_AB R40, R45, R40 ;  /* 0x000000282d28723e */ /* 0x000fe200000000ff */
[----:B------:R-:W-:Y:S01]  /*7710*/  FMUL.FTZ R135, R135, R9 ;  /* 0x0000000987877220 */ /* 0x000fe20000410000 */
[----:B------:R-:W-:-:S02]  /*7720*/  IMAD.MOV.U32 R9, RZ, RZ, R11 ;  /* 0x000000ffff097224 */ /* 0x000fc400078e000b */
[----:B------:R-:W-:Y:S01]  /*7730*/  FADD.FTZ R63, R45, R34 ;  /* 0x000000222d3f7221 */ /* 0x000fe20000010000 */
[----:B------:R-:W1:Y:S01]  /*7740*/  MUFU.EX2 R30, R30 ;  /* 0x0000001e001e7308 */ /* 0x000e620000000800 */
[----:B----4-:R-:W-:Y:S02]  /*7750*/  FADD.FTZ R26, R46, R25 ;  /* 0x000000192e1a7221 */ /* 0x010fe40000010000 */
[----:B------:R-:W-:-:S05]  /*7760*/  FADD.FTZ R50, R44, R63 ;  /* 0x0000003f2c327221 */ /* 0x000fca0000010000 */
[----:B------:R-:W4:Y:S01]  /*7770*/  MUFU.EX2 R31, R31 ;  /* 0x0000001f001f7308 */ /* 0x000f220000000800 */
[----:B---3--:R-:W-:Y:S01]  /*7780*/  FADD.FTZ R25, R81, R26 ;  /* 0x0000001a51197221 */ /* 0x008fe20000010000 */
[----:B------:R-:W-:Y:S02]  /*7790*/  F2FP.F16.F32.PACK_AB R26, R33, R28 ;  /* 0x0000001c211a723e */ /* 0x000fe400000000ff */
[----:B------:R-:W-:Y:S02]  /*77a0*/  F2FP.F16.F32.PACK_AB R33, R42, R39 ;  /* 0x000000272a21723e */ /* 0x000fe400000000ff */
[C---:B------:R-:W-:Y:S02]  /*77b0*/  F2FP.F16.F32.PACK_AB R42, R49.reuse, R44 ;  /* 0x0000002c312a723e */ /* 0x040fe400000000ff */
[----:B------:R-:W3:Y:S01]  /*77c0*/  MUFU.EX2 R43, R43 ;  /* 0x0000002b002b7308 */ /* 0x000ee20000000800 */
[----:B-1----:R-:W-:Y:S01]  /*77d0*/  FADD.FTZ R34, R30, R25 ;  /* 0x000000191e227221 */ /* 0x002fe20000010000 */
[----:B------:R-:W-:Y:S01]  /*77e0*/  FADD.FTZ R25, R49, R50 ;  /* 0x0000003231197221 */ /* 0x000fe20000010000 */
[----:B------:R-:W-:-:S03]  /*77f0*/  F2FP.F16.F32.PACK_AB R50, R57, R52 ;  /* 0x000000343932723e */ /* 0x000fc600000000ff */
[----:B--2---:R-:W-:Y:S01]  /*7800*/  FADD.FTZ R14, R48, R25 ;  /* 0x00000019300e7221 */ /* 0x004fe20000010000 */
[----:B------:R-:W-:Y:S01]  /*7810*/  F2FP.F16.F32.PACK_AB R25, R84, R27 ;  /* 0x0000001b5419723e */ /* 0x000fe200000000ff */
[----:B------:R-:W1:Y:S01]  /*7820*/  MUFU.EX2 R54, R54 ;  /* 0x0000003600367308 */ /* 0x000e620000000800 */
[----:B----4-:R-:W-:Y:S01]  /*7830*/  FADD.FTZ R28, R31, R34 ;  /* 0x000000221f1c7221 */ /* 0x010fe20000010000 */
[----:B------:R-:W-:Y:S01]  /*7840*/  FADD.FTZ R15, R53, R14 ;  /* 0x0000000e350f7221 */ /* 0x000fe20000010000 */
[----:B------:R-:W-:Y:S02]  /*7850*/  F2FP.F16.F32.PACK_AB R27, R38, R35 ;  /* 0x00000023261b723e */ /* 0x000fe400000000ff */
[----:B------:R-:W-:Y:S01]  /*7860*/  F2FP.F16.F32.PACK_AB R34, R41, R36 ;  /* 0x000000242922723e */ /* 0x000fe200000000ff */
[----:B------:R-:W-:Y:S01]  /*7870*/  FADD.FTZ R14, R52, R15 ;  /* 0x0000000f340e7221 */ /* 0x000fe20000010000 */
[----:B------:R-:W-:Y:S01]  /*7880*/  F2FP.F16.F32.PACK_AB R35, R81, R46 ;  /* 0x0000002e5123723e */ /* 0x000fe200000000ff */
[----:B------:R-:W2:Y:S01]  /*7890*/  MUFU.EX2 R47, R47 ;  /* 0x0000002f002f7308 */ /* 0x000ea20000000800 */
[----:B---3--:R-:W-:Y:S01]  /*78a0*/  FADD.FTZ R13, R43, R28 ;  /* 0x0000001c2b0d7221 */ /* 0x008fe20000010000 */
[----:B------:R-:W-:Y:S01]  /*78b0*/  FADD.FTZ R15, R57, R14 ;  /* 0x0000000e390f7221 */ /* 0x000fe20000010000 */
[----:B------:R3:W-:Y:S01]  /*78c0*/  STSM.16.M88.4 [R23], R24 ;  /* 0x0000001817007844 */ /* 0x0007e20000000200 */
[----:B------:R-:W-:-:S02]  /*78d0*/  F2FP.F16.F32.PACK_AB R41, R31, R30 ;  /* 0x0000001e1f29723e */ /* 0x000fc400000000ff */
[----:B------:R-:W-:Y:S01]  /*78e0*/  F2FP.F16.F32.PACK_AB R48, R53, R48 ;  /* 0x000000303530723e */ /* 0x000fe200000000ff */
[----:B------:R4:W-:Y:S01]  /*78f0*/  STSM.16.M88.4 [R22], R32 ;  /* 0x0000002016007844 */ /* 0x0009e20000000200 */
[----:B------:R-:W5:Y:S01]  /*7900*/  MUFU.EX2 R58, R58 ;  /* 0x0000003a003a7308 */ /* 0x000f620000000800 */
[C---:B-1----:R-:W-:Y:S01]  /*7910*/  FADD.FTZ R12, R54.reuse, R13 ;  /* 0x0000000d360c7221 */ /* 0x042fe20000010000 */
[----:B------:R-:W-:-:S05]  /*7920*/  F2FP.F16.F32.PACK_AB R43, R54, R43 ;  /* 0x0000002b362b723e */ /* 0x000fca00000000ff */
[----:B------:R4:W-:Y:S01]  /*7930*/  STSM.16.M88.4 [R18], R40 ;  /* 0x0000002812007844 */ /* 0x0009e20000000200 */
[----:B------:R-:W1:Y:S01]  /*7940*/  MUFU.EX2 R51, R51 ;  /* 0x0000003300337308 */ /* 0x000e620000000800 */
[----:B--2---:R-:W-:-:S07]  /*7950*/  FADD.FTZ R13, R47, R12 ;  /* 0x0000000c2f0d7221 */ /* 0x004fce0000010000 */
[----:B------:R-:W2:Y:S01]  /*7960*/  MUFU.EX2 R6, R6 ;  /* 0x0000000600067308 */ /* 0x000ea20000000800 */
[C---:B-----5:R-:W-:Y:S01]  /*7970*/  FADD.FTZ R12, R58.reuse, R13 ;  /* 0x0000000d3a0c7221 */ /* 0x060fe20000010000 */
[----:B------:R-:W-:-:S06]  /*7980*/  F2FP.F16.F32.PACK_AB R49, R58, R47 ;  /* 0x0000002f3a31723e */ /* 0x000fcc00000000ff */
[----:B------:R-:W5:Y:S01]  /*7990*/  MUFU.EX2 R61, R61 ;  /* 0x0000003d003d7308 */ /* 0x000f620000000800 */
[----:B-1----:R-:W-:Y:S01]  /*79a0*/  FADD.FTZ R13, R51, R12 ;  /* 0x0000000c330d7221 */ /* 0x002fe20000010000 */
[----:B------:R-:W-:-:S06]  /*79b0*/  FADD.FTZ R12, R56, R15 ;  /* 0x0000000f380c7221 */ /* 0x000fcc0000010000 */
[----:B------:R-:W1:Y:S01]  /*79c0*/  MUFU.EX2 R4, R4 ;  /* 0x0000000400047308 */ /* 0x000e620000000800 */
[C---:B--2---:R-:W-:Y:S01]  /*79d0*/  FADD.FTZ R13, R6.reuse, R13 ;  /* 0x0000000d060d7221 */ /* 0x044fe20000010000 */
[----:B------:R-:W-:-:S05]  /*79e0*/  F2FP.F16.F32.PACK_AB R51, R6, R51 ;  /* 0x000000330633723e */ /* 0x000fca00000000ff */
[----:B------:R4:W-:Y:S01]  /*79f0*/  STSM.16.M88.4 [R136+0x27800], R48 ;  /* 0x0278003088007844 */ /* 0x0009e20000000200 */
[----:B------:R-:W2:Y:S01]  /*7a00*/  MUFU.EX2 R60, R60 ;  /* 0x0000003c003c7308 */ /* 0x000ea20000000800 */
[C---:B-----5:R-:W-:Y:S01]  /*7a10*/  FADD.FTZ R15, R61.reuse, R12 ;  /* 0x0000000c3d0f7221 */ /* 0x060fe20000010000 */
[----:B------:R-:W-:-:S06]  /*7a20*/  F2FP.F16.F32.PACK_AB R56, R61, R56 ;  /* 0x000000383d38723e */ /* 0x000fcc00000000ff */
[----:B------:R-:W5:Y:S01]  /*7a30*/  MUFU.EX2 R55, R55 ;  /* 0x0000003700377308 */ /* 0x000f620000000800 */
[----:B-1----:R-:W-:-:S07]  /*7a40*/  FADD.FTZ R12, R4, R13 ;  /* 0x0000000d040c7221 */ /* 0x002fce0000010000 */
[----:B------:R-:W1:Y:S01]  /*7a50*/  MUFU.EX2 R65, R65 ;  /* 0x0000004100417308 */ /* 0x000e620000000800 */
[----:B--2---:R-:W-:-:S07]  /*7a60*/  FADD.FTZ R14, R60, R15 ;  /* 0x0000000f3c0e7221 */ /* 0x004fce0000010000 */
[----:B------:R-:W2:Y:S01]  /*7a70*/  MUFU.EX2 R59, R59 ;  /* 0x0000003b003b7308 */ /* 0x000ea20000000800 */
[C---:B-----5:R-:W-:Y:S01]  /*7a80*/  FADD.FTZ R12, R55.reuse, R12 ;  /* 0x0000000c370c7221 */ /* 0x060fe20000010000 */
[----:B------:R-:W-:-:S06]  /*7a90*/  F2FP.F16.F32.PACK_AB R57, R55, R4 ;  /* 0x000000043739723e */ /* 0x000fcc00000000ff */
[----:B------:R-:W5:Y:S01]  /*7aa0*/  MUFU.EX2 R64, R64 ;  /* 0x0000004000407308 */ /* 0x000f620000000800 */
[C---:B-1----:R-:W-:Y:S01]  /*7ab0*/  FADD.FTZ R15, R65.reuse, R14 ;  /* 0x0000000e410f7221 */ /* 0x042fe20000010000 */
[----:B------:R-:W-:-:S06]  /*7ac0*/  F2FP.F16.F32.PACK_AB R58, R65, R60 ;  /* 0x0000003c413a723e */ /* 0x000fcc00000000ff */
[----:B------:R-:W1:Y:S01]  /*7ad0*/  MUFU.EX2 R20, R20 ;  /* 0x0000001400147308 */ /* 0x000e620000000800 */
[----:B--2---:R-:W-:-:S07]  /*7ae0*/  FADD.FTZ R13, R59, R12 ;  /* 0x0000000c3b0d7221 */ /* 0x004fce0000010000 */
[----:B------:R-:W2:Y:S01]  /*7af0*/  MUFU.EX2 R69, R69 ;  /* 0x0000004500457308 */ /* 0x000ea20000000800 */
[----:B-----5:R-:W-:-:S07]  /*7b00*/  FADD.FTZ R12, R64, R15 ;  /* 0x0000000f400c7221 */ /* 0x020fce0000010000 */
[----:B------:R-:W5:Y:S01]  /*7b10*/  MUFU.EX2 R62, R62 ;  /* 0x0000003e003e7308 */ /* 0x000f620000000800 */
[C---:B-1----:R-:W-:Y:S01]  /*7b20*/  FADD.FTZ R13, R20.reuse, R13 ;  /* 0x0000000d140d7221 */ /* 0x042fe20000010000 */
[----:B------:R-:W-:-:S05]  /*7b30*/  F2FP.F16.F32.PACK_AB R59, R20, R59 ;  /* 0x0000003b143b723e */ /* 0x000fca00000000ff */
[----:B------:R4:W-:Y:S01]  /*7b40*/  STSM.16.M88.4 [R17], R56 ;  /* 0x0000003811007844 */ /* 0x0009e20000000200 */
[----:B------:R-:W1:Y:S01]  /*7b50*/  MUFU.EX2 R68, R68 ;  /* 0x0000004400447308 */ /* 0x000e620000000800 */
[C---:B--2---:R-:W-:Y:S01]  /*7b60*/  FADD.FTZ R15, R69.reuse, R12 ;  /* 0x0000000c450f7221 */ /* 0x044fe20000010000 */
[----:B------:R-:W-:-:S06]  /*7b70*/  F2FP.F16.F32.PACK_AB R64, R69, R64 ;  /* 0x000000404540723e */ /* 0x000fcc00000000ff */
[----:B------:R-:W2:Y:S01]  /*7b80*/  MUFU.EX2 R75, R75 ;  /* 0x0000004b004b7308 */ /* 0x000ea20000000800 */
[----:B-----5:R-:W-:-:S07]  /*7b90*/  FADD.FTZ R6, R62, R13 ;  /* 0x0000000d3e067221 */ /* 0x020fce0000010000 */
[----:B------:R-:W5:Y:S01]  /*7ba0*/  MUFU.EX2 R73, R73 ;  /* 0x0000004900497308 */ /* 0x000f620000000800 */
[----:B-1----:R-:W-:-:S07]  /*7bb0*/  FADD.FTZ R12, R68, R15 ;  /* 0x0000000f440c7221 */ /* 0x002fce0000010000 */
[----:B------:R-:W1:Y:S01]  /*7bc0*/  MUFU.EX2 R67, R139 ;  /* 0x0000008b00437308 */ /* 0x000e620000000800 */
[C---:B--2---:R-:W-:Y:S01]  /*7bd0*/  FADD.FTZ R6, R75.reuse, R6 ;  /* 0x000000064b067221 */ /* 0x044fe20000010000 */
[----:B------:R-:W-:-:S06]  /*7be0*/  F2FP.F16.F32.PACK_AB R65, R75, R62 ;  /* 0x0000003e4b41723e */ /* 0x000fcc00000000ff */
        /* <DEDUP_REMOVED lines=8> */
[C---:B-----5:R-:W-:Y:S01]  /*7c70*/  F2FP.F16.F32.PACK_AB R67, R79.reuse, R67 ;  /* 0x000000434f43723e */ /* 0x060fe200000000ff */
[----:B------:R-:W-:-:S04]  /*7c80*/  FADD.FTZ R6, R79, R6 ;  /* 0x000000064f067221 */ /* 0x000fc80000010000 */
[----:B------:R4:W-:Y:S02]  /*7c90*/  STSM.16.M88.4 [R22+0x6000], R64 ;  /* 0x0060004016007844 */ /* 0x0009e40000000200 */
[----:B---3--:R-:W3:Y:S01]  /*7ca0*/  MUFU.EX2 R25, R82 ;  /* 0x0000005200197308 */ /* 0x008ee20000000800 */
[C---:B-1----:R-:W-:Y:S01]  /*7cb0*/  F2FP.F16.F32.PACK_AB R72, R77.reuse, R72 ;  /* 0x000000484d48723e */ /* 0x042fe200000000ff */
[----:B------:R-:W-:-:S06]  /*7cc0*/  FADD.FTZ R13, R77, R12 ;  /* 0x0000000c4d0d7221 */ /* 0x000fcc0000010000 */
[----:B------:R-:W1:Y:S01]  /*7cd0*/  MUFU.EX2 R83, R83 ;  /* 0x0000005300537308 */ /* 0x000e620000000800 */
[----:B--2---:R-:W-:Y:S01]  /*7ce0*/  F2FP.F16.F32.PACK_AB R74, R7, R76 ;  /* 0x0000004c074a723e */ /* 0x004fe200000000ff */
[----:B------:R-:W-:-:S06]  /*7cf0*/  FADD.FTZ R76, R76, R13 ;  /* 0x0000000d4c4c7221 */ /* 0x000fcc0000010000 */
[----:B------:R-:W2:Y:S01]  /*7d00*/  MUFU.EX2 R27, R86 ;  /* 0x00000056001b7308 */ /* 0x000ea20000000800 */
[----:B---3--:R-:W-:-:S07]  /*7d10*/  FADD.FTZ R6, R25, R6 ;  /* 0x0000000619067221 */ /* 0x008fce0000010000 */
[----:B------:R-:W3:Y:S01]  /*7d20*/  MUFU.EX2 R80, R80 ;  /* 0x0000005000507308 */ /* 0x000ee20000000800 */
[C---:B-1----:R-:W-:Y:S01]  /*7d30*/  F2FP.F16.F32.PACK_AB R73, R83.reuse, R25 ;  /* 0x000000195349723e */ /* 0x042fe200000000ff */
[----:B------:R-:W-:-:S04]  /*7d40*/  FADD.FTZ R6, R83, R6 ;  /* 0x0000000653067221 */ /* 0x000fc80000010000 */
[----:B--2---:R-:W-:Y:S01]  /*7d50*/  FADD.FTZ R4, R27, R6 ;  /* 0x000000061b047221 */ /* 0x004fe20000010000 */
[----:B------:R-:W-:Y:S01]  /*7d60*/  FADD.FTZ R6, R7, R76 ;  /* 0x0000004c07067221 */ /* 0x000fe20000010000 */
[----:B------:R-:W-:Y:S01]  /*7d70*/  IMAD.MOV.U32 R7, RZ, RZ, R10 ;  /* 0x000000ffff077224 */ /* 0x000fe200078e000a */
[C---:B---3--:R-:W-:Y:S01]  /*7d80*/  F2FP.F16.F32.PACK_AB R75, R80.reuse, R27 ;  /* 0x0000001b504b723e */ /* 0x048fe200000000ff */
[----:B------:R-:W-:-:S04]  /*7d90*/  FADD.FTZ R4, R80, R4 ;  /* 0x0000000450047221 */ /* 0x000fc80000010000 */
[----:B------:R4:W-:Y:S01]  /*7da0*/  STSM.16.M88.4 [R18+0x6000], R72 ;  /* 0x0060004812007844 */ /* 0x0009e20000000200 */
[----:B------:R1:W-:Y:S06]  /*7db0*/  MEMBAR.ALL.CTA ;  /* 0x0000000000007992 */ /* 0x0003ec0000008000 */
[----:B-1----:R-:W1:Y:S02]  /*7dc0*/  FENCE.VIEW.ASYNC.S ;  /* 0x00000000000073c6 */ /* 0x002e640000000000 */
[----:B-1----:R-:W-:Y:S01]  /*7dd0*/  NOP ;  /* 0x0000000000007918 */ /* 0x002fe20000000000 */
[----:B------:R-:W-:Y:S05]  /*7de0*/  @P2 BRA `(.L_x_8956) ;  /* 0xffffffcc00ec2947 */ /* 0x000fea000383ffff */
[----:B------:R-:W-:Y:S01]  /*7df0*/  IMAD.MOV.U32 R9, RZ, RZ, R11 ;  /* 0x000000ffff097224 */ /* 0x000fe200078e000b */
[----:B------:R-:W-:Y:S01]  /*7e00*/  UMOV UR36, UR57 ;  /* 0x0000003900247c82 */ /* 0x000fe20008000000 */
[----:B------:R-:W-:Y:S01]  /*7e10*/  IMAD.MOV.U32 R7, RZ, RZ, R10 ;  /* 0x000000ffff077224 */ /* 0x000fe200078e000a */
[----:B------:R-:W-:-:S06]  /*7e20*/  UMOV UR49, UR56 ;  /* 0x0000003800317c82 */ /* 0x000fcc0008000000 */
.L_x_8939:
        /* <DEDUP_REMOVED lines=15> */
.L_x_8958:
[----:B------:R-:W-:-:S11]  /*7f20*/  UISETP.NE.AND UP0, UPT, UR10, 0x1, UPT ;  /* 0x000000010a00788c */ /* 0x000fd6000bf05270 */
[----:B------:R-:W-:Y:S02]  /*7f30*/  @UP0 ULDC.64 UR14, c[0x0][0x9e8] ;  /* 0x00027a00000e0ab9 */ /* 0x000fe40000000a00 */
[----:B------:R-:W-:-:S04]  /*7f40*/  UIMAD.WIDE.U32 UR6, UR53, UR14, URZ ;  /* 0x0000000e350672a5 */ /* 0x000fc8000f8e003f */
[----:B------:R-:W-:-:S12]  /*7f50*/  @UP0 USHF.R.U32.HI UR53, URZ, UR15, UR7 ;  /* 0x0000000f3f350299 */ /* 0x000fd80008011607 */
.L_x_8959:
[----:B------:R-:W-:-:S04]  /*7f60*/  UIMAD UR53, UR53, UR10, URZ ;  /* 0x0000000a353572a4 */ /* 0x000fc8000f8e023f */
[----:B------:R-:W-:-:S04]  /*7f70*/  UISETP.LT.AND UP0, UPT, UR35, UR53, UPT ;  /* 0x000000352300728c */ /* 0x000fc8000bf01270 */
[----:B------:R-:W-:-:S12]  /*7f80*/  USEL UR35, UR35, UR53, !UP0 ;  /* 0x0000003523237287 */ /* 0x000fd8000c000000 */
.L_x_8957:
        /* <DEDUP_REMOVED lines=13> */
.L_x_8969:
        /* <DEDUP_REMOVED lines=9> */
.L_x_8962:
[----:B------:R-:W-:Y:S01]  /*80f0*/  ULEA UR6, UR36, UR39, 0x3 ;  /* 0x0000002724067291 */ /* 0x000fe2000f8e183f */
[----:B------:R-:W-:-:S05]  /*8100*/  IMAD.U32 R7, RZ, RZ, UR49 ;  /* 0x00000031ff077e24 */ /* 0x000fca000f8e00ff */
[----:B------:R-:W-:-:S04]  /*8110*/  SHF.L.U32 R7, R7, 0x1f, RZ ;  /* 0x0000001f07077819 */ /* 0x000fc800000006ff */
[----:B------:R1:W3:Y:S01]  /*8120*/  SYNCS.PHASECHK.TRANS64.TRYWAIT P2, [UR6+0x2d830], R7 ;  /* 0x02d83007ff0075a7 */ /* 0x0002e20008040146 */
[----:B------:R-:W-:Y:S05]  /*8130*/  @!P0 BRA `(.L_x_8963) ;  /* 0x0000000000048947 */ /* 0x000fea0003800000 */
[----:B------:R-:W-:Y:S01]  /*8140*/  BPT.TRAP 0x1 ;  /* 0x000000040000795c */ /* 0x000fe20000300000 */
.L_x_8963:
[----:B---3--:R-:W-:Y:S05]  /*8150*/  @P2 BRA `(.L_x_8961) ;  /* 0x0000000000082947 */ /* 0x008fea0003800000 */
[----:B------:R-:W3:Y:S02]  /*8160*/  SYNCS.PHASECHK.TRANS64.TRYWAIT P2, [UR6+0x2d830], R7 ;  /* 0x02d83007ff0075a7 */ /* 0x000ee40008040146 */
[----:B---3--:R-:W-:Y:S05]  /*8170*/  @!P2 BRA `(.L_x_8964) ;  /* 0x0000009c0078a947 */ /* 0x008fea0003800000 */
.L_x_8961:
[----:B-12---:R-:W-:Y:S01]  /*8180*/  VIADD R7, R16, 0x8 ;  /* 0x0000000810077836 */ /* 0x006fe20000000000 */
        /* <DEDUP_REMOVED lines=13> */
[----:B----4-:R-:W-:-:S06]  /*8260*/  WARPGROUP.ARRIVE ;  /* 0x00000000000079c5 */ /* 0x010fcc0000000000 */
        /* <DEDUP_REMOVED lines=20> */
.L_x_8966:
[----:B------:R-:W-:Y:S01]  /*83b0*/  ULEA UR6, UR35, UR39, 0x3 ;  /* 0x0000002723067291 */ /* 0x000fe2000f8e183f */
[----:B------:R-:W-:-:S05]  /*83c0*/  IMAD.U32 R7, RZ, RZ, UR28 ;  /* 0x0000001cff077e24 */ /* 0x000fca000f8e00ff */
[----:B------:R-:W-:-:S04]  /*83d0*/  SHF.L.U32 R7, R7, 0x1f, RZ ;  /* 0x0000001f07077819 */ /* 0x000fc800000006ff */
[----:B------:R1:W2:Y:S01]  /*83e0*/  SYNCS.PHASECHK.TRANS64.TRYWAIT P2, [UR6+0x2d850], R7 ;  /* 0x02d85007ff0075a7 */ /* 0x0002a20008040146 */
[----:B------:R-:W-:Y:S05]  /*83f0*/  @!P0 BRA `(.L_x_8967) ;  /* 0x0000000000048947 */ /* 0x000fea0003800000 */
[----:B------:R-:W-:Y:S01]  /*8400*/  BPT.TRAP 0x1 ;  /* 0x000000040000795c */ /* 0x000fe20000300000 */
.L_x_8967:
[----:B--2---:R-:W-:Y:S05]  /*8410*/  @P2 BRA `(.L_x_8965) ;  /* 0x0000000000082947 */ /* 0x004fea0003800000 */
[----:B------:R-:W2:Y:S02]  /*8420*/  SYNCS.PHASECHK.TRANS64.TRYWAIT P2, [UR6+0x2d850], R7 ;  /* 0x02d85007ff0075a7 */ /* 0x000ea40008040146 */
[----:B--2---:R-:W-:Y:S05]  /*8430*/  @!P2 BRA `(.L_x_8968) ;  /* 0x0000009800e0a947 */ /* 0x004fea0003800000 */
.L_x_8965:
[----:B------:R-:W-:Y:S01]  /*8440*/  UIADD3 UR6, UR39, 0x400, URZ ;  /* 0x0000040027067890 */ /* 0x000fe2000fffe03f */
[----:B------:R-:W-:Y:S01]  /*8450*/  WARPGROUP.ARRIVE ;  /* 0x00000000000079c5 */ /* 0x000fe20000000000 */
[----:B------:R-:W-:Y:S01]  /*8460*/  UMOV UR29, 0x40000040 ;  /* 0x40000040001d7882 */ /* 0x000fe20000000000 */
[----:B------:R-:W-:Y:S01]  /*8470*/  UMOV UR31, 0x80000020 ;  /* 0x80000020001f7882 */ /* 0x000fe20000000000 */
[----:B------:R-:W-:Y:S01]  /*8480*/  USHF.R.U32.HI UR6, URZ, 0x4, UR6 ;  /* 0x000000043f067899 */ /* 0x000fe20008011606 */
[----:B--2---:R-:W-:Y:S02]  /*8490*/  FMNMX.FTZ R12, R24, R11, !PT ;  /* 0x0000000b180c7209 */ /* 0x004fe40007810000 */
[----:B------:R-:W-:Y:S01]  /*84a0*/  ISETP.GE.U32.AND P2, PT, R2, 0x180, PT ;  /* 0x000001800200780c */ /* 0x000fe20003f46070 */
[----:B------:R-:W-:Y:S01]  /*84b0*/  ULOP3.LUT UR6, UR6, 0x3fff, URZ, 0xc0, !UPT ;  /* 0x00003fff06067892 */ /* 0x000fe2000f8ec03f */
[----:B-1----:R-:W-:-:S03]  /*84c0*/  FMNMX.FTZ R7, R25, R12, !PT ;  /* 0x0000000c19077209 */ /* 0x002fc60007810000 */
[----:B------:R-:W-:Y:S01]  /*84d0*/  ULOP3.LUT UR7, UR6, 0x2000000, URZ, 0xfc, !UPT ;  /* 0x0200000006077892 */ /* 0x000fe2000f8efc3f */
[----:B------:R-:W-:Y:S01]  /*84e0*/  FMNMX.FTZ R12, R28, R7, !PT ;  /* 0x000000071c0c7209 */ /* 0x000fe20007810000 */
[----:B------:R-:W-:Y:S02]  /*84f0*/  ULOP3.LUT UR6, UR41, 0x10000, URZ, 0xfc, !UPT ;  /* 0x0001000029067892 */ /* 0x000fe4000f8efc3f */
[----:B------:R-:W-:Y:S01]  /*8500*/  UIMAD UR7, UR35, 0x600, UR7 ;  /* 0x00000600230778a4 */ /* 0x000fe2000f8e0207 */
[----:B------:R-:W-:-:S04]  /*8510*/  FMNMX.FTZ R7, R29, R12, !PT ;  /* 0x0000000c1d077209 */ /* 0x000fc80007810000 */
[----:B------:R-:W-:Y:S01]  /*8520*/  UMOV UR28, UR6 ;  /* 0x00000006001c7c82 */ /* 0x000fe20008000000 */
[----:B------:R-:W-:Y:S01]  /*8530*/  FMNMX.FTZ R12, R32, R7, !PT ;  /* 0x00000007200c7209 */ /* 0x000fe20007810000 */
        /* <DEDUP_REMOVED lines=38> */
[----:B------:R-:W1:Y:S01]  /*87a0*/  SHFL.BFLY PT, R7, R12, 0x2, 0x1f ;  /* 0x0c401f000c077f89 */ /* 0x000e6200000e0000 */
[----:B------:R-:W-:Y:S01]  /*87b0*/  UMOV UR29, 0x40000040 ;  /* 0x40000040001d7882 */ /* 0x000fe20000000000 */
[----:B------:R-:W-:Y:S01]  /*87c0*/  UMOV UR31, 0x80000020 ;  /* 0x80000020001f7882 */ /* 0x000fe20000000000 */
[----:B-1----:R-:W-:-:S05]  /*87d0*/  FMNMX.FTZ R9, R12, R7, !PT ;  /* 0x000000070c097209 */ /* 0x002fca0007810000 */
[----:B------:R-:W1:Y:S02]  /*87e0*/  SHFL.BFLY PT, R14, R9, 0x1, 0x1f ;  /* 0x0c201f00090e7f89 */ /* 0x000e6400000e0000 */
[----:B-1----:R-:W-:-:S05]  /*87f0*/  FMNMX.FTZ R7, R9, R14, !PT ;  /* 0x0000000e09077209 */ /* 0x002fca0007810000 */
[C---:B------:R-:W-:Y:S01]  /*8800*/  FMUL.FTZ R12, R7.reuse, UR33 ;  /* 0x00000021070c7c20 */ /* 0x040fe20008410000 */
[----:B------:R-:W-:-:S03]  /*8810*/  FADD.FTZ R11, -R7, R11 ;  /* 0x0000000b070b7221 */ /* 0x000fc60000010100 */
        /* <DEDUP_REMOVED lines=18> */
[----:B------:R-:W-:Y:S01]  /*8940*/  FFMA.FTZ R85, R85, UR33, -R12 ;  /* 0x0000002155557c23 */ /* 0x000fe2000801080c */
[----:B------:R-:W-:-:S02]  /*8950*/  FMUL.FTZ R11, R11, UR33 ;  /* 0x000000210b0b7c20 */ /* 0x000fc40008410000 */
[----:B------:R-:W-:-:S03]  /*8960*/  FMNMX.FTZ R9, R35, R28, !PT ;  /* 0x0000001c23097209 */ /* 0x000fc60007810000 */
[----:B------:R-:W-:Y:S01]  /*8970*/  MUFU.EX2 R14, R14 ;  /* 0x0000000e000e7308 */ /* 0x000fe20000000800 */
[----:B------:R-:W-:Y:S01]  /*8980*/  FMNMX.FTZ R28, R38, R9, !PT ;  /* 0x00000009261c7209 */ /* 0x000fe20007810000 */
[--C-:B-1----:R-:W-:Y:S01]  /*8990*/  FFMA.FTZ R33, R44, UR33, -R12.reuse ;  /* 0x000000212c217c23 */ /* 0x102fe2000801080c */
        /* <DEDUP_REMOVED lines=8> */
[----:B------:R-:W-:Y:S01]  /*8a20*/  FFMA.FTZ R73, R80, UR33, -R12 ;  /* 0x0000002150497c23 */ /* 0x000fe2000801080c */
[----:B------:R-:W-:-:S02]  /*8a30*/  WARPGROUP.DEPBAR.LE gsb0, 0x0 ;  /* 0x00008000000079c5 */ /* 0x000fc40000010000 */
[----:B------:R-:W-:Y:S01]  /*8a40*/  WARPGROUP.ARRIVE ;  /* 0x00000000000079c5 */ /* 0x000fe20000000000 */
[----:B------:R-:W-:Y:S01]  /*8a50*/  FMNMX.FTZ R9, R43, R32, !PT ;  /* 0x000000202b097209 */ /* 0x000fe20007810000 */
[----:B------:R-:W-:Y:S01]  /*8a60*/  MUFU.EX2 R11, R11 ;  /* 0x0000000b000b7308 */ /* 0x000fe20000000800 */
[--C-:B-1----:R-:W-:Y:S01]  /*8a70*/  FFMA.FTZ R37, R48, UR33, -R12.reuse ;  /* 0x0000002130257c23 */ /* 0x102fe2000801080c */
[--C-:B------:R-:W-:Y:S01]  /*8a80*/  FFMA.FTZ R48, R53, UR33, -R12.reuse ;  /* 0x0000002135307c23 */ /* 0x100fe2000801080c */
[----:B------:R-:W-:Y:S01]  /*8a90*/  FMNMX.FTZ R32, R46, R9, !PT ;  /* 0x000000092e207209 */ /* 0x000fe20007810000 */
[----:B------:R-:W-:Y:S01]  /*8aa0*/  HGMMA.64x96x16.F32 R88, gdesc[UR28].tnspB, R88, gsb0 ;  /* 0x416000001c5879f0 */ /* 0x000fe20008000858 */
[----:B------:R-:W-:Y:S01]  /*8ab0*/  UIADD3 UR28, UR6, 0x6, URZ ;  /* 0x00000006061c7890 */ /* 0x000fe2000fffe03f */
[--C-:B------:R-:W-:Y:S01]  /*8ac0*/  FFMA.FTZ R53, R60, UR33, -R12.reuse ;  /* 0x000000213c357c23 */ /* 0x100fe2000801080c */
[----:B------:R-:W-:Y:S01]  /*8ad0*/  UIADD3 UR30, UR7, 0xc0, URZ ;  /* 0x000000c0071e7890 */ /* 0x000fe2000fffe03f */
[----:B------:R-:W-:Y:S01]  /*8ae0*/  FMNMX.FTZ R9, R47, R32, !PT ;  /* 0x000000202f097209 */ /* 0x000fe20007810000 */
[----:B------:R-:W-:Y:S01]  /*8af0*/  UMOV UR29, 0x40000040 ;  /* 0x40000040001d7882 */ /* 0x000fe20000000000 */
[----:B------:R-:W-:Y:S01]  /*8b00*/  UMOV UR31, 0x80000020 ;  /* 0x80000020001f7882 */ /* 0x000fe20000000000 */
        /* <DEDUP_REMOVED lines=11> */
[----:B------:R-:W-:-:S04]  /*8bc0*/  FMNMX.FTZ R40, R58, R9, !PT ;  /* 0x000000093a287209 */ /* 0x000fc80007810000 */
[----:B------:R-:W-:-:S03]  /*8bd0*/  FMNMX.FTZ R9, R59, R40, !PT ;  /* 0x000000283b097209 */ /* 0x000fc60007810000 */
[----:B------:R1:W-:Y:S01]  /*8be0*/  MUFU.EX2 R45, R52 ;  /* 0x00000034002d7308 */ /* 0x0003e20000000800 */
[----:B------:R-:W-:-:S04]  /*8bf0*/  FMNMX.FTZ R40, R62, R9, !PT ;  /* 0x000000093e287209 */ /* 0x000fc80007810000 */
        /* <DEDUP_REMOVED lines=24> */
[----:B------:R-:W-:Y:S02]  /*8d80*/  MUFU.EX2 R37, R37 ;  /* 0x0000002500257308 */ /* 0x000fe40000000800 */
[----:B------:R-:W1:Y:S06]  /*8d90*/  SHFL.BFLY PT, R9, R40, 0x2, 0x1f ;  /* 0x0c401f0028097f89 */ /* 0x000e6c00000e0000 */
[----:B------:R-:W-:Y:S01]  /*8da0*/  MUFU.EX2 R44, R44 ;  /* 0x0000002c002c7308 */ /* 0x000fe20000000800 */
[----:B------:R-:W-:Y:S02]  /*8db0*/  WARPGROUP.DEPBAR.LE gsb0, 0x0 ;  /* 0x00008000000079c5 */ /* 0x000fe40000010000 */
[----:B------:R-:W-:-:S05]  /*8dc0*/  WARPGROUP.ARRIVE ;  /* 0x00000000000079c5 */ /* 0x000fca0000000000 */
[----:B------:R-:W-:Y:S01]  /*8dd0*/  MUFU.EX2 R48, R48 ;  /* 0x0000003000307308 */ /* 0x000fe20000000800 */
[----:B------:R-:W-:Y:S01]  /*8de0*/  HGMMA.64x96x16.F32 R88, gdesc[UR28].tnspB, R88, gsb0 ;  /* 0x416000001c5879f0 */ /* 0x000fe20008000858 */
[----:B------:R-:W-:Y:S02]  /*8df0*/  UIADD3 UR28, UR6, 0x600, URZ ;  /* 0x00000600061c7890 */ /* 0x000fe4000fffe03f */
[----:B------:R-:W-:Y:S01]  /*8e00*/  UIADD3 UR30, UR7, 0x100, URZ ;  /* 0x00000100071e7890 */ /* 0x000fe2000fffe03f */
[----:B-1----:R-:W-:Y:S01]  /*8e10*/  FMNMX.FTZ R41, R40, R9, !PT ;  /* 0x0000000928297209 */ /* 0x002fe20007810000 */
[----:B------:R-:W-:Y:S01]  /*8e20*/  UMOV UR29, 0x40000040 ;  /* 0x40000040001d7882 */ /* 0x000fe20000000000 */
[----:B------:R-:W-:Y:S01]  /*8e30*/  UMOV UR31, 0x80000020 ;  /* 0x80000020001f7882 */ /* 0x000fe20000000000 */
[----:B------:R-:W-:Y:S02]  /*8e40*/  MUFU.EX2 R49, R49 ;  /* 0x0000003100317308 */ /* 0x000fe40000000800 */
[----:B------:R-:W1:Y:S06]  /*8e50*/  SHFL.BFLY PT, R40, R41, 0x1, 0x1f ;  /* 0x0c201f0029287f89 */ /* 0x000e6c00000e0000 */
[----:B------:R-:W-:Y:S08]  /*8e60*/  MUFU.EX2 R52, R52 ;  /* 0x0000003400347308 */ /* 0x000ff00000000800 */
[----:B------:R-:W-:Y:S08]  /*8e70*/  MUFU.EX2 R53, R53 ;  /* 0x0000003500357308 */ /* 0x000ff00000000800 */
[----:B------:R-:W-:Y:S01]  /*8e80*/  MUFU.EX2 R56, R56 ;  /* 0x0000003800387308 */ /* 0x000fe20000000800 */
[----:B-1----:R-:W-:-:S05]  /*8e90*/  FMNMX.FTZ R9, R41, R40, !PT ;  /* 0x0000002829097209 */ /* 0x002fca0007810000 */
[C---:B------:R-:W-:Y:S02]  /*8ea0*/  FADD.FTZ R12, -R9.reuse, R10 ;  /* 0x0000000a090c7221 */ /* 0x040fe40000010100 */
[----:B------:R-:W-:Y:S02]  /*8eb0*/  MUFU.EX2 R57, R57 ;  /* 0x0000003900397308 */ /* 0x000fe40000000800 */
[----:B------:R-:W-:Y:S01]  /*8ec0*/  FMUL.FTZ R81, R12, UR33 ;  /* 0x000000210c517c20 */ /* 0x000fe20008410000 */
[----:B------:R-:W-:-:S05]  /*8ed0*/  FMUL.FTZ R12, R9, UR33 ;  /* 0x00000021090c7c20 */ /* 0x000fca0008410000 */
[----:B------:R1:W-:Y:S01]  /*8ee0*/  MUFU.EX2 R10, R85 ;  /* 0x00000055000a7308 */ /* 0x0003e20000000800 */
[--C-:B------:R-:W-:Y:S01]  /*8ef0*/  FFMA.FTZ R26, R26, UR33, -R12.reuse ;  /* 0x000000211a1a7c23 */ /* 0x100fe2000801080c */
[--C-:B------:R-:W-:Y:S01]  /*8f00*/  FFMA.FTZ R27, R27, UR33, -R12.reuse ;  /* 0x000000211b1b7c23 */ /* 0x100fe2000801080c */
[--C-:B------:R-:W-:Y:S01]  /*8f10*/  FFMA.FTZ R139, R43, UR33, -R12.reuse ;  /* 0x000000212b8b7c23 */ /* 0x100fe2000801080c */
[----:B------:R-:W-:Y:S02]  /*8f20*/  IMAD.U32 R43, RZ, RZ, UR35 ;  /* 0x00000023ff2b7e24 */ /* 0x000fe4000f8e00ff */
[--C-:B------:R-:W-:Y:S01]  /*8f30*/  FFMA.FTZ R40, R30, UR33, -R12.reuse ;  /* 0x000000211e287c23 */ /* 0x100fe2000801080c */
[--C-:B------:R-:W-:Y:S01]  /*8f40*/  FFMA.FTZ R41, R34, UR33, -R12.reuse ;  /* 0x0000002122297c23 */ /* 0x100fe2000801080c */
[----:B------:R-:W-:Y:S01]  /*8f50*/  VIADD R34, R16, 0x9 ;  /* 0x0000000910227836 */ /* 0x000fe20000000000 */
[----:B------:R-:W-:Y:S01]  /*8f60*/  MUFU.EX2 R81, R81 ;  /* 0x0000005100517308 */ /* 0x000fe20000000800 */
[----:B-1----:R-:W-:Y:S01]  /*8f70*/  FFMA.FTZ R85, R39, UR33, -R12 ;  /* 0x0000002127557c23 */ /* 0x002fe2000801080c */
[----:B------:R-:W-:-:S02]  /*8f80*/  IMAD.U32 R39, RZ, RZ, UR36 ;  /* 0x00000024ff277e24 */ /* 0x000fc4000f8e00ff */
[--C-:B------:R-:W-:Y:S01]  /*8f90*/  FFMA.FTZ R143, R31, UR33, -R12.reuse ;  /* 0x000000211f8f7c23 */ /* 0x100fe2000801080c */
[----:B------:R-:W-:Y:S01]  /*8fa0*/  @!P1 LEA R43, R43, UR39, 0x3 ;  /* 0x000000272b2b9c11 */ /* 0x000fe2000f8e18ff */
[--C-:B------:R-:W-:Y:S01]  /*8fb0*/  FFMA.FTZ R31, R54, UR33, -R12.reuse ;  /* 0x00000021361f7c23 */ /* 0x100fe2000801080c */
[--C-:B------:R-:W-:Y:S01]  /*8fc0*/  FFMA.FTZ R80, R38, UR33, -R12.reuse ;  /* 0x0000002126507c23 */ /* 0x100fe2000801080c */
[----:B------:R-:W-:Y:S01]  /*8fd0*/  @!P1 LEA R39, R39, UR39, 0x3 ;  /* 0x0000002727279c11 */ /* 0x000fe2000f8e18ff */
[----:B------:R-:W1:Y:S01]  /*8fe0*/  MUFU.EX2 R26, R26 ;  /* 0x0000001a001a7308 */ /* 0x000e620000000800 */
[----:B------:R-:W-:Y:S01]  /*8ff0*/  SEL R54, R34, 0x9, !P2 ;  /* 0x0000000922367807 */ /* 0x000fe20005000000 */
[--C-:B------:R-:W-:Y:S01]  /*9000*/  FFMA.FTZ R38, R42, UR33, -R12.reuse ;  /* 0x000000212a267c23 */ /* 0x100fe2000801080c */
[----:B------:R-:W-:Y:S02]  /*9010*/  @!P1 VIADD R43, R43, 0x2d860 ;  /* 0x0002d8602b2b9836 */ /* 0x000fe40000000000 */
[----:B------:R-:W-:Y:S01]  /*9020*/  FFMA.FTZ R84, R35, UR33, -R12 ;  /* 0x0000002123547c23 */ /* 0x000fe2000801080c */
[----:B------:R-:W-:-:S02]  /*9030*/  @!P1 VIADD R39, R39, 0x2d840 ;  /* 0x0002d84027279836 */ /* 0x000fc40000000000 */
[--C-:B------:R-:W-:Y:S01]  /*9040*/  FFMA.FTZ R34, R58, UR33, -R12.reuse ;  /* 0x000000213a227c23 */ /* 0x100fe2000801080c */
[--C-:B------:R-:W-:Y:S01]  /*9050*/  FFMA.FTZ R35, R46, UR33, -R12.reuse ;  /* 0x000000212e237c23 */ /* 0x100fe2000801080c */
[----:B------:R-:W2:Y:S01]  /*9060*/  MUFU.EX2 R27, R27 ;  /* 0x0000001b001b7308 */ /* 0x000ea20000000800 */
[----:B------:R-:W-:Y:S01]  /*9070*/  @!P1 PRMT R43, RZ, 0x654, R43 ;  /* 0x00000654ff2b9816 */ /* 0x000fe2000000002b */
[--C-:B------:R-:W-:Y:S01]  /*9080*/  FFMA.FTZ R46, R47, UR33, -R12.reuse ;  /* 0x000000212f2e7c23 */ /* 0x100fe2000801080c */
[----:B------:R-:W-:Y:S01]  /*9090*/  @!P1 PRMT R42, RZ, 0x654, R39 ;  /* 0x00000654ff2a9816 */ /* 0x000fe20000000027 */
[--C-:B------:R-:W-:Y:S01]  /*90a0*/  FFMA.FTZ R39, R59, UR33, -R12.reuse ;  /* 0x000000213b277c23 */ /* 0x100fe2000801080c */
[--C-:B------:R-:W-:Y:S01]  /*90b0*/  FFMA.FTZ R30, R50, UR33, -R12.reuse ;  /* 0x00000021321e7c23 */ /* 0x100fe2000801080c */
[--C-:B------:R-:W-:Y:S01]  /*90c0*/  FFMA.FTZ R47, R51, UR33, -R12.reuse ;  /* 0x00000021332f7c23 */ /* 0x100fe2000801080c */
[----:B------:R-:W-:Y:S01]  /*90d0*/  FFMA.FTZ R50, R55, UR33, -R12 ;  /* 0x0000002137327c23 */ /* 0x000fe2000801080c */
[----:B------:R-:W-:Y:S01]  /*90e0*/  MUFU.EX2 R40, R40 ;  /* 0x0000002800287308 */ /* 0x000fe20000000800 */
[----:B-1----:R-:W-:Y:S01]  /*90f0*/  FFMA.FTZ R4, R81, R4, R26 ;  /* 0x0000000451047223 */ /* 0x002fe2000001001a */
        /* <DEDUP_REMOVED lines=9> */
[--C-:B------:R-:W-:Y:S01]  /*9190*/  FFMA.FTZ R82, R82, UR33, -R12.reuse ;  /* 0x0000002152527c23 */ /* 0x100fe2000801080c */
[--C-:B------:R-:W-:Y:S01]  /*91a0*/  FFMA.FTZ R83, R83, UR33, -R12.reuse ;  /* 0x0000002153537c23 */ /* 0x100fe2000801080c */
[--C-:B------:R-:W-:Y:S01]  /*91b0*/  FFMA.FTZ R86, R86, UR33, -R12.reuse ;  /* 0x0000002156567c23 */ /* 0x100fe2000801080c */
[----:B------:R-:W-:Y:S01]  /*91c0*/  FFMA.FTZ R87, R87, UR33, -R12 ;  /* 0x0000002157577c23 */ /* 0x000fe2000801080c */
[C---:B------:R-:W-:Y:S01]  /*91d0*/  ISETP.GT.AND P2, PT, R8.reuse, UR34, PT ;  /* 0x0000002208007c0c */ /* 0x040fe2000bf44270 */
[----:B------:R-:W3:Y:S01]  /*91e0*/  MUFU.EX2 R41, R41 ;  /* 0x0000002900297308 */ /* 0x000ee20000000800 */
[----:B------:R-:W-:Y:S01]  /*91f0*/  UMOV UR35, UR36 ;  /* 0x0000002400237c82 */ /* 0x000fe20008000000 */
[----:B------:R-:W-:Y:S01]  /*9200*/  VIADD R8, R8, 0xffffffff ;  /* 0xffffffff08087836 */ /* 0x000fe20000000000 */
[----:B------:R-:W-:-:S02]  /*9210*/  WARPGROUP.DEPBAR.LE gsb0, 0x0 ;  /* 0x00008000000079c5 */ /* 0x000fc40000010000 */
[----:B------:R-:W-:-:S03]  /*9220*/  WARPGROUP.ARRIVE ;  /* 0x00000000000079c5 */ /* 0x000fc60000000000 */
[----:B------:R-:W4:Y:S03]  /*9230*/  MUFU.EX2 R84, R84 ;  /* 0x0000005400547308 */ /* 0x000f260000000800 */
[----:B------:R-:W-:Y:S01]  /*9240*/  HGMMA.64x96x16.F32 R88, gdesc[UR28].tnspB, R88, gsb0 ;  /* 0x416000001c5879f0 */ /* 0x000fe20008000858 */
[----:B------:R-:W-:Y:S02]  /*9250*/  UIADD3 UR28, UR6, 0x602, URZ ;  /* 0x00000602061c7890 */ /* 0x000fe4000fffe03f */
[----:B------:R-:W-:Y:S02]  /*9260*/  UIADD3 UR30, UR7, 0x140, URZ ;  /* 0x00000140071e7890 */ /* 0x000fe4000fffe03f */
[----:B------:R-:W5:Y:S01]  /*9270*/  MUFU.EX2 R80, R80 ;  /* 0x0000005000507308 */ /* 0x000f620000000800 */
[----:B------:R-:W-:Y:S01]  /*9280*/  UMOV UR29, 0x40000040 ;  /* 0x40000040001d7882 */ /* 0x000fe20000000000 */
[----:B------:R-:W-:-:S06]  /*9290*/  UMOV UR31, 0x80000020 ;  /* 0x80000020001f7882 */ /* 0x000fcc0000000000 */
        /* <DEDUP_REMOVED lines=49> */
[----:B------:R-:W-:Y:S02]  /*95b0*/  UMOV UR28, UR49 ;  /* 0x00000031001c7c82 */ /* 0x000fe40008000000 */
[----:B------:R-:W-:Y:S02]  /*95c0*/  WARPGROUP.DEPBAR.LE gsb0, 0x0 ;  /* 0x00008000000079c5 */ /* 0x000fe40000010000 */
[----:B------:R2:W-:Y:S06]  /*95d0*/  BAR.ARV R54, 0x100 ;  /* 0x000400360000751d */ /* 0x0005ec0000002000 */
[----:B------:R1:W-:Y:S01]  /*95e0*/  @!P1 SYNCS.ARRIVE.TRANS64.RED.A1T0 RZ, [R42+URZ], RZ ;  /* 0x000000ff2aff99a7 */ /* 0x0003e2000810043f */
[-C--:B------:R-:W-:Y:S01]  /*95f0*/  FMUL.FTZ R88, R88, R11.reuse ;  /* 0x0000000b58587220 */ /* 0x080fe20000410000 */
[----:B--2---:R-:W-:Y:S01]  /*9600*/  FFMA.FTZ R54, R70, UR33, -R12 ;  /* 0x0000002146367c23 */ /* 0x004fe2000801080c */
[-C--:B------:R-:W-:Y:S01]  /*9610*/  FMUL.FTZ R89, R89, R11.reuse ;  /* 0x0000000b59597220 */ /* 0x080fe20000410000 */
[-C--:B------:R-:W-:Y:S01]  /*9620*/  FMUL.FTZ R92, R92, R11.reuse ;  /* 0x0000000b5c5c7220 */ /* 0x080fe20000410000 */
[-C--:B------:R-:W-:Y:S01]  /*9630*/  FMUL.FTZ R93, R93, R11.reuse ;  /* 0x0000000b5d5d7220 */ /* 0x080fe20000410000 */
[-C--:B------:R-:W-:Y:S01]  /*9640*/  FMUL.FTZ R96, R96, R11.reuse ;  /* 0x0000000b60607220 */ /* 0x080fe20000410000 */
[----:B------:R-:W-:Y:S01]  /*9650*/  FMUL.FTZ R97, R97, R11 ;  /* 0x0000000b61617220 */ /* 0x000fe20000410000 */
[----:B-1----:R-:W-:Y:S01]  /*9660*/  FFMA.FTZ R42, R11, R6, R14 ;  /* 0x000000060b2a7223 */ /* 0x002fe2000001000e */
[----:B------:R1:W-:Y:S01]  /*9670*/  @!P1 SYNCS.ARRIVE.TRANS64.RED.A1T0 RZ, [R43+URZ], RZ ;  /* 0x000000ff2bff99a7 */ /* 0x0003e2000810043f */
[----:B------:R-:W-:Y:S01]  /*9680*/  FFMA.FTZ R6, R66, UR33, -R12 ;  /* 0x0000002142067c23 */ /* 0x000fe2000801080c */
[C---:B------:R-:W-:Y:S01]  /*9690*/  F2FP.F16.F32.PACK_AB R12, R13.reuse, R14 ;  /* 0x0000000e0d0c723e */ /* 0x040fe200000000ff */
[----:B------:R-:W-:Y:S01]  /*96a0*/  FADD.FTZ R42, R13, R42 ;  /* 0x0000002a0d2a7221 */ /* 0x000fe20000010000 */
[----:B------:R-:W-:Y:S01]  /*96b0*/  F2FP.F16.F32.PACK_AB R14, R20, R15 ;  /* 0x0000000f140e723e */ /* 0x000fe200000000ff */
[----:B------:R-:W-:Y:S01]  /*96c0*/  MUFU.EX2 R54, R54 ;  /* 0x0000003600367308 */ /* 0x000fe20000000800 */
[----:B------:R-:W-:Y:S01]  /*96d0*/  F2FP.F16.F32.PACK_AB R13, R27, R26 ;  /* 0x0000001a1b0d723e */ /* 0x000fe200000000ff */
[----:B------:R-:W-:Y:S01]  /*96e0*/  FADD.FTZ R59, R15, R42 ;  /* 0x0000002a0f3b7221 */ /* 0x000fe20000010000 */
[----:B-1----:R-:W-:Y:S01]  /*96f0*/  FADD.FTZ R43, R27, R4 ;  /* 0x000000041b2b7221 */ /* 0x002fe20000010000 */
[----:B------:R-:W-:Y:S01]  /*9700*/  F2FP.F16.F32.PACK_AB R15, R143, R40 ;  /* 0x000000288f0f723e */ /* 0x000fe200000000ff */
[----:B------:R-:W-:Y:S01]  /*9710*/  FMUL.FTZ R100, R100, R11 ;  /* 0x0000000b64647220 */ /* 0x000fe20000410000 */
[----:B------:R-:W-:Y:S01]  /*9720*/  FADD.FTZ R58, R20, R59 ;  /* 0x0000003b143a7221 */ /* 0x000fe20000010000 */
[----:B------:R-:W-:Y:S01]  /*9730*/  FADD.FTZ R42, R40, R43 ;  /* 0x0000002b282a7221 */ /* 0x000fe20000010000 */
[----:B------:R-:W-:Y:S01]  /*9740*/  F2FP.F16.F32.PACK_AB R40, R24, R21 ;  /* 0x000000151828723e */ /* 0x000fe200000000ff */
[----:B------:R-:W1:Y:S01]  /*9750*/  MUFU.EX2 R4, R63 ;  /* 0x0000003f00047308 */ /* 0x000e620000000800 */
[----:B------:R-:W-:Y:S01]  /*9760*/  FADD.FTZ R43, R21, R58 ;  /* 0x0000003a152b7221 */ /* 0x000fe20000010000 */
[----:B------:R-:W-:Y:S01]  /*9770*/  FADD.FTZ R42, R143, R42 ;  /* 0x0000002a8f2a7221 */ /* 0x000fe20000010000 */
[----:B------:R2:W-:Y:S01]  /*9780*/  STSM.16.M88.4 [R136+0x21800], R12 ;  /* 0x0218000c88007844 */ /* 0x0005e20000000200 */
[-C--:B------:R-:W-:Y:S01]  /*9790*/  FMUL.FTZ R101, R101, R11.reuse ;  /* 0x0000000b65657220 */ /* 0x080fe20000410000 */
[----:B------:R-:W-:Y:S01]  /*97a0*/  FMUL.FTZ R104, R104, R11 ;  /* 0x0000000b68687220 */ /* 0x000fe20000410000 */
[----:B---3--:R-:W-:Y:S01]  /*97b0*/  FADD.FTZ R59, R41, R42 ;  /* 0x0000002a293b7221 */ /* 0x008fe20000010000 */
[----:B------:R-:W-:Y:S01]  /*97c0*/  FADD.FTZ R42, R24, R43 ;  /* 0x0000002b182a7221 */ /* 0x000fe20000010000 */
[----:B------:R-:W-:Y:S01]  /*97d0*/  F2FP.F16.F32.PACK_AB R24, R32, R29 ;  /* 0x0000001d2018723e */ /* 0x000fe200000000ff */
[----:B------:R-:W3:Y:S01]  /*97e0*/  MUFU.EX2 R6, R6 ;  /* 0x0000000600067308 */ /* 0x000ee20000000800 */
[C---:B----4-:R-:W-:Y:S01]  /*97f0*/  FADD.FTZ R59, R84.reuse, R59 ;  /* 0x0000003b543b7221 */ /* 0x050fe20000010000 */
[----:B------:R-:W-:Y:S01]  /*9800*/  FADD.FTZ R43, R25, R42 ;  /* 0x0000002a192b7221 */ /* 0x000fe20000010000 */
[----:B------:R-:W-:Y:S01]  /*9810*/  F2FP.F16.F32.PACK_AB R41, R84, R41 ;  /* 0x000000295429723e */ /* 0x000fe200000000ff */
        /* <DEDUP_REMOVED lines=32> */
[----:B------:R-:W-:Y:S01]  /*9a20*/  STSM.16.M88.4 [R23], R40 ;  /* 0x0000002817007844 */ /* 0x000fe20000000200 */
[----:B------:R-:W-:Y:S01]  /*9a30*/  FADD.FTZ R29, R31, R20 ;  /* 0x000000141f1d7221 */ /* 0x000fe20000010000 */
[----:B------:R-:W-:Y:S01]  /*9a40*/  FADD.FTZ R20, R48, R21 ;  /* 0x0000001530147221 */ /* 0x000fe20000010000 */
[----:B------:R-:W-:Y:S01]  /*9a50*/  F2FP.F16.F32.PACK_AB R27, R46, R35 ;  /* 0x000000232e1b723e */ /* 0x000fe200000000ff */
[----:B------:R-:W-:Y:S01]  /*9a60*/  FMUL.FTZ R129, R129, R11 ;  /* 0x0000000b81817220 */ /* 0x000fe20000410000 */
[C---:B------:R-:W-:Y:S01]  /*9a70*/  FADD.FTZ R29, R50.reuse, R29 ;  /* 0x0000001d321d7221 */ /* 0x040fe20000010000 */
[----:B------:R-:W-:Y:S01]  /*9a80*/  FADD.FTZ R21, R49, R20 ;  /* 0x0000001431157221 */ /* 0x000fe20000010000 */
[----:B------:R-:W-:Y:S01]  /*9a90*/  F2FP.F16.F32.PACK_AB R31, R50, R31 ;  /* 0x0000001f321f723e */ /* 0x000fe200000000ff */
[----:B------:R4:W-:Y:S01]  /*9aa0*/  STSM.16.M88.4 [R22], R24 ;  /* 0x0000001816007844 */ /* 0x0009e20000000200 */
[----:B------:R-:W-:Y:S01]  /*9ab0*/  FADD.FTZ R20, R34, R29 ;  /* 0x0000001d22147221 */ /* 0x000fe20000010000 */
[----:B------:R-:W-:Y:S01]  /*9ac0*/  FADD.FTZ R28, R52, R21 ;  /* 0x00000015341c7221 */ /* 0x000fe20000010000 */
[----:B------:R-:W-:Y:S01]  /*9ad0*/  F2FP.F16.F32.PACK_AB R29, R47, R30 ;  /* 0x0000001e2f1d723e */ /* 0x000fe200000000ff */
[----:B------:R-:W-:Y:S01]  /*9ae0*/  FMUL.FTZ R132, R132, R11 ;  /* 0x0000000b84847220 */ /* 0x000fe20000410000 */
[----:B------:R-:W-:Y:S01]  /*9af0*/  FADD.FTZ R20, R39, R20 ;  /* 0x0000001427147221 */ /* 0x000fe20000010000 */
[----:B------:R-:W-:Y:S01]  /*9b00*/  FADD.FTZ R21, R53, R28 ;  /* 0x0000001c35157221 */ /* 0x000fe20000010000 */
[----:B------:R-:W-:Y:S01]  /*9b10*/  F2FP.F16.F32.PACK_AB R28, R44, R37 ;  /* 0x000000252c1c723e */ /* 0x000fe200000000ff */
[----:B------:R-:W-:Y:S01]  /*9b20*/  FMUL.FTZ R133, R133, R11 ;  /* 0x0000000b85857220 */ /* 0x000fe20000410000 */
[----:B------:R-:W-:Y:S01]  /*9b30*/  FADD.FTZ R33, R51, R20 ;  /* 0x0000001433217221 */ /* 0x000fe20000010000 */
[----:B--2---:R-:W-:Y:S01]  /*9b40*/  FADD.FTZ R12, R56, R21 ;  /* 0x00000015380c7221 */ /* 0x004fe20000010000 */
[----:B------:R-:W-:Y:S01]  /*9b50*/  F2FP.F16.F32.PACK_AB R30, R48, R45 ;  /* 0x0000002d301e723e */ /* 0x000fe200000000ff */
[----:B------:R-:W-:Y:S01]  /*9b60*/  FMUL.FTZ R90, R90, R81 ;  /* 0x000000515a5a7220 */ /* 0x000fe20000410000 */
[----:B-1----:R-:W-:Y:S01]  /*9b70*/  FADD.FTZ R33, R4, R33 ;  /* 0x0000002104217221 */ /* 0x002fe20000010000 */
[----:B------:R-:W-:Y:S01]  /*9b80*/  FADD.FTZ R13, R57, R12 ;  /* 0x0000000c390d7221 */ /* 0x000fe20000010000 */
[----:B------:R-:W-:Y:S01]  /*9b90*/  F2FP.F16.F32.PACK_AB R12, R52, R49 ;  /* 0x00000031340c723e */ /* 0x000fe200000000ff */
[----:B------:R1:W-:Y:S01]  /*9ba0*/  STSM.16.M88.4 [R18], R28 ;  /* 0x0000001c12007844 */ /* 0x0003e20000000200 */
[----:B---3--:R-:W-:Y:S01]  /*9bb0*/  FADD.FTZ R14, R6, R33 ;  /* 0x00000021060e7221 */ /* 0x008fe20000010000 */
        /* <DEDUP_REMOVED lines=8> */
[----:B------:R-:W-:Y:S01]  /*9c40*/  F2FP.F16.F32.PACK_AB R15, R4, R51 ;  /* 0x00000033040f723e */ /* 0x000fe200000000ff */
[----:B------:R-:W-:Y:S01]  /*9c50*/  FADD.FTZ R4, R64, R21 ;  /* 0x0000001540047221 */ /* 0x000fe20000010000 */
[----:B----4-:R-:W-:Y:S01]  /*9c60*/  F2FP.F16.F32.PACK_AB R24, R60, R57 ;  /* 0x000000393c18723e */ /* 0x010fe200000000ff */
[----:B------:R-:W-:Y:S01]  /*9c70*/  FADD.FTZ R21, R71, R20 ;  /* 0x0000001447157221 */ /* 0x000fe20000010000 */
[----:B------:R-:W-:Y:S01]  /*9c80*/  F2FP.F16.F32.PACK_AB R26, R64, R61 ;  /* 0x0000003d401a723e */ /* 0x000fe200000000ff */
[----:B------:R-:W-:Y:S01]  /*9c90*/  FADD.FTZ R25, R65, R4 ;  /* 0x0000000441197221 */ /* 0x000fe20000010000 */
[----:B------:R2:W-:Y:S01]  /*9ca0*/  STSM.16.M88.4 [R136+0x27800], R12 ;  /* 0x0278000c88007844 */ /* 0x0005e20000000200 */
[----:B------:R-:W-:Y:S01]  /*9cb0*/  FADD.FTZ R4, R74, R21 ;  /* 0x000000154a047221 */ /* 0x000fe20000010000 */
[----:B------:R-:W-:Y:S01]  /*9cc0*/  F2FP.F16.F32.PACK_AB R27, R71, R54 ;  /* 0x00000036471b723e */ /* 0x000fe200000000ff */
[----:B------:R-:W-:Y:S01]  /*9cd0*/  FADD.FTZ R20, R68, R25 ;  /* 0x0000001944147221 */ /* 0x000fe20000010000 */
[----:B------:R-:W-:Y:S01]  /*9ce0*/  F2FP.F16.F32.PACK_AB R25, R55, R6 ;  /* 0x000000063719723e */ /* 0x000fe200000000ff */
[----:B------:R-:W-:Y:S01]  /*9cf0*/  FADD.FTZ R21, R75, R4 ;  /* 0x000000044b157221 */ /* 0x000fe20000010000 */
[----:B-1----:R-:W-:Y:S01]  /*9d00*/  F2FP.F16.F32.PACK_AB R28, R76, R73 ;  /* 0x000000494c1c723e */ /* 0x002fe200000000ff */
[----:B------:R-:W-:Y:S01]  /*9d10*/  FADD.FTZ R29, R69, R20 ;  /* 0x00000014451d7221 */ /* 0x000fe20000010000 */
[----:B------:R-:W-:Y:S01]  /*9d20*/  F2FP.F16.F32.PACK_AB R30, R10, R77 ;  /* 0x0000004d0a1e723e */ /* 0x000fe200000000ff */
[----:B------:R1:W-:Y:S01]  /*9d30*/  STSM.16.M88.4 [R17], R24 ;  /* 0x0000001811007844 */ /* 0x0003e20000000200 */
[----:B------:R-:W-:Y:S01]  /*9d40*/  F2FP.F16.F32.PACK_AB R31, R87, R86 ;  /* 0x00000056571f723e */ /* 0x000fe200000000ff */
[----:B------:R-:W-:Y:S01]  /*9d50*/  FADD.FTZ R4, R72, R29 ;  /* 0x0000001d48047221 */ /* 0x000fe20000010000 */
[----:B------:R-:W-:Y:S01]  /*9d60*/  FADD.FTZ R21, R78, R21 ;  /* 0x000000154e157221 */ /* 0x000fe20000010000 */
[-C--:B------:R-:W-:Y:S01]  /*9d70*/  FMUL.FTZ R95, R95, R81.reuse ;  /* 0x000000515f5f7220 */ /* 0x080fe20000410000 */
[----:B------:R-:W-:Y:S01]  /*9d80*/  FMUL.FTZ R98, R98, R81 ;  /* 0x0000005162627220 */ /* 0x000fe20000410000 */
[----:B------:R-:W-:Y:S01]  /*9d90*/  FADD.FTZ R29, R73, R4 ;  /* 0x00000004491d7221 */ /* 0x000fe20000010000 */
        /* <DEDUP_REMOVED lines=8> */
[C---:B------:R-:W-:Y:S01]  /*9e20*/  F2FP.F16.F32.PACK_AB R29, R83.reuse, R82 ;  /* 0x00000052531d723e */ /* 0x040fe200000000ff */
[----:B------:R-:W-:Y:S01]  /*9e30*/  FADD.FTZ R21, R83, R21 ;  /* 0x0000001553157221 */ /* 0x000fe20000010000 */
[-C--:B------:R-:W-:Y:S01]  /*9e40*/  FMUL.FTZ R99, R99, R81.reuse ;  /* 0x0000005163637220 */ /* 0x080fe20000410000 */
[----:B------:R1:W-:Y:S01]  /*9e50*/  STSM.16.M88.4 [R22+0x6000], R12 ;  /* 0x0060000c16007844 */ /* 0x0003e20000000200 */
[----:B------:R-:W-:Y:S01]  /*9e60*/  FADD.FTZ R6, R10, R77 ;  /* 0x0000004d0a067221 */ /* 0x000fe20000010000 */
[----:B------:R-:W-:Y:S01]  /*9e70*/  FADD.FTZ R21, R86, R21 ;  /* 0x0000001556157221 */ /* 0x000fe20000010000 */
[-C--:B------:R-:W-:Y:S01]  /*9e80*/  FMUL.FTZ R102, R102, R81.reuse ;  /* 0x0000005166667220 */ /* 0x080fe20000410000 */
[----:B------:R1:W-:Y:S01]  /*9e90*/  STSM.16.M88.4 [R18+0x6000], R28 ;  /* 0x0060001c12007844 */ /* 0x0003e20000000200 */
[-C--:B------:R-:W-:Y:S01]  /*9ea0*/  FMUL.FTZ R103, R103, R81.reuse ;  /* 0x0000005167677220 */ /* 0x080fe20000410000 */
[----:B------:R-:W-:Y:S01]  /*9eb0*/  FADD.FTZ R4, R87, R21 ;  /* 0x0000001557047221 */ /* 0x000fe20000010000 */
[-C--:B------:R-:W-:Y:S01]  /*9ec0*/  FMUL.FTZ R106, R106, R81.reuse ;  /* 0x000000516a6a7220 */ /* 0x080fe20000410000 */
[----:B------:R-:W-:Y:S01]  /*9ed0*/  @!PT LDS RZ, [RZ] ;  /* 0x00000000fffff984 */ /* 0x000fe20000000800 */
[----:B------:R-:W-:Y:S01]  /*9ee0*/  @!PT LDS RZ, [RZ] ;  /* 0x00000000fffff984 */ /* 0x000fe20000000800 */
[----:B------:R-:W-:Y:S01]  /*9ef0*/  @!PT LDS RZ, [RZ] ;  /* 0x00000000fffff984 */ /* 0x000fe20000000800 */
[----:B------:R-:W-:Y:S01]  /*9f00*/  @!PT LDS RZ, [RZ] ;  /* 0x00000000fffff984 */ /* 0x000fe20000000800 */
[----:B------:R2:W-:Y:S06]  /*9f10*/  MEMBAR.ALL.CTA ;  /* 0x0000000000007992 */ /* 0x0005ec0000008000 */
[----:B--2---:R-:W2:Y:S01]  /*9f20*/  FENCE.VIEW.ASYNC.S ;  /* 0x00000000000073c6 */ /* 0x004ea20000000000 */
        /* <DEDUP_REMOVED lines=17> */
[----:B--2---:R-:W-:Y:S01]  /*a040*/  NOP ;  /* 0x0000000000007918 */ /* 0x004fe20000000000 */
[----:B-1----:R-:W-:Y:S05]  /*a050*/  @P2 BRA `(.L_x_8969) ;  /* 0xffffffe000002947 */ /* 0x002fea000383ffff */
.L_x_8960:
[----:B------:R-:W-:-:S13]  /*a060*/  ISETP.GE.AND P2, PT, R8, UR40, PT ;  /* 0x0000002808007c0c */ /* 0x000fda000bf46270 */
[----:B------:R-:W-:Y:S05]  /*a070*/  @!P2 BRA `(.L_x_8970) ;  /* 0x000000300024a947 */ /* 0x000fea0003800000 */
[----:B--2---:R-:W-:Y:S01]  /*a080*/  IMAD.MOV.U32 R12, RZ, RZ, R9 ;  /* 0x000000ffff0c7224 */ /* 0x004fe200078e0009 */
[----:B------:R-:W-:Y:S01]  /*a090*/  UMOV UR28, UR49 ;  /* 0x00000031001c7c82 */ /* 0x000fe20008000000 */
[----:B------:R-:W-:Y:S01]  /*a0a0*/  IMAD.MOV.U32 R11, RZ, RZ, R7 ;  /* 0x000000ffff0b7224 */ /* 0x000fe200078e0007 */
[----:B------:R-:W-:Y:S01]  /*a0b0*/  UMOV UR54, UR36 ;  /* 0x0000002400367c82 */ /* 0x000fe20008000000 */
[----:B------:R-:W-:Y:S01]  /*a0c0*/  IMAD.IADD R10, R0, 0x1, R5 ;  /* 0x00000001000a7824 */ /* 0x000fe200078e0205 */
[----:B------:R-:W-:Y:S01]  /*a0d0*/  ULDC UR34, c[0x0][0x9e4] ;  /* 0x0002790000227ab9 */ /* 0x000fe20000000800 */
[----:B------:R-:W-:Y:S01]  /*a0e0*/  ULDC UR53, c[0x0][0x9dc] ;  /* 0x0002770000357ab9 */ /* 0x000fe20000000800 */
[----:B------:R-:W-:Y:S01]  /*a0f0*/  ULDC UR52, c[0x0][0x288] ;  /* 0x0000a20000347ab9 */ /* 0x000fe20000000800 */
[----:B------:R-:W-:Y:S01]  /*a100*/  ULDC UR33, c[0x0][0x988] ;  /* 0x0002620000217ab9 */ /* 0x000fe20000000800 */
[----:B------:R-:W-:-:S05]  /*a110*/  ULDC UR35, c[0x0][0x9e0] ;  /* 0x0002780000237ab9 */ /* 0x000fca0000000800 */
.L_x_8987:
        /* <DEDUP_REMOVED lines=9> */
.L_x_8972:
[----:B------:R-:W-:Y:S01]  /*a1b0*/  ULEA UR6, UR36, UR39, 0x3 ;  /* 0x0000002724067291 */ /* 0x000fe2000f8e183f */
[----:B------:R-:W-:-:S05]  /*a1c0*/  IMAD.U32 R7, RZ, RZ, UR49 ;  /* 0x00000031ff077e24 */ /* 0x000fca000f8e00ff */
[----:B------:R-:W-:-:S04]  /*a1d0*/  SHF.L.U32 R7, R7, 0x1f, RZ ;  /* 0x0000001f07077819 */ /* 0x000fc800000006ff */
[----:B------:R1:W2:Y:S01]  /*a1e0*/  SYNCS.PHASECHK.TRANS64.TRYWAIT P2, [UR6+0x2d830], R7 ;  /* 0x02d83007ff0075a7 */ /* 0x0002a20008040146 */
[----:B------:R-:W-:Y:S05]  /*a1f0*/  @!P0 BRA `(.L_x_8973) ;  /* 0x0000000000048947 */ /* 0x000fea0003800000 */
[----:B------:R-:W-:Y:S01]  /*a200*/  BPT.TRAP 0x1 ;  /* 0x000000040000795c */ /* 0x000fe20000300000 */
.L_x_8973:
[----:B--2---:R-:W-:Y:S05]  /*a210*/  @P2 BRA `(.L_x_8971) ;  /* 0x0000000000082947 */ /* 0x004fea0003800000 */
[----:B------:R-:W2:Y:S02]  /*a220*/  SYNCS.PHASECHK.TRANS64.TRYWAIT P2, [UR6+0x2d830], R7 ;  /* 0x02d83007ff0075a7 */ /* 0x000ea40008040146 */
[----:B--2---:R-:W-:Y:S05]  /*a230*/  @!P2 BRA `(.L_x_8974) ;  /* 0x0000007c0078a947 */ /* 0x004fea0003800000 */
.L_x_8971:
        /* <DEDUP_REMOVED lines=35> */
.L_x_8976:
[----:B------:R-:W-:Y:S01]  /*a470*/  ULEA UR6, UR54, UR39, 0x3 ;  /* 0x0000002736067291 */ /* 0x000fe2000f8e183f */
[----:B------:R-:W-:-:S05]  /*a480*/  IMAD.U32 R7, RZ, RZ, UR28 ;  /* 0x0000001cff077e24 */ /* 0x000fca000f8e00ff */
[----:B------:R-:W-:-:S04]  /*a490*/  SHF.L.U32 R7, R7, 0x1f, RZ ;  /* 0x0000001f07077819 */ /* 0x000fc800000006ff */
[----:B------:R1:W2:Y:S01]  /*a4a0*/  SYNCS.PHASECHK.TRANS64.TRYWAIT P2, [UR6+0x2d850], R7 ;  /* 0x02d85007ff0075a7 */ /* 0x0002a20008040146 */
[----:B------:R-:W-:Y:S05]  /*a4b0*/  @!P0 BRA `(.L_x_8977) ;  /* 0x0000000000048947 */ /* 0x000fea0003800000 */
[----:B------:R-:W-:Y:S01]  /*a4c0*/  BPT.TRAP 0x1 ;  /* 0x000000040000795c */ /* 0x000fe20000300000 */
.L_x_8977:
[----:B--2---:R-:W-:Y:S05]  /*a4d0*/  @P2 BRA `(.L_x_8975) ;  /* 0x0000000000082947 */ /* 0x004fea0003800000 */
[----:B------:R-:W2:Y:S02]  /*a4e0*/  SYNCS.PHASECHK.TRANS64.TRYWAIT P2, [UR6+0x2d850], R7 ;  /* 0x02d85007ff0075a7 */ /* 0x000ea40008040146 */
[----:B--2---:R-:W-:Y:S05]  /*a4f0*/  @!P2 BRA `(.L_x_8978) ;  /* 0x0000007800e0a947 */ /* 0x004fea0003800000 */
.L_x_8975:
[----:B------:R-:W-:Y:S01]  /*a500*/  UIADD3 UR6, UR39, 0x400, URZ ;  /* 0x0000040027067890 */ /* 0x000fe2000fffe03f */
[----:B------:R-:W-:Y:S01]  /*a510*/  WARPGROUP.ARRIVE ;  /* 0x00000000000079c5 */ /* 0x000fe20000000000 */
[----:B------:R-:W-:Y:S01]  /*a520*/  UMOV UR29, 0x40000040 ;  /* 0x40000040001d7882 */ /* 0x000fe20000000000 */
[----:B------:R-:W-:Y:S01]  /*a530*/  UMOV UR31, 0x80000020 ;  /* 0x80000020001f7882 */ /* 0x000fe20000000000 */
[----:B------:R-:W-:Y:S01]  /*a540*/  USHF.R.U32.HI UR6, URZ, 0x4, UR6 ;  /* 0x000000043f067899 */ /* 0x000fe20008011606 */
[----:B--2---:R-:W2:Y:S01]  /*a550*/  LDC R14, c[0x0][0x2e0] ;  /* 0x0000b800ff0e7b82 */ /* 0x004ea20000000800 */
[----:B------:R-:W-:Y:S01]  /*a560*/  IMAD.SHL.U32 R21, R8, 0x80, RZ ;  /* 0x0000008008157824 */ /* 0x000fe200078e00ff */
[----:B------:R-:W-:Y:S01]  /*a570*/  ISETP.GE.U32.AND P2, PT, R2, 0x180, PT ;  /* 0x000001800200780c */ /* 0x000fe20003f46070 */
[----:B------:R-:W-:Y:S01]  /*a580*/  ULOP3.LUT UR6, UR6, 0x3fff, URZ, 0xc0, !UPT ;  /* 0x00003fff06067892 */ /* 0x000fe2000f8ec03f */
[----:B------:R-:W-:Y:S02]  /*a590*/  IMAD.U32 R13, RZ, RZ, UR36 ;  /* 0x00000024ff0d7e24 */ /* 0x000fe4000f8e00ff */
[----:B-1----:R-:W-:Y:S01]  /*a5a0*/  IADD3 R7, -R21, 0x1, RZ ;  /* 0x0000000115077810 */ /* 0x002fe20007ffe1ff */
[----:B------:R-:W-:Y:S01]  /*a5b0*/  ULOP3.LUT UR7, UR6, 0x2000000, URZ, 0xfc, !UPT ;  /* 0x0200000006077892 */ /* 0x000fe2000f8efc3f */
[----:B------:R-:W-:Y:S01]  /*a5c0*/  VIADD R9, R16, 0x9 ;  /* 0x0000000910097836 */ /* 0x000fe20000000000 */
[----:B------:R-:W-:Y:S01]  /*a5d0*/  ULOP3.LUT UR6, UR41, 0x10000, URZ, 0xfc, !UPT ;  /* 0x0001000029067892 */ /* 0x000fe2000f8efc3f */
[----:B------:R-:W-:Y:S01]  /*a5e0*/  @!P1 LEA R13, R13, UR39, 0x3 ;  /* 0x000000270d0d9c11 */ /* 0x000fe2000f8e18ff */
[----:B------:R-:W-:-:S02]  /*a5f0*/  UIMAD UR7, UR54, 0x600, UR7 ;  /* 0x00000600360778a4 */ /* 0x000fc4000f8e0207 */
[----:B------:R-:W-:Y:S02]  /*a600*/  SEL R15, R9, 0x9, !P2 ;  /* 0x00000009090f7807 */ /* 0x000fe40005000000 */
[----:B------:R-:W-:Y:S01]  /*a610*/  @!P1 VIADD R13, R13, 0x2d840 ;  /* 0x0002d8400d0d9836 */ /* 0x000fe20000000000 */
[----:B------:R-:W-:Y:S02]  /*a620*/  UMOV UR28, UR6 ;  /* 0x00000006001c7c82 */ /* 0x000fe40008000000 */
[----:B------:R-:W-:Y:S02]  /*a630*/  UMOV UR30, UR7 ;  /* 0x00000007001e7c82 */ /* 0x000fe40008000000 */
[----:B------:R-:W-:Y:S01]  /*a640*/  HGMMA.64x96x16.F32 R88, gdesc[UR28].tnspB, R88, gsb0 ;  /* 0x416000001c5879f0 */ /* 0x000fe20008000858 */
[----:B------:R-:W-:Y:S01]  /*a650*/  UIADD3 UR28, UR6, 0x2, URZ ;  /* 0x00000002061c7890 */ /* 0x000fe2000fffe03f */
[----:B------:R-:W-:Y:S01]  /*a660*/  @!P1 PRMT R13, RZ, 0x654, R13 ;  /* 0x00000654ff0d9816 */ /* 0x000fe2000000000d */
[----:B------:R-:W-:Y:S01]  /*a670*/  UIADD3 UR30, UR7, 0x40, URZ ;  /* 0x00000040071e7890 */ /* 0x000fe2000fffe03f */
[----:B--2---:R-:W-:Y:S01]  /*a680*/  IMAD R7, R14, UR47, R7 ;  /* 0x0000002f0e077c24 */ /* 0x004fe2000f8e0207 */
[----:B------:R-:W-:Y:S01]  /*a690*/  UMOV UR29, 0x40000040 ;  /* 0x40000040001d7882 */ /* 0x000fe20000000000 */
[----:B------:R-:W-:-:S02]  /*a6a0*/  UMOV UR31, 0x80000020 ;  /* 0x80000020001f7882 */ /* 0x000fc40000000000 */
[----:B------:R-:W-:-:S04]  /*a6b0*/  VIADD R14, R7, -UR52 ;  /* 0x80000034070e7c36 */ /* 0x000fc80008000000 */
[----:B------:R-:W-:-:S04]  /*a6c0*/  IMAD R14, R19, -0x2, R14 ;  /* 0xfffffffe130e7824 */ /* 0x000fc800078e020e */
[----:B------:R-:W-:-:S04]  /*a6d0*/  VIADD R20, R14, UR35 ;  /* 0x000000230e147c36 */ /* 0x000fc80008000000 */
[----:B------:R-:W-:Y:S01]  /*a6e0*/  IMAD.IADD R9, R0, 0x1, R20 ;  /* 0x0000000100097824 */ /* 0x000fe200078e0214 */
        /* <DEDUP_REMOVED lines=42> */
[----:B------:R-:W-:Y:S01]  /*a990*/  ULOP3.LUT UR6, URZ, UR53, URZ, 0x33, !UPT ;  /* 0x000000353f067292 */ /* 0x000fe2000f8e333f */
[----:B------:R-:W-:Y:S02]  /*a9a0*/  WARPGROUP.DEPBAR.LE gsb0, 0x0 ;  /* 0x00008000000079c5 */ /* 0x000fe40000010000 */
[----:B------:R-:W-:-:S06]  /*a9b0*/  WARPGROUP.ARRIVE ;  /* 0x00000000000079c5 */ /* 0x000fcc0000000000 */
[----:B------:R-:W-:Y:S03]  /*a9c0*/  HGMMA.64x96x16.F32 R88, gdesc[UR28].tnspB, R88, gsb0 ;  /* 0x416000001c5879f0 */ /* 0x000fe60008000858 */
[----:B------:R-:W-:Y:S02]  /*a9d0*/  WARPGROUP.DEPBAR.LE gsb0, 0x0 ;  /* 0x00008000000079c5 */ /* 0x000fe40000010000 */
[----:B------:R1:W-:Y:S06]  /*a9e0*/  BAR.ARV R15, 0x100 ;  /* 0x0004000f0000751d */ /* 0x0003ec0000002000 */
[----:B------:R2:W-:Y:S02]  /*a9f0*/  @!P1 SYNCS.ARRIVE.TRANS64.RED.A1T0 RZ, [R13+URZ], RZ ;  /* 0x000000ff0dff99a7 */ /* 0x0005e4000810043f */
[----:B--2---:R-:W-:-:S04]  /*aa00*/  VIADD R13, R14, UR6 ;  /* 0x000000060e0d7c36 */ /* 0x004fc80008000000 */
        /* <DEDUP_REMOVED lines=13> */
.L_x_8981:
[----:B------:R-:W-:-:S05]  /*aae0*/  IMAD.U32 R142, RZ, RZ, UR34 ;  /* 0x00000022ff8e7e24 */ /* 0x000fca000f8e00ff */
[----:B------:R-:W-:-:S13]  /*aaf0*/  ISETP.NE.AND P2, PT, R142, 0x1, PT ;  /* 0x000000018e00780c */ /* 0x000fda0003f45270 */
[----:B------:R-:W1:Y:S01]  /*ab00*/  @P2 LDC.64 R14, c[0x0][0x9e8] ;  /* 0x00027a00ff0e2b82 */ /* 0x000e620000000a00 */
[----:B------:R-:W-:-:S04]  /*ab10*/  @P2 IMAD.IADD R139, R0, 0x1, R5 ;  /* 0x00000001008b2824 */ /* 0x000fc800078e0205 */
[----:B-1----:R-:W-:-:S04]  /*ab20*/  @P2 IMAD.HI.U32 R144, R139, R14, RZ ;  /* 0x0000000e8b902227 */ /* 0x002fc800078e00ff */
[----:B------:R-:W-:Y:S01]  /*ab30*/  IMAD.MOV.U32 R14, RZ, RZ, R10 ;  /* 0x000000ffff0e7224 */ /* 0x000fe200078e000a */
[----:B------:R-:W-:-:S07]  /*ab40*/  @P2 SHF.R.U32.HI R14, RZ, R15, R144 ;  /* 0x0000000fff0e2219 */ /* 0x000fce0000011690 */
.L_x_8982:
[----:B------:R-:W-:Y:S05]  /*ab50*/  BSYNC B0 ;  /* 0x0000000000007941 */ /* 0x000fea0003800000 */
.L_x_8980:
[----:B------:R-:W-:-:S04]  /*ab60*/  IMAD R14, R14, R142, -R21 ;  /* 0x0000008e0e0e7224 */ /* 0x000fc800078e0a15 */
[----:B------:R-:W-:-:S05]  /*ab70*/  IMAD R14, R19, -0x2, R14 ;  /* 0xfffffffe130e7824 */ /* 0x000fca00078e020e */
[----:B------:R-:W-:Y:S02]  /*ab80*/  VIADDMNMX R9, R14, R142, R9, PT ;  /* 0x0000008e0e097246 */ /* 0x000fe40003800109 */
[----:B------:R-:W-:-:S07]  /*ab90*/  VIMNMX R7, R7, R14, !PT ;  /* 0x0000000e07077248 */ /* 0x000fce0007fe0100 */
.L_x_8979:
[----:B------:R-:W-:Y:S01]  /*aba0*/  ISETP.GT.AND P2, PT, R8, -0x1, PT ;  /* 0xffffffff0800780c */ /* 0x000fe20003f44270 */
[C---:B------:R-:W-:Y:S02]  /*abb0*/  IMAD.IADD R20, R3.reuse, 0x1, R20 ;  /* 0x0000000103147824 */ /* 0x040fe400078e0214 */
[----:B------:R-:W-:Y:S01]  /*abc0*/  IMAD.IADD R13, R3, 0x1, R13 ;  /* 0x00000001030d7824 */ /* 0x000fe200078e020d */
[C---:B------:R-:W-:Y:S02]  /*abd0*/  ISETP.GT.AND P4, PT, R7.reuse, RZ, P2 ;  /* 0x000000ff0700720c */ /* 0x040fe40001784270 */
[----:B------:R-:W-:Y:S02]  /*abe0*/  ISETP.GT.AND P6, PT, R7, 0x1, P2 ;  /* 0x000000010700780c */ /* 0x000fe400017c4270 */
[C---:B------:R-:W-:Y:S02]  /*abf0*/  ISETP.LT.OR P4, PT, R9.reuse, 0x1, P4 ;  /* 0x000000010900780c */ /* 0x040fe40002781670 */
[----:B------:R-:W-:-:S02]  /*ac00*/  ISETP.LT.OR P6, PT, R9, 0x2, P6 ;  /* 0x000000020900780c */ /* 0x000fc400037c1670 */
        /* <DEDUP_REMOVED lines=105> */
.L_x_8985:
[----:B------:R-:W-:-:S05]  /*b2a0*/  IMAD.U32 R9, RZ, RZ, UR34 ;  /* 0x00000022ff097e24 */ /* 0x000fca000f8e00ff */
[----:B------:R-:W-:-:S13]  /*b2b0*/  ISETP.NE.AND P3, PT, R9, 0x1, PT ;  /* 0x000000010900780c */ /* 0x000fda0003f65270 */
[----:B------:R-:W1:Y:S02]  /*b2c0*/  @P3 LDC.64 R14, c[0x0][0x9e8] ;  /* 0x00027a00ff0e3b82 */ /* 0x000e640000000a00 */
[----:B-1----:R-:W-:-:S05]  /*b2d0*/  @P3 IMAD.HI.U32 R14, R142, R14, RZ ;  /* 0x0000000e8e0e3227 */ /* 0x002fca00078e00ff */
[----:B------:R-:W-:-:S07]  /*b2e0*/  @P3 SHF.R.U32.HI R142, RZ, R15, R14 ;  /* 0x0000000fff8e3219 */ /* 0x000fce000001160e */
.L_x_8986:
[----:B------:R-:W-:Y:S05]  /*b2f0*/  BSYNC B0 ;  /* 0x0000000000007941 */ /* 0x000fea0003800000 */
.L_x_8984:
[----:B------:R-:W-:-:S04]  /*b300*/  IMAD R142, R142, R9, -R21 ;  /* 0x000000098e8e7224 */ /* 0x000fc800078e0a15 */
[----:B------:R-:W-:-:S05]  /*b310*/  IMAD R142, R19, -0x2, R142 ;  /* 0xfffffffe138e7824 */ /* 0x000fca00078e028e */
[----:B------:R-:W-:Y:S02]  /*b320*/  VIADDMNMX R20, R142, R9, R20, PT ;  /* 0x000000098e147246 */ /* 0x000fe40003800114 */
[----:B------:R-:W-:-:S07]  /*b330*/  VIMNMX R13, R13, R142, !PT ;  /* 0x0000008e0d0d7248 */ /* 0x000fce0007fe0100 */
.L_x_8983:
        /* <DEDUP_REMOVED lines=20> */
[----:B------:R-:W-:Y:S02]  /*b480*/  ISETP.GT.AND P4, PT, R13, 0x1, P2 ;  /* 0x000000010d00780c */ /* 0x000fe40001784270 */
[----:B------:R-:W-:Y:S02]  /*b490*/  FMNMX.FTZ R14, R44, R7, !PT ;  /* 0x000000072c0e7209 */ /* 0x000fe40007810000 */
[----:B------:R-:W-:Y:S02]  /*b4a0*/  FSEL R39, R39, -INF , !P3 ;  /* 0xff80000027277808 */ /* 0x000fe40005800000 */
[----:B------:R-:W-:Y:S02]  /*b4b0*/  FMNMX.FTZ R7, R45, R14, !PT ;  /* 0x0000000e2d077209 */ /* 0x000fe40007810000 */
[----:B------:R-:W-:-:S02]  /*b4c0*/  ISETP.GT.AND P3, PT, R13, 0x21, P2 ;  /* 0x000000210d00780c */ /* 0x000fc40001764270 */
[----:B------:R-:W-:Y:S02]  /*b4d0*/  FMNMX.FTZ R14, R48, R7, !PT ;  /* 0x00000007300e7209 */ /* 0x000fe40007810000 */
[C---:B------:R-:W-:Y:S02]  /*b4e0*/  ISETP.LT.OR P6, PT, R20.reuse, 0x9, P6 ;  /* 0x000000091400780c */ /* 0x040fe400037c1670 */
[----:B------:R-:W-:Y:S02]  /*b4f0*/  FMNMX.FTZ R7, R49, R14, !PT ;  /* 0x0000000e31077209 */ /* 0x000fe40007810000 */
[----:B------:R-:W-:Y:S02]  /*b500*/  ISETP.LT.OR P4, PT, R20, 0x2, P4 ;  /* 0x000000021400780c */ /* 0x000fe40002781670 */
        /* <DEDUP_REMOVED lines=11> */
[----:B------:R-:W-:Y:S02]  /*b5c0*/  ISETP.GT.AND P3, PT, R13, RZ, P2 ;  /* 0x000000ff0d00720c */ /* 0x000fe40001764270 */
        /* <DEDUP_REMOVED lines=24> */
[----:B------:R-:W-:Y:S01]  /*b750*/  ISETP.GT.AND P4, PT, R13, 0x29, P2 ;  /* 0x000000290d00780c */ /* 0x000fe20001784270 */
[----:B------:R-:W1:Y:S03]  /*b760*/  SHFL.BFLY PT, R7, R14, 0x2, 0x1f ;  /* 0x0c401f000e077f89 */ /* 0x000e6600000e0000 */
[----:B------:R-:W-:-:S04]  /*b770*/  ISETP.LT.OR P4, PT, R20, 0x2a, P4 ;  /* 0x0000002a1400780c */ /* 0x000fc80002781670 */
[----:B------:R-:W-:Y:S02]  /*b780*/  FSEL R47, R47, -INF , !P4 ;  /* 0xff8000002f2f7808 */ /* 0x000fe40006000000 */
[----:B------:R-:W-:-:S04]  /*b790*/  ISETP.GT.AND P4, PT, R13, 0x31, P2 ;  /* 0x000000310d00780c */ /* 0x000fc80001784270 */
[----:B------:R-:W-:-:S04]  /*b7a0*/  ISETP.LT.OR P4, PT, R20, 0x32, P4 ;  /* 0x000000321400780c */ /* 0x000fc80002781670 */
[----:B------:R-:W-:Y:S02]  /*b7b0*/  FSEL R51, R51, -INF , !P4 ;  /* 0xff80000033337808 */ /* 0x000fe40006000000 */
[----:B------:R-:W-:-:S04]  /*b7c0*/  ISETP.GT.AND P4, PT, R13, 0x39, P2 ;  /* 0x000000390d00780c */ /* 0x000fc80001784270 */
[----:B------:R-:W-:Y:S02]  /*b7d0*/  ISETP.LT.OR P4, PT, R20, 0x3a, P4 ;  /* 0x0000003a1400780c */ /* 0x000fe40002781670 */
[----:B-1----:R-:W-:Y:S02]  /*b7e0*/  FMNMX.FTZ R9, R14, R7, !PT ;  /* 0x000000070e097209 */ /* 0x002fe40007810000 */
        /* <DEDUP_REMOVED lines=12> */
[C---:B------:R-:W-:Y:S01]  /*b8b0*/  FSETP.NEU.FTZ.AND P6, PT, R7.reuse, -INF , PT ;  /* 0xff8000000700780b */ /* 0x040fe20003fdd000 */
[----:B------:R-:W-:Y:S01]  /*b8c0*/  FMUL.FTZ R9, R7, UR33 ;  /* 0x0000002107097c20 */ /* 0x000fe20008410000 */
[----:B------:R-:W-:-:S04]  /*b8d0*/  ISETP.GT.AND P4, PT, R13, 0x59, P2 ;  /* 0x000000590d00780c */ /* 0x000fc80001784270 */
[----:B------:R-:W-:Y:S02]  /*b8e0*/  FSEL R9, R9, RZ, P6 ;  /* 0x000000ff09097208 */ /* 0x000fe40003000000 */
[----:B------:R-:W-:-:S03]  /*b8f0*/  ISETP.LT.OR P4, PT, R20, 0x5a, P4 ;  /* 0x0000005a1400780c */ /* 0x000fc60002781670 */
[--C-:B------:R-:W-:Y:S01]  /*b900*/  FFMA.FTZ R14, R25, UR33, -R9.reuse ;  /* 0x00000021190e7c23 */ /* 0x100fe20008010809 */
[----:B------:R-:W-:Y:S01]  /*b910*/  FSEL R25, R26, -INF , !P3 ;  /* 0xff8000001a197808 */ /* 0x000fe20005800000 */
[--C-:B------:R-:W-:Y:S01]  /*b920*/  FFMA.FTZ R21, R28, UR33, -R9.reuse ;  /* 0x000000211c157c23 */ /* 0x100fe20008010809 */
[--C-:B------:R-:W-:Y:S01]  /*b930*/  FFMA.FTZ R15, R24, UR33, -R9.reuse ;  /* 0x00000021180f7c23 */ /* 0x100fe20008010809 */
[--C-:B------:R-:W-:Y:S01]  /*b940*/  FFMA.FTZ R24, R29, UR33, -R9.reuse ;  /* 0x000000211d187c23 */ /* 0x100fe20008010809 */
[----:B------:R-:W-:Y:S01]  /*b950*/  FMNMX.FTZ R28, R25, R12, !PT ;  /* 0x0000000c191c7209 */ /* 0x000fe20007810000 */
[--C-:B------:R-:W-:Y:S01]  /*b960*/  FFMA.FTZ R29, R33, UR33, -R9.reuse ;  /* 0x00000021211d7c23 */ /* 0x100fe20008010809 */
        /* <DEDUP_REMOVED lines=13> */
[----:B------:R1:W-:Y:S01]  /*ba40*/  MUFU.EX2 R28, R36 ;  /* 0x00000024001c7308 */ /* 0x0003e20000000800 */
[----:B------:R-:W-:Y:S01]  /*ba50*/  ISETP.GT.AND P3, PT, R13, 0x38, P2 ;  /* 0x000000380d00780c */ /* 0x000fe20001764270 */
[--C-:B------:R-:W-:Y:S01]  /*ba60*/  FFMA.FTZ R142, R64, UR33, -R9.reuse ;  /* 0x00000021408e7c23 */ /* 0x100fe20008010809 */
[----:B------:R-:W-:Y:S01]  /*ba70*/  FMNMX.FTZ R32, R34, R33, !PT ;  /* 0x0000002122207209 */ /* 0x000fe20007810000 */
[--C-:B------:R-:W-:Y:S01]  /*ba80*/  FFMA.FTZ R33, R37, UR33, -R9.reuse ;  /* 0x0000002125217c23 */ /* 0x100fe20008010809 */
[----:B------:R-:W-:Y:S01]  /*ba90*/  ISETP.LT.OR P3, PT, R20, 0x39, P3 ;  /* 0x000000391400780c */ /* 0x000fe20001f61670 */
[--C-:B------:R-:W-:Y:S01]  /*baa0*/  FFMA.FTZ R60, R60, UR33, -R9.reuse ;  /* 0x000000213c3c7c23 */ /* 0x100fe20008010809 */
        /* <DEDUP_REMOVED lines=8> */
[----:B------:R2:W-:Y:S01]  /*bb30*/  MUFU.EX2 R32, R40 ;  /* 0x0000002800207308 */ /* 0x0005e20000000800 */
[----:B-1----:R-:W-:Y:S01]  /*bb40*/  FMNMX.FTZ R36, R42, R37, !PT ;  /* 0x000000252a247209 */ /* 0x002fe20007810000 */
[----:B------:R-:W-:Y:S01]  /*bb50*/  FFMA.FTZ R37, R41, UR33, -R9 ;  /* 0x0000002129257c23 */ /* 0x000fe20008010809 */
[----:B------:R-:W-:Y:S02]  /*bb60*/  FSEL R58, R58, -INF , !P3 ;  /* 0xff8000003a3a7808 */ /* 0x000fe40005800000 */
[----:B------:R-:W-:-:S02]  /*bb70*/  FMNMX.FTZ R41, R43, R36, !PT ;  /* 0x000000242b297209 */ /* 0x000fc40007810000 */
[----:B------:R-:W-:Y:S01]  /*bb80*/  ISETP.GT.AND P3, PT, R13, 0x48, P2 ;  /* 0x000000480d00780c */ /* 0x000fe20001764270 */
[----:B------:R-:W-:Y:S01]  /*bb90*/  MUFU.EX2 R14, R14 ;  /* 0x0000000e000e7308 */ /* 0x000fe20000000800 */
[----:B------:R-:W-:Y:S02]  /*bba0*/  FMNMX.FTZ R36, R46, R41, !PT ;  /* 0x000000292e247209 */ /* 0x000fe40007810000 */
[----:B------:R-:W-:Y:S02]  /*bbb0*/  ISETP.LT.OR P3, PT, R20, 0x49, P3 ;  /* 0x000000491400780c */ /* 0x000fe40001f61670 */
[----:B------:R-:W-:Y:S02]  /*bbc0*/  FMNMX.FTZ R41, R47, R36, !PT ;  /* 0x000000242f297209 */ /* 0x000fe40007810000 */
[----:B------:R-:W-:Y:S01]  /*bbd0*/  FSEL R62, R62, -INF , !P3 ;  /* 0xff8000003e3e7808 */ /* 0x000fe20005800000 */
        /* <DEDUP_REMOVED lines=14> */
[----:B------:R-:W-:-:S02]  /*bcc0*/  ISETP.LT.OR P3, PT, R20, 0x59, P3 ;  /* 0x000000591400780c */ /* 0x000fc40001f61670 */
[----:B------:R-:W-:Y:S02]  /*bcd0*/  FMNMX.FTZ R49, R59, R44, !PT ;  /* 0x0000002c3b317209 */ /* 0x000fe40007810000 */
[----:B------:R-:W-:Y:S01]  /*bce0*/  FSEL R70, R70, -INF , !P3 ;  /* 0xff80000046467808 */ /* 0x000fe20005800000 */
[----:B------:R-:W-:Y:S01]  /*bcf0*/  MUFU.EX2 R24, R24 ;  /* 0x0000001800187308 */ /* 0x000fe20000000800 */
[----:B------:R-:W-:Y:S02]  /*bd00*/  FMNMX.FTZ R44, R62, R49, !PT ;  /* 0x000000313e2c7209 */ /* 0x000fe40007810000 */
[----:B------:R-:W-:Y:S02]  /*bd10*/  ISETP.GT.AND P3, PT, R13, 0x60, P2 ;  /* 0x000000600d00780c */ /* 0x000fe40001764270 */
[----:B------:R-:W-:Y:S02]  /*bd20*/  FMNMX.FTZ R49, R63, R44, !PT ;  /* 0x0000002c3f317209 */ /* 0x000fe40007810000 */
[----:B------:R-:W-:Y:S01]  /*bd30*/  ISETP.LT.OR P3, PT, R20, 0x61, P3 ;  /* 0x000000611400780c */ /* 0x000fe20001f61670 */
[----:B------:R1:W-:Y:S01]  /*bd40*/  MUFU.EX2 R44, R52 ;  /* 0x00000034002c7308 */ /* 0x0003e20000000800 */
[----:B--2---:R-:W-:Y:S01]  /*bd50*/  FMNMX.FTZ R48, R66, R49, !PT ;  /* 0x0000003142307209 */ /* 0x004fe20007810000 */
[----:B------:R-:W-:Y:S01]  /*bd60*/  FFMA.FTZ R49, R53, UR33, -R9 ;  /* 0x0000002135317c23 */ /* 0x000fe20008010809 */
[----:B------:R-:W-:-:S02]  /*bd70*/  FSEL R71, R71, -INF , !P4 ;  /* 0xff80000047477808 */ /* 0x000fc40006000000 */
[----:B------:R-:W-:Y:S02]  /*bd80*/  FMNMX.FTZ R53, R67, R48, !PT ;  /* 0x0000003043357209 */ /* 0x000fe40007810000 */
[C---:B------:R-:W-:Y:S01]  /*bd90*/  ISETP.GT.AND P4, PT, R13.reuse, 0x61, P2 ;  /* 0x000000610d00780c */ /* 0x040fe20001784270 */
[----:B------:R-:W-:Y:S01]  /*bda0*/  MUFU.EX2 R26, R26 ;  /* 0x0000001a001a7308 */ /* 0x000fe20000000800 */
[----:B------:R-:W-:Y:S02]  /*bdb0*/  FSEL R74, R74, -INF , !P3 ;  /* 0xff8000004a4a7808 */ /* 0x000fe40005800000 */
[----:B------:R-:W-:Y:S02]  /*bdc0*/  ISETP.GT.AND P3, PT, R13, 0x68, P2 ;  /* 0x000000680d00780c */ /* 0x000fe40001764270 */
[----:B------:R-:W-:Y:S02]  /*bdd0*/  FMNMX.FTZ R48, R70, R53, !PT ;  /* 0x0000003546307209 */ /* 0x000fe40007810000 */
[C---:B------:R-:W-:Y:S01]  /*bde0*/  ISETP.LT.OR P4, PT, R20.reuse, 0x62, P4 ;  /* 0x000000621400780c */ /* 0x040fe20002781670 */
[----:B------:R-:W-:Y:S01]  /*bdf0*/  MUFU.EX2 R29, R29 ;  /* 0x0000001d001d7308 */ /* 0x000fe20000000800 */
[----:B------:R-:W-:-:S02]  /*be00*/  ISETP.LT.OR P3, PT, R20, 0x69, P3 ;  /* 0x000000691400780c */ /* 0x000fc40001f61670 */
[----:B------:R-:W-:Y:S02]  /*be10*/  FMNMX.FTZ R53, R71, R48, !PT ;  /* 0x0000003047357209 */ /* 0x000fe40007810000 */
[----:B------:R-:W-:Y:S02]  /*be20*/  FSEL R75, R75, -INF , !P4 ;  /* 0xff8000004b4b7808 */ /* 0x000fe40006000000 */
[----:B------:R-:W-:Y:S01]  /*be30*/  ISETP.GT.AND P4, PT, R13, 0x69, P2 ;  /* 0x000000690d00780c */ /* 0x000fe20001784270 */
[----:B------:R2:W-:Y:S01]  /*be40*/  MUFU.EX2 R48, R56 ;  /* 0x0000003800307308 */ /* 0x0005e20000000800 */
[----:B------:R-:W-:Y:S02]  /*be50*/  FSEL R78, R78, -INF , !P3 ;  /* 0xff8000004e4e7808 */ /* 0x000fe40005800000 */
[----:B-1----:R-:W-:Y:S01]  /*be60*/  FMNMX.FTZ R52, R74, R53, !PT ;  /* 0x000000354a347209 */ /* 0x002fe20007810000 */
[----:B------:R-:W-:Y:S01]  /*be70*/  FFMA.FTZ R53, R57, UR33, -R9 ;  /* 0x0000002139357c23 */ /* 0x000fe20008010809 */
[----:B------:R-:W-:-:S02]  /*be80*/  ISETP.GT.AND P3, PT, R13, 0x70, P2 ;  /* 0x000000700d00780c */ /* 0x000fc40001764270 */
[C---:B------:R-:W-:Y:S01]  /*be90*/  ISETP.LT.OR P4, PT, R20.reuse, 0x6a, P4 ;  /* 0x0000006a1400780c */ /* 0x040fe20002781670 */
[----:B------:R-:W-:Y:S01]  /*bea0*/  MUFU.EX2 R33, R33 ;  /* 0x0000002100217308 */ /* 0x000fe20000000800 */
[----:B------:R-:W-:Y:S02]  /*beb0*/  FMNMX.FTZ R57, R75, R52, !PT ;  /* 0x000000344b397209 */ /* 0x000fe40007810000 */
[----:B------:R-:W-:Y:S02]  /*bec0*/  ISETP.LT.OR P3, PT, R20, 0x71, P3 ;  /* 0x000000711400780c */ /* 0x000fe40001f61670 */
[----:B------:R-:W-:Y:S01]  /*bed0*/  FSEL R139, R79, -INF , !P4 ;  /* 0xff8000004f8b7808 */ /* 0x000fe20006000000 */
[--C-:B------:R-:W-:Y:S01]  /*bee0*/  FFMA.FTZ R79, R61, UR33, -R9.reuse ;  /* 0x000000213d4f7c23 */ /* 0x100fe20008010809 */
[----:B------:R-:W-:Y:S01]  /*bef0*/  ISETP.GT.AND P4, PT, R13, 0x71, P2 ;  /* 0x000000710d00780c */ /* 0x000fe20001784270 */
[--C-:B------:R-:W-:Y:S01]  /*bf00*/  FFMA.FTZ R61, R69, UR33, -R9.reuse ;  /* 0x00000021453d7c23 */ /* 0x100fe20008010809 */
[----:B------:R-:W-:Y:S01]  /*bf10*/  FMNMX.FTZ R52, R78, R57, !PT ;  /* 0x000000394e347209 */ /* 0x000fe20007810000 */
[--C-:B------:R-:W-:Y:S01]  /*bf20*/  FFMA.FTZ R57, R65, UR33, -R9.reuse ;  /* 0x0000002141397c23 */ /* 0x100fe20008010809 */
[----:B------:R-:W-:Y:S01]  /*bf30*/  FSEL R82, R82, -INF , !P3 ;  /* 0xff80000052527808 */ /* 0x000fe20005800000 */
[--C-:B------:R-:W-:Y:S01]  /*bf40*/  FFMA.FTZ R65, R73, UR33, -R9.reuse ;  /* 0x0000002149417c23 */ /* 0x100fe20008010809 */
[----:B------:R-:W-:Y:S01]  /*bf50*/  ISETP.GT.AND P3, PT, R13, 0x78, P2 ;  /* 0x000000780d00780c */ /* 0x000fe20001764270 */
[--C-:B------:R-:W-:Y:S01]  /*bf60*/  FFMA.FTZ R69, R77, UR33, -R9.reuse ;  /* 0x000000214d457c23 */ /* 0x100fe20008010809 */
[----:B------:R-:W-:Y:S01]  /*bf70*/  ISETP.GT.AND P2, PT, R13, 0x79, P2 ;  /* 0x000000790d00780c */ /* 0x000fe20001744270 */
[----:B------:R-:W-:Y:S01]  /*bf80*/  FFMA.FTZ R73, R81, UR33, -R9 ;  /* 0x0000002151497c23 */ /* 0x000fe20008010809 */
[----:B------:R-:W-:Y:S01]  /*bf90*/  ISETP.LT.OR P4, PT, R20, 0x72, P4 ;  /* 0x000000721400780c */ /* 0x000fe20002781670 */
[----:B------:R-:W-:Y:S01]  /*bfa0*/  MUFU.EX2 R37, R37 ;  /* 0x0000002500257308 */ /* 0x000fe20000000800 */
[----:B------:R-:W-:-:S02]  /*bfb0*/  FMNMX.FTZ R13, R139, R52, !PT ;  /* 0x000000348b0d7209 */ /* 0x000fc40007810000 */
[----:B------:R-:W-:Y:S02]  /*bfc0*/  ISETP.LT.OR P3, PT, R20, 0x79, P3 ;  /* 0x000000791400780c */ /* 0x000fe40001f61670 */
[----:B------:R-:W-:Y:S02]  /*bfd0*/  FSEL R83, R83, -INF , !P4 ;  /* 0xff80000053537808 */ /* 0x000fe40006000000 */
[----:B--2---:R-:W-:Y:S01]  /*bfe0*/  FMNMX.FTZ R56, R82, R13, !PT ;  /* 0x0000000d52387209 */ /* 0x004fe20007810000 */
[----:B------:R1:W-:Y:S01]  /*bff0*/  MUFU.EX2 R52, R60 ;  /* 0x0000003c00347308 */ /* 0x0003e20000000800 */
[----:B------:R-:W-:Y:S02]  /*c000*/  ISETP.LT.OR P2, PT, R20, 0x7a, P2 ;  /* 0x0000007a1400780c */ /* 0x000fe40001741670 */
[----:B------:R-:W-:Y:S02]  /*c010*/  FSEL R86, R86, -INF , !P3 ;  /* 0xff80000056567808 */ /* 0x000fe40005800000 */
[----:B------:R-:W-:Y:S01]  /*c020*/  FMNMX.FTZ R13, R83, R56, !PT ;  /* 0x00000038530d7209 */ /* 0x000fe20007810000 */
[--C-:B------:R-:W-:Y:S01]  /*c030*/  FFMA.FTZ R56, R68, UR33, -R9.reuse ;  /* 0x0000002144387c23 */ /* 0x100fe20008010809 */
[----:B------:R-:W-:Y:S01]  /*c040*/  FSEL R87, R87, -INF , !P2 ;  /* 0xff80000057577808 */ /* 0x000fe20005000000 */
[--C-:B------:R-:W-:Y:S01]  /*c050*/  FFMA.FTZ R68, R84, UR33, -R9.reuse ;  /* 0x0000002154447c23 */ /* 0x100fe20008010809 */
[----:B------:R-:W-:Y:S01]  /*c060*/  FMNMX.FTZ R20, R86, R13, !PT ;  /* 0x0000000d56147209 */ /* 0x000fe20007810000 */
[--C-:B-1----:R-:W-:Y:S01]  /*c070*/  FFMA.FTZ R60, R72, UR33, -R9.reuse ;  /* 0x00000021483c7c23 */ /* 0x102fe20008010809 */
[----:B------:R-:W-:Y:S01]  /*c080*/  FFMA.FTZ R72, R80, UR33, -R9 ;  /* 0x0000002150487c23 */ /* 0x000fe20008010809 */
[----:B------:R-:W-:Y:S01]  /*c090*/  MUFU.EX2 R41, R41 ;  /* 0x0000002900297308 */ /* 0x000fe20000000800 */
[----:B------:R-:W-:-:S05]  /*c0a0*/  FMNMX.FTZ R13, R87, R20, !PT ;  /* 0x00000014570d7209 */ /* 0x000fca0007810000 */
[----:B------:R-:W1:Y:S02]  /*c0b0*/  SHFL.BFLY PT, R64, R13, 0x2, 0x1f ;  /* 0x0c401f000d407f89 */ /* 0x000e6400000e0000 */
[----:B------:R1:W-:Y:S08]  /*c0c0*/  MUFU.EX2 R20, R142 ;  /* 0x0000008e00147308 */ /* 0x0003f00000000800 */
[----:B------:R-:W-:Y:S08]  /*c0d0*/  MUFU.EX2 R45, R45 ;  /* 0x0000002d002d7308 */ /* 0x000ff00000000800 */
[----:B------:R-:W-:Y:S01]  /*c0e0*/  MUFU.EX2 R49, R49 ;  /* 0x0000003100317308 */ /* 0x000fe20000000800 */
[----:B-1----:R-:W-:Y:S01]  /*c0f0*/  FMNMX.FTZ R142, R13, R64, !PT ;  /* 0x000000400d8e7209 */ /* 0x002fe20007810000 */
[----:B------:R-:W-:Y:S01]  /*c100*/  FFMA.FTZ R64, R76, UR33, -R9 ;  /* 0x000000214c407c23 */ /* 0x000fe20008010809 */
[----:B------:R-:W-:-:S05]  /*c110*/  FSEL R76, R7, RZ, P6 ;  /* 0x000000ff074c7208 */ /* 0x000fca0003000000 */
[----:B------:R-:W-:Y:S01]  /*c120*/  MUFU.EX2 R53, R53 ;  /* 0x0000003500357308 */ /* 0x000fe20000000800 */
[----:B------:R-:W1:Y:S01]  /*c130*/  SHFL.BFLY PT, R13, R142, 0x1, 0x1f ;  /* 0x0c201f008e0d7f89 */ /* 0x000e6200000e0000 */
[----:B------:R-:W-:-:S04]  /*c140*/  FADD.FTZ R76, -R76, R11 ;  /* 0x0000000b4c4c7221 */ /* 0x000fc80000010100 */
[----:B------:R-:W-:Y:S02]  /*c150*/  FMUL.FTZ R76, R76, UR33 ;  /* 0x000000214c4c7c20 */ /* 0x000fe40008410000 */
[----:B------:R-:W-:Y:S08]  /*c160*/  MUFU.EX2 R79, R79 ;  /* 0x0000004f004f7308 */ /* 0x000ff00000000800 */
[----:B------:R-:W2:Y:S08]  /*c170*/  MUFU.EX2 R76, R76 ;  /* 0x0000004c004c7308 */ /* 0x000eb00000000800 */
[----:B------:R-:W-:Y:S01]  /*c180*/  MUFU.EX2 R57, R57 ;  /* 0x0000003900397308 */ /* 0x000fe20000000800 */
[----:B-1----:R-:W-:-:S04]  /*c190*/  FMNMX.FTZ R9, R142, R13, !PT ;  /* 0x0000000d8e097209 */ /* 0x002fc80007810000 */
[C---:B------:R-:W-:Y:S01]  /*c1a0*/  FSETP.NEU.FTZ.AND P2, PT, R9.reuse, -INF , PT ;  /* 0xff8000000900780b */ /* 0x040fe20003f5d000 */
[----:B------:R-:W-:Y:S02]  /*c1b0*/  FMUL.FTZ R80, R9, UR33 ;  /* 0x0000002109507c20 */ /* 0x000fe40008410000 */
[----:B------:R-:W-:Y:S01]  /*c1c0*/  MUFU.EX2 R56, R56 ;  /* 0x0000003800387308 */ /* 0x000fe20000000800 */
[-C--:B--2---:R-:W-:Y:S01]  /*c1d0*/  FMUL.FTZ R88, R88, R76.reuse ;  /* 0x0000004c58587220 */ /* 0x084fe20000410000 */
[-C--:B------:R-:W-:Y:S01]  /*c1e0*/  FMUL.FTZ R89, R89, R76.reuse ;  /* 0x0000004c59597220 */ /* 0x080fe20000410000 */
[----:B------:R-:W-:Y:S01]  /*c1f0*/  FSEL R80, R80, RZ, P2 ;  /* 0x000000ff50507208 */ /* 0x000fe20001000000 */
[-C--:B------:R-:W-:Y:S01]  /*c200*/  FMUL.FTZ R92, R92, R76.reuse ;  /* 0x0000004c5c5c7220 */ /* 0x080fe20000410000 */
[-C--:B------:R-:W-:Y:S01]  /*c210*/  FMUL.FTZ R93, R93, R76.reuse ;  /* 0x0000004c5d5d7220 */ /* 0x080fe20000410000 */
[-C--:B------:R-:W-:Y:S01]  /*c220*/  FMUL.FTZ R96, R96, R76.reuse ;  /* 0x0000004c60607220 */ /* 0x080fe20000410000 */
[----:B------:R-:W-:Y:S01]  /*c230*/  FMUL.FTZ R97, R97, R76 ;  /* 0x0000004c61617220 */ /* 0x000fe20000410000 */
[--C-:B------:R-:W-:Y:S01]  /*c240*/  FFMA.FTZ R144, R31, UR33, -R80.reuse ;  /* 0x000000211f907c23 */ /* 0x100fe20008010850 */
[----:B------:R-:W-:Y:S01]  /*c250*/  FSEL R31, R9, RZ, P2 ;  /* 0x000000ff091f7208 */ /* 0x000fe20001000000 */
[--C-:B------:R-:W-:Y:S01]  /*c260*/  FFMA.FTZ R142, R25, UR33, -R80.reuse ;  /* 0x00000021198e7c23 */ /* 0x100fe20008010850 */
[--C-:B------:R-:W-:Y:S01]  /*c270*/  FFMA.FTZ R13, R27, UR33, -R80.reuse ;  /* 0x000000211b0d7c23 */ /* 0x100fe20008010850 */
[--C-:B------:R-:W-:Y:S01]  /*c280*/  FFMA.FTZ R81, R30, UR33, -R80.reuse ;  /* 0x000000211e517c23 */ /* 0x100fe20008010850 */
[----:B------:R-:W-:Y:S01]  /*c290*/  FFMA.FTZ R84, R35, UR33, -R80 ;  /* 0x0000002123547c23 */ /* 0x000fe20008010850 */
[----:B------:R-:W-:Y:S01]  /*c2a0*/  FADD.FTZ R31, -R31, R12 ;  /* 0x0000000c1f1f7221 */ /* 0x000fe20000010100 */
[----:B------:R-:W-:Y:S01]  /*c2b0*/  IMAD.U32 R12, RZ, RZ, UR54 ;  /* 0x00000036ff0c7e24 */ /* 0x000fe2000f8e00ff */
[----:B------:R-:W-:Y:S01]  /*c2c0*/  MUFU.EX2 R142, R142 ;  /* 0x0000008e008e7308 */ /* 0x000fe20000000800 */
[--C-:B------:R-:W-:Y:S01]  /*c2d0*/  FFMA.FTZ R35, R42, UR33, -R80.reuse ;  /* 0x000000212a237c23 */ /* 0x100fe20008010850 */
[----:B------:R-:W-:Y:S01]  /*c2e0*/  FMUL.FTZ R31, R31, UR33 ;  /* 0x000000211f1f7c20 */ /* 0x000fe20008410000 */
[--C-:B------:R-:W-:Y:S01]  /*c2f0*/  FFMA.FTZ R42, R43, UR33, -R80.reuse ;  /* 0x000000212b2a7c23 */ /* 0x100fe20008010850 */
[--C-:B------:R-:W-:Y:S01]  /*c300*/  FFMA.FTZ R43, R54, UR33, -R80.reuse ;  /* 0x00000021362b7c23 */ /* 0x100fe20008010850 */
[--C-:B------:R-:W-:Y:S01]  /*c310*/  FFMA.FTZ R54, R55, UR33, -R80.reuse ;  /* 0x0000002137367c23 */ /* 0x100fe20008010850 */
[----:B------:R-:W-:Y:S01]  /*c320*/  @!P1 LEA R12, R12, UR39, 0x3 ;  /* 0x000000270c0c9c11 */ /* 0x000fe2000f8e18ff */
[--C-:B------:R-:W-:Y:S01]  /*c330*/  FFMA.FTZ R25, R34, UR33, -R80.reuse ;  /* 0x0000002122197c23 */ /* 0x100fe20008010850 */
[----:B------:R-:W1:Y:S01]  /*c340*/  MUFU.EX2 R31, R31 ;  /* 0x0000001f001f7308 */ /* 0x000e620000000800 */
[----:B------:R-:W-:Y:S01]  /*c350*/  FFMA.FTZ R55, R76, R6, R15 ;  /* 0x000000064c377223 */ /* 0x000fe2000001000f */
[----:B------:R-:W-:Y:S01]  /*c360*/  FFMA.FTZ R27, R38, UR33, -R80 ;  /* 0x00000021261b7c23 */ /* 0x000fe20008010850 */
[----:B------:R-:W-:-:S02]  /*c370*/  @!P1 VIADD R12, R12, 0x2d860 ;  /* 0x0002d8600c0c9836 */ /* 0x000fc40000000000 */
[--C-:B------:R-:W-:Y:S01]  /*c380*/  FFMA.FTZ R38, R39, UR33, -R80.reuse ;  /* 0x0000002127267c23 */ /* 0x100fe20008010850 */
[----:B------:R-:W-:Y:S01]  /*c390*/  FADD.FTZ R6, R14, R55 ;  /* 0x000000370e067221 */ /* 0x000fe20000010000 */
[--C-:B------:R-:W-:Y:S01]  /*c3a0*/  FFMA.FTZ R77, R47, UR33, -R80.reuse ;  /* 0x000000212f4d7c23 */ /* 0x100fe20008010850 */
[----:B------:R-:W-:Y:S01]  /*c3b0*/  FFMA.FTZ R47, R58, UR33, -R80 ;  /* 0x000000213a2f7c23 */ /* 0x000fe20008010850 */
[----:B------:R-:W2:Y:S01]  /*c3c0*/  MUFU.EX2 R13, R13 ;  /* 0x0000000d000d7308 */ /* 0x000ea20000000800 */
[----:B------:R-:W-:Y:S01]  /*c3d0*/  FADD.FTZ R55, R21, R6 ;  /* 0x0000000615377221 */ /* 0x000fe20000010000 */
[----:B------:R-:W-:Y:S01]  /*c3e0*/  @!P1 PRMT R12, RZ, 0x654, R12 ;  /* 0x00000654ff0c9816 */ /* 0x000fe2000000000c */
[--C-:B------:R-:W-:Y:S01]  /*c3f0*/  FFMA.FTZ R58, R59, UR33, -R80.reuse ;  /* 0x000000213b3a7c23 */ /* 0x100fe20008010850 */
[--C-:B------:R-:W-:Y:S01]  /*c400*/  FFMA.FTZ R46, R46, UR33, -R80.reuse ;  /* 0x000000212e2e7c23 */ /* 0x100fe20008010850 */
[----:B------:R-:W-:Y:S01]  /*c410*/  FADD.FTZ R55, R24, R55 ;  /* 0x0000003718377221 */ /* 0x000fe20000010000 */
[----:B------:R3:W-:Y:S01]  /*c420*/  @!P1 SYNCS.ARRIVE.TRANS64.RED.A1T0 RZ, [R12+URZ], RZ ;  /* 0x000000ff0cff99a7 */ /* 0x0007e2000810043f */
[----:B------:R-:W-:Y:S01]  /*c430*/  FFMA.FTZ R6, R63, UR33, -R80 ;  /* 0x000000213f067c23 */ /* 0x000fe20008010850 */
[----:B------:R-:W4:Y:S01]  /*c440*/  MUFU.EX2 R81, R81 ;  /* 0x0000005100517308 */ /* 0x000f220000000800 */
[----:B-1----:R-:W-:Y:S01]  /*c450*/  FFMA.FTZ R4, R31, R4, R142 ;  /* 0x000000041f047223 */ /* 0x002fe2000001008e */
[----:B------:R-:W-:Y:S01]  /*c460*/  FADD.FTZ R34, R26, R55 ;  /* 0x000000371a227221 */ /* 0x000fe20000010000 */
[--C-:B------:R-:W-:Y:S01]  /*c470*/  FFMA.FTZ R30, R50, UR33, -R80.reuse ;  /* 0x00000021321e7c23 */ /* 0x100fe20008010850 */
[--C-:B------:R-:W-:Y:S01]  /*c480*/  FFMA.FTZ R39, R51, UR33, -R80.reuse ;  /* 0x0000002133277c23 */ /* 0x100fe20008010850 */
[----:B------:R-:W-:Y:S01]  /*c490*/  FFMA.FTZ R51, R62, UR33, -R80 ;  /* 0x000000213e337c23 */ /* 0x000fe20008010850 */
[----:B---3--:R-:W-:Y:S01]  /*c4a0*/  F2FP.F16.F32.PACK_AB R12, R14, R15 ;  /* 0x0000000f0e0c723e */ /* 0x008fe200000000ff */
[----:B------:R-:W-:Y:S01]  /*c4b0*/  FADD.FTZ R55, R29, R34 ;  /* 0x000000221d377221 */ /* 0x000fe20000010000 */
[----:B------:R-:W1:Y:S01]  /*c4c0*/  MUFU.EX2 R144, R144 ;  /* 0x0000009000907308 */ /* 0x000e620000000800 */
[----:B--2---:R-:W-:Y:S01]  /*c4d0*/  FADD.FTZ R4, R13, R4 ;  /* 0x000000040d047221 */ /* 0x004fe20000010000 */
[----:B------:R-:W-:Y:S01]  /*c4e0*/  F2FP.F16.F32.PACK_AB R14, R24, R21 ;  /* 0x00000015180e723e */ /* 0x000fe200000000ff */
[----:B------:R-:W-:Y:S01]  /*c4f0*/  FADD.FTZ R34, R28, R55 ;  /* 0x000000371c227221 */ /* 0x000fe20000010000 */
[--C-:B------:R-:W-:Y:S01]  /*c500*/  FFMA.FTZ R21, R67, UR33, -R80.reuse ;  /* 0x0000002143157c23 */ /* 0x100fe20008010850 */
[----:B------:R-:W-:Y:S01]  /*c510*/  F2FP.F16.F32.PACK_AB R13, R13, R142 ;  /* 0x0000008e0d0d723e */ /* 0x000fe200000000ff */
[----:B------:R-:W-:Y:S01]  /*c520*/  FFMA.FTZ R55, R70, UR33, -R80 ;  /* 0x0000002146377c23 */ /* 0x000fe20008010850 */
[----:B------:R-:W-:Y:S01]  /*c530*/  FADD.FTZ R67, R33, R34 ;  /* 0x0000002221437221 */ /* 0x000fe20000010000 */
[----:B------:R-:W2:Y:S01]  /*c540*/  MUFU.EX2 R25, R25 ;  /* 0x0000001900197308 */ /* 0x000ea20000000800 */
[----:B----4-:R-:W-:Y:S01]  /*c550*/  FADD.FTZ R15, R81, R4 ;  /* 0x00000004510f7221 */ /* 0x010fe20000010000 */
        /* <DEDUP_REMOVED lines=9> */
[--C-:B------:R-:W-:Y:S01]  /*c5f0*/  FFMA.FTZ R139, R139, UR33, -R80.reuse ;  /* 0x000000218b8b7c23 */ /* 0x100fe20008010850 */
[--C-:B------:R-:W-:Y:S01]  /*c600*/  FFMA.FTZ R82, R82, UR33, -R80.reuse ;  /* 0x0000002152527c23 */ /* 0x100fe20008010850 */
[--C-:B------:R-:W-:Y:S01]  /*c610*/  FFMA.FTZ R83, R83, UR33, -R80.reuse ;  /* 0x0000002153537c23 */ /* 0x100fe20008010850 */
[----:B------:R-:W-:Y:S01]  /*c620*/  FFMA.FTZ R86, R86, UR33, -R80 ;  /* 0x0000002156567c23 */ /* 0x000fe20008010850 */
[----:B------:R1:W-:Y:S01]  /*c630*/  STSM.16.M88.4 [R136+0x21800], R12 ;  /* 0x0218000c88007844 */ /* 0x0003e20000000200 */
[----:B------:R-:W4:Y:S01]  /*c640*/  MUFU.EX2 R27, R27 ;  /* 0x0000001b001b7308 */ /* 0x000f220000000800 */
[----:B--2---:R-:W-:Y:S01]  /*c650*/  FADD.FTZ R59, R25, R24 ;  /* 0x00000018193b7221 */ /* 0x004fe20000010000 */
[----:B------:R-:W-:Y:S01]  /*c660*/  F2FP.F16.F32.PACK_AB R32, R37, R32 ;  /* 0x000000202520723e */ /* 0x000fe200000000ff */
[----:B------:R-:W-:Y:S01]  /*c670*/  UMOV UR54, UR36 ;  /* 0x0000002400367c82 */ /* 0x000fe20008000000 */
[----:B------:R-:W-:Y:S01]  /*c680*/  ISETP.GT.AND P2, PT, R8, UR40, PT ;  /* 0x0000002808007c0c */ /* 0x000fe2000bf44270 */
[-C--:B------:R-:W-:Y:S01]  /*c690*/  FMUL.FTZ R100, R100, R76.reuse ;  /* 0x0000004c64647220 */ /* 0x080fe20000410000 */
[-C--:B------:R-:W-:Y:S01]  /*c6a0*/  FMUL.FTZ R101, R101, R76.reuse ;  /* 0x0000004c65657220 */ /* 0x080fe20000410000 */
[-C--:B------:R-:W-:Y:S01]  /*c6b0*/  FMUL.FTZ R104, R104, R76.reuse ;  /* 0x0000004c68687220 */ /* 0x080fe20000410000 */
[----:B------:R-:W2:Y:S01]  /*c6c0*/  MUFU.EX2 R38, R38 ;  /* 0x0000002600267308 */ /* 0x000ea20000000800 */
[----:B---3--:R-:W-:Y:S01]  /*c6d0*/  FADD.FTZ R24, R84, R59 ;  /* 0x0000003b54187221 */ /* 0x008fe20000010000 */
[--C-:B------:R-:W-:Y:S01]  /*c6e0*/  FFMA.FTZ R59, R74, UR33, -R80.reuse ;  /* 0x000000214a3b7c23 */ /* 0x100fe20008010850 */
[----:B------:R-:W-:Y:S01]  /*c6f0*/  FFMA.FTZ R80, R87, UR33, -R80 ;  /* 0x0000002157507c23 */ /* 0x000fe20008010850 */
[----:B------:R-:W-:Y:S01]  /*c700*/  F2FP.F16.F32.PACK_AB R25, R84, R25 ;  /* 0x000000195419723e */ /* 0x000fe200000000ff */
[-C--:B------:R-:W-:Y:S01]  /*c710*/  FMUL.FTZ R105, R105, R76.reuse ;  /* 0x0000004c69697220 */ /* 0x080fe20000410000 */
[-C--:B------:R-:W-:Y:S01]  /*c720*/  FMUL.FTZ R108, R108, R76.reuse ;  /* 0x0000004c6c6c7220 */ /* 0x080fe20000410000 */
[-C--:B------:R-:W-:Y:S01]  /*c730*/  FMUL.FTZ R109, R109, R76.reuse ;  /* 0x0000004c6d6d7220 */ /* 0x080fe20000410000 */
[----:B------:R-:W3:Y:S01]  /*c740*/  MUFU.EX2 R35, R35 ;  /* 0x0000002300237308 */ /* 0x000ee20000000800 */
        /* <DEDUP_REMOVED lines=16> */
[----:B---3--:R-:W-:Y:S01]  /*c850*/  FADD.FTZ R63, R35, R24 ;  /* 0x00000018233f7221 */ /* 0x008fe20000010000 */
[----:B------:R-:W-:Y:S01]  /*c860*/  FADD.FTZ R24, R36, R67 ;  /* 0x0000004324187221 */ /* 0x000fe20000010000 */
[----:B------:R-:W-:Y:S01]  /*c870*/  FMUL.FTZ R133, R133, R76 ;  /* 0x0000004c85857220 */ /* 0x000fe20000410000 */
[----:B------:R-:W-:-:S02]  /*c880*/  VIADD R8, R8, 0xffffffff ;  /* 0xffffffff08087836 */ /* 0x000fc40000000000 */
[-C--:B------:R-:W-:Y:S01]  /*c890*/  FMUL.FTZ R90, R90, R31.reuse ;  /* 0x0000001f5a5a7220 */ /* 0x080fe20000410000 */
[----:B------:R-:W-:Y:S01]  /*c8a0*/  FADD.FTZ R67, R41, R24 ;  /* 0x0000001829437221 */ /* 0x000fe20000010000 */
[-C--:B------:R-:W-:Y:S01]  /*c8b0*/  FMUL.FTZ R91, R91, R31.reuse ;  /* 0x0000001f5b5b7220 */ /* 0x080fe20000410000 */
[----:B------:R-:W3:Y:S01]  /*c8c0*/  MUFU.EX2 R77, R77 ;  /* 0x0000004d004d7308 */ /* 0x000ee20000000800 */
[----:B----4-:R-:W-:Y:S01]  /*c8d0*/  FADD.FTZ R63, R42, R63 ;  /* 0x0000003f2a3f7221 */ /* 0x010fe20000010000 */
[----:B------:R-:W-:Y:S01]  /*c8e0*/  FADD.FTZ R34, R40, R67 ;  /* 0x0000004328227221 */ /* 0x000fe20000010000 */
[----:B------:R-:W-:Y:S01]  /*c8f0*/  F2FP.F16.F32.PACK_AB R40, R45, R40 ;  /* 0x000000282d28723e */ /* 0x000fe200000000ff */
[-C--:B------:R-:W-:Y:S01]  /*c900*/  FMUL.FTZ R94, R94, R31.reuse ;  /* 0x0000001f5e5e7220 */ /* 0x080fe20000410000 */
[-C--:B------:R-:W-:Y:S01]  /*c910*/  FMUL.FTZ R95, R95, R31.reuse ;  /* 0x0000001f5f5f7220 */ /* 0x080fe20000410000 */
[----:B------:R-:W-:Y:S01]  /*c920*/  FADD.FTZ R67, R45, R34 ;  /* 0x000000222d437221 */ /* 0x000fe20000010000 */
[-C--:B------:R-:W-:Y:S01]  /*c930*/  FMUL.FTZ R98, R98, R31.reuse ;  /* 0x0000001f62627220 */ /* 0x080fe20000410000 */
[----:B------:R-:W4:Y:S01]  /*c940*/  MUFU.EX2 R30, R30 ;  /* 0x0000001e001e7308 */ /* 0x000f220000000800 */
[----:B--2---:R-:W-:Y:S01]  /*c950*/  FADD.FTZ R24, R46, R63 ;  /* 0x0000003f2e187221 */ /* 0x004fe20000010000 */
[----:B------:R-:W-:Y:S01]  /*c960*/  FADD.FTZ R62, R44, R67 ;  /* 0x000000432c3e7221 */ /* 0x000fe20000010000 */
[-C--:B------:R-:W-:Y:S01]  /*c970*/  FMUL.FTZ R99, R99, R31.reuse ;  /* 0x0000001f63637220 */ /* 0x080fe20000410000 */
[-C--:B------:R-:W-:Y:S01]  /*c980*/  FMUL.FTZ R102, R102, R31.reuse ;  /* 0x0000001f66667220 */ /* 0x080fe20000410000 */
[-C--:B------:R-:W-:Y:S01]  /*c990*/  FMUL.FTZ R103, R103, R31.reuse ;  /* 0x0000001f67677220 */ /* 0x080fe20000410000 */
[-C--:B------:R-:W-:Y:S01]  /*c9a0*/  FMUL.FTZ R106, R106, R31.reuse ;  /* 0x0000001f6a6a7220 */ /* 0x080fe20000410000 */
[-C--:B------:R-:W-:Y:S01]  /*c9b0*/  FMUL.FTZ R107, R107, R31.reuse ;  /* 0x0000001f6b6b7220 */ /* 0x080fe20000410000 */
[----:B------:R-:W2:Y:S01]  /*c9c0*/  MUFU.EX2 R39, R39 ;  /* 0x0000002700277308 */ /* 0x000ea20000000800 */
[----:B---3--:R-:W-:Y:S01]  /*c9d0*/  FADD.FTZ R63, R77, R24 ;  /* 0x000000184d3f7221 */ /* 0x008fe20000010000 */
[----:B------:R-:W-:Y:S01]  /*c9e0*/  F2FP.F16.F32.PACK_AB R24, R29, R26 ;  /* 0x0000001a1d18723e */ /* 0x000fe200000000ff */
[----:B------:R-:W-:Y:S01]  /*c9f0*/  FADD.FTZ R29, R49, R62 ;  /* 0x0000003e311d7221 */ /* 0x000fe20000010000 */
[----:B------:R-:W-:Y:S01]  /*ca00*/  F2FP.F16.F32.PACK_AB R26, R33, R28 ;  /* 0x0000001c211a723e */ /* 0x000fe200000000ff */
[----:B------:R-:W-:Y:S01]  /*ca10*/  FMUL.FTZ R110, R110, R31 ;  /* 0x0000001f6e6e7220 */ /* 0x000fe20000410000 */
[----:B------:R-:W-:Y:S01]  /*ca20*/  F2FP.F16.F32.PACK_AB R33, R42, R35 ;  /* 0x000000232a21723e */ /* 0x000fe200000000ff */
[----:B-1----:R-:W-:Y:S01]  /*ca30*/  FADD.FTZ R14, R48, R29 ;  /* 0x0000001d300e7221 */ /* 0x002fe20000010000 */
[----:B------:R-:W1:Y:S01]  /*ca40*/  MUFU.EX2 R43, R43 ;  /* 0x0000002b002b7308 */ /* 0x000e620000000800 */
[----:B----4-:R-:W-:Y:S01]  /*ca50*/  FADD.FTZ R34, R30, R63 ;  /* 0x0000003f1e227221 */ /* 0x010fe20000010000 */
[----:B------:R3:W-:Y:S01]  /*ca60*/  STSM.16.M88.4 [R23], R24 ;  /* 0x0000001817007844 */ /* 0x0007e20000000200 */
[----:B------:R-:W-:Y:S01]  /*ca70*/  FADD.FTZ R15, R53, R14 ;  /* 0x0000000e350f7221 */ /* 0x000fe20000010000 */
[----:B------:R-:W-:Y:S01]  /*ca80*/  F2FP.F16.F32.PACK_AB R35, R77, R46 ;  /* 0x0000002e4d23723e */ /* 0x000fe200000000ff */
[-C--:B------:R-:W-:Y:S01]  /*ca90*/  FMUL.FTZ R111, R111, R31.reuse ;  /* 0x0000001f6f6f7220 */ /* 0x080fe20000410000 */
[----:B------:R-:W-:Y:S01]  /*caa0*/  F2FP.F16.F32.PACK_AB R42, R49, R44 ;  /* 0x0000002c312a723e */ /* 0x000fe200000000ff */
[----:B------:R-:W-:Y:S01]  /*cab0*/  FADD.FTZ R14, R52, R15 ;  /* 0x0000000f340e7221 */ /* 0x000fe20000010000 */
[----:B------:R-:W4:Y:S01]  /*cac0*/  MUFU.EX2 R54, R54 ;  /* 0x0000003600367308 */ /* 0x000f220000000800 */
[----:B--2---:R-:W-:Y:S01]  /*cad0*/  FADD.FTZ R50, R39, R34 ;  /* 0x0000002227327221 */ /* 0x004fe20000010000 */
[----:B------:R-:W-:Y:S01]  /*cae0*/  F2FP.F16.F32.PACK_AB R34, R41, R36 ;  /* 0x000000242922723e */ /* 0x000fe200000000ff */
[----:B------:R-:W-:Y:S01]  /*caf0*/  FADD.FTZ R15, R79, R14 ;  /* 0x0000000e4f0f7221 */ /* 0x000fe20000010000 */
[----:B------:R-:W-:Y:S01]  /*cb00*/  F2FP.F16.F32.PACK_AB R41, R39, R30 ;  /* 0x0000001e2729723e */ /* 0x000fe200000000ff */
[-C--:B------:R-:W-:Y:S01]  /*cb10*/  FMUL.FTZ R114, R114, R31.reuse ;  /* 0x0000001f72727220 */ /* 0x080fe20000410000 */
[----:B------:R-:W-:Y:S01]  /*cb20*/  F2FP.F16.F32.PACK_AB R48, R53, R48 ;  /* 0x000000303530723e */ /* 0x000fe200000000ff */
[----:B------:R-:W-:Y:S01]  /*cb30*/  STSM.16.M88.4 [R22], R32 ;  /* 0x0000002016007844 */ /* 0x000fe20000000200 */
[----:B------:R-:W2:Y:S01]  /*cb40*/  MUFU.EX2 R47, R47 ;  /* 0x0000002f002f7308 */ /* 0x000ea20000000800 */
[----:B-1----:R-:W-:Y:S01]  /*cb50*/  FADD.FTZ R13, R43, R50 ;  /* 0x000000322b0d7221 */ /* 0x002fe20000010000 */
[----:B------:R-:W-:Y:S01]  /*cb60*/  F2FP.F16.F32.PACK_AB R50, R79, R52 ;  /* 0x000000344f32723e */ /* 0x000fe200000000ff */
[-C--:B------:R-:W-:Y:S01]  /*cb70*/  FMUL.FTZ R115, R115, R31.reuse ;  /* 0x0000001f73737220 */ /* 0x080fe20000410000 */
[-C--:B------:R-:W-:Y:S01]  /*cb80*/  FMUL.FTZ R118, R118, R31.reuse ;  /* 0x0000001f76767220 */ /* 0x080fe20000410000 */
[-C--:B------:R-:W-:Y:S01]  /*cb90*/  FMUL.FTZ R119, R119, R31.reuse ;  /* 0x0000001f77777220 */ /* 0x080fe20000410000 */
[-C--:B------:R-:W-:Y:S01]  /*cba0*/  FMUL.FTZ R122, R122, R31.reuse ;  /* 0x0000001f7a7a7220 */ /* 0x080fe20000410000 */
[----:B------:R-:W-:Y:S01]  /*cbb0*/  FMUL.FTZ R123, R123, R31 ;  /* 0x0000001f7b7b7220 */ /* 0x000fe20000410000 */
[----:B------:R-:W1:Y:S01]  /*cbc0*/  MUFU.EX2 R58, R58 ;  /* 0x0000003a003a7308 */ /* 0x000e620000000800 */
[C---:B----4-:R-:W-:Y:S01]  /*cbd0*/  FADD.FTZ R12, R54.reuse, R13 ;  /* 0x0000000d360c7221 */ /* 0x050fe20000010000 */
[----:B------:R-:W-:Y:S01]  /*cbe0*/  F2FP.F16.F32.PACK_AB R43, R54, R43 ;  /* 0x0000002b362b723e */ /* 0x000fe200000000ff */
[-C--:B------:R-:W-:Y:S01]  /*cbf0*/  FMUL.FTZ R126, R126, R31.reuse ;  /* 0x0000001f7e7e7220 */ /* 0x080fe20000410000 */
[-C--:B------:R-:W-:Y:S01]  /*cc00*/  FMUL.FTZ R127, R127, R31.reuse ;  /* 0x0000001f7f7f7220 */ /* 0x080fe20000410000 */
[-C--:B------:R-:W-:Y:S01]  /*cc10*/  FMUL.FTZ R130, R130, R31.reuse ;  /* 0x0000001f82827220 */ /* 0x080fe20000410000 */
[-C--:B------:R-:W-:Y:S01]  /*cc20*/  FMUL.FTZ R131, R131, R31.reuse ;  /* 0x0000001f83837220 */ /* 0x080fe20000410000 */
[----:B------:R-:W-:Y:S01]  /*cc30*/  STSM.16.M88.4 [R18], R40 ;  /* 0x0000002812007844 */ /* 0x000fe20000000200 */
[----:B------:R-:W4:Y:S01]  /*cc40*/  MUFU.EX2 R51, R51 ;  /* 0x0000003300337308 */ /* 0x000f220000000800 */
[----:B--2---:R-:W-:Y:S01]  /*cc50*/  FADD.FTZ R13, R47, R12 ;  /* 0x0000000c2f0d7221 */ /* 0x004fe20000010000 */
[-C--:B------:R-:W-:Y:S01]  /*cc60*/  FMUL.FTZ R134, R134, R31.reuse ;  /* 0x0000001f86867220 */ /* 0x080fe20000410000 */
[----:B------:R-:W-:-:S05]  /*cc70*/  FMUL.FTZ R135, R135, R31 ;  /* 0x0000001f87877220 */ /* 0x000fca0000410000 */
[----:B------:R-:W2:Y:S01]  /*cc80*/  MUFU.EX2 R6, R6 ;  /* 0x0000000600067308 */ /* 0x000ea20000000800 */
[C---:B-1----:R-:W-:Y:S01]  /*cc90*/  FADD.FTZ R12, R58.reuse, R13 ;  /* 0x0000000d3a0c7221 */ /* 0x042fe20000010000 */
[----:B------:R-:W-:-:S06]  /*cca0*/  F2FP.F16.F32.PACK_AB R49, R58, R47 ;  /* 0x0000002f3a31723e */ /* 0x000fcc00000000ff */
[----:B------:R-:W1:Y:S01]  /*ccb0*/  MUFU.EX2 R4, R4 ;  /* 0x0000000400047308 */ /* 0x000e620000000800 */
[----:B----4-:R-:W-:Y:S01]  /*ccc0*/  FADD.FTZ R13, R51, R12 ;  /* 0x0000000c330d7221 */ /* 0x010fe20000010000 */
[----:B------:R-:W-:-:S04]  /*ccd0*/  FADD.FTZ R12, R20, R15 ;  /* 0x0000000f140c7221 */ /* 0x000fc80000010000 */
[----:B------:R-:W-:Y:S02]  /*cce0*/  FADD.FTZ R15, R57, R12 ;  /* 0x0000000c390f7221 */ /* 0x000fe40000010000 */
[----:B------:R-:W4:Y:S01]  /*ccf0*/  MUFU.EX2 R21, R21 ;  /* 0x0000001500157308 */ /* 0x000f220000000800 */
[----:B--2---:R-:W-:Y:S01]  /*cd00*/  FADD.FTZ R13, R6, R13 ;  /* 0x0000000d060d7221 */ /* 0x004fe20000010000 */
[----:B------:R-:W-:Y:S01]  /*cd10*/  FADD.FTZ R14, R56, R15 ;  /* 0x0000000f380e7221 */ /* 0x000fe20000010000 */
[----:B------:R-:W-:-:S05]  /*cd20*/  F2FP.F16.F32.PACK_AB R51, R6, R51 ;  /* 0x000000330633723e */ /* 0x000fca00000000ff */
[----:B------:R-:W2:Y:S01]  /*cd30*/  MUFU.EX2 R61, R61 ;  /* 0x0000003d003d7308 */ /* 0x000ea20000000800 */
[----:B-1----:R-:W-:Y:S01]  /*cd40*/  FADD.FTZ R12, R4, R13 ;  /* 0x0000000d040c7221 */ /* 0x002fe20000010000 */
[----:B------:R-:W-:Y:S06]  /*cd50*/  STSM.16.M88.4 [R136+0x27800], R48 ;  /* 0x0278003088007844 */ /* 0x000fec0000000200 */
[----:B------:R-:W1:Y:S01]  /*cd60*/  MUFU.EX2 R55, R55 ;  /* 0x0000003700377308 */ /* 0x000e620000000800 */
[----:B----4-:R-:W-:-:S07]  /*cd70*/  FADD.FTZ R12, R21, R12 ;  /* 0x0000000c150c7221 */ /* 0x010fce0000010000 */
[----:B------:R-:W4:Y:S01]  /*cd80*/  MUFU.EX2 R60, R60 ;  /* 0x0000003c003c7308 */ /* 0x000f220000000800 */
[----:B--2---:R-:W-:-:S07]  /*cd90*/  FADD.FTZ R15, R61, R14 ;  /* 0x0000000e3d0f7221 */ /* 0x004fce0000010000 */
[----:B------:R-:W2:Y:S01]  /*cda0*/  MUFU.EX2 R66, R66 ;  /* 0x0000004200427308 */ /* 0x000ea20000000800 */
[----:B-1----:R-:W-:-:S07]  /*cdb0*/  FADD.FTZ R13, R55, R12 ;  /* 0x0000000c370d7221 */ /* 0x002fce0000010000 */
[----:B------:R-:W1:Y:S01]  /*cdc0*/  MUFU.EX2 R65, R65 ;  /* 0x0000004100417308 */ /* 0x000e620000000800 */
[----:B----4-:R-:W-:-:S07]  /*cdd0*/  FADD.FTZ R12, R60, R15 ;  /* 0x0000000f3c0c7221 */ /* 0x010fce0000010000 */
[----:B------:R-:W4:Y:S01]  /*cde0*/  MUFU.EX2 R59, R59 ;  /* 0x0000003b003b7308 */ /* 0x000f220000000800 */
[----:B--2---:R-:W-:-:S07]  /*cdf0*/  FADD.FTZ R6, R66, R13 ;  /* 0x0000000d42067221 */ /* 0x004fce0000010000 */
[----:B------:R-:W2:Y:S01]  /*ce00*/  MUFU.EX2 R64, R64 ;  /* 0x0000004000407308 */ /* 0x000ea20000000800 */
[----:B-1----:R-:W-:Y:S01]  /*ce10*/  FADD.FTZ R15, R65, R12 ;  /* 0x0000000c410f7221 */ /* 0x002fe20000010000 */
[----:B------:R-:W-:Y:S02]  /*ce20*/  F2FP.F16.F32.PACK_AB R12, R57, R20 ;  /* 0x00000014390c723e */ /* 0x000fe400000000ff */
[----:B------:R-:W-:-:S04]  /*ce30*/  F2FP.F16.F32.PACK_AB R60, R65, R60 ;  /* 0x0000003c413c723e */ /* 0x000fc800000000ff */
[----:B------:R-:W1:Y:S01]  /*ce40*/  MUFU.EX2 R28, R75 ;  /* 0x0000004b001c7308 */ /* 0x000e620000000800 */
[----:B----4-:R-:W-:-:S07]  /*ce50*/  FADD.FTZ R13, R59, R6 ;  /* 0x000000063b0d7221 */ /* 0x010fce0000010000 */
[----:B------:R-:W4:Y:S01]  /*ce60*/  MUFU.EX2 R69, R69 ;  /* 0x0000004500457308 */ /* 0x000f220000000800 */
[----:B--2---:R-:W-:Y:S01]  /*ce70*/  FADD.FTZ R14, R64, R15 ;  /* 0x0000000f400e7221 */ /* 0x004fe20000010000 */
[----:B------:R-:W-:-:S06]  /*ce80*/  F2FP.F16.F32.PACK_AB R15, R66, R55 ;  /* 0x00000037420f723e */ /* 0x000fcc00000000ff */
[----:B------:R-:W2:Y:S01]  /*ce90*/  MUFU.EX2 R72, R72 ;  /* 0x0000004800487308 */ /* 0x000ea20000000800 */
[----:B-1----:R-:W-:-:S07]  /*cea0*/  FADD.FTZ R6, R28, R13 ;  /* 0x0000000d1c067221 */ /* 0x002fce0000010000 */
[----:B------:R-:W1:Y:S01]  /*ceb0*/  MUFU.EX2 R63, R78 ;  /* 0x0000004e003f7308 */ /* 0x000e620000000800 */
[----:B----4-:R-:W-:Y:S01]  /*cec0*/  FADD.FTZ R13, R69, R14 ;  /* 0x0000000e450d7221 */ /* 0x010fe20000010000 */
[----:B------:R-:W-:Y:S02]  /*ced0*/  F2FP.F16.F32.PACK_AB R14, R61, R56 ;  /* 0x000000383d0e723e */ /* 0x000fe400000000ff */
[----:B------:R-:W-:Y:S02]  /*cee0*/  F2FP.F16.F32.PACK_AB R62, R69, R64 ;  /* 0x00000040453e723e */ /* 0x000fe400000000ff */
[----:B------:R-:W-:Y:S02]  /*cef0*/  F2FP.F16.F32.PACK_AB R61, R28, R59 ;  /* 0x0000003b1c3d723e */ /* 0x000fe400000000ff */
[----:B------:R-:W3:Y:S01]  /*cf00*/  MUFU.EX2 R73, R73 ;  /* 0x0000004900497308 */ /* 0x000ee20000000800 */
[----:B--2---:R-:W-:Y:S01]  /*cf10*/  FADD.FTZ R20, R72, R13 ;  /* 0x0000000d48147221 */ /* 0x004fe20000010000 */
[----:B------:R-:W-:-:S05]  /*cf20*/  F2FP.F16.F32.PACK_AB R13, R21, R4 ;  /* 0x00000004150d723e */ /* 0x000fca00000000ff */
[----:B------:R2:W-:Y:S01]  /*cf30*/  STSM.16.M88.4 [R17], R12 ;  /* 0x0000000c11007844 */ /* 0x0005e20000000200 */
[----:B------:R-:W4:Y:S01]  /*cf40*/  MUFU.EX2 R139, R139 ;  /* 0x0000008b008b7308 */ /* 0x000f220000000800 */
[----:B-1----:R-:W-:-:S07]  /*cf50*/  FADD.FTZ R6, R63, R6 ;  /* 0x000000063f067221 */ /* 0x002fce0000010000 */
[----:B------:R-:W-:Y:S01]  /*cf60*/  MUFU.EX2 R68, R68 ;  /* 0x0000004400447308 */ /* 0x000fe20000000800 */
[C---:B---3--:R-:W-:Y:S01]  /*cf70*/  FADD.FTZ R25, R73.reuse, R20 ;  /* 0x0000001449197221 */ /* 0x048fe20000010000 */
[----:B------:R-:W-:Y:S01]  /*cf80*/  F2FP.F16.F32.PACK_AB R72, R73, R72 ;  /* 0x000000484948723e */ /* 0x000fe200000000ff */
[----:B--2---:R-:W-:-:S05]  /*cf90*/  IMAD.MOV.U32 R12, RZ, RZ, R9 ;  /* 0x000000ffff0c7224 */ /* 0x004fca00078e0009 */
[----:B------:R-:W1:Y:S01]  /*cfa0*/  MUFU.EX2 R11, R85 ;  /* 0x00000055000b7308 */ /* 0x000e620000000800 */
[C---:B----4-:R-:W-:Y:S01]  /*cfb0*/  F2FP.F16.F32.PACK_AB R63, R139.reuse, R63 ;  /* 0x0000003f8b3f723e */ /* 0x050fe200000000ff */
[----:B------:R-:W-:-:S04]  /*cfc0*/  FADD.FTZ R6, R139, R6 ;  /* 0x000000068b067221 */ /* 0x000fc80000010000 */
[----:B------:R3:W-:Y:S02]  /*cfd0*/  STSM.16.M88.4 [R22+0x6000], R60 ;  /* 0x0060003c16007844 */ /* 0x0007e40000000200 */
[----:B------:R-:W2:Y:S08]  /*cfe0*/  MUFU.EX2 R27, R82 ;  /* 0x00000052001b7308 */ /* 0x000eb00000000800 */
[----:B------:R-:W4:Y:S01]  /*cff0*/  MUFU.EX2 R83, R83 ;  /* 0x0000005300537308 */ /* 0x000f220000000800 */
[----:B-1----:R-:W-:Y:S01]  /*d000*/  F2FP.F16.F32.PACK_AB R74, R11, R68 ;  /* 0x000000440b4a723e */ /* 0x002fe200000000ff */
[----:B------:R-:W-:-:S06]  /*d010*/  FADD.FTZ R68, R68, R25 ;  /* 0x0000001944447221 */ /* 0x000fcc0000010000 */
[----:B------:R-:W1:Y:S01]  /*d020*/  MUFU.EX2 R29, R86 ;  /* 0x00000056001d7308 */ /* 0x000e620000000800 */
[----:B--2---:R-:W-:-:S07]  /*d030*/  FADD.FTZ R6, R27, R6 ;  /* 0x000000061b067221 */ /* 0x004fce0000010000 */
[----:B------:R-:W2:Y:S01]  /*d040*/  MUFU.EX2 R80, R80 ;  /* 0x0000005000507308 */ /* 0x000ea20000000800 */
[C---:B----4-:R-:W-:Y:S01]  /*d050*/  F2FP.F16.F32.PACK_AB R73, R83.reuse, R27 ;  /* 0x0000001b5349723e */ /* 0x050fe200000000ff */
[----:B------:R-:W-:-:S04]  /*d060*/  FADD.FTZ R6, R83, R6 ;  /* 0x0000000653067221 */ /* 0x000fc80000010000 */
[----:B-1----:R-:W-:Y:S01]  /*d070*/  FADD.FTZ R4, R29, R6 ;  /* 0x000000061d047221 */ /* 0x002fe20000010000 */
[----:B------:R-:W-:Y:S01]  /*d080*/  FADD.FTZ R6, R11, R68 ;  /* 0x000000440b067221 */ /* 0x000fe20000010000 */
[----:B------:R-:W-:Y:S01]  /*d090*/  IMAD.MOV.U32 R11, RZ, RZ, R7 ;  /* 0x000000ffff0b7224 */ /* 0x000fe200078e0007 */
[C---:B--2---:R-:W-:Y:S01]  /*d0a0*/  F2FP.F16.F32.PACK_AB R75, R80.reuse, R29 ;  /* 0x0000001d504b723e */ /* 0x044fe200000000ff */
[----:B------:R-:W-:-:S04]  /*d0b0*/  FADD.FTZ R4, R80, R4 ;  /* 0x0000000450047221 */ /* 0x000fc80000010000 */
[----:B------:R3:W-:Y:S01]  /*d0c0*/  STSM.16.M88.4 [R18+0x6000], R72 ;  /* 0x0060004812007844 */ /* 0x0007e20000000200 */
[----:B------:R1:W-:Y:S06]  /*d0d0*/  MEMBAR.ALL.CTA ;  /* 0x0000000000007992 */ /* 0x0003ec0000008000 */
[----:B-1----:R-:W1:Y:S02]  /*d0e0*/  FENCE.VIEW.ASYNC.S ;  /* 0x00000000000073c6 */ /* 0x002e640000000000 */
[----:B-1----:R-:W-:Y:S01]  /*d0f0*/  NOP ;  /* 0x0000000000007918 */ /* 0x002fe20000000000 */
[----:B------:R-:W-:Y:S05]  /*d100*/  @P2 BRA `(.L_x_8987) ;  /* 0xffffffd000042947 */ /* 0x000fea000383ffff */
.L_x_8970:
[----:B------:R-:W-:Y:S06]  /*d110*/  BAR.ARV 0x8, 0x1a0 ;  /* 0x0206800000007b1d */ /* 0x000fec0000002000 */
[----:B------:R-:W-:Y:S05]  /*d120*/  @!P0 BRA `(.L_x_8988) ;  /* 0x0000000000048947 */ /* 0x000fea0003800000 */
[----:B------:R-:W-:Y:S01]  /*d130*/  BPT.TRAP 0x1 ;  /* 0x000000040000795c */ /* 0x000fe20000300000 */
.L_x_8988:
[----:B------:R-:W-:Y:S01]  /*d140*/  ULEA UR9, UR36, UR39, 0x3 ;  /* 0x0000002724097291 */ /* 0x000fe2000f8e183f */
[----:B------:R-:W-:-:S05]  /*d150*/  IMAD.U32 R0, RZ, RZ, UR49 ;  /* 0x00000031ff007e24 */ /* 0x000fca000f8e00ff */
[----:B------:R-:W-:-:S04]  /*d160*/  SHF.L.U32 R0, R0, 0x1f, RZ ;  /* 0x0000001f00007819 */ /* 0x000fc800000006ff */
[----:B------:R1:W1:Y:S01]  /*d170*/  SYNCS.PHASECHK.TRANS64.TRYWAIT P2, [UR9+0x2d850], R0 ;  /* 0x02d85000ff0075a7 */ /* 0x0002620008040149 */
[----:B------:R-:W-:Y:S05]  /*d180*/  @!P0 BRA `(.L_x_8989) ;  /* 0x0000000000048947 */ /* 0x000fea0003800000 */
[----:B------:R-:W-:Y:S01]  /*d190*/  BPT.TRAP 0x1 ;  /* 0x000000040000795c */ /* 0x000fe20000300000 */
.L_x_8989:
[----:B-1----:R-:W-:Y:S05]  /*d1a0*/  @P2 BRA `(.L_x_8990) ;  /* 0x0000000000082947 */ /* 0x002fea0003800000 */
[----:B------:R-:W1:Y:S02]  /*d1b0*/  SYNCS.PHASECHK.TRANS64.TRYWAIT P0, [UR9+0x2d850], R0 ;  /* 0x02d85000ff0075a7 */ /* 0x000e640008000149 */
[----:B-1----:R-:W-:Y:S05]  /*d1c0*/  @!P0 BRA `(.L_x_8991) ;  /* 0x0000004c00c48947 */ /* 0x002fea0003800000 */
.L_x_8990:
[----:B------:R-:W-:Y:S01]  /*d1d0*/  UIADD3 UR39, UR39, 0x400, URZ ;  /* 0x0000040027277890 */ /* 0x000fe2000fffe03f */
[----:B------:R-:W-:Y:S01]  /*d1e0*/  WARPGROUP.ARRIVE ;  /* 0x00000000000079c5 */ /* 0x000fe20000000000 */
[----:B------:R-:W-:Y:S01]  /*d1f0*/  ULOP3.LUT UR41, UR41, 0x10000, URZ, 0xfc, !UPT ;  /* 0x0001000029297892 */ /* 0x000fe2000f8efc3f */
[----:B------:R-:W1:Y:S01]  /*d200*/  SHFL.BFLY PT, R3, R6, 0x2, 0x1f ;  /* 0x0c401f0006037f89 */ /* 0x000e6200000e0000 */
[----:B------:R-:W-:Y:S01]  /*d210*/  USHF.R.U32.HI UR39, URZ, 0x4, UR39 ;  /* 0x000000043f277899 */ /* 0x000fe20008011627 */
[----:B--2---:R-:W-:Y:S01]  /*d220*/  IMAD.U32 R14, RZ, RZ, UR9 ;  /* 0x00000009ff0e7e24 */ /* 0x004fe2000f8e00ff */
[----:B------:R-:W-:Y:S01]  /*d230*/  UMOV UR5, 0x40000040 ;  /* 0x4000004000057882 */ /* 0x000fe20000000000 */
[----:B------:R-:W-:Y:S01]  /*d240*/  UMOV UR7, 0x80000020 ;  /* 0x8000002000077882 */ /* 0x000fe20000000000 */
[----:B------:R-:W-:Y:S01]  /*d250*/  ULOP3.LUT UR39, UR39, 0x3fff, URZ, 0xc0, !UPT ;  /* 0x00003fff27277892 */ /* 0x000fe2000f8ec03f */
[----:B------:R-:W2:Y:S01]  /*d260*/  SHFL.BFLY PT, R5, R4, 0x2, 0x1f ;  /* 0x0c401f0004057f89 */ /* 0x000ea200000e0000 */
[----:B------:R-:W-:Y:S01]  /*d270*/  UMOV UR4, UR41 ;  /* 0x0000002900047c82 */ /* 0x000fe20008000000 */
[----:B------:R-:W-:Y:S01]  /*d280*/  IMAD.MOV.U32 R10, RZ, RZ, RZ ;  /* 0x000000ffff0a7224 */ /* 0x000fe200078e00ff */
[----:B------:R-:W-:Y:S01]  /*d290*/  ULOP3.LUT UR8, UR39, 0x2000000, URZ, 0xfc, !UPT ;  /* 0x0200000027087892 */ /* 0x000fe2000f8efc3f */
[----:B------:R-:W-:Y:S01]  /*d2a0*/  IMAD.U32 R15, RZ, RZ, UR33 ;  /* 0x00000021ff0f7e24 */ /* 0x000fe2000f8e00ff */
[----:B------:R-:W-:-:S02]  /*d2b0*/  UIADD3 UR37, UR37, 0x1, URZ ;  /* 0x0000000125257890 */ /* 0x000fc4000fffe03f */
        /* <DEDUP_REMOVED lines=8> */
[----:B------:R-:W-:Y:S01]  /*d340*/  IMAD.U32 R6, RZ, RZ, UR33 ;  /* 0x00000021ff067e24 */ /* 0x000fe2000f8e00ff */
[----:B------:R-:W-:Y:S01]  /*d350*/  UMOV UR5, 0x40000040 ;  /* 0x4000004000057882 */ /* 0x000fe20000000000 */
[----:B------:R-:W-:Y:S01]  /*d360*/  UMOV UR7, 0x80000020 ;  /* 0x8000002000077882 */ /* 0x000fe20000000000 */
[----:B--2---:R-:W-:Y:S01]  /*d370*/  FADD.FTZ R5, R5, R4 ;  /* 0x0000000405057221 */ /* 0x004fe20000010000 */
[----:B------:R-:W1:Y:S01]  /*d380*/  SHFL.BFLY PT, R0, R3, 0x1, 0x1f ;  /* 0x0c201f0003007f89 */ /* 0x000e6200000e0000 */
[----:B------:R-:W-:Y:S01]  /*d390*/  IMAD.MOV.U32 R4, RZ, RZ, RZ ;  /* 0x000000ffff047224 */ /* 0x000fe200078e00ff */
[----:B------:R-:W-:-:S02]  /*d3a0*/  USEL UR36, UR36, URZ, UP0 ;  /* 0x0000003f24247287 */ /* 0x000fc40008000000 */
[----:B------:R-:W2:Y:S01]  /*d3b0*/  SHFL.BFLY PT, R8, R5, 0x1, 0x1f ;  /* 0x0c201f0005087f89 */ /* 0x000ea200000e0000 */
[----:B-1----:R-:W-:Y:S01]  /*d3c0*/  FADD.FTZ R12, R3, R0 ;  /* 0x00000000030c7221 */ /* 0x002fe20000010000 */
[----:B------:R-:W-:Y:S02]  /*d3d0*/  IMAD.MOV.U32 R3, RZ, RZ, -0x800000 ;  /* 0xff800000ff037424 */ /* 0x000fe400078e00ff */
[----:B------:R-:W-:Y:S02]  /*d3e0*/  IMAD.MOV.U32 R0, RZ, RZ, -0x800000 ;  /* 0xff800000ff007424 */ /* 0x000fe400078e00ff */
[----:B--2---:R-:W-:Y:S01]  /*d3f0*/  FADD.FTZ R13, R5, R8 ;  /* 0x00000008050d7221 */ /* 0x004fe20000010000 */
[----:B------:R-:W-:-:S04]  /*d400*/  FSETP.NE.FTZ.AND P0, PT, R12, RZ, PT ;  /* 0x000000ff0c00720b */ /* 0x000fc80003f15000 */
[----:B------:R-:W-:-:S09]  /*d410*/  FSETP.NE.FTZ.AND P2, PT, R13, RZ, PT ;  /* 0x000000ff0d00720b */ /* 0x000fd20003f55000 */
[----:B------:R-:W1:Y:S01]  /*d420*/  @P0 MUFU.LG2 R8, R12 ;  /* 0x0000000c00080308 */ /* 0x000e620000000c00 */
[----:B------:R-:W-:-:S03]  /*d430*/  @P0 FMUL.FTZ R6, R6, 0.69314718246459960938 ;  /* 0x3f31721806060820 */ /* 0x000fc60000410000 */
[----:B------:R-:W-:-:S04]  /*d440*/  @P2 FMUL.FTZ R15, R15, 0.69314718246459960938 ;  /* 0x3f3172180f0f2820 */ /* 0x000fc80000410000 */
[----:B------:R-:W2:Y:S08]  /*d450*/  @P2 MUFU.LG2 R11, R13 ;  /* 0x0000000d000b2308 */ /* 0x000eb00000000c00 */
[----:B------:R-:W5:Y:S01]  /*d460*/  @P2 MUFU.RCP R10, R13 ;  /* 0x0000000d000a2308 */ /* 0x000f620000001000 */
[----:B-1----:R-:W-:-:S04]  /*d470*/  @P0 FMUL.FTZ R5, R8, 0.69314718246459960938 ;  /* 0x3f31721808050820 */ /* 0x002fc80000410000 */
[----:B------:R-:W-:-:S03]  /*d480*/  @P0 FFMA.FTZ R3, R6, R7, R5 ;  /* 0x0000000706030223 */ /* 0x000fc60000010005 */
[----:B------:R-:W1:Y:S01]  /*d490*/  @P0 MUFU.RCP R4, R12 ;  /* 0x0000000c00040308 */ /* 0x000e620000001000 */
[----:B--2---:R-:W-:Y:S01]  /*d4a0*/  @P2 FMUL.FTZ R8, R11, 0.69314718246459960938 ;  /* 0x3f3172180b082820 */ /* 0x004fe20000410000 */
[----:B------:R-:W-:Y:S01]  /*d4b0*/  @!P1 VIADD R11, R14, 0x2d860 ;  /* 0x0002d8600e0b9836 */ /* 0x000fe20000000000 */
[----:B------:R-:W-:Y:S02]  /*d4c0*/  PLOP3.LUT P0, PT, PT, PT, PT, 0x8, 0x0 ;  /* 0x000000000000781c */ /* 0x000fe40003f0e170 */
[----:B------:R-:W-:Y:S02]  /*d4d0*/  @P2 FFMA.FTZ R0, R15, R9, R8 ;  /* 0x000000090f002223 */ /* 0x000fe40000010008 */
[----:B------:R-:W-:Y:S01]  /*d4e0*/  @!P1 PRMT R11, RZ, 0x654, R11 ;  /* 0x00000654ff0b9816 */ /* 0x000fe2000000000b */
        /* <DEDUP_REMOVED lines=45> */
[----:B------:R-:W-:-:S04]  /*d7c0*/  USEL UR4, URZ, 0x1, UP0 ;  /* 0x000000013f047887 */ /* 0x000fc80008000000 */
[----:B------:R-:W-:Y:S01]  /*d7d0*/  ULOP3.LUT UR49, UR49, UR4, URZ, 0x3c, !UPT ;  /* 0x0000000431317292 */ /* 0x000fe2000f8e3c3f */
[----:B------:R-:W-:Y:S02]  /*d7e0*/  WARPGROUP.DEPBAR.LE gsb0, 0x0 ;  /* 0x00008000000079c5 */ /* 0x000fe40000010000 */
[----:B------:R2:W-:Y:S01]  /*d7f0*/  @!P1 SYNCS.ARRIVE.TRANS64.RED.A1T0 RZ, [R11+URZ], RZ ;  /* 0x000000ff0bff99a7 */ /* 0x0005e2000810043f */
[----:B-----5:R-:W-:Y:S01]  /*d800*/  FMUL.FTZ R26, R123, R10 ;  /* 0x0000000a7b1a7220 */ /* 0x020fe20000410000 */
        /* <DEDUP_REMOVED lines=47> */
.L_x_8921:
[----:B------:R-:W1:Y:S08]  /*db00*/  S2UR UR4, SR_CgaCtaId ;  /* 0x00000000000479c3 */ /* 0x000e700000008800 */
[----:B------:R-:W-:Y:S01]  /*db10*/  BAR.SYNC.DEFER_BLOCKING 0x5, 0x1a0 ;  /* 0x0146800000007b1d */ /* 0x000fe20000010000 */
[----:B------:R-:W-:-:S05]  /*db20*/  VIADD R29, R2, 0xffffff80 ;  /* 0xffffff80021d7836 */ /* 0x000fca0000000000 */
[----:B------:R-:W-:Y:S02]  /*db30*/  UMOV UR39, 0x400 ;  /* 0x0000040000277882 */ /* 0x000fe40000000000 */
        /* <DEDUP_REMOVED lines=10> */
[----:B------:R-:W-:-:S03]  /*dbe0*/  IADD3 R25, P1, R140, 0x6020, RZ ;  /* 0x000060208c197810 */ /* 0x000fc60007f3e0ff */
[----:B----4-:R-:W1:Y:S01]  /*dbf0*/  LDC.64 R34, c[0x0][0xb78] ;  /* 0x0002de00ff227b82 */ /* 0x010e620000000a00 */
[----:B------:R-:W-:Y:S01]  /*dc00*/  SHF.R.U64 R8, R8, 0x3, RZ ;  /* 0x0000000308087819 */ /* 0x000fe200000012ff */
[----:B------:R-:W-:Y:S01]  /*dc10*/  ULDC.64 UR6, c[0x0][0xb70] ;  /* 0x0002dc0000067ab9 */ /* 0x000fe20000000a00 */
[----:B------:R-:W-:Y:S01]  /*dc20*/  IADD3 R13, P3, R140, 0x3020, RZ ;  /* 0x000030208c0d7810 */ /* 0x000fe20007f7e0ff */
[----:B------:R-:W-:Y:S01]  /*dc30*/  UIMAD UR5, UR5, UR6, URZ ;  /* 0x00000006050572a4 */ /* 0x000fe2000f8e023f */
[----:B------:R-:W-:Y:S01]  /*dc40*/  LOP3.LUT R8, R8, R5, RZ, 0x3c, !PT ;  /* 0x0000000508087212 */ /* 0x000fe200078e3cff */
[----:B------:R-:W-:Y:S01]  /*dc50*/  UIMAD.WIDE.U32 UR8, UR43, UR6, URZ ;  /* 0x000000062b0872a5 */ /* 0x000fe2000f8e003f */
[----:B------:R-:W-:Y:S01]  /*dc60*/  LOP3.LUT R5, R140, 0x180, RZ, 0xc0, !PT ;  /* 0x000001808c057812 */ /* 0x000fe200078ec0ff */
[----:B------:R-:W-:Y:S01]  /*dc70*/  UIMAD UR5, UR43, UR7, UR5 ;  /* 0x000000072b0572a4 */ /* 0x000fe2000f8e0205 */
[----:B------:R-:W-:Y:S01]  /*dc80*/  LOP3.LUT R10, R11, 0x180, RZ, 0xc0, !PT ;  /* 0x000001800b0a7812 */ /* 0x000fe200078ec0ff */
[----:B------:R-:W-:Y:S01]  /*dc90*/  USHF.R.S32.HI UR6, URZ, 0x1f, UR44 ;  /* 0x0000001f3f067899 */ /* 0x000fe2000801142c */
[----:B------:R-:W-:Y:S01]  /*dca0*/  SHF.R.U64 R5, R5, 0x3, RZ ;  /* 0x0000000305057819 */ /* 0x000fe200000012ff */
[----:B------:R-:W-:Y:S01]  /*dcb0*/  UIADD3 UR5, UR9, UR5, URZ ;  /* 0x0000000509057290 */ /* 0x000fe2000fffe03f */
[----:B------:R-:W-:-:S02]  /*dcc0*/  LOP3.LUT R24, R25, 0x180, RZ, 0xc0, !PT ;  /* 0x0000018019187812 */ /* 0x000fc400078ec0ff */
[----:B------:R-:W-:Y:S02]  /*dcd0*/  LOP3.LUT R12, R13, 0x180, RZ, 0xc0, !PT ;  /* 0x000001800d0c7812 */ /* 0x000fe400078ec0ff */
[----:B------:R-:W-:Y:S01]  /*dce0*/  LOP3.LUT R4, R5, R140, RZ, 0x3c, !PT ;  /* 0x0000008c05047212 */ /* 0x000fe200078e3cff */
[----:B------:R-:W-:Y:S01]  /*dcf0*/  IMAD.MOV.U32 R5, RZ, RZ, R141 ;  /* 0x000000ffff057224 */ /* 0x000fe200078e008d */
[----:B------:R-:W-:Y:S02]  /*dd00*/  SHF.R.U64 R10, R10, 0x3, RZ ;  /* 0x000000030a0a7819 */ /* 0x000fe400000012ff */
[----:B------:R-:W-:Y:S02]  /*dd10*/  SHF.R.U64 R24, R24, 0x3, RZ ;  /* 0x0000000318187819 */ /* 0x000fe400000012ff */
[----:B------:R-:W-:Y:S02]  /*dd20*/  SHF.R.S32.HI R30, RZ, 0x1f, R29 ;  /* 0x0000001fff1e7819 */ /* 0x000fe4000001141d */
[----:B------:R-:W-:-:S02]  /*dd30*/  SHF.R.U64 R12, R12, 0x3, RZ ;  /* 0x000000030c0c7819 */ /* 0x000fc400000012ff */
[----:B------:R-:W-:Y:S02]  /*dd40*/  LOP3.LUT R10, R10, R11, RZ, 0x3c, !PT ;  /* 0x0000000b0a0a7212 */ /* 0x000fe400078e3cff */
[----:B------:R-:W-:Y:S02]  /*dd50*/  IADD3 R21, P2, R140, 0x6000, RZ ;  /* 0x000060008c157810 */ /* 0x000fe40007f5e0ff */
[----:B------:R-:W-:Y:S02]  /*dd60*/  LOP3.LUT R24, R24, R25, RZ, 0x3c, !PT ;  /* 0x0000001918187212 */ /* 0x000fe400078e3cff */
[----:B------:R-:W-:Y:S02]  /*dd70*/  LEA.HI R11, R30, R29, RZ, 0x7 ;  /* 0x0000001d1e0b7211 */ /* 0x000fe400078f38ff */
[----:B------:R-:W-:Y:S02]  /*dd80*/  MOV R25, R4 ;  /* 0x0000000400197202 */ /* 0x000fe40000000f00 */
[----:B------:R-:W-:-:S02]  /*dd90*/  F2FP.F16.F32.PACK_AB R4, R89, R28 ;  /* 0x0000001c5904723e */ /* 0x000fc400000000ff */
[----:B------:R-:W-:Y:S02]  /*dda0*/  F2FP.F16.F32.PACK_AB R5, R91, R90 ;  /* 0x0000005a5b05723e */ /* 0x000fe400000000ff */
[----:B------:R-:W-:Y:S01]  /*ddb0*/  F2FP.F16.F32.PACK_AB R6, R6, R9 ;  /* 0x000000090606723e */ /* 0x000fe200000000ff */
[--C-:B------:R-:W-:Y:S01]  /*ddc0*/  IMAD.X R9, RZ, RZ, R141.reuse, P5 ;  /* 0x000000ffff097224 */ /* 0x100fe200028e068d */
[----:B------:R-:W-:Y:S02]  /*ddd0*/  F2FP.F16.F32.PACK_AB R7, R7, R94 ;  /* 0x0000005e0707723e */ /* 0x000fe400000000ff */
[----:B------:R-:W-:Y:S01]  /*dde0*/  LOP3.LUT R12, R12, R13, RZ, 0x3c, !PT ;  /* 0x0000000d0c0c7212 */ /* 0x000fe200078e3cff */
[--C-:B------:R-:W-:Y:S01]  /*ddf0*/  IMAD.X R13, RZ, RZ, R141.reuse, P3 ;  /* 0x000000ffff0d7224 */ /* 0x100fe200018e068d */
[----:B------:R-:W-:Y:S01]  /*de00*/  LOP3.LUT R20, R21, 0x180, RZ, 0xc0, !PT ;  /* 0x0000018015147812 */ /* 0x000fe200078ec0ff */
[----:B------:R2:W-:Y:S01]  /*de10*/  STSM.16.M88.4 [R25], R4 ;  /* 0x0000000419007844 */ /* 0x0005e20000000200 */
[----:B------:R-:W-:Y:S01]  /*de20*/  LOP3.LUT R32, R11, 0xffffff80, RZ, 0xc0, !PT ;  /* 0xffffff800b207812 */ /* 0x000fe200078ec0ff */
[----:B------:R-:W-:Y:S01]  /*de30*/  IMAD.X R11, RZ, RZ, R141, P4 ;  /* 0x000000ffff0b7224 */ /* 0x000fe200020e068d */
[----:B------:R-:W-:-:S02]  /*de40*/  SHF.R.U64 R20, R20, 0x3, RZ ;  /* 0x0000000314147819 */ /* 0x000fc400000012ff */
[----:B------:R-:W-:Y:S01]  /*de50*/  MOV R28, R12 ;  /* 0x0000000c001c7202 */ /* 0x000fe20000000f00 */
[----:B------:R-:W-:Y:S01]  /*de60*/  IMAD.IADD R32, R29, 0x1, -R32 ;  /* 0x000000011d207824 */ /* 0x000fe200078e0a20 */
[----:B------:R-:W-:Y:S01]  /*de70*/  LOP3.LUT R20, R20, R21, RZ, 0x3c, !PT ;  /* 0x0000001514147212 */ /* 0x000fe200078e3cff */
[----:B------:R-:W-:Y:S01]  /*de80*/  IMAD.U32 R13, RZ, RZ, UR9 ;  /* 0x00000009ff0d7e24 */ /* 0x000fe2000f8e00ff */
[----:B------:R-:W-:Y:S01]  /*de90*/  LEA.HI R31, R30, R29, RZ, 0x5 ;  /* 0x0000001d1e1f7211 */ /* 0x000fe200078f28ff */
[----:B------:R-:W-:Y:S01]  /*dea0*/  IMAD.U32 R12, RZ, RZ, UR8 ;  /* 0x00000008ff0c7e24 */ /* 0x000fe2000f8e00ff */
[----:B------:R-:W-:Y:S01]  /*deb0*/  LOP3.LUT P0, RZ, R32, 0x3, RZ, 0xc0, !PT ;  /* 0x0000000320ff7812 */ /* 0x000fe2000780c0ff */
[----:B------:R-:W-:Y:S01]  /*dec0*/  IMAD.U32 R13, RZ, RZ, UR5 ;  /* 0x00000005ff0d7e24 */ /* 0x000fe2000f8e00ff */
[----:B------:R-:W-:Y:S01]  /*ded0*/  ULDC UR5, c[0x0][0xa88] ;  /* 0x0002a20000057ab9 */ /* 0x000fe20000000800 */
[--C-:B------:R-:W-:Y:S01]  /*dee0*/  IMAD.X R21, RZ, RZ, R141.reuse, P2 ;  /* 0x000000ffff157224 */ /* 0x100fe200010e068d */
[----:B------:R-:W-:Y:S01]  /*def0*/  MOV R30, R8 ;  /* 0x00000008001e7202 */ /* 0x000fe20000000f00 */
[----:B--2---:R-:W-:Y:S01]  /*df00*/  IMAD.X R25, RZ, RZ, R141, P1 ;  /* 0x000000ffff197224 */ /* 0x004fe200008e068d */
[----:B------:R-:W-:Y:S01]  /*df10*/  MOV R29, R10 ;  /* 0x0000000a001d7202 */ /* 0x000fe20000000f00 */
[C---:B-1----:R-:W-:Y:S01]  /*df20*/  IMAD R4, R34.reuse, UR6, RZ ;  /* 0x0000000622047c24 */ /* 0x042fe2000f8e02ff */
[----:B------:R-:W-:Y:S01]  /*df30*/  MOV R20, R20 ;  /* 0x0000001400147202 */ /* 0x000fe20000000f00 */
[----:B------:R-:W-:Y:S01]  /*df40*/  IMAD.WIDE.U32 R12, R34, UR44, R12 ;  /* 0x0000002c220c7c25 */ /* 0x000fe2000f8e000c */
[----:B------:R-:W-:Y:S01]  /*df50*/  MOV R24, R24 ;  /* 0x0000001800187202 */ /* 0x000fe20000000f00 */
[----:B------:R-:W-:Y:S01]  /*df60*/  ULDC.64 UR6, c[0x0][0xb40] ;  /* 0x0002d00000067ab9 */ /* 0x000fe20000000a00 */
[----:B------:R-:W-:Y:S01]  /*df70*/  F2FP.F16.F32.PACK_AB R5, R99, R98 ;  /* 0x000000626305723e */ /* 0x000fe200000000ff */
[----:B------:R-:W-:Y:S01]  /*df80*/  VIADD R25, R137, UR42 ;  /* 0x0000002a89197c36 */ /* 0x000fe20008000000 */
[----:B------:R-:W-:Y:S01]  /*df90*/  F2FP.F16.F32.PACK_AB R6, R101, R100 ;  /* 0x000000646506723e */ /* 0x000fe200000000ff */
[----:B------:R-:W-:Y:S01]  /*dfa0*/  IMAD R32, R35, UR44, R4 ;  /* 0x0000002c23207c24 */ /* 0x000fe2000f8e0204 */
[----:B------:R-:W-:Y:S01]  /*dfb0*/  F2FP.F16.F32.PACK_AB R4, R97, R96 ;  /* 0x000000606104723e */ /* 0x000fe200000000ff */
[----:B------:R-:W-:Y:S01]  /*dfc0*/  VIADD R33, R25, 0x8 ;  /* 0x0000000819217836 */ /* 0x000fe20000000000 */
[----:B------:R-:W-:-:S02]  /*dfd0*/  SHF.R.S32.HI R21, RZ, 0x1f, R25 ;  /* 0x0000001fff157819 */ /* 0x000fc40000011419 */
[C---:B------:R-:W-:Y:S02]  /*dfe0*/  ISETP.GE.OR P1, PT, R25.reuse, UR5, P0 ;  /* 0x0000000519007c0c */ /* 0x040fe40008726670 */
[----:B------:R-:W-:Y:S02]  /*dff0*/  IADD3 R25, P2, R25, R12, RZ ;  /* 0x0000000c19197210 */ /* 0x000fe40007f5e0ff */
[----:B------:R-:W-:Y:S02]  /*e000*/  F2FP.F16.F32.PACK_AB R7, R103, R102 ;  /* 0x000000666707723e */ /* 0x000fe400000000ff */
[----:B------:R-:W-:Y:S02]  /*e010*/  F2FP.F16.F32.PACK_AB R8, R105, R104 ;  /* 0x000000686908723e */ /* 0x000fe400000000ff */
[----:B------:R-:W-:Y:S01]  /*e020*/  F2FP.F16.F32.PACK_AB R9, R107, R106 ;  /* 0x0000006a6b09723e */ /* 0x000fe200000000ff */
[----:B------:R1:W-:Y:S01]  /*e030*/  STSM.16.M88.4 [R30], R4 ;  /* 0x000000041e007844 */ /* 0x0003e20000000200 */
[----:B------:R-:W-:-:S02]  /*e040*/  F2FP.F16.F32.PACK_AB R10, R109, R108 ;  /* 0x0000006c6d0a723e */ /* 0x000fc400000000ff */
[----:B------:R-:W-:Y:S02]  /*e050*/  F2FP.F16.F32.PACK_AB R11, R111, R110 ;  /* 0x0000006e6f0b723e */ /* 0x000fe400000000ff */
[----:B------:R-:W-:Y:S02]  /*e060*/  IADD3.X R32, R21, R13, R32, P2, !PT ;  /* 0x0000000d15207210 */ /* 0x000fe400017fe420 */
[----:B------:R-:W-:Y:S01]  /*e070*/  F2FP.F16.F32.PACK_AB R12, R113, R112 ;  /* 0x00000070710c723e */ /* 0x000fe200000000ff */
[----:B------:R-:W-:Y:S01]  /*e080*/  STSM.16.M88.4 [R29], R8 ;  /* 0x000000081d007844 */ /* 0x000fe20000000200 */
        /* <DEDUP_REMOVED lines=9> */
[----:B------:R-:W-:-:S02]  /*e120*/  F2FP.F16.F32.PACK_AB R129, R131, R130 ;  /* 0x000000828381723e */ /* 0x000fc400000000ff */
[----:B------:R-:W-:Y:S01]  /*e130*/  F2FP.F16.F32.PACK_AB R130, R133, R132 ;  /* 0x000000848582723e */ /* 0x000fe200000000ff */
[----:B------:R-:W-:Y:S01]  /*e140*/  STSM.16.M88.4 [R20], R120 ;  /* 0x0000007814007844 */ /* 0x000fe20000000200 */
[----:B------:R-:W-:Y:S02]  /*e150*/  F2FP.F16.F32.PACK_AB R131, R135, R134 ;  /* 0x000000868783723e */ /* 0x000fe400000000ff */
[----:B-1----:R-:W-:Y:S02]  /*e160*/  SHF.R.S32.HI R6, RZ, 0x5, R31 ;  /* 0x00000005ff067819 */ /* 0x002fe4000001141f */
[----:B------:R-:W-:Y:S01]  /*e170*/  ISETP.GE.OR P0, PT, R33, UR5, P0 ;  /* 0x0000000521007c0c */ /* 0x000fe20008706670 */
[----:B------:R-:W-:Y:S01]  /*e180*/  STSM.16.M88.4 [R24], R128 ;  /* 0x0000008018007844 */ /* 0x000fe20000000200 */
[C---:B------:R-:W-:Y:S01]  /*e190*/  LEA R4, P2, R25.reuse, UR6, 0x2 ;  /* 0x0000000619047c11 */ /* 0x040fe2000f8410ff */
[----:B------:R-:W-:Y:S01]  /*e1a0*/  @!PT LDS RZ, [RZ] ;  /* 0x00000000fffff984 */ /* 0x000fe20000000800 */
[----:B------:R-:W-:Y:S01]  /*e1b0*/  @!PT LDS RZ, [RZ] ;  /* 0x00000000fffff984 */ /* 0x000fe20000000800 */
[----:B------:R-:W-:Y:S01]  /*e1c0*/  @!PT LDS RZ, [RZ] ;  /* 0x00000000fffff984 */ /* 0x000fe20000000800 */
[----:B------:R-:W-:Y:S01]  /*e1d0*/  @!PT LDS RZ, [RZ] ;  /* 0x00000000fffff984 */ /* 0x000fe20000000800 */
[----:B------:R1:W-:Y:S06]  /*e1e0*/  MEMBAR.ALL.CTA ;  /* 0x0000000000007992 */ /* 0x0003ec0000008000 */
[----:B-1----:R-:W1:Y:S01]  /*e1f0*/  FENCE.VIEW.ASYNC.S ;  /* 0x00000000000073c6 */ /* 0x002e620000000000 */
[----:B------:R-:W-:-:S03]  /*e200*/  LEA.HI.X R5, R25, UR7, R32, 0x2, P2 ;  /* 0x0000000719057c11 */ /* 0x000fc600090f1420 */
[----:B-1----:R-:W1:Y:S01]  /*e210*/  SHFL.IDX PT, R6, R6, RZ, 0x1f ;  /* 0x00001fff06067589 */ /* 0x002e6200000e0000 */
[----:B------:R-:W-:Y:S06]  /*e220*/  BAR.ARV 0x1, 0x1a0 ;  /* 0x0046800000007b1d */ /* 0x000fec0000002000 */
        /* <DEDUP_REMOVED lines=30> */
.L_x_8995:
[----:B------:R-:W-:Y:S05]  /*e410*/  BSYNC B0 ;  /* 0x0000000000007941 */ /* 0x000fea0003800000 */
.L_x_8994:
[----:B------:R-:W-:Y:S05]  /*e420*/  BRA `(.L_x_8993) ;  /* 0x0000000400907947 */ /* 0x000fea0003800000 */
.L_x_8992:
[----:B------:R-:W1:Y:S01]  /*e430*/  LDC.64 R12, c[0x0][0xae0] ;  /* 0x0002b800ff0c7b82 */ /* 0x000e620000000a00 */
[----:B------:R-:W-:Y:S01]  /*e440*/  SHF.R.S32.HI R0, RZ, 0x1f, R29 ;  /* 0x0000001fff007819 */ /* 0x000fe2000001141d */
[----:B------:R-:W-:Y:S01]  /*e450*/  USHF.R.S32.HI UR5, URZ, 0x1f, UR43 ;  /* 0x0000001f3f057899 */ /* 0x000fe2000801142b */
[----:B------:R-:W-:Y:S01]  /*e460*/  ISETP.GT.AND P0, PT, R29, 0xbf, PT ;  /* 0x000000bf1d00780c */ /* 0x000fe20003f04270 */
[----:B------:R-:W-:Y:S01]  /*e470*/  USHF.R.S32.HI UR6, URZ, 0x1f, UR44 ;  /* 0x0000001f3f067899 */ /* 0x000fe2000801142c */
[----:B------:R-:W-:Y:S01]  /*e480*/  LEA.HI R25, R0, R29, RZ, 0x2 ;  /* 0x0000001d00197211 */ /* 0x000fe200078f10ff */
[----:B------:R-:W-:Y:S02]  /*e490*/  BSSY B0, `(.L_x_8996) ;  /* 0x000001e000007945 */ /* 0x000fe40003800000 */
[----:B------:R-:W2:Y:S01]  /*e4a0*/  LDC R11, c[0x0][0xdac] ;  /* 0x00036b00ff0b7b82 */ /* 0x000ea20000000800 */
[----:B------:R-:W-:-:S05]  /*e4b0*/  LOP3.LUT R0, R25, 0x1ffffffc, RZ, 0xc0, !PT ;  /* 0x1ffffffc19007812 */ /* 0x000fca00078ec0ff */
[----:B------:R-:W-:Y:S02]  /*e4c0*/  IMAD.IADD R0, R29, 0x1, -R0 ;  /* 0x000000011d007824 */ /* 0x000fe400078e0a00 */
[----:B------:R-:W2:Y:S02]  /*e4d0*/  LDC R24, c[0x0][0xa88] ;  /* 0x0002a200ff187b82 */ /* 0x000ea40000000800 */
[----:B------:R-:W-:-:S06]  /*e4e0*/  IMAD.SHL.U32 R8, R0, 0x8, RZ ;  /* 0x0000000800087824 */ /* 0x000fcc00078e00ff */
[----:B------:R-:W2:Y:S01]  /*e4f0*/  LDC.64 R14, c[0x0][0xae8] ;  /* 0x0002ba00ff0e7b82 */ /* 0x000ea20000000a00 */
[----:B-1----:R-:W-:Y:S01]  /*e500*/  IMAD R10, R12, UR5, RZ ;  /* 0x000000050c0a7c24 */ /* 0x002fe2000f8e02ff */
[----:B------:R-:W-:Y:S06]  /*e510*/  @P0 BRA `(.L_x_8997) ;  /* 0x0000000000540947 */ /* 0x000fec0003800000 */
[----:B------:R-:W-:Y:S01]  /*e520*/  IMAD.U32 R5, RZ, RZ, UR42 ;  /* 0x0000002aff057e24 */ /* 0x000fe2000f8e00ff */
[----:B------:R-:W-:-:S04]  /*e530*/  ULDC UR7, c[0x0][0xa88] ;  /* 0x0002a20000077ab9 */ /* 0x000fc80000000800 */
[----:B------:R-:W-:-:S04]  /*e540*/  IADD3 R4, R5, -0x80, R2 ;  /* 0xffffff8005047810 */ /* 0x000fc80007ffe002 */
[----:B------:R-:W-:-:S13]  /*e550*/  ISETP.GE.AND P0, PT, R4, UR7, PT ;  /* 0x0000000704007c0c */ /* 0x000fda000bf06270 */
[----:B------:R-:W-:Y:S05]  /*e560*/  @P0 BRA `(.L_x_8997) ;  /* 0x0000000000400947 */ /* 0x000fea0003800000 */
[----:B------:R-:W1:Y:S01]  /*e570*/  LDC.64 R6, c[0x0][0xb70] ;  /* 0x0002dc00ff067b82 */ /* 0x000e620000000a00 */
[----:B------:R-:W-:Y:S01]  /*e580*/  SHF.R.S32.HI R5, RZ, 0x1f, R4 ;  /* 0x0000001fff057819 */ /* 0x000fe20000011404 */
[----:B------:R-:W-:-:S06]  /*e590*/  ULDC.64 UR8, c[0x0][0xb40] ;  /* 0x0002d00000087ab9 */ /* 0x000fcc0000000a00 */
[----:B------:R-:W5:Y:S01]  /*e5a0*/  LDC.64 R20, c[0x0][0xb78] ;  /* 0x0002de00ff147b82 */ /* 0x000f620000000a00 */
[C---:B-1----:R-:W-:Y:S02]  /*e5b0*/  IMAD R0, R6.reuse, UR5, RZ ;  /* 0x0000000506007c24 */ /* 0x042fe4000f8e02ff */
        /* <DEDUP_REMOVED lines=11> */
.L_x_8997:
[----:B------:R-:W-:Y:S05]  /*e670*/  BSYNC B0 ;  /* 0x0000000000007941 */ /* 0x000fea0003800000 */
.L_x_8996:
[----:B------:R-:W-:Y:S01]  /*e680*/  ULOP3.LUT UR48, URZ, UR48, URZ, 0x33, !UPT ;  /* 0x000000303f307292 */ /* 0x000fe2000f8e333f */
[----:B-1----:R-:W-:Y:S01]  /*e690*/  IMAD R3, R13, UR43, R10 ;  /* 0x0000002b0d037c24 */ /* 0x002fe2000f8e020a */
[----:B------:R-:W-:Y:S01]  /*e6a0*/  SHF.R.S32.HI R4, RZ, 0x2, R25 ;  /* 0x00000002ff047819 */ /* 0x000fe20000011419 */
[----:B--2---:R-:W-:Y:S01]  /*e6b0*/  IMAD R10, R14, UR6, RZ ;  /* 0x000000060e0a7c24 */ /* 0x004fe2000f8e02ff */
[----:B------:R-:W-:Y:S01]  /*e6c0*/  SHF.R.S32.HI R9, RZ, 0x1f, R8 ;  /* 0x0000001fff097819 */ /* 0x000fe20000011408 */
[----:B------:R-:W-:Y:S01]  /*e6d0*/  BSSY B0, `(.L_x_8998) ;  /* 0x0000021000007945 */ /* 0x000fe20003800000 */
[----:B------:R-:W-:Y:S02]  /*e6e0*/  VIADD R13, R11, UR48 ;  /* 0x000000300b0d7c36 */ /* 0x000fe40008000000 */
[----:B------:R-:W-:Y:S02]  /*e6f0*/  VIADD R0, R4, 0x60 ;  /* 0x0000006004007836 */ /* 0x000fe40000000000 */
[----:B------:R-:W-:-:S02]  /*e700*/  IMAD R5, R13, -0xc0, R24 ;  /* 0xffffff400d057824 */ /* 0x000fc400078e0218 */
[----:B------:R-:W-:-:S03]  /*e710*/  IMAD.WIDE.U32 R6, R12, UR43, R8 ;  /* 0x0000002b0c067c25 */ /* 0x000fc6000f8e0008 */
[-C--:B------:R-:W-:Y:S01]  /*e720*/  ISETP.GE.AND P0, PT, R4, R5.reuse, PT ;  /* 0x000000050400720c */ /* 0x080fe20003f06270 */
[----:B------:R-:W-:Y:S01]  /*e730*/  IMAD.IADD R7, R7, 0x1, R3 ;  /* 0x0000000107077824 */ /* 0x000fe200078e0203 */
[----:B------:R-:W-:Y:S01]  /*e740*/  ISETP.GE.AND P3, PT, R0, R5, PT ;  /* 0x000000050000720c */ /* 0x000fe20003f66270 */
[----:B------:R-:W-:Y:S01]  /*e750*/  IMAD R3, R15, UR44, R10 ;  /* 0x0000002c0f037c24 */ /* 0x000fe2000f8e020a */
[----:B------:R-:W-:Y:S01]  /*e760*/  SHF.R.S32.HI R5, RZ, 0x1f, R4 ;  /* 0x0000001fff057819 */ /* 0x000fe20000011404 */
        /* <DEDUP_REMOVED lines=23> */
.L_x_8999:
[----:B------:R-:W-:Y:S05]  /*e8e0*/  BSYNC B0 ;  /* 0x0000000000007941 */ /* 0x000fea0003800000 */
.L_x_8998:
[----:B------:R-:W-:Y:S04]  /*e8f0*/  BSSY B0, `(.L_x_8993) ;  /* 0x0000017000007945 */ /* 0x000fe80003800000 */
[----:B------:R-:W-:Y:S05]  /*e900*/  @P3 BRA `(.L_x_9000) ;  /* 0x0000000000543947 */ /* 0x000fea0003800000 */
[----:B------:R-:W-:Y:S01]  /*e910*/  IADD3 R3, P0, R6, 0x60, RZ ;  /* 0x0000006006037810 */ /* 0x000fe20007f1e0ff */
[----:B------:R-:W-:Y:S01]  /*e920*/  ULDC UR5, c[0x0][0xa8c] ;  /* 0x0002a30000057ab9 */ /* 0x000fe20000000800 */
[----:B------:R-:W-:Y:S01]  /*e930*/  ULDC.64 UR6, c[0x0][0xad8] ;  /* 0x0002b60000067ab9 */ /* 0x000fe20000000a00 */
[----:B------:R-:W-:Y:S01]  /*e940*/  IMAD.MOV.U32 R4, RZ, RZ, R10 ;  /* 0x000000ffff047224 */ /* 0x000fe200078e000a */
[C---:B------:R-:W-:Y:S01]  /*e950*/  ISETP.GE.AND P1, PT, R8.reuse, UR5, PT ;  /* 0x0000000508007c0c */ /* 0x040fe2000bf26270 */
[----:B------:R-:W-:Y:S02]  /*e960*/  IMAD.X R6, RZ, RZ, R7, P0 ;  /* 0x000000ffff067224 */ /* 0x000fe400000e0607 */
[----:B------:R-:W-:Y:S02]  /*e970*/  IMAD.MOV.U32 R5, RZ, RZ, R13 ;  /* 0x000000ffff057224 */ /* 0x000fe400078e000d */
[----:B------:R-:W-:Y:S02]  /*e980*/  VIADD R0, R8, 0x20 ;  /* 0x0000002008007836 */ /* 0x000fe40000000000 */
        /* <DEDUP_REMOVED lines=13> */
.L_x_9000:
[----:B------:R-:W-:Y:S05]  /*ea60*/  BSYNC B0 ;  /* 0x0000000000007941 */ /* 0x000fea0003800000 */
.L_x_8993:
[----:B------:R-:W5:Y:S02]  /*ea70*/  LDC R0, c[0x0][0xda8] ;  /* 0x00036a00ff007b82 */ /* 0x000f640000000800 */
[----:B-----5:R-:W-:-:S13]  /*ea80*/  ISETP.LE.AND P0, PT, R0, UR4, PT ;  /* 0x0000000400007c0c */ /* 0x020fda000bf03270 */
[----:B------:R-:W-:Y:S05]  /*ea90*/  @!P0 BRA `(.L_x_9001) ;  /* 0xffffff24000c8947 */ /* 0x000fea000383ffff */
[----:B------:R-:W-:Y:S05]  /*eaa0*/  EXIT ;  /* 0x000000000000794d */ /* 0x000fea0003800000 */
.L_x_8911:
[----:B------:R-:W-:-:S08]  /*eab0*/  NOP ;  /* 0x0000000000007918 */ /* 0x000fd00000000000 */
[----:B------:R-:W1:-:S00]  /*eac0*/  USETMAXREG.DEALLOC.CTAPOOL 0x20 ;  /* 0x00000020000079c8 */ /* 0x000e4000080e0500 */
[----:B-1----:R-:W-:-:S05]  /*ead0*/  LOP3.LUT R16, R0, 0x3, RZ, 0xc0, !PT ;  /* 0x0000000300107812 */ /* 0x002fca00078ec0ff */
        /* <DEDUP_REMOVED lines=10> */
[----:B------:R-:W-:Y:S01]  /*eb80*/  LOP3.LUT R23, R2, 0x1f, RZ, 0xc0, !PT ;  /* 0x0000001f02177812 */ /* 0x000fe200078ec0ff */
[----:B------:R-:W-:Y:S01]  /*eb90*/  IMAD.U32 R22, RZ, RZ, UR4 ;  /* 0x00000004ff167e24 */ /* 0x000fe2000f8e00ff */
[----:B------:R-:W-:Y:S01]  /*eba0*/  ULDC UR45, c[0x0][0xc] ;  /* 0x00000300002d7ab9 */ /* 0x000fe20000000800 */
[----:B------:R-:W-:Y:S01]  /*ebb0*/  IMAD.MOV.U32 R18, RZ, RZ, 0x1 ;  /* 0x00000001ff127424 */ /* 0x000fe200078e00ff */
[----:B------:R-:W-:Y:S01]  /*ebc0*/  ULDC.64 UR48, c[0x0][0x198] ;  /* 0x0000660000307ab9 */ /* 0x000fe20000000a00 */
[----:B------:R-:W-:Y:S01]  /*ebd0*/  IMAD.MOV.U32 R19, RZ, RZ, RZ ;  /* 0x000000ffff137224 */ /* 0x000fe200078e00ff */
[----:B------:R-:W-:-:S06]  /*ebe0*/  UMOV UR47, URZ ;  /* 0x0000003f002f7c82 */ /* 0x000fcc0008000000 */
.L_x_9056:
        /* <DEDUP_REMOVED lines=21> */
.L_x_9003:
[----:B------:R-:W-:Y:S01]  /*ed40*/  ULDC UR9, c[0x0][0xdc4] ;  /* 0x0003710000097ab9 */ /* 0x000fe20000000800 */
[----:B------:R-:W-:Y:S01]  /*ed50*/  UMOV UR7, UR8 ;  /* 0x0000000800077c82 */ /* 0x000fe20008000000 */
[----:B------:R-:W-:-:S11]  /*ed60*/  UISETP.NE.AND UP0, UPT, UR9, 0x1, UPT ;  /* 0x000000010900788c */ /* 0x000fd6000bf05270 */
[----:B------:R-:W-:Y:S02]  /*ed70*/  @UP0 ULDC.64 UR10, c[0x0][0xdc8] ;  /* 0x00037200000a0ab9 */ /* 0x000fe40000000a00 */
[----:B------:R-:W-:-:S04]  /*ed80*/  UIMAD.WIDE.U32 UR4, UR8, UR10, URZ ;  /* 0x0000000a080472a5 */ /* 0x000fc8000f8e003f */
[----:B------:R-:W-:-:S04]  /*ed90*/  @UP0 USHF.R.U32.HI UR7, URZ, UR11, UR5 ;  /* 0x0000000b3f070299 */ /* 0x000fc80008011605 */
[----:B------:R-:W-:-:S12]  /*eda0*/  UIMAD UR4, UR7, UR9, URZ ;  /* 0x00000009070472a4 */ /* 0x000fd8000f8e023f */
.L_x_9004:
        /* <DEDUP_REMOVED lines=15> */
[----:B------:R-:W-:Y:S02]  /*eea0*/  UIMAD UR37, UR37, 0xc0, URZ ;  /* 0x000000c0252578a4 */ /* 0x000fe4000f8e023f */
        /* <DEDUP_REMOVED lines=24> */
.L_x_9006:
[----:B------:R-:W-:-:S11]  /*f030*/  UISETP.NE.AND UP0, UPT, UR5, 0x1, UPT ;  /* 0x000000010500788c */ /* 0x000fd6000bf05270 */
[----:B------:R-:W-:Y:S02]  /*f040*/  @UP0 ULDC.64 UR14, c[0x0][0x9e8] ;  /* 0x00027a00000e0ab9 */ /* 0x000fe40000000a00 */
[----:B------:R-:W-:-:S04]  /*f050*/  UIMAD.WIDE.U32 UR6, UR8, UR14, URZ ;  /* 0x0000000e080672a5 */ /* 0x000fc8000f8e003f */
[----:B------:R-:W-:-:S12]  /*f060*/  @UP0 USHF.R.U32.HI UR8, URZ, UR15, UR7 ;  /* 0x0000000f3f080299 */ /* 0x000fd80008011607 */
.L_x_9007:
[----:B------:R-:W-:-:S04]  /*f070*/  UIMAD UR8, UR8, UR5, UR5 ;  /* 0x00000005080872a4 */ /* 0x000fc8000f8e0205 */
[----:B------:R-:W-:-:S04]  /*f080*/  UISETP.LT.AND UP0, UPT, UR4, UR8, UPT ;  /* 0x000000080400728c */ /* 0x000fc8000bf01270 */
[----:B------:R-:W-:-:S12]  /*f090*/  USEL UR4, UR4, UR8, UP0 ;  /* 0x0000000804047287 */ /* 0x000fd80008000000 */
.L_x_9005:
        /* <DEDUP_REMOVED lines=25> */
.L_x_9009:
[----:B------:R-:W-:-:S11]  /*f230*/  UISETP.NE.AND UP0, UPT, UR5, 0x1, UPT ;  /* 0x000000010500788c */ /* 0x000fd6000bf05270 */
[----:B------:R-:W-:Y:S02]  /*f240*/  @UP0 ULDC.64 UR10, c[0x0][0x9e8] ;  /* 0x00027a00000a0ab9 */ /* 0x000fe40000000a00 */
[----:B------:R-:W-:-:S04]  /*f250*/  UIMAD.WIDE.U32 UR6, UR4, UR10, URZ ;  /* 0x0000000a040672a5 */ /* 0x000fc8000f8e003f */
[----:B------:R-:W-:-:S12]  /*f260*/  @UP0 USHF.R.U32.HI UR4, URZ, UR11, UR7 ;  /* 0x0000000b3f040299 */ /* 0x000fd80008011607 */
.L_x_9010:
[----:B------:R-:W-:-:S04]  /*f270*/  UIMAD UR4, UR4, UR5, URZ ;  /* 0x00000005040472a4 */ /* 0x000fc8000f8e023f */
[----:B------:R-:W-:-:S04]  /*f280*/  UISETP.LT.AND UP0, UPT, UR8, UR4, UPT ;  /* 0x000000040800728c */ /* 0x000fc8000bf01270 */
[----:B------:R-:W-:-:S12]  /*f290*/  USEL UR8, UR8, UR4, !UP0 ;  /* 0x0000000408087287 */ /* 0x000fd8000c000000 */
.L_x_9008:
        /* <DEDUP_REMOVED lines=9> */
[----:B------:R-:W-:Y:S01]  /*f330*/  ISETP.NE.AND P0, PT, R23, RZ, PT ;  /* 0x000000ff1700720c */ /* 0x000fe20003f05270 */
[----:B------:R-:W-:-:S12]  /*f340*/  IMAD.MOV.U32 R13, RZ, RZ, R22 ;  /* 0x000000ffff0d7224 */ /* 0x000fd800078e0016 */
        /* <DEDUP_REMOVED lines=14> */
.L_x_9012:
        /* <DEDUP_REMOVED lines=10> */
[----:B------:R-:W-:Y:S02]  /*f4d0*/  IMAD.U32 R4, RZ, RZ, UR4 ;  /* 0x00000004ff047e24 */ /* 0x000fe4000f8e00ff */
[----:B------:R-:W-:Y:S01]  /*f4e0*/  IMAD.U32 R5, RZ, RZ, UR5 ;  /* 0x00000005ff057e24 */ /* 0x000fe2000f8e00ff */
[----:B------:R-:W1:Y:S01]  /*f4f0*/  LDC.64 R2, c[0x4][R2] ;  /* 0x0100000002027b82 */ /* 0x000e620000000a00 */
[----:B------:R-:W-:Y:S01]  /*f500*/  ULDC.64 UR4, c[0x4][0x78] ;  /* 0x01001e0000047ab9 */ /* 0x000fe20000000a00 */
        /* <DEDUP_REMOVED lines=9> */
.L_x_9014:
[----:B------:R-:W-:-:S04]  /*f5a0*/  UIADD3 UR4, UR42, 0x400, URZ ;  /* 0x000004002a047890 */ /* 0x000fc8000fffe03f */
[----:B------:R-:W-:-:S06]  /*f5b0*/  ULOP3.LUT UP0, URZ, UR4, 0x1bf, URZ, 0xc0, !UPT ;  /* 0x000001bf043f7892 */ /* 0x000fcc000f80c03f */
[----:B------:R-:W-:-:S13]  /*f5c0*/  PLOP3.LUT P0, PT, PT, PT, UP0, 0x80, 0x0 ;  /* 0x000000000000781c */ /* 0x000fda0003f0f008 */
[----:B------:R-:W-:Y:S05]  /*f5d0*/  @!P0 BRA `(.L_x_9015) ;  /* 0x00000000007c8947 */ /* 0x000fea0003800000 */
        /* <DEDUP_REMOVED lines=16> */
.L_x_9016:
[----:B------:R1:W2:Y:S01]  /*f6e0*/  LDC.64 R2, c[0x4][R24] ;  /* 0x0100000018027b82 */ /* 0x0002a20000000a00 */
[----:B------:R-:W-:Y:S01]  /*f6f0*/  ULDC.64 UR4, c[0x4][0x1b8] ;  /* 0x01006e0000047ab9 */ /* 0x000fe20000000a00 */
[----:B------:R-:W-:Y:S01]  /*f700*/  ULDC.64 UR6, c[0x4][0x1c0] ;  /* 0x0100700000067ab9 */ /* 0x000fe20000000a00 */
[----:B------:R-:W-:Y:S02]  /*f710*/  IMAD.U32 R4, RZ, RZ, UR4 ;  /* 0x00000004ff047e24 */ /* 0x000fe4000f8e00ff */
        /* <DEDUP_REMOVED lines=11> */
.L_x_9015:
[----:B------:R-:W-:Y:S01]  /*f7d0*/  ULDC.64 UR4, c[0x0][0x9f8] ;  /* 0x00027e0000047ab9 */ /* 0x000fe20000000a00 */
[----:B------:R-:W-:Y:S01]  /*f7e0*/  IMAD.U32 R5, RZ, RZ, UR39 ;  /* 0x00000027ff057e24 */ /* 0x000fe2000f8e00ff */
[----:B------:R-:W-:Y:S01]  /*f7f0*/  ISETP.NE.U32.AND P0, PT, RZ, UR4, PT ;  /* 0x00000004ff007c0c */ /* 0x000fe2000bf05070 */
[----:B------:R-:W-:-:S03]  /*f800*/  IMAD.U32 R0, RZ, RZ, UR39 ;  /* 0x00000027ff007e24 */ /* 0x000fc6000f8e00ff */
[----:B------:R-:W-:-:S13]  /*f810*/  ISETP.NE.AND.EX P0, PT, RZ, UR5, PT, P0 ;  /* 0x00000005ff007c0c */ /* 0x000fda000bf05300 */
[----:B------:R-:W1:Y:S02]  /*f820*/  @P0 LDC.64 R2, c[0x0][0x9f8] ;  /* 0x00027e00ff020b82 */ /* 0x000e640000000a00 */
[----:B-1----:R-:W-:-:S06]  /*f830*/  @P0 IMAD.WIDE R4, R5, 0x4, R2 ;  /* 0x0000000405040825 */ /* 0x002fcc00078e0202 */
[----:B------:R-:W1:Y:S01]  /*f840*/  LDC R2, c[0x0][0x428] ;  /* 0x00010a00ff027b82 */ /* 0x000e620000000800 */
[----:B------:R2:W3:Y:S01]  /*f850*/  @P0 LDG.E R0, desc[UR50][R4.64] ;  /* 0x0000003204000981 */ /* 0x0004e2000c1e1900 */
[----:B------:R-:W-:Y:S01]  /*f860*/  ISETP.NE.AND P1, PT, R23, RZ, PT ;  /* 0x000000ff1700720c */ /* 0x000fe20003f25270 */
[----:B------:R-:W-:Y:S01]  /*f870*/  UMOV UR36, URZ ;  /* 0x0000003f00247c82 */ /* 0x000fe20008000000 */
[----:B------:R-:W-:Y:S01]  /*f880*/  UMOV UR12, 0x20 ;  /* 0x00000020000c7882 */ /* 0x000fe20000000000 */
[----:B------:R-:W-:Y:S01]  /*f890*/  UMOV UR13, UR37 ;  /* 0x00000025000d7c82 */ /* 0x000fe20008000000 */
[----:B------:R-:W-:Y:S01]  /*f8a0*/  UMOV UR14, UR38 ;  /* 0x00000026000e7c82 */ /* 0x000fe20008000000 */
[----:B------:R-:W-:Y:S01]  /*f8b0*/  UMOV UR15, UR39 ;  /* 0x00000027000f7c82 */ /* 0x000fe20008000000 */
[----:B------:R-:W-:Y:S01]  /*f8c0*/  UMOV UR8, 0x40 ;  /* 0x0000004000087882 */ /* 0x000fe20000000000 */
[----:B------:R-:W-:Y:S01]  /*f8d0*/  UMOV UR9, UR37 ;  /* 0x0000002500097c82 */ /* 0x000fe20008000000 */
[----:B------:R-:W-:Y:S01]  /*f8e0*/  UMOV UR10, UR38 ;  /* 0x00000026000a7c82 */ /* 0x000fe20008000000 */
[----:B------:R-:W-:Y:S01]  /*f8f0*/  UMOV UR11, UR39 ;  /* 0x00000027000b7c82 */ /* 0x000fe20008000000 */
[----:B------:R-:W-:Y:S01]  /*f900*/  UMOV UR6, 0xffffffff ;  /* 0xffffffff00067882 */ /* 0x000fe20000000000 */
[----:B------:R-:W-:-:S02]  /*f910*/  IMAD.U32 R7, RZ, RZ, UR44 ;  /* 0x0000002cff077e24 */ /* 0x000fc4000f8e00ff */
[----:B------:R-:W-:Y:S02]  /*f920*/  VOTEU.ALL UP1, P1 ;  /* 0x00000000003f7886 */ /* 0x000fe40000820000 */
[----:B------:R-:W-:-:S03]  /*f930*/  VIADD R7, R7, 0xffffffff ;  /* 0xffffffff07077836 */ /* 0x000fc60000000000 */
[----:B------:R-:W-:Y:S01]  /*f940*/  @!UP1 UIADD3 UR4, UP0, UR48, 0x270, URZ ;  /* 0x0000027030049890 */ /* 0x000fe2000ff1e03f */
[----:B-1----:R-:W-:Y:S02]  /*f950*/  ISETP.NE.AND P2, PT, R2, 0x1, PT ;  /* 0x000000010200780c */ /* 0x002fe40003f45270 */
[----:B------:R-:W1:Y:S01]  /*f960*/  LDC.64 R2, c[0x0][0x3f8] ;  /* 0x0000fe00ff027b82 */ /* 0x000e620000000a00 */
[----:B------:R-:W-:-:S09]  /*f970*/  @!UP1 UIADD3.X UR5, URZ, UR49, URZ, UP0, !UPT ;  /* 0x000000313f059290 */ /* 0x000fd200087fe43f */
[----:B------:R4:W-:Y:S01]  /*f980*/  @!UP1 UTMAPF.L2.4D [UR36], [UR4] ;  /* 0x00000024040095b8 */ /* 0x0009e20008018000 */
[----:B------:R-:W2:Y:S01]  /*f990*/  @P2 LDC R6, c[0x0][0x42c] ;  /* 0x00010b00ff062b82 */ /* 0x000ea20000000800 */
[----:B------:R4:W-:Y:S07]  /*f9a0*/  @!UP1 UTMAPF.L2.4D [UR12], [UR4] ;  /* 0x0000000c040095b8 */ /* 0x0009ee0008018000 */
[----:B------:R-:W5:Y:S01]  /*f9b0*/  @P2 LDC R9, c[0x0][0x430] ;  /* 0x00010c00ff092b82 */ /* 0x000f620000000800 */
[----:B-1----:R-:W-:Y:S01]  /*f9c0*/  ISETP.NE.U32.AND P0, PT, R2, RZ, PT ;  /* 0x000000ff0200720c */ /* 0x002fe20003f05070 */
[----:B------:R4:W-:Y:S03]  /*f9d0*/  @!UP1 UTMAPF.L2.4D [UR8], [UR4] ;  /* 0x00000008040095b8 */ /* 0x0009e60008018000 */
[----:B------:R-:W-:Y:S01]  /*f9e0*/  ISETP.NE.AND.EX P0, PT, R3, RZ, PT, P0 ;  /* 0x000000ff0300720c */ /* 0x000fe20003f05300 */
[----:B--2---:R-:W-:-:S04]  /*f9f0*/  @P2 IMAD.HI.U32 R4, R6, UR38, RZ ;  /* 0x0000002606042c27 */ /* 0x004fc8000f8e00ff */
[----:B------:R-:W-:Y:S01]  /*fa00*/  IMAD.U32 R6, RZ, RZ, UR38 ;  /* 0x00000026ff067e24 */ /* 0x000fe2000f8e00ff */
[----:B-----5:R-:W-:Y:S02]  /*fa10*/  @P2 SHF.R.U32.HI R6, RZ, R9, R4 ;  /* 0x00000009ff062219 */ /* 0x020fe40000011604 */
[----:B---3--:R-:W-:Y:S01]  /*fa20*/  SEL R9, R0, RZ, !P0 ;  /* 0x000000ff00097207 */ /* 0x008fe20004000000 */
[----:B----4-:R-:W-:Y:S06]  /*fa30*/  BRA.DIV UR6, `(.L_x_9017) ;  /* 0x0000002606c07947 */ /* 0x010fec000b800000 */
.L_x_9068:
[----:B------:R-:W-:Y:S01]  /*fa40*/  UMOV UR4, 0xffffffff ;  /* 0xffffffff00047882 */ /* 0x000fe20000000000 */
[----:B------:R-:W-:Y:S02]  /*fa50*/  SHF.R.S32.HI R8, RZ, 0x1f, R0 ;  /* 0x0000001fff087819 */ /* 0x000fe40000011400 */
[----:B------:R-:W-:Y:S05]  /*fa60*/  BRA.DIV UR4, `(.L_x_9018) ;  /* 0x0000002604d47947 */ /* 0x000fea000b800000 */
[----:B------:R-:W-:-:S13]  /*fa70*/  ELECT P6, URZ, PT ;  /* 0x00000000003f782f */ /* 0x000fda00038c0000 */
.L_x_9071:
[----:B------:R-:W-:Y:S05]  /*fa80*/  @!P6 BRA `(.L_x_9019) ;  /* 0x0000000000e8e947 */ /* 0x000fea0003800000 */
[----:B------:R-:W-:Y:S01]  /*fa90*/  LEA R13, R19, UR42, 0x3 ;  /* 0x0000002a130d7c11 */ /* 0x000fe2000f8e18ff */
[----:B------:R-:W-:Y:S01]  /*faa0*/  IMAD.MOV.U32 R9, RZ, RZ, R0 ;  /* 0x000000ffff097224 */ /* 0x000fe200078e0000 */
[----:B------:R-:W-:Y:S01]  /*fab0*/  SHF.L.U32 R12, R18, 0x1f, RZ ;  /* 0x0000001f120c7819 */ /* 0x000fe200000006ff */
        /* <DEDUP_REMOVED lines=19> */
.L_x_9020:
[----:B------:R-:W2:Y:S01]  /*fbf0*/  SYNCS.PHASECHK.TRANS64.TRYWAIT P2, [R13+URZ+0x2d840], R12 ;  /* 0x02d8400c0d0075a7 */ /* 0x000ea2000804017f */
[----:B------:R-:W-:Y:S01]  /*fc00*/  ISETP.NE.AND P3, PT, R17, RZ, PT ;  /* 0x000000ff1100720c */ /* 0x000fe20003f65270 */
[----:B--2---:R-:W-:-:S12]  /*fc10*/  @!P2 BRA `(.L_x_9021) ;  /* 0x000000240088a947 */ /* 0x004fd80003800000 */
.L_x_9072:
[----:B------:R-:W-:Y:S05]  /*fc20*/  @P3 BRA `(.L_x_9022) ;  /* 0x0000000000143947 */ /* 0x000fea0003800000 */
[----:B------:R-:W-:Y:S01]  /*fc30*/  ISETP.NE.AND P2, PT, R23, RZ, PT ;  /* 0x000000ff1700720c */ /* 0x000fe20003f45270 */
[----:B-1----:R-:W-:-:S04]  /*fc40*/  IMAD.MOV.U32 R4, RZ, RZ, 0x6000 ;  /* 0x00006000ff047424 */ /* 0x002fc800078e00ff */
[----:B------:R3:W-:Y:S08]  /*fc50*/  SYNCS.ARRIVE.TRANS64 RZ, [R13+URZ+0x2d830], R4 ;  /* 0x02d830040dff79a7 */ /* 0x0007f0000800003f */
[----:B------:R-:W-:Y:S05]  /*fc60*/  @!P2 BRA `(.L_x_9022) ;  /* 0x000000000004a947 */ /* 0x000fea0003800000 */
[----:B------:R-:W-:Y:S01]  /*fc70*/  BPT.TRAP 0x1 ;  /* 0x000000040000795c */ /* 0x000fe20000300000 */
.L_x_9022:
        /* <DEDUP_REMOVED lines=12> */
[----:B------:R-:W-:Y:S02]  /*fd40*/  USHF.L.U32 UR11, UR11, 0x7, URZ ;  /* 0x000000070b0b7899 */ /* 0x000fe4000800063f */
[----:B------:R-:W-:Y:S02]  /*fd50*/  UIADD3 UR9, UR9, 0x2d830, URZ ;  /* 0x0002d83009097890 */ /* 0x000fe4000fffe03f */
[----:B------:R-:W-:Y:S02]  /*fd60*/  UIADD3 UR14, UR8, 0x15400, URZ ;  /* 0x00015400080e7890 */ /* 0x000fe4000fffe03f */
[----:B------:R-:W-:Y:S02]  /*fd70*/  UIADD3 UR15, UR8, 0x17400, URZ ;  /* 0x00017400080f7890 */ /* 0x000fe4000fffe03f */
[----:B------:R-:W-:-:S03]  /*fd80*/  UIADD3 UR17, UR8, 0x19400, URZ ;  /* 0x0001940008117890 */ /* 0x000fc6000fffe03f */
[----:B------:R-:W-:Y:S01]  /*fd90*/  UMOV UR8, UR14 ;  /* 0x0000000e00087c82 */ /* 0x000fe20008000000 */
[----:B------:R-:W-:Y:S01]  /*fda0*/  UMOV UR14, 0x40 ;  /* 0x00000040000e7882 */ /* 0x000fe20000000000 */
[----:B------:R4:W-:Y:S02]  /*fdb0*/  UTMALDG.4D [UR8], [UR4], desc[UR6] ;  /* 0x00000608040075b4 */ /* 0x0009e40008019000 */
[----:B----4-:R-:W-:Y:S01]  /*fdc0*/  UMOV UR8, UR15 ;  /* 0x0000000f00087c82 */ /* 0x010fe20008000000 */
[----:B------:R-:W-:Y:S02]  /*fdd0*/  UMOV UR10, UR16 ;  /* 0x00000010000a7c82 */ /* 0x000fe40008000000 */
[----:B------:R4:W-:Y:S02]  /*fde0*/  UTMALDG.4D [UR8], [UR4], desc[UR6] ;  /* 0x00000608040075b4 */ /* 0x0009e40008019000 */
[----:B----4-:R-:W-:Y:S01]  /*fdf0*/  UMOV UR8, UR17 ;  /* 0x0000001100087c82 */ /* 0x010fe20008000000 */
[----:B------:R-:W-:-:S02]  /*fe00*/  UMOV UR10, UR14 ;  /* 0x0000000e000a7c82 */ /* 0x000fc40008000000 */
[----:B------:R4:W-:Y:S02]  /*fe10*/  UTMALDG.4D [UR8], [UR4], desc[UR6] ;  /* 0x00000608040075b4 */ /* 0x0009e40008019000 */
[----:B----4-:R-:W-:Y:S01]  /*fe20*/  NOP ;  /* 0x0000000000007918 */ /* 0x010fe20000000000 */
.L_x_9019:
        /* <DEDUP_REMOVED lines=9> */
[----:B-1-3--:R-:W-:Y:S01]  /*fec0*/  @P2 IMAD.MOV.U32 R4, RZ, RZ, 0x9000 ;  /* 0x00009000ff042424 */ /* 0x00afe200078e00ff */
        /* <DEDUP_REMOVED lines=26> */
[----:B------:R-:W3:Y:S02]  /*10070*/  SYNCS.PHASECHK.TRANS64.TRYWAIT P2, [UR42+0x2d820], R4 ;  /* 0x02d82004ff0075a7 */ /* 0x000ee4000804016a */
[----:B-1-3--:R-:W-:Y:S05]  /*10080*/  @!P2 BRA `(.L_x_9023) ;  /* 0x000000200080a947 */ /* 0x00afea0003800000 */
.L_x_9073:
[----:B------:R-:W-:-:S04]  /*10090*/  UIADD3 UR4, UR44, -0x2, URZ ;  /* 0xfffffffe2c047890 */ /* 0x000fc8000fffe03f */
[----:B------:R-:W-:-:S06]  /*100a0*/  UISETP.GE.AND UP0, UPT, UR4, UR43, UPT ;  /* 0x0000002b0400728c */ /* 0x000fcc000bf06270 */
[----:B------:R-:W-:-:S13]  /*100b0*/  PLOP3.LUT P2, PT, PT, PT, UP0, 0x80, 0x0 ;  /* 0x000000000000781c */ /* 0x000fda0003f4f008 */
[----:B------:R-:W-:Y:S05]  /*100c0*/  @!P2 BRA `(.L_x_9024) ;  /* 0x00000014004ca947 */ /* 0x000fea0003800000 */
[----:B-1----:R-:W-:Y:S01]  /*100d0*/  IMAD R5, RZ, RZ, -UR44 ;  /* 0x8000002cff057e24 */ /* 0x002fe2000f8e02ff */
[----:B------:R-:W-:Y:S01]  /*100e0*/  LOP3.LUT R10, RZ, UR43, RZ, 0x33, !PT ;  /* 0x0000002bff0a7c12 */ /* 0x000fe2000f8e33ff */
[----:B------:R-:W-:Y:S01]  /*100f0*/  IMAD.U32 R11, RZ, RZ, UR4 ;  /* 0x00000004ff0b7e24 */ /* 0x000fe2000f8e00ff */
[----:B------:R-:W-:Y:S02]  /*10100*/  ULDC.64 UR40, c[0x0][0x408] ;  /* 0x0001020000287ab9 */ /* 0x000fe40000000a00 */
[----:B------:R-:W-:-:S05]  /*10110*/  VIADDMNMX R10, R5, 0x1, R10, !PT ;  /* 0x00000001050a7846 */ /* 0x000fca000780010a */
[----:B------:R-:W-:-:S05]  /*10120*/  VIADD R4, R10, UR44 ;  /* 0x0000002c0a047c36 */ /* 0x000fca0008000000 */
[----:B------:R-:W-:-:S04]  /*10130*/  LOP3.LUT R4, R4, 0x1, RZ, 0xc0, !PT ;  /* 0x0000000104047812 */ /* 0x000fc800078ec0ff */
[----:B------:R-:W-:-:S13]  /*10140*/  ISETP.NE.U32.AND P2, PT, R4, 0x1, PT ;  /* 0x000000010400780c */ /* 0x000fda0003f45070 */
[----:B------:R-:W-:Y:S05]  /*10150*/  @P2 BRA `(.L_x_9025) ;  /* 0x0000000400b42947 */ /* 0x000fea0003800000 */
[----:B--2---:R-:W-:Y:S01]  /*10160*/  VIADD R12, R19, 0x1 ;  /* 0x00000001130c7836 */ /* 0x004fe20000000000 */
        /* <DEDUP_REMOVED lines=26> */
.L_x_9028:
[----:B-1----:R-:W-:Y:S02]  /*10310*/  LEA R3, R12, UR42, 0x3 ;  /* 0x0000002a0c037c11 */ /* 0x002fe4000f8e18ff */
[----:B------:R-:W-:Y:S02]  /*10320*/  SHF.L.U32 R2, R13, 0x1f, RZ ;  /* 0x0000001f0d027819 */ /* 0x000fe400000006ff */
[----:B------:R-:W-:Y:S02]  /*10330*/  ISETP.NE.AND P2, PT, R17, RZ, PT ;  /* 0x000000ff1100720c */ /* 0x000fe40003f45270 */
[----:B------:R-:W1:Y:S02]  /*10340*/  SYNCS.PHASECHK.TRANS64.TRYWAIT P3, [R3+URZ+0x2d840], R2 ;  /* 0x02d84002030075a7 */ /* 0x000e64000806017f */
[----:B-1----:R-:W-:Y:S09]  /*10350*/  @!P3 BRA `(.L_x_9029) ;  /* 0x0000001c00e4b947 */ /* 0x002ff20003800000 */
.L_x_9074:
[----:B------:R-:W-:Y:S05]  /*10360*/  @P2 BRA `(.L_x_9030) ;  /* 0x0000000000142947 */ /* 0x000fea0003800000 */
[----:B------:R-:W-:Y:S01]  /*10370*/  ISETP.NE.AND P3, PT, R23, RZ, PT ;  /* 0x000000ff1700720c */ /* 0x000fe20003f65270 */
[----:B-1----:R-:W-:-:S04]  /*10380*/  IMAD.MOV.U32 R2, RZ, RZ, 0x6000 ;  /* 0x00006000ff027424 */ /* 0x002fc800078e00ff */
[----:B------:R2:W-:Y:S08]  /*10390*/  SYNCS.ARRIVE.TRANS64 RZ, [R3+URZ+0x2d830], R2 ;  /* 0x02d8300203ff79a7 */ /* 0x0005f0000800003f */
[----:B------:R-:W-:Y:S05]  /*103a0*/  @!P3 BRA `(.L_x_9030) ;  /* 0x000000000004b947 */ /* 0x000fea0003800000 */
[----:B------:R-:W-:Y:S01]  /*103b0*/  BPT.TRAP 0x1 ;  /* 0x000000040000795c */ /* 0x000fe20000300000 */
.L_x_9030:
        /* <DEDUP_REMOVED lines=14> */
[----:B-12---:R-:W-:Y:S01]  /*104a0*/  SHF.L.U32 R3, R18, 0x1f, RZ ;  /* 0x0000001f12037819 */ /* 0x006fe200000006ff */
[----:B------:R-:W-:Y:S01]  /*104b0*/  UIADD3 UR9, UR9, 0x2d830, URZ ;  /* 0x0002d83009097890 */ /* 0x000fe2000fffe03f */
[----:B------:R-:W-:Y:S01]  /*104c0*/  LEA R2, R19, UR19, 0x3 ;  /* 0x0000001313027c11 */ /* 0x000fe2000f8e18ff */
[----:B------:R-:W-:-:S02]  /*104d0*/  USHF.L.U32 UR11, UR11, 0x7, URZ ;  /* 0x000000070b0b7899 */ /* 0x000fc4000800063f */
        /* <DEDUP_REMOVED lines=13> */
.L_x_9075:
[----:B------:R-:W-:Y:S05]  /*105b0*/  @P2 BRA `(.L_x_9032) ;  /* 0x0000000000182947 */ /* 0x000fea0003800000 */
[----:B------:R-:W-:Y:S01]  /*105c0*/  ISETP.NE.AND P2, PT, R23, RZ, PT ;  /* 0x000000ff1700720c */ /* 0x000fe20003f45270 */
[----:B-1----:R-:W-:Y:S01]  /*105d0*/  IMAD.MOV.U32 R3, RZ, RZ, 0x6000 ;  /* 0x00006000ff037424 */ /* 0x002fe200078e00ff */
[----:B------:R-:W-:-:S04]  /*105e0*/  LEA R2, R19, UR42, 0x3 ;  /* 0x0000002a13027c11 */ /* 0x000fc8000f8e18ff */
[----:B------:R2:W-:Y:S07]  /*105f0*/  SYNCS.ARRIVE.TRANS64 RZ, [R2+URZ+0x2d850], R3 ;  /* 0x02d8500302ff79a7 */ /* 0x0005ee000800003f */
[----:B------:R-:W-:Y:S05]  /*10600*/  @!P2 BRA `(.L_x_9032) ;  /* 0x000000000004a947 */ /* 0x000fea0003800000 */
[----:B------:R-:W-:Y:S01]  /*10610*/  BPT.TRAP 0x1 ;  /* 0x000000040000795c */ /* 0x000fe20000300000 */
.L_x_9032:
        /* <DEDUP_REMOVED lines=14> */
[----:B------:R-:W-:Y:S02]  /*10700*/  USHF.L.U32 UR11, UR11, 0x7, URZ ;  /* 0x000000070b0b7899 */ /* 0x000fe4000800063f */
[----:B------:R-:W-:Y:S02]  /*10710*/  UIADD3 UR8, UR15, 0x400, URZ ;  /* 0x000004000f087890 */ /* 0x000fe4000fffe03f */
[----:B------:R-:W-:Y:S02]  /*10720*/  UIADD3 UR9, UR9, 0x2d850, URZ ;  /* 0x0002d85009097890 */ /* 0x000fe4000fffe03f */
        /* <DEDUP_REMOVED lines=11> */
.L_x_9027:
[----:B------:R-:W-:Y:S05]  /*107e0*/  BSYNC B0 ;  /* 0x0000000000007941 */ /* 0x000fea0003800000 */
.L_x_9026:
[----:B------:R-:W-:Y:S01]  /*107f0*/  UIADD3 UR4, UR44, -0x3, URZ ;  /* 0xfffffffd2c047890 */ /* 0x000fe2000fffe03f */
[----:B------:R-:W-:Y:S02]  /*10800*/  IMAD.MOV.U32 R19, RZ, RZ, R12 ;  /* 0x000000ffff137224 */ /* 0x000fe400078e000c */
[----:B------:R-:W-:-:S03]  /*10810*/  IMAD.MOV.U32 R18, RZ, RZ, R13 ;  /* 0x000000ffff127224 */ /* 0x000fc600078e000d */
[----:B------:R-:W-:-:S07]  /*10820*/  IMAD.U32 R11, RZ, RZ, UR4 ;  /* 0x00000004ff0b7e24 */ /* 0x000fce000f8e00ff */
.L_x_9025:
[----:B------:R-:W-:Y:S01]  /*10830*/  ULOP3.LUT UR4, URZ, UR44, URZ, 0x33, !UPT ;  /* 0x0000002c3f047292 */ /* 0x000fe2000f8e333f */
[----:B------:R-:W-:Y:S01]  /*10840*/  VIADD R10, R10, 0xfffffffe ;  /* 0xfffffffe0a0a7836 */ /* 0x000fe20000000000 */
[----:B------:R-:W-:Y:S04]  /*10850*/  BSSY B0, `(.L_x_9024) ;  /* 0x00000da000007945 */ /* 0x000fe80003800000 */
[----:B------:R-:W-:-:S13]  /*10860*/  ISETP.NE.AND P2, PT, R10, UR4, PT ;  /* 0x000000040a007c0c */ /* 0x000fda000bf45270 */
[----:B------:R-:W-:Y:S05]  /*10870*/  @!P2 BRA `(.L_x_9033) ;  /* 0x0000000c005ca947 */ /* 0x000fea0003800000 */
[----:B-12---:R-:W-:-:S07]  /*10880*/  IMAD.MOV.U32 R2, RZ, RZ, R9 ;  /* 0x000000ffff027224 */ /* 0x006fce00078e0009 */
.L_x_9048:
        /* <DEDUP_REMOVED lines=11> */
[----:B------:R-:W-:Y:S02]  /*10940*/  IMAD.MOV.U32 R13, RZ, RZ, R11 ;  /* 0x000000ffff0d7224 */ /* 0x000fe400078e000b */
[----:B------:R-:W-:-:S04]  /*10950*/  IMAD R15, R8, UR40, RZ ;  /* 0x00000028080f7c24 */ /* 0x000fc8000f8e02ff */
[----:B------:R-:W-:Y:S01]  /*10960*/  IMAD R15, R0, UR41, R15 ;  /* 0x00000029000f7c24 */ /* 0x000fe2000f8e020f */
[----:B------:R-:W2:Y:S01]  /*10970*/  LDC.64 R2, c[0x0][0x3f8] ;  /* 0x0000fe00ff027b82 */ /* 0x000ea20000000a00 */
        /* <DEDUP_REMOVED lines=13> */
.L_x_9036:
[----:B------:R-:W-:Y:S02]  /*10a50*/  LEA R4, R10, UR42, 0x3 ;  /* 0x0000002a0a047c11 */ /* 0x000fe4000f8e18ff */
[----:B-1----:R-:W-:Y:S02]  /*10a60*/  SHF.L.U32 R3, R12, 0x1f, RZ ;  /* 0x0000001f0c037819 */ /* 0x002fe400000006ff */
[----:B------:R-:W-:Y:S02]  /*10a70*/  ISETP.NE.AND P2, PT, R17, RZ, PT ;  /* 0x000000ff1100720c */ /* 0x000fe40003f45270 */
[----:B------:R-:W1:Y:S02]  /*10a80*/  SYNCS.PHASECHK.TRANS64.TRYWAIT P3, [R4+URZ+0x2d840], R3 ;  /* 0x02d84003040075a7 */ /* 0x000e64000806017f */
[----:B-1----:R-:W-:Y:S09]  /*10a90*/  @!P3 BRA `(.L_x_9037) ;  /* 0x00000018003cb947 */ /* 0x002ff20003800000 */
.L_x_9076:
[----:B------:R-:W-:Y:S05]  /*10aa0*/  @P2 BRA `(.L_x_9038) ;  /* 0x0000000000142947 */ /* 0x000fea0003800000 */
[----:B------:R-:W-:Y:S01]  /*10ab0*/  ISETP.NE.AND P3, PT, R23, RZ, PT ;  /* 0x000000ff1700720c */ /* 0x000fe20003f65270 */
[----:B-1----:R-:W-:-:S04]  /*10ac0*/  IMAD.MOV.U32 R3, RZ, RZ, 0x6000 ;  /* 0x00006000ff037424 */ /* 0x002fc800078e00ff */
[----:B------:R2:W-:Y:S08]  /*10ad0*/  SYNCS.ARRIVE.TRANS64 RZ, [R4+URZ+0x2d830], R3 ;  /* 0x02d8300304ff79a7 */ /* 0x0005f0000800003f */
[----:B------:R-:W-:Y:S05]  /*10ae0*/  @!P3 BRA `(.L_x_9038) ;  /* 0x000000000004b947 */ /* 0x000fea0003800000 */
[----:B------:R-:W-:Y:S01]  /*10af0*/  BPT.TRAP 0x1 ;  /* 0x000000040000795c */ /* 0x000fe20000300000 */
.L_x_9038:
        /* <DEDUP_REMOVED lines=16> */
[----:B-12---:R-:W-:Y:S01]  /*10c00*/  LEA R3, R19, UR19, 0x3 ;  /* 0x0000001313037c11 */ /* 0x006fe2000f8e18ff */
        /* <DEDUP_REMOVED lines=14> */
.L_x_9077:
[----:B------:R-:W-:Y:S05]  /*10cf0*/  @P2 BRA `(.L_x_9040) ;  /* 0x0000000000142947 */ /* 0x000fea0003800000 */
[----:B------:R-:W-:Y:S01]  /*10d00*/  ISETP.NE.AND P2, PT, R23, RZ, PT ;  /* 0x000000ff1700720c */ /* 0x000fe20003f45270 */
[----:B------:R-:W-:-:S04]  /*10d10*/  IMAD.MOV.U32 R4, RZ, RZ, 0x6000 ;  /* 0x00006000ff047424 */ /* 0x000fc800078e00ff */
[----:B------:R2:W-:Y:S08]  /*10d20*/  SYNCS.ARRIVE.TRANS64 RZ, [R3+URZ+0x50], R4 ;  /* 0x0000500403ff79a7 */ /* 0x0005f0000800003f */
[----:B------:R-:W-:Y:S05]  /*10d30*/  @!P2 BRA `(.L_x_9040) ;  /* 0x000000000004a947 */ /* 0x000fea0003800000 */
[----:B------:R-:W-:Y:S01]  /*10d40*/  BPT.TRAP 0x1 ;  /* 0x000000040000795c */ /* 0x000fe20000300000 */
.L_x_9040:
        /* <DEDUP_REMOVED lines=29> */
.L_x_9035:
[----:B------:R-:W-:Y:S05]  /*10f20*/  BSYNC B1 ;  /* 0x0000000000017941 */ /* 0x000fea0003800000 */
.L_x_9034:
[----:B------:R-:W-:Y:S01]  /*10f30*/  VIADD R19, R10, 0x1 ;  /* 0x000000010a137836 */ /* 0x000fe20000000000 */
[----:B------:R-:W-:Y:S01]  /*10f40*/  BSSY B1, `(.L_x_9041) ;  /* 0x0000067000017945 */ /* 0x000fe20003800000 */
[----:B------:R-:W-:-:S03]  /*10f50*/  VIADD R13, R11, 0xffffffff ;  /* 0xffffffff0b0d7836 */ /* 0x000fc60000000000 */
[----:B------:R-:W-:-:S04]  /*10f60*/  ISETP.NE.AND P2, PT, R19, 0x2, PT ;  /* 0x000000021300780c */ /* 0x000fc80003f45270 */
[----:B-12---:R-:W-:Y:S02]  /*10f70*/  SEL R3, RZ, 0x1, P2 ;  /* 0x00000001ff037807 */ /* 0x006fe40001000000 */
        /* <DEDUP_REMOVED lines=9> */
[----:B-1----:R-:W-:-:S13]  /*11010*/  ISETP.NE.AND P2, PT, R14, 0x1, PT ;  /* 0x000000010e00780c */ /* 0x002fda0003f45270 */
[----:B------:R-:W1:Y:S02]  /*11020*/  @P2 LDC.64 R2, c[0x0][0x420] ;  /* 0x00010800ff022b82 */ /* 0x000e640000000a00 */
[----:B-1----:R-:W-:-:S05]  /*11030*/  @P2 IMAD.HI.U32 R2, R13, R2, RZ ;  /* 0x000000020d022227 */ /* 0x002fca00078e00ff */
[----:B------:R-:W-:Y:S02]  /*11040*/  @P2 SHF.R.U32.HI R15, RZ, R3, R2 ;  /* 0x00000003ff0f2219 */ /* 0x000fe40000011602 */
[----:B------:R-:W1:Y:S02]  /*11050*/  LDC.64 R2, c[0x0][0x3f8] ;  /* 0x0000fe00ff027b82 */ /* 0x000e640000000a00 */
[--C-:B------:R-:W-:Y:S01]  /*11060*/  SHF.R.S32.HI R5, RZ, 0x1f, R15.reuse ;  /* 0x0000001fff057819 */ /* 0x100fe2000001140f */
[----:B------:R-:W-:-:S04]  /*11070*/  IMAD.MOV.U32 R4, RZ, RZ, R15 ;  /* 0x000000ffff047224 */ /* 0x000fc800078e000f */
[----:B------:R-:W-:-:S04]  /*11080*/  IMAD.WIDE.U32 R4, R0, UR40, R4 ;  /* 0x0000002800047c25 */ /* 0x000fc8000f8e0004 */
[----:B------:R-:W-:Y:S01]  /*11090*/  IMAD.IADD R5, R21, 0x1, R5 ;  /* 0x0000000115057824 */ /* 0x000fe200078e0205 */
[----:B-1----:R-:W-:-:S04]  /*110a0*/  LEA R2, P2, R4, R2, 0x2 ;  /* 0x0000000204027211 */ /* 0x002fc800078410ff */
[----:B------:R-:W-:-:S05]  /*110b0*/  LEA.HI.X R3, R4, R3, R5, 0x2, P2 ;  /* 0x0000000304037211 */ /* 0x000fca00010f1405 */
[----:B------:R1:W5:Y:S01]  /*110c0*/  LDG.E R2, desc[UR50][R2.64] ;  /* 0x0000003202027981 */ /* 0x000362000c1e1900 */
[----:B------:R-:W-:-:S04]  /*110d0*/  IMAD.MOV R4, RZ, RZ, -R15 ;  /* 0x000000ffff047224 */ /* 0x000fc800078e0a0f */
[----:B------:R-:W-:-:S07]  /*110e0*/  IMAD R14, R14, R4, R13 ;  /* 0x000000040e0e7224 */ /* 0x000fce00078e020d */
.L_x_9043:
[----:B-1----:R-:W-:Y:S02]  /*110f0*/  LEA R3, R19, UR42, 0x3 ;  /* 0x0000002a13037c11 */ /* 0x002fe4000f8e18ff */
[----:B------:R-:W-:Y:S02]  /*11100*/  SHF.L.U32 R4, R18, 0x1f, RZ ;  /* 0x0000001f12047819 */ /* 0x000fe400000006ff */
[----:B------:R-:W-:Y:S02]  /*11110*/  ISETP.NE.AND P2, PT, R17, RZ, PT ;  /* 0x000000ff1100720c */ /* 0x000fe40003f45270 */
[----:B------:R-:W1:Y:S02]  /*11120*/  SYNCS.PHASECHK.TRANS64.TRYWAIT P3, [R3+URZ+0x2d840], R4 ;  /* 0x02d84004030075a7 */ /* 0x000e64000806017f */
[----:B-1----:R-:W-:Y:S09]  /*11130*/  @!P3 BRA `(.L_x_9044) ;  /* 0x0000001000bcb947 */ /* 0x002ff20003800000 */
.L_x_9078:
[----:B------:R-:W-:Y:S05]  /*11140*/  @P2 BRA `(.L_x_9045) ;  /* 0x0000000000142947 */ /* 0x000fea0003800000 */
[----:B------:R-:W-:Y:S01]  /*11150*/  ISETP.NE.AND P3, PT, R23, RZ, PT ;  /* 0x000000ff1700720c */ /* 0x000fe20003f65270 */
[----:B-1----:R-:W-:-:S04]  /*11160*/  IMAD.MOV.U32 R4, RZ, RZ, 0x6000 ;  /* 0x00006000ff047424 */ /* 0x002fc800078e00ff */
[----:B------:R2:W-:Y:S08]  /*11170*/  SYNCS.ARRIVE.TRANS64 RZ, [R3+URZ+0x2d830], R4 ;  /* 0x02d8300403ff79a7 */ /* 0x0005f0000800003f */
[----:B------:R-:W-:Y:S05]  /*11180*/  @!P3 BRA `(.L_x_9045) ;  /* 0x000000000004b947 */ /* 0x000fea0003800000 */
[----:B------:R-:W-:Y:S01]  /*11190*/  BPT.TRAP 0x1 ;  /* 0x000000040000795c */ /* 0x000fe20000300000 */
.L_x_9045:
        /* <DEDUP_REMOVED lines=16> */
[----:B------:R-:W-:Y:S02]  /*112a0*/  USHF.L.U32 UR11, UR11, 0x7, URZ ;  /* 0x000000070b0b7899 */ /* 0x000fe4000800063f */
        /* <DEDUP_REMOVED lines=14> */
.L_x_9079:
[----:B------:R-:W-:Y:S05]  /*11390*/  @P2 BRA `(.L_x_9047) ;  /* 0x0000000000142947 */ /* 0x000fea0003800000 */
[----:B------:R-:W-:Y:S01]  /*113a0*/  ISETP.NE.AND P2, PT, R23, RZ, PT ;  /* 0x000000ff1700720c */ /* 0x000fe20003f45270 */
[----:B------:R-:W-:-:S04]  /*113b0*/  IMAD.MOV.U32 R4, RZ, RZ, 0x6000 ;  /* 0x00006000ff047424 */ /* 0x000fc800078e00ff */
[----:B------:R2:W-:Y:S08]  /*113c0*/  SYNCS.ARRIVE.TRANS64 RZ, [R3+URZ+0x50], R4 ;  /* 0x0000500403ff79a7 */ /* 0x0005f0000800003f */
[----:B------:R-:W-:Y:S05]  /*113d0*/  @!P2 BRA `(.L_x_9047) ;  /* 0x000000000004a947 */ /* 0x000fea0003800000 */
[----:B------:R-:W-:Y:S01]  /*113e0*/  BPT.TRAP 0x1 ;  /* 0x000000040000795c */ /* 0x000fe20000300000 */
.L_x_9047:
        /* <DEDUP_REMOVED lines=28> */
.L_x_9042:
[----:B------:R-:W-:Y:S05]  /*115b0*/  BSYNC B1 ;  /* 0x0000000000017941 */ /* 0x000fea0003800000 */
.L_x_9041:
[----:B------:R-:W-:Y:S01]  /*115c0*/  ISETP.GT.AND P2, PT, R13, UR43, PT ;  /* 0x0000002b0d007c0c */ /* 0x000fe2000bf44270 */
[----:B------:R-:W-:-:S12]  /*115d0*/  VIADD R11, R11, 0xfffffffe ;  /* 0xfffffffe0b0b7836 */ /* 0x000fd80000000000 */
[----:B------:R-:W-:Y:S05]  /*115e0*/  @P2 BRA `(.L_x_9048) ;  /* 0xfffffff000a82947 */ /* 0x000fea000383ffff */
.L_x_9033:
[----:B------:R-:W-:Y:S05]  /*115f0*/  BSYNC B0 ;  /* 0x0000000000007941 */ /* 0x000fea0003800000 */
.L_x_9024:
[----:B------:R-:W-:Y:S04]  /*11600*/  BSSY B0, `(.L_x_9049) ;  /* 0x000000e000007945 */ /* 0x000fe80003800000 */
[----:B------:R-:W-:Y:S05]  /*11610*/  @P1 BRA `(.L_x_9050) ;  /* 0x0000000000301947 */ /* 0x000fea0003800000 */
[----:B------:R-:W3:Y:S01]  /*11620*/  S2R R11, SR_LANEID ;  /* 0x00000000000b7919 */ /* 0x000ee20000000000 */
[----:B------:R-:W-:Y:S01]  /*11630*/  VOTEU.ANY UR4, UPT, PT ;  /* 0x0000000000047886 */ /* 0x000fe200038e0100 */
[----:B-12---:R-:W1:Y:S01]  /*11640*/  LDC.64 R2, c[0x0][0xdf0] ;  /* 0x00037c00ff027b82 */ /* 0x006e620000000a00 */
[----:B------:R-:W3:Y:S08]  /*11650*/  FLO.U32 R0, UR4 ;  /* 0x0000000400007d00 */ /* 0x000ef000080e0000 */
[----:B------:R-:W1:Y:S01]  /*11660*/  POPC R5, UR4 ;  /* 0x0000000400057d09 */ /* 0x000e620008000000 */
[----:B---3--:R-:W-:-:S13]  /*11670*/  ISETP.EQ.U32.AND P0, PT, R0, R11, PT ;  /* 0x0000000b0000720c */ /* 0x008fda0003f02070 */
[----:B-1----:R-:W2:Y:S01]  /*11680*/  @P0 ATOMG.E.ADD.STRONG.GPU PT, R3, desc[UR50][R2.64], R5 ;  /* 0x00000005020309a8 */ /* 0x002ea200081ee1f2 */
[----:B------:R-:W1:Y:S02]  /*11690*/  S2R R4, SR_LTMASK ;  /* 0x0000000000047919 */ /* 0x000e640000003900 */
[----:B-1----:R-:W-:-:S04]  /*116a0*/  LOP3.LUT R4, R4, UR4, RZ, 0xc0, !PT ;  /* 0x0000000404047c12 */ /* 0x002fc8000f8ec0ff */
[----:B------:R-:W1:Y:S01]  /*116b0*/  POPC R11, R4 ;  /* 0x00000004000b7309 */ /* 0x000e620000000000 */
[----:B--2---:R-:W1:Y:S02]  /*116c0*/  SHFL.IDX PT, R0, R3, R0, 0x1f ;  /* 0x00001f0003007589 */ /* 0x004e6400000e0000 */
[----:B-1----:R-:W-:-:S07]  /*116d0*/  IADD3 R22, R0, UR45, R11 ;  /* 0x0000002d00167c10 */ /* 0x002fce000fffe00b */
.L_x_9050:
[----:B------:R-:W-:Y:S05]  /*116e0*/  BSYNC B0 ;  /* 0x0000000000007941 */ /* 0x000fea0003800000 */
.L_x_9049:
[----:B------:R-:W-:Y:S04]  /*116f0*/  BSSY B0, `(.L_x_9051) ;  /* 0x0000028000007945 */ /* 0x000fe80003800000 */
[----:B------:R-:W-:Y:S05]  /*11700*/  @!P6 BRA `(.L_x_9052) ;  /* 0x000000000098e947 */ /* 0x000fea0003800000 */
[----:B-12---:R-:W-:Y:S02]  /*11710*/  LEA R3, R19, UR42, 0x3 ;  /* 0x0000002a13037c11 */ /* 0x006fe4000f8e18ff */
[----:B------:R-:W-:Y:S02]  /*11720*/  SHF.L.U32 R0, R18, 0x1f, RZ ;  /* 0x0000001f12007819 */ /* 0x000fe400000006ff */
[----:B------:R-:W-:Y:S02]  /*11730*/  ISETP.NE.AND P1, PT, R17, RZ, PT ;  /* 0x000000ff1100720c */ /* 0x000fe40003f25270 */
[----:B------:R-:W1:Y:S02]  /*11740*/  SYNCS.PHASECHK.TRANS64.TRYWAIT P0, [R3+URZ+0x2d860], R0 ;  /* 0x02d86000030075a7 */ /* 0x000e64000800017f */
[----:B-1----:R-:W-:Y:S09]  /*11750*/  @!P0 BRA `(.L_x_9053) ;  /* 0x0000000c005c8947 */ /* 0x002ff20003800000 */
.L_x_9080:
[----:B------:R-:W-:Y:S05]  /*11760*/  @P1 BRA `(.L_x_9054) ;  /* 0x0000000000141947 */ /* 0x000fea0003800000 */
[----:B------:R-:W-:Y:S01]  /*11770*/  ISETP.NE.AND P0, PT, R23, RZ, PT ;  /* 0x000000ff1700720c */ /* 0x000fe20003f05270 */
[----:B-1----:R-:W-:-:S04]  /*11780*/  IMAD.MOV.U32 R0, RZ, RZ, 0x6000 ;  /* 0x00006000ff007424 */ /* 0x002fc800078e00ff */
[----:B------:R2:W-:Y:S08]  /*11790*/  SYNCS.ARRIVE.TRANS64 RZ, [R3+URZ+0x2d850], R0 ;  /* 0x02d8500003ff79a7 */ /* 0x0005f0000800003f */
[----:B------:R-:W-:Y:S05]  /*117a0*/  @!P0 BRA `(.L_x_9054) ;  /* 0x0000000000048947 */ /* 0x000fea0003800000 */
[----:B------:R-:W-:Y:S01]  /*117b0*/  BPT.TRAP 0x1 ;  /* 0x000000040000795c */ /* 0x000fe20000300000 */
.L_x_9054:
        /* <DEDUP_REMOVED lines=27> */
.L_x_9052:
[----:B------:R-:W-:Y:S05]  /*11970*/  BSYNC B0 ;  /* 0x0000000000007941 */ /* 0x000fea0003800000 */
.L_x_9051:
[----:B------:R-:W-:Y:S02]  /*11980*/  VIADD R19, R19, 0x1 ;  /* 0x0000000113137836 */ /* 0x000fe40000000000 */
[----:B--2---:R-:W-:-:S03]  /*11990*/  IMAD.MOV.U32 R13, RZ, RZ, R22 ;  /* 0x000000ffff0d7224 */ /* 0x004fc600078e0016 */
[----:B------:R-:W-:-:S04]  /*119a0*/  ISETP.NE.AND P0, PT, R19, 0x2, PT ;  /* 0x000000021300780c */ /* 0x000fc80003f05270 */
[----:B-1----:R-:W-:Y:S02]  /*119b0*/  SEL R3, RZ, 0x1, P0 ;  /* 0x00000001ff037807 */ /* 0x002fe40000000000 */
[----:B------:R-:W-:Y:S02]  /*119c0*/  SEL R19, R19, RZ, P0 ;  /* 0x000000ff13137207 */ /* 0x000fe40000000000 */
[----:B------:R-:W-:-:S07]  /*119d0*/  LOP3.LUT R18, R18, R3, RZ, 0x3c, !PT ;  /* 0x0000000312127212 */ /* 0x000fce00078e3cff */
.L_x_9013:
[----:B------:R-:W-:Y:S05]  /*119e0*/  BSYNC B6 ;  /* 0x0000000000067941 */ /* 0x000fea0003800000 */
.L_x_9011:
[----:B------:R-:W-:-:S03]  /*119f0*/  UMOV UR4, 0xffffffff ;  /* 0xffffffff00047882 */ /* 0x000fc60000000000 */
[----:B------:R-:W-:Y:S05]  /*11a00*/  BRA.DIV UR4, `(.L_x_9055) ;  /* 0x0000000a04c47947 */ /* 0x000fea000b800000 */
[----:B------:R1:W2:Y:S02]  /*11a10*/  SHFL.IDX PT, R14, R13, RZ, 0x1f ;  /* 0x00001fff0d0e7589 */ /* 0x0002a400000e0000 */
.L_x_9083:
        /* <DEDUP_REMOVED lines=12> */
.L_x_9002:
[----:B------:R-:W2:Y:S01]  /*11ae0*/  S2R R3, SR_CgaCtaId ;  /* 0x0000000000037919 */ /* 0x000ea20000008800 */
[----:B------:R-:W-:Y:S01]  /*11af0*/  UIADD3 UR47, UR47, 0x1, URZ ;  /* 0x000000012f2f7890 */ /* 0x000fe2000fffe03f */
[----:B------:R-:W-:-:S03]  /*11b00*/  MOV R0, 0x400 ;  /* 0x0000040000007802 */ /* 0x000fc60000000f00 */
[----:B------:R-:W-:-:S04]  /*11b10*/  ULEA.HI UR4, UR47, UR47, URZ, 0x1 ;  /* 0x0000002f2f047291 */ /* 0x000fc8000f8f083f */
[----:B------:R-:W-:-:S04]  /*11b20*/  ULOP3.LUT UR4, UR4, 0xfffffffe, URZ, 0xc0, !UPT ;  /* 0xfffffffe04047892 */ /* 0x000fc8000f8ec03f */
[----:B------:R-:W-:-:S06]  /*11b30*/  UIADD3 UR4, UR47, -UR4, URZ ;  /* 0x800000042f047290 */ /* 0x000fcc000fffe03f */
[----:B------:R-:W-:Y:S01]  /*11b40*/  IMAD.U32 R2, RZ, RZ, UR4 ;  /* 0x00000004ff027e24 */ /* 0x000fe2000f8e00ff */
[----:B--2---:R-:W-:-:S04]  /*11b50*/  LEA R9, R3, R0, 0x18 ;  /* 0x0000000003097211 */ /* 0x004fc800078ec0ff */
[----:B------:R-:W-:-:S04]  /*11b60*/  SHF.L.U32 R0, R2, 0x1f, RZ ;  /* 0x0000001f02007819 */ /* 0x000fc800000006ff */
[----:B------:R-:W2:Y:S02]  /*11b70*/  SYNCS.PHASECHK.TRANS64.TRYWAIT P0, [R9+URZ+0x2d820], R0 ;  /* 0x02d82000090075a7 */ /* 0x000ea4000800017f */
[----:B--2---:R-:W-:Y:S05]  /*11b80*/  @!P0 BRA `(.L_x_9057) ;  /* 0x0000000800888947 */ /* 0x004fea0003800000 */
.L_x_9084:
[----:B------:R-:W3:Y:S02]  /*11b90*/  SHFL.IDX PT, R16, R16, RZ, 0x1f ;  /* 0x00001fff10107589 */ /* 0x000ee400000e0000 */
[----:B---3--:R-:W-:-:S13]  /*11ba0*/  ISETP.NE.AND P0, PT, R16, RZ, PT ;  /* 0x000000ff1000720c */ /* 0x008fda0003f05270 */
[----:B------:R-:W-:Y:S05]  /*11bb0*/  @P0 EXIT ;  /* 0x000000000000094d */ /* 0x000fea0003800000 */
[----:B------:R-:W-:Y:S01]  /*11bc0*/  ELECT P0, URZ, PT ;  /* 0x00000000003f782f */ /* 0x000fe20003800000 */
[----:B------:R-:W-:-:S12]  /*11bd0*/  BSSY B0, `(.L_x_9058) ;  /* 0x0000020000007945 */ /* 0x000fd80003800000 */
[----:B------:R-:W-:Y:S05]  /*11be0*/  @!P0 BRA `(.L_x_9059) ;  /* 0x0000000000788947 */ /* 0x000fea0003800000 */
[----:B------:R-:W-:-:S06]  /*11bf0*/  ULOP3.LUT UR4, UR46, 0x2, URZ, 0xfc, !UPT ;  /* 0x000000022e047892 */ /* 0x000fcc000f8efc3f */
[----:B--2---:R-:W-:-:S05]  /*11c00*/  IMAD.U32 R0, RZ, RZ, UR4 ;  /* 0x00000004ff007e24 */ /* 0x004fca000f8e00ff */
[----:B------:R-:W-:-:S13]  /*11c10*/  ISETP.NE.AND P2, PT, R0, 0x3, PT ;  /* 0x000000030000780c */ /* 0x000fda0003f45270 */
[----:B------:R-:W-:Y:S05]  /*11c20*/  @!P2 BRA `(.L_x_9060) ;  /* 0x000000000004a947 */ /* 0x000fea0003800000 */
[----:B------:R-:W-:Y:S01]  /*11c30*/  BPT.TRAP 0x1 ;  /* 0x000000040000795c */ /* 0x000fe20000300000 */
.L_x_9060:
        /* <DEDUP_REMOVED lines=12> */
.L_x_9085:
[----:B------:R-:W3:Y:S02]  /*11d00*/  SYNCS.PHASECHK.TRANS64.TRYWAIT P0, [R3+URZ], R2 ;  /* 0x00000002030075a7 */ /* 0x000ee4000800017f */
[----:B---3--:R-:W-:Y:S05]  /*11d10*/  @!P0 BRA `(.L_x_9062) ;  /* 0x00000008004c8947 */ /* 0x008fea0003800000 */
.L_x_9086:
[----:B------:R-:W-:Y:S05]  /*11d20*/  @!P2 BRA `(.L_x_9063) ;  /* 0x000000000004a947 */ /* 0x000fea0003800000 */
[----:B------:R-:W-:Y:S01]  /*11d30*/  BPT.TRAP 0x1 ;  /* 0x000000040000795c */ /* 0x000fe20000300000 */
.L_x_9063:
[----:B------:R-:W-:-:S04]  /*11d40*/  VIADD R0, R9, 0x2d860 ;  /* 0x0002d86009007836 */ /* 0x000fc80000000000 */
[----:B------:R-:W-:-:S04]  /*11d50*/  IMAD R19, R19, 0x8, R0 ;  /* 0x0000000813137824 */ /* 0x000fc800078e0200 */
[----:B------:R-:W4:Y:S02]  /*11d60*/  SYNCS.PHASECHK.TRANS64.TRYWAIT P0, [R19+URZ], R4 ;  /* 0x00000004130075a7 */ /* 0x000f24000800017f */
[----:B----4-:R-:W-:Y:S05]  /*11d70*/  @!P0 BRA `(.L_x_9064) ;  /* 0x0000000800488947 */ /* 0x010fea0003800000 */
.L_x_9087:
[----:B------:R-:W-:-:S07]  /*11d80*/  IMAD R7, R7, 0x8, R0 ;  /* 0x0000000807077824 */ /* 0x000fce00078e0200 */
.L_x_9065:
[----:B------:R1:W1:Y:S02]  /*11d90*/  SYNCS.PHASECHK.TRANS64.TRYWAIT P0, [R7+URZ], R2 ;  /* 0x00000002070075a7 */ /* 0x000264000800017f */
[----:B-1----:R-:W-:Y:S05]  /*11da0*/  @!P0 NANOSLEEP.SYNCS 0x989680 ;  /* 0x009896800000895d */ /* 0x002fea0003900000 */
[----:B------:R-:W1:Y:S02]  /*11db0*/  @!P0 SYNCS.PHASECHK.TRANS64 P0, [R7+URZ], R2 ;  /* 0x00000002070085a7 */ /* 0x000e64000800007f */
[----:B-1----:R-:W-:Y:S05]  /*11dc0*/  @!P0 BRA `(.L_x_9065) ;  /* 0xfffffffc00f08947 */ /* 0x002fea000383ffff */
.L_x_9059:
[----:B------:R-:W-:Y:S05]  /*11dd0*/  BSYNC B0 ;  /* 0x0000000000007941 */ /* 0x000fea0003800000 */
.L_x_9058:
[----:B------:R-:W-:Y:S05]  /*11de0*/  EXIT ;  /* 0x000000000000794d */ /* 0x000fea0003800000 */
.L_x_8923:
[----:B-1----:R-:W-:-:S04]  /*11df0*/  IMAD.U32 R3, RZ, RZ, UR39 ;  /* 0x00000027ff037e24 */ /* 0x002fc8000f8e00ff */
[----:B------:R1:W2:Y:S03]  /*11e00*/  SYNCS.PHASECHK.TRANS64.TRYWAIT P1, [R3+URZ+0x2d800], R0 ;  /* 0x02d80000030075a7 */ /* 0x0002a6000802017f */
[----:B--2---:R-:W-:Y:S05]  /*11e10*/  @!P1 NANOSLEEP.SYNCS 0x989680 ;  /* 0x009896800000995d */ /* 0x004fea0003900000 */
[----:B------:R-:W2:Y:S02]  /*11e20*/  @!P1 SYNCS.PHASECHK.TRANS64 P1, [R3+URZ+0x2d800], R0 ;  /* 0x02d80000030095a7 */ /* 0x000ea4000802007f */
[----:B--2---:R-:W-:Y:S05]  /*11e30*/  @!P1 BRA `(.L_x_8923) ;  /* 0xfffffffc00ec9947 */ /* 0x004fea000383ffff */
[----:B------:R-:W-:Y:S05]  /*11e40*/  BRA `(.L_x_9066) ;  /* 0xfffffefc00147947 */ /* 0x000fea000383ffff */
.L_x_8927:
[----:B--2---:R2:W3:Y:S02]  /*11e50*/  SYNCS.PHASECHK.TRANS64.TRYWAIT P2, [R7+URZ+0x2d830], R0 ;  /* 0x02d83000070075a7 */ /* 0x0044e4000804017f */
[----:B---3--:R-:W-:Y:S05]  /*11e60*/  @!P2 NANOSLEEP.SYNCS 0x989680 ;  /* 0x009896800000a95d */ /* 0x008fea0003900000 */
[----:B------:R-:W3:Y:S02]  /*11e70*/  @!P2 SYNCS.PHASECHK.TRANS64 P2, [R7+URZ+0x2d830], R0 ;  /* 0x02d830000700a5a7 */ /* 0x000ee4000804007f */
[----:B---3--:R-:W-:Y:S05]  /*11e80*/  @!P2 BRA `(.L_x_8927) ;  /* 0xfffffffc00f0a947 */ /* 0x008fea000383ffff */
[----:B------:R-:W-:Y:S05]  /*11e90*/  BRA `(.L_x_8926) ;  /* 0xfffffefc00347947 */ /* 0x000fea000383ffff */
.L_x_8943:
[----:B---3--:R-:W-:-:S04]  /*11ea0*/  IMAD.U32 R11, RZ, RZ, UR6 ;  /* 0x00000006ff0b7e24 */ /* 0x008fc8000f8e00ff */
[----:B------:R3:W4:Y:S03]  /*11eb0*/  SYNCS.PHASECHK.TRANS64.TRYWAIT P2, [R11+URZ+0x2d830], R10 ;  /* 0x02d8300a0b0075a7 */ /* 0x000726000804017f */
[----:B----4-:R-:W-:Y:S05]  /*11ec0*/  @!P2 NANOSLEEP.SYNCS 0x989680 ;  /* 0x009896800000a95d */ /* 0x010fea0003900000 */
[----:B------:R-:W4:Y:S02]  /*11ed0*/  @!P2 SYNCS.PHASECHK.TRANS64 P2, [R11+URZ+0x2d830], R10 ;  /* 0x02d8300a0b00a5a7 */ /* 0x000f24000804007f */
[----:B----4-:R-:W-:Y:S05]  /*11ee0*/  @!P2 BRA `(.L_x_8943) ;  /* 0xfffffffc00eca947 */ /* 0x010fea000383ffff */
[----:B------:R-:W-:Y:S05]  /*11ef0*/  BRA `(.L_x_8940) ;  /* 0xffffff2c00f07947 */ /* 0x000fea000383ffff */
.L_x_8947:
[----:B--2---:R-:W-:-:S04]  /*11f00*/  IMAD.U32 R11, RZ, RZ, UR6 ;  /* 0x00000006ff0b7e24 */ /* 0x004fc8000f8e00ff */
[----:B------:R2:W3:Y:S03]  /*11f10*/  SYNCS.PHASECHK.TRANS64.TRYWAIT P2, [R11+URZ+0x2d850], R10 ;  /* 0x02d8500a0b0075a7 */ /* 0x0004e6000804017f */
[----:B---3--:R-:W-:Y:S05]  /*11f20*/  @!P2 NANOSLEEP.SYNCS 0x989680 ;  /* 0x009896800000a95d */ /* 0x008fea0003900000 */
[----:B------:R-:W3:Y:S02]  /*11f30*/  @!P2 SYNCS.PHASECHK.TRANS64 P2, [R11+URZ+0x2d850], R10 ;  /* 0x02d8500a0b00a5a7 */ /* 0x000ee4000804007f */
[----:B---3--:R-:W-:Y:S05]  /*11f40*/  @!P2 BRA `(.L_x_8947) ;  /* 0xfffffffc00eca947 */ /* 0x008fea000383ffff */
[----:B------:R-:W-:Y:S05]  /*11f50*/  BRA `(.L_x_8944) ;  /* 0xffffff3000887947 */ /* 0x000fea000383ffff */
.L_x_8964:
[----:B--2---:R-:W-:-:S04]  /*11f60*/  IMAD.U32 R12, RZ, RZ, UR6 ;  /* 0x00000006ff0c7e24 */ /* 0x004fc8000f8e00ff */
[----:B------:R2:W3:Y:S03]  /*11f70*/  SYNCS.PHASECHK.TRANS64.TRYWAIT P2, [R12+URZ+0x2d830], R7 ;  /* 0x02d830070c0075a7 */ /* 0x0004e6000804017f */
[----:B---3--:R-:W-:Y:S05]  /*11f80*/  @!P2 NANOSLEEP.SYNCS 0x989680 ;  /* 0x009896800000a95d */ /* 0x008fea0003900000 */
[----:B------:R-:W3:Y:S02]  /*11f90*/  @!P2 SYNCS.PHASECHK.TRANS64 P2, [R12+URZ+0x2d830], R7 ;  /* 0x02d830070c00a5a7 */ /* 0x000ee4000804007f */
[----:B---3--:R-:W-:Y:S05]  /*11fa0*/  @!P2 BRA `(.L_x_8964) ;  /* 0xfffffffc00eca947 */ /* 0x008fea000383ffff */
[----:B------:R-:W-:Y:S05]  /*11fb0*/  BRA `(.L_x_8961) ;  /* 0xffffff6000707947 */ /* 0x000fea000383ffff */
.L_x_8968:
[----:B--2---:R-:W-:-:S04]  /*11fc0*/  IMAD.U32 R12, RZ, RZ, UR6 ;  /* 0x00000006ff0c7e24 */ /* 0x004fc8000f8e00ff */
[----:B------:R2:W3:Y:S03]  /*11fd0*/  SYNCS.PHASECHK.TRANS64.TRYWAIT P2, [R12+URZ+0x2d850], R7 ;  /* 0x02d850070c0075a7 */ /* 0x0004e6000804017f */
[----:B---3--:R-:W-:Y:S05]  /*11fe0*/  @!P2 NANOSLEEP.SYNCS 0x989680 ;  /* 0x009896800000a95d */ /* 0x008fea0003900000 */
[----:B------:R-:W3:Y:S02]  /*11ff0*/  @!P2 SYNCS.PHASECHK.TRANS64 P2, [R12+URZ+0x2d850], R7 ;  /* 0x02d850070c00a5a7 */ /* 0x000ee4000804007f */
[----:B---3--:R-:W-:Y:S05]  /*12000*/  @!P2 BRA `(.L_x_8968) ;  /* 0xfffffffc00eca947 */ /* 0x008fea000383ffff */
[----:B------:R-:W-:Y:S05]  /*12010*/  BRA `(.L_x_8965) ;  /* 0xffffff6400087947 */ /* 0x000fea000383ffff */
.L_x_8974:
[----:B--2---:R-:W-:-:S04]  /*12020*/  IMAD.U32 R14, RZ, RZ, UR6 ;  /* 0x00000006ff0e7e24 */ /* 0x004fc8000f8e00ff */
[----:B------:R2:W3:Y:S03]  /*12030*/  SYNCS.PHASECHK.TRANS64.TRYWAIT P2, [R14+URZ+0x2d830], R7 ;  /* 0x02d830070e0075a7 */ /* 0x0004e6000804017f */
[----:B---3--:R-:W-:Y:S05]  /*12040*/  @!P2 NANOSLEEP.SYNCS 0x989680 ;  /* 0x009896800000a95d */ /* 0x008fea0003900000 */
[----:B------:R-:W3:Y:S02]  /*12050*/  @!P2 SYNCS.PHASECHK.TRANS64 P2, [R14+URZ+0x2d830], R7 ;  /* 0x02d830070e00a5a7 */ /* 0x000ee4000804007f */
[----:B---3--:R-:W-:Y:S05]  /*12060*/  @!P2 BRA `(.L_x_8974) ;  /* 0xfffffffc00eca947 */ /* 0x008fea000383ffff */
[----:B------:R-:W-:Y:S05]  /*12070*/  BRA `(.L_x_8971) ;  /* 0xffffff8000707947 */ /* 0x000fea000383ffff */
.L_x_8978:
[----:B--2---:R-:W-:-:S04]  /*12080*/  IMAD.U32 R14, RZ, RZ, UR6 ;  /* 0x00000006ff0e7e24 */ /* 0x004fc8000f8e00ff */
[----:B------:R2:W3:Y:S03]  /*12090*/  SYNCS.PHASECHK.TRANS64.TRYWAIT P2, [R14+URZ+0x2d850], R7 ;  /* 0x02d850070e0075a7 */ /* 0x0004e6000804017f */
[----:B---3--:R-:W-:Y:S05]  /*120a0*/  @!P2 NANOSLEEP.SYNCS 0x989680 ;  /* 0x009896800000a95d */ /* 0x008fea0003900000 */
[----:B------:R-:W3:Y:S02]  /*120b0*/  @!P2 SYNCS.PHASECHK.TRANS64 P2, [R14+URZ+0x2d850], R7 ;  /* 0x02d850070e00a5a7 */ /* 0x000ee4000804007f */
[----:B---3--:R-:W-:Y:S05]  /*120c0*/  @!P2 BRA `(.L_x_8978) ;  /* 0xfffffffc00eca947 */ /* 0x008fea000383ffff */
[----:B------:R-:W-:Y:S05]  /*120d0*/  BRA `(.L_x_8975) ;  /* 0xffffff8400087947 */ /* 0x000fea000383ffff */
.L_x_8991:
[----:B------:R-:W-:-:S04]  /*120e0*/  IMAD.U32 R3, RZ, RZ, UR9 ;  /* 0x00000009ff037e24 */ /* 0x000fc8000f8e00ff */
[----:B------:R1:W1:Y:S03]  /*120f0*/  SYNCS.PHASECHK.TRANS64.TRYWAIT P0, [R3+URZ+0x2d850], R0 ;  /* 0x02d85000030075a7 */ /* 0x000266000800017f */
[----:B-1----:R-:W-:Y:S05]  /*12100*/  @!P0 NANOSLEEP.SYNCS 0x989680 ;  /* 0x009896800000895d */ /* 0x002fea0003900000 */
[----:B------:R-:W1:Y:S02]  /*12110*/  @!P0 SYNCS.PHASECHK.TRANS64 P0, [R3+URZ+0x2d850], R0 ;  /* 0x02d85000030085a7 */ /* 0x000e64000800007f */
[----:B-1----:R-:W-:Y:S05]  /*12120*/  @!P0 BRA `(.L_x_8991) ;  /* 0xfffffffc00ec8947 */ /* 0x002fea000383ffff */
[----:B------:R-:W-:Y:S05]  /*12130*/  BRA `(.L_x_8990) ;  /* 0xffffffb000247947 */ /* 0x000fea000383ffff */
.L_x_9017:
[----:B------:R-:W-:Y:S02]  /*12140*/  IMAD.MOV.U32 R13, RZ, RZ, R16 ;  /* 0x000000ffff0d7224 */ /* 0x000fe400078e0010 */
[----:B------:R-:W-:Y:S02]  /*12150*/  IMAD.MOV.U32 R12, RZ, RZ, RZ ;  /* 0x000000ffff0c7224 */ /* 0x000fe400078e00ff */
[----:B------:R-:W-:Y:S02]  /*12160*/  IMAD.MOV.U32 R11, RZ, RZ, 0x1f ;  /* 0x0000001fff0b7424 */ /* 0x000fe400078e00ff */
[----:B------:R-:W-:-:S07]  /*12170*/  IMAD.MOV.U32 R15, RZ, RZ, -0x1 ;  /* 0xffffffffff0f7424 */ /* 0x000fce00078e00ff */
[----:B------:R-:W-:Y:S05]  /*12180*/  WARPSYNC.COLLECTIVE R15, `(.L_x_9067) ;  /* 0x000000000f087348 */ /* 0x000fea0003c00000 */
[----:B------:R1:W2:Y:S02]  /*12190*/  SHFL.IDX P6, R14, R13, R12, R11 ;  /* 0x0000000c0d0e7389 */ /* 0x0002a400000c000b */
[----:B-12---:R-:W-:Y:S01]  /*121a0*/  ENDCOLLECTIVE ;  /* 0x000000000000791b */ /* 0x006fe20003800000 */
.L_x_9067:
[----:B------:R-:W-:Y:S05]  /*121b0*/  BRA `(.L_x_9068) ;  /* 0xffffffd800207947 */ /* 0x000fea000383ffff */
.L_x_9018:
[----:B------:R-:W-:Y:S01]  /*121c0*/  BSSY B0, `(.L_x_9069) ;  /* 0x0000006000007945 */ /* 0x000fe20003800000 */
[----:B------:R-:W-:-:S07]  /*121d0*/  IMAD.MOV.U32 R15, RZ, RZ, -0x1 ;  /* 0xffffffffff0f7424 */ /* 0x000fce00078e00ff */
[----:B------:R-:W-:Y:S05]  /*121e0*/  WARPSYNC.COLLECTIVE R15, `(.L_x_9070) ;  /* 0x000000000f0c7348 */ /* 0x000fea0003c00000 */
[----:B------:R-:W-:Y:S02]  /*121f0*/  ELECT P6, UR62, PT ;  /* 0x00000000003e782f */ /* 0x000fe400038c0000 */
[----:B------:R-:W-:Y:S01]  /*12200*/  MOV R14, UR62 ;  /* 0x0000003e000e7c02 */ /* 0x000fe20008000f00 */
[----:B------:R-:W-:Y:S10]  /*12210*/  ENDCOLLECTIVE ;  /* 0x000000000000791b */ /* 0x000ff40003800000 */
.L_x_9070:
[----:B------:R-:W-:Y:S05]  /*12220*/  BSYNC B0 ;  /* 0x0000000000007941 */ /* 0x000fea0003800000 */
.L_x_9069:
[----:B------:R-:W-:Y:S05]  /*12230*/  BRA `(.L_x_9071) ;  /* 0xffffffd800107947 */ /* 0x000fea000383ffff */
.L_x_9021:
[----:B--2---:R2:W3:Y:S02]  /*12240*/  SYNCS.PHASECHK.TRANS64.TRYWAIT P2, [R13+URZ+0x2d840], R12 ;  /* 0x02d8400c0d0075a7 */ /* 0x0044e4000804017f */
[----:B---3--:R-:W-:Y:S05]  /*12250*/  @!P2 NANOSLEEP.SYNCS 0x989680 ;  /* 0x009896800000a95d */ /* 0x008fea0003900000 */
[----:B------:R-:W3:Y:S02]  /*12260*/  @!P2 SYNCS.PHASECHK.TRANS64 P2, [R13+URZ+0x2d840], R12 ;  /* 0x02d8400c0d00a5a7 */ /* 0x000ee4000804007f */
[----:B---3--:R-:W-:Y:S05]  /*12270*/  @!P2 BRA `(.L_x_9021) ;  /* 0xfffffffc00f0a947 */ /* 0x008fea000383ffff */
[----:B------:R-:W-:Y:S05]  /*12280*/  BRA `(.L_x_9072) ;  /* 0xffffffd800647947 */ /* 0x000fea000383ffff */
.L_x_9023:
[----:B-1----:R-:W-:-:S04]  /*12290*/  IMAD.U32 R5, RZ, RZ, UR42 ;  /* 0x0000002aff057e24 */ /* 0x002fc8000f8e00ff */
[----:B------:R1:W3:Y:S03]  /*122a0*/  SYNCS.PHASECHK.TRANS64.TRYWAIT P2, [R5+URZ+0x2d820], R4 ;  /* 0x02d82004050075a7 */ /* 0x0002e6000804017f */
[----:B---3--:R-:W-:Y:S05]  /*122b0*/  @!P2 NANOSLEEP.SYNCS 0x989680 ;  /* 0x009896800000a95d */ /* 0x008fea0003900000 */
[----:B------:R-:W3:Y:S02]  /*122c0*/  @!P2 SYNCS.PHASECHK.TRANS64 P2, [R5+URZ+0x2d820], R4 ;  /* 0x02d820040500a5a7 */ /* 0x000ee4000804007f */
[----:B---3--:R-:W-:Y:S05]  /*122d0*/  @!P2 BRA `(.L_x_9023) ;  /* 0xfffffffc00eca947 */ /* 0x008fea000383ffff */
[----:B------:R-:W-:Y:S05]  /*122e0*/  BRA `(.L_x_9073) ;  /* 0xffffffdc00687947 */ /* 0x000fea000383ffff */
.L_x_9029:
[----:B-1----:R1:W2:Y:S02]  /*122f0*/  SYNCS.PHASECHK.TRANS64.TRYWAIT P3, [R3+URZ+0x2d840], R2 ;  /* 0x02d84002030075a7 */ /* 0x0022a4000806017f */
[----:B--2---:R-:W-:Y:S05]  /*12300*/  @!P3 NANOSLEEP.SYNCS 0x989680 ;  /* 0x009896800000b95d */ /* 0x004fea0003900000 */
[----:B------:R-:W2:Y:S02]  /*12310*/  @!P3 SYNCS.PHASECHK.TRANS64 P3, [R3+URZ+0x2d840], R2 ;  /* 0x02d840020300b5a7 */ /* 0x000ea4000806007f */
[----:B--2---:R-:W-:Y:S05]  /*12320*/  @!P3 BRA `(.L_x_9029) ;  /* 0xfffffffc00f0b947 */ /* 0x004fea000383ffff */
[----:B------:R-:W-:Y:S05]  /*12330*/  BRA `(.L_x_9074) ;  /* 0xffffffe000087947 */ /* 0x000fea000383ffff */
.L_x_9031:
[----:B-1----:R1:W2:Y:S02]  /*12340*/  SYNCS.PHASECHK.TRANS64.TRYWAIT P3, [R2+URZ+0x60], R3 ;  /* 0x00006003020075a7 */ /* 0x0022a4000806017f */
[----:B--2---:R-:W-:Y:S05]  /*12350*/  @!P3 NANOSLEEP.SYNCS 0x989680 ;  /* 0x009896800000b95d */ /* 0x004fea0003900000 */
[----:B------:R-:W2:Y:S02]  /*12360*/  @!P3 SYNCS.PHASECHK.TRANS64 P3, [R2+URZ+0x60], R3 ;  /* 0x000060030200b5a7 */ /* 0x000ea4000806007f */
[----:B--2---:R-:W-:Y:S05]  /*12370*/  @!P3 BRA `(.L_x_9031) ;  /* 0xfffffffc00f0b947 */ /* 0x004fea000383ffff */
[----:B------:R-:W-:Y:S05]  /*12380*/  BRA `(.L_x_9075) ;  /* 0xffffffe000887947 */ /* 0x000fea000383ffff */
.L_x_9037:
[----:B-1----:R1:W2:Y:S02]  /*12390*/  SYNCS.PHASECHK.TRANS64.TRYWAIT P3, [R4+URZ+0x2d840], R3 ;  /* 0x02d84003040075a7 */ /* 0x0022a4000806017f */
[----:B--2---:R-:W-:Y:S05]  /*123a0*/  @!P3 NANOSLEEP.SYNCS 0x989680 ;  /* 0x009896800000b95d */ /* 0x004fea0003900000 */
[----:B------:R-:W2:Y:S02]  /*123b0*/  @!P3 SYNCS.PHASECHK.TRANS64 P3, [R4+URZ+0x2d840], R3 ;  /* 0x02d840030400b5a7 */ /* 0x000ea4000806007f */
[----:B--2---:R-:W-:Y:S05]  /*123c0*/  @!P3 BRA `(.L_x_9037) ;  /* 0xfffffffc00f0b947 */ /* 0x004fea000383ffff */
[----:B------:R-:W-:Y:S05]  /*123d0*/  BRA `(.L_x_9076) ;  /* 0xffffffe400b07947 */ /* 0x000fea000383ffff */
.L_x_9039:
[----:B-1----:R1:W2:Y:S02]  /*123e0*/  SYNCS.PHASECHK.TRANS64.TRYWAIT P3, [R3+URZ+0x60], R18 ;  /* 0x00006012030075a7 */ /* 0x0022a4000806017f */
[----:B--2---:R-:W-:Y:S05]  /*123f0*/  @!P3 NANOSLEEP.SYNCS 0x989680 ;  /* 0x009896800000b95d */ /* 0x004fea0003900000 */
[----:B------:R-:W2:Y:S02]  /*12400*/  @!P3 SYNCS.PHASECHK.TRANS64 P3, [R3+URZ+0x60], R18 ;  /* 0x000060120300b5a7 */ /* 0x000ea4000806007f */
[----:B--2---:R-:W-:Y:S05]  /*12410*/  @!P3 BRA `(.L_x_9039) ;  /* 0xfffffffc00f0b947 */ /* 0x004fea000383ffff */
[----:B------:R-:W-:Y:S05]  /*12420*/  BRA `(.L_x_9077) ;  /* 0xffffffe800307947 */ /* 0x000fea000383ffff */
.L_x_9044:
[----:B-1----:R1:W2:Y:S02]  /*12430*/  SYNCS.PHASECHK.TRANS64.TRYWAIT P3, [R3+URZ+0x2d840], R4 ;  /* 0x02d84004030075a7 */ /* 0x0022a4000806017f */
[----:B--2---:R-:W-:Y:S05]  /*12440*/  @!P3 NANOSLEEP.SYNCS 0x989680 ;  /* 0x009896800000b95d */ /* 0x004fea0003900000 */
[----:B------:R-:W2:Y:S02]  /*12450*/  @!P3 SYNCS.PHASECHK.TRANS64 P3, [R3+URZ+0x2d840], R4 ;  /* 0x02d840040300b5a7 */ /* 0x000ea4000806007f */
[----:B--2---:R-:W-:Y:S05]  /*12460*/  @!P3 BRA `(.L_x_9044) ;  /* 0xfffffffc00f0b947 */ /* 0x004fea000383ffff */
[----:B------:R-:W-:Y:S05]  /*12470*/  BRA `(.L_x_9078) ;  /* 0xffffffec00307947 */ /* 0x000fea000383ffff */
.L_x_9046:
[----:B-1----:R1:W2:Y:S02]  /*12480*/  SYNCS.PHASECHK.TRANS64.TRYWAIT P3, [R3+URZ+0x60], R12 ;  /* 0x0000600c030075a7 */ /* 0x0022a4000806017f */
[----:B--2---:R-:W-:Y:S05]  /*12490*/  @!P3 NANOSLEEP.SYNCS 0x989680 ;  /* 0x009896800000b95d */ /* 0x004fea0003900000 */
[----:B------:R-:W2:Y:S02]  /*124a0*/  @!P3 SYNCS.PHASECHK.TRANS64 P3, [R3+URZ+0x60], R12 ;  /* 0x0000600c0300b5a7 */ /* 0x000ea4000806007f */
[----:B--2---:R-:W-:Y:S05]  /*124b0*/  @!P3 BRA `(.L_x_9046) ;  /* 0xfffffffc00f0b947 */ /* 0x004fea000383ffff */
[----:B------:R-:W-:Y:S05]  /*124c0*/  BRA `(.L_x_9079) ;  /* 0xffffffec00b07947 */ /* 0x000fea000383ffff */
.L_x_9053:
[----:B-1----:R1:W2:Y:S02]  /*124d0*/  SYNCS.PHASECHK.TRANS64.TRYWAIT P0, [R3+URZ+0x2d860], R0 ;  /* 0x02d86000030075a7 */ /* 0x0022a4000800017f */
[----:B--2---:R-:W-:Y:S05]  /*124e0*/  @!P0 NANOSLEEP.SYNCS 0x989680 ;  /* 0x009896800000895d */ /* 0x004fea0003900000 */
[----:B------:R-:W2:Y:S02]  /*124f0*/  @!P0 SYNCS.PHASECHK.TRANS64 P0, [R3+URZ+0x2d860], R0 ;  /* 0x02d86000030085a7 */ /* 0x000ea4000800007f */
[----:B--2---:R-:W-:Y:S05]  /*12500*/  @!P0 BRA `(.L_x_9053) ;  /* 0xfffffffc00f08947 */ /* 0x004fea000383ffff */
[----:B------:R-:W-:Y:S05]  /*12510*/  BRA `(.L_x_9080) ;  /* 0xfffffff000907947 */ /* 0x000fea000383ffff */
.L_x_9055:
[----:B------:R-:W-:Y:S01]  /*12520*/  BSSY B0, `(.L_x_9081) ;  /* 0x0000007000007945 */ /* 0x000fe20003800000 */
[----:B------:R-:W-:Y:S02]  /*12530*/  IMAD.MOV.U32 R12, RZ, RZ, RZ ;  /* 0x000000ffff0c7224 */ /* 0x000fe400078e00ff */
[----:B------:R-:W-:Y:S02]  /*12540*/  IMAD.MOV.U32 R11, RZ, RZ, 0x1f ;  /* 0x0000001fff0b7424 */ /* 0x000fe400078e00ff */
[----:B------:R-:W-:-:S07]  /*12550*/  IMAD.MOV.U32 R15, RZ, RZ, -0x1 ;  /* 0xffffffffff0f7424 */ /* 0x000fce00078e00ff */
[----:B------:R-:W-:Y:S05]  /*12560*/  WARPSYNC.COLLECTIVE R15, `(.L_x_9082) ;  /* 0x000000000f087348 */ /* 0x000fea0003c00000 */
[----:B------:R1:W2:Y:S02]  /*12570*/  SHFL.IDX P6, R14, R13, R12, R11 ;  /* 0x0000000c0d0e7389 */ /* 0x0002a400000c000b */
[----:B-12---:R-:W-:Y:S01]  /*12580*/  ENDCOLLECTIVE ;  /* 0x000000000000791b */ /* 0x006fe20003800000 */
.L_x_9082:
[----:B------:R-:W-:Y:S05]  /*12590*/  BSYNC B0 ;  /* 0x0000000000007941 */ /* 0x000fea0003800000 */
.L_x_9081:
[----:B------:R-:W-:Y:S05]  /*125a0*/  BRA `(.L_x_9083) ;  /* 0xfffffff4001c7947 */ /* 0x000fea000383ffff */
.L_x_9057:
[----:B--2---:R2:W3:Y:S02]  /*125b0*/  SYNCS.PHASECHK.TRANS64.TRYWAIT P0, [R9+URZ+0x2d820], R0 ;  /* 0x02d82000090075a7 */ /* 0x0044e4000800017f */
[----:B---3--:R-:W-:Y:S05]  /*125c0*/  @!P0 NANOSLEEP.SYNCS 0x989680 ;  /* 0x009896800000895d */ /* 0x008fea0003900000 */
[----:B------:R-:W3:Y:S02]  /*125d0*/  @!P0 SYNCS.PHASECHK.TRANS64 P0, [R9+URZ+0x2d820], R0 ;  /* 0x02d82000090085a7 */ /* 0x000ee4000800007f */
[----:B---3--:R-:W-:Y:S05]  /*125e0*/  @!P0 BRA `(.L_x_9057) ;  /* 0xfffffffc00f08947 */ /* 0x008fea000383ffff */
[----:B------:R-:W-:Y:S05]  /*125f0*/  BRA `(.L_x_9084) ;  /* 0xfffffff400647947 */ /* 0x000fea000383ffff */
.L_x_9061:
[----:B--2---:R2:W3:Y:S02]  /*12600*/  SYNCS.PHASECHK.TRANS64.TRYWAIT P0, [R5+URZ], R4 ;  /* 0x00000004050075a7 */ /* 0x0044e4000800017f */
[----:B---3--:R-:W-:Y:S05]  /*12610*/  @!P0 NANOSLEEP.SYNCS 0x989680 ;  /* 0x009896800000895d */ /* 0x008fea0003900000 */
[----:B------:R-:W3:Y:S02]  /*12620*/  @!P0 SYNCS.PHASECHK.TRANS64 P0, [R5+URZ], R4 ;  /* 0x00000004050085a7 */ /* 0x000ee4000800007f */
[----:B---3--:R-:W-:Y:S05]  /*12630*/  @!P0 BRA `(.L_x_9061) ;  /* 0xfffffffc00f08947 */ /* 0x008fea000383ffff */
[----:B------:R-:W-:Y:S05]  /*12640*/  BRA `(.L_x_9085) ;  /* 0xfffffff400ac7947 */ /* 0x000fea000383ffff */
.L_x_9062:
[----:B---3--:R3:W4:Y:S02]  /*12650*/  SYNCS.PHASECHK.TRANS64.TRYWAIT P0, [R3+URZ], R2 ;  /* 0x00000002030075a7 */ /* 0x008724000800017f */
[----:B----4-:R-:W-:Y:S05]  /*12660*/  @!P0 NANOSLEEP.SYNCS 0x989680 ;  /* 0x009896800000895d */ /* 0x010fea0003900000 */
[----:B------:R-:W4:Y:S02]  /*12670*/  @!P0 SYNCS.PHASECHK.TRANS64 P0, [R3+URZ], R2 ;  /* 0x00000002030085a7 */ /* 0x000f24000800007f */
[----:B----4-:R-:W-:Y:S05]  /*12680*/  @!P0 BRA `(.L_x_9062) ;  /* 0xfffffffc00f08947 */ /* 0x010fea000383ffff */
[----:B------:R-:W-:Y:S05]  /*12690*/  BRA `(.L_x_9086) ;  /* 0xfffffff400a07947 */ /* 0x000fea000383ffff */
.L_x_9064:
[----:B----4-:R4:W1:Y:S02]  /*126a0*/  SYNCS.PHASECHK.TRANS64.TRYWAIT P0, [R19+URZ], R4 ;  /* 0x00000004130075a7 */ /* 0x010864000800017f */
[----:B-1----:R-:W-:Y:S05]  /*126b0*/  @!P0 NANOSLEEP.SYNCS 0x989680 ;  /* 0x009896800000895d */ /* 0x002fea0003900000 */
[----:B------:R-:W1:Y:S02]  /*126c0*/  @!P0 SYNCS.PHASECHK.TRANS64 P0, [R19+URZ], R4 ;  /* 0x00000004130085a7 */ /* 0x000e64000800007f */
[----:B-1----:R-:W-:Y:S05]  /*126d0*/  @!P0 BRA `(.L_x_9064) ;  /* 0xfffffffc00f08947 */ /* 0x002fea000383ffff */
[----:B------:R-:W-:Y:S05]  /*126e0*/  BRA `(.L_x_9087) ;  /* 0xfffffff400a47947 */ /* 0x000fea000383ffff */
.L_x_9088:
        /* <DEDUP_REMOVED lines=9> */
.L_x_12782:


//--------------------- .text._ZN7cutlass13device_kernelIN5flash11enable_sm90INS1_16FlashAttnFwdSm90INS1_25CollectiveMainloopFwdSm90ILi2EN4cute5tupleIJNS5_1CILi1EEES8_S8_EEENS6_IJNS7_ILi192EEENS7_ILi128EEENS7_ILi96EEEEEELi96ENS_6half_tEfNS_4arch4Sm90ELb0ELb1ELb0ELb1ELb0ELb0ELb0ELb0ELb1ELb0ELb0ELb0EEENS1_21CollectiveEpilogueFwdINS6_IJSA_SC_SB_EEES9_SE_SG_Li384ELb1ELb0ELb0ELb0EEENS1_36VarlenDynamicPersistentTileSchedulerILi192ELi128ELi384ELi32ELb0ELb0ELb1ELb1ELb0ELb1EEEEEEEEEvNT_6ParamsE --------------------------
	.section	.text._ZN7cutlass13device_kernelIN5flash11enable_sm90INS1_16FlashAttnFwdSm90INS1_25CollectiveMainloopFwdSm90ILi2EN4cute5tupleIJNS5_1CILi1EEES8_S8_EEENS6_IJNS7_ILi192EEENS7_ILi128EEENS7_ILi96EEEEEELi96ENS_6half_tEfNS_4arch4Sm90ELb0ELb1ELb0ELb1ELb0ELb0ELb0ELb0ELb1ELb0ELb0ELb0EEENS1_21CollectiveEpilogueFwdINS6_IJSA_SC_SB_EEES9_SE_SG_Li384ELb1ELb0ELb0ELb0EEENS1_36VarlenDynamicPersistentTileSchedulerILi192ELi128ELi384ELi32ELb0ELb0ELb1ELb1ELb0ELb1EEEEEEEEEvNT_6ParamsE,"ax",@progbits
	.align	128
.text._ZN7cutlass13device_kernelIN5flash11enable_sm90INS1_16FlashAttnFwdSm90INS1_25CollectiveMainloopFwdSm90ILi2EN4cute5tupleIJNS5_1CILi1EEES8_S8_EEENS6_IJNS7_ILi192EEENS7_ILi128EEENS7_ILi96EEEEEELi96ENS_6half_tEfNS_4arch4Sm90ELb0ELb1ELb0ELb1ELb0ELb0ELb0ELb0ELb1ELb0ELb0ELb0EEENS1_21CollectiveEpilogueFwdINS6_IJSA_SC_SB_EEES9_SE_SG_Li384ELb1ELb0ELb0ELb0EEENS1_36VarlenDynamicPersistentTileSchedulerILi192ELi128ELi384ELi32ELb0ELb0ELb1ELb1ELb0ELb1EEEEEEEEEvNT_6ParamsE:
        .type           _ZN7cutlass13device_kernelIN5flash11enable_sm90INS1_16FlashAttnFwdSm90INS1_25CollectiveMainloopFwdSm90ILi2EN4cute5tupleIJNS5_1CILi1EEES8_S8_EEENS6_IJNS7_ILi192EEENS7_ILi128EEENS7_ILi96EEEEEELi96ENS_6half_tEfNS_4arch4Sm90ELb0ELb1ELb0ELb1ELb0ELb0ELb0ELb0ELb1ELb0ELb0ELb0EEENS1_21CollectiveEpilogueFwdINS6_IJSA_SC_SB_EEES9_SE_SG_Li384ELb1ELb0ELb0ELb0EEENS1_36VarlenDynamicPersistentTileSchedulerILi192ELi128ELi384ELi32ELb0ELb0ELb1ELb1ELb0ELb1EEEEEEEEEvNT_6ParamsE,@function
        .size           _ZN7cutlass13device_kernelIN5flash11enable_sm90INS1_16FlashAttnFwdSm90INS1_25CollectiveMainloopFwdSm90ILi2EN4cute5tupleIJNS5_1CILi1EEES8_S8_EEENS6_IJNS7_ILi192EEENS7_ILi128EEENS7_ILi96EEEEEELi96ENS_6half_tEfNS_4arch4Sm90ELb0ELb1ELb0ELb1ELb0ELb0ELb0ELb0ELb1ELb0ELb0ELb0EEENS1_21CollectiveEpilogueFwdINS6_IJSA_SC_SB_EEES9_SE_SG_Li384ELb1ELb0ELb0ELb0EEENS1_36VarlenDynamicPersistentTileSchedulerILi192ELi128ELi384ELi32ELb0ELb0ELb1ELb1ELb0ELb1EEEEEEEEEvNT_6ParamsE,(.L_x_12783 - _ZN7cutlass13device_kernelIN5flash11enable_sm90INS1_16FlashAttnFwdSm90INS1_25CollectiveMainloopFwdSm90ILi2EN4cute5tupleIJNS5_1CILi1EEES8_S8_EEENS6_IJNS7_ILi192EEENS7_ILi128EEENS7_ILi96EEEEEELi96ENS_6half_tEfNS_4arch4Sm90ELb0ELb1ELb0ELb1ELb0ELb0ELb0ELb0ELb1ELb0ELb0ELb0EEENS1_21CollectiveEpilogueFwdINS6_IJSA_SC_SB_EEES9_SE_SG_Li384ELb1ELb0ELb0ELb0EEENS1_36VarlenDynamicPersistentTileSchedulerILi192ELi128ELi384ELi32ELb0ELb0ELb1ELb1ELb0ELb1EEEEEEEEEvNT_6ParamsE)
        .other          _ZN7cutlass13device_kernelIN5flash11enable_sm90INS1_16FlashAttnFwdSm90INS1_25CollectiveMainloopFwdSm90ILi2EN4cute5tupleIJNS5_1CILi1EEES8_S8_EEENS6_IJNS7_ILi192EEENS7_ILi128EEENS7_ILi96EEEEEELi96ENS_6half_tEfNS_4arch4Sm90ELb0ELb1ELb0ELb1ELb0ELb0ELb0ELb0ELb1ELb0ELb0ELb0EEENS1_21CollectiveEpilogueFwdINS6_IJSA_SC_SB_EEES9_SE_SG_Li384ELb1ELb0ELb0ELb0EEENS1_36VarlenDynamicPersistentTileSchedulerILi192ELi128ELi384ELi32ELb0ELb0ELb1ELb1ELb0ELb1EEEEEEEEEvNT_6ParamsE,@"STO_CUDA_ENTRY STV_DEFAULT"
_ZN7cutlass13device_kernelIN5flash11enable_sm90INS1_16FlashAttnFwdSm90INS1_25CollectiveMainloopFwdSm90ILi2EN4cute5tupleIJNS5_1CILi1EEES8_S8_EEENS6_IJNS7_ILi192EEENS7_ILi128EEENS7_ILi96EEEEEELi96ENS_6half_tEfNS_4arch4Sm90ELb0ELb1ELb0ELb1ELb0ELb0ELb0ELb0ELb1ELb0ELb0ELb0EEENS1_21CollectiveEpilogueFwdINS6_IJSA_SC_SB_EEES9_SE_SG_Li384ELb1ELb0ELb0ELb0EEENS1_36VarlenDynamicPersistentTileSchedulerILi192ELi128ELi384ELi32ELb0ELb0ELb1ELb1ELb0ELb1EEEEEEEEEvNT_6ParamsE:
        /* <DEDUP_REMOVED lines=21> */
.L_x_9090:
[----:B------:R-:W-:Y:S05]  /*0150*/  BSYNC B0 ;  /* 0x0000000000007941 */ /* 0x000fea0003800000 */
.L_x_9089:
        /* <DEDUP_REMOVED lines=41> */
.L_x_9091:
        /* <DEDUP_REMOVED lines=22> */
.L_x_9092:
        /* <DEDUP_REMOVED lines=18> */
.L_x_9093:
        /* <DEDUP_REMOVED lines=22> */
.L_x_9094:
        /* <DEDUP_REMOVED lines=22> */
.L_x_9095:
[----:B------:R-:W-:Y:S01]  /*0930*/  PLOP3.LUT P0, PT, PT, PT, UP0, 0x80, 0x0 ;  /* 0x000000000000781c */ /* 0x000fe20003f0f008 */
[----:B------:R-:W-:Y:S01]  /*0940*/  UMOV UR36, 0x1 ;  /* 0x0000000100247882 */ /* 0x000fe20000000000 */
[----:B------:R-:W-:Y:S01]  /*0950*/  NOP ;  /* 0x0000000000007918 */ /* 0x000fe20000000000 */
[----:B------:R-:W-:Y:S01]  /*0960*/  USEL UR36, UR36, 0x2, !UP0 ;  /* 0x0000000224247887 */ /* 0x000fe2000c000000 */
[----:B------:R-:W-:Y:S01]  /*0970*/  ULDC.64 UR48, c[0x0][0x208] ;  /* 0x0000820000307ab9 */ /* 0x000fe20000000a00 */
[----:B012-4-:R-:W-:Y:S08]  /*0980*/  BAR.SYNC.DEFER_BLOCKING 0x0 ;  /* 0x0000000000007b1d */ /* 0x017ff00000010000 */
[----:B------:R-:W-:Y:S05]  /*0990*/  @!P0 BRA `(.L_x_9096) ;  /* 0x000000e800ac8947 */ /* 0x000fea0003800000 */
.L_x_9097:
        /* <DEDUP_REMOVED lines=18> */
[----:B------:R-:W-:Y:S01]  /*0ac0*/  VIADD R153, R2, 0xffffff80 ;  /* 0xffffff8002997836 */ /* 0x000fe20000000000 */
[----:B------:R-:W-:Y:S01]  /*0ad0*/  R2UR UR6, R146 ;  /* 0x00000000920672ca */ /* 0x000fe200000e0000 */
[----:B------:R-:W-:Y:S01]  /*0ae0*/  IMAD.MOV.U32 R18, RZ, RZ, 0x40 ;  /* 0x00000040ff127424 */ /* 0x000fe200078e00ff */
[----:B------:R-:W-:Y:S01]  /*0af0*/  R2UR UR5, R147 ;  /* 0x00000000930572ca */ /* 0x000fe200000e0000 */
[----:B------:R-:W-:Y:S01]  /*0b00*/  ULOP3.LUT UR45, UR36, 0x1, URZ, 0xfc, !UPT ;  /* 0x00000001242d7892 */ /* 0x000fe2000f8efc3f */
[----:B------:R-:W-:Y:S01]  /*0b10*/  SHF.R.S32.HI R0, RZ, 0x1f, R153 ;  /* 0x0000001fff007819 */ /* 0x000fe20000011499 */
[----:B------:R-:W-:Y:S01]  /*0b20*/  UMOV UR44, URZ ;  /* 0x0000003f002c7c82 */ /* 0x000fe20008000000 */
[----:B------:R-:W-:Y:S01]  /*0b30*/  UMOV UR46, URZ ;  /* 0x0000003f002e7c82 */ /* 0x000fe20008000000 */
[----:B------:R-:W-:Y:S01]  /*0b40*/  UMOV UR43, URZ ;  /* 0x0000003f002b7c82 */ /* 0x000fe20008000000 */
[CC--:B------:R-:W-:Y:S02]  /*0b50*/  LEA.HI R151, R0.reuse, R153.reuse, RZ, 0x7 ;  /* 0x0000009900977211 */ /* 0x0c0fe400078f38ff */
[----:B------:R-:W-:-:S02]  /*0b60*/  LEA.HI R2, R0, R153, RZ, 0x4 ;  /* 0x0000009900027211 */ /* 0x000fc400078f20ff */
[----:B------:R-:W-:Y:S02]  /*0b70*/  LOP3.LUT R4, R151, 0xffffff80, RZ, 0xc0, !PT ;  /* 0xffffff8097047812 */ /* 0x000fe400078ec0ff */
[----:B------:R-:W-:Y:S02]  /*0b80*/  SHF.R.S32.HI R7, RZ, 0x4, R2 ;  /* 0x00000004ff077819 */ /* 0x000fe40000011402 */
[----:B------:R-:W-:Y:S01]  /*0b90*/  LEA.HI R6, R0, R153, RZ, 0x5 ;  /* 0x0000009900067211 */ /* 0x000fe200078f28ff */
[C---:B------:R-:W-:Y:S01]  /*0ba0*/  IMAD.IADD R149, R153.reuse, 0x1, -R4 ;  /* 0x0000000199957824 */ /* 0x040fe200078e0a04 */
[C---:B------:R-:W-:Y:S02]  /*0bb0*/  LOP3.LUT R4, R2.reuse, 0xfffffff0, RZ, 0xc0, !PT ;  /* 0xfffffff002047812 */ /* 0x040fe400078ec0ff */
[----:B------:R-:W-:Y:S02]  /*0bc0*/  LEA.HI R2, R2, R7, RZ, 0x1 ;  /* 0x0000000702027211 */ /* 0x000fe400078f08ff */
[----:B------:R-:W-:Y:S01]  /*0bd0*/  SHF.R.S32.HI R10, RZ, 0x1f, R149 ;  /* 0x0000001fff0a7819 */ /* 0x000fe20000011495 */
[----:B------:R-:W-:Y:S01]  /*0be0*/  IMAD.IADD R4, R153, 0x1, -R4 ;  /* 0x0000000199047824 */ /* 0x000fe200078e0a04 */
[----:B------:R-:W-:-:S02]  /*0bf0*/  LOP3.LUT R2, R2, 0x1ffffffe, RZ, 0xc0, !PT ;  /* 0x1ffffffe02027812 */ /* 0x000fc400078ec0ff */
[----:B------:R-:W-:Y:S02]  /*0c00*/  LEA.HI R11, R10, R149, RZ, 0x2 ;  /* 0x000000950a0b7211 */ /* 0x000fe400078f10ff */
[----:B------:R-:W-:Y:S01]  /*0c10*/  SHF.R.S32.HI R3, RZ, 0x1f, R4 ;  /* 0x0000001fff037819 */ /* 0x000fe20000011404 */
[----:B------:R-:W-:Y:S01]  /*0c20*/  IMAD.IADD R2, R7, 0x1, -R2 ;  /* 0x0000000107027824 */ /* 0x000fe200078e0a02 */
[--C-:B------:R-:W-:Y:S02]  /*0c30*/  SHF.R.S32.HI R8, RZ, 0x2, R11.reuse ;  /* 0x00000002ff087819 */ /* 0x100fe4000001140b */
[----:B------:R-:W-:Y:S02]  /*0c40*/  SHF.R.S32.HI R5, RZ, 0x1f, R11 ;  /* 0x0000001fff057819 */ /* 0x000fe4000001140b */
[----:B------:R-:W-:Y:S02]  /*0c50*/  LEA.HI R3, R3, R4, RZ, 0x3 ;  /* 0x0000000403037211 */ /* 0x000fe400078f18ff */
[----:B------:R-:W-:-:S02]  /*0c60*/  LEA.HI R9, R5, R8, RZ, 0x3 ;  /* 0x0000000805097211 */ /* 0x000fc400078f18ff */
[C---:B------:R-:W-:Y:S02]  /*0c70*/  LOP3.LUT R5, R3.reuse, 0xfffffff8, RZ, 0xc0, !PT ;  /* 0xfffffff803057812 */ /* 0x040fe400078ec0ff */
[----:B------:R-:W-:Y:S01]  /*0c80*/  SHF.R.S32.HI R7, RZ, 0x5, R6 ;  /* 0x00000005ff077819 */ /* 0x000fe20000011406 */
[----:B------:R-:W-:Y:S01]  /*0c90*/  IMAD.SHL.U32 R6, R3, 0x40, RZ ;  /* 0x0000004003067824 */ /* 0x000fe200078e00ff */
[----:B------:R-:W-:Y:S01]  /*0ca0*/  LOP3.LUT R9, R9, 0xfffffff8, RZ, 0xc0, !PT ;  /* 0xfffffff809097812 */ /* 0x000fe200078ec0ff */
[----:B------:R-:W-:Y:S01]  /*0cb0*/  IMAD.IADD R5, R4, 0x1, -R5 ;  /* 0x0000000104057824 */ /* 0x000fe200078e0a05 */
[----:B------:R-:W-:Y:S01]  /*0cc0*/  SHF.R.S32.HI R151, RZ, 0x7, R151 ;  /* 0x00000007ff977819 */ /* 0x000fe20000011497 */
[----:B------:R-:W-:Y:S01]  /*0cd0*/  IMAD R152, R7, 0x10, R4 ;  /* 0x0000001007987824 */ /* 0x000fe200078e0204 */
[----:B------:R-:W-:Y:S01]  /*0ce0*/  LOP3.LUT R6, R6, 0x7ffffe00, RZ, 0xc0, !PT ;  /* 0x7ffffe0006067812 */ /* 0x000fe200078ec0ff */
[C---:B------:R-:W-:Y:S01]  /*0cf0*/  IMAD.SHL.U32 R4, R5.reuse, 0x40, RZ ;  /* 0x0000004005047824 */ /* 0x040fe200078e00ff */
[----:B------:R-:W-:Y:S01]  /*0d00*/  R2P PR, R5, 0x6 ;  /* 0x0000000605007804 */ /* 0x000fe20000000000 */
[----:B------:R-:W-:Y:S01]  /*0d10*/  IMAD.SHL.U32 R3, R2, 0x8, RZ ;  /* 0x0000000802037824 */ /* 0x000fe200078e00ff */
[----:B------:R-:W-:Y:S01]  /*0d20*/  LEA.HI R10, R10, R149, RZ, 0x5 ;  /* 0x000000950a0a7211 */ /* 0x000fe200078f28ff */
[----:B------:R-:W-:Y:S01]  /*0d30*/  IMAD.IADD R13, R8, 0x1, -R9 ;  /* 0x00000001080d7824 */ /* 0x000fe200078e0a09 */
[----:B------:R-:W-:Y:S01]  /*0d40*/  LOP3.LUT R4, R4, 0x1c0, RZ, 0xc0, !PT ;  /* 0x000001c004047812 */ /* 0x000fe200078ec0ff */
[----:B------:R-:W-:Y:S01]  /*0d50*/  IMAD R6, R7, 0x400, R6 ;  /* 0x0000040007067824 */ /* 0x000fe200078e0206 */
[----:B------:R-:W-:Y:S01]  /*0d60*/  LEA.HI R0, R0, R153, RZ, 0x2 ;  /* 0x0000009900007211 */ /* 0x000fe200078f10ff */
[----:B------:R-:W-:Y:S01]  /*0d70*/  IMAD.HI R8, R151, 0x55555556, RZ ;  /* 0x5555555697087827 */ /* 0x000fe200078e02ff */
[----:B------:R-:W-:-:S02]  /*0d80*/  LOP3.LUT R2, R4, 0x8, R3, 0xf8, !PT ;  /* 0x0000000804027812 */ /* 0x000fc400078ef803 */
[----:B------:R-:W-:Y:S01]  /*0d90*/  SHF.R.U32.HI R9, RZ, 0x3, R4 ;  /* 0x00000003ff097819 */ /* 0x000fe20000011604 */
[----:B------:R-:W-:Y:S01]  /*0da0*/  IMAD.U32 R152, R152, 0x20, R3 ;  /* 0x0000002098987824 */ /* 0x000fe200078e0003 */
[----:B------:R-:W-:Y:S02]  /*0db0*/  LEA.HI R8, R8, R8, RZ, 0x1 ;  /* 0x0000000808087211 */ /* 0x000fe400078f08ff */
[----:B------:R-:W-:Y:S02]  /*0dc0*/  LOP3.LUT R9, R2, R9, RZ, 0x3c, !PT ;  /* 0x0000000902097212 */ /* 0x000fe400078e3cff */
[----:B------:R-:W-:Y:S01]  /*0dd0*/  SHF.R.S32.HI R10, RZ, 0x5, R10 ;  /* 0x00000005ff0a7819 */ /* 0x000fe2000001140a */
[----:B------:R-:W-:Y:S01]  /*0de0*/  IMAD R8, R8, -0x3, R151 ;  /* 0xfffffffd08087824 */ /* 0x000fe200078e0297 */
[----:B------:R-:W-:Y:S01]  /*0df0*/  LOP3.LUT R2, R0, 0x1ffffffc, RZ, 0xc0, !PT ;  /* 0x1ffffffc00027812 */ /* 0x000fe200078ec0ff */
[----:B------:R-:W-:Y:S01]  /*0e00*/  IMAD.IADD R6, R6, 0x1, R9 ;  /* 0x0000000106067824 */ /* 0x000fe200078e0209 */
[----:B------:R-:W-:Y:S01]  /*0e10*/  SEL R18, R18, 0xffffffc0, !P2 ;  /* 0xffffffc012127807 */ /* 0x000fe20005000000 */
[----:B------:R-:W-:Y:S01]  /*0e20*/  IMAD R13, R10, 0x10, R13 ;  /* 0x000000100a0d7824 */ /* 0x000fe200078e020d */
[----:B------:R-:W-:Y:S01]  /*0e30*/  LOP3.LUT R16, R11, 0x7ffffffc, RZ, 0xc0, !PT ;  /* 0x7ffffffc0b107812 */ /* 0x000fe200078ec0ff */
[----:B------:R-:W-:Y:S01]  /*0e40*/  IMAD.IADD R2, R153, 0x1, -R2 ;  /* 0x0000000199027824 */ /* 0x000fe200078e0a02 */
[----:B------:R-:W-:Y:S01]  /*0e50*/  LEA R17, R6, UR42, 0x1 ;  /* 0x0000002a06117c11 */ /* 0x000fe2000f8e08ff */
[----:B------:R-:W-:Y:S01]  /*0e60*/  IMAD R150, R8, 0x40, R13 ;  /* 0x0000004008967824 */ /* 0x000fe200078e020d */
[----:B------:R-:W-:Y:S01]  /*0e70*/  SHF.R.S32.HI R142, RZ, 0x2, R0 ;  /* 0x00000002ff8e7819 */ /* 0x000fe20000011400 */
[----:B------:R-:W-:-:S02]  /*0e80*/  IMAD.SHL.U32 R140, R2, 0x8, RZ ;  /* 0x00000008028c7824 */ /* 0x000fc400078e00ff */
[C---:B------:R-:W-:Y:S02]  /*0e90*/  VIADD R19, R17.reuse, 0x21800 ;  /* 0x0002180011137836 */ /* 0x040fe40000000000 */
[----:B------:R-:W-:Y:S02]  /*0ea0*/  VIADD R23, R17, 0x21820 ;  /* 0x0002182011177836 */ /* 0x000fe40000000000 */
[C---:B------:R-:W-:Y:S02]  /*0eb0*/  @P1 VIADD R23, R19.reuse, 0xffffffe0 ;  /* 0xffffffe013171836 */ /* 0x040fe40000000000 */
[----:B------:R-:W-:Y:S02]  /*0ec0*/  IMAD.IADD R19, R19, 0x1, R18 ;  /* 0x0000000113137824 */ /* 0x000fe400078e0212 */
[----:B------:R-:W-:Y:S02]  /*0ed0*/  IMAD.IADD R16, R149, 0x1, -R16 ;  /* 0x0000000195107824 */ /* 0x000fe400078e0a10 */
[----:B------:R-:W-:-:S02]  /*0ee0*/  IMAD.IADD R18, R18, 0x1, R23 ;  /* 0x0000000112127824 */ /* 0x000fc400078e0217 */
[----:B------:R-:W-:-:S07]  /*0ef0*/  VIADD R136, R23, 0x6000 ;  /* 0x0000600017887836 */ /* 0x000fce0000000000 */
.L_x_9189:
[----:B------:R-:W-:Y:S01]  /*0f00*/  ULDC.64 UR8, c[0x0][0xa28] ;  /* 0x00028a0000087ab9 */ /* 0x000fe20000000a00 */
[----:B0-----:R-:W0:Y:S01]  /*0f10*/  LDC R139, c[0x0][0x288] ;  /* 0x0000a200ff8b7b82 */ /* 0x001e220000000800 */
[----:B------:R-:W-:Y:S01]  /*0f20*/  UISETP.NE.U32.AND UP0, UPT, UR8, URZ, UPT ;  /* 0x0000003f0800728c */ /* 0x000fe2000bf05070 */
[----:B-1---5:R-:W-:-:S03]  /*0f30*/  IMAD.MOV.U32 R6, RZ, RZ, RZ ;  /* 0x000000ffff067224 */ /* 0x022fc600078e00ff */
[----:B------:R-:W-:-:S03]  /*0f40*/  UISETP.NE.AND.EX UP0, UPT, UR9, URZ, UPT, UP0 ;  /* 0x0000003f0900728c */ /* 0x000fc6000bf05300 */
[----:B------:R-:W-:Y:S01]  /*0f50*/  ULDC.64 UR8, c[0x0][0xa18] ;  /* 0x0002860000087ab9 */ /* 0x000fe20000000a00 */
[----:B--2---:R-:W1:Y:S01]  /*0f60*/  LDC.64 R8, c[0x0][0x3f8] ;  /* 0x0000fe00ff087b82 */ /* 0x004e620000000a00 */
        /* <DEDUP_REMOVED lines=12> */
[----:B----4-:R4:W5:Y:S02]  /*1030*/  @P0 LDG.E R6, desc[UR48][R2.64] ;  /* 0x0000003002060981 */ /* 0x010964000c1e1900 */
        /* <DEDUP_REMOVED lines=22> */
.L_x_9098:
        /* <DEDUP_REMOVED lines=10> */
.L_x_9099:
        /* <DEDUP_REMOVED lines=11> */
.L_x_9100:
[----:B------:R-:W1:Y:S01]  /*12f0*/  LDC.64 R8, c[0x0][0x9e0] ;  /* 0x00027800ff087b82 */ /* 0x000e620000000a00 */
[----:B------:R-:W-:Y:S02]  /*1300*/  IMAD.MOV.U32 R0, RZ, RZ, 0xc0 ;  /* 0x000000c0ff007424 */ /* 0x000fe400078e00ff */
[----:B-----5:R-:W-:Y:S02]  /*1310*/  IMAD.IADD R137, R137, 0x1, -R6 ;  /* 0x0000000189897824 */ /* 0x020fe400078e0a06 */
[----:B------:R-:W-:-:S05]  /*1320*/  IMAD R0, R145, R0, 0xc0 ;  /* 0x000000c091007424 */ /* 0x000fca00078e0200 */
        /* <DEDUP_REMOVED lines=14> */
.L_x_9102:
[----:B------:R-:W-:-:S13]  /*1410*/  ISETP.NE.AND P0, PT, R9, 0x1, PT ;  /* 0x000000010900780c */ /* 0x000fda0003f05270 */
[----:B------:R-:W0:Y:S02]  /*1420*/  @P0 LDC.64 R4, c[0x0][0x9e8] ;  /* 0x00027a00ff040b82 */ /* 0x000e240000000a00 */
[----:B0-----:R-:W-:-:S05]  /*1430*/  @P0 IMAD.HI.U32 R4, R2, R4, RZ ;  /* 0x0000000402040227 */ /* 0x001fca00078e00ff */
[----:B------:R-:W-:-:S07]  /*1440*/  @P0 SHF.R.U32.HI R2, RZ, R5, R4 ;  /* 0x00000005ff020219 */ /* 0x000fce0000011604 */
.L_x_9103:
[----:B------:R-:W-:-:S05]  /*1450*/  IMAD R3, R2, R9, R9 ;  /* 0x0000000902037224 */ /* 0x000fca00078e0209 */
[----:B------:R-:W-:-:S07]  /*1460*/  VIMNMX R0, R0, R3, PT ;  /* 0x0000000300007248 */ /* 0x000fce0003fe0100 */
.L_x_9101:
        /* <DEDUP_REMOVED lines=24> */
.L_x_9105:
[----:B------:R-:W-:-:S13]  /*15f0*/  ISETP.NE.AND P0, PT, R9, 0x1, PT ;  /* 0x000000010900780c */ /* 0x000fda0003f05270 */
[----:B------:R-:W0:Y:S02]  /*1600*/  @P0 LDC.64 R2, c[0x0][0x9e8] ;  /* 0x00027a00ff020b82 */ /* 0x000e240000000a00 */
[----:B0-----:R-:W-:-:S05]  /*1610*/  @P0 IMAD.HI.U32 R0, R4, R2, RZ ;  /* 0x0000000204000227 */ /* 0x001fca00078e00ff */
[----:B------:R-:W-:-:S07]  /*1620*/  @P0 SHF.R.U32.HI R4, RZ, R3, R0 ;  /* 0x00000003ff040219 */ /* 0x000fce0000011600 */
.L_x_9106:
[----:B------:R-:W-:-:S05]  /*1630*/  IMAD R4, R4, R9, RZ ;  /* 0x0000000904047224 */ /* 0x000fca00078e02ff */
[----:B------:R-:W-:-:S13]  /*1640*/  R2UR UR5, R4 ;  /* 0x00000000040572ca */ /* 0x000fda00000e0000 */
[----:B------:R-:W-:-:S04]  /*1650*/  UISETP.LT.AND UP0, UPT, UR4, UR5, UPT ;  /* 0x000000050400728c */ /* 0x000fc8000bf01270 */
[----:B------:R-:W-:-:S12]  /*1660*/  USEL UR4, UR4, UR5, !UP0 ;  /* 0x0000000504047287 */ /* 0x000fd8000c000000 */
.L_x_9104:
        /* <DEDUP_REMOVED lines=17> */
[----:B------:R-:W-:Y:S02]  /*1780*/  CS2R R116, SRZ ;  /* 0x0000000000747805 */ /* 0x000fe4000001ff00 */
[----:B------:R-:W-:Y:S02]  /*1790*/  CS2R R114, SRZ ;  /* 0x0000000000727805 */ /* 0x000fe4000001ff00 */
[----:B------:R-:W-:Y:S02]  /*17a0*/  CS2R R112, SRZ ;  /* 0x0000000000707805 */ /* 0x000fe4000001ff00 */
[----:B------:R-:W-:Y:S02]  /*17b0*/  CS2R R110, SRZ ;  /* 0x00000000006e7805 */ /* 0x000fe4000001ff00 */
[----:B------:R-:W-:-:S02]  /*17c0*/  CS2R R108, SRZ ;  /* 0x00000000006c7805 */ /* 0x000fc4000001ff00 */
[----:B------:R-:W-:Y:S02]  /*17d0*/  ISETP.GT.AND P1, PT, R88, UR39, PT ;  /* 0x0000002758007c0c */ /* 0x000fe4000bf24270 */
        /* <DEDUP_REMOVED lines=21> */
[----:B------:R-:W-:Y:S02]  /*1930*/  ULEA UR4, UR5, UR42, 0xc ;  /* 0x0000002a05047291 */ /* 0x000fe4000f8e603f */
[----:B------:R-:W-:Y:S02]  /*1940*/  ULEA UR5, UR5, UR6, 0xd ;  /* 0x0000000605057291 */ /* 0x000fe4000f8e683f */
[----:B------:R-:W-:Y:S02]  /*1950*/  UIADD3 UR4, UR4, 0xc400, URZ ;  /* 0x0000c40004047890 */ /* 0x000fe4000fffe03f */
[----:B------:R-:W-:Y:S02]  /*1960*/  USHF.R.U32.HI UR5, URZ, 0x4, UR5 ;  /* 0x000000043f057899 */ /* 0x000fe40008011605 */
[----:B------:R-:W-:Y:S02]  /*1970*/  USHF.R.U32.HI UR4, URZ, 0x4, UR4 ;  /* 0x000000043f047899 */ /* 0x000fe40008011604 */
[----:B------:R-:W-:-:S02]  /*1980*/  ULOP3.LUT UR37, UR5, 0x3fff, URZ, 0xc0, !UPT ;  /* 0x00003fff05257892 */ /* 0x000fc4000f8ec03f */
        /* <DEDUP_REMOVED lines=18> */
.L_x_9108:
        /* <DEDUP_REMOVED lines=9> */
.L_x_9285:
[----:B------:R-:W-:Y:S05]  /*1b40*/  @!P0 BRA `(.L_x_9110) ;  /* 0x0000000000048947 */ /* 0x000fea0003800000 */
[----:B------:R-:W-:Y:S01]  /*1b50*/  BPT.TRAP 0x1 ;  /* 0x000000040000795c */ /* 0x000fe20000300000 */
.L_x_9110:
[----:B------:R-:W-:Y:S02]  /*1b60*/  IMAD.U32 R5, RZ, RZ, UR43 ;  /* 0x0000002bff057e24 */ /* 0x000fe4000f8e00ff */
[----:B0-----:R-:W-:-:S03]  /*1b70*/  IMAD.U32 R0, RZ, RZ, UR46 ;  /* 0x0000002eff007e24 */ /* 0x001fc6000f8e00ff */
[----:B------:R-:W-:Y:S02]  /*1b80*/  LEA R5, R5, UR42, 0x3 ;  /* 0x0000002a05057c11 */ /* 0x000fe4000f8e18ff */
[----:B------:R-:W-:-:S04]  /*1b90*/  SHF.L.U32 R0, R0, 0x1f, RZ ;  /* 0x0000001f00007819 */ /* 0x000fc800000006ff */
[----:B------:R0:W1:Y:S01]  /*1ba0*/  SYNCS.PHASECHK.TRANS64.TRYWAIT P2, [R5+URZ+0x2d830], R0 ;  /* 0x02d83000050075a7 */ /* 0x000062000804017f */
[----:B------:R-:W-:Y:S05]  /*1bb0*/  @!P0 BRA `(.L_x_9111) ;  /* 0x0000000000048947 */ /* 0x000fea0003800000 */
[----:B------:R-:W-:Y:S01]  /*1bc0*/  BPT.TRAP 0x1 ;  /* 0x000000040000795c */ /* 0x000fe20000300000 */
.L_x_9111:
[----:B------:R-:W2:Y:S02]  /*1bd0*/  S2R R2, SR_TID.X ;  /* 0x0000000000027919 */ /* 0x000ea40000002100 */
[----:B--2---:R-:W-:Y:S01]  /*1be0*/  LOP3.LUT P1, RZ, R2, 0x7f, RZ, 0xc0, !PT ;  /* 0x0000007f02ff7812 */ /* 0x004fe2000782c0ff */
[----:B-1----:R-:W-:-:S12]  /*1bf0*/  @P2 BRA `(.L_x_9112) ;  /* 0x0000000000082947 */ /* 0x002fd80003800000 */
[----:B------:R-:W1:Y:S02]  /*1c00*/  SYNCS.PHASECHK.TRANS64.TRYWAIT P2, [R5+URZ+0x2d830], R0 ;  /* 0x02d83000050075a7 */ /* 0x000e64000804017f */
[----:B-1----:R-:W-:Y:S05]  /*1c10*/  @!P2 BRA `(.L_x_9113) ;  /* 0x00000124008ca947 */ /* 0x002fea0003800000 */
.L_x_9112:
[----:B------:R-:W-:Y:S05]  /*1c20*/  WARPSYNC.ALL ;  /* 0x0000000000007948 */ /* 0x000fea0003800000 */
[----:B------:R-:W-:Y:S01]  /*1c30*/  UIADD3 UR4, UR42, 0x15400, URZ ;  /* 0x000154002a047890 */ /* 0x000fe2000fffe03f */
[----:B------:R-:W-:Y:S01]  /*1c40*/  WARPGROUP.ARRIVE ;  /* 0x00000000000079c5 */ /* 0x000fe20000000000 */
[----:B------:R-:W-:Y:S01]  /*1c50*/  UMOV UR5, 0x80000020 ;  /* 0x8000002000057882 */ /* 0x000fe20000000000 */
[----:B------:R-:W-:Y:S01]  /*1c60*/  UMOV UR7, 0x80000020 ;  /* 0x8000002000077882 */ /* 0x000fe20000000000 */
[----:B------:R-:W-:Y:S01]  /*1c70*/  USHF.R.U32.HI UR4, URZ, 0x4, UR4 ;  /* 0x000000043f047899 */ /* 0x000fe20008011604 */
[----:B------:R-:W-:Y:S01]  /*1c80*/  IMAD.MOV.U32 R3, RZ, RZ, -0x80 ;  /* 0xffffff80ff037424 */ /* 0x000fe200078e00ff */
        /* <DEDUP_REMOVED lines=8> */
[----:B------:R-:W-:Y:S01]  /*1d10*/  ULOP3.LUT UR4, UR47, 0x10000, URZ, 0xfc, !UPT ;  /* 0x000100002f047892 */ /* 0x000fe2000f8efc3f */
[----:B01----:R-:W-:Y:S01]  /*1d20*/  @!P1 VIADD R0, R5, 0x2d840 ;  /* 0x0002d84005009836 */ /* 0x003fe20000000000 */
[----:B------:R-:W-:Y:S01]  /*1d30*/  UIMAD UR6, UR43, 0x600, UR32 ;  /* 0x000006002b0678a4 */ /* 0x000fe2000f8e0220 */
[----:B------:R-:W-:Y:S01]  /*1d40*/  IMAD R6, R145, 0xc0, R150 ;  /* 0x000000c091067824 */ /* 0x000fe200078e0296 */
[----:B------:R-:W-:Y:S01]  /*1d50*/  UIADD3 UR8, UR4, 0x2, URZ ;  /* 0x0000000204087890 */ /* 0x000fe2000fffe03f */
[----:B------:R-:W-:Y:S01]  /*1d60*/  IADD3 R3, -R139, 0x1, R2 ;  /* 0x000000018b037810 */ /* 0x000fe20007ffe102 */
[----:B------:R-:W-:Y:S01]  /*1d70*/  UIADD3 UR10, UR6, 0x2, URZ ;  /* 0x00000002060a7890 */ /* 0x000fe2000fffe03f */
[----:B------:R-:W-:Y:S01]  /*1d80*/  @!P1 PRMT R0, RZ, 0x654, R0 ;  /* 0x00000654ff009816 */ /* 0x000fe20000000000 */
[----:B------:R-:W-:Y:S01]  /*1d90*/  UIADD3 UR12, UR4, 0x300, URZ ;  /* 0x00000300040c7890 */ /* 0x000fe2000fffe03f */
[----:B------:R-:W-:Y:S01]  /*1da0*/  IMAD R8, R16, -0x2, R2 ;  /* 0xfffffffe10087824 */ /* 0x000fe200078e0202 */
[----:B------:R-:W-:-:S02]  /*1db0*/  UIADD3 UR14, UR6, 0x200, URZ ;  /* 0x00000200060e7890 */ /* 0x000fc4000fffe03f */
[----:B------:R-:W-:Y:S01]  /*1dc0*/  HGMMA.64x128x16.F32 R24, gdesc[UR4], RZ, !UPT, gsb0 ;  /* 0x01e00000041879f0 */ /* 0x000fe2000c0008ff */
[----:B------:R-:W-:Y:S01]  /*1dd0*/  UIADD3 UR16, UR4, 0x302, URZ ;  /* 0x0000030204107890 */ /* 0x000fe2000fffe03f */
[----:B------:R-:W-:Y:S01]  /*1de0*/  IMAD R3, R16, -0x2, R3 ;  /* 0xfffffffe10037824 */ /* 0x000fe200078e0203 */
[----:B------:R-:W-:Y:S01]  /*1df0*/  UIADD3 UR18, UR6, 0x202, URZ ;  /* 0x0000020206127890 */ /* 0x000fe2000fffe03f */
[----:B------:R-:W-:Y:S01]  /*1e00*/  LEA R9, R88, 0xffffff80, 0x7 ;  /* 0xffffff8058097811 */ /* 0x000fe200078e38ff */
        /* <DEDUP_REMOVED lines=49> */
.L_x_9116:
[----:B------:R-:W-:-:S06]  /*2120*/  UISETP.NE.AND UP1, UPT, UR7, 0x1, UPT ;  /* 0x000000010700788c */ /* 0x000fcc000bf25270 */
[----:B------:R-:W-:-:S05]  /*2130*/  PLOP3.LUT P2, PT, PT, PT, UP1, 0x80, 0x0 ;  /* 0x000000000000781c */ /* 0x000fca0003f4f018 */
[----:B------:R-:W-:-:S08]  /*2140*/  @UP1 ULDC.64 UR10, c[0x0][0x9e8] ;  /* 0x00027a00000a1ab9 */ /* 0x000fd00000000a00 */
[----:B------:R-:W-:-:S05]  /*2150*/  @P2 IMAD.HI.U32 R5, R3, UR10, RZ ;  /* 0x0000000a03052c27 */ /* 0x000fca000f8e00ff */
[----:B------:R-:W-:-:S07]  /*2160*/  @P2 SHF.R.U32.HI R3, RZ, UR11, R5 ;  /* 0x0000000bff032c19 */ /* 0x000fce0008011605 */
.L_x_9117:
[----:B------:R-:W-:Y:S05]  /*2170*/  BSYNC B0 ;  /* 0x0000000000007941 */ /* 0x000fea0003800000 */
.L_x_9115:
[----:B------:R-:W-:-:S04]  /*2180*/  IMAD R3, R3, UR7, -R9 ;  /* 0x0000000703037c24 */ /* 0x000fc8000f8e0a09 */
[----:B------:R-:W-:-:S05]  /*2190*/  IMAD R3, R16, -0x2, R3 ;  /* 0xfffffffe10037824 */ /* 0x000fca00078e0203 */
[----:B------:R-:W-:Y:S02]  /*21a0*/  VIMNMX R2, R2, R3, !PT ;  /* 0x0000000302027248 */ /* 0x000fe40007fe0100 */
[----:B------:R-:W-:-:S07]  /*21b0*/  VIADDMNMX R0, R3, UR7, R0, PT ;  /* 0x0000000703007c46 */ /* 0x000fce000b800100 */
.L_x_9114:
[----:B------:R-:W-:Y:S01]  /*21c0*/  ISETP.GE.AND P4, PT, R4, 0x9, PT ;  /* 0x000000090400780c */ /* 0x000fe20003f86270 */
[----:B------:R-:W-:Y:S01]  /*21d0*/  VIADD R5, R6, 0x8 ;  /* 0x0000000806057836 */ /* 0x000fe20000000000 */
[C---:B------:R-:W-:Y:S02]  /*21e0*/  ISETP.GE.AND P2, PT, R4.reuse, 0x2, PT ;  /* 0x000000020400780c */ /* 0x040fe40003f46270 */
[----:B------:R-:W-:Y:S01]  /*21f0*/  ISETP.GE.AND P5, PT, R4, 0xa, PT ;  /* 0x0000000a0400780c */ /* 0x000fe20003fa6270 */
[----:B------:R-:W-:Y:S01]  /*2200*/  IMAD.IADD R3, R10, 0x1, R5 ;  /* 0x000000010a037824 */ /* 0x000fe200078e0205 */
        /* <DEDUP_REMOVED lines=178> */
[----:B------:R-:W-:Y:S02]  /*2d30*/  ISETP.GT.AND P6, PT, R2, 0x79, !P6 ;  /* 0x000000790200780c */ /* 0x000fe400077c4270 */
[----:B------:R-:W-:Y:S02]  /*2d40*/  VIADDMNMX R2, R5, R11, R8, PT ;  /* 0x0000000b05027246 */ /* 0x000fe40003800108 */
        /* <DEDUP_REMOVED lines=18> */
.L_x_9120:
[----:B------:R-:W-:-:S06]  /*2e70*/  UISETP.NE.AND UP1, UPT, UR7, 0x1, UPT ;  /* 0x000000010700788c */ /* 0x000fcc000bf25270 */
[----:B------:R-:W-:-:S05]  /*2e80*/  PLOP3.LUT P6, PT, PT, PT, UP1, 0x80, 0x0 ;  /* 0x000000000000781c */ /* 0x000fca0003fcf018 */
[----:B------:R-:W-:-:S08]  /*2e90*/  @UP1 ULDC.64 UR10, c[0x0][0x9e8] ;  /* 0x00027a00000a1ab9 */ /* 0x000fd00000000a00 */
[----:B------:R-:W-:Y:S01]  /*2ea0*/  @P6 IMAD.HI.U32 R4, R0, UR10, RZ ;  /* 0x0000000a00046c27 */ /* 0x000fe2000f8e00ff */
[----:B------:R-:W-:-:S13]  /*2eb0*/  PLOP3.LUT P6, PT, PT, PT, UP1, 0x80, 0x0 ;  /* 0x000000000000781c */ /* 0x000fda0003fcf018 */
[----:B------:R-:W-:-:S07]  /*2ec0*/  @P6 SHF.R.U32.HI R0, RZ, UR11, R4 ;  /* 0x0000000bff006c19 */ /* 0x000fce0008011604 */
.L_x_9121:
[----:B------:R-:W-:Y:S05]  /*2ed0*/  BSYNC B0 ;  /* 0x0000000000007941 */ /* 0x000fea0003800000 */
.L_x_9119:
[----:B------:R-:W-:-:S04]  /*2ee0*/  IMAD R9, R0, UR7, -R9 ;  /* 0x0000000700097c24 */ /* 0x000fc8000f8e0a09 */
[----:B------:R-:W-:-:S05]  /*2ef0*/  IMAD R9, R16, -0x2, R9 ;  /* 0xfffffffe10097824 */ /* 0x000fca00078e0209 */
[----:B------:R-:W-:Y:S02]  /*2f00*/  VIMNMX R3, R3, R9, !PT ;  /* 0x0000000903037248 */ /* 0x000fe40007fe0100 */
[----:B------:R-:W-:-:S07]  /*2f10*/  VIADDMNMX R2, R9, UR7, R2, PT ;  /* 0x0000000709027c46 */ /* 0x000fce000b800102 */
.L_x_9118:
[----:B------:R-:W-:Y:S01]  /*2f20*/  ISETP.GT.AND P2, PT, R3, 0x1, !P2 ;  /* 0x000000010300780c */ /* 0x000fe20005744270 */
[----:B------:R-:W-:Y:S01]  /*2f30*/  ULDC UR33, c[0x0][0x988] ;  /* 0x0002620000217ab9 */ /* 0x000fe20000000800 */
[----:B------:R-:W-:Y:S02]  /*2f40*/  LOP3.LUT P6, RZ, R22, 0x8, RZ, 0xc0, !PT ;  /* 0x0000000816ff7812 */ /* 0x000fe400078cc0ff */
        /* <DEDUP_REMOVED lines=76> */
[C---:B------:R-:W-:Y:S01]  /*3410*/  ISETP.GT.AND P3, PT, R3.reuse, 0x70, !P3 ;  /* 0x000000700300780c */ /* 0x040fe20005f64270 */
[----:B------:R-:W0:Y:S01]  /*3420*/  SHFL.BFLY PT, R9, R8, 0x2, 0x1f ;  /* 0x0c401f0008097f89 */ /* 0x000e2200000e0000 */
[----:B------:R-:W-:Y:S02]  /*3430*/  FSEL R50, R50, -INF , !P2 ;  /* 0xff80000032327808 */ /* 0x000fe40005000000 */
[----:B------:R-:W-:Y:S02]  /*3440*/  LOP3.LUT P2, RZ, R22, 0x20000, RZ, 0xc0, !PT ;  /* 0x0002000016ff7812 */ /* 0x000fe4000784c0ff */
[C---:B------:R-:W-:Y:S02]  /*3450*/  ISETP.GT.AND P4, PT, R3.reuse, 0x71, !P4 ;  /* 0x000000710300780c */ /* 0x040fe40006784270 */
[C---:B------:R-:W-:Y:S02]  /*3460*/  ISETP.GT.AND P2, PT, R3.reuse, 0x31, !P2 ;  /* 0x000000310300780c */ /* 0x040fe40005744270 */
[----:B------:R-:W-:-:S02]  /*3470*/  ISETP.GT.AND P5, PT, R3, 0x78, !P5 ;  /* 0x000000780300780c */ /* 0x000fc40006fa4270 */
[C---:B------:R-:W-:Y:S02]  /*3480*/  ISETP.LT.OR P2, PT, R2.reuse, 0x32, P2 ;  /* 0x000000320200780c */ /* 0x040fe40001741670 */
[----:B------:R-:W-:Y:S02]  /*3490*/  ISETP.LT.OR P3, PT, R2, 0x71, P3 ;  /* 0x000000710200780c */ /* 0x000fe40001f61670 */
[----:B------:R-:W-:Y:S02]  /*34a0*/  FSEL R51, R51, -INF , !P2 ;  /* 0xff80000033337808 */ /* 0x000fe40005000000 */
[----:B------:R-:W-:Y:S02]  /*34b0*/  LOP3.LUT P2, RZ, R22, 0x10000, RZ, 0xc0, !PT ;  /* 0x0001000016ff7812 */ /* 0x000fe4000784c0ff */
        /* <DEDUP_REMOVED lines=16> */
[----:B------:R-:W-:-:S04]  /*35c0*/  ISETP.LT.OR P2, PT, R2, 0x41, P2 ;  /* 0x000000410200780c */ /* 0x000fc80001741670 */
[----:B------:R-:W-:Y:S02]  /*35d0*/  FSEL R58, R58, -INF , !P2 ;  /* 0xff8000003a3a7808 */ /* 0x000fe40005000000 */
[----:B------:R-:W-:Y:S02]  /*35e0*/  LOP3.LUT P2, RZ, R22, 0x2000, RZ, 0xc0, !PT ;  /* 0x0000200016ff7812 */ /* 0x000fe4000784c0ff */
[----:B0-----:R-:W-:Y:S02]  /*35f0*/  FMNMX.FTZ R0, R9, R0, !PT ;  /* 0x0000000009007209 */ /* 0x001fe40007810000 */
[----:B------:R-:W-:-:S03]  /*3600*/  ISETP.GT.AND P2, PT, R3, 0x41, !P2 ;  /* 0x000000410300780c */ /* 0x000fc60005744270 */
[----:B------:R-:W-:Y:S01]  /*3610*/  FMUL.FTZ R20, R0, UR33 ;  /* 0x0000002100147c20 */ /* 0x000fe20008410000 */
        /* <DEDUP_REMOVED lines=46> */
[----:B------:R-:W-:Y:S01]  /*3900*/  ISETP.GT.AND P6, PT, R3, 0x79, !P6 ;  /* 0x000000790300780c */ /* 0x000fe200077c4270 */
[--C-:B------:R-:W-:Y:S01]  /*3910*/  FFMA.FTZ R56, R56, UR33, -R20.reuse ;  /* 0x0000002138387c23 */ /* 0x100fe20008010814 */
[----:B------:R-:W-:Y:S01]  /*3920*/  FSEL R4, R26, -INF , !P2 ;  /* 0xff8000001a047808 */ /* 0x000fe20005000000 */
[--C-:B------:R-:W-:Y:S01]  /*3930*/  FFMA.FTZ R57, R57, UR33, -R20.reuse ;  /* 0x0000002139397c23 */ /* 0x100fe20008010814 */
[----:B------:R-:W-:Y:S01]  /*3940*/  LOP3.LUT P2, RZ, R22, 0x4000000, RZ, 0xc0, !PT ;  /* 0x0400000016ff7812 */ /* 0x000fe2000784c0ff */
[--C-:B------:R-:W-:Y:S01]  /*3950*/  FFMA.FTZ R9, R25, UR33, -R20.reuse ;  /* 0x0000002119097c23 */ /* 0x100fe20008010814 */
[----:B------:R-:W-:Y:S01]  /*3960*/  FMNMX.FTZ R7, R4, R27, !PT ;  /* 0x0000001b04077209 */ /* 0x000fe20007810000 */
[--C-:B------:R-:W-:Y:S01]  /*3970*/  FFMA.FTZ R11, R29, UR33, -R20.reuse ;  /* 0x000000211d0b7c23 */ /* 0x100fe20008010814 */
[----:B------:R-:W-:Y:S01]  /*3980*/  ISETP.GT.AND P2, PT, R3, 0x69, !P2 ;  /* 0x000000690300780c */ /* 0x000fe20005744270 */
        /* <DEDUP_REMOVED lines=26> */
[----:B0-----:R-:W-:-:S03]  /*3b30*/  FFMA.FTZ R57, R76, UR33, -R20 ;  /* 0x000000214c397c23 */ /* 0x001fc60008010814 */
[----:B------:R-:W-:Y:S01]  /*3b40*/  FMNMX.FTZ R7, R43, R24, !PT ;  /* 0x000000182b077209 */ /* 0x000fe20007810000 */
[----:B------:R-:W-:Y:S02]  /*3b50*/  FFMA.FTZ R24, R40, UR33, -R20 ;  /* 0x0000002128187c23 */ /* 0x000fe40008010814 */
[----:B------:R-:W0:Y:S01]  /*3b60*/  MUFU.EX2 R9, R9 ;  /* 0x0000000900097308 */ /* 0x000e220000000800 */
[----:B------:R-:W-:-:S04]  /*3b70*/  FMNMX.FTZ R26, R46, R7, !PT ;  /* 0x000000072e1a7209 */ /* 0x000fc80007810000 */
[----:B------:R-:W-:-:S03]  /*3b80*/  FMNMX.FTZ R7, R47, R26, !PT ;  /* 0x0000001a2f077209 */ /* 0x000fc60007810000 */
[----:B------:R-:W1:Y:S01]  /*3b90*/  MUFU.EX2 R10, R10 ;  /* 0x0000000a000a7308 */ /* 0x000e620000000800 */
[----:B------:R-:W-:-:S04]  /*3ba0*/  FMNMX.FTZ R26, R50, R7, !PT ;  /* 0x00000007321a7209 */ /* 0x000fc80007810000 */
[----:B------:R-:W-:Y:S01]  /*3bb0*/  FMNMX.FTZ R7, R51, R26, !PT ;  /* 0x0000001a33077209 */ /* 0x000fe20007810000 */
[----:B------:R-:W-:Y:S02]  /*3bc0*/  FFMA.FTZ R26, R44, UR33, -R20 ;  /* 0x000000212c1a7c23 */ /* 0x000fe40008010814 */
[----:B------:R-:W2:Y:S01]  /*3bd0*/  MUFU.EX2 R11, R11 ;  /* 0x0000000b000b7308 */ /* 0x000ea20000000800 */
        /* <DEDUP_REMOVED lines=26> */
[----:B------:R-:W-:Y:S01]  /*3d80*/  FMNMX.FTZ R7, R83, R36, !PT ;  /* 0x0000002453077209 */ /* 0x000fe20007810000 */
[--C-:B------:R-:W-:Y:S02]  /*3d90*/  FFMA.FTZ R36, R60, UR33, -R20.reuse ;  /* 0x000000213c247c23 */ /* 0x100fe40008010814 */
[----:B------:R-:W-:Y:S01]  /*3da0*/  MUFU.EX2 R26, R26 ;  /* 0x0000001a001a7308 */ /* 0x000fe20000000800 */
[----:B------:R-:W-:Y:S01]  /*3db0*/  FMNMX.FTZ R40, R86, R7, !PT ;  /* 0x0000000756287209 */ /* 0x000fe20007810000 */
[----:B---3--:R-:W-:-:S03]  /*3dc0*/  FFMA.FTZ R56, R73, UR33, -R20 ;  /* 0x0000002149387c23 */ /* 0x008fc60008010814 */
[----:B------:R-:W-:Y:S01]  /*3dd0*/  FMNMX.FTZ R7, R87, R40, !PT ;  /* 0x0000002857077209 */ /* 0x000fe20007810000 */
[--C-:B------:R-:W-:Y:S02]  /*3de0*/  FFMA.FTZ R40, R64, UR33, -R20.reuse ;  /* 0x0000002140287c23 */ /* 0x100fe40008010814 */
[----:B------:R-:W-:Y:S02]  /*3df0*/  MUFU.EX2 R25, R25 ;  /* 0x0000001900197308 */ /* 0x000fe40000000800 */
[----:B------:R-:W3:Y:S06]  /*3e00*/  SHFL.BFLY PT, R44, R7, 0x2, 0x1f ;  /* 0x0c401f00072c7f89 */ /* 0x000eec00000e0000 */
[----:B------:R-:W-:Y:S08]  /*3e10*/  MUFU.EX2 R28, R28 ;  /* 0x0000001c001c7308 */ /* 0x000ff00000000800 */
[----:B------:R-:W-:Y:S08]  /*3e20*/  MUFU.EX2 R29, R29 ;  /* 0x0000001d001d7308 */ /* 0x000ff00000000800 */
[----:B------:R-:W-:Y:S01]  /*3e30*/  MUFU.EX2 R32, R32 ;  /* 0x0000002000207308 */ /* 0x000fe20000000800 */
[----:B---3--:R-:W-:Y:S01]  /*3e40*/  FMNMX.FTZ R60, R7, R44, !PT ;  /* 0x0000002c073c7209 */ /* 0x008fe20007810000 */
[----:B------:R-:W-:-:S04]  /*3e50*/  FFMA.FTZ R44, R77, UR33, -R20 ;  /* 0x000000214d2c7c23 */ /* 0x000fc80008010814 */
[----:B------:R-:W3:Y:S02]  /*3e60*/  SHFL.BFLY PT, R7, R60, 0x1, 0x1f ;  /* 0x0c201f003c077f89 */ /* 0x000ee400000e0000 */
[----:B------:R-:W-:Y:S08]  /*3e70*/  MUFU.EX2 R33, R33 ;  /* 0x0000002100217308 */ /* 0x000ff00000000800 */
[----:B------:R-:W-:Y:S08]  /*3e80*/  MUFU.EX2 R36, R36 ;  /* 0x0000002400247308 */ /* 0x000ff00000000800 */
[----:B------:R-:W-:Y:S01]  /*3e90*/  MUFU.EX2 R37, R37 ;  /* 0x0000002500257308 */ /* 0x000fe20000000800 */
[----:B---3--:R-:W-:Y:S01]  /*3ea0*/  FMNMX.FTZ R7, R60, R7, !PT ;  /* 0x000000073c077209 */ /* 0x008fe20007810000 */
[----:B------:R-:W-:-:S06]  /*3eb0*/  FFMA.FTZ R60, R84, UR33, -R20 ;  /* 0x00000021543c7c23 */ /* 0x000fcc0008010814 */
[----:B------:R-:W-:Y:S01]  /*3ec0*/  MUFU.EX2 R40, R40 ;  /* 0x0000002800287308 */ /* 0x000fe20000000800 */
[C---:B------:R-:W-:Y:S01]  /*3ed0*/  FSETP.NEU.FTZ.AND P2, PT, R7.reuse, -INF , PT ;  /* 0xff8000000700780b */ /* 0x040fe20003f5d000 */
[----:B------:R-:W-:-:S05]  /*3ee0*/  FMUL.FTZ R64, R7, UR33 ;  /* 0x0000002107407c20 */ /* 0x000fca0008410000 */
[----:B------:R-:W-:Y:S01]  /*3ef0*/  FSEL R20, R64, RZ, P2 ;  /* 0x000000ff40147208 */ /* 0x000fe20001000000 */
[----:B------:R-:W-:Y:S01]  /*3f00*/  MUFU.EX2 R41, R41 ;  /* 0x0000002900297308 */ /* 0x000fe20000000800 */
[----:B------:R-:W-:-:S03]  /*3f10*/  PLOP3.LUT P2, PT, PT, PT, UP0, 0x40, 0x0 ;  /* 0x000000000000781c */ /* 0x000fc60003f4e808 */
        /* <DEDUP_REMOVED lines=10> */
[----:B0-----:R-:W-:Y:S01]  /*3fc0*/  FADD.FTZ R59, R8, R9 ;  /* 0x00000009083b7221 */ /* 0x001fe20000010000 */
[--C-:B------:R-:W-:Y:S01]  /*3fd0*/  FFMA.FTZ R34, R42, UR33, -R20.reuse ;  /* 0x000000212a227c23 */ /* 0x100fe20008010814 */
[--C-:B------:R-:W-:Y:S01]  /*3fe0*/  FFMA.FTZ R35, R43, UR33, -R20.reuse ;  /* 0x000000212b237c23 */ /* 0x100fe20008010814 */
[--C-:B------:R-:W-:Y:S01]  /*3ff0*/  FFMA.FTZ R42, R50, UR33, -R20.reuse ;  /* 0x00000021322a7c23 */ /* 0x100fe20008010814 */
[----:B------:R-:W0:Y:S01]  /*4000*/  MUFU.EX2 R65, R65 ;  /* 0x0000004100417308 */ /* 0x000e220000000800 */
[--C-:B------:R-:W-:Y:S01]  /*4010*/  FFMA.FTZ R43, R47, UR33, -R20.reuse ;  /* 0x000000212f2b7c23 */ /* 0x100fe20008010814 */
[--C-:B------:R-:W-:Y:S01]  /*4020*/  FFMA.FTZ R50, R62, UR33, -R20.reuse ;  /* 0x000000213e327c23 */ /* 0x100fe20008010814 */
[--C-:B------:R-:W-:Y:S01]  /*4030*/  FFMA.FTZ R47, R51, UR33, -R20.reuse ;  /* 0x00000021332f7c23 */ /* 0x100fe20008010814 */
[----:B-1----:R-:W-:Y:S01]  /*4040*/  FADD.FTZ R62, R10, R59 ;  /* 0x0000003b0a3e7221 */ /* 0x002fe20000010000 */
[--C-:B------:R-:W-:Y:S01]  /*4050*/  FFMA.FTZ R51, R54, UR33, -R20.reuse ;  /* 0x0000002136337c23 */ /* 0x100fe20008010814 */
[----:B------:R-:W-:Y:S01]  /*4060*/  F2FP.F16.F32.PACK_AB R8, R9, R8 ;  /* 0x000000080908723e */ /* 0x000fe200000000ff */
[--C-:B------:R-:W-:Y:S01]  /*4070*/  FFMA.FTZ R54, R55, UR33, -R20.reuse ;  /* 0x0000002137367c23 */ /* 0x100fe20008010814 */
[----:B------:R-:W1:Y:S01]  /*4080*/  MUFU.EX2 R68, R68 ;  /* 0x0000004400447308 */ /* 0x000e620000000800 */
[--C-:B------:R-:W-:Y:S01]  /*4090*/  FFMA.FTZ R31, R39, UR33, -R20.reuse ;  /* 0x00000021271f7c23 */ /* 0x100fe20008010814 */
[----:B------:R-:W-:Y:S01]  /*40a0*/  FFMA.FTZ R55, R63, UR33, -R20 ;  /* 0x000000213f377c23 */ /* 0x000fe20008010814 */
[C---:B--2---:R-:W-:Y:S01]  /*40b0*/  FADD.FTZ R63, R11.reuse, R62 ;  /* 0x0000003e0b3f7221 */ /* 0x044fe20000010000 */
[--C-:B------:R-:W-:Y:S01]  /*40c0*/  FFMA.FTZ R39, R58, UR33, -R20.reuse ;  /* 0x000000213a277c23 */ /* 0x100fe20008010814 */
[--C-:B------:R-:W-:Y:S01]  /*40d0*/  FFMA.FTZ R58, R66, UR33, -R20.reuse ;  /* 0x00000021423a7c23 */ /* 0x100fe20008010814 */
[----:B------:R-:W-:Y:S01]  /*40e0*/  F2FP.F16.F32.PACK_AB R10, R11, R10 ;  /* 0x0000000a0b0a723e */ /* 0x000fe200000000ff */
[--C-:B------:R-:W-:Y:S01]  /*40f0*/  FFMA.FTZ R59, R67, UR33, -R20.reuse ;  /* 0x00000021433b7c23 */ /* 0x100fe20008010814 */
[----:B------:R-:W2:Y:S01]  /*4100*/  MUFU.EX2 R69, R69 ;  /* 0x0000004500457308 */ /* 0x000ea20000000800 */
[----:B0-----:R-:W-:Y:S01]  /*4110*/  FADD.FTZ R9, R64, R65 ;  /* 0x0000004140097221 */ /* 0x001fe20000010000 */
[--C-:B------:R-:W-:Y:S01]  /*4120*/  FFMA.FTZ R71, R71, UR33, -R20.reuse ;  /* 0x0000002147477c23 */ /* 0x100fe20008010814 */
[--C-:B------:R-:W-:Y:S01]  /*4130*/  FFMA.FTZ R74, R74, UR33, -R20.reuse ;  /* 0x000000214a4a7c23 */ /* 0x100fe20008010814 */
[--C-:B------:R-:W-:Y:S01]  /*4140*/  FFMA.FTZ R75, R75, UR33, -R20.reuse ;  /* 0x000000214b4b7c23 */ /* 0x100fe20008010814 */
[--C-:B------:R-:W-:Y:S01]  /*4150*/  FFMA.FTZ R78, R78, UR33, -R20.reuse ;  /* 0x000000214e4e7c23 */ /* 0x100fe20008010814 */
[--C-:B------:R-:W-:Y:S01]  /*4160*/  FFMA.FTZ R79, R79, UR33, -R20.reuse ;  /* 0x000000214f4f7c23 */ /* 0x100fe20008010814 */
[--C-:B------:R-:W-:Y:S01]  /*4170*/  FFMA.FTZ R82, R82, UR33, -R20.reuse ;  /* 0x0000002152527c23 */ /* 0x100fe20008010814 */
[----:B------:R-:W0:Y:S01]  /*4180*/  MUFU.EX2 R4, R4 ;  /* 0x0000000400047308 */ /* 0x000e220000000800 */
[----:B-1----:R-:W-:Y:S01]  /*4190*/  FADD.FTZ R62, R68, R9 ;  /* 0x00000009443e7221 */ /* 0x002fe20000010000 */
[----:B------:R-:W-:Y:S01]  /*41a0*/  F2FP.F16.F32.PACK_AB R9, R65, R64 ;  /* 0x000000404109723e */ /* 0x000fe200000000ff */
[----:B------:R-:W-:Y:S01]  /*41b0*/  FADD.FTZ R64, R12, R63 ;  /* 0x0000003f0c407221 */ /* 0x000fe20000010000 */
[----:B------:R-:W-:Y:S01]  /*41c0*/  F2FP.F16.F32.PACK_AB R12, R13, R12 ;  /* 0x0000000c0d0c723e */ /* 0x000fe200000000ff */
[--C-:B------:R-:W-:Y:S01]  /*41d0*/  FFMA.FTZ R83, R83, UR33, -R20.reuse ;  /* 0x0000002153537c23 */ /* 0x100fe20008010814 */
[----:B------:R-:W-:Y:S01]  /*41e0*/  FFMA.FTZ R86, R86, UR33, -R20 ;  /* 0x0000002156567c23 */ /* 0x000fe20008010814 */
[----:B------:R-:W-:Y:S01]  /*41f0*/  FADD.FTZ R65, R13, R64 ;  /* 0x000000400d417221 */ /* 0x000fe20000010000 */
[----:B------:R-:W1:Y:S01]  /*4200*/  MUFU.EX2 R27, R27 ;  /* 0x0000001b001b7308 */ /* 0x000e620000000800 */
[C---:B--2---:R-:W-:Y:S01]  /*4210*/  FADD.FTZ R63, R69.reuse, R62 ;  /* 0x0000003e453f7221 */ /* 0x044fe20000010000 */
[----:B------:R-:W-:Y:S01]  /*4220*/  F2FP.F16.F32.PACK_AB R11, R69, R68 ;  /* 0x00000044450b723e */ /* 0x000fe200000000ff */
[----:B------:R-:W-:Y:S01]  /*4230*/  FADD.FTZ R66, R14, R65 ;  /* 0x000000410e427221 */ /* 0x000fe20000010000 */
[----:B------:R-:W-:Y:S01]  /*4240*/  F2FP.F16.F32.PACK_AB R14, R15, R14 ;  /* 0x0000000e0f0e723e */ /* 0x000fe200000000ff */
[--C-:B------:R-:W-:Y:S01]  /*4250*/  FFMA.FTZ R62, R70, UR33, -R20.reuse ;  /* 0x00000021463e7c23 */ /* 0x100fe20008010814 */
[----:B------:R-:W-:Y:S01]  /*4260*/  FFMA.FTZ R20, R87, UR33, -R20 ;  /* 0x0000002157147c23 */ /* 0x000fe20008010814 */
[----:B------:R-:W-:Y:S01]  /*4270*/  FADD.FTZ R65, R15, R66 ;  /* 0x000000420f417221 */ /* 0x000fe20000010000 */
[----:B------:R-:W2:Y:S01]  /*4280*/  MUFU.EX2 R30, R30 ;  /* 0x0000001e001e7308 */ /* 0x000ea20000000800 */
[----:B0-----:R-:W-:Y:S01]  /*4290*/  FADD.FTZ R64, R4, R63 ;  /* 0x0000003f04407221 */ /* 0x001fe20000010000 */
[----:B------:R0:W-:Y:S01]  /*42a0*/  STSM.16.M88.4 [R17+0x21800], R8 ;  /* 0x0218000811007844 */ /* 0x0001e20000000200 */
[----:B------:R-:W-:Y:S01]  /*42b0*/  FADD.FTZ R66, R24, R65 ;  /* 0x0000004118427221 */ /* 0x000fe20000010000 */
[----:B------:R-:W-:-:S03]  /*42c0*/  F2FP.F16.F32.PACK_AB R24, R21, R24 ;  /* 0x000000181518723e */ /* 0x000fc600000000ff */
[----:B------:R-:W-:Y:S01]  /*42d0*/  FADD.FTZ R65, R21, R66 ;  /* 0x0000004215417221 */ /* 0x000fe20000010000 */
[----:B------:R-:W3:Y:S01]  /*42e0*/  MUFU.EX2 R31, R31 ;  /* 0x0000001f001f7308 */ /* 0x000ee20000000800 */
[----:B-1----:R-:W-:Y:S02]  /*42f0*/  FADD.FTZ R63, R27, R64 ;  /* 0x000000401b3f7221 */ /* 0x002fe40000010000 */
[----:B------:R-:W-:Y:S01]  /*4300*/  FADD.FTZ R66, R26, R65 ;  /* 0x000000411a427221 */ /* 0x000fe20000010000 */
[----:B------:R-:W-:-:S03]  /*4310*/  F2FP.F16.F32.PACK_AB R26, R25, R26 ;  /* 0x0000001a191a723e */ /* 0x000fc600000000ff */
[----:B------:R-:W-:Y:S01]  /*4320*/  FADD.FTZ R65, R25, R66 ;  /* 0x0000004219417221 */ /* 0x000fe20000010000 */
[----:B------:R-:W1:Y:S01]  /*4330*/  MUFU.EX2 R34, R34 ;  /* 0x0000002200227308 */ /* 0x000e620000000800 */
[----:B--2---:R-:W-:Y:S01]  /*4340*/  FADD.FTZ R64, R30, R63 ;  /* 0x0000003f1e407221 */ /* 0x004fe20000010000 */
[----:B0-----:R-:W-:Y:S01]  /*4350*/  F2FP.F16.F32.PACK_AB R8, R29, R28 ;  /* 0x0000001c1d08723e */ /* 0x001fe200000000ff */
[----:B------:R-:W-:-:S04]  /*4360*/  FADD.FTZ R66, R28, R65 ;  /* 0x000000411c427221 */ /* 0x000fc80000010000 */
[----:B------:R-:W-:Y:S01]  /*4370*/  FADD.FTZ R15, R29, R66 ;  /* 0x000000421d0f7221 */ /* 0x000fe20000010000 */
[----:B------:R-:W0:Y:S01]  /*4380*/  MUFU.EX2 R35, R35 ;  /* 0x0000002300237308 */ /* 0x000e220000000800 */
[C---:B---3--:R-:W-:Y:S02]  /*4390*/  FADD.FTZ R63, R31.reuse, R64 ;  /* 0x000000401f3f7221 */ /* 0x048fe40000010000 */
[----:B------:R-:W-:Y:S01]  /*43a0*/  FADD.FTZ R10, R32, R15 ;  /* 0x0000000f200a7221 */ /* 0x000fe20000010000 */
[----:B------:R-:W-:Y:S02]  /*43b0*/  F2FP.F16.F32.PACK_AB R15, R31, R30 ;  /* 0x0000001e1f0f723e */ /* 0x000fe400000000ff */
[----:B------:R-:W-:Y:S01]  /*43c0*/  F2FP.F16.F32.PACK_AB R30, R37, R36 ;  /* 0x00000024251e723e */ /* 0x000fe200000000ff */
[C---:B------:R-:W-:Y:S01]  /*43d0*/  FADD.FTZ R28, R33.reuse, R10 ;  /* 0x0000000a211c7221 */ /* 0x040fe20000010000 */
[----:B------:R-:W2:Y:S01]  /*43e0*/  MUFU.EX2 R38, R38 ;  /* 0x0000002600267308 */ /* 0x000ea20000000800 */
[----:B-1----:R-:W-:Y:S01]  /*43f0*/  FADD.FTZ R64, R34, R63 ;  /* 0x0000003f22407221 */ /* 0x002fe20000010000 */
[----:B------:R-:W-:Y:S01]  /*4400*/  F2FP.F16.F32.PACK_AB R10, R33, R32 ;  /* 0x00000020210a723e */ /* 0x000fe200000000ff */
[----:B------:R-:W-:Y:S01]  /*4410*/  FADD.FTZ R11, R3, R28 ;  /* 0x0000001c030b7221 */ /* 0x000fe20000010000 */
[----:B------:R-:W-:-:S03]  /*4420*/  IMAD.IADD R32, R137, 0x1, -R139 ;  /* 0x0000000189207824 */ /* 0x000fc600078e0a8b */
[----:B------:R-:W-:Y:S01]  /*4430*/  FADD.FTZ R11, R2, R11 ;  /* 0x0000000b020b7221 */ /* 0x000fe20000010000 */
[----:B------:R-:W1:Y:S01]  /*4440*/  MUFU.EX2 R43, R43 ;  /* 0x0000002b002b7308 */ /* 0x000e620000000800 */
[C---:B0-----:R-:W-:Y:S01]  /*4450*/  FADD.FTZ R63, R35.reuse, R64 ;  /* 0x00000040233f7221 */ /* 0x041fe20000010000 */
[----:B------:R-:W-:Y:S01]  /*4460*/  F2FP.F16.F32.PACK_AB R25, R35, R34 ;  /* 0x000000222319723e */ /* 0x000fe200000000ff */
[----:B------:R-:W-:-:S05]  /*4470*/  IMAD R32, R145, 0xc0, R32 ;  /* 0x000000c091207824 */ /* 0x000fca00078e0220 */
[----:B------:R-:W0:Y:S01]  /*4480*/  MUFU.EX2 R42, R42 ;  /* 0x0000002a002a7308 */ /* 0x000e220000000800 */
[----:B--2---:R-:W-:Y:S01]  /*4490*/  FADD.FTZ R64, R38, R63 ;  /* 0x0000003f26407221 */ /* 0x004fe20000010000 */
[----:B------:R-:W-:-:S06]  /*44a0*/  R2UR UR10, R32 ;  /* 0x00000000200a72ca */ /* 0x000fcc00000e0000 */
[----:B------:R-:W2:Y:S01]  /*44b0*/  MUFU.EX2 R47, R47 ;  /* 0x0000002f002f7308 */ /* 0x000ea20000000800 */
[----:B-1----:R-:W-:-:S06]  /*44c0*/  FADD.FTZ R13, R43, R64 ;  /* 0x000000402b0d7221 */ /* 0x002fcc0000010000 */
[----:B------:R-:W-:Y:S01]  /*44d0*/  UIADD3 UR6, UR10, UR6, URZ ;  /* 0x000000060a067290 */ /* 0x000fe2000fffe03f */
[----:B------:R-:W1:Y:S01]  /*44e0*/  MUFU.EX2 R51, R51 ;  /* 0x0000003300337308 */ /* 0x000e620000000800 */
[----:B0-----:R-:W-:Y:S01]  /*44f0*/  FADD.FTZ R64, R42, R13 ;  /* 0x0000000d2a407221 */ /* 0x001fe20000010000 */
[----:B------:R-:W-:Y:S02]  /*4500*/  F2FP.F16.F32.PACK_AB R13, R27, R4 ;  /* 0x000000041b0d723e */ /* 0x000fe400000000ff */
[----:B------:R-:W-:-:S03]  /*4510*/  F2FP.F16.F32.PACK_AB R27, R43, R38 ;  /* 0x000000262b1b723e */ /* 0x000fc600000000ff */
[----:B------:R0:W-:Y:S01]  /*4520*/  STSM.16.M88.4 [R23], R12 ;  /* 0x0000000c17007844 */ /* 0x0001e20000000200 */
[----:B------:R-:W3:Y:S01]  /*4530*/  MUFU.EX2 R54, R54 ;  /* 0x0000003600367308 */ /* 0x000ee20000000800 */
[----:B--2---:R-:W-:Y:S02]  /*4540*/  FADD.FTZ R64, R47, R64 ;  /* 0x000000402f407221 */ /* 0x004fe40000010000 */
[----:B------:R-:W-:Y:S05]  /*4550*/  STSM.16.M88.4 [R19], R24 ;  /* 0x0000001813007844 */ /* 0x000fea0000000200 */
[----:B------:R-:W2:Y:S01]  /*4560*/  MUFU.EX2 R39, R39 ;  /* 0x0000002700277308 */ /* 0x000ea20000000800 */
[----:B-1----:R-:W-:Y:S01]  /*4570*/  FADD.FTZ R9, R51, R64 ;  /* 0x0000004033097221 */ /* 0x002fe20000010000 */
[----:B0-----:R-:W-:-:S06]  /*4580*/  F2FP.F16.F32.PACK_AB R12, R41, R40 ;  /* 0x00000028290c723e */ /* 0x001fcc00000000ff */
[----:B------:R-:W0:Y:S01]  /*4590*/  MUFU.EX2 R46, R46 ;  /* 0x0000002e002e7308 */ /* 0x000e220000000800 */
[----:B---3--:R-:W-:Y:S01]  /*45a0*/  FADD.FTZ R4, R54, R9 ;  /* 0x0000000936047221 */ /* 0x008fe20000010000 */
[----:B------:R-:W-:-:S06]  /*45b0*/  F2FP.F16.F32.PACK_AB R9, R47, R42 ;  /* 0x0000002a2f09723e */ /* 0x000fcc00000000ff */
[----:B------:R-:W1:Y:S01]  /*45c0*/  MUFU.EX2 R50, R50 ;  /* 0x0000003200327308 */ /* 0x000e620000000800 */
[----:B--2---:R-:W-:Y:S01]  /*45d0*/  FADD.FTZ R21, R39, R4 ;  /* 0x0000000427157221 */ /* 0x004fe20000010000 */
[----:B------:R-:W-:Y:S01]  /*45e0*/  FADD.FTZ R4, R36, R11 ;  /* 0x0000000b24047221 */ /* 0x000fe20000010000 */
[----:B------:R-:W-:-:S03]  /*45f0*/  F2FP.F16.F32.PACK_AB R11, R54, R51 ;  /* 0x00000033360b723e */ /* 0x000fc600000000ff */
[----:B------:R-:W-:Y:S02]  /*4600*/  FADD.FTZ R29, R37, R4 ;  /* 0x00000004251d7221 */ /* 0x000fe40000010000 */
[----:B------:R-:W2:Y:S01]  /*4610*/  MUFU.EX2 R55, R55 ;  /* 0x0000003700377308 */ /* 0x000ea20000000800 */
[----:B0-----:R-:W-:Y:S01]  /*4620*/  FADD.FTZ R21, R46, R21 ;  /* 0x000000152e157221 */ /* 0x001fe20000010000 */
[----:B------:R-:W-:Y:S01]  /*4630*/  FADD.FTZ R28, R40, R29 ;  /* 0x0000001d281c7221 */ /* 0x000fe20000010000 */
[----:B------:R0:W-:Y:S01]  /*4640*/  STSM.16.M88.4 [R18], R8 ;  /* 0x0000000812007844 */ /* 0x0001e20000000200 */
[----:B------:R-:W-:-:S04]  /*4650*/  F2FP.F16.F32.PACK_AB R29, R46, R39 ;  /* 0x000000272e1d723e */ /* 0x000fc800000000ff */
[----:B------:R-:W3:Y:S01]  /*4660*/  MUFU.EX2 R58, R58 ;  /* 0x0000003a003a7308 */ /* 0x000ee20000000800 */
[----:B-1----:R-:W-:-:S07]  /*4670*/  FADD.FTZ R4, R50, R21 ;  /* 0x0000001532047221 */ /* 0x002fce0000010000 */
[----:B------:R-:W1:Y:S01]  /*4680*/  MUFU.EX2 R59, R59 ;  /* 0x0000003b003b7308 */ /* 0x000e620000000800 */
[----:B--2---:R-:W-:Y:S01]  /*4690*/  FADD.FTZ R21, R55, R4 ;  /* 0x0000000437157221 */ /* 0x004fe20000010000 */
[----:B------:R-:W-:Y:S01]  /*46a0*/  FADD.FTZ R4, R41, R28 ;  /* 0x0000001c29047221 */ /* 0x000fe20000010000 */
[----:B------:R-:W-:Y:S02]  /*46b0*/  F2FP.F16.F32.PACK_AB R28, R2, R3 ;  /* 0x00000003021c723e */ /* 0x000fe400000000ff */
[----:B------:R-:W-:-:S03]  /*46c0*/  F2FP.F16.F32.PACK_AB R31, R55, R50 ;  /* 0x00000032371f723e */ /* 0x000fc600000000ff */
[----:B------:R-:W2:Y:S01]  /*46d0*/  MUFU.EX2 R45, R45 ;  /* 0x0000002d002d7308 */ /* 0x000ea20000000800 */
[----:B---3--:R-:W-:Y:S01]  /*46e0*/  FADD.FTZ R2, R58, R21 ;  /* 0x000000153a027221 */ /* 0x008fe20000010000 */
[----:B------:R3:W-:Y:S06]  /*46f0*/  STSM.16.M88.4 [R17+0x27800], R28 ;  /* 0x0278001c11007844 */ /* 0x0007ec0000000200 */
[----:B------:R-:W4:Y:S01]  /*4700*/  MUFU.EX2 R62, R62 ;  /* 0x0000003e003e7308 */ /* 0x000f220000000800 */
[----:B-1----:R-:W-:-:S07]  /*4710*/  FADD.FTZ R3, R59, R2 ;  /* 0x000000023b037221 */ /* 0x002fce0000010000 */
[----:B------:R-:W1:Y:S01]  /*4720*/  MUFU.EX2 R52, R52 ;  /* 0x0000003400347308 */ /* 0x000e620000000800 */
[----:B--2---:R-:W-:-:S07]  /*4730*/  FADD.FTZ R13, R45, R4 ;  /* 0x000000042d0d7221 */ /* 0x004fce0000010000 */
[----:B------:R-:W0:Y:S01]  /*4740*/  MUFU.EX2 R71, R71 ;  /* 0x0000004700477308 */ /* 0x000e220000000800 */
[----:B----4-:R-:W-:-:S07]  /*4750*/  FADD.FTZ R2, R62, R3 ;  /* 0x000000033e027221 */ /* 0x010fce0000010000 */
[----:B------:R-:W2:Y:S01]  /*4760*/  MUFU.EX2 R49, R49 ;  /* 0x0000003100317308 */ /* 0x000ea20000000800 */
[C---:B-1----:R-:W-:Y:S01]  /*4770*/  FADD.FTZ R4, R52.reuse, R13 ;  /* 0x0000000d34047221 */ /* 0x042fe20000010000 */
[----:B------:R-:W-:Y:S02]  /*4780*/  F2FP.F16.F32.PACK_AB R14, R52, R45 ;  /* 0x0000002d340e723e */ /* 0x000fe400000000ff */
[----:B------:R-:W-:-:S04]  /*4790*/  F2FP.F16.F32.PACK_AB R13, R59, R58 ;  /* 0x0000003a3b0d723e */ /* 0x000fc800000000ff */
[----:B------:R-:W1:Y:S01]  /*47a0*/  MUFU.EX2 R74, R74 ;  /* 0x0000004a004a7308 */ /* 0x000e620000000800 */
[C---:B0-----:R-:W-:Y:S01]  /*47b0*/  FADD.FTZ R9, R71.reuse, R2 ;  /* 0x0000000247097221 */ /* 0x041fe20000010000 */
[----:B------:R-:W-:-:S05]  /*47c0*/  F2FP.F16.F32.PACK_AB R15, R71, R62 ;  /* 0x0000003e470f723e */ /* 0x000fca00000000ff */
[----:B------:R3:W-:Y:S01]  /*47d0*/  STSM.16.M88.4 [R136], R12 ;  /* 0x0000000c88007844 */ /* 0x0007e20000000200 */
        /* <DEDUP_REMOVED lines=9> */
[----:B------:R-:W-:-:S06]  /*4870*/  F2FP.F16.F32.PACK_AB R9, R75, R74 ;  /* 0x0000004a4b09723e */ /* 0x000fcc00000000ff */
[----:B------:R-:W2:Y:S01]  /*4880*/  MUFU.EX2 R44, R44 ;  /* 0x0000002c002c7308 */ /* 0x000ea20000000800 */
[----:B-1----:R-:W-:-:S07]  /*4890*/  FADD.FTZ R2, R78, R11 ;  /* 0x0000000b4e027221 */ /* 0x002fce0000010000 */
[----:B------:R-:W1:Y:S01]  /*48a0*/  MUFU.EX2 R79, R79 ;  /* 0x0000004f004f7308 */ /* 0x000e620000000800 */
[----:B0-----:R-:W-:-:S07]  /*48b0*/  FADD.FTZ R21, R57, R4 ;  /* 0x0000000439157221 */ /* 0x001fce0000010000 */
[----:B------:R-:W-:Y:S01]  /*48c0*/  MUFU.EX2 R48, R48 ;  /* 0x0000003000307308 */ /* 0x000fe20000000800 */
[C---:B--2---:R-:W-:Y:S01]  /*48d0*/  F2FP.F16.F32.PACK_AB R10, R44.reuse, R57 ;  /* 0x000000392c0a723e */ /* 0x044fe200000000ff */
[----:B------:R-:W-:-:S06]  /*48e0*/  FADD.FTZ R21, R44, R21 ;  /* 0x000000152c157221 */ /* 0x000fcc0000010000 */
[----:B------:R-:W0:Y:S01]  /*48f0*/  MUFU.EX2 R53, R53 ;  /* 0x0000003500357308 */ /* 0x000e220000000800 */
[C---:B-1----:R-:W-:Y:S01]  /*4900*/  F2FP.F16.F32.PACK_AB R11, R79.reuse, R78 ;  /* 0x0000004e4f0b723e */ /* 0x042fe200000000ff */
[----:B------:R-:W-:Y:S01]  /*4910*/  FADD.FTZ R79, R79, R2 ;  /* 0x000000024f4f7221 */ /* 0x000fe20000010000 */
[----:B------:R-:W-:-:S03]  /*4920*/  VIADD R2, R88, 0xfffffffe ;  /* 0xfffffffe58027836 */ /* 0x000fc60000000000 */
[----:B------:R3:W-:Y:S02]  /*4930*/  STSM.16.M88.4 [R19+0x6000], R8 ;  /* 0x0060000813007844 */ /* 0x0007e40000000200 */
[----:B------:R-:W1:Y:S08]  /*4940*/  MUFU.EX2 R60, R60 ;  /* 0x0000003c003c7308 */ /* 0x000e700000000800 */
[----:B------:R-:W2:Y:S01]  /*4950*/  MUFU.EX2 R61, R61 ;  /* 0x0000003d003d7308 */ /* 0x000ea20000000800 */
[----:B0-----:R-:W-:Y:S01]  /*4960*/  F2FP.F16.F32.PACK_AB R24, R53, R48 ;  /* 0x000000303518723e */ /* 0x001fe200000000ff */
[----:B------:R-:W-:-:S04]  /*4970*/  FADD.FTZ R48, R48, R21 ;  /* 0x0000001530307221 */ /* 0x000fc80000010000 */
[----:B------:R-:W-:Y:S02]  /*4980*/  FADD.FTZ R53, R53, R48 ;  /* 0x0000003035357221 */ /* 0x000fe40000010000 */
[----:B------:R-:W-:Y:S02]  /*4990*/  MUFU.EX2 R82, R82 ;  /* 0x0000005200527308 */ /* 0x000fe40000000800 */
[----:B-1----:R-:W-:-:S06]  /*49a0*/  FADD.FTZ R4, R60, R53 ;  /* 0x000000353c047221 */ /* 0x002fcc0000010000 */
[----:B------:R-:W0:Y:S01]  /*49b0*/  MUFU.EX2 R83, R83 ;  /* 0x0000005300537308 */ /* 0x000e220000000800 */
[C---:B--2---:R-:W-:Y:S01]  /*49c0*/  F2FP.F16.F32.PACK_AB R26, R61.reuse, R60 ;  /* 0x0000003c3d1a723e */ /* 0x044fe200000000ff */
[----:B------:R-:W-:-:S06]  /*49d0*/  FADD.FTZ R4, R61, R4 ;  /* 0x000000043d047221 */ /* 0x000fcc0000010000 */
[----:B------:R-:W-:Y:S08]  /*49e0*/  MUFU.EX2 R86, R86 ;  /* 0x0000005600567308 */ /* 0x000ff00000000800 */
[----:B------:R-:W1:Y:S01]  /*49f0*/  MUFU.EX2 R3, R20 ;  /* 0x0000001400037308 */ /* 0x000e620000000800 */
[----:B0-----:R-:W-:Y:S01]  /*4a00*/  F2FP.F16.F32.PACK_AB R25, R83, R82 ;  /* 0x000000525319723e */ /* 0x001fe200000000ff */
[----:B------:R-:W-:-:S04]  /*4a10*/  FADD.FTZ R82, R82, R79 ;  /* 0x0000004f52527221 */ /* 0x000fc80000010000 */
[----:B------:R-:W-:Y:S01]  /*4a20*/  FADD.FTZ R83, R83, R82 ;  /* 0x0000005253537221 */ /* 0x000fe20000010000 */
[----:B-1----:R-:W-:-:S03]  /*4a30*/  F2FP.F16.F32.PACK_AB R27, R3, R86 ;  /* 0x00000056031b723e */ /* 0x002fc600000000ff */
[----:B------:R-:W-:Y:S02]  /*4a40*/  FADD.FTZ R86, R86, R83 ;  /* 0x0000005356567221 */ /* 0x000fe40000010000 */
[----:B------:R3:W-:Y:S02]  /*4a50*/  STSM.16.M88.4 [R18+0x6000], R24 ;  /* 0x0060001812007844 */ /* 0x0007e40000000200 */
[----:B------:R-:W-:Y:S01]  /*4a60*/  FADD.FTZ R3, R3, R86 ;  /* 0x0000005603037221 */ /* 0x000fe20000010000 */
[----:B------:R0:W-:Y:S06]  /*4a70*/  MEMBAR.ALL.CTA ;  /* 0x0000000000007992 */ /* 0x0001ec0000008000 */
[----:B0-----:R-:W0:Y:S02]  /*4a80*/  FENCE.VIEW.ASYNC.S ;  /* 0x00000000000073c6 */ /* 0x001e240000000000 */
[----:B0-----:R-:W-:Y:S01]  /*4a90*/  NOP ;  /* 0x0000000000007918 */ /* 0x001fe20000000000 */
[----:B------:R-:W-:Y:S05]  /*4aa0*/  @P2 BRA `(.L_x_9122) ;  /* 0x0000000000482947 */ /* 0x000fea0003800000 */
[C---:B------:R-:W-:Y:S01]  /*4ab0*/  ISETP.GT.AND P2, PT, R32.reuse, RZ, PT ;  /* 0x000000ff2000720c */ /* 0x040fe20003f44270 */
[----:B---3--:R-:W-:-:S05]  /*4ac0*/  VIADD R8, R32, 0xffffffff ;  /* 0xffffffff20087836 */ /* 0x008fca0000000000 */
        /* <DEDUP_REMOVED lines=9> */
.L_x_9123:
[----:B------:R-:W-:-:S11]  /*4b60*/  UISETP.NE.AND UP1, UPT, UR7, 0x1, UPT ;  /* 0x000000010700788c */ /* 0x000fd6000bf25270 */
[----:B------:R-:W-:Y:S02]  /*4b70*/  @UP1 ULDC.64 UR18, c[0x0][0x9e8] ;  /* 0x00027a0000121ab9 */ /* 0x000fe40000000a00 */
[----:B------:R-:W-:-:S04]  /*4b80*/  UIMAD.WIDE.U32 UR10, UR14, UR18, URZ ;  /* 0x000000120e0a72a5 */ /* 0x000fc8000f8e003f */
[----:B------:R-:W-:-:S12]  /*4b90*/  @UP1 USHF.R.U32.HI UR14, URZ, UR19, UR11 ;  /* 0x000000133f0e1299 */ /* 0x000fd8000801160b */
.L_x_9124:
[----:B------:R-:W-:-:S04]  /*4ba0*/  UIMAD UR7, UR14, UR7, UR7 ;  /* 0x000000070e0772a4 */ /* 0x000fc8000f8e0207 */
[----:B------:R-:W-:-:S04]  /*4bb0*/  UISETP.LT.AND UP1, UPT, UR6, UR7, UPT ;  /* 0x000000070600728c */ /* 0x000fc8000bf21270 */
[----:B------:R-:W-:-:S12]  /*4bc0*/  USEL UR6, UR6, UR7, UP1 ;  /* 0x0000000706067287 */ /* 0x000fd80008800000 */
.L_x_9122:
        /* <DEDUP_REMOVED lines=31> */
[----:B---3--:R-:W-:Y:S01]  /*4dc0*/  IADD3 R8, R6, R137, -R139 ;  /* 0x0000008906087210 */ /* 0x008fe20007ffe88b */
[----:B------:R-:W-:Y:S01]  /*4dd0*/  IMAD.MOV.U32 R135, RZ, RZ, RZ ;  /* 0x000000ffff877224 */ /* 0x000fe200078e00ff */
[----:B------:R-:W-:Y:S01]  /*4de0*/  ULDC UR34, c[0x0][0x9e4] ;  /* 0x0002790000227ab9 */ /* 0x000fe20000000800 */
[----:B------:R-:W-:Y:S01]  /*4df0*/  ULDC UR35, c[0x0][0x9dc] ;  /* 0x0002770000237ab9 */ /* 0x000fe20000000800 */
[----:B------:R-:W-:Y:S01]  /*4e00*/  LOP3.LUT R10, RZ, R8, RZ, 0x33, !PT ;  /* 0x00000008ff0a7212 */ /* 0x000fe200078e33ff */
[----:B------:R-:W-:Y:S01]  /*4e10*/  VIADD R9, R8, 0x8 ;  /* 0x0000000808097836 */ /* 0x000fe20000000000 */
[----:B------:R-:W-:Y:S01]  /*4e20*/  ULDC UR33, c[0x0][0x988] ;  /* 0x0002620000217ab9 */ /* 0x000fe20000000800 */
[----:B------:R-:W-:-:S03]  /*4e30*/  ULDC UR47, c[0x0][0x9e0] ;  /* 0x00027800002f7ab9 */ /* 0x000fc60000000800 */
[----:B------:R-:W-:-:S07]  /*4e40*/  LOP3.LUT R11, RZ, R9, RZ, 0x33, !PT ;  /* 0x00000009ff0b7212 */ /* 0x000fce00078e33ff */
.L_x_9142:
[----:B------:R-:W-:Y:S01]  /*4e50*/  UIADD3 UR51, UR43, 0x1, URZ ;  /* 0x000000012b337890 */ /* 0x000fe2000fffe03f */
[----:B------:R-:W-:-:S03]  /*4e60*/  ISETP.NE.AND P3, PT, RZ, UR38, PT ;  /* 0x00000026ff007c0c */ /* 0x000fc6000bf65270 */
[----:B------:R-:W-:-:S04]  /*4e70*/  UISETP.NE.AND UP1, UPT, UR51, 0x2, UPT ;  /* 0x000000023300788c */ /* 0x000fc8000bf25270 */
[----:B------:R-:W-:Y:S02]  /*4e80*/  USEL UR50, URZ, 0x1, UP1 ;  /* 0x000000013f327887 */ /* 0x000fe40008800000 */
[----:B------:R-:W-:Y:S02]  /*4e90*/  USEL UR51, UR51, URZ, UP1 ;  /* 0x0000003f33337287 */ /* 0x000fe40008800000 */
[----:B------:R-:W-:Y:S02]  /*4ea0*/  ULOP3.LUT UR50, UR46, UR50, URZ, 0x3c, !UPT ;  /* 0x000000322e327292 */ /* 0x000fe4000f8e3c3f */
[----:B--2---:R-:W-:Y:S10]  /*4eb0*/  @P3 BRA `(.L_x_9126) ;  /* 0x00000000002c3947 */ /* 0x004ff40003800000 */
[----:B------:R-:W-:Y:S05]  /*4ec0*/  @!P0 BRA `(.L_x_9127) ;  /* 0x0000000000048947 */ /* 0x000fea0003800000 */
[----:B------:R-:W-:Y:S01]  /*4ed0*/  BPT.TRAP 0x1 ;  /* 0x000000040000795c */ /* 0x000fe20000300000 */
.L_x_9127:
[----:B------:R-:W-:Y:S01]  /*4ee0*/  ULEA UR6, UR51, UR42, 0x3 ;  /* 0x0000002a33067291 */ /* 0x000fe2000f8e183f */
[----:B------:R-:W-:-:S05]  /*4ef0*/  IMAD.U32 R12, RZ, RZ, UR50 ;  /* 0x00000032ff0c7e24 */ /* 0x000fca000f8e00ff */
[----:B------:R-:W-:-:S04]  /*4f00*/  SHF.L.U32 R12, R12, 0x1f, RZ ;  /* 0x0000001f0c0c7819 */ /* 0x000fc800000006ff */
[----:B------:R0:W1:Y:S01]  /*4f10*/  SYNCS.PHASECHK.TRANS64.TRYWAIT P2, [UR6+0x2d830], R12 ;  /* 0x02d8300cff0075a7 */ /* 0x0000620008040146 */
[----:B------:R-:W-:Y:S05]  /*4f20*/  @!P0 BRA `(.L_x_9128) ;  /* 0x0000000000048947 */ /* 0x000fea0003800000 */
[----:B------:R-:W-:Y:S01]  /*4f30*/  BPT.TRAP 0x1 ;  /* 0x000000040000795c */ /* 0x000fe20000300000 */
.L_x_9128:
[----:B-1----:R-:W-:Y:S05]  /*4f40*/  @P2 BRA `(.L_x_9126) ;  /* 0x0000000000082947 */ /* 0x002fea0003800000 */
[----:B------:R-:W1:Y:S02]  /*4f50*/  SYNCS.PHASECHK.TRANS64.TRYWAIT P2, [UR6+0x2d830], R12 ;  /* 0x02d8300cff0075a7 */ /* 0x000e640008040146 */
[----:B-1----:R-:W-:Y:S05]  /*4f60*/  @!P2 BRA `(.L_x_9129) ;  /* 0x000000f000cca947 */ /* 0x002fea0003800000 */
.L_x_9126:
[----:B-1----:R-:W1:Y:S01]  /*4f70*/  S2R R13, SR_TID.X ;  /* 0x00000000000d7919 */ /* 0x002e620000002100 */
[----:B------:R-:W-:Y:S01]  /*4f80*/  UIMAD UR6, UR51, 0x600, UR32 ;  /* 0x00000600330678a4 */ /* 0x000fe2000f8e0220 */
        /* <DEDUP_REMOVED lines=35> */
.L_x_9131:
[----:B------:R-:W-:Y:S01]  /*51c0*/  ULEA UR6, UR43, UR42, 0x3 ;  /* 0x0000002a2b067291 */ /* 0x000fe2000f8e183f */
[----:B------:R-:W-:-:S05]  /*51d0*/  IMAD.U32 R12, RZ, RZ, UR46 ;  /* 0x0000002eff0c7e24 */ /* 0x000fca000f8e00ff */
[----:B------:R-:W-:-:S04]  /*51e0*/  SHF.L.U32 R12, R12, 0x1f, RZ ;  /* 0x0000001f0c0c7819 */ /* 0x000fc800000006ff */
[----:B------:R0:W1:Y:S01]  /*51f0*/  SYNCS.PHASECHK.TRANS64.TRYWAIT P2, [UR6+0x2d850], R12 ;  /* 0x02d8500cff0075a7 */ /* 0x0000620008040146 */
[----:B------:R-:W-:Y:S05]  /*5200*/  @!P0 BRA `(.L_x_9132) ;  /* 0x0000000000048947 */ /* 0x000fea0003800000 */
[----:B------:R-:W-:Y:S01]  /*5210*/  BPT.TRAP 0x1 ;  /* 0x000000040000795c */ /* 0x000fe20000300000 */
.L_x_9132:
[----:B-1----:R-:W-:Y:S05]  /*5220*/  @P2 BRA `(.L_x_9130) ;  /* 0x0000000000082947 */ /* 0x002fea0003800000 */
[----:B------:R-:W1:Y:S02]  /*5230*/  SYNCS.PHASECHK.TRANS64.TRYWAIT P2, [UR6+0x2d850], R12 ;  /* 0x02d8500cff0075a7 */ /* 0x000e640008040146 */
[----:B-1----:R-:W-:Y:S05]  /*5240*/  @!P2 BRA `(.L_x_9133) ;  /* 0x000000f0002ca947 */ /* 0x002fea0003800000 */
.L_x_9130:
[----:B------:R-:W-:Y:S01]  /*5250*/  UIADD3 UR6, UR42, 0x400, URZ ;  /* 0x000004002a067890 */ /* 0x000fe2000fffe03f */
[----:B------:R-:W-:Y:S01]  /*5260*/  WARPGROUP.ARRIVE ;  /* 0x00000000000079c5 */ /* 0x000fe20000000000 */
[----:B------:R-:W-:Y:S01]  /*5270*/  UMOV UR29, 0x40000040 ;  /* 0x40000040001d7882 */ /* 0x000fe20000000000 */
[----:B------:R-:W-:Y:S01]  /*5280*/  UMOV UR31, 0x80000020 ;  /* 0x80000020001f7882 */ /* 0x000fe20000000000 */
[----:B------:R-:W-:-:S03]  /*5290*/  USHF.R.U32.HI UR6, URZ, 0x4, UR6 ;  /* 0x000000043f067899 */ /* 0x000fc60008011606 */
[----:B------:R-:W1:Y:S01]  /*52a0*/  S2R R15, SR_TID.X ;  /* 0x00000000000f7919 */ /* 0x000e620000002100 */
[----:B------:R-:W-:Y:S01]  /*52b0*/  IMAD.U32 R14, RZ, RZ, UR51 ;  /* 0x00000033ff0e7e24 */ /* 0x000fe2000f8e00ff */
[----:B------:R-:W-:-:S04]  /*52c0*/  ULOP3.LUT UR6, UR6, 0x3fff, URZ, 0xc0, !UPT ;  /* 0x00003fff06067892 */ /* 0x000fc8000f8ec03f */
[----:B------:R-:W-:Y:S01]  /*52d0*/  @!P1 LEA R14, R14, UR42, 0x3 ;  /* 0x0000002a0e0e9c11 */ /* 0x000fe2000f8e18ff */
[----:B------:R-:W-:Y:S02]  /*52e0*/  ULOP3.LUT UR7, UR6, 0x2000000, URZ, 0xfc, !UPT ;  /* 0x0200000006077892 */ /* 0x000fe4000f8efc3f */
[----:B------:R-:W-:Y:S02]  /*52f0*/  ULOP3.LUT UR6, UR37, 0x10000, URZ, 0xfc, !UPT ;  /* 0x0001000025067892 */ /* 0x000fe4000f8efc3f */
[----:B------:R-:W-:Y:S01]  /*5300*/  UIMAD UR7, UR43, 0x600, UR7 ;  /* 0x000006002b0778a4 */ /* 0x000fe2000f8e0207 */
[----:B------:R-:W-:-:S04]  /*5310*/  @!P1 VIADD R14, R14, 0x2d840 ;  /* 0x0002d8400e0e9836 */ /* 0x000fc80000000000 */
[----:B------:R-:W-:Y:S01]  /*5320*/  UMOV UR28, UR6 ;  /* 0x00000006001c7c82 */ /* 0x000fe20008000000 */
[----:B------:R-:W-:Y:S01]  /*5330*/  @!P1 PRMT R14, RZ, 0x654, R14 ;  /* 0x00000654ff0e9816 */ /* 0x000fe2000000000e */
[----:B------:R-:W-:Y:S02]  /*5340*/  UMOV UR30, UR7 ;  /* 0x00000007001e7c82 */ /* 0x000fe40008000000 */
[----:B------:R-:W-:Y:S01]  /*5350*/  HGMMA.64x96x16.F32 R88, gdesc[UR28].tnspB, R88, gsb0 ;  /* 0x416000001c5879f0 */ /* 0x000fe20008000858 */
[----:B------:R-:W-:Y:S02]  /*5360*/  UIADD3 UR28, UR6, 0x2, URZ ;  /* 0x00000002061c7890 */ /* 0x000fe4000fffe03f */
[----:B------:R-:W-:Y:S01]  /*5370*/  UIADD3 UR30, UR7, 0x40, URZ ;  /* 0x00000040071e7890 */ /* 0x000fe2000fffe03f */
[----:B------:R-:W-:Y:S01]  /*5380*/  UMOV UR29, 0x40000040 ;  /* 0x40000040001d7882 */ /* 0x000fe20000000000 */
[----:B------:R-:W-:Y:S01]  /*5390*/  UMOV UR31, 0x80000020 ;  /* 0x80000020001f7882 */ /* 0x000fe20000000000 */
[----:B-1----:R-:W-:-:S02]  /*53a0*/  SHF.R.U32.HI R13, RZ, 0x7, R15 ;  /* 0x00000007ff0d7819 */ /* 0x002fc4000001160f */
[----:B------:R-:W-:-:S03]  /*53b0*/  ISETP.GE.U32.AND P2, PT, R15, 0x180, PT ;  /* 0x000001800f00780c */ /* 0x000fc60003f46070 */
[----:B0-----:R-:W-:-:S05]  /*53c0*/  VIADD R12, R13, 0x9 ;  /* 0x000000090d0c7836 */ /* 0x001fca0000000000 */
[----:B------:R-:W-:Y:S01]  /*53d0*/  SEL R13, R12, 0x9, !P2 ;  /* 0x000000090c0d7807 */ /* 0x000fe20005000000 */
[----:B------:R-:W-:Y:S01]  /*53e0*/  IMAD.SHL.U32 R12, R2, 0x80, RZ ;  /* 0x00000080020c7824 */ /* 0x000fe200078e00ff */
[----:B------:R-:W-:-:S04]  /*53f0*/  PLOP3.LUT P2, PT, PT, PT, UP0, 0x40, 0x0 ;  /* 0x000000000000781c */ /* 0x000fc80003f4e808 */
[----:B------:R-:W-:-:S05]  /*5400*/  IADD3 R20, R137, 0x1, -R12 ;  /* 0x0000000189147810 */ /* 0x000fca0007ffe80c */
[----:B------:R-:W-:-:S04]  /*5410*/  IMAD.IADD R15, R20, 0x1, -R139 ;  /* 0x00000001140f7824 */ /* 0x000fc800078e0a8b */
        /* <DEDUP_REMOVED lines=46> */
[----:B------:R-:W-:Y:S01]  /*5700*/  VIADD R21, R15, UR6 ;  /* 0x000000060f157c36 */ /* 0x000fe20008000000 */
[----:B------:R-:W-:Y:S02]  /*5710*/  WARPGROUP.DEPBAR.LE gsb0, 0x0 ;  /* 0x00008000000079c5 */ /* 0x000fe40000010000 */
[----:B------:R-:W-:-:S06]  /*5720*/  WARPGROUP.ARRIVE ;  /* 0x00000000000079c5 */ /* 0x000fcc0000000000 */
[----:B------:R-:W-:Y:S03]  /*5730*/  HGMMA.64x96x16.F32 R88, gdesc[UR28].tnspB, R88, gsb0 ;  /* 0x416000001c5879f0 */ /* 0x000fe60008000858 */
[----:B------:R-:W-:Y:S02]  /*5740*/  WARPGROUP.DEPBAR.LE gsb0, 0x0 ;  /* 0x00008000000079c5 */ /* 0x000fe40000010000 */
[----:B------:R0:W-:Y:S06]  /*5750*/  BAR.ARV R13, 0x100 ;  /* 0x0004000d0000751d */ /* 0x0001ec0000002000 */
[----:B------:R1:W-:Y:S01]  /*5760*/  @!P1 SYNCS.ARRIVE.TRANS64.RED.A1T0 RZ, [R14+URZ], RZ ;  /* 0x000000ff0eff99a7 */ /* 0x0003e2000810043f */
[----:B0-----:R-:W-:Y:S01]  /*5770*/  IMAD.IADD R13, R6, 0x1, R21 ;  /* 0x00000001060d7824 */ /* 0x001fe200078e0215 */
[----:B------:R-:W-:Y:S06]  /*5780*/  @P2 BRA `(.L_x_9134) ;  /* 0x0000000000582947 */ /* 0x000fec0003800000 */
[----:B------:R-:W-:Y:S01]  /*5790*/  ISETP.GT.AND P2, PT, R8, -0x1, PT ;  /* 0xffffffff0800780c */ /* 0x000fe20003f44270 */
[----:B------:R-:W-:-:S12]  /*57a0*/  BSSY B0, `(.L_x_9135) ;  /* 0x0000010000007945 */ /* 0x000fd80003800000 */
[----:B------:R-:W-:Y:S05]  /*57b0*/  @P2 BRA `(.L_x_9136) ;  /* 0x0000000000202947 */ /* 0x000fea0003800000 */
[----:B------:R-:W-:-:S05]  /*57c0*/  IMAD.U32 R141, RZ, RZ, UR34 ;  /* 0x00000022ff8d7e24 */ /* 0x000fca000f8e00ff */
[----:B------:R-:W-:-:S13]  /*57d0*/  ISETP.NE.AND P2, PT, R141, 0x1, PT ;  /* 0x000000018d00780c */ /* 0x000fda0003f45270 */
[----:B-1----:R-:W0:Y:S02]  /*57e0*/  @P2 LDC.64 R14, c[0x0][0x9e8] ;  /* 0x00027a00ff0e2b82 */ /* 0x002e240000000a00 */
[----:B0-----:R-:W-:-:S04]  /*57f0*/  @P2 IMAD.HI.U32 R144, R10, R14, RZ ;  /* 0x0000000e0a902227 */ /* 0x001fc800078e00ff */
[----:B------:R-:W-:Y:S01]  /*5800*/  IMAD.MOV.U32 R14, RZ, RZ, R10 ;  /* 0x000000ffff0e7224 */ /* 0x000fe200078e000a */
[----:B------:R-:W-:-:S04]  /*5810*/  @P2 SHF.R.U32.HI R14, RZ, R15, R144 ;  /* 0x0000000fff0e2219 */ /* 0x000fc80000011690 */
[----:B------:R-:W-:Y:S01]  /*5820*/  LOP3.LUT R14, RZ, R14, RZ, 0x33, !PT ;  /* 0x0000000eff0e7212 */ /* 0x000fe200078e33ff */
[----:B------:R-:W-:Y:S06]  /*5830*/  BRA `(.L_x_9137) ;  /* 0x0000000000187947 */ /* 0x000fec0003800000 */
.L_x_9136:
[----:B------:R-:W-:-:S05]  /*5840*/  IMAD.U32 R141, RZ, RZ, UR34 ;  /* 0x00000022ff8d7e24 */ /* 0x000fca000f8e00ff */
[----:B------:R-:W-:-:S13]  /*5850*/  ISETP.NE.AND P2, PT, R141, 0x1, PT ;  /* 0x000000018d00780c */ /* 0x000fda0003f45270 */
[----:B-1----:R-:W0:Y:S02]  /*5860*/  @P2 LDC.64 R14, c[0x0][0x9e8] ;  /* 0x00027a00ff0e2b82 */ /* 0x002e240000000a00 */
[----:B0-----:R-:W-:-:S04]  /*5870*/  @P2 IMAD.HI.U32 R144, R8, R14, RZ ;  /* 0x0000000e08902227 */ /* 0x001fc800078e00ff */
[----:B------:R-:W-:Y:S01]  /*5880*/  IMAD.MOV.U32 R14, RZ, RZ, R8 ;  /* 0x000000ffff0e7224 */ /* 0x000fe200078e0008 */
[----:B------:R-:W-:-:S07]  /*5890*/  @P2 SHF.R.U32.HI R14, RZ, R15, R144 ;  /* 0x0000000fff0e2219 */ /* 0x000fce0000011690 */
.L_x_9137:
[----:B------:R-:W-:Y:S05]  /*58a0*/  BSYNC B0 ;  /* 0x0000000000007941 */ /* 0x000fea0003800000 */
.L_x_9135:
[----:B------:R-:W-:-:S04]  /*58b0*/  IMAD R15, R14, R141, -R12 ;  /* 0x0000008d0e0f7224 */ /* 0x000fc800078e0a0c */
[----:B------:R-:W-:-:S05]  /*58c0*/  IMAD R14, R16, -0x2, R15 ;  /* 0xfffffffe100e7824 */ /* 0x000fca00078e020f */
[----:B------:R-:W-:Y:S02]  /*58d0*/  VIADDMNMX R20, R14, R141, R20, PT ;  /* 0x0000008d0e147246 */ /* 0x000fe40003800114 */
[----:B------:R-:W-:-:S07]  /*58e0*/  VIMNMX R13, R13, R14, !PT ;  /* 0x0000000e0d0d7248 */ /* 0x000fce0007fe0100 */
.L_x_9134:
        /* <DEDUP_REMOVED lines=112> */
.L_x_9140:
[----:B------:R-:W-:-:S05]  /*5ff0*/  IMAD.U32 R13, RZ, RZ, UR34 ;  /* 0x00000022ff0d7e24 */ /* 0x000fca000f8e00ff */
[----:B------:R-:W-:-:S13]  /*6000*/  ISETP.NE.AND P3, PT, R13, 0x1, PT ;  /* 0x000000010d00780c */ /* 0x000fda0003f65270 */
[----:B-1----:R-:W0:Y:S02]  /*6010*/  @P3 LDC.64 R14, c[0x0][0x9e8] ;  /* 0x00027a00ff0e3b82 */ /* 0x002e240000000a00 */
[----:B0-----:R-:W-:-:S04]  /*6020*/  @P3 IMAD.HI.U32 R20, R9, R14, RZ ;  /* 0x0000000e09143227 */ /* 0x001fc800078e00ff */
[----:B------:R-:W-:Y:S01]  /*6030*/  IMAD.MOV.U32 R14, RZ, RZ, R9 ;  /* 0x000000ffff0e7224 */ /* 0x000fe200078e0009 */
[----:B------:R-:W-:-:S07]  /*6040*/  @P3 SHF.R.U32.HI R14, RZ, R15, R20 ;  /* 0x0000000fff0e3219 */ /* 0x000fce0000011614 */
.L_x_9141:
[----:B------:R-:W-:Y:S05]  /*6050*/  BSYNC B0 ;  /* 0x0000000000007941 */ /* 0x000fea0003800000 */
.L_x_9139:
[----:B------:R-:W-:-:S04]  /*6060*/  IMAD R15, R14, R13, -R12 ;  /* 0x0000000d0e0f7224 */ /* 0x000fc800078e0a0c */
[----:B------:R-:W-:-:S05]  /*6070*/  IMAD R12, R16, -0x2, R15 ;  /* 0xfffffffe100c7824 */ /* 0x000fca00078e020f */
[----:B------:R-:W-:Y:S02]  /*6080*/  VIADDMNMX R138, R12, R13, R138, PT ;  /* 0x0000000d0c8a7246 */ /* 0x000fe4000380018a */
[----:B------:R-:W-:-:S07]  /*6090*/  VIMNMX R21, R21, R12, !PT ;  /* 0x0000000c15157248 */ /* 0x000fce0007fe0100 */
.L_x_9138:
        /* <DEDUP_REMOVED lines=32> */
[----:B------:R-:W-:Y:S02]  /*62a0*/  ISETP.LT.OR P3, PT, R138, 0x2, P3 ;  /* 0x000000028a00780c */ /* 0x000fe40001f61670 */
        /* <DEDUP_REMOVED lines=11> */
[C---:B------:R-:W-:Y:S02]  /*6360*/  ISETP.GT.AND P3, PT, R21.reuse, 0x11, P2 ;  /* 0x000000111500780c */ /* 0x040fe40001764270 */
[----:B------:R-:W-:Y:S02]  /*6370*/  FMNMX.FTZ R12, R68, R13, !PT ;  /* 0x0000000d440c7209 */ /* 0x000fe40007810000 */
[----:B------:R-:W-:Y:S02]  /*6380*/  ISETP.GT.AND P4, PT, R21, 0x49, P2 ;  /* 0x000000491500780c */ /* 0x000fe40001784270 */
[----:B------:R-:W-:Y:S02]  /*6390*/  FMNMX.FTZ R13, R69, R12, !PT ;  /* 0x0000000c450d7209 */ /* 0x000fe40007810000 */
[----:B------:R-:W-:-:S02]  /*63a0*/  FSEL R38, R38, -INF , !P5 ;  /* 0xff80000026267808 */ /* 0x000fc40006800000 */
[----:B------:R-:W-:Y:S02]  /*63b0*/  FMNMX.FTZ R12, R72, R13, !PT ;  /* 0x0000000d480c7209 */ /* 0x000fe40007810000 */
[----:B------:R-:W-:Y:S02]  /*63c0*/  ISETP.GT.AND P5, PT, R21, 0x28, P2 ;  /* 0x000000281500780c */ /* 0x000fe400017a4270 */
[----:B------:R-:W-:Y:S02]  /*63d0*/  FMNMX.FTZ R13, R73, R12, !PT ;  /* 0x0000000c490d7209 */ /* 0x000fe40007810000 */
[----:B------:R-:W-:Y:S02]  /*63e0*/  ISETP.LT.OR P6, PT, R138, 0x11, P6 ;  /* 0x000000118a00780c */ /* 0x000fe400037c1670 */
[----:B------:R-:W-:Y:S02]  /*63f0*/  FMNMX.FTZ R12, R76, R13, !PT ;  /* 0x0000000d4c0c7209 */ /* 0x000fe40007810000 */
[----:B------:R-:W-:-:S02]  /*6400*/  ISETP.LT.OR P3, PT, R138, 0x12, P3 ;  /* 0x000000128a00780c */ /* 0x000fc40001f61670 */
[----:B------:R-:W-:Y:S02]  /*6410*/  FMNMX.FTZ R13, R77, R12, !PT ;  /* 0x0000000c4d0d7209 */ /* 0x000fe40007810000 */
[----:B------:R-:W-:Y:S02]  /*6420*/  ISETP.LT.OR P4, PT, R138, 0x4a, P4 ;  /* 0x0000004a8a00780c */ /* 0x000fe40002781670 */
[----:B------:R-:W-:Y:S02]  /*6430*/  FMNMX.FTZ R12, R80, R13, !PT ;  /* 0x0000000d500c7209 */ /* 0x000fe40007810000 */
[----:B------:R-:W-:Y:S02]  /*6440*/  ISETP.LT.OR P5, PT, R138, 0x29, P5 ;  /* 0x000000298a00780c */ /* 0x000fe40002fa1670 */
[----:B------:R-:W-:Y:S02]  /*6450*/  FMNMX.FTZ R13, R81, R12, !PT ;  /* 0x0000000c510d7209 */ /* 0x000fe40007810000 */
[----:B------:R-:W-:-:S02]  /*6460*/  FSEL R34, R34, -INF , !P6 ;  /* 0xff80000022227808 */ /* 0x000fc40007000000 */
[----:B------:R-:W-:Y:S02]  /*6470*/  FMNMX.FTZ R12, R84, R13, !PT ;  /* 0x0000000d540c7209 */ /* 0x000fe40007810000 */
[----:B------:R-:W-:Y:S02]  /*6480*/  FSEL R35, R35, -INF , !P3 ;  /* 0xff80000023237808 */ /* 0x000fe40005800000 */
[----:B------:R-:W-:Y:S02]  /*6490*/  FMNMX.FTZ R13, R85, R12, !PT ;  /* 0x0000000c550d7209 */ /* 0x000fe40007810000 */
[----:B------:R-:W-:Y:S02]  /*64a0*/  FSEL R63, R63, -INF , !P4 ;  /* 0xff8000003f3f7808 */ /* 0x000fe40006000000 */
[C---:B------:R-:W-:Y:S01]  /*64b0*/  ISETP.GT.AND P6, PT, R21.reuse, 0x20, P2 ;  /* 0x000000201500780c */ /* 0x040fe200017c4270 */
[----:B------:R-:W1:Y:S01]  /*64c0*/  SHFL.BFLY PT, R12, R13, 0x2, 0x1f ;  /* 0x0c401f000d0c7f89 */ /* 0x000e6200000e0000 */
[----:B------:R-:W-:-:S02]  /*64d0*/  ISETP.GT.AND P3, PT, R21, 0x21, P2 ;  /* 0x000000211500780c */ /* 0x000fc40001764270 */
[C---:B------:R-:W-:Y:S02]  /*64e0*/  ISETP.GT.AND P4, PT, R21.reuse, 0x58, P2 ;  /* 0x000000581500780c */ /* 0x040fe40001784270 */
[----:B------:R-:W-:Y:S02]  /*64f0*/  FSEL R46, R46, -INF , !P5 ;  /* 0xff8000002e2e7808 */ /* 0x000fe40006800000 */
[----:B------:R-:W-:Y:S02]  /*6500*/  ISETP.GT.AND P5, PT, R21, 0x38, P2 ;  /* 0x000000381500780c */ /* 0x000fe400017a4270 */
[C---:B------:R-:W-:Y:S02]  /*6510*/  ISETP.LT.OR P6, PT, R138.reuse, 0x21, P6 ;  /* 0x000000218a00780c */ /* 0x040fe400037c1670 */
[C---:B------:R-:W-:Y:S02]  /*6520*/  ISETP.LT.OR P3, PT, R138.reuse, 0x22, P3 ;  /* 0x000000228a00780c */ /* 0x040fe40001f61670 */
[----:B------:R-:W-:-:S02]  /*6530*/  ISETP.LT.OR P4, PT, R138, 0x59, P4 ;  /* 0x000000598a00780c */ /* 0x000fc40002781670 */
[----:B------:R-:W-:Y:S02]  /*6540*/  ISETP.LT.OR P5, PT, R138, 0x39, P5 ;  /* 0x000000398a00780c */ /* 0x000fe40002fa1670 */
[----:B------:R-:W-:Y:S02]  /*6550*/  FSEL R42, R42, -INF , !P6 ;  /* 0xff8000002a2a7808 */ /* 0x000fe40007000000 */
[----:B------:R-:W-:Y:S02]  /*6560*/  FSEL R43, R43, -INF , !P3 ;  /* 0xff8000002b2b7808 */ /* 0x000fe40005800000 */
[----:B------:R-:W-:Y:S02]  /*6570*/  FSEL R70, R70, -INF , !P4 ;  /* 0xff80000046467808 */ /* 0x000fe40006000000 */
[----:B------:R-:W-:Y:S02]  /*6580*/  ISETP.GT.AND P6, PT, R21, 0x30, P2 ;  /* 0x000000301500780c */ /* 0x000fe400017c4270 */
[----:B-1----:R-:W-:-:S02]  /*6590*/  FMNMX.FTZ R14, R13, R12, !PT ;  /* 0x0000000c0d0e7209 */ /* 0x002fc40007810000 */
[C---:B------:R-:W-:Y:S02]  /*65a0*/  ISETP.GT.AND P3, PT, R21.reuse, 0x31, P2 ;  /* 0x000000311500780c */ /* 0x040fe40001764270 */
[C---:B------:R-:W-:Y:S01]  /*65b0*/  ISETP.GT.AND P4, PT, R21.reuse, 0x61, P2 ;  /* 0x000000611500780c */ /* 0x040fe20001784270 */
[----:B------:R-:W0:Y:S01]  /*65c0*/  SHFL.BFLY PT, R15, R14, 0x1, 0x1f ;  /* 0x0c201f000e0f7f89 */ /* 0x000e2200000e0000 */
        /* <DEDUP_REMOVED lines=11> */
[----:B------:R-:W-:Y:S02]  /*6680*/  ISETP.GT.AND P4, PT, R21, RZ, P2 ;  /* 0x000000ff1500720c */ /* 0x000fe40001784270 */
[----:B0-----:R-:W-:Y:S02]  /*6690*/  FMNMX.FTZ R12, R14, R15, !PT ;  /* 0x0000000f0e0c7209 */ /* 0x001fe40007810000 */
[----:B------:R-:W-:Y:S02]  /*66a0*/  FSEL R62, R62, -INF , !P5 ;  /* 0xff8000003e3e7808 */ /* 0x000fe40006800000 */
[C---:B------:R-:W-:Y:S01]  /*66b0*/  FSETP.NEU.FTZ.AND P5, PT, R12.reuse, -INF , PT ;  /* 0xff8000000c00780b */ /* 0x040fe20003fbd000 */
[----:B------:R-:W-:Y:S01]  /*66c0*/  FMUL.FTZ R13, R12, UR33 ;  /* 0x000000210c0d7c20 */ /* 0x000fe20008410000 */
[----:B------:R-:W-:-:S02]  /*66d0*/  ISETP.LT.OR P6, PT, R138, 0x41, P6 ;  /* 0x000000418a00780c */ /* 0x000fc400037c1670 */
[C---:B------:R-:W-:Y:S02]  /*66e0*/  ISETP.LT.OR P3, PT, R138.reuse, 0x42, P3 ;  /* 0x000000428a00780c */ /* 0x040fe40001f61670 */
[----:B------:R-:W-:Y:S02]  /*66f0*/  ISETP.LT.OR P4, PT, R138, 0x1, P4 ;  /* 0x000000018a00780c */ /* 0x000fe40002781670 */
[----:B------:R-:W-:Y:S02]  /*6700*/  FSEL R13, R13, RZ, P5 ;  /* 0x000000ff0d0d7208 */ /* 0x000fe40002800000 */
[----:B------:R-:W-:Y:S02]  /*6710*/  FSEL R58, R58, -INF , !P6 ;  /* 0xff8000003a3a7808 */ /* 0x000fe40007000000 */
[----:B------:R-:W-:Y:S01]  /*6720*/  FSEL R59, R59, -INF , !P3 ;  /* 0xff8000003b3b7808 */ /* 0x000fe20005800000 */
[--C-:B------:R-:W-:Y:S01]  /*6730*/  FFMA.FTZ R14, R24, UR33, -R13.reuse ;  /* 0x00000021180e7c23 */ /* 0x100fe2000801080d */
[----:B------:R-:W-:Y:S01]  /*6740*/  FSEL R26, R26, -INF , !P4 ;  /* 0xff8000001a1a7808 */ /* 0x000fe20006000000 */
[--C-:B------:R-:W-:Y:S01]  /*6750*/  FFMA.FTZ R15, R25, UR33, -R13.reuse ;  /* 0x00000021190f7c23 */ /* 0x100fe2000801080d */
[----:B------:R-:W-:Y:S01]  /*6760*/  ISETP.GT.AND P6, PT, R21, 0x50, P2 ;  /* 0x000000501500780c */ /* 0x000fe200017c4270 */
[--C-:B------:R-:W-:Y:S01]  /*6770*/  FFMA.FTZ R25, R29, UR33, -R13.reuse ;  /* 0x000000211d197c23 */ /* 0x100fe2000801080d */
[----:B------:R-:W-:Y:S01]  /*6780*/  ISETP.GT.AND P3, PT, R21, 0x51, P2 ;  /* 0x000000511500780c */ /* 0x000fe20001764270 */
[--C-:B------:R-:W-:Y:S01]  /*6790*/  FFMA.FTZ R20, R28, UR33, -R13.reuse ;  /* 0x000000211c147c23 */ /* 0x100fe2000801080d */
[----:B------:R-:W-:Y:S01]  /*67a0*/  FMNMX.FTZ R24, R26, R7, !PT ;  /* 0x000000071a187209 */ /* 0x000fe20007810000 */
[--C-:B------:R-:W-:Y:S01]  /*67b0*/  FFMA.FTZ R28, R33, UR33, -R13.reuse ;  /* 0x00000021211c7c23 */ /* 0x100fe2000801080d */
[C---:B------:R-:W-:Y:S01]  /*67c0*/  ISETP.LT.OR P6, PT, R138.reuse, 0x51, P6 ;  /* 0x000000518a00780c */ /* 0x040fe200037c1670 */
[--C-:B------:R-:W-:Y:S01]  /*67d0*/  FFMA.FTZ R141, R45, UR33, -R13.reuse ;  /* 0x000000212d8d7c23 */ /* 0x100fe2000801080d */
[----:B------:R-:W-:Y:S01]  /*67e0*/  ISETP.LT.OR P3, PT, R138, 0x52, P3 ;  /* 0x000000528a00780c */ /* 0x000fe20001f61670 */
[--C-:B------:R-:W-:Y:S01]  /*67f0*/  FFMA.FTZ R36, R36, UR33, -R13.reuse ;  /* 0x0000002124247c23 */ /* 0x100fe2000801080d */
[----:B------:R-:W-:Y:S01]  /*6800*/  FMNMX.FTZ R29, R27, R24, !PT ;  /* 0x000000181b1d7209 */ /* 0x000fe20007810000 */
[--C-:B------:R-:W-:Y:S01]  /*6810*/  FFMA.FTZ R40, R40, UR33, -R13.reuse ;  /* 0x0000002128287c23 */ /* 0x100fe2000801080d */
[----:B------:R-:W-:Y:S01]  /*6820*/  FSEL R66, R66, -INF , !P6 ;  /* 0xff80000042427808 */ /* 0x000fe20007000000 */
[--C-:B------:R-:W-:Y:S01]  /*6830*/  FFMA.FTZ R44, R44, UR33, -R13.reuse ;  /* 0x000000212c2c7c23 */ /* 0x100fe2000801080d */
[----:B------:R-:W-:Y:S01]  /*6840*/  FSEL R67, R67, -INF , !P3 ;  /* 0xff80000043437808 */ /* 0x000fe20005800000 */
[--C-:B------:R-:W-:Y:S01]  /*6850*/  FFMA.FTZ R48, R48, UR33, -R13.reuse ;  /* 0x0000002130307c23 */ /* 0x100fe2000801080d */
[C---:B------:R-:W-:Y:S01]  /*6860*/  ISETP.GT.AND P6, PT, R21.reuse, 0x59, P2 ;  /* 0x000000591500780c */ /* 0x040fe200017c4270 */
[--C-:B------:R-:W-:Y:S01]  /*6870*/  FFMA.FTZ R52, R52, UR33, -R13.reuse ;  /* 0x0000002134347c23 */ /* 0x100fe2000801080d */
[----:B------:R-:W-:Y:S01]  /*6880*/  ISETP.GT.AND P3, PT, R21, 0x60, P2 ;  /* 0x000000601500780c */ /* 0x000fe20001764270 */
[--C-:B------:R-:W-:Y:S01]  /*6890*/  FFMA.FTZ R56, R56, UR33, -R13.reuse ;  /* 0x0000002138387c23 */ /* 0x100fe2000801080d */
[----:B------:R-:W-:Y:S01]  /*68a0*/  FMNMX.FTZ R24, R30, R29, !PT ;  /* 0x0000001d1e187209 */ /* 0x000fe20007810000 */
[--C-:B------:R-:W-:Y:S01]  /*68b0*/  FFMA.FTZ R60, R60, UR33, -R13.reuse ;  /* 0x000000213c3c7c23 */ /* 0x100fe2000801080d */
[C---:B------:R-:W-:Y:S01]  /*68c0*/  ISETP.LT.OR P6, PT, R138.reuse, 0x5a, P6 ;  /* 0x0000005a8a00780c */ /* 0x040fe200037c1670 */
[----:B------:R-:W-:Y:S01]  /*68d0*/  MUFU.EX2 R29, R36 ;  /* 0x00000024001d7308 */ /* 0x000fe20000000800 */
[----:B------:R-:W-:Y:S01]  /*68e0*/  ISETP.LT.OR P3, PT, R138, 0x61, P3 ;  /* 0x000000618a00780c */ /* 0x000fe20001f61670 */
[----:B------:R-:W-:Y:S01]  /*68f0*/  FFMA.FTZ R85, R85, UR33, -R13 ;  /* 0x0000002155557c23 */ /* 0x000fe2000801080d */
[----:B------:R-:W-:-:S02]  /*6900*/  FMNMX.FTZ R33, R31, R24, !PT ;  /* 0x000000181f217209 */ /* 0x000fc40007810000 */
[----:B------:R-:W-:Y:S02]  /*6910*/  FSEL R71, R71, -INF , !P6 ;  /* 0xff80000047477808 */ /* 0x000fe40007000000 */
[----:B------:R-:W-:Y:S01]  /*6920*/  FSEL R74, R74, -INF , !P3 ;  /* 0xff8000004a4a7808 */ /* 0x000fe20005800000 */
[----:B------:R-:W-:Y:S01]  /*6930*/  MUFU.EX2 R14, R14 ;  /* 0x0000000e000e7308 */ /* 0x000fe20000000800 */
[C---:B------:R-:W-:Y:S02]  /*6940*/  ISETP.GT.AND P6, PT, R21.reuse, 0x68, P2 ;  /* 0x000000681500780c */ /* 0x040fe400017c4270 */
[----:B------:R-:W-:Y:S02]  /*6950*/  ISETP.GT.AND P3, PT, R21, 0x69, P2 ;  /* 0x000000691500780c */ /* 0x000fe40001764270 */
[----:B------:R-:W-:Y:S02]  /*6960*/  FMNMX.FTZ R24, R34, R33, !PT ;  /* 0x0000002122187209 */ /* 0x000fe40007810000 */
[C---:B------:R-:W-:Y:S01]  /*6970*/  ISETP.LT.OR P6, PT, R138.reuse, 0x69, P6 ;  /* 0x000000698a00780c */ /* 0x040fe200037c1670 */
[----:B------:R-:W-:Y:S01]  /*6980*/  MUFU.EX2 R15, R15 ;  /* 0x0000000f000f7308 */ /* 0x000fe20000000800 */
[----:B------:R-:W-:-:S02]  /*6990*/  ISETP.LT.OR P3, PT, R138, 0x6a, P3 ;  /* 0x0000006a8a00780c */ /* 0x000fc40001f61670 */
[----:B------:R-:W-:Y:S02]  /*69a0*/  FMNMX.FTZ R33, R35, R24, !PT ;  /* 0x0000001823217209 */ /* 0x000fe40007810000 */
[----:B------:R-:W-:Y:S02]  /*69b0*/  FSEL R78, R78, -INF , !P6 ;  /* 0xff8000004e4e7808 */ /* 0x000fe40007000000 */
[----:B------:R-:W-:Y:S01]  /*69c0*/  FSEL R79, R79, -INF , !P3 ;  /* 0xff8000004f4f7808 */ /* 0x000fe20005800000 */
[----:B------:R-:W-:Y:S01]  /*69d0*/  MUFU.EX2 R20, R20 ;  /* 0x0000001400147308 */ /* 0x000fe20000000800 */
[C---:B------:R-:W-:Y:S02]  /*69e0*/  ISETP.GT.AND P6, PT, R21.reuse, 0x70, P2 ;  /* 0x000000701500780c */ /* 0x040fe400017c4270 */
[C---:B------:R-:W-:Y:S02]  /*69f0*/  ISETP.GT.AND P3, PT, R21.reuse, 0x71, P2 ;  /* 0x000000711500780c */ /* 0x040fe40001764270 */
[----:B------:R-:W-:-:S02]  /*6a00*/  ISETP.GT.AND P4, PT, R21, 0x78, P2 ;  /* 0x000000781500780c */ /* 0x000fc40001784270 */
[----:B------:R-:W-:Y:S01]  /*6a10*/  FMNMX.FTZ R24, R38, R33, !PT ;  /* 0x0000002126187209 */ /* 0x000fe20007810000 */
[----:B------:R-:W-:Y:S01]  /*6a20*/  MUFU.EX2 R25, R25 ;  /* 0x0000001900197308 */ /* 0x000fe20000000800 */
[----:B------:R-:W-:Y:S01]  /*6a30*/  ISETP.GT.AND P2, PT, R21, 0x79, P2 ;  /* 0x000000791500780c */ /* 0x000fe20001744270 */
[--C-:B------:R-:W-:Y:S01]  /*6a40*/  FFMA.FTZ R21, R32, UR33, -R13.reuse ;  /* 0x0000002120157c23 */ /* 0x100fe2000801080d */
[----:B------:R-:W-:Y:S01]  /*6a50*/  FFMA.FTZ R32, R37, UR33, -R13 ;  /* 0x0000002125207c23 */ /* 0x000fe2000801080d */
[----:B------:R-:W-:Y:S02]  /*6a60*/  FMNMX.FTZ R37, R39, R24, !PT ;  /* 0x0000001827257209 */ /* 0x000fe40007810000 */
[----:B------:R-:W-:Y:S02]  /*6a70*/  ISETP.LT.OR P6, PT, R138, 0x71, P6 ;  /* 0x000000718a00780c */ /* 0x000fe400037c1670 */
[----:B------:R-:W-:Y:S01]  /*6a80*/  FMNMX.FTZ R24, R42, R37, !PT ;  /* 0x000000252a187209 */ /* 0x000fe20007810000 */
[----:B------:R-:W-:Y:S01]  /*6a90*/  MUFU.EX2 R33, R40 ;  /* 0x0000002800217308 */ /* 0x000fe20000000800 */
[----:B------:R-:W-:-:S02]  /*6aa0*/  ISETP.LT.OR P3, PT, R138, 0x72, P3 ;  /* 0x000000728a00780c */ /* 0x000fc40001f61670 */
[----:B------:R-:W-:Y:S02]  /*6ab0*/  FMNMX.FTZ R37, R43, R24, !PT ;  /* 0x000000182b257209 */ /* 0x000fe40007810000 */
[----:B------:R-:W-:Y:S02]  /*6ac0*/  ISETP.LT.OR P4, PT, R138, 0x79, P4 ;  /* 0x000000798a00780c */ /* 0x000fe40002781670 */
[----:B------:R-:W-:Y:S01]  /*6ad0*/  FMNMX.FTZ R24, R46, R37, !PT ;  /* 0x000000252e187209 */ /* 0x000fe20007810000 */
[----:B------:R0:W-:Y:S01]  /*6ae0*/  MUFU.EX2 R40, R141 ;  /* 0x0000008d00287308 */ /* 0x0001e20000000800 */
[----:B------:R-:W-:Y:S01]  /*6af0*/  ISETP.LT.OR P2, PT, R138, 0x7a, P2 ;  /* 0x0000007a8a00780c */ /* 0x000fe20001741670 */
[----:B------:R-:W-:Y:S01]  /*6b00*/  FFMA.FTZ R138, R41, UR33, -R13 ;  /* 0x00000021298a7c23 */ /* 0x000fe2000801080d */
[----:B------:R-:W-:Y:S02]  /*6b10*/  FMNMX.FTZ R41, R47, R24, !PT ;  /* 0x000000182f297209 */ /* 0x000fe40007810000 */
[----:B------:R-:W-:-:S02]  /*6b20*/  FSEL R82, R82, -INF , !P6 ;  /* 0xff80000052527808 */ /* 0x000fc40007000000 */
[----:B------:R-:W-:Y:S01]  /*6b30*/  FMNMX.FTZ R24, R50, R41, !PT ;  /* 0x0000002932187209 */ /* 0x000fe20007810000 */
[----:B------:R1:W-:Y:S01]  /*6b40*/  MUFU.EX2 R36, R138 ;  /* 0x0000008a00247308 */ /* 0x0003e20000000800 */
[--C-:B0-----:R-:W-:Y:S01]  /*6b50*/  FFMA.FTZ R141, R53, UR33, -R13.reuse ;  /* 0x00000021358d7c23 */ /* 0x101fe2000801080d */
[----:B------:R-:W-:Y:S02]  /*6b60*/  FSEL R83, R83, -INF , !P3 ;  /* 0xff80000053537808 */ /* 0x000fe40005800000 */
[----:B------:R-:W-:Y:S02]  /*6b70*/  FMNMX.FTZ R41, R51, R24, !PT ;  /* 0x0000001833297209 */ /* 0x000fe40007810000 */
[----:B------:R-:W-:Y:S02]  /*6b80*/  FSEL R86, R86, -INF , !P4 ;  /* 0xff80000056567808 */ /* 0x000fe40006000000 */
[----:B------:R-:W-:Y:S01]  /*6b90*/  FMNMX.FTZ R24, R54, R41, !PT ;  /* 0x0000002936187209 */ /* 0x000fe20007810000 */
[----:B-1----:R-:W-:Y:S01]  /*6ba0*/  FFMA.FTZ R138, R49, UR33, -R13 ;  /* 0x00000021318a7c23 */ /* 0x002fe2000801080d */
[----:B------:R-:W-:Y:S01]  /*6bb0*/  MUFU.EX2 R37, R44 ;  /* 0x0000002c00257308 */ /* 0x000fe20000000800 */
[----:B------:R-:W-:-:S02]  /*6bc0*/  FSEL R87, R87, -INF , !P2 ;  /* 0xff80000057577808 */ /* 0x000fc40005000000 */
[----:B------:R-:W-:-:S04]  /*6bd0*/  FMNMX.FTZ R45, R55, R24, !PT ;  /* 0x00000018372d7209 */ /* 0x000fc80007810000 */
[----:B------:R-:W-:Y:S01]  /*6be0*/  FMNMX.FTZ R24, R58, R45, !PT ;  /* 0x0000002d3a187209 */ /* 0x000fe20007810000 */
[----:B------:R0:W-:Y:S03]  /*6bf0*/  MUFU.EX2 R44, R138 ;  /* 0x0000008a002c7308 */ /* 0x0001e60000000800 */
[----:B------:R-:W-:-:S04]  /*6c00*/  FMNMX.FTZ R45, R59, R24, !PT ;  /* 0x000000183b2d7209 */ /* 0x000fc80007810000 */
[----:B------:R-:W-:Y:S01]  /*6c10*/  FMNMX.FTZ R24, R62, R45, !PT ;  /* 0x0000002d3e187209 */ /* 0x000fe20007810000 */
[----:B------:R-:W-:Y:S01]  /*6c20*/  MUFU.EX2 R41, R48 ;  /* 0x0000003000297308 */ /* 0x000fe20000000800 */
[----:B0-----:R-:W-:Y:S02]  /*6c30*/  FFMA.FTZ R138, R57, UR33, -R13 ;  /* 0x00000021398a7c23 */ /* 0x001fe4000801080d */
        /* <DEDUP_REMOVED lines=11> */
[----:B------:R1:W-:Y:S01]  /*6cf0*/  MUFU.EX2 R49, R56 ;  /* 0x0000003800317308 */ /* 0x0003e20000000800 */
[--C-:B0-----:R-:W-:Y:S01]  /*6d00*/  FFMA.FTZ R138, R64, UR33, -R13.reuse ;  /* 0x00000021408a7c23 */ /* 0x101fe2000801080d */
[--C-:B------:R-:W-:Y:S01]  /*6d10*/  FFMA.FTZ R64, R69, UR33, -R13.reuse ;  /* 0x0000002145407c23 */ /* 0x100fe2000801080d */
[----:B------:R-:W-:Y:S01]  /*6d20*/  FMNMX.FTZ R57, R79, R24, !PT ;  /* 0x000000184f397209 */ /* 0x000fe20007810000 */
[--C-:B------:R-:W-:Y:S01]  /*6d30*/  FFMA.FTZ R69, R76, UR33, -R13.reuse ;  /* 0x000000214c457c23 */ /* 0x100fe2000801080d */
[--C-:B------:R-:W-:Y:S01]  /*6d40*/  FFMA.FTZ R76, R81, UR33, -R13.reuse ;  /* 0x00000021514c7c23 */ /* 0x100fe2000801080d */
[----:B------:R-:W-:Y:S02]  /*6d50*/  FSEL R81, R12, RZ, P5 ;  /* 0x000000ff0c517208 */ /* 0x000fe40002800000 */
[----:B------:R-:W-:Y:S01]  /*6d60*/  FMNMX.FTZ R24, R82, R57, !PT ;  /* 0x0000003952187209 */ /* 0x000fe20007810000 */
[----:B------:R0:W-:Y:S01]  /*6d70*/  MUFU.EX2 R53, R60 ;  /* 0x0000003c00357308 */ /* 0x0001e20000000800 */
[--C-:B-1----:R-:W-:Y:S01]  /*6d80*/  FFMA.FTZ R56, R61, UR33, -R13.reuse ;  /* 0x000000213d387c23 */ /* 0x102fe2000801080d */
[--C-:B------:R-:W-:Y:S01]  /*6d90*/  FFMA.FTZ R61, R68, UR33, -R13.reuse ;  /* 0x00000021443d7c23 */ /* 0x100fe2000801080d */
[----:B------:R-:W-:Y:S01]  /*6da0*/  FMNMX.FTZ R57, R83, R24, !PT ;  /* 0x0000001853397209 */ /* 0x000fe20007810000 */
[--C-:B------:R-:W-:Y:S01]  /*6db0*/  FFMA.FTZ R68, R73, UR33, -R13.reuse ;  /* 0x0000002149447c23 */ /* 0x100fe2000801080d */
[--C-:B------:R-:W-:Y:S01]  /*6dc0*/  FFMA.FTZ R73, R80, UR33, -R13.reuse ;  /* 0x0000002150497c23 */ /* 0x100fe2000801080d */
[----:B------:R-:W-:Y:S01]  /*6dd0*/  FADD.FTZ R81, -R81, R0 ;  /* 0x0000000051517221 */ /* 0x000fe20000010100 */
[----:B------:R-:W-:Y:S01]  /*6de0*/  FMNMX.FTZ R24, R86, R57, !PT ;  /* 0x0000003956187209 */ /* 0x000fe20007810000 */
[----:B------:R-:W-:Y:S01]  /*6df0*/  MUFU.EX2 R21, R21 ;  /* 0x0000001500157308 */ /* 0x000fe20000000800 */
[--C-:B0-----:R-:W-:Y:S01]  /*6e00*/  FFMA.FTZ R60, R65, UR33, -R13.reuse ;  /* 0x00000021413c7c23 */ /* 0x101fe2000801080d */
[--C-:B------:R-:W-:Y:S01]  /*6e10*/  FFMA.FTZ R65, R72, UR33, -R13.reuse ;  /* 0x0000002148417c23 */ /* 0x100fe2000801080d */
[----:B------:R-:W-:Y:S01]  /*6e20*/  FMNMX.FTZ R24, R87, R24, !PT ;  /* 0x0000001857187209 */ /* 0x000fe20007810000 */
[--C-:B------:R-:W-:Y:S01]  /*6e30*/  FFMA.FTZ R72, R77, UR33, -R13.reuse ;  /* 0x000000214d487c23 */ /* 0x100fe2000801080d */
[----:B------:R-:W-:Y:S01]  /*6e40*/  FFMA.FTZ R77, R84, UR33, -R13 ;  /* 0x00000021544d7c23 */ /* 0x000fe2000801080d */
[----:B------:R-:W-:-:S02]  /*6e50*/  FMUL.FTZ R80, R81, UR33 ;  /* 0x0000002151507c20 */ /* 0x000fc40008410000 */
[----:B------:R-:W0:Y:S01]  /*6e60*/  SHFL.BFLY PT, R141, R24, 0x2, 0x1f ;  /* 0x0c401f00188d7f89 */ /* 0x000e2200000e0000 */
[----:B------:R0:W-:Y:S08]  /*6e70*/  MUFU.EX2 R57, R138 ;  /* 0x0000008a00397308 */ /* 0x0001f00000000800 */
[----:B------:R-:W1:Y:S08]  /*6e80*/  MUFU.EX2 R80, R80 ;  /* 0x0000005000507308 */ /* 0x000e700000000800 */
[----:B------:R2:W-:Y:S01]  /*6e90*/  MUFU.EX2 R0, R85 ;  /* 0x0000005500007308 */ /* 0x0005e20000000800 */
[----:B0-----:R-:W-:-:S07]  /*6ea0*/  FMNMX.FTZ R138, R24, R141, !PT ;  /* 0x0000008d188a7209 */ /* 0x001fce0007810000 */
[----:B------:R-:W-:Y:S01]  /*6eb0*/  MUFU.EX2 R28, R28 ;  /* 0x0000001c001c7308 */ /* 0x000fe20000000800 */
[----:B-1----:R-:W-:Y:S01]  /*6ec0*/  FFMA.FTZ R4, R80, R4, R14 ;  /* 0x0000000450047223 */ /* 0x002fe2000001000e */
[-C--:B------:R-:W-:Y:S01]  /*6ed0*/  FMUL.FTZ R88, R88, R80.reuse ;  /* 0x0000005058587220 */ /* 0x080fe20000410000 */
[-C--:B------:R-:W-:Y:S01]  /*6ee0*/  FMUL.FTZ R89, R89, R80.reuse ;  /* 0x0000005059597220 */ /* 0x080fe20000410000 */
[----:B------:R-:W0:Y:S01]  /*6ef0*/  SHFL.BFLY PT, R141, R138, 0x1, 0x1f ;  /* 0x0c201f008a8d7f89 */ /* 0x000e2200000e0000 */
        /* <DEDUP_REMOVED lines=23> */
[----:B0-----:R-:W-:Y:S01]  /*7070*/  FMNMX.FTZ R13, R138, R141, !PT ;  /* 0x0000008d8a0d7209 */ /* 0x001fe20007810000 */
[-C--:B------:R-:W-:Y:S01]  /*7080*/  FMUL.FTZ R132, R132, R80.reuse ;  /* 0x0000005084847220 */ /* 0x080fe20000410000 */
[----:B------:R-:W-:-:S02]  /*7090*/  FMUL.FTZ R133, R133, R80 ;  /* 0x0000005085857220 */ /* 0x000fc40000410000 */
[C---:B------:R-:W-:Y:S01]  /*70a0*/  FSETP.NEU.FTZ.AND P2, PT, R13.reuse, -INF , PT ;  /* 0xff8000000d00780b */ /* 0x040fe20003f5d000 */
[C---:B------:R-:W-:Y:S01]  /*70b0*/  FMUL.FTZ R24, R13.reuse, UR33 ;  /* 0x000000210d187c20 */ /* 0x040fe20008410000 */
[----:B------:R-:W-:Y:S04]  /*70c0*/  MUFU.EX2 R61, R61 ;  /* 0x0000003d003d7308 */ /* 0x000fe80000000800 */
[----:B------:R-:W-:Y:S02]  /*70d0*/  FSEL R81, R24, RZ, P2 ;  /* 0x000000ff18517208 */ /* 0x000fe40001000000 */
[----:B------:R-:W-:Y:S02]  /*70e0*/  FSEL R24, R13, RZ, P2 ;  /* 0x000000ff0d187208 */ /* 0x000fe40001000000 */
[----:B------:R-:W-:Y:S01]  /*70f0*/  MUFU.EX2 R64, R64 ;  /* 0x0000004000407308 */ /* 0x000fe20000000800 */
[--C-:B------:R-:W-:Y:S01]  /*7100*/  FFMA.FTZ R138, R26, UR33, -R81.reuse ;  /* 0x000000211a8a7c23 */ /* 0x100fe20008010851 */
[----:B------:R-:W-:Y:S01]  /*7110*/  FFMA.FTZ R27, R27, UR33, -R81 ;  /* 0x000000211b1b7c23 */ /* 0x000fe20008010851 */
[----:B------:R-:W-:Y:S01]  /*7120*/  FADD.FTZ R24, -R24, R7 ;  /* 0x0000000718187221 */ /* 0x000fe20000010100 */
[--C-:B------:R-:W-:Y:S01]  /*7130*/  FFMA.FTZ R30, R30, UR33, -R81.reuse ;  /* 0x000000211e1e7c23 */ /* 0x100fe20008010851 */
[--C-:B------:R-:W-:Y:S01]  /*7140*/  FFMA.FTZ R144, R31, UR33, -R81.reuse ;  /* 0x000000211f907c23 */ /* 0x100fe20008010851 */
[--C-:B------:R-:W-:Y:S01]  /*7150*/  FFMA.FTZ R31, R34, UR33, -R81.reuse ;  /* 0x00000021221f7c23 */ /* 0x100fe20008010851 */
[----:B------:R-:W-:Y:S01]  /*7160*/  FMUL.FTZ R7, R24, UR33 ;  /* 0x0000002118077c20 */ /* 0x000fe20008410000 */
[----:B------:R-:W-:Y:S01]  /*7170*/  IMAD.U32 R24, RZ, RZ, UR43 ;  /* 0x0000002bff187e24 */ /* 0x000fe2000f8e00ff */
[----:B------:R-:W-:Y:S01]  /*7180*/  MUFU.EX2 R138, R138 ;  /* 0x0000008a008a7308 */ /* 0x000fe20000000800 */
[--C-:B--2---:R-:W-:Y:S01]  /*7190*/  FFMA.FTZ R85, R42, UR33, -R81.reuse ;  /* 0x000000212a557c23 */ /* 0x104fe20008010851 */
[--C-:B------:R-:W-:Y:S01]  /*71a0*/  FFMA.FTZ R42, R51, UR33, -R81.reuse ;  /* 0x00000021332a7c23 */ /* 0x100fe20008010851 */
[--C-:B------:R-:W-:Y:S01]  /*71b0*/  FFMA.FTZ R51, R59, UR33, -R81.reuse ;  /* 0x000000213b337c23 */ /* 0x100fe20008010851 */
[----:B------:R-:W-:Y:S01]  /*71c0*/  @!P1 LEA R24, R24, UR42, 0x3 ;  /* 0x0000002a18189c11 */ /* 0x000fe2000f8e18ff */
[--C-:B------:R-:W-:Y:S01]  /*71d0*/  FFMA.FTZ R35, R35, UR33, -R81.reuse ;  /* 0x0000002123237c23 */ /* 0x100fe20008010851 */
[----:B------:R-:W-:Y:S01]  /*71e0*/  FADD.FTZ R59, R15, R4 ;  /* 0x000000040f3b7221 */ /* 0x000fe20000010000 */
[----:B------:R-:W-:Y:S01]  /*71f0*/  FFMA.FTZ R84, R38, UR33, -R81 ;  /* 0x0000002126547c23 */ /* 0x000fe20008010851 */
[----:B------:R-:W0:Y:S01]  /*7200*/  MUFU.EX2 R7, R7 ;  /* 0x0000000700077308 */ /* 0x000e220000000800 */
[----:B------:R-:W-:-:S02]  /*7210*/  @!P1 VIADD R24, R24, 0x2d860 ;  /* 0x0002d86018189836 */ /* 0x000fc40000000000 */
[----:B------:R-:W-:Y:S01]  /*7220*/  FADD.FTZ R26, R20, R59 ;  /* 0x0000003b141a7221 */ /* 0x000fe20000010000 */
[--C-:B------:R-:W-:Y:S01]  /*7230*/  FFMA.FTZ R39, R39, UR33, -R81.reuse ;  /* 0x0000002127277c23 */ /* 0x100fe20008010851 */
[--C-:B------:R-:W-:Y:S01]  /*7240*/  FFMA.FTZ R141, R43, UR33, -R81.reuse ;  /* 0x000000212b8d7c23 */ /* 0x100fe20008010851 */
[--C-:B------:R-:W-:Y:S01]  /*7250*/  FFMA.FTZ R46, R46, UR33, -R81.reuse ;  /* 0x000000212e2e7c23 */ /* 0x100fe20008010851 */
[----:B------:R-:W-:Y:S01]  /*7260*/  @!P1 PRMT R24, RZ, 0x654, R24 ;  /* 0x00000654ff189816 */ /* 0x000fe20000000018 */
[--C-:B------:R-:W-:Y:S01]  /*7270*/  FFMA.FTZ R146, R47, UR33, -R81.reuse ;  /* 0x000000212f927c23 */ /* 0x100fe20008010851 */
[----:B------:R-:W1:Y:S01]  /*7280*/  MUFU.EX2 R27, R27 ;  /* 0x0000001b001b7308 */ /* 0x000e620000000800 */
[--C-:B------:R-:W-:Y:S01]  /*7290*/  FFMA.FTZ R34, R50, UR33, -R81.reuse ;  /* 0x0000002132227c23 */ /* 0x100fe20008010851 */
[----:B------:R2:W-:Y:S01]  /*72a0*/  @!P1 SYNCS.ARRIVE.TRANS64.RED.A1T0 RZ, [R24+URZ], RZ ;  /* 0x000000ff18ff99a7 */ /* 0x0005e2000810043f */
[--C-:B------:R-:W-:Y:S01]  /*72b0*/  FFMA.FTZ R47, R54, UR33, -R81.reuse ;  /* 0x00000021362f7c23 */ /* 0x100fe20008010851 */
[--C-:B------:R-:W-:Y:S01]  /*72c0*/  FFMA.FTZ R43, R55, UR33, -R81.reuse ;  /* 0x00000021372b7c23 */ /* 0x100fe20008010851 */
[--C-:B------:R-:W-:Y:S01]  /*72d0*/  FFMA.FTZ R50, R58, UR33, -R81.reuse ;  /* 0x000000213a327c23 */ /* 0x100fe20008010851 */
[--C-:B------:R-:W-:Y:S01]  /*72e0*/  FFMA.FTZ R55, R62, UR33, -R81.reuse ;  /* 0x000000213e377c23 */ /* 0x100fe20008010851 */
[--C-:B------:R-:W-:Y:S01]  /*72f0*/  FFMA.FTZ R4, R63, UR33, -R81.reuse ;  /* 0x000000213f047c23 */ /* 0x100fe20008010851 */
[----:B------:R-:W3:Y:S01]  /*7300*/  MUFU.EX2 R30, R30 ;  /* 0x0000001e001e7308 */ /* 0x000ee20000000800 */
[--C-:B------:R-:W-:Y:S01]  /*7310*/  FFMA.FTZ R63, R70, UR33, -R81.reuse ;  /* 0x00000021463f7c23 */ /* 0x100fe20008010851 */
[----:B--2---:R-:W-:Y:S01]  /*7320*/  F2FP.F16.F32.PACK_AB R24, R15, R14 ;  /* 0x0000000e0f18723e */ /* 0x004fe200000000ff */
[----:B0-----:R-:W-:Y:S01]  /*7330*/  FFMA.FTZ R14, R7, R3, R138 ;  /* 0x00000003070e7223 */ /* 0x001fe2000001008a */
[--C-:B------:R-:W-:Y:S01]  /*7340*/  FFMA.FTZ R75, R75, UR33, -R81.reuse ;  /* 0x000000214b4b7c23 */ /* 0x100fe20008010851 */
[--C-:B------:R-:W-:Y:S01]  /*7350*/  FFMA.FTZ R78, R78, UR33, -R81.reuse ;  /* 0x000000214e4e7c23 */ /* 0x100fe20008010851 */
[--C-:B------:R-:W-:Y:S01]  /*7360*/  FFMA.FTZ R79, R79, UR33, -R81.reuse ;  /* 0x000000214f4f7c23 */ /* 0x100fe20008010851 */
[--C-:B------:R-:W-:Y:S01]  /*7370*/  FFMA.FTZ R82, R82, UR33, -R81.reuse ;  /* 0x0000002152527c23 */ /* 0x100fe20008010851 */
[----:B------:R-:W0:Y:S01]  /*7380*/  MUFU.EX2 R144, R144 ;  /* 0x0000009000907308 */ /* 0x000e220000000800 */
[----:B-1----:R-:W-:Y:S01]  /*7390*/  FADD.FTZ R3, R27, R14 ;  /* 0x0000000e1b037221 */ /* 0x002fe20000010000 */
[C---:B------:R-:W-:Y:S01]  /*73a0*/  FADD.FTZ R14, R25.reuse, R26 ;  /* 0x0000001a190e7221 */ /* 0x040fe20000010000 */
[----:B------:R-:W-:Y:S01]  /*73b0*/  F2FP.F16.F32.PACK_AB R26, R25, R20 ;  /* 0x00000014191a723e */ /* 0x000fe200000000ff */
[--C-:B------:R-:W-:Y:S01]  /*73c0*/  FFMA.FTZ R83, R83, UR33, -R81.reuse ;  /* 0x0000002153537c23 */ /* 0x100fe20008010851 */
[----:B------:R-:W-:Y:S01]  /*73d0*/  F2FP.F16.F32.PACK_AB R25, R27, R138 ;  /* 0x0000008a1b19723e */ /* 0x000fe200000000ff */
[----:B------:R-:W-:Y:S01]  /*73e0*/  FADD.FTZ R59, R21, R14 ;  /* 0x0000000e153b7221 */ /* 0x000fe20000010000 */
[----:B------:R-:W-:Y:S01]  /*73f0*/  FFMA.FTZ R14, R67, UR33, -R81 ;  /* 0x00000021430e7c23 */ /* 0x000fe20008010851 */
[----:B------:R-:W1:Y:S01]  /*7400*/  MUFU.EX2 R31, R31 ;  /* 0x0000001f001f7308 */ /* 0x000e620000000800 */
[----:B---3--:R-:W-:Y:S01]  /*7410*/  FADD.FTZ R15, R30, R3 ;  /* 0x000000031e0f7221 */ /* 0x008fe20000010000 */
[C---:B------:R-:W-:Y:S01]  /*7420*/  FADD.FTZ R38, R28.reuse, R59 ;  /* 0x0000003b1c267221 */ /* 0x040fe20000010000 */
[----:B------:R-:W-:Y:S01]  /*7430*/  F2FP.F16.F32.PACK_AB R28, R28, R21 ;  /* 0x000000151c1c723e */ /* 0x000fe200000000ff */
[--C-:B------:R-:W-:Y:S01]  /*7440*/  FFMA.FTZ R3, R66, UR33, -R81.reuse ;  /* 0x0000002142037c23 */ /* 0x100fe20008010851 */
[----:B------:R-:W-:Y:S01]  /*7450*/  FFMA.FTZ R86, R86, UR33, -R81 ;  /* 0x0000002156567c23 */ /* 0x000fe20008010851 */
[----:B------:R-:W-:Y:S01]  /*7460*/  F2FP.F16.F32.PACK_AB R62, R64, R61 ;  /* 0x0000003d403e723e */ /* 0x000fe200000000ff */
[----:B------:R-:W-:Y:S01]  /*7470*/  UMOV UR43, UR51 ;  /* 0x00000033002b7c82 */ /* 0x000fe20008000000 */
[----:B------:R-:W2:Y:S01]  /*7480*/  MUFU.EX2 R35, R35 ;  /* 0x0000002300237308 */ /* 0x000ea20000000800 */
[C---:B0-----:R-:W-:Y:S01]  /*7490*/  FADD.FTZ R20, R144.reuse, R15 ;  /* 0x0000000f90147221 */ /* 0x041fe20000010000 */
[----:B------:R-:W-:Y:S01]  /*74a0*/  F2FP.F16.F32.PACK_AB R27, R144, R30 ;  /* 0x0000001e901b723e */ /* 0x000fe200000000ff */
[----:B------:R-:W-:Y:S01]  /*74b0*/  FADD.FTZ R15, R29, R38 ;  /* 0x000000261d0f7221 */ /* 0x000fe20000010000 */
[----:B------:R-:W-:Y:S01]  /*74c0*/  ISETP.GT.AND P2, PT, R2, UR52, PT ;  /* 0x0000003402007c0c */ /* 0x000fe2000bf44270 */
[-C--:B------:R-:W-:Y:S01]  /*74d0*/  FMUL.FTZ R90, R90, R7.reuse ;  /* 0x000000075a5a7220 */ /* 0x080fe20000410000 */
[-C--:B------:R-:W-:Y:S01]  /*74e0*/  FMUL.FTZ R91, R91, R7.reuse ;  /* 0x000000075b5b7220 */ /* 0x080fe20000410000 */
[----:B------:R-:W-:Y:S01]  /*74f0*/  FADD.FTZ R38, R32, R15 ;  /* 0x0000000f20267221 */ /* 0x000fe20000010000 */
[----:B------:R-:W0:Y:S01]  /*7500*/  MUFU.EX2 R84, R84 ;  /* 0x0000005400547308 */ /* 0x000e220000000800 */
[----:B-1----:R-:W-:Y:S01]  /*7510*/  FADD.FTZ R30, R31, R20 ;  /* 0x000000141f1e7221 */ /* 0x002fe20000010000 */
[----:B------:R1:W-:Y:S01]  /*7520*/  STSM.16.M88.4 [R17+0x21800], R24 ;  /* 0x0218001811007844 */ /* 0x0003e20000000200 */
[--C-:B------:R-:W-:Y:S01]  /*7530*/  FFMA.FTZ R20, R71, UR33, -R81.reuse ;  /* 0x0000002147147c23 */ /* 0x100fe20008010851 */
[--C-:B------:R-:W-:Y:S01]  /*7540*/  FFMA.FTZ R15, R74, UR33, -R81.reuse ;  /* 0x000000214a0f7c23 */ /* 0x100fe20008010851 */
[----:B------:R-:W-:Y:S01]  /*7550*/  FFMA.FTZ R81, R87, UR33, -R81 ;  /* 0x0000002157517c23 */ /* 0x000fe20008010851 */
[-C--:B------:R-:W-:Y:S01]  /*7560*/  FMUL.FTZ R94, R94, R7.reuse ;  /* 0x000000075e5e7220 */ /* 0x080fe20000410000 */
[-C--:B------:R-:W-:Y:S01]  /*7570*/  FMUL.FTZ R95, R95, R7.reuse ;  /* 0x000000075f5f7220 */ /* 0x080fe20000410000 */
[----:B------:R-:W3:Y:S01]  /*7580*/  MUFU.EX2 R39, R39 ;  /* 0x0000002700277308 */ /* 0x000ee20000000800 */
        /* <DEDUP_REMOVED lines=9> */
[----:B------:R-:W-:Y:S01]  /*7620*/  FADD.FTZ R59, R33, R38 ;  /* 0x00000026213b7221 */ /* 0x000fe20000010000 */
[-C--:B------:R-:W-:Y:S01]  /*7630*/  FMUL.FTZ R110, R110, R7.reuse ;  /* 0x000000076e6e7220 */ /* 0x080fe20000410000 */
[-C--:B------:R-:W-:Y:S01]  /*7640*/  FMUL.FTZ R111, R111, R7.reuse ;  /* 0x000000076f6f7220 */ /* 0x080fe20000410000 */
[----:B------:R-:W-:Y:S01]  /*7650*/  FMUL.FTZ R114, R114, R7 ;  /* 0x0000000772727220 */ /* 0x000fe20000410000 */
[C---:B------:R-:W-:Y:S01]  /*7660*/  FADD.FTZ R38, R36.reuse, R59 ;  /* 0x0000003b24267221 */ /* 0x040fe20000010000 */
[----:B------:R-:W-:Y:S01]  /*7670*/  F2FP.F16.F32.PACK_AB R36, R36, R33 ;  /* 0x000000212424723e */ /* 0x000fe200000000ff */
[----:B------:R-:W0:Y:S01]  /*7680*/  MUFU.EX2 R141, R141 ;  /* 0x0000008d008d7308 */ /* 0x000e220000000800 */
[----:B---3--:R-:W-:Y:S01]  /*7690*/  FADD.FTZ R30, R39, R30 ;  /* 0x0000001e271e7221 */ /* 0x008fe20000010000 */
[----:B------:R-:W-:Y:S01]  /*76a0*/  FADD.FTZ R67, R37, R38 ;  /* 0x0000002625437221 */ /* 0x000fe20000010000 */
[----:B------:R-:W-:Y:S01]  /*76b0*/  F2FP.F16.F32.PACK_AB R38, R40, R37 ;  /* 0x000000252826723e */ /* 0x000fe200000000ff */
[-C--:B------:R-:W-:Y:S01]  /*76c0*/  FMUL.FTZ R115, R115, R7.reuse ;  /* 0x0000000773737220 */ /* 0x080fe20000410000 */
[-C--:B------:R-:W-:Y:S01]  /*76d0*/  FMUL.FTZ R118, R118, R7.reuse ;  /* 0x0000000776767220 */ /* 0x080fe20000410000 */
        /* <DEDUP_REMOVED lines=9> */
[----:B------:R-:W-:Y:S01]  /*7770*/  FMUL.FTZ R134, R134, R7 ;  /* 0x0000000786867220 */ /* 0x000fe20000410000 */
[----:B------:R-:W2:Y:S01]  /*7780*/  MUFU.EX2 R146, R146 ;  /* 0x0000009200927308 */ /* 0x000ea20000000800 */
[C---:B0-----:R-:W-:Y:S01]  /*7790*/  FADD.FTZ R59, R141.reuse, R30 ;  /* 0x0000001e8d3b7221 */ /* 0x041fe20000010000 */
[----:B------:R-:W-:Y:S01]  /*77a0*/  FADD.FTZ R30, R40, R67 ;  /* 0x00000043281e7221 */ /* 0x000fe20000010000 */
[----:B------:R-:W-:Y:S01]  /*77b0*/  F2FP.F16.F32.PACK_AB R37, R141, R85 ;  /* 0x000000558d25723e */ /* 0x000fe200000000ff */
[----:B------:R-:W-:Y:S01]  /*77c0*/  FMUL.FTZ R135, R135, R7 ;  /* 0x0000000787877220 */ /* 0x000fe20000410000 */
[----:B------:R-:W-:-:S02]  /*77d0*/  VIADD R2, R2, 0xffffffff ;  /* 0xffffffff02027836 */ /* 0x000fc40000000000 */
[----:B------:R-:W-:Y:S01]  /*77e0*/  FADD.FTZ R67, R41, R30 ;  /* 0x0000001e29437221 */ /* 0x000fe20000010000 */
[----:B------:R-:W-:Y:S01]  /*77f0*/  IMAD.MOV.U32 R7, RZ, RZ, R13 ;  /* 0x000000ffff077224 */ /* 0x000fe200078e000d */
[----:B------:R-:W0:Y:S01]  /*7800*/  MUFU.EX2 R34, R34 ;  /* 0x0000002200227308 */ /* 0x000e220000000800 */
[----:B---3--:R-:W-:Y:S01]  /*7810*/  FADD.FTZ R59, R46, R59 ;  /* 0x0000003b2e3b7221 */ /* 0x008fe20000010000 */
[C---:B------:R-:W-:Y:S01]  /*7820*/  FADD.FTZ R30, R44.reuse, R67 ;  /* 0x000000432c1e7221 */ /* 0x040fe20000010000 */
[----:B------:R-:W-:-:S03]  /*7830*/  F2FP.F16.F32.PACK_AB R44, R44, R41 ;  /* 0x000000292c2c723e */ /* 0x000fc600000000ff */
[----:B------:R-:W-:Y:S01]  /*7840*/  FADD.FTZ R21, R45, R30 ;  /* 0x0000001e2d157221 */ /* 0x000fe20000010000 */
[----:B------:R-:W-:Y:S01]  /*7850*/  F2FP.F16.F32.PACK_AB R30, R32, R29 ;  /* 0x0000001d201e723e */ /* 0x000fe200000000ff */
[----:B------:R-:W3:Y:S01]  /*7860*/  MUFU.EX2 R42, R42 ;  /* 0x0000002a002a7308 */ /* 0x000ee20000000800 */
[----:B--2---:R-:W-:Y:S01]  /*7870*/  FADD.FTZ R59, R146, R59 ;  /* 0x0000003b923b7221 */ /* 0x004fe20000010000 */
[----:B------:R-:W-:Y:S01]  /*7880*/  FADD.FTZ R54, R48, R21 ;  /* 0x0000001530367221 */ /* 0x000fe20000010000 */
[----:B------:R-:W-:Y:S02]  /*7890*/  F2FP.F16.F32.PACK_AB R29, R35, R31 ;  /* 0x0000001f231d723e */ /* 0x000fe400000000ff */
[----:B------:R-:W-:Y:S01]  /*78a0*/  F2FP.F16.F32.PACK_AB R31, R39, R84 ;  /* 0x00000054271f723e */ /* 0x000fe200000000ff */
[----:B-1----:R-:W-:Y:S01]  /*78b0*/  FADD.FTZ R25, R49, R54 ;  /* 0x0000003631197221 */ /* 0x002fe20000010000 */
[----:B------:R-:W-:Y:S01]  /*78c0*/  F2FP.F16.F32.PACK_AB R39, R146, R46 ;  /* 0x0000002e9227723e */ /* 0x000fe200000000ff */
[----:B------:R-:W1:Y:S01]  /*78d0*/  MUFU.EX2 R47, R47 ;  /* 0x0000002f002f7308 */ /* 0x000e620000000800 */
[----:B0-----:R-:W-:Y:S01]  /*78e0*/  FADD.FTZ R59, R34, R59 ;  /* 0x0000003b223b7221 */ /* 0x001fe20000010000 */
[----:B------:R0:W-:Y:S01]  /*78f0*/  STSM.16.M88.4 [R23], R28 ;  /* 0x0000001c17007844 */ /* 0x0001e20000000200 */
[----:B------:R-:W-:-:S02]  /*7900*/  F2FP.F16.F32.PACK_AB R46, R48, R45 ;  /* 0x0000002d302e723e */ /* 0x000fc400000000ff */
[----:B------:R-:W-:Y:S01]  /*7910*/  F2FP.F16.F32.PACK_AB R54, R56, R53 ;  /* 0x000000353836723e */ /* 0x000fe200000000ff */
[----:B------:R2:W-:Y:S02]  /*7920*/  STSM.16.M88.4 [R19], R36 ;  /* 0x0000002413007844 */ /* 0x0005e40000000200 */
[----:B------:R-:W4:Y:S01]  /*7930*/  MUFU.EX2 R43, R43 ;  /* 0x0000002b002b7308 */ /* 0x000f220000000800 */
[C---:B---3--:R-:W-:Y:S01]  /*7940*/  FADD.FTZ R32, R42.reuse, R59 ;  /* 0x0000003b2a207221 */ /* 0x048fe20000010000 */
[----:B------:R-:W-:-:S06]  /*7950*/  F2FP.F16.F32.PACK_AB R45, R42, R34 ;  /* 0x000000222a2d723e */ /* 0x000fcc00000000ff */
[----:B------:R-:W3:Y:S01]  /*7960*/  MUFU.EX2 R50, R50 ;  /* 0x0000003200327308 */ /* 0x000ee20000000800 */
[----:B-1----:R-:W-:-:S07]  /*7970*/  FADD.FTZ R32, R47, R32 ;  /* 0x000000202f207221 */ /* 0x002fce0000010000 */
[----:B------:R-:W1:Y:S01]  /*7980*/  MUFU.EX2 R51, R51 ;  /* 0x0000003300337308 */ /* 0x000e620000000800 */
[C---:B----4-:R-:W-:Y:S01]  /*7990*/  FADD.FTZ R21, R43.reuse, R32 ;  /* 0x000000202b157221 */ /* 0x050fe20000010000 */
[C---:B------:R-:W-:Y:S01]  /*79a0*/  FADD.FTZ R32, R52.reuse, R25 ;  /* 0x0000001934207221 */ /* 0x040fe20000010000 */
[----:B------:R-:W-:Y:S02]  /*79b0*/  F2FP.F16.F32.PACK_AB R47, R43, R47 ;  /* 0x0000002f2b2f723e */ /* 0x000fe400000000ff */
[----:B------:R-:W-:-:S03]  /*79c0*/  F2FP.F16.F32.PACK_AB R52, R52, R49 ;  /* 0x000000313434723e */ /* 0x000fc600000000ff */
[----:B------:R-:W4:Y:S01]  /*79d0*/  MUFU.EX2 R55, R55 ;  /* 0x0000003700377308 */ /* 0x000f220000000800 */
[----:B---3--:R-:W-:Y:S01]  /*79e0*/  FADD.FTZ R24, R50, R21 ;  /* 0x0000001532187221 */ /* 0x008fe20000010000 */
[----:B------:R-:W-:Y:S01]  /*79f0*/  FADD.FTZ R21, R53, R32 ;  /* 0x0000002035157221 */ /* 0x000fe20000010000 */
[----:B------:R2:W-:Y:S03]  /*7a00*/  STSM.16.M88.4 [R18], R44 ;  /* 0x0000002c12007844 */ /* 0x0005e60000000200 */
[----:B------:R-:W-:Y:S02]  /*7a10*/  FADD.FTZ R40, R56, R21 ;  /* 0x0000001538287221 */ /* 0x000fe40000010000 */
[----:B------:R-:W3:Y:S01]  /*7a20*/  MUFU.EX2 R4, R4 ;  /* 0x0000000400047308 */ /* 0x000ee20000000800 */
[----:B-1----:R-:W-:Y:S01]  /*7a30*/  FADD.FTZ R24, R51, R24 ;  /* 0x0000001833187221 */ /* 0x002fe20000010000 */
[----:B------:R-:W-:Y:S01]  /*7a40*/  FADD.FTZ R25, R57, R40 ;  /* 0x0000002839197221 */ /* 0x000fe20000010000 */
[----:B------:R-:W-:-:S03]  /*7a50*/  F2FP.F16.F32.PACK_AB R53, R51, R50 ;  /* 0x000000323335723e */ /* 0x000fc600000000ff */
[C---:B------:R-:W-:Y:S01]  /*7a60*/  FADD.FTZ R40, R60.reuse, R25 ;  /* 0x000000193c287221 */ /* 0x040fe20000010000 */
[----:B------:R-:W-:Y:S01]  /*7a70*/  F2FP.F16.F32.PACK_AB R60, R60, R57 ;  /* 0x000000393c3c723e */ /* 0x000fe200000000ff */
[----:B------:R-:W1:Y:S01]  /*7a80*/  MUFU.EX2 R3, R3 ;  /* 0x0000000300037308 */ /* 0x000e620000000800 */
[----:B----4-:R-:W-:Y:S01]  /*7a90*/  FADD.FTZ R21, R55, R24 ;  /* 0x0000001837157221 */ /* 0x010fe20000010000 */
[----:B------:R-:W-:-:S04]  /*7aa0*/  FADD.FTZ R25, R61, R40 ;  /* 0x000000283d197221 */ /* 0x000fc80000010000 */
[----:B0-----:R-:W-:Y:S02]  /*7ab0*/  FADD.FTZ R28, R64, R25 ;  /* 0x00000019401c7221 */ /* 0x001fe40000010000 */
[----:B------:R-:W0:Y:S01]  /*7ac0*/  MUFU.EX2 R14, R14 ;  /* 0x0000000e000e7308 */ /* 0x000e220000000800 */
[C---:B---3--:R-:W-:Y:S01]  /*7ad0*/  FADD.FTZ R24, R4.reuse, R21 ;  /* 0x0000001504187221 */ /* 0x048fe20000010000 */
[----:B------:R-:W-:-:S05]  /*7ae0*/  F2FP.F16.F32.PACK_AB R55, R4, R55 ;  /* 0x000000370437723e */ /* 0x000fca00000000ff */
[----:B------:R2:W-:Y:S01]  /*7af0*/  STSM.16.M88.4 [R17+0x27800], R52 ;  /* 0x0278003411007844 */ /* 0x0005e20000000200 */
[----:B------:R-:W3:Y:S01]  /*7b00*/  MUFU.EX2 R65, R65 ;  /* 0x0000004100417308 */ /* 0x000ee20000000800 */
[----:B-1----:R-:W-:-:S07]  /*7b10*/  FADD.FTZ R21, R3, R24 ;  /* 0x0000001803157221 */ /* 0x002fce0000010000 */
[----:B------:R-:W1:Y:S01]  /*7b20*/  MUFU.EX2 R63, R63 ;  /* 0x0000003f003f7308 */ /* 0x000e620000000800 */
[C---:B0-----:R-:W-:Y:S01]  /*7b30*/  FADD.FTZ R24, R14.reuse, R21 ;  /* 0x000000150e187221 */ /* 0x041fe20000010000 */
[----:B------:R-:W-:-:S06]  /*7b40*/  F2FP.F16.F32.PACK_AB R61, R14, R3 ;  /* 0x000000030e3d723e */ /* 0x000fcc00000000ff */
[----:B------:R-:W0:Y:S01]  /*7b50*/  MUFU.EX2 R68, R68 ;  /* 0x0000004400447308 */ /* 0x000e220000000800 */
[----:B---3--:R-:W-:-:S07]  /*7b60*/  FADD.FTZ R25, R65, R28 ;  /* 0x0000001c41197221 */ /* 0x008fce0000010000 */
[----:B------:R-:W3:Y:S01]  /*7b70*/  MUFU.EX2 R20, R20 ;  /* 0x0000001400147308 */ /* 0x000ee20000000800 */
[----:B-1----:R-:W-:-:S07]  /*7b80*/  FADD.FTZ R21, R63, R24 ;  /* 0x000000183f157221 */ /* 0x002fce0000010000 */
[----:B------:R-:W1:Y:S01]  /*7b90*/  MUFU.EX2 R69, R69 ;  /* 0x0000004500457308 */ /* 0x000e620000000800 */
[C---:B0-----:R-:W-:Y:S01]  /*7ba0*/  FADD.FTZ R24, R68.reuse, R25 ;  /* 0x0000001944187221 */ /* 0x041fe20000010000 */
[----:B------:R-:W-:-:S06]  /*7bb0*/  F2FP.F16.F32.PACK_AB R68, R68, R65 ;  /* 0x000000414444723e */ /* 0x000fcc00000000ff */
[----:B------:R-:W0:Y:S01]  /*7bc0*/  MUFU.EX2 R15, R15 ;  /* 0x0000000f000f7308 */ /* 0x000e220000000800 */
[C---:B---3--:R-:W-:Y:S01]  /*7bd0*/  FADD.FTZ R4, R20.reuse, R21 ;  /* 0x0000001514047221 */ /* 0x048fe20000010000 */
[----:B------:R-:W-:-:S05]  /*7be0*/  F2FP.F16.F32.PACK_AB R63, R20, R63 ;  /* 0x0000003f143f723e */ /* 0x000fca00000000ff */
[----:B------:R2:W-:Y:S01]  /*7bf0*/  STSM.16.M88.4 [R136], R60 ;  /* 0x0000003c88007844 */ /* 0x0005e20000000200 */
[----:B------:R-:W3:Y:S01]  /*7c00*/  MUFU.EX2 R72, R72 ;  /* 0x0000004800487308 */ /* 0x000ee20000000800 */
[----:B-1----:R-:W-:-:S07]  /*7c10*/  FADD.FTZ R25, R69, R24 ;  /* 0x0000001845197221 */ /* 0x002fce0000010000 */
[----:B------:R-:W1:Y:S01]  /*7c20*/  MUFU.EX2 R26, R75 ;  /* 0x0000004b001a7308 */ /* 0x000e620000000800 */
[----:B0-----:R-:W-:-:S07]  /*7c30*/  FADD.FTZ R21, R15, R4 ;  /* 0x000000040f157221 */ /* 0x001fce0000010000 */
[----:B------:R-:W0:Y:S01]  /*7c40*/  MUFU.EX2 R73, R73 ;  /* 0x0000004900497308 */ /* 0x000e220000000800 */
[C---:B---3--:R-:W-:Y:S01]  /*7c50*/  FADD.FTZ R24, R72.reuse, R25 ;  /* 0x0000001948187221 */ /* 0x048fe20000010000 */
[----:B------:R-:W-:-:S06]  /*7c60*/  F2FP.F16.F32.PACK_AB R70, R72, R69 ;  /* 0x000000454846723e */ /* 0x000fcc00000000ff */
[----:B------:R-:W3:Y:S01]  /*7c70*/  MUFU.EX2 R71, R78 ;  /* 0x0000004e00477308 */ /* 0x000ee20000000800 */
[C---:B-1----:R-:W-:Y:S01]  /*7c80*/  FADD.FTZ R4, R26.reuse, R21 ;  /* 0x000000151a047221 */ /* 0x042fe20000010000 */
[----:B------:R-:W-:-:S06]  /*7c90*/  F2FP.F16.F32.PACK_AB R69, R26, R15 ;  /* 0x0000000f1a45723e */ /* 0x000fcc00000000ff */
[----:B------:R-:W1:Y:S01]  /*7ca0*/  MUFU.EX2 R76, R76 ;  /* 0x0000004c004c7308 */ /* 0x000e620000000800 */
[----:B0-----:R-:W-:-:S07]  /*7cb0*/  FADD.FTZ R25, R73, R24 ;  /* 0x0000001849197221 */ /* 0x001fce0000010000 */
[----:B------:R-:W0:Y:S01]  /*7cc0*/  MUFU.EX2 R32, R79 ;  /* 0x0000004f00207308 */ /* 0x000e220000000800 */
[----:B---3--:R-:W-:-:S07]  /*7cd0*/  FADD.FTZ R21, R71, R4 ;  /* 0x0000000447157221 */ /* 0x008fce0000010000 */
[----:B------:R-:W3:Y:S01]  /*7ce0*/  MUFU.EX2 R77, R77 ;  /* 0x0000004d004d7308 */ /* 0x000ee20000000800 */
[C---:B-1----:R-:W-:Y:S01]  /*7cf0*/  FADD.FTZ R4, R76.reuse, R25 ;  /* 0x000000194c047221 */ /* 0x042fe20000010000 */
[----:B------:R-:W-:-:S06]  /*7d00*/  F2FP.F16.F32.PACK_AB R24, R76, R73 ;  /* 0x000000494c18723e */ /* 0x000fcc00000000ff */
[----:B------:R-:W1:Y:S01]  /*7d10*/  MUFU.EX2 R82, R82 ;  /* 0x0000005200527308 */ /* 0x000e620000000800 */
[C---:B0-----:R-:W-:Y:S01]  /*7d20*/  F2FP.F16.F32.PACK_AB R71, R32.reuse, R71 ;  /* 0x000000472047723e */ /* 0x041fe200000000ff */
[----:B------:R-:W-:-:S04]  /*7d30*/  FADD.FTZ R21, R32, R21 ;  /* 0x0000001520157221 */ /* 0x000fc80000010000 */
[----:B------:R2:W-:Y:S02]  /*7d40*/  STSM.16.M88.4 [R19+0x6000], R68 ;  /* 0x0060004413007844 */ /* 0x0005e40000000200 */
[----:B------:R-:W0:Y:S01]  /*7d50*/  MUFU.EX2 R83, R83 ;  /* 0x0000005300537308 */ /* 0x000e220000000800 */
[----:B---3--:R-:W-:Y:S01]  /*7d60*/  F2FP.F16.F32.PACK_AB R26, R0, R77 ;  /* 0x0000004d001a723e */ /* 0x008fe200000000ff */
[----:B------:R-:W-:-:S04]  /*7d70*/  FADD.FTZ R77, R77, R4 ;  /* 0x000000044d4d7221 */ /* 0x000fc80000010000 */
[----:B------:R-:W-:Y:S01]  /*7d80*/  FADD.FTZ R4, R0, R77 ;  /* 0x0000004d00047221 */ /* 0x000fe20000010000 */
[----:B------:R-:W-:Y:S01]  /*7d90*/  IMAD.MOV.U32 R0, RZ, RZ, R12 ;  /* 0x000000ffff007224 */ /* 0x000fe200078e000c */
[----:B------:R-:W3:Y:S01]  /*7da0*/  MUFU.EX2 R86, R86 ;  /* 0x0000005600567308 */ /* 0x000ee20000000800 */
[----:B-1----:R-:W-:-:S07]  /*7db0*/  FADD.FTZ R21, R82, R21 ;  /* 0x0000001552157221 */ /* 0x002fce0000010000 */
[----:B------:R-:W1:Y:S01]  /*7dc0*/  MUFU.EX2 R81, R81 ;  /* 0x0000005100517308 */ /* 0x000e620000000800 */
[C---:B0-----:R-:W-:Y:S01]  /*7dd0*/  F2FP.F16.F32.PACK_AB R25, R83.reuse, R82 ;  /* 0x000000525319723e */ /* 0x041fe200000000ff */
[----:B------:R-:W-:-:S04]  /*7de0*/  FADD.FTZ R21, R83, R21 ;  /* 0x0000001553157221 */ /* 0x000fc80000010000 */
[----:B---3--:R-:W-:Y:S01]  /*7df0*/  FADD.FTZ R21, R86, R21 ;  /* 0x0000001556157221 */ /* 0x008fe20000010000 */
[----:B-1----:R-:W-:-:S03]  /*7e00*/  F2FP.F16.F32.PACK_AB R27, R81, R86 ;  /* 0x00000056511b723e */ /* 0x002fc600000000ff */
[----:B------:R-:W-:Y:S02]  /*7e10*/  FADD.FTZ R3, R81, R21 ;  /* 0x0000001551037221 */ /* 0x000fe40000010000 */
[----:B------:R2:W-:Y:S01]  /*7e20*/  STSM.16.M88.4 [R18+0x6000], R24 ;  /* 0x0060001812007844 */ /* 0x0005e20000000200 */
[----:B------:R0:W-:Y:S06]  /*7e30*/  MEMBAR.ALL.CTA ;  /* 0x0000000000007992 */ /* 0x0001ec0000008000 */
[----:B0-----:R-:W0:Y:S02]  /*7e40*/  FENCE.VIEW.ASYNC.S ;  /* 0x00000000000073c6 */ /* 0x001e240000000000 */
[----:B0-----:R-:W-:Y:S01]  /*7e50*/  NOP ;  /* 0x0000000000007918 */ /* 0x001fe20000000000 */
[----:B------:R-:W-:Y:S05]  /*7e60*/  @P2 BRA `(.L_x_9142) ;  /* 0xffffffcc00f82947 */ /* 0x000fea000383ffff */
[----:B------:R-:W-:Y:S01]  /*7e70*/  IMAD.MOV.U32 R7, RZ, RZ, R13 ;  /* 0x000000ffff077224 */ /* 0x000fe200078e000d */
[----:B------:R-:W-:Y:S01]  /*7e80*/  UMOV UR43, UR51 ;  /* 0x00000033002b7c82 */ /* 0x000fe20008000000 */
[----:B------:R-:W-:Y:S01]  /*7e90*/  IMAD.MOV.U32 R0, RZ, RZ, R12 ;  /* 0x000000ffff007224 */ /* 0x000fe200078e000c */
[----:B------:R-:W-:-:S06]  /*7ea0*/  UMOV UR46, UR50 ;  /* 0x00000032002e7c82 */ /* 0x000fcc0008000000 */
.L_x_9125:
[----:B---3--:R-:W-:Y:S01]  /*7eb0*/  IADD3 R8, R137, 0xc0, -R139 ;  /* 0x000000c089087810 */ /* 0x008fe20007ffe88b */
        /* <DEDUP_REMOVED lines=17> */
.L_x_9144:
[----:B------:R-:W-:-:S11]  /*7fd0*/  UISETP.NE.AND UP0, UPT, UR11, 0x1, UPT ;  /* 0x000000010b00788c */ /* 0x000fd6000bf05270 */
[----:B------:R-:W-:Y:S02]  /*7fe0*/  @UP0 ULDC.64 UR14, c[0x0][0x9e8] ;  /* 0x00027a00000e0ab9 */ /* 0x000fe40000000a00 */
[----:B------:R-:W-:-:S04]  /*7ff0*/  UIMAD.WIDE.U32 UR6, UR10, UR14, URZ ;  /* 0x0000000e0a0672a5 */ /* 0x000fc8000f8e003f */
[----:B------:R-:W-:-:S12]  /*8000*/  @UP0 USHF.R.U32.HI UR10, URZ, UR15, UR7 ;  /* 0x0000000f3f0a0299 */ /* 0x000fd80008011607 */
.L_x_9145:
[----:B------:R-:W-:-:S04]  /*8010*/  UIMAD UR10, UR10, UR11, URZ ;  /* 0x0000000b0a0a72a4 */ /* 0x000fc8000f8e023f */
[----:B------:R-:W-:-:S04]  /*8020*/  UISETP.LT.AND UP0, UPT, UR35, UR10, UPT ;  /* 0x0000000a2300728c */ /* 0x000fc8000bf01270 */
[----:B------:R-:W-:-:S12]  /*8030*/  USEL UR35, UR35, UR10, !UP0 ;  /* 0x0000000a23237287 */ /* 0x000fd8000c000000 */
.L_x_9143:
        /* <DEDUP_REMOVED lines=13> */
.L_x_9155:
[----:B------:R-:W-:Y:S01]  /*8110*/  UIADD3 UR43, UR35, 0x1, URZ ;  /* 0x00000001232b7890 */ /* 0x000fe2000fffe03f */
[----:B------:R-:W-:-:S03]  /*8120*/  ISETP.NE.AND P3, PT, RZ, UR38, PT ;  /* 0x00000026ff007c0c */ /* 0x000fc6000bf65270 */
[----:B------:R-:W-:-:S04]  /*8130*/  UISETP.NE.AND UP0, UPT, UR43, 0x2, UPT ;  /* 0x000000022b00788c */ /* 0x000fc8000bf05270 */
[----:B------:R-:W-:Y:S02]  /*8140*/  USEL UR46, URZ, 0x1, UP0 ;  /* 0x000000013f2e7887 */ /* 0x000fe40008000000 */
[----:B------:R-:W-:Y:S02]  /*8150*/  USEL UR43, UR43, URZ, UP0 ;  /* 0x0000003f2b2b7287 */ /* 0x000fe40008000000 */
[----:B------:R-:W-:Y:S02]  /*8160*/  ULOP3.LUT UR46, UR28, UR46, URZ, 0x3c, !UPT ;  /* 0x0000002e1c2e7292 */ /* 0x000fe4000f8e3c3f */
[----:B-1----:R-:W-:Y:S10]  /*8170*/  @P3 BRA `(.L_x_9147) ;  /* 0x00000000002c3947 */ /* 0x002ff40003800000 */
[----:B------:R-:W-:Y:S05]  /*8180*/  @!P0 BRA `(.L_x_9148) ;  /* 0x0000000000048947 */ /* 0x000fea0003800000 */
[----:B------:R-:W-:Y:S01]  /*8190*/  BPT.TRAP 0x1 ;  /* 0x000000040000795c */ /* 0x000fe20000300000 */
.L_x_9148:
[----:B------:R-:W-:Y:S01]  /*81a0*/  ULEA UR6, UR43, UR42, 0x3 ;  /* 0x0000002a2b067291 */ /* 0x000fe2000f8e183f */
[----:B------:R-:W-:-:S05]  /*81b0*/  IMAD.U32 R0, RZ, RZ, UR46 ;  /* 0x0000002eff007e24 */ /* 0x000fca000f8e00ff */
[----:B------:R-:W-:-:S04]  /*81c0*/  SHF.L.U32 R0, R0, 0x1f, RZ ;  /* 0x0000001f00007819 */ /* 0x000fc800000006ff */
[----:B------:R0:W1:Y:S01]  /*81d0*/  SYNCS.PHASECHK.TRANS64.TRYWAIT P2, [UR6+0x2d830], R0 ;  /* 0x02d83000ff0075a7 */ /* 0x0000620008040146 */
[----:B------:R-:W-:Y:S05]  /*81e0*/  @!P0 BRA `(.L_x_9149) ;  /* 0x0000000000048947 */ /* 0x000fea0003800000 */
[----:B------:R-:W-:Y:S01]  /*81f0*/  BPT.TRAP 0x1 ;  /* 0x000000040000795c */ /* 0x000fe20000300000 */
.L_x_9149:
[----:B-1----:R-:W-:Y:S05]  /*8200*/  @P2 BRA `(.L_x_9147) ;  /* 0x0000000000082947 */ /* 0x002fea0003800000 */
[----:B------:R-:W1:Y:S02]  /*8210*/  SYNCS.PHASECHK.TRANS64.TRYWAIT P2, [UR6+0x2d830], R0 ;  /* 0x02d83000ff0075a7 */ /* 0x000e640008040146 */
[----:B-1----:R-:W-:Y:S05]  /*8220*/  @!P2 BRA `(.L_x_9150) ;  /* 0x000000c0004ca947 */ /* 0x002fea0003800000 */
.L_x_9147:
        /* <DEDUP_REMOVED lines=37> */
.L_x_9152:
[----:B------:R-:W-:Y:S01]  /*8480*/  ULEA UR6, UR35, UR42, 0x3 ;  /* 0x0000002a23067291 */ /* 0x000fe2000f8e183f */
[----:B------:R-:W-:-:S05]  /*8490*/  IMAD.U32 R0, RZ, RZ, UR28 ;  /* 0x0000001cff007e24 */ /* 0x000fca000f8e00ff */
[----:B------:R-:W-:-:S04]  /*84a0*/  SHF.L.U32 R0, R0, 0x1f, RZ ;  /* 0x0000001f00007819 */ /* 0x000fc800000006ff */
[----:B------:R0:W1:Y:S01]  /*84b0*/  SYNCS.PHASECHK.TRANS64.TRYWAIT P2, [UR6+0x2d850], R0 ;  /* 0x02d85000ff0075a7 */ /* 0x0000620008040146 */
[----:B------:R-:W-:Y:S05]  /*84c0*/  @!P0 BRA `(.L_x_9153) ;  /* 0x0000000000048947 */ /* 0x000fea0003800000 */
[----:B------:R-:W-:Y:S01]  /*84d0*/  BPT.TRAP 0x1 ;  /* 0x000000040000795c */ /* 0x000fe20000300000 */
.L_x_9153:
[----:B-1----:R-:W-:Y:S05]  /*84e0*/  @P2 BRA `(.L_x_9151) ;  /* 0x0000000000082947 */ /* 0x002fea0003800000 */
[----:B------:R-:W1:Y:S02]  /*84f0*/  SYNCS.PHASECHK.TRANS64.TRYWAIT P2, [UR6+0x2d850], R0 ;  /* 0x02d85000ff0075a7 */ /* 0x000e640008040146 */
[----:B-1----:R-:W-:Y:S05]  /*8500*/  @!P2 BRA `(.L_x_9154) ;  /* 0x000000bc00aca947 */ /* 0x002fea0003800000 */
.L_x_9151:
[----:B------:R-:W-:Y:S01]  /*8510*/  UIADD3 UR6, UR42, 0x400, URZ ;  /* 0x000004002a067890 */ /* 0x000fe2000fffe03f */
[----:B------:R-:W-:Y:S01]  /*8520*/  WARPGROUP.ARRIVE ;  /* 0x00000000000079c5 */ /* 0x000fe20000000000 */
[----:B------:R-:W-:Y:S01]  /*8530*/  UMOV UR29, 0x40000040 ;  /* 0x40000040001d7882 */ /* 0x000fe20000000000 */
[----:B------:R-:W-:Y:S01]  /*8540*/  UMOV UR31, 0x80000020 ;  /* 0x80000020001f7882 */ /* 0x000fe20000000000 */
[----:B------:R-:W-:Y:S01]  /*8550*/  USHF.R.U32.HI UR6, URZ, 0x4, UR6 ;  /* 0x000000043f067899 */ /* 0x000fe20008011606 */
[----:B01----:R-:W-:Y:S02]  /*8560*/  FMNMX.FTZ R0, R24, R9, !PT ;  /* 0x0000000918007209 */ /* 0x003fe40007810000 */
[----:B------:R-:W0:Y:S01]  /*8570*/  S2R R141, SR_TID.X ;  /* 0x00000000008d7919 */ /* 0x000e220000002100 */
[----:B------:R-:W-:Y:S01]  /*8580*/  FMNMX.FTZ R20, R26, R8, !PT ;  /* 0x000000081a147209 */ /* 0x000fe20007810000 */
[----:B------:R-:W-:Y:S01]  /*8590*/  ULOP3.LUT UR6, UR6, 0x3fff, URZ, 0xc0, !UPT ;  /* 0x00003fff06067892 */ /* 0x000fe2000f8ec03f */
[----:B------:R-:W-:-:S03]  /*85a0*/  FMNMX.FTZ R7, R25, R0, !PT ;  /* 0x0000000019077209 */ /* 0x000fc60007810000 */
        /* <DEDUP_REMOVED lines=15> */
[----:B------:R-:W-:Y:S02]  /*86a0*/  FMNMX.FTZ R7, R37, R0, !PT ;  /* 0x0000000025077209 */ /* 0x000fe40007810000 */
[----:B0-----:R-:W-:Y:S02]  /*86b0*/  SHF.R.U32.HI R138, RZ, 0x7, R141 ;  /* 0x00000007ff8a7819 */ /* 0x001fe4000001168d */
[----:B------:R-:W-:Y:S02]  /*86c0*/  FMNMX.FTZ R0, R40, R7, !PT ;  /* 0x0000000728007209 */ /* 0x000fe40007810000 */
[----:B------:R-:W-:Y:S02]  /*86d0*/  ISETP.GE.U32.AND P2, PT, R141, 0x180, PT ;  /* 0x000001808d00780c */ /* 0x000fe40003f46070 */
        /* <DEDUP_REMOVED lines=28> */
[----:B------:R-:W0:Y:S01]  /*88a0*/  SHFL.BFLY PT, R0, R7, 0x2, 0x1f ;  /* 0x0c401f0007007f89 */ /* 0x000e2200000e0000 */
[----:B------:R-:W-:Y:S01]  /*88b0*/  UMOV UR29, 0x40000040 ;  /* 0x40000040001d7882 */ /* 0x000fe20000000000 */
[----:B------:R-:W-:Y:S01]  /*88c0*/  UMOV UR31, 0x80000020 ;  /* 0x80000020001f7882 */ /* 0x000fe20000000000 */
[----:B0-----:R-:W-:Y:S02]  /*88d0*/  FMNMX.FTZ R13, R7, R0, !PT ;  /* 0x00000000070d7209 */ /* 0x001fe40007810000 */
[----:B------:R-:W-:-:S03]  /*88e0*/  FMNMX.FTZ R7, R27, R20, !PT ;  /* 0x000000141b077209 */ /* 0x000fc60007810000 */
[----:B------:R-:W0:Y:S01]  /*88f0*/  SHFL.BFLY PT, R0, R13, 0x1, 0x1f ;  /* 0x0c201f000d007f89 */ /* 0x000e2200000e0000 */
[----:B------:R-:W-:-:S04]  /*8900*/  FMNMX.FTZ R20, R30, R7, !PT ;  /* 0x000000071e147209 */ /* 0x000fc80007810000 */
[----:B------:R-:W-:Y:S02]  /*8910*/  FMNMX.FTZ R7, R31, R20, !PT ;  /* 0x000000141f077209 */ /* 0x000fe40007810000 */
[----:B0-----:R-:W-:-:S05]  /*8920*/  FMNMX.FTZ R0, R13, R0, !PT ;  /* 0x000000000d007209 */ /* 0x001fca0007810000 */
        /* <DEDUP_REMOVED lines=16> */
[----:B------:R-:W-:Y:S01]  /*8a30*/  FMUL.FTZ R9, R9, UR33 ;  /* 0x0000002109097c20 */ /* 0x000fe20008410000 */
        /* <DEDUP_REMOVED lines=12> */
[--C-:B------:R-:W-:Y:S01]  /*8b00*/  FFMA.FTZ R48, R57, UR33, -R10.reuse ;  /* 0x0000002139307c23 */ /* 0x100fe2000801080a */
[--C-:B------:R-:W-:Y:S01]  /*8b10*/  FFMA.FTZ R57, R68, UR33, -R10.reuse ;  /* 0x0000002144397c23 */ /* 0x100fe2000801080a */
[----:B------:R-:W-:Y:S01]  /*8b20*/  FMNMX.FTZ R7, R47, R28, !PT ;  /* 0x0000001c2f077209 */ /* 0x000fe20007810000 */
[--C-:B------:R-:W-:Y:S01]  /*8b30*/  FFMA.FTZ R68, R77, UR33, -R10.reuse ;  /* 0x000000214d447c23 */ /* 0x100fe2000801080a */
[----:B------:R0:W-:Y:S01]  /*8b40*/  MUFU.EX2 R28, R41 ;  /* 0x00000029001c7308 */ /* 0x0001e20000000800 */
[--C-:B------:R-:W-:Y:S01]  /*8b50*/  FFMA.FTZ R40, R49, UR33, -R10.reuse ;  /* 0x0000002131287c23 */ /* 0x100fe2000801080a */
[----:B------:R-:W-:Y:S01]  /*8b60*/  FMNMX.FTZ R32, R50, R7, !PT ;  /* 0x0000000732207209 */ /* 0x000fe20007810000 */
[--C-:B------:R-:W-:Y:S01]  /*8b70*/  FFMA.FTZ R45, R56, UR33, -R10.reuse ;  /* 0x00000021382d7c23 */ /* 0x100fe2000801080a */
[----:B------:R-:W-:Y:S01]  /*8b80*/  FFMA.FTZ R49, R60, UR33, -R10 ;  /* 0x000000213c317c23 */ /* 0x000fe2000801080a */
[----:B------:R-:W-:-:S02]  /*8b90*/  WARPGROUP.DEPBAR.LE gsb0, 0x0 ;  /* 0x00008000000079c5 */ /* 0x000fc40000010000 */
[----:B------:R-:W-:Y:S01]  /*8ba0*/  WARPGROUP.ARRIVE ;  /* 0x00000000000079c5 */ /* 0x000fe20000000000 */
[----:B------:R-:W-:Y:S01]  /*8bb0*/  FMNMX.FTZ R7, R51, R32, !PT ;  /* 0x0000002033077209 */ /* 0x000fe20007810000 */
[--C-:B0-----:R-:W-:Y:S01]  /*8bc0*/  FFMA.FTZ R41, R52, UR33, -R10.reuse ;  /* 0x0000002134297c23 */ /* 0x101fe2000801080a */
[----:B------:R-:W-:Y:S01]  /*8bd0*/  MUFU.EX2 R9, R9 ;  /* 0x0000000900097308 */ /* 0x000fe20000000800 */
        /* <DEDUP_REMOVED lines=39> */
[----:B------:R-:W0:Y:S01]  /*8e50*/  SHFL.BFLY PT, R7, R32, 0x2, 0x1f ;  /* 0x0c401f0020077f89 */ /* 0x000e2200000e0000 */
[----:B------:R-:W-:Y:S08]  /*8e60*/  MUFU.EX2 R36, R36 ;  /* 0x0000002400247308 */ /* 0x000ff00000000800 */
[----:B------:R-:W-:Y:S08]  /*8e70*/  MUFU.EX2 R37, R37 ;  /* 0x0000002500257308 */ /* 0x000ff00000000800 */
[----:B------:R-:W-:Y:S01]  /*8e80*/  MUFU.EX2 R40, R40 ;  /* 0x0000002800287308 */ /* 0x000fe20000000800 */
[----:B0-----:R-:W-:-:S07]  /*8e90*/  FMNMX.FTZ R33, R32, R7, !PT ;  /* 0x0000000720217209 */ /* 0x001fce0007810000 */
[----:B------:R-:W-:Y:S01]  /*8ea0*/  MUFU.EX2 R41, R41 ;  /* 0x0000002900297308 */ /* 0x000fe20000000800 */
[----:B------:R-:W-:Y:S02]  /*8eb0*/  WARPGROUP.DEPBAR.LE gsb0, 0x0 ;  /* 0x00008000000079c5 */ /* 0x000fe40000010000 */
[----:B------:R-:W-:Y:S01]  /*8ec0*/  WARPGROUP.ARRIVE ;  /* 0x00000000000079c5 */ /* 0x000fe20000000000 */
[----:B------:R-:W0:Y:S04]  /*8ed0*/  SHFL.BFLY PT, R32, R33, 0x1, 0x1f ;  /* 0x0c201f0021207f89 */ /* 0x000e2800000e0000 */
[----:B------:R-:W-:Y:S01]  /*8ee0*/  MUFU.EX2 R44, R44 ;  /* 0x0000002c002c7308 */ /* 0x000fe20000000800 */
[----:B------:R-:W-:Y:S01]  /*8ef0*/  HGMMA.64x96x16.F32 R88, gdesc[UR28].tnspB, R88, gsb0 ;  /* 0x416000001c5879f0 */ /* 0x000fe20008000858 */
[----:B------:R-:W-:-:S02]  /*8f00*/  UIADD3 UR28, UR6, 0x600, URZ ;  /* 0x00000600061c7890 */ /* 0x000fc4000fffe03f */
[----:B------:R-:W-:-:S04]  /*8f10*/  UIADD3 UR30, UR7, 0x100, URZ ;  /* 0x00000100071e7890 */ /* 0x000fc8000fffe03f */
[----:B------:R-:W-:Y:S01]  /*8f20*/  MUFU.EX2 R45, R45 ;  /* 0x0000002d002d7308 */ /* 0x000fe20000000800 */
[----:B------:R-:W-:Y:S01]  /*8f30*/  UMOV UR29, 0x40000040 ;  /* 0x40000040001d7882 */ /* 0x000fe20000000000 */
[----:B------:R-:W-:-:S06]  /*8f40*/  UMOV UR31, 0x80000020 ;  /* 0x80000020001f7882 */ /* 0x000fcc0000000000 */
[----:B------:R-:W-:Y:S01]  /*8f50*/  MUFU.EX2 R48, R48 ;  /* 0x0000003000307308 */ /* 0x000fe20000000800 */
[----:B0-----:R-:W-:-:S07]  /*8f60*/  FMNMX.FTZ R7, R33, R32, !PT ;  /* 0x0000002021077209 */ /* 0x001fce0007810000 */
[----:B------:R-:W-:Y:S01]  /*8f70*/  MUFU.EX2 R49, R49 ;  /* 0x0000003100317308 */ /* 0x000fe20000000800 */
[C---:B------:R-:W-:Y:S01]  /*8f80*/  FMUL.FTZ R32, R7.reuse, UR33 ;  /* 0x0000002107207c20 */ /* 0x040fe20008410000 */
[----:B------:R-:W-:-:S03]  /*8f90*/  FADD.FTZ R8, -R7, R8 ;  /* 0x0000000807087221 */ /* 0x000fc60000010100 */
[--C-:B------:R-:W-:Y:S01]  /*8fa0*/  FFMA.FTZ R77, R34, UR33, -R32.reuse ;  /* 0x00000021224d7c23 */ /* 0x100fe20008010820 */
[--C-:B------:R-:W-:Y:S01]  /*8fb0*/  FFMA.FTZ R84, R35, UR33, -R32.reuse ;  /* 0x0000002123547c23 */ /* 0x100fe20008010820 */
[----:B------:R-:W-:Y:S02]  /*8fc0*/  IMAD.U32 R34, RZ, RZ, UR43 ;  /* 0x0000002bff227e24 */ /* 0x000fe4000f8e00ff */
[----:B------:R-:W-:Y:S01]  /*8fd0*/  FMUL.FTZ R8, R8, UR33 ;  /* 0x0000002108087c20 */ /* 0x000fe20008410000 */
[--C-:B------:R-:W-:Y:S01]  /*8fe0*/  FFMA.FTZ R33, R26, UR33, -R32.reuse ;  /* 0x000000211a217c23 */ /* 0x100fe20008010820 */
[----:B------:R-:W-:Y:S02]  /*8ff0*/  IMAD.U32 R35, RZ, RZ, UR35 ;  /* 0x00000023ff237e24 */ /* 0x000fe4000f8e00ff */
[--C-:B------:R-:W-:Y:S01]  /*9000*/  FFMA.FTZ R26, R27, UR33, -R32.reuse ;  /* 0x000000211b1a7c23 */ /* 0x100fe20008010820 */
[----:B------:R-:W-:Y:S01]  /*9010*/  @!P1 LEA R34, R34, UR42, 0x3 ;  /* 0x0000002a22229c11 */ /* 0x000fe2000f8e18ff */
[--C-:B------:R-:W-:Y:S01]  /*9020*/  FFMA.FTZ R80, R30, UR33, -R32.reuse ;  /* 0x000000211e507c23 */ /* 0x100fe20008010820 */
[----:B------:R-:W-:Y:S01]  /*9030*/  MUFU.EX2 R8, R8 ;  /* 0x0000000800087308 */ /* 0x000fe20000000800 */
[----:B------:R-:W-:Y:S01]  /*9040*/  @!P1 LEA R35, R35, UR42, 0x3 ;  /* 0x0000002a23239c11 */ /* 0x000fe2000f8e18ff */
[----:B------:R-:W-:Y:S01]  /*9050*/  FFMA.FTZ R85, R39, UR33, -R32 ;  /* 0x0000002127557c23 */ /* 0x000fe20008010820 */
[----:B------:R-:W-:-:S02]  /*9060*/  VIADD R30, R138, 0x9 ;  /* 0x000000098a1e7836 */ /* 0x000fc40000000000 */
[--C-:B------:R-:W-:Y:S01]  /*9070*/  FFMA.FTZ R39, R42, UR33, -R32.reuse ;  /* 0x000000212a277c23 */ /* 0x100fe20008010820 */
[--C-:B------:R-:W-:Y:S01]  /*9080*/  FFMA.FTZ R42, R43, UR33, -R32.reuse ;  /* 0x000000212b2a7c23 */ /* 0x100fe20008010820 */
[----:B------:R-:W-:Y:S02]  /*9090*/  @!P1 VIADD R34, R34, 0x2d840 ;  /* 0x0002d84022229836 */ /* 0x000fe40000000000 */
[--C-:B------:R-:W-:Y:S01]  /*90a0*/  FFMA.FTZ R43, R47, UR33, -R32.reuse ;  /* 0x000000212f2b7c23 */ /* 0x100fe20008010820 */
[----:B------:R-:W0:Y:S01]  /*90b0*/  MUFU.EX2 R33, R33 ;  /* 0x0000002100217308 */ /* 0x000e220000000800 */
[----:B------:R-:W-:Y:S02]  /*90c0*/  @!P1 VIADD R35, R35, 0x2d860 ;  /* 0x0002d86023239836 */ /* 0x000fe40000000000 */
[--C-:B------:R-:W-:Y:S01]  /*90d0*/  FFMA.FTZ R47, R55, UR33, -R32.reuse ;  /* 0x00000021372f7c23 */ /* 0x100fe20008010820 */
[--C-:B------:R-:W-:Y:S01]  /*90e0*/  FFMA.FTZ R81, R31, UR33, -R32.reuse ;  /* 0x000000211f517c23 */ /* 0x100fe20008010820 */
[----:B------:R-:W-:Y:S01]  /*90f0*/  SEL R55, R30, 0x9, !P2 ;  /* 0x000000091e377807 */ /* 0x000fe20005000000 */
[----:B------:R-:W-:Y:S01]  /*9100*/  FFMA.FTZ R76, R38, UR33, -R32 ;  /* 0x00000021264c7c23 */ /* 0x000fe20008010820 */
[----:B------:R-:W-:Y:S01]  /*9110*/  @!P1 PRMT R34, RZ, 0x654, R34 ;  /* 0x00000654ff229816 */ /* 0x000fe20000000022 */
[--C-:B------:R-:W-:Y:S01]  /*9120*/  FFMA.FTZ R27, R46, UR33, -R32.reuse ;  /* 0x000000212e1b7c23 */ /* 0x100fe20008010820 */
[----:B------:R-:W1:Y:S01]  /*9130*/  MUFU.EX2 R26, R26 ;  /* 0x0000001a001a7308 */ /* 0x000e620000000800 */
[----:B------:R-:W-:Y:S01]  /*9140*/  @!P1 PRMT R35, RZ, 0x654, R35 ;  /* 0x00000654ff239816 */ /* 0x000fe20000000023 */
[--C-:B------:R-:W-:Y:S01]  /*9150*/  FFMA.FTZ R46, R51, UR33, -R32.reuse ;  /* 0x00000021332e7c23 */ /* 0x100fe20008010820 */
[--C-:B------:R-:W-:Y:S01]  /*9160*/  FFMA.FTZ R51, R62, UR33, -R32.reuse ;  /* 0x000000213e337c23 */ /* 0x100fe20008010820 */
[--C-:B------:R-:W-:Y:S01]  /*9170*/  FFMA.FTZ R38, R50, UR33, -R32.reuse ;  /* 0x0000002132267c23 */ /* 0x100fe20008010820 */
[--C-:B------:R-:W-:Y:S01]  /*9180*/  FFMA.FTZ R50, R59, UR33, -R32.reuse ;  /* 0x000000213b327c23 */ /* 0x100fe20008010820 */
[--C-:B------:R-:W-:Y:S01]  /*9190*/  FFMA.FTZ R31, R54, UR33, -R32.reuse ;  /* 0x00000021361f7c23 */ /* 0x100fe20008010820 */
[--C-:B------:R-:W-:Y:S01]  /*91a0*/  FFMA.FTZ R30, R58, UR33, -R32.reuse ;  /* 0x000000213a1e7c23 */ /* 0x100fe20008010820 */
[----:B------:R-:W2:Y:S01]  /*91b0*/  MUFU.EX2 R80, R80 ;  /* 0x0000005000507308 */ /* 0x000ea20000000800 */
[----:B0-----:R-:W-:Y:S01]  /*91c0*/  FFMA.FTZ R3, R8, R3, R33 ;  /* 0x0000000308037223 */ /* 0x001fe20000010021 */
        /* <DEDUP_REMOVED lines=15> */
[----:B------:R-:W-:Y:S01]  /*92c0*/  F2FP.F16.F32.PACK_AB R33, R26, R33 ;  /* 0x000000211a21723e */ /* 0x000fe200000000ff */
[----:B------:R-:W-:Y:S01]  /*92d0*/  UMOV UR35, UR43 ;  /* 0x0000002b00237c82 */ /* 0x000fe20008000000 */
[C---:B------:R-:W-:Y:S01]  /*92e0*/  ISETP.GT.AND P2, PT, R2.reuse, UR34, PT ;  /* 0x0000002202007c0c */ /* 0x040fe2000bf44270 */
[----:B------:R-:W-:-:S04]  /*92f0*/  VIADD R2, R2, 0xffffffff ;  /* 0xffffffff02027836 */ /* 0x000fc80000000000 */
[----:B------:R-:W3:Y:S08]  /*9300*/  MUFU.EX2 R84, R84 ;  /* 0x0000005400547308 */ /* 0x000ef00000000800 */
[----:B------:R-:W4:Y:S08]  /*9310*/  MUFU.EX2 R76, R76 ;  /* 0x0000004c004c7308 */ /* 0x000f300000000800 */
        /* <DEDUP_REMOVED lines=19> */
[----:B------:R-:W5:Y:S08]  /*9450*/  MUFU.EX2 R51, R51 ;  /* 0x0000003300337308 */ /* 0x000f700000000800 */
        /* <DEDUP_REMOVED lines=39> */
[----:B------:R-:W-:Y:S01]  /*96d0*/  @!P1 SYNCS.ARRIVE.TRANS64.RED.A1T0 RZ, [R34+URZ], RZ ;  /* 0x000000ff22ff99a7 */ /* 0x000fe2000810043f */
[----:B------:R-:W-:Y:S01]  /*96e0*/  FMUL.FTZ R88, R88, R9 ;  /* 0x0000000958587220 */ /* 0x000fe20000410000 */
[----:B--2---:R-:W-:Y:S01]  /*96f0*/  FFMA.FTZ R55, R70, UR33, -R32 ;  /* 0x0000002146377c23 */ /* 0x004fe20008010820 */
[----:B------:R-:W-:Y:S01]  /*9700*/  F2FP.F16.F32.PACK_AB R32, R12, R11 ;  /* 0x0000000b0c20723e */ /* 0x000fe200000000ff */
[-C--:B------:R-:W-:Y:S01]  /*9710*/  FMUL.FTZ R89, R89, R9.reuse ;  /* 0x0000000959597220 */ /* 0x080fe20000410000 */
[-C--:B------:R-:W-:Y:S01]  /*9720*/  FMUL.FTZ R92, R92, R9.reuse ;  /* 0x000000095c5c7220 */ /* 0x080fe20000410000 */
[-C--:B------:R-:W-:Y:S01]  /*9730*/  FMUL.FTZ R93, R93, R9.reuse ;  /* 0x000000095d5d7220 */ /* 0x080fe20000410000 */
[-C--:B------:R-:W-:Y:S01]  /*9740*/  FMUL.FTZ R96, R96, R9.reuse ;  /* 0x0000000960607220 */ /* 0x080fe20000410000 */
[----:B------:R2:W-:Y:S01]  /*9750*/  @!P1 SYNCS.ARRIVE.TRANS64.RED.A1T0 RZ, [R35+URZ], RZ ;  /* 0x000000ff23ff99a7 */ /* 0x0005e2000810043f */
[----:B------:R-:W-:Y:S01]  /*9760*/  MUFU.EX2 R55, R55 ;  /* 0x0000003700377308 */ /* 0x000fe20000000800 */
[-C--:B------:R-:W-:Y:S01]  /*9770*/  FMUL.FTZ R97, R97, R9.reuse ;  /* 0x0000000961617220 */ /* 0x080fe20000410000 */
[-C--:B------:R-:W-:Y:S01]  /*9780*/  FMUL.FTZ R100, R100, R9.reuse ;  /* 0x0000000964647220 */ /* 0x080fe20000410000 */
[-C--:B------:R-:W-:Y:S01]  /*9790*/  FMUL.FTZ R101, R101, R9.reuse ;  /* 0x0000000965657220 */ /* 0x080fe20000410000 */
[-C--:B------:R-:W-:Y:S01]  /*97a0*/  FMUL.FTZ R104, R104, R9.reuse ;  /* 0x0000000968687220 */ /* 0x080fe20000410000 */
[-C--:B------:R-:W-:Y:S01]  /*97b0*/  FMUL.FTZ R105, R105, R9.reuse ;  /* 0x0000000969697220 */ /* 0x080fe20000410000 */
[-C--:B------:R-:W-:Y:S01]  /*97c0*/  FMUL.FTZ R108, R108, R9.reuse ;  /* 0x000000096c6c7220 */ /* 0x080fe20000410000 */
[----:B--2---:R-:W-:Y:S01]  /*97d0*/  FFMA.FTZ R35, R9, R4, R11 ;  /* 0x0000000409237223 */ /* 0x004fe2000001000b */
[-C--:B------:R-:W-:Y:S01]  /*97e0*/  FMUL.FTZ R109, R109, R9.reuse ;  /* 0x000000096d6d7220 */ /* 0x080fe20000410000 */
[----:B------:R-:W-:Y:S01]  /*97f0*/  MUFU.EX2 R4, R63 ;  /* 0x0000003f00047308 */ /* 0x000fe20000000800 */
        /* <DEDUP_REMOVED lines=8> */
[----:B------:R-:W2:Y:S01]  /*9880*/  MUFU.EX2 R3, R66 ;  /* 0x0000004200037308 */ /* 0x000ea20000000800 */
        /* <DEDUP_REMOVED lines=8> */
[----:B------:R-:W-:Y:S01]  /*9910*/  FADD.FTZ R34, R20, R35 ;  /* 0x0000002314227221 */ /* 0x000fe20000010000 */
[----:B---3--:R-:W-:Y:S01]  /*9920*/  FADD.FTZ R59, R84, R59 ;  /* 0x0000003b543b7221 */ /* 0x008fe20000010000 */
[-C--:B------:R-:W-:Y:S01]  /*9930*/  FMUL.FTZ R129, R129, R9.reuse ;  /* 0x0000000981817220 */ /* 0x080fe20000410000 */
[-C--:B------:R-:W-:Y:S01]  /*9940*/  FMUL.FTZ R132, R132, R9.reuse ;  /* 0x0000000984847220 */ /* 0x080fe20000410000 */
[----:B------:R-:W-:Y:S01]  /*9950*/  FADD.FTZ R35, R21, R34 ;  /* 0x0000002215237221 */ /* 0x000fe20000010000 */
[----:B----4-:R-:W-:Y:S01]  /*9960*/  FADD.FTZ R34, R76, R59 ;  /* 0x0000003b4c227221 */ /* 0x010fe20000010000 */
[----:B------:R-:W-:Y:S01]  /*9970*/  FMUL.FTZ R133, R133, R9 ;  /* 0x0000000985857220 */ /* 0x000fe20000410000 */
[-C--:B------:R-:W-:Y:S01]  /*9980*/  FMUL.FTZ R90, R90, R8.reuse ;  /* 0x000000085a5a7220 */ /* 0x080fe20000410000 */
[----:B------:R-:W-:Y:S01]  /*9990*/  FADD.FTZ R62, R24, R35 ;  /* 0x00000023183e7221 */ /* 0x000fe20000010000 */
[----:B-----5:R-:W-:Y:S01]  /*99a0*/  FADD.FTZ R34, R85, R34 ;  /* 0x0000002255227221 */ /* 0x020fe20000010000 */
[-C--:B------:R-:W-:Y:S01]  /*99b0*/  FMUL.FTZ R91, R91, R8.reuse ;  /* 0x000000085b5b7220 */ /* 0x080fe20000410000 */
        /* <DEDUP_REMOVED lines=28> */
[----:B0-----:R-:W0:Y:S01]  /*9b80*/  MUFU.EX2 R33, R82 ;  /* 0x0000005200217308 */ /* 0x001e220000000800 */
[----:B------:R-:W-:Y:S01]  /*9b90*/  FADD.FTZ R28, R44, R11 ;  /* 0x0000000b2c1c7221 */ /* 0x000fe20000010000 */
[----:B------:R-:W-:Y:S01]  /*9ba0*/  FADD.FTZ R11, R47, R20 ;  /* 0x000000142f0b7221 */ /* 0x000fe20000010000 */
[----:B------:R-:W-:Y:S01]  /*9bb0*/  F2FP.F16.F32.PACK_AB R25, R42, R39 ;  /* 0x000000272a19723e */ /* 0x000fe200000000ff */
[----:B------:R1:W-:Y:S01]  /*9bc0*/  STSM.16.M88.4 [R23], R12 ;  /* 0x0000000c17007844 */ /* 0x0003e20000000200 */
[----:B------:R-:W-:Y:S01]  /*9bd0*/  FADD.FTZ R21, R45, R28 ;  /* 0x0000001c2d157221 */ /* 0x000fe20000010000 */
[----:B------:R-:W-:Y:S01]  /*9be0*/  FADD.FTZ R11, R30, R11 ;  /* 0x0000000b1e0b7221 */ /* 0x000fe20000010000 */
[----:B------:R-:W-:Y:S01]  /*9bf0*/  F2FP.F16.F32.PACK_AB R26, R36, R29 ;  /* 0x0000001d241a723e */ /* 0x000fe200000000ff */
[----:B------:R-:W3:Y:S01]  /*9c00*/  MUFU.EX2 R35, R86 ;  /* 0x0000005600237308 */ /* 0x000ee20000000800 */
[----:B------:R-:W-:Y:S01]  /*9c10*/  FADD.FTZ R20, R48, R21 ;  /* 0x0000001530147221 */ /* 0x000fe20000010000 */
[----:B------:R-:W-:Y:S01]  /*9c20*/  FADD.FTZ R28, R50, R11 ;  /* 0x0000000b321c7221 */ /* 0x000fe20000010000 */
[----:B------:R-:W-:Y:S01]  /*9c30*/  F2FP.F16.F32.PACK_AB R27, R43, R27 ;  /* 0x0000001b2b1b723e */ /* 0x000fe200000000ff */
[----:B------:R-:W-:Y:S01]  /*9c40*/  FMUL.FTZ R106, R106, R8 ;  /* 0x000000086a6a7220 */ /* 0x000fe20000410000 */
[----:B------:R-:W-:Y:S01]  /*9c50*/  FADD.FTZ R11, R49, R20 ;  /* 0x00000014310b7221 */ /* 0x000fe20000010000 */
[----:B------:R-:W-:Y:S01]  /*9c60*/  FADD.FTZ R21, R51, R28 ;  /* 0x0000001c33157221 */ /* 0x000fe20000010000 */
[----:B--2---:R-:W-:Y:S01]  /*9c70*/  F2FP.F16.F32.PACK_AB R29, R54, R3 ;  /* 0x00000003361d723e */ /* 0x004fe200000000ff */
[----:B------:R2:W-:Y:S01]  /*9c80*/  STSM.16.M88.4 [R19], R24 ;  /* 0x0000001813007844 */ /* 0x0005e20000000200 */
[----:B------:R-:W-:Y:S01]  /*9c90*/  FADD.FTZ R20, R52, R11 ;  /* 0x0000000b34147221 */ /* 0x000fe20000010000 */
[----:B------:R-:W-:Y:S01]  /*9ca0*/  FADD.FTZ R28, R4, R21 ;  /* 0x00000015041c7221 */ /* 0x000fe20000010000 */
[----:B------:R-:W4:Y:S01]  /*9cb0*/  MUFU.EX2 R32, R87 ;  /* 0x0000005700207308 */ /* 0x000f220000000800 */
[----:B-1----:R-:W-:Y:S01]  /*9cc0*/  F2FP.F16.F32.PACK_AB R12, R40, R37 ;  /* 0x00000025280c723e */ /* 0x002fe200000000ff */
        /* <DEDUP_REMOVED lines=12> */
[----:B--2---:R-:W-:Y:S01]  /*9d90*/  F2FP.F16.F32.PACK_AB R27, R4, R51 ;  /* 0x00000033041b723e */ /* 0x004fe200000000ff */
[----:B------:R-:W-:Y:S01]  /*9da0*/  FADD.FTZ R4, R60, R11 ;  /* 0x0000000b3c047221 */ /* 0x000fe20000010000 */
[----:B------:R-:W-:Y:S01]  /*9db0*/  FADD.FTZ R21, R58, R21 ;  /* 0x000000153a157221 */ /* 0x000fe20000010000 */
[----:B------:R1:W-:Y:S01]  /*9dc0*/  STSM.16.M88.4 [R18], R12 ;  /* 0x0000000c12007844 */ /* 0x0003e20000000200 */
[----:B------:R-:W-:Y:S01]  /*9dd0*/  F2FP.F16.F32.PACK_AB R24, R48, R45 ;  /* 0x0000002d3018723e */ /* 0x000fe200000000ff */
        /* <DEDUP_REMOVED lines=12> */
[----:B------:R-:W-:Y:S01]  /*9ea0*/  F2FP.F16.F32.PACK_AB R30, R60, R57 ;  /* 0x000000393c1e723e */ /* 0x000fe200000000ff */
[----:B------:R-:W-:Y:S01]  /*9eb0*/  FADD.FTZ R4, R79, R4 ;  /* 0x000000044f047221 */ /* 0x000fe20000010000 */
[----:B-1----:R-:W-:Y:S01]  /*9ec0*/  FADD.FTZ R14, R68, R11 ;  /* 0x0000000b440e7221 */ /* 0x002fe20000010000 */
[----:B------:R-:W-:Y:S01]  /*9ed0*/  F2FP.F16.F32.PACK_AB R31, R58, R55 ;  /* 0x000000373a1f723e */ /* 0x000fe200000000ff */
[----:B------:R-:W-:Y:S01]  /*9ee0*/  FMUL.FTZ R118, R118, R8 ;  /* 0x0000000876767220 */ /* 0x000fe20000410000 */
[----:B------:R-:W-:Y:S01]  /*9ef0*/  F2FP.F16.F32.PACK_AB R12, R64, R61 ;  /* 0x0000003d400c723e */ /* 0x000fe200000000ff */
[----:B------:R-:W-:Y:S01]  /*9f00*/  FADD.FTZ R3, R69, R14 ;  /* 0x0000000e45037221 */ /* 0x000fe20000010000 */
[----:B------:R-:W-:Y:S01]  /*9f10*/  F2FP.F16.F32.PACK_AB R13, R75, R74 ;  /* 0x0000004a4b0d723e */ /* 0x000fe200000000ff */
[----:B------:R1:W-:Y:S01]  /*9f20*/  STSM.16.M88.4 [R136], R28 ;  /* 0x0000001c88007844 */ /* 0x0003e20000000200 */
[----:B------:R-:W-:Y:S01]  /*9f30*/  F2FP.F16.F32.PACK_AB R14, R68, R65 ;  /* 0x00000041440e723e */ /* 0x000fe200000000ff */
[----:B0-----:R-:W-:Y:S01]  /*9f40*/  FADD.FTZ R4, R33, R4 ;  /* 0x0000000421047221 */ /* 0x001fe20000010000 */
[----:B------:R-:W-:Y:S01]  /*9f50*/  F2FP.F16.F32.PACK_AB R15, R79, R78 ;  /* 0x0000004e4f0f723e */ /* 0x000fe200000000ff */
[C---:B------:R-:W-:Y:S01]  /*9f60*/  FADD.FTZ R20, R72.reuse, R3 ;  /* 0x0000000348147221 */ /* 0x040fe20000010000 */
[-C--:B------:R-:W-:Y:S01]  /*9f70*/  FMUL.FTZ R119, R119, R8.reuse ;  /* 0x0000000877777220 */ /* 0x080fe20000410000 */
[C---:B------:R-:W-:Y:S01]  /*9f80*/  FADD.FTZ R4, R83.reuse, R4 ;  /* 0x0000000453047221 */ /* 0x040fe20000010000 */
[----:B--2---:R-:W-:Y:S01]  /*9f90*/  F2FP.F16.F32.PACK_AB R24, R72, R69 ;  /* 0x000000454818723e */ /* 0x004fe200000000ff */
[----:B------:R1:W-:Y:S01]  /*9fa0*/  STSM.16.M88.4 [R19+0x6000], R12 ;  /* 0x0060000c13007844 */ /* 0x0003e20000000200 */
[----:B------:R-:W-:Y:S01]  /*9fb0*/  F2FP.F16.F32.PACK_AB R25, R83, R33 ;  /* 0x000000215319723e */ /* 0x000fe200000000ff */
[----:B---3--:R-:W-:Y:S01]  /*9fc0*/  FADD.FTZ R3, R35, R4 ;  /* 0x0000000423037221 */ /* 0x008fe20000010000 */
[----:B------:R-:W-:Y:S01]  /*9fd0*/  F2FP.F16.F32.PACK_AB R26, R10, R73 ;  /* 0x000000490a1a723e */ /* 0x000fe200000000ff */
[----:B------:R-:W-:Y:S01]  /*9fe0*/  FADD.FTZ R73, R73, R20 ;  /* 0x0000001449497221 */ /* 0x000fe20000010000 */
[----:B----4-:R-:W-:Y:S01]  /*9ff0*/  F2FP.F16.F32.PACK_AB R27, R32, R35 ;  /* 0x00000023201b723e */ /* 0x010fe200000000ff */
[-C--:B------:R-:W-:Y:S01]  /*a000*/  FMUL.FTZ R122, R122, R8.reuse ;  /* 0x000000087a7a7220 */ /* 0x080fe20000410000 */
[-C--:B------:R-:W-:Y:S01]  /*a010*/  FMUL.FTZ R123, R123, R8.reuse ;  /* 0x000000087b7b7220 */ /* 0x080fe20000410000 */
[-C--:B------:R-:W-:Y:S01]  /*a020*/  FMUL.FTZ R126, R126, R8.reuse ;  /* 0x000000087e7e7220 */ /* 0x080fe20000410000 */
[-C--:B------:R-:W-:Y:S01]  /*a030*/  FMUL.FTZ R127, R127, R8.reuse ;  /* 0x000000087f7f7220 */ /* 0x080fe20000410000 */
[----:B------:R1:W-:Y:S01]  /*a040*/  STSM.16.M88.4 [R18+0x6000], R24 ;  /* 0x0060001812007844 */ /* 0x0003e20000000200 */
[-C--:B------:R-:W-:Y:S01]  /*a050*/  FMUL.FTZ R130, R130, R8.reuse ;  /* 0x0000000882827220 */ /* 0x080fe20000410000 */
[-C--:B------:R-:W-:Y:S01]  /*a060*/  FMUL.FTZ R131, R131, R8.reuse ;  /* 0x0000000883837220 */ /* 0x080fe20000410000 */
[-C--:B------:R-:W-:Y:S01]  /*a070*/  FMUL.FTZ R134, R134, R8.reuse ;  /* 0x0000000886867220 */ /* 0x080fe20000410000 */
[----:B------:R-:W-:Y:S01]  /*a080*/  @!PT LDS RZ, [RZ] ;  /* 0x00000000fffff984 */ /* 0x000fe20000000800 */
[----:B------:R-:W-:Y:S01]  /*a090*/  @!PT LDS RZ, [RZ] ;  /* 0x00000000fffff984 */ /* 0x000fe20000000800 */
[----:B------:R-:W-:Y:S01]  /*a0a0*/  @!PT LDS RZ, [RZ] ;  /* 0x00000000fffff984 */ /* 0x000fe20000000800 */
[----:B------:R-:W-:Y:S01]  /*a0b0*/  @!PT LDS RZ, [RZ] ;  /* 0x00000000fffff984 */ /* 0x000fe20000000800 */
[----:B------:R0:W-:Y:S06]  /*a0c0*/  MEMBAR.ALL.CTA ;  /* 0x0000000000007992 */ /* 0x0001ec0000008000 */
[----:B0-----:R-:W0:Y:S01]  /*a0d0*/  FENCE.VIEW.ASYNC.S ;  /* 0x00000000000073c6 */ /* 0x001e220000000000 */
[----:B------:R-:W-:Y:S01]  /*a0e0*/  FMUL.FTZ R135, R135, R8 ;  /* 0x0000000887877220 */ /* 0x000fe20000410000 */
[----:B------:R-:W-:Y:S01]  /*a0f0*/  FADD.FTZ R4, R10, R73 ;  /* 0x000000490a047221 */ /* 0x000fe20000010000 */
[----:B------:R-:W-:Y:S01]  /*a100*/  FADD.FTZ R3, R32, R3 ;  /* 0x0000000320037221 */ /* 0x000fe20000010000 */
[----:B------:R-:W-:-:S02]  /*a110*/  IMAD.MOV.U32 R8, RZ, RZ, R7 ;  /* 0x000000ffff087224 */ /* 0x000fc400078e0007 */
[----:B------:R-:W-:Y:S01]  /*a120*/  IMAD.MOV.U32 R9, RZ, RZ, R0 ;  /* 0x000000ffff097224 */ /* 0x000fe200078e0000 */
[----:B0-----:R-:W-:Y:S01]  /*a130*/  NOP ;  /* 0x0000000000007918 */ /* 0x001fe20000000000 */
[----:B------:R-:W-:Y:S05]  /*a140*/  @P2 BRA `(.L_x_9155) ;  /* 0xffffffdc00f02947 */ /* 0x000fea000383ffff */
.L_x_9146:
[----:B------:R-:W-:-:S13]  /*a150*/  ISETP.GE.AND P2, PT, R2, UR39, PT ;  /* 0x0000002702007c0c */ /* 0x000fda000bf46270 */
[----:B------:R-:W-:Y:S05]  /*a160*/  @!P2 BRA `(.L_x_9156) ;  /* 0x000000300034a947 */ /* 0x000fea0003800000 */
[----:B------:R-:W-:Y:S01]  /*a170*/  IMAD.IADD R10, R137, 0x1, -R139 ;  /* 0x00000001890a7824 */ /* 0x000fe200078e0a8b */
[----:B------:R-:W-:Y:S01]  /*a180*/  UMOV UR28, UR46 ;  /* 0x0000002e001c7c82 */ /* 0x000fe20008000000 */
[----:B-1----:R-:W-:Y:S01]  /*a190*/  IMAD.MOV.U32 R13, RZ, RZ, R7 ;  /* 0x000000ffff0d7224 */ /* 0x002fe200078e0007 */
[----:B------:R-:W-:Y:S01]  /*a1a0*/  UMOV UR50, UR43 ;  /* 0x0000002b00327c82 */ /* 0x000fe20008000000 */
[--C-:B------:R-:W-:Y:S01]  /*a1b0*/  IMAD.IADD R11, R6, 0x1, R10.reuse ;  /* 0x00000001060b7824 */ /* 0x100fe200078e020a */
[----:B------:R-:W-:Y:S01]  /*a1c0*/  ULDC UR34, c[0x0][0x9e4] ;  /* 0x0002790000227ab9 */ /* 0x000fe20000000800 */
[----:B------:R-:W-:Y:S01]  /*a1d0*/  IMAD.IADD R10, R5, 0x1, R10 ;  /* 0x00000001050a7824 */ /* 0x000fe200078e020a */
[----:B------:R-:W-:Y:S01]  /*a1e0*/  ULDC UR47, c[0x0][0x9dc] ;  /* 0x00027700002f7ab9 */ /* 0x000fe20000000800 */
[----:B------:R-:W-:Y:S01]  /*a1f0*/  IMAD.MOV.U32 R12, RZ, RZ, R0 ;  /* 0x000000ffff0c7224 */ /* 0x000fe200078e0000 */
[----:B------:R-:W-:Y:S01]  /*a200*/  LOP3.LUT R9, RZ, R11, RZ, 0x33, !PT ;  /* 0x0000000bff097212 */ /* 0x000fe200078e33ff */
[----:B------:R-:W-:Y:S01]  /*a210*/  ULDC UR33, c[0x0][0x988] ;  /* 0x0002620000217ab9 */ /* 0x000fe20000000800 */
[----:B------:R-:W-:Y:S01]  /*a220*/  LOP3.LUT R8, RZ, R10, RZ, 0x33, !PT ;  /* 0x0000000aff087212 */ /* 0x000fe200078e33ff */
[----:B------:R-:W-:-:S06]  /*a230*/  ULDC UR35, c[0x0][0x9e0] ;  /* 0x0002780000237ab9 */ /* 0x000fcc0000000800 */
.L_x_9173:
        /* <DEDUP_REMOVED lines=9> */
.L_x_9158:
[----:B------:R-:W-:Y:S01]  /*a2d0*/  ULEA UR6, UR43, UR42, 0x3 ;  /* 0x0000002a2b067291 */ /* 0x000fe2000f8e183f */
[----:B------:R-:W-:-:S05]  /*a2e0*/  IMAD.U32 R0, RZ, RZ, UR46 ;  /* 0x0000002eff007e24 */ /* 0x000fca000f8e00ff */
[----:B------:R-:W-:-:S04]  /*a2f0*/  SHF.L.U32 R0, R0, 0x1f, RZ ;  /* 0x0000001f00007819 */ /* 0x000fc800000006ff */
[----:B------:R0:W1:Y:S01]  /*a300*/  SYNCS.PHASECHK.TRANS64.TRYWAIT P2, [UR6+0x2d830], R0 ;  /* 0x02d83000ff0075a7 */ /* 0x0000620008040146 */
[----:B------:R-:W-:Y:S05]  /*a310*/  @!P0 BRA `(.L_x_9159) ;  /* 0x0000000000048947 */ /* 0x000fea0003800000 */
[----:B------:R-:W-:Y:S01]  /*a320*/  BPT.TRAP 0x1 ;  /* 0x000000040000795c */ /* 0x000fe20000300000 */
.L_x_9159:
[----:B-1----:R-:W-:Y:S05]  /*a330*/  @P2 BRA `(.L_x_9157) ;  /* 0x0000000000082947 */ /* 0x002fea0003800000 */
[----:B------:R-:W1:Y:S02]  /*a340*/  SYNCS.PHASECHK.TRANS64.TRYWAIT P2, [UR6+0x2d830], R0 ;  /* 0x02d83000ff0075a7 */ /* 0x000e640008040146 */
[----:B-1----:R-:W-:Y:S05]  /*a350*/  @!P2 BRA `(.L_x_9160) ;  /* 0x000000a00030a947 */ /* 0x002fea0003800000 */
.L_x_9157:
        /* <DEDUP_REMOVED lines=37> */
.L_x_9162:
[----:B------:R-:W-:Y:S01]  /*a5b0*/  ULEA UR6, UR50, UR42, 0x3 ;  /* 0x0000002a32067291 */ /* 0x000fe2000f8e183f */
[----:B------:R-:W-:-:S05]  /*a5c0*/  IMAD.U32 R0, RZ, RZ, UR28 ;  /* 0x0000001cff007e24 */ /* 0x000fca000f8e00ff */
[----:B------:R-:W-:-:S04]  /*a5d0*/  SHF.L.U32 R0, R0, 0x1f, RZ ;  /* 0x0000001f00007819 */ /* 0x000fc800000006ff */
[----:B------:R0:W1:Y:S01]  /*a5e0*/  SYNCS.PHASECHK.TRANS64.TRYWAIT P2, [UR6+0x2d850], R0 ;  /* 0x02d85000ff0075a7 */ /* 0x0000620008040146 */
[----:B------:R-:W-:Y:S05]  /*a5f0*/  @!P0 BRA `(.L_x_9163) ;  /* 0x0000000000048947 */ /* 0x000fea0003800000 */
[----:B------:R-:W-:Y:S01]  /*a600*/  BPT.TRAP 0x1 ;  /* 0x000000040000795c */ /* 0x000fe20000300000 */
.L_x_9163:
[----:B-1----:R-:W-:Y:S05]  /*a610*/  @P2 BRA `(.L_x_9161) ;  /* 0x0000000000082947 */ /* 0x002fea0003800000 */
[----:B------:R-:W1:Y:S02]  /*a620*/  SYNCS.PHASECHK.TRANS64.TRYWAIT P2, [UR6+0x2d850], R0 ;  /* 0x02d85000ff0075a7 */ /* 0x000e640008040146 */
[----:B-1----:R-:W-:Y:S05]  /*a630*/  @!P2 BRA `(.L_x_9164) ;  /* 0x0000009c0090a947 */ /* 0x002fea0003800000 */
.L_x_9161:
[----:B------:R-:W-:Y:S01]  /*a640*/  UIADD3 UR6, UR42, 0x400, URZ ;  /* 0x000004002a067890 */ /* 0x000fe2000fffe03f */
[----:B------:R-:W-:Y:S01]  /*a650*/  WARPGROUP.ARRIVE ;  /* 0x00000000000079c5 */ /* 0x000fe20000000000 */
[----:B------:R-:W-:Y:S01]  /*a660*/  UMOV UR29, 0x40000040 ;  /* 0x40000040001d7882 */ /* 0x000fe20000000000 */
[----:B------:R-:W-:Y:S01]  /*a670*/  UMOV UR31, 0x80000020 ;  /* 0x80000020001f7882 */ /* 0x000fe20000000000 */
[----:B------:R-:W-:-:S03]  /*a680*/  USHF.R.U32.HI UR6, URZ, 0x4, UR6 ;  /* 0x000000043f067899 */ /* 0x000fc60008011606 */
[----:B------:R-:W2:Y:S01]  /*a690*/  S2R R14, SR_TID.X ;  /* 0x00000000000e7919 */ /* 0x000ea20000002100 */
[----:B01----:R-:W-:Y:S01]  /*a6a0*/  IMAD.U32 R0, RZ, RZ, UR43 ;  /* 0x0000002bff007e24 */ /* 0x003fe2000f8e00ff */
[----:B------:R-:W-:-:S04]  /*a6b0*/  ULOP3.LUT UR6, UR6, 0x3fff, URZ, 0xc0, !UPT ;  /* 0x00003fff06067892 */ /* 0x000fc8000f8ec03f */
[----:B------:R-:W-:Y:S01]  /*a6c0*/  @!P1 LEA R0, R0, UR42, 0x3 ;  /* 0x0000002a00009c11 */ /* 0x000fe2000f8e18ff */
[----:B------:R-:W-:Y:S02]  /*a6d0*/  ULOP3.LUT UR7, UR6, 0x2000000, URZ, 0xfc, !UPT ;  /* 0x0200000006077892 */ /* 0x000fe4000f8efc3f */
[----:B------:R-:W-:Y:S02]  /*a6e0*/  ULOP3.LUT UR6, UR37, 0x10000, URZ, 0xfc, !UPT ;  /* 0x0001000025067892 */ /* 0x000fe4000f8efc3f */
[----:B------:R-:W-:-:S05]  /*a6f0*/  UIMAD UR7, UR50, 0x600, UR7 ;  /* 0x00000600320778a4 */ /* 0x000fca000f8e0207 */
[----:B------:R-:W-:Y:S02]  /*a700*/  UMOV UR28, UR6 ;  /* 0x00000006001c7c82 */ /* 0x000fe40008000000 */
[----:B------:R-:W-:Y:S02]  /*a710*/  UMOV UR30, UR7 ;  /* 0x00000007001e7c82 */ /* 0x000fe40008000000 */
[----:B------:R-:W-:Y:S01]  /*a720*/  HGMMA.64x96x16.F32 R88, gdesc[UR28].tnspB, R88, gsb0 ;  /* 0x416000001c5879f0 */ /* 0x000fe20008000858 */
[----:B------:R-:W-:Y:S02]  /*a730*/  UIADD3 UR28, UR6, 0x2, URZ ;  /* 0x00000002061c7890 */ /* 0x000fe4000fffe03f */
[----:B------:R-:W-:Y:S01]  /*a740*/  UIADD3 UR30, UR7, 0x40, URZ ;  /* 0x00000040071e7890 */ /* 0x000fe2000fffe03f */
[----:B------:R-:W-:Y:S01]  /*a750*/  UMOV UR29, 0x40000040 ;  /* 0x40000040001d7882 */ /* 0x000fe20000000000 */
[----:B------:R-:W-:Y:S01]  /*a760*/  UMOV UR31, 0x80000020 ;  /* 0x80000020001f7882 */ /* 0x000fe20000000000 */
[----:B--2---:R-:W-:-:S02]  /*a770*/  SHF.R.U32.HI R7, RZ, 0x7, R14 ;  /* 0x00000007ff077819 */ /* 0x004fc4000001160e */
[----:B------:R-:W-:Y:S01]  /*a780*/  ISETP.GE.U32.AND P2, PT, R14, 0x180, PT ;  /* 0x000001800e00780c */ /* 0x000fe20003f46070 */
[----:B------:R-:W-:Y:S02]  /*a790*/  @!P1 VIADD R14, R0, 0x2d840 ;  /* 0x0002d840000e9836 */ /* 0x000fe40000000000 */
[----:B------:R-:W-:Y:S02]  /*a7a0*/  VIADD R7, R7, 0x9 ;  /* 0x0000000907077836 */ /* 0x000fe40000000000 */
[----:B------:R-:W-:-:S03]  /*a7b0*/  IMAD.SHL.U32 R0, R2, 0x80, RZ ;  /* 0x0000008002007824 */ /* 0x000fc600078e00ff */
[----:B------:R-:W-:Y:S02]  /*a7c0*/  SEL R15, R7, 0x9, !P2 ;  /* 0x00000009070f7807 */ /* 0x000fe40005000000 */
[----:B------:R-:W-:Y:S02]  /*a7d0*/  @!P1 PRMT R7, RZ, 0x654, R14 ;  /* 0x00000654ff079816 */ /* 0x000fe4000000000e */
[----:B------:R-:W-:Y:S01]  /*a7e0*/  IADD3 R14, R137, 0x1, -R0 ;  /* 0x00000001890e7810 */ /* 0x000fe20007ffe800 */
        /* <DEDUP_REMOVED lines=49> */
[----:B-1----:R-:W-:-:S04]  /*ab00*/  IMAD.IADD R7, R14, 0x1, -R139 ;  /* 0x000000010e077824 */ /* 0x002fc800078e0a8b */
[----:B------:R-:W-:-:S04]  /*ab10*/  IMAD R7, R16, -0x2, R7 ;  /* 0xfffffffe10077824 */ /* 0x000fc800078e0207 */
[C---:B------:R-:W-:Y:S02]  /*ab20*/  VIADD R138, R7.reuse, UR35 ;  /* 0x00000023078a7c36 */ /* 0x040fe40008000000 */
[----:B------:R-:W-:Y:S02]  /*ab30*/  VIADD R21, R7, UR6 ;  /* 0x0000000607157c36 */ /* 0x000fe40008000000 */
[C---:B------:R-:W-:Y:S02]  /*ab40*/  IMAD.IADD R20, R6.reuse, 0x1, R138 ;  /* 0x0000000106147824 */ /* 0x040fe400078e028a */
[----:B------:R-:W-:Y:S01]  /*ab50*/  IMAD.IADD R7, R6, 0x1, R21 ;  /* 0x0000000106077824 */ /* 0x000fe200078e0215 */
[----:B0-----:R-:W-:Y:S06]  /*ab60*/  @!P5 BRA `(.L_x_9165) ;  /* 0x000000000058d947 */ /* 0x001fec0003800000 */
        /* <DEDUP_REMOVED lines=11> */
.L_x_9167:
[----:B------:R-:W-:-:S05]  /*ac20*/  IMAD.U32 R141, RZ, RZ, UR34 ;  /* 0x00000022ff8d7e24 */ /* 0x000fca000f8e00ff */
[----:B------:R-:W-:-:S13]  /*ac30*/  ISETP.NE.AND P2, PT, R141, 0x1, PT ;  /* 0x000000018d00780c */ /* 0x000fda0003f45270 */
[----:B------:R-:W0:Y:S02]  /*ac40*/  @P2 LDC.64 R14, c[0x0][0x9e8] ;  /* 0x00027a00ff0e2b82 */ /* 0x000e240000000a00 */
[----:B0-----:R-:W-:-:S04]  /*ac50*/  @P2 IMAD.HI.U32 R144, R11, R14, RZ ;  /* 0x0000000e0b902227 */ /* 0x001fc800078e00ff */
[----:B------:R-:W-:Y:S01]  /*ac60*/  IMAD.MOV.U32 R14, RZ, RZ, R11 ;  /* 0x000000ffff0e7224 */ /* 0x000fe200078e000b */
[----:B------:R-:W-:-:S07]  /*ac70*/  @P2 SHF.R.U32.HI R14, RZ, R15, R144 ;  /* 0x0000000fff0e2219 */ /* 0x000fce0000011690 */
.L_x_9168:
[----:B------:R-:W-:Y:S05]  /*ac80*/  BSYNC B0 ;  /* 0x0000000000007941 */ /* 0x000fea0003800000 */
.L_x_9166:
[----:B------:R-:W-:-:S04]  /*ac90*/  IMAD R15, R14, R141, -R0 ;  /* 0x0000008d0e0f7224 */ /* 0x000fc800078e0a00 */
[----:B------:R-:W-:-:S05]  /*aca0*/  IMAD R14, R16, -0x2, R15 ;  /* 0xfffffffe100e7824 */ /* 0x000fca00078e020f */
[----:B------:R-:W-:Y:S02]  /*acb0*/  VIADDMNMX R20, R14, R141, R20, PT ;  /* 0x0000008d0e147246 */ /* 0x000fe40003800114 */
[----:B------:R-:W-:-:S07]  /*acc0*/  VIMNMX R7, R7, R14, !PT ;  /* 0x0000000e07077248 */ /* 0x000fce0007fe0100 */
.L_x_9165:
        /* <DEDUP_REMOVED lines=111> */
.L_x_9171:
[----:B------:R-:W-:Y:S02]  /*b3c0*/  IMAD.U32 R20, RZ, RZ, UR34 ;  /* 0x00000022ff147e24 */ /* 0x000fe4000f8e00ff */
[----:B------:R-:W-:-:S03]  /*b3d0*/  IMAD.MOV.U32 R7, RZ, RZ, R10 ;  /* 0x000000ffff077224 */ /* 0x000fc600078e000a */
[----:B------:R-:W-:-:S13]  /*b3e0*/  ISETP.NE.AND P3, PT, R20, 0x1, PT ;  /* 0x000000011400780c */ /* 0x000fda0003f65270 */
[----:B------:R-:W0:Y:S02]  /*b3f0*/  @P3 LDC.64 R14, c[0x0][0x9e8] ;  /* 0x00027a00ff0e3b82 */ /* 0x000e240000000a00 */
[----:B0-----:R-:W-:-:S05]  /*b400*/  @P3 IMAD.HI.U32 R14, R10, R14, RZ ;  /* 0x0000000e0a0e3227 */ /* 0x001fca00078e00ff */
[----:B------:R-:W-:-:S07]  /*b410*/  @P3 SHF.R.U32.HI R7, RZ, R15, R14 ;  /* 0x0000000fff073219 */ /* 0x000fce000001160e */
.L_x_9172:
[----:B------:R-:W-:Y:S05]  /*b420*/  BSYNC B0 ;  /* 0x0000000000007941 */ /* 0x000fea0003800000 */
.L_x_9170:
[----:B------:R-:W-:-:S04]  /*b430*/  IMAD R7, R7, R20, -R0 ;  /* 0x0000001407077224 */ /* 0x000fc800078e0a00 */
[----:B------:R-:W-:-:S05]  /*b440*/  IMAD R7, R16, -0x2, R7 ;  /* 0xfffffffe10077824 */ /* 0x000fca00078e0207 */
[----:B------:R-:W-:Y:S02]  /*b450*/  VIADDMNMX R138, R7, R20, R138, PT ;  /* 0x00000014078a7246 */ /* 0x000fe4000380018a */
[----:B------:R-:W-:-:S07]  /*b460*/  VIMNMX R21, R21, R7, !PT ;  /* 0x0000000715157248 */ /* 0x000fce0007fe0100 */
.L_x_9169:
[----:B------:R-:W-:Y:S01]  /*b470*/  FMNMX.FTZ R0, R24, R12, !PT ;  /* 0x0000000c18007209 */ /* 0x000fe20007810000 */
[----:B------:R-:W-:Y:S01]  /*b480*/  UMOV UR28, UR46 ;  /* 0x0000002e001c7c82 */ /* 0x000fe20008000000 */
        /* <DEDUP_REMOVED lines=63> */
[----:B------:R-:W-:Y:S01]  /*b880*/  FSEL R34, R34, -INF , !P4 ;  /* 0xff80000022227808 */ /* 0x000fe20006000000 */
[----:B------:R-:W0:Y:S01]  /*b890*/  SHFL.BFLY PT, R0, R7, 0x2, 0x1f ;  /* 0x0c401f0007007f89 */ /* 0x000e2200000e0000 */
[----:B------:R-:W-:-:S02]  /*b8a0*/  ISETP.GT.AND P4, PT, R21, 0x19, P2 ;  /* 0x000000191500780c */ /* 0x000fc40001784270 */
[C---:B------:R-:W-:Y:S02]  /*b8b0*/  ISETP.LT.OR P3, PT, R138.reuse, 0x39, P3 ;  /* 0x000000398a00780c */ /* 0x040fe40001f61670 */
[----:B------:R-:W-:Y:S02]  /*b8c0*/  FSEL R55, R55, -INF , !P6 ;  /* 0xff80000037377808 */ /* 0x000fe40007000000 */
[C---:B------:R-:W-:Y:S02]  /*b8d0*/  ISETP.GT.AND P6, PT, R21.reuse, 0x48, P2 ;  /* 0x000000481500780c */ /* 0x040fe400017c4270 */
[----:B------:R-:W-:Y:S02]  /*b8e0*/  ISETP.LT.OR P4, PT, R138, 0x1a, P4 ;  /* 0x0000001a8a00780c */ /* 0x000fe40002781670 */
[----:B------:R-:W-:Y:S02]  /*b8f0*/  FSEL R54, R54, -INF , !P3 ;  /* 0xff80000036367808 */ /* 0x000fe40005800000 */
[----:B------:R-:W-:-:S02]  /*b900*/  ISETP.GT.AND P3, PT, R21, 0x41, P2 ;  /* 0x000000411500780c */ /* 0x000fc40001764270 */
[C---:B------:R-:W-:Y:S02]  /*b910*/  ISETP.LT.OR P6, PT, R138.reuse, 0x49, P6 ;  /* 0x000000498a00780c */ /* 0x040fe400037c1670 */
[----:B------:R-:W-:Y:S02]  /*b920*/  FSEL R39, R39, -INF , !P4 ;  /* 0xff80000027277808 */ /* 0x000fe40006000000 */
[----:B------:R-:W-:Y:S02]  /*b930*/  ISETP.GT.AND P4, PT, R21, 0x28, P2 ;  /* 0x000000281500780c */ /* 0x000fe40001784270 */
[----:B------:R-:W-:Y:S02]  /*b940*/  ISETP.LT.OR P3, PT, R138, 0x42, P3 ;  /* 0x000000428a00780c */ /* 0x000fe40001f61670 */
[----:B------:R-:W-:Y:S02]  /*b950*/  FSEL R62, R62, -INF , !P6 ;  /* 0xff8000003e3e7808 */ /* 0x000fe40007000000 */
[----:B0-----:R-:W-:-:S02]  /*b960*/  FMNMX.FTZ R0, R7, R0, !PT ;  /* 0x0000000007007209 */ /* 0x001fc40007810000 */
[----:B------:R-:W-:Y:S02]  /*b970*/  ISETP.GT.AND P6, PT, R21, 0x51, P2 ;  /* 0x000000511500780c */ /* 0x000fe400017c4270 */
[C---:B------:R-:W-:Y:S01]  /*b980*/  ISETP.LT.OR P4, PT, R138.reuse, 0x29, P4 ;  /* 0x000000298a00780c */ /* 0x040fe20002781670 */
[----:B------:R-:W0:Y:S01]  /*b990*/  SHFL.BFLY PT, R7, R0, 0x1, 0x1f ;  /* 0x0c201f0000077f89 */ /* 0x000e2200000e0000 */
[----:B------:R-:W-:Y:S02]  /*b9a0*/  FSEL R59, R59, -INF , !P3 ;  /* 0xff8000003b3b7808 */ /* 0x000fe40005800000 */
[----:B------:R-:W-:Y:S02]  /*b9b0*/  ISETP.GT.AND P3, PT, R21, 0x50, P2 ;  /* 0x000000501500780c */ /* 0x000fe40001764270 */
[----:B------:R-:W-:Y:S02]  /*b9c0*/  ISETP.LT.OR P6, PT, R138, 0x52, P6 ;  /* 0x000000528a00780c */ /* 0x000fe400037c1670 */
[----:B------:R-:W-:-:S02]  /*b9d0*/  FSEL R46, R46, -INF , !P4 ;  /* 0xff8000002e2e7808 */ /* 0x000fc40006000000 */
[----:B------:R-:W-:Y:S02]  /*b9e0*/  ISETP.GT.AND P4, PT, R21, 0x31, P2 ;  /* 0x000000311500780c */ /* 0x000fe40001784270 */
[C---:B------:R-:W-:Y:S02]  /*b9f0*/  ISETP.LT.OR P3, PT, R138.reuse, 0x51, P3 ;  /* 0x000000518a00780c */ /* 0x040fe40001f61670 */
        /* <DEDUP_REMOVED lines=10> */
[C---:B------:R-:W-:Y:S02]  /*baa0*/  ISETP.GT.AND P6, PT, R21.reuse, 0x61, P2 ;  /* 0x000000611500780c */ /* 0x040fe400017c4270 */
[----:B------:R-:W-:Y:S02]  /*bab0*/  ISETP.LT.OR P4, PT, R138, 0x41, P4 ;  /* 0x000000418a00780c */ /* 0x000fe40002781670 */
[----:B------:R-:W-:Y:S02]  /*bac0*/  FSEL R70, R70, -INF , !P3 ;  /* 0xff80000046467808 */ /* 0x000fe40005800000 */
[----:B------:R-:W-:Y:S02]  /*bad0*/  ISETP.GT.AND P3, PT, R21, 0x60, P2 ;  /* 0x000000601500780c */ /* 0x000fe40001764270 */
[----:B------:R-:W-:Y:S02]  /*bae0*/  ISETP.LT.OR P6, PT, R138, 0x62, P6 ;  /* 0x000000628a00780c */ /* 0x000fe400037c1670 */
[----:B------:R-:W-:-:S02]  /*baf0*/  FSEL R58, R58, -INF , !P4 ;  /* 0xff8000003a3a7808 */ /* 0x000fc40006000000 */
[----:B------:R-:W-:Y:S02]  /*bb00*/  ISETP.GT.AND P4, PT, R21, 0x49, P2 ;  /* 0x000000491500780c */ /* 0x000fe40001784270 */
[----:B------:R-:W-:Y:S02]  /*bb10*/  ISETP.LT.OR P3, PT, R138, 0x61, P3 ;  /* 0x000000618a00780c */ /* 0x000fe40001f61670 */
[----:B------:R-:W-:Y:S02]  /*bb20*/  FSEL R75, R75, -INF , !P6 ;  /* 0xff8000004b4b7808 */ /* 0x000fe40007000000 */
[----:B0-----:R-:W-:Y:S02]  /*bb30*/  FMNMX.FTZ R0, R0, R7, !PT ;  /* 0x0000000700007209 */ /* 0x001fe40007810000 */
[----:B------:R-:W-:Y:S02]  /*bb40*/  ISETP.GT.AND P6, PT, R21, 0x69, P2 ;  /* 0x000000691500780c */ /* 0x000fe400017c4270 */
[----:B------:R-:W-:Y:S01]  /*bb50*/  ISETP.LT.OR P4, PT, R138, 0x4a, P4 ;  /* 0x0000004a8a00780c */ /* 0x000fe20002781670 */
[----:B------:R-:W-:Y:S01]  /*bb60*/  FMUL.FTZ R7, R0, UR33 ;  /* 0x0000002100077c20 */ /* 0x000fe20008410000 */
[----:B------:R-:W-:-:S02]  /*bb70*/  FSEL R74, R74, -INF , !P3 ;  /* 0xff8000004a4a7808 */ /* 0x000fc40005800000 */
[----:B------:R-:W-:Y:S02]  /*bb80*/  ISETP.GT.AND P3, PT, R21, 0x68, P2 ;  /* 0x000000681500780c */ /* 0x000fe40001764270 */
[----:B------:R-:W-:Y:S02]  /*bb90*/  ISETP.LT.OR P6, PT, R138, 0x6a, P6 ;  /* 0x0000006a8a00780c */ /* 0x000fe400037c1670 */
[----:B------:R-:W-:Y:S02]  /*bba0*/  FSEL R63, R63, -INF , !P4 ;  /* 0xff8000003f3f7808 */ /* 0x000fe40006000000 */
[----:B------:R-:W-:Y:S02]  /*bbb0*/  FSETP.NEU.FTZ.AND P4, PT, R0, -INF , PT ;  /* 0xff8000000000780b */ /* 0x000fe40003f9d000 */
[----:B------:R-:W-:Y:S02]  /*bbc0*/  ISETP.LT.OR P3, PT, R138, 0x69, P3 ;  /* 0x000000698a00780c */ /* 0x000fe40001f61670 */
[----:B------:R-:W-:-:S02]  /*bbd0*/  FSEL R79, R79, -INF , !P6 ;  /* 0xff8000004f4f7808 */ /* 0x000fc40007000000 */
[----:B------:R-:W-:Y:S02]  /*bbe0*/  ISETP.GT.AND P6, PT, R21, RZ, P2 ;  /* 0x000000ff1500720c */ /* 0x000fe400017c4270 */
[----:B------:R-:W-:Y:S02]  /*bbf0*/  FSEL R7, R7, RZ, P4 ;  /* 0x000000ff07077208 */ /* 0x000fe40002000000 */
[----:B------:R-:W-:Y:S02]  /*bc00*/  FSEL R78, R78, -INF , !P3 ;  /* 0xff8000004e4e7808 */ /* 0x000fe40005800000 */
[----:B------:R-:W-:Y:S01]  /*bc10*/  ISETP.GT.AND P3, PT, R21, 0x70, P2 ;  /* 0x000000701500780c */ /* 0x000fe20001764270 */
[--C-:B------:R-:W-:Y:S01]  /*bc20*/  FFMA.FTZ R15, R25, UR33, -R7.reuse ;  /* 0x00000021190f7c23 */ /* 0x100fe20008010807 */
[C---:B------:R-:W-:Y:S01]  /*bc30*/  ISETP.LT.OR P6, PT, R138.reuse, 0x1, P6 ;  /* 0x000000018a00780c */ /* 0x040fe200037c1670 */
[--C-:B------:R-:W-:Y:S01]  /*bc40*/  FFMA.FTZ R25, R29, UR33, -R7.reuse ;  /* 0x000000211d197c23 */ /* 0x100fe20008010807 */
[----:B------:R-:W-:Y:S01]  /*bc50*/  ISETP.LT.OR P3, PT, R138, 0x71, P3 ;  /* 0x000000718a00780c */ /* 0x000fe20001f61670 */
[--C-:B------:R-:W-:Y:S01]  /*bc60*/  FFMA.FTZ R20, R28, UR33, -R7.reuse ;  /* 0x000000211c147c23 */ /* 0x100fe20008010807 */
[----:B------:R-:W-:Y:S01]  /*bc70*/  FSEL R29, R26, -INF , !P6 ;  /* 0xff8000001a1d7808 */ /* 0x000fe20007000000 */
[--C-:B------:R-:W-:Y:S01]  /*bc80*/  FFMA.FTZ R14, R24, UR33, -R7.reuse ;  /* 0x00000021180e7c23 */ /* 0x100fe20008010807 */
[----:B------:R-:W-:Y:S01]  /*bc90*/  FSEL R82, R82, -INF , !P3 ;  /* 0xff80000052527808 */ /* 0x000fe20005800000 */
[--C-:B------:R-:W-:Y:S01]  /*bca0*/  FFMA.FTZ R24, R32, UR33, -R7.reuse ;  /* 0x0000002120187c23 */ /* 0x100fe20008010807 */
[----:B------:R-:W-:Y:S01]  /*bcb0*/  FMNMX.FTZ R26, R29, R13, !PT ;  /* 0x0000000d1d1a7209 */ /* 0x000fe20007810000 */
[--C-:B------:R-:W-:Y:S01]  /*bcc0*/  FFMA.FTZ R141, R41, UR33, -R7.reuse ;  /* 0x00000021298d7c23 */ /* 0x100fe20008010807 */
[----:B------:R-:W-:Y:S01]  /*bcd0*/  ISETP.GT.AND P3, PT, R21, 0x71, P2 ;  /* 0x000000711500780c */ /* 0x000fe20001764270 */
[--C-:B------:R-:W-:Y:S01]  /*bce0*/  FFMA.FTZ R144, R45, UR33, -R7.reuse ;  /* 0x000000212d907c23 */ /* 0x100fe20008010807 */
[----:B------:R-:W-:Y:S01]  /*bcf0*/  ISETP.GT.AND P6, PT, R21, 0x78, P2 ;  /* 0x000000781500780c */ /* 0x000fe200017c4270 */
[--C-:B------:R-:W-:Y:S01]  /*bd00*/  FFMA.FTZ R57, R57, UR33, -R7.reuse ;  /* 0x0000002139397c23 */ /* 0x100fe20008010807 */
[----:B------:R-:W-:Y:S01]  /*bd10*/  ISETP.GT.AND P2, PT, R21, 0x79, P2 ;  /* 0x000000791500780c */ /* 0x000fe20001744270 */
[--C-:B------:R-:W-:Y:S01]  /*bd20*/  FFMA.FTZ R21, R33, UR33, -R7.reuse ;  /* 0x0000002121157c23 */ /* 0x100fe20008010807 */
[----:B------:R-:W-:Y:S01]  /*bd30*/  FMNMX.FTZ R33, R27, R26, !PT ;  /* 0x0000001a1b217209 */ /* 0x000fe20007810000 */
[--C-:B------:R-:W-:Y:S01]  /*bd40*/  FFMA.FTZ R26, R36, UR33, -R7.reuse ;  /* 0x00000021241a7c23 */ /* 0x100fe20008010807 */
[----:B------:R-:W-:Y:S01]  /*bd50*/  ISETP.LT.OR P3, PT, R138, 0x72, P3 ;  /* 0x000000728a00780c */ /* 0x000fe20001f61670 */
[----:B------:R-:W-:Y:S01]  /*bd60*/  FFMA.FTZ R61, R61, UR33, -R7 ;  /* 0x000000213d3d7c23 */ /* 0x000fe20008010807 */
[----:B------:R-:W-:Y:S01]  /*bd70*/  FMNMX.FTZ R28, R30, R33, !PT ;  /* 0x000000211e1c7209 */ /* 0x000fe20007810000 */
[----:B------:R-:W-:Y:S01]  /*bd80*/  MUFU.EX2 R14, R14 ;  /* 0x0000000e000e7308 */ /* 0x000fe20000000800 */
[----:B------:R-:W-:-:S02]  /*bd90*/  ISETP.LT.OR P6, PT, R138, 0x79, P6 ;  /* 0x000000798a00780c */ /* 0x000fc400037c1670 */
[----:B------:R-:W-:Y:S01]  /*bda0*/  FMNMX.FTZ R33, R31, R28, !PT ;  /* 0x0000001c1f217209 */ /* 0x000fe20007810000 */
[--C-:B------:R-:W-:Y:S01]  /*bdb0*/  FFMA.FTZ R28, R37, UR33, -R7.reuse ;  /* 0x00000021251c7c23 */ /* 0x100fe20008010807 */
[----:B------:R-:W-:Y:S02]  /*bdc0*/  FSEL R83, R83, -INF , !P3 ;  /* 0xff80000053537808 */ /* 0x000fe40005800000 */
[----:B------:R-:W-:Y:S01]  /*bdd0*/  FMNMX.FTZ R32, R34, R33, !PT ;  /* 0x0000002122207209 */ /* 0x000fe20007810000 */
[----:B------:R-:W-:Y:S01]  /*bde0*/  MUFU.EX2 R15, R15 ;  /* 0x0000000f000f7308 */ /* 0x000fe20000000800 */
[----:B------:R-:W-:Y:S02]  /*bdf0*/  ISETP.LT.OR P2, PT, R138, 0x7a, P2 ;  /* 0x0000007a8a00780c */ /* 0x000fe40001741670 */
[----:B------:R-:W-:Y:S01]  /*be00*/  FMNMX.FTZ R33, R35, R32, !PT ;  /* 0x0000002023217209 */ /* 0x000fe20007810000 */
[----:B------:R-:W-:Y:S01]  /*be10*/  FFMA.FTZ R32, R40, UR33, -R7 ;  /* 0x0000002128207c23 */ /* 0x000fe20008010807 */
[----:B------:R-:W-:-:S02]  /*be20*/  FSEL R86, R86, -INF , !P6 ;  /* 0xff80000056567808 */ /* 0x000fc40007000000 */
[----:B------:R-:W-:Y:S01]  /*be30*/  FMNMX.FTZ R36, R38, R33, !PT ;  /* 0x0000002126247209 */ /* 0x000fe20007810000 */
[----:B------:R-:W-:Y:S01]  /*be40*/  MUFU.EX2 R20, R20 ;  /* 0x0000001400147308 */ /* 0x000fe20000000800 */
[----:B------:R-:W-:Y:S02]  /*be50*/  FSEL R87, R87, -INF , !P2 ;  /* 0xff80000057577808 */ /* 0x000fe40005000000 */
[----:B------:R-:W-:-:S04]  /*be60*/  FMNMX.FTZ R33, R39, R36, !PT ;  /* 0x0000002427217209 */ /* 0x000fc80007810000 */
[----:B------:R-:W-:Y:S01]  /*be70*/  FMNMX.FTZ R36, R42, R33, !PT ;  /* 0x000000212a247209 */ /* 0x000fe20007810000 */
[----:B------:R-:W-:Y:S03]  /*be80*/  MUFU.EX2 R25, R25 ;  /* 0x0000001900197308 */ /* 0x000fe60000000800 */
[----:B------:R-:W-:Y:S01]  /*be90*/  FMNMX.FTZ R37, R43, R36, !PT ;  /* 0x000000242b257209 */ /* 0x000fe20007810000 */
[----:B------:R-:W-:-:S03]  /*bea0*/  FFMA.FTZ R36, R44, UR33, -R7 ;  /* 0x000000212c247c23 */ /* 0x000fc60008010807 */
[----:B------:R-:W-:Y:S01]  /*beb0*/  FMNMX.FTZ R40, R46, R37, !PT ;  /* 0x000000252e287209 */ /* 0x000fe20007810000 */
[----:B------:R0:W-:Y:S03]  /*bec0*/  MUFU.EX2 R33, R141 ;  /* 0x0000008d00217308 */ /* 0x0001e60000000800 */
[----:B------:R-:W-:-:S04]  /*bed0*/  FMNMX.FTZ R37, R47, R40, !PT ;  /* 0x000000282f257209 */ /* 0x000fc80007810000 */
[----:B------:R-:W-:Y:S01]  /*bee0*/  FMNMX.FTZ R40, R50, R37, !PT ;  /* 0x0000002532287209 */ /* 0x000fe20007810000 */
[----:B------:R-:W-:Y:S01]  /*bef0*/  MUFU.EX2 R24, R24 ;  /* 0x0000001800187308 */ /* 0x000fe20000000800 */
[--C-:B0-----:R-:W-:Y:S02]  /*bf00*/  FFMA.FTZ R141, R49, UR33, -R7.reuse ;  /* 0x00000021318d7c23 */ /* 0x101fe40008010807 */
        /* <DEDUP_REMOVED lines=11> */
[----:B------:R-:W-:Y:S03]  /*bfc0*/  MUFU.EX2 R41, R141 ;  /* 0x0000008d00297308 */ /* 0x000fe60000000800 */
[----:B------:R-:W-:-:S04]  /*bfd0*/  FMNMX.FTZ R45, R63, R48, !PT ;  /* 0x000000303f2d7209 */ /* 0x000fc80007810000 */
[----:B------:R-:W-:Y:S01]  /*bfe0*/  FMNMX.FTZ R48, R66, R45, !PT ;  /* 0x0000002d42307209 */ /* 0x000fe20007810000 */
[----:B------:R-:W-:Y:S03]  /*bff0*/  MUFU.EX2 R26, R26 ;  /* 0x0000001a001a7308 */ /* 0x000fe60000000800 */
        /* <DEDUP_REMOVED lines=13> */
[----:B------:R-:W-:Y:S03]  /*c0d0*/  MUFU.EX2 R36, R36 ;  /* 0x0000002400247308 */ /* 0x000fe60000000800 */
[----:B0-----:R-:W-:Y:S01]  /*c0e0*/  FMNMX.FTZ R57, R83, R56, !PT ;  /* 0x0000003853397209 */ /* 0x001fe20007810000 */
[--C-:B------:R-:W-:Y:S01]  /*c0f0*/  FFMA.FTZ R56, R64, UR33, -R7.reuse ;  /* 0x0000002140387c23 */ /* 0x100fe20008010807 */
[--C-:B------:R-:W-:Y:S01]  /*c100*/  FFMA.FTZ R64, R72, UR33, -R7.reuse ;  /* 0x0000002148407c23 */ /* 0x100fe20008010807 */
[--C-:B------:R-:W-:Y:S01]  /*c110*/  FFMA.FTZ R72, R80, UR33, -R7.reuse ;  /* 0x0000002150487c23 */ /* 0x100fe20008010807 */
[----:B------:R-:W-:Y:S01]  /*c120*/  FMNMX.FTZ R60, R86, R57, !PT ;  /* 0x00000039563c7209 */ /* 0x000fe20007810000 */
[----:B------:R0:W-:Y:S01]  /*c130*/  MUFU.EX2 R53, R61 ;  /* 0x0000003d00357308 */ /* 0x0001e20000000800 */
[--C-:B------:R-:W-:Y:S01]  /*c140*/  FFMA.FTZ R57, R65, UR33, -R7.reuse ;  /* 0x0000002141397c23 */ /* 0x100fe20008010807 */
[--C-:B------:R-:W-:Y:S01]  /*c150*/  FFMA.FTZ R65, R73, UR33, -R7.reuse ;  /* 0x0000002149417c23 */ /* 0x100fe20008010807 */
[----:B------:R-:W-:Y:S01]  /*c160*/  FMNMX.FTZ R141, R87, R60, !PT ;  /* 0x0000003c578d7209 */ /* 0x000fe20007810000 */
[--C-:B------:R-:W-:Y:S01]  /*c170*/  FFMA.FTZ R60, R68, UR33, -R7.reuse ;  /* 0x00000021443c7c23 */ /* 0x100fe20008010807 */
[--C-:B------:R-:W-:Y:S01]  /*c180*/  FFMA.FTZ R68, R76, UR33, -R7.reuse ;  /* 0x000000214c447c23 */ /* 0x100fe20008010807 */
[--C-:B------:R-:W-:Y:S01]  /*c190*/  FFMA.FTZ R73, R81, UR33, -R7.reuse ;  /* 0x0000002151497c23 */ /* 0x100fe20008010807 */
[--C-:B------:R-:W-:Y:S01]  /*c1a0*/  FFMA.FTZ R76, R84, UR33, -R7.reuse ;  /* 0x00000021544c7c23 */ /* 0x100fe20008010807 */
[----:B------:R-:W1:Y:S01]  /*c1b0*/  SHFL.BFLY PT, R138, R141, 0x2, 0x1f ;  /* 0x0c401f008d8a7f89 */ /* 0x000e6200000e0000 */
[--C-:B0-----:R-:W-:Y:S01]  /*c1c0*/  FFMA.FTZ R61, R69, UR33, -R7.reuse ;  /* 0x00000021453d7c23 */ /* 0x101fe20008010807 */
[--C-:B------:R-:W-:Y:S01]  /*c1d0*/  FFMA.FTZ R69, R77, UR33, -R7.reuse ;  /* 0x000000214d457c23 */ /* 0x100fe20008010807 */
[----:B------:R-:W-:Y:S01]  /*c1e0*/  FFMA.FTZ R80, R85, UR33, -R7 ;  /* 0x0000002155507c23 */ /* 0x000fe20008010807 */
[----:B------:R-:W-:Y:S01]  /*c1f0*/  FSEL R77, R0, RZ, P4 ;  /* 0x000000ff004d7208 */ /* 0x000fe20002000000 */
[----:B------:R-:W-:Y:S04]  /*c200*/  MUFU.EX2 R45, R144 ;  /* 0x00000090002d7308 */ /* 0x000fe80000000800 */
[----:B------:R-:W-:-:S04]  /*c210*/  FADD.FTZ R77, -R77, R12 ;  /* 0x0000000c4d4d7221 */ /* 0x000fc80000010100 */
[----:B------:R-:W-:Y:S01]  /*c220*/  FMUL.FTZ R77, R77, UR33 ;  /* 0x000000214d4d7c20 */ /* 0x000fe20008410000 */
[----:B------:R-:W-:Y:S08]  /*c230*/  MUFU.EX2 R40, R40 ;  /* 0x0000002800287308 */ /* 0x000ff00000000800 */
[----:B------:R-:W0:Y:S01]  /*c240*/  MUFU.EX2 R77, R77 ;  /* 0x0000004d004d7308 */ /* 0x000e220000000800 */
[----:B-1----:R-:W-:-:S05]  /*c250*/  FMNMX.FTZ R138, R141, R138, !PT ;  /* 0x0000008a8d8a7209 */ /* 0x002fca0007810000 */
[----:B------:R-:W1:Y:S02]  /*c260*/  SHFL.BFLY PT, R141, R138, 0x1, 0x1f ;  /* 0x0c201f008a8d7f89 */ /* 0x000e6400000e0000 */
[----:B------:R-:W-:Y:S08]  /*c270*/  MUFU.EX2 R44, R44 ;  /* 0x0000002c002c7308 */ /* 0x000ff00000000800 */
[----:B------:R-:W-:Y:S01]  /*c280*/  MUFU.EX2 R48, R48 ;  /* 0x0000003000307308 */ /* 0x000fe20000000800 */
[-C--:B0-----:R-:W-:Y:S01]  /*c290*/  FMUL.FTZ R88, R88, R77.reuse ;  /* 0x0000004d58587220 */ /* 0x081fe20000410000 */
        /* <DEDUP_REMOVED lines=12> */
[----:B------:R-:W-:Y:S01]  /*c360*/  FMUL.FTZ R112, R112, R77 ;  /* 0x0000004d70707220 */ /* 0x000fe20000410000 */
[----:B-1----:R-:W-:Y:S01]  /*c370*/  FMNMX.FTZ R7, R138, R141, !PT ;  /* 0x0000008d8a077209 */ /* 0x002fe20007810000 */
[----:B------:R-:W-:Y:S01]  /*c380*/  MUFU.EX2 R56, R56 ;  /* 0x0000003800387308 */ /* 0x000fe20000000800 */
[-C--:B------:R-:W-:Y:S01]  /*c390*/  FMUL.FTZ R113, R113, R77.reuse ;  /* 0x0000004d71717220 */ /* 0x080fe20000410000 */
[-C--:B------:R-:W-:Y:S01]  /*c3a0*/  FMUL.FTZ R116, R116, R77.reuse ;  /* 0x0000004d74747220 */ /* 0x080fe20000410000 */
[C---:B------:R-:W-:Y:S01]  /*c3b0*/  FSETP.NEU.FTZ.AND P2, PT, R7.reuse, -INF , PT ;  /* 0xff8000000700780b */ /* 0x040fe20003f5d000 */
[----:B------:R-:W-:Y:S01]  /*c3c0*/  FMUL.FTZ R84, R7, UR33 ;  /* 0x0000002107547c20 */ /* 0x000fe20008410000 */
[-C--:B------:R-:W-:Y:S01]  /*c3d0*/  FMUL.FTZ R117, R117, R77.reuse ;  /* 0x0000004d75757220 */ /* 0x080fe20000410000 */
[-C--:B------:R-:W-:Y:S01]  /*c3e0*/  FMUL.FTZ R120, R120, R77.reuse ;  /* 0x0000004d78787220 */ /* 0x080fe20000410000 */
[----:B------:R-:W-:Y:S01]  /*c3f0*/  FSEL R12, R7, RZ, P2 ;  /* 0x000000ff070c7208 */ /* 0x000fe20001000000 */
[----:B------:R-:W-:Y:S01]  /*c400*/  MUFU.EX2 R57, R57 ;  /* 0x0000003900397308 */ /* 0x000fe20000000800 */
[----:B------:R-:W-:Y:S01]  /*c410*/  FSEL R84, R84, RZ, P2 ;  /* 0x000000ff54547208 */ /* 0x000fe20001000000 */
[----:B------:R-:W-:Y:S01]  /*c420*/  FMUL.FTZ R121, R121, R77 ;  /* 0x0000004d79797220 */ /* 0x000fe20000410000 */
[----:B------:R-:W-:Y:S01]  /*c430*/  ISETP.GT.AND P2, PT, R2, UR39, PT ;  /* 0x0000002702007c0c */ /* 0x000fe2000bf44270 */
[----:B------:R-:W-:Y:S01]  /*c440*/  FADD.FTZ R12, -R12, R13 ;  /* 0x0000000d0c0c7221 */ /* 0x000fe20000010100 */
[----:B------:R-:W-:-:S02]  /*c450*/  IMAD.U32 R13, RZ, RZ, UR50 ;  /* 0x00000032ff0d7e24 */ /* 0x000fc4000f8e00ff */
[--C-:B------:R-:W-:Y:S01]  /*c460*/  FFMA.FTZ R81, R29, UR33, -R84.reuse ;  /* 0x000000211d517c23 */ /* 0x100fe20008010854 */
[--C-:B------:R-:W-:Y:S01]  /*c470*/  FFMA.FTZ R85, R27, UR33, -R84.reuse ;  /* 0x000000211b557c23 */ /* 0x100fe20008010854 */
[----:B------:R-:W-:Y:S01]  /*c480*/  FMUL.FTZ R12, R12, UR33 ;  /* 0x000000210c0c7c20 */ /* 0x000fe20008410000 */
[--C-:B------:R-:W-:Y:S01]  /*c490*/  FFMA.FTZ R138, R30, UR33, -R84.reuse ;  /* 0x000000211e8a7c23 */ /* 0x100fe20008010854 */
[----:B------:R-:W-:Y:S01]  /*c4a0*/  @!P1 LEA R13, R13, UR42, 0x3 ;  /* 0x0000002a0d0d9c11 */ /* 0x000fe2000f8e18ff */
[--C-:B------:R-:W-:Y:S01]  /*c4b0*/  FFMA.FTZ R145, R31, UR33, -R84.reuse ;  /* 0x000000211f917c23 */ /* 0x100fe20008010854 */
[----:B------:R-:W-:Y:S01]  /*c4c0*/  MUFU.EX2 R81, R81 ;  /* 0x0000005100517308 */ /* 0x000fe20000000800 */
[----:B------:R-:W-:Y:S01]  /*c4d0*/  FFMA.FTZ R27, R34, UR33, -R84 ;  /* 0x00000021221b7c23 */ /* 0x000fe20008010854 */
[----:B------:R-:W-:Y:S01]  /*c4e0*/  FFMA.FTZ R34, R77, R4, R14 ;  /* 0x000000044d227223 */ /* 0x000fe2000001000e */
[----:B------:R-:W-:Y:S02]  /*c4f0*/  @!P1 VIADD R13, R13, 0x2d860 ;  /* 0x0002d8600d0d9836 */ /* 0x000fe40000000000 */
[--C-:B------:R-:W-:Y:S01]  /*c500*/  FFMA.FTZ R35, R35, UR33, -R84.reuse ;  /* 0x0000002123237c23 */ /* 0x100fe20008010854 */
[--C-:B------:R-:W-:Y:S01]  /*c510*/  FFMA.FTZ R30, R50, UR33, -R84.reuse ;  /* 0x00000021321e7c23 */ /* 0x100fe20008010854 */
[--C-:B------:R-:W-:Y:S01]  /*c520*/  FFMA.FTZ R38, R38, UR33, -R84.reuse ;  /* 0x0000002126267c23 */ /* 0x100fe20008010854 */
[--C-:B------:R-:W-:Y:S01]  /*c530*/  FFMA.FTZ R39, R39, UR33, -R84.reuse ;  /* 0x0000002127277c23 */ /* 0x100fe20008010854 */
[----:B------:R0:W1:Y:S01]  /*c540*/  MUFU.EX2 R29, R12 ;  /* 0x0000000c001d7308 */ /* 0x0000620000000800 */
[----:B------:R-:W-:Y:S01]  /*c550*/  @!P1 PRMT R13, RZ, 0x654, R13 ;  /* 0x00000654ff0d9816 */ /* 0x000fe2000000000d */
[--C-:B------:R-:W-:Y:S01]  /*c560*/  FFMA.FTZ R42, R42, UR33, -R84.reuse ;  /* 0x000000212a2a7c23 */ /* 0x100fe20008010854 */
[--C-:B------:R-:W-:Y:S01]  /*c570*/  FFMA.FTZ R63, R63, UR33, -R84.reuse ;  /* 0x000000213f3f7c23 */ /* 0x100fe20008010854 */
[--C-:B------:R-:W-:Y:S01]  /*c580*/  FFMA.FTZ R141, R43, UR33, -R84.reuse ;  /* 0x000000212b8d7c23 */ /* 0x100fe20008010854 */
[----:B------:R2:W-:Y:S01]  /*c590*/  @!P1 SYNCS.ARRIVE.TRANS64.RED.A1T0 RZ, [R13+URZ], RZ ;  /* 0x000000ff0dff99a7 */ /* 0x0005e2000810043f */
[--C-:B------:R-:W-:Y:S01]  /*c5a0*/  FFMA.FTZ R46, R46, UR33, -R84.reuse ;  /* 0x000000212e2e7c23 */ /* 0x100fe20008010854 */
[--C-:B------:R-:W-:Y:S01]  /*c5b0*/  FFMA.FTZ R144, R47, UR33, -R84.reuse ;  /* 0x000000212f907c23 */ /* 0x100fe20008010854 */
[----:B------:R-:W3:Y:S01]  /*c5c0*/  MUFU.EX2 R85, R85 ;  /* 0x0000005500557308 */ /* 0x000ee20000000800 */
[----:B0-----:R-:W-:Y:S01]  /*c5d0*/  F2FP.F16.F32.PACK_AB R12, R15, R14 ;  /* 0x0000000e0f0c723e */ /* 0x001fe200000000ff */
[--C-:B------:R-:W-:Y:S01]  /*c5e0*/  FFMA.FTZ R47, R55, UR33, -R84.reuse ;  /* 0x00000021372f7c23 */ /* 0x100fe20008010854 */
[----:B------:R-:W-:Y:S01]  /*c5f0*/  F2FP.F16.F32.PACK_AB R14, R25, R20 ;  /* 0x00000014190e723e */ /* 0x000fe200000000ff */
[----:B------:R-:W-:Y:S01]  /*c600*/  FFMA.FTZ R55, R67, UR33, -R84 ;  /* 0x0000002143377c23 */ /* 0x000fe20008010854 */
[----:B--2---:R-:W-:Y:S01]  /*c610*/  FADD.FTZ R13, R15, R34 ;  /* 0x000000220f0d7221 */ /* 0x004fe20000010000 */
[--C-:B------:R-:W-:Y:S01]  /*c620*/  FFMA.FTZ R31, R51, UR33, -R84.reuse ;  /* 0x00000021331f7c23 */ /* 0x100fe20008010854 */
[--C-:B------:R-:W-:Y:S01]  /*c630*/  FFMA.FTZ R43, R54, UR33, -R84.reuse ;  /* 0x00000021362b7c23 */ /* 0x100fe20008010854 */
[----:B------:R-:W0:Y:S01]  /*c640*/  MUFU.EX2 R138, R138 ;  /* 0x0000008a008a7308 */ /* 0x000e220000000800 */
[----:B-1----:R-:W-:Y:S01]  /*c650*/  FFMA.FTZ R34, R29, R3, R81 ;  /* 0x000000031d227223 */ /* 0x002fe20000010051 */
[----:B------:R-:W-:Y:S01]  /*c660*/  FADD.FTZ R50, R20, R13 ;  /* 0x0000000d14327221 */ /* 0x000fe20000010000 */
[--C-:B------:R-:W-:Y:S01]  /*c670*/  FFMA.FTZ R51, R58, UR33, -R84.reuse ;  /* 0x000000213a337c23 */ /* 0x100fe20008010854 */
[--C-:B------:R-:W-:Y:S01]  /*c680*/  FFMA.FTZ R54, R59, UR33, -R84.reuse ;  /* 0x000000213b367c23 */ /* 0x100fe20008010854 */
[----:B------:R-:W-:Y:S01]  /*c690*/  FFMA.FTZ R4, R62, UR33, -R84 ;  /* 0x000000213e047c23 */ /* 0x000fe20008010854 */
[----:B------:R-:W-:Y:S01]  /*c6a0*/  FADD.FTZ R15, R25, R50 ;  /* 0x00000032190f7221 */ /* 0x000fe20000010000 */
[----:B------:R-:W-:Y:S01]  /*c6b0*/  FFMA.FTZ R59, R70, UR33, -R84 ;  /* 0x00000021463b7c23 */ /* 0x000fe20008010854 */
[----:B------:R-:W1:Y:S01]  /*c6c0*/  MUFU.EX2 R145, R145 ;  /* 0x0000009100917308 */ /* 0x000e620000000800 */
[C---:B---3--:R-:W-:Y:S01]  /*c6d0*/  FADD.FTZ R3, R85.reuse, R34 ;  /* 0x0000002255037221 */ /* 0x048fe20000010000 */
[----:B------:R-:W-:Y:S01]  /*c6e0*/  FADD.FTZ R50, R24, R15 ;  /* 0x0000000f18327221 */ /* 0x000fe20000010000 */
[----:B------:R-:W-:Y:S01]  /*c6f0*/  F2FP.F16.F32.PACK_AB R13, R85, R81 ;  /* 0x00000051550d723e */ /* 0x000fe200000000ff */
[----:B------:R-:W-:Y:S01]  /*c700*/  FFMA.FTZ R62, R71, UR33, -R84 ;  /* 0x00000021473e7c23 */ /* 0x000fe20008010854 */
[C---:B------:R-:W-:Y:S01]  /*c710*/  F2FP.F16.F32.PACK_AB R24, R21.reuse, R24 ;  /* 0x000000181518723e */ /* 0x040fe200000000ff */
[----:B------:R-:W-:Y:S01]  /*c720*/  FADD.FTZ R25, R21, R50 ;  /* 0x0000003215197221 */ /* 0x000fe20000010000 */
        /* <DEDUP_REMOVED lines=8> */
[----:B------:R-:W-:Y:S01]  /*c7b0*/  FFMA.FTZ R86, R86, UR33, -R84 ;  /* 0x0000002156567c23 */ /* 0x000fe20008010854 */
[----:B------:R-:W0:Y:S01]  /*c7c0*/  MUFU.EX2 R35, R35 ;  /* 0x0000002300237308 */ /* 0x000e220000000800 */
[C---:B-1----:R-:W-:Y:S01]  /*c7d0*/  FADD.FTZ R34, R145.reuse, R34 ;  /* 0x0000002291227221 */ /* 0x042fe20000010000 */
[----:B------:R-:W-:Y:S01]  /*c7e0*/  F2FP.F16.F32.PACK_AB R15, R145, R138 ;  /* 0x0000008a910f723e */ /* 0x000fe200000000ff */
[----:B------:R-:W-:Y:S01]  /*c7f0*/  UMOV UR50, UR43 ;  /* 0x0000002b00327c82 */ /* 0x000fe20008000000 */
[-C--:B------:R-:W-:Y:S01]  /*c800*/  FMUL.FTZ R124, R124, R77.reuse ;  /* 0x0000004d7c7c7220 */ /* 0x080fe20000410000 */
[-C--:B------:R-:W-:Y:S01]  /*c810*/  FMUL.FTZ R125, R125, R77.reuse ;  /* 0x0000004d7d7d7220 */ /* 0x080fe20000410000 */
[-C--:B------:R-:W-:Y:S01]  /*c820*/  FMUL.FTZ R128, R128, R77.reuse ;  /* 0x0000004d80807220 */ /* 0x080fe20000410000 */
[----:B------:R1:W-:Y:S01]  /*c830*/  STSM.16.M88.4 [R17+0x21800], R12 ;  /* 0x0218000c11007844 */ /* 0x0003e20000000200 */
[----:B------:R-:W3:Y:S01]  /*c840*/  MUFU.EX2 R38, R38 ;  /* 0x0000002600267308 */ /* 0x000ee20000000800 */
[----:B--2---:R-:W-:Y:S01]  /*c850*/  FADD.FTZ R34, R27, R34 ;  /* 0x000000221b227221 */ /* 0x004fe20000010000 */
[-C--:B------:R-:W-:Y:S01]  /*c860*/  FMUL.FTZ R129, R129, R77.reuse ;  /* 0x0000004d81817220 */ /* 0x080fe20000410000 */
[-C--:B------:R-:W-:Y:S01]  /*c870*/  FMUL.FTZ R132, R132, R77.reuse ;  /* 0x0000004d84847220 */ /* 0x080fe20000410000 */
[----:B------:R-:W-:Y:S01]  /*c880*/  FMUL.FTZ R133, R133, R77 ;  /* 0x0000004d85857220 */ /* 0x000fe20000410000 */
[----:B------:R-:W-:-:S02]  /*c890*/  VIADD R2, R2, 0xffffffff ;  /* 0xffffffff02027836 */ /* 0x000fc40000000000 */
[-C--:B------:R-:W-:Y:S01]  /*c8a0*/  FMUL.FTZ R90, R90, R29.reuse ;  /* 0x0000001d5a5a7220 */ /* 0x080fe20000410000 */
[-C--:B------:R-:W-:Y:S01]  /*c8b0*/  FMUL.FTZ R91, R91, R29.reuse ;  /* 0x0000001d5b5b7220 */ /* 0x080fe20000410000 */
[----:B------:R-:W2:Y:S01]  /*c8c0*/  MUFU.EX2 R39, R39 ;  /* 0x0000002700277308 */ /* 0x000ea20000000800 */
[-C--:B------:R-:W-:Y:S01]  /*c8d0*/  FMUL.FTZ R94, R94, R29.reuse ;  /* 0x0000001d5e5e7220 */ /* 0x080fe20000410000 */
[-C--:B------:R-:W-:Y:S01]  /*c8e0*/  FMUL.FTZ R95, R95, R29.reuse ;  /* 0x0000001d5f5f7220 */ /* 0x080fe20000410000 */
        /* <DEDUP_REMOVED lines=13> */
[----:B------:R5:W-:Y:S01]  /*c9c0*/  MUFU.EX2 R20, R63 ;  /* 0x0000003f00147308 */ /* 0x000be20000000800 */
[-C--:B------:R-:W-:Y:S01]  /*c9d0*/  FMUL.FTZ R122, R122, R29.reuse ;  /* 0x0000001d7a7a7220 */ /* 0x080fe20000410000 */
[-C--:B------:R-:W-:Y:S01]  /*c9e0*/  FMUL.FTZ R123, R123, R29.reuse ;  /* 0x0000001d7b7b7220 */ /* 0x080fe20000410000 */
[-C--:B------:R-:W-:Y:S01]  /*c9f0*/  FMUL.FTZ R126, R126, R29.reuse ;  /* 0x0000001d7e7e7220 */ /* 0x080fe20000410000 */
[-C--:B------:R-:W-:Y:S01]  /*ca00*/  FMUL.FTZ R127, R127, R29.reuse ;  /* 0x0000001d7f7f7220 */ /* 0x080fe20000410000 */
[-C--:B------:R-:W-:Y:S01]  /*ca10*/  FMUL.FTZ R130, R130, R29.reuse ;  /* 0x0000001d82827220 */ /* 0x080fe20000410000 */
[-C--:B------:R-:W-:Y:S01]  /*ca20*/  FMUL.FTZ R131, R131, R29.reuse ;  /* 0x0000001d83837220 */ /* 0x080fe20000410000 */
[-C--:B------:R-:W-:Y:S01]  /*ca30*/  FMUL.FTZ R134, R134, R29.reuse ;  /* 0x0000001d86867220 */ /* 0x080fe20000410000 */
[----:B------:R-:W1:Y:S01]  /*ca40*/  MUFU.EX2 R141, R141 ;  /* 0x0000008d008d7308 */ /* 0x000e620000000800 */
[----:B-----5:R-:W-:Y:S01]  /*ca50*/  FADD.FTZ R63, R26, R25 ;  /* 0x000000191a3f7221 */ /* 0x020fe20000010000 */
[----:B0-----:R-:W-:Y:S01]  /*ca60*/  FADD.FTZ R25, R35, R34 ;  /* 0x0000002223197221 */ /* 0x001fe20000010000 */
[C---:B------:R-:W-:Y:S01]  /*ca70*/  F2FP.F16.F32.PACK_AB R26, R28.reuse, R26 ;  /* 0x0000001a1c1a723e */ /* 0x040fe200000000ff */
[----:B------:R-:W-:Y:S01]  /*ca80*/  FMUL.FTZ R135, R135, R29 ;  /* 0x0000001d87877220 */ /* 0x000fe20000410000 */
[----:B------:R-:W-:Y:S01]  /*ca90*/  FADD.FTZ R67, R28, R63 ;  /* 0x0000003f1c437221 */ /* 0x000fe20000010000 */
[----:B---3--:R-:W-:Y:S01]  /*caa0*/  FADD.FTZ R34, R38, R25 ;  /* 0x0000001926227221 */ /* 0x008fe20000010000 */
[----:B------:R-:W-:Y:S01]  /*cab0*/  FFMA.FTZ R63, R74, UR33, -R84 ;  /* 0x000000214a3f7c23 */ /* 0x000fe20008010854 */
[----:B------:R-:W0:Y:S01]  /*cac0*/  MUFU.EX2 R46, R46 ;  /* 0x0000002e002e7308 */ /* 0x000e220000000800 */
[----:B------:R-:W-:Y:S01]  /*cad0*/  FADD.FTZ R50, R32, R67 ;  /* 0x0000004320327221 */ /* 0x000fe20000010000 */
[----:B--2---:R-:W-:Y:S01]  /*cae0*/  FADD.FTZ R25, R39, R34 ;  /* 0x0000002227197221 */ /* 0x004fe20000010000 */
[----:B------:R-:W-:Y:S01]  /*caf0*/  FFMA.FTZ R84, R87, UR33, -R84 ;  /* 0x0000002157547c23 */ /* 0x000fe20008010854 */
[C---:B------:R-:W-:Y:S01]  /*cb00*/  F2FP.F16.F32.PACK_AB R32, R33.reuse, R32 ;  /* 0x000000202120723e */ /* 0x040fe200000000ff */
[----:B------:R-:W-:Y:S01]  /*cb10*/  FADD.FTZ R67, R33, R50 ;  /* 0x0000003221437221 */ /* 0x000fe20000010000 */
[----:B----4-:R-:W-:-:S02]  /*cb20*/  FADD.FTZ R34, R42, R25 ;  /* 0x000000192a227221 */ /* 0x010fc40000010000 */
[----:B------:R-:W2:Y:S01]  /*cb30*/  MUFU.EX2 R144, R144 ;  /* 0x0000009000907308 */ /* 0x000ea20000000800 */
[----:B------:R-:W-:Y:S01]  /*cb40*/  FADD.FTZ R50, R36, R67 ;  /* 0x0000004324327221 */ /* 0x000fe20000010000 */
[C---:B-1----:R-:W-:Y:S01]  /*cb50*/  FADD.FTZ R25, R141.reuse, R34 ;  /* 0x000000228d197221 */ /* 0x042fe20000010000 */
[----:B------:R-:W-:Y:S02]  /*cb60*/  F2FP.F16.F32.PACK_AB R33, R141, R42 ;  /* 0x0000002a8d21723e */ /* 0x000fe400000000ff */
[----:B------:R-:W-:Y:S01]  /*cb70*/  FADD.FTZ R67, R37, R50 ;  /* 0x0000003225437221 */ /* 0x000fe20000010000 */
[----:B------:R-:W-:Y:S02]  /*cb80*/  F2FP.F16.F32.PACK_AB R42, R45, R44 ;  /* 0x0000002c2d2a723e */ /* 0x000fe400000000ff */
        /* <DEDUP_REMOVED lines=8> */
[----:B------:R-:W-:Y:S01]  /*cc10*/  FADD.FTZ R21, R45, R50 ;  /* 0x000000322d157221 */ /* 0x000fe20000010000 */
[----:B------:R-:W-:Y:S01]  /*cc20*/  F2FP.F16.F32.PACK_AB R50, R53, R52 ;  /* 0x000000343532723e */ /* 0x000fe200000000ff */
[----:B------:R-:W2:Y:S01]  /*cc30*/  MUFU.EX2 R43, R43 ;  /* 0x0000002b002b7308 */ /* 0x000ea20000000800 */
[----:B-1----:R-:W-:Y:S01]  /*cc40*/  FADD.FTZ R34, R30, R25 ;  /* 0x000000191e227221 */ /* 0x002fe20000010000 */
[----:B------:R-:W-:Y:S01]  /*cc50*/  FADD.FTZ R14, R48, R21 ;  /* 0x00000015300e7221 */ /* 0x000fe20000010000 */
[----:B------:R-:W-:Y:S02]  /*cc60*/  F2FP.F16.F32.PACK_AB R25, R35, R27 ;  /* 0x0000001b2319723e */ /* 0x000fe400000000ff */
[----:B------:R-:W-:Y:S01]  /*cc70*/  F2FP.F16.F32.PACK_AB R27, R39, R38 ;  /* 0x00000026271b723e */ /* 0x000fe200000000ff */
[C---:B------:R-:W-:Y:S01]  /*cc80*/  FADD.FTZ R15, R49.reuse, R14 ;  /* 0x0000000e310f7221 */ /* 0x040fe20000010000 */
[----:B------:R-:W-:Y:S01]  /*cc90*/  F2FP.F16.F32.PACK_AB R48, R49, R48 ;  /* 0x000000303130723e */ /* 0x000fe200000000ff */
[----:B------:R-:W1:Y:S01]  /*cca0*/  MUFU.EX2 R47, R47 ;  /* 0x0000002f002f7308 */ /* 0x000e620000000800 */
[----:B0-----:R-:W-:Y:S01]  /*ccb0*/  FADD.FTZ R28, R31, R34 ;  /* 0x000000221f1c7221 */ /* 0x001fe20000010000 */
[----:B------:R-:W-:Y:S01]  /*ccc0*/  FADD.FTZ R14, R52, R15 ;  /* 0x0000000f340e7221 */ /* 0x000fe20000010000 */
[----:B------:R-:W-:Y:S01]  /*ccd0*/  F2FP.F16.F32.PACK_AB R34, R37, R36 ;  /* 0x000000242522723e */ /* 0x000fe200000000ff */
[----:B------:R0:W-:Y:S01]  /*cce0*/  STSM.16.M88.4 [R23], R24 ;  /* 0x0000001817007844 */ /* 0x0001e20000000200 */
[----:B------:R-:W-:Y:S01]  /*ccf0*/  F2FP.F16.F32.PACK_AB R35, R144, R46 ;  /* 0x0000002e9023723e */ /* 0x000fe200000000ff */
[----:B------:R-:W-:Y:S01]  /*cd00*/  FADD.FTZ R15, R53, R14 ;  /* 0x0000000e350f7221 */ /* 0x000fe20000010000 */
[----:B------:R-:W-:Y:S01]  /*cd10*/  F2FP.F16.F32.PACK_AB R41, R31, R30 ;  /* 0x0000001e1f29723e */ /* 0x000fe200000000ff */
[----:B------:R-:W3:Y:S01]  /*cd20*/  MUFU.EX2 R51, R51 ;  /* 0x0000003300337308 */ /* 0x000ee20000000800 */
[----:B--2---:R-:W-:Y:S01]  /*cd30*/  FADD.FTZ R28, R43, R28 ;  /* 0x0000001c2b1c7221 */ /* 0x004fe20000010000 */
[----:B------:R-:W-:Y:S01]  /*cd40*/  FADD.FTZ R36, R56, R15 ;  /* 0x0000000f38247221 */ /* 0x000fe20000010000 */
[----:B------:R-:W-:Y:S01]  /*cd50*/  F2FP.F16.F32.PACK_AB R56, R57, R56 ;  /* 0x000000383938723e */ /* 0x000fe200000000ff */
[----:B------:R4:W-:Y:S04]  /*cd60*/  STSM.16.M88.4 [R19], R32 ;  /* 0x0000002013007844 */ /* 0x0009e80000000200 */
[----:B------:R-:W2:Y:S01]  /*cd70*/  MUFU.EX2 R54, R54 ;  /* 0x0000003600367308 */ /* 0x000ea20000000800 */
[C---:B-1----:R-:W-:Y:S01]  /*cd80*/  FADD.FTZ R28, R47.reuse, R28 ;  /* 0x0000001c2f1c7221 */ /* 0x042fe20000010000 */
[----:B------:R-:W-:-:S05]  /*cd90*/  F2FP.F16.F32.PACK_AB R43, R47, R43 ;  /* 0x0000002b2f2b723e */ /* 0x000fca00000000ff */
[----:B------:R4:W-:Y:S01]  /*cda0*/  STSM.16.M88.4 [R18], R40 ;  /* 0x0000002812007844 */ /* 0x0009e20000000200 */
[----:B------:R-:W1:Y:S01]  /*cdb0*/  MUFU.EX2 R4, R4 ;  /* 0x0000000400047308 */ /* 0x000e620000000800 */
[----:B---3--:R-:W-:-:S07]  /*cdc0*/  FADD.FTZ R13, R51, R28 ;  /* 0x0000001c330d7221 */ /* 0x008fce0000010000 */
[----:B------:R-:W3:Y:S01]  /*cdd0*/  MUFU.EX2 R3, R3 ;  /* 0x0000000300037308 */ /* 0x000ee20000000800 */
[C---:B--2---:R-:W-:Y:S01]  /*cde0*/  FADD.FTZ R13, R54.reuse, R13 ;  /* 0x0000000d360d7221 */ /* 0x044fe20000010000 */
[----:B------:R-:W-:-:S06]  /*cdf0*/  F2FP.F16.F32.PACK_AB R49, R54, R51 ;  /* 0x000000333631723e */ /* 0x000fcc00000000ff */
[----:B------:R-:W0:Y:S01]  /*ce00*/  MUFU.EX2 R60, R60 ;  /* 0x0000003c003c7308 */ /* 0x000e220000000800 */
[----:B-1----:R-:W-:Y:S01]  /*ce10*/  FADD.FTZ R13, R4, R13 ;  /* 0x0000000d040d7221 */ /* 0x002fe20000010000 */
[----:B------:R-:W-:-:S03]  /*ce20*/  F2FP.F16.F32.PACK_AB R51, R20, R4 ;  /* 0x000000041433723e */ /* 0x000fc600000000ff */
[----:B------:R-:W-:Y:S01]  /*ce30*/  FADD.FTZ R28, R20, R13 ;  /* 0x0000000d141c7221 */ /* 0x000fe20000010000 */
[----:B------:R-:W-:Y:S01]  /*ce40*/  FADD.FTZ R13, R57, R36 ;  /* 0x00000024390d7221 */ /* 0x000fe20000010000 */
[----:B------:R4:W-:Y:S01]  /*ce50*/  STSM.16.M88.4 [R17+0x27800], R48 ;  /* 0x0278003011007844 */ /* 0x0009e20000000200 */
[----:B------:R-:W1:Y:S01]  /*ce60*/  MUFU.EX2 R55, R55 ;  /* 0x0000003700377308 */ /* 0x000e620000000800 */
[----:B---3--:R-:W-:-:S07]  /*ce70*/  FADD.FTZ R28, R3, R28 ;  /* 0x0000001c031c7221 */ /* 0x008fce0000010000 */
        /* <DEDUP_REMOVED lines=14> */
[----:B------:R-:W-:-:S05]  /*cf60*/  F2FP.F16.F32.PACK_AB R59, R62, R59 ;  /* 0x0000003b3e3b723e */ /* 0x000fca00000000ff */
[----:B------:R4:W-:Y:S01]  /*cf70*/  STSM.16.M88.4 [R136], R56 ;  /* 0x0000003888007844 */ /* 0x0009e20000000200 */
        /* <DEDUP_REMOVED lines=9> */
[----:B------:R-:W-:Y:S01]  /*d010*/  F2FP.F16.F32.PACK_AB R65, R12, R63 ;  /* 0x0000003f0c41723e */ /* 0x000fe200000000ff */
[----:B------:R-:W-:-:S05]  /*d020*/  IMAD.MOV.U32 R12, RZ, RZ, R0 ;  /* 0x000000ffff0c7224 */ /* 0x000fca00078e0000 */
        /* <DEDUP_REMOVED lines=11> */
[C---:B--2---:R-:W-:Y:S01]  /*d0e0*/  F2FP.F16.F32.PACK_AB R67, R14.reuse, R67 ;  /* 0x000000430e43723e */ /* 0x044fe200000000ff */
[----:B------:R-:W-:-:S04]  /*d0f0*/  FADD.FTZ R13, R14, R13 ;  /* 0x0000000d0e0d7221 */ /* 0x000fc80000010000 */
[----:B------:R4:W-:Y:S02]  /*d100*/  STSM.16.M88.4 [R19+0x6000], R64 ;  /* 0x0060004013007844 */ /* 0x0009e40000000200 */
[----:B------:R-:W2:Y:S01]  /*d110*/  MUFU.EX2 R82, R82 ;  /* 0x0000005200527308 */ /* 0x000ea20000000800 */
[----:B0-----:R-:W-:-:S07]  /*d120*/  FADD.FTZ R15, R76, R15 ;  /* 0x0000000f4c0f7221 */ /* 0x001fce0000010000 */
[----:B------:R-:W0:Y:S01]  /*d130*/  MUFU.EX2 R83, R83 ;  /* 0x0000005300537308 */ /* 0x000e220000000800 */
[C---:B-1----:R-:W-:Y:S01]  /*d140*/  F2FP.F16.F32.PACK_AB R74, R80.reuse, R76 ;  /* 0x0000004c504a723e */ /* 0x042fe200000000ff */
[----:B------:R-:W-:-:S06]  /*d150*/  FADD.FTZ R4, R80, R15 ;  /* 0x0000000f50047221 */ /* 0x000fcc0000010000 */
[----:B------:R-:W1:Y:S01]  /*d160*/  MUFU.EX2 R86, R86 ;  /* 0x0000005600567308 */ /* 0x000e620000000800 */
[----:B--2---:R-:W-:-:S07]  /*d170*/  FADD.FTZ R13, R82, R13 ;  /* 0x0000000d520d7221 */ /* 0x004fce0000010000 */
[----:B------:R-:W2:Y:S01]  /*d180*/  MUFU.EX2 R84, R84 ;  /* 0x0000005400547308 */ /* 0x000ea20000000800 */
[C---:B0-----:R-:W-:Y:S01]  /*d190*/  F2FP.F16.F32.PACK_AB R73, R83.reuse, R82 ;  /* 0x000000525349723e */ /* 0x041fe200000000ff */
[----:B------:R-:W-:-:S04]  /*d1a0*/  FADD.FTZ R13, R83, R13 ;  /* 0x0000000d530d7221 */ /* 0x000fc80000010000 */
[----:B-1----:R-:W-:Y:S01]  /*d1b0*/  FADD.FTZ R13, R86, R13 ;  /* 0x0000000d560d7221 */ /* 0x002fe20000010000 */
[----:B--2---:R-:W-:-:S03]  /*d1c0*/  F2FP.F16.F32.PACK_AB R75, R84, R86 ;  /* 0x00000056544b723e */ /* 0x004fc600000000ff */
[----:B------:R-:W-:Y:S01]  /*d1d0*/  FADD.FTZ R3, R84, R13 ;  /* 0x0000000d54037221 */ /* 0x000fe20000010000 */
[----:B------:R-:W-:Y:S01]  /*d1e0*/  IMAD.MOV.U32 R13, RZ, RZ, R7 ;  /* 0x000000ffff0d7224 */ /* 0x000fe200078e0007 */
[----:B------:R4:W-:Y:S01]  /*d1f0*/  STSM.16.M88.4 [R18+0x6000], R72 ;  /* 0x0060004812007844 */ /* 0x0009e20000000200 */
[----:B------:R0:W-:Y:S06]  /*d200*/  MEMBAR.ALL.CTA ;  /* 0x0000000000007992 */ /* 0x0001ec0000008000 */
[----:B0-----:R-:W0:Y:S02]  /*d210*/  FENCE.VIEW.ASYNC.S ;  /* 0x00000000000073c6 */ /* 0x001e240000000000 */
[----:B0-----:R-:W-:Y:S01]  /*d220*/  NOP ;  /* 0x0000000000007918 */ /* 0x001fe20000000000 */
[----:B------:R-:W-:Y:S05]  /*d230*/  @P2 BRA `(.L_x_9173) ;  /* 0xffffffd000002947 */ /* 0x000fea000383ffff */
.L_x_9156:
[----:B------:R-:W-:Y:S06]  /*d240*/  BAR.ARV 0x8, 0x1a0 ;  /* 0x0206800000007b1d */ /* 0x000fec0000002000 */
[----:B------:R-:W-:Y:S05]  /*d250*/  @!P0 BRA `(.L_x_9174) ;  /* 0x0000000000048947 */ /* 0x000fea0003800000 */
[----:B------:R-:W-:Y:S01]  /*d260*/  BPT.TRAP 0x1 ;  /* 0x000000040000795c */ /* 0x000fe20000300000 */
.L_x_9174:
[----:B------:R-:W-:Y:S01]  /*d270*/  ULEA UR9, UR43, UR42, 0x3 ;  /* 0x0000002a2b097291 */ /* 0x000fe2000f8e183f */
[----:B------:R-:W-:-:S05]  /*d280*/  IMAD.U32 R2, RZ, RZ, UR46 ;  /* 0x0000002eff027e24 */ /* 0x000fca000f8e00ff */
[----:B------:R-:W-:-:S04]  /*d290*/  SHF.L.U32 R2, R2, 0x1f, RZ ;  /* 0x0000001f02027819 */ /* 0x000fc800000006ff */
[----:B------:R0:W3:Y:S01]  /*d2a0*/  SYNCS.PHASECHK.TRANS64.TRYWAIT P2, [UR9+0x2d850], R2 ;  /* 0x02d85002ff0075a7 */ /* 0x0000e20008040149 */
[----:B------:R-:W-:Y:S05]  /*d2b0*/  @!P0 BRA `(.L_x_9175) ;  /* 0x0000000000048947 */ /* 0x000fea0003800000 */
[----:B------:R-:W-:Y:S01]  /*d2c0*/  BPT.TRAP 0x1 ;  /* 0x000000040000795c */ /* 0x000fe20000300000 */
.L_x_9175:
[----:B---3--:R-:W-:Y:S05]  /*d2d0*/  @P2 BRA `(.L_x_9176) ;  /* 0x0000000000082947 */ /* 0x008fea0003800000 */
[----:B------:R-:W3:Y:S02]  /*d2e0*/  SYNCS.PHASECHK.TRANS64.TRYWAIT P0, [UR9+0x2d850], R2 ;  /* 0x02d85002ff0075a7 */ /* 0x000ee40008000149 */
[----:B---3--:R-:W-:Y:S05]  /*d2f0*/  @!P0 BRA `(.L_x_9177) ;  /* 0x0000007000788947 */ /* 0x008fea0003800000 */
.L_x_9176:
[----:B------:R-:W-:Y:S01]  /*d300*/  UIADD3 UR42, UR42, 0x400, URZ ;  /* 0x000004002a2a7890 */ /* 0x000fe2000fffe03f */
[----:B------:R-:W-:Y:S01]  /*d310*/  WARPGROUP.ARRIVE ;  /* 0x00000000000079c5 */ /* 0x000fe20000000000 */
[----:B------:R-:W-:Y:S01]  /*d320*/  ULOP3.LUT UR37, UR37, 0x10000, URZ, 0xfc, !UPT ;  /* 0x0001000025257892 */ /* 0x000fe2000f8efc3f */
[----:B---3--:R-:W3:Y:S01]  /*d330*/  SHFL.BFLY PT, R5, R4, 0x2, 0x1f ;  /* 0x0c401f0004057f89 */ /* 0x008ee200000e0000 */
[----:B------:R-:W-:Y:S01]  /*d340*/  USHF.R.U32.HI UR42, URZ, 0x4, UR42 ;  /* 0x000000043f2a7899 */ /* 0x000fe2000801162a */
[----:B-1----:R-:W-:Y:S01]  /*d350*/  IMAD.U32 R13, RZ, RZ, UR33 ;  /* 0x00000021ff0d7e24 */ /* 0x002fe2000f8e00ff */
[----:B------:R-:W-:Y:S01]  /*d360*/  UMOV UR5, 0x40000040 ;  /* 0x4000004000057882 */ /* 0x000fe20000000000 */
[----:B------:R-:W-:Y:S01]  /*d370*/  UMOV UR7, 0x80000020 ;  /* 0x8000002000077882 */ /* 0x000fe20000000000 */
[----:B------:R-:W-:Y:S01]  /*d380*/  ULOP3.LUT UR42, UR42, 0x3fff, URZ, 0xc0, !UPT ;  /* 0x00003fff2a2a7892 */ /* 0x000fe2000f8ec03f */
[----:B0-----:R-:W0:Y:S01]  /*d390*/  SHFL.BFLY PT, R2, R3, 0x2, 0x1f ;  /* 0x0c401f0003027f89 */ /* 0x001e2200000e0000 */
[----:B------:R-:W-:Y:S01]  /*d3a0*/  UMOV UR4, UR37 ;  /* 0x0000002500047c82 */ /* 0x000fe20008000000 */
[----:B------:R-:W-:-:S02]  /*d3b0*/  UIADD3 UR44, UR44, 0x1, URZ ;  /* 0x000000012c2c7890 */ /* 0x000fc4000fffe03f */
[----:B------:R-:W-:-:S04]  /*d3c0*/  ULOP3.LUT UR8, UR42, 0x2000000, URZ, 0xfc, !UPT ;  /* 0x020000002a087892 */ /* 0x000fc8000f8efc3f */
[----:B------:R-:W-:Y:S02]  /*d3d0*/  UIMAD UR8, UR43, 0x600, UR8 ;  /* 0x000006002b0878a4 */ /* 0x000fe4000f8e0208 */
[----:B------:R-:W-:-:S04]  /*d3e0*/  UIADD3 UR43, UR43, 0x1, URZ ;  /* 0x000000012b2b7890 */ /* 0x000fc8000fffe03f */
[----:B------:R-:W-:Y:S01]  /*d3f0*/  UISETP.NE.AND UP0, UPT, UR43, 0x2, UPT ;  /* 0x000000022b00788c */ /* 0x000fe2000bf05270 */
[----:B------:R-:W-:Y:S02]  /*d400*/  UMOV UR6, UR8 ;  /* 0x0000000800067c82 */ /* 0x000fe40008000000 */
[----:B------:R-:W-:Y:S01]  /*d410*/  HGMMA.64x96x16.F32 R88, gdesc[UR4].tnspB, R88, gsb0 ;  /* 0x41600000045879f0 */ /* 0x000fe20008000858 */
[----:B------:R-:W-:Y:S01]  /*d420*/  UIADD3 UR4, UR37, 0x2, URZ ;  /* 0x0000000225047890 */ /* 0x000fe2000fffe03f */
[----:B---3--:R-:W-:Y:S01]  /*d430*/  FADD.FTZ R5, R5, R4 ;  /* 0x0000000405057221 */ /* 0x008fe20000010000 */
[----:B------:R-:W-:Y:S01]  /*d440*/  UIADD3 UR6, UR8, 0x40, URZ ;  /* 0x0000004008067890 */ /* 0x000fe2000fffe03f */
[----:B------:R-:W-:Y:S01]  /*d450*/  IMAD.MOV.U32 R4, RZ, RZ, RZ ;  /* 0x000000ffff047224 */ /* 0x000fe200078e00ff */
[----:B------:R-:W-:Y:S01]  /*d460*/  UMOV UR5, 0x40000040 ;  /* 0x4000004000057882 */ /* 0x000fe20000000000 */
[----:B------:R-:W-:Y:S01]  /*d470*/  UMOV UR7, 0x80000020 ;  /* 0x8000002000077882 */ /* 0x000fe20000000000 */
[----:B0-----:R-:W-:Y:S01]  /*d480*/  FADD.FTZ R6, R2, R3 ;  /* 0x0000000302067221 */ /* 0x001fe20000010000 */
[----:B------:R-:W-:Y:S01]  /*d490*/  IMAD.MOV.U32 R3, RZ, RZ, -0x800000 ;  /* 0xff800000ff037424 */ /* 0x000fe200078e00ff */
[----:B------:R-:W0:Y:S01]  /*d4a0*/  SHFL.BFLY PT, R2, R5, 0x1, 0x1f ;  /* 0x0c201f0005027f89 */ /* 0x000e2200000e0000 */
[----:B------:R-:W-:-:S03]  /*d4b0*/  USEL UR43, UR43, URZ, UP0 ;  /* 0x0000003f2b2b7287 */ /* 0x000fc60008000000 */
[----:B------:R-:W1:Y:S01]  /*d4c0*/  SHFL.BFLY PT, R9, R6, 0x1, 0x1f ;  /* 0x0c201f0006097f89 */ /* 0x000e6200000e0000 */
[----:B0-----:R-:W-:Y:S01]  /*d4d0*/  FADD.FTZ R11, R5, R2 ;  /* 0x00000002050b7221 */ /* 0x001fe20000010000 */
[----:B------:R-:W-:Y:S02]  /*d4e0*/  IMAD.U32 R5, RZ, RZ, UR33 ;  /* 0x00000021ff057e24 */ /* 0x000fe4000f8e00ff */
[----:B------:R-:W-:Y:S02]  /*d4f0*/  IMAD.MOV.U32 R2, RZ, RZ, -0x800000 ;  /* 0xff800000ff027424 */ /* 0x000fe400078e00ff */
[----:B-1----:R-:W-:Y:S01]  /*d500*/  FADD.FTZ R12, R6, R9 ;  /* 0x00000009060c7221 */ /* 0x002fe20000010000 */
[----:B------:R-:W-:Y:S01]  /*d510*/  FSETP.NE.FTZ.AND P0, PT, R11, RZ, PT ;  /* 0x000000ff0b00720b */ /* 0x000fe20003f15000 */
[----:B------:R-:W-:Y:S02]  /*d520*/  IMAD.U32 R6, RZ, RZ, UR9 ;  /* 0x00000009ff067e24 */ /* 0x000fe4000f8e00ff */
[----:B------:R-:W-:Y:S01]  /*d530*/  IMAD.MOV.U32 R9, RZ, RZ, RZ ;  /* 0x000000ffff097224 */ /* 0x000fe200078e00ff */
[----:B------:R-:W-:Y:S01]  /*d540*/  FSETP.NE.FTZ.AND P2, PT, R12, RZ, PT ;  /* 0x000000ff0c00720b */ /* 0x000fe20003f55000 */
[----:B------:R-:W-:-:S08]  /*d550*/  @!P1 VIADD R6, R6, 0x2d860 ;  /* 0x0002d86006069836 */ /* 0x000fd00000000000 */
[----:B------:R-:W0:Y:S01]  /*d560*/  @P0 MUFU.LG2 R8, R11 ;  /* 0x0000000b00080308 */ /* 0x000e220000000c00 */
[----:B------:R-:W-:-:S07]  /*d570*/  @P0 FMUL.FTZ R5, R5, 0.69314718246459960938 ;  /* 0x3f31721805050820 */ /* 0x000fce0000410000 */
[----:B------:R-:W1:Y:S08]  /*d580*/  @P2 MUFU.LG2 R10, R12 ;  /* 0x0000000c000a2308 */ /* 0x000e700000000c00 */
[----:B------:R3:W5:Y:S01]  /*d590*/  @P0 MUFU.RCP R4, R11 ;  /* 0x0000000b00040308 */ /* 0x0007620000001000 */
[----:B0-----:R-:W-:-:S04]  /*d5a0*/  @P0 FMUL.FTZ R8, R8, 0.69314718246459960938 ;  /* 0x3f31721808080820 */ /* 0x001fc80000410000 */
[----:B------:R-:W-:Y:S01]  /*d5b0*/  @P0 FFMA.FTZ R2, R5, R0, R8 ;  /* 0x0000000005020223 */ /* 0x000fe20000010008 */
[----:B------:R-:W-:Y:S02]  /*d5c0*/  @!P1 PRMT R5, RZ, 0x654, R6 ;  /* 0x00000654ff059816 */ /* 0x000fe40000000006 */
[----:B------:R-:W0:Y:S01]  /*d5d0*/  @P2 MUFU.RCP R9, R12 ;  /* 0x0000000c00092308 */ /* 0x000e220000001000 */
[----:B---3--:R-:W-:Y:S01]  /*d5e0*/  @P2 FMUL.FTZ R11, R13, 0.69314718246459960938 ;  /* 0x3f3172180d0b2820 */ /* 0x008fe20000410000 */
[----:B-1----:R-:W-:Y:S01]  /*d5f0*/  @P2 FMUL.FTZ R10, R10, 0.69314718246459960938 ;  /* 0x3f3172180a0a2820 */ /* 0x002fe20000410000 */
[----:B------:R-:W-:-:S03]  /*d600*/  PLOP3.LUT P0, PT, PT, PT, PT, 0x8, 0x0 ;  /* 0x000000000000781c */ /* 0x000fc60003f0e170 */
        /* <DEDUP_REMOVED lines=50> */
[-C--:B-----5:R-:W-:Y:S01]  /*d930*/  FMUL.FTZ R0, R88, R4.reuse ;  /* 0x0000000458007220 */ /* 0x0a0fe20000410000 */
        /* <DEDUP_REMOVED lines=17> */
[-C--:B--2---:R-:W-:Y:S01]  /*da50*/  FMUL.FTZ R26, R124, R4.reuse ;  /* 0x000000047c1a7220 */ /* 0x084fe20000410000 */
        /* <DEDUP_REMOVED lines=29> */
.L_x_9107:
[----:B------:R-:W0:Y:S08]  /*dc30*/  S2UR UR4, SR_CgaCtaId ;  /* 0x00000000000479c3 */ /* 0x000e300000008800 */
[----:B------:R-:W-:Y:S06]  /*dc40*/  BAR.SYNC.DEFER_BLOCKING 0x5, 0x1a0 ;  /* 0x0146800000007b1d */ /* 0x000fec0000010000 */
[----:B------:R-:W-:Y:S01]  /*dc50*/  UMOV UR42, 0x400 ;  /* 0x00000400002a7882 */ /* 0x000fe20000000000 */
[----:B------:R-:W-:Y:S01]  /*dc60*/  BSSY B0, `(.L_x_9178) ;  /* 0x0000179000007945 */ /* 0x000fe20003800000 */
[----:B0-----:R-:W-:-:S09]  /*dc70*/  ULEA UR42, UR4, UR42, 0x18 ;  /* 0x0000002a042a7291 */ /* 0x001fd2000f8ec03f */
[----:B------:R-:W0:Y:S02]  /*dc80*/  LDS.128 R144, [UR42+0x2d8d0] ;  /* 0x02d8d02aff907984 */ /* 0x000e240008000c00 */
[----:B0-----:R-:W-:Y:S02]  /*dc90*/  R2UR UR6, R146 ;  /* 0x00000000920672ca */ /* 0x001fe400000e0000 */
[----:B------:R-:W-:Y:S01]  /*dca0*/  R2UR UR5, R147 ;  /* 0x00000000930572ca */ /* 0x000fe200000e0000 */
[----:B------:R-:W-:Y:S06]  /*dcb0*/  BAR.ARV 0x4, 0x1a0 ;  /* 0x0106800000007b1d */ /* 0x000fec0000002000 */
[----:B------:R-:W-:Y:S08]  /*dcc0*/  @P0 BRA `(.L_x_9179) ;  /* 0x0000000c00cc0947 */ /* 0x000ff00003800000 */
[----:B------:R-:W0:Y:S08]  /*dcd0*/  S2UR UR4, SR_SWINHI ;  /* 0x00000000000479c3 */ /* 0x000e300000002f00 */
[----:B------:R-:W-:Y:S01]  /*dce0*/  BAR.SYNC.DEFER_BLOCKING 0x1, 0x180 ;  /* 0x0046000000007b1d */ /* 0x000fe20000010000 */
[----:B------:R-:W-:Y:S02]  /*dcf0*/  F2FP.F16.F32.PACK_AB R6, R6, R29 ;  /* 0x0000001d0606723e */ /* 0x000fe400000000ff */
[----:B------:R-:W-:-:S02]  /*dd00*/  F2FP.F16.F32.PACK_AB R7, R7, R94 ;  /* 0x0000005e0707723e */ /* 0x000fc400000000ff */
[----:B------:R-:W-:Y:S02]  /*dd10*/  F2FP.F16.F32.PACK_AB R128, R129, R128 ;  /* 0x000000808180723e */ /* 0x000fe400000000ff */
[----:B------:R-:W-:Y:S02]  /*dd20*/  F2FP.F16.F32.PACK_AB R26, R125, R26 ;  /* 0x0000001a7d1a723e */ /* 0x000fe400000000ff */
[----:B------:R-:W-:Y:S02]  /*dd30*/  F2FP.F16.F32.PACK_AB R27, R27, R126 ;  /* 0x0000007e1b1b723e */ /* 0x000fe400000000ff */
[----:B------:R-:W-:Y:S02]  /*dd40*/  F2FP.F16.F32.PACK_AB R129, R131, R130 ;  /* 0x000000828381723e */ /* 0x000fe400000000ff */
[----:B------:R-:W-:Y:S02]  /*dd50*/  F2FP.F16.F32.PACK_AB R130, R133, R132 ;  /* 0x000000848582723e */ /* 0x000fe400000000ff */
[----:B------:R-:W-:Y:S01]  /*dd60*/  F2FP.F16.F32.PACK_AB R131, R135, R134 ;  /* 0x000000868783723e */ /* 0x000fe200000000ff */
[----:B------:R-:W-:Y:S01]  /*dd70*/  UMOV UR8, UR42 ;  /* 0x0000002a00087c82 */ /* 0x000fe20008000000 */
[----:B0-----:R-:W-:Y:S01]  /*dd80*/  UMOV UR9, UR4 ;  /* 0x0000000400097c82 */ /* 0x001fe20008000000 */
[----:B------:R-:W-:-:S02]  /*dd90*/  IMAD.U32 R20, RZ, RZ, UR8 ;  /* 0x00000008ff147e24 */ /* 0x000fc4000f8e00ff */
[----:B------:R-:W-:Y:S01]  /*dda0*/  IMAD.U32 R21, RZ, RZ, UR9 ;  /* 0x00000009ff157e24 */ /* 0x000fe2000f8e00ff */
[----:B------:R-:W-:Y:S02]  /*ddb0*/  ULDC.64 UR8, c[0x0][0xbd8] ;  /* 0x0002f60000087ab9 */ /* 0x000fe40000000a00 */
[----:B------:R-:W-:Y:S01]  /*ddc0*/  UISETP.NE.U32.AND UP0, UPT, UR8, URZ, UPT ;  /* 0x0000003f0800728c */ /* 0x000fe2000bf05070 */
[----:B------:R-:W-:-:S03]  /*ddd0*/  IMAD.WIDE R4, R152, 0x2, R20 ;  /* 0x0000000298047825 */ /* 0x000fc600078e0214 */
[----:B------:R-:W-:Y:S01]  /*dde0*/  UISETP.NE.AND.EX UP0, UPT, UR9, URZ, UPT, UP0 ;  /* 0x0000003f0900728c */ /* 0x000fe2000bf05300 */
[C---:B------:R-:W-:Y:S02]  /*ddf0*/  LOP3.LUT R9, R4.reuse, 0x180, RZ, 0xc0, !PT ;  /* 0x0000018004097812 */ /* 0x040fe400078ec0ff */
[----:B------:R-:W-:Y:S01]  /*de00*/  ULDC.64 UR8, c[0x0][0xbd8] ;  /* 0x0002f60000087ab9 */ /* 0x000fe20000000a00 */
[C---:B------:R-:W-:Y:S01]  /*de10*/  IADD3 R25, P0, R4.reuse, 0x6020, RZ ;  /* 0x0000602004197810 */ /* 0x040fe20007f1e0ff */
[----:B------:R-:W-:Y:S01]  /*de20*/  UIMAD.WIDE UR8, UR40, 0x4, UR8 ;  /* 0x00000004280878a5 */ /* 0x000fe2000f8e0208 */
[----:B------:R-:W-:Y:S02]  /*de30*/  SHF.R.U64 R9, R9, 0x3, RZ ;  /* 0x0000000309097819 */ /* 0x000fe400000012ff */
[C---:B------:R-:W-:Y:S02]  /*de40*/  IADD3 R11, P1, R4.reuse, 0x6000, RZ ;  /* 0x00006000040b7810 */ /* 0x040fe40007f3e0ff */
[----:B------:R-:W-:-:S02]  /*de50*/  IADD3 R37, P2, R4, 0x3020, RZ ;  /* 0x0000302004257810 */ /* 0x000fc40007f5e0ff */
[C---:B----4-:R-:W-:Y:S02]  /*de60*/  IADD3 R35, P3, R4.reuse, 0x3000, RZ ;  /* 0x0000300004237810 */ /* 0x050fe40007f7e0ff */
[----:B------:R-:W-:Y:S01]  /*de70*/  IADD3 R33, P4, R4, 0x20, RZ ;  /* 0x0000002004217810 */ /* 0x000fe20007f9e0ff */
[--C-:B------:R-:W-:Y:S01]  /*de80*/  IMAD.X R13, RZ, RZ, R5.reuse, P2 ;  /* 0x000000ffff0d7224 */ /* 0x100fe200010e0605 */
[----:B------:R-:W-:Y:S01]  /*de90*/  LOP3.LUT R4, R9, R4, RZ, 0x3c, !PT ;  /* 0x0000000409047212 */ /* 0x000fe200078e3cff */
[--C-:B------:R-:W-:Y:S01]  /*dea0*/  IMAD.X R15, RZ, RZ, R5.reuse, P3 ;  /* 0x000000ffff0f7224 */ /* 0x100fe200018e0605 */
[----:B------:R-:W-:Y:S01]  /*deb0*/  LOP3.LUT R24, R25, 0x180, RZ, 0xc0, !PT ;  /* 0x0000018019187812 */ /* 0x000fe200078ec0ff */
[----:B------:R-:W-:Y:S01]  /*dec0*/  IMAD.X R9, RZ, RZ, R5, P4 ;  /* 0x000000ffff097224 */ /* 0x000fe200020e0605 */
[----:B------:R-:W-:Y:S02]  /*ded0*/  LOP3.LUT R10, R11, 0x180, RZ, 0xc0, !PT ;  /* 0x000001800b0a7812 */ /* 0x000fe400078ec0ff */
[----:B------:R-:W-:-:S02]  /*dee0*/  MOV R31, R4 ;  /* 0x00000004001f7202 */ /* 0x000fc40000000f00 */
[----:B------:R-:W-:Y:S02]  /*def0*/  F2FP.F16.F32.PACK_AB R4, R89, R0 ;  /* 0x000000005904723e */ /* 0x000fe400000000ff */
[----:B------:R-:W-:Y:S02]  /*df00*/  LOP3.LUT R8, R35, 0x180, RZ, 0xc0, !PT ;  /* 0x0000018023087812 */ /* 0x000fe400078ec0ff */
[----:B------:R-:W-:Y:S02]  /*df10*/  LOP3.LUT R0, R33, 0x180, RZ, 0xc0, !PT ;  /* 0x0000018021007812 */ /* 0x000fe400078ec0ff */
[----:B------:R-:W-:Y:S02]  /*df20*/  SHF.R.U64 R24, R24, 0x3, RZ ;  /* 0x0000000318187819 */ /* 0x000fe400000012ff */
[----:B------:R-:W-:Y:S02]  /*df30*/  SHF.R.U64 R10, R10, 0x3, RZ ;  /* 0x000000030a0a7819 */ /* 0x000fe400000012ff */
[----:B------:R-:W-:-:S02]  /*df40*/  LOP3.LUT R12, R37, 0x180, RZ, 0xc0, !PT ;  /* 0x00000180250c7812 */ /* 0x000fc400078ec0ff */
[----:B------:R-:W-:Y:S02]  /*df50*/  SHF.R.U64 R8, R8, 0x3, RZ ;  /* 0x0000000308087819 */ /* 0x000fe400000012ff */
[----:B------:R-:W-:Y:S02]  /*df60*/  SHF.R.U64 R0, R0, 0x3, RZ ;  /* 0x0000000300007819 */ /* 0x000fe400000012ff */
[----:B------:R-:W-:Y:S01]  /*df70*/  LOP3.LUT R24, R24, R25, RZ, 0x3c, !PT ;  /* 0x0000001918187212 */ /* 0x000fe200078e3cff */
[--C-:B------:R-:W-:Y:S01]  /*df80*/  IMAD.X R25, RZ, RZ, R5.reuse, P0 ;  /* 0x000000ffff197224 */ /* 0x100fe200000e0605 */
[----:B------:R-:W-:Y:S01]  /*df90*/  LOP3.LUT R10, R10, R11, RZ, 0x3c, !PT ;  /* 0x0000000b0a0a7212 */ /* 0x000fe200078e3cff */
[----:B------:R-:W-:Y:S01]  /*dfa0*/  IMAD.X R11, RZ, RZ, R5, P1 ;  /* 0x000000ffff0b7224 */ /* 0x000fe200008e0605 */
[----:B------:R-:W-:Y:S02]  /*dfb0*/  SHF.R.U64 R12, R12, 0x3, RZ ;  /* 0x000000030c0c7819 */ /* 0x000fe400000012ff */
[----:B------:R-:W-:-:S02]  /*dfc0*/  LOP3.LUT R14, R8, R35, RZ, 0x3c, !PT ;  /* 0x00000023080e7212 */ /* 0x000fc400078e3cff */
[----:B------:R-:W-:Y:S02]  /*dfd0*/  F2FP.F16.F32.PACK_AB R5, R91, R90 ;  /* 0x0000005a5b05723e */ /* 0x000fe400000000ff */
[----:B------:R-:W-:Y:S02]  /*dfe0*/  LOP3.LUT R8, R0, R33, RZ, 0x3c, !PT ;  /* 0x0000002100087212 */ /* 0x000fe400078e3cff */
[----:B------:R-:W-:Y:S01]  /*dff0*/  LOP3.LUT R12, R12, R37, RZ, 0x3c, !PT ;  /* 0x000000250c0c7212 */ /* 0x000fe200078e3cff */
[----:B------:R0:W-:Y:S01]  /*e000*/  STSM.16.M88.4 [R31], R4 ;  /* 0x000000041f007844 */ /* 0x0001e20000000200 */
[----:B------:R-:W-:Y:S02]  /*e010*/  MOV R29, R10 ;  /* 0x0000000a001d7202 */ /* 0x000fe40000000f00 */
[----:B------:R-:W-:Y:S02]  /*e020*/  MOV R0, R8 ;  /* 0x0000000800007202 */ /* 0x000fe40000000f00 */
[----:B------:R-:W-:-:S02]  /*e030*/  F2FP.F16.F32.PACK_AB R8, R97, R96 ;  /* 0x000000606108723e */ /* 0x000fc400000000ff */
[----:B------:R-:W-:Y:S02]  /*e040*/  F2FP.F16.F32.PACK_AB R9, R99, R98 ;  /* 0x000000626309723e */ /* 0x000fe400000000ff */
[----:B------:R-:W-:Y:S02]  /*e050*/  F2FP.F16.F32.PACK_AB R10, R101, R100 ;  /* 0x00000064650a723e */ /* 0x000fe400000000ff */
[----:B------:R-:W-:Y:S02]  /*e060*/  F2FP.F16.F32.PACK_AB R11, R103, R102 ;  /* 0x00000066670b723e */ /* 0x000fe400000000ff */
[----:B------:R-:W-:Y:S02]  /*e070*/  MOV R30, R12 ;  /* 0x0000000c001e7202 */ /* 0x000fe40000000f00 */
[----:B------:R-:W-:Y:S01]  /*e080*/  MOV R28, R24 ;  /* 0x00000018001c7202 */ /* 0x000fe20000000f00 */
[----:B------:R1:W-:Y:S01]  /*e090*/  STSM.16.M88.4 [R0], R8 ;  /* 0x0000000800007844 */ /* 0x0003e20000000200 */
[----:B0-----:R-:W-:-:S02]  /*e0a0*/  MOV R31, R14 ;  /* 0x0000000e001f7202 */ /* 0x001fc40000000f00 */
[----:B------:R-:W-:Y:S02]  /*e0b0*/  F2FP.F16.F32.PACK_AB R4, R105, R104 ;  /* 0x000000686904723e */ /* 0x000fe400000000ff */
[----:B------:R-:W-:Y:S02]  /*e0c0*/  F2FP.F16.F32.PACK_AB R5, R107, R106 ;  /* 0x0000006a6b05723e */ /* 0x000fe400000000ff */
[----:B------:R-:W-:Y:S02]  /*e0d0*/  F2FP.F16.F32.PACK_AB R6, R109, R108 ;  /* 0x0000006c6d06723e */ /* 0x000fe400000000ff */
[----:B------:R-:W-:Y:S02]  /*e0e0*/  F2FP.F16.F32.PACK_AB R7, R111, R110 ;  /* 0x0000006e6f07723e */ /* 0x000fe400000000ff */
[----:B------:R-:W-:Y:S02]  /*e0f0*/  F2FP.F16.F32.PACK_AB R12, R113, R112 ;  /* 0x00000070710c723e */ /* 0x000fe400000000ff */
[----:B------:R-:W-:Y:S01]  /*e100*/  F2FP.F16.F32.PACK_AB R13, R115, R114 ;  /* 0x00000072730d723e */ /* 0x000fe200000000ff */
[----:B------:R0:W-:Y:S01]  /*e110*/  STSM.16.M88.4 [R31], R4 ;  /* 0x000000041f007844 */ /* 0x0001e20000000200 */
[----:B------:R-:W-:Y:S01]  /*e120*/  F2FP.F16.F32.PACK_AB R14, R117, R116 ;  /* 0x00000074750e723e */ /* 0x000fe200000000ff */
[----:B-1----:R-:W-:Y:S01]  /*e130*/  IMAD.U32 R8, RZ, RZ, UR8 ;  /* 0x00000008ff087e24 */ /* 0x002fe2000f8e00ff */
[----:B------:R-:W-:Y:S01]  /*e140*/  F2FP.F16.F32.PACK_AB R15, R119, R118 ;  /* 0x00000076770f723e */ /* 0x000fe200000000ff */
[----:B------:R-:W-:Y:S01]  /*e150*/  IMAD.U32 R9, RZ, RZ, UR9 ;  /* 0x00000009ff097e24 */ /* 0x000fe2000f8e00ff */
[----:B------:R-:W-:Y:S01]  /*e160*/  F2FP.F16.F32.PACK_AB R24, R121, R120 ;  /* 0x000000787918723e */ /* 0x000fe200000000ff */
[----:B------:R-:W-:Y:S01]  /*e170*/  ULDC.64 UR8, c[0x0][0xbe0] ;  /* 0x0002f80000087ab9 */ /* 0x000fe20000000a00 */
[----:B------:R-:W-:Y:S01]  /*e180*/  F2FP.F16.F32.PACK_AB R25, R123, R122 ;  /* 0x0000007a7b19723e */ /* 0x000fe200000000ff */
[----:B------:R1:W-:Y:S01]  /*e190*/  STSM.16.M88.4 [R30], R12 ;  /* 0x0000000c1e007844 */ /* 0x0003e20000000200 */
[----:B------:R-:W2:Y:S01]  /*e1a0*/  LDC R39, c[0x0][0xa88] ;  /* 0x0002a200ff277b82 */ /* 0x000ea20000000800 */
[----:B------:R-:W-:-:S02]  /*e1b0*/  PLOP3.LUT P0, PT, PT, PT, UP0, 0x80, 0x0 ;  /* 0x000000000000781c */ /* 0x000fc40003f0f008 */
[----:B------:R1:W-:Y:S04]  /*e1c0*/  STSM.16.M88.4 [R29], R24 ;  /* 0x000000181d007844 */ /* 0x0003e80000000200 */
[----:B------:R1:W-:Y:S01]  /*e1d0*/  STSM.16.M88.4 [R28], R128 ;  /* 0x000000801c007844 */ /* 0x0003e20000000200 */
[----:B------:R-:W-:Y:S01]  /*e1e0*/  UISETP.NE.U32.AND UP1, UPT, UR8, URZ, UPT ;  /* 0x0000003f0800728c */ /* 0x000fe2000bf25070 */
[----:B------:R-:W-:Y:S03]  /*e1f0*/  BAR.SYNC.DEFER_BLOCKING 0x1, 0x180 ;  /* 0x0046000000007b1d */ /* 0x000fe60000010000 */
[----:B------:R-:W-:-:S06]  /*e200*/  UISETP.NE.AND.EX UP1, UPT, UR9, URZ, UPT, UP1 ;  /* 0x0000003f0900728c */ /* 0x000fcc000bf25310 */
[----:B------:R-:W-:-:S05]  /*e210*/  PLOP3.LUT P1, PT, PT, PT, UP1, 0x80, 0x0 ;  /* 0x000000000000781c */ /* 0x000fca0003f2f018 */
[----:B------:R-:W-:Y:S02]  /*e220*/  @UP1 ULDC.64 UR8, c[0x0][0xbe0] ;  /* 0x0002f80000081ab9 */ /* 0x000fe40000000a00 */
[----:B------:R-:W-:-:S06]  /*e230*/  @UP1 UIMAD.WIDE UR8, UR40, 0x4, UR8 ;  /* 0x00000004280818a5 */ /* 0x000fcc000f8e0208 */
[----:B0-----:R-:W-:Y:S02]  /*e240*/  IMAD.U32 R6, RZ, RZ, UR8 ;  /* 0x00000008ff067e24 */ /* 0x001fe4000f8e00ff */
[----:B------:R-:W-:Y:S01]  /*e250*/  IMAD.U32 R7, RZ, RZ, UR9 ;  /* 0x00000009ff077e24 */ /* 0x000fe2000f8e00ff */
[----:B------:R-:W3:Y:S01]  /*e260*/  @P0 LDG.E R0, desc[UR48][R8.64] ;  /* 0x0000003008000981 */ /* 0x000ee2000c1e1900 */
[----:B------:R-:W-:Y:S01]  /*e270*/  IMAD R5, R142, 0x20, R140 ;  /* 0x000000208e057824 */ /* 0x000fe200078e028c */
[----:B------:R-:W-:Y:S02]  /*e280*/  UMOV UR4, URZ ;  /* 0x0000003f00047c82 */ /* 0x000fe40008000000 */
[----:B--2---:R1:W5:Y:S01]  /*e290*/  @P1 LDG.E R39, desc[UR48][R6.64] ;  /* 0x0000003006271981 */ /* 0x004362000c1e1900 */
[----:B------:R-:W-:-:S03]  /*e2a0*/  IMAD.WIDE R20, R5, 0x2, R20 ;  /* 0x0000000205147825 */ /* 0x000fc600078e0214 */
[----:B------:R-:W-:Y:S02]  /*e2b0*/  IADD3 R5, P6, R20, 0x1800, RZ ;  /* 0x0000180014057810 */ /* 0x000fe40007fde0ff */
[----:B---3--:R-:W-:Y:S01]  /*e2c0*/  @P0 R2UR UR4, R0 ;  /* 0x00000000000402ca */ /* 0x008fe200000e0000 */
[----:B-1----:R-:W-:-:S14]  /*e2d0*/  @P1 BRA `(.L_x_9180) ;  /* 0x0000000000101947 */ /* 0x002fdc0003800000 */
[----:B------:R-:W-:Y:S05]  /*e2e0*/  @!P0 BRA `(.L_x_9180) ;  /* 0x00000000000c8947 */ /* 0x000fea0003800000 */
[----:B------:R-:W2:Y:S04]  /*e2f0*/  LDG.E R0, desc[UR48][R8.64] ;  /* 0x0000003008007981 */ /* 0x000ea8000c1e1900 */
[----:B-----5:R-:W2:Y:S02]  /*e300*/  LDG.E R39, desc[UR48][R8.64+0x4] ;  /* 0x0000043008277981 */ /* 0x020ea4000c1e1900 */
[----:B--2---:R-:W-:-:S07]  /*e310*/  IMAD.IADD R39, R39, 0x1, -R0 ;  /* 0x0000000127277824 */ /* 0x004fce00078e0a00 */
.L_x_9180:
[----:B------:R-:W-:Y:S01]  /*e320*/  USHF.R.S32.HI UR14, URZ, 0x1f, UR41 ;  /* 0x0000001f3f0e7899 */ /* 0x000fe20008011429 */
[----:B------:R-:W-:Y:S01]  /*e330*/  LOP3.LUT R4, R5, 0x180, RZ, 0xc0, !PT ;  /* 0x0000018005047812 */ /* 0x000fe200078ec0ff */
[----:B------:R-:W-:Y:S01]  /*e340*/  ULDC.64 UR12, c[0x0][0xb70] ;  /* 0x0002dc00000c7ab9 */ /* 0x000fe20000000a00 */
[----:B------:R-:W-:Y:S01]  /*e350*/  USHF.R.S32.HI UR11, URZ, 0x1f, UR4 ;  /* 0x0000001f3f0b7899 */ /* 0x000fe20008011404 */
[----:B------:R-:W-:Y:S01]  /*e360*/  IMAD R8, R148, 0xc0, R150 ;  /* 0x000000c094087824 */ /* 0x000fe200078e0296 */
[----:B------:R-:W-:Y:S01]  /*e370*/  UIMAD UR7, UR14, UR12, URZ ;  /* 0x0000000c0e0772a4 */ /* 0x000fe2000f8e023f */
[----:B------:R-:W-:Y:S01]  /*e380*/  SHF.R.U64 R4, R4, 0x3, RZ ;  /* 0x0000000304047819 */ /* 0x000fe200000012ff */
[----:B------:R-:W-:Y:S01]  /*e390*/  UMOV UR10, UR4 ;  /* 0x00000004000a7c82 */ /* 0x000fe20008000000 */
[----:B------:R-:W-:Y:S01]  /*e3a0*/  USEL UR16, UR40, URZ, !UP0 ;  /* 0x0000003f28107287 */ /* 0x000fe2000c000000 */
[----:B------:R-:W-:Y:S01]  /*e3b0*/  SHF.R.S32.HI R0, RZ, 0x1f, R8 ;  /* 0x0000001fff007819 */ /* 0x000fe20000011408 */
[----:B------:R-:W-:Y:S01]  /*e3c0*/  UIMAD.WIDE.U32 UR8, UR41, UR12, UR10 ;  /* 0x0000000c290872a5 */ /* 0x000fe2000f8e000a */
[----:B------:R-:W-:Y:S01]  /*e3d0*/  LOP3.LUT R4, R4, R5, RZ, 0x3c, !PT ;  /* 0x0000000504047212 */ /* 0x000fe200078e3cff */
[----:B------:R-:W-:Y:S01]  /*e3e0*/  UIMAD UR10, UR41, UR13, UR7 ;  /* 0x0000000d290a72a4 */ /* 0x000fe2000f8e0207 */
[----:B------:R-:W-:Y:S01]  /*e3f0*/  LOP3.LUT P0, RZ, R149, 0x3, RZ, 0xc0, !PT ;  /* 0x0000000395ff7812 */ /* 0x000fe2000780c0ff */
[----:B------:R-:W-:Y:S01]  /*e400*/  USHF.R.S32.HI UR7, URZ, 0x1f, UR40 ;  /* 0x0000001f3f077899 */ /* 0x000fe20008011428 */
[C---:B------:R-:W-:Y:S01]  /*e410*/  IADD3 R25, P5, R20.reuse, 0x3000, RZ ;  /* 0x0000300014197810 */ /* 0x040fe20007fbe0ff */
[----:B------:R-:W-:Y:S01]  /*e420*/  ULDC.64 UR12, c[0x0][0xb78] ;  /* 0x0002de00000c7ab9 */ /* 0x000fe20000000a00 */
[----:B------:R-:W-:Y:S01]  /*e430*/  UIADD3 UR9, UR9, UR10, URZ ;  /* 0x0000000a09097290 */ /* 0x000fe2000fffe03f */
[C---:B------:R-:W-:Y:S01]  /*e440*/  IADD3 R13, P4, R20.reuse, 0x4800, RZ ;  /* 0x00004800140d7810 */ /* 0x040fe20007f9e0ff */
[----:B------:R-:W-:Y:S01]  /*e450*/  USEL UR15, UR7, URZ, !UP0 ;  /* 0x0000003f070f7287 */ /* 0x000fe2000c000000 */
[----:B------:R-:W-:Y:S01]  /*e460*/  IADD3 R33, P3, R20, 0x6000, RZ ;  /* 0x0000600014217810 */ /* 0x000fe20007f7e0ff */
[----:B------:R-:W-:Y:S01]  /*e470*/  UIMAD.WIDE.U32 UR8, UR16, UR12, UR8 ;  /* 0x0000000c100872a5 */ /* 0x000fe2000f8e0008 */
[----:B------:R-:W-:Y:S01]  /*e480*/  LOP3.LUT R24, R25, 0x180, RZ, 0xc0, !PT ;  /* 0x0000018019187812 */ /* 0x000fe200078ec0ff */
[----:B------:R-:W-:Y:S01]  /*e490*/  UIMAD UR7, UR15, UR12, URZ ;  /* 0x0000000c0f0772a4 */ /* 0x000fe2000f8e023f */
[----:B------:R-:W-:-:S02]  /*e4a0*/  LOP3.LUT R12, R13, 0x180, RZ, 0xc0, !PT ;  /* 0x000001800d0c7812 */ /* 0x000fc400078ec0ff */
[----:B------:R-:W-:Y:S01]  /*e4b0*/  LOP3.LUT R32, R33, 0x180, RZ, 0xc0, !PT ;  /* 0x0000018021207812 */ /* 0x000fe200078ec0ff */
[----:B------:R-:W-:Y:S01]  /*e4c0*/  UIMAD UR7, UR16, UR13, UR7 ;  /* 0x0000000d100772a4 */ /* 0x000fe2000f8e0207 */
[----:B------:R-:W-:Y:S02]  /*e4d0*/  IADD3 R5, P1, R8, UR8, RZ ;  /* 0x0000000808057c10 */ /* 0x000fe4000ff3e0ff */
[----:B------:R-:W-:Y:S01]  /*e4e0*/  ULDC.64 UR12, c[0x0][0xb40] ;  /* 0x0002d000000c7ab9 */ /* 0x000fe20000000a00 */
[----:B------:R-:W-:Y:S02]  /*e4f0*/  LOP3.LUT R9, R20, 0x180, RZ, 0xc0, !PT ;  /* 0x0000018014097812 */ /* 0x000fe400078ec0ff */
[----:B------:R-:W-:Y:S01]  /*e500*/  IMAD.U32 R7, RZ, RZ, UR7 ;  /* 0x00000007ff077e24 */ /* 0x000fe2000f8e00ff */
[----:B------:R-:W-:Y:S02]  /*e510*/  LEA R36, P2, R5, UR12, 0x2 ;  /* 0x0000000c05247c11 */ /* 0x000fe4000f8410ff */
[----:B------:R-:W-:-:S02]  /*e520*/  SHF.R.U64 R24, R24, 0x3, RZ ;  /* 0x0000000318187819 */ /* 0x000fc400000012ff */
[----:B------:R-:W-:Y:S01]  /*e530*/  IADD3.X R6, R0, UR9, R7, P1, !PT ;  /* 0x0000000900067c10 */ /* 0x000fe20008ffe407 */
[C---:B------:R-:W-:Y:S01]  /*e540*/  VIADD R0, R8.reuse, 0x8 ;  /* 0x0000000808007836 */ /* 0x040fe20000000000 */
[-C--:B-----5:R-:W-:Y:S01]  /*e550*/  ISETP.GE.OR P1, PT, R8, R39.reuse, P0 ;  /* 0x000000270800720c */ /* 0x0a0fe20000726670 */
[----:B------:R-:W-:Y:S01]  /*e560*/  ULDC.64 UR8, c[0x0][0xaa0] ;  /* 0x0002a80000087ab9 */ /* 0x000fe20000000a00 */
[----:B------:R-:W-:Y:S01]  /*e570*/  LEA.HI.X R37, R5, UR13, R6, 0x2, P2 ;  /* 0x0000000d05257c11 */ /* 0x000fe200090f1406 */
[--C-:B------:R-:W-:Y:S01]  /*e580*/  IMAD.X R5, RZ, RZ, R21.reuse, P6 ;  /* 0x000000ffff057224 */ /* 0x100fe200030e0615 */
[----:B------:R-:W-:Y:S02]  /*e590*/  IADD3 R7, P2, R20, 0x7800, RZ ;  /* 0x0000780014077810 */ /* 0x000fe40007f5e0ff */
[----:B------:R-:W-:Y:S02]  /*e5a0*/  ISETP.GE.OR P0, PT, R0, R39, P0 ;  /* 0x000000270000720c */ /* 0x000fe40000706670 */
[----:B------:R-:W-:Y:S01]  /*e5b0*/  LOP3.LUT R0, R7, 0x180, RZ, 0xc0, !PT ;  /* 0x0000018007007812 */ /* 0x000fe200078ec0ff */
[----:B------:R-:W-:Y:S01]  /*e5c0*/  IMAD.X R29, RZ, RZ, R21, P2 ;  /* 0x000000ffff1d7224 */ /* 0x000fe200010e0615 */
[----:B------:R-:W-:-:S02]  /*e5d0*/  SHF.R.U64 R12, R12, 0x3, RZ ;  /* 0x000000030c0c7819 */ /* 0x000fc400000012ff */
[----:B------:R-:W-:Y:S02]  /*e5e0*/  SHF.R.U64 R32, R32, 0x3, RZ ;  /* 0x0000000320207819 */ /* 0x000fe400000012ff */
[----:B------:R-:W-:Y:S02]  /*e5f0*/  SHF.R.U64 R9, R9, 0x3, RZ ;  /* 0x0000000309097819 */ /* 0x000fe400000012ff */
[----:B------:R-:W-:Y:S01]  /*e600*/  LOP3.LUT R24, R24, R25, RZ, 0x3c, !PT ;  /* 0x0000001918187212 */ /* 0x000fe200078e3cff */
[--C-:B------:R-:W-:Y:S01]  /*e610*/  IMAD.X R25, RZ, RZ, R21.reuse, P5 ;  /* 0x000000ffff197224 */ /* 0x100fe200028e0615 */
[----:B------:R-:W-:Y:S01]  /*e620*/  SHF.R.U64 R0, R0, 0x3, RZ ;  /* 0x0000000300007819 */ /* 0x000fe200000012ff */
[----:B------:R-:W-:Y:S01]  /*e630*/  UIMAD UR7, UR11, UR8, URZ ;  /* 0x000000080b0772a4 */ /* 0x000fe2000f8e023f */
[----:B------:R-:W-:Y:S01]  /*e640*/  LOP3.LUT R12, R12, R13, RZ, 0x3c, !PT ;  /* 0x0000000d0c0c7212 */ /* 0x000fe200078e3cff */
[--C-:B------:R-:W-:Y:S01]  /*e650*/  IMAD.X R13, RZ, RZ, R21.reuse, P4 ;  /* 0x000000ffff0d7224 */ /* 0x100fe200020e0615 */
[----:B------:R-:W-:Y:S01]  /*e660*/  LOP3.LUT R32, R32, R33, RZ, 0x3c, !PT ;  /* 0x0000002120207212 */ /* 0x000fe200078e3cff */
[----:B------:R-:W-:Y:S01]  /*e670*/  IMAD.X R33, RZ, RZ, R21, P3 ;  /* 0x000000ffff217224 */ /* 0x000fe200018e0615 */
[----:B------:R-:W-:Y:S01]  /*e680*/  LOP3.LUT R28, R0, R7, RZ, 0x3c, !PT ;  /* 0x00000007001c7212 */ /* 0x000fe200078e3cff */
[----:B------:R-:W-:Y:S01]  /*e690*/  IMAD.U32 R41, RZ, RZ, UR8 ;  /* 0x00000008ff297e24 */ /* 0x000fe2000f8e00ff */
[----:B------:R-:W-:Y:S01]  /*e6a0*/  LOP3.LUT R20, R9, R20, RZ, 0x3c, !PT ;  /* 0x0000001409147212 */ /* 0x000fe200078e3cff */
[----:B------:R-:W-:Y:S01]  /*e6b0*/  @!P1 STG.E desc[UR48][R36.64], R2 ;  /* 0x0000000224009986 */ /* 0x000fe2000c101930 */
[----:B------:R-:W-:Y:S01]  /*e6c0*/  SHF.R.S32.HI R141, RZ, 0x1f, R140 ;  /* 0x0000001fff8d7819 */ /* 0x000fe2000001148c */
[----:B------:R-:W-:-:S02]  /*e6d0*/  UIMAD UR7, UR4, UR9, UR7 ;  /* 0x00000009040772a4 */ /* 0x000fc4000f8e0207 */
[----:B------:R0:W-:Y:S01]  /*e6e0*/  @!P0 STG.E desc[UR48][R36.64+0x20], R3 ;  /* 0x0000200324008986 */ /* 0x0001e2000c101930 */
[----:B------:R-:W-:-:S03]  /*e6f0*/  ULDC.64 UR8, c[0x0][0xae0] ;  /* 0x0002b80000087ab9 */ /* 0x000fc60000000a00 */
[----:B------:R1:W5:Y:S04]  /*e700*/  LD.E.128 R8, desc[UR48][R20.64] ;  /* 0x0000003014087980 */ /* 0x000368000c101d00 */
[----:B------:R-:W5:Y:S04]  /*e710*/  LD.E.128 R4, desc[UR48][R4.64] ;  /* 0x0000003004047980 */ /* 0x000f68000c101d00 */
[----:B------:R-:W5:Y:S01]  /*e720*/  LD.E.128 R24, desc[UR48][R24.64] ;  /* 0x0000003018187980 */ /* 0x000f62000c101d00 */
[----:B0-----:R-:W-:-:S03]  /*e730*/  IMAD.WIDE.U32 R2, R41, UR4, R140 ;  /* 0x0000000429027c25 */ /* 0x001fc6000f8e008c */
        /* <DEDUP_REMOVED lines=15> */
[----:B------:R-:W-:Y:S01]  /*e830*/  UIADD3 UR4, UR42, 0x2d820, URZ ;  /* 0x0002d8202a047890 */ /* 0x000fe2000fffe03f */
[----:B------:R-:W-:Y:S01]  /*e840*/  IMAD.WIDE.U32 R2, R21, UR41, R2 ;  /* 0x0000002915027c25 */ /* 0x000fe2000f8e0002 */
[----:B------:R-:W-:Y:S01]  /*e850*/  ULDC.64 UR8, c[0x0][0xae8] ;  /* 0x0002ba0000087ab9 */ /* 0x000fe20000000a00 */
[----:B------:R-:W-:Y:S01]  /*e860*/  BSSY B1, `(.L_x_9181) ;  /* 0x0000021000017945 */ /* 0x000fe20003800000 */
[----:B------:R-:W-:Y:S01]  /*e870*/  ISETP.GE.AND P0, PT, R142, R39, PT ;  /* 0x000000278e00720c */ /* 0x000fe20003f06270 */
[----:B------:R-:W-:Y:S01]  /*e880*/  VIADD R3, R3, UR7 ;  /* 0x0000000703037c36 */ /* 0x000fe20008000000 */
[----:B------:R-:W-:-:S02]  /*e890*/  UIMAD UR7, UR15, UR8, URZ ;  /* 0x000000080f0772a4 */ /* 0x000fc4000f8e023f */
[----:B------:R-:W-:Y:S01]  /*e8a0*/  IMAD.U32 R37, RZ, RZ, UR8 ;  /* 0x00000008ff257e24 */ /* 0x000fe2000f8e00ff */
[----:B------:R-:W-:Y:S01]  /*e8b0*/  UPRMT UR4, URZ, 0x654, UR4 ;  /* 0x000006543f047896 */ /* 0x000fe20008000004 */
[----:B------:R-:W-:Y:S01]  /*e8c0*/  VIADD R0, R142, 0x60 ;  /* 0x000000608e007836 */ /* 0x000fe20000000000 */
[----:B------:R-:W-:Y:S02]  /*e8d0*/  UIMAD UR7, UR16, UR9, UR7 ;  /* 0x00000009100772a4 */ /* 0x000fe4000f8e0207 */
[----:B------:R-:W-:Y:S02]  /*e8e0*/  IMAD.WIDE.U32 R36, R37, UR16, R2 ;  /* 0x0000001025247c25 */ /* 0x000fe4000f8e0002 */
[----:B------:R-:W-:Y:S02]  /*e8f0*/  ISETP.GE.AND P3, PT, R0, R39, PT ;  /* 0x000000270000720c */ /* 0x000fe40003f66270 */
[----:B------:R-:W-:-:S04]  /*e900*/  IMAD.WIDE R20, R148, 0xc0, R142 ;  /* 0x000000c094147825 */ /* 0x000fc800078e028e */
[----:B------:R-:W-:Y:S01]  /*e910*/  VIADD R41, R37, UR7 ;  /* 0x0000000725297c36 */ /* 0x000fe20008000000 */
[----:B0-----:R-:W-:Y:S01]  /*e920*/  SYNCS.ARRIVE.TRANS64.RED.A1T0 RZ, [UR4], RZ ;  /* 0x000000ffffff79a7 */ /* 0x001fe20008100404 */
[----:B------:R-:W-:Y:S05]  /*e930*/  @P0 BRA `(.L_x_9182) ;  /* 0x00000000004c0947 */ /* 0x000fea0003800000 */
        /* <DEDUP_REMOVED lines=19> */
.L_x_9182:
[----:B------:R-:W-:Y:S05]  /*ea70*/  BSYNC B1 ;  /* 0x0000000000017941 */ /* 0x000fea0003800000 */
.L_x_9181:
[----:B------:R-:W-:Y:S05]  /*ea80*/  @P3 BRA `(.L_x_9183) ;  /* 0x0000000800583947 */ /* 0x000fea0003800000 */
[----:B0----5:R-:W-:Y:S01]  /*ea90*/  IADD3 R9, P0, R20, 0x60, RZ ;  /* 0x0000006014097810 */ /* 0x021fe20007f1e0ff */
        /* <DEDUP_REMOVED lines=22> */
.L_x_9179:
        /* <DEDUP_REMOVED lines=27> */
.L_x_9184:
        /* <DEDUP_REMOVED lines=31> */
.L_x_9186:
[----:B------:R-:W-:Y:S05]  /*efa0*/  BSYNC B1 ;  /* 0x0000000000017941 */ /* 0x000fea0003800000 */
.L_x_9185:
[----:B------:R-:W-:Y:S01]  /*efb0*/  ULDC.64 UR12, c[0x0][0xaa0] ;  /* 0x0002a800000c7ab9 */ /* 0x000fe20000000a00 */
[----:B------:R-:W-:Y:S01]  /*efc0*/  IMAD R7, R148, -0xc0, R7 ;  /* 0xffffff4094077824 */ /* 0x000fe200078e0207 */
[----:B------:R-:W-:Y:S01]  /*efd0*/  BSSY B1, `(.L_x_9187) ;  /* 0x000002b000017945 */ /* 0x000fe20003800000 */
[----:B------:R-:W-:Y:S02]  /*efe0*/  IMAD R0, R6, UR12, RZ ;  /* 0x0000000c06007c24 */ /* 0x000fe4000f8e02ff */
[----:B01----:R-:W-:Y:S01]  /*eff0*/  IMAD.WIDE.U32 R2, R9, UR12, R140 ;  /* 0x0000000c09027c25 */ /* 0x003fe2000f8e008c */
[----:B------:R-:W-:-:S03]  /*f000*/  ISETP.GE.AND P0, PT, R142, R7, PT ;  /* 0x000000078e00720c */ /* 0x000fc60003f06270 */
[----:B------:R-:W-:Y:S01]  /*f010*/  IMAD R9, R9, UR13, R0 ;  /* 0x0000000d09097c24 */ /* 0x000fe2000f8e0200 */
[----:B------:R-:W-:Y:S01]  /*f020*/  ULDC.64 UR12, c[0x0][0xae0] ;  /* 0x0002b800000c7ab9 */ /* 0x000fe20000000a00 */
[----:B------:R-:W-:Y:S01]  /*f030*/  VIADD R0, R142, 0x60 ;  /* 0x000000608e007836 */ /* 0x000fe20000000000 */
[----:B------:R-:W-:Y:S01]  /*f040*/  UIMAD UR4, UR8, UR12, URZ ;  /* 0x0000000c080472a4 */ /* 0x000fe2000f8e023f */
[----:B------:R-:W-:Y:S02]  /*f050*/  IMAD.IADD R3, R3, 0x1, R9 ;  /* 0x0000000103037824 */ /* 0x000fe400078e0209 */
[----:B------:R-:W-:Y:S01]  /*f060*/  IMAD.U32 R5, RZ, RZ, UR12 ;  /* 0x0000000cff057e24 */ /* 0x000fe2000f8e00ff */
[----:B------:R-:W-:Y:S01]  /*f070*/  UIMAD UR4, UR41, UR13, UR4 ;  /* 0x0000000d290472a4 */ /* 0x000fe2000f8e0204 */
[----:B------:R-:W-:Y:S01]  /*f080*/  ISETP.GE.AND P1, PT, R0, R7, PT ;  /* 0x000000070000720c */ /* 0x000fe20003f26270 */
[----:B------:R-:W-:Y:S01]  /*f090*/  IMAD.MOV.U32 R6, RZ, RZ, R142 ;  /* 0x000000ffff067224 */ /* 0x000fe200078e008e */
[----:B------:R-:W-:Y:S01]  /*f0a0*/  ULDC.64 UR12, c[0x0][0xae8] ;  /* 0x0002ba00000c7ab9 */ /* 0x000fe20000000a00 */
[----:B------:R-:W-:Y:S01]  /*f0b0*/  IMAD.WIDE.U32 R2, R5, UR41, R2 ;  /* 0x0000002905027c25 */ /* 0x000fe2000f8e0002 */
[----:B------:R-:W-:-:S03]  /*f0c0*/  SHF.R.S32.HI R7, RZ, 0x1f, R142 ;  /* 0x0000001fff077819 */ /* 0x000fc6000001148e */
[----:B------:R-:W-:Y:S01]  /*f0d0*/  VIADD R3, R3, UR4 ;  /* 0x0000000403037c36 */ /* 0x000fe20008000000 */
[----:B------:R-:W-:Y:S02]  /*f0e0*/  UIMAD UR4, UR9, UR12, URZ ;  /* 0x0000000c090472a4 */ /* 0x000fe4000f8e023f */
[----:B------:R-:W-:Y:S02]  /*f0f0*/  IMAD.U32 R5, RZ, RZ, UR12 ;  /* 0x0000000cff057e24 */ /* 0x000fe4000f8e00ff */
[----:B------:R-:W-:Y:S01]  /*f100*/  IMAD.WIDE R6, R148, 0xc0, R6 ;  /* 0x000000c094067825 */ /* 0x000fe200078e0206 */
[----:B------:R-:W-:-:S03]  /*f110*/  UIMAD UR4, UR10, UR13, UR4 ;  /* 0x0000000d0a0472a4 */ /* 0x000fc6000f8e0204 */
[----:B------:R-:W-:-:S04]  /*f120*/  IMAD.WIDE.U32 R4, R5, UR10, R2 ;  /* 0x0000000a05047c25 */ /* 0x000fc8000f8e0002 */
[----:B------:R-:W-:Y:S01]  /*f130*/  VIADD R11, R5, UR4 ;  /* 0x00000004050b7c36 */ /* 0x000fe20008000000 */
        /* <DEDUP_REMOVED lines=20> */
.L_x_9188:
[----:B------:R-:W-:Y:S05]  /*f280*/  BSYNC B1 ;  /* 0x0000000000017941 */ /* 0x000fea0003800000 */
.L_x_9187:
        /* <DEDUP_REMOVED lines=22> */
.L_x_9183:
[----:B------:R-:W-:Y:S05]  /*f3f0*/  BSYNC B0 ;  /* 0x0000000000007941 */ /* 0x000fea0003800000 */
.L_x_9178:
[----:B------:R-:W-:Y:S02]  /*f400*/  ULDC UR4, c[0x0][0xc14] ;  /* 0x0003050000047ab9 */ /* 0x000fe40000000800 */
[----:B------:R-:W-:-:S06]  /*f410*/  UISETP.GE.AND UP0, UPT, UR5, UR4, UPT ;  /* 0x000000040500728c */ /* 0x000fcc000bf06270 */
[----:B------:R-:W-:-:S13]  /*f420*/  PLOP3.LUT P0, PT, PT, PT, UP0, 0x80, 0x0 ;  /* 0x000000000000781c */ /* 0x000fda0003f0f008 */
[----:B------:R-:W-:Y:S05]  /*f430*/  @!P0 BRA `(.L_x_9189) ;  /* 0xffffff1800b08947 */ /* 0x000fea000383ffff */
[----:B------:R-:W-:Y:S05]  /*f440*/  EXIT ;  /* 0x000000000000794d */ /* 0x000fea0003800000 */
.L_x_9096:
        /* <DEDUP_REMOVED lines=61> */
.L_x_9194:
        /* <DEDUP_REMOVED lines=13> */
.L_x_9193:
[----:B------:R-:W-:Y:S05]  /*f8f0*/  BSYNC B0 ;  /* 0x0000000000007941 */ /* 0x000fea0003800000 */
.L_x_9192:
        /* <DEDUP_REMOVED lines=26> */
.L_x_9190:
        /* <DEDUP_REMOVED lines=18> */
[----:B------:R-:W-:-:S06]  /*fbc0*/  VIADD R16, R13, 0xffffffff ;  /* 0xffffffff0d107836 */ /* 0x000fcc0000000000 */
[----:B------:R2:W3:Y:S02]  /*fbd0*/  SHFL.IDX PT, R16, R5, R16, 0x1f ;  /* 0x00001f1005107589 */ /* 0x0004e400000e0000 */
.L_x_9195:
[----:B---3--:R-:W-:Y:S01]  /*fbe0*/  IMAD R16, R16, UR4, R11 ;  /* 0x0000000410107c24 */ /* 0x008fe2000f8e020b */
[----:B------:R-:W-:Y:S01]  /*fbf0*/  IABS R2, R4 ;  /* 0x0000000400027213 */ /* 0x000fe20000000000 */
[----:B-1----:R-:W-:-:S03]  /*fc00*/  IMAD.MOV R9, RZ, RZ, -R3 ;  /* 0x000000ffff097224 */ /* 0x002fc600078e0a03 */
[----:B--2---:R-:W-:Y:S01]  /*fc10*/  IADD3 R5, -R16, UR6, RZ ;  /* 0x0000000610057c10 */ /* 0x004fe2000fffe1ff */
[----:B0-----:R-:W-:Y:S02]  /*fc20*/  IMAD.MOV R10, RZ, RZ, -R2 ;  /* 0x000000ffff0a7224 */ /* 0x001fe400078e0a02 */
[----:B------:R-:W-:Y:S01]  /*fc30*/  IMAD R9, R9, R6, RZ ;  /* 0x0000000609097224 */ /* 0x000fe200078e02ff */
[----:B------:R-:W-:Y:S01]  /*fc40*/  IABS R8, R5 ;  /* 0x0000000500087213 */ /* 0x000fe20000000000 */
[----:B------:R-:W-:-:S04]  /*fc50*/  IMAD.MOV.U32 R2, RZ, RZ, RZ ;  /* 0x000000ffff027224 */ /* 0x000fc800078e00ff */
[----:B------:R-:W-:-:S04]  /*fc60*/  IMAD.HI.U32 R2, R3, R9, R2 ;  /* 0x0000000903027227 */ /* 0x000fc800078e0002 */
[----:B------:R-:W-:Y:S02]  /*fc70*/  IMAD.MOV.U32 R3, RZ, RZ, R8 ;  /* 0x000000ffff037224 */ /* 0x000fe400078e0008 */
[----:B------:R-:W-:Y:S02]  /*fc80*/  IMAD.MOV.U32 R8, RZ, RZ, R10 ;  /* 0x000000ffff087224 */ /* 0x000fe400078e000a */
        /* <DEDUP_REMOVED lines=15> */
[----:B------:R-:W-:Y:S02]  /*fd80*/  IMAD R4, R4, R2, R5 ;  /* 0x0000000204047224 */ /* 0x000fe400078e0205 */
[----:B------:R-:W-:Y:S01]  /*fd90*/  IMAD.MOV.U32 R2, RZ, RZ, RZ ;  /* 0x000000ffff027224 */ /* 0x000fe200078e00ff */
[----:B------:R-:W-:Y:S02]  /*fda0*/  VIADDMNMX R7, R8, UR4, R7, PT ;  /* 0x0000000408077c46 */ /* 0x000fe4000b800107 */
[----:B------:R-:W-:-:S02]  /*fdb0*/  IABS R11, R4 ;  /* 0x00000004000b7213 */ /* 0x000fc40000000000 */
[----:B------:R-:W-:-:S04]  /*fdc0*/  IABS R8, R7 ;  /* 0x0000000700087213 */ /* 0x000fc80000000000 */
[----:B------:R-:W0:Y:S08]  /*fdd0*/  I2F.RP R9, R8 ;  /* 0x0000000800097306 */ /* 0x000e300000209400 */
[----:B0-----:R-:W0:Y:S02]  /*fde0*/  MUFU.RCP R9, R9 ;  /* 0x0000000900097308 */ /* 0x001e240000001000 */
[----:B0-----:R-:W-:-:S06]  /*fdf0*/  VIADD R3, R9, 0xffffffe ;  /* 0x0ffffffe09037836 */ /* 0x001fcc0000000000 */
[----:B------:R-:W0:Y:S02]  /*fe00*/  F2I.FTZ.U32.TRUNC.NTZ R3, R3 ;  /* 0x0000000300037305 */ /* 0x000e24000021f000 */
[----:B0-----:R-:W-:-:S04]  /*fe10*/  IMAD.MOV R10, RZ, RZ, -R3 ;  /* 0x000000ffff0a7224 */ /* 0x001fc800078e0a03 */
[----:B------:R-:W-:Y:S01]  /*fe20*/  IMAD.MOV.U32 R5, RZ, RZ, R10 ;  /* 0x000000ffff057224 */ /* 0x000fe200078e000a */
[----:B------:R-:W-:-:S03]  /*fe30*/  IABS R10, R7 ;  /* 0x00000007000a7213 */ /* 0x000fc60000000000 */
        /* <DEDUP_REMOVED lines=11> */
[----:B------:R-:W-:Y:S01]  /*fef0*/  ISETP.GE.AND P0, PT, R3, RZ, PT ;  /* 0x000000ff0300720c */ /* 0x000fe20003f06270 */
[----:B------:R-:W-:-:S12]  /*ff00*/  IMAD.IADD R3, R4, 0x1, R6 ;  /* 0x0000000104037824 */ /* 0x000fd800078e0206 */
        /* <DEDUP_REMOVED lines=8> */
.L_x_9191:
[----:B------:R-:W-:Y:S02]  /*ff90*/  IMAD.MOV.U32 R17, RZ, RZ, RZ ;  /* 0x000000ffff117224 */ /* 0x000fe400078e00ff */
[----:B------:R-:W-:Y:S02]  /*ffa0*/  IMAD.U32 R16, RZ, RZ, UR6 ;  /* 0x00000006ff107e24 */ /* 0x000fe4000f8e00ff */
[----:B------:R-:W-:-:S07]  /*ffb0*/  IMAD.MOV.U32 R18, RZ, RZ, RZ ;  /* 0x000000ffff127224 */ /* 0x000fce00078e00ff */
.L_x_9196:
[----:B------:R-:W-:Y:S01]  /*ffc0*/  ISETP.NE.AND P0, PT, R27, RZ, PT ;  /* 0x000000ff1b00720c */ /* 0x000fe20003f05270 */
[----:B------:R-:W-:Y:S02]  /*ffd0*/  IMAD.MOV.U32 R24, RZ, RZ, 0x1 ;  /* 0x00000001ff187424 */ /* 0x000fe400078e00ff */
[----:B------:R-:W-:Y:S02]  /*ffe0*/  IMAD.MOV.U32 R22, RZ, RZ, RZ ;  /* 0x000000ffff167224 */ /* 0x000fe400078e00ff */
[----:B------:R-:W-:-:S08]  /*fff0*/  IMAD.MOV.U32 R29, RZ, RZ, RZ ;  /* 0x000000ffff1d7224 */ /* 0x000fd000078e00ff */
[----:B------:R-:W0:Y:S01]  /*10000*/  @!P0 S2R R3, SR_CgaCtaId ;  /* 0x0000000000038919 */ /* 0x000e220000008800 */
[----:B------:R-:W-:-:S04]  /*10010*/  @!P0 MOV R0, 0x400 ;  /* 0x0000040000008802 */ /* 0x000fc80000000f00 */
[----:B0-----:R-:W-:-:S05]  /*10020*/  @!P0 LEA R0, R3, R0, 0x18 ;  /* 0x0000000003008211 */ /* 0x001fca00078ec0ff */
[----:B------:R0:W-:Y:S01]  /*10030*/  @!P0 STS.128 [R0+0x2d8d0], R16 ;  /* 0x02d8d01000008388 */ /* 0x0001e20000000c00 */
[----:B------:R-:W-:Y:S06]  /*10040*/  BAR.ARV 0x5, 0x1a0 ;  /* 0x0146800000007b1d */ /* 0x000fec0000002000 */
[----:B------:R-:W-:-:S13]  /*10050*/  ISETP.GE.AND P0, PT, R19, UR5, PT ;  /* 0x0000000513007c0c */ /* 0x000fda000bf06270 */
[----:B------:R-:W-:Y:S05]  /*10060*/  @P0 BRA `(.L_x_9197) ;  /* 0x0000003c007c0947 */ /* 0x000fea0003800000 */
[----:B------:R-:W-:Y:S01]  /*10070*/  IMAD.MOV.U32 R24, RZ, RZ, 0x1 ;  /* 0x00000001ff187424 */ /* 0x000fe200078e00ff */
[----:B------:R-:W-:Y:S01]  /*10080*/  ULDC UR37, c[0x0][0xc] ;  /* 0x0000030000257ab9 */ /* 0x000fe20000000800 */
[----:B------:R-:W-:Y:S01]  /*10090*/  IMAD.MOV.U32 R29, RZ, RZ, RZ ;  /* 0x000000ffff1d7224 */ /* 0x000fe200078e00ff */
[----:B------:R-:W-:Y:S01]  /*100a0*/  ULDC.64 UR38, c[0x0][0x198] ;  /* 0x0000660000267ab9 */ /* 0x000fe20000000a00 */
[----:B------:R-:W-:-:S07]  /*100b0*/  IMAD.MOV.U32 R22, RZ, RZ, RZ ;  /* 0x000000ffff167224 */ /* 0x000fce00078e00ff */
.L_x_9272:
[----:B------:R-:W-:Y:S05]  /*100c0*/  YIELD ;  /* 0x0000000000007946 */ /* 0x000fea0003800000 */
[----:B------:R-:W-:Y:S01]  /*100d0*/  ULDC.64 UR4, c[0x0][0xa28] ;  /* 0x00028a0000047ab9 */ /* 0x000fe20000000a00 */
[----:B0-----:R-:W-:Y:S01]  /*100e0*/  IMAD.MOV.U32 R0, RZ, RZ, RZ ;  /* 0x000000ffff007224 */ /* 0x001fe200078e00ff */
[----:B------:R-:W-:-:S04]  /*100f0*/  ISETP.NE.U32.AND P0, PT, RZ, UR4, PT ;  /* 0x00000004ff007c0c */ /* 0x000fc8000bf05070 */
[----:B------:R-:W-:Y:S01]  /*10100*/  ISETP.NE.AND.EX P0, PT, RZ, UR5, PT, P0 ;  /* 0x00000005ff007c0c */ /* 0x000fe2000bf05300 */
[----:B------:R-:W-:-:S12]  /*10110*/  ULDC.64 UR4, c[0x0][0xa00] ;  /* 0x0002800000047ab9 */ /* 0x000fd80000000a00 */
[----:B-1----:R-:W0:Y:S01]  /*10120*/  @P0 LDC.64 R2, c[0x0][0xa28] ;  /* 0x00028a00ff020b82 */ /* 0x002e220000000a00 */
[----:B------:R-:W-:Y:S01]  /*10130*/  ISETP.NE.U32.AND P2, PT, RZ, UR4, PT ;  /* 0x00000004ff007c0c */ /* 0x000fe2000bf45070 */
[----:B0-----:R-:W-:-:S05]  /*10140*/  @P0 IMAD.WIDE R2, R19, 0x4, R2 ;  /* 0x0000000413020825 */ /* 0x001fca00078e0202 */
[----:B------:R0:W5:Y:S01]  /*10150*/  @P0 LDG.E R0, desc[UR48][R2.64] ;  /* 0x0000003002000981 */ /* 0x000162000c1e1900 */
[----:B------:R-:W-:Y:S01]  /*10160*/  ISETP.NE.AND.EX P2, PT, RZ, UR5, PT, P2 ;  /* 0x00000005ff007c0c */ /* 0x000fe2000bf45320 */
[----:B------:R-:W-:Y:S01]  /*10170*/  IMAD.MOV.U32 R4, RZ, RZ, RZ ;  /* 0x000000ffff047224 */ /* 0x000fe200078e00ff */
[----:B------:R-:W-:Y:S01]  /*10180*/  ULDC.64 UR4, c[0x0][0xa18] ;  /* 0x0002860000047ab9 */ /* 0x000fe20000000a00 */
[----:B0-----:R-:W0:Y:S02]  /*10190*/  LDC.64 R2, c[0x0][0xa00] ;  /* 0x00028000ff027b82 */ /* 0x001e240000000a00 */
[----:B0-----:R-:W-:-:S08]  /*101a0*/  IMAD.WIDE R2, R19, 0x4, R2 ;  /* 0x0000000413027825 */ /* 0x001fd000078e0202 */
[----:B------:R-:W2:Y:S01]  /*101b0*/  @P2 LDG.E R4, desc[UR48][R2.64] ;  /* 0x0000003002042981 */ /* 0x000ea2000c1e1900 */
[----:B------:R-:W-:Y:S01]  /*101c0*/  ISETP.NE.U32.AND P1, PT, RZ, UR4, PT ;  /* 0x00000004ff007c0c */ /* 0x000fe2000bf25070 */
[----:B------:R-:W-:Y:S02]  /*101d0*/  ULDC UR6, c[0x0][0x288] ;  /* 0x0000a20000067ab9 */ /* 0x000fe40000000800 */
[----:B------:R-:W-:Y:S01]  /*101e0*/  IMAD.U32 R6, RZ, RZ, UR6 ;  /* 0x00000006ff067e24 */ /* 0x000fe2000f8e00ff */
[----:B------:R-:W-:Y:S01]  /*101f0*/  ISETP.NE.AND.EX P1, PT, RZ, UR5, PT, P1 ;  /* 0x00000005ff007c0c */ /* 0x000fe2000bf25310 */
[----:B------:R-:W-:Y:S01]  /*10200*/  ULDC.64 UR4, c[0x0][0x3f8] ;  /* 0x0000fe0000047ab9 */ /* 0x000fe20000000a00 */
[----:B------:R-:W-:Y:S01]  /*10210*/  ULDC.64 UR6, c[0x0][0xa08] ;  /* 0x0002820000067ab9 */ /* 0x000fe20000000a00 */
[----:B------:R-:W-:-:S03]  /*10220*/  UISETP.NE.U32.AND UP0, UPT, UR4, URZ, UPT ;  /* 0x0000003f0400728c */ /* 0x000fc6000bf05070 */
[----:B------:R-:W-:Y:S01]  /*10230*/  ULDC UR4, c[0x0][0x404] ;  /* 0x0001010000047ab9 */ /* 0x000fe20000000800 */
[----:B--2---:R0:W-:Y:S06]  /*10240*/  STL [R1], R4 ;  /* 0x0000000401007387 */ /* 0x0041ec0000100800 */
[----:B0-----:R-:W0:Y:S02]  /*10250*/  @P1 LDC.64 R4, c[0x0][0xa18] ;  /* 0x00028600ff041b82 */ /* 0x001e240000000a00 */
[----:B0-----:R-:W-:-:S05]  /*10260*/  @P1 IMAD.WIDE R4, R19, 0x4, R4 ;  /* 0x0000000413041825 */ /* 0x001fca00078e0204 */
[----:B------:R0:W5:Y:S01]  /*10270*/  @P1 LDG.E R6, desc[UR48][R4.64] ;  /* 0x0000003004061981 */ /* 0x000162000c1e1900 */
[----:B------:R-:W-:Y:S01]  /*10280*/  UISETP.NE.AND.EX UP0, UPT, UR5, URZ, UPT, UP0 ;  /* 0x0000003f0500728c */ /* 0x000fe2000bf05300 */
[----:B------:R-:W-:Y:S02]  /*10290*/  ISETP.NE.U32.AND P0, PT, RZ, UR6, PT ;  /* 0x00000006ff007c0c */ /* 0x000fe4000bf05070 */
[----:B------:R-:W-:Y:S01]  /*102a0*/  ULDC UR5, c[0x0][0x2e0] ;  /* 0x0000b80000057ab9 */ /* 0x000fe20000000800 */
[----:B------:R-:W-:Y:S01]  /*102b0*/  USEL UR4, UR4, 0x1, UP0 ;  /* 0x0000000104047887 */ /* 0x000fe20008000000 */
[----:B------:R-:W-:-:S03]  /*102c0*/  ISETP.NE.AND.EX P0, PT, RZ, UR7, PT, P0 ;  /* 0x00000007ff007c0c */ /* 0x000fc6000bf05300 */
[----:B------:R-:W-:-:S06]  /*102d0*/  UIMAD UR4, UR4, UR5, URZ ;  /* 0x00000005040472a4 */ /* 0x000fcc000f8e023f */
[----:B------:R-:W-:Y:S01]  /*102e0*/  IMAD.U32 R7, RZ, RZ, UR4 ;  /* 0x00000004ff077e24 */ /* 0x000fe2000f8e00ff */
[----:B0--3--:R-:W-:Y:S06]  /*102f0*/  @P1 BRA `(.L_x_9198) ;  /* 0x0000000000101947 */ /* 0x009fec0003800000 */
[----:B------:R-:W-:Y:S05]  /*10300*/  @!P2 BRA `(.L_x_9198) ;  /* 0x00000000000ca947 */ /* 0x000fea0003800000 */
[----:B------:R-:W2:Y:S04]  /*10310*/  LDG.E R5, desc[UR48][R2.64] ;  /* 0x0000003002057981 */ /* 0x000ea8000c1e1900 */
[----:B-----5:R-:W2:Y:S02]  /*10320*/  LDG.E R6, desc[UR48][R2.64+0x4] ;  /* 0x0000043002067981 */ /* 0x020ea4000c1e1900 */
[----:B--2---:R-:W-:-:S07]  /*10330*/  IMAD.IADD R6, R6, 0x1, -R5 ;  /* 0x0000000106067824 */ /* 0x004fce00078e0a05 */
.L_x_9198:
[----:B------:R-:W0:Y:S01]  /*10340*/  LDC.64 R2, c[0x0][0xa08] ;  /* 0x00028200ff027b82 */ /* 0x000e220000000a00 */
[----:B------:R-:W-:Y:S01]  /*10350*/  IMAD.MOV.U32 R23, RZ, RZ, RZ ;  /* 0x000000ffff177224 */ /* 0x000fe200078e00ff */
[----:B------:R-:W-:Y:S01]  /*10360*/  ULDC.64 UR4, c[0x0][0xa20] ;  /* 0x0002880000047ab9 */ /* 0x000fe20000000a00 */
[----:B0-----:R-:W-:-:S05]  /*10370*/  IMAD.WIDE R2, R19, 0x4, R2 ;  /* 0x0000000413027825 */ /* 0x001fca00078e0202 */
[----:B------:R-:W2:Y:S01]  /*10380*/  @P0 LDG.E R23, desc[UR48][R2.64] ;  /* 0x0000003002170981 */ /* 0x000ea2000c1e1900 */
[----:B------:R-:W-:-:S04]  /*10390*/  ISETP.NE.U32.AND P1, PT, RZ, UR4, PT ;  /* 0x00000004ff007c0c */ /* 0x000fc8000bf25070 */
[----:B------:R-:W-:Y:S01]  /*103a0*/  ISETP.NE.AND.EX P1, PT, RZ, UR5, PT, P1 ;  /* 0x00000005ff007c0c */ /* 0x000fe2000bf25310 */
[----:B--2--5:R-:W-:-:S12]  /*103b0*/  IMAD.IADD R23, R23, 0x1, R0 ;  /* 0x0000000117177824 */ /* 0x024fd800078e0200 */
[----:B------:R-:W-:Y:S05]  /*103c0*/  @!P1 BRA `(.L_x_9199) ;  /* 0x0000000000109947 */ /* 0x000fea0003800000 */
[----:B------:R-:W0:Y:S02]  /*103d0*/  LDC.64 R2, c[0x0][0xa20] ;  /* 0x00028800ff027b82 */ /* 0x000e240000000a00 */
[----:B0-----:R-:W-:-:S05]  /*103e0*/  IMAD.WIDE R2, R19, 0x4, R2 ;  /* 0x0000000413027825 */ /* 0x001fca00078e0202 */
[----:B------:R0:W5:Y:S01]  /*103f0*/  LDG.E R7, desc[UR48][R2.64] ;  /* 0x0000003002077981 */ /* 0x000162000c1e1900 */
[----:B------:R-:W-:Y:S05]  /*10400*/  BRA `(.L_x_9200) ;  /* 0x0000000000107947 */ /* 0x000fea0003800000 */
.L_x_9199:
[----:B------:R-:W-:Y:S05]  /*10410*/  @!P0 BRA `(.L_x_9200) ;  /* 0x00000000000c8947 */ /* 0x000fea0003800000 */
[----:B------:R-:W2:Y:S04]  /*10420*/  LDG.E R4, desc[UR48][R2.64] ;  /* 0x0000003002047981 */ /* 0x000ea8000c1e1900 */
[----:B------:R-:W2:Y:S02]  /*10430*/  LDG.E R7, desc[UR48][R2.64+0x4] ;  /* 0x0000043002077981 */ /* 0x000ea4000c1e1900 */
[----:B--2---:R-:W-:-:S07]  /*10440*/  IMAD.IADD R7, R7, 0x1, -R4 ;  /* 0x0000000107077824 */ /* 0x004fce00078e0a04 */
.L_x_9200:
[----:B0-----:R-:W0:Y:S01]  /*10450*/  LDC.64 R2, c[0x0][0x9e0] ;  /* 0x00027800ff027b82 */ /* 0x001e220000000a00 */
[----:B------:R-:W-:Y:S02]  /*10460*/  IMAD R5, R17, 0xc0, RZ ;  /* 0x000000c011057824 */ /* 0x000fe400078e02ff */
[----:B-----5:R-:W-:-:S03]  /*10470*/  IMAD.IADD R0, R7, 0x1, -R0 ;  /* 0x0000000107007824 */ /* 0x020fc600078e0a00 */
[----:B------:R-:W-:-:S05]  /*10480*/  IADD3 R5, -R6, 0xc0, R5 ;  /* 0x000000c006057810 */ /* 0x000fca0007ffe105 */
[----:B------:R-:W-:Y:S01]  /*10490*/  IMAD.IADD R9, R0, 0x1, R5 ;  /* 0x0000000100097824 */ /* 0x000fe200078e0205 */
[----:B0-----:R-:W-:-:S03]  /*104a0*/  ISETP.GE.AND P0, PT, R3, 0x1, PT ;  /* 0x000000010300780c */ /* 0x001fc60003f06270 */
[----:B------:R-:W-:-:S10]  /*104b0*/  IMAD.IADD R2, R9, 0x1, R2 ;  /* 0x0000000109027824 */ /* 0x000fd400078e0202 */
[----:B------:R-:W-:Y:S05]  /*104c0*/  @!P0 BRA `(.L_x_9201) ;  /* 0x0000000000488947 */ /* 0x000fea0003800000 */
        /* <DEDUP_REMOVED lines=11> */
.L_x_9203:
[----:B------:R-:W-:-:S13]  /*10580*/  ISETP.NE.AND P1, PT, R3, 0x1, PT ;  /* 0x000000010300780c */ /* 0x000fda0003f25270 */
[----:B------:R-:W0:Y:S02]  /*10590*/  @P1 LDC.64 R4, c[0x0][0x9e8] ;  /* 0x00027a00ff041b82 */ /* 0x000e240000000a00 */
[----:B0-----:R-:W-:-:S05]  /*105a0*/  @P1 IMAD.HI.U32 R4, R7, R4, RZ ;  /* 0x0000000407041227 */ /* 0x001fca00078e00ff */
[----:B------:R-:W-:-:S07]  /*105b0*/  @P1 SHF.R.U32.HI R7, RZ, R5, R4 ;  /* 0x00000005ff071219 */ /* 0x000fce0000011604 */
.L_x_9204:
[----:B------:R-:W-:Y:S05]  /*105c0*/  BSYNC B0 ;  /* 0x0000000000007941 */ /* 0x000fea0003800000 */
.L_x_9202:
[----:B------:R-:W-:-:S05]  /*105d0*/  IMAD R7, R7, R3, R3 ;  /* 0x0000000307077224 */ /* 0x000fca00078e0203 */
[----:B------:R-:W-:-:S07]  /*105e0*/  VIMNMX R2, R2, R7, PT ;  /* 0x0000000702027248 */ /* 0x000fce0003fe0100 */
.L_x_9201:
[----:B------:R-:W-:Y:S01]  /*105f0*/  VIADD R2, R2, 0x7f ;  /* 0x0000007f02027836 */ /* 0x000fe20000000000 */
[----:B------:R-:W-:Y:S01]  /*10600*/  ULDC UR4, c[0x0][0x9dc] ;  /* 0x0002770000047ab9 */ /* 0x000fe20000000800 */
[----:B------:R-:W-:-:S03]  /*10610*/  IMAD R7, R17, 0xc0, -R6 ;  /* 0x000000c011077824 */ /* 0x000fc600078e0a06 */
[----:B------:R-:W-:Y:S01]  /*10620*/  SHF.R.S32.HI R5, RZ, 0x1f, R2 ;  /* 0x0000001fff057819 */ /* 0x000fe20000011402 */
[----:B------:R-:W-:-:S03]  /*10630*/  IMAD.IADD R7, R0, 0x1, R7 ;  /* 0x0000000100077824 */ /* 0x000fc600078e0207 */
[----:B------:R-:W-:Y:S01]  /*10640*/  LEA.HI R4, R5, R2, RZ, 0x7 ;  /* 0x0000000205047211 */ /* 0x000fe200078f38ff */
[----:B------:R-:W-:Y:S02]  /*10650*/  VIADD R2, R0, 0x7f ;  /* 0x0000007f00027836 */ /* 0x000fe40000000000 */
[----:B------:R-:W-:Y:S01]  /*10660*/  VIADD R0, R7, -UR4 ;  /* 0x8000000407007c36 */ /* 0x000fe20008000000 */
[----:B------:R-:W-:Y:S02]  /*10670*/  SHF.R.S32.HI R4, RZ, 0x7, R4 ;  /* 0x00000007ff047819 */ /* 0x000fe40000011404 */
        /* <DEDUP_REMOVED lines=15> */
.L_x_9207:
[----:B------:R-:W-:-:S13]  /*10770*/  ISETP.NE.AND P0, PT, R3, 0x1, PT ;  /* 0x000000010300780c */ /* 0x000fda0003f05270 */
[----:B------:R-:W0:Y:S02]  /*10780*/  @P0 LDC.64 R4, c[0x0][0x9e8] ;  /* 0x00027a00ff040b82 */ /* 0x000e240000000a00 */
[----:B0-----:R-:W-:-:S05]  /*10790*/  @P0 IMAD.HI.U32 R4, R7, R4, RZ ;  /* 0x0000000407040227 */ /* 0x001fca00078e00ff */
[----:B------:R-:W-:-:S07]  /*107a0*/  @P0 SHF.R.U32.HI R7, RZ, R5, R4 ;  /* 0x00000005ff070219 */ /* 0x000fce0000011604 */
.L_x_9208:
[----:B------:R-:W-:Y:S05]  /*107b0*/  BSYNC B0 ;  /* 0x0000000000007941 */ /* 0x000fea0003800000 */
.L_x_9206:
[----:B------:R-:W-:-:S05]  /*107c0*/  IMAD R3, R7, R3, RZ ;  /* 0x0000000307037224 */ /* 0x000fca00078e02ff */
[----:B------:R-:W-:-:S07]  /*107d0*/  VIMNMX R0, R0, R3, !PT ;  /* 0x0000000300007248 */ /* 0x000fce0007fe0100 */
.L_x_9205:
[----:B------:R-:W-:Y:S01]  /*107e0*/  SHF.R.S32.HI R3, RZ, 0x1f, R0 ;  /* 0x0000001fff037819 */ /* 0x000fe20000011400 */
[----:B------:R-:W-:Y:S03]  /*107f0*/  BSSY B6, `(.L_x_9209) ;  /* 0x00002ac000067945 */ /* 0x000fe60003800000 */
[----:B------:R-:W-:-:S04]  /*10800*/  LEA.HI R3, R3, R0, RZ, 0x7 ;  /* 0x0000000003037211 */ /* 0x000fc800078f38ff */
[----:B------:R-:W-:-:S04]  /*10810*/  SHF.R.S32.HI R3, RZ, 0x7, R3 ;  /* 0x00000007ff037819 */ /* 0x000fc80000011403 */
[----:B------:R-:W-:-:S04]  /*10820*/  VIMNMX R26, RZ, R3, !PT ;  /* 0x00000003ff1a7248 */ /* 0x000fc80007fe0100 */
[----:B------:R-:W-:-:S13]  /*10830*/  ISETP.GT.AND P0, PT, R28, R26, PT ;  /* 0x0000001a1c00720c */ /* 0x000fda0003f04270 */
[----:B------:R-:W-:Y:S05]  /*10840*/  @P0 BRA `(.L_x_9210) ;  /* 0x00000000003c0947 */ /* 0x000fea0003800000 */
[----:B------:R-:W-:-:S13]  /*10850*/  ISETP.NE.AND P1, PT, R27, RZ, PT ;  /* 0x000000ff1b00720c */ /* 0x000fda0003f25270 */
[----:B------:R-:W-:Y:S05]  /*10860*/  @P1 BRA `(.L_x_9211) ;  /* 0x0000002800901947 */ /* 0x000fea0003800000 */
[----:B------:R-:W0:Y:S01]  /*10870*/  S2R R7, SR_LANEID ;  /* 0x0000000000077919 */ /* 0x000e220000000000 */
        /* <DEDUP_REMOVED lines=12> */
.L_x_9210:
        /* <DEDUP_REMOVED lines=22> */
.L_x_9212:
[----:B------:R-:W-:-:S05]  /*10aa0*/  VIADD R0, R25, 0x400 ;  /* 0x0000040019007836 */ /* 0x000fca0000000000 */
        /* <DEDUP_REMOVED lines=18> */
.L_x_9214:
        /* <DEDUP_REMOVED lines=16> */
.L_x_9213:
[----:B------:R-:W2:Y:S01]  /*10cd0*/  LDL.LU R20, [R1] ;  /* 0x0000000001147983 */ /* 0x000ea20000300800 */
[----:B------:R-:W-:Y:S01]  /*10ce0*/  ULDC.64 UR4, c[0x0][0x9f8] ;  /* 0x00027e0000047ab9 */ /* 0x000fe20000000a00 */
[----:B------:R-:W0:Y:S01]  /*10cf0*/  LDC R0, c[0x0][0x428] ;  /* 0x00010a00ff007b82 */ /* 0x000e220000000800 */
[----:B------:R-:W-:Y:S01]  /*10d00*/  ISETP.NE.U32.AND P0, PT, RZ, UR4, PT ;  /* 0x00000004ff007c0c */ /* 0x000fe2000bf05070 */
[----:B------:R-:W-:-:S03]  /*10d10*/  IMAD.MOV.U32 R6, RZ, RZ, R19 ;  /* 0x000000ffff067224 */ /* 0x000fc600078e0013 */
[----:B------:R-:W-:Y:S01]  /*10d20*/  ISETP.NE.AND.EX P0, PT, RZ, UR5, PT, P0 ;  /* 0x00000005ff007c0c */ /* 0x000fe2000bf05300 */
[----:B------:R-:W-:-:S12]  /*10d30*/  ULDC.64 UR4, c[0x0][0xa00] ;  /* 0x0002800000047ab9 */ /* 0x000fd80000000a00 */
[----:B------:R-:W1:Y:S02]  /*10d40*/  @P0 LDC.64 R2, c[0x0][0x9f8] ;  /* 0x00027e00ff020b82 */ /* 0x000e640000000a00 */
[----:B-1----:R-:W-:-:S05]  /*10d50*/  @P0 IMAD.WIDE R2, R19, 0x4, R2 ;  /* 0x0000000413020825 */ /* 0x002fca00078e0202 */
[----:B------:R1:W5:Y:S01]  /*10d60*/  @P0 LDG.E R6, desc[UR48][R2.64] ;  /* 0x0000003002060981 */ /* 0x000362000c1e1900 */
[----:B0-----:R-:W-:Y:S01]  /*10d70*/  ISETP.NE.AND P0, PT, R0, 0x1, PT ;  /* 0x000000010000780c */ /* 0x001fe20003f05270 */
[----:B------:R-:W-:Y:S01]  /*10d80*/  IMAD.MOV.U32 R0, RZ, RZ, R18 ;  /* 0x000000ffff007224 */ /* 0x000fe200078e0012 */
[----:B------:R-:W-:-:S04]  /*10d90*/  ISETP.NE.AND P6, PT, R27, RZ, PT ;  /* 0x000000ff1b00720c */ /* 0x000fc80003fc5270 */
[----:B------:R-:W-:-:S07]  /*10da0*/  PLOP3.LUT P1, PT, P6, PT, PT, 0x8, 0x0 ;  /* 0x000000000000781c */ /* 0x000fce000372e170 */
[----:B------:R-:W0:Y:S02]  /*10db0*/  @P0 LDC R5, c[0x0][0x42c] ;  /* 0x00010b00ff050b82 */ /* 0x000e240000000800 */
[----:B------:R-:W-:-:S05]  /*10dc0*/  VOTEU.ALL UP1, P6 ;  /* 0x00000000003f7886 */ /* 0x000fca0003020000 */
[----:B------:R-:W-:Y:S01]  /*10dd0*/  @!UP1 UIADD3 UR8, UP0, UR38, 0x270, URZ ;  /* 0x0000027026089890 */ /* 0x000fe2000ff1e03f */
[----:B------:R-:W3:Y:S03]  /*10de0*/  @P0 LDC R7, c[0x0][0x430] ;  /* 0x00010c00ff070b82 */ /* 0x000ee60000000800 */
[----:B------:R-:W-:-:S03]  /*10df0*/  @!UP1 UIADD3.X UR9, URZ, UR39, URZ, UP0, !UPT ;  /* 0x000000273f099290 */ /* 0x000fc600087fe43f */
[----:B------:R-:W-:Y:S01]  /*10e00*/  VOTEU.ALL UP0, P6 ;  /* 0x00000000003f7886 */ /* 0x000fe20003000000 */
[----:B0-----:R-:W-:-:S05]  /*10e10*/  @P0 IMAD.HI.U32 R4, R18, R5, RZ ;  /* 0x0000000512040227 */ /* 0x001fca00078e00ff */
[----:B---3--:R-:W-:Y:S02]  /*10e20*/  @P0 SHF.R.U32.HI R0, RZ, R7, R4 ;  /* 0x00000007ff000219 */ /* 0x008fe40000011604 */
[----:B------:R-:W-:-:S04]  /*10e30*/  ISETP.NE.U32.AND P0, PT, RZ, UR4, PT ;  /* 0x00000004ff007c0c */ /* 0x000fc8000bf05070 */
[----:B------:R-:W-:-:S04]  /*10e40*/  ISETP.NE.AND.EX P0, PT, RZ, UR5, PT, P0 ;  /* 0x00000005ff007c0c */ /* 0x000fc8000bf05300 */
[----:B------:R-:W-:Y:S01]  /*10e50*/  SEL R10, R19, RZ, !P0 ;  /* 0x000000ff130a7207 */ /* 0x000fe20004000000 */
[----:B-12---:R-:W-:-:S08]  /*10e60*/  IMAD R17, R17, 0xc0, R20 ;  /* 0x000000c011117824 */ /* 0x006fd000078e0214 */
.L_x_9215:
        /* <DEDUP_REMOVED lines=14> */
.L_x_9216:
        /* <DEDUP_REMOVED lines=13> */
.L_x_9217:
        /* <DEDUP_REMOVED lines=10> */
[----:B------:R-:W-:Y:S01]  /*110c0*/  ULDC.64 UR4, c[0x0][0xa08] ;  /* 0x0002820000047ab9 */ /* 0x000fe20000000a00 */
[----:B------:R-:W-:Y:S01]  /*110d0*/  VIADD R7, R28, 0xffffffff ;  /* 0xffffffff1c077836 */ /* 0x000fe20000000000 */
[----:B0-----:R-:W-:Y:S01]  /*110e0*/  LOP3.LUT P0, RZ, R2, UR4, RZ, 0xfc, !PT ;  /* 0x0000000402ff7c12 */ /* 0x001fe2000f80fcff */
[----:B------:R-:W-:-:S03]  /*110f0*/  UMOV UR4, 0xffffffff ;  /* 0xffffffff00047882 */ /* 0x000fc60000000000 */
[----:B------:R-:W-:-:S04]  /*11100*/  LOP3.LUT P0, RZ, R3, UR5, RZ, 0xfc, P0 ;  /* 0x0000000503ff7c12 */ /* 0x000fc8000800fcff */
[----:B-----5:R-:W-:Y:S01]  /*11110*/  SEL R8, R6, RZ, !P0 ;  /* 0x000000ff06087207 */ /* 0x020fe20004000000 */
[----:B------:R-:W-:Y:S08]  /*11120*/  BRA.DIV UR4, `(.L_x_9218) ;  /* 0x0000003604047947 */ /* 0x000ff0000b800000 */
.L_x_9288:
[----:B------:R-:W-:Y:S01]  /*11130*/  UMOV UR4, 0xffffffff ;  /* 0xffffffff00047882 */ /* 0x000fe20000000000 */
[----:B------:R-:W-:Y:S02]  /*11140*/  SHF.R.S32.HI R9, RZ, 0x1f, R6 ;  /* 0x0000001fff097819 */ /* 0x000fe40000011406 */
[----:B------:R-:W-:Y:S05]  /*11150*/  BRA.DIV UR4, `(.L_x_9219) ;  /* 0x00000036042c7947 */ /* 0x000fea000b800000 */
[----:B------:R-:W-:-:S13]  /*11160*/  ELECT P6, URZ, PT ;  /* 0x00000000003f782f */ /* 0x000fda00038c0000 */
.L_x_9291:
[----:B------:R-:W-:Y:S05]  /*11170*/  @!P6 BRA `(.L_x_9220) ;  /* 0x0000000000f8e947 */ /* 0x000fea0003800000 */
[----:B------:R-:W-:-:S04]  /*11180*/  ISETP.NE.U32.AND P0, PT, R2, RZ, PT ;  /* 0x000000ff0200720c */ /* 0x000fc80003f05070 */
        /* <DEDUP_REMOVED lines=20> */
.L_x_9221:
[----:B------:R-:W-:Y:S01]  /*112d0*/  IMAD R5, R22, 0x8, R25 ;  /* 0x0000000816057824 */ /* 0x000fe200078e0219 */
[----:B------:R-:W-:-:S04]  /*112e0*/  SHF.L.U32 R4, R24, 0x1f, RZ ;  /* 0x0000001f18047819 */ /* 0x000fc800000006ff */
[----:B------:R-:W1:Y:S02]  /*112f0*/  SYNCS.PHASECHK.TRANS64.TRYWAIT P0, [R5+URZ+0x2d840], R4 ;  /* 0x02d84004050075a7 */ /* 0x000e64000800017f */
[----:B-1----:R-:W-:Y:S05]  /*11300*/  @!P0 BRA `(.L_x_9222) ;  /* 0x0000003000e08947 */ /* 0x002fea0003800000 */
.L_x_9292:
        /* <DEDUP_REMOVED lines=9> */
.L_x_9223:
        /* <DEDUP_REMOVED lines=12> */
[----:B------:R-:W-:Y:S02]  /*11460*/  ULEA UR11, UR11, UR5, 0x7 ;  /* 0x000000050b0b7291 */ /* 0x000fe4000f8e383f */
        /* <DEDUP_REMOVED lines=15> */
.L_x_9220:
[----:B------:R-:W-:Y:S05]  /*11560*/  WARPSYNC.ALL ;  /* 0x0000000000007948 */ /* 0x000fea0003800000 */
[----:B------:R-:W-:Y:S01]  /*11570*/  BAR.SYNC.DEFER_BLOCKING 0x8, 0x1a0 ;  /* 0x0206800000007b1d */ /* 0x000fe20000010000 */
[----:B------:R-:W-:Y:S02]  /*11580*/  R2UR UR24, R25 ;  /* 0x00000000191872ca */ /* 0x000fe400000e0000 */
[----:B------:R-:W-:-:S13]  /*11590*/  ELECT P0, URZ, PT ;  /* 0x00000000003f782f */ /* 0x000fda0003800000 */
[----:B------:R-:W-:Y:S01]  /*115a0*/  @P0 R2UR UR13, R10 ;  /* 0x000000000a0d02ca */ /* 0x000fe200000e0000 */
[----:B------:R-:W-:Y:S01]  /*115b0*/  UIADD3 UR4, UP0, UR38, 0x270, URZ ;  /* 0x0000027026047890 */ /* 0x000fe2000ff1e03f */
[----:B------:R-:W-:Y:S01]  /*115c0*/  @P0 R2UR UR12, R18 ;  /* 0x00000000120c02ca */ /* 0x000fe200000e0000 */
[----:B------:R-:W-:Y:S01]  /*115d0*/  VIADD R29, R29, 0x1 ;  /* 0x000000011d1d7836 */ /* 0x000fe20000000000 */
[C---:B------:R-:W-:Y:S01]  /*115e0*/  @P0 R2UR UR11, R17.reuse ;  /* 0x00000000110b02ca */ /* 0x040fe200000e0000 */
[----:B------:R-:W-:Y:S01]  /*115f0*/  UIADD3.X UR5, URZ, UR39, URZ, UP0, !UPT ;  /* 0x000000273f057290 */ /* 0x000fe200087fe43f */
[----:B------:R-:W-:Y:S01]  /*11600*/  @P0 R2UR UR21, R10 ;  /* 0x000000000a1502ca */ /* 0x000fe200000e0000 */
[----:B------:R-:W-:Y:S01]  /*11610*/  UMOV UR6, 0x0 ;  /* 0x0000000000067882 */ /* 0x000fe20000000000 */
[----:B------:R-:W-:Y:S01]  /*11620*/  UMOV UR7, 0x12f00000 ;  /* 0x12f0000000077882 */ /* 0x000fe20000000000 */
[----:B------:R-:W-:Y:S01]  /*11630*/  UMOV UR10, URZ ;  /* 0x0000003f000a7c82 */ /* 0x000fe20008000000 */
[----:B------:R-:W-:Y:S01]  /*11640*/  @P0 R2UR UR20, R18 ;  /* 0x00000000121402ca */ /* 0x000fe200000e0000 */
        /* <DEDUP_REMOVED lines=13> */
[----:B------:R-:W-:-:S03]  /*11720*/  UMOV UR23, 0x12f00000 ;  /* 0x12f0000000177882 */ /* 0x000fc60000000000 */
[----:B------:R3:W-:Y:S01]  /*11730*/  UTMALDG.4D [UR16], [UR4], desc[UR14] ;  /* 0x00000e10040075b4 */ /* 0x0007e20008019000 */
[----:B-1----:R-:W-:-:S04]  /*11740*/  LEA.HI R4, R29, R29, RZ, 0x1 ;  /* 0x0000001d1d047211 */ /* 0x002fc800078f08ff */
[----:B------:R-:W-:-:S05]  /*11750*/  LOP3.LUT R4, R4, 0xfffffffe, RZ, 0xc0, !PT ;  /* 0xfffffffe04047812 */ /* 0x000fca00078ec0ff */
[----:B------:R-:W-:-:S05]  /*11760*/  IMAD.IADD R4, R29, 0x1, -R4 ;  /* 0x000000011d047824 */ /* 0x000fca00078e0a04 */
[----:B------:R-:W-:Y:S02]  /*11770*/  SHF.L.U32 R4, R4, 0x1f, RZ ;  /* 0x0000001f04047819 */ /* 0x000fe400000006ff */
[----:B--2---:R-:W-:Y:S01]  /*11780*/  @P0 R2UR UR13, R10 ;  /* 0x000000000a0d02ca */ /* 0x004fe200000e0000 */
[----:B------:R-:W-:Y:S01]  /*11790*/  UIADD3 UR8, UR24, 0x12400, URZ ;  /* 0x0001240018087890 */ /* 0x000fe2000fffe03f */
[----:B------:R-:W-:Y:S01]  /*117a0*/  @P0 R2UR UR12, R18 ;  /* 0x00000000120c02ca */ /* 0x000fe200000e0000 */
[----:B------:R-:W-:Y:S01]  /*117b0*/  UMOV UR10, 0x40 ;  /* 0x00000040000a7882 */ /* 0x000fe20000000000 */
[----:B------:R-:W-:-:S13]  /*117c0*/  @P0 R2UR UR11, R17 ;  /* 0x00000000110b02ca */ /* 0x000fda00000e0000 */
[----:B------:R3:W-:Y:S01]  /*117d0*/  UTMALDG.4D [UR8], [UR4], desc[UR22] ;  /* 0x00001608040075b4 */ /* 0x0007e20008019000 */
[----:B------:R-:W1:Y:S02]  /*117e0*/  SYNCS.PHASECHK.TRANS64.TRYWAIT P0, [R25+URZ+0x2d820], R4 ;  /* 0x02d82004190075a7 */ /* 0x000e64000800017f */
[----:B-1-3--:R-:W-:Y:S05]  /*117f0*/  @!P0 BRA `(.L_x_9225) ;  /* 0x0000002c00b88947 */ /* 0x00afea0003800000 */
.L_x_9293:
[----:B------:R-:W-:Y:S05]  /*11800*/  BSYNC B0 ;  /* 0x0000000000007941 */ /* 0x000fea0003800000 */
.L_x_9224:
[----:B------:R-:W-:Y:S01]  /*11810*/  VIADD R10, R28, 0xfffffffe ;  /* 0xfffffffe1c0a7836 */ /* 0x000fe20000000000 */
[----:B------:R-:W-:Y:S04]  /*11820*/  BSSY B0, `(.L_x_9226) ;  /* 0x0000167000007945 */ /* 0x000fe80003800000 */
[----:B------:R-:W-:-:S13]  /*11830*/  ISETP.GE.AND P0, PT, R10, R26, PT ;  /* 0x0000001a0a00720c */ /* 0x000fda0003f06270 */
[----:B------:R-:W-:Y:S05]  /*11840*/  @!P0 BRA `(.L_x_9227) ;  /* 0x0000001400908947 */ /* 0x000fea0003800000 */
[----:B-1----:R-:W-:Y:S01]  /*11850*/  IMAD.MOV R4, RZ, RZ, -R28 ;  /* 0x000000ffff047224 */ /* 0x002fe200078e0a1c */
[----:B------:R-:W-:Y:S01]  /*11860*/  LOP3.LUT R11, RZ, R26, RZ, 0x33, !PT ;  /* 0x0000001aff0b7212 */ /* 0x000fe200078e33ff */
[----:B------:R-:W-:Y:S03]  /*11870*/  BSSY B1, `(.L_x_9228) ;  /* 0x0000078000017945 */ /* 0x000fe60003800000 */
[----:B------:R-:W-:-:S05]  /*11880*/  VIADDMNMX R11, R4, 0x1, R11, !PT ;  /* 0x00000001040b7846 */ /* 0x000fca000780010b */
[----:B------:R-:W-:-:S05]  /*11890*/  IMAD.IADD R4, R28, 0x1, R11 ;  /* 0x000000011c047824 */ /* 0x000fca00078e020b */
[----:B------:R-:W-:-:S04]  /*118a0*/  LOP3.LUT R4, R4, 0x1, RZ, 0xc0, !PT ;  /* 0x0000000104047812 */ /* 0x000fc800078ec0ff */
[----:B------:R-:W-:-:S13]  /*118b0*/  ISETP.NE.U32.AND P0, PT, R4, 0x1, PT ;  /* 0x000000010400780c */ /* 0x000fda0003f05070 */
[----:B------:R-:W-:Y:S05]  /*118c0*/  @P0 BRA `(.L_x_9229) ;  /* 0x0000000400c80947 */ /* 0x000fea0003800000 */
[----:B0-----:R-:W-:Y:S01]  /*118d0*/  VIADD R12, R22, 0x1 ;  /* 0x00000001160c7836 */ /* 0x001fe20000000000 */
        /* <DEDUP_REMOVED lines=28> */
.L_x_9232:
[----:B0-----:R-:W-:Y:S01]  /*11aa0*/  IMAD R3, R12, 0x8, R25 ;  /* 0x000000080c037824 */ /* 0x001fe200078e0219 */
[----:B------:R-:W-:-:S04]  /*11ab0*/  SHF.L.U32 R2, R13, 0x1f, RZ ;  /* 0x0000001f0d027819 */ /* 0x000fc800000006ff */
[----:B------:R-:W0:Y:S02]  /*11ac0*/  SYNCS.PHASECHK.TRANS64.TRYWAIT P0, [R3+URZ+0x2d840], R2 ;  /* 0x02d84002030075a7 */ /* 0x000e24000800017f */
[----:B0-----:R-:W-:Y:S05]  /*11ad0*/  @!P0 BRA `(.L_x_9233) ;  /* 0x0000002c00148947 */ /* 0x001fea0003800000 */
.L_x_9294:
        /* <DEDUP_REMOVED lines=9> */
.L_x_9234:
[----:B01----:R-:W-:Y:S01]  /*11b70*/  IMAD R2, R12, 0x6000, R25 ;  /* 0x000060000c027824 */ /* 0x003fe200078e0219 */
        /* <DEDUP_REMOVED lines=14> */
[----:B------:R-:W-:Y:S01]  /*11c60*/  ULEA UR11, UR11, UR5, 0x7 ;  /* 0x000000050b0b7291 */ /* 0x000fe2000f8e383f */
        /* <DEDUP_REMOVED lines=15> */
.L_x_9295:
[----:B------:R-:W-:Y:S05]  /*11d60*/  @P1 BRA `(.L_x_9236) ;  /* 0x0000000000181947 */ /* 0x000fea0003800000 */
[----:B------:R-:W-:Y:S01]  /*11d70*/  ISETP.NE.AND P0, PT, R27, RZ, PT ;  /* 0x000000ff1b00720c */ /* 0x000fe20003f05270 */
[----:B0-----:R-:W-:Y:S02]  /*11d80*/  IMAD R2, R22, 0x8, R25 ;  /* 0x0000000816027824 */ /* 0x001fe400078e0219 */
[----:B------:R-:W-:-:S04]  /*11d90*/  IMAD.MOV.U32 R3, RZ, RZ, 0x6000 ;  /* 0x00006000ff037424 */ /* 0x000fc800078e00ff */
[----:B------:R1:W-:Y:S06]  /*11da0*/  SYNCS.ARRIVE.TRANS64 RZ, [R2+URZ+0x2d850], R3 ;  /* 0x02d8500302ff79a7 */ /* 0x0003ec000800003f */
[----:B------:R-:W-:Y:S05]  /*11db0*/  @!P0 BRA `(.L_x_9236) ;  /* 0x0000000000048947 */ /* 0x000fea0003800000 */
[----:B------:R-:W-:Y:S01]  /*11dc0*/  BPT.TRAP 0x1 ;  /* 0x000000040000795c */ /* 0x000fe20000300000 */
.L_x_9236:
[C-C-:B01----:R-:W-:Y:S01]  /*11dd0*/  IMAD R2, R22.reuse, 0x8, R25.reuse ;  /* 0x0000000816027824 */ /* 0x143fe200078e0219 */
        /* <DEDUP_REMOVED lines=14> */
[----:B------:R-:W-:Y:S02]  /*11ec0*/  ULEA UR11, UR11, UR5, 0x7 ;  /* 0x000000050b0b7291 */ /* 0x000fe4000f8e383f */
        /* <DEDUP_REMOVED lines=14> */
.L_x_9231:
[----:B------:R-:W-:Y:S05]  /*11fb0*/  BSYNC B2 ;  /* 0x0000000000027941 */ /* 0x000fea0003800000 */
.L_x_9230:
[----:B------:R-:W-:Y:S02]  /*11fc0*/  IMAD.MOV.U32 R22, RZ, RZ, R12 ;  /* 0x000000ffff167224 */ /* 0x000fe400078e000c */
[----:B------:R-:W-:Y:S02]  /*11fd0*/  IMAD.MOV.U32 R24, RZ, RZ, R13 ;  /* 0x000000ffff187224 */ /* 0x000fe400078e000d */
[----:B------:R-:W-:-:S07]  /*11fe0*/  VIADD R10, R28, 0xfffffffd ;  /* 0xfffffffd1c0a7836 */ /* 0x000fce0000000000 */
.L_x_9229:
[----:B------:R-:W-:Y:S05]  /*11ff0*/  BSYNC B1 ;  /* 0x0000000000017941 */ /* 0x000fea0003800000 */
.L_x_9228:
[----:B------:R-:W-:Y:S01]  /*12000*/  VIADD R11, R11, 0xfffffffe ;  /* 0xfffffffe0b0b7836 */ /* 0x000fe20000000000 */
[----:B------:R-:W-:-:S04]  /*12010*/  LOP3.LUT R28, RZ, R28, RZ, 0x33, !PT ;  /* 0x0000001cff1c7212 */ /* 0x000fc800078e33ff */
[----:B------:R-:W-:-:S13]  /*12020*/  ISETP.NE.AND P0, PT, R11, R28, PT ;  /* 0x0000001c0b00720c */ /* 0x000fda0003f05270 */
[----:B------:R-:W-:Y:S05]  /*12030*/  @!P0 BRA `(.L_x_9227) ;  /* 0x0000000c00948947 */ /* 0x000fea0003800000 */
[----:B------:R-:W-:-:S07]  /*12040*/  IMAD.MOV.U32 R4, RZ, RZ, R8 ;  /* 0x000000ffff047224 */ /* 0x000fce00078e0008 */
.L_x_9251:
[----:B------:R-:W-:Y:S01]  /*12050*/  VIADD R11, R22, 0x1 ;  /* 0x00000001160b7836 */ /* 0x000fe20000000000 */
[----:B------:R-:W-:Y:S05]  /*12060*/  YIELD ;  /* 0x0000000000007946 */ /* 0x000fea0003800000 */
[----:B------:R-:W-:Y:S01]  /*12070*/  ISETP.NE.AND P0, PT, R11, 0x2, PT ;  /* 0x000000020b00780c */ /* 0x000fe20003f05270 */
[----:B------:R-:W-:Y:S03]  /*12080*/  BSSY B1, `(.L_x_9237) ;  /* 0x000006c000017945 */ /* 0x000fe60003800000 */
[----:B01----:R-:W-:-:S02]  /*12090*/  SEL R3, RZ, 0x1, P0 ;  /* 0x00000001ff037807 */ /* 0x003fc40000000000 */
[----:B------:R-:W-:Y:S02]  /*120a0*/  SEL R11, R11, RZ, P0 ;  /* 0x000000ff0b0b7207 */ /* 0x000fe40000000000 */
[----:B0-----:R-:W-:Y:S01]  /*120b0*/  LOP3.LUT R12, R24, R3, RZ, 0x3c, !PT ;  /* 0x00000003180c7212 */ /* 0x001fe200078e3cff */
        /* <DEDUP_REMOVED lines=24> */
.L_x_9239:
[----:B------:R-:W-:Y:S01]  /*12240*/  IMAD R3, R11, 0x8, R25 ;  /* 0x000000080b037824 */ /* 0x000fe200078e0219 */
[----:B------:R-:W-:-:S04]  /*12250*/  SHF.L.U32 R2, R12, 0x1f, RZ ;  /* 0x0000001f0c027819 */ /* 0x000fc800000006ff */
[----:B------:R-:W1:Y:S02]  /*12260*/  SYNCS.PHASECHK.TRANS64.TRYWAIT P0, [R3+URZ+0x2d840], R2 ;  /* 0x02d84002030075a7 */ /* 0x000e64000800017f */
[----:B-1----:R-:W-:Y:S05]  /*12270*/  @!P0 BRA `(.L_x_9240) ;  /* 0x0000002400548947 */ /* 0x002fea0003800000 */
.L_x_9296:
        /* <DEDUP_REMOVED lines=9> */
.L_x_9241:
        /* <DEDUP_REMOVED lines=31> */
.L_x_9297:
[----:B------:R-:W-:Y:S05]  /*12500*/  @P0 BRA `(.L_x_9243) ;  /* 0x0000000000140947 */ /* 0x000fea0003800000 */
[----:B------:R-:W-:Y:S01]  /*12510*/  ISETP.NE.AND P1, PT, R27, RZ, PT ;  /* 0x000000ff1b00720c */ /* 0x000fe20003f25270 */
[----:B------:R-:W-:-:S04]  /*12520*/  IMAD.MOV.U32 R2, RZ, RZ, 0x6000 ;  /* 0x00006000ff027424 */ /* 0x000fc800078e00ff */
[----:B------:R1:W-:Y:S08]  /*12530*/  SYNCS.ARRIVE.TRANS64 RZ, [R3+URZ+0x50], R2 ;  /* 0x0000500203ff79a7 */ /* 0x0003f0000800003f */
[----:B------:R-:W-:Y:S05]  /*12540*/  @!P1 BRA `(.L_x_9243) ;  /* 0x0000000000049947 */ /* 0x000fea0003800000 */
[----:B------:R-:W-:Y:S01]  /*12550*/  BPT.TRAP 0x1 ;  /* 0x000000040000795c */ /* 0x000fe20000300000 */
.L_x_9243:
        /* <DEDUP_REMOVED lines=14> */
[----:B------:R-:W-:Y:S02]  /*12640*/  ULEA UR11, UR11, UR5, 0x7 ;  /* 0x000000050b0b7291 */ /* 0x000fe4000f8e383f */
        /* <DEDUP_REMOVED lines=15> */
.L_x_9238:
[----:B------:R-:W-:Y:S05]  /*12740*/  BSYNC B1 ;  /* 0x0000000000017941 */ /* 0x000fea0003800000 */
.L_x_9237:
[----:B------:R-:W-:Y:S01]  /*12750*/  VIADD R22, R11, 0x1 ;  /* 0x000000010b167836 */ /* 0x000fe20000000000 */
[----:B------:R-:W-:Y:S01]  /*12760*/  BSSY B1, `(.L_x_9244) ;  /* 0x000006f000017945 */ /* 0x000fe20003800000 */
[----:B------:R-:W-:-:S03]  /*12770*/  VIADD R13, R10, 0xffffffff ;  /* 0xffffffff0a0d7836 */ /* 0x000fc60000000000 */
[----:B------:R-:W-:-:S04]  /*12780*/  ISETP.NE.AND P0, PT, R22, 0x2, PT ;  /* 0x000000021600780c */ /* 0x000fc80003f05270 */
[----:B01----:R-:W-:Y:S02]  /*12790*/  SEL R3, RZ, 0x1, P0 ;  /* 0x00000001ff037807 */ /* 0x003fe40000000000 */
        /* <DEDUP_REMOVED lines=26> */
.L_x_9246:
[----:B------:R-:W-:Y:S01]  /*12940*/  IMAD R2, R22, 0x8, R25 ;  /* 0x0000000816027824 */ /* 0x000fe200078e0219 */
[----:B------:R-:W-:-:S04]  /*12950*/  SHF.L.U32 R3, R24, 0x1f, RZ ;  /* 0x0000001f18037819 */ /* 0x000fc800000006ff */
[----:B------:R-:W1:Y:S02]  /*12960*/  SYNCS.PHASECHK.TRANS64.TRYWAIT P0, [R2+URZ+0x2d840], R3 ;  /* 0x02d84003020075a7 */ /* 0x000e64000800017f */
[----:B-1----:R-:W-:Y:S05]  /*12970*/  @!P0 BRA `(.L_x_9247) ;  /* 0x0000001c00bc8947 */ /* 0x002fea0003800000 */
.L_x_9298:
        /* <DEDUP_REMOVED lines=9> */
.L_x_9248:
[----:B01----:R-:W-:Y:S01]  /*12a10*/  IMAD R2, R22, 0x6000, R25 ;  /* 0x0000600016027824 */ /* 0x003fe200078e0219 */
[----:B------:R-:W-:Y:S01]  /*12a20*/  R2UR UR11, R14 ;  /* 0x000000000e0b72ca */ /* 0x000fe200000e0000 */
[----:B------:R-:W-:Y:S01]  /*12a30*/  UIADD3 UR4, UP0, UR38, 0x370, URZ ;  /* 0x0000037026047890 */ /* 0x000fe2000ff1e03f */
[----:B------:R-:W-:Y:S01]  /*12a40*/  R2UR UR5, R23 ;  /* 0x00000000170572ca */ /* 0x000fe200000e0000 */
[----:B------:R-:W-:Y:S01]  /*12a50*/  UMOV UR10, URZ ;  /* 0x0000003f000a7c82 */ /* 0x000fe20008000000 */
[----:B------:R-:W-:Y:S01]  /*12a60*/  R2UR UR8, R2 ;  /* 0x00000000020872ca */ /* 0x000fe200000e0000 */
[----:B------:R-:W-:Y:S01]  /*12a70*/  VIADD R2, R25, 0x2d800 ;  /* 0x0002d80019027836 */ /* 0x000fe20000000000 */
[----:B------:R-:W-:Y:S01]  /*12a80*/  R2UR UR12, R0 ;  /* 0x00000000000c72ca */ /* 0x000fe200000e0000 */
[----:B------:R-:W-:Y:S01]  /*12a90*/  UMOV UR6, 0x0 ;  /* 0x0000000000067882 */ /* 0x000fe20000000000 */
[----:B-----5:R-:W-:Y:S01]  /*12aa0*/  R2UR UR13, R4 ;  /* 0x00000000040d72ca */ /* 0x020fe200000e0000 */
[--C-:B------:R-:W-:Y:S01]  /*12ab0*/  IMAD R3, R22, 0x8, R2.reuse ;  /* 0x0000000816037824 */ /* 0x100fe200078e0202 */
[----:B------:R-:W-:Y:S01]  /*12ac0*/  UMOV UR7, 0x14f00000 ;  /* 0x14f0000000077882 */ /* 0x000fe20000000000 */
[----:B------:R-:W-:Y:S01]  /*12ad0*/  UMOV UR17, 0x20 ;  /* 0x0000002000117882 */ /* 0x000fe20000000000 */
[----:B------:R-:W-:Y:S01]  /*12ae0*/  UMOV UR18, 0x40 ;  /* 0x0000004000127882 */ /* 0x000fe20000000000 */
[----:B------:R-:W-:Y:S01]  /*12af0*/  IMAD R2, R11, 0x8, R2 ;  /* 0x000000080b027824 */ /* 0x000fe200078e0202 */
[----:B------:R-:W-:Y:S01]  /*12b00*/  R2UR UR9, R3 ;  /* 0x00000000030972ca */ /* 0x000fe200000e0000 */
[----:B------:R-:W-:Y:S01]  /*12b10*/  ULEA UR11, UR11, UR5, 0x7 ;  /* 0x000000050b0b7291 */ /* 0x000fe2000f8e383f */
[----:B------:R-:W-:Y:S01]  /*12b20*/  SHF.L.U32 R3, R12, 0x1f, RZ ;  /* 0x0000001f0c037819 */ /* 0x000fe200000006ff */
[----:B------:R-:W-:-:S02]  /*12b30*/  UIADD3 UR14, UR8, 0x15400, URZ ;  /* 0x00015400080e7890 */ /* 0x000fc4000fffe03f */
[----:B------:R-:W-:Y:S02]  /*12b40*/  UIADD3.X UR5, URZ, UR39, URZ, UP0, !UPT ;  /* 0x000000273f057290 */ /* 0x000fe400087fe43f */
[----:B------:R-:W-:Y:S02]  /*12b50*/  UIADD3 UR15, UR8, 0x17400, URZ ;  /* 0x00017400080f7890 */ /* 0x000fe4000fffe03f */
[----:B------:R-:W-:-:S03]  /*12b60*/  UIADD3 UR16, UR8, 0x19400, URZ ;  /* 0x0001940008107890 */ /* 0x000fc6000fffe03f */
[----:B------:R-:W-:Y:S01]  /*12b70*/  UMOV UR8, UR14 ;  /* 0x0000000e00087c82 */ /* 0x000fe20008000000 */
[----:B------:R-:W-:-:S09]  /*12b80*/  UIADD3 UR9, UR9, 0x30, URZ ;  /* 0x0000003009097890 */ /* 0x000fd2000fffe03f */
        /* <DEDUP_REMOVED lines=9> */
.L_x_9299:
[----:B------:R-:W-:Y:S05]  /*12c20*/  @P0 BRA `(.L_x_9250) ;  /* 0x0000000000140947 */ /* 0x000fea0003800000 */
[----:B------:R-:W-:Y:S01]  /*12c30*/  ISETP.NE.AND P1, PT, R27, RZ, PT ;  /* 0x000000ff1b00720c */ /* 0x000fe20003f25270 */
[----:B0-----:R-:W-:-:S04]  /*12c40*/  IMAD.MOV.U32 R3, RZ, RZ, 0x6000 ;  /* 0x00006000ff037424 */ /* 0x001fc800078e00ff */
[----:B------:R1:W-:Y:S08]  /*12c50*/  SYNCS.ARRIVE.TRANS64 RZ, [R2+URZ+0x50], R3 ;  /* 0x0000500302ff79a7 */ /* 0x0003f0000800003f */
[----:B------:R-:W-:Y:S05]  /*12c60*/  @!P1 BRA `(.L_x_9250) ;  /* 0x0000000000049947 */ /* 0x000fea0003800000 */
[----:B------:R-:W-:Y:S01]  /*12c70*/  BPT.TRAP 0x1 ;  /* 0x000000040000795c */ /* 0x000fe20000300000 */
.L_x_9250:
        /* <DEDUP_REMOVED lines=29> */
.L_x_9245:
[----:B------:R-:W-:Y:S05]  /*12e50*/  BSYNC B1 ;  /* 0x0000000000017941 */ /* 0x000fea0003800000 */
.L_x_9244:
[----:B------:R-:W-:Y:S01]  /*12e60*/  ISETP.GT.AND P0, PT, R13, R26, PT ;  /* 0x0000001a0d00720c */ /* 0x000fe20003f04270 */
[----:B------:R-:W-:-:S12]  /*12e70*/  VIADD R10, R10, 0xfffffffe ;  /* 0xfffffffe0a0a7836 */ /* 0x000fd80000000000 */
[----:B------:R-:W-:Y:S05]  /*12e80*/  @P0 BRA `(.L_x_9251) ;  /* 0xfffffff000700947 */ /* 0x000fea000383ffff */
.L_x_9227:
[----:B------:R-:W-:Y:S05]  /*12e90*/  BSYNC B0 ;  /* 0x0000000000007941 */ /* 0x000fea0003800000 */
.L_x_9226:
[----:B------:R-:W-:Y:S01]  /*12ea0*/  ISETP.NE.AND P0, PT, R27, RZ, PT ;  /* 0x000000ff1b00720c */ /* 0x000fe20003f05270 */
[----:B------:R-:W-:-:S12]  /*12eb0*/  BSSY B0, `(.L_x_9252) ;  /* 0x000000e000007945 */ /* 0x000fd80003800000 */
[----:B------:R-:W-:Y:S05]  /*12ec0*/  @P0 BRA `(.L_x_9253) ;  /* 0x0000000000300947 */ /* 0x000fea0003800000 */
[----:B------:R-:W2:Y:S01]  /*12ed0*/  S2R R9, SR_LANEID ;  /* 0x0000000000097919 */ /* 0x000ea20000000000 */
[----:B------:R-:W-:Y:S01]  /*12ee0*/  VOTEU.ANY UR4, UPT, PT ;  /* 0x0000000000047886 */ /* 0x000fe200038e0100 */
[----:B01----:R-:W0:Y:S01]  /*12ef0*/  LDC.64 R2, c[0x0][0xc38] ;  /* 0x00030e00ff027b82 */ /* 0x003e220000000a00 */
[----:B------:R-:W2:Y:S08]  /*12f00*/  FLO.U32 R4, UR4 ;  /* 0x0000000400047d00 */ /* 0x000eb000080e0000 */
[----:B------:R-:W0:Y:S01]  /*12f10*/  POPC R5, UR4 ;  /* 0x0000000400057d09 */ /* 0x000e220008000000 */
[----:B--2---:R-:W-:-:S13]  /*12f20*/  ISETP.EQ.U32.AND P0, PT, R4, R9, PT ;  /* 0x000000090400720c */ /* 0x004fda0003f02070 */
[----:B0-----:R-:W2:Y:S01]  /*12f30*/  @P0 ATOMG.E.ADD.STRONG.GPU PT, R3, desc[UR48][R2.64], R5 ;  /* 0x00000005020309a8 */ /* 0x001ea200081ee1f0 */
[----:B------:R-:W0:Y:S02]  /*12f40*/  S2R R6, SR_LTMASK ;  /* 0x0000000000067919 */ /* 0x000e240000003900 */
[----:B0-----:R-:W-:-:S04]  /*12f50*/  LOP3.LUT R6, R6, UR4, RZ, 0xc0, !PT ;  /* 0x0000000406067c12 */ /* 0x001fc8000f8ec0ff */
[----:B------:R-:W0:Y:S01]  /*12f60*/  POPC R9, R6 ;  /* 0x0000000600097309 */ /* 0x000e220000000000 */
[----:B--2---:R-:W0:Y:S02]  /*12f70*/  SHFL.IDX PT, R4, R3, R4, 0x1f ;  /* 0x00001f0403047589 */ /* 0x004e2400000e0000 */
[----:B0-----:R-:W-:-:S07]  /*12f80*/  IADD3 R16, R4, UR37, R9 ;  /* 0x0000002504107c10 */ /* 0x001fce000fffe009 */
.L_x_9253:
[----:B------:R-:W-:Y:S05]  /*12f90*/  BSYNC B0 ;  /* 0x0000000000007941 */ /* 0x000fea0003800000 */
.L_x_9252:
[----:B------:R-:W-:Y:S04]  /*12fa0*/  BSSY B0, `(.L_x_9254) ;  /* 0x000002b000007945 */ /* 0x000fe80003800000 */
[----:B------:R-:W-:Y:S05]  /*12fb0*/  @!P6 BRA `(.L_x_9255) ;  /* 0x0000000000a4e947 */ /* 0x000fea0003800000 */
[----:B01----:R-:W-:Y:S01]  /*12fc0*/  IMAD R3, R22, 0x8, R25 ;  /* 0x0000000816037824 */ /* 0x003fe200078e0219 */
[----:B------:R-:W-:-:S04]  /*12fd0*/  SHF.L.U32 R2, R24, 0x1f, RZ ;  /* 0x0000001f18027819 */ /* 0x000fc800000006ff */
[----:B------:R-:W0:Y:S02]  /*12fe0*/  SYNCS.PHASECHK.TRANS64.TRYWAIT P0, [R3+URZ+0x2d860], R2 ;  /* 0x02d86002030075a7 */ /* 0x000e24000800017f */
[----:B0-----:R-:W-:Y:S05]  /*12ff0*/  @!P0 BRA `(.L_x_9256) ;  /* 0x0000001800448947 */ /* 0x001fea0003800000 */
.L_x_9300:
        /* <DEDUP_REMOVED lines=9> */
.L_x_9257:
        /* <DEDUP_REMOVED lines=28> */
.L_x_9255:
[----:B------:R-:W-:Y:S05]  /*13250*/  BSYNC B0 ;  /* 0x0000000000007941 */ /* 0x000fea0003800000 */
.L_x_9254:
[----:B------:R-:W-:-:S05]  /*13260*/  VIADD R22, R22, 0x1 ;  /* 0x0000000116167836 */ /* 0x000fca0000000000 */
[----:B------:R-:W-:-:S04]  /*13270*/  ISETP.NE.AND P0, PT, R22, 0x2, PT ;  /* 0x000000021600780c */ /* 0x000fc80003f05270 */
[----:B01----:R-:W-:Y:S02]  /*13280*/  SEL R3, RZ, 0x1, P0 ;  /* 0x00000001ff037807 */ /* 0x003fe40000000000 */
[----:B------:R-:W-:Y:S02]  /*13290*/  SEL R22, R22, RZ, P0 ;  /* 0x000000ff16167207 */ /* 0x000fe40000000000 */
[----:B------:R-:W-:-:S07]  /*132a0*/  LOP3.LUT R24, R24, R3, RZ, 0x3c, !PT ;  /* 0x0000000318187212 */ /* 0x000fce00078e3cff */
.L_x_9211:
[----:B------:R-:W-:Y:S05]  /*132b0*/  BSYNC B6 ;  /* 0x0000000000067941 */ /* 0x000fea0003800000 */
.L_x_9209:
[----:B------:R-:W-:-:S03]  /*132c0*/  UMOV UR4, 0xffffffff ;  /* 0xffffffff00047882 */ /* 0x000fc60000000000 */
[----:B------:R-:W-:Y:S05]  /*132d0*/  BRA.DIV UR4, `(.L_x_9258) ;  /* 0x0000001604a07947 */ /* 0x000fea000b800000 */
[----:B------:R0:W1:Y:S04]  /*132e0*/  SHFL.IDX PT, R5, R16, RZ, 0x1f ;  /* 0x00001fff10057589 */ /* 0x00006800000e0000 */
[----:B------:R0:W2:Y:S02]  /*132f0*/  SHFL.IDX PT, R4, R16, 0x1, 0x1f ;  /* 0x00201f0010047f89 */ /* 0x0000a400000e0000 */
.L_x_9304:
        /* <DEDUP_REMOVED lines=8> */
[----:B------:R-:W3:Y:S02]  /*13380*/  LDC.64 R2, c[0x0][0xc58] ;  /* 0x00031600ff027b82 */ /* 0x000ee40000000a00 */
[----:B---3--:R-:W-:-:S06]  /*13390*/  IMAD.WIDE R2, R7, 0x4, R2 ;  /* 0x0000000407027825 */ /* 0x008fcc00078e0202 */
[----:B------:R3:W5:Y:S02]  /*133a0*/  LDG.E R2, desc[UR48][R2.64] ;  /* 0x0000003002027981 */ /* 0x000764000c1e1900 */
.L_x_9260:
[----:B------:R-:W-:Y:S05]  /*133b0*/  BSYNC B0 ;  /* 0x0000000000007941 */ /* 0x000fea0003800000 */
.L_x_9259:
[----:B------:R-:W-:-:S03]  /*133c0*/  UMOV UR4, 0xffffffff ;  /* 0xffffffff00047882 */ /* 0x000fc60000000000 */
[----:B------:R-:W-:Y:S05]  /*133d0*/  BRA.DIV UR4, `(.L_x_9261) ;  /* 0x0000001604ac7947 */ /* 0x000fea000b800000 */
[----:B-----5:R-:W4:Y:S01]  /*133e0*/  SHFL.UP PT, R14, R2, 0x1, RZ ;  /* 0x04200000020e7989 */ /* 0x020f2200000e00ff */
[C---:B------:R-:W-:Y:S02]  /*133f0*/  ISETP.NE.AND P0, PT, R27.reuse, RZ, PT ;  /* 0x000000ff1b00720c */ /* 0x040fe40003f05270 */
[C---:B------:R-:W-:Y:S02]  /*13400*/  ISETP.GE.U32.AND P1, PT, R27.reuse, 0x2, PT ;  /* 0x000000021b00780c */ /* 0x040fe40003f26070 */
[----:B----4-:R-:W-:Y:S02]  /*13410*/  SEL R13, R14, RZ, P0 ;  /* 0x000000ff0e0d7207 */ /* 0x010fe40000000000 */
[----:B------:R-:W-:-:S03]  /*13420*/  ISETP.GE.U32.AND P0, PT, R27, 0x4, PT ;  /* 0x000000041b00780c */ /* 0x000fc60003f06070 */
[----:B------:R-:W-:-:S05]  /*13430*/  IMAD.IADD R13, R2, 0x1, R13 ;  /* 0x00000001020d7824 */ /* 0x000fca00078e020d */
[----:B------:R-:W4:Y:S02]  /*13440*/  SHFL.UP PT, R14, R13, 0x2, RZ ;  /* 0x044000000d0e7989 */ /* 0x000f2400000e00ff */
[----:B----4-:R-:W-:Y:S02]  /*13450*/  SEL R14, R14, RZ, P1 ;  /* 0x000000ff0e0e7207 */ /* 0x010fe40000800000 */
[----:B------:R-:W-:-:S03]  /*13460*/  ISETP.GE.U32.AND P1, PT, R27, 0x8, PT ;  /* 0x000000081b00780c */ /* 0x000fc60003f26070 */
[----:B---3--:R-:W-:-:S05]  /*13470*/  IMAD.IADD R3, R13, 0x1, R14 ;  /* 0x000000010d037824 */ /* 0x008fca00078e020e */
[----:B------:R-:W3:Y:S02]  /*13480*/  SHFL.UP PT, R14, R3, 0x4, RZ ;  /* 0x04800000030e7989 */ /* 0x000ee400000e00ff */
[----:B---3--:R-:W-:Y:S02]  /*13490*/  SEL R6, R14, RZ, P0 ;  /* 0x000000ff0e067207 */ /* 0x008fe40000000000 */
[----:B------:R-:W-:-:S03]  /*134a0*/  ISETP.GE.U32.AND P0, PT, R27, 0x10, PT ;  /* 0x000000101b00780c */ /* 0x000fc60003f06070 */
[----:B------:R-:W-:-:S05]  /*134b0*/  IMAD.IADD R6, R3, 0x1, R6 ;  /* 0x0000000103067824 */ /* 0x000fca00078e0206 */
[----:B------:R-:W3:Y:S02]  /*134c0*/  SHFL.UP PT, R14, R6, 0x8, RZ ;  /* 0x05000000060e7989 */ /* 0x000ee400000e00ff */
[----:B---3--:R-:W-:-:S05]  /*134d0*/  SEL R7, R14, RZ, P1 ;  /* 0x000000ff0e077207 */ /* 0x008fca0000800000 */
[----:B------:R-:W-:-:S05]  /*134e0*/  IMAD.IADD R7, R6, 0x1, R7 ;  /* 0x0000000106077824 */ /* 0x000fca00078e0207 */
[----:B------:R-:W3:Y:S02]  /*134f0*/  SHFL.UP PT, R14, R7, 0x10, RZ ;  /* 0x06000000070e7989 */ /* 0x000ee400000e00ff */
[----:B---3--:R-:W-:-:S05]  /*13500*/  SEL R8, R14, RZ, P0 ;  /* 0x000000ff0e087207 */ /* 0x008fca0000000000 */
[----:B------:R-:W-:-:S05]  /*13510*/  IMAD.IADD R8, R7, 0x1, R8 ;  /* 0x0000000107087824 */ /* 0x000fca00078e0208 */
[----:B------:R3:W4:Y:S02]  /*13520*/  SHFL.IDX PT, R14, R8, 0x1f, 0x1f ;  /* 0x03e01f00080e7f89 */ /* 0x00072400000e0000 */
.L_x_9312:
[----:B------:R-:W-:Y:S02]  /*13530*/  ULDC UR4, c[0x0][0xc10] ;  /* 0x0003040000047ab9 */ /* 0x000fe40000000800 */
[----:B------:R-:W-:-:S04]  /*13540*/  IMAD.U32 R6, RZ, RZ, UR4 ;  /* 0x00000004ff067e24 */ /* 0x000fc8000f8e00ff */
[----:B----4-:R-:W-:-:S04]  /*13550*/  IMAD R7, R14, R6, RZ ;  /* 0x000000060e077224 */ /* 0x010fc800078e02ff */
[----:B--2---:R-:W-:-:S05]  /*13560*/  IMAD.IADD R4, R4, 0x1, R7 ;  /* 0x0000000104047824 */ /* 0x004fca00078e0207 */
[----:B-1----:R-:W-:-:S13]  /*13570*/  ISETP.GT.AND P0, PT, R4, R5, PT ;  /* 0x000000050400720c */ /* 0x002fda0003f04270 */
[----:B------:R-:W-:Y:S05]  /*13580*/  @P0 BRA `(.L_x_9262) ;  /* 0x0000000000ac0947 */ /* 0x000fea0003800000 */
[----:B------:R-:W1:Y:S02]  /*13590*/  LDC R0, c[0x0][0xc14] ;  /* 0x00030500ff007b82 */ /* 0x000e640000000800 */
.L_x_9267:
[----:B------:R-:W-:-:S05]  /*135a0*/  VIADD R19, R19, 0x1f ;  /* 0x0000001f13137836 */ /* 0x000fca0000000000 */
[----:B-1----:R-:W-:-:S13]  /*135b0*/  ISETP.GE.AND P0, PT, R19, R0, PT ;  /* 0x000000001300720c */ /* 0x002fda0003f06270 */
[----:B------:R-:W-:Y:S05]  /*135c0*/  @P0 BRA `(.L_x_9263) ;  /* 0x0000000400e00947 */ /* 0x000fea0003800000 */
[C---:B------:R-:W-:Y:S01]  /*135d0*/  IMAD.IADD R7, R27.reuse, 0x1, R19 ;  /* 0x000000011b077824 */ /* 0x040fe200078e0213 */
[----:B------:R-:W-:Y:S01]  /*135e0*/  ISETP.NE.AND P1, PT, R27, 0x1f, PT ;  /* 0x0000001f1b00780c */ /* 0x000fe20003f25270 */
[----:B------:R-:W-:Y:S01]  /*135f0*/  BSSY B0, `(.L_x_9264) ;  /* 0x0000007000007945 */ /* 0x000fe20003800000 */
[----:B------:R-:W-:Y:S02]  /*13600*/  IMAD.MOV.U32 R2, RZ, RZ, RZ ;  /* 0x000000ffff027224 */ /* 0x000fe400078e00ff */
[----:B------:R-:W-:-:S13]  /*13610*/  ISETP.GE.OR P0, PT, R7, R0, !P1 ;  /* 0x000000000700720c */ /* 0x000fda0004f06670 */
[----:B------:R-:W-:Y:S05]  /*13620*/  @P0 BRA `(.L_x_9265) ;  /* 0x00000000000c0947 */ /* 0x000fea0003800000 */
[----:B------:R-:W1:Y:S02]  /*13630*/  LDC.64 R2, c[0x0][0xc58] ;  /* 0x00031600ff027b82 */ /* 0x000e640000000a00 */
[----:B-1----:R-:W-:-:S06]  /*13640*/  IMAD.WIDE R2, R7, 0x4, R2 ;  /* 0x0000000407027825 */ /* 0x002fcc00078e0202 */
[----:B------:R1:W5:Y:S02]  /*13650*/  LDG.E R2, desc[UR48][R2.64] ;  /* 0x0000003002027981 */ /* 0x000364000c1e1900 */
.L_x_9265:
[----:B------:R-:W-:Y:S05]  /*13660*/  BSYNC B0 ;  /* 0x0000000000007941 */ /* 0x000fea0003800000 */
.L_x_9264:
        /* <DEDUP_REMOVED lines=19> */
[----:B------:R-:W3:Y:S02]  /*137a0*/  SHFL.UP PT, R14, R7, 0x10, RZ ;  /* 0x06000000070e7989 */ /* 0x000ee400000e00ff */
[----:B---3--:R-:W-:-:S05]  /*137b0*/  SEL R8, R14, RZ, P0 ;  /* 0x000000ff0e087207 */ /* 0x008fca0000000000 */
[----:B------:R-:W-:-:S05]  /*137c0*/  IMAD.IADD R8, R7, 0x1, R8 ;  /* 0x0000000107087824 */ /* 0x000fca00078e0208 */
[----:B------:R1:W2:Y:S02]  /*137d0*/  SHFL.IDX PT, R14, R8, 0x1f, 0x1f ;  /* 0x03e01f00080e7f89 */ /* 0x0002a400000e0000 */
.L_x_9320:
[----:B------:R-:W-:Y:S02]  /*137e0*/  ULDC UR4, c[0x0][0xc10] ;  /* 0x0003040000047ab9 */ /* 0x000fe40000000800 */
[----:B------:R-:W-:-:S04]  /*137f0*/  IMAD.U32 R6, RZ, RZ, UR4 ;  /* 0x00000004ff067e24 */ /* 0x000fc8000f8e00ff */
[----:B--2---:R-:W-:-:S04]  /*13800*/  IMAD R7, R14, R6, RZ ;  /* 0x000000060e077224 */ /* 0x004fc800078e02ff */
[----:B------:R-:W-:-:S05]  /*13810*/  IMAD.IADD R4, R7, 0x1, R4 ;  /* 0x0000000107047824 */ /* 0x000fca00078e0204 */
[----:B------:R-:W-:-:S13]  /*13820*/  ISETP.GT.AND P0, PT, R4, R5, PT ;  /* 0x000000050400720c */ /* 0x000fda0003f04270 */
[----:B------:R-:W-:Y:S05]  /*13830*/  @!P0 BRA `(.L_x_9267) ;  /* 0xfffffffc00588947 */ /* 0x000fea000383ffff */
.L_x_9262:
[----:B------:R-:W-:Y:S01]  /*13840*/  IMAD.IADD R7, R4, 0x1, -R7 ;  /* 0x0000000104077824 */ /* 0x000fe200078e0a07 */
[----:B------:R-:W-:-:S03]  /*13850*/  UMOV UR4, 0xffffffff ;  /* 0xffffffff00047882 */ /* 0x000fc60000000000 */
[----:B------:R-:W-:-:S05]  /*13860*/  IMAD R4, R8, R6, R7 ;  /* 0x0000000608047224 */ /* 0x000fca00078e0207 */
[----:B------:R-:W-:Y:S01]  /*13870*/  ISETP.GT.AND P6, PT, R4, R5, PT ;  /* 0x000000050400720c */ /* 0x000fe20003fc4270 */
[----:B------:R-:W-:-:S12]  /*13880*/  BRA.DIV UR4, `(.L_x_9268) ;  /* 0x0000001a04207947 */ /* 0x000fd8000b800000 */
[----:B------:R-:W-:-:S04]  /*13890*/  VOTE.ANY R3, PT, !P6 ;  /* 0x0000000000037806 */ /* 0x000fc800070e0100 */
[----:B------:R-:W2:Y:S02]  /*138a0*/  POPC R4, R3 ;  /* 0x0000000300047309 */ /* 0x000ea40000000000 */
[----:B--2---:R2:W4:Y:S02]  /*138b0*/  SHFL.IDX PT, R17, R2, R4, 0x1f ;  /* 0x00001f0402117589 */ /* 0x00452400000e0000 */
.L_x_9324:
[----:B------:R-:W-:Y:S01]  /*138c0*/  ISETP.NE.AND P0, PT, R3, RZ, PT ;  /* 0x000000ff0300720c */ /* 0x000fe20003f05270 */
[----:B------:R-:W-:-:S12]  /*138d0*/  IMAD.MOV.U32 R14, RZ, RZ, RZ ;  /* 0x000000ffff0e7224 */ /* 0x000fd800078e00ff */
[----:B------:R-:W-:Y:S05]  /*138e0*/  @!P0 BRA `(.L_x_9269) ;  /* 0x0000000000108947 */ /* 0x000fea0003800000 */
[----:B------:R-:W-:Y:S01]  /*138f0*/  UMOV UR4, 0xffffffff ;  /* 0xffffffff00047882 */ /* 0x000fe20000000000 */
[----:B------:R-:W-:Y:S02]  /*13900*/  VIADD R12, R4, 0xffffffff ;  /* 0xffffffff040c7836 */ /* 0x000fe40000000000 */
[----:B------:R-:W-:Y:S05]  /*13910*/  BRA.DIV UR4, `(.L_x_9270) ;  /* 0x0000001a04447947 */ /* 0x000fea000b800000 */
[----:B------:R0:W0:Y:S02]  /*13920*/  SHFL.IDX PT, R14, R8, R12, 0x1f ;  /* 0x00001f0c080e7589 */ /* 0x00002400000e0000 */
.L_x_9269:
[----:B--2---:R-:W2:Y:S01]  /*13930*/  LDC.64 R2, c[0x0][0xc68] ;  /* 0x00031a00ff027b82 */ /* 0x004ea20000000a00 */
[----:B------:R-:W-:-:S04]  /*13940*/  IMAD.IADD R19, R4, 0x1, R19 ;  /* 0x0000000104137824 */ /* 0x000fc800078e0213 */
[----:B--2---:R-:W-:-:S05]  /*13950*/  IMAD.WIDE R2, R19, 0x4, R2 ;  /* 0x0000000413027825 */ /* 0x004fca00078e0202 */
[----:B01-3--:R0:W4:Y:S01]  /*13960*/  LDG.E R8, desc[UR48][R2.64] ;  /* 0x0000003002087981 */ /* 0x00b122000c1e1900 */
[----:B------:R-:W-:-:S04]  /*13970*/  IMAD R16, R14, R6, R7 ;  /* 0x000000060e107224 */ /* 0x000fc800078e0207 */
[----:B------:R-:W-:Y:S02]  /*13980*/  IMAD.IADD R5, R5, 0x1, -R16 ;  /* 0x0000000105057824 */ /* 0x000fe400078e0a10 */
[----:B0-----:R-:W-:Y:S02]  /*13990*/  IMAD.MOV.U32 R2, RZ, RZ, RZ ;  /* 0x000000ffff027224 */ /* 0x001fe400078e00ff */
[----:B----4-:R-:W-:-:S05]  /*139a0*/  IMAD R4, R17, R8, RZ ;  /* 0x0000000811047224 */ /* 0x010fca00078e02ff */
        /* <DEDUP_REMOVED lines=28> */
[----:B------:R-:W-:Y:S01]  /*13b70*/  VIADDMNMX R6, R3, R6, R8, PT ;  /* 0x0000000603067246 */ /* 0x000fe20003800108 */
[----:B------:R-:W-:-:S03]  /*13b80*/  IMAD.IADD R7, R4, 0x1, R7 ;  /* 0x0000000104077824 */ /* 0x000fc600078e0207 */
[----:B------:R-:W-:-:S04]  /*13b90*/  IABS R8, R6 ;  /* 0x0000000600087213 */ /* 0x000fc80000000000 */
[----:B------:R-:W0:Y:S08]  /*13ba0*/  I2F.RP R9, R8 ;  /* 0x0000000800097306 */ /* 0x000e300000209400 */
[----:B0-----:R-:W0:Y:S02]  /*13bb0*/  MUFU.RCP R9, R9 ;  /* 0x0000000900097308 */ /* 0x001e240000001000 */
[----:B0-----:R-:W-:Y:S01]  /*13bc0*/  VIADD R3, R9, 0xffffffe ;  /* 0x0ffffffe09037836 */ /* 0x001fe20000000000 */
[----:B------:R-:W-:-:S05]  /*13bd0*/  IABS R9, R6 ;  /* 0x0000000600097213 */ /* 0x000fca0000000000 */
[----:B------:R-:W0:Y:S02]  /*13be0*/  F2I.FTZ.U32.TRUNC.NTZ R3, R3 ;  /* 0x0000000300037305 */ /* 0x000e24000021f000 */
[----:B0-----:R-:W-:-:S04]  /*13bf0*/  IMAD.MOV R11, RZ, RZ, -R3 ;  /* 0x000000ffff0b7224 */ /* 0x001fc800078e0a03 */
[----:B------:R-:W-:-:S04]  /*13c00*/  IMAD R5, R11, R8, RZ ;  /* 0x000000080b057224 */ /* 0x000fc800078e02ff */
[----:B------:R-:W-:Y:S01]  /*13c10*/  IMAD.HI.U32 R2, R3, R5, R2 ;  /* 0x0000000503027227 */ /* 0x000fe200078e0002 */
        /* <DEDUP_REMOVED lines=19> */
.L_x_9263:
[----:B------:R-:W-:Y:S01]  /*13d50*/  UMOV UR4, URZ ;  /* 0x0000003f00047c82 */ /* 0x000fe20008000000 */
[----:B------:R-:W-:Y:S01]  /*13d60*/  UMOV UR5, URZ ;  /* 0x0000003f00057c82 */ /* 0x000fe20008000000 */
[----:B------:R-:W-:Y:S01]  /*13d70*/  ULDC UR6, c[0x0][0xc14] ;  /* 0x0003050000067ab9 */ /* 0x000fe20000000800 */
[----:B0-----:R-:W-:Y:S02]  /*13d80*/  IMAD.MOV.U32 R16, RZ, RZ, R5 ;  /* 0x000000ffff107224 */ /* 0x001fe400078e0005 */
[----:B------:R-:W-:Y:S02]  /*13d90*/  IMAD.U32 R17, RZ, RZ, UR4 ;  /* 0x00000004ff117e24 */ /* 0x000fe4000f8e00ff */
[----:B------:R-:W-:Y:S02]  /*13da0*/  IMAD.U32 R18, RZ, RZ, UR5 ;  /* 0x00000005ff127e24 */ /* 0x000fe4000f8e00ff */
[----:B------:R-:W-:-:S07]  /*13db0*/  IMAD.U32 R19, RZ, RZ, UR6 ;  /* 0x00000006ff137e24 */ /* 0x000fce000f8e00ff */
.L_x_9271:
[----:B------:R-:W-:Y:S01]  /*13dc0*/  ISETP.NE.AND P0, PT, R27, RZ, PT ;  /* 0x000000ff1b00720c */ /* 0x000fe20003f05270 */
[----:B------:R-:W-:Y:S05]  /*13dd0*/  WARPSYNC.ALL ;  /* 0x0000000000007948 */ /* 0x000fea0003800000 */
[----:B------:R-:W-:Y:S07]  /*13de0*/  BAR.SYNC.DEFER_BLOCKING 0x4, 0x1a0 ;  /* 0x0106800000007b1d */ /* 0x000fee0000010000 */
[----:B------:R-:W-:Y:S01]  /*13df0*/  @!P0 MOV R2, 0x400 ;  /* 0x0000040000028802 */ /* 0x000fe20000000f00 */
[----:B------:R-:W0:Y:S03]  /*13e00*/  @!P0 S2R R3, SR_CgaCtaId ;  /* 0x0000000000038919 */ /* 0x000e260000008800 */
[----:B0-----:R-:W-:-:S05]  /*13e10*/  @!P0 LEA R2, R3, R2, 0x18 ;  /* 0x0000000203028211 */ /* 0x001fca00078ec0ff */
[----:B------:R1:W-:Y:S01]  /*13e20*/  @!P0 STS.128 [R2+0x2d8d0], R16 ;  /* 0x02d8d01002008388 */ /* 0x0003e20000000c00 */
[----:B------:R-:W-:Y:S06]  /*13e30*/  BAR.ARV 0x5, 0x1a0 ;  /* 0x0146800000007b1d */ /* 0x000fec0000002000 */
[----:B------:R-:W-:-:S13]  /*13e40*/  ISETP.GE.AND P0, PT, R19, R0, PT ;  /* 0x000000001300720c */ /* 0x000fda0003f06270 */
[----:B------:R-:W-:Y:S05]  /*13e50*/  @!P0 BRA `(.L_x_9272) ;  /* 0xffffffc000988947 */ /* 0x000fea000383ffff */
.L_x_9197:
[----:B------:R-:W2:Y:S01]  /*13e60*/  S2R R3, SR_CgaCtaId ;  /* 0x0000000000037919 */ /* 0x000ea20000008800 */
[----:B------:R-:W-:Y:S01]  /*13e70*/  VIADD R29, R29, 0x1 ;  /* 0x000000011d1d7836 */ /* 0x000fe20000000000 */
[----:B-1----:R-:W-:Y:S01]  /*13e80*/  MOV R2, 0x400 ;  /* 0x0000040000027802 */ /* 0x002fe20000000f00 */
[----:B------:R-:W-:Y:S03]  /*13e90*/  BSSY B0, `(.L_x_9273) ;  /* 0x0000008000007945 */ /* 0x000fe60003800000 */
[----:B0-----:R-:W-:-:S04]  /*13ea0*/  LEA.HI R0, R29, R29, RZ, 0x1 ;  /* 0x0000001d1d007211 */ /* 0x001fc800078f08ff */
[----:B------:R-:W-:-:S05]  /*13eb0*/  LOP3.LUT R0, R0, 0xfffffffe, RZ, 0xc0, !PT ;  /* 0xfffffffe00007812 */ /* 0x000fca00078ec0ff */
[----:B------:R-:W-:-:S05]  /*13ec0*/  IMAD.IADD R0, R29, 0x1, -R0 ;  /* 0x000000011d007824 */ /* 0x000fca00078e0a00 */
[----:B------:R-:W-:Y:S02]  /*13ed0*/  SHF.L.U32 R0, R0, 0x1f, RZ ;  /* 0x0000001f00007819 */ /* 0x000fe400000006ff */
[----:B--2---:R-:W-:-:S04]  /*13ee0*/  LEA R9, R3, R2, 0x18 ;  /* 0x0000000203097211 */ /* 0x004fc800078ec0ff */
[----:B------:R-:W0:Y:S02]  /*13ef0*/  SYNCS.PHASECHK.TRANS64.TRYWAIT P0, [R9+URZ+0x2d820], R0 ;  /* 0x02d82000090075a7 */ /* 0x000e24000800017f */
[----:B0-----:R-:W-:Y:S05]  /*13f00*/  @!P0 BRA `(.L_x_9274) ;  /* 0x0000001000ec8947 */ /* 0x001fea0003800000 */
.L_x_9327:
[----:B------:R-:W-:Y:S05]  /*13f10*/  BSYNC B0 ;  /* 0x0000000000007941 */ /* 0x000fea0003800000 */
.L_x_9273:
[----:B------:R-:W-:-:S03]  /*13f20*/  UMOV UR4, 0xffffffff ;  /* 0xffffffff00047882 */ /* 0x000fc60000000000 */
[----:B------:R-:W-:Y:S05]  /*13f30*/  BRA.DIV UR4, `(.L_x_9275) ;  /* 0x0000001204f47947 */ /* 0x000fea000b800000 */
[----:B0-----:R-:W0:Y:S02]  /*13f40*/  S2R R0, SR_TID.X ;  /* 0x0000000000007919 */ /* 0x001e240000002100 */
[----:B0-----:R-:W-:-:S04]  /*13f50*/  SHF.R.U32.HI R0, RZ, 0x5, R0 ;  /* 0x00000005ff007819 */ /* 0x001fc80000011600 */
[----:B------:R-:W-:-:S05]  /*13f60*/  LOP3.LUT R0, R0, 0x3, RZ, 0xc0, !PT ;  /* 0x0000000300007812 */ /* 0x000fca00078ec0ff */
[----:B------:R0:W1:Y:S02]  /*13f70*/  SHFL.IDX PT, R14, R0, RZ, 0x1f ;  /* 0x00001fff000e7589 */ /* 0x00006400000e0000 */
.L_x_9330:
[----:B-1----:R-:W-:Y:S01]  /*13f80*/  ISETP.NE.AND P0, PT, R14, RZ, PT ;  /* 0x000000ff0e00720c */ /* 0x002fe20003f05270 */
[----:B------:R-:W-:-:S12]  /*13f90*/  BSSY B0, `(.L_x_9276) ;  /* 0x0000024000007945 */ /* 0x000fd80003800000 */
[----:B------:R-:W-:Y:S05]  /*13fa0*/  @P0 BRA `(.L_x_9277) ;  /* 0x0000000000880947 */ /* 0x000fea0003800000 */
[----:B------:R-:W-:-:S03]  /*13fb0*/  UMOV UR4, 0xffffffff ;  /* 0xffffffff00047882 */ /* 0x000fc60000000000 */
[----:B------:R-:W-:Y:S05]  /*13fc0*/  BRA.DIV UR4, `(.L_x_9278) ;  /* 0x0000001604047947 */ /* 0x000fea000b800000 */
[----:B------:R-:W-:-:S13]  /*13fd0*/  ELECT P6, URZ, PT ;  /* 0x00000000003f782f */ /* 0x000fda00038c0000 */
.L_x_9333:
[----:B------:R-:W-:Y:S05]  /*13fe0*/  @!P6 BRA `(.L_x_9277) ;  /* 0x000000000078e947 */ /* 0x000fea0003800000 */
[----:B------:R-:W-:-:S06]  /*13ff0*/  ULOP3.LUT UR4, UR36, 0x2, URZ, 0xfc, !UPT ;  /* 0x0000000224047892 */ /* 0x000fcc000f8efc3f */
[----:B0-----:R-:W-:-:S05]  /*14000*/  IMAD.U32 R0, RZ, RZ, UR4 ;  /* 0x00000004ff007e24 */ /* 0x001fca000f8e00ff */
[----:B------:R-:W-:-:S13]  /*14010*/  ISETP.NE.AND P2, PT, R0, 0x3, PT ;  /* 0x000000030000780c */ /* 0x000fda0003f45270 */
[----:B------:R-:W-:Y:S05]  /*14020*/  @!P2 BRA `(.L_x_9279) ;  /* 0x000000000004a947 */ /* 0x000fea0003800000 */
[----:B------:R-:W-:Y:S01]  /*14030*/  BPT.TRAP 0x1 ;  /* 0x000000040000795c */ /* 0x000fe20000300000 */
.L_x_9279:
        /* <DEDUP_REMOVED lines=12> */
.L_x_9334:
[----:B------:R-:W1:Y:S02]  /*14100*/  SYNCS.PHASECHK.TRANS64.TRYWAIT P0, [R3+URZ], R0 ;  /* 0x00000000030075a7 */ /* 0x000e64000800017f */
[----:B-1----:R-:W-:Y:S05]  /*14110*/  @!P0 BRA `(.L_x_9281) ;  /* 0x0000001000e48947 */ /* 0x002fea0003800000 */
.L_x_9335:
[----:B------:R-:W-:Y:S05]  /*14120*/  @!P2 BRA `(.L_x_9282) ;  /* 0x000000000004a947 */ /* 0x000fea0003800000 */
[----:B------:R-:W-:Y:S01]  /*14130*/  BPT.TRAP 0x1 ;  /* 0x000000040000795c */ /* 0x000fe20000300000 */
.L_x_9282:
[----:B-1----:R-:W-:-:S04]  /*14140*/  VIADD R3, R9, 0x2d860 ;  /* 0x0002d86009037836 */ /* 0x002fc80000000000 */
[----:B------:R-:W-:-:S04]  /*14150*/  IMAD R5, R22, 0x8, R3 ;  /* 0x0000000816057824 */ /* 0x000fc800078e0203 */
[----:B------:R-:W1:Y:S02]  /*14160*/  SYNCS.PHASECHK.TRANS64.TRYWAIT P0, [R5+URZ], R2 ;  /* 0x00000002050075a7 */ /* 0x000e64000800017f */
[----:B-1----:R-:W-:Y:S05]  /*14170*/  @!P0 BRA `(.L_x_9283) ;  /* 0x0000001000e08947 */ /* 0x002fea0003800000 */
.L_x_9336:
[----:B------:R-:W-:-:S07]  /*14180*/  IMAD R3, R4, 0x8, R3 ;  /* 0x0000000804037824 */ /* 0x000fce00078e0203 */
.L_x_9284:
[----:B--2---:R2:W4:Y:S02]  /*14190*/  SYNCS.PHASECHK.TRANS64.TRYWAIT P0, [R3+URZ], R0 ;  /* 0x00000000030075a7 */ /* 0x004524000800017f */
[----:B----4-:R-:W-:Y:S05]  /*141a0*/  @!P0 NANOSLEEP.SYNCS 0x989680 ;  /* 0x009896800000895d */ /* 0x010fea0003900000 */
[----:B------:R-:W4:Y:S02]  /*141b0*/  @!P0 SYNCS.PHASECHK.TRANS64 P0, [R3+URZ], R0 ;  /* 0x00000000030085a7 */ /* 0x000f24000800007f */
[----:B----4-:R-:W-:Y:S05]  /*141c0*/  @!P0 BRA `(.L_x_9284) ;  /* 0xfffffffc00f08947 */ /* 0x010fea000383ffff */
.L_x_9277:
[----:B------:R-:W-:Y:S05]  /*141d0*/  BSYNC B0 ;  /* 0x0000000000007941 */ /* 0x000fea0003800000 */
.L_x_9276:
[----:B------:R-:W-:Y:S05]  /*141e0*/  EXIT ;  /* 0x000000000000794d */ /* 0x000fea0003800000 */
.L_x_9109:
[----:B0-----:R-:W-:-:S04]  /*141f0*/  IMAD.U32 R3, RZ, RZ, UR42 ;  /* 0x0000002aff037e24 */ /* 0x001fc8000f8e00ff */
[----:B------:R0:W1:Y:S03]  /*14200*/  SYNCS.PHASECHK.TRANS64.TRYWAIT P1, [R3+URZ+0x2d800], R0 ;  /* 0x02d80000030075a7 */ /* 0x000066000802017f */
[----:B-1----:R-:W-:Y:S05]  /*14210*/  @!P1 NANOSLEEP.SYNCS 0x989680 ;  /* 0x009896800000995d */ /* 0x002fea0003900000 */
[----:B------:R-:W1:Y:S02]  /*14220*/  @!P1 SYNCS.PHASECHK.TRANS64 P1, [R3+URZ+0x2d800], R0 ;  /* 0x02d80000030095a7 */ /* 0x000e64000802007f */
[----:B-1----:R-:W-:Y:S05]  /*14230*/  @!P1 BRA `(.L_x_9109) ;  /* 0xfffffffc00ec9947 */ /* 0x002fea000383ffff */
[----:B------:R-:W-:Y:S05]  /*14240*/  BRA `(.L_x_9285) ;  /* 0xfffffed8003c7947 */ /* 0x000fea000383ffff */
.L_x_9113:
[----:B-1----:R1:W2:Y:S02]  /*14250*/  SYNCS.PHASECHK.TRANS64.TRYWAIT P2, [R5+URZ+0x2d830], R0 ;  /* 0x02d83000050075a7 */ /* 0x0022a4000804017f */
[----:B--2---:R-:W-:Y:S05]  /*14260*/  @!P2 NANOSLEEP.SYNCS 0x989680 ;  /* 0x009896800000a95d */ /* 0x004fea0003900000 */
[----:B------:R-:W2:Y:S02]  /*14270*/  @!P2 SYNCS.PHASECHK.TRANS64 P2, [R5+URZ+0x2d830], R0 ;  /* 0x02d830000500a5a7 */ /* 0x000ea4000804007f */
[----:B--2---:R-:W-:Y:S05]  /*14280*/  @!P2 BRA `(.L_x_9113) ;  /* 0xfffffffc00f0a947 */ /* 0x004fea000383ffff */
[----:B------:R-:W-:Y:S05]  /*14290*/  BRA `(.L_x_9112) ;  /* 0xfffffed800607947 */ /* 0x000fea000383ffff */
.L_x_9129:
[----:B-1----:R-:W-:-:S04]  /*142a0*/  IMAD.U32 R13, RZ, RZ, UR6 ;  /* 0x00000006ff0d7e24 */ /* 0x002fc8000f8e00ff */
[----:B------:R1:W2:Y:S03]  /*142b0*/  SYNCS.PHASECHK.TRANS64.TRYWAIT P2, [R13+URZ+0x2d830], R12 ;  /* 0x02d8300c0d0075a7 */ /* 0x0002a6000804017f */
[----:B--2---:R-:W-:Y:S05]  /*142c0*/  @!P2 NANOSLEEP.SYNCS 0x989680 ;  /* 0x009896800000a95d */ /* 0x004fea0003900000 */
[----:B------:R-:W2:Y:S02]  /*142d0*/  @!P2 SYNCS.PHASECHK.TRANS64 P2, [R13+URZ+0x2d830], R12 ;  /* 0x02d8300c0d00a5a7 */ /* 0x000ea4000804007f */
[----:B--2---:R-:W-:Y:S05]  /*142e0*/  @!P2 BRA `(.L_x_9129) ;  /* 0xfffffffc00eca947 */ /* 0x004fea000383ffff */
[----:B------:R-:W-:Y:S05]  /*142f0*/  BRA `(.L_x_9126) ;  /* 0xffffff0c001c7947 */ /* 0x000fea000383ffff */
.L_x_9133:
[----:B-1----:R-:W-:-:S04]  /*14300*/  IMAD.U32 R13, RZ, RZ, UR6 ;  /* 0x00000006ff0d7e24 */ /* 0x002fc8000f8e00ff */
[----:B------:R1:W2:Y:S03]  /*14310*/  SYNCS.PHASECHK.TRANS64.TRYWAIT P2, [R13+URZ+0x2d850], R12 ;  /* 0x02d8500c0d0075a7 */ /* 0x0002a6000804017f */
[----:B--2---:R-:W-:Y:S05]  /*14320*/  @!P2 NANOSLEEP.SYNCS 0x989680 ;  /* 0x009896800000a95d */ /* 0x004fea0003900000 */
[----:B------:R-:W2:Y:S02]  /*14330*/  @!P2 SYNCS.PHASECHK.TRANS64 P2, [R13+URZ+0x2d850], R12 ;  /* 0x02d8500c0d00a5a7 */ /* 0x000ea4000804007f */
[----:B--2---:R-:W-:Y:S05]  /*14340*/  @!P2 BRA `(.L_x_9133) ;  /* 0xfffffffc00eca947 */ /* 0x004fea000383ffff */
[----:B------:R-:W-:Y:S05]  /*14350*/  BRA `(.L_x_9130) ;  /* 0xffffff0c00bc7947 */ /* 0x000fea000383ffff */
.L_x_9150:
[----:B-1----:R-:W-:-:S04]  /*14360*/  IMAD.U32 R7, RZ, RZ, UR6 ;  /* 0x00000006ff077e24 */ /* 0x002fc8000f8e00ff */
[----:B------:R1:W3:Y:S03]  /*14370*/  SYNCS.PHASECHK.TRANS64.TRYWAIT P2, [R7+URZ+0x2d830], R0 ;  /* 0x02d83000070075a7 */ /* 0x0002e6000804017f */
[----:B---3--:R-:W-:Y:S05]  /*14380*/  @!P2 NANOSLEEP.SYNCS 0x989680 ;  /* 0x009896800000a95d */ /* 0x008fea0003900000 */
[----:B------:R-:W3:Y:S02]  /*14390*/  @!P2 SYNCS.PHASECHK.TRANS64 P2, [R7+URZ+0x2d830], R0 ;  /* 0x02d830000700a5a7 */ /* 0x000ee4000804007f */
[----:B---3--:R-:W-:Y:S05]  /*143a0*/  @!P2 BRA `(.L_x_9150) ;  /* 0xfffffffc00eca947 */ /* 0x008fea000383ffff */
[----:B------:R-:W-:Y:S05]  /*143b0*/  BRA `(.L_x_9147) ;  /* 0xffffff3c009c7947 */ /* 0x000fea000383ffff */
.L_x_9154:
[----:B-1----:R-:W-:-:S04]  /*143c0*/  IMAD.U32 R7, RZ, RZ, UR6 ;  /* 0x00000006ff077e24 */ /* 0x002fc8000f8e00ff */
[----:B------:R1:W2:Y:S03]  /*143d0*/  SYNCS.PHASECHK.TRANS64.TRYWAIT P2, [R7+URZ+0x2d850], R0 ;  /* 0x02d85000070075a7 */ /* 0x0002a6000804017f */
[----:B--2---:R-:W-:Y:S05]  /*143e0*/  @!P2 NANOSLEEP.SYNCS 0x989680 ;  /* 0x009896800000a95d */ /* 0x004fea0003900000 */
[----:B------:R-:W2:Y:S02]  /*143f0*/  @!P2 SYNCS.PHASECHK.TRANS64 P2, [R7+URZ+0x2d850], R0 ;  /* 0x02d850000700a5a7 */ /* 0x000ea4000804007f */
[----:B--2---:R-:W-:Y:S05]  /*14400*/  @!P2 BRA `(.L_x_9154) ;  /* 0xfffffffc00eca947 */ /* 0x004fea000383ffff */
[----:B------:R-:W-:Y:S05]  /*14410*/  BRA `(.L_x_9151) ;  /* 0xffffff40003c7947 */ /* 0x000fea000383ffff */
.L_x_9160:
[----:B-1----:R-:W-:-:S04]  /*14420*/  IMAD.U32 R7, RZ, RZ, UR6 ;  /* 0x00000006ff077e24 */ /* 0x002fc8000f8e00ff */
[----:B------:R1:W3:Y:S03]  /*14430*/  SYNCS.PHASECHK.TRANS64.TRYWAIT P2, [R7+URZ+0x2d830], R0 ;  /* 0x02d83000070075a7 */ /* 0x0002e6000804017f */
[----:B---3--:R-:W-:Y:S05]  /*14440*/  @!P2 NANOSLEEP.SYNCS 0x989680 ;  /* 0x009896800000a95d */ /* 0x008fea0003900000 */
[----:B------:R-:W3:Y:S02]  /*14450*/  @!P2 SYNCS.PHASECHK.TRANS64 P2, [R7+URZ+0x2d830], R0 ;  /* 0x02d830000700a5a7 */ /* 0x000ee4000804007f */
[----:B---3--:R-:W-:Y:S05]  /*14460*/  @!P2 BRA `(.L_x_9160) ;  /* 0xfffffffc00eca947 */ /* 0x008fea000383ffff */
[----:B------:R-:W-:Y:S05]  /*14470*/  BRA `(.L_x_9157) ;  /* 0xffffff5c00b87947 */ /* 0x000fea000383ffff */
.L_x_9164:
[----:B-1----:R-:W-:-:S04]  /*14480*/  IMAD.U32 R7, RZ, RZ, UR6 ;  /* 0x00000006ff077e24 */ /* 0x002fc8000f8e00ff */
[----:B------:R1:W2:Y:S03]  /*14490*/  SYNCS.PHASECHK.TRANS64.TRYWAIT P2, [R7+URZ+0x2d850], R0 ;  /* 0x02d85000070075a7 */ /* 0x0002a6000804017f */
[----:B--2---:R-:W-:Y:S05]  /*144a0*/  @!P2 NANOSLEEP.SYNCS 0x989680 ;  /* 0x009896800000a95d */ /* 0x004fea0003900000 */
[----:B------:R-:W2:Y:S02]  /*144b0*/  @!P2 SYNCS.PHASECHK.TRANS64 P2, [R7+URZ+0x2d850], R0 ;  /* 0x02d850000700a5a7 */ /* 0x000ea4000804007f */
[----:B--2---:R-:W-:Y:S05]  /*144c0*/  @!P2 BRA `(.L_x_9164) ;  /* 0xfffffffc00eca947 */ /* 0x004fea000383ffff */
[----:B------:R-:W-:Y:S05]  /*144d0*/  BRA `(.L_x_9161) ;  /* 0xffffff6000587947 */ /* 0x000fea000383ffff */
.L_x_9177:
[----:B---3--:R-:W-:-:S04]  /*144e0*/  IMAD.U32 R5, RZ, RZ, UR9 ;  /* 0x00000009ff057e24 */ /* 0x008fc8000f8e00ff */
[----:B------:R3:W0:Y:S03]  /*144f0*/  SYNCS.PHASECHK.TRANS64.TRYWAIT P0, [R5+URZ+0x2d850], R2 ;  /* 0x02d85002050075a7 */ /* 0x000626000800017f */
[----:B0-----:R-:W-:Y:S05]  /*14500*/  @!P0 NANOSLEEP.SYNCS 0x989680 ;  /* 0x009896800000895d */ /* 0x001fea0003900000 */
[----:B------:R-:W0:Y:S02]  /*14510*/  @!P0 SYNCS.PHASECHK.TRANS64 P0, [R5+URZ+0x2d850], R2 ;  /* 0x02d85002050085a7 */ /* 0x000e24000800007f */
[----:B0-----:R-:W-:Y:S05]  /*14520*/  @!P0 BRA `(.L_x_9177) ;  /* 0xfffffffc00ec8947 */ /* 0x001fea000383ffff */
[----:B------:R-:W-:Y:S05]  /*14530*/  BRA `(.L_x_9176) ;  /* 0xffffff8c00707947 */ /* 0x000fea000383ffff */
.L_x_9218:
        /* <DEDUP_REMOVED lines=11> */
.L_x_9287:
[----:B------:R-:W-:Y:S05]  /*145f0*/  BSYNC B0 ;  /* 0x0000000000007941 */ /* 0x000fea0003800000 */
.L_x_9286:
[----:B------:R-:W-:Y:S05]  /*14600*/  BRA `(.L_x_9288) ;  /* 0xffffffc800c87947 */ /* 0x000fea000383ffff */
.L_x_9219:
[----:B------:R-:W-:Y:S01]  /*14610*/  BSSY B0, `(.L_x_9289) ;  /* 0x0000006000007945 */ /* 0x000fe20003800000 */
[----:B------:R-:W-:-:S07]  /*14620*/  IMAD.MOV.U32 R15, RZ, RZ, -0x1 ;  /* 0xffffffffff0f7424 */ /* 0x000fce00078e00ff */
[----:B------:R-:W-:Y:S05]  /*14630*/  WARPSYNC.COLLECTIVE R15, `(.L_x_9290) ;  /* 0x000000000f0c7348 */ /* 0x000fea0003c00000 */
[----:B------:R-:W-:Y:S02]  /*14640*/  ELECT P6, UR62, PT ;  /* 0x00000000003e782f */ /* 0x000fe400038c0000 */
[----:B------:R-:W-:Y:S01]  /*14650*/  MOV R14, UR62 ;  /* 0x0000003e000e7c02 */ /* 0x000fe20008000f00 */
[----:B------:R-:W-:Y:S10]  /*14660*/  ENDCOLLECTIVE ;  /* 0x000000000000791b */ /* 0x000ff40003800000 */
.L_x_9290:
[----:B------:R-:W-:Y:S05]  /*14670*/  BSYNC B0 ;  /* 0x0000000000007941 */ /* 0x000fea0003800000 */
.L_x_9289:
[----:B------:R-:W-:Y:S05]  /*14680*/  BRA `(.L_x_9291) ;  /* 0xffffffc800b87947 */ /* 0x000fea000383ffff */
.L_x_9222:
[----:B-1----:R1:W2:Y:S02]  /*14690*/  SYNCS.PHASECHK.TRANS64.TRYWAIT P0, [R5+URZ+0x2d840], R4 ;  /* 0x02d84004050075a7 */ /* 0x0022a4000800017f */
[----:B--2---:R-:W-:Y:S05]  /*146a0*/  @!P0 NANOSLEEP.SYNCS 0x989680 ;  /* 0x009896800000895d */ /* 0x004fea0003900000 */
[----:B------:R-:W2:Y:S02]  /*146b0*/  @!P0 SYNCS.PHASECHK.TRANS64 P0, [R5+URZ+0x2d840], R4 ;  /* 0x02d84004050085a7 */ /* 0x000ea4000800007f */
[----:B--2---:R-:W-:Y:S05]  /*146c0*/  @!P0 BRA `(.L_x_9222) ;  /* 0xfffffffc00f08947 */ /* 0x004fea000383ffff */
[----:B------:R-:W-:Y:S05]  /*146d0*/  BRA `(.L_x_9292) ;  /* 0xffffffcc000c7947 */ /* 0x000fea000383ffff */
.L_x_9225:
[----:B-1----:R1:W2:Y:S02]  /*146e0*/  SYNCS.PHASECHK.TRANS64.TRYWAIT P0, [R25+URZ+0x2d820], R4 ;  /* 0x02d82004190075a7 */ /* 0x0022a4000800017f */
[----:B--2---:R-:W-:Y:S05]  /*146f0*/  @!P0 NANOSLEEP.SYNCS 0x989680 ;  /* 0x009896800000895d */ /* 0x004fea0003900000 */
[----:B------:R-:W2:Y:S02]  /*14700*/  @!P0 SYNCS.PHASECHK.TRANS64 P0, [R25+URZ+0x2d820], R4 ;  /* 0x02d82004190085a7 */ /* 0x000ea4000800007f */
[----:B--2---:R-:W-:Y:S05]  /*14710*/  @!P0 BRA `(.L_x_9225) ;  /* 0xfffffffc00f08947 */ /* 0x004fea000383ffff */
[----:B------:R-:W-:Y:S05]  /*14720*/  BRA `(.L_x_9293) ;  /* 0xffffffd000347947 */ /* 0x000fea000383ffff */
.L_x_9233:
[----:B0-----:R0:W1:Y:S02]  /*14730*/  SYNCS.PHASECHK.TRANS64.TRYWAIT P0, [R3+URZ+0x2d840], R2 ;  /* 0x02d84002030075a7 */ /* 0x001064000800017f */
[----:B-1----:R-:W-:Y:S05]  /*14740*/  @!P0 NANOSLEEP.SYNCS 0x989680 ;  /* 0x009896800000895d */ /* 0x002fea0003900000 */
[----:B------:R-:W1:Y:S02]  /*14750*/  @!P0 SYNCS.PHASECHK.TRANS64 P0, [R3+URZ+0x2d840], R2 ;  /* 0x02d84002030085a7 */ /* 0x000e64000800007f */
[----:B-1----:R-:W-:Y:S05]  /*14760*/  @!P0 BRA `(.L_x_9233) ;  /* 0xfffffffc00f08947 */ /* 0x002fea000383ffff */
[----:B------:R-:W-:Y:S05]  /*14770*/  BRA `(.L_x_9294) ;  /* 0xffffffd000d87947 */ /* 0x000fea000383ffff */
.L_x_9235:
[----:B0-----:R0:W1:Y:S02]  /*14780*/  SYNCS.PHASECHK.TRANS64.TRYWAIT P0, [R2+URZ+0x60], R5 ;  /* 0x00006005020075a7 */ /* 0x001064000800017f */
[----:B-1----:R-:W-:Y:S05]  /*14790*/  @!P0 NANOSLEEP.SYNCS 0x989680 ;  /* 0x009896800000895d */ /* 0x002fea0003900000 */
[----:B------:R-:W1:Y:S02]  /*147a0*/  @!P0 SYNCS.PHASECHK.TRANS64 P0, [R2+URZ+0x60], R5 ;  /* 0x00006005020085a7 */ /* 0x000e64000800007f */
[----:B-1----:R-:W-:Y:S05]  /*147b0*/  @!P0 BRA `(.L_x_9235) ;  /* 0xfffffffc00f08947 */ /* 0x002fea000383ffff */
[----:B------:R-:W-:Y:S05]  /*147c0*/  BRA `(.L_x_9295) ;  /* 0xffffffd400647947 */ /* 0x000fea000383ffff */
.L_x_9240:
[----:B-1----:R1:W2:Y:S02]  /*147d0*/  SYNCS.PHASECHK.TRANS64.TRYWAIT P0, [R3+URZ+0x2d840], R2 ;  /* 0x02d84002030075a7 */ /* 0x0022a4000800017f */
[----:B--2---:R-:W-:Y:S05]  /*147e0*/  @!P0 NANOSLEEP.SYNCS 0x989680 ;  /* 0x009896800000895d */ /* 0x004fea0003900000 */
[----:B------:R-:W2:Y:S02]  /*147f0*/  @!P0 SYNCS.PHASECHK.TRANS64 P0, [R3+URZ+0x2d840], R2 ;  /* 0x02d84002030085a7 */ /* 0x000ea4000800007f */
[----:B--2---:R-:W-:Y:S05]  /*14800*/  @!P0 BRA `(.L_x_9240) ;  /* 0xfffffffc00f08947 */ /* 0x004fea000383ffff */
[----:B------:R-:W-:Y:S05]  /*14810*/  BRA `(.L_x_9296) ;  /* 0xffffffd800987947 */ /* 0x000fea000383ffff */
.L_x_9242:
[----:B0-----:R0:W1:Y:S02]  /*14820*/  SYNCS.PHASECHK.TRANS64.TRYWAIT P1, [R3+URZ+0x60], R24 ;  /* 0x00006018030075a7 */ /* 0x001064000802017f */
[----:B-1----:R-:W-:Y:S05]  /*14830*/  @!P1 NANOSLEEP.SYNCS 0x989680 ;  /* 0x009896800000995d */ /* 0x002fea0003900000 */
[----:B------:R-:W1:Y:S02]  /*14840*/  @!P1 SYNCS.PHASECHK.TRANS64 P1, [R3+URZ+0x60], R24 ;  /* 0x00006018030095a7 */ /* 0x000e64000802007f */
[----:B-1----:R-:W-:Y:S05]  /*14850*/  @!P1 BRA `(.L_x_9242) ;  /* 0xfffffffc00f09947 */ /* 0x002fea000383ffff */
[----:B------:R-:W-:Y:S05]  /*14860*/  BRA `(.L_x_9297) ;  /* 0xffffffdc00247947 */ /* 0x000fea000383ffff */
.L_x_9247:
[----:B-1----:R1:W2:Y:S02]  /*14870*/  SYNCS.PHASECHK.TRANS64.TRYWAIT P0, [R2+URZ+0x2d840], R3 ;  /* 0x02d84003020075a7 */ /* 0x0022a4000800017f */
[----:B--2---:R-:W-:Y:S05]  /*14880*/  @!P0 NANOSLEEP.SYNCS 0x989680 ;  /* 0x009896800000895d */ /* 0x004fea0003900000 */
[----:B------:R-:W2:Y:S02]  /*14890*/  @!P0 SYNCS.PHASECHK.TRANS64 P0, [R2+URZ+0x2d840], R3 ;  /* 0x02d84003020085a7 */ /* 0x000ea4000800007f */
[----:B--2---:R-:W-:Y:S05]  /*148a0*/  @!P0 BRA `(.L_x_9247) ;  /* 0xfffffffc00f08947 */ /* 0x004fea000383ffff */
[----:B------:R-:W-:Y:S05]  /*148b0*/  BRA `(.L_x_9298) ;  /* 0xffffffe000307947 */ /* 0x000fea000383ffff */
.L_x_9249:
[----:B0-----:R0:W1:Y:S02]  /*148c0*/  SYNCS.PHASECHK.TRANS64.TRYWAIT P1, [R2+URZ+0x60], R3 ;  /* 0x00006003020075a7 */ /* 0x001064000802017f */
[----:B-1----:R-:W-:Y:S05]  /*148d0*/  @!P1 NANOSLEEP.SYNCS 0x989680 ;  /* 0x009896800000995d */ /* 0x002fea0003900000 */
[----:B------:R-:W1:Y:S02]  /*148e0*/  @!P1 SYNCS.PHASECHK.TRANS64 P1, [R2+URZ+0x60], R3 ;  /* 0x00006003020095a7 */ /* 0x000e64000802007f */
[----:B-1----:R-:W-:Y:S05]  /*148f0*/  @!P1 BRA `(.L_x_9249) ;  /* 0xfffffffc00f09947 */ /* 0x002fea000383ffff */
[----:B------:R-:W-:Y:S05]  /*14900*/  BRA `(.L_x_9299) ;  /* 0xffffffe000c47947 */ /* 0x000fea000383ffff */
.L_x_9256:
[----:B0-----:R0:W1:Y:S02]  /*14910*/  SYNCS.PHASECHK.TRANS64.TRYWAIT P0, [R3+URZ+0x2d860], R2 ;  /* 0x02d86002030075a7 */ /* 0x001064000800017f */
[----:B-1----:R-:W-:Y:S05]  /*14920*/  @!P0 NANOSLEEP.SYNCS 0x989680 ;  /* 0x009896800000895d */ /* 0x002fea0003900000 */
[----:B------:R-:W1:Y:S02]  /*14930*/  @!P0 SYNCS.PHASECHK.TRANS64 P0, [R3+URZ+0x2d860], R2 ;  /* 0x02d86002030085a7 */ /* 0x000e64000800007f */
[----:B-1----:R-:W-:Y:S05]  /*14940*/  @!P0 BRA `(.L_x_9256) ;  /* 0xfffffffc00f08947 */ /* 0x002fea000383ffff */
[----:B------:R-:W-:Y:S05]  /*14950*/  BRA `(.L_x_9300) ;  /* 0xffffffe400a87947 */ /* 0x000fea000383ffff */
.L_x_9258:
        /* <DEDUP_REMOVED lines=8> */
.L_x_9302:
[----:B------:R-:W-:Y:S05]  /*149e0*/  BSYNC B0 ;  /* 0x0000000000007941 */ /* 0x000fea0003800000 */
.L_x_9301:
        /* <DEDUP_REMOVED lines=8> */
.L_x_9303:
[----:B------:R-:W-:Y:S01]  /*14a70*/  IMAD.MOV.U32 R4, RZ, RZ, R14 ;  /* 0x000000ffff047224 */ /* 0x000fe200078e000e */
[----:B------:R-:W-:Y:S06]  /*14a80*/  BRA `(.L_x_9304) ;  /* 0xffffffe8001c7947 */ /* 0x000fec000383ffff */
.L_x_9261:
[----:B------:R-:W-:Y:S01]  /*14a90*/  BSSY B0, `(.L_x_9305) ;  /* 0x0000008000007945 */ /* 0x000fe20003800000 */
[----:B-----5:R-:W-:Y:S02]  /*14aa0*/  IMAD.MOV.U32 R13, RZ, RZ, R2 ;  /* 0x000000ffff0d7224 */ /* 0x020fe400078e0002 */
[----:B------:R-:W-:Y:S02]  /*14ab0*/  IMAD.MOV.U32 R12, RZ, RZ, 0x1 ;  /* 0x00000001ff0c7424 */ /* 0x000fe400078e00ff */
[----:B------:R-:W-:Y:S02]  /*14ac0*/  IMAD.MOV.U32 R11, RZ, RZ, RZ ;  /* 0x000000ffff0b7224 */ /* 0x000fe400078e00ff */
[----:B------:R-:W-:-:S07]  /*14ad0*/  IMAD.MOV.U32 R15, RZ, RZ, -0x1 ;  /* 0xffffffffff0f7424 */ /* 0x000fce00078e00ff */
[----:B0123--:R-:W-:Y:S05]  /*14ae0*/  WARPSYNC.COLLECTIVE R15, `(.L_x_9306) ;  /* 0x000000000f087348 */ /* 0x00ffea0003c00000 */
[----:B------:R4:W0:Y:S02]  /*14af0*/  SHFL.UP P6, R14, R13, R12, R11 ;  /* 0x0400000c0d0e7389 */ /* 0x00082400000c000b */
[----:B01234-:R-:W-:Y:S01]  /*14b00*/  ENDCOLLECTIVE ;  /* 0x000000000000791b */ /* 0x01ffe20003800000 */
.L_x_9306:
[----:B------:R-:W-:Y:S05]  /*14b10*/  BSYNC B0 ;  /* 0x0000000000007941 */ /* 0x000fea0003800000 */
.L_x_9305:
        /* <DEDUP_REMOVED lines=10> */
.L_x_9307:
        /* <DEDUP_REMOVED lines=8> */
.L_x_9308:
        /* <DEDUP_REMOVED lines=8> */
.L_x_9309:
        /* <DEDUP_REMOVED lines=8> */
.L_x_9310:
        /* <DEDUP_REMOVED lines=8> */
.L_x_9311:
[----:B------:R-:W-:Y:S05]  /*14dc0*/  BRA `(.L_x_9312) ;  /* 0xffffffe400d87947 */ /* 0x000fea000383ffff */
.L_x_9266:
[----:B------:R-:W-:Y:S01]  /*14dd0*/  BSSY B0, `(.L_x_9313) ;  /* 0x0000008000007945 */ /* 0x000fe20003800000 */
[----:B-----5:R-:W-:Y:S02]  /*14de0*/  IMAD.MOV.U32 R13, RZ, RZ, R2 ;  /* 0x000000ffff0d7224 */ /* 0x020fe400078e0002 */
[----:B------:R-:W-:Y:S02]  /*14df0*/  IMAD.MOV.U32 R12, RZ, RZ, 0x1 ;  /* 0x00000001ff0c7424 */ /* 0x000fe400078e00ff */
[----:B------:R-:W-:Y:S02]  /*14e00*/  IMAD.MOV.U32 R11, RZ, RZ, RZ ;  /* 0x000000ffff0b7224 */ /* 0x000fe400078e00ff */
[----:B------:R-:W-:-:S07]  /*14e10*/  IMAD.MOV.U32 R15, RZ, RZ, -0x1 ;  /* 0xffffffffff0f7424 */ /* 0x000fce00078e00ff */
[----:B01-3--:R-:W-:Y:S05]  /*14e20*/  WARPSYNC.COLLECTIVE R15, `(.L_x_9314) ;  /* 0x000000000f087348 */ /* 0x00bfea0003c00000 */
[----:B------:R2:W4:Y:S02]  /*14e30*/  SHFL.UP P6, R14, R13, R12, R11 ;  /* 0x0400000c0d0e7389 */ /* 0x00052400000c000b */
[----:B01234-:R-:W-:Y:S01]  /*14e40*/  ENDCOLLECTIVE ;  /* 0x000000000000791b */ /* 0x01ffe20003800000 */
.L_x_9314:
[----:B------:R-:W-:Y:S05]  /*14e50*/  BSYNC B0 ;  /* 0x0000000000007941 */ /* 0x000fea0003800000 */
.L_x_9313:
        /* <DEDUP_REMOVED lines=10> */
.L_x_9315:
        /* <DEDUP_REMOVED lines=8> */
.L_x_9316:
        /* <DEDUP_REMOVED lines=8> */
.L_x_9317:
        /* <DEDUP_REMOVED lines=8> */
.L_x_9318:
        /* <DEDUP_REMOVED lines=8> */
.L_x_9319:
[----:B------:R-:W-:Y:S05]  /*15100*/  BRA `(.L_x_9320) ;  /* 0xffffffe400b47947 */ /* 0x000fea000383ffff */
.L_x_9268:
[----:B------:R-:W-:Y:S01]  /*15110*/  BSSY B0, `(.L_x_9321) ;  /* 0x0000006000007945 */ /* 0x000fe20003800000 */
[----:B------:R-:W-:Y:S01]  /*15120*/  PLOP3.LUT P6, PT, P6, PT, PT, 0x8, 0x0 ;  /* 0x000000000000781c */ /* 0x000fe200037ce170 */
[----:B------:R-:W-:-:S12]  /*15130*/  IMAD.MOV.U32 R15, RZ, RZ, -0x1 ;  /* 0xffffffffff0f7424 */ /* 0x000fd800078e00ff */
[----:B01-3--:R-:W-:Y:S05]  /*15140*/  WARPSYNC.COLLECTIVE R15, `(.L_x_9322) ;  /* 0x000000000f087348 */ /* 0x00bfea0003c00000 */
[----:B------:R-:W-:Y:S01]  /*15150*/  VOTE.ANY R14, PT, P6 ;  /* 0x00000000000e7806 */ /* 0x000fe200030e0100 */
[----:B01-3--:R-:W-:Y:S06]  /*15160*/  ENDCOLLECTIVE ;  /* 0x000000000000791b */ /* 0x00bfec0003800000 */
.L_x_9322:
[----:B------:R-:W-:Y:S05]  /*15170*/  BSYNC B0 ;  /* 0x0000000000007941 */ /* 0x000fea0003800000 */
.L_x_9321:
        /* <DEDUP_REMOVED lines=9> */
.L_x_9323:
[----:B------:R-:W-:Y:S01]  /*15210*/  IMAD.MOV.U32 R17, RZ, RZ, R14 ;  /* 0x000000ffff117224 */ /* 0x000fe200078e000e */
[----:B------:R-:W-:Y:S06]  /*15220*/  BRA `(.L_x_9324) ;  /* 0xffffffe400a47947 */ /* 0x000fec000383ffff */
.L_x_9270:
[----:B------:R-:W-:Y:S01]  /*15230*/  BSSY B0, `(.L_x_9325) ;  /* 0x0000007000007945 */ /* 0x000fe20003800000 */
[----:B------:R-:W-:Y:S02]  /*15240*/  IMAD.MOV.U32 R13, RZ, RZ, R8 ;  /* 0x000000ffff0d7224 */ /* 0x000fe400078e0008 */
[----:B------:R-:W-:Y:S02]  /*15250*/  IMAD.MOV.U32 R11, RZ, RZ, 0x1f ;  /* 0x0000001fff0b7424 */ /* 0x000fe400078e00ff */
[----:B------:R-:W-:-:S07]  /*15260*/  IMAD.MOV.U32 R15, RZ, RZ, -0x1 ;  /* 0xffffffffff0f7424 */ /* 0x000fce00078e00ff */
[----:B01234-:R-:W-:Y:S05]  /*15270*/  WARPSYNC.COLLECTIVE R15, `(.L_x_9326) ;  /* 0x000000000f087348 */ /* 0x01ffea0003c00000 */
[----:B------:R0:W0:Y:S02]  /*15280*/  SHFL.IDX P6, R14, R13, R12, R11 ;  /* 0x0000000c0d0e7389 */ /* 0x00002400000c000b */
[----:B01234-:R-:W-:Y:S01]  /*15290*/  ENDCOLLECTIVE ;  /* 0x000000000000791b */ /* 0x01ffe20003800000 */
.L_x_9326:
[----:B------:R-:W-:Y:S05]  /*152a0*/  BSYNC B0 ;  /* 0x0000000000007941 */ /* 0x000fea0003800000 */
.L_x_9325:
[----:B------:R-:W-:Y:S05]  /*152b0*/  BRA `(.L_x_9269) ;  /* 0xffffffe4009c7947 */ /* 0x000fea000383ffff */
.L_x_9274:
[----:B0-----:R0:W1:Y:S02]  /*152c0*/  SYNCS.PHASECHK.TRANS64.TRYWAIT P0, [R9+URZ+0x2d820], R0 ;  /* 0x02d82000090075a7 */ /* 0x001064000800017f */
[----:B-1----:R-:W-:Y:S05]  /*152d0*/  @!P0 NANOSLEEP.SYNCS 0x989680 ;  /* 0x009896800000895d */ /* 0x002fea0003900000 */
[----:B------:R-:W1:Y:S02]  /*152e0*/  @!P0 SYNCS.PHASECHK.TRANS64 P0, [R9+URZ+0x2d820], R0 ;  /* 0x02d82000090085a7 */ /* 0x000e64000800007f */
[----:B-1----:R-:W-:Y:S05]  /*152f0*/  @!P0 BRA `(.L_x_9274) ;  /* 0xfffffffc00f08947 */ /* 0x002fea000383ffff */
[----:B------:R-:W-:Y:S05]  /*15300*/  BRA `(.L_x_9327) ;  /* 0xffffffec00007947 */ /* 0x000fea000383ffff */
.L_x_9275:
        /* <DEDUP_REMOVED lines=8> */
[----:B0--3--:R-:W-:Y:S05]  /*15390*/  WARPSYNC.COLLECTIVE R15, `(.L_x_9329) ;  /* 0x000000000f087348 */ /* 0x009fea0003c00000 */
[----:B------:R1:W2:Y:S02]  /*153a0*/  SHFL.IDX P6, R14, R13, R12, R11 ;  /* 0x0000000c0d0e7389 */ /* 0x0002a400000c000b */
[----:B0123--:R-:W-:Y:S01]  /*153b0*/  ENDCOLLECTIVE ;  /* 0x000000000000791b */ /* 0x00ffe20003800000 */
.L_x_9329:
[----:B------:R-:W-:Y:S05]  /*153c0*/  BSYNC B0 ;  /* 0x0000000000007941 */ /* 0x000fea0003800000 */
.L_x_9328:
[----:B------:R-:W-:Y:S05]  /*153d0*/  BRA `(.L_x_9330) ;  /* 0xffffffe800e87947 */ /* 0x000fea000383ffff */
.L_x_9278:
[----:B------:R-:W-:Y:S01]  /*153e0*/  BSSY B1, `(.L_x_9331) ;  /* 0x0000006000017945 */ /* 0x000fe20003800000 */
[----:B------:R-:W-:-:S07]  /*153f0*/  IMAD.MOV.U32 R15, RZ, RZ, -0x1 ;  /* 0xffffffffff0f7424 */ /* 0x000fce00078e00ff */
[----:B0--3--:R-:W-:Y:S05]  /*15400*/  WARPSYNC.COLLECTIVE R15, `(.L_x_9332) ;  /* 0x000000000f0c7348 */ /* 0x009fea0003c00000 */
[----:B------:R-:W-:Y:S02]  /*15410*/  ELECT P6, UR62, PT ;  /* 0x00000000003e782f */ /* 0x000fe400038c0000 */
[----:B------:R-:W-:Y:S01]  /*15420*/  MOV R14, UR62 ;  /* 0x0000003e000e7c02 */ /* 0x000fe20008000f00 */
[----:B0--3--:R-:W-:Y:S10]  /*15430*/  ENDCOLLECTIVE ;  /* 0x000000000000791b */ /* 0x009ff40003800000 */
.L_x_9332:
[----:B------:R-:W-:Y:S05]  /*15440*/  BSYNC B1 ;  /* 0x0000000000017941 */ /* 0x000fea0003800000 */
.L_x_9331:
[----:B------:R-:W-:Y:S05]  /*15450*/  BRA `(.L_x_9333) ;  /* 0xffffffe800e07947 */ /* 0x000fea000383ffff */
.L_x_9280:
[----:B0-----:R0:W1:Y:S02]  /*15460*/  SYNCS.PHASECHK.TRANS64.TRYWAIT P0, [R7+URZ], R2 ;  /* 0x00000002070075a7 */ /* 0x001064000800017f */
[----:B-1----:R-:W-:Y:S05]  /*15470*/  @!P0 NANOSLEEP.SYNCS 0x989680 ;  /* 0x009896800000895d */ /* 0x002fea0003900000 */
[----:B------:R-:W1:Y:S02]  /*15480*/  @!P0 SYNCS.PHASECHK.TRANS64 P0, [R7+URZ], R2 ;  /* 0x00000002070085a7 */ /* 0x000e64000800007f */
[----:B-1----:R-:W-:Y:S05]  /*15490*/  @!P0 BRA `(.L_x_9280) ;  /* 0xfffffffc00f08947 */ /* 0x002fea000383ffff */
[----:B------:R-:W-:Y:S05]  /*154a0*/  BRA `(.L_x_9334) ;  /* 0xffffffec00147947 */ /* 0x000fea000383ffff */
.L_x_9281:
[----:B-1----:R1:W2:Y:S02]  /*154b0*/  SYNCS.PHASECHK.TRANS64.TRYWAIT P0, [R3+URZ], R0 ;  /* 0x00000000030075a7 */ /* 0x0022a4000800017f */
[----:B--2---:R-:W-:Y:S05]  /*154c0*/  @!P0 NANOSLEEP.SYNCS 0x989680 ;  /* 0x009896800000895d */ /* 0x004fea0003900000 */
[----:B------:R-:W2:Y:S02]  /*154d0*/  @!P0 SYNCS.PHASECHK.TRANS64 P0, [R3+URZ], R0 ;  /* 0x00000000030085a7 */ /* 0x000ea4000800007f */
[----:B--2---:R-:W-:Y:S05]  /*154e0*/  @!P0 BRA `(.L_x_9281) ;  /* 0xfffffffc00f08947 */ /* 0x004fea000383ffff */
[----:B------:R-:W-:Y:S05]  /*154f0*/  BRA `(.L_x_9335) ;  /* 0xffffffec00087947 */ /* 0x000fea000383ffff */
.L_x_9283:
[----:B-1----:R1:W2:Y:S02]  /*15500*/  SYNCS.PHASECHK.TRANS64.TRYWAIT P0, [R5+URZ], R2 ;  /* 0x00000002050075a7 */ /* 0x0022a4000800017f */
[----:B--2---:R-:W-:Y:S05]  /*15510*/  @!P0 NANOSLEEP.SYNCS 0x989680 ;  /* 0x009896800000895d */ /* 0x004fea0003900000 */
[----:B------:R-:W2:Y:S02]  /*15520*/  @!P0 SYNCS.PHASECHK.TRANS64 P0, [R5+URZ], R2 ;  /* 0x00000002050085a7 */ /* 0x000ea4000800007f */
[----:B--2---:R-:W-:Y:S05]  /*15530*/  @!P0 BRA `(.L_x_9283) ;  /* 0xfffffffc00f08947 */ /* 0x004fea000383ffff */
[----:B------:R-:W-:Y:S05]  /*15540*/  BRA `(.L_x_9336) ;  /* 0xffffffec000c7947 */ /* 0x000fea000383ffff */
.L_x_9337:
        /* <DEDUP_REMOVED lines=11> */
.L_x_12783:


//--------------------- .text._ZN7cutlass13device_kernelIN5flash11enable_sm90INS1_16FlashAttnFwdSm90INS1_25CollectiveMainloopFwdSm90ILi2EN4cute5tupleIJNS5_1CILi1EEES8_S8_EEENS6_IJNS7_ILi192EEENS7_ILi128EEENS7_ILi96EEEEEELi96ENS_6half_tEfNS_4arch4Sm90ELb0ELb1ELb0ELb1ELb0ELb1ELb0ELb0ELb1ELb0ELb0ELb0EEENS1_21CollectiveEpilogueFwdINS6_IJSA_SC_SB_EEES9_SE_SG_Li384ELb1ELb0ELb0ELb0EEENS1_36VarlenDynamicPersistentTileSchedulerILi192ELi128ELi384ELi32ELb0ELb0ELb1ELb1ELb0ELb1EEEEEEEEEvNT_6ParamsE --------------------------
	.section	.text._ZN7cutlass13device_kernelIN5flash11enable_sm90INS1_16FlashAttnFwdSm90INS1_25CollectiveMainloopFwdSm90ILi2EN4cute5tupleIJNS5_1CILi1EEES8_S8_EEENS6_IJNS7_ILi192EEENS7_ILi128EEENS7_ILi96EEEEEELi96ENS_6half_tEfNS_4arch4Sm90ELb0ELb1ELb0ELb1ELb0ELb1ELb0ELb0ELb1ELb0ELb0ELb0EEENS1_21CollectiveEpilogueFwdINS6_IJSA_SC_SB_EEES9_SE_SG_Li384ELb1ELb0ELb0ELb0EEENS1_36VarlenDynamicPersistentTileSchedulerILi192ELi128ELi384ELi32ELb0ELb0ELb1ELb1ELb0ELb1EEEEEEEEEvNT_6ParamsE,"ax",@progbits
	.align	128
.text._ZN7cutlass13device_kernelIN5flash11enable_sm90INS1_16FlashAttnFwdSm90INS1_25CollectiveMainloopFwdSm90ILi2EN4cute5tupleIJNS5_1CILi1EEES8_S8_EEENS6_IJNS7_ILi192EEENS7_ILi128EEENS7_ILi96EEEEEELi96ENS_6half_tEfNS_4arch4Sm90ELb0ELb1ELb0ELb1ELb0ELb1ELb0ELb0ELb1ELb0ELb0ELb0EEENS1_21CollectiveEpilogueFwdINS6_IJSA_SC_SB_EEES9_SE_SG_Li384ELb1ELb0ELb0ELb0EEENS1_36VarlenDynamicPersistentTileSchedulerILi192ELi128ELi384ELi32ELb0ELb0ELb1ELb1ELb0ELb1EEEEEEEEEvNT_6ParamsE:
        .type           _ZN7cutlass13device_kernelIN5flash11enable_sm90INS1_16FlashAttnFwdSm90INS1_25CollectiveMainloopFwdSm90ILi2EN4cute5tupleIJNS5_1CILi1EEES8_S8_EEENS6_IJNS7_ILi192EEENS7_ILi128EEENS7_ILi96EEEEEELi96ENS_6half_tEfNS_4arch4Sm90ELb0ELb1ELb0ELb1ELb0ELb1ELb0ELb0ELb1ELb0ELb0ELb0EEENS1_21CollectiveEpilogueFwdINS6_IJSA_SC_SB_EEES9_SE_SG_Li384ELb1ELb0ELb0ELb0EEENS1_36VarlenDynamicPersistentTileSchedulerILi192ELi128ELi384ELi32ELb0ELb0ELb1ELb1ELb0ELb1EEEEEEEEEvNT_6ParamsE,@function
        .size           _ZN7cutlass13device_kernelIN5flash11enable_sm90INS1_16FlashAttnFwdSm90INS1_25CollectiveMainloopFwdSm90ILi2EN4cute5tupleIJNS5_1CILi1EEES8_S8_EEENS6_IJNS7_ILi192EEENS7_ILi128EEENS7_ILi96EEEEEELi96ENS_6half_tEfNS_4arch4Sm90ELb0ELb1ELb0ELb1ELb0ELb1ELb0ELb0ELb1ELb0ELb0ELb0EEENS1_21CollectiveEpilogueFwdINS6_IJSA_SC_SB_EEES9_SE_SG_Li384ELb1ELb0ELb0ELb0EEENS1_36VarlenDynamicPersistentTileSchedulerILi192ELi128ELi384ELi32ELb0ELb0ELb1ELb1ELb0ELb1EEEEEEEEEvNT_6ParamsE,(.L_x_12784 - _ZN7cutlass13device_kernelIN5flash11enable_sm90INS1_16FlashAttnFwdSm90INS1_25CollectiveMainloopFwdSm90ILi2EN4cute5tupleIJNS5_1CILi1EEES8_S8_EEENS6_IJNS7_ILi192EEENS7_ILi128EEENS7_ILi96EEEEEELi96ENS_6half_tEfNS_4arch4Sm90ELb0ELb1ELb0ELb1ELb0ELb1ELb0ELb0ELb1ELb0ELb0ELb0EEENS1_21CollectiveEpilogueFwdINS6_IJSA_SC_SB_EEES9_SE_SG_Li384ELb1ELb0ELb0ELb0EEENS1_36VarlenDynamicPersistentTileSchedulerILi192ELi128ELi384ELi32ELb0ELb0ELb1ELb1ELb0ELb1EEEEEEEEEvNT_6ParamsE)
        .other          _ZN7cutlass13device_kernelIN5flash11enable_sm90INS1_16FlashAttnFwdSm90INS1_25CollectiveMainloopFwdSm90ILi2EN4cute5tupleIJNS5_1CILi1EEES8_S8_EEENS6_IJNS7_ILi192EEENS7_ILi128EEENS7_ILi96EEEEEELi96ENS_6half_tEfNS_4arch4Sm90ELb0ELb1ELb0ELb1ELb0ELb1ELb0ELb0ELb1ELb0ELb0ELb0EEENS1_21CollectiveEpilogueFwdINS6_IJSA_SC_SB_EEES9_SE_SG_Li384ELb1ELb0ELb0ELb0EEENS1_36VarlenDynamicPersistentTileSchedulerILi192ELi128ELi384ELi32ELb0ELb0ELb1ELb1ELb0ELb1EEEEEEEEEvNT_6ParamsE,@"STO_CUDA_ENTRY STV_DEFAULT"
_ZN7cutlass13device_kernelIN5flash11enable_sm90INS1_16FlashAttnFwdSm90INS1_25CollectiveMainloopFwdSm90ILi2EN4cute5tupleIJNS5_1CILi1EEES8_S8_EEENS6_IJNS7_ILi192EEENS7_ILi128EEENS7_ILi96EEEEEELi96ENS_6half_tEfNS_4arch4Sm90ELb0ELb1ELb0ELb1ELb0ELb1ELb0ELb0ELb1ELb0ELb0ELb0EEENS1_21CollectiveEpilogueFwdINS6_IJSA_SC_SB_EEES9_SE_SG_Li384ELb1ELb0ELb0ELb0EEENS1_36VarlenDynamicPersistentTileSchedulerILi192ELi128ELi384ELi32ELb0ELb0ELb1ELb1ELb0ELb1EEEEEEEEEvNT_6ParamsE:
        /* <DEDUP_REMOVED lines=26> */
.L_x_9339:
[----:B------:R-:W-:Y:S05]  /*01a0*/  BSYNC B0 ;  /* 0x0000000000007941 */ /* 0x000fea0003800000 */
.L_x_9338:
        /* <DEDUP_REMOVED lines=40> */
.L_x_9340:
        /* <DEDUP_REMOVED lines=22> */
.L_x_9341:
        /* <DEDUP_REMOVED lines=18> */
.L_x_9342:
        /* <DEDUP_REMOVED lines=22> */
.L_x_9343:
        /* <DEDUP_REMOVED lines=22> */
.L_x_9344:
        /* <DEDUP_REMOVED lines=9> */
.L_x_9347:
[----:B------:R-:W-:-:S08]  /*0a00*/  NOP ;  /* 0x0000000000007918 */ /* 0x000fd00000000000 */
[----:B------:R-:W0:Y:S02]  /*0a10*/  USETMAXREG.TRY_ALLOC.CTAPOOL UP0, 0xa0 ;  /* 0x000000a0000079c8 */ /* 0x000e240008000600 */
[----:B0-----:R-:W-:-:S13]  /*0a20*/  PLOP3.LUT P0, PT, PT, PT, UP0, 0x80, 0x0 ;  /* 0x000000000000781c */ /* 0x001fda0003f0f008 */
[----:B------:R-:W-:Y:S05]  /*0a30*/  @!P0 BRA `(.L_x_9347) ;  /* 0xfffffffc00f08947 */ /* 0x000fea000383ffff */
[----:B------:R-:W3:Y:S01]  /*0a40*/  LDL.LU R0, [R1] ;  /* 0x0000000001007983 */ /* 0x000ee20000300800 */
[----:B--2---:R-:W0:Y:S01]  /*0a50*/  S2R R2, SR_TID.X ;  /* 0x0000000000027919 */ /* 0x004e220000002100 */
        /* <DEDUP_REMOVED lines=12> */
[----:B---3--:R-:W-:-:S04]  /*0b20*/  LOP3.LUT R0, R0, 0xdfffffff, RZ, 0xc0, !PT ;  /* 0xdfffffff00007812 */ /* 0x008fc800078ec0ff */
[----:B------:R-:W-:-:S05]  /*0b30*/  @P0 LOP3.LUT R0, R0, 0x20000000, RZ, 0xfc, !PT ;  /* 0x2000000000000812 */ /* 0x000fca00078efcff */
[----:B------:R1:W-:Y:S01]  /*0b40*/  STL [R1], R0 ;  /* 0x0000000001007387 */ /* 0x0003e20000100800 */
[----:B0-----:R-:W-:-:S13]  /*0b50*/  ISETP.GE.AND P0, PT, R15, UR4, PT ;  /* 0x000000040f007c0c */ /* 0x001fda000bf06270 */
[----:B-1----:R-:W-:Y:S05]  /*0b60*/  @P0 BRA `(.L_x_9348) ;  /* 0x000001f000880947 */ /* 0x002fea0003800000 */
[----:B------:R-:W2:Y:S01]  /*0b70*/  LDL.LU R12, [R1+0xc] ;  /* 0x00000c00010c7983 */ /* 0x000ea20000300800 */
[----:B------:R-:W0:Y:S02]  /*0b80*/  S2R R0, SR_TID.X ;  /* 0x0000000000007919 */ /* 0x000e240000002100 */
[----:B0-----:R-:W-:-:S05]  /*0b90*/  VIADD R0, R0, 0xffffff80 ;  /* 0xffffff8000007836 */ /* 0x001fca0000000000 */
[----:B------:R-:W-:-:S04]  /*0ba0*/  SHF.R.S32.HI R3, RZ, 0x1f, R0 ;  /* 0x0000001fff037819 */ /* 0x000fc80000011400 */
[----:B------:R-:W-:-:S04]  /*0bb0*/  LEA.HI R4, R3, R0, RZ, 0x4 ;  /* 0x0000000003047211 */ /* 0x000fc800078f20ff */
[----:B------:R-:W-:Y:S02]  /*0bc0*/  LOP3.LUT R5, R4, 0xfffffff0, RZ, 0xc0, !PT ;  /* 0xfffffff004057812 */ /* 0x000fe400078ec0ff */
[----:B------:R-:W-:-:S03]  /*0bd0*/  LEA.HI R6, R3, R0, RZ, 0x2 ;  /* 0x0000000003067211 */ /* 0x000fc600078f10ff */
[C---:B------:R-:W-:Y:S01]  /*0be0*/  IMAD.IADD R5, R0.reuse, 0x1, -R5 ;  /* 0x0000000100057824 */ /* 0x040fe200078e0a05 */
[CC--:B------:R-:W-:Y:S02]  /*0bf0*/  LEA.HI R7, R3.reuse, R0.reuse, RZ, 0x5 ;  /* 0x0000000003077211 */ /* 0x0c0fe400078f28ff */
[-C--:B------:R-:W-:Y:S02]  /*0c00*/  LEA.HI R10, R0, R0.reuse, RZ, 0x1 ;  /* 0x00000000000a7211 */ /* 0x080fe400078f08ff */
[----:B------:R-:W-:Y:S02]  /*0c10*/  LEA.HI R3, R3, R0, RZ, 0x7 ;  /* 0x0000000003037211 */ /* 0x000fe400078f38ff */
[--C-:B------:R-:W-:Y:S02]  /*0c20*/  SHF.R.S32.HI R8, RZ, 0x2, R6.reuse ;  /* 0x00000002ff087819 */ /* 0x100fe40000011406 */
[----:B------:R-:W-:Y:S02]  /*0c30*/  SHF.R.S32.HI R17, RZ, 0x1f, R6 ;  /* 0x0000001fff117819 */ /* 0x000fe40000011406 */
[----:B------:R-:W-:-:S02]  /*0c40*/  SHF.R.S32.HI R6, RZ, 0x1f, R5 ;  /* 0x0000001fff067819 */ /* 0x000fc40000011405 */
[----:B------:R-:W-:Y:S02]  /*0c50*/  LOP3.LUT R11, R10, 0xfffffffe, RZ, 0xc0, !PT ;  /* 0xfffffffe0a0b7812 */ /* 0x000fe400078ec0ff */
[----:B------:R-:W-:Y:S02]  /*0c60*/  LOP3.LUT R9, R3, 0xffffff80, RZ, 0xc0, !PT ;  /* 0xffffff8003097812 */ /* 0x000fe400078ec0ff */
[----:B------:R-:W-:Y:S02]  /*0c70*/  SHF.R.S32.HI R3, RZ, 0x4, R4 ;  /* 0x00000004ff037819 */ /* 0x000fe40000011404 */
[----:B------:R-:W-:Y:S01]  /*0c80*/  LEA.HI R6, R6, R5, RZ, 0x3 ;  /* 0x0000000506067211 */ /* 0x000fe200078f18ff */
[----:B------:R-:W-:Y:S01]  /*0c90*/  IMAD.IADD R11, R0, 0x1, -R11 ;  /* 0x00000001000b7824 */ /* 0x000fe200078e0a0b */
[----:B------:R-:W-:Y:S01]  /*0ca0*/  LEA.HI R4, R4, R3, RZ, 0x1 ;  /* 0x0000000304047211 */ /* 0x000fe200078f08ff */
[----:B------:R-:W-:Y:S01]  /*0cb0*/  IMAD.IADD R9, R0, 0x1, -R9 ;  /* 0x0000000100097824 */ /* 0x000fe200078e0a09 */
[----:B------:R-:W-:-:S02]  /*0cc0*/  LOP3.LUT R0, R6, 0xfffffff8, RZ, 0xc0, !PT ;  /* 0xfffffff806007812 */ /* 0x000fc400078ec0ff */
[----:B------:R-:W-:-:S03]  /*0cd0*/  LOP3.LUT R4, R4, 0x1ffffffe, RZ, 0xc0, !PT ;  /* 0x1ffffffe04047812 */ /* 0x000fc600078ec0ff */
[----:B------:R-:W-:Y:S02]  /*0ce0*/  IMAD.IADD R0, R5, 0x1, -R0 ;  /* 0x0000000105007824 */ /* 0x000fe400078e0a00 */
[----:B------:R-:W-:Y:S02]  /*0cf0*/  IMAD.IADD R4, R3, 0x1, -R4 ;  /* 0x0000000103047824 */ /* 0x000fe400078e0a04 */
[----:B------:R-:W-:Y:S01]  /*0d00*/  IMAD.SHL.U32 R5, R0, 0x40, RZ ;  /* 0x0000004000057824 */ /* 0x000fe200078e00ff */
[----:B------:R-:W-:Y:S02]  /*0d10*/  LEA.HI R17, R17, R8, RZ, 0x2 ;  /* 0x0000000811117211 */ /* 0x000fe400078f10ff */
[----:B------:R-:W-:Y:S01]  /*0d20*/  SHF.R.S32.HI R23, RZ, 0x1, R10 ;  /* 0x00000001ff177819 */ /* 0x000fe2000001140a */
[----:B------:R-:W-:Y:S01]  /*0d30*/  IMAD.SHL.U32 R4, R4, 0x8, RZ ;  /* 0x0000000804047824 */ /* 0x000fe200078e00ff */
[----:B------:R-:W-:Y:S01]  /*0d40*/  LOP3.LUT R5, R5, 0x1c0, RZ, 0xc0, !PT ;  /* 0x000001c005057812 */ /* 0x000fe200078ec0ff */
[----:B------:R-:W-:Y:S01]  /*0d50*/  IMAD.SHL.U32 R6, R6, 0x40, RZ ;  /* 0x0000004006067824 */ /* 0x000fe200078e00ff */
[----:B------:R-:W-:-:S02]  /*0d60*/  LOP3.LUT R17, R17, 0xfffffffc, RZ, 0xc0, !PT ;  /* 0xfffffffc11117812 */ /* 0x000fc400078ec0ff */
[----:B------:R-:W-:Y:S02]  /*0d70*/  LEA.HI R10, R10, R23, RZ, 0x1 ;  /* 0x000000170a0a7211 */ /* 0x000fe400078f08ff */
[----:B------:R-:W-:Y:S01]  /*0d80*/  R2P PR, R0, 0x6 ;  /* 0x0000000600007804 */ /* 0x000fe20000000000 */
[----:B------:R-:W-:Y:S01]  /*0d90*/  VIADD R0, R2, 0xc400 ;  /* 0x0000c40002007836 */ /* 0x000fe20000000000 */
[----:B------:R-:W-:Y:S01]  /*0da0*/  LOP3.LUT R4, R5, 0x8, R4, 0xf8, !PT ;  /* 0x0000000805047812 */ /* 0x000fe200078ef804 */
[----:B------:R-:W-:Y:S01]  /*0db0*/  STL [R1+0x34], R13 ;  /* 0x0000340d01007387 */ /* 0x000fe20000100800 */
[----:B------:R-:W-:Y:S01]  /*0dc0*/  SHF.R.S32.HI R7, RZ, 0x5, R7 ;  /* 0x00000005ff077819 */ /* 0x000fe20000011407 */
[----:B------:R-:W-:Y:S01]  /*0dd0*/  IMAD.IADD R17, R8, 0x1, -R17 ;  /* 0x0000000108117824 */ /* 0x000fe200078e0a11 */
[----:B------:R-:W-:Y:S01]  /*0de0*/  LOP3.LUT R10, R10, 0x7fffffe, RZ, 0xc0, !PT ;  /* 0x07fffffe0a0a7812 */ /* 0x000fe200078ec0ff */
[----:B------:R-:W-:Y:S01]  /*0df0*/  STL [R1+0x38], R14 ;  /* 0x0000380e01007387 */ /* 0x000fe20000100800 */
[----:B------:R-:W-:-:S02]  /*0e00*/  LOP3.LUT R6, R6, 0x7ffffe00, RZ, 0xc0, !PT ;  /* 0x7ffffe0006067812 */ /* 0x000fc400078ec0ff */
[----:B------:R-:W-:Y:S01]  /*0e10*/  SHF.R.U32.HI R5, RZ, 0x3, R5 ;  /* 0x00000003ff057819 */ /* 0x000fe20000011605 */
[----:B------:R-:W-:Y:S01]  /*0e20*/  STL [R1+0x3c], R15 ;  /* 0x00003c0f01007387 */ /* 0x000fe20000100800 */
[----:B------:R-:W-:Y:S02]  /*0e30*/  IMAD.IADD R10, R23, 0x1, -R10 ;  /* 0x00000001170a7824 */ /* 0x000fe400078e0a0a */
[----:B------:R-:W-:Y:S01]  /*0e40*/  LOP3.LUT R5, R4, R5, RZ, 0x3c, !PT ;  /* 0x0000000504057212 */ /* 0x000fe200078e3cff */
[----:B------:R-:W-:Y:S01]  /*0e50*/  STL [R1+0x50], RZ ;  /* 0x000050ff01007387 */ /* 0x000fe20000100800 */
[----:B------:R-:W-:-:S03]  /*0e60*/  IMAD R6, R7, 0x400, R6 ;  /* 0x0000040007067824 */ /* 0x000fc600078e0206 */
[----:B------:R0:W-:Y:S01]  /*0e70*/  STL [R1+0x58], R0 ;  /* 0x0000580001007387 */ /* 0x0001e20000100800 */
[----:B------:R-:W-:Y:S02]  /*0e80*/  IMAD R10, R3, 0x8, R10 ;  /* 0x00000008030a7824 */ /* 0x000fe400078e020a */
[----:B------:R-:W-:Y:S02]  /*0e90*/  IMAD.IADD R5, R6, 0x1, R5 ;  /* 0x0000000106057824 */ /* 0x000fe400078e0205 */
[----:B------:R-:W-:Y:S02]  /*0ea0*/  IMAD.SHL.U32 R19, R11, 0x8, RZ ;  /* 0x000000080b137824 */ /* 0x000fe400078e00ff */
[----:B0-----:R-:W-:Y:S02]  /*0eb0*/  IMAD.SHL.U32 R0, R17, 0x40, RZ ;  /* 0x0000004011007824 */ /* 0x001fe400078e00ff */
[----:B------:R-:W-:-:S03]  /*0ec0*/  IMAD R137, R5, 0x2, R2 ;  /* 0x0000000205897824 */ /* 0x000fc600078e0202 */
[----:B------:R-:W-:-:S04]  /*0ed0*/  LOP3.LUT R3, R0, 0xc0, RZ, 0xc0, !PT ;  /* 0x000000c000037812 */ /* 0x000fc800078ec0ff */
[----:B------:R-:W-:Y:S02]  /*0ee0*/  LOP3.LUT R0, R3, 0x8, R19, 0xf8, !PT ;  /* 0x0000000803007812 */ /* 0x000fe400078ef813 */
[----:B------:R-:W-:Y:S01]  /*0ef0*/  SHF.R.U32.HI R5, RZ, 0x3, R3 ;  /* 0x00000003ff057819 */ /* 0x000fe20000011603 */
[----:B------:R-:W-:Y:S01]  /*0f00*/  VIADD R139, R137, 0x21800 ;  /* 0x00021800898b7836 */ /* 0x000fe20000000000 */
[----:B------:R-:W-:Y:S01]  /*0f10*/  SHF.R.S32.HI R4, RZ, 0x1f, R23 ;  /* 0x0000001fff047819 */ /* 0x000fe20000011417 */
[----:B------:R-:W-:Y:S01]  /*0f20*/  VIADD R4, R19, 0x10 ;  /* 0x0000001013047836 */ /* 0x000fe20000000000 */
[----:B------:R-:W-:Y:S01]  /*0f30*/  LOP3.LUT R0, R0, R5, RZ, 0x3c, !PT ;  /* 0x0000000500007212 */ /* 0x000fe200078e3cff */
[----:B------:R-:W-:Y:S01]  /*0f40*/  STL [R1+0x8], RZ ;  /* 0x000008ff01007387 */ /* 0x000fe20000100800 */
[----:B------:R-:W-:-:S03]  /*0f50*/  IMAD.SHL.U32 R4, R10, 0x20, RZ ;  /* 0x000000200a047824 */ /* 0x000fc600078e00ff */
[----:B------:R0:W-:Y:S01]  /*0f60*/  STL [R1+0x18], R3 ;  /* 0x0000180301007387 */ /* 0x0001e20000100800 */
[----:B------:R-:W-:-:S03]  /*0f70*/  IMAD.IADD R0, R4, 0x1, R0 ;  /* 0x0000000104007824 */ /* 0x000fc600078e0200 */
[----:B------:R-:W-:Y:S01]  /*0f80*/  STL [R1+0x1c], R5 ;  /* 0x00001c0501007387 */ /* 0x000fe20000100800 */
[----:B0-----:R-:W-:Y:S02]  /*0f90*/  VIADD R3, R137, 0x21820 ;  /* 0x0002182089037836 */ /* 0x001fe40000000000 */
[----:B------:R-:W-:Y:S01]  /*0fa0*/  @P1 VIADD R3, R139, 0xffffffe0 ;  /* 0xffffffe08b031836 */ /* 0x000fe20000000000 */
[----:B------:R-:W-:Y:S04]  /*0fb0*/  STL [R1+0x20], R4 ;  /* 0x0000200401007387 */ /* 0x000fe80000100800 */
[----:B------:R-:W-:Y:S04]  /*0fc0*/  STL [R1+0x28], R3 ;  /* 0x0000280301007387 */ /* 0x000fe80000100800 */
[----:B------:R0:W-:Y:S02]  /*0fd0*/  STL [R1+0x44], R0 ;  /* 0x0000440001007387 */ /* 0x0001e40000100800 */
[----:B0-----:R-:W-:-:S05]  /*0fe0*/  VIADD R0, R3, 0x6000 ;  /* 0x0000600003007836 */ /* 0x001fca0000000000 */
[----:B------:R0:W-:Y:S01]  /*0ff0*/  STL [R1+0x2c], R0 ;  /* 0x00002c0001007387 */ /* 0x0001e20000100800 */
[----:B------:R-:W-:Y:S01]  /*1000*/  SHF.R.S32.HI R8, RZ, 0x1f, R9 ;  /* 0x0000001fff087819 */ /* 0x000fe20000011409 */
[----:B------:R-:W-:-:S03]  /*1010*/  IMAD.MOV.U32 R138, RZ, RZ, 0x40 ;  /* 0x00000040ff8a7424 */ /* 0x000fc600078e00ff */
[----:B------:R-:W-:Y:S02]  /*1020*/  LEA.HI R8, R8, R9, RZ, 0x2 ;  /* 0x0000000908087211 */ /* 0x000fe400078f10ff */
[----:B------:R-:W-:Y:S02]  /*1030*/  SEL R138, R138, 0xffffffc0, !P2 ;  /* 0xffffffc08a8a7807 */ /* 0x000fe40005000000 */
[----:B------:R-:W-:Y:S01]  /*1040*/  LOP3.LUT R8, R8, 0x7ffffffc, RZ, 0xc0, !PT ;  /* 0x7ffffffc08087812 */ /* 0x000fe200078ec0ff */
[----:B------:R-:W-:Y:S02]  /*1050*/  IMAD.MOV.U32 R18, RZ, RZ, RZ ;  /* 0x000000ffff127224 */ /* 0x000fe400078e00ff */
[----:B------:R-:W-:Y:S02]  /*1060*/  IMAD.IADD R139, R139, 0x1, R138 ;  /* 0x000000018b8b7824 */ /* 0x000fe400078e028a */
[----:B------:R-:W-:Y:S02]  /*1070*/  IMAD.IADD R136, R9, 0x1, -R8 ;  /* 0x0000000109887824 */ /* 0x000fe400078e0a08 */
[----:B------:R-:W-:-:S02]  /*1080*/  IMAD.MOV.U32 R22, RZ, RZ, RZ ;  /* 0x000000ffff167224 */ /* 0x000fc400078e00ff */
[----:B------:R-:W-:Y:S02]  /*1090*/  IMAD.MOV.U32 R17, RZ, RZ, RZ ;  /* 0x000000ffff117224 */ /* 0x000fe400078e00ff */
[----:B------:R-:W-:Y:S02]  /*10a0*/  IMAD.SHL.U32 R16, R11, 0x4, RZ ;  /* 0x000000040b107824 */ /* 0x000fe400078e00ff */
[----:B------:R-:W-:Y:S02]  /*10b0*/  VIADD R5, R19, 0x20 ;  /* 0x0000002013057836 */ /* 0x000fe40000000000 */
[----:B------:R-:W-:Y:S01]  /*10c0*/  IMAD.IADD R138, R138, 0x1, R3 ;  /* 0x000000018a8a7824 */ /* 0x000fe200078e0203 */
[----:B0-2---:R-:W-:-:S07]  /*10d0*/  LOP3.LUT R157, R12, 0x1, RZ, 0xfc, !PT ;  /* 0x000000010c9d7812 */ /* 0x005fce00078efcff */
.L_x_9557:
[----:B0-2--5:R-:W2:Y:S01]  /*10e0*/  LDL R30, [R1+0x3c] ;  /* 0x00003c00011e7983 */ /* 0x025ea20000100800 */
[----:B------:R-:W-:Y:S05]  /*10f0*/  YIELD ;  /* 0x0000000000007946 */ /* 0x000fea0003800000 */
[----:B------:R-:W-:Y:S01]  /*1100*/  ULDC.64 UR4, c[0x0][0xa28] ;  /* 0x00028a0000047ab9 */ /* 0x000fe20000000a00 */
[----:B-1-3--:R-:W2:Y:S01]  /*1110*/  LDC.64 R6, c[0x0][0xa08] ;  /* 0x00028200ff067b82 */ /* 0x00aea20000000a00 */
        /* <DEDUP_REMOVED lines=9> */
[----:B------:R-:W0:Y:S08]  /*11b0*/  @P1 LDC.64 R4, c[0x0][0xa28] ;  /* 0x00028a00ff041b82 */ /* 0x000e300000000a00 */
[----:B------:R-:W1:Y:S01]  /*11c0*/  @P2 LDC.64 R8, c[0x0][0xa18] ;  /* 0x00028600ff082b82 */ /* 0x000e620000000a00 */
[----:B------:R-:W-:Y:S01]  /*11d0*/  ULDC UR4, c[0x0][0x288] ;  /* 0x0000a20000047ab9 */ /* 0x000fe20000000800 */
[----:B------:R-:W-:Y:S01]  /*11e0*/  ISETP.NE.AND.EX P0, PT, RZ, UR5, PT, P0 ;  /* 0x00000005ff007c0c */ /* 0x000fe2000bf05300 */
[----:B------:R-:W-:Y:S01]  /*11f0*/  IMAD.U32 R3, RZ, RZ, UR4 ;  /* 0x00000004ff037e24 */ /* 0x000fe2000f8e00ff */
[----:B------:R-:W-:Y:S01]  /*1200*/  ULDC.64 UR4, c[0x0][0x3f8] ;  /* 0x0000fe0000047ab9 */ /* 0x000fe20000000a00 */
[----:B--2---:R-:W-:-:S04]  /*1210*/  IMAD.WIDE R10, R30, 0x4, R6 ;  /* 0x000000041e0a7825 */ /* 0x004fc800078e0206 */
[----:B-1----:R-:W-:-:S06]  /*1220*/  @P2 IMAD.WIDE R6, R30, 0x4, R8 ;  /* 0x000000041e062825 */ /* 0x002fcc00078e0208 */
[----:B------:R1:W5:Y:S01]  /*1230*/  @P0 LDG.E R72, desc[UR38][R10.64] ;  /* 0x000000260a480981 */ /* 0x000362000c1e1900 */
[----:B0-----:R-:W-:-:S03]  /*1240*/  @P1 IMAD.WIDE R4, R30, 0x4, R4 ;  /* 0x000000041e041825 */ /* 0x001fc600078e0204 */
[----:B------:R-:W2:Y:S04]  /*1250*/  @P2 LDG.E R3, desc[UR38][R6.64] ;  /* 0x0000002606032981 */ /* 0x000ea8000c1e1900 */
        /* <DEDUP_REMOVED lines=10> */
[----:B--2---:R1:W-:Y:S01]  /*1300*/  STL [R1+0x40], R3 ;  /* 0x0000400301007387 */ /* 0x0043e20000100800 */
[----:B------:R-:W-:Y:S01]  /*1310*/  IMAD.MOV.U32 R14, RZ, RZ, R3 ;  /* 0x000000ffff0e7224 */ /* 0x000fe200078e0003 */
[----:B------:R-:W-:Y:S06]  /*1320*/  @P2 BRA `(.L_x_9349) ;  /* 0x0000000000282947 */ /* 0x000fec0003800000 */
[----:B------:R-:W-:Y:S02]  /*1330*/  ULDC.64 UR4, c[0x0][0xa00] ;  /* 0x0002800000047ab9 */ /* 0x000fe40000000a00 */
[----:B------:R-:W-:-:S04]  /*1340*/  ISETP.NE.U32.AND P1, PT, RZ, UR4, PT ;  /* 0x00000004ff007c0c */ /* 0x000fc8000bf25070 */
[----:B------:R-:W-:-:S13]  /*1350*/  ISETP.NE.AND.EX P1, PT, RZ, UR5, PT, P1 ;  /* 0x00000005ff007c0c */ /* 0x000fda000bf25310 */
[----:B------:R-:W-:Y:S05]  /*1360*/  @!P1 BRA `(.L_x_9349) ;  /* 0x0000000000189947 */ /* 0x000fea0003800000 */
[----:B-1----:R-:W0:Y:S02]  /*1370*/  LDC.64 R4, c[0x0][0xa00] ;  /* 0x00028000ff047b82 */ /* 0x002e240000000a00 */
[----:B0-----:R-:W-:-:S05]  /*1380*/  IMAD.WIDE R4, R30, 0x4, R4 ;  /* 0x000000041e047825 */ /* 0x001fca00078e0204 */
[----:B------:R-:W2:Y:S04]  /*1390*/  LDG.E R3, desc[UR38][R4.64] ;  /* 0x0000002604037981 */ /* 0x000ea8000c1e1900 */
[----:B------:R-:W2:Y:S02]  /*13a0*/  LDG.E R6, desc[UR38][R4.64+0x4] ;  /* 0x0000042604067981 */ /* 0x000ea4000c1e1900 */
[----:B--2---:R-:W-:-:S05]  /*13b0*/  IMAD.IADD R14, R6, 0x1, -R3 ;  /* 0x00000001060e7824 */ /* 0x004fca00078e0a03 */
[----:B------:R0:W-:Y:S02]  /*13c0*/  STL [R1+0x40], R14 ;  /* 0x0000400e01007387 */ /* 0x0001e40000100800 */
.L_x_9349:
[----:B------:R-:W2:Y:S01]  /*13d0*/  LDL R13, [R1+0x34] ;  /* 0x00003400010d7983 */ /* 0x000ea20000100800 */
[----:B------:R-:W-:-:S03]  /*13e0*/  ULDC.64 UR4, c[0x0][0xa20] ;  /* 0x0002880000047ab9 */ /* 0x000fc60000000a00 */
[----:B------:R-:W3:Y:S01]  /*13f0*/  LDL R29, [R1+0x38] ;  /* 0x00003800011d7983 */ /* 0x000ee20000100800 */
[----:B------:R-:W-:-:S04]  /*1400*/  ISETP.NE.U32.AND P1, PT, RZ, UR4, PT ;  /* 0x00000004ff007c0c */ /* 0x000fc8000bf25070 */
[----:B------:R-:W-:Y:S01]  /*1410*/  ISETP.NE.AND.EX P1, PT, RZ, UR5, PT, P1 ;  /* 0x00000005ff007c0c */ /* 0x000fe2000bf25310 */
[----:B--2---:R2:W-:Y:S04]  /*1420*/  STL [R1+0x54], R13 ;  /* 0x0000540d01007387 */ /* 0x0045e80000100800 */
[----:B---3--:R2:W-:Y:S04]  /*1430*/  STL [R1+0x48], R29 ;  /* 0x0000481d01007387 */ /* 0x0085e80000100800 */
[----:B------:R2:W-:Y:S04]  /*1440*/  STL [R1+0x4c], R30 ;  /* 0x00004c1e01007387 */ /* 0x0005e80000100800 */
[----:B------:R-:W-:Y:S05]  /*1450*/  @!P1 BRA `(.L_x_9350) ;  /* 0x0000000000109947 */ /* 0x000fea0003800000 */
[----:B-1----:R-:W1:Y:S02]  /*1460*/  LDC.64 R4, c[0x0][0xa20] ;  /* 0x00028800ff047b82 */ /* 0x002e640000000a00 */
[----:B-1----:R-:W-:-:S05]  /*1470*/  IMAD.WIDE R4, R30, 0x4, R4 ;  /* 0x000000041e047825 */ /* 0x002fca00078e0204 */
[----:B------:R3:W5:Y:S01]  /*1480*/  LDG.E R27, desc[UR38][R4.64] ;  /* 0x00000026041b7981 */ /* 0x000762000c1e1900 */
[----:B------:R-:W-:Y:S05]  /*1490*/  BRA `(.L_x_9351) ;  /* 0x0000000000107947 */ /* 0x000fea0003800000 */
.L_x_9350:
[----:B------:R-:W-:Y:S05]  /*14a0*/  @!P0 BRA `(.L_x_9351) ;  /* 0x00000000000c8947 */ /* 0x000fea0003800000 */
[----:B-1----:R-:W3:Y:S04]  /*14b0*/  LDG.E R4, desc[UR38][R10.64] ;  /* 0x000000260a047981 */ /* 0x002ee8000c1e1900 */
[----:B------:R-:W3:Y:S02]  /*14c0*/  LDG.E R27, desc[UR38][R10.64+0x4] ;  /* 0x000004260a1b7981 */ /* 0x000ee4000c1e1900 */
[----:B---3--:R-:W-:-:S07]  /*14d0*/  IMAD.IADD R27, R27, 0x1, -R4 ;  /* 0x000000011b1b7824 */ /* 0x008fce00078e0a04 */
.L_x_9351:
[----:B------:R-:W-:Y:S01]  /*14e0*/  ULDC.64 UR4, c[0x0][0xa10] ;  /* 0x0002840000047ab9 */ /* 0x000fe20000000a00 */
[----:B-1----:R-:W1:Y:S01]  /*14f0*/  LDC.64 R10, c[0x0][0x9e0] ;  /* 0x00027800ff0a7b82 */ /* 0x002e620000000a00 */
[----:B------:R-:W-:-:S04]  /*1500*/  ISETP.NE.U32.AND P0, PT, RZ, UR4, PT ;  /* 0x00000004ff007c0c */ /* 0x000fc8000bf05070 */
[----:B------:R-:W-:Y:S01]  /*1510*/  ISETP.NE.AND.EX P0, PT, RZ, UR5, PT, P0 ;  /* 0x00000005ff007c0c */ /* 0x000fe2000bf05300 */
[----:B------:R-:W-:Y:S02]  /*1520*/  ULDC.64 UR4, c[0x0][0xa30] ;  /* 0x00028c0000047ab9 */ /* 0x000fe40000000a00 */
[----:B------:R-:W-:-:S04]  /*1530*/  ISETP.NE.U32.AND P1, PT, RZ, UR4, PT ;  /* 0x00000004ff007c0c */ /* 0x000fc8000bf25070 */
[----:B------:R-:W-:-:S06]  /*1540*/  ISETP.NE.AND.EX P1, PT, RZ, UR5, PT, P1 ;  /* 0x00000005ff007c0c */ /* 0x000fcc000bf25310 */
[----:B---3--:R-:W3:Y:S08]  /*1550*/  @P0 LDC.64 R4, c[0x0][0xa10] ;  /* 0x00028400ff040b82 */ /* 0x008ef00000000a00 */
[----:B------:R-:W4:Y:S01]  /*1560*/  @P1 LDC.64 R6, c[0x0][0xa30] ;  /* 0x00028c00ff061b82 */ /* 0x000f220000000a00 */
[----:B---3--:R-:W-:-:S05]  /*1570*/  @P0 IMAD.WIDE R4, R30, 0x4, R4 ;  /* 0x000000041e040825 */ /* 0x008fca00078e0204 */
[----:B------:R-:W3:Y:S04]  /*1580*/  @P0 LDG.E R3, desc[UR38][R4.64] ;  /* 0x0000002604030981 */ /* 0x000ee8000c1e1900 */
[----:B------:R-:W3:Y:S01]  /*1590*/  @P0 LDG.E R8, desc[UR38][R4.64+0x4] ;  /* 0x0000042604080981 */ /* 0x000ee2000c1e1900 */
[----:B-----5:R-:W-:Y:S02]  /*15a0*/  IMAD.IADD R9, R27, 0x1, -R0 ;  /* 0x000000011b097824 */ /* 0x020fe400078e0a00 */
[----:B------:R-:W-:Y:S02]  /*15b0*/  IMAD.MOV.U32 R105, RZ, RZ, R27 ;  /* 0x000000ffff697224 */ /* 0x000fe400078e001b */
[----:B----4-:R-:W-:-:S05]  /*15c0*/  @P1 IMAD.WIDE R6, R30, 0x4, R6 ;  /* 0x000000041e061825 */ /* 0x010fca00078e0206 */
[----:B------:R4:W5:Y:S01]  /*15d0*/  @P1 LDG.E R105, desc[UR38][R6.64] ;  /* 0x0000002606691981 */ /* 0x000962000c1e1900 */
[----:B-1----:R-:W-:Y:S01]  /*15e0*/  ISETP.GE.AND P1, PT, R11, 0x1, PT ;  /* 0x000000010b00780c */ /* 0x002fe20003f26270 */
[----:B------:R-:W-:-:S04]  /*15f0*/  IMAD.MOV.U32 R108, RZ, RZ, 0xc0 ;  /* 0x000000c0ff6c7424 */ /* 0x000fc800078e00ff */
[----:B------:R-:W-:Y:S02]  /*1600*/  IMAD R108, R13, R108, 0xc0 ;  /* 0x000000c00d6c7424 */ /* 0x000fe400078e026c */
[----:B---3--:R-:W-:-:S04]  /*1610*/  @P0 IMAD.IADD R24, R8, 0x1, -R3 ;  /* 0x0000000108180824 */ /* 0x008fc800078e0a03 */
[----:B------:R-:W-:-:S04]  /*1620*/  IMAD.IADD R12, R9, 0x1, R24 ;  /* 0x00000001090c7824 */ /* 0x000fc800078e0218 */
[C---:B------:R-:W-:Y:S01]  /*1630*/  VIADD R0, R12.reuse, 0x7f ;  /* 0x0000007f0c007836 */ /* 0x040fe20000000000 */
[----:B------:R4:W-:Y:S01]  /*1640*/  STL [R1+0x30], R12 ;  /* 0x0000300c01007387 */ /* 0x0009e20000100800 */
[----:B------:R-:W-:-:S03]  /*1650*/  IADD3 R108, R12, R108, -R14 ;  /* 0x0000006c0c6c7210 */ /* 0x000fc60007ffe80e */
[----:B------:R-:W-:-:S04]  /*1660*/  SHF.R.S32.HI R3, RZ, 0x1f, R0 ;  /* 0x0000001fff037819 */ /* 0x000fc80000011400 */
[----:B------:R-:W-:Y:S01]  /*1670*/  LEA.HI R3, R3, R0, RZ, 0x7 ;  /* 0x0000000003037211 */ /* 0x000fe200078f38ff */
[----:B------:R-:W-:-:S03]  /*1680*/  IMAD.IADD R0, R108, 0x1, R10 ;  /* 0x000000016c007824 */ /* 0x000fc600078e020a */
[----:B------:R-:W-:Y:S01]  /*1690*/  SHF.R.S32.HI R111, RZ, 0x7, R3 ;  /* 0x00000007ff6f7819 */ /* 0x000fe20000011403 */
[----:B----4-:R-:W-:Y:S06]  /*16a0*/  @!P1 BRA `(.L_x_9352) ;  /* 0x0000000000489947 */ /* 0x010fec0003800000 */
        /* <DEDUP_REMOVED lines=11> */
.L_x_9354:
[----:B------:R-:W-:-:S13]  /*1760*/  ISETP.NE.AND P0, PT, R11, 0x1, PT ;  /* 0x000000010b00780c */ /* 0x000fda0003f05270 */
[----:B------:R-:W1:Y:S02]  /*1770*/  @P0 LDC.64 R4, c[0x0][0x9e8] ;  /* 0x00027a00ff040b82 */ /* 0x000e640000000a00 */
[----:B-1----:R-:W-:-:S05]  /*1780*/  @P0 IMAD.HI.U32 R4, R3, R4, RZ ;  /* 0x0000000403040227 */ /* 0x002fca00078e00ff */
[----:B------:R-:W-:-:S07]  /*1790*/  @P0 SHF.R.U32.HI R3, RZ, R5, R4 ;  /* 0x00000005ff030219 */ /* 0x000fce0000011604 */
.L_x_9355:
[----:B------:R-:W-:Y:S05]  /*17a0*/  BSYNC B0 ;  /* 0x0000000000007941 */ /* 0x000fea0003800000 */
.L_x_9353:
[----:B------:R-:W-:-:S05]  /*17b0*/  IMAD R3, R3, R11, R11 ;  /* 0x0000000b03037224 */ /* 0x000fca00078e020b */
[----:B------:R-:W-:-:S07]  /*17c0*/  VIMNMX R0, R0, R3, PT ;  /* 0x0000000300007248 */ /* 0x000fce0003fe0100 */
.L_x_9352:
        /* <DEDUP_REMOVED lines=15> */
.L_x_9358:
[----:B------:R-:W-:Y:S01]  /*18c0*/  ISETP.NE.AND P0, PT, R11, 0x1, PT ;  /* 0x000000010b00780c */ /* 0x000fe20003f05270 */
[----:B------:R-:W-:-:S12]  /*18d0*/  IMAD.MOV.U32 R4, RZ, RZ, R106 ;  /* 0x000000ffff047224 */ /* 0x000fd800078e006a */
[----:B------:R-:W1:Y:S02]  /*18e0*/  @P0 LDC.64 R6, c[0x0][0x9e8] ;  /* 0x00027a00ff060b82 */ /* 0x000e640000000a00 */
[----:B-1----:R-:W-:-:S05]  /*18f0*/  @P0 IMAD.HI.U32 R6, R106, R6, RZ ;  /* 0x000000066a060227 */ /* 0x002fca00078e00ff */
[----:B------:R-:W-:-:S07]  /*1900*/  @P0 SHF.R.U32.HI R4, RZ, R7, R6 ;  /* 0x00000007ff040219 */ /* 0x000fce0000011606 */
.L_x_9359:
[----:B------:R-:W-:Y:S05]  /*1910*/  BSYNC B0 ;  /* 0x0000000000007941 */ /* 0x000fea0003800000 */
.L_x_9357:
[----:B------:R-:W-:-:S05]  /*1920*/  IMAD R4, R4, R11, RZ ;  /* 0x0000000b04047224 */ /* 0x000fca00078e02ff */
[----:B------:R-:W-:-:S07]  /*1930*/  VIMNMX R3, R3, R4, !PT ;  /* 0x0000000403037248 */ /* 0x000fce0007fe0100 */
.L_x_9356:
        /* <DEDUP_REMOVED lines=31> */
[----:B0-----:R0:W1:Y:S01]  /*1b30*/  LDC.64 R14, c[0x4][R0] ;  /* 0x01000000000e7b82 */ /* 0x0010620000000a00 */
        /* <DEDUP_REMOVED lines=8> */
[----:B0-2---:R-:W-:-:S07]  /*1bc0*/  IMAD.MOV.U32 R13, RZ, RZ, RZ ;  /* 0x000000ffff0d7224 */ /* 0x005fce00078e00ff */
[----:B------:R-:W-:-:S07]  /*1bd0*/  LEPC R20, `(.L_x_9362) ;  /* 0x000000001014794e */ /* 0x000fce0000000000 */
[----:B-1---5:R-:W-:Y:S05]  /*1be0*/  CALL.ABS.NOINC R14 ;  /* 0x000000000e007343 */ /* 0x022fea0003c00000 */
.L_x_9362:
[----:B------:R-:W-:Y:S05]  /*1bf0*/  BSYNC B6 ;  /* 0x0000000000067941 */ /* 0x000fea0003800000 */
.L_x_9361:
        /* <DEDUP_REMOVED lines=20> */
.L_x_9364:
[----:B------:R-:W-:Y:S05]  /*1d40*/  BSYNC B6 ;  /* 0x0000000000067941 */ /* 0x000fea0003800000 */
.L_x_9363:
[----:B------:R-:W-:Y:S01]  /*1d50*/  ULDC.64 UR4, c[0x0][0x9f8] ;  /* 0x00027e0000047ab9 */ /* 0x000fe20000000a00 */
[----:B------:R-:W-:Y:S01]  /*1d60*/  IMAD.MOV.U32 R3, RZ, RZ, R30 ;  /* 0x000000ffff037224 */ /* 0x000fe200078e001e */
[----:B------:R-:W-:Y:S01]  /*1d70*/  ISETP.NE.U32.AND P0, PT, RZ, UR4, PT ;  /* 0x00000004ff007c0c */ /* 0x000fe2000bf05070 */
[----:B------:R-:W3:Y:S01]  /*1d80*/  LDL.LU R38, [R1] ;  /* 0x0000000001267983 */ /* 0x000ee20000300800 */
[----:B------:R-:W1:Y:S01]  /*1d90*/  LDC R0, c[0x0][0x428] ;  /* 0x00010a00ff007b82 */ /* 0x000e620000000800 */
[----:B------:R-:W4:Y:S01]  /*1da0*/  S2R R20, SR_TID.X ;  /* 0x0000000000147919 */ /* 0x000f220000002100 */
[----:B------:R-:W-:-:S06]  /*1db0*/  ISETP.NE.AND.EX P0, PT, RZ, UR5, PT, P0 ;  /* 0x00000005ff007c0c */ /* 0x000fcc000bf05300 */
[----:B------:R-:W0:Y:S01]  /*1dc0*/  LDC.64 R6, c[0x0][0x2f0] ;  /* 0x0000bc00ff067b82 */ /* 0x000e220000000a00 */
[----:B------:R-:W-:Y:S01]  /*1dd0*/  IMAD.IADD R72, R72, 0x1, R27 ;  /* 0x0000000148487824 */ /* 0x000fe200078e021b */
[----:B------:R-:W-:Y:S01]  /*1de0*/  ULDC.64 UR6, c[0x0][0xa08] ;  /* 0x0002820000067ab9 */ /* 0x000fe20000000a00 */
[----:B------:R-:W-:Y:S01]  /*1df0*/  IMAD.MOV.U32 R15, RZ, RZ, R29 ;  /* 0x000000ffff0f7224 */ /* 0x000fe200078e001d */
[----:B------:R-:W-:Y:S01]  /*1e00*/  ULDC.64 UR4, c[0x0][0x2f8] ;  /* 0x0000be0000047ab9 */ /* 0x000fe20000000a00 */
[----:B------:R-:W-:Y:S01]  /*1e10*/  SHF.R.S32.HI R32, RZ, 0x1f, R23 ;  /* 0x0000001fff207819 */ /* 0x000fe20000011417 */
[C---:B------:R-:W-:Y:S01]  /*1e20*/  VIADD R37, R19.reuse, 0x10 ;  /* 0x0000001013257836 */ /* 0x040fe20000000000 */
[----:B------:R-:W3:Y:S01]  /*1e30*/  LDL R36, [R1+0x18] ;  /* 0x0000180001247983 */ /* 0x000ee20000100800 */
[C---:B------:R-:W-:Y:S01]  /*1e40*/  VIADD R103, R19.reuse, 0x30 ;  /* 0x0000003013677836 */ /* 0x040fe20000000000 */
[----:B------:R-:W2:Y:S01]  /*1e50*/  @P0 LDC.64 R4, c[0x0][0x9f8] ;  /* 0x00027e00ff040b82 */ /* 0x000ea20000000a00 */
[----:B------:R-:W-:Y:S01]  /*1e60*/  VIADD R31, R19, 0x20 ;  /* 0x00000020131f7836 */ /* 0x000fe20000000000 */
[----:B------:R-:W3:Y:S06]  /*1e70*/  LDL R35, [R1+0x1c] ;  /* 0x00001c0001237983 */ /* 0x000eec0000100800 */
[----:B------:R-:W3:Y:S01]  /*1e80*/  LDC R104, c[0x0][0x3d4] ;  /* 0x0000f500ff687b82 */ /* 0x000ee20000000800 */
[----:B--2---:R-:W-:-:S05]  /*1e90*/  @P0 IMAD.WIDE R4, R30, 0x4, R4 ;  /* 0x000000041e040825 */ /* 0x004fca00078e0204 */
[----:B------:R2:W3:Y:S01]  /*1ea0*/  @P0 LDG.E R3, desc[UR38][R4.64] ;  /* 0x0000002604030981 */ /* 0x0004e2000c1e1900 */
[----:B-1----:R-:W-:Y:S02]  /*1eb0*/  ISETP.NE.AND P0, PT, R0, 0x1, PT ;  /* 0x000000010000780c */ /* 0x002fe40003f05270 */
[----:B------:R-:W-:Y:S02]  /*1ec0*/  SHF.R.S32.HI R13, RZ, 0x1f, R72 ;  /* 0x0000001fff0d7819 */ /* 0x000fe40000011448 */
[----:B----4-:R-:W-:-:S03]  /*1ed0*/  SHF.R.U32.HI R34, RZ, 0x7, R20 ;  /* 0x00000007ff227819 */ /* 0x010fc60000011614 */
[-C--:B0-----:R-:W-:Y:S02]  /*1ee0*/  IMAD R8, R13, R6.reuse, RZ ;  /* 0x000000060d087224 */ /* 0x081fe400078e02ff */
[----:B--2---:R-:W-:-:S04]  /*1ef0*/  IMAD.WIDE.U32 R4, R72, R6, RZ ;  /* 0x0000000648047225 */ /* 0x004fc800078e00ff */
[----:B------:R-:W0:Y:S08]  /*1f00*/  @P0 LDC R0, c[0x0][0x42c] ;  /* 0x00010b00ff000b82 */ /* 0x000e300000000800 */
[----:B------:R-:W1:Y:S01]  /*1f10*/  @P0 LDC R9, c[0x0][0x430] ;  /* 0x00010c00ff090b82 */ /* 0x000e620000000800 */
[----:B0-----:R-:W-:-:S05]  /*1f20*/  @P0 IMAD.HI.U32 R0, R29, R0, RZ ;  /* 0x000000001d000227 */ /* 0x001fca00078e00ff */
[----:B-1----:R-:W-:Y:S01]  /*1f30*/  @P0 SHF.R.U32.HI R15, RZ, R9, R0 ;  /* 0x00000009ff0f0219 */ /* 0x002fe20000011600 */
[----:B------:R-:W-:Y:S01]  /*1f40*/  VIADD R0, R20, 0xffffff80 ;  /* 0xffffff8014007836 */ /* 0x000fe20000000000 */
[----:B------:R-:W-:Y:S01]  /*1f50*/  ISETP.NE.U32.AND P0, PT, RZ, UR6, PT ;  /* 0x00000006ff007c0c */ /* 0x000fe2000bf05070 */
[----:B------:R-:W-:Y:S01]  /*1f60*/  IMAD R9, R72, R7, R8 ;  /* 0x0000000748097224 */ /* 0x000fe200078e0208 */
[----:B------:R-:W-:Y:S02]  /*1f70*/  SHF.R.S32.HI R10, RZ, 0x1f, R15 ;  /* 0x0000001fff0a7819 */ /* 0x000fe4000001140f */
[----:B------:R-:W-:Y:S01]  /*1f80*/  SHF.R.S32.HI R11, RZ, 0x1f, R0 ;  /* 0x0000001fff0b7819 */ /* 0x000fe20000011400 */
[----:B------:R-:W-:Y:S01]  /*1f90*/  IMAD.IADD R5, R5, 0x1, R9 ;  /* 0x0000000105057824 */ /* 0x000fe200078e0209 */
[----:B------:R-:W-:Y:S01]  /*1fa0*/  ISETP.NE.AND.EX P0, PT, RZ, UR7, PT, P0 ;  /* 0x00000007ff007c0c */ /* 0x000fe2000bf05300 */
[----:B------:R-:W-:Y:S01]  /*1fb0*/  IMAD R8, R10, UR4, RZ ;  /* 0x000000040a087c24 */ /* 0x000fe2000f8e02ff */
[----:B------:R-:W-:Y:S01]  /*1fc0*/  LEA.HI R11, R11, R0, RZ, 0x2 ;  /* 0x000000000b0b7211 */ /* 0x000fe200078f10ff */
[----:B------:R-:W-:Y:S01]  /*1fd0*/  IMAD.WIDE.U32 R4, R15, UR4, R4 ;  /* 0x000000040f047c25 */ /* 0x000fe2000f8e0004 */
[----:B------:R-:W-:-:S02]  /*1fe0*/  ISETP.NE.AND P6, PT, R34, 0x1, PT ;  /* 0x000000012200780c */ /* 0x000fc40003fc5270 */
[--C-:B------:R-:W-:Y:S01]  /*1ff0*/  SHF.R.S32.HI R21, RZ, 0x2, R11.reuse ;  /* 0x00000002ff157819 */ /* 0x100fe2000001140b */
[----:B------:R-:W-:Y:S01]  /*2000*/  IMAD R9, R15, UR5, R8 ;  /* 0x000000050f097c24 */ /* 0x000fe2000f8e0208 */
[----:B------:R-:W-:Y:S01]  /*2010*/  ULDC.64 UR4, c[0x0][0x300] ;  /* 0x0000c00000047ab9 */ /* 0x000fe20000000a00 */
[----:B------:R-:W-:Y:S02]  /*2020*/  SHF.R.S32.HI R8, RZ, 0x1f, R11 ;  /* 0x0000001fff087819 */ /* 0x000fe4000001140b */
[----:B------:R-:W-:Y:S02]  /*2030*/  IMAD.IADD R5, R5, 0x1, R9 ;  /* 0x0000000105057824 */ /* 0x000fe400078e0209 */
[----:B------:R-:W-:-:S04]  /*2040*/  LEA.HI R8, R8, R21, RZ, 0x2 ;  /* 0x0000001508087211 */ /* 0x000fc800078f10ff */
[----:B------:R-:W-:-:S05]  /*2050*/  LOP3.LUT R8, R8, 0xfffffffc, RZ, 0xc0, !PT ;  /* 0xfffffffc08087812 */ /* 0x000fca00078ec0ff */
[----:B------:R-:W-:Y:S01]  /*2060*/  IMAD.IADD R21, R21, 0x1, -R8 ;  /* 0x0000000115157824 */ /* 0x000fe200078e0a08 */
[----:B---3--:R-:W-:Y:S02]  /*2070*/  LOP3.LUT R38, R38, 0xfffffffd, RZ, 0xc0, !PT ;  /* 0xfffffffd26267812 */ /* 0x008fe400078ec0ff */
[----:B------:R-:W-:Y:S02]  /*2080*/  SHF.R.S32.HI R0, RZ, 0x1f, R3 ;  /* 0x0000001fff007819 */ /* 0x000fe40000011403 */
[----:B------:R-:W-:Y:S02]  /*2090*/  SEL R63, R3, RZ, !P0 ;  /* 0x000000ff033f7207 */ /* 0x000fe40004000000 */
[----:B------:R-:W-:-:S05]  /*20a0*/  SEL R30, R0, RZ, !P0 ;  /* 0x000000ff001e7207 */ /* 0x000fca0004000000 */
[----:B------:R-:W-:Y:S02]  /*20b0*/  IMAD R0, R30, UR4, RZ ;  /* 0x000000041e007c24 */ /* 0x000fe4000f8e02ff */
[----:B------:R-:W-:-:S04]  /*20c0*/  IMAD.WIDE.U32 R60, R63, UR4, R4 ;  /* 0x000000043f3c7c25 */ /* 0x000fc8000f8e0004 */
[----:B------:R-:W-:Y:S01]  /*20d0*/  IMAD R3, R63, UR5, R0 ;  /* 0x000000053f037c24 */ /* 0x000fe2000f8e0200 */
[----:B------:R-:W-:Y:S05]  /*20e0*/  @!P6 WARPSYNC.ALL ;  /* 0x000000000000e948 */ /* 0x000fea0003800000 */
[----:B------:R-:W-:Y:S01]  /*20f0*/  ULDC.64 UR4, c[0x0][0x320] ;  /* 0x0000c80000047ab9 */ /* 0x000fe20000000a00 */
[--C-:B------:R-:W-:Y:S01]  /*2100*/  SHF.R.S32.HI R5, RZ, 0x1f, R19.reuse ;  /* 0x0000001fff057819 */ /* 0x100fe20000011413 */
[----:B------:R-:W-:Y:S01]  /*2110*/  IMAD R0, R10, UR4, RZ ;  /* 0x000000040a007c24 */ /* 0x000fe2000f8e02ff */
[----:B------:R-:W-:Y:S01]  /*2120*/  ULDC.64 UR6, c[0x0][0x328] ;  /* 0x0000ca0000067ab9 */ /* 0x000fe20000000a00 */
[----:B------:R-:W-:Y:S01]  /*2130*/  IMAD.MOV.U32 R4, RZ, RZ, R19 ;  /* 0x000000ffff047224 */ /* 0x000fe200078e0013 */
[----:B------:R-:W0:Y:S01]  /*2140*/  LDC.64 R10, c[0x0][0x3e8] ;  /* 0x0000fa00ff0a7b82 */ /* 0x000e220000000a00 */
[----:B------:R-:W-:-:S02]  /*2150*/  IMAD R27, R15, UR5, R0 ;  /* 0x000000050f1b7c24 */ /* 0x000fc4000f8e0200 */
[----:B------:R-:W-:Y:S01]  /*2160*/  IMAD.WIDE.U32 R14, R15, UR4, R4 ;  /* 0x000000040f0e7c25 */ /* 0x000fe2000f8e0004 */
[----:B------:R-:W-:-:S03]  /*2170*/  ULDC UR4, c[0x0][0x2e4] ;  /* 0x0000b90000047ab9 */ /* 0x000fc60000000800 */
[-C--:B------:R-:W-:Y:S01]  /*2180*/  IMAD R0, R32, R6.reuse, RZ ;  /* 0x0000000620007224 */ /* 0x080fe200078e02ff */
[----:B------:R-:W-:Y:S02]  /*2190*/  ISETP.GE.AND P0, PT, R19, UR4, PT ;  /* 0x0000000413007c0c */ /* 0x000fe4000bf06270 */
[----:B------:R-:W-:Y:S01]  /*21a0*/  ISETP.GE.AND P1, PT, R37, UR4, PT ;  /* 0x0000000425007c0c */ /* 0x000fe2000bf26270 */
[----:B------:R-:W-:Y:S02]  /*21b0*/  IMAD R83, R23, R7, R0 ;  /* 0x0000000717537224 */ /* 0x000fe400078e0200 */
[----:B------:R-:W-:Y:S01]  /*21c0*/  IMAD.IADD R0, R61, 0x1, R3 ;  /* 0x000000013d007824 */ /* 0x000fe200078e0203 */
[----:B------:R-:W-:Y:S02]  /*21d0*/  SEL R3, RZ, 0x1, P0 ;  /* 0x00000001ff037807 */ /* 0x000fe40000000000 */
[----:B------:R-:W-:Y:S02]  /*21e0*/  LOP3.LUT P0, RZ, R21, 0x2, RZ, 0xc0, !PT ;  /* 0x0000000215ff7812 */ /* 0x000fe4000780c0ff */
[----:B------:R-:W-:Y:S01]  /*21f0*/  SEL R12, RZ, 0xffffffff, P1 ;  /* 0xffffffffff0c7807 */ /* 0x000fe20000800000 */
[----:B------:R-:W-:-:S04]  /*2200*/  IMAD.WIDE.U32 R8, R23, R6, R4 ;  /* 0x0000000617087225 */ /* 0x000fc800078e0004 */
[----:B------:R-:W-:Y:S01]  /*2210*/  IMAD.SHL.U32 R12, R12, 0x2, RZ ;  /* 0x000000020c0c7824 */ /* 0x000fe200078e00ff */
[----:B------:R-:W-:-:S04]  /*2220*/  IADD3 R84, P1, R60, R8, RZ ;  /* 0x000000083c547210 */ /* 0x000fc80007f3e0ff */
[----:B------:R-:W-:Y:S01]  /*2230*/  LOP3.LUT R3, R12, 0x2, R3, 0xe2, !PT ;  /* 0x000000020c037812 */ /* 0x000fe200078ee203 */
[----:B0-----:R-:W-:Y:S01]  /*2240*/  IMAD R12, R32, R10, RZ ;  /* 0x0000000a200c7224 */ /* 0x001fe200078e02ff */
[----:B------:R-:W-:Y:S02]  /*2250*/  IADD3.X R83, R0, R9, R83, P1, !PT ;  /* 0x0000000900537210 */ /* 0x000fe40000ffe453 */
[----:B------:R-:W-:Y:S01]  /*2260*/  @P0 LOP3.LUT R38, R38, 0x2, RZ, 0xfc, !PT ;  /* 0x0000000226260812 */ /* 0x000fe200078efcff */
[----:B------:R-:W-:Y:S01]  /*2270*/  IMAD.IADD R15, R15, 0x1, R27 ;  /* 0x000000010f0f7824 */ /* 0x000fe200078e021b */
[----:B------:R-:W-:Y:S01]  /*2280*/  ISETP.GE.AND P0, PT, R31, UR4, PT ;  /* 0x000000041f007c0c */ /* 0x000fe2000bf06270 */
[----:B------:R-:W0:Y:S01]  /*2290*/  LDC.64 R8, c[0x0][0x3d8] ;  /* 0x0000f600ff087b82 */ /* 0x000e220000000a00 */
[----:B------:R-:W-:Y:S01]  /*22a0*/  ISETP.GE.AND P1, PT, R103, UR4, PT ;  /* 0x0000000467007c0c */ /* 0x000fe2000bf26270 */
[----:B------:R-:W-:Y:S01]  /*22b0*/  IMAD R27, R23, R11, R12 ;  /* 0x0000000b171b7224 */ /* 0x000fe200078e020c */
[----:B------:R-:W-:-:S02]  /*22c0*/  SEL R12, RZ, 0x4, P0 ;  /* 0x00000004ff0c7807 */ /* 0x000fc40000000000 */
[----:B------:R-:W-:-:S04]  /*22d0*/  SEL R20, RZ, 0x8, P1 ;  /* 0x00000008ff147807 */ /* 0x000fc80000800000 */
[----:B------:R-:W-:Y:S01]  /*22e0*/  LOP3.LUT R3, R20, R3, R12, 0xfe, !PT ;  /* 0x0000000314037212 */ /* 0x000fe200078efe0c */
[----:B------:R-:W-:Y:S02]  /*22f0*/  IMAD R20, R30, UR6, RZ ;  /* 0x000000061e147c24 */ /* 0x000fe4000f8e02ff */
[----:B------:R-:W2:Y:S01]  /*2300*/  LDL R30, [R1+0x20] ;  /* 0x00002000011e7983 */ /* 0x000ea20000100800 */
[----:B------:R-:W-:-:S05]  /*2310*/  VIADD R102, R19, 0x40 ;  /* 0x0000004013667836 */ /* 0x000fca0000000000 */
[----:B------:R-:W-:Y:S01]  /*2320*/  ISETP.GE.AND P0, PT, R102, UR4, PT ;  /* 0x0000000466007c0c */ /* 0x000fe2000bf06270 */
[----:B------:R-:W-:-:S03]  /*2330*/  IMAD R33, R63, UR7, R20 ;  /* 0x000000073f217c24 */ /* 0x000fc6000f8e0214 */
[----:B------:R-:W-:Y:S02]  /*2340*/  SEL R12, RZ, 0x10, P0 ;  /* 0x00000010ff0c7807 */ /* 0x000fe40000000000 */
[-C--:B------:R-:W-:Y:S01]  /*2350*/  ISETP.GE.AND P0, PT, R19, R104.reuse, PT ;  /* 0x000000681300720c */ /* 0x080fe20003f06270 */
[----:B------:R-:W-:Y:S01]  /*2360*/  IMAD.WIDE.U32 R62, R63, UR6, R14 ;  /* 0x000000063f3e7c25 */ /* 0x000fe2000f8e000e */
[--C-:B------:R-:W-:Y:S02]  /*2370*/  SHF.R.S32.HI R29, RZ, 0x1f, R16.reuse ;  /* 0x0000001fff1d7819 */ /* 0x100fe40000011410 */
[-C--:B------:R-:W-:Y:S01]  /*2380*/  ISETP.GE.AND P1, PT, R37, R104.reuse, PT ;  /* 0x000000682500720c */ /* 0x080fe20003f26270 */
[----:B------:R-:W-:Y:S01]  /*2390*/  IMAD.MOV.U32 R28, RZ, RZ, R16 ;  /* 0x000000ffff1c7224 */ /* 0x000fe200078e0010 */
[----:B------:R-:W-:Y:S01]  /*23a0*/  ISETP.GE.AND P2, PT, R31, R104, PT ;  /* 0x000000681f00720c */ /* 0x000fe20003f46270 */
[----:B------:R-:W-:Y:S01]  /*23b0*/  IMAD.WIDE.U32 R64, R23, R10, R4 ;  /* 0x0000000a17407225 */ /* 0x000fe200078e0004 */
[----:B------:R-:W-:-:S03]  /*23c0*/  LOP3.LUT R12, R3, R12, RZ, 0xfc, !PT ;  /* 0x0000000c030c7212 */ /* 0x000fc600078efcff */
[-C--:B0-----:R-:W-:Y:S02]  /*23d0*/  IMAD R14, R32, R8.reuse, RZ ;  /* 0x00000008200e7224 */ /* 0x081fe400078e02ff */
[CC--:B------:R-:W-:Y:S01]  /*23e0*/  IMAD.WIDE.U32 R68, R23.reuse, R8.reuse, R4 ;  /* 0x0000000817447225 */ /* 0x0c0fe200078e0004 */
[C---:B------:R-:W-:Y:S02]  /*23f0*/  SEL R4, R104.reuse, RZ, P0 ;  /* 0x000000ff68047207 */ /* 0x040fe40000000000 */
[C---:B------:R-:W-:Y:S01]  /*2400*/  SEL R3, R104.reuse, RZ, P1 ;  /* 0x000000ff68037207 */ /* 0x040fe20000800000 */
[C---:B------:R-:W-:Y:S01]  /*2410*/  IMAD R15, R23.reuse, R9, R14 ;  /* 0x00000009170f7224 */ /* 0x040fe200078e020e */
[----:B------:R-:W-:Y:S01]  /*2420*/  SEL R5, R104, RZ, P2 ;  /* 0x000000ff68057207 */ /* 0x000fe20001000000 */
[----:B------:R-:W-:-:S04]  /*2430*/  IMAD.WIDE.U32 R70, R23, R8, R28 ;  /* 0x0000000817467225 */ /* 0x000fc800078e001c */
[----:B------:R-:W-:-:S04]  /*2440*/  IMAD.WIDE.U32 R66, R23, R10, R28 ;  /* 0x0000000a17427225 */ /* 0x000fc800078e001c */
[----:B------:R-:W-:Y:S02]  /*2450*/  IMAD.IADD R4, R19, 0x1, R4 ;  /* 0x0000000113047824 */ /* 0x000fe400078e0204 */
[----:B------:R-:W-:Y:S02]  /*2460*/  IMAD.IADD R69, R69, 0x1, R15 ;  /* 0x0000000145457824 */ /* 0x000fe400078e020f */
[----:B------:R-:W-:Y:S02]  /*2470*/  IMAD.IADD R71, R15, 0x1, R71 ;  /* 0x000000010f477824 */ /* 0x000fe400078e0247 */
[----:B------:R-:W-:Y:S02]  /*2480*/  IMAD.IADD R65, R65, 0x1, R27 ;  /* 0x0000000141417824 */ /* 0x000fe400078e021b */
[----:B------:R-:W-:Y:S02]  /*2490*/  IMAD.IADD R67, R27, 0x1, R67 ;  /* 0x000000011b437824 */ /* 0x000fe400078e0243 */
[----:B------:R-:W-:-:S02]  /*24a0*/  IMAD.IADD R15, R37, 0x1, R3 ;  /* 0x00000001250f7824 */ /* 0x000fc400078e0203 */
[----:B------:R-:W-:Y:S01]  /*24b0*/  IMAD.IADD R27, R31, 0x1, R5 ;  /* 0x000000011f1b7824 */ /* 0x000fe200078e0205 */
[----:B------:R-:W-:Y:S02]  /*24c0*/  SHF.R.S32.HI R5, RZ, 0x1f, R4 ;  /* 0x0000001fff057819 */ /* 0x000fe40000011404 */
[----:B------:R-:W-:Y:S02]  /*24d0*/  SHF.R.S32.HI R20, RZ, 0x1f, R15 ;  /* 0x0000001fff147819 */ /* 0x000fe4000001140f */
[CC--:B------:R-:W-:Y:S02]  /*24e0*/  LEA.HI R14, R5.reuse, R4.reuse, RZ, 0x5 ;  /* 0x00000004050e7211 */ /* 0x0c0fe400078f28ff */
[----:B------:R-:W-:Y:S02]  /*24f0*/  LEA.HI R3, R5, R4, RZ, 0x3 ;  /* 0x0000000405037211 */ /* 0x000fe400078f18ff */
[CC--:B------:R-:W-:Y:S02]  /*2500*/  LEA.HI R4, R20.reuse, R15.reuse, RZ, 0x3 ;  /* 0x0000000f14047211 */ /* 0x0c0fe400078f18ff */
[----:B------:R-:W-:Y:S01]  /*2510*/  LEA.HI R20, R20, R15, RZ, 0x5 ;  /* 0x0000000f14147211 */ /* 0x000fe200078f28ff */
[----:B------:R-:W-:Y:S01]  /*2520*/  IMAD.SHL.U32 R15, R14, 0x80, RZ ;  /* 0x000000800e0f7824 */ /* 0x000fe200078e00ff */
[----:B------:R-:W-:-:S02]  /*2530*/  LOP3.LUT R38, R38, 0xfffffffe, RZ, 0xc0, !PT ;  /* 0xfffffffe26267812 */ /* 0x000fc400078ec0ff */
[----:B------:R-:W-:Y:S02]  /*2540*/  LOP3.LUT R14, R36, 0x18, R3, 0xf8, !PT ;  /* 0x00000018240e7812 */ /* 0x000fe400078ef803 */
[----:B------:R-:W-:Y:S02]  /*2550*/  @P2 LOP3.LUT R38, R38, 0x1, RZ, 0xfc, !PT ;  /* 0x0000000126262812 */ /* 0x000fe400078efcff */
[----:B-----5:R-:W-:Y:S02]  /*2560*/  SHF.R.S32.HI R31, RZ, 0x1f, R105 ;  /* 0x0000001fff1f7819 */ /* 0x020fe40000011469 */
[----:B------:R-:W-:Y:S02]  /*2570*/  LOP3.LUT R15, R15, 0xfffff000, RZ, 0xc0, !PT ;  /* 0xfffff0000f0f7812 */ /* 0x000fe400078ec0ff */
[----:B------:R-:W-:Y:S01]  /*2580*/  LOP3.LUT R14, R14, R35, RZ, 0x3c, !PT ;  /* 0x000000230e0e7212 */ /* 0x000fe200078e3cff */
[----:B------:R0:W-:Y:S01]  /*2590*/  STL [R1], R38 ;  /* 0x0000002601007387 */ /* 0x0001e20000100800 */
[----:B------:R-:W-:Y:S01]  /*25a0*/  SHF.R.S32.HI R28, RZ, 0x1f, R27 ;  /* 0x0000001fff1c7819 */ /* 0x000fe2000001141b */
[----:B------:R-:W-:Y:S01]  /*25b0*/  VIADD R101, R19, 0x50 ;  /* 0x0000005013657836 */ /* 0x000fe20000000000 */
[----:B------:R-:W-:-:S02]  /*25c0*/  IADD3 R72, P2, R23, R72, RZ ;  /* 0x0000004817487210 */ /* 0x000fc40007f5e0ff */
[CC--:B------:R-:W-:Y:S02]  /*25d0*/  LEA.HI R5, R28.reuse, R27.reuse, RZ, 0x3 ;  /* 0x0000001b1c057211 */ /* 0x0c0fe400078f18ff */
[----:B------:R-:W-:Y:S01]  /*25e0*/  LEA.HI R28, R28, R27, RZ, 0x5 ;  /* 0x0000001b1c1c7211 */ /* 0x000fe200078f28ff */
[----:B------:R-:W-:Y:S01]  /*25f0*/  IMAD.SHL.U32 R27, R20, 0x80, RZ ;  /* 0x00000080141b7824 */ /* 0x000fe200078e00ff */
[----:B------:R-:W-:Y:S01]  /*2600*/  LOP3.LUT R20, R36, 0x18, R4, 0xf8, !PT ;  /* 0x0000001824147812 */ /* 0x000fe200078ef804 */
[----:B------:R-:W-:Y:S01]  /*2610*/  IMAD.X R73, R32, 0x1, R13, P2 ;  /* 0x0000000120497824 */ /* 0x000fe200010e060d */
[----:B------:R-:W-:Y:S01]  /*2620*/  ISETP.GE.AND P2, PT, R101, UR4, PT ;  /* 0x0000000465007c0c */ /* 0x000fe2000bf46270 */
[----:B------:R-:W-:Y:S01]  /*2630*/  IMAD.SHL.U32 R29, R28, 0x80, RZ ;  /* 0x000000801c1d7824 */ /* 0x000fe200078e00ff */
[----:B------:R-:W-:Y:S02]  /*2640*/  SHF.L.U64.HI R93, R8, 0x7, R9 ;  /* 0x00000007085d7819 */ /* 0x000fe40000010209 */
[----:B------:R-:W-:-:S02]  /*2650*/  LOP3.LUT R27, R27, 0xfffff000, RZ, 0xc0, !PT ;  /* 0xfffff0001b1b7812 */ /* 0x000fc400078ec0ff */
[-C--:B------:R-:W-:Y:S02]  /*2660*/  LOP3.LUT R20, R20, R35.reuse, RZ, 0x3c, !PT ;  /* 0x0000002314147212 */ /* 0x080fe400078e3cff */
[----:B------:R-:W-:Y:S01]  /*2670*/  LOP3.LUT R28, R36, 0x18, R5, 0xf8, !PT ;  /* 0x00000018241c7812 */ /* 0x000fe200078ef805 */
[----:B------:R-:W-:Y:S01]  /*2680*/  IMAD.WIDE.U32 R68, R105, R8, R68 ;  /* 0x0000000869447225 */ /* 0x000fe200078e0044 */
[----:B------:R-:W-:Y:S02]  /*2690*/  LOP3.LUT R29, R29, 0xfffff000, RZ, 0xc0, !PT ;  /* 0xfffff0001d1d7812 */ /* 0x000fe400078ec0ff */
[----:B------:R-:W-:Y:S01]  /*26a0*/  LOP3.LUT R28, R28, R35, RZ, 0x3c, !PT ;  /* 0x000000231c1c7212 */ /* 0x000fe200078e3cff */
[-C--:B------:R-:W-:Y:S01]  /*26b0*/  IMAD.WIDE.U32 R64, R105, R10.reuse, R64 ;  /* 0x0000000a69407225 */ /* 0x080fe200078e0040 */
[----:B------:R-:W-:Y:S02]  /*26c0*/  LOP3.LUT R75, R3, 0xfffffff8, RZ, 0xc0, !PT ;  /* 0xfffffff8034b7812 */ /* 0x000fe400078ec0ff */
[----:B------:R-:W-:Y:S01]  /*26d0*/  LOP3.LUT R74, R4, 0xfffffff8, RZ, 0xc0, !PT ;  /* 0xfffffff8044a7812 */ /* 0x000fe200078ec0ff */
[----:B------:R-:W-:Y:S01]  /*26e0*/  IMAD.WIDE.U32 R66, R105, R10, R66 ;  /* 0x0000000a69427225 */ /* 0x000fe200078e0042 */
[----:B------:R-:W-:-:S03]  /*26f0*/  SHF.L.U64.HI R87, R6, 0x7, R7 ;  /* 0x0000000706577819 */ /* 0x000fc60000010207 */
[----:B------:R-:W-:Y:S01]  /*2700*/  IMAD.WIDE.U32 R70, R105, R8, R70 ;  /* 0x0000000869467225 */ /* 0x000fe200078e0046 */
[----:B------:R-:W-:-:S03]  /*2710*/  SHF.L.U64.HI R92, R10, 0x7, R11 ;  /* 0x000000070a5c7819 */ /* 0x000fc6000001020b */
[----:B------:R-:W-:Y:S01]  /*2720*/  IMAD.SHL.U32 R7, R10, 0x80, RZ ;  /* 0x000000800a077824 */ /* 0x000fe200078e00ff */
[----:B------:R-:W-:Y:S01]  /*2730*/  SHF.R.S32.HI R96, RZ, 0x1f, R75 ;  /* 0x0000001fff607819 */ /* 0x000fe2000001144b */
[----:B------:R-:W-:Y:S01]  /*2740*/  IMAD.SHL.U32 R6, R6, 0x80, RZ ;  /* 0x0000008006067824 */ /* 0x000fe200078e00ff */
[----:B------:R-:W-:Y:S01]  /*2750*/  SHF.R.S32.HI R95, RZ, 0x1f, R74 ;  /* 0x0000001fff5f7819 */ /* 0x000fe2000001144a */
[----:B------:R-:W-:Y:S02]  /*2760*/  VIADD R109, R34, 0x8 ;  /* 0x00000008226d7836 */ /* 0x000fe40000000000 */
[----:B------:R-:W-:Y:S02]  /*2770*/  IMAD.SHL.U32 R107, R104, 0x2, RZ ;  /* 0x00000002686b7824 */ /* 0x000fe400078e00ff */
[----:B------:R-:W-:Y:S01]  /*2780*/  IMAD.IADD R82, R63, 0x1, R33 ;  /* 0x000000013f527824 */ /* 0x000fe200078e0221 */
[----:B--2---:R-:W-:Y:S01]  /*2790*/  IADD3 R100, R14, R15, R30 ;  /* 0x0000000f0e647210 */ /* 0x004fe20007ffe01e */
[----:B------:R-:W-:-:S04]  /*27a0*/  IMAD R14, R31, R10, RZ ;  /* 0x0000000a1f0e7224 */ /* 0x000fc800078e02ff */
[----:B------:R-:W-:Y:S02]  /*27b0*/  IMAD R15, R105, R11, R14 ;  /* 0x0000000b690f7224 */ /* 0x000fe400078e020e */
[----:B------:R-:W-:-:S04]  /*27c0*/  IMAD R14, R31, R8, RZ ;  /* 0x000000081f0e7224 */ /* 0x000fc800078e02ff */
[----:B------:R-:W-:Y:S01]  /*27d0*/  IMAD R77, R105, R9, R14 ;  /* 0x00000009694d7224 */ /* 0x000fe200078e020e */
[----:B------:R-:W-:Y:S02]  /*27e0*/  SEL R9, RZ, 0x20, P2 ;  /* 0x00000020ff097807 */ /* 0x000fe40001000000 */
[----:B------:R-:W-:Y:S02]  /*27f0*/  IADD3 R98, R20, R27, R30 ;  /* 0x0000001b14627210 */ /* 0x000fe40007ffe01e */
[C---:B------:R-:W-:Y:S02]  /*2800*/  LOP3.LUT R14, R12.reuse, R9, RZ, 0xfc, !PT ;  /* 0x000000090c0e7212 */ /* 0x040fe400078efcff */
[----:B------:R-:W-:Y:S01]  /*2810*/  LOP3.LUT R27, R5, 0xfffffff8, RZ, 0xc0, !PT ;  /* 0xfffffff8051b7812 */ /* 0x000fe200078ec0ff */
[----:B------:R-:W-:Y:S01]  /*2820*/  IMAD.IADD R79, R69, 0x1, R77 ;  /* 0x00000001454f7824 */ /* 0x000fe200078e024d */
[----:B------:R-:W-:Y:S01]  /*2830*/  LOP3.LUT R9, R12, 0x1, RZ, 0xc0, !PT ;  /* 0x000000010c097812 */ /* 0x000fe200078ec0ff */
[----:B------:R-:W-:Y:S01]  /*2840*/  IMAD.SHL.U32 R8, R8, 0x80, RZ ;  /* 0x0000008008087824 */ /* 0x000fe200078e00ff */
[C---:B------:R-:W-:Y:S01]  /*2850*/  LOP3.LUT R10, R14.reuse, 0x2, RZ, 0xc0, !PT ;  /* 0x000000020e0a7812 */ /* 0x040fe200078ec0ff */
[----:B------:R-:W-:Y:S01]  /*2860*/  IMAD.IADD R81, R65, 0x1, R15 ;  /* 0x0000000141517824 */ /* 0x000fe200078e020f */
[C---:B------:R-:W-:Y:S01]  /*2870*/  LOP3.LUT R11, R14.reuse, 0x4, RZ, 0xc0, !PT ;  /* 0x000000040e0b7812 */ /* 0x040fe200078ec0ff */
[----:B------:R-:W-:Y:S01]  /*2880*/  IMAD.IADD R78, R15, 0x1, R67 ;  /* 0x000000010f4e7824 */ /* 0x000fe200078e0243 */
[C---:B------:R-:W-:Y:S01]  /*2890*/  LOP3.LUT R12, R14.reuse, 0x8, RZ, 0xc0, !PT ;  /* 0x000000080e0c7812 */ /* 0x040fe200078ec0ff */
[----:B------:R-:W-:Y:S01]  /*28a0*/  IMAD.IADD R77, R77, 0x1, R71 ;  /* 0x000000014d4d7824 */ /* 0x000fe200078e0247 */
[----:B------:R-:W-:-:S02]  /*28b0*/  LOP3.LUT R13, R14, 0x10, RZ, 0xc0, !PT ;  /* 0x000000100e0d7812 */ /* 0x000fc400078ec0ff */
[----:B------:R-:W-:Y:S02]  /*28c0*/  IADD3 R97, R28, R29, R30 ;  /* 0x0000001d1c617210 */ /* 0x000fe40007ffe01e */
[----:B------:R-:W-:Y:S02]  /*28d0*/  SHF.R.S32.HI R94, RZ, 0x1f, R27 ;  /* 0x0000001fff5e7819 */ /* 0x000fe4000001141b */
[----:B------:R-:W-:Y:S01]  /*28e0*/  LOP3.LUT R14, R14, 0x20, RZ, 0xc0, !PT ;  /* 0x000000200e0e7812 */ /* 0x000fe200078ec0ff */
[----:B0-----:R-:W-:Y:S06]  /*28f0*/  @!P6 BAR.SYNC.DEFER_BLOCKING 0x9, 0x100 ;  /* 0x024400000000eb1d */ /* 0x001fec0000010000 */
.L_x_9420:
[----:B-1-3--:R-:W2:Y:S01]  /*2900*/  LDL R28, [R1+0x44] ;  /* 0x00004400011c7983 */ /* 0x00aea20000100800 */
[----:B0-----:R-:W0:Y:S01]  /*2910*/  LDC.64 R88, c[0x0][0x2d8] ;  /* 0x0000b600ff587b82 */ /* 0x001e220000000a00 */
[----:B------:R-:W-:Y:S01]  /*2920*/  VIADD R31, R25, 0xffffffff ;  /* 0xffffffff191f7836 */ /* 0x000fe20000000000 */
[----:B------:R-:W-:Y:S01]  /*2930*/  LOP3.LUT P4, RZ, R21, 0x2, RZ, 0xc0, !PT ;  /* 0x0000000215ff7812 */ /* 0x000fe2000788c0ff */
[----:B------:R-:W-:Y:S05]  /*2940*/  YIELD ;  /* 0x0000000000007946 */ /* 0x000fea0003800000 */
[----:B------:R-:W1:Y:S01]  /*2950*/  LDC R99, c[0x0][0x3d4] ;  /* 0x0000f500ff637b82 */ /* 0x000e620000000800 */
[----:B------:R-:W-:Y:S01]  /*2960*/  SHF.R.S32.HI R30, RZ, 0x1f, R31 ;  /* 0x0000001fff1e7819 */ /* 0x000fe2000001141f */
[-C--:B------:R-:W-:Y:S01]  /*2970*/  IMAD R15, R87, R31.reuse, RZ ;  /* 0x0000001f570f7224 */ /* 0x080fe200078e02ff */
[----:B------:R-:W-:Y:S01]  /*2980*/  BSSY B0, `(.L_x_9365) ;  /* 0x00003c9000007945 */ /* 0x000fe20003800000 */
[----:B------:R-:W-:-:S04]  /*2990*/  IMAD.WIDE.U32 R56, R6, R31, RZ ;  /* 0x0000001f06387225 */ /* 0x000fc800078e00ff */
[----:B------:R-:W-:Y:S01]  /*29a0*/  IMAD R15, R30, R6, R15 ;  /* 0x000000061e0f7224 */ /* 0x000fe200078e020f */
[----:B------:R-:W-:-:S03]  /*29b0*/  IADD3 R20, P2, R84, R56, RZ ;  /* 0x0000003854147210 */ /* 0x000fc60007f5e0ff */
[----:B------:R-:W-:-:S04]  /*29c0*/  IMAD.IADD R91, R57, 0x1, R15 ;  /* 0x00000001395b7824 */ /* 0x000fc800078e020f */
[----:B------:R-:W-:Y:S01]  /*29d0*/  IMAD.X R25, R91, 0x1, R83, P2 ;  /* 0x000000015b197824 */ /* 0x000fe200010e0653 */
[C---:B0-----:R-:W-:Y:S02]  /*29e0*/  LEA R32, P3, R20.reuse, R88, 0x1 ;  /* 0x0000005814207211 */ /* 0x041fe400078608ff */
[----:B------:R-:W-:Y:S02]  /*29f0*/  ISETP.GT.AND P2, PT, R31, R76, PT ;  /* 0x0000004c1f00720c */ /* 0x000fe40003f44270 */
[----:B------:R-:W-:Y:S01]  /*2a00*/  LEA.HI.X R33, R20, R89, R25, 0x1, P3 ;  /* 0x0000005914217211 */ /* 0x000fe200018f0c19 */
[----:B------:R-:W-:Y:S01]  /*2a10*/  IMAD.MOV.U32 R25, RZ, RZ, R31 ;  /* 0x000000ffff197224 */ /* 0x000fe200078e001f */
[----:B-1----:R-:W-:Y:S01]  /*2a20*/  ISETP.GE.AND P3, PT, R99, 0x1, PT ;  /* 0x000000016300780c */ /* 0x002fe20003f66270 */
[----:B--2---:R-:W-:-:S04]  /*2a30*/  IMAD R15, R18, 0x3000, R28 ;  /* 0x00003000120f7824 */ /* 0x004fc800078e021c */
[C---:B------:R-:W-:Y:S02]  /*2a40*/  VIADD R29, R15.reuse, 0x10 ;  /* 0x000000100f1d7836 */ /* 0x040fe40000000000 */
[C---:B------:R-:W-:Y:S02]  /*2a50*/  @P4 VIADD R29, R15.reuse, 0xfffffff0 ;  /* 0xfffffff00f1d4836 */ /* 0x040fe40000000000 */
[--C-:B------:R-:W-:Y:S02]  /*2a60*/  IMAD R80, R15, 0x2, R26.reuse ;  /* 0x000000020f507824 */ /* 0x100fe400078e021a */
[----:B------:R-:W-:Y:S02]  /*2a70*/  IMAD R20, R29, 0x2, R26 ;  /* 0x000000021d147824 */ /* 0x000fe400078e021a */
[----:B------:R-:W-:Y:S05]  /*2a80*/  @!P3 BRA `(.L_x_9366) ;  /* 0x000000380060b947 */ /* 0x000fea0003800000 */
[----:B------:R-:W-:Y:S01]  /*2a90*/  ULDC.U8 UR4, c[0x0][0x3f0] ;  /* 0x0000fc0000047ab9 */ /* 0x000fe20000000000 */
[-C--:B------:R-:W-:Y:S01]  /*2aa0*/  IMAD R15, R93, R31.reuse, RZ ;  /* 0x0000001f5d0f7224 */ /* 0x080fe200078e02ff */
[----:B------:R-:W-:Y:S01]  /*2ab0*/  ISETP.NE.AND P3, PT, RZ, UR4, PT ;  /* 0x00000004ff007c0c */ /* 0x000fe2000bf65270 */
[----:B------:R-:W-:Y:S02]  /*2ac0*/  IMAD R28, R92, R31, RZ ;  /* 0x0000001f5c1c7224 */ /* 0x000fe400078e02ff */
        /* <DEDUP_REMOVED lines=69> */
.L_x_9369:
[----:B------:R-:W-:Y:S05]  /*2f20*/  BSYNC B1 ;  /* 0x0000000000017941 */ /* 0x000fea0003800000 */
.L_x_9368:
[----:B-----5:R-:W-:Y:S01]  /*2f30*/  IMAD.MOV.U32 R15, RZ, RZ, R34 ;  /* 0x000000ffff0f7224 */ /* 0x020fe200078e0022 */
[----:B------:R-:W-:Y:S01]  /*2f40*/  ISETP.NE.AND P3, PT, R157, 0x3, PT ;  /* 0x000000039d00780c */ /* 0x000fe20003f65270 */
[----:B0-----:R-:W-:Y:S02]  /*2f50*/  IMAD.MOV.U32 R28, RZ, RZ, R35 ;  /* 0x000000ffff1c7224 */ /* 0x001fe400078e0023 */
        /* <DEDUP_REMOVED lines=32> */
[----:B------:R-:W-:-:S04]  /*3160*/  PRMT R119, R15, 0x5410, R28 ;  /* 0x000054100f777816 */ /* 0x000fc8000000001c */
[----:B------:R-:W-:Y:S01]  /*3170*/  PRMT R117, R29, 0x5410, R30 ;  /* 0x000054101d757816 */ /* 0x000fe2000000001e */
[----:B------:R-:W-:Y:S06]  /*3180*/  @!P3 BRA `(.L_x_9370) ;  /* 0x000000000004b947 */ /* 0x000fec0003800000 */
[----:B------:R-:W-:Y:S01]  /*3190*/  BPT.TRAP 0x1 ;  /* 0x000000040000795c */ /* 0x000fe20000300000 */
.L_x_9370:
[----:B------:R-:W2:Y:S01]  /*31a0*/  LDL R28, [R1+0x8] ;  /* 0x00000800011c7983 */ /* 0x000ea20000100800 */
[----:B------:R-:W-:Y:S01]  /*31b0*/  IMAD R15, R18, 0x8, R2 ;  /* 0x00000008120f7824 */ /* 0x000fe200078e0202 */
[----:B------:R-:W-:Y:S01]  /*31c0*/  BSSY B1, `(.L_x_9371) ;  /* 0x0000004000017945 */ /* 0x000fe20003800000 */
[----:B--2---:R-:W-:-:S04]  /*31d0*/  SHF.L.U32 R86, R28, 0x1f, RZ ;  /* 0x0000001f1c567819 */ /* 0x004fc800000006ff */
[----:B------:R-:W0:Y:S02]  /*31e0*/  SYNCS.PHASECHK.TRANS64.TRYWAIT P5, [R15+URZ+0x2d890], R86 ;  /* 0x02d890560f0075a7 */ /* 0x000e2400080a017f */
[----:B0-----:R-:W-:Y:S05]  /*31f0*/  @!P5 BRA `(.L_x_9372) ;  /* 0x000001c800ecd947 */ /* 0x001fea0003800000 */
.L_x_9682:
[----:B------:R-:W-:Y:S05]  /*3200*/  BSYNC B1 ;  /* 0x0000000000017941 */ /* 0x000fea0003800000 */
.L_x_9371:
        /* <DEDUP_REMOVED lines=37> */
[----:B------:R-:W-:-:S02]  /*3460*/  HADD2.F32 R59, -RZ, R115.H1_H1 ;  /* 0x30000073ff3b7230 */ /* 0x000fc40000004100 */
[----:B------:R-:W-:Y:S02]  /*3470*/  HADD2.F32 R30, -RZ, R115.H0_H0 ;  /* 0x20000073ff1e7230 */ /* 0x000fe40000004100 */
[-C--:B------:R-:W-:Y:S01]  /*3480*/  FMUL.FTZ R115, R110, R89.reuse ;  /* 0x000000596e737220 */ /* 0x080fe20000410000 */
[C---:B------:R-:W-:Y:S01]  /*3490*/  FMUL.FTZ R89, R28.reuse, R89 ;  /* 0x000000591c597220 */ /* 0x040fe20000410000 */
[C---:B------:R-:W-:Y:S02]  /*34a0*/  FMUL.FTZ R90, R117.reuse, R90 ;  /* 0x0000005a755a7220 */ /* 0x040fe40000410000 */
[-C--:B------:R-:W-:Y:S01]  /*34b0*/  FFMA.FTZ R115, R28, R59.reuse, -R115 ;  /* 0x0000003b1c737223 */ /* 0x080fe20000010873 */
[----:B------:R-:W-:Y:S01]  /*34c0*/  FFMA.FTZ R110, R110, R59, R89 ;  /* 0x0000003b6e6e7223 */ /* 0x000fe20000010059 */
[-C--:B------:R-:W-:Y:S01]  /*34d0*/  FFMA.FTZ R120, R117, R30.reuse, -R120 ;  /* 0x0000001e75787223 */ /* 0x080fe20000010878 */
[----:B------:R-:W-:-:S03]  /*34e0*/  FFMA.FTZ R113, R113, R30, R90 ;  /* 0x0000001e71717223 */ /* 0x000fc6000001005a */
[----:B------:R-:W-:Y:S02]  /*34f0*/  F2FP.F16.F32.PACK_AB R28, R110, R115 ;  /* 0x000000736e1c723e */ /* 0x000fe400000000ff */
[----:B------:R-:W-:-:S07]  /*3500*/  F2FP.F16.F32.PACK_AB R30, R113, R120 ;  /* 0x00000078711e723e */ /* 0x000fce00000000ff */
.L_x_9377:
[----:B------:R-:W-:Y:S05]  /*3510*/  BSYNC B2 ;  /* 0x0000000000027941 */ /* 0x000fea0003800000 */
.L_x_9376:
[----:B--2---:R1:W-:Y:S02]  /*3520*/  STG.E.128 desc[UR38][R32.64], R28 ;  /* 0x0000001c20007986 */ /* 0x0043e4000c101d26 */
.L_x_9375:
[----:B------:R-:W-:Y:S05]  /*3530*/  BSYNC B1 ;  /* 0x0000000000017941 */ /* 0x000fea0003800000 */
.L_x_9374:
        /* <DEDUP_REMOVED lines=49> */
.L_x_9381:
[----:B------:R-:W-:Y:S05]  /*3850*/  BSYNC B2 ;  /* 0x0000000000027941 */ /* 0x000fea0003800000 */
.L_x_9380:
[----:B--2---:R2:W-:Y:S02]  /*3860*/  STG.E.128 desc[UR38][R32.64+0x20], R28 ;  /* 0x0000201c20007986 */ /* 0x0045e4000c101d26 */
.L_x_9379:
[----:B------:R-:W-:Y:S05]  /*3870*/  BSYNC B1 ;  /* 0x0000000000017941 */ /* 0x000fea0003800000 */
.L_x_9378:
        /* <DEDUP_REMOVED lines=8> */
[----:B------:R-:W-:Y:S02]  /*3900*/  SHF.R.U64 R51, R48, 0x10, R49 ;  /* 0x0000001030337819 */ /* 0x000fe40000001231 */
[--C-:B------:R-:W-:Y:S01]  /*3910*/  SHF.R.U64 R57, R46, 0x10, R47.reuse ;  /* 0x000000102e397819 */ /* 0x100fe2000000122f */
[----:B--2---:R-:W-:Y:S01]  /*3920*/  IMAD.MOV.U32 R46, RZ, RZ, R28 ;  /* 0x000000ffff2e7224 */ /* 0x004fe200078e001c */
[----:B------:R-:W-:Y:S01]  /*3930*/  SHF.R.U32.HI R50, RZ, 0x10, R47 ;  /* 0x00000010ff327819 */ /* 0x000fe2000001162f */
[----:B------:R-:W-:Y:S01]  /*3940*/  IMAD.MOV.U32 R47, RZ, RZ, R31 ;  /* 0x000000ffff2f7224 */ /* 0x000fe200078e001f */
[----:B------:R-:W-:Y:S01]  /*3950*/  SHF.R.U32.HI R56, RZ, 0x10, R49 ;  /* 0x00000010ff387819 */ /* 0x000fe20000011631 */
[----:B------:R-:W-:Y:S02]  /*3960*/  HADD2.F32 R51, -RZ, R51.H0_H0 ;  /* 0x20000033ff337230 */ /* 0x000fe40000004100 */
[--C-:B------:R-:W-:Y:S02]  /*3970*/  HADD2.F32 R31, -RZ, R29.reuse.H1_H1 ;  /* 0x3000001dff1f7230 */ /* 0x100fe40000004100 */
[----:B------:R-:W-:-:S02]  /*3980*/  HADD2.F32 R28, -RZ, R29.H0_H0 ;  /* 0x2000001dff1c7230 */ /* 0x000fc40000004100 */
[----:B------:R-:W-:Y:S02]  /*3990*/  HADD2.F32 R56, -RZ, R56.H0_H0 ;  /* 0x20000038ff387230 */ /* 0x000fe40000004100 */
[-C--:B------:R-:W-:Y:S01]  /*39a0*/  FMUL.FTZ R29, R31, R51.reuse ;  /* 0x000000331f1d7220 */ /* 0x080fe20000410000 */
[----:B------:R-:W-:Y:S02]  /*39b0*/  HADD2.F32 R48, -RZ, R47.H1_H1 ;  /* 0x3000002fff307230 */ /* 0x000fe40000004100 */
[----:B------:R-:W-:Y:S01]  /*39c0*/  FMUL.FTZ R58, R28, R51 ;  /* 0x000000331c3a7220 */ /* 0x000fe20000410000 */
[----:B------:R-:W-:Y:S02]  /*39d0*/  HADD2.F32 R49, -RZ, R57.H0_H0 ;  /* 0x20000039ff317230 */ /* 0x000fe40000004100 */
[----:B------:R-:W-:Y:S02]  /*39e0*/  HADD2.F32 R47, -RZ, R47.H0_H0 ;  /* 0x2000002fff2f7230 */ /* 0x000fe40000004100 */
[----:B------:R-:W-:Y:S01]  /*39f0*/  FMUL.FTZ R88, R48, R56 ;  /* 0x0000003830587220 */ /* 0x000fe20000410000 */
[----:B------:R-:W-:-:S02]  /*3a00*/  HADD2.F32 R50, -RZ, R50.H0_H0 ;  /* 0x20000032ff327230 */ /* 0x000fc40000004100 */
[-C--:B------:R-:W-:Y:S01]  /*3a10*/  FFMA.FTZ R28, R28, R49.reuse, -R29 ;  /* 0x000000311c1c7223 */ /* 0x080fe2000001081d */
[----:B------:R-:W-:Y:S01]  /*3a20*/  FFMA.FTZ R29, R31, R49, R58 ;  /* 0x000000311f1d7223 */ /* 0x000fe2000001003a */
[----:B------:R-:W-:Y:S02]  /*3a30*/  HADD2.F32 R31, -RZ, R46.H1_H1 ;  /* 0x3000002eff1f7230 */ /* 0x000fe40000004100 */
[C---:B------:R-:W-:Y:S01]  /*3a40*/  FMUL.FTZ R51, R47.reuse, R56 ;  /* 0x000000382f337220 */ /* 0x040fe20000410000 */
[----:B------:R-:W-:Y:S01]  /*3a50*/  FFMA.FTZ R88, R47, R50, -R88 ;  /* 0x000000322f587223 */ /* 0x000fe20000010858 */
[----:B------:R-:W-:Y:S01]  /*3a60*/  HADD2.F32 R49, -RZ, R116.H0_H0 ;  /* 0x20000074ff317230 */ /* 0x000fe20000004100 */
[----:B------:R-:W-:Y:S01]  /*3a70*/  F2FP.F16.F32.PACK_AB R29, R29, R28 ;  /* 0x0000001c1d1d723e */ /* 0x000fe200000000ff */
[----:B------:R-:W-:Y:S02]  /*3a80*/  HADD2.F32 R46, -RZ, R46.H0_H0 ;  /* 0x2000002eff2e7230 */ /* 0x000fe40000004100 */
[----:B------:R-:W-:Y:S01]  /*3a90*/  FFMA.FTZ R57, R48, R50, R51 ;  /* 0x0000003230397223 */ /* 0x000fe20000010033 */
[----:B------:R-:W-:-:S02]  /*3aa0*/  HADD2.F32 R116, -RZ, R116.H1_H1 ;  /* 0x30000074ff747230 */ /* 0x000fc40000004100 */
[-C--:B------:R-:W-:Y:S01]  /*3ab0*/  FMUL.FTZ R51, R31, R49.reuse ;  /* 0x000000311f337220 */ /* 0x080fe20000410000 */
        /* <DEDUP_REMOVED lines=13> */
[----:B------:R-:W-:-:S07]  /*3b90*/  F2FP.F16.F32.PACK_AB R30, R116, R49 ;  /* 0x00000031741e723e */ /* 0x000fce00000000ff */
.L_x_9385:
[----:B------:R-:W-:Y:S05]  /*3ba0*/  BSYNC B2 ;  /* 0x0000000000027941 */ /* 0x000fea0003800000 */
.L_x_9384:
[----:B--2---:R3:W-:Y:S02]  /*3bb0*/  STG.E.128 desc[UR38][R32.64+0x40], R28 ;  /* 0x0000401c20007986 */ /* 0x0047e4000c101d26 */
.L_x_9383:
[----:B------:R-:W-:Y:S05]  /*3bc0*/  BSYNC B1 ;  /* 0x0000000000017941 */ /* 0x000fea0003800000 */
.L_x_9382:
        /* <DEDUP_REMOVED lines=49> */
.L_x_9389:
[----:B------:R-:W-:Y:S05]  /*3ee0*/  BSYNC B2 ;  /* 0x0000000000027941 */ /* 0x000fea0003800000 */
.L_x_9388:
[----:B--2---:R4:W-:Y:S02]  /*3ef0*/  STG.E.128 desc[UR38][R32.64+0x60], R28 ;  /* 0x0000601c20007986 */ /* 0x0049e4000c101d26 */
.L_x_9387:
[----:B------:R-:W-:Y:S05]  /*3f00*/  BSYNC B1 ;  /* 0x0000000000017941 */ /* 0x000fea0003800000 */
.L_x_9386:
        /* <DEDUP_REMOVED lines=49> */
.L_x_9393:
[----:B------:R-:W-:Y:S05]  /*4220*/  BSYNC B2 ;  /* 0x0000000000027941 */ /* 0x000fea0003800000 */
.L_x_9392:
[----:B--2---:R1:W-:Y:S02]  /*4230*/  STG.E.128 desc[UR38][R32.64+0x80], R28 ;  /* 0x0000801c20007986 */ /* 0x0043e4000c101d26 */
.L_x_9391:
[----:B------:R-:W-:Y:S05]  /*4240*/  BSYNC B1 ;  /* 0x0000000000017941 */ /* 0x000fea0003800000 */
.L_x_9390:
        /* <DEDUP_REMOVED lines=48> */
.L_x_9395:
[----:B------:R-:W-:Y:S05]  /*4550*/  BSYNC B1 ;  /* 0x0000000000017941 */ /* 0x000fea0003800000 */
.L_x_9394:
[----:B--2---:R1:W-:Y:S01]  /*4560*/  STG.E.128 desc[UR38][R32.64+0xa0], R28 ;  /* 0x0000a01c20007986 */ /* 0x0043e2000c101d26 */
[----:B------:R-:W-:Y:S05]  /*4570*/  BRA `(.L_x_9373) ;  /* 0x0000002000247947 */ /* 0x000fea0003800000 */
.L_x_9367:
        /* <DEDUP_REMOVED lines=21> */
[----:B------:R-:W-:Y:S02]  /*46d0*/  IADD3 R15, P3, R64, R52, RZ ;  /* 0x00000034400f7210 */ /* 0x000fe40007f7e0ff */
[----:B------:R-:W-:-:S03]  /*46e0*/  CS2R R48, SRZ ;  /* 0x0000000000307805 */ /* 0x000fc6000001ff00 */
        /* <DEDUP_REMOVED lines=9> */
[----:B------:R-:W-:Y:S02]  /*4780*/  CS2R R32, SRZ ;  /* 0x0000000000207805 */ /* 0x000fe4000001ff00 */
[----:B------:R-:W-:Y:S02]  /*4790*/  CS2R R46, SRZ ;  /* 0x00000000002e7805 */ /* 0x000fe4000001ff00 */
[----:B------:R-:W-:-:S05]  /*47a0*/  CS2R R44, SRZ ;  /* 0x00000000002c7805 */ /* 0x000fca000001ff00 */
[----:B------:R0:W5:Y:S04]  /*47b0*/  @!P3 LDG.E.128 R36, desc[UR38][R52.64] ;  /* 0x000000263424b981 */ /* 0x000168000c1e1d00 */
[----:B------:R0:W5:Y:S01]  /*47c0*/  @!P3 LDG.E.128 R48, desc[UR38][R54.64] ;  /* 0x000000263630b981 */ /* 0x000162000c1e1d00 */
[----:B------:R-:W-:Y:S01]  /*47d0*/  ISETP.GE.AND P3, PT, R58, R99, PT ;  /* 0x000000633a00720c */ /* 0x000fe20003f66270 */
[----:B------:R-:W-:Y:S01]  /*47e0*/  VIADD R58, R19, 0x20 ;  /* 0x00000020133a7836 */ /* 0x000fe20000000000 */
        /* <DEDUP_REMOVED lines=9> */
.L_x_9397:
[----:B------:R-:W-:Y:S05]  /*4880*/  BSYNC B1 ;  /* 0x0000000000017941 */ /* 0x000fea0003800000 */
.L_x_9396:
        /* <DEDUP_REMOVED lines=40> */
[----:B------:R-:W-:Y:S02]  /*4b10*/  PRMT R126, R126, 0x5410, R52 ;  /* 0x000054107e7e7816 */ /* 0x000fe40000000034 */
[----:B------:R-:W-:Y:S02]  /*4b20*/  PRMT R131, R15, 0x5410, R53 ;  /* 0x000054100f837816 */ /* 0x000fe40000000035 */
[----:B------:R-:W-:Y:S01]  /*4b30*/  PRMT R121, R54, 0x7610, R121 ;  /* 0x0000761036797816 */ /* 0x000fe20000000079 */
[----:B------:R-:W-:Y:S06]  /*4b40*/  @!P3 BRA `(.L_x_9398) ;  /* 0x000000000004b947 */ /* 0x000fec0003800000 */
[----:B------:R-:W-:Y:S01]  /*4b50*/  BPT.TRAP 0x1 ;  /* 0x000000040000795c */ /* 0x000fe20000300000 */
.L_x_9398:
[----:B------:R-:W2:Y:S01]  /*4b60*/  LDL R52, [R1+0x8] ;  /* 0x0000080001347983 */ /* 0x000ea20000100800 */
[----:B------:R-:W-:Y:S01]  /*4b70*/  IMAD R15, R18, 0x8, R2 ;  /* 0x00000008120f7824 */ /* 0x000fe200078e0202 */
[----:B------:R-:W-:Y:S01]  /*4b80*/  BSSY B1, `(.L_x_9399) ;  /* 0x0000004000017945 */ /* 0x000fe20003800000 */
[----:B--2---:R-:W-:-:S04]  /*4b90*/  SHF.L.U32 R86, R52, 0x1f, RZ ;  /* 0x0000001f34567819 */ /* 0x004fc800000006ff */
[----:B------:R-:W0:Y:S02]  /*4ba0*/  SYNCS.PHASECHK.TRANS64.TRYWAIT P5, [R15+URZ+0x2d890], R86 ;  /* 0x02d890560f0075a7 */ /* 0x000e2400080a017f */
[----:B0-----:R-:W-:Y:S05]  /*4bb0*/  @!P5 BRA `(.L_x_9400) ;  /* 0x000001b00090d947 */ /* 0x001fea0003800000 */
.L_x_9683:
[----:B------:R-:W-:Y:S05]  /*4bc0*/  BSYNC B1 ;  /* 0x0000000000017941 */ /* 0x000fea0003800000 */
.L_x_9399:
[----:B------:R-:W-:Y:S05]  /*4bd0*/  @P4 BRA `(.L_x_9373) ;  /* 0x00000018008c4947 */ /* 0x000fea0003800000 */
[----:B------:R-:W1:Y:S01]  /*4be0*/  LDC R110, c[0x0][0x2e4] ;  /* 0x0000b900ff6e7b82 */ /* 0x000e620000000800 */
[----:B------:R-:W-:Y:S01]  /*4bf0*/  ISETP.NE.AND P4, PT, R9, RZ, PT ;  /* 0x000000ff0900720c */ /* 0x000fe20003f85270 */
[----:B------:R-:W-:Y:S01]  /*4c00*/  ULDC.64 UR4, c[0x0][0x2f0] ;  /* 0x0000bc0000047ab9 */ /* 0x000fe20000000a00 */
[----:B------:R-:W-:Y:S01]  /*4c10*/  SHF.R.S32.HI R52, RZ, 0x1f, R23 ;  /* 0x0000001fff347819 */ /* 0x000fe20000011417 */
[----:B------:R-:W-:Y:S01]  /*4c20*/  IMAD.MOV.U32 R90, RZ, RZ, R56 ;  /* 0x000000ffff5a7224 */ /* 0x000fe200078e0038 */
[----:B------:R-:W-:Y:S03]  /*4c30*/  BSSY B1, `(.L_x_9401) ;  /* 0x0000081000017945 */ /* 0x000fe60003800000 */
        /* <DEDUP_REMOVED lines=9> */
[----:B------:R-:W-:Y:S01]  /*4cd0*/  SEL R52, R107, R113, !P0 ;  /* 0x000000716b347207 */ /* 0x000fe20004000000 */
[----:B------:R-:W-:Y:S01]  /*4ce0*/  BSSY B2, `(.L_x_9403) ;  /* 0x0000069000027945 */ /* 0x000fe20003800000 */
[----:B------:R-:W-:-:S02]  /*4cf0*/  ISETP.GE.AND P4, PT, R19, R99, PT ;  /* 0x000000631300720c */ /* 0x000fc40003f86270 */
[----:B------:R-:W-:-:S04]  /*4d00*/  SHF.R.S32.HI R53, RZ, 0x1f, R52 ;  /* 0x0000001fff357819 */ /* 0x000fc80000011434 */
[----:B------:R-:W-:-:S04]  /*4d10*/  LEA.HI R53, R53, R52, RZ, 0x4 ;  /* 0x0000003435357211 */ /* 0x000fc800078f20ff */
[----:B------:R-:W-:-:S04]  /*4d20*/  SHF.R.S32.HI R52, RZ, 0x4, R53 ;  /* 0x00000004ff347819 */ /* 0x000fc80000011435 */
[----:B------:R-:W-:-:S04]  /*4d30*/  LEA.HI.SX32 R52, R3, R52, 0x1d ;  /* 0x0000003403347211 */ /* 0x000fc800078feaff */
[----:B------:R-:W-:Y:S01]  /*4d40*/  SHF.R.S32.HI R53, RZ, 0x1f, R52 ;  /* 0x0000001fff357819 */ /* 0x000fe20000011434 */
[----:B------:R-:W-:-:S03]  /*4d50*/  IMAD.SHL.U32 R119, R52, 0x8, RZ ;  /* 0x0000000834777824 */ /* 0x000fc600078e00ff */
[----:B------:R-:W-:-:S05]  /*4d60*/  LEA.HI R52, R53, R52, RZ, 0x2 ;  /* 0x0000003435347211 */ /* 0x000fca00078f10ff */
[----:B------:R-:W-:-:S05]  /*4d70*/  IMAD.SHL.U32 R52, R52, 0x400, RZ ;  /* 0x0000040034347824 */ /* 0x000fca00078e00ff */
[----:B------:R-:W-:Y:S02]  /*4d80*/  LOP3.LUT R52, R52, 0x7ffff000, RZ, 0xc0, !PT ;  /* 0x7ffff00034347812 */ /* 0x000fe400078ec0ff */
[----:B--2---:R-:W-:-:S04]  /*4d90*/  LOP3.LUT R53, R58, 0x18, R119, 0xf8, !PT ;  /* 0x000000183a357812 */ /* 0x004fc800078ef877 */
[----:B---3--:R-:W-:Y:S01]  /*4da0*/  LOP3.LUT R53, R53, R55, RZ, 0x3c, !PT ;  /* 0x0000003735357212 */ /* 0x008fe200078e3cff */
[----:B------:R-:W-:-:S03]  /*4db0*/  IMAD R55, R18, 0x3000, R100 ;  /* 0x0000300012377824 */ /* 0x000fc600078e0264 */
[----:B----4-:R-:W-:Y:S01]  /*4dc0*/  IADD3 R53, R53, R52, R54 ;  /* 0x0000003435357210 */ /* 0x010fe20007ffe036 */
[----:B------:R-:W-:-:S04]  /*4dd0*/  IMAD R52, R55, 0x2, R2 ;  /* 0x0000000237347824 */ /* 0x000fc800078e0202 */
[----:B------:R-:W-:-:S04]  /*4de0*/  IMAD R53, R18, 0x3000, R53 ;  /* 0x0000300012357824 */ /* 0x000fc800078e0235 */
[----:B------:R-:W-:Y:S02]  /*4df0*/  IMAD R56, R53, 0x2, R2 ;  /* 0x0000000235387824 */ /* 0x000fe400078e0202 */
[----:B------:R-:W1:Y:S04]  /*4e00*/  LDS.128 R52, [R52+0x15400] ;  /* 0x0154000034347984 */ /* 0x000e680000000c00 */
[----:B------:R-:W2:Y:S01]  /*4e10*/  LDS.128 R56, [R56+0x15400] ;  /* 0x0154000038387984 */ /* 0x000ea20000000c00 */
[----:B------:R-:W-:Y:S05]  /*4e20*/  @P4 BRA `(.L_x_9404) ;  /* 0x0000000400504947 */ /* 0x000fea0003800000 */
[----:B--2---:R-:W-:Y:S01]  /*4e30*/  IMAD.MOV.U32 R120, RZ, RZ, R57 ;  /* 0x000000ffff787224 */ /* 0x004fe200078e0039 */
[----:B------:R-:W-:Y:S01]  /*4e40*/  SHF.R.U64 R36, R36, 0x10, R37 ;  /* 0x0000001024247819 */ /* 0x000fe20000001225 */
[----:B-1----:R-:W-:Y:S01]  /*4e50*/  IMAD.MOV.U32 R118, RZ, RZ, R53 ;  /* 0x000000ffff767224 */ /* 0x002fe200078e0035 */
[----:B------:R-:W-:Y:S01]  /*4e60*/  SHF.R.U32.HI R37, RZ, 0x10, R37 ;  /* 0x00000010ff257819 */ /* 0x000fe20000011625 */
[----:B------:R-:W-:Y:S01]  /*4e70*/  HADD2.F32 R121, -RZ, R121.H0_H0 ;  /* 0x20000079ff797230 */ /* 0x000fe20000004100 */
[----:B------:R-:W-:Y:S01]  /*4e80*/  SHF.R.U64 R38, R38, 0x10, R39 ;  /* 0x0000001026267819 */ /* 0x000fe20000001227 */
[----:B------:R-:W-:Y:S02]  /*4e90*/  HADD2.F32 R122, -RZ, R120.H0_H0 ;  /* 0x20000078ff7a7230 */ /* 0x000fe40000004100 */
[----:B------:R-:W-:Y:S02]  /*4ea0*/  HADD2.F32 R53, -RZ, R124.H0_H0 ;  /* 0x2000007cff357230 */ /* 0x000fe40000004100 */
[----:B------:R-:W-:-:S02]  /*4eb0*/  HADD2.F32 R124, -RZ, R118.H0_H0 ;  /* 0x20000076ff7c7230 */ /* 0x000fc40000004100 */
[-C--:B------:R-:W-:Y:S01]  /*4ec0*/  FMUL.FTZ R57, R122, R121.reuse ;  /* 0x000000797a397220 */ /* 0x080fe20000410000 */
[----:B------:R-:W-:Y:S02]  /*4ed0*/  HADD2.F32 R118, -RZ, R118.H1_H1 ;  /* 0x30000076ff767230 */ /* 0x000fe40000004100 */
[----:B------:R-:W-:Y:S02]  /*4ee0*/  HADD2.F32 R37, -RZ, R37.H0_H0 ;  /* 0x20000025ff257230 */ /* 0x000fe40000004100 */
[C---:B------:R-:W-:Y:S01]  /*4ef0*/  FMUL.FTZ R121, R124.reuse, R121 ;  /* 0x000000797c797220 */ /* 0x040fe20000410000 */
[----:B------:R-:W-:-:S03]  /*4f00*/  FFMA.FTZ R57, R124, R53, -R57 ;  /* 0x000000357c397223 */ /* 0x000fc60000010839 */
[----:B------:R-:W-:Y:S01]  /*4f10*/  FFMA.FTZ R53, R122, R53, R121 ;  /* 0x000000357a357223 */ /* 0x000fe20000010079 */
[--C-:B------:R-:W-:Y:S01]  /*4f20*/  SHF.R.U32.HI R121, RZ, 0x10, R49.reuse ;  /* 0x00000010ff797819 */ /* 0x100fe20000011631 */
[----:B------:R-:W-:Y:S01]  /*4f30*/  HADD2.F32 R122, -RZ, R126.H1_H1 ;  /* 0x3000007eff7a7230 */ /* 0x000fe20000004100 */
[----:B------:R-:W-:Y:S01]  /*4f40*/  SHF.R.U64 R49, R48, 0x10, R49 ;  /* 0x0000001030317819 */ /* 0x000fe20000001231 */
[----:B------:R-:W-:Y:S02]  /*4f50*/  HADD2.F32 R48, -RZ, R120.H1_H1 ;  /* 0x30000078ff307230 */ /* 0x000fe40000004100 */
[----:B------:R-:W-:Y:S02]  /*4f60*/  HADD2.F32 R121, -RZ, R121.H0_H0 ;  /* 0x20000079ff797230 */ /* 0x000fe40000004100 */
[----:B------:R-:W-:Y:S02]  /*4f70*/  HADD2.F32 R120, -RZ, R126.H0_H0 ;  /* 0x2000007eff787230 */ /* 0x000fe40000004100 */
[----:B------:R-:W-:-:S02]  /*4f80*/  HADD2.F32 R126, -RZ, R131.H1_H1 ;  /* 0x30000083ff7e7230 */ /* 0x000fc40000004100 */
[-C--:B------:R-:W-:Y:S01]  /*4f90*/  FMUL.FTZ R125, R48, R121.reuse ;  /* 0x00000079307d7220 */ /* 0x080fe20000410000 */
[C---:B------:R-:W-:Y:S01]  /*4fa0*/  FMUL.FTZ R121, R118.reuse, R121 ;  /* 0x0000007976797220 */ /* 0x040fe20000410000 */
[----:B------:R-:W-:Y:S02]  /*4fb0*/  HADD2.F32 R49, -RZ, R49.H0_H0 ;  /* 0x20000031ff317230 */ /* 0x000fe40000004100 */
[-C--:B------:R-:W-:Y:S01]  /*4fc0*/  FFMA.FTZ R118, R118, R37.reuse, -R125 ;  /* 0x0000002576767223 */ /* 0x080fe2000001087d */
[----:B------:R-:W-:Y:S01]  /*4fd0*/  FFMA.FTZ R48, R48, R37, R121 ;  /* 0x0000002530307223 */ /* 0x000fe20000010079 */
[----:B------:R-:W-:Y:S02]  /*4fe0*/  HADD2.F32 R37, -RZ, R59.H0_H0 ;  /* 0x2000003bff257230 */ /* 0x000fe40000004100 */
[----:B------:R-:W-:Y:S01]  /*4ff0*/  HADD2.F32 R121, -RZ, R55.H0_H0 ;  /* 0x20000037ff797230 */ /* 0x000fe20000004100 */
[----:B------:R-:W-:Y:S01]  /*5000*/  F2FP.F16.F32.PACK_AB R57, R118, R57 ;  /* 0x000000397639723e */ /* 0x000fe200000000ff */
[----:B------:R-:W-:-:S02]  /*5010*/  HADD2.F32 R125, -RZ, R131.H0_H0 ;  /* 0x20000083ff7d7230 */ /* 0x000fc40000004100 */
[-C--:B------:R-:W-:Y:S01]  /*5020*/  FMUL.FTZ R124, R37, R122.reuse ;  /* 0x0000007a257c7220 */ /* 0x080fe20000410000 */
[----:B------:R-:W-:Y:S01]  /*5030*/  F2FP.F16.F32.PACK_AB R48, R48, R53 ;  /* 0x000000353030723e */ /* 0x000fe200000000ff */
[C---:B------:R-:W-:Y:S01]  /*5040*/  FMUL.FTZ R122, R121.reuse, R122 ;  /* 0x0000007a797a7220 */ /* 0x040fe20000410000 */
[----:B------:R-:W-:Y:S02]  /*5050*/  IMAD.MOV.U32 R53, RZ, RZ, R57 ;  /* 0x000000ffff357224 */ /* 0x000fe400078e0039 */
[-C--:B------:R-:W-:Y:S01]  /*5060*/  FFMA.FTZ R124, R121, R120.reuse, -R124 ;  /* 0x00000078797c7223 */ /* 0x080fe2000001087c */
[----:B------:R-:W-:Y:S01]  /*5070*/  FFMA.FTZ R37, R37, R120, R122 ;  /* 0x0000007825257223 */ /* 0x000fe2000001007a */
[----:B------:R-:W-:Y:S01]  /*5080*/  SHF.R.U32.HI R120, RZ, 0x10, R39 ;  /* 0x00000010ff787819 */ /* 0x000fe20000011627 */
[----:B------:R-:W-:Y:S01]  /*5090*/  HADD2.F32 R122, -RZ, R55.H1_H1 ;  /* 0x30000037ff7a7230 */ /* 0x000fe20000004100 */
[--C-:B------:R-:W-:Y:S01]  /*50a0*/  SHF.R.U64 R39, R50, 0x10, R51.reuse ;  /* 0x0000001032277819 */ /* 0x100fe20000001233 */
[----:B------:R-:W-:Y:S01]  /*50b0*/  HADD2.F32 R50, -RZ, R59.H1_H1 ;  /* 0x3000003bff327230 */ /* 0x000fe20000004100 */
[----:B------:R-:W-:Y:S01]  /*50c0*/  SHF.R.U32.HI R51, RZ, 0x10, R51 ;  /* 0x00000010ff337819 */ /* 0x000fe20000011633 */
[----:B------:R-:W-:-:S02]  /*50d0*/  HADD2.F32 R59, -RZ, R120.H0_H0 ;  /* 0x20000078ff3b7230 */ /* 0x000fc40000004100 */
[----:B------:R-:W-:Y:S02]  /*50e0*/  HADD2.F32 R120, -RZ, R129.H1_H1 ;  /* 0x30000081ff787230 */ /* 0x000fe40000004100 */
[----:B------:R-:W-:Y:S02]  /*50f0*/  HADD2.F32 R51, -RZ, R51.H0_H0 ;  /* 0x20000033ff337230 */ /* 0x000fe40000004100 */
[----:B------:R-:W-:Y:S02]  /*5100*/  HADD2.F32 R39, -RZ, R39.H0_H0 ;  /* 0x20000027ff277230 */ /* 0x000fe40000004100 */
[----:B------:R-:W-:Y:S02]  /*5110*/  IMAD.MOV.U32 R57, RZ, RZ, R48 ;  /* 0x000000ffff397224 */ /* 0x000fe400078e0030 */
[-C--:B------:R-:W-:Y:S01]  /*5120*/  FMUL.FTZ R55, R50, R51.reuse ;  /* 0x0000003332377220 */ /* 0x080fe20000410000 */
[----:B------:R-:W-:-:S03]  /*5130*/  FMUL.FTZ R51, R122, R51 ;  /* 0x000000337a337220 */ /* 0x000fc60000410000 */
[-C--:B------:R-:W-:Y:S01]  /*5140*/  FFMA.FTZ R55, R122, R59.reuse, -R55 ;  /* 0x0000003b7a377223 */ /* 0x080fe20000010837 */
[----:B------:R-:W-:Y:S01]  /*5150*/  FFMA.FTZ R50, R50, R59, R51 ;  /* 0x0000003b32327223 */ /* 0x000fe20000010033 */
[----:B------:R-:W-:Y:S02]  /*5160*/  HADD2.F32 R51, -RZ, R56.H0_H0 ;  /* 0x20000038ff337230 */ /* 0x000fe40000004100 */
[----:B------:R-:W-:Y:S01]  /*5170*/  HADD2.F32 R59, -RZ, R52.H0_H0 ;  /* 0x20000034ff3b7230 */ /* 0x000fe20000004100 */
[----:B------:R-:W-:Y:S01]  /*5180*/  F2FP.F16.F32.PACK_AB R55, R55, R124 ;  /* 0x0000007c3737723e */ /* 0x000fe200000000ff */
[----:B------:R-:W-:Y:S02]  /*5190*/  HADD2.F32 R56, -RZ, R56.H1_H1 ;  /* 0x30000038ff387230 */ /* 0x000fe40000004100 */
[-C--:B------:R-:W-:Y:S01]  /*51a0*/  FMUL.FTZ R122, R51, R126.reuse ;  /* 0x0000007e337a7220 */ /* 0x080fe20000410000 */
[----:B------:R-:W-:Y:S02]  /*51b0*/  HADD2.F32 R52, -RZ, R52.H1_H1 ;  /* 0x30000034ff347230 */ /* 0x000fe40000004100 */
[C---:B------:R-:W-:Y:S01]  /*51c0*/  FMUL.FTZ R126, R59.reuse, R126 ;  /* 0x0000007e3b7e7220 */ /* 0x040fe20000410000 */
[----:B------:R-:W-:Y:S01]  /*51d0*/  FFMA.FTZ R122, R59, R120, -R122 ;  /* 0x000000783b7a7223 */ /* 0x000fe2000001087a */
[----:B------:R-:W-:-:S02]  /*51e0*/  FMUL.FTZ R59, R56, R49 ;  /* 0x00000031383b7220 */ /* 0x000fc40000410000 */
[----:B------:R-:W-:Y:S01]  /*51f0*/  FFMA.FTZ R126, R51, R120, R126 ;  /* 0x00000078337e7223 */ /* 0x000fe2000001007e */
[----:B------:R-:W-:Y:S02]  /*5200*/  HADD2.F32 R51, -RZ, R36.H0_H0 ;  /* 0x20000024ff337230 */ /* 0x000fe40000004100 */
[C---:B------:R-:W-:Y:S01]  /*5210*/  FMUL.FTZ R121, R52.reuse, R49 ;  /* 0x0000003134797220 */ /* 0x040fe20000410000 */
[--C-:B------:R-:W-:Y:S02]  /*5220*/  HADD2.F32 R36, -RZ, R58.reuse.H0_H0 ;  /* 0x2000003aff247230 */ /* 0x100fe40000004100 */
[----:B------:R-:W-:Y:S02]  /*5230*/  HADD2.F32 R58, -RZ, R58.H1_H1 ;  /* 0x3000003aff3a7230 */ /* 0x000fe40000004100 */
[-C--:B------:R-:W-:Y:S01]  /*5240*/  FFMA.FTZ R49, R52, R51.reuse, -R59 ;  /* 0x0000003334317223 */ /* 0x080fe2000001083b */
[----:B------:R-:W-:Y:S02]  /*5250*/  HADD2.F32 R52, -RZ, R54.H0_H0 ;  /* 0x20000036ff347230 */ /* 0x000fe40000004100 */
[----:B------:R-:W-:Y:S01]  /*5260*/  FFMA.FTZ R51, R56, R51, R121 ;  /* 0x0000003338337223 */ /* 0x000fe20000010079 */
[----:B------:R-:W-:-:S02]  /*5270*/  HADD2.F32 R59, -RZ, R129.H0_H0 ;  /* 0x20000081ff3b7230 */ /* 0x000fc40000004100 */
[-C--:B------:R-:W-:Y:S01]  /*5280*/  FMUL.FTZ R121, R36, R125.reuse ;  /* 0x0000007d24797220 */ /* 0x080fe20000410000 */
[----:B------:R-:W-:Y:S02]  /*5290*/  HADD2.F32 R54, -RZ, R54.H1_H1 ;  /* 0x30000036ff367230 */ /* 0x000fe40000004100 */
[----:B------:R-:W-:Y:S01]  /*52a0*/  FMUL.FTZ R125, R52, R125 ;  /* 0x0000007d347d7220 */ /* 0x000fe20000410000 */
[----:B------:R-:W-:Y:S01]  /*52b0*/  FMUL.FTZ R129, R58, R39 ;  /* 0x000000273a817220 */ /* 0x000fe20000410000 */
[-C--:B------:R-:W-:Y:S01]  /*52c0*/  FFMA.FTZ R121, R52, R59.reuse, -R121 ;  /* 0x0000003b34797223 */ /* 0x080fe20000010879 */
[----:B------:R-:W-:Y:S01]  /*52d0*/  F2FP.F16.F32.PACK_AB R52, R49, R122 ;  /* 0x0000007a3134723e */ /* 0x000fe200000000ff */
[----:B------:R-:W-:Y:S01]  /*52e0*/  FFMA.FTZ R125, R36, R59, R125 ;  /* 0x0000003b247d7223 */ /* 0x000fe2000001007d */
[----:B------:R-:W-:Y:S02]  /*52f0*/  HADD2.F32 R59, -RZ, R38.H0_H0 ;  /* 0x20000026ff3b7230 */ /* 0x000fe40000004100 */
[----:B------:R-:W-:Y:S01]  /*5300*/  FMUL.FTZ R39, R54, R39 ;  /* 0x0000002736277220 */ /* 0x000fe20000410000 */
[----:B------:R-:W-:-:S02]  /*5310*/  F2FP.F16.F32.PACK_AB R56, R51, R126 ;  /* 0x0000007e3338723e */ /* 0x000fc400000000ff */
[-C--:B------:R-:W-:Y:S01]  /*5320*/  FFMA.FTZ R54, R54, R59.reuse, -R129 ;  /* 0x0000003b36367223 */ /* 0x080fe20000010881 */
[----:B------:R-:W-:Y:S01]  /*5330*/  FFMA.FTZ R58, R58, R59, R39 ;  /* 0x0000003b3a3a7223 */ /* 0x000fe20000010027 */
[----:B------:R-:W-:-:S03]  /*5340*/  F2FP.F16.F32.PACK_AB R59, R50, R37 ;  /* 0x00000025323b723e */ /* 0x000fc600000000ff */
[----:B------:R-:W-:Y:S02]  /*5350*/  F2FP.F16.F32.PACK_AB R54, R54, R121 ;  /* 0x000000793636723e */ /* 0x000fe400000000ff */
[----:B------:R-:W-:-:S07]  /*5360*/  F2FP.F16.F32.PACK_AB R58, R58, R125 ;  /* 0x0000007d3a3a723e */ /* 0x000fce00000000ff */
.L_x_9404:
[----:B------:R-:W-:Y:S05]  /*5370*/  BSYNC B2 ;  /* 0x0000000000027941 */ /* 0x000fea0003800000 */
.L_x_9403:
        /* <DEDUP_REMOVED lines=12> */
.L_x_9402:
[----:B------:R-:W-:Y:S05]  /*5440*/  BSYNC B1 ;  /* 0x0000000000017941 */ /* 0x000fea0003800000 */
.L_x_9401:
[----:B------:R-:W-:Y:S01]  /*5450*/  ISETP.NE.AND P4, PT, R10, RZ, PT ;  /* 0x000000ff0a00720c */ /* 0x000fe20003f85270 */
[----:B------:R-:W-:-:S12]  /*5460*/  BSSY B1, `(.L_x_9405) ;  /* 0x000007b000017945 */ /* 0x000fd80003800000 */
[----:B------:R-:W-:Y:S05]  /*5470*/  @!P4 BRA `(.L_x_9406) ;  /* 0x0000000400e4c947 */ /* 0x000fea0003800000 */
[----:B------:R-:W2:Y:S04]  /*5480*/  LDL R48, [R1+0x18] ;  /* 0x0000180001307983 */ /* 0x000ea80000100800 */
[----:B-1----:R-:W3:Y:S04]  /*5490*/  LDL R39, [R1+0x1c] ;  /* 0x00001c0001277983 */ /* 0x002ee80000100800 */
[----:B------:R-:W4:Y:S01]  /*54a0*/  LDL R38, [R1+0x20] ;  /* 0x0000200001267983 */ /* 0x000f220000100800 */
[----:B------:R-:W-:Y:S01]  /*54b0*/  SEL R36, R107, R113, !P1 ;  /* 0x000000716b247207 */ /* 0x000fe20004800000 */
[----:B------:R-:W-:Y:S01]  /*54c0*/  VIADD R54, R19, 0x10 ;  /* 0x0000001013367836 */ /* 0x000fe20000000000 */
[----:B------:R-:W-:Y:S01]  /*54d0*/  IADD3 R52, P4, P5, R60, R90, R74 ;  /* 0x0000005a3c347210 */ /* 0x000fe20007d9e04a */
[----:B------:R-:W-:Y:S01]  /*54e0*/  BSSY B2, `(.L_x_9407) ;  /* 0x0000068000027945 */ /* 0x000fe20003800000 */
[----:B------:R-:W-:-:S02]  /*54f0*/  SHF.R.S32.HI R37, RZ, 0x1f, R36 ;  /* 0x0000001fff257819 */ /* 0x000fc40000011424 */
[----:B------:R-:W-:Y:S02]  /*5500*/  IADD3.X R53, R0, R112, R95, P4, P5 ;  /* 0x0000007000357210 */ /* 0x000fe400027ea45f */
[----:B------:R-:W-:Y:S02]  /*5510*/  LEA.HI R37, R37, R36, RZ, 0x4 ;  /* 0x0000002425257211 */ /* 0x000fe400078f20ff */
[----:B------:R-:W-:Y:S02]  /*5520*/  ISETP.GE.AND P4, PT, R54, R99, PT ;  /* 0x000000633600720c */ /* 0x000fe40003f86270 */
        /* <DEDUP_REMOVED lines=8> */
[----:B---3--:R-:W-:-:S04]  /*55b0*/  LOP3.LUT R36, R36, R39, RZ, 0x3c, !PT ;  /* 0x0000002724247212 */ /* 0x008fc800078e3cff */
[----:B----4-:R-:W-:Y:S01]  /*55c0*/  IADD3 R39, R36, R37, R38 ;  /* 0x0000002524277210 */ /* 0x010fe20007ffe026 */
[----:B------:R-:W-:-:S04]  /*55d0*/  IMAD R37, R18, 0x3000, R98 ;  /* 0x0000300012257824 */ /* 0x000fc800078e0262 */
[----:B------:R-:W-:Y:S02]  /*55e0*/  IMAD R39, R18, 0x3000, R39 ;  /* 0x0000300012277824 */ /* 0x000fe400078e0227 */
[--C-:B------:R-:W-:Y:S02]  /*55f0*/  IMAD R37, R37, 0x2, R2.reuse ;  /* 0x0000000225257824 */ /* 0x100fe400078e0202 */
[----:B------:R-:W-:-:S04]  /*5600*/  IMAD R48, R39, 0x2, R2 ;  /* 0x0000000227307824 */ /* 0x000fc800078e0202 */
[----:B------:R-:W1:Y:S04]  /*5610*/  LDS.128 R36, [R37+0x15400] ;  /* 0x0154000025247984 */ /* 0x000e680000000c00 */
[----:B------:R-:W2:Y:S01]  /*5620*/  LDS.128 R48, [R48+0x15400] ;  /* 0x0154000030307984 */ /* 0x000ea20000000c00 */
[----:B------:R-:W-:Y:S05]  /*5630*/  @P4 BRA `(.L_x_9408) ;  /* 0x0000000400484947 */ /* 0x000fea0003800000 */
[--C-:B------:R-:W-:Y:S01]  /*5640*/  SHF.R.U64 R32, R32, 0x10, R33.reuse ;  /* 0x0000001020207819 */ /* 0x100fe20000001221 */
[--C-:B------:R-:W-:Y:S01]  /*5650*/  HADD2.F32 R56, -RZ, R130.reuse.H1_H1 ;  /* 0x30000082ff387230 */ /* 0x100fe20000004100 */
[----:B------:R-:W-:Y:S01]  /*5660*/  SHF.R.U32.HI R54, RZ, 0x10, R33 ;  /* 0x00000010ff367819 */ /* 0x000fe20000011621 */
[----:B------:R-:W-:Y:S01]  /*5670*/  HADD2.F32 R130, -RZ, R130.H0_H0 ;  /* 0x20000082ff827230 */ /* 0x000fe20000004100 */
[--C-:B------:R-:W-:Y:S01]  /*5680*/  SHF.R.U64 R33, R44, 0x10, R45.reuse ;  /* 0x000000102c217819 */ /* 0x100fe2000000122d */
[--C-:B-1----:R-:W-:Y:S01]  /*5690*/  HADD2.F32 R57, -RZ, R37.reuse.H0_H0 ;  /* 0x20000025ff397230 */ /* 0x102fe20000004100 */
[----:B------:R-:W-:Y:S01]  /*56a0*/  SHF.R.U32.HI R44, RZ, 0x10, R45 ;  /* 0x00000010ff2c7819 */ /* 0x000fe2000001162d */
[----:B------:R-:W-:Y:S01]  /*56b0*/  HADD2.F32 R59, -RZ, R37.H1_H1 ;  /* 0x30000025ff3b7230 */ /* 0x000fe20000004100 */
[--C-:B------:R-:W-:Y:S01]  /*56c0*/  SHF.R.U64 R45, R46, 0x10, R47.reuse ;  /* 0x000000102e2d7819 */ /* 0x100fe2000000122f */
[----:B------:R-:W-:Y:S01]  /*56d0*/  HADD2.F32 R54, -RZ, R54.H0_H0 ;  /* 0x20000036ff367230 */ /* 0x000fe20000004100 */
[----:B------:R-:W-:Y:S01]  /*56e0*/  SHF.R.U32.HI R46, RZ, 0x10, R47 ;  /* 0x00000010ff2e7819 */ /* 0x000fe2000001162f */
[--C-:B--2---:R-:W-:Y:S01]  /*56f0*/  HADD2.F32 R47, -RZ, R49.reuse.H0_H0 ;  /* 0x20000031ff2f7230 */ /* 0x104fe20000004100 */
[--C-:B------:R-:W-:Y:S01]  /*5700*/  SHF.R.U64 R34, R34, 0x10, R35.reuse ;  /* 0x0000001022227819 */ /* 0x100fe20000001223 */
[----:B------:R-:W-:Y:S01]  /*5710*/  HADD2.F32 R49, -RZ, R49.H1_H1 ;  /* 0x30000031ff317230 */ /* 0x000fe20000004100 */
[----:B------:R-:W-:Y:S01]  /*5720*/  SHF.R.U32.HI R35, RZ, 0x10, R35 ;  /* 0x00000010ff237819 */ /* 0x000fe20000011623 */
[----:B------:R-:W-:-:S02]  /*5730*/  HADD2.F32 R44, -RZ, R44.H0_H0 ;  /* 0x2000002cff2c7230 */ /* 0x000fc40000004100 */
[-C--:B------:R-:W-:Y:S01]  /*5740*/  FMUL.FTZ R58, R47, R56.reuse ;  /* 0x000000382f3a7220 */ /* 0x080fe20000410000 */
[C---:B------:R-:W-:Y:S01]  /*5750*/  FMUL.FTZ R56, R57.reuse, R56 ;  /* 0x0000003839387220 */ /* 0x040fe20000410000 */
[----:B------:R-:W-:Y:S02]  /*5760*/  HADD2.F32 R46, -RZ, R46.H0_H0 ;  /* 0x2000002eff2e7230 */ /* 0x000fe40000004100 */
[----:B------:R-:W-:Y:S01]  /*5770*/  FFMA.FTZ R37, R57, R130, -R58 ;  /* 0x0000008239257223 */ /* 0x000fe2000001083a */
[-C--:B------:R-:W-:Y:S01]  /*5780*/  FMUL.FTZ R58, R49, R44.reuse ;  /* 0x0000002c313a7220 */ /* 0x080fe20000410000 */
[----:B------:R-:W-:Y:S01]  /*5790*/  FMUL.FTZ R118, R59, R44 ;  /* 0x0000002c3b767220 */ /* 0x000fe20000410000 */
[----:B------:R-:W-:Y:S01]  /*57a0*/  FFMA.FTZ R47, R47, R130, R56 ;  /* 0x000000822f2f7223 */ /* 0x000fe20000010038 */
[----:B------:R-:W-:Y:S02]  /*57b0*/  HADD2.F32 R56, -RZ, R51.H0_H0 ;  /* 0x20000033ff387230 */ /* 0x000fe40000004100 */
[-C--:B------:R-:W-:Y:S01]  /*57c0*/  FFMA.FTZ R44, R59, R54.reuse, -R58 ;  /* 0x000000363b2c7223 */ /* 0x080fe2000001083a */
[----:B------:R-:W-:Y:S01]  /*57d0*/  FFMA.FTZ R54, R49, R54, R118 ;  /* 0x0000003631367223 */ /* 0x000fe20000010076 */
        /* <DEDUP_REMOVED lines=11> */
[-C--:B------:R-:W-:Y:S01]  /*5890*/  FFMA.FTZ R39, R56, R49.reuse, R39 ;  /* 0x0000003138277223 */ /* 0x080fe20000010027 */
[----:B------:R-:W-:Y:S01]  /*58a0*/  FFMA.FTZ R35, R118, R49, -R35 ;  /* 0x0000003176237223 */ /* 0x000fe20000010823 */
[--C-:B------:R-:W-:Y:S02]  /*58b0*/  HADD2.F32 R118, -RZ, R48.reuse.H0_H0 ;  /* 0x20000030ff767230 */ /* 0x100fe40000004100 */
[C---:B------:R-:W-:Y:S01]  /*58c0*/  FMUL.FTZ R120, R51.reuse, R46 ;  /* 0x0000002e33787220 */ /* 0x040fe20000410000 */
[-C--:B------:R-:W-:Y:S01]  /*58d0*/  FFMA.FTZ R56, R51, R58.reuse, R122 ;  /* 0x0000003a33387223 */ /* 0x080fe2000001007a */
[----:B------:R-:W-:Y:S02]  /*58e0*/  HADD2.F32 R51, -RZ, R33.H0_H0 ;  /* 0x20000021ff337230 */ /* 0x000fe40000004100 */
[----:B------:R-:W-:Y:S02]  /*58f0*/  HADD2.F32 R48, -RZ, R48.H1_H1 ;  /* 0x30000030ff307230 */ /* 0x000fe40000004100 */
[----:B------:R-:W-:Y:S01]  /*5900*/  FFMA.FTZ R46, R57, R58, -R120 ;  /* 0x0000003a392e7223 */ /* 0x000fe20000010878 */
[----:B------:R-:W-:-:S02]  /*5910*/  HADD2.F32 R33, -RZ, R36.H1_H1 ;  /* 0x30000024ff217230 */ /* 0x000fc40000004100 */
[----:B------:R-:W-:Y:S02]  /*5920*/  HADD2.F32 R58, -RZ, R36.H0_H0 ;  /* 0x20000024ff3a7230 */ /* 0x000fe40000004100 */
[-C--:B------:R-:W-:Y:S01]  /*5930*/  FMUL.FTZ R120, R48, R51.reuse ;  /* 0x0000003330787220 */ /* 0x080fe20000410000 */
[--C-:B------:R-:W-:Y:S02]  /*5940*/  HADD2.F32 R49, -RZ, R127.reuse.H1_H1 ;  /* 0x3000007fff317230 */ /* 0x100fe40000004100 */
[----:B------:R-:W-:Y:S01]  /*5950*/  FMUL.FTZ R51, R33, R51 ;  /* 0x0000003321337220 */ /* 0x000fe20000410000 */
[----:B------:R-:W-:Y:S01]  /*5960*/  HADD2.F32 R36, -RZ, R32.H0_H0 ;  /* 0x20000020ff247230 */ /* 0x000fe20000004100 */
[----:B------:R-:W-:Y:S01]  /*5970*/  F2FP.F16.F32.PACK_AB R35, R46, R35 ;  /* 0x000000232e23723e */ /* 0x000fe200000000ff */
[----:B------:R-:W-:Y:S02]  /*5980*/  HADD2.F32 R127, -RZ, R127.H0_H0 ;  /* 0x2000007fff7f7230 */ /* 0x000fe40000004100 */
[----:B------:R-:W-:-:S02]  /*5990*/  HADD2.F32 R59, -RZ, R45.H0_H0 ;  /* 0x2000002dff3b7230 */ /* 0x000fc40000004100 */
[-C--:B------:R-:W-:Y:S01]  /*59a0*/  FFMA.FTZ R33, R33, R36.reuse, -R120 ;  /* 0x0000002421217223 */ /* 0x080fe20000010878 */
[----:B------:R-:W-:Y:S01]  /*59b0*/  FFMA.FTZ R48, R48, R36, R51 ;  /* 0x0000002430307223 */ /* 0x000fe20000010033 */
[----:B------:R-:W-:Y:S02]  /*59c0*/  HADD2.F32 R45, -RZ, R50.H0_H0 ;  /* 0x20000032ff2d7230 */ /* 0x000fe40000004100 */
[-C--:B------:R-:W-:Y:S01]  /*59d0*/  FMUL.FTZ R57, R118, R127.reuse ;  /* 0x0000007f76397220 */ /* 0x080fe20000410000 */
[----:B------:R-:W-:Y:S02]  /*59e0*/  HADD2.F32 R51, -RZ, R123.H0_H0 ;  /* 0x2000007bff337230 */ /* 0x000fe40000004100 */
[C---:B------:R-:W-:Y:S01]  /*59f0*/  FMUL.FTZ R127, R58.reuse, R127 ;  /* 0x0000007f3a7f7220 */ /* 0x040fe20000410000 */
[----:B------:R-:W-:Y:S02]  /*5a00*/  HADD2.F32 R36, -RZ, R38.H0_H0 ;  /* 0x20000026ff247230 */ /* 0x000fe40000004100 */
[----:B------:R-:W-:Y:S01]  /*5a10*/  FFMA.FTZ R32, R58, R49, -R57 ;  /* 0x000000313a207223 */ /* 0x000fe20000010839 */
[----:B------:R-:W-:-:S02]  /*5a20*/  HADD2.F32 R50, -RZ, R50.H1_H1 ;  /* 0x30000032ff327230 */ /* 0x000fc40000004100 */
[----:B------:R-:W-:Y:S01]  /*5a30*/  FFMA.FTZ R49, R118, R49, R127 ;  /* 0x0000003176317223 */ /* 0x000fe2000001007f */
[----:B------:R-:W-:Y:S02]  /*5a40*/  HADD2.F32 R123, -RZ, R123.H1_H1 ;  /* 0x3000007bff7b7230 */ /* 0x000fe40000004100 */
[----:B------:R-:W-:Y:S02]  /*5a50*/  HADD2.F32 R38, -RZ, R38.H1_H1 ;  /* 0x30000026ff267230 */ /* 0x000fe40000004100 */
[----:B------:R-:W-:Y:S01]  /*5a60*/  FMUL.FTZ R121, R50, R59 ;  /* 0x0000003b32797220 */ /* 0x000fe20000410000 */
[----:B------:R-:W-:Y:S02]  /*5a70*/  HADD2.F32 R57, -RZ, R34.H0_H0 ;  /* 0x20000022ff397230 */ /* 0x000fe40000004100 */
[CC--:B------:R-:W-:Y:S01]  /*5a80*/  FMUL.FTZ R119, R45.reuse, R123.reuse ;  /* 0x0000007b2d777220 */ /* 0x0c0fe20000410000 */
        /* <DEDUP_REMOVED lines=12> */
[----:B------:R-:W-:-:S07]  /*5b50*/  F2FP.F16.F32.PACK_AB R50, R59, R34 ;  /* 0x000000223b32723e */ /* 0x000fce00000000ff */
.L_x_9408:
[----:B------:R-:W-:Y:S05]  /*5b60*/  BSYNC B2 ;  /* 0x0000000000027941 */ /* 0x000fea0003800000 */
.L_x_9407:
        /* <DEDUP_REMOVED lines=10> */
.L_x_9406:
[----:B------:R-:W-:Y:S05]  /*5c10*/  BSYNC B1 ;  /* 0x0000000000017941 */ /* 0x000fea0003800000 */
.L_x_9405:
[----:B------:R-:W-:-:S13]  /*5c20*/  ISETP.NE.AND P4, PT, R11, RZ, PT ;  /* 0x000000ff0b00720c */ /* 0x000fda0003f85270 */
[----:B------:R-:W-:Y:S05]  /*5c30*/  @!P4 BRA `(.L_x_9373) ;  /* 0x000000080074c947 */ /* 0x000fea0003800000 */
[----:B-1-3--:R-:W2:Y:S04]  /*5c40*/  LDL R36, [R1+0x18] ;  /* 0x0000180001247983 */ /* 0x00aea80000100800 */
[----:B------:R-:W3:Y:S04]  /*5c50*/  LDL R35, [R1+0x1c] ;  /* 0x00001c0001237983 */ /* 0x000ee80000100800 */
[----:B------:R-:W4:Y:S01]  /*5c60*/  LDL R34, [R1+0x20] ;  /* 0x0000200001227983 */ /* 0x000f220000100800 */
[----:B------:R-:W-:Y:S01]  /*5c70*/  VIADD R46, R19, 0x20 ;  /* 0x00000020132e7836 */ /* 0x000fe20000000000 */
[----:B------:R-:W-:Y:S01]  /*5c80*/  IADD3 R32, P4, P5, R60, R90, R27 ;  /* 0x0000005a3c207210 */ /* 0x000fe20007d9e01b */
[----:B------:R-:W-:Y:S03]  /*5c90*/  BSSY B1, `(.L_x_9409) ;  /* 0x000006d000017945 */ /* 0x000fe60003800000 */
[----:B------:R-:W-:-:S02]  /*5ca0*/  ISETP.GE.AND P6, PT, R46, R104, PT ;  /* 0x000000682e00720c */ /* 0x000fc40003fc6270 */
[----:B------:R-:W-:Y:S02]  /*5cb0*/  IADD3.X R33, R0, R112, R94, P4, P5 ;  /* 0x0000007000217210 */ /* 0x000fe400027ea45e */
[C---:B------:R-:W-:Y:S02]  /*5cc0*/  LEA R44, P4, R32.reuse, R88, 0x1 ;  /* 0x00000058202c7211 */ /* 0x040fe400078808ff */
[----:B------:R-:W-:Y:S02]  /*5cd0*/  SEL R113, R107, R113, !P6 ;  /* 0x000000716b717207 */ /* 0x000fe40007000000 */
[----:B------:R-:W-:Y:S02]  /*5ce0*/  LEA.HI.X R45, R32, R89, R33, 0x1, P4 ;  /* 0x00000059202d7211 */ /* 0x000fe400020f0c21 */
[----:B------:R-:W-:Y:S02]  /*5cf0*/  SHF.R.S32.HI R32, RZ, 0x1f, R113 ;  /* 0x0000001fff207819 */ /* 0x000fe40000011471 */
[----:B------:R-:W-:-:S02]  /*5d00*/  ISETP.GE.AND P4, PT, R46, R99, PT ;  /* 0x000000632e00720c */ /* 0x000fc40003f86270 */
        /* <DEDUP_REMOVED lines=20> */
[--C-:B------:R-:W-:Y:S01]  /*5e50*/  SHF.R.U64 R28, R28, 0x10, R29.reuse ;  /* 0x000000101c1c7819 */ /* 0x100fe2000000121d */
[----:B------:R-:W-:Y:S01]  /*5e60*/  HADD2.F32 R50, -RZ, R117.H1_H1 ;  /* 0x30000075ff327230 */ /* 0x000fe20000004100 */
[----:B------:R-:W-:Y:S01]  /*5e70*/  SHF.R.U32.HI R49, RZ, 0x10, R29 ;  /* 0x00000010ff317819 */ /* 0x000fe2000001161d */
[----:B------:R-:W-:Y:S01]  /*5e80*/  HADD2.F32 R39, -RZ, R37.H0_H0 ;  /* 0x20000025ff277230 */ /* 0x000fe20000004100 */
[----:B------:R-:W-:Y:S01]  /*5e90*/  SHF.R.U64 R40, R40, 0x10, R41 ;  /* 0x0000001028287819 */ /* 0x000fe20000001229 */
[----:B------:R-:W-:Y:S01]  /*5ea0*/  HADD2.F32 R51, -RZ, R51.H0_H0 ;  /* 0x20000033ff337230 */ /* 0x000fe20000004100 */
[--C-:B------:R-:W-:Y:S01]  /*5eb0*/  SHF.R.U64 R29, R30, 0x10, R31.reuse ;  /* 0x000000101e1d7819 */ /* 0x100fe2000000121f */
[----:B------:R-:W-:Y:S01]  /*5ec0*/  HADD2.F32 R46, -RZ, R115.H1_H1 ;  /* 0x30000073ff2e7230 */ /* 0x000fe20000004100 */
[----:B------:R-:W-:Y:S01]  /*5ed0*/  SHF.R.U32.HI R41, RZ, 0x10, R31 ;  /* 0x00000010ff297819 */ /* 0x000fe2000001161f */
[--C-:B-1----:R-:W-:Y:S01]  /*5ee0*/  HADD2.F32 R31, -RZ, R33.reuse.H0_H0 ;  /* 0x20000021ff1f7230 */ /* 0x102fe20000004100 */
[----:B------:R-:W-:Y:S01]  /*5ef0*/  SHF.R.U64 R30, R42, 0x10, R43 ;  /* 0x000000102a1e7819 */ /* 0x000fe2000000122b */
[----:B------:R-:W-:-:S02]  /*5f00*/  HADD2.F32 R42, -RZ, R33.H1_H1 ;  /* 0x30000021ff2a7230 */ /* 0x000fc40000004100 */
[-C--:B------:R-:W-:Y:S01]  /*5f10*/  FMUL.FTZ R52, R39, R50.reuse ;  /* 0x0000003227347220 */ /* 0x080fe20000410000 */
[----:B------:R-:W-:Y:S01]  /*5f20*/  SHF.R.U32.HI R43, RZ, 0x10, R43 ;  /* 0x00000010ff2b7819 */ /* 0x000fe2000001162b */
[----:B------:R-:W-:Y:S02]  /*5f30*/  HADD2.F32 R37, -RZ, R37.H1_H1 ;  /* 0x30000025ff257230 */ /* 0x000fe40000004100 */
[C---:B------:R-:W-:Y:S01]  /*5f40*/  FMUL.FTZ R50, R31.reuse, R50 ;  /* 0x000000321f327220 */ /* 0x040fe20000410000 */
[----:B------:R-:W-:Y:S02]  /*5f50*/  HADD2.F32 R49, -RZ, R49.H0_H0 ;  /* 0x20000031ff317230 */ /* 0x000fe40000004100 */
[-C--:B------:R-:W-:Y:S01]  /*5f60*/  FMUL.FTZ R54, R42, R51.reuse ;  /* 0x000000332a367220 */ /* 0x080fe20000410000 */
[-C--:B------:R-:W-:Y:S01]  /*5f70*/  FFMA.FTZ R31, R31, R46.reuse, -R52 ;  /* 0x0000002e1f1f7223 */ /* 0x080fe20000010834 */
[----:B------:R-:W-:Y:S01]  /*5f80*/  FFMA.FTZ R33, R39, R46, R50 ;  /* 0x0000002e27217223 */ /* 0x000fe20000010032 */
[----:B------:R-:W-:Y:S01]  /*5f90*/  FMUL.FTZ R53, R37, R51 ;  /* 0x0000003325357220 */ /* 0x000fe20000410000 */
[----:B------:R-:W-:-:S02]  /*5fa0*/  HADD2.F32 R39, -RZ, R48.H0_H0 ;  /* 0x20000030ff277230 */ /* 0x000fc40000004100 */
[-C--:B------:R-:W-:Y:S01]  /*5fb0*/  FFMA.FTZ R46, R37, R49.reuse, R54 ;  /* 0x00000031252e7223 */ /* 0x080fe20000010036 */
[----:B------:R-:W-:Y:S02]  /*5fc0*/  HADD2.F32 R50, -RZ, R48.H1_H1 ;  /* 0x30000030ff327230 */ /* 0x000fe40000004100 */
[----:B------:R-:W-:Y:S01]  /*5fd0*/  FFMA.FTZ R42, R42, R49, -R53 ;  /* 0x000000312a2a7223 */ /* 0x000fe20000010835 */
[----:B------:R-:W-:Y:S02]  /*5fe0*/  HADD2.F32 R43, -RZ, R43.H0_H0 ;  /* 0x2000002bff2b7230 */ /* 0x000fe40000004100 */
[--C-:B------:R-:W-:Y:S01]  /*5ff0*/  HADD2.F32 R48, -RZ, R35.reuse.H1_H1 ;  /* 0x30000023ff307230 */ /* 0x100fe20000004100 */
[----:B------:R-:W-:Y:S01]  /*6000*/  F2FP.F16.F32.PACK_AB R46, R46, R33 ;  /* 0x000000212e2e723e */ /* 0x000fe200000000ff */
[----:B------:R-:W-:Y:S02]  /*6010*/  HADD2.F32 R54, -RZ, R116.H1_H1 ;  /* 0x30000074ff367230 */ /* 0x000fe40000004100 */
[----:B------:R-:W-:Y:S01]  /*6020*/  FMUL.FTZ R49, R50, R43 ;  /* 0x0000002b32317220 */ /* 0x000fe20000410000 */
[----:B------:R-:W-:-:S02]  /*6030*/  HADD2.F32 R37, -RZ, R35.H0_H0 ;  /* 0x20000023ff257230 */ /* 0x000fc40000004100 */
[----:B------:R-:W-:Y:S01]  /*6040*/  FMUL.FTZ R43, R48, R43 ;  /* 0x0000002b302b7220 */ /* 0x000fe20000410000 */
[----:B------:R-:W-:Y:S02]  /*6050*/  HADD2.F32 R41, -RZ, R41.H0_H0 ;  /* 0x20000029ff297230 */ /* 0x000fe40000004100 */
[-C--:B------:R-:W-:Y:S01]  /*6060*/  FMUL.FTZ R56, R39, R54.reuse ;  /* 0x0000003627387220 */ /* 0x080fe20000410000 */
[----:B------:R-:W-:Y:S02]  /*6070*/  HADD2.F32 R52, -RZ, R114.H1_H1 ;  /* 0x30000072ff347230 */ /* 0x000fe40000004100 */
[----:B------:R-:W-:Y:S01]  /*6080*/  FMUL.FTZ R54, R37, R54 ;  /* 0x0000003625367220 */ /* 0x000fe20000410000 */
[----:B------:R-:W-:Y:S02]  /*6090*/  HADD2.F32 R117, -RZ, R117.H0_H0 ;  /* 0x20000075ff757230 */ /* 0x000fe40000004100 */
[----:B------:R-:W-:Y:S01]  /*60a0*/  FFMA.FTZ R50, R50, R41, R43 ;  /* 0x0000002932327223 */ /* 0x000fe2000001002b */
[----:B------:R-:W-:-:S02]  /*60b0*/  HADD2.F32 R43, -RZ, R40.H0_H0 ;  /* 0x20000028ff2b7230 */ /* 0x000fc40000004100 */
[-C--:B------:R-:W-:Y:S01]  /*60c0*/  FFMA.FTZ R35, R37, R52.reuse, -R56 ;  /* 0x0000003425237223 */ /* 0x080fe20000010838 */
[----:B------:R-:W-:Y:S01]  /*60d0*/  FFMA.FTZ R37, R39, R52, R54 ;  /* 0x0000003427257223 */ /* 0x000fe20000010036 */
[----:B------:R-:W-:Y:S02]  /*60e0*/  HADD2.F32 R40, -RZ, R36.H0_H0 ;  /* 0x20000024ff287230 */ /* 0x000fe40000004100 */
[----:B------:R-:W-:Y:S01]  /*60f0*/  FFMA.FTZ R48, R48, R41, -R49 ;  /* 0x0000002930307223 */ /* 0x000fe20000010831 */
[----:B------:R-:W-:Y:S01]  /*6100*/  HADD2.F32 R39, -RZ, R32.H0_H0 ;  /* 0x20000020ff277230 */ /* 0x000fe20000004100 */
[----:B------:R-:W-:Y:S01]  /*6110*/  F2FP.F16.F32.PACK_AB R31, R42, R31 ;  /* 0x0000001f2a1f723e */ /* 0x000fe200000000ff */
[----:B------:R-:W-:Y:S02]  /*6120*/  HADD2.F32 R36, -RZ, R36.H1_H1 ;  /* 0x30000024ff247230 */ /* 0x000fe40000004100 */
[----:B------:R-:W-:Y:S01]  /*6130*/  HADD2.F32 R32, -RZ, R32.H1_H1 ;  /* 0x30000020ff207230 */ /* 0x000fe20000004100 */
[----:B------:R-:W-:Y:S01]  /*6140*/  F2FP.F16.F32.PACK_AB R35, R48, R35 ;  /* 0x000000233023723e */ /* 0x000fe200000000ff */
[----:B------:R-:W-:-:S02]  /*6150*/  HADD2.F32 R41, -RZ, R28.H0_H0 ;  /* 0x2000001cff297230 */ /* 0x000fc40000004100 */
[-C--:B------:R-:W-:Y:S01]  /*6160*/  FMUL.FTZ R51, R36, R43.reuse ;  /* 0x0000002b24337220 */ /* 0x080fe20000410000 */
[----:B------:R-:W-:Y:S02]  /*6170*/  HADD2.F32 R115, -RZ, R115.H0_H0 ;  /* 0x20000073ff737230 */ /* 0x000fe40000004100 */
[----:B------:R-:W-:Y:S01]  /*6180*/  FMUL.FTZ R43, R32, R43 ;  /* 0x0000002b202b7220 */ /* 0x000fe20000410000 */
[----:B------:R-:W-:Y:S01]  /*6190*/  FMUL.FTZ R28, R40, R117 ;  /* 0x00000075281c7220 */ /* 0x000fe20000410000 */
[----:B------:R-:W-:Y:S01]  /*61a0*/  FFMA.FTZ R32, R32, R41, -R51 ;  /* 0x0000002920207223 */ /* 0x000fe20000010833 */
[C---:B------:R-:W-:Y:S01]  /*61b0*/  FMUL.FTZ R117, R39.reuse, R117 ;  /* 0x0000007527757220 */ /* 0x040fe20000410000 */
[----:B------:R-:W-:Y:S01]  /*61c0*/  FFMA.FTZ R36, R36, R41, R43 ;  /* 0x0000002924247223 */ /* 0x000fe2000001002b */
[----:B------:R-:W-:Y:S02]  /*61d0*/  HADD2.F32 R43, -RZ, R30.H0_H0 ;  /* 0x2000001eff2b7230 */ /* 0x000fe40000004100 */
[----:B------:R-:W-:Y:S01]  /*61e0*/  FFMA.FTZ R49, R39, R115, -R28 ;  /* 0x0000007327317223 */ /* 0x000fe2000001081c */
[----:B------:R-:W-:-:S02]  /*61f0*/  HADD2.F32 R30, -RZ, R38.H0_H0 ;  /* 0x20000026ff1e7230 */ /* 0x000fc40000004100 */
[----:B------:R-:W-:Y:S01]  /*6200*/  FFMA.FTZ R117, R40, R115, R117 ;  /* 0x0000007328757223 */ /* 0x000fe20000010075 */
        /* <DEDUP_REMOVED lines=17> */
[----:B------:R-:W-:-:S02]  /*6320*/  IMAD.MOV.U32 R33, RZ, RZ, R31 ;  /* 0x000000ffff217224 */ /* 0x000fc400078e001f */
[----:B------:R-:W-:Y:S01]  /*6330*/  F2FP.F16.F32.PACK_AB R34, R34, R51 ;  /* 0x000000332222723e */ /* 0x000fe200000000ff */
[----:B------:R-:W-:Y:S01]  /*6340*/  IMAD.MOV.U32 R37, RZ, RZ, R46 ;  /* 0x000000ffff257224 */ /* 0x000fe200078e002e */
[----:B------:R-:W-:-:S07]  /*6350*/  F2FP.F16.F32.PACK_AB R38, R38, R41 ;  /* 0x000000292626723e */ /* 0x000fce00000000ff */
.L_x_9410:
[----:B------:R-:W-:Y:S05]  /*6360*/  BSYNC B1 ;  /* 0x0000000000017941 */ /* 0x000fea0003800000 */
.L_x_9409:
        /* <DEDUP_REMOVED lines=10> */
.L_x_9366:
[----:B------:R-:W-:-:S13]  /*6410*/  ISETP.NE.AND P3, PT, R157, 0x3, PT ;  /* 0x000000039d00780c */ /* 0x000fda0003f65270 */
[----:B------:R-:W-:Y:S05]  /*6420*/  @!P3 BRA `(.L_x_9411) ;  /* 0x000000000004b947 */ /* 0x000fea0003800000 */
[----:B------:R-:W-:Y:S01]  /*6430*/  BPT.TRAP 0x1 ;  /* 0x000000040000795c */ /* 0x000fe20000300000 */
.L_x_9411:
[----:B------:R-:W2:Y:S01]  /*6440*/  LDL R28, [R1+0x8] ;  /* 0x00000800011c7983 */ /* 0x000ea20000100800 */
[----:B------:R-:W-:Y:S01]  /*6450*/  IMAD R15, R18, 0x8, R2 ;  /* 0x00000008120f7824 */ /* 0x000fe200078e0202 */
[----:B------:R-:W-:Y:S01]  /*6460*/  BSSY B1, `(.L_x_9412) ;  /* 0x0000006000017945 */ /* 0x000fe20003800000 */
[----:B------:R-:W-:-:S05]  /*6470*/  IMAD R85, R25, -0x80, R24 ;  /* 0xffffff8019557824 */ /* 0x000fca00078e0218 */
[----:B------:R-:W-:Y:S02]  /*6480*/  VIMNMX R85, R85, 0x80, PT ;  /* 0x0000008055557848 */ /* 0x000fe40003fe0100 */
[----:B--2---:R-:W-:-:S04]  /*6490*/  SHF.L.U32 R86, R28, 0x1f, RZ ;  /* 0x0000001f1c567819 */ /* 0x004fc800000006ff */
[----:B------:R-:W0:Y:S02]  /*64a0*/  SYNCS.PHASECHK.TRANS64.TRYWAIT P4, [R15+URZ+0x2d890], R86 ;  /* 0x02d890560f0075a7 */ /* 0x000e24000808017f */
[----:B0-----:R-:W-:Y:S05]  /*64b0*/  @!P4 BRA `(.L_x_9413) ;  /* 0x000001980064c947 */ /* 0x001fea0003800000 */
.L_x_9684:
[----:B------:R-:W-:Y:S05]  /*64c0*/  BSYNC B1 ;  /* 0x0000000000017941 */ /* 0x000fea0003800000 */
.L_x_9412:
        /* <DEDUP_REMOVED lines=20> */
.L_x_9373:
[----:B------:R-:W-:Y:S05]  /*6610*/  BSYNC B0 ;  /* 0x0000000000007941 */ /* 0x000fea0003800000 */
.L_x_9365:
        /* <DEDUP_REMOVED lines=17> */
.L_x_9415:
[----:B------:R-:W-:Y:S05]  /*6730*/  BSYNC B0 ;  /* 0x0000000000007941 */ /* 0x000fea0003800000 */
.L_x_9414:
[----:B------:R-:W2:Y:S01]  /*6740*/  SYNCS.PHASECHK.TRANS64.TRYWAIT P3, [R15+URZ+0x2d8b0], R86 ;  /* 0x02d8b0560f0075a7 */ /* 0x000ea2000806017f */
[----:B------:R-:W-:Y:S04]  /*6750*/  BSSY B0, `(.L_x_9416) ;  /* 0x0000002000007945 */ /* 0x000fe80003800000 */
[----:B--2---:R-:W-:Y:S05]  /*6760*/  @!P3 BRA `(.L_x_9417) ;  /* 0x0000019400ccb947 */ /* 0x004fea0003800000 */
.L_x_9685:
[----:B------:R-:W-:Y:S05]  /*6770*/  BSYNC B0 ;  /* 0x0000000000007941 */ /* 0x000fea0003800000 */
.L_x_9416:
[----:B------:R-:W-:Y:S01]  /*6780*/  ISETP.GE.AND P3, PT, R23, R85, PT ;  /* 0x000000551700720c */ /* 0x000fe20003f66270 */
[----:B------:R-:W-:-:S12]  /*6790*/  BSSY B0, `(.L_x_9418) ;  /* 0x0000022000007945 */ /* 0x000fd80003800000 */
[----:B------:R-:W-:Y:S05]  /*67a0*/  @P3 BRA `(.L_x_9419) ;  /* 0x0000000000803947 */ /* 0x000fea0003800000 */
        /* <DEDUP_REMOVED lines=9> */
[C---:B------:R-:W-:Y:S01]  /*6840*/  LEA R32, P3, R28.reuse, UR4, 0x1 ;  /* 0x000000041c207c11 */ /* 0x040fe2000f8608ff */
[----:B------:R-:W-:Y:S01]  /*6850*/  ULDC UR4, c[0x0][0x2e4] ;  /* 0x0000b90000047ab9 */ /* 0x000fe20000000800 */
[C---:B------:R-:W-:Y:S02]  /*6860*/  VIADD R34, R19.reuse, 0x20 ;  /* 0x0000002013227836 */ /* 0x040fe40000000000 */
[----:B------:R-:W-:Y:S02]  /*6870*/  LEA.HI.X R33, R28, UR5, R29, 0x1, P3 ;  /* 0x000000051c217c11 */ /* 0x000fe400098f0c1d */
[----:B------:R-:W-:-:S13]  /*6880*/  ISETP.GE.AND P3, PT, R19, UR4, PT ;  /* 0x0000000413007c0c */ /* 0x000fda000bf66270 */
[----:B------:R-:W1:Y:S04]  /*6890*/  @!P3 LDS.128 R28, [R80] ;  /* 0x00000000501cb984 */ /* 0x000e680000000c00 */
[----:B-1----:R-:W-:Y:S01]  /*68a0*/  @!P3 STG.E.128 desc[UR38][R32.64], R28 ;  /* 0x0000001c2000b986 */ /* 0x002fe2000c101d26 */
[----:B------:R-:W-:Y:S01]  /*68b0*/  ISETP.GE.AND P3, PT, R34, UR4, PT ;  /* 0x0000000422007c0c */ /* 0x000fe2000bf66270 */
[----:B------:R-:W-:-:S12]  /*68c0*/  VIADD R34, R19, 0x10 ;  /* 0x0000001013227836 */ /* 0x000fd80000000000 */
[----:B------:R-:W1:Y:S04]  /*68d0*/  @!P3 LDS.128 R28, [R80+0x2000] ;  /* 0x00200000501cb984 */ /* 0x000e680000000c00 */
[----:B-1----:R-:W-:Y:S01]  /*68e0*/  @!P3 STG.E.128 desc[UR38][R32.64+0x40], R28 ;  /* 0x0000401c2000b986 */ /* 0x002fe2000c101d26 */
[----:B------:R-:W-:-:S13]  /*68f0*/  ISETP.GE.AND P3, PT, R102, UR4, PT ;  /* 0x0000000466007c0c */ /* 0x000fda000bf66270 */
[----:B------:R-:W1:Y:S04]  /*6900*/  @!P3 LDS.128 R28, [R80+0x4000] ;  /* 0x00400000501cb984 */ /* 0x000e680000000c00 */
        /* <DEDUP_REMOVED lines=10> */
.L_x_9419:
[----:B------:R-:W-:Y:S05]  /*69b0*/  BSYNC B0 ;  /* 0x0000000000007941 */ /* 0x000fea0003800000 */
.L_x_9418:
[----:B------:R-:W4:Y:S01]  /*69c0*/  LDL.LU R20, [R1+0x8] ;  /* 0x0000080001147983 */ /* 0x000f220000300800 */
[----:B0-2---:R-:W-:Y:S02]  /*69d0*/  @!P4 VIADD R15, R15, 0x2d8c0 ;  /* 0x0002d8c00f0fc836 */ /* 0x005fe40000000000 */
        /* <DEDUP_REMOVED lines=8> */
[----:B0-----:R0:W-:Y:S01]  /*6a60*/  BAR.SYNC.DEFER_BLOCKING R109, 0x80 ;  /* 0x0002006d0000751d */ /* 0x0011e20000010000 */
[----:B------:R-:W-:-:S04]  /*6a70*/  ISETP.NE.AND P3, PT, R18, 0x2, PT ;  /* 0x000000021200780c */ /* 0x000fc80003f65270 */
[----:B------:R-:W-:Y:S01]  /*6a80*/  SEL R18, R18, RZ, P3 ;  /* 0x000000ff12127207 */ /* 0x000fe20001800000 */
[----:B------:R2:W-:Y:S02]  /*6a90*/  @!P4 SYNCS.ARRIVE.TRANS64.RED.A1T0 RZ, [R15+URZ], RZ ;  /* 0x000000ff0fffc9a7 */ /* 0x0005e4000810043f */
[----:B--2---:R-:W-:-:S04]  /*6aa0*/  SEL R15, RZ, 0x1, P3 ;  /* 0x00000001ff0f7807 */ /* 0x004fc80001800000 */
[----:B----4-:R-:W-:-:S05]  /*6ab0*/  LOP3.LUT R20, R20, R15, RZ, 0x3c, !PT ;  /* 0x0000000f14147212 */ /* 0x010fca00078e3cff */
[----:B------:R0:W-:Y:S01]  /*6ac0*/  STL [R1+0x8], R20 ;  /* 0x0000081401007387 */ /* 0x0001e20000100800 */
[----:B------:R-:W-:Y:S05]  /*6ad0*/  @P2 BRA `(.L_x_9420) ;  /* 0xffffffbc00882947 */ /* 0x000fea000383ffff */
[----:B0-----:R-:W0:Y:S01]  /*6ae0*/  S2R R20, SR_TID.X ;  /* 0x0000000000147919 */ /* 0x001e220000002100 */
[----:B------:R-:W-:Y:S02]  /*6af0*/  PLOP3.LUT P0, PT, PT, PT, PT, 0x8, 0x0 ;  /* 0x000000000000781c */ /* 0x000fe40003f0e170 */
[----:B0-----:R-:W-:-:S04]  /*6b00*/  SHF.R.U32.HI R20, RZ, 0x7, R20 ;  /* 0x00000007ff147819 */ /* 0x001fc80000011614 */
[----:B------:R-:W-:-:S13]  /*6b10*/  ISETP.NE.AND P5, PT, R20, 0x1, PT ;  /* 0x000000011400780c */ /* 0x000fda0003fa5270 */
[----:B------:R-:W-:Y:S06]  /*6b20*/  @!P5 BAR.ARV 0x9, 0x100 ;  /* 0x024400000000db1d */ /* 0x000fec0000002000 */
.L_x_9360:
[----:B------:R-:W4:Y:S02]  /*6b30*/  LDC.64 R4, c[0x0][0x9e0] ;  /* 0x00027800ff047b82 */ /* 0x000f240000000a00 */
[----:B----4-:R-:W-:Y:S01]  /*6b40*/  ISETP.GE.AND P1, PT, R5, 0x1, PT ;  /* 0x000000010500780c */ /* 0x010fe20003f26270 */
[----:B------:R-:W-:-:S12]  /*6b50*/  @P0 BRA `(.L_x_9421) ;  /* 0x00000000000c0947 */ /* 0x000fd80003800000 */
[----:B------:R-:W4:Y:S01]  /*6b60*/  FENCE.VIEW.ASYNC.G ;  /* 0x00000000000073c6 */ /* 0x000f220000000100 */
[----:B------:R-:W-:Y:S05]  /*6b70*/  WARPSYNC.ALL ;  /* 0x0000000000007948 */ /* 0x000fea0003800000 */
[----:B----4-:R-:W-:Y:S06]  /*6b80*/  BAR.ARV 0xc, 0x1a0 ;  /* 0x0306800000007b1d */ /* 0x010fec0000002000 */
.L_x_9421:
        /* <DEDUP_REMOVED lines=8> */
[----:B------:R-:W4:Y:S02]  /*6c10*/  @P0 LDC.64 R6, c[0x0][0x9e8] ;  /* 0x00027a00ff060b82 */ /* 0x000f240000000a00 */
[----:B----4-:R-:W-:-:S05]  /*6c20*/  @P0 IMAD.HI.U32 R4, R3, R6, RZ ;  /* 0x0000000603040227 */ /* 0x010fca00078e00ff */
[----:B------:R-:W-:-:S04]  /*6c30*/  @P0 SHF.R.U32.HI R3, RZ, R7, R4 ;  /* 0x00000007ff030219 */ /* 0x000fc80000011604 */
[----:B------:R-:W-:Y:S01]  /*6c40*/  LOP3.LUT R3, RZ, R3, RZ, 0x33, !PT ;  /* 0x00000003ff037212 */ /* 0x000fe200078e33ff */
[----:B------:R-:W-:Y:S06]  /*6c50*/  BRA `(.L_x_9425) ;  /* 0x0000000000107947 */ /* 0x000fec0003800000 */
.L_x_9424:
[----:B------:R-:W-:-:S13]  /*6c60*/  ISETP.NE.AND P0, PT, R5, 0x1, PT ;  /* 0x000000010500780c */ /* 0x000fda0003f05270 */
[----:B------:R-:W4:Y:S02]  /*6c70*/  @P0 LDC.64 R6, c[0x0][0x9e8] ;  /* 0x00027a00ff060b82 */ /* 0x000f240000000a00 */
[----:B----4-:R-:W-:-:S05]  /*6c80*/  @P0 IMAD.HI.U32 R4, R3, R6, RZ ;  /* 0x0000000603040227 */ /* 0x010fca00078e00ff */
[----:B------:R-:W-:-:S07]  /*6c90*/  @P0 SHF.R.U32.HI R3, RZ, R7, R4 ;  /* 0x00000007ff030219 */ /* 0x000fce0000011604 */
.L_x_9425:
[----:B------:R-:W-:Y:S05]  /*6ca0*/  BSYNC B0 ;  /* 0x0000000000007941 */ /* 0x000fea0003800000 */
.L_x_9423:
[----:B------:R-:W-:-:S05]  /*6cb0*/  IMAD R3, R3, R5, R5 ;  /* 0x0000000503037224 */ /* 0x000fca00078e0205 */
[----:B------:R-:W-:-:S07]  /*6cc0*/  VIMNMX R0, R0, R3, PT ;  /* 0x0000000300007248 */ /* 0x000fce0003fe0100 */
.L_x_9422:
[----:B------:R-:W-:Y:S01]  /*6cd0*/  VIADD R0, R0, 0x7f ;  /* 0x0000007f00007836 */ /* 0x000fe20000000000 */
[----:B------:R-:W-:-:S04]  /*6ce0*/  ULDC UR4, c[0x0][0x9dc] ;  /* 0x0002770000047ab9 */ /* 0x000fc80000000800 */
[----:B------:R-:W-:-:S04]  /*6cf0*/  SHF.R.S32.HI R3, RZ, 0x1f, R0 ;  /* 0x0000001fff037819 */ /* 0x000fc80000011400 */
[----:B------:R-:W-:Y:S01]  /*6d00*/  LEA.HI R3, R3, R0, RZ, 0x7 ;  /* 0x0000000003037211 */ /* 0x000fe200078f38ff */
[----:B------:R-:W-:-:S03]  /*6d10*/  VIADD R0, R106, -UR4 ;  /* 0x800000046a007c36 */ /* 0x000fc60008000000 */
        /* <DEDUP_REMOVED lines=13> */
.L_x_9428:
[----:B------:R-:W-:-:S13]  /*6df0*/  ISETP.NE.AND P0, PT, R5, 0x1, PT ;  /* 0x000000010500780c */ /* 0x000fda0003f05270 */
[----:B------:R-:W4:Y:S02]  /*6e00*/  @P0 LDC.64 R6, c[0x0][0x9e8] ;  /* 0x00027a00ff060b82 */ /* 0x000f240000000a00 */
[----:B----4-:R-:W-:-:S05]  /*6e10*/  @P0 IMAD.HI.U32 R6, R106, R6, RZ ;  /* 0x000000066a060227 */ /* 0x010fca00078e00ff */
[----:B------:R-:W-:-:S07]  /*6e20*/  @P0 SHF.R.U32.HI R106, RZ, R7, R6 ;  /* 0x00000007ff6a0219 */ /* 0x000fce0000011606 */
.L_x_9429:
[----:B------:R-:W-:Y:S05]  /*6e30*/  BSYNC B0 ;  /* 0x0000000000007941 */ /* 0x000fea0003800000 */
.L_x_9427:
[----:B------:R-:W-:-:S05]  /*6e40*/  IMAD R3, R106, R5, RZ ;  /* 0x000000056a037224 */ /* 0x000fca00078e02ff */
[----:B------:R-:W-:-:S07]  /*6e50*/  VIMNMX R0, R0, R3, !PT ;  /* 0x0000000300007248 */ /* 0x000fce0007fe0100 */
.L_x_9426:
[----:B------:R-:W-:Y:S01]  /*6e60*/  SHF.R.S32.HI R3, RZ, 0x1f, R0 ;  /* 0x0000001fff037819 */ /* 0x000fe20000011400 */
[----:B------:R-:W-:Y:S01]  /*6e70*/  IMAD.MOV.U32 R36, RZ, RZ, RZ ;  /* 0x000000ffff247224 */ /* 0x000fe200078e00ff */
[----:B------:R-:W-:Y:S01]  /*6e80*/  PLOP3.LUT P0, PT, PT, PT, PT, 0x80, 0x0 ;  /* 0x000000000000781c */ /* 0x000fe20003f0f070 */
[----:B------:R-:W-:Y:S01]  /*6e90*/  IMAD.MOV.U32 R21, RZ, RZ, RZ ;  /* 0x000000ffff157224 */ /* 0x000fe200078e00ff */
[----:B------:R-:W-:Y:S02]  /*6ea0*/  LEA.HI R3, R3, R0, RZ, 0x7 ;  /* 0x0000000003037211 */ /* 0x000fe400078f38ff */
[----:B------:R-:W-:Y:S02]  /*6eb0*/  CS2R R134, SRZ ;  /* 0x0000000000867805 */ /* 0x000fe4000001ff00 */
[----:B------:R-:W-:Y:S02]  /*6ec0*/  CS2R R132, SRZ ;  /* 0x0000000000847805 */ /* 0x000fe4000001ff00 */
[----:B------:R-:W-:-:S02]  /*6ed0*/  CS2R R130, SRZ ;  /* 0x0000000000827805 */ /* 0x000fc4000001ff00 */
[----:B------:R-:W-:Y:S02]  /*6ee0*/  SHF.R.S32.HI R3, RZ, 0x7, R3 ;  /* 0x00000007ff037819 */ /* 0x000fe40000011403 */
[----:B------:R-:W-:Y:S02]  /*6ef0*/  CS2R R128, SRZ ;  /* 0x0000000000807805 */ /* 0x000fe4000001ff00 */
[----:B------:R-:W-:Y:S02]  /*6f00*/  CS2R R126, SRZ ;  /* 0x00000000007e7805 */ /* 0x000fe4000001ff00 */
[----:B------:R-:W-:Y:S02]  /*6f10*/  CS2R R124, SRZ ;  /* 0x00000000007c7805 */ /* 0x000fe4000001ff00 */
[----:B------:R-:W-:Y:S02]  /*6f20*/  VIMNMX R4, RZ, R3, !PT ;  /* 0x00000003ff047248 */ /* 0x000fe40007fe0100 */
[----:B------:R-:W-:-:S02]  /*6f30*/  CS2R R122, SRZ ;  /* 0x00000000007a7805 */ /* 0x000fc4000001ff00 */
[----:B------:R-:W-:Y:S02]  /*6f40*/  CS2R R120, SRZ ;  /* 0x0000000000787805 */ /* 0x000fe4000001ff00 */
[----:B------:R-:W-:Y:S02]  /*6f50*/  CS2R R118, SRZ ;  /* 0x0000000000767805 */ /* 0x000fe4000001ff00 */
[----:B------:R-:W-:Y:S01]  /*6f60*/  ISETP.GT.AND P1, PT, R88, R4, PT ;  /* 0x000000045800720c */ /* 0x000fe20003f24270 */
[----:B------:R4:W-:Y:S01]  /*6f70*/  STL [R1+0x38], R4 ;  /* 0x0000380401007387 */ /* 0x0009e20000100800 */
[----:B------:R-:W-:Y:S02]  /*6f80*/  CS2R R116, SRZ ;  /* 0x0000000000747805 */ /* 0x000fe4000001ff00 */
[----:B------:R-:W-:Y:S02]  /*6f90*/  CS2R R114, SRZ ;  /* 0x0000000000727805 */ /* 0x000fe4000001ff00 */
[----:B------:R-:W-:-:S02]  /*6fa0*/  CS2R R112, SRZ ;  /* 0x0000000000707805 */ /* 0x000fc4000001ff00 */
[----:B------:R-:W-:Y:S01]  /*6fb0*/  CS2R R110, SRZ ;  /* 0x00000000006e7805 */ /* 0x000fe2000001ff00 */
[----:B-1----:R-:W-:Y:S01]  /*6fc0*/  IMAD.MOV.U32 R109, RZ, RZ, RZ ;  /* 0x000000ffff6d7224 */ /* 0x002fe200078e00ff */
        /* <DEDUP_REMOVED lines=8> */
[----:B------:R-:W-:Y:S01]  /*7050*/  CS2R R6, SRZ ;  /* 0x0000000000067805 */ /* 0x000fe2000001ff00 */
[----:B------:R-:W-:Y:S01]  /*7060*/  IMAD.MOV.U32 R93, RZ, RZ, RZ ;  /* 0x000000ffff5d7224 */ /* 0x000fe200078e00ff */
[----:B------:R-:W-:Y:S01]  /*7070*/  CS2R R90, SRZ ;  /* 0x00000000005a7805 */ /* 0x000fe2000001ff00 */
[----:B--23--:R-:W-:Y:S02]  /*7080*/  IMAD.MOV.U32 R30, RZ, RZ, RZ ;  /* 0x000000ffff1e7224 */ /* 0x00cfe400078e00ff */
[----:B------:R-:W-:Y:S01]  /*7090*/  IMAD.MOV.U32 R3, RZ, RZ, RZ ;  /* 0x000000ffff037224 */ /* 0x000fe200078e00ff */
[----:B----4-:R-:W-:Y:S06]  /*70a0*/  @!P1 BRA `(.L_x_9430) ;  /* 0x0000011000489947 */ /* 0x010fec0003800000 */
[----:B------:R-:W1:Y:S01]  /*70b0*/  S2R R4, SR_TID.X ;  /* 0x0000000000047919 */ /* 0x000e620000002100 */
[----:B------:R-:W-:Y:S01]  /*70c0*/  UMOV UR4, 0xffffffff ;  /* 0xffffffff00047882 */ /* 0x000fe20000000000 */
[----:B-1----:R-:W-:-:S05]  /*70d0*/  VIADD R46, R4, 0xffffff80 ;  /* 0xffffff80042e7836 */ /* 0x002fca0000000000 */
[----:B------:R-:W-:-:S04]  /*70e0*/  SHF.R.S32.HI R59, RZ, 0x1f, R46 ;  /* 0x0000001fff3b7819 */ /* 0x000fc8000001142e */
[----:B------:R-:W-:-:S04]  /*70f0*/  LEA.HI R47, R59, R46, RZ, 0x7 ;  /* 0x0000002e3b2f7211 */ /* 0x000fc800078f38ff */
[----:B------:R-:W-:Y:S01]  /*7100*/  SHF.R.S32.HI R44, RZ, 0x7, R47 ;  /* 0x00000007ff2c7819 */ /* 0x000fe2000001142f */
[----:B------:R-:W-:Y:S06]  /*7110*/  BRA.DIV UR4, `(.L_x_9431) ;  /* 0x0000018e04747947 */ /* 0x000fec000b800000 */
[----:B------:R-:W1:Y:S04]  /*7120*/  SHFL.IDX PT, R0, R44, RZ, 0x1f ;  /* 0x00001fff2c007589 */ /* 0x000e6800000e0000 */
[----:B-1----:R1:W-:Y:S02]  /*7130*/  STL [R1+0xc], R0 ;  /* 0x00000c0001007387 */ /* 0x0023e40000100800 */
.L_x_9688:
[----:B------:R-:W1:Y:S01]  /*7140*/  LDL R3, [R1+0xc] ;  /* 0x00000c0001037983 */ /* 0x000e620000100800 */
[----:B------:R-:W-:Y:S01]  /*7150*/  VIADD R4, R2, 0x21800 ;  /* 0x0002180002047836 */ /* 0x000fe20000000000 */
[----:B------:R-:W-:Y:S04]  /*7160*/  BSSY B6, `(.L_x_9432) ;  /* 0x000001e000067945 */ /* 0x000fe80003800000 */
[----:B------:R-:W-:Y:S01]  /*7170*/  LOP3.LUT P0, RZ, R4, 0x3ff, RZ, 0xc0, !PT ;  /* 0x000003ff04ff7812 */ /* 0x000fe2000780c0ff */
[----:B-1----:R-:W-:-:S05]  /*7180*/  IMAD.HI R0, R3, 0x55555556, RZ ;  /* 0x5555555603007827 */ /* 0x002fca00078e02ff */
[----:B------:R-:W-:-:S05]  /*7190*/  LEA.HI R0, R0, R0, RZ, 0x1 ;  /* 0x0000000000007211 */ /* 0x000fca00078f08ff */
[----:B------:R-:W-:-:S04]  /*71a0*/  IMAD R3, R0, -0x3, R3 ;  /* 0xfffffffd00037824 */ /* 0x000fc800078e0203 */
[C---:B------:R-:W-:Y:S02]  /*71b0*/  IMAD R0, R3.reuse, 0x1000, R2 ;  /* 0x0000100003007824 */ /* 0x040fe400078e0202 */
[----:B------:R-:W-:Y:S02]  /*71c0*/  IMAD R3, R3, 0x2000, R4 ;  /* 0x0000200003037824 */ /* 0x000fe400078e0204 */
[----:B------:R-:W-:-:S03]  /*71d0*/  VIADD R0, R0, 0xc400 ;  /* 0x0000c40000007836 */ /* 0x000fc60000000000 */
[----:B------:R-:W-:Y:S02]  /*71e0*/  SHF.R.U32.HI R3, RZ, 0x4, R3 ;  /* 0x00000004ff037819 */ /* 0x000fe40000011603 */
[----:B------:R-:W-:Y:S02]  /*71f0*/  SHF.R.U32.HI R0, RZ, 0x4, R0 ;  /* 0x00000004ff007819 */ /* 0x000fe40000011600 */
[----:B------:R-:W-:Y:S02]  /*7200*/  LOP3.LUT R3, R3, 0x3fff, RZ, 0xc0, !PT ;  /* 0x00003fff03037812 */ /* 0x000fe400078ec0ff */
[----:B------:R-:W-:-:S03]  /*7210*/  LOP3.LUT R45, R0, 0x3fff, RZ, 0xc0, !PT ;  /* 0x00003fff002d7812 */ /* 0x000fc600078ec0ff */
[----:B------:R1:W-:Y:S01]  /*7220*/  STL [R1+0x14], R3 ;  /* 0x0000140301007387 */ /* 0x0003e20000100800 */
[----:B------:R-:W-:Y:S05]  /*7230*/  @!P0 BRA `(.L_x_9433) ;  /* 0x0000000000408947 */ /* 0x000fea0003800000 */
[----:B------:R-:W-:Y:S01]  /*7240*/  MOV R0, 0x0 ;  /* 0x0000000000007802 */ /* 0x000fe20000000f00 */
[----:B------:R-:W-:Y:S01]  /*7250*/  ULDC.64 UR4, c[0x4][0x1b8] ;  /* 0x01006e0000047ab9 */ /* 0x000fe20000000a00 */
[----:B------:R-:W-:Y:S01]  /*7260*/  ULDC.64 UR6, c[0x4][0x1c0] ;  /* 0x0100700000067ab9 */ /* 0x000fe20000000a00 */
[----:B------:R-:W-:Y:S01]  /*7270*/  IMAD.U32 R4, RZ, RZ, UR4 ;  /* 0x00000004ff047e24 */ /* 0x000fe2000f8e00ff */
[----:B0-2---:R0:W2:Y:S01]  /*7280*/  LDC.64 R14, c[0x4][R0] ;  /* 0x01000000000e7b82 */ /* 0x0050a20000000a00 */
        /* <DEDUP_REMOVED lines=10> */
[----:B-12--5:R-:W-:Y:S05]  /*7330*/  CALL.ABS.NOINC R14 ;  /* 0x000000000e007343 */ /* 0x026fea0003c00000 */
.L_x_9433:
[----:B------:R-:W-:Y:S05]  /*7340*/  BSYNC B6 ;  /* 0x0000000000067941 */ /* 0x000fea0003800000 */
.L_x_9432:
[----:B------:R-:W-:Y:S02]  /*7350*/  ULDC UR4, c[0x0][0x3d4] ;  /* 0x0000f50000047ab9 */ /* 0x000fe40000000800 */
[----:B------:R-:W-:-:S13]  /*7360*/  ISETP.LT.AND P0, PT, RZ, UR4, PT ;  /* 0x00000004ff007c0c */ /* 0x000fda000bf01270 */
[----:B------:R-:W-:Y:S05]  /*7370*/  @P0 BRA `(.L_x_9434) ;  /* 0x0000000000400947 */ /* 0x000fea0003800000 */
[----:B------:R-:W3:Y:S02]  /*7380*/  LDL R20, [R1+0x50] ;  /* 0x0000500001147983 */ /* 0x000ee40000100800 */
[----:B---3--:R-:W-:-:S04]  /*7390*/  LEA.HI R0, R20, R20, RZ, 0x1 ;  /* 0x0000001414007211 */ /* 0x008fc800078f08ff */
[----:B------:R-:W-:-:S05]  /*73a0*/  LOP3.LUT R0, R0, 0xfffffffe, RZ, 0xc0, !PT ;  /* 0xfffffffe00007812 */ /* 0x000fca00078ec0ff */
[----:B------:R-:W-:-:S05]  /*73b0*/  IMAD.IADD R0, R20, 0x1, -R0 ;  /* 0x0000000114007824 */ /* 0x000fca00078e0a00 */
[----:B-1----:R-:W-:-:S04]  /*73c0*/  SHF.L.U32 R3, R0, 0x1f, RZ ;  /* 0x0000001f00037819 */ /* 0x002fc800000006ff */
[----:B------:R1:W3:Y:S03]  /*73d0*/  SYNCS.PHASECHK.TRANS64.TRYWAIT P0, [R2+URZ+0x2d800], R3 ;  /* 0x02d80003020075a7 */ /* 0x0002e6000800017f */
[----:B---3--:R-:W-:Y:S05]  /*73e0*/  @!P0 NANOSLEEP.SYNCS 0x989680 ;  /* 0x009896800000895d */ /* 0x008fea0003900000 */
[----:B------:R-:W3:Y:S01]  /*73f0*/  @!P0 SYNCS.PHASECHK.TRANS64 P0, [R2+URZ+0x2d800], R3 ;  /* 0x02d80003020085a7 */ /* 0x000ee2000800007f */
[----:B------:R-:W-:Y:S04]  /*7400*/  BSSY B0, `(.L_x_9435) ;  /* 0x0000006000007945 */ /* 0x000fe80003800000 */
[----:B---3--:R-:W-:Y:S05]  /*7410*/  @P0 BRA `(.L_x_9436) ;  /* 0x0000000000100947 */ /* 0x008fea0003800000 */
.L_x_9437:
[----:B---3--:R3:W4:Y:S02]  /*7420*/  SYNCS.PHASECHK.TRANS64.TRYWAIT P0, [R2+URZ+0x2d800], R3 ;  /* 0x02d80003020075a7 */ /* 0x008724000800017f */
[----:B----4-:R-:W-:Y:S05]  /*7430*/  @!P0 NANOSLEEP.SYNCS 0x989680 ;  /* 0x009896800000895d */ /* 0x010fea0003900000 */
[----:B------:R-:W4:Y:S02]  /*7440*/  @!P0 SYNCS.PHASECHK.TRANS64 P0, [R2+URZ+0x2d800], R3 ;  /* 0x02d80003020085a7 */ /* 0x000f24000800007f */
[----:B----4-:R-:W-:Y:S05]  /*7450*/  @!P0 BRA `(.L_x_9437) ;  /* 0xfffffffc00f08947 */ /* 0x010fea000383ffff */
.L_x_9436:
[----:B------:R-:W-:Y:S05]  /*7460*/  BSYNC B0 ;  /* 0x0000000000007941 */ /* 0x000fea0003800000 */
.L_x_9435:
[----:B------:R-:W-:Y:S05]  /*7470*/  BRA `(.L_x_9438) ;  /* 0x0000003c005c7947 */ /* 0x000fea0003800000 */
.L_x_9434:
[----:B-1----:R-:W3:Y:S01]  /*7480*/  LDL R3, [R1+0x58] ;  /* 0x0000580001037983 */ /* 0x002ee20000100800 */
        /* <DEDUP_REMOVED lines=8> */
[C---:B------:R-:W-:Y:S02]  /*7510*/  IMAD R57, R105.reuse, UR5, R4 ;  /* 0x0000000569397c24 */ /* 0x040fe4000f8e0204 */
[C---:B------:R-:W-:Y:S02]  /*7520*/  IMAD R55, R105.reuse, UR7, R0 ;  /* 0x0000000769377c24 */ /* 0x040fe4000f8e0200 */
[----:B------:R-:W-:-:S04]  /*7530*/  IMAD.WIDE.U32 R50, R105, UR6, RZ ;  /* 0x0000000669327c25 */ /* 0x000fc8000f8e00ff */
[----:B------:R-:W-:Y:S02]  /*7540*/  IMAD.IADD R57, R57, 0x1, R49 ;  /* 0x0000000139397824 */ /* 0x000fe400078e0231 */
[----:B------:R-:W-:Y:S01]  /*7550*/  IMAD.IADD R55, R55, 0x1, R51 ;  /* 0x0000000137377824 */ /* 0x000fe200078e0233 */
[----:B---3--:R-:W-:-:S13]  /*7560*/  LOP3.LUT P0, RZ, R3, 0x1bf, RZ, 0xc0, !PT ;  /* 0x000001bf03ff7812 */ /* 0x008fda000780c0ff */
[----:B------:R-:W-:Y:S05]  /*7570*/  @!P0 BRA `(.L_x_9439) ;  /* 0x0000000000408947 */ /* 0x000fea0003800000 */
[----:B------:R-:W-:Y:S01]  /*7580*/  MOV R0, 0x0 ;  /* 0x0000000000007802 */ /* 0x000fe20000000f00 */
[----:B------:R-:W-:Y:S01]  /*7590*/  ULDC.64 UR4, c[0x4][0x1b8] ;  /* 0x01006e0000047ab9 */ /* 0x000fe20000000a00 */
[----:B------:R-:W-:Y:S01]  /*75a0*/  ULDC.64 UR6, c[0x4][0x1c0] ;  /* 0x0100700000067ab9 */ /* 0x000fe20000000a00 */
[----:B------:R-:W-:Y:S01]  /*75b0*/  IMAD.U32 R4, RZ, RZ, UR4 ;  /* 0x00000004ff047e24 */ /* 0x000fe2000f8e00ff */
[----:B0-2---:R0:W1:Y:S01]  /*75c0*/  LDC.64 R14, c[0x4][R0] ;  /* 0x01000000000e7b82 */ /* 0x0050620000000a00 */
        /* <DEDUP_REMOVED lines=11> */
.L_x_9439:
[----:B------:R-:W3:Y:S01]  /*7680*/  LDL R56, [R1+0x34] ;  /* 0x0000340001387983 */ /* 0x000ee20000100800 */
[----:B------:R-:W1:Y:S01]  /*7690*/  LDC.64 R12, c[0x0][0x3d8] ;  /* 0x0000f600ff0c7b82 */ /* 0x000e620000000a00 */
[----:B------:R-:W-:Y:S02]  /*76a0*/  ULDC.U8 UR4, c[0x0][0x3f0] ;  /* 0x0000fc0000047ab9 */ /* 0x000fe40000000000 */
[----:B------:R-:W4:Y:S05]  /*76b0*/  LDL R20, [R1+0x40] ;  /* 0x0000400001147983 */ /* 0x000f2a0000100800 */
[----:B------:R-:W5:Y:S01]  /*76c0*/  LDC.64 R10, c[0x0][0x3e8] ;  /* 0x0000fa00ff0a7b82 */ /* 0x000f620000000a00 */
[----:B------:R-:W-:Y:S01]  /*76d0*/  ISETP.NE.AND P0, PT, RZ, UR4, PT ;  /* 0x00000004ff007c0c */ /* 0x000fe2000bf05270 */
[----:B------:R-:W-:Y:S01]  /*76e0*/  BSSY B0, `(.L_x_9440) ;  /* 0x00003a8000007945 */ /* 0x000fe20003800000 */
[----:B---3--:R-:W-:Y:S01]  /*76f0*/  SHF.R.S32.HI R3, RZ, 0x1f, R56 ;  /* 0x0000001fff037819 */ /* 0x008fe20000011438 */
[----:B-1----:R-:W-:-:S04]  /*7700*/  IMAD.WIDE.U32 R52, R56, R12, RZ ;  /* 0x0000000c38347225 */ /* 0x002fc800078e00ff */
[C---:B------:R-:W-:Y:S02]  /*7710*/  IMAD R4, R3.reuse, R12, RZ ;  /* 0x0000000c03047224 */ /* 0x040fe400078e02ff */
[-C--:B-----5:R-:W-:Y:S02]  /*7720*/  IMAD R6, R3, R10.reuse, RZ ;  /* 0x0000000a03067224 */ /* 0x0a0fe400078e02ff */
[C---:B----4-:R-:W-:Y:S02]  /*7730*/  IMAD R0, R56.reuse, -0xc0, R20 ;  /* 0xffffff4038007824 */ /* 0x050fe400078e0214 */
[----:B0-2---:R-:W-:-:S04]  /*7740*/  IMAD.WIDE.U32 R14, R56, R10, RZ ;  /* 0x0000000a380e7225 */ /* 0x005fc800078e00ff */
[C---:B------:R-:W-:Y:S02]  /*7750*/  IMAD R3, R56.reuse, R13, R4 ;  /* 0x0000000d38037224 */ /* 0x040fe400078e0204 */
[----:B------:R-:W-:Y:S01]  /*7760*/  IMAD R5, R56, R11, R6 ;  /* 0x0000000b38057224 */ /* 0x000fe200078e0206 */
[----:B------:R-:W-:Y:S01]  /*7770*/  VIMNMX R4, R0, 0xc0, PT ;  /* 0x000000c000047848 */ /* 0x000fe20003fe0100 */
[----:B------:R-:W-:Y:S02]  /*7780*/  IMAD.IADD R60, R53, 0x1, R3 ;  /* 0x00000001353c7824 */ /* 0x000fe400078e0203 */
[----:B------:R-:W-:Y:S01]  /*7790*/  IMAD.IADD R0, R15, 0x1, R5 ;  /* 0x000000010f007824 */ /* 0x000fe200078e0205 */
        /* <DEDUP_REMOVED lines=17> */
[----:B------:R-:W-:Y:S01]  /*78b0*/  SHF.R.S32.HI R58, RZ, 0x1f, R23 ;  /* 0x0000001fff3a7819 */ /* 0x000fe20000011417 */
[----:B------:R-:W-:Y:S01]  /*78c0*/  IMAD.MOV.U32 R4, RZ, RZ, R16 ;  /* 0x000000ffff047224 */ /* 0x000fe200078e0010 */
[----:B------:R-:W-:Y:S01]  /*78d0*/  ULDC UR4, c[0x0][0x3d4] ;  /* 0x0000f50000047ab9 */ /* 0x000fe20000000800 */
[----:B------:R-:W-:Y:S01]  /*78e0*/  IMAD.MOV.U32 R5, RZ, RZ, R61 ;  /* 0x000000ffff057224 */ /* 0x000fe200078e003d */
[----:B------:R-:W-:Y:S01]  /*78f0*/  ISETP.GE.AND P4, PT, R16, UR4, PT ;  /* 0x0000000410007c0c */ /* 0x000fe2000bf86270 */
[CC--:B------:R-:W-:Y:S01]  /*7900*/  IMAD R20, R58.reuse, R12.reuse, RZ ;  /* 0x0000000c3a147224 */ /* 0x0c0fe200078e02ff */
[----:B------:R-:W-:Y:S01]  /*7910*/  ULDC.64 UR6, c[0x0][0x3c8] ;  /* 0x0000f20000067ab9 */ /* 0x000fe20000000a00 */
[----:B------:R-:W-:Y:S01]  /*7920*/  IMAD.WIDE.U32 R6, R23, R12, R4 ;  /* 0x0000000c17067225 */ /* 0x000fe200078e0004 */
[----:B------:R-:W-:Y:S01]  /*7930*/  ULDC.64 UR8, c[0x0][0x3e0] ;  /* 0x0000f80000087ab9 */ /* 0x000fe20000000a00 */
[----:B------:R-:W-:Y:S02]  /*7940*/  CS2R R40, SRZ ;  /* 0x0000000000287805 */ /* 0x000fe4000001ff00 */
[----:B------:R-:W-:Y:S01]  /*7950*/  CS2R R42, SRZ ;  /* 0x00000000002a7805 */ /* 0x000fe2000001ff00 */
[----:B------:R-:W-:-:S02]  /*7960*/  IMAD R24, R58, R10, RZ ;  /* 0x0000000a3a187224 */ /* 0x000fc400078e02ff */
[----:B------:R-:W-:Y:S01]  /*7970*/  IMAD.WIDE.U32 R8, R23, R10, R4 ;  /* 0x0000000a17087225 */ /* 0x000fe200078e0004 */
[----:B------:R-:W-:-:S03]  /*7980*/  IADD3 R4, P1, R6, R48, RZ ;  /* 0x0000003006047210 */ /* 0x000fc60007f3e0ff */
[C---:B------:R-:W-:Y:S01]  /*7990*/  IMAD R20, R23.reuse, R13, R20 ;  /* 0x0000000d17147224 */ /* 0x040fe200078e0214 */
[----:B------:R-:W-:Y:S01]  /*79a0*/  IADD3 R6, P2, R8, R50, RZ ;  /* 0x0000003208067210 */ /* 0x000fe20007f5e0ff */
[----:B------:R-:W-:Y:S02]  /*79b0*/  IMAD R24, R23, R11, R24 ;  /* 0x0000000b17187224 */ /* 0x000fe400078e0218 */
[C---:B------:R-:W-:Y:S01]  /*79c0*/  VIADD R3, R16.reuse, 0x8 ;  /* 0x0000000810037836 */ /* 0x040fe20000000000 */
[----:B------:R-:W-:Y:S01]  /*79d0*/  IADD3.X R5, R57, R20, R7, P1, !PT ;  /* 0x0000001439057210 */ /* 0x000fe20000ffe407 */
[----:B------:R-:W-:Y:S01]  /*79e0*/  VIADD R8, R16, 0x10 ;  /* 0x0000001010087836 */ /* 0x000fe20000000000 */
[----:B------:R-:W-:Y:S02]  /*79f0*/  IADD3.X R7, R55, R24, R9, P2, !PT ;  /* 0x0000001837077210 */ /* 0x000fe400017fe409 */
[----:B------:R-:W-:Y:S01]  /*7a00*/  ISETP.GE.AND P1, PT, R3, UR4, PT ;  /* 0x0000000403007c0c */ /* 0x000fe2000bf26270 */
[----:B------:R-:W-:Y:S01]  /*7a10*/  IMAD.WIDE.U32 R52, R52, 0xc0, R4 ;  /* 0x000000c034347825 */ /* 0x000fe200078e0004 */
[----:B------:R-:W-:-:S03]  /*7a20*/  ISETP.GE.AND P3, PT, R8, UR4, PT ;  /* 0x0000000408007c0c */ /* 0x000fc6000bf66270 */
[----:B------:R-:W-:Y:S01]  /*7a30*/  IMAD R5, R60, 0xc0, RZ ;  /* 0x000000c03c057824 */ /* 0x000fe200078e02ff */
[----:B------:R-:W-:Y:S01]  /*7a40*/  LEA R4, P2, R52, UR6, 0x1 ;  /* 0x0000000634047c11 */ /* 0x000fe2000f8408ff */
[----:B------:R-:W-:-:S04]  /*7a50*/  IMAD.WIDE.U32 R14, R14, 0xc0, R6 ;  /* 0x000000c00e0e7825 */ /* 0x000fc800078e0006 */
[----:B------:R-:W-:Y:S01]  /*7a60*/  IMAD R3, R0, 0xc0, RZ ;  /* 0x000000c000037824 */ /* 0x000fe200078e02ff */
[----:B------:R-:W-:Y:S01]  /*7a70*/  LEA R6, P5, R14, UR8, 0x1 ;  /* 0x000000080e067c11 */ /* 0x000fe2000f8a08ff */
[----:B------:R-:W-:Y:S02]  /*7a80*/  IMAD.IADD R5, R53, 0x1, R5 ;  /* 0x0000000135057824 */ /* 0x000fe400078e0205 */
[----:B------:R-:W-:Y:S02]  /*7a90*/  VIADD R0, R16, 0x18 ;  /* 0x0000001810007836 */ /* 0x000fe40000000000 */
[----:B------:R-:W-:Y:S01]  /*7aa0*/  IMAD.IADD R3, R15, 0x1, R3 ;  /* 0x000000010f037824 */ /* 0x000fe200078e0203 */
[----:B------:R-:W-:Y:S01]  /*7ab0*/  LEA.HI.X R5, R52, UR7, R5, 0x1, P2 ;  /* 0x0000000734057c11 */ /* 0x000fe200090f0c05 */
[----:B------:R-:W-:Y:S01]  /*7ac0*/  VIADD R8, R16, 0x20 ;  /* 0x0000002010087836 */ /* 0x000fe20000000000 */
[----:B------:R-:W-:Y:S01]  /*7ad0*/  ISETP.GE.AND P2, PT, R0, UR4, PT ;  /* 0x0000000400007c0c */ /* 0x000fe2000bf46270 */
[----:B------:R-:W-:Y:S01]  /*7ae0*/  VIADD R0, R16, 0x28 ;  /* 0x0000002810007836 */ /* 0x000fe20000000000 */
        /* <DEDUP_REMOVED lines=25> */
.L_x_9443:
[----:B------:R-:W-:Y:S05]  /*7c80*/  BSYNC B1 ;  /* 0x0000000000017941 */ /* 0x000fea0003800000 */
.L_x_9442:
[----:B------:R-:W2:Y:S01]  /*7c90*/  LDL R52, [R1+0x50] ;  /* 0x0000500001347983 */ /* 0x000ea20000100800 */
[----:B0-----:R-:W-:Y:S01]  /*7ca0*/  ISETP.NE.AND P1, PT, R54, 0x1, PT ;  /* 0x000000013600780c */ /* 0x001fe20003f25270 */
[----:B------:R-:W-:Y:S01]  /*7cb0*/  IMAD R3, R56, 0xc0, R23 ;  /* 0x000000c038037824 */ /* 0x000fe200078e0217 */
[----:B------:R-:W-:Y:S01]  /*7cc0*/  ULDC.64 UR4, c[0x0][0x3c8] ;  /* 0x0000f20000047ab9 */ /* 0x000fe20000000a00 */
[----:B-1---5:R-:W-:Y:S01]  /*7cd0*/  IMAD.MOV.U32 R4, RZ, RZ, R43 ;  /* 0x000000ffff047224 */ /* 0x022fe200078e002b */
[----:B------:R-:W-:-:S09]  /*7ce0*/  ULDC.64 UR6, c[0x0][0x3e0] ;  /* 0x0000f80000067ab9 */ /* 0x000fd20000000a00 */
[----:B------:R-:W0:Y:S08]  /*7cf0*/  @P1 LDC R0, c[0x0][0x42c] ;  /* 0x00010b00ff001b82 */ /* 0x000e300000000800 */
[----:B------:R-:W1:Y:S01]  /*7d00*/  @P1 LDC R5, c[0x0][0x430] ;  /* 0x00010c00ff051b82 */ /* 0x000e620000000800 */
[----:B------:R-:W-:Y:S02]  /*7d10*/  IMAD.MOV.U32 R6, RZ, RZ, R38 ;  /* 0x000000ffff067224 */ /* 0x000fe400078e0026 */
[----:B------:R-:W-:-:S02]  /*7d20*/  IMAD.MOV.U32 R7, RZ, RZ, R39 ;  /* 0x000000ffff077224 */ /* 0x000fc400078e0027 */
[----:B0-----:R-:W-:-:S05]  /*7d30*/  @P1 IMAD.HI.U32 R0, R3, R0, RZ ;  /* 0x0000000003001227 */ /* 0x001fca00078e00ff */
[----:B-1----:R-:W-:Y:S01]  /*7d40*/  @P1 SHF.R.U32.HI R3, RZ, R5, R0 ;  /* 0x00000005ff031219 */ /* 0x002fe20000011600 */
[----:B------:R-:W-:-:S03]  /*7d50*/  IMAD.MOV.U32 R0, RZ, RZ, R42 ;  /* 0x000000ffff007224 */ /* 0x000fc600078e002a */
[----:B------:R-:W-:Y:S01]  /*7d60*/  SHF.R.S32.HI R5, RZ, 0x1f, R3 ;  /* 0x0000001fff057819 */ /* 0x000fe20000011403 */
[----:B------:R-:W-:Y:S01]  /*7d70*/  IMAD.MOV.U32 R56, RZ, RZ, R48 ;  /* 0x000000ffff387224 */ /* 0x000fe200078e0030 */
[----:B------:R-:W-:Y:S01]  /*7d80*/  PRMT R51, R4, 0x5410, R0 ;  /* 0x0000541004337816 */ /* 0x000fe20000000000 */
[----:B------:R-:W-:Y:S02]  /*7d90*/  IMAD.MOV.U32 R54, RZ, RZ, R50 ;  /* 0x000000ffff367224 */ /* 0x000fe400078e0032 */
[C---:B------:R-:W-:Y:S02]  /*7da0*/  IMAD R0, R5.reuse, R12, RZ ;  /* 0x0000000c05007224 */ /* 0x040fe400078e02ff */
[-C--:B------:R-:W-:Y:S01]  /*7db0*/  IMAD R4, R5, R10.reuse, RZ ;  /* 0x0000000a05047224 */ /* 0x080fe200078e02ff */
[----:B------:R-:W-:Y:S01]  /*7dc0*/  PRMT R50, R50, 0x5410, R6 ;  /* 0x0000541032327816 */ /* 0x000fe20000000006 */
[----:B------:R-:W-:Y:S01]  /*7dd0*/  IMAD.WIDE.U32 R14, R3, R10, R54 ;  /* 0x0000000a030e7225 */ /* 0x000fe200078e0036 */
[----:B------:R-:W-:-:S03]  /*7de0*/  PRMT R49, R49, 0x5410, R7 ;  /* 0x0000541031317816 */ /* 0x000fc60000000007 */
[----:B------:R-:W-:-:S04]  /*7df0*/  IMAD.WIDE.U32 R6, R3, R12, R56 ;  /* 0x0000000c03067225 */ /* 0x000fc800078e0038 */
[C---:B------:R-:W-:Y:S02]  /*7e00*/  IMAD R13, R3.reuse, R13, R0 ;  /* 0x0000000d030d7224 */ /* 0x040fe400078e0200 */
[----:B------:R-:W-:Y:S01]  /*7e10*/  IMAD R3, R3, R11, R4 ;  /* 0x0000000b03037224 */ /* 0x000fe200078e0204 */
[----:B------:R-:W-:Y:S01]  /*7e20*/  LEA R4, P1, R6, UR4, 0x1 ;  /* 0x0000000406047c11 */ /* 0x000fe2000f8208ff */
[----:B------:R-:W-:Y:S01]  /*7e30*/  IMAD.IADD R13, R7, 0x1, R13 ;  /* 0x00000001070d7824 */ /* 0x000fe200078e020d */
[----:B------:R-:W-:Y:S01]  /*7e40*/  LEA R0, P2, R14, UR6, 0x1 ;  /* 0x000000060e007c11 */ /* 0x000fe2000f8408ff */
[----:B------:R-:W-:Y:S01]  /*7e50*/  IMAD.IADD R3, R15, 0x1, R3 ;  /* 0x000000010f037824 */ /* 0x000fe200078e0203 */
[----:B------:R-:W-:Y:S01]  /*7e60*/  UMOV UR4, 0xffffffff ;  /* 0xffffffff00047882 */ /* 0x000fe20000000000 */
[----:B------:R-:W-:Y:S02]  /*7e70*/  IMAD.MOV.U32 R5, RZ, RZ, R32 ;  /* 0x000000ffff057224 */ /* 0x000fe400078e0020 */
[----:B------:R-:W-:Y:S01]  /*7e80*/  IMAD.MOV.U32 R10, RZ, RZ, R33 ;  /* 0x000000ffff0a7224 */ /* 0x000fe200078e0021 */
[----:B------:R-:W-:-:S02]  /*7e90*/  LEA.HI.X R13, R6, UR5, R13, 0x1, P1 ;  /* 0x00000005060d7c11 */ /* 0x000fc400088f0c0d */
[----:B------:R-:W-:Y:S02]  /*7ea0*/  LEA.HI.X R3, R14, UR7, R3, 0x1, P2 ;  /* 0x000000070e037c11 */ /* 0x000fe400090f0c03 */
[----:B------:R-:W-:Y:S02]  /*7eb0*/  PRMT R49, R5, 0x7610, R49 ;  /* 0x0000761005317816 */ /* 0x000fe40000000031 */
[----:B------:R-:W-:Y:S02]  /*7ec0*/  PRMT R48, R10, 0x7610, R48 ;  /* 0x000076100a307816 */ /* 0x000fe40000000030 */
[----:B--2---:R-:W-:Y:S01]  /*7ed0*/  LEA.HI R5, R52, R52, RZ, 0x1 ;  /* 0x0000003434057211 */ /* 0x004fe200078f08ff */
[----:B------:R-:W-:Y:S06]  /*7ee0*/  BRA.DIV UR4, `(.L_x_9444) ;  /* 0x00000182042c7947 */ /* 0x000fec000b800000 */
.L_x_9691:
[----:B------:R-:W-:Y:S01]  /*7ef0*/  UMOV UR4, 0xffffffff ;  /* 0xffffffff00047882 */ /* 0x000fe20000000000 */
[----:B------:R-:W-:Y:S02]  /*7f00*/  LOP3.LUT R5, R5, 0xfffffffe, RZ, 0xc0, !PT ;  /* 0xfffffffe05057812 */ /* 0x000fe400078ec0ff */
[----:B------:R-:W-:Y:S05]  /*7f10*/  BRA.DIV UR4, `(.L_x_9445) ;  /* 0x0000018204447947 */ /* 0x000fea000b800000 */
.L_x_9694:
[----:B------:R-:W-:Y:S01]  /*7f20*/  UMOV UR4, 0xffffffff ;  /* 0xffffffff00047882 */ /* 0x000fe20000000000 */
[----:B------:R-:W-:Y:S02]  /*7f30*/  IMAD.IADD R5, R52, 0x1, -R5 ;  /* 0x0000000134057824 */ /* 0x000fe400078e0a05 */
[----:B------:R-:W-:Y:S05]  /*7f40*/  BRA.DIV UR4, `(.L_x_9446) ;  /* 0x0000018204607947 */ /* 0x000fea000b800000 */
.L_x_9697:
[----:B------:R-:W-:Y:S01]  /*7f50*/  UMOV UR4, 0xffffffff ;  /* 0xffffffff00047882 */ /* 0x000fe20000000000 */
[----:B------:R-:W-:Y:S02]  /*7f60*/  SHF.L.U32 R3, R5, 0x1f, RZ ;  /* 0x0000001f05037819 */ /* 0x000fe400000006ff */
[----:B------:R-:W-:Y:S05]  /*7f70*/  BRA.DIV UR4, `(.L_x_9447) ;  /* 0x00000182047c7947 */ /* 0x000fea000b800000 */
.L_x_9700:
[----:B------:R-:W0:Y:S01]  /*7f80*/  SYNCS.PHASECHK.TRANS64.TRYWAIT P1, [R2+URZ+0x2d800], R3 ;  /* 0x02d80003020075a7 */ /* 0x000e22000802017f */
        /* <DEDUP_REMOVED lines=31> */
.L_x_9701:
[----:B------:R-:W-:Y:S05]  /*8180*/  BSYNC B1 ;  /* 0x0000000000017941 */ /* 0x000fea0003800000 */
.L_x_9448:
[----:B------:R-:W-:Y:S01]  /*8190*/  PRMT R11, R0, 0x5410, R4 ;  /* 0x00005410000b7816 */ /* 0x000fe20000000004 */
[----:B------:R-:W-:Y:S06]  /*81a0*/  @P0 BRA `(.L_x_9450) ;  /* 0x0000002c00ec0947 */ /* 0x000fec0003800000 */
[----:B------:R-:W2:Y:S01]  /*81b0*/  LDL R6, [R1+0x44] ;  /* 0x0000440001067983 */ /* 0x000ea20000100800 */
[----:B------:R-:W1:Y:S01]  /*81c0*/  LDC R5, c[0x0][0x3d4] ;  /* 0x0000f500ff057b82 */ /* 0x000e620000000800 */
[----:B------:R-:W-:Y:S01]  /*81d0*/  LEA.HI R59, R59, R46, RZ, 0x2 ;  /* 0x0000002e3b3b7211 */ /* 0x000fe200078f10ff */
[----:B------:R-:W-:Y:S03]  /*81e0*/  BSSY B1, `(.L_x_9451) ;  /* 0x000003f000017945 */ /* 0x000fe60003800000 */
[--C-:B0-----:R-:W-:Y:S02]  /*81f0*/  SHF.R.S32.HI R3, RZ, 0x2, R59.reuse ;  /* 0x00000002ff037819 */ /* 0x101fe4000001143b */
[----:B------:R-:W-:-:S04]  /*8200*/  SHF.R.S32.HI R0, RZ, 0x1f, R59 ;  /* 0x0000001fff007819 */ /* 0x000fc8000001143b */
[----:B------:R-:W-:-:S04]  /*8210*/  LEA.HI R0, R0, R3, RZ, 0x2 ;  /* 0x0000000300007211 */ /* 0x000fc800078f10ff */
[----:B------:R-:W-:Y:S01]  /*8220*/  LOP3.LUT R4, R0, 0xfffffffc, RZ, 0xc0, !PT ;  /* 0xfffffffc00047812 */ /* 0x000fe200078ec0ff */
[----:B------:R-:W-:-:S04]  /*8230*/  VIADD R0, R16, 0x8 ;  /* 0x0000000810007836 */ /* 0x000fc80000000000 */
[----:B------:R-:W-:Y:S02]  /*8240*/  IMAD.IADD R3, R3, 0x1, -R4 ;  /* 0x0000000103037824 */ /* 0x000fe400078e0a04 */
[C---:B------:R-:W-:Y:S01]  /*8250*/  VIADD R4, R16.reuse, 0x10 ;  /* 0x0000001010047836 */ /* 0x040fe20000000000 */
[-C--:B-1----:R-:W-:Y:S02]  /*8260*/  ISETP.GE.AND P6, PT, R16, R5.reuse, PT ;  /* 0x000000051000720c */ /* 0x082fe40003fc6270 */
[-C--:B------:R-:W-:Y:S01]  /*8270*/  ISETP.GE.AND P0, PT, R0, R5.reuse, PT ;  /* 0x000000050000720c */ /* 0x080fe20003f06270 */
[----:B------:R-:W-:Y:S01]  /*8280*/  VIADD R0, R16, 0x18 ;  /* 0x0000001810007836 */ /* 0x000fe20000000000 */
[----:B------:R-:W-:Y:S02]  /*8290*/  LOP3.LUT P1, RZ, R3, 0x2, RZ, 0xc0, !PT ;  /* 0x0000000203ff7812 */ /* 0x000fe4000782c0ff */
[-C--:B------:R-:W-:Y:S01]  /*82a0*/  ISETP.GE.AND P2, PT, R4, R5.reuse, PT ;  /* 0x000000050400720c */ /* 0x080fe20003f46270 */
[----:B------:R-:W-:Y:S01]  /*82b0*/  VIADD R4, R16, 0x20 ;  /* 0x0000002010047836 */ /* 0x000fe20000000000 */
[----:B------:R-:W-:-:S04]  /*82c0*/  ISETP.GE.AND P3, PT, R0, R5, PT ;  /* 0x000000050000720c */ /* 0x000fc80003f66270 */
[----:B------:R-:W-:Y:S01]  /*82d0*/  ISETP.GE.AND P4, PT, R4, R5, PT ;  /* 0x000000050400720c */ /* 0x000fe20003f86270 */
[----:B--2---:R-:W-:Y:S02]  /*82e0*/  IMAD R3, R6, 0x2, R2 ;  /* 0x0000000206037824 */ /* 0x004fe400078e0202 */
[----:B------:R-:W-:Y:S02]  /*82f0*/  VIADD R6, R16, 0x28 ;  /* 0x0000002810067836 */ /* 0x000fe40000000000 */
[----:B------:R-:W-:-:S03]  /*8300*/  VIADD R0, R3, 0x20 ;  /* 0x0000002003007836 */ /* 0x000fc60000000000 */
[----:B------:R-:W-:Y:S01]  /*8310*/  ISETP.GE.AND P5, PT, R6, R5, PT ;  /* 0x000000050600720c */ /* 0x000fe20003fa6270 */
[----:B------:R-:W-:-:S12]  /*8320*/  @P6 BRA `(.L_x_9452) ;  /* 0x0000000000a86947 */ /* 0x000fd80003800000 */
[----:B------:R-:W0:Y:S01]  /*8330*/  LDS.128 R4, [R3+0xc400] ;  /* 0x00c4000003047984 */ /* 0x000e220000000c00 */
        /* <DEDUP_REMOVED lines=41> */
.L_x_9452:
[----:B------:R-:W-:Y:S05]  /*85d0*/  BSYNC B1 ;  /* 0x0000000000017941 */ /* 0x000fea0003800000 */
.L_x_9451:
[----:B------:R-:W-:Y:S01]  /*85e0*/  BSSY B1, `(.L_x_9453) ;  /* 0x000002d000017945 */ /* 0x000fe20003800000 */
[----:B------:R-:W-:-:S03]  /*85f0*/  @P1 VIADD R0, R3, 0xffffffe0 ;  /* 0xffffffe003001836 */ /* 0x000fc60000000000 */
[----:B------:R-:W-:Y:S05]  /*8600*/  @P0 BRA `(.L_x_9454) ;  /* 0x0000000000a80947 */ /* 0x000fea0003800000 */
[----:B0-----:R-:W0:Y:S01]  /*8610*/  LDS.128 R4, [R0+0xc400] ;  /* 0x00c4000000047984 */ /* 0x001e220000000c00 */
        /* <DEDUP_REMOVED lines=8> */
[----:B0-----:R-:W-:-:S02]  /*86a0*/  HADD2.F32 R38, -RZ, R7.H0_H0 ;  /* 0x20000007ff267230 */ /* 0x001fc40000004100 */
        /* <DEDUP_REMOVED lines=11> */
[----:B------:R-:W-:Y:S02]  /*8760*/  HADD2.F32 R6, -RZ, R5.H0_H0 ;  /* 0x20000005ff067230 */ /* 0x000fe40000004100 */
        /* <DEDUP_REMOVED lines=19> */
[----:B------:R1:W-:Y:S02]  /*88a0*/  STS.128 [R0+0xc400], R4 ;  /* 0x00c4000400007388 */ /* 0x0003e40000000c00 */
.L_x_9454:
[----:B------:R-:W-:Y:S05]  /*88b0*/  BSYNC B1 ;  /* 0x0000000000017941 */ /* 0x000fea0003800000 */
.L_x_9453:
        /* <DEDUP_REMOVED lines=20> */
[----:B------:R-:W-:Y:S01]  /*8a00*/  FMUL.FTZ R38, R4, R49 ;  /* 0x0000003104267220 */ /* 0x000fe20000410000 */
[--C-:B------:R-:W-:Y:S02]  /*8a10*/  HADD2.F32 R35, -RZ, R48.reuse.H0_H0 ;  /* 0x20000030ff237230 */ /* 0x100fe40000004100 */
[----:B------:R-:W-:Y:S01]  /*8a20*/  FFMA.FTZ R40, R34, R37, R40 ;  /* 0x0000002522287223 */ /* 0x000fe20000010028 */
        /* <DEDUP_REMOVED lines=21> */
.L_x_9456:
[----:B------:R-:W-:Y:S05]  /*8b80*/  BSYNC B1 ;  /* 0x0000000000017941 */ /* 0x000fea0003800000 */
.L_x_9455:
[----:B------:R-:W-:Y:S04]  /*8b90*/  BSSY B1, `(.L_x_9457) ;  /* 0x000002c000017945 */ /* 0x000fe80003800000 */
[----:B------:R-:W-:Y:S05]  /*8ba0*/  @P3 BRA `(.L_x_9458) ;  /* 0x0000000000a83947 */ /* 0x000fea0003800000 */
[----:B012---:R-:W0:Y:S01]  /*8bb0*/  LDS.128 R4, [R0+0xf400] ;  /* 0x00f4000000047984 */ /* 0x007e220000000c00 */
        /* <DEDUP_REMOVED lines=41> */
.L_x_9458:
[----:B------:R-:W-:Y:S05]  /*8e50*/  BSYNC B1 ;  /* 0x0000000000017941 */ /* 0x000fea0003800000 */
.L_x_9457:
        /* <DEDUP_REMOVED lines=44> */
.L_x_9460:
[----:B------:R-:W-:Y:S05]  /*9120*/  BSYNC B1 ;  /* 0x0000000000017941 */ /* 0x000fea0003800000 */
.L_x_9459:
        /* <DEDUP_REMOVED lines=44> */
.L_x_9441:
[----:B------:R-:W2:Y:S01]  /*93f0*/  LDL R5, [R1+0x34] ;  /* 0x0000340001057983 */ /* 0x000ea20000100800 */
[----:B------:R-:W0:Y:S01]  /*9400*/  LDC R3, c[0x0][0x428] ;  /* 0x00010a00ff037b82 */ /* 0x000e220000000800 */
[----:B------:R-:W-:Y:S01]  /*9410*/  ISETP.GE.AND P0, PT, R23, R4, PT ;  /* 0x000000041700720c */ /* 0x000fe20003f06270 */
[----:B------:R-:W-:Y:S01]  /*9420*/  BSSY B1, `(.L_x_9461) ;  /* 0x0000046000017945 */ /* 0x000fe20003800000 */
        /* <DEDUP_REMOVED lines=13> */
[----:B0-----:R-:W-:-:S13]  /*9500*/  ISETP.NE.AND P1, PT, R3, 0x1, PT ;  /* 0x000000010300780c */ /* 0x001fda0003f25270 */
[----:B------:R-:W0:Y:S08]  /*9510*/  @P1 LDC R58, c[0x0][0x42c] ;  /* 0x00010b00ff3a1b82 */ /* 0x000e300000000800 */
[----:B------:R-:W1:Y:S01]  /*9520*/  @P1 LDC R59, c[0x0][0x430] ;  /* 0x00010c00ff3b1b82 */ /* 0x000e620000000800 */
[----:B--2---:R-:W-:Y:S01]  /*9530*/  IMAD R3, R5, 0xc0, R23 ;  /* 0x000000c005037824 */ /* 0x004fe200078e0217 */
[----:B------:R-:W-:-:S03]  /*9540*/  CS2R R4, SRZ ;  /* 0x0000000000047805 */ /* 0x000fc6000001ff00 */
[----:B0-----:R-:W-:Y:S01]  /*9550*/  @P1 IMAD.HI.U32 R58, R3, R58, RZ ;  /* 0x0000003a033a1227 */ /* 0x001fe200078e00ff */
[----:B-1----:R-:W-:Y:S06]  /*9560*/  @P0 BRA `(.L_x_9462) ;  /* 0x0000000000c40947 */ /* 0x002fec0003800000 */
[----:B------:R-:W-:Y:S01]  /*9570*/  IMAD.MOV.U32 R4, RZ, RZ, R19 ;  /* 0x000000ffff047224 */ /* 0x000fe200078e0013 */
[----:B------:R-:W-:Y:S01]  /*9580*/  SHF.R.S32.HI R9, RZ, 0x1f, R23 ;  /* 0x0000001fff097819 */ /* 0x000fe20000011417 */
[----:B------:R-:W-:Y:S01]  /*9590*/  IMAD.MOV.U32 R5, RZ, RZ, R62 ;  /* 0x000000ffff057224 */ /* 0x000fe200078e003e */
[----:B------:R-:W-:Y:S01]  /*95a0*/  ULDC.64 UR4, c[0x0][0x3c8] ;  /* 0x0000f20000047ab9 */ /* 0x000fe20000000a00 */
[----:B------:R-:W-:Y:S01]  /*95b0*/  ULDC.64 UR6, c[0x0][0x3e0] ;  /* 0x0000f80000067ab9 */ /* 0x000fe20000000a00 */
[----:B------:R-:W-:Y:S01]  /*95c0*/  VIADD R63, R19, 0x10 ;  /* 0x00000010133f7836 */ /* 0x000fe20000000000 */
[----:B------:R-:W-:Y:S01]  /*95d0*/  CS2R R32, SRZ ;  /* 0x0000000000207805 */ /* 0x000fe2000001ff00 */
[----:B------:R-:W-:Y:S01]  /*95e0*/  IMAD.WIDE.U32 R6, R23, R12, R4 ;  /* 0x0000000c17067225 */ /* 0x000fe200078e0004 */
[----:B------:R-:W-:Y:S02]  /*95f0*/  CS2R R34, SRZ ;  /* 0x0000000000227805 */ /* 0x000fe4000001ff00 */
[----:B------:R-:W-:-:S02]  /*9600*/  CS2R R36, SRZ ;  /* 0x0000000000247805 */ /* 0x000fc4000001ff00 */
[----:B------:R-:W-:Y:S01]  /*9610*/  CS2R R38, SRZ ;  /* 0x0000000000267805 */ /* 0x000fe2000001ff00 */
[C---:B------:R-:W-:Y:S01]  /*9620*/  IMAD R8, R9.reuse, R12, RZ ;  /* 0x0000000c09087224 */ /* 0x040fe200078e02ff */
[----:B------:R-:W-:Y:S01]  /*9630*/  IADD3 R48, P2, R6, R48, RZ ;  /* 0x0000003006307210 */ /* 0x000fe20007f5e0ff */
[-C--:B------:R-:W-:Y:S01]  /*9640*/  IMAD R20, R9, R10.reuse, RZ ;  /* 0x0000000a09147224 */ /* 0x080fe200078e02ff */
[----:B------:R-:W-:Y:S01]  /*9650*/  CS2R R40, SRZ ;  /* 0x0000000000287805 */ /* 0x000fe2000001ff00 */
[C---:B------:R-:W-:Y:S01]  /*9660*/  IMAD.WIDE.U32 R4, R23.reuse, R10, R4 ;  /* 0x0000000a17047225 */ /* 0x040fe200078e0004 */
[----:B------:R-:W-:Y:S02]  /*9670*/  CS2R R42, SRZ ;  /* 0x00000000002a7805 */ /* 0x000fe4000001ff00 */
[----:B------:R-:W-:Y:S02]  /*9680*/  CS2R R24, SRZ ;  /* 0x0000000000187805 */ /* 0x000fe4000001ff00 */
[----:B------:R-:W-:Y:S01]  /*9690*/  CS2R R26, SRZ ;  /* 0x00000000001a7805 */ /* 0x000fe2000001ff00 */
[C---:B------:R-:W-:Y:S01]  /*96a0*/  IMAD R6, R23.reuse, R13, R8 ;  /* 0x0000000d17067224 */ /* 0x040fe200078e0208 */
[----:B------:R-:W-:Y:S01]  /*96b0*/  IADD3 R50, P3, R4, R50, RZ ;  /* 0x0000003204327210 */ /* 0x000fe20007f7e0ff */
[----:B------:R-:W-:Y:S01]  /*96c0*/  IMAD R20, R23, R11, R20 ;  /* 0x0000000b17147224 */ /* 0x000fe200078e0214 */
[----:B------:R-:W-:Y:S01]  /*96d0*/  CS2R R28, SRZ ;  /* 0x00000000001c7805 */ /* 0x000fe2000001ff00 */
[----:B------:R-:W-:Y:S01]  /*96e0*/  VIADD R61, R19, 0x20 ;  /* 0x00000020133d7836 */ /* 0x000fe20000000000 */
[----:B------:R-:W-:Y:S01]  /*96f0*/  IADD3.X R49, R57, R7, R6, P2, !PT ;  /* 0x0000000739317210 */ /* 0x000fe200017fe406 */
[----:B------:R-:W-:Y:S01]  /*9700*/  IMAD R7, R60, 0xc0, RZ ;  /* 0x000000c03c077824 */ /* 0x000fe200078e02ff */
[----:B------:R-:W-:Y:S01]  /*9710*/  IADD3.X R51, R55, R5, R20, P3, !PT ;  /* 0x0000000537337210 */ /* 0x000fe20001ffe414 */
[----:B------:R-:W-:Y:S01]  /*9720*/  IMAD R5, R0, 0xc0, RZ ;  /* 0x000000c000057824 */ /* 0x000fe200078e02ff */
[----:B------:R-:W-:Y:S01]  /*9730*/  CS2R R30, SRZ ;  /* 0x00000000001e7805 */ /* 0x000fe2000001ff00 */
[----:B------:R-:W-:-:S04]  /*9740*/  IMAD.WIDE.U32 R52, R52, 0xc0, R48 ;  /* 0x000000c034347825 */ /* 0x000fc800078e0030 */
[----:B------:R-:W-:Y:S01]  /*9750*/  IMAD.WIDE.U32 R14, R14, 0xc0, R50 ;  /* 0x000000c00e0e7825 */ /* 0x000fe200078e0032 */
[----:B------:R-:W-:Y:S01]  /*9760*/  LEA R8, P2, R52, UR4, 0x1 ;  /* 0x0000000434087c11 */ /* 0x000fe2000f8408ff */
[----:B------:R-:W-:Y:S02]  /*9770*/  ULDC UR4, c[0x0][0x3d4] ;  /* 0x0000f50000047ab9 */ /* 0x000fe40000000800 */
[----:B------:R-:W-:Y:S01]  /*9780*/  IMAD.IADD R7, R7, 0x1, R53 ;  /* 0x0000000107077824 */ /* 0x000fe200078e0235 */
[----:B------:R-:W-:Y:S01]  /*9790*/  LEA R20, P3, R14, UR6, 0x1 ;  /* 0x000000060e147c11 */ /* 0x000fe2000f8608ff */
[----:B------:R-:W-:Y:S01]  /*97a0*/  IMAD.IADD R5, R5, 0x1, R15 ;  /* 0x0000000105057824 */ /* 0x000fe200078e020f */
[----:B------:R-:W-:Y:S02]  /*97b0*/  ISETP.GE.AND P4, PT, R61, UR4, PT ;  /* 0x000000043d007c0c */ /* 0x000fe4000bf86270 */
[----:B------:R-:W-:Y:S02]  /*97c0*/  LEA.HI.X R9, R52, UR5, R7, 0x1, P2 ;  /* 0x0000000534097c11 */ /* 0x000fe400090f0c07 */
[----:B------:R-:W-:-:S02]  /*97d0*/  CS2R R6, SRZ ;  /* 0x0000000000067805 */ /* 0x000fc4000001ff00 */
[----:B------:R-:W-:Y:S02]  /*97e0*/  LEA.HI.X R21, R14, UR7, R5, 0x1, P3 ;  /* 0x000000070e157c11 */ /* 0x000fe400098f0c05 */
[----:B------:R-:W-:Y:S02]  /*97f0*/  CS2R R4, SRZ ;  /* 0x0000000000047805 */ /* 0x000fe4000001ff00 */
[----:B------:R-:W-:Y:S02]  /*9800*/  ISETP.GE.AND P2, PT, R19, UR4, PT ;  /* 0x0000000413007c0c */ /* 0x000fe4000bf46270 */
[----:B------:R-:W-:Y:S01]  /*9810*/  ISETP.GE.AND P3, PT, R63, UR4, PT ;  /* 0x000000043f007c0c */ /* 0x000fe2000bf66270 */
[----:B------:R0:W5:Y:S04]  /*9820*/  @!P4 LDG.E.128 R40, desc[UR38][R8.64+0x40] ;  /* 0x000040260828c981 */ /* 0x000168000c1e1d00 */
[----:B------:R0:W5:Y:S06]  /*9830*/  @!P4 LDG.E.128 R28, desc[UR38][R20.64+0x40] ;  /* 0x00004026141cc981 */ /* 0x00016c000c1e1d00 */
[----:B------:R0:W5:Y:S04]  /*9840*/  @!P2 LDG.E.128 R32, desc[UR38][R8.64] ;  /* 0x000000260820a981 */ /* 0x000168000c1e1d00 */
[----:B------:R0:W5:Y:S04]  /*9850*/  @!P3 LDG.E.128 R36, desc[UR38][R8.64+0x20] ;  /* 0x000020260824b981 */ /* 0x000168000c1e1d00 */
[----:B------:R0:W5:Y:S04]  /*9860*/  @!P2 LDG.E.128 R4, desc[UR38][R20.64] ;  /* 0x000000261404a981 */ /* 0x000168000c1e1d00 */
[----:B------:R0:W5:Y:S02]  /*9870*/  @!P3 LDG.E.128 R24, desc[UR38][R20.64+0x20] ;  /* 0x000020261418b981 */ /* 0x000164000c1e1d00 */
.L_x_9462:
[----:B------:R-:W-:Y:S05]  /*9880*/  BSYNC B1 ;  /* 0x0000000000017941 */ /* 0x000fea0003800000 */
.L_x_9461:
[----:B0-----:R-:W2:Y:S01]  /*9890*/  LDL R20, [R1+0x50] ;  /* 0x0000500001147983 */ /* 0x001ea20000100800 */
[----:B------:R-:W-:Y:S01]  /*98a0*/  @P1 SHF.R.U32.HI R3, RZ, R59, R58 ;  /* 0x0000003bff031219 */ /* 0x000fe2000001163a */
[----:B-----5:R-:W-:Y:S01]  /*98b0*/  IMAD.MOV.U32 R0, RZ, RZ, R4 ;  /* 0x000000ffff007224 */ /* 0x020fe200078e0004 */
[----:B------:R-:W-:Y:S01]  /*98c0*/  ULDC.64 UR4, c[0x0][0x3c8] ;  /* 0x0000f20000047ab9 */ /* 0x000fe20000000a00 */
[----:B------:R-:W-:Y:S01]  /*98d0*/  IMAD.MOV.U32 R8, RZ, RZ, R5 ;  /* 0x000000ffff087224 */ /* 0x000fe200078e0005 */
[----:B------:R-:W-:Y:S01]  /*98e0*/  SHF.R.S32.HI R9, RZ, 0x1f, R3 ;  /* 0x0000001fff097819 */ /* 0x000fe20000011403 */
[-C--:B------:R-:W-:Y:S01]  /*98f0*/  IMAD.WIDE.U32 R56, R3, R12.reuse, R56 ;  /* 0x0000000c03387225 */ /* 0x080fe200078e0038 */
[----:B------:R-:W-:Y:S02]  /*9900*/  ULDC.64 UR6, c[0x0][0x3e0] ;  /* 0x0000f80000067ab9 */ /* 0x000fe40000000a00 */
[----:B------:R-:W-:Y:S01]  /*9910*/  PRMT R59, R0, 0x5410, R8 ;  /* 0x00005410003b7816 */ /* 0x000fe20000000008 */
[----:B------:R-:W-:-:S02]  /*9920*/  IMAD R0, R9, R12, RZ ;  /* 0x0000000c09007224 */ /* 0x000fc400078e02ff */
        /* <DEDUP_REMOVED lines=8> */
[----:B------:R-:W-:Y:S02]  /*99b0*/  IMAD.IADD R3, R55, 0x1, R3 ;  /* 0x0000000137037824 */ /* 0x000fe400078e0203 */
[----:B------:R-:W-:Y:S01]  /*99c0*/  IMAD.MOV.U32 R9, RZ, RZ, R24 ;  /* 0x000000ffff097224 */ /* 0x000fe200078e0018 */
[----:B------:R-:W-:Y:S01]  /*99d0*/  LEA.HI.X R13, R56, UR5, R13, 0x1, P1 ;  /* 0x00000005380d7c11 */ /* 0x000fe200088f0c0d */
[----:B------:R-:W-:Y:S01]  /*99e0*/  IMAD.MOV.U32 R10, RZ, RZ, R25 ;  /* 0x000000ffff0a7224 */ /* 0x000fe200078e0019 */
[----:B------:R-:W-:Y:S01]  /*99f0*/  LEA.HI.X R3, R54, UR7, R3, 0x1, P2 ;  /* 0x0000000736037c11 */ /* 0x000fe200090f0c03 */
[----:B------:R-:W-:-:S02]  /*9a00*/  IMAD.MOV.U32 R14, RZ, RZ, R6 ;  /* 0x000000ffff0e7224 */ /* 0x000fc400078e0006 */
[----:B------:R-:W-:Y:S01]  /*9a10*/  IMAD.MOV.U32 R15, RZ, RZ, R7 ;  /* 0x000000ffff0f7224 */ /* 0x000fe200078e0007 */
[----:B------:R-:W-:-:S04]  /*9a20*/  PRMT R50, R9, 0x5410, R10 ;  /* 0x0000541009327816 */ /* 0x000fc8000000000a */
[----:B------:R-:W-:Y:S02]  /*9a30*/  PRMT R58, R15, 0x5410, R14 ;  /* 0x000054100f3a7816 */ /* 0x000fe4000000000e */
[----:B--2---:R-:W-:Y:S01]  /*9a40*/  LEA.HI R9, R20, R20, RZ, 0x1 ;  /* 0x0000001414097211 */ /* 0x004fe200078f08ff */
[----:B------:R-:W-:Y:S06]  /*9a50*/  BRA.DIV UR4, `(.L_x_9463) ;  /* 0x0000016a04007947 */ /* 0x000fec000b800000 */
.L_x_9704:
[----:B------:R-:W-:Y:S01]  /*9a60*/  UMOV UR4, 0xffffffff ;  /* 0xffffffff00047882 */ /* 0x000fe20000000000 */
[----:B------:R-:W-:Y:S02]  /*9a70*/  LOP3.LUT R9, R9, 0xfffffffe, RZ, 0xc0, !PT ;  /* 0xfffffffe09097812 */ /* 0x000fe400078ec0ff */
[----:B------:R-:W-:Y:S05]  /*9a80*/  BRA.DIV UR4, `(.L_x_9464) ;  /* 0x0000016a04187947 */ /* 0x000fea000b800000 */
.L_x_9707:
[----:B------:R-:W-:Y:S01]  /*9a90*/  UMOV UR4, 0xffffffff ;  /* 0xffffffff00047882 */ /* 0x000fe20000000000 */
[----:B------:R-:W-:Y:S02]  /*9aa0*/  IMAD.IADD R9, R20, 0x1, -R9 ;  /* 0x0000000114097824 */ /* 0x000fe400078e0a09 */
[----:B------:R-:W-:Y:S05]  /*9ab0*/  BRA.DIV UR4, `(.L_x_9465) ;  /* 0x0000016a04347947 */ /* 0x000fea000b800000 */
.L_x_9710:
[----:B------:R-:W-:Y:S01]  /*9ac0*/  UMOV UR4, 0xffffffff ;  /* 0xffffffff00047882 */ /* 0x000fe20000000000 */
[----:B------:R-:W-:Y:S02]  /*9ad0*/  SHF.L.U32 R9, R9, 0x1f, RZ ;  /* 0x0000001f09097819 */ /* 0x000fe400000006ff */
[----:B------:R-:W-:Y:S05]  /*9ae0*/  BRA.DIV UR4, `(.L_x_9466) ;  /* 0x0000016a04507947 */ /* 0x000fea000b800000 */
.L_x_9713:
        /* <DEDUP_REMOVED lines=29> */
[----:B0-----:R-:W-:Y:S06]  /*9cc0*/  @!P1 BRA `(.L_x_9468) ;  /* 0x0000016800009947 */ /* 0x001fec0003800000 */
.L_x_9714:
[----:B------:R-:W-:Y:S05]  /*9cd0*/  BSYNC B1 ;  /* 0x0000000000017941 */ /* 0x000fea0003800000 */
.L_x_9467:
[----:B------:R-:W-:Y:S01]  /*9ce0*/  PRMT R48, R0, 0x5410, R8 ;  /* 0x0000541000307816 */ /* 0x000fe20000000008 */
[----:B------:R-:W-:Y:S06]  /*9cf0*/  @P0 BRA `(.L_x_9450) ;  /* 0x0000001400180947 */ /* 0x000fec0003800000 */
[----:B------:R1:W5:Y:S01]  /*9d00*/  LDL R74, [R1+0x18] ;  /* 0x00001800014a7983 */ /* 0x0003620000100800 */
[----:B------:R-:W2:Y:S03]  /*9d10*/  LDC R0, c[0x0][0x3d4] ;  /* 0x0000f500ff007b82 */ /* 0x000ea60000000800 */
[----:B------:R1:W5:Y:S04]  /*9d20*/  LDL R73, [R1+0x58] ;  /* 0x0000580001497983 */ /* 0x0003680000100800 */
[----:B------:R1:W5:Y:S04]  /*9d30*/  LDL R72, [R1+0x20] ;  /* 0x0000200001487983 */ /* 0x0003680000100800 */
[----:B------:R1:W5:Y:S01]  /*9d40*/  LDL R71, [R1+0x1c] ;  /* 0x00001c0001477983 */ /* 0x0003620000100800 */
[C---:B------:R-:W-:Y:S01]  /*9d50*/  VIADD R76, R19.reuse, 0x10 ;  /* 0x00000010134c7836 */ /* 0x040fe20000000000 */
[----:B------:R-:W-:Y:S01]  /*9d60*/  BSSY B1, `(.L_x_9469) ;  /* 0x000006b000017945 */ /* 0x000fe20003800000 */
[C---:B------:R-:W-:Y:S01]  /*9d70*/  VIADD R75, R19.reuse, 0x20 ;  /* 0x00000020134b7836 */ /* 0x040fe20000000000 */
[----:B--2---:R-:W-:-:S02]  /*9d80*/  ISETP.GE.AND P0, PT, R19, R0, PT ;  /* 0x000000001300720c */ /* 0x004fc40003f06270 */
[-C--:B------:R-:W-:Y:S02]  /*9d90*/  ISETP.GE.AND P1, PT, R76, R0.reuse, PT ;  /* 0x000000004c00720c */ /* 0x080fe40003f26270 */
[----:B------:R-:W-:-:S09]  /*9da0*/  ISETP.GE.AND P2, PT, R75, R0, PT ;  /* 0x000000004b00720c */ /* 0x000fd20003f46270 */
[----:B-1----:R-:W-:Y:S05]  /*9db0*/  @P0 BRA `(.L_x_9470) ;  /* 0x0000000400940947 */ /* 0x002fea0003800000 */
[----:B------:R-:W-:Y:S01]  /*9dc0*/  LEA.HI R8, R46, R46, RZ, 0x1 ;  /* 0x0000002e2e087211 */ /* 0x000fe200078f08ff */
[----:B------:R-:W-:Y:S01]  /*9dd0*/  HADD2.F32 R61, -RZ, R59.H1_H1 ;  /* 0x3000003bff3d7230 */ /* 0x000fe20000004100 */
[----:B-----5:R-:W-:Y:S01]  /*9de0*/  LOP3.LUT R10, R74, 0x18, R19, 0xf8, !PT ;  /* 0x000000184a0a7812 */ /* 0x020fe200078ef813 */
[----:B------:R-:W-:Y:S01]  /*9df0*/  HADD2.F32 R60, -RZ, R60.H0_H0 ;  /* 0x2000003cff3c7230 */ /* 0x000fe20000004100 */
[----:B0-----:R-:W-:Y:S02]  /*9e00*/  LOP3.LUT R9, R8, 0xfffffffe, RZ, 0xc0, !PT ;  /* 0xfffffffe08097812 */ /* 0x001fe400078ec0ff */
[----:B------:R-:W-:Y:S02]  /*9e10*/  LOP3.LUT R10, R10, R71, RZ, 0x3c, !PT ;  /* 0x000000470a0a7212 */ /* 0x000fe400078e3cff */
[----:B------:R-:W-:Y:S01]  /*9e20*/  SHF.R.U64 R32, R32, 0x10, R33 ;  /* 0x0000001020207819 */ /* 0x000fe20000001221 */
[----:B------:R-:W-:Y:S01]  /*9e30*/  IMAD.IADD R9, R46, 0x1, -R9 ;  /* 0x000000012e097824 */ /* 0x000fe200078e0a09 */
[----:B------:R-:W-:Y:S01]  /*9e40*/  SHF.R.U32.HI R62, RZ, 0x10, R33 ;  /* 0x00000010ff3e7819 */ /* 0x000fe20000011621 */
[----:B------:R-:W-:Y:S01]  /*9e50*/  IMAD.IADD R10, R72, 0x1, R10 ;  /* 0x00000001480a7824 */ /* 0x000fe200078e020a */
[----:B------:R-:W-:-:S02]  /*9e60*/  SHF.R.U64 R33, R4, 0x10, R5 ;  /* 0x0000001004217819 */ /* 0x000fc40000001205 */
[----:B------:R-:W-:Y:S01]  /*9e70*/  LEA.HI R8, R0, R9, RZ, 0x1d ;  /* 0x0000000900087211 */ /* 0x000fe200078fe8ff */
[----:B------:R-:W-:Y:S01]  /*9e80*/  IMAD R49, R10, 0x2, R73 ;  /* 0x000000020a317824 */ /* 0x000fe200078e0249 */
[--C-:B------:R-:W-:Y:S01]  /*9e90*/  SHF.R.U64 R4, R34, 0x10, R35.reuse ;  /* 0x0000001022047819 */ /* 0x100fe20000001223 */
[----:B------:R-:W-:Y:S01]  /*9ea0*/  HADD2.F32 R33, -RZ, R33.H0_H0 ;  /* 0x20000021ff217230 */ /* 0x000fe20000004100 */
[----:B------:R-:W-:Y:S02]  /*9eb0*/  SHF.R.S32.HI R9, RZ, 0x1f, R8 ;  /* 0x0000001fff097819 */ /* 0x000fe40000011408 */
[----:B------:R-:W-:Y:S02]  /*9ec0*/  SHF.R.U32.HI R69, RZ, 0x10, R35 ;  /* 0x00000010ff457819 */ /* 0x000fe40000011623 */
[----:B------:R-:W-:Y:S01]  /*9ed0*/  LEA.HI R9, R9, R8, RZ, 0x2 ;  /* 0x0000000809097211 */ /* 0x000fe200078f10ff */
[----:B------:R-:W-:Y:S01]  /*9ee0*/  IMAD.SHL.U32 R8, R8, 0x8, RZ ;  /* 0x0000000808087824 */ /* 0x000fe200078e00ff */
[----:B------:R-:W-:-:S02]  /*9ef0*/  SHF.R.U32.HI R64, RZ, 0x10, R5 ;  /* 0x00000010ff407819 */ /* 0x000fc40000011605 */
[----:B------:R-:W-:Y:S02]  /*9f00*/  SHF.R.S32.HI R9, RZ, 0x2, R9 ;  /* 0x00000002ff097819 */ /* 0x000fe40000011409 */
[----:B------:R-:W-:Y:S01]  /*9f10*/  LOP3.LUT R8, R74, 0x18, R8, 0xf8, !PT ;  /* 0x000000184a087812 */ /* 0x000fe200078ef808 */
[----:B------:R-:W-:Y:S01]  /*9f20*/  HADD2.F32 R64, -RZ, R64.H0_H0 ;  /* 0x20000040ff407230 */ /* 0x000fe20000004100 */
[--C-:B------:R-:W-:Y:S01]  /*9f30*/  SHF.R.U64 R67, R6, 0x10, R7.reuse ;  /* 0x0000001006437819 */ /* 0x100fe20000001207 */
[----:B------:R-:W-:Y:S01]  /*9f40*/  IMAD R12, R9, 0x1800, R72 ;  /* 0x00001800090c7824 */ /* 0x000fe200078e0248 */
[----:B------:R-:W-:Y:S02]  /*9f50*/  LOP3.LUT R13, R8, R71, RZ, 0x3c, !PT ;  /* 0x00000047080d7212 */ /* 0x000fe400078e3cff */
[----:B------:R-:W0:Y:S01]  /*9f60*/  LDS.128 R8, [R49] ;  /* 0x0000000031087984 */ /* 0x000e220000000c00 */
[----:B------:R-:W-:Y:S02]  /*9f70*/  SHF.R.U32.HI R65, RZ, 0x10, R7 ;  /* 0x00000010ff417819 */ /* 0x000fe40000011607 */
[----:B------:R-:W-:-:S04]  /*9f80*/  IMAD.IADD R13, R12, 0x1, R13 ;  /* 0x000000010c0d7824 */ /* 0x000fc800078e020d */
        /* <DEDUP_REMOVED lines=18> */
[----:B------:R-:W-:Y:S02]  /*a0b0*/  HADD2.F32 R62, -RZ, R59.H0_H0 ;  /* 0x2000003bff3e7230 */ /* 0x000fe40000004100 */
[----:B------:R-:W-:Y:S02]  /*a0c0*/  HADD2.F32 R6, -RZ, R68.H0_H0 ;  /* 0x20000044ff067230 */ /* 0x000fe40000004100 */
[-C--:B------:R-:W-:Y:S01]  /*a0d0*/  FMUL.FTZ R68, R55, R60.reuse ;  /* 0x0000003c37447220 */ /* 0x080fe20000410000 */
[----:B------:R-:W-:Y:S01]  /*a0e0*/  FFMA.FTZ R66, R9, R60, -R66 ;  /* 0x0000003c09427223 */ /* 0x000fe20000010842 */
[C---:B------:R-:W-:Y:S01]  /*a0f0*/  FMUL.FTZ R60, R13.reuse, R62 ;  /* 0x0000003e0d3c7220 */ /* 0x040fe20000410000 */
[----:B------:R-:W-:Y:S02]  /*a100*/  HADD2.F32 R35, -RZ, R58.H1_H1 ;  /* 0x3000003aff237230 */ /* 0x000fe40000004100 */
[----:B------:R-:W-:Y:S01]  /*a110*/  FMUL.FTZ R13, R13, R6 ;  /* 0x000000060d0d7220 */ /* 0x000fe20000410000 */
[----:B------:R-:W-:-:S02]  /*a120*/  HADD2.F32 R57, -RZ, R15.H0_H0 ;  /* 0x2000000fff397230 */ /* 0x000fc40000004100 */
[C---:B------:R-:W-:Y:S01]  /*a130*/  FFMA.FTZ R60, R5.reuse, R6, -R60 ;  /* 0x00000006053c7223 */ /* 0x040fe2000001083c */
[----:B------:R-:W-:Y:S02]  /*a140*/  HADD2.F32 R6, -RZ, R70.H0_H0 ;  /* 0x20000046ff067230 */ /* 0x000fe40000004100 */
[----:B------:R-:W-:Y:S01]  /*a150*/  FFMA.FTZ R13, R5, R62, R13 ;  /* 0x0000003e050d7223 */ /* 0x000fe2000001000d */
[----:B------:R-:W-:Y:S02]  /*a160*/  HADD2.F32 R58, -RZ, R58.H0_H0 ;  /* 0x2000003aff3a7230 */ /* 0x000fe40000004100 */
[C---:B------:R-:W-:Y:S01]  /*a170*/  FMUL.FTZ R62, R56.reuse, R35 ;  /* 0x00000023383e7220 */ /* 0x040fe20000410000 */
[----:B------:R-:W-:Y:S02]  /*a180*/  HADD2.F32 R5, -RZ, R70.H1_H1 ;  /* 0x30000046ff057230 */ /* 0x000fe40000004100 */
[----:B------:R-:W-:Y:S01]  /*a190*/  FFMA.FTZ R68, R9, R64, R68 ;  /* 0x0000004009447223 */ /* 0x000fe20000010044 */
[-C--:B------:R-:W-:Y:S01]  /*a1a0*/  FMUL.FTZ R64, R56, R6.reuse ;  /* 0x0000000638407220 */ /* 0x080fe20000410000 */
[----:B------:R-:W-:Y:S01]  /*a1b0*/  FFMA.FTZ R62, R7, R6, -R62 ;  /* 0x00000006073e7223 */ /* 0x000fe2000001083e */
[----:B------:R-:W-:Y:S01]  /*a1c0*/  FMUL.FTZ R9, R57, R58 ;  /* 0x0000003a39097220 */ /* 0x000fe20000410000 */
[----:B------:R-:W-:-:S02]  /*a1d0*/  HADD2.F32 R15, -RZ, R15.H1_H1 ;  /* 0x3000000fff0f7230 */ /* 0x000fc40000004100 */
[-C--:B------:R-:W-:Y:S01]  /*a1e0*/  FMUL.FTZ R57, R57, R5.reuse ;  /* 0x0000000539397220 */ /* 0x080fe20000410000 */
[----:B------:R-:W-:Y:S02]  /*a1f0*/  HADD2.F32 R56, -RZ, R65.H0_H0 ;  /* 0x20000041ff387230 */ /* 0x000fe40000004100 */
[C---:B------:R-:W-:Y:S01]  /*a200*/  FFMA.FTZ R55, R34.reuse, R5, -R9 ;  /* 0x0000000522377223 */ /* 0x040fe20000010809 */
[----:B------:R-:W-:Y:S02]  /*a210*/  HADD2.F32 R6, -RZ, R69.H0_H0 ;  /* 0x20000045ff067230 */ /* 0x000fe40000004100 */
[----:B------:R-:W-:Y:S01]  /*a220*/  FFMA.FTZ R57, R34, R58, R57 ;  /* 0x0000003a22397223 */ /* 0x000fe20000010039 */
[----:B------:R-:W-:Y:S02]  /*a230*/  HADD2.F32 R12, -RZ, R12.H1_H1 ;  /* 0x3000000cff0c7230 */ /* 0x000fe40000004100 */
[----:B------:R-:W-:Y:S01]  /*a240*/  FMUL.FTZ R70, R15, R56 ;  /* 0x000000380f467220 */ /* 0x000fe20000410000 */
[----:B------:R-:W-:-:S02]  /*a250*/  HADD2.F32 R14, -RZ, R14.H1_H1 ;  /* 0x3000000eff0e7230 */ /* 0x000fc40000004100 */
[-C--:B------:R-:W-:Y:S01]  /*a260*/  FMUL.FTZ R34, R15, R6.reuse ;  /* 0x000000060f227220 */ /* 0x080fe20000410000 */
        /* <DEDUP_REMOVED lines=10> */
[C---:B------:R-:W-:Y:S01]  /*a310*/  FMUL.FTZ R35, R14.reuse, R9 ;  /* 0x000000090e237220 */ /* 0x040fe20000410000 */
        /* <DEDUP_REMOVED lines=15> */
.L_x_9470:
[----:B------:R-:W-:Y:S05]  /*a410*/  BSYNC B1 ;  /* 0x0000000000017941 */ /* 0x000fea0003800000 */
.L_x_9469:
[----:B------:R-:W-:Y:S04]  /*a420*/  BSSY B1, `(.L_x_9471) ;  /* 0x000006a000017945 */ /* 0x000fe80003800000 */
[----:B------:R-:W-:Y:S05]  /*a430*/  @P1 BRA `(.L_x_9472) ;  /* 0x0000000400a01947 */ /* 0x000fea0003800000 */
[----:B-1----:R-:W-:Y:S01]  /*a440*/  SHF.R.S32.HI R4, RZ, 0x1f, R76 ;  /* 0x0000001fff047819 */ /* 0x002fe2000001144c */
[----:B------:R-:W-:Y:S01]  /*a450*/  HADD2.F32 R35, -RZ, R53.H1_H1 ;  /* 0x30000035ff237230 */ /* 0x000fe20000004100 */
[----:B------:R-:W-:Y:S02]  /*a460*/  SHF.R.U64 R60, R36, 0x10, R37 ;  /* 0x00000010243c7819 */ /* 0x000fe40000001225 */
[CC--:B------:R-:W-:Y:S02]  /*a470*/  LEA.HI R5, R4.reuse, R76.reuse, RZ, 0x3 ;  /* 0x0000004c04057211 */ /* 0x0c0fe400078f18ff */
[----:B------:R-:W-:Y:S02]  /*a480*/  LEA.HI R6, R4, R76, RZ, 0x5 ;  /* 0x0000004c04067211 */ /* 0x000fe400078f28ff */
[----:B------:R-:W-:Y:S02]  /*a490*/  SHF.R.S32.HI R7, RZ, 0x3, R5 ;  /* 0x00000003ff077819 */ /* 0x000fe40000011405 */
[----:B------:R-:W-:Y:S01]  /*a4a0*/  SHF.R.U32.HI R36, RZ, 0x10, R37 ;  /* 0x00000010ff247819 */ /* 0x000fe20000011625 */
[--C-:B------:R-:W-:Y:S01]  /*a4b0*/  HADD2.F32 R37, -RZ, R50.reuse.H1_H1 ;  /* 0x30000032ff257230 */ /* 0x100fe20000004100 */
[----:B------:R-:W-:Y:S01]  /*a4c0*/  LEA.HI R4, R0, R7, RZ, 0x1d ;  /* 0x0000000700047211 */ /* 0x000fe200078fe8ff */
[----:B------:R-:W-:Y:S01]  /*a4d0*/  HADD2.F32 R50, -RZ, R50.H0_H0 ;  /* 0x20000032ff327230 */ /* 0x000fe20000004100 */
[----:B------:R-:W-:-:S02]  /*a4e0*/  SHF.R.S32.HI R7, RZ, 0x5, R6 ;  /* 0x00000005ff077819 */ /* 0x000fc40000011406 */
[----:B-----5:R-:W-:Y:S02]  /*a4f0*/  LOP3.LUT R6, R74, 0x18, R5, 0xf8, !PT ;  /* 0x000000184a067812 */ /* 0x020fe400078ef805 */
[----:B------:R-:W-:Y:S01]  /*a500*/  SHF.R.S32.HI R5, RZ, 0x1f, R4 ;  /* 0x0000001fff057819 */ /* 0x000fe20000011404 */
[----:B------:R-:W-:Y:S01]  /*a510*/  IMAD R7, R7, 0x1800, R72 ;  /* 0x0000180007077824 */ /* 0x000fe200078e0248 */
[----:B------:R-:W-:Y:S02]  /*a520*/  LOP3.LUT R6, R6, R71, RZ, 0x3c, !PT ;  /* 0x0000004706067212 */ /* 0x000fe400078e3cff */
[----:B------:R-:W-:Y:S01]  /*a530*/  LEA.HI R5, R5, R4, RZ, 0x2 ;  /* 0x0000000405057211 */ /* 0x000fe200078f10ff */
[----:B------:R-:W-:Y:S01]  /*a540*/  IMAD.SHL.U32 R4, R4, 0x8, RZ ;  /* 0x0000000804047824 */ /* 0x000fe200078e00ff */
[----:B------:R-:W-:Y:S01]  /*a550*/  SHF.R.U64 R55, R26, 0x10, R27 ;  /* 0x000000101a377819 */ /* 0x000fe2000000121b */
[----:B------:R-:W-:Y:S01]  /*a560*/  IMAD.IADD R6, R7, 0x1, R6 ;  /* 0x0000000107067824 */ /* 0x000fe200078e0206 */
[----:B------:R-:W-:-:S02]  /*a570*/  SHF.R.S32.HI R5, RZ, 0x2, R5 ;  /* 0x00000002ff057819 */ /* 0x000fc40000011405 */
[----:B------:R-:W-:Y:S01]  /*a580*/  LOP3.LUT R4, R74, 0x18, R4, 0xf8, !PT ;  /* 0x000000184a047812 */ /* 0x000fe200078ef804 */
[----:B------:R-:W-:Y:S01]  /*a590*/  IMAD R12, R6, 0x2, R73 ;  /* 0x00000002060c7824 */ /* 0x000fe200078e0249 */
[----:B------:R-:W-:Y:S01]  /*a5a0*/  SHF.R.U32.HI R34, RZ, 0x10, R25 ;  /* 0x00000010ff227819 */ /* 0x000fe20000011619 */
[----:B------:R-:W-:Y:S01]  /*a5b0*/  IMAD R8, R5, 0x1800, R72 ;  /* 0x0000180005087824 */ /* 0x000fe200078e0248 */
[----:B0-----:R-:W-:Y:S02]  /*a5c0*/  LOP3.LUT R9, R4, R71, RZ, 0x3c, !PT ;  /* 0x0000004704097212 */ /* 0x001fe400078e3cff */
[----:B------:R-:W0:Y:S01]  /*a5d0*/  LDS.128 R4, [R12] ;  /* 0x000000000c047984 */ /* 0x000e220000000c00 */
[--C-:B------:R-:W-:Y:S01]  /*a5e0*/  SHF.R.U64 R59, R38, 0x10, R39.reuse ;  /* 0x00000010263b7819 */ /* 0x100fe20000001227 */
[----:B------:R-:W-:Y:S01]  /*a5f0*/  HADD2.F32 R34, -RZ, R34.H0_H0 ;  /* 0x20000022ff227230 */ /* 0x000fe20000004100 */
[----:B------:R-:W-:Y:S01]  /*a600*/  SHF.R.U32.HI R56, RZ, 0x10, R39 ;  /* 0x00000010ff387819 */ /* 0x000fe20000011627 */
[----:B------:R-:W-:Y:S01]  /*a610*/  IMAD.IADD R9, R8, 0x1, R9 ;  /* 0x0000000108097824 */ /* 0x000fe200078e0209 */
[----:B------:R-:W-:-:S02]  /*a620*/  SHF.R.U32.HI R51, RZ, 0x10, R27 ;  /* 0x00000010ff337819 */ /* 0x000fc4000001161b */
[----:B------:R-:W-:Y:S01]  /*a630*/  SHF.R.U64 R57, R24, 0x10, R25 ;  /* 0x0000001018397819 */ /* 0x000fe20000001219 */
[----:B------:R-:W-:-:S05]  /*a640*/  IMAD R13, R9, 0x2, R2 ;  /* 0x00000002090d7824 */ /* 0x000fca00078e0202 */
[----:B------:R-:W1:Y:S01]  /*a650*/  LDS.128 R8, [R13+0xc400] ;  /* 0x00c400000d087984 */ /* 0x000e620000000c00 */
[--C-:B0-----:R-:W-:Y:S02]  /*a660*/  HADD2.F32 R14, -RZ, R5.reuse.H0_H0 ;  /* 0x20000005ff0e7230 */ /* 0x101fe40000004100 */
[----:B------:R-:W-:Y:S02]  /*a670*/  HADD2.F32 R15, -RZ, R5.H1_H1 ;  /* 0x30000005ff0f7230 */ /* 0x000fe40000004100 */
[--C-:B------:R-:W-:Y:S02]  /*a680*/  HADD2.F32 R24, -RZ, R7.reuse.H0_H0 ;  /* 0x20000007ff187230 */ /* 0x100fe40000004100 */
[----:B------:R-:W-:Y:S02]  /*a690*/  HADD2.F32 R25, -RZ, R7.H1_H1 ;  /* 0x30000007ff197230 */ /* 0x000fe40000004100 */
[----:B------:R-:W-:Y:S02]  /*a6a0*/  HADD2.F32 R5, -RZ, R4.H0_H0 ;  /* 0x20000004ff057230 */ /* 0x000fe40000004100 */
[----:B------:R-:W-:-:S02]  /*a6b0*/  HADD2.F32 R7, -RZ, R6.H0_H0 ;  /* 0x20000006ff077230 */ /* 0x000fc40000004100 */
        /* <DEDUP_REMOVED lines=23> */
[----:B------:R-:W-:Y:S01]  /*a830*/  FFMA.FTZ R34, R15, R34, R14 ;  /* 0x000000220f227223 */ /* 0x000fe2000001000e */
[----:B------:R-:W-:-:S02]  /*a840*/  HADD2.F32 R14, -RZ, R53.H0_H0 ;  /* 0x20000035ff0e7230 */ /* 0x000fc40000004100 */
[-C--:B------:R-:W-:Y:S01]  /*a850*/  FMUL.FTZ R58, R33, R26.reuse ;  /* 0x0000001a213a7220 */ /* 0x080fe20000410000 */
[----:B------:R-:W-:Y:S01]  /*a860*/  FFMA.FTZ R56, R25, R26, -R24 ;  /* 0x0000001a19387223 */ /* 0x000fe20000010818 */
[----:B------:R-:W-:Y:S02]  /*a870*/  HADD2.F32 R11, -RZ, R10.H0_H0 ;  /* 0x2000000aff0b7230 */ /* 0x000fe40000004100 */
[C---:B------:R-:W-:Y:S01]  /*a880*/  FMUL.FTZ R24, R9.reuse, R50 ;  /* 0x0000003209187220 */ /* 0x040fe20000410000 */
[----:B------:R-:W-:Y:S02]  /*a890*/  HADD2.F32 R52, -RZ, R52.H0_H0 ;  /* 0x20000034ff347230 */ /* 0x000fe40000004100 */
[-C--:B------:R-:W-:Y:S01]  /*a8a0*/  FMUL.FTZ R9, R9, R14.reuse ;  /* 0x0000000e09097220 */ /* 0x080fe20000410000 */
[----:B------:R-:W-:Y:S02]  /*a8b0*/  HADD2.F32 R54, -RZ, R54.H0_H0 ;  /* 0x20000036ff367230 */ /* 0x000fe40000004100 */
[----:B------:R-:W-:Y:S01]  /*a8c0*/  FFMA.FTZ R24, R5, R14, -R24 ;  /* 0x0000000e05187223 */ /* 0x000fe20000010818 */
[----:B------:R-:W-:-:S02]  /*a8d0*/  HADD2.F32 R8, -RZ, R8.H1_H1 ;  /* 0x30000008ff087230 */ /* 0x000fc40000004100 */
[C---:B------:R-:W-:Y:S01]  /*a8e0*/  FMUL.FTZ R26, R11.reuse, R52 ;  /* 0x000000340b1a7220 */ /* 0x040fe20000410000 */
[----:B------:R-:W-:Y:S02]  /*a8f0*/  HADD2.F32 R10, -RZ, R10.H1_H1 ;  /* 0x3000000aff0a7230 */ /* 0x000fe40000004100 */
[----:B------:R-:W-:Y:S01]  /*a900*/  FMUL.FTZ R14, R11, R54 ;  /* 0x000000360b0e7220 */ /* 0x000fe20000410000 */
        /* <DEDUP_REMOVED lines=11> */
[----:B------:R-:W-:Y:S01]  /*a9c0*/  FFMA.FTZ R39, R25, R36, R58 ;  /* 0x0000002419277223 */ /* 0x000fe2000001003a */
        /* <DEDUP_REMOVED lines=15> */
.L_x_9472:
[----:B------:R-:W-:Y:S05]  /*aac0*/  BSYNC B1 ;  /* 0x0000000000017941 */ /* 0x000fea0003800000 */
.L_x_9471:
[----:B------:R-:W-:Y:S05]  /*aad0*/  @P2 BRA `(.L_x_9450) ;  /* 0x0000000400a02947 */ /* 0x000fea0003800000 */
[----:B-12---:R-:W-:Y:S02]  /*aae0*/  SHF.R.S32.HI R4, RZ, 0x1f, R75 ;  /* 0x0000001fff047819 */ /* 0x006fe4000001144b */
[----:B------:R-:W-:Y:S02]  /*aaf0*/  SHF.R.U64 R37, R30, 0x10, R31 ;  /* 0x000000101e257819 */ /* 0x000fe4000000121f */
[CC--:B------:R-:W-:Y:S02]  /*ab00*/  LEA.HI R5, R4.reuse, R75.reuse, RZ, 0x3 ;  /* 0x0000004b04057211 */ /* 0x0c0fe400078f18ff */
[----:B------:R-:W-:Y:S02]  /*ab10*/  LEA.HI R4, R4, R75, RZ, 0x5 ;  /* 0x0000004b04047211 */ /* 0x000fe400078f28ff */
[----:B------:R-:W-:Y:S02]  /*ab20*/  SHF.R.S32.HI R7, RZ, 0x3, R5 ;  /* 0x00000003ff077819 */ /* 0x000fe40000011405 */
[----:B------:R-:W-:-:S02]  /*ab30*/  SHF.R.S32.HI R6, RZ, 0x5, R4 ;  /* 0x00000005ff067819 */ /* 0x000fc40000011404 */
[----:B------:R-:W-:Y:S02]  /*ab40*/  LEA.HI R0, R0, R7, RZ, 0x1d ;  /* 0x0000000700007211 */ /* 0x000fe400078fe8ff */
[----:B-----5:R-:W-:Y:S01]  /*ab50*/  LOP3.LUT R4, R74, 0x18, R5, 0xf8, !PT ;  /* 0x000000184a047812 */ /* 0x020fe200078ef805 */
[----:B------:R-:W-:Y:S01]  /*ab60*/  IMAD R6, R6, 0x1800, R72 ;  /* 0x0000180006067824 */ /* 0x000fe200078e0248 */
[----:B------:R-:W-:Y:S02]  /*ab70*/  SHF.R.S32.HI R5, RZ, 0x1f, R0 ;  /* 0x0000001fff057819 */ /* 0x000fe40000011400 */
[-C--:B------:R-:W-:Y:S02]  /*ab80*/  LOP3.LUT R7, R4, R71.reuse, RZ, 0x3c, !PT ;  /* 0x0000004704077212 */ /* 0x080fe400078e3cff */
[----:B------:R-:W-:Y:S01]  /*ab90*/  LEA.HI R5, R5, R0, RZ, 0x2 ;  /* 0x0000000005057211 */ /* 0x000fe200078f10ff */
[----:B------:R-:W-:Y:S01]  /*aba0*/  IMAD.SHL.U32 R0, R0, 0x8, RZ ;  /* 0x0000000800007824 */ /* 0x000fe200078e00ff */
[----:B------:R-:W-:Y:S01]  /*abb0*/  SHF.R.U32.HI R34, RZ, 0x10, R31 ;  /* 0x00000010ff227819 */ /* 0x000fe2000001161f */
[----:B------:R-:W-:Y:S01]  /*abc0*/  IMAD.IADD R6, R6, 0x1, R7 ;  /* 0x0000000106067824 */ /* 0x000fe200078e0207 */
[----:B------:R-:W-:Y:S01]  /*abd0*/  SHF.R.S32.HI R5, RZ, 0x2, R5 ;  /* 0x00000002ff057819 */ /* 0x000fe20000011405 */
[----:B------:R-:W-:Y:S01]  /*abe0*/  HADD2.F32 R31, -RZ, R3.H1_H1 ;  /* 0x30000003ff1f7230 */ /* 0x000fe20000004100 */
[----:B------:R-:W-:Y:S01]  /*abf0*/  LOP3.LUT R0, R74, 0x18, R0, 0xf8, !PT ;  /* 0x000000184a007812 */ /* 0x000fe200078ef800 */
[----:B------:R-:W-:Y:S01]  /*ac00*/  IMAD R50, R6, 0x2, R73 ;  /* 0x0000000206327824 */ /* 0x000fe200078e0249 */
[----:B------:R-:W-:Y:S01]  /*ac10*/  SHF.R.U64 R38, R28, 0x10, R29 ;  /* 0x000000101c267819 */ /* 0x000fe2000000121d */
[----:B------:R-:W-:Y:S01]  /*ac20*/  IMAD R8, R5, 0x1800, R72 ;  /* 0x0000180005087824 */ /* 0x000fe200078e0248 */
[----:B0-----:R-:W-:-:S02]  /*ac30*/  LOP3.LUT R9, R0, R71, RZ, 0x3c, !PT ;  /* 0x0000004700097212 */ /* 0x001fc400078e3cff */
[----:B------:R-:W0:Y:S01]  /*ac40*/  LDS.128 R4, [R50] ;  /* 0x0000000032047984 */ /* 0x000e220000000c00 */
[----:B------:R-:W-:Y:S01]  /*ac50*/  SHF.R.U32.HI R28, RZ, 0x10, R29 ;  /* 0x00000010ff1c7819 */ /* 0x000fe2000001161d */
[----:B------:R-:W-:Y:S01]  /*ac60*/  HADD2.F32 R29, -RZ, R21.H1_H1 ;  /* 0x30000015ff1d7230 */ /* 0x000fe20000004100 */
[----:B------:R-:W-:Y:S01]  /*ac70*/  SHF.R.U64 R49, R40, 0x10, R41 ;  /* 0x0000001028317819 */ /* 0x000fe20000001229 */
[----:B------:R-:W-:Y:S01]  /*ac80*/  IMAD.IADD R9, R8, 0x1, R9 ;  /* 0x0000000108097824 */ /* 0x000fe200078e0209 */
        /* <DEDUP_REMOVED lines=44> */
[----:B------:R-:W-:-:S02]  /*af50*/  HADD2.F32 R48, -RZ, R48.H0_H0 ;  /* 0x20000030ff307230 */ /* 0x000fc40000004100 */
[----:B------:R-:W-:Y:S01]  /*af60*/  FFMA.FTZ R24, R5, R12, -R24 ;  /* 0x0000000c05187223 */ /* 0x000fe20000010818 */
[----:B------:R-:W-:Y:S02]  /*af70*/  HADD2.F32 R8, -RZ, R8.H1_H1 ;  /* 0x30000008ff087230 */ /* 0x000fe40000004100 */
[----:B------:R-:W-:Y:S01]  /*af80*/  FMUL.FTZ R26, R11, R20 ;  /* 0x000000140b1a7220 */ /* 0x000fe20000410000 */
[----:B------:R-:W-:Y:S01]  /*af90*/  FFMA.FTZ R14, R5, R14, R9 ;  /* 0x0000000e050e7223 */ /* 0x000fe20000010009 */
[----:B------:R-:W-:Y:S01]  /*afa0*/  FMUL.FTZ R12, R11, R48 ;  /* 0x000000300b0c7220 */ /* 0x000fe20000410000 */
        /* <DEDUP_REMOVED lines=11> */
[-C--:B------:R-:W-:Y:S01]  /*b060*/  FMUL.FTZ R8, R8, R3.reuse ;  /* 0x0000000308087220 */ /* 0x080fe20000410000 */
[----:B------:R-:W-:Y:S01]  /*b070*/  FFMA.FTZ R3, R4, R3, -R7 ;  /* 0x0000000304037223 */ /* 0x000fe20000010807 */
[----:B------:R-:W-:Y:S01]  /*b080*/  FMUL.FTZ R10, R10, R5 ;  /* 0x000000050a0a7220 */ /* 0x000fe20000410000 */
        /* <DEDUP_REMOVED lines=13> */
.L_x_9450:
[----:B------:R-:W-:Y:S05]  /*b160*/  BSYNC B0 ;  /* 0x0000000000007941 */ /* 0x000fea0003800000 */
.L_x_9440:
        /* <DEDUP_REMOVED lines=8> */
.L_x_9438:
[----:B------:R-:W-:-:S13]  /*b1f0*/  ISETP.NE.AND P0, PT, R157, 0x3, PT ;  /* 0x000000039d00780c */ /* 0x000fda0003f05270 */
[----:B------:R-:W-:Y:S05]  /*b200*/  @!P0 BRA `(.L_x_9473) ;  /* 0x0000000000048947 */ /* 0x000fea0003800000 */
[----:B------:R-:W-:Y:S01]  /*b210*/  BPT.TRAP 0x1 ;  /* 0x000000040000795c */ /* 0x000fe20000300000 */
.L_x_9473:
[----:B01234-:R-:W-:Y:S01]  /*b220*/  IMAD R3, R17, 0x8, R2 ;  /* 0x0000000811037824 */ /* 0x01ffe200078e0202 */
[----:B------:R-:W-:-:S04]  /*b230*/  SHF.L.U32 R0, R22, 0x1f, RZ ;  /* 0x0000001f16007819 */ /* 0x000fc800000006ff */
[----:B------:R0:W1:Y:S01]  /*b240*/  SYNCS.PHASECHK.TRANS64.TRYWAIT P2, [R3+URZ+0x2d830], R0 ;  /* 0x02d83000030075a7 */ /* 0x000062000804017f */
[----:B------:R-:W-:Y:S05]  /*b250*/  @!P0 BRA `(.L_x_9474) ;  /* 0x0000000000048947 */ /* 0x000fea0003800000 */
[----:B------:R-:W-:Y:S01]  /*b260*/  BPT.TRAP 0x1 ;  /* 0x000000040000795c */ /* 0x000fe20000300000 */
.L_x_9474:
[----:B------:R-:W2:Y:S01]  /*b270*/  S2R R8, SR_TID.X ;  /* 0x0000000000087919 */ /* 0x000ea20000002100 */
[----:B------:R-:W-:-:S05]  /*b280*/  LOP3.LUT R47, R47, 0xffffff80, RZ, 0xc0, !PT ;  /* 0xffffff802f2f7812 */ /* 0x000fca00078ec0ff */
[----:B------:R-:W-:-:S05]  /*b290*/  IMAD.IADD R47, R46, 0x1, -R47 ;  /* 0x000000012e2f7824 */ /* 0x000fca00078e0a2f */
[----:B------:R-:W-:-:S04]  /*b2a0*/  SHF.R.S32.HI R6, RZ, 0x1f, R47 ;  /* 0x0000001fff067819 */ /* 0x000fc8000001142f */
[CC--:B------:R-:W-:Y:S02]  /*b2b0*/  LEA.HI R4, R6.reuse, R47.reuse, RZ, 0x2 ;  /* 0x0000002f06047211 */ /* 0x0c0fe400078f10ff */
[----:B------:R-:W-:Y:S02]  /*b2c0*/  LEA.HI R6, R6, R47, RZ, 0x5 ;  /* 0x0000002f06067211 */ /* 0x000fe400078f28ff */
[--C-:B------:R-:W-:Y:S02]  /*b2d0*/  SHF.R.S32.HI R7, RZ, 0x2, R4.reuse ;  /* 0x00000002ff077819 */ /* 0x100fe40000011404 */
[----:B------:R-:W-:Y:S02]  /*b2e0*/  SHF.R.S32.HI R4, RZ, 0x1f, R4 ;  /* 0x0000001fff047819 */ /* 0x000fe40000011404 */
[----:B------:R-:W-:Y:S02]  /*b2f0*/  SHF.R.S32.HI R6, RZ, 0x5, R6 ;  /* 0x00000005ff067819 */ /* 0x000fe40000011406 */
[----:B------:R-:W-:Y:S01]  /*b300*/  LEA.HI R5, R4, R7, RZ, 0x3 ;  /* 0x0000000704057211 */ /* 0x000fe200078f18ff */
[----:B------:R-:W-:Y:S01]  /*b310*/  IMAD.HI R4, R44, 0x55555556, RZ ;  /* 0x555555562c047827 */ /* 0x000fe200078e02ff */
[----:B--2---:R-:W-:-:S02]  /*b320*/  LOP3.LUT R9, R8, 0x7f, RZ, 0xc0, !PT ;  /* 0x0000007f08097812 */ /* 0x004fc400078ec0ff */
[----:B------:R-:W-:Y:S02]  /*b330*/  LOP3.LUT R8, R5, 0xfffffff8, RZ, 0xc0, !PT ;  /* 0xfffffff805087812 */ /* 0x000fe400078ec0ff */
[----:B------:R-:W-:Y:S02]  /*b340*/  LEA.HI R5, R4, R4, RZ, 0x1 ;  /* 0x0000000404057211 */ /* 0x000fe400078f08ff */
[----:B------:R-:W-:Y:S01]  /*b350*/  ISETP.NE.AND P1, PT, R9, RZ, PT ;  /* 0x000000ff0900720c */ /* 0x000fe20003f25270 */
[----:B------:R-:W-:Y:S02]  /*b360*/  IMAD.IADD R7, R7, 0x1, -R8 ;  /* 0x0000000107077824 */ /* 0x000fe400078e0a08 */
[----:B------:R-:W-:Y:S02]  /*b370*/  IMAD R5, R5, -0x3, R44 ;  /* 0xfffffffd05057824 */ /* 0x000fe400078e022c */
[----:B------:R-:W-:Y:S01]  /*b380*/  IMAD R6, R6, 0x10, R7 ;  /* 0x0000001006067824 */ /* 0x000fe200078e0207 */
[----:B-1----:R-:W-:Y:S07]  /*b390*/  @P2 BRA `(.L_x_9475) ;  /* 0x0000000000082947 */ /* 0x002fee0003800000 */
[----:B------:R-:W1:Y:S02]  /*b3a0*/  SYNCS.PHASECHK.TRANS64.TRYWAIT P2, [R3+URZ+0x2d830], R0 ;  /* 0x02d83000030075a7 */ /* 0x000e64000804017f */
[----:B-1----:R-:W-:Y:S05]  /*b3b0*/  @!P2 BRA `(.L_x_9476) ;  /* 0x000001500058a947 */ /* 0x002fea0003800000 */
.L_x_9475:
[----:B------:R-:W-:Y:S05]  /*b3c0*/  WARPSYNC.ALL ;  /* 0x0000000000007948 */ /* 0x000fea0003800000 */
[----:B------:R-:W-:Y:S02]  /*b3d0*/  IMAD R155, R5, 0x40, R6 ;  /* 0x00000040059b7824 */ /* 0x000fe400078e0206 */
[----:B01----:R-:W-:Y:S01]  /*b3e0*/  VIADD R0, R2, 0x15400 ;  /* 0x0001540002007836 */ /* 0x003fe20000000000 */
[----:B------:R-:W-:Y:S01]  /*b3f0*/  LOP3.LUT R12, R45, 0x10000, RZ, 0xfc, !PT ;  /* 0x000100002d0c7812 */ /* 0x000fe200078efcff */
[----:B------:R-:W-:Y:S01]  /*b400*/  IMAD.MOV.U32 R13, RZ, RZ, -0x7fffffe0 ;  /* 0x80000020ff0d7424 */ /* 0x000fe200078e00ff */
[----:B------:R-:W0:Y:S02]  /*b410*/  LDC.64 R8, c[0x0][0x9e0] ;  /* 0x00027800ff087b82 */ /* 0x000e240000000a00 */
[----:B------:R-:W-:-:S04]  /*b420*/  SHF.R.U32.HI R0, RZ, 0x4, R0 ;  /* 0x00000004ff007819 */ /* 0x000fc80000011600 */
[----:B------:R-:W-:-:S04]  /*b430*/  LOP3.LUT R0, R0, 0x3fff, RZ, 0xc0, !PT ;  /* 0x00003fff00007812 */ /* 0x000fc800078ec0ff */
[----:B------:R-:W-:Y:S01]  /*b440*/  LOP3.LUT R4, R0, 0x10000, RZ, 0xfc, !PT ;  /* 0x0001000000047812 */ /* 0x000fe200078efcff */
[----:B------:R-:W-:-:S04]  /*b450*/  IMAD.MOV.U32 R5, RZ, RZ, -0x7fffffe0 ;  /* 0x80000020ff057424 */ /* 0x000fc800078e00ff */
[----:B------:R1:W-:Y:S01]  /*b460*/  STL [R1+0x10], R4 ;  /* 0x0000100401007387 */ /* 0x0003e20000100800 */
[C---:B------:R-:W-:Y:S02]  /*b470*/  R2UR UR4, R12.reuse ;  /* 0x000000000c0472ca */ /* 0x040fe400000e0000 */
[----:B------:R-:W-:Y:S01]  /*b480*/  R2UR UR5, R13 ;  /* 0x000000000d0572ca */ /* 0x000fe200000e0000 */
[----:B-----5:R-:W-:Y:S01]  /*b490*/  WARPGROUP.ARRIVE ;  /* 0x00000000000079c5 */ /* 0x020fe20000000000 */
[----:B------:R-:W-:Y:S01]  /*b4a0*/  R2UR UR7, R5 ;  /* 0x00000000050772ca */ /* 0x000fe200000e0000 */
[----:B------:R-:W-:Y:S01]  /*b4b0*/  VIADD R152, R12, 0x2 ;  /* 0x000000020c987836 */ /* 0x000fe20000000000 */
[----:B------:R-:W2:Y:S01]  /*b4c0*/  LDL R92, [R1+0x30] ;  /* 0x00003000015c7983 */ /* 0x000ea20000100800 */
[----:B-1----:R-:W-:-:S03]  /*b4d0*/  IMAD R4, R17, 0x600, R4 ;  /* 0x0000060011047824 */ /* 0x002fc600078e0204 */
[----:B------:R-:W3:Y:S02]  /*b4e0*/  LDL R94, [R1+0x40] ;  /* 0x00004000015e7983 */ /* 0x000ee40000100800 */
[C---:B------:R-:W-:Y:S01]  /*b4f0*/  R2UR UR6, R4.reuse ;  /* 0x00000000040672ca */ /* 0x040fe200000e0000 */
[----:B------:R-:W-:Y:S01]  /*b500*/  IMAD.MOV.U32 R153, RZ, RZ, -0x7fffffe0 ;  /* 0x80000020ff997424 */ /* 0x000fe200078e00ff */
[----:B------:R-:W4:Y:S11]  /*b510*/  LDL R90, [R1+0x34] ;  /* 0x00003400015a7983 */ /* 0x000f360000100800 */
[----:B------:R-:W-:Y:S01]  /*b520*/  HGMMA.64x128x16.F32 R24, gdesc[UR4], RZ, !UPT, gsb0 ;  /* 0x01e00000041879f0 */ /* 0x000fe2000c0008ff */
[----:B------:R-:W-:-:S02]  /*b530*/  VIADD R6, R4, 0x2 ;  /* 0x0000000204067836 */ /* 0x000fc40000000000 */
[----:B------:R-:W-:Y:S01]  /*b540*/  IMAD.MOV.U32 R7, RZ, RZ, -0x7fffffe0 ;  /* 0x80000020ff077424 */ /* 0x000fe200078e00ff */
[----:B------:R-:W-:Y:S02]  /*b550*/  R2UR UR4, R152 ;  /* 0x00000000980472ca */ /* 0x000fe400000e0000 */
[----:B------:R-:W-:Y:S02]  /*b560*/  R2UR UR5, R153 ;  /* 0x00000000990572ca */ /* 0x000fe400000e0000 */
[----:B------:R-:W-:Y:S02]  /*b570*/  R2UR UR6, R6 ;  /* 0x00000000060672ca */ /* 0x000fe400000e0000 */
[----:B------:R-:W-:Y:S01]  /*b580*/  R2UR UR7, R7 ;  /* 0x00000000070772ca */ /* 0x000fe200000e0000 */
[----:B------:R-:W-:Y:S02]  /*b590*/  VIADD R150, R12, 0x300 ;  /* 0x000003000c967836 */ /* 0x000fe40000000000 */
[----:B------:R-:W-:-:S02]  /*b5a0*/  VIADD R6, R4, 0x200 ;  /* 0x0000020004067836 */ /* 0x000fc40000000000 */
[----:B------:R-:W-:Y:S02]  /*b5b0*/  IMAD.MOV.U32 R151, RZ, RZ, -0x7fffffe0 ;  /* 0x80000020ff977424 */ /* 0x000fe400078e00ff */
[----:B------:R-:W-:Y:S01]  /*b5c0*/  IMAD.MOV.U32 R7, RZ, RZ, -0x7fffffe0 ;  /* 0x80000020ff077424 */ /* 0x000fe200078e00ff */
[----:B------:R-:W-:Y:S02]  /*b5d0*/  WARPGROUP.DEPBAR.LE gsb0, 0x0 ;  /* 0x00008000000079c5 */ /* 0x000fe40000010000 */
[----:B------:R-:W-:-:S06]  /*b5e0*/  WARPGROUP.ARRIVE ;  /* 0x00000000000079c5 */ /* 0x000fcc0000000000 */
[----:B------:R-:W-:Y:S01]  /*b5f0*/  HGMMA.64x128x16.F32 R24, gdesc[UR4], R24, gsb0 ;  /* 0x01e00000041879f0 */ /* 0x000fe20008000818 */
        /* <DEDUP_REMOVED lines=37> */
[----:B------:R-:W-:-:S04]  /*b850*/  IMAD.MOV.U32 R15, RZ, RZ, -0x80 ;  /* 0xffffff80ff0f7424 */ /* 0x000fc800078e00ff */
[----:B------:R-:W-:Y:S02]  /*b860*/  IMAD R15, R88, R15, 0x80 ;  /* 0x00000080580f7424 */ /* 0x000fe400078e020f */
[----:B------:R-:W-:Y:S02]  /*b870*/  @!P1 VIADD R0, R3, 0x2d840 ;  /* 0x0002d84003009836 */ /* 0x000fe40000000000 */
[----:B--2---:R-:W-:Y:S01]  /*b880*/  IMAD.IADD R3, R92, 0x1, R15 ;  /* 0x000000015c037824 */ /* 0x004fe200078e020f */
[----:B0-----:R-:W-:-:S04]  /*b890*/  ISETP.GE.AND P2, PT, R9, 0x1, PT ;  /* 0x000000010900780c */ /* 0x001fc80003f46270 */
[----:B---3--:R-:W-:Y:S01]  /*b8a0*/  IADD3 R5, -R94, 0x1, R3 ;  /* 0x000000015e057810 */ /* 0x008fe20007ffe103 */
[----:B------:R-:W-:Y:S02]  /*b8b0*/  WARPGROUP.DEPBAR.LE gsb0, 0x0 ;  /* 0x00008000000079c5 */ /* 0x000fe40000010000 */
[----:B------:R-:W-:-:S06]  /*b8c0*/  WARPGROUP.ARRIVE ;  /* 0x00000000000079c5 */ /* 0x000fcc0000000000 */
[----:B------:R-:W-:Y:S01]  /*b8d0*/  HGMMA.64x128x16.F32 R24, gdesc[UR4], R24, gsb0 ;  /* 0x01e00000041879f0 */ /* 0x000fe20008000818 */
[----:B------:R-:W-:Y:S02]  /*b8e0*/  ULDC UR4, c[0x0][0x9dc] ;  /* 0x0002770000047ab9 */ /* 0x000fe40000000800 */
[----:B------:R-:W-:Y:S02]  /*b8f0*/  IMAD.U32 R20, RZ, RZ, UR4 ;  /* 0x00000004ff147e24 */ /* 0x000fe4000f8e00ff */
[----:B------:R-:W-:Y:S01]  /*b900*/  IMAD R5, R136, -0x2, R5 ;  /* 0xfffffffe88057824 */ /* 0x000fe200078e0205 */
[----:B------:R-:W-:Y:S02]  /*b910*/  @!P1 PRMT R0, RZ, 0x654, R0 ;  /* 0x00000654ff009816 */ /* 0x000fe40000000000 */
[----:B------:R-:W-:Y:S01]  /*b920*/  LOP3.LUT R10, RZ, R20, RZ, 0x33, !PT ;  /* 0x00000014ff0a7212 */ /* 0x000fe200078e33ff */
[----:B----4-:R-:W-:Y:S02]  /*b930*/  IMAD R155, R90, 0xc0, R155 ;  /* 0x000000c05a9b7824 */ /* 0x010fe400078e029b */
[----:B------:R-:W-:-:S02]  /*b940*/  IMAD R3, R136, -0x2, R3 ;  /* 0xfffffffe88037824 */ /* 0x000fc400078e0203 */
[C---:B------:R-:W-:Y:S02]  /*b950*/  IMAD.IADD R6, R5.reuse, 0x1, R8 ;  /* 0x0000000105067824 */ /* 0x040fe400078e0208 */
[----:B------:R-:W-:-:S03]  /*b960*/  IMAD.IADD R10, R5, 0x1, R10 ;  /* 0x00000001050a7824 */ /* 0x000fc600078e020a */
[----:B------:R-:W-:Y:S01]  /*b970*/  VIADDMNMX R14, R155, R6, R3, PT ;  /* 0x000000069b0e7246 */ /* 0x000fe20003800103 */
[----:B------:R-:W-:Y:S01]  /*b980*/  IMAD.IADD R11, R10, 0x1, R155 ;  /* 0x000000010a0b7824 */ /* 0x000fe200078e029b */
[----:B------:R-:W-:Y:S02]  /*b990*/  WARPGROUP.DEPBAR.LE gsb0, 0x0 ;  /* 0x00008000000079c5 */ /* 0x000fe40000010000 */
[----:B------:R0:W-:Y:S02]  /*b9a0*/  @!P1 SYNCS.ARRIVE.TRANS64.RED.A1T0 RZ, [R0+URZ], RZ ;  /* 0x000000ff00ff99a7 */ /* 0x0001e4000810043f */
[----:B0-----:R-:W-:Y:S01]  /*b9b0*/  LEA R0, R88, 0xffffff80, 0x7 ;  /* 0xffffff8058007811 */ /* 0x001fe200078e38ff */
        /* <DEDUP_REMOVED lines=12> */
.L_x_9479:
[----:B------:R-:W-:-:S13]  /*ba80*/  ISETP.NE.AND P3, PT, R9, 0x1, PT ;  /* 0x000000010900780c */ /* 0x000fda0003f65270 */
[----:B------:R-:W0:Y:S02]  /*ba90*/  @P3 LDC.64 R4, c[0x0][0x9e8] ;  /* 0x00027a00ff043b82 */ /* 0x000e240000000a00 */
[----:B0-----:R-:W-:-:S05]  /*baa0*/  @P3 IMAD.HI.U32 R4, R7, R4, RZ ;  /* 0x0000000407043227 */ /* 0x001fca00078e00ff */
[----:B------:R-:W-:-:S07]  /*bab0*/  @P3 SHF.R.U32.HI R7, RZ, R5, R4 ;  /* 0x00000005ff073219 */ /* 0x000fce0000011604 */
.L_x_9480:
[----:B------:R-:W-:Y:S05]  /*bac0*/  BSYNC B0 ;  /* 0x0000000000007941 */ /* 0x000fea0003800000 */
.L_x_9478:
[----:B------:R-:W-:-:S04]  /*bad0*/  IMAD R7, R7, R9, -R0 ;  /* 0x0000000907077224 */ /* 0x000fc800078e0a00 */
[----:B------:R-:W-:-:S05]  /*bae0*/  IMAD R4, R136, -0x2, R7 ;  /* 0xfffffffe88047824 */ /* 0x000fca00078e0207 */
[----:B------:R-:W-:Y:S02]  /*baf0*/  VIMNMX R11, R11, R4, !PT ;  /* 0x000000040b0b7248 */ /* 0x000fe40007fe0100 */
[----:B------:R-:W-:-:S07]  /*bb00*/  VIADDMNMX R14, R4, R9, R14, PT ;  /* 0x00000009040e7246 */ /* 0x000fce000380010e */
.L_x_9477:
[----:B------:R-:W2:Y:S01]  /*bb10*/  LDL.LU R96, [R1] ;  /* 0x0000000001607983 */ /* 0x000ea20000300800 */
[----:B------:R-:W-:Y:S01]  /*bb20*/  ISETP.GE.AND P3, PT, R15, 0x2, PT ;  /* 0x000000020f00780c */ /* 0x000fe20003f66270 */
[----:B------:R-:W-:Y:S01]  /*bb30*/  VIADD R4, R155, 0x8 ;  /* 0x000000089b047836 */ /* 0x000fe20000000000 */
[----:B------:R-:W-:Y:S02]  /*bb40*/  ISETP.GE.AND P5, PT, R15, 0x9, PT ;  /* 0x000000090f00780c */ /* 0x000fe40003fa6270 */
[----:B------:R-:W-:Y:S01]  /*bb50*/  ISETP.GT.AND P4, PT, R11, 0x1, !P3 ;  /* 0x000000010b00780c */ /* 0x000fe20005f84270 */
[----:B------:R-:W-:Y:S01]  /*bb60*/  IMAD.IADD R10, R10, 0x1, R4 ;  /* 0x000000010a0a7824 */ /* 0x000fe200078e0204 */
[----:B------:R-:W-:Y:S02]  /*bb70*/  VIADDMNMX R6, R4, R6, R3, PT ;  /* 0x0000000604067246 */ /* 0x000fe40003800103 */
[----:B------:R-:W-:-:S04]  /*bb80*/  ISETP.LT.OR P4, PT, R14, 0x2, P4 ;  /* 0x000000020e00780c */ /* 0x000fc80002781670 */
[----:B------:R-:W-:Y:S02]  /*bb90*/  FSEL R25, R25, -INF , !P4 ;  /* 0xff80000019197808 */ /* 0x000fe40006000000 */
[----:B------:R-:W-:-:S04]  /*bba0*/  ISETP.GT.AND P4, PT, R11, 0x8, !P5 ;  /* 0x000000080b00780c */ /* 0x000fc80006f84270 */
[----:B------:R-:W-:-:S04]  /*bbb0*/  ISETP.LT.OR P4, PT, R14, 0x9, P4 ;  /* 0x000000090e00780c */ /* 0x000fc80002781670 */
[----:B------:R-:W-:Y:S02]  /*bbc0*/  FSEL R7, R28, -INF , !P4 ;  /* 0xff8000001c077808 */ /* 0x000fe40006000000 */
[----:B--2---:R-:W-:-:S04]  /*bbd0*/  LOP3.LUT R96, R96, 0xfffffffd, RZ, 0xc0, !PT ;  /* 0xfffffffd60607812 */ /* 0x004fc800078ec0ff */
[----:B------:R-:W-:Y:S02]  /*bbe0*/  @P5 LOP3.LUT R96, R96, 0x2, RZ, 0xfc, !PT ;  /* 0x0000000260605812 */ /* 0x000fe400078efcff */
[----:B------:R-:W-:Y:S02]  /*bbf0*/  ISETP.GE.AND P5, PT, R15, 0xa, PT ;  /* 0x0000000a0f00780c */ /* 0x000fe40003fa6270 */
[----:B------:R-:W-:Y:S02]  /*bc00*/  LOP3.LUT R96, R96, 0xfffffffb, RZ, 0xc0, !PT ;  /* 0xfffffffb60607812 */ /* 0x000fe400078ec0ff */
[----:B------:R-:W-:-:S04]  /*bc10*/  ISETP.GT.AND P4, PT, R11, 0x9, !P5 ;  /* 0x000000090b00780c */ /* 0x000fc80006f84270 */
[----:B------:R-:W-:-:S04]  /*bc20*/  ISETP.LT.OR P4, PT, R14, 0xa, P4 ;  /* 0x0000000a0e00780c */ /* 0x000fc80002781670 */
[----:B------:R-:W-:Y:S02]  /*bc30*/  FSEL R29, R29, -INF , !P4 ;  /* 0xff8000001d1d7808 */ /* 0x000fe40006000000 */
        /* <DEDUP_REMOVED lines=168> */
[----:B------:R-:W-:-:S03]  /*c6c0*/  ISETP.GT.AND P6, PT, R11, 0x79, !P6 ;  /* 0x000000790b00780c */ /* 0x000fc600077c4270 */
[----:B------:R0:W-:Y:S01]  /*c6d0*/  STL [R1], R96 ;  /* 0x0000006001007387 */ /* 0x0001e20000100800 */
[----:B------:R-:W-:-:S03]  /*c6e0*/  ISETP.LT.OR P6, PT, R14, 0x7a, P6 ;  /* 0x0000007a0e00780c */ /* 0x000fc600037c1670 */
[----:B------:R0:W-:Y:S01]  /*c6f0*/  STL [R1+0x4], R4 ;  /* 0x0000040401007387 */ /* 0x0001e20000100800 */
        /* <DEDUP_REMOVED lines=9> */
[----:B0-----:R-:W0:Y:S02]  /*c790*/  @P6 LDC.64 R4, c[0x0][0x9e8] ;  /* 0x00027a00ff046b82 */ /* 0x001e240000000a00 */
[----:B0-----:R-:W-:-:S05]  /*c7a0*/  @P6 IMAD.HI.U32 R4, R3, R4, RZ ;  /* 0x0000000403046227 */ /* 0x001fca00078e00ff */
[----:B------:R-:W-:-:S04]  /*c7b0*/  @P6 SHF.R.U32.HI R3, RZ, R5, R4 ;  /* 0x00000005ff036219 */ /* 0x000fc80000011604 */
[----:B------:R-:W-:Y:S01]  /*c7c0*/  LOP3.LUT R3, RZ, R3, RZ, 0x33, !PT ;  /* 0x00000003ff037212 */ /* 0x000fe200078e33ff */
[----:B------:R-:W-:Y:S06]  /*c7d0*/  BRA `(.L_x_9484) ;  /* 0x0000000000107947 */ /* 0x000fec0003800000 */
.L_x_9483:
[----:B------:R-:W-:-:S13]  /*c7e0*/  ISETP.NE.AND P6, PT, R9, 0x1, PT ;  /* 0x000000010900780c */ /* 0x000fda0003fc5270 */
[----:B0-----:R-:W0:Y:S02]  /*c7f0*/  @P6 LDC.64 R4, c[0x0][0x9e8] ;  /* 0x00027a00ff046b82 */ /* 0x001e240000000a00 */
[----:B0-----:R-:W-:-:S05]  /*c800*/  @P6 IMAD.HI.U32 R4, R3, R4, RZ ;  /* 0x0000000403046227 */ /* 0x001fca00078e00ff */
[----:B------:R-:W-:-:S07]  /*c810*/  @P6 SHF.R.U32.HI R3, RZ, R5, R4 ;  /* 0x00000005ff036219 */ /* 0x000fce0000011604 */
.L_x_9484:
[----:B------:R-:W-:Y:S05]  /*c820*/  BSYNC B0 ;  /* 0x0000000000007941 */ /* 0x000fea0003800000 */
.L_x_9482:
[----:B------:R-:W-:-:S04]  /*c830*/  IMAD R3, R3, R9, -R0 ;  /* 0x0000000903037224 */ /* 0x000fc800078e0a00 */
[----:B------:R-:W-:-:S05]  /*c840*/  IMAD R3, R136, -0x2, R3 ;  /* 0xfffffffe88037824 */ /* 0x000fca00078e0203 */
[----:B------:R-:W-:Y:S02]  /*c850*/  VIMNMX R10, R10, R3, !PT ;  /* 0x000000030a0a7248 */ /* 0x000fe40007fe0100 */
[----:B------:R-:W-:-:S07]  /*c860*/  VIADDMNMX R6, R3, R9, R6, PT ;  /* 0x0000000903067246 */ /* 0x000fce0003800106 */
.L_x_9481:
[----:B------:R-:W-:Y:S01]  /*c870*/  ISETP.GT.AND P3, PT, R10, 0x1, !P3 ;  /* 0x000000010a00780c */ /* 0x000fe20005f64270 */
[----:B------:R-:W-:Y:S01]  /*c880*/  ULDC UR4, c[0x0][0x988] ;  /* 0x0002620000047ab9 */ /* 0x000fe20000000800 */
[----:B------:R-:W-:Y:S01]  /*c890*/  LOP3.LUT P6, RZ, R96, 0x2000000, RZ, 0xc0, !PT ;  /* 0x0200000060ff7812 */ /* 0x000fe200078cc0ff */
[----:B------:R-:W2:Y:S01]  /*c8a0*/  LDL R80, [R1+0x28] ;  /* 0x0000280001507983 */ /* 0x000ea20000100800 */
        /* <DEDUP_REMOVED lines=31> */
[----:B------:R-:W-:Y:S02]  /*caa0*/  ISETP.GT.AND P3, PT, R10, 0x18, !P6 ;  /* 0x000000180a00780c */ /* 0x000fe40007764270 */
[----:B------:R-:W-:Y:S02]  /*cab0*/  LOP3.LUT P6, RZ, R96, 0x4000, RZ, 0xc0, !PT ;  /* 0x0000400060ff7812 */ /* 0x000fe400078cc0ff */
        /* <DEDUP_REMOVED lines=41> */
[----:B------:R-:W-:Y:S01]  /*cd50*/  FMNMX.FTZ R14, R85, R0, !PT ;  /* 0x00000000550e7209 */ /* 0x000fe20007810000 */
[----:B------:R-:W-:Y:S01]  /*cd60*/  IMAD.U32 R0, RZ, RZ, UR4 ;  /* 0x00000004ff007e24 */ /* 0x000fe2000f8e00ff */
[----:B------:R-:W-:-:S03]  /*cd70*/  ISETP.LT.OR P3, PT, R6, 0x31, P3 ;  /* 0x000000310600780c */ /* 0x000fc60001f61670 */
[----:B------:R-:W1:Y:S01]  /*cd80*/  SHFL.BFLY PT, R3, R14, 0x2, 0x1f ;  /* 0x0c401f000e037f89 */ /* 0x000e6200000e0000 */
[----:B------:R-:W-:Y:S02]  /*cd90*/  FSEL R119, R50, -INF , !P3 ;  /* 0xff80000032777808 */ /* 0x000fe40005800000 */
[----:B------:R-:W-:-:S04]  /*cda0*/  LOP3.LUT P3, RZ, R96, 0x40000, RZ, 0xc0, !PT ;  /* 0x0004000060ff7812 */ /* 0x000fc8000786c0ff */
[----:B------:R-:W-:-:S04]  /*cdb0*/  ISETP.GT.AND P3, PT, R10, 0x31, !P3 ;  /* 0x000000310a00780c */ /* 0x000fc80005f64270 */
[----:B------:R-:W-:-:S04]  /*cdc0*/  ISETP.LT.OR P3, PT, R6, 0x32, P3 ;  /* 0x000000320600780c */ /* 0x000fc80001f61670 */
[----:B------:R-:W-:Y:S02]  /*cdd0*/  FSEL R51, R51, -INF , !P3 ;  /* 0xff80000033337808 */ /* 0x000fe40005800000 */
[----:B------:R-:W-:-:S04]  /*cde0*/  LOP3.LUT P3, RZ, R96, 0x20000, RZ, 0xc0, !PT ;  /* 0x0002000060ff7812 */ /* 0x000fc8000786c0ff */
[----:B------:R-:W-:Y:S02]  /*cdf0*/  ISETP.GT.AND P3, PT, R10, 0x38, !P3 ;  /* 0x000000380a00780c */ /* 0x000fe40005f64270 */
[----:B-1----:R-:W-:Y:S02]  /*ce00*/  FMNMX.FTZ R28, R14, R3, !PT ;  /* 0x000000030e1c7209 */ /* 0x002fe40007810000 */
        /* <DEDUP_REMOVED lines=11> */
[----:B0-----:R-:W-:Y:S01]  /*cec0*/  FMUL.FTZ R4, R3, R0 ;  /* 0x0000000003047220 */ /* 0x001fe20000410000 */
[----:B------:R-:W-:Y:S02]  /*ced0*/  FSEL R123, R58, -INF , !P3 ;  /* 0xff8000003a7b7808 */ /* 0x000fe40005800000 */
[----:B------:R-:W-:Y:S02]  /*cee0*/  ISETP.GT.AND P3, PT, R10, 0x41, !P6 ;  /* 0x000000410a00780c */ /* 0x000fe40007764270 */
[----:B------:R-:W-:Y:S02]  /*cef0*/  LOP3.LUT P6, RZ, R96, 0x8, RZ, 0xc0, !PT ;  /* 0x0000000860ff7812 */ /* 0x000fe400078cc0ff */
        /* <DEDUP_REMOVED lines=48> */
[C---:B------:R-:W-:Y:S02]  /*d200*/  ISETP.GT.AND P3, PT, R10.reuse, RZ, !P6 ;  /* 0x000000ff0a00720c */ /* 0x040fe40007764270 */
[----:B------:R-:W-:Y:S02]  /*d210*/  ISETP.GT.AND P4, PT, R10, 0x71, !P4 ;  /* 0x000000710a00780c */ /* 0x000fe40006784270 */
[----:B------:R-:W-:Y:S01]  /*d220*/  ISETP.LT.OR P3, PT, R6, 0x1, P3 ;  /* 0x000000010600780c */ /* 0x000fe20001f61670 */
[----:B------:R-:W-:Y:S01]  /*d230*/  FFMA.FTZ R141, R25, R0, -R4 ;  /* 0x00000000198d7223 */ /* 0x000fe20000010804 */
[----:B------:R-:W-:Y:S02]  /*d240*/  LOP3.LUT P6, RZ, R96, 0x10000000, RZ, 0xc0, !PT ;  /* 0x1000000060ff7812 */ /* 0x000fe400078cc0ff */
[----:B------:R-:W-:-:S04]  /*d250*/  FSEL R26, R26, -INF , !P3 ;  /* 0xff8000001a1a7808 */ /* 0x000fc80005800000 */
        /* <DEDUP_REMOVED lines=26> */
[----:B------:R-:W-:Y:S02]  /*d400*/  ISETP.GT.AND P5, PT, R10, 0x78, !P5 ;  /* 0x000000780a00780c */ /* 0x000fe40006fa4270 */
[----:B------:R-:W-:Y:S02]  /*d410*/  ISETP.LT.OR P4, PT, R6, 0x72, P4 ;  /* 0x000000720600780c */ /* 0x000fe40002781670 */
[----:B------:R-:W-:Y:S01]  /*d420*/  FMNMX.FTZ R36, R79, R36, !PT ;  /* 0x000000244f247209 */ /* 0x000fe20007810000 */
[-CC-:B------:R-:W-:Y:S01]  /*d430*/  FFMA.FTZ R25, R7, R0.reuse, -R4.reuse ;  /* 0x0000000007197223 */ /* 0x180fe20000010804 */
[-CC-:B------:R-:W-:Y:S01]  /*d440*/  FFMA.FTZ R7, R91, R0.reuse, -R4.reuse ;  /* 0x000000005b077223 */ /* 0x180fe20000010804 */
[----:B------:R-:W-:Y:S01]  /*d450*/  ISETP.GT.AND P3, PT, R10, 0x79, !P6 ;  /* 0x000000790a00780c */ /* 0x000fe20007764270 */
[----:B------:R-:W-:Y:S01]  /*d460*/  FFMA.FTZ R28, R29, R0, -R4 ;  /* 0x000000001d1c7223 */ /* 0x000fe20000010804 */
[----:B------:R-:W-:-:S02]  /*d470*/  ISETP.LT.OR P5, PT, R6, 0x79, P5 ;  /* 0x000000790600780c */ /* 0x000fc40002fa1670 */
[----:B------:R-:W-:Y:S02]  /*d480*/  FSEL R91, R83, -INF , !P4 ;  /* 0xff800000535b7808 */ /* 0x000fe40006000000 */
[----:B------:R-:W-:Y:S01]  /*d490*/  FMNMX.FTZ R36, R133, R36, !PT ;  /* 0x0000002485247209 */ /* 0x000fe20007810000 */
[-CC-:B------:R-:W-:Y:S01]  /*d4a0*/  FFMA.FTZ R29, R21, R0.reuse, -R4.reuse ;  /* 0x00000000151d7223 */ /* 0x180fe20000010804 */
[--C-:B------:R-:W-:Y:S01]  /*d4b0*/  FFMA.FTZ R21, R93, R0, -R4.reuse ;  /* 0x000000005d157223 */ /* 0x100fe20000010804 */
[----:B------:R-:W-:Y:S02]  /*d4c0*/  ISETP.LT.OR P3, PT, R6, 0x7a, P3 ;  /* 0x0000007a0600780c */ /* 0x000fe40001f61670 */
[----:B------:R-:W-:Y:S02]  /*d4d0*/  FSEL R93, R86, -INF , !P5 ;  /* 0xff800000565d7808 */ /* 0x000fe40006800000 */
[----:B------:R-:W-:Y:S01]  /*d4e0*/  FMNMX.FTZ R36, R91, R36, !PT ;  /* 0x000000245b247209 */ /* 0x000fe20007810000 */
[-CC-:B------:R-:W-:Y:S01]  /*d4f0*/  FFMA.FTZ R30, R33, R0.reuse, -R4.reuse ;  /* 0x00000000211e7223 */ /* 0x180fe20000010804 */
[----:B------:R-:W-:Y:S01]  /*d500*/  FFMA.FTZ R33, R95, R0, -R4 ;  /* 0x000000005f217223 */ /* 0x000fe20000010804 */
[----:B------:R-:W-:-:S02]  /*d510*/  FSEL R95, R87, -INF , !P3 ;  /* 0xff800000575f7808 */ /* 0x000fc40005800000 */
[----:B------:R-:W-:Y:S01]  /*d520*/  FMNMX.FTZ R36, R93, R36, !PT ;  /* 0x000000245d247209 */ /* 0x000fe20007810000 */
[----:B------:R-:W-:-:S03]  /*d530*/  FFMA.FTZ R40, R89, R0, -R4 ;  /* 0x0000000059287223 */ /* 0x000fc60000010804 */
[----:B------:R-:W-:Y:S01]  /*d540*/  FMNMX.FTZ R36, R95, R36, !PT ;  /* 0x000000245f247209 */ /* 0x000fe20007810000 */
[----:B------:R-:W-:-:S04]  /*d550*/  FFMA.FTZ R89, R37, R0, -R4 ;  /* 0x0000000025597223 */ /* 0x000fc80000010804 */
[----:B------:R-:W0:Y:S01]  /*d560*/  SHFL.BFLY PT, R37, R36, 0x2, 0x1f ;  /* 0x0c401f0024257f89 */ /* 0x000e2200000e0000 */
[----:B------:R-:W-:-:S04]  /*d570*/  FFMA.FTZ R45, R45, R0, -R4 ;  /* 0x000000002d2d7223 */ /* 0x000fc80000010804 */
[----:B------:R0:W-:Y:S02]  /*d580*/  MUFU.EX2 R32, R45 ;  /* 0x0000002d00207308 */ /* 0x0001e40000000800 */
[----:B0-----:R-:W-:-:S05]  /*d590*/  FMNMX.FTZ R45, R36, R37, !PT ;  /* 0x00000025242d7209 */ /* 0x001fca0007810000 */
[----:B------:R-:W0:Y:S01]  /*d5a0*/  SHFL.BFLY PT, R6, R45, 0x1, 0x1f ;  /* 0x0c201f002d067f89 */ /* 0x000e2200000e0000 */
        /* <DEDUP_REMOVED lines=13> */
[-CC-:B-1----:R-:W-:Y:S01]  /*d680*/  FFMA.FTZ R41, R53, R0.reuse, -R4.reuse ;  /* 0x0000000035297223 */ /* 0x182fe20000010804 */
[--C-:B------:R-:W-:Y:S01]  /*d690*/  FFMA.FTZ R53, R69, R0, -R4.reuse ;  /* 0x0000000045357223 */ /* 0x100fe20000010804 */
[----:B0-----:R-:W-:Y:S01]  /*d6a0*/  FMNMX.FTZ R6, R45, R6, !PT ;  /* 0x000000062d067209 */ /* 0x001fe20007810000 */
[----:B---3--:R-:W-:-:S03]  /*d6b0*/  FFMA.FTZ R49, R65, R0, -R4 ;  /* 0x0000000041317223 */ /* 0x008fc60000010804 */
[C---:B------:R-:W-:Y:S01]  /*d6c0*/  FSETP.NEU.FTZ.AND P3, PT, R6.reuse, -INF , PT ;  /* 0xff8000000600780b */ /* 0x040fe20003f7d000 */
[-C--:B------:R-:W-:Y:S01]  /*d6d0*/  FMUL.FTZ R54, R6, R0.reuse ;  /* 0x0000000006367220 */ /* 0x080fe20000410000 */
[-CC-:B------:R-:W-:Y:S01]  /*d6e0*/  FFMA.FTZ R57, R73, R0.reuse, -R4.reuse ;  /* 0x0000000049397223 */ /* 0x180fe20000010804 */
[-CC-:B------:R-:W-:Y:S01]  /*d6f0*/  FFMA.FTZ R50, R109, R0.reuse, -R4.reuse ;  /* 0x000000006d327223 */ /* 0x180fe20000010804 */
[-CC-:B------:R-:W-:Y:S01]  /*d700*/  FFMA.FTZ R61, R77, R0.reuse, -R4.reuse ;  /* 0x000000004d3d7223 */ /* 0x180fe20000010804 */
[-CC-:B------:R-:W-:Y:S01]  /*d710*/  FFMA.FTZ R10, R111, R0.reuse, -R4.reuse ;  /* 0x000000006f0a7223 */ /* 0x180fe20000010804 */
[-CC-:B------:R-:W-:Y:S01]  /*d720*/  FFMA.FTZ R37, R113, R0.reuse, -R4.reuse ;  /* 0x0000000071257223 */ /* 0x180fe20000010804 */
[-CC-:B------:R-:W-:Y:S01]  /*d730*/  FFMA.FTZ R36, R81, R0.reuse, -R4.reuse ;  /* 0x0000000051247223 */ /* 0x180fe20000010804 */
[-C--:B------:R-:W-:Y:S01]  /*d740*/  FFMA.FTZ R45, R85, R0.reuse, -R4 ;  /* 0x00000000552d7223 */ /* 0x080fe20000010804 */
[----:B------:R-:W-:Y:S01]  /*d750*/  FSEL R4, R54, RZ, P3 ;  /* 0x000000ff36047208 */ /* 0x000fe20001800000 */
[----:B------:R-:W-:Y:S04]  /*d760*/  MUFU.EX2 R24, R24 ;  /* 0x0000001800187308 */ /* 0x000fe80000000800 */
[-CC-:B------:R-:W-:Y:S01]  /*d770*/  FFMA.FTZ R54, R26, R0.reuse, -R4.reuse ;  /* 0x000000001a367223 */ /* 0x180fe20000010804 */
[----:B------:R-:W-:-:S03]  /*d780*/  FFMA.FTZ R27, R27, R0, -R4 ;  /* 0x000000001b1b7223 */ /* 0x000fc60000010804 */
[----:B------:R-:W0:Y:S01]  /*d790*/  MUFU.EX2 R141, R141 ;  /* 0x0000008d008d7308 */ /* 0x000e220000000800 */
[-CC-:B------:R-:W-:Y:S01]  /*d7a0*/  FFMA.FTZ R58, R5, R0.reuse, -R4.reuse ;  /* 0x00000000053a7223 */ /* 0x180fe20000010804 */
[----:B------:R-:W-:-:S06]  /*d7b0*/  FFMA.FTZ R31, R31, R0, -R4 ;  /* 0x000000001f1f7223 */ /* 0x000fcc0000010804 */
[----:B------:R-:W1:Y:S01]  /*d7c0*/  MUFU.EX2 R25, R25 ;  /* 0x0000001900197308 */ /* 0x000e620000000800 */
[----:B------:R-:W-:-:S07]  /*d7d0*/  FFMA.FTZ R60, R11, R0, -R4 ;  /* 0x000000000b3c7223 */ /* 0x000fce0000010804 */
[----:B------:R-:W-:Y:S08]  /*d7e0*/  MUFU.EX2 R54, R54 ;  /* 0x0000003600367308 */ /* 0x000ff00000000800 */
[----:B------:R-:W3:Y:S08]  /*d7f0*/  MUFU.EX2 R27, R27 ;  /* 0x0000001b001b7308 */ /* 0x000ef00000000800 */
[----:B------:R-:W4:Y:S01]  /*d800*/  MUFU.EX2 R28, R28 ;  /* 0x0000001c001c7308 */ /* 0x000f220000000800 */
[----:B------:R-:W-:-:S07]  /*d810*/  FFMA.FTZ R35, R35, R0, -R4 ;  /* 0x0000000023237223 */ /* 0x000fce0000010804 */
[----:B------:R-:W5:Y:S01]  /*d820*/  MUFU.EX2 R58, R58 ;  /* 0x0000003a003a7308 */ /* 0x000f620000000800 */
[----:B0-----:R-:W-:-:S07]  /*d830*/  FADD.FTZ R26, R24, R141 ;  /* 0x0000008d181a7221 */ /* 0x001fce0000010000 */
[----:B------:R-:W0:Y:S01]  /*d840*/  MUFU.EX2 R29, R29 ;  /* 0x0000001d001d7308 */ /* 0x000e220000000800 */
[-CC-:B------:R-:W-:Y:S01]  /*d850*/  FFMA.FTZ R64, R15, R0.reuse, -R4.reuse ;  /* 0x000000000f407223 */ /* 0x180fe20000010804 */
[----:B------:R-:W-:-:S06]  /*d860*/  FFMA.FTZ R68, R55, R0, -R4 ;  /* 0x0000000037447223 */ /* 0x000fcc0000010804 */
[----:B------:R-:W2:Y:S01]  /*d870*/  MUFU.EX2 R31, R31 ;  /* 0x0000001f001f7308 */ /* 0x000ea20000000800 */
[----:B-1----:R-:W-:-:S07]  /*d880*/  FADD.FTZ R55, R25, R26 ;  /* 0x0000001a19377221 */ /* 0x002fce0000010000 */
[----:B------:R-:W1:Y:S01]  /*d890*/  MUFU.EX2 R30, R30 ;  /* 0x0000001e001e7308 */ /* 0x000e620000000800 */
[----:B---3--:R-:W-:-:S07]  /*d8a0*/  FADD.FTZ R65, R54, R27 ;  /* 0x0000001b36417221 */ /* 0x008fce0000010000 */
[----:B------:R-:W3:Y:S01]  /*d8b0*/  MUFU.EX2 R60, R60 ;  /* 0x0000003c003c7308 */ /* 0x000ee20000000800 */
[----:B----4-:R-:W-:-:S07]  /*d8c0*/  FADD.FTZ R26, R28, R55 ;  /* 0x000000371c1a7221 */ /* 0x010fce0000010000 */
[----:B------:R-:W4:Y:S01]  /*d8d0*/  MUFU.EX2 R40, R40 ;  /* 0x0000002800287308 */ /* 0x000f220000000800 */
[----:B-----5:R-:W-:-:S07]  /*d8e0*/  FADD.FTZ R76, R58, R65 ;  /* 0x000000413a4c7221 */ /* 0x020fce0000010000 */
[----:B------:R-:W5:Y:S01]  /*d8f0*/  MUFU.EX2 R35, R35 ;  /* 0x0000002300237308 */ /* 0x000f620000000800 */
[----:B0-----:R-:W-:Y:S01]  /*d900*/  FADD.FTZ R69, R29, R26 ;  /* 0x0000001a1d457221 */ /* 0x001fe20000010000 */
[----:B------:R-:W-:-:S06]  /*d910*/  F2FP.F16.F32.PACK_AB R26, R28, R25 ;  /* 0x000000191c1a723e */ /* 0x000fcc00000000ff */
[----:B------:R-:W0:Y:S01]  /*d920*/  MUFU.EX2 R89, R89 ;  /* 0x0000005900597308 */ /* 0x000e220000000800 */
[----:B--2---:R-:W-:-:S07]  /*d930*/  FADD.FTZ R25, R31, R76 ;  /* 0x0000004c1f197221 */ /* 0x004fce0000010000 */
[----:B------:R-:W2:Y:S01]  /*d940*/  MUFU.EX2 R64, R64 ;  /* 0x0000004000407308 */ /* 0x000ea20000000800 */
[----:B-1----:R-:W-:-:S07]  /*d950*/  FADD.FTZ R69, R30, R69 ;  /* 0x000000451e457221 */ /* 0x002fce0000010000 */
[----:B------:R-:W1:Y:S01]  /*d960*/  MUFU.EX2 R7, R7 ;  /* 0x0000000700077308 */ /* 0x000e620000000800 */
[----:B---3--:R-:W-:Y:S01]  /*d970*/  FADD.FTZ R76, R60, R25 ;  /* 0x000000193c4c7221 */ /* 0x008fe20000010000 */
[----:B----4-:R-:W-:Y:S01]  /*d980*/  FADD.FTZ R78, R40, R69 ;  /* 0x00000045284e7221 */ /* 0x010fe20000010000 */
[----:B------:R-:W-:Y:S02]  /*d990*/  F2FP.F16.F32.PACK_AB R28, R30, R29 ;  /* 0x0000001d1e1c723e */ /* 0x000fe400000000ff */
[----:B-----5:R-:W-:-:S03]  /*d9a0*/  FADD.FTZ R29, R35, R76 ;  /* 0x0000004c231d7221 */ /* 0x020fc60000010000 */
[----:B------:R-:W3:Y:S01]  /*d9b0*/  MUFU.EX2 R21, R21 ;  /* 0x0000001500157308 */ /* 0x000ee20000000800 */
[----:B0-----:R-:W-:Y:S01]  /*d9c0*/  FADD.FTZ R78, R89, R78 ;  /* 0x0000004e594e7221 */ /* 0x001fe20000010000 */
[----:B------:R-:W-:Y:S01]  /*d9d0*/  F2FP.F16.F32.PACK_AB R25, R27, R54 ;  /* 0x000000361b19723e */ /* 0x000fe200000000ff */
[----:B--2---:R-:W-:Y:S01]  /*d9e0*/  FADD.FTZ R54, R64, R29 ;  /* 0x0000001d40367221 */ /* 0x004fe20000010000 */
[----:B------:R-:W-:-:S04]  /*d9f0*/  F2FP.F16.F32.PACK_AB R29, R35, R60 ;  /* 0x0000003c231d723e */ /* 0x000fc800000000ff */
[----:B------:R-:W0:Y:S01]  /*da00*/  MUFU.EX2 R33, R33 ;  /* 0x0000002100217308 */ /* 0x000e220000000800 */
[----:B-1----:R-:W-:-:S04]  /*da10*/  FADD.FTZ R35, R7, R78 ;  /* 0x0000004e07237221 */ /* 0x002fc80000010000 */
[----:B------:R-:W-:-:S03]  /*da20*/  FADD.FTZ R60, R14, R35 ;  /* 0x000000230e3c7221 */ /* 0x000fc60000010000 */
[----:B------:R-:W1:Y:S01]  /*da30*/  MUFU.EX2 R38, R38 ;  /* 0x0000002600267308 */ /* 0x000e620000000800 */
[----:B---3--:R-:W-:-:S04]  /*da40*/  FADD.FTZ R65, R21, R60 ;  /* 0x0000003c15417221 */ /* 0x008fc80000010000 */
[----:B------:R-:W-:-:S03]  /*da50*/  FADD.FTZ R60, R32, R65 ;  /* 0x00000041203c7221 */ /* 0x000fc60000010000 */
[----:B------:R-:W2:Y:S01]  /*da60*/  MUFU.EX2 R41, R41 ;  /* 0x0000002900297308 */ /* 0x000ea20000000800 */
[----:B0-----:R-:W-:-:S04]  /*da70*/  FADD.FTZ R65, R33, R60 ;  /* 0x0000003c21417221 */ /* 0x001fc80000010000 */
[----:B------:R-:W-:-:S04]  /*da80*/  FADD.FTZ R65, R34, R65 ;  /* 0x0000004122417221 */ /* 0x000fc80000010000 */
[----:B-1----:R-:W-:-:S04]  /*da90*/  FADD.FTZ R60, R38, R65 ;  /* 0x00000041263c7221 */ /* 0x002fc80000010000 */
[----:B--2---:R-:W-:Y:S02]  /*daa0*/  FADD.FTZ R65, R41, R60 ;  /* 0x0000003c29417221 */ /* 0x004fe40000010000 */
[----:B------:R-:W2:Y:S01]  /*dab0*/  LDL R60, [R1+0x2c] ;  /* 0x00002c00013c7983 */ /* 0x000ea20000100800 */
[-CC-:B------:R-:W-:Y:S01]  /*dac0*/  FFMA.FTZ R39, R39, R0.reuse, -R4.reuse ;  /* 0x0000000027277223 */ /* 0x180fe20000010804 */
[-CC-:B------:R-:W-:Y:S01]  /*dad0*/  FFMA.FTZ R5, R115, R0.reuse, -R4.reuse ;  /* 0x0000000073057223 */ /* 0x180fe20000010804 */
[----:B------:R-:W-:-:S04]  /*dae0*/  FFMA.FTZ R56, R43, R0, -R4 ;  /* 0x000000002b387223 */ /* 0x000fc80000010804 */
[----:B------:R-:W0:Y:S01]  /*daf0*/  MUFU.EX2 R39, R39 ;  /* 0x0000002700277308 */ /* 0x000e220000000800 */
[-CC-:B------:R-:W-:Y:S01]  /*db00*/  FFMA.FTZ R11, R117, R0.reuse, -R4.reuse ;  /* 0x00000000750b7223 */ /* 0x180fe20000010804 */
[----:B------:R-:W-:-:S06]  /*db10*/  FFMA.FTZ R62, R47, R0, -R4 ;  /* 0x000000002f3e7223 */ /* 0x000fcc0000010804 */
[----:B------:R-:W1:Y:S01]  /*db20*/  MUFU.EX2 R5, R5 ;  /* 0x0000000500057308 */ /* 0x000e620000000800 */
[----:B------:R-:W-:-:S07]  /*db30*/  FFMA.FTZ R15, R119, R0, -R4 ;  /* 0x00000000770f7223 */ /* 0x000fce0000010804 */
[----:B------:R-:W3:Y:S01]  /*db40*/  MUFU.EX2 R56, R56 ;  /* 0x0000003800387308 */ /* 0x000ee20000000800 */
[----:B------:R-:W-:Y:S01]  /*db50*/  F2FP.F16.F32.PACK_AB R27, R31, R58 ;  /* 0x0000003a1f1b723e */ /* 0x000fe200000000ff */
[----:B0-----:R-:W-:-:S06]  /*db60*/  FADD.FTZ R58, R39, R54 ;  /* 0x00000036273a7221 */ /* 0x001fcc0000010000 */
[----:B------:R-:W0:Y:S01]  /*db70*/  MUFU.EX2 R11, R11 ;  /* 0x0000000b000b7308 */ /* 0x000e220000000800 */
[----:B------:R-:W-:Y:S01]  /*db80*/  FFMA.FTZ R66, R51, R0, -R4 ;  /* 0x0000000033427223 */ /* 0x000fe20000010804 */
[----:B-1----:R-:W-:-:S06]  /*db90*/  FADD.FTZ R35, R5, R58 ;  /* 0x0000003a05237221 */ /* 0x002fcc0000010000 */
[----:B------:R-:W1:Y:S01]  /*dba0*/  MUFU.EX2 R62, R62 ;  /* 0x0000003e003e7308 */ /* 0x000e620000000800 */
[----:B------:R-:W-:Y:S01]  /*dbb0*/  FFMA.FTZ R43, R121, R0, -R4 ;  /* 0x00000000792b7223 */ /* 0x000fe20000010804 */
[----:B---3--:R-:W-:-:S06]  /*dbc0*/  FADD.FTZ R58, R56, R35 ;  /* 0x00000023383a7221 */ /* 0x008fcc0000010000 */
[----:B------:R-:W3:Y:S01]  /*dbd0*/  MUFU.EX2 R15, R15 ;  /* 0x0000000f000f7308 */ /* 0x000ee20000000800 */
[----:B0-----:R-:W-:Y:S01]  /*dbe0*/  FADD.FTZ R35, R11, R58 ;  /* 0x0000003a0b237221 */ /* 0x001fe20000010000 */
[----:B------:R-:W-:-:S06]  /*dbf0*/  FFMA.FTZ R47, R123, R0, -R4 ;  /* 0x000000007b2f7223 */ /* 0x000fcc0000010804 */
[----:B------:R-:W0:Y:S01]  /*dc00*/  MUFU.EX2 R66, R66 ;  /* 0x0000004200427308 */ /* 0x000e220000000800 */
[----:B-1----:R-:W-:Y:S01]  /*dc10*/  FADD.FTZ R58, R62, R35 ;  /* 0x000000233e3a7221 */ /* 0x002fe20000010000 */
[----:B------:R-:W-:-:S06]  /*dc20*/  FFMA.FTZ R70, R125, R0, -R4 ;  /* 0x000000007d467223 */ /* 0x000fcc0000010804 */
[----:B------:R-:W1:Y:S01]  /*dc30*/  MUFU.EX2 R43, R43 ;  /* 0x0000002b002b7308 */ /* 0x000e620000000800 */
[----:B---3--:R-:W-:-:S07]  /*dc40*/  FADD.FTZ R35, R15, R58 ;  /* 0x0000003a0f237221 */ /* 0x008fce0000010000 */
[----:B------:R-:W3:Y:S01]  /*dc50*/  MUFU.EX2 R44, R44 ;  /* 0x0000002c002c7308 */ /* 0x000ee20000000800 */
[----:B------:R-:W-:-:S07]  /*dc60*/  FFMA.FTZ R51, R127, R0, -R4 ;  /* 0x000000007f337223 */ /* 0x000fce0000010804 */
[----:B------:R-:W4:Y:S01]  /*dc70*/  MUFU.EX2 R68, R68 ;  /* 0x0000004400447308 */ /* 0x000f220000000800 */
[----:B0-----:R-:W-:-:S07]  /*dc80*/  FADD.FTZ R58, R66, R35 ;  /* 0x00000023423a7221 */ /* 0x001fce0000010000 */
[----:B------:R-:W0:Y:S01]  /*dc90*/  MUFU.EX2 R83, R83 ;  /* 0x0000005300537308 */ /* 0x000e220000000800 */
[----:B------:R-:W-:Y:S01]  /*dca0*/  FFMA.FTZ R72, R129, R0, -R4 ;  /* 0x0000000081487223 */ /* 0x000fe20000010804 */
[----:B------:R-:W-:-:S06]  /*dcb0*/  F2FP.F16.F32.PACK_AB R24, R141, R24 ;  /* 0x000000188d18723e */ /* 0x000fcc00000000ff */
[----:B------:R-:W5:Y:S01]  /*dcc0*/  MUFU.EX2 R47, R47 ;  /* 0x0000002f002f7308 */ /* 0x000f620000000800 */
[----:B-1----:R-:W-:-:S07]  /*dcd0*/  FADD.FTZ R35, R43, R58 ;  /* 0x0000003a2b237221 */ /* 0x002fce0000010000 */
[----:B------:R-:W-:Y:S01]  /*dce0*/  MUFU.EX2 R52, R52 ;  /* 0x0000003400347308 */ /* 0x000fe20000000800 */
[----:B------:R-:W-:-:S07]  /*dcf0*/  FFMA.FTZ R55, R135, R0, -R4 ;  /* 0x0000000087377223 */ /* 0x000fce0000010804 */
[----:B------:R-:W1:Y:S01]  /*dd00*/  MUFU.EX2 R70, R70 ;  /* 0x0000004600467308 */ /* 0x000e620000000800 */
[----:B------:R4:W-:Y:S01]  /*dd10*/  STSM.16.M88.4 [R137+0x21800], R24 ;  /* 0x0218001889007844 */ /* 0x0009e20000000200 */
[----:B---3--:R-:W-:-:S06]  /*dd20*/  FADD.FTZ R58, R44, R65 ;  /* 0x000000412c3a7221 */ /* 0x008fcc0000010000 */
[----:B------:R-:W3:Y:S01]  /*dd30*/  MUFU.EX2 R87, R87 ;  /* 0x0000005700577308 */ /* 0x000ee20000000800 */
[----:B------:R-:W-:Y:S01]  /*dd40*/  F2FP.F16.F32.PACK_AB R30, R89, R40 ;  /* 0x00000028591e723e */ /* 0x000fe200000000ff */
[----:B------:R-:W-:Y:S01]  /*dd50*/  FFMA.FTZ R74, R131, R0, -R4 ;  /* 0x00000000834a7223 */ /* 0x000fe20000010804 */
[----:B------:R-:W-:-:S05]  /*dd60*/  F2FP.F16.F32.PACK_AB R31, R39, R64 ;  /* 0x00000040271f723e */ /* 0x000fca00000000ff */
[----:B------:R-:W3:Y:S01]  /*dd70*/  MUFU.EX2 R51, R51 ;  /* 0x0000003300337308 */ /* 0x000ee20000000800 */
[----:B----4-:R-:W-:Y:S01]  /*dd80*/  F2FP.F16.F32.PACK_AB R24, R14, R7 ;  /* 0x000000070e18723e */ /* 0x010fe200000000ff */
[----:B------:R-:W-:Y:S01]  /*dd90*/  FADD.FTZ R14, R68, R35 ;  /* 0x00000023440e7221 */ /* 0x000fe20000010000 */
[----:B------:R-:W-:-:S05]  /*dda0*/  F2FP.F16.F32.PACK_AB R26, R32, R21 ;  /* 0x00000015201a723e */ /* 0x000fca00000000ff */
[----:B------:R-:W4:Y:S01]  /*ddb0*/  MUFU.EX2 R42, R42 ;  /* 0x0000002a002a7308 */ /* 0x000f220000000800 */
[----:B0-----:R-:W-:Y:S01]  /*ddc0*/  FADD.FTZ R21, R83, R58 ;  /* 0x0000003a53157221 */ /* 0x001fe20000010000 */
[----:B-----5:R-:W-:-:S06]  /*ddd0*/  FADD.FTZ R7, R47, R14 ;  /* 0x0000000e2f077221 */ /* 0x020fcc0000010000 */
[----:B------:R-:W0:Y:S01]  /*dde0*/  MUFU.EX2 R72, R72 ;  /* 0x0000004800487308 */ /* 0x000e220000000800 */
[----:B------:R-:W-:Y:S01]  /*ddf0*/  FFMA.FTZ R40, R67, R0, -R4 ;  /* 0x0000000043287223 */ /* 0x000fe20000010804 */
[----:B------:R5:W-:Y:S06]  /*de00*/  STSM.16.M88.4 [R80], R28 ;  /* 0x0000001c50007844 */ /* 0x000bec0000000200 */
[----:B------:R-:W0:Y:S01]  /*de10*/  MUFU.EX2 R49, R49 ;  /* 0x0000003100317308 */ /* 0x000e220000000800 */
[----:B-1----:R-:W-:-:S07]  /*de20*/  FADD.FTZ R14, R70, R7 ;  /* 0x00000007460e7221 */ /* 0x002fce0000010000 */
[----:B------:R-:W1:Y:S01]  /*de30*/  MUFU.EX2 R55, R55 ;  /* 0x0000003700377308 */ /* 0x000e620000000800 */
[----:B-----5:R-:W-:Y:S01]  /*de40*/  F2FP.F16.F32.PACK_AB R28, R34, R33 ;  /* 0x00000021221c723e */ /* 0x020fe200000000ff */
[----:B------:R-:W-:-:S06]  /*de50*/  FADD.FTZ R34, R52, R21 ;  /* 0x0000001534227221 */ /* 0x000fcc0000010000 */
[----:B------:R-:W5:Y:S01]  /*de60*/  MUFU.EX2 R46, R46 ;  /* 0x0000002e002e7308 */ /* 0x000f620000000800 */
[----:B---3--:R-:W-:Y:S01]  /*de70*/  FADD.FTZ R21, R87, R34 ;  /* 0x0000002257157221 */ /* 0x008fe20000010000 */
[----:B------:R-:W-:Y:S01]  /*de80*/  FFMA.FTZ R71, R71, R0, -R4 ;  /* 0x0000000047477223 */ /* 0x000fe20000010804 */
[----:B------:R-:W-:-:S05]  /*de90*/  FADD.FTZ R7, R51, R14 ;  /* 0x0000000e33077221 */ /* 0x000fca0000010000 */
[----:B------:R-:W3:Y:S01]  /*dea0*/  MUFU.EX2 R74, R74 ;  /* 0x0000004a004a7308 */ /* 0x000ee20000000800 */
[----:B------:R-:W-:Y:S01]  /*deb0*/  FFMA.FTZ R54, R59, R0, -R4 ;  /* 0x000000003b367223 */ /* 0x000fe20000010804 */
[----:B------:R-:W-:Y:S01]  /*dec0*/  F2FP.F16.F32.PACK_AB R30, R41, R38 ;  /* 0x00000026291e723e */ /* 0x000fe200000000ff */
[----:B----4-:R-:W-:-:S05]  /*ded0*/  FADD.FTZ R14, R42, R21 ;  /* 0x000000152a0e7221 */ /* 0x010fca0000010000 */
[----:B------:R-:W4:Y:S01]  /*dee0*/  MUFU.EX2 R53, R53 ;  /* 0x0000003500357308 */ /* 0x000f220000000800 */
[----:B0-----:R-:W-:-:S07]  /*def0*/  FADD.FTZ R38, R72, R7 ;  /* 0x0000000748267221 */ /* 0x001fce0000010000 */
[----:B------:R-:W0:Y:S01]  /*df00*/  MUFU.EX2 R40, R40 ;  /* 0x0000002800287308 */ /* 0x000e220000000800 */
[----:B------:R-:W-:Y:S01]  /*df10*/  FFMA.FTZ R59, R75, R0, -R4 ;  /* 0x000000004b3b7223 */ /* 0x000fe20000010804 */
[----:B------:R-:W-:Y:S01]  /*df20*/  F2FP.F16.F32.PACK_AB R25, R56, R5 ;  /* 0x000000053819723e */ /* 0x000fe200000000ff */
[----:B------:R-:W-:Y:S01]  /*df30*/  FADD.FTZ R7, R49, R14 ;  /* 0x0000000e31077221 */ /* 0x000fe20000010000 */
[----:B-1----:R-:W-:-:S04]  /*df40*/  FADD.FTZ R5, R55, R38 ;  /* 0x0000002637057221 */ /* 0x002fc80000010000 */
[----:B------:R-:W1:Y:S01]  /*df50*/  MUFU.EX2 R48, R48 ;  /* 0x0000003000307308 */ /* 0x000e620000000800 */
[----:B-----5:R-:W-:-:S07]  /*df60*/  FADD.FTZ R38, R46, R7 ;  /* 0x000000072e267221 */ /* 0x020fce0000010000 */
[----:B------:R-:W5:Y:S01]  /*df70*/  MUFU.EX2 R39, R71 ;  /* 0x0000004700277308 */ /* 0x000f620000000800 */
[----:B---3--:R-:W-:Y:S01]  /*df80*/  FADD.FTZ R5, R74, R5 ;  /* 0x000000054a057221 */ /* 0x008fe20000010000 */
[----:B------:R-:W-:-:S06]  /*df90*/  FFMA.FTZ R63, R63, R0, -R4 ;  /* 0x000000003f3f7223 */ /* 0x000fcc0000010804 */
[----:B------:R-:W3:Y:S01]  /*dfa0*/  MUFU.EX2 R57, R57 ;  /* 0x0000003900397308 */ /* 0x000ee20000000800 */
[----:B------:R-:W-:Y:S01]  /*dfb0*/  FFMA.FTZ R79, R79, R0, -R4 ;  /* 0x000000004f4f7223 */ /* 0x000fe20000010804 */
[----:B----4-:R-:W-:-:S06]  /*dfc0*/  FADD.FTZ R7, R53, R38 ;  /* 0x0000002635077221 */ /* 0x010fcc0000010000 */
[----:B------:R-:W4:Y:S01]  /*dfd0*/  MUFU.EX2 R54, R54 ;  /* 0x0000003600367308 */ /* 0x000f220000000800 */
[-CC-:B------:R-:W-:Y:S01]  /*dfe0*/  FFMA.FTZ R133, R133, R0.reuse, -R4.reuse ;  /* 0x0000000085857223 */ /* 0x180fe20000010804 */
[-CC-:B------:R-:W-:Y:S01]  /*dff0*/  FFMA.FTZ R91, R91, R0.reuse, -R4.reuse ;  /* 0x000000005b5b7223 */ /* 0x180fe20000010804 */
[-CC-:B------:R-:W-:Y:S01]  /*e000*/  FFMA.FTZ R93, R93, R0.reuse, -R4.reuse ;  /* 0x000000005d5d7223 */ /* 0x180fe20000010804 */
[----:B------:R-:W-:Y:S01]  /*e010*/  FFMA.FTZ R95, R95, R0, -R4 ;  /* 0x000000005f5f7223 */ /* 0x000fe20000010804 */
[----:B0-----:R-:W-:-:S03]  /*e020*/  FADD.FTZ R38, R40, R5 ;  /* 0x0000000528267221 */ /* 0x001fc60000010000 */
[----:B------:R-:W0:Y:S01]  /*e030*/  MUFU.EX2 R59, R59 ;  /* 0x0000003b003b7308 */ /* 0x000e220000000800 */
[----:B------:R-:W-:Y:S01]  /*e040*/  F2FP.F16.F32.PACK_AB R32, R83, R44 ;  /* 0x0000002c5320723e */ /* 0x000fe200000000ff */
[----:B-1----:R-:W-:Y:S01]  /*e050*/  FADD.FTZ R44, R48, R7 ;  /* 0x00000007302c7221 */ /* 0x002fe20000010000 */
[----:B-----5:R-:W-:-:S05]  /*e060*/  FADD.FTZ R5, R39, R38 ;  /* 0x0000002627057221 */ /* 0x020fca0000010000 */
[----:B------:R-:W1:Y:S01]  /*e070*/  MUFU.EX2 R4, R63 ;  /* 0x0000003f00047308 */ /* 0x000e620000000800 */
[----:B---3--:R-:W-:Y:S01]  /*e080*/  FADD.FTZ R7, R57, R44 ;  /* 0x0000002c39077221 */ /* 0x008fe20000010000 */
[----:B------:R-:W-:Y:S01]  /*e090*/  F2FP.F16.F32.PACK_AB R27, R62, R11 ;  /* 0x0000000b3e1b723e */ /* 0x000fe200000000ff */
[----:B----4-:R-:W-:-:S05]  /*e0a0*/  FADD.FTZ R44, R54, R5 ;  /* 0x00000005362c7221 */ /* 0x010fca0000010000 */
[----:B------:R-:W-:Y:S01]  /*e0b0*/  MUFU.EX2 R50, R50 ;  /* 0x0000003200327308 */ /* 0x000fe20000000800 */
[----:B------:R-:W-:-:S07]  /*e0c0*/  F2FP.F16.F32.PACK_AB R29, R66, R15 ;  /* 0x0000000f421d723e */ /* 0x000fce00000000ff */
[----:B------:R-:W-:Y:S01]  /*e0d0*/  MUFU.EX2 R61, R61 ;  /* 0x0000003d003d7308 */ /* 0x000fe20000000800 */
[----:B------:R-:W-:-:S07]  /*e0e0*/  F2FP.F16.F32.PACK_AB R31, R68, R43 ;  /* 0x0000002b441f723e */ /* 0x000fce00000000ff */
[----:B------:R-:W3:Y:S01]  /*e0f0*/  MUFU.EX2 R79, R79 ;  /* 0x0000004f004f7308 */ /* 0x000ee20000000800 */
[----:B------:R-:W-:-:S07]  /*e100*/  F2FP.F16.F32.PACK_AB R34, R87, R52 ;  /* 0x000000345722723e */ /* 0x000fce00000000ff */
[----:B------:R-:W-:Y:S01]  /*e110*/  MUFU.EX2 R10, R10 ;  /* 0x0000000a000a7308 */ /* 0x000fe20000000800 */
[----:B------:R-:W-:-:S07]  /*e120*/  F2FP.F16.F32.PACK_AB R33, R70, R47 ;  /* 0x0000002f4621723e */ /* 0x000fce00000000ff */
[----:B------:R-:W4:Y:S01]  /*e130*/  MUFU.EX2 R37, R37 ;  /* 0x0000002500257308 */ /* 0x000f220000000800 */
[----:B------:R-:W-:-:S07]  /*e140*/  F2FP.F16.F32.PACK_AB R35, R72, R51 ;  /* 0x000000334823723e */ /* 0x000fce00000000ff */
[----:B------:R-:W-:Y:S08]  /*e150*/  MUFU.EX2 R36, R36 ;  /* 0x0000002400247308 */ /* 0x000ff00000000800 */
[----:B------:R-:W5:Y:S08]  /*e160*/  MUFU.EX2 R45, R45 ;  /* 0x0000002d002d7308 */ /* 0x000f700000000800 */
[----:B------:R-:W-:Y:S08]  /*e170*/  MUFU.EX2 R133, R133 ;  /* 0x0000008500857308 */ /* 0x000ff00000000800 */
[----:B------:R-:W2:Y:S08]  /*e180*/  MUFU.EX2 R14, R91 ;  /* 0x0000005b000e7308 */ /* 0x000eb00000000800 */
[----:B------:R-:W-:Y:S08]  /*e190*/  MUFU.EX2 R93, R93 ;  /* 0x0000005d005d7308 */ /* 0x000ff00000000800 */
[----:B------:R-:W2:Y:S01]  /*e1a0*/  MUFU.EX2 R38, R95 ;  /* 0x0000005f00267308 */ /* 0x000ea20000000800 */
[----:B0-----:R-:W-:Y:S01]  /*e1b0*/  FADD.FTZ R5, R59, R44 ;  /* 0x0000002c3b057221 */ /* 0x001fe20000010000 */
[----:B------:R0:W-:Y:S04]  /*e1c0*/  STSM.16.M88.4 [R139], R24 ;  /* 0x000000188b007844 */ /* 0x0001e80000000200 */
[----:B------:R-:W-:Y:S04]  /*e1d0*/  STSM.16.M88.4 [R138], R28 ;  /* 0x0000001c8a007844 */ /* 0x000fe80000000200 */
[----:B------:R1:W-:Y:S01]  /*e1e0*/  STSM.16.M88.4 [R137+0x27800], R32 ;  /* 0x0278002089007844 */ /* 0x0003e20000000200 */
[----:B0-----:R-:W-:-:S02]  /*e1f0*/  F2FP.F16.F32.PACK_AB R24, R49, R42 ;  /* 0x0000002a3118723e */ /* 0x001fc400000000ff */
[----:B------:R-:W-:Y:S02]  /*e200*/  F2FP.F16.F32.PACK_AB R26, R53, R46 ;  /* 0x0000002e351a723e */ /* 0x000fe400000000ff */
[----:B------:R-:W-:Y:S01]  /*e210*/  F2FP.F16.F32.PACK_AB R25, R74, R55 ;  /* 0x000000374a19723e */ /* 0x000fe200000000ff */
[----:B-1----:R-:W-:Y:S01]  /*e220*/  FADD.FTZ R32, R4, R5 ;  /* 0x0000000504207221 */ /* 0x002fe20000010000 */
[----:B------:R-:W-:Y:S02]  /*e230*/  F2FP.F16.F32.PACK_AB R27, R39, R40 ;  /* 0x00000028271b723e */ /* 0x000fe400000000ff */
[----:B------:R-:W-:Y:S01]  /*e240*/  F2FP.F16.F32.PACK_AB R28, R57, R48 ;  /* 0x00000030391c723e */ /* 0x000fe200000000ff */
[----:B---3--:R-:W-:Y:S01]  /*e250*/  FADD.FTZ R40, R79, R32 ;  /* 0x000000204f287221 */ /* 0x008fe20000010000 */
[----:B------:R-:W-:Y:S02]  /*e260*/  F2FP.F16.F32.PACK_AB R30, R61, R50 ;  /* 0x000000323d1e723e */ /* 0x000fe400000000ff */
[----:B------:R-:W-:-:S02]  /*e270*/  F2FP.F16.F32.PACK_AB R29, R59, R54 ;  /* 0x000000363b1d723e */ /* 0x000fc400000000ff */
[----:B------:R-:W-:Y:S02]  /*e280*/  F2FP.F16.F32.PACK_AB R31, R79, R4 ;  /* 0x000000044f1f723e */ /* 0x000fe400000000ff */
[----:B----4-:R-:W-:Y:S02]  /*e290*/  F2FP.F16.F32.PACK_AB R32, R37, R10 ;  /* 0x0000000a2520723e */ /* 0x010fe400000000ff */
[----:B-----5:R-:W-:Y:S02]  /*e2a0*/  F2FP.F16.F32.PACK_AB R34, R45, R36 ;  /* 0x000000242d22723e */ /* 0x020fe400000000ff */
[----:B--2---:R-:W-:Y:S02]  /*e2b0*/  F2FP.F16.F32.PACK_AB R33, R14, R133 ;  /* 0x000000850e21723e */ /* 0x004fe400000000ff */
[----:B------:R-:W-:Y:S01]  /*e2c0*/  F2FP.F16.F32.PACK_AB R35, R38, R93 ;  /* 0x0000005d2623723e */ /* 0x000fe200000000ff */
[----:B------:R0:W-:Y:S04]  /*e2d0*/  STSM.16.M88.4 [R60], R24 ;  /* 0x000000183c007844 */ /* 0x0001e80000000200 */
[----:B------:R0:W-:Y:S04]  /*e2e0*/  STSM.16.M88.4 [R139+0x6000], R28 ;  /* 0x0060001c8b007844 */ /* 0x0001e80000000200 */
[----:B------:R0:W-:Y:S01]  /*e2f0*/  STSM.16.M88.4 [R138+0x6000], R32 ;  /* 0x006000208a007844 */ /* 0x0001e20000000200 */
[----:B------:R1:W-:Y:S06]  /*e300*/  MEMBAR.ALL.CTA ;  /* 0x0000000000007992 */ /* 0x0003ec0000008000 */
[----:B-1----:R-:W1:Y:S01]  /*e310*/  FENCE.VIEW.ASYNC.S ;  /* 0x00000000000073c6 */ /* 0x002e620000000000 */
[----:B------:R-:W-:-:S04]  /*e320*/  FADD.FTZ R42, R50, R7 ;  /* 0x00000007322a7221 */ /* 0x000fc80000010000 */
[----:B------:R-:W-:Y:S01]  /*e330*/  FADD.FTZ R7, R61, R42 ;  /* 0x0000002a3d077221 */ /* 0x000fe20000010000 */
[----:B------:R-:W-:-:S03]  /*e340*/  FADD.FTZ R133, R133, R40 ;  /* 0x0000002885857221 */ /* 0x000fc60000010000 */
[----:B------:R-:W-:Y:S01]  /*e350*/  FADD.FTZ R10, R10, R7 ;  /* 0x000000070a0a7221 */ /* 0x000fe20000010000 */
[----:B------:R-:W-:Y:S01]  /*e360*/  FADD.FTZ R14, R14, R133 ;  /* 0x000000850e0e7221 */ /* 0x000fe20000010000 */
[----:B------:R-:W-:Y:S02]  /*e370*/  IMAD.IADD R40, R92, 0x1, -R94 ;  /* 0x000000015c287824 */ /* 0x000fe400078e0a5e */
[----:B------:R-:W-:Y:S01]  /*e380*/  FADD.FTZ R37, R37, R10 ;  /* 0x0000000a25257221 */ /* 0x000fe20000010000 */
[----:B------:R-:W-:Y:S01]  /*e390*/  FADD.FTZ R7, R93, R14 ;  /* 0x0000000e5d077221 */ /* 0x000fe20000010000 */
[----:B------:R-:W-:Y:S02]  /*e3a0*/  IMAD R11, R90, 0xc0, R40 ;  /* 0x000000c05a0b7824 */ /* 0x000fe400078e0228 */
[----:B------:R-:W-:Y:S01]  /*e3b0*/  FADD.FTZ R36, R36, R37 ;  /* 0x0000002524247221 */ /* 0x000fe20000010000 */
[----:B------:R-:W-:Y:S01]  /*e3c0*/  FADD.FTZ R7, R38, R7 ;  /* 0x0000000726077221 */ /* 0x000fe20000010000 */
[----:B------:R-:W-:-:S02]  /*e3d0*/  VIADD R4, R88, 0xfffffffe ;  /* 0xfffffffe58047836 */ /* 0x000fc40000000000 */
[----:B------:R-:W-:Y:S01]  /*e3e0*/  FADD.FTZ R5, R45, R36 ;  /* 0x000000242d057221 */ /* 0x000fe20000010000 */
[----:B------:R-:W-:Y:S01]  /*e3f0*/  IMAD.IADD R8, R11, 0x1, R8 ;  /* 0x000000010b087824 */ /* 0x000fe200078e0208 */
[----:B-1----:R-:W-:Y:S01]  /*e400*/  NOP ;  /* 0x0000000000007918 */ /* 0x002fe20000000000 */
[----:B0-----:R-:W-:Y:S05]  /*e410*/  @!P2 BRA `(.L_x_9485) ;  /* 0x000000000048a947 */ /* 0x001fea0003800000 */
        /* <DEDUP_REMOVED lines=11> */
.L_x_9487:
[----:B------:R-:W-:-:S13]  /*e4d0*/  ISETP.NE.AND P3, PT, R9, 0x1, PT ;  /* 0x000000010900780c */ /* 0x000fda0003f65270 */
[----:B------:R-:W0:Y:S02]  /*e4e0*/  @P3 LDC.64 R14, c[0x0][0x9e8] ;  /* 0x00027a00ff0e3b82 */ /* 0x000e240000000a00 */
[----:B0-----:R-:W-:-:S05]  /*e4f0*/  @P3 IMAD.HI.U32 R14, R10, R14, RZ ;  /* 0x0000000e0a0e3227 */ /* 0x001fca00078e00ff */
[----:B------:R-:W-:-:S07]  /*e500*/  @P3 SHF.R.U32.HI R10, RZ, R15, R14 ;  /* 0x0000000fff0a3219 */ /* 0x000fce000001160e */
.L_x_9488:
[----:B------:R-:W-:Y:S05]  /*e510*/  BSYNC B0 ;  /* 0x0000000000007941 */ /* 0x000fea0003800000 */
.L_x_9486:
[----:B------:R-:W-:-:S05]  /*e520*/  IMAD R9, R10, R9, R9 ;  /* 0x000000090a097224 */ /* 0x000fca00078e0209 */
[----:B------:R-:W-:-:S07]  /*e530*/  VIMNMX R8, R8, R9, PT ;  /* 0x0000000908087248 */ /* 0x000fce0003fe0100 */
.L_x_9485:
[----:B------:R-:W2:Y:S01]  /*e540*/  LDL R10, [R1+0x38] ;  /* 0x00003800010a7983 */ /* 0x000ea20000100800 */
        /* <DEDUP_REMOVED lines=8> */
[----:B------:R-:W-:Y:S02]  /*e5d0*/  SHF.R.S32.HI R9, RZ, 0x7, R9 ;  /* 0x00000007ff097819 */ /* 0x000fe40000011409 */
        /* <DEDUP_REMOVED lines=24> */
[----:B--2---:R-:W-:-:S04]  /*e760*/  VIMNMX R10, R10, R9, !PT ;  /* 0x000000090a0a7248 */ /* 0x004fc80007fe0100 */
[----:B------:R-:W-:Y:S01]  /*e770*/  ISETP.GE.AND P3, PT, R4, R10, PT ;  /* 0x0000000a0400720c */ /* 0x000fe20003f66270 */
[----:B------:R0:W-:-:S12]  /*e780*/  STL [R1+0x24], R10 ;  /* 0x0000240a01007387 */ /* 0x0001d80000100800 */
[----:B0-----:R-:W-:Y:S05]  /*e790*/  @!P3 BRA `(.L_x_9489) ;  /* 0x00000034000cb947 */ /* 0x001fea0003800000 */
[----:B------:R-:W-:Y:S02]  /*e7a0*/  IMAD.IADD R8, R155, 0x1, R40 ;  /* 0x000000019b087824 */ /* 0x000fe400078e0228 */
[----:B------:R-:W-:Y:S02]  /*e7b0*/  IMAD.MOV.U32 R135, RZ, RZ, RZ ;  /* 0x000000ffff877224 */ /* 0x000fe400078e00ff */
[----:B------:R-:W-:Y:S01]  /*e7c0*/  VIADD R9, R8, 0x8 ;  /* 0x0000000808097836 */ /* 0x000fe20000000000 */
[----:B------:R-:W-:-:S04]  /*e7d0*/  LOP3.LUT R143, RZ, R8, RZ, 0x33, !PT ;  /* 0x00000008ff8f7212 */ /* 0x000fc800078e33ff */
[----:B------:R-:W-:-:S07]  /*e7e0*/  LOP3.LUT R140, RZ, R9, RZ, 0x33, !PT ;  /* 0x00000009ff8c7212 */ /* 0x000fce00078e33ff */
.L_x_9507:
[----:B------:R-:W2:Y:S01]  /*e7f0*/  LDL R0, [R1+0xc] ;  /* 0x00000c0001007983 */ /* 0x000ea20000100800 */
[----:B------:R-:W-:Y:S01]  /*e800*/  VIADD R10, R17, 0x1 ;  /* 0x00000001110a7836 */ /* 0x000fe20000000000 */
[----:B------:R-:W-:Y:S05]  /*e810*/  YIELD ;  /* 0x0000000000007946 */ /* 0x000fea0003800000 */
[----:B------:R-:W-:-:S04]  /*e820*/  ISETP.NE.AND P4, PT, R10, 0x2, PT ;  /* 0x000000020a00780c */ /* 0x000fc80003f85270 */
[----:B------:R-:W-:Y:S02]  /*e830*/  SEL R11, RZ, 0x1, P4 ;  /* 0x00000001ff0b7807 */ /* 0x000fe40002000000 */
[----:B------:R-:W-:Y:S02]  /*e840*/  SEL R10, R10, RZ, P4 ;  /* 0x000000ff0a0a7207 */ /* 0x000fe40002000000 */
[----:B------:R-:W-:Y:S02]  /*e850*/  LOP3.LUT R11, R22, R11, RZ, 0x3c, !PT ;  /* 0x0000000b160b7212 */ /* 0x000fe400078e3cff */
[----:B--2---:R-:W-:-:S13]  /*e860*/  ISETP.NE.AND P3, PT, R0, RZ, PT ;  /* 0x000000ff0000720c */ /* 0x004fda0003f65270 */
[----:B------:R-:W-:Y:S05]  /*e870*/  @P3 BRA `(.L_x_9490) ;  /* 0x0000000000303947 */ /* 0x000fea0003800000 */
[----:B------:R-:W-:Y:S05]  /*e880*/  @!P0 BRA `(.L_x_9491) ;  /* 0x0000000000048947 */ /* 0x000fea0003800000 */
[----:B------:R-:W-:Y:S01]  /*e890*/  BPT.TRAP 0x1 ;  /* 0x000000040000795c */ /* 0x000fe20000300000 */
.L_x_9491:
[----:B------:R-:W-:Y:S01]  /*e8a0*/  IMAD R15, R10, 0x8, R2 ;  /* 0x000000080a0f7824 */ /* 0x000fe200078e0202 */
[----:B------:R-:W-:-:S04]  /*e8b0*/  SHF.L.U32 R0, R11, 0x1f, RZ ;  /* 0x0000001f0b007819 */ /* 0x000fc800000006ff */
[----:B------:R0:W1:Y:S01]  /*e8c0*/  SYNCS.PHASECHK.TRANS64.TRYWAIT P4, [R15+URZ+0x2d830], R0 ;  /* 0x02d830000f0075a7 */ /* 0x000062000808017f */
[----:B------:R-:W-:Y:S05]  /*e8d0*/  @!P0 BRA `(.L_x_9492) ;  /* 0x0000000000048947 */ /* 0x000fea0003800000 */
[----:B------:R-:W-:Y:S01]  /*e8e0*/  BPT.TRAP 0x1 ;  /* 0x000000040000795c */ /* 0x000fe20000300000 */
.L_x_9492:
[----:B------:R-:W-:Y:S04]  /*e8f0*/  BSSY B0, `(.L_x_9490) ;  /* 0x0000004000007945 */ /* 0x000fe80003800000 */
[----:B-1----:R-:W-:Y:S05]  /*e900*/  @P4 BRA `(.L_x_9493) ;  /* 0x0000000000084947 */ /* 0x002fea0003800000 */
[----:B------:R-:W1:Y:S02]  /*e910*/  SYNCS.PHASECHK.TRANS64.TRYWAIT P4, [R15+URZ+0x2d830], R0 ;  /* 0x02d830000f0075a7 */ /* 0x000e64000808017f */
[----:B-1----:R-:W-:Y:S05]  /*e920*/  @!P4 BRA `(.L_x_9494) ;  /* 0x0000011c0010c947 */ /* 0x002fea0003800000 */
.L_x_9493:
[----:B------:R-:W-:Y:S05]  /*e930*/  BSYNC B0 ;  /* 0x0000000000007941 */ /* 0x000fea0003800000 */
.L_x_9490:
[----:B------:R-:W2:Y:S01]  /*e940*/  LDL R14, [R1+0x10] ;  /* 0x00001000010e7983 */ /* 0x000ea20000100800 */
[----:B01----:R-:W0:Y:S01]  /*e950*/  S2R R0, SR_TID.X ;  /* 0x0000000000007919 */ /* 0x003e220000002100 */
[----:B------:R-:W-:Y:S05]  /*e960*/  WARPSYNC.ALL ;  /* 0x0000000000007948 */ /* 0x000fea0003800000 */
[----:B------:R-:W-:Y:S01]  /*e970*/  IMAD.MOV.U32 R15, RZ, RZ, -0x7fffffe0 ;  /* 0x80000020ff0f7424 */ /* 0x000fe200078e00ff */
[----:B0-----:R-:W-:-:S05]  /*e980*/  SHF.R.U32.HI R0, RZ, 0x7, R0 ;  /* 0x00000007ff007819 */ /* 0x001fca0000011600 */
[----:B------:R-:W-:Y:S01]  /*e990*/  VIADD R0, R0, 0x8 ;  /* 0x0000000800007836 */ /* 0x000fe20000000000 */
[----:B------:R-:W-:Y:S01]  /*e9a0*/  R2UR UR15, R15 ;  /* 0x000000000f0f72ca */ /* 0x000fe200000e0000 */
[----:B------:R-:W-:Y:S01]  /*e9b0*/  IMAD.MOV.U32 R25, RZ, RZ, -0x7fffffe0 ;  /* 0x80000020ff197424 */ /* 0x000fe200078e00ff */
[----:B------:R-:W-:Y:S01]  /*e9c0*/  R2UR UR12, R12 ;  /* 0x000000000c0c72ca */ /* 0x000fe200000e0000 */
[----:B------:R-:W-:Y:S01]  /*e9d0*/  IMAD.MOV.U32 R27, RZ, RZ, -0x7fffffe0 ;  /* 0x80000020ff1b7424 */ /* 0x000fe200078e00ff */
[----:B------:R-:W-:Y:S02]  /*e9e0*/  R2UR UR13, R13 ;  /* 0x000000000d0d72ca */ /* 0x000fe400000e0000 */
[C---:B------:R-:W-:Y:S02]  /*e9f0*/  R2UR UR19, R25.reuse ;  /* 0x00000000191372ca */ /* 0x040fe400000e0000 */
[----:B------:R-:W-:Y:S02]  /*ea00*/  R2UR UR27, R25 ;  /* 0x00000000191b72ca */ /* 0x000fe400000e0000 */
[----:B------:R-:W-:-:S02]  /*ea10*/  R2UR UR31, R27 ;  /* 0x000000001b1f72ca */ /* 0x000fc400000e0000 */
[----:B------:R-:W-:Y:S02]  /*ea20*/  R2UR UR16, R152 ;  /* 0x00000000981072ca */ /* 0x000fe400000e0000 */
[----:B------:R-:W-:Y:S01]  /*ea30*/  R2UR UR17, R153 ;  /* 0x00000000991172ca */ /* 0x000fe200000e0000 */
[----:B------:R0:W-:Y:S01]  /*ea40*/  BAR.SYNC.DEFER_BLOCKING R0, 0x100 ;  /* 0x000400000000751d */ /* 0x0001e20000010000 */
[----:B------:R-:W-:Y:S01]  /*ea50*/  IMAD.MOV.U32 R21, RZ, RZ, -0x7fffffe0 ;  /* 0x80000020ff157424 */ /* 0x000fe200078e00ff */
[----:B------:R-:W-:Y:S02]  /*ea60*/  R2UR UR20, R150 ;  /* 0x00000000961472ca */ /* 0x000fe400000e0000 */
[----:B------:R-:W-:Y:S01]  /*ea70*/  R2UR UR21, R151 ;  /* 0x00000000971572ca */ /* 0x000fe200000e0000 */
[----:B--2---:R-:W-:-:S04]  /*ea80*/  IMAD R14, R10, 0x600, R14 ;  /* 0x000006000a0e7824 */ /* 0x004fc800078e020e */
[C---:B------:R-:W-:Y:S01]  /*ea90*/  VIADD R24, R14.reuse, 0x2 ;  /* 0x000000020e187836 */ /* 0x040fe20000000000 */
[C---:B------:R-:W-:Y:S01]  /*eaa0*/  R2UR UR14, R14.reuse ;  /* 0x000000000e0e72ca */ /* 0x040fe200000e0000 */
[----:B------:R-:W-:-:S03]  /*eab0*/  VIADD R26, R14, 0x400 ;  /* 0x000004000e1a7836 */ /* 0x000fc60000000000 */
[----:B------:R-:W-:Y:S01]  /*eac0*/  R2UR UR18, R24 ;  /* 0x00000000181272ca */ /* 0x000fe200000e0000 */
[----:B------:R-:W-:Y:S01]  /*ead0*/  VIADD R24, R14, 0x202 ;  /* 0x000002020e187836 */ /* 0x000fe20000000000 */
[----:B------:R-:W-:-:S04]  /*eae0*/  R2UR UR30, R26 ;  /* 0x000000001a1e72ca */ /* 0x000fc800000e0000 */
[----:B------:R-:W-:Y:S02]  /*eaf0*/  R2UR UR26, R24 ;  /* 0x00000000181a72ca */ /* 0x000fe400000e0000 */
[----:B------:R-:W-:-:S06]  /*eb00*/  WARPGROUP.ARRIVE ;  /* 0x00000000000079c5 */ /* 0x000fcc0000000000 */
[----:B------:R-:W-:Y:S01]  /*eb10*/  HGMMA.64x128x16.F32 R24, gdesc[UR12], RZ, !UPT, gsb0 ;  /* 0x01e000000c1879f0 */ /* 0x000fe2000c0008ff */
[----:B------:R-:W-:Y:S01]  /*eb20*/  VIADD R20, R14, 0x200 ;  /* 0x000002000e147836 */ /* 0x000fe20000000000 */
[----:B------:R-:W-:-:S04]  /*eb30*/  R2UR UR23, R21 ;  /* 0x00000000151772ca */ /* 0x000fc800000e0000 */
[----:B------:R-:W-:Y:S01]  /*eb40*/  R2UR UR22, R20 ;  /* 0x00000000141672ca */ /* 0x000fe200000e0000 */
[----:B------:R-:W-:Y:S02]  /*eb50*/  WARPGROUP.DEPBAR.LE gsb0, 0x0 ;  /* 0x00008000000079c5 */ /* 0x000fe40000010000 */
[----:B------:R-:W-:-:S06]  /*eb60*/  WARPGROUP.ARRIVE ;  /* 0x00000000000079c5 */ /* 0x000fcc0000000000 */
[----:B------:R-:W-:Y:S01]  /*eb70*/  HGMMA.64x128x16.F32 R24, gdesc[UR16], R24, gsb0 ;  /* 0x01e00000101879f0 */ /* 0x000fe20008000818 */
[----:B------:R-:W-:Y:S02]  /*eb80*/  R2UR UR24, R148 ;  /* 0x00000000941872ca */ /* 0x000fe400000e0000 */
        /* <DEDUP_REMOVED lines=9> */
[----:B------:R-:W-:Y:S01]  /*ec20*/  VIADD R14, R14, 0x402 ;  /* 0x000004020e0e7836 */ /* 0x000fe20000000000 */
[----:B------:R-:W-:Y:S02]  /*ec30*/  R2UR UR35, R15 ;  /* 0x000000000f2372ca */ /* 0x000fe400000e0000 */
[----:B------:R-:W-:Y:S02]  /*ec40*/  R2UR UR32, R144 ;  /* 0x00000000902072ca */ /* 0x000fe400000e0000 */
[----:B------:R-:W-:Y:S02]  /*ec50*/  R2UR UR34, R14 ;  /* 0x000000000e2272ca */ /* 0x000fe400000e0000 */
[----:B------:R-:W-:Y:S01]  /*ec60*/  R2UR UR33, R145 ;  /* 0x00000000912172ca */ /* 0x000fe200000e0000 */
[----:B------:R-:W-:Y:S02]  /*ec70*/  WARPGROUP.DEPBAR.LE gsb0, 0x0 ;  /* 0x00008000000079c5 */ /* 0x000fe40000010000 */
[----:B------:R-:W-:-:S06]  /*ec80*/  WARPGROUP.ARRIVE ;  /* 0x00000000000079c5 */ /* 0x000fcc0000000000 */
        /* <DEDUP_REMOVED lines=8> */
.L_x_9496:
[----:B------:R-:W-:Y:S01]  /*ed10*/  SHF.L.U32 R0, R22, 0x1f, RZ ;  /* 0x0000001f16007819 */ /* 0x000fe200000006ff */
[----:B------:R-:W-:-:S04]  /*ed20*/  IMAD R14, R17, 0x8, R2 ;  /* 0x00000008110e7824 */ /* 0x000fc800078e0202 */
[----:B------:R0:W1:Y:S01]  /*ed30*/  SYNCS.PHASECHK.TRANS64.TRYWAIT P3, [R14+URZ+0x2d850], R0 ;  /* 0x02d850000e0075a7 */ /* 0x000062000806017f */
[----:B------:R-:W-:Y:S05]  /*ed40*/  @!P0 BRA `(.L_x_9497) ;  /* 0x0000000000048947 */ /* 0x000fea0003800000 */
[----:B------:R-:W-:Y:S01]  /*ed50*/  BPT.TRAP 0x1 ;  /* 0x000000040000795c */ /* 0x000fe20000300000 */
.L_x_9497:
[----:B-1----:R-:W-:Y:S05]  /*ed60*/  @P3 BRA `(.L_x_9495) ;  /* 0x0000000000083947 */ /* 0x002fea0003800000 */
[----:B------:R-:W1:Y:S02]  /*ed70*/  SYNCS.PHASECHK.TRANS64.TRYWAIT P3, [R14+URZ+0x2d850], R0 ;  /* 0x02d850000e0075a7 */ /* 0x000e64000806017f */
[----:B-1----:R-:W-:Y:S05]  /*ed80*/  @!P3 BRA `(.L_x_9498) ;  /* 0x00000118000cb947 */ /* 0x002fea0003800000 */
.L_x_9495:
[----:B------:R-:W2:Y:S01]  /*ed90*/  LDL R20, [R1+0x14] ;  /* 0x0000140001147983 */ /* 0x000ea20000100800 */
[----:B------:R-:W-:Y:S05]  /*eda0*/  WARPSYNC.ALL ;  /* 0x0000000000007948 */ /* 0x000fea0003800000 */
[----:B01----:R-:W-:Y:S01]  /*edb0*/  VIADD R0, R2, 0x400 ;  /* 0x0000040002007836 */ /* 0x003fe20000000000 */
[----:B------:R-:W3:Y:S04]  /*edc0*/  LDL R22, [R1+0x30] ;  /* 0x0000300001167983 */ /* 0x000ee80000100800 */
[----:B------:R-:W-:Y:S01]  /*edd0*/  SHF.R.U32.HI R0, RZ, 0x4, R0 ;  /* 0x00000004ff007819 */ /* 0x000fe20000011600 */
[----:B------:R-:W-:Y:S01]  /*ede0*/  IMAD.MOV.U32 R15, RZ, RZ, 0x40000040 ;  /* 0x40000040ff0f7424 */ /* 0x000fe200078e00ff */
[----:B------:R-:W4:Y:S02]  /*edf0*/  LDL R141, [R1+0x40] ;  /* 0x00004000018d7983 */ /* 0x000f240000100800 */
[----:B------:R-:W-:-:S04]  /*ee00*/  LOP3.LUT R0, R0, 0x3fff, RZ, 0xc0, !PT ;  /* 0x00003fff00007812 */ /* 0x000fc800078ec0ff */
[----:B------:R-:W-:Y:S02]  /*ee10*/  LOP3.LUT R0, R0, 0x2000000, RZ, 0xfc, !PT ;  /* 0x0200000000007812 */ /* 0x000fe400078efcff */
[C---:B------:R-:W-:Y:S02]  /*ee20*/  R2UR UR13, R15.reuse ;  /* 0x000000000f0d72ca */ /* 0x040fe400000e0000 */
[----:B------:R-:W-:Y:S01]  /*ee30*/  R2UR UR45, R15 ;  /* 0x000000000f2d72ca */ /* 0x000fe200000e0000 */
[----:B------:R-:W-:-:S05]  /*ee40*/  IMAD.MOV.U32 R15, RZ, RZ, -0x7fffffe0 ;  /* 0x80000020ff0f7424 */ /* 0x000fca00078e00ff */
[----:B------:R-:W-:Y:S01]  /*ee50*/  R2UR UR15, R15 ;  /* 0x000000000f0f72ca */ /* 0x000fe200000e0000 */
[----:B------:R-:W-:Y:S01]  /*ee60*/  WARPGROUP.ARRIVE ;  /* 0x00000000000079c5 */ /* 0x000fe20000000000 */
[----:B------:R-:W-:-:S05]  /*ee70*/  IMAD.MOV.U32 R21, RZ, RZ, 0x40000040 ;  /* 0x40000040ff157424 */ /* 0x000fca00078e00ff */
[C---:B------:R-:W-:Y:S02]  /*ee80*/  R2UR UR17, R21.reuse ;  /* 0x00000000151172ca */ /* 0x040fe400000e0000 */
[C---:B------:R-:W-:Y:S02]  /*ee90*/  R2UR UR21, R21.reuse ;  /* 0x00000000151572ca */ /* 0x040fe400000e0000 */
[C---:B------:R-:W-:Y:S02]  /*eea0*/  R2UR UR25, R21.reuse ;  /* 0x00000000151972ca */ /* 0x040fe400000e0000 */
[C---:B------:R-:W-:Y:S02]  /*eeb0*/  R2UR UR29, R21.reuse ;  /* 0x00000000151d72ca */ /* 0x040fe400000e0000 */
[C---:B------:R-:W-:Y:S02]  /*eec0*/  R2UR UR33, R21.reuse ;  /* 0x00000000152172ca */ /* 0x040fe400000e0000 */
[----:B------:R-:W-:Y:S01]  /*eed0*/  R2UR UR41, R21 ;  /* 0x00000000152972ca */ /* 0x000fe200000e0000 */
[----:B------:R-:W-:-:S05]  /*eee0*/  IMAD.MOV.U32 R21, RZ, RZ, -0x7fffffe0 ;  /* 0x80000020ff157424 */ /* 0x000fca00078e00ff */
[----:B------:R-:W-:Y:S01]  /*eef0*/  R2UR UR19, R21 ;  /* 0x00000000151372ca */ /* 0x000fe200000e0000 */
[----:B------:R-:W-:Y:S01]  /*ef00*/  IMAD.MOV.U32 R21, RZ, RZ, -0x7fffffe0 ;  /* 0x80000020ff157424 */ /* 0x000fe200078e00ff */
[----:B--2---:R-:W-:-:S05]  /*ef10*/  LOP3.LUT R14, R20, 0x10000, RZ, 0xfc, !PT ;  /* 0x00010000140e7812 */ /* 0x004fca00078efcff */
        /* <DEDUP_REMOVED lines=9> */
[----:B------:R-:W-:-:S04]  /*efb0*/  R2UR UR12, R14 ;  /* 0x000000000e0c72ca */ /* 0x000fc800000e0000 */
[----:B------:R-:W-:Y:S01]  /*efc0*/  R2UR UR32, R20 ;  /* 0x00000000142072ca */ /* 0x000fe200000e0000 */
[C---:B------:R-:W-:Y:S02]  /*efd0*/  VIADD R20, R14.reuse, 0x604 ;  /* 0x000006040e147836 */ /* 0x040fe40000000000 */
[----:B------:R-:W-:-:S05]  /*efe0*/  VIADD R14, R14, 0x606 ;  /* 0x000006060e0e7836 */ /* 0x000fca0000000000 */
[----:B------:R-:W-:Y:S01]  /*eff0*/  R2UR UR44, R14 ;  /* 0x000000000e2c72ca */ /* 0x000fe200000e0000 */
[----:B------:R-:W-:-:S05]  /*f000*/  IMAD R14, R17, 0x600, R0 ;  /* 0x00000600110e7824 */ /* 0x000fca00078e0200 */
[----:B------:R-:W-:-:S13]  /*f010*/  R2UR UR14, R14 ;  /* 0x000000000e0e72ca */ /* 0x000fda00000e0000 */
[----:B------:R-:W-:Y:S01]  /*f020*/  HGMMA.64x96x16.F32 R88, gdesc[UR12].tnspB, R88, gsb0 ;  /* 0x416000000c5879f0 */ /* 0x000fe20008000858 */
[----:B------:R-:W-:Y:S01]  /*f030*/  R2UR UR40, R20 ;  /* 0x00000000142872ca */ /* 0x000fe200000e0000 */
[----:B------:R-:W-:-:S05]  /*f040*/  VIADD R20, R14, 0x40 ;  /* 0x000000400e147836 */ /* 0x000fca0000000000 */
[----:B------:R-:W-:Y:S01]  /*f050*/  R2UR UR18, R20 ;  /* 0x00000000141272ca */ /* 0x000fe200000e0000 */
[----:B------:R-:W-:Y:S01]  /*f060*/  VIADD R20, R14, 0x80 ;  /* 0x000000800e147836 */ /* 0x000fe20000000000 */
[----:B------:R-:W-:Y:S01]  /*f070*/  R2UR UR23, R21 ;  /* 0x00000000151772ca */ /* 0x000fe200000e0000 */
[----:B------:R-:W-:Y:S02]  /*f080*/  WARPGROUP.DEPBAR.LE gsb0, 0x0 ;  /* 0x00008000000079c5 */ /* 0x000fe40000010000 */
[----:B------:R-:W-:-:S08]  /*f090*/  WARPGROUP.ARRIVE ;  /* 0x00000000000079c5 */ /* 0x000fd00000000000 */
        /* <DEDUP_REMOVED lines=36> */
[----:B------:R-:W-:Y:S03]  /*f2e0*/  HGMMA.64x96x16.F32 R88, gdesc[UR40].tnspB, R88, gsb0 ;  /* 0x41600000285879f0 */ /* 0x000fe60008000858 */
[----:B------:R-:W0:Y:S01]  /*f2f0*/  S2R R154, SR_TID.X ;  /* 0x00000000009a7919 */ /* 0x000e220000002100 */
[----:B------:R-:W-:Y:S02]  /*f300*/  @!P1 IMAD R14, R10, 0x8, R2 ;  /* 0x000000080a0e9824 */ /* 0x000fe400078e0202 */
[----:B------:R-:W-:Y:S02]  /*f310*/  IMAD.U32 R20, RZ, RZ, UR6 ;  /* 0x00000006ff147e24 */ /* 0x000fe4000f8e00ff */
[----:B------:R-:W-:Y:S01]  /*f320*/  @!P1 VIADD R14, R14, 0x2d840 ;  /* 0x0002d8400e0e9836 */ /* 0x000fe20000000000 */
[----:B------:R-:W-:Y:S02]  /*f330*/  WARPGROUP.DEPBAR.LE gsb0, 0x0 ;  /* 0x00008000000079c5 */ /* 0x000fe40000010000 */
[----:B------:R-:W-:-:S06]  /*f340*/  WARPGROUP.ARRIVE ;  /* 0x00000000000079c5 */ /* 0x000fcc0000000000 */
[----:B------:R-:W-:Y:S01]  /*f350*/  HGMMA.64x96x16.F32 R88, gdesc[UR44].tnspB, R88, gsb0 ;  /* 0x416000002c5879f0 */ /* 0x000fe20008000858 */
[----:B0-----:R-:W-:-:S05]  /*f360*/  SHF.R.U32.HI R142, RZ, 0x7, R154 ;  /* 0x00000007ff8e7819 */ /* 0x001fca000001169a */
[----:B------:R-:W-:Y:S02]  /*f370*/  VIADD R0, R142, 0x9 ;  /* 0x000000098e007836 */ /* 0x000fe40000000000 */
[----:B------:R-:W-:-:S05]  /*f380*/  IMAD.SHL.U32 R142, R4, 0x80, RZ ;  /* 0x00000080048e7824 */ /* 0x000fca00078e00ff */
[----:B---3--:R-:W-:Y:S02]  /*f390*/  IADD3 R22, R22, 0x1, -R142 ;  /* 0x0000000116167810 */ /* 0x008fe40007ffe88e */
[----:B------:R-:W-:-:S03]  /*f3a0*/  ISETP.GE.U32.AND P3, PT, R154, 0x180, PT ;  /* 0x000001809a00780c */ /* 0x000fc60003f66070 */
[----:B----4-:R-:W-:Y:S01]  /*f3b0*/  IMAD.IADD R22, R22, 0x1, -R141 ;  /* 0x0000000116167824 */ /* 0x010fe200078e0a8d */
[----:B------:R-:W-:Y:S02]  /*f3c0*/  LOP3.LUT R141, RZ, R20, RZ, 0x33, !PT ;  /* 0x00000014ff8d7212 */ /* 0x000fe400078e33ff */
[----:B------:R-:W-:Y:S01]  /*f3d0*/  SEL R0, R0, 0x9, !P3 ;  /* 0x0000000900007807 */ /* 0x000fe20005800000 */
[----:B------:R-:W-:Y:S01]  /*f3e0*/  IMAD R22, R136, -0x2, R22 ;  /* 0xfffffffe88167824 */ /* 0x000fe200078e0216 */
[----:B------:R-:W-:-:S03]  /*f3f0*/  @!P1 PRMT R14, RZ, 0x654, R14 ;  /* 0x00000654ff0e9816 */ /* 0x000fc6000000000e */
[----:B------:R-:W-:Y:S02]  /*f400*/  IMAD.IADD R141, R141, 0x1, R22 ;  /* 0x000000018d8d7824 */ /* 0x000fe400078e0216 */
[----:B------:R-:W-:-:S04]  /*f410*/  VIADD R22, R22, UR9 ;  /* 0x0000000916167c36 */ /* 0x000fc80008000000 */
[C---:B------:R-:W-:Y:S01]  /*f420*/  IMAD.IADD R21, R155.reuse, 0x1, R22 ;  /* 0x000000019b157824 */ /* 0x040fe200078e0216 */
[----:B------:R-:W-:Y:S02]  /*f430*/  WARPGROUP.DEPBAR.LE gsb0, 0x0 ;  /* 0x00008000000079c5 */ /* 0x000fe40000010000 */
[----:B------:R0:W-:Y:S06]  /*f440*/  BAR.ARV R0, 0x100 ;  /* 0x000400000000751d */ /* 0x0001ec0000002000 */
[----:B------:R1:W-:Y:S01]  /*f450*/  @!P1 SYNCS.ARRIVE.TRANS64.RED.A1T0 RZ, [R14+URZ], RZ ;  /* 0x000000ff0eff99a7 */ /* 0x0003e2000810043f */
[----:B0-----:R-:W-:Y:S01]  /*f460*/  IMAD.IADD R0, R155, 0x1, R141 ;  /* 0x000000019b007824 */ /* 0x001fe200078e028d */
[----:B-1----:R-:W-:Y:S06]  /*f470*/  @!P2 BRA `(.L_x_9499) ;  /* 0x000000000058a947 */ /* 0x002fec0003800000 */
        /* <DEDUP_REMOVED lines=11> */
.L_x_9501:
[----:B------:R-:W-:-:S05]  /*f530*/  IMAD.U32 R154, RZ, RZ, UR4 ;  /* 0x00000004ff9a7e24 */ /* 0x000fca000f8e00ff */
[----:B------:R-:W-:-:S13]  /*f540*/  ISETP.NE.AND P3, PT, R154, 0x1, PT ;  /* 0x000000019a00780c */ /* 0x000fda0003f65270 */
[----:B------:R-:W0:Y:S02]  /*f550*/  @P3 LDC.64 R14, c[0x0][0x9e8] ;  /* 0x00027a00ff0e3b82 */ /* 0x000e240000000a00 */
[----:B0-----:R-:W-:-:S04]  /*f560*/  @P3 IMAD.HI.U32 R156, R8, R14, RZ ;  /* 0x0000000e089c3227 */ /* 0x001fc800078e00ff */
[----:B------:R-:W-:Y:S01]  /*f570*/  IMAD.MOV.U32 R14, RZ, RZ, R8 ;  /* 0x000000ffff0e7224 */ /* 0x000fe200078e0008 */
[----:B------:R-:W-:-:S07]  /*f580*/  @P3 SHF.R.U32.HI R14, RZ, R15, R156 ;  /* 0x0000000fff0e3219 */ /* 0x000fce000001169c */
.L_x_9502:
[----:B------:R-:W-:Y:S05]  /*f590*/  BSYNC B0 ;  /* 0x0000000000007941 */ /* 0x000fea0003800000 */
.L_x_9500:
[----:B------:R-:W-:-:S04]  /*f5a0*/  IMAD R14, R14, R154, -R142 ;  /* 0x0000009a0e0e7224 */ /* 0x000fc800078e0a8e */
[----:B------:R-:W-:-:S05]  /*f5b0*/  IMAD R14, R136, -0x2, R14 ;  /* 0xfffffffe880e7824 */ /* 0x000fca00078e020e */
[----:B------:R-:W-:Y:S02]  /*f5c0*/  VIMNMX R0, R0, R14, !PT ;  /* 0x0000000e00007248 */ /* 0x000fe40007fe0100 */
[----:B------:R-:W-:-:S07]  /*f5d0*/  VIADDMNMX R21, R14, R154, R21, PT ;  /* 0x0000009a0e157246 */ /* 0x000fce0003800115 */
.L_x_9499:
[----:B------:R-:W2:Y:S01]  /*f5e0*/  LDL R14, [R1+0x4] ;  /* 0x00000400010e7983 */ /* 0x000ea20000100800 */
        /* <DEDUP_REMOVED lines=96> */
[----:B------:R-:W-:Y:S01]  /*fbf0*/  FSEL R85, R85, -INF , !P4 ;  /* 0xff80000055557808 */ /* 0x000fe20006000000 */
[----:B--2---:R-:W-:-:S02]  /*fc00*/  IMAD.IADD R22, R14, 0x1, R22 ;  /* 0x000000010e167824 */ /* 0x004fc400078e0216 */
[----:B------:R-:W-:Y:S01]  /*fc10*/  IMAD.IADD R141, R14, 0x1, R141 ;  /* 0x000000010e8d7824 */ /* 0x000fe200078e028d */
        /* <DEDUP_REMOVED lines=12> */
.L_x_9505:
[----:B------:R-:W-:-:S05]  /*fce0*/  IMAD.U32 R0, RZ, RZ, UR4 ;  /* 0x00000004ff007e24 */ /* 0x000fca000f8e00ff */
[----:B------:R-:W-:-:S13]  /*fcf0*/  ISETP.NE.AND P4, PT, R0, 0x1, PT ;  /* 0x000000010000780c */ /* 0x000fda0003f85270 */
[----:B------:R-:W0:Y:S02]  /*fd00*/  @P4 LDC.64 R14, c[0x0][0x9e8] ;  /* 0x00027a00ff0e4b82 */ /* 0x000e240000000a00 */
[----:B0-----:R-:W-:-:S04]  /*fd10*/  @P4 IMAD.HI.U32 R21, R9, R14, RZ ;  /* 0x0000000e09154227 */ /* 0x001fc800078e00ff */
[----:B------:R-:W-:Y:S01]  /*fd20*/  IMAD.MOV.U32 R14, RZ, RZ, R9 ;  /* 0x000000ffff0e7224 */ /* 0x000fe200078e0009 */
[----:B------:R-:W-:-:S07]  /*fd30*/  @P4 SHF.R.U32.HI R14, RZ, R15, R21 ;  /* 0x0000000fff0e4219 */ /* 0x000fce0000011615 */
.L_x_9506:
[----:B------:R-:W-:Y:S05]  /*fd40*/  BSYNC B0 ;  /* 0x0000000000007941 */ /* 0x000fea0003800000 */
.L_x_9504:
[----:B------:R-:W-:-:S04]  /*fd50*/  IMAD R142, R14, R0, -R142 ;  /* 0x000000000e8e7224 */ /* 0x000fc800078e0a8e */
[----:B------:R-:W-:-:S05]  /*fd60*/  IMAD R142, R136, -0x2, R142 ;  /* 0xfffffffe888e7824 */ /* 0x000fca00078e028e */
[----:B------:R-:W-:Y:S02]  /*fd70*/  VIMNMX R141, R141, R142, !PT ;  /* 0x0000008e8d8d7248 */ /* 0x000fe40007fe0100 */
[----:B------:R-:W-:-:S07]  /*fd80*/  VIADDMNMX R22, R142, R0, R22, PT ;  /* 0x000000008e167246 */ /* 0x000fce0003800116 */
.L_x_9503:
[----:B------:R-:W-:Y:S01]  /*fd90*/  @!P1 IMAD R0, R17, 0x8, R2 ;  /* 0x0000000811009824 */ /* 0x000fe200078e0202 */
[----:B------:R-:W2:Y:S03]  /*fda0*/  LDL R142, [R1+0x28] ;  /* 0x00002800018e7983 */ /* 0x000ea60000100800 */
[----:B------:R-:W-:-:S05]  /*fdb0*/  @!P1 VIADD R0, R0, 0x2d860 ;  /* 0x0002d86000009836 */ /* 0x000fca0000000000 */
[----:B------:R-:W-:-:S04]  /*fdc0*/  @!P1 PRMT R0, RZ, 0x654, R0 ;  /* 0x00000654ff009816 */ /* 0x000fc80000000000 */
[----:B------:R0:W-:Y:S02]  /*fdd0*/  @!P1 SYNCS.ARRIVE.TRANS64.RED.A1T0 RZ, [R0+URZ], RZ ;  /* 0x000000ff00ff99a7 */ /* 0x0001e4000810043f */
[----:B0-----:R-:W-:-:S04]  /*fde0*/  FMNMX.FTZ R0, R24, R3, !PT ;  /* 0x0000000318007209 */ /* 0x001fc80007810000 */
        /* <DEDUP_REMOVED lines=34> */
[----:B0-----:R-:W-:Y:S02]  /*10010*/  FMNMX.FTZ R14, R14, R0, !PT ;  /* 0x000000000e0e7209 */ /* 0x001fe40007810000 */
[----:B------:R-:W0:Y:S02]  /*10020*/  LDC R0, c[0x0][0x988] ;  /* 0x00026200ff007b82 */ /* 0x000e240000000800 */
[----:B------:R-:W-:-:S04]  /*10030*/  FSETP.NEU.FTZ.AND P4, PT, R14, -INF , PT ;  /* 0xff8000000e00780b */ /* 0x000fc80003f9d000 */
[----:B------:R-:W-:-:S05]  /*10040*/  FSEL R15, R14, RZ, P4 ;  /* 0x000000ff0e0f7208 */ /* 0x000fca0002000000 */
[----:B------:R-:W-:Y:S01]  /*10050*/  FADD.FTZ R15, -R15, R3 ;  /* 0x000000030f0f7221 */ /* 0x000fe20000010100 */
[----:B0-----:R-:W-:-:S03]  /*10060*/  FMUL.FTZ R3, R14, R0 ;  /* 0x000000000e037220 */ /* 0x001fc60000410000 */
[-C--:B------:R-:W-:Y:S02]  /*10070*/  FMUL.FTZ R15, R15, R0.reuse ;  /* 0x000000000f0f7220 */ /* 0x080fe40000410000 */
[----:B------:R-:W-:Y:S02]  /*10080*/  FSEL R3, R3, RZ, P4 ;  /* 0x000000ff03037208 */ /* 0x000fe40002000000 */
[----:B------:R-:W-:Y:S02]  /*10090*/  ISETP.GT.AND P4, PT, R141, 0x1, P3 ;  /* 0x000000018d00780c */ /* 0x000fe40001f84270 */
[----:B------:R-:W-:Y:S01]  /*100a0*/  MUFU.EX2 R15, R15 ;  /* 0x0000000f000f7308 */ /* 0x000fe20000000800 */
[-CC-:B------:R-:W-:Y:S01]  /*100b0*/  FFMA.FTZ R24, R24, R0.reuse, -R3.reuse ;  /* 0x0000000018187223 */ /* 0x180fe20000010803 */
[----:B------:R-:W-:Y:S01]  /*100c0*/  ISETP.LT.OR P5, PT, R22, 0x2, P4 ;  /* 0x000000021600780c */ /* 0x000fe200027a1670 */
[-CC-:B------:R-:W-:Y:S01]  /*100d0*/  FFMA.FTZ R25, R25, R0.reuse, -R3.reuse ;  /* 0x0000000019197223 */ /* 0x180fe20000010803 */
[----:B------:R-:W-:Y:S01]  /*100e0*/  ISETP.GT.AND P4, PT, R141, 0x8, P3 ;  /* 0x000000088d00780c */ /* 0x000fe20001f84270 */
[----:B------:R-:W-:Y:S01]  /*100f0*/  FFMA.FTZ R28, R28, R0, -R3 ;  /* 0x000000001c1c7223 */ /* 0x000fe20000010803 */
[----:B------:R-:W-:-:S02]  /*10100*/  FSEL R27, R27, -INF , !P5 ;  /* 0xff8000001b1b7808 */ /* 0x000fc40006800000 */
[----:B------:R-:W0:Y:S01]  /*10110*/  MUFU.EX2 R24, R24 ;  /* 0x0000001800187308 */ /* 0x000e220000000800 */
[----:B------:R-:W-:Y:S01]  /*10120*/  ISETP.GT.AND P5, PT, R141, 0x9, P3 ;  /* 0x000000098d00780c */ /* 0x000fe20001fa4270 */
[-CC-:B------:R-:W-:Y:S01]  /*10130*/  FFMA.FTZ R29, R29, R0.reuse, -R3.reuse ;  /* 0x000000001d1d7223 */ /* 0x180fe20000010803 */
[----:B------:R-:W-:Y:S01]  /*10140*/  ISETP.LT.OR P4, PT, R22, 0x9, P4 ;  /* 0x000000091600780c */ /* 0x000fe20002781670 */
[-CC-:B------:R-:W-:Y:S01]  /*10150*/  FFMA.FTZ R32, R32, R0.reuse, -R3.reuse ;  /* 0x0000000020207223 */ /* 0x180fe20000010803 */
[----:B------:R-:W-:Y:S01]  /*10160*/  ISETP.LT.OR P5, PT, R22, 0xa, P5 ;  /* 0x0000000a1600780c */ /* 0x000fe20002fa1670 */
[-CC-:B------:R-:W-:Y:S01]  /*10170*/  FFMA.FTZ R33, R33, R0.reuse, -R3.reuse ;  /* 0x0000000021217223 */ /* 0x180fe20000010803 */
[----:B------:R-:W-:Y:S01]  /*10180*/  FSEL R30, R30, -INF , !P4 ;  /* 0xff8000001e1e7808 */ /* 0x000fe20006000000 */
[----:B------:R-:W1:Y:S01]  /*10190*/  MUFU.EX2 R17, R25 ;  /* 0x0000001900117308 */ /* 0x000e620000000800 */
[----:B------:R-:W-:Y:S01]  /*101a0*/  FSEL R31, R31, -INF , !P5 ;  /* 0xff8000001f1f7808 */ /* 0x000fe20006800000 */
[-CC-:B------:R-:W-:Y:S01]  /*101b0*/  FFMA.FTZ R36, R36, R0.reuse, -R3.reuse ;  /* 0x0000000024247223 */ /* 0x180fe20000010803 */
[----:B------:R-:W-:Y:S01]  /*101c0*/  ISETP.GT.AND P5, PT, R141, 0x11, P3 ;  /* 0x000000118d00780c */ /* 0x000fe20001fa4270 */
[-CC-:B------:R-:W-:Y:S01]  /*101d0*/  FFMA.FTZ R37, R37, R0.reuse, -R3.reuse ;  /* 0x0000000025257223 */ /* 0x180fe20000010803 */
[----:B------:R-:W-:Y:S01]  /*101e0*/  ISETP.GT.AND P4, PT, R141, 0x10, P3 ;  /* 0x000000108d00780c */ /* 0x000fe20001f84270 */
[-CC-:B------:R-:W-:Y:S01]  /*101f0*/  FFMA.FTZ R40, R40, R0.reuse, -R3.reuse ;  /* 0x0000000028287223 */ /* 0x180fe20000010803 */
[C---:B------:R-:W-:Y:S01]  /*10200*/  ISETP.LT.OR P5, PT, R22.reuse, 0x12, P5 ;  /* 0x000000121600780c */ /* 0x040fe20002fa1670 */
[----:B------:R-:W-:Y:S01]  /*10210*/  MUFU.EX2 R29, R29 ;  /* 0x0000001d001d7308 */ /* 0x000fe20000000800 */
[----:B------:R-:W-:Y:S01]  /*10220*/  ISETP.LT.OR P4, PT, R22, 0x11, P4 ;  /* 0x000000111600780c */ /* 0x000fe20002781670 */
[----:B0-----:R-:W-:Y:S01]  /*10230*/  FFMA.FTZ R5, R15, R5, R24 ;  /* 0x000000050f057223 */ /* 0x001fe20000010018 */
[----:B------:R-:W-:Y:S01]  /*10240*/  FSEL R35, R35, -INF , !P5 ;  /* 0xff80000023237808 */ /* 0x000fe20006800000 */
[-CC-:B------:R-:W-:Y:S01]  /*10250*/  FFMA.FTZ R41, R41, R0.reuse, -R3.reuse ;  /* 0x0000000029297223 */ /* 0x180fe20000010803 */
[----:B------:R-:W-:Y:S01]  /*10260*/  ISETP.GT.AND P5, PT, R141, 0x19, P3 ;  /* 0x000000198d00780c */ /* 0x000fe20001fa4270 */
[-C--:B------:R-:W-:Y:S01]  /*10270*/  FFMA.FTZ R44, R44, R0.reuse, -R3 ;  /* 0x000000002c2c7223 */ /* 0x080fe20000010803 */
[----:B------:R-:W-:Y:S01]  /*10280*/  FSEL R34, R34, -INF , !P4 ;  /* 0xff80000022227808 */ /* 0x000fe20006000000 */
[----:B------:R-:W-:Y:S01]  /*10290*/  MUFU.EX2 R33, R33 ;  /* 0x0000002100217308 */ /* 0x000fe20000000800 */
[----:B------:R-:W-:Y:S01]  /*102a0*/  ISETP.LT.OR P5, PT, R22, 0x1a, P5 ;  /* 0x0000001a1600780c */ /* 0x000fe20002fa1670 */
[----:B-1----:R-:W-:Y:S01]  /*102b0*/  FADD.FTZ R5, R17, R5 ;  /* 0x0000000511057221 */ /* 0x002fe20000010000 */
[----:B------:R-:W-:Y:S01]  /*102c0*/  ISETP.GT.AND P4, PT, R141, 0x18, P3 ;  /* 0x000000188d00780c */ /* 0x000fe20001f84270 */
[-CC-:B------:R-:W-:Y:S01]  /*102d0*/  FFMA.FTZ R45, R45, R0.reuse, -R3.reuse ;  /* 0x000000002d2d7223 */ /* 0x180fe20000010803 */
[----:B------:R-:W-:Y:S01]  /*102e0*/  FSEL R39, R39, -INF , !P5 ;  /* 0xff80000027277808 */ /* 0x000fe20006800000 */
[--C-:B------:R-:W-:Y:S01]  /*102f0*/  FFMA.FTZ R48, R48, R0, -R3.reuse ;  /* 0x0000000030307223 */ /* 0x100fe20000010803 */
[----:B------:R-:W-:Y:S01]  /*10300*/  ISETP.GT.AND P5, PT, R141, 0x21, P3 ;  /* 0x000000218d00780c */ /* 0x000fe20001fa4270 */
[----:B------:R-:W-:Y:S01]  /*10310*/  MUFU.EX2 R37, R37 ;  /* 0x0000002500257308 */ /* 0x000fe20000000800 */
[----:B------:R-:W-:Y:S01]  /*10320*/  F2FP.F16.F32.PACK_AB R24, R17, R24 ;  /* 0x000000181118723e */ /* 0x000fe200000000ff */
[-CC-:B------:R-:W-:Y:S01]  /*10330*/  FFMA.FTZ R49, R49, R0.reuse, -R3.reuse ;  /* 0x0000000031317223 */ /* 0x180fe20000010803 */
[----:B------:R-:W-:Y:S01]  /*10340*/  ISETP.LT.OR P5, PT, R22, 0x22, P5 ;  /* 0x000000221600780c */ /* 0x000fe20002fa1670 */
[-CC-:B------:R-:W-:Y:S01]  /*10350*/  FFMA.FTZ R52, R52, R0.reuse, -R3.reuse ;  /* 0x0000000034347223 */ /* 0x180fe20000010803 */
[----:B------:R-:W-:Y:S01]  /*10360*/  ISETP.LT.OR P4, PT, R22, 0x19, P4 ;  /* 0x000000191600780c */ /* 0x000fe20002781670 */
[-CC-:B------:R-:W-:Y:S01]  /*10370*/  FFMA.FTZ R53, R53, R0.reuse, -R3.reuse ;  /* 0x0000000035357223 */ /* 0x180fe20000010803 */
[----:B------:R-:W-:Y:S01]  /*10380*/  FSEL R43, R43, -INF , !P5 ;  /* 0xff8000002b2b7808 */ /* 0x000fe20006800000 */
[----:B------:R-:W-:Y:S01]  /*10390*/  MUFU.EX2 R40, R40 ;  /* 0x0000002800287308 */ /* 0x000fe20000000800 */
[----:B------:R-:W-:Y:S01]  /*103a0*/  ISETP.GT.AND P5, PT, R141, 0x29, P3 ;  /* 0x000000298d00780c */ /* 0x000fe20001fa4270 */
[-CC-:B------:R-:W-:Y:S01]  /*103b0*/  FFMA.FTZ R56, R56, R0.reuse, -R3.reuse ;  /* 0x0000000038387223 */ /* 0x180fe20000010803 */
[----:B------:R-:W-:Y:S01]  /*103c0*/  FSEL R38, R38, -INF , !P4 ;  /* 0xff80000026267808 */ /* 0x000fe20006000000 */
[-CC-:B------:R-:W-:Y:S01]  /*103d0*/  FFMA.FTZ R57, R57, R0.reuse, -R3.reuse ;  /* 0x0000000039397223 */ /* 0x180fe20000010803 */
[----:B------:R-:W-:Y:S01]  /*103e0*/  ISETP.LT.OR P5, PT, R22, 0x2a, P5 ;  /* 0x0000002a1600780c */ /* 0x000fe20002fa1670 */
[-CC-:B------:R-:W-:Y:S01]  /*103f0*/  FFMA.FTZ R60, R60, R0.reuse, -R3.reuse ;  /* 0x000000003c3c7223 */ /* 0x180fe20000010803 */
[----:B------:R-:W-:Y:S01]  /*10400*/  ISETP.GT.AND P4, PT, R141, 0x20, P3 ;  /* 0x000000208d00780c */ /* 0x000fe20001f84270 */
[----:B------:R-:W-:Y:S01]  /*10410*/  MUFU.EX2 R41, R41 ;  /* 0x0000002900297308 */ /* 0x000fe20000000800 */
[----:B------:R-:W-:Y:S01]  /*10420*/  FSEL R47, R47, -INF , !P5 ;  /* 0xff8000002f2f7808 */ /* 0x000fe20006800000 */
[-CC-:B------:R-:W-:Y:S01]  /*10430*/  FFMA.FTZ R61, R61, R0.reuse, -R3.reuse ;  /* 0x000000003d3d7223 */ /* 0x180fe20000010803 */
[----:B------:R-:W-:Y:S01]  /*10440*/  ISETP.GT.AND P5, PT, R141, 0x31, P3 ;  /* 0x000000318d00780c */ /* 0x000fe20001fa4270 */
        /* <DEDUP_REMOVED lines=9> */
[C---:B------:R-:W-:Y:S01]  /*104e0*/  ISETP.GT.AND P5, PT, R141.reuse, 0x39, P3 ;  /* 0x000000398d00780c */ /* 0x040fe20001fa4270 */
[-CC-:B------:R-:W-:Y:S01]  /*104f0*/  FFMA.FTZ R72, R72, R0.reuse, -R3.reuse ;  /* 0x0000000048487223 */ /* 0x180fe20000010803 */
[----:B------:R-:W-:Y:S01]  /*10500*/  ISETP.GT.AND P4, PT, R141, 0x28, P3 ;  /* 0x000000288d00780c */ /* 0x000fe20001f84270 */
[----:B------:R-:W-:Y:S01]  /*10510*/  MUFU.EX2 R45, R45 ;  /* 0x0000002d002d7308 */ /* 0x000fe20000000800 */
[C---:B------:R-:W-:Y:S01]  /*10520*/  ISETP.LT.OR P5, PT, R22.reuse, 0x3a, P5 ;  /* 0x0000003a1600780c */ /* 0x040fe20002fa1670 */
[-CC-:B------:R-:W-:Y:S01]  /*10530*/  FFMA.FTZ R73, R73, R0.reuse, -R3.reuse ;  /* 0x0000000049497223 */ /* 0x180fe20000010803 */
[----:B------:R-:W-:Y:S01]  /*10540*/  ISETP.LT.OR P4, PT, R22, 0x29, P4 ;  /* 0x000000291600780c */ /* 0x000fe20002781670 */
[-CC-:B------:R-:W-:Y:S01]  /*10550*/  FFMA.FTZ R76, R76, R0.reuse, -R3.reuse ;  /* 0x000000004c4c7223 */ /* 0x180fe20000010803 */
[----:B------:R-:W-:Y:S01]  /*10560*/  FSEL R55, R55, -INF , !P5 ;  /* 0xff80000037377808 */ /* 0x000fe20006800000 */
[-CC-:B------:R-:W-:Y:S01]  /*10570*/  FFMA.FTZ R77, R77, R0.reuse, -R3.reuse ;  /* 0x000000004d4d7223 */ /* 0x180fe20000010803 */
[----:B------:R-:W-:Y:S01]  /*10580*/  ISETP.GT.AND P5, PT, R141, 0x41, P3 ;  /* 0x000000418d00780c */ /* 0x000fe20001fa4270 */
[----:B------:R-:W-:Y:S01]  /*10590*/  MUFU.EX2 R49, R49 ;  /* 0x0000003100317308 */ /* 0x000fe20000000800 */
[----:B------:R-:W-:Y:S01]  /*105a0*/  FSEL R46, R46, -INF , !P4 ;  /* 0xff8000002e2e7808 */ /* 0x000fe20006000000 */
[-CC-:B------:R-:W-:Y:S01]  /*105b0*/  FFMA.FTZ R80, R80, R0.reuse, -R3.reuse ;  /* 0x0000000050507223 */ /* 0x180fe20000010803 */
[----:B------:R-:W-:Y:S01]  /*105c0*/  ISETP.LT.OR P5, PT, R22, 0x42, P5 ;  /* 0x000000421600780c */ /* 0x000fe20002fa1670 */
[-CC-:B------:R-:W-:Y:S01]  /*105d0*/  FFMA.FTZ R81, R81, R0.reuse, -R3.reuse ;  /* 0x0000000051517223 */ /* 0x180fe20000010803 */
[----:B------:R-:W-:Y:S01]  /*105e0*/  ISETP.GT.AND P4, PT, R141, 0x30, P3 ;  /* 0x000000308d00780c */ /* 0x000fe20001f84270 */
[-CC-:B------:R-:W-:Y:S01]  /*105f0*/  FFMA.FTZ R84, R84, R0.reuse, -R3.reuse ;  /* 0x0000000054547223 */ /* 0x180fe20000010803 */
[----:B------:R-:W-:Y:S01]  /*10600*/  FSEL R59, R59, -INF , !P5 ;  /* 0xff8000003b3b7808 */ /* 0x000fe20006800000 */
[----:B------:R-:W-:Y:S01]  /*10610*/  MUFU.EX2 R52, R52 ;  /* 0x0000003400347308 */ /* 0x000fe20000000800 */
[----:B------:R-:W-:Y:S01]  /*10620*/  ISETP.GT.AND P5, PT, R141, 0x49, P3 ;  /* 0x000000498d00780c */ /* 0x000fe20001fa4270 */
[----:B------:R-:W-:Y:S01]  /*10630*/  FFMA.FTZ R3, R85, R0, -R3 ;  /* 0x0000000055037223 */ /* 0x000fe20000010803 */
[----:B------:R-:W-:-:S02]  /*10640*/  ISETP.LT.OR P4, PT, R22, 0x31, P4 ;  /* 0x000000311600780c */ /* 0x000fc40002781670 */
[----:B------:R-:W-:Y:S02]  /*10650*/  ISETP.LT.OR P5, PT, R22, 0x4a, P5 ;  /* 0x0000004a1600780c */ /* 0x000fe40002fa1670 */
[----:B------:R-:W-:Y:S01]  /*10660*/  FSEL R50, R50, -INF , !P4 ;  /* 0xff80000032327808 */ /* 0x000fe20006000000 */
[----:B------:R-:W-:Y:S01]  /*10670*/  MUFU.EX2 R53, R53 ;  /* 0x0000003500357308 */ /* 0x000fe20000000800 */
[----:B------:R-:W-:Y:S02]  /*10680*/  FSEL R63, R63, -INF , !P5 ;  /* 0xff8000003f3f7808 */ /* 0x000fe40006800000 */
[C---:B------:R-:W-:Y:S02]  /*10690*/  ISETP.GT.AND P5, PT, R141.reuse, 0x51, P3 ;  /* 0x000000518d00780c */ /* 0x040fe40001fa4270 */
[----:B------:R-:W-:Y:S02]  /*106a0*/  ISETP.GT.AND P4, PT, R141, 0x38, P3 ;  /* 0x000000388d00780c */ /* 0x000fe40001f84270 */
[C---:B------:R-:W-:Y:S01]  /*106b0*/  ISETP.LT.OR P5, PT, R22.reuse, 0x52, P5 ;  /* 0x000000521600780c */ /* 0x040fe20002fa1670 */
[----:B------:R-:W-:Y:S01]  /*106c0*/  MUFU.EX2 R56, R56 ;  /* 0x0000003800387308 */ /* 0x000fe20000000800 */
[----:B------:R-:W-:-:S02]  /*106d0*/  ISETP.LT.OR P4, PT, R22, 0x39, P4 ;  /* 0x000000391600780c */ /* 0x000fc40002781670 */
[----:B------:R-:W-:Y:S02]  /*106e0*/  FSEL R67, R67, -INF , !P5 ;  /* 0xff80000043437808 */ /* 0x000fe40006800000 */
[C---:B------:R-:W-:Y:S02]  /*106f0*/  ISETP.GT.AND P5, PT, R141.reuse, 0x59, P3 ;  /* 0x000000598d00780c */ /* 0x040fe40001fa4270 */
[----:B------:R-:W-:Y:S01]  /*10700*/  FSEL R54, R54, -INF , !P4 ;  /* 0xff80000036367808 */ /* 0x000fe20006000000 */
[----:B------:R-:W-:Y:S01]  /*10710*/  MUFU.EX2 R57, R57 ;  /* 0x0000003900397308 */ /* 0x000fe20000000800 */
[----:B------:R-:W-:Y:S02]  /*10720*/  ISETP.LT.OR P5, PT, R22, 0x5a, P5 ;  /* 0x0000005a1600780c */ /* 0x000fe40002fa1670 */
[----:B------:R-:W-:Y:S02]  /*10730*/  ISETP.GT.AND P4, PT, R141, 0x40, P3 ;  /* 0x000000408d00780c */ /* 0x000fe40001f84270 */
[----:B------:R-:W-:-:S02]  /*10740*/  FSEL R71, R71, -INF , !P5 ;  /* 0xff80000047477808 */ /* 0x000fc40006800000 */
[----:B------:R-:W-:Y:S01]  /*10750*/  ISETP.GT.AND P5, PT, R141, 0x61, P3 ;  /* 0x000000618d00780c */ /* 0x000fe20001fa4270 */
[----:B------:R-:W-:Y:S01]  /*10760*/  MUFU.EX2 R60, R60 ;  /* 0x0000003c003c7308 */ /* 0x000fe20000000800 */
[C---:B------:R-:W-:Y:S02]  /*10770*/  ISETP.LT.OR P4, PT, R22.reuse, 0x41, P4 ;  /* 0x000000411600780c */ /* 0x040fe40002781670 */
[----:B------:R-:W-:Y:S02]  /*10780*/  ISETP.LT.OR P5, PT, R22, 0x62, P5 ;  /* 0x000000621600780c */ /* 0x000fe40002fa1670 */
[----:B------:R-:W-:Y:S02]  /*10790*/  FSEL R58, R58, -INF , !P4 ;  /* 0xff8000003a3a7808 */ /* 0x000fe40006000000 */
[----:B------:R-:W-:Y:S01]  /*107a0*/  FSEL R75, R75, -INF , !P5 ;  /* 0xff8000004b4b7808 */ /* 0x000fe20006800000 */
[----:B------:R-:W-:Y:S01]  /*107b0*/  MUFU.EX2 R61, R61 ;  /* 0x0000003d003d7308 */ /* 0x000fe20000000800 */
[----:B------:R-:W-:-:S02]  /*107c0*/  ISETP.GT.AND P5, PT, R141, 0x69, P3 ;  /* 0x000000698d00780c */ /* 0x000fc40001fa4270 */
[----:B------:R-:W-:Y:S02]  /*107d0*/  ISETP.GT.AND P4, PT, R141, 0x48, P3 ;  /* 0x000000488d00780c */ /* 0x000fe40001f84270 */
[C---:B------:R-:W-:Y:S02]  /*107e0*/  ISETP.LT.OR P5, PT, R22.reuse, 0x6a, P5 ;  /* 0x0000006a1600780c */ /* 0x040fe40002fa1670 */
[----:B------:R-:W-:Y:S01]  /*107f0*/  ISETP.LT.OR P4, PT, R22, 0x49, P4 ;  /* 0x000000491600780c */ /* 0x000fe20002781670 */
[----:B------:R-:W-:Y:S01]  /*10800*/  MUFU.EX2 R64, R64 ;  /* 0x0000004000407308 */ /* 0x000fe20000000800 */
[----:B------:R-:W-:Y:S02]  /*10810*/  FSEL R79, R79, -INF , !P5 ;  /* 0xff8000004f4f7808 */ /* 0x000fe40006800000 */
[----:B------:R-:W-:Y:S02]  /*10820*/  ISETP.GT.AND P5, PT, R141, RZ, P3 ;  /* 0x000000ff8d00720c */ /* 0x000fe40001fa4270 */
[----:B------:R-:W-:-:S02]  /*10830*/  FSEL R62, R62, -INF , !P4 ;  /* 0xff8000003e3e7808 */ /* 0x000fc40006000000 */
[----:B------:R-:W-:Y:S01]  /*10840*/  ISETP.LT.OR P5, PT, R22, 0x1, P5 ;  /* 0x000000011600780c */ /* 0x000fe20002fa1670 */
[----:B------:R-:W-:Y:S01]  /*10850*/  MUFU.EX2 R65, R65 ;  /* 0x0000004100417308 */ /* 0x000fe20000000800 */
[----:B------:R-:W-:Y:S02]  /*10860*/  ISETP.GT.AND P4, PT, R141, 0x50, P3 ;  /* 0x000000508d00780c */ /* 0x000fe40001f84270 */
[----:B------:R-:W-:Y:S02]  /*10870*/  FSEL R25, R26, -INF , !P5 ;  /* 0xff8000001a197808 */ /* 0x000fe40006800000 */
[----:B------:R-:W-:Y:S02]  /*10880*/  ISETP.LT.OR P4, PT, R22, 0x51, P4 ;  /* 0x000000511600780c */ /* 0x000fe40002781670 */
[----:B------:R-:W-:Y:S01]  /*10890*/  FMNMX.FTZ R17, R25, R6, !PT ;  /* 0x0000000619117209 */ /* 0x000fe20007810000 */
[----:B------:R-:W0:Y:S01]  /*108a0*/  MUFU.EX2 R26, R28 ;  /* 0x0000001c001a7308 */ /* 0x000e220000000800 */
[----:B------:R-:W-:-:S02]  /*108b0*/  FSEL R66, R66, -INF , !P4 ;  /* 0xff80000042427808 */ /* 0x000fc40006000000 */
[----:B------:R-:W-:Y:S02]  /*108c0*/  FMNMX.FTZ R17, R27, R17, !PT ;  /* 0x000000111b117209 */ /* 0x000fe40007810000 */
[----:B------:R-:W-:Y:S02]  /*108d0*/  ISETP.GT.AND P4, PT, R141, 0x58, P3 ;  /* 0x000000588d00780c */ /* 0x000fe40001f84270 */
[----:B------:R-:W-:Y:S01]  /*108e0*/  FMNMX.FTZ R17, R30, R17, !PT ;  /* 0x000000111e117209 */ /* 0x000fe20007810000 */
[----:B------:R-:W-:Y:S01]  /*108f0*/  MUFU.EX2 R68, R68 ;  /* 0x0000004400447308 */ /* 0x000fe20000000800 */
[----:B------:R-:W-:Y:S02]  /*10900*/  ISETP.LT.OR P4, PT, R22, 0x59, P4 ;  /* 0x000000591600780c */ /* 0x000fe40002781670 */
[----:B------:R-:W-:Y:S02]  /*10910*/  FMNMX.FTZ R17, R31, R17, !PT ;  /* 0x000000111f117209 */ /* 0x000fe40007810000 */
[----:B------:R-:W-:-:S02]  /*10920*/  FSEL R70, R70, -INF , !P4 ;  /* 0xff80000046467808 */ /* 0x000fc40006000000 */
[----:B------:R-:W-:Y:S01]  /*10930*/  FMNMX.FTZ R17, R34, R17, !PT ;  /* 0x0000001122117209 */ /* 0x000fe20007810000 */
[----:B------:R-:W-:Y:S01]  /*10940*/  MUFU.EX2 R69, R69 ;  /* 0x0000004500457308 */ /* 0x000fe20000000800 */
[----:B------:R-:W-:Y:S01]  /*10950*/  ISETP.GT.AND P4, PT, R141, 0x60, P3 ;  /* 0x000000608d00780c */ /* 0x000fe20001f84270 */
[----:B0-----:R-:W-:Y:S01]  /*10960*/  FADD.FTZ R5, R26, R5 ;  /* 0x000000051a057221 */ /* 0x001fe20000010000 */
[----:B------:R-:W-:Y:S02]  /*10970*/  FMNMX.FTZ R17, R35, R17, !PT ;  /* 0x0000001123117209 */ /* 0x000fe40007810000 */
[----:B------:R-:W-:Y:S02]  /*10980*/  ISETP.LT.OR P4, PT, R22, 0x61, P4 ;  /* 0x000000611600780c */ /* 0x000fe40002781670 */
[----:B------:R-:W-:Y:S01]  /*10990*/  FMNMX.FTZ R17, R38, R17, !PT ;  /* 0x0000001126117209 */ /* 0x000fe20007810000 */
[----:B------:R-:W-:Y:S01]  /*109a0*/  MUFU.EX2 R72, R72 ;  /* 0x0000004800487308 */ /* 0x000fe20000000800 */
        /* <DEDUP_REMOVED lines=10> */
[----:B------:R-:W-:Y:S02]  /*10a50*/  ISETP.GT.AND P4, PT, R141, 0x70, P3 ;  /* 0x000000708d00780c */ /* 0x000fe40001f84270 */
[----:B------:R-:W-:Y:S02]  /*10a60*/  FMNMX.FTZ R17, R47, R17, !PT ;  /* 0x000000112f117209 */ /* 0x000fe40007810000 */
[----:B------:R-:W-:Y:S02]  /*10a70*/  ISETP.LT.OR P4, PT, R22, 0x71, P4 ;  /* 0x000000711600780c */ /* 0x000fe40002781670 */
[----:B------:R-:W-:Y:S01]  /*10a80*/  FMNMX.FTZ R17, R50, R17, !PT ;  /* 0x0000001132117209 */ /* 0x000fe20007810000 */
[----:B------:R-:W-:Y:S01]  /*10a90*/  MUFU.EX2 R77, R77 ;  /* 0x0000004d004d7308 */ /* 0x000fe20000000800 */
[----:B------:R-:W-:-:S02]  /*10aa0*/  FSEL R82, R82, -INF , !P4 ;  /* 0xff80000052527808 */ /* 0x000fc40006000000 */
[----:B------:R-:W-:Y:S02]  /*10ab0*/  FMNMX.FTZ R17, R51, R17, !PT ;  /* 0x0000001133117209 */ /* 0x000fe40007810000 */
[C---:B------:R-:W-:Y:S02]  /*10ac0*/  ISETP.GT.AND P4, PT, R141.reuse, 0x71, P3 ;  /* 0x000000718d00780c */ /* 0x040fe40001f84270 */
[----:B------:R-:W-:Y:S01]  /*10ad0*/  FMNMX.FTZ R17, R54, R17, !PT ;  /* 0x0000001136117209 */ /* 0x000fe20007810000 */
[----:B------:R-:W-:Y:S01]  /*10ae0*/  MUFU.EX2 R80, R80 ;  /* 0x0000005000507308 */ /* 0x000fe20000000800 */
[----:B------:R-:W-:Y:S02]  /*10af0*/  ISETP.GT.AND P5, PT, R141, 0x78, P3 ;  /* 0x000000788d00780c */ /* 0x000fe40001fa4270 */
[----:B------:R-:W-:Y:S02]  /*10b00*/  FMNMX.FTZ R17, R55, R17, !PT ;  /* 0x0000001137117209 */ /* 0x000fe40007810000 */
[----:B------:R-:W-:-:S02]  /*10b10*/  ISETP.LT.OR P4, PT, R22, 0x72, P4 ;  /* 0x000000721600780c */ /* 0x000fc40002781670 */
        /* <DEDUP_REMOVED lines=9> */
[----:B------:R-:W-:Y:S02]  /*10bb0*/  ISETP.LT.OR P3, PT, R22, 0x7a, P3 ;  /* 0x0000007a1600780c */ /* 0x000fe40001f61670 */
[----:B------:R-:W-:Y:S01]  /*10bc0*/  FMNMX.FTZ R17, R66, R17, !PT ;  /* 0x0000001142117209 */ /* 0x000fe20007810000 */
[----:B------:R-:W-:Y:S01]  /*10bd0*/  MUFU.EX2 R3, R3 ;  /* 0x0000000300037308 */ /* 0x000fe20000000800 */
[----:B------:R-:W-:Y:S02]  /*10be0*/  FSEL R86, R86, -INF , !P5 ;  /* 0xff80000056567808 */ /* 0x000fe40006800000 */
[----:B------:R-:W-:Y:S02]  /*10bf0*/  FMNMX.FTZ R17, R67, R17, !PT ;  /* 0x0000001143117209 */ /* 0x000fe40007810000 */
[----:B------:R-:W-:-:S02]  /*10c00*/  FSEL R87, R87, -INF , !P3 ;  /* 0xff80000057577808 */ /* 0x000fc40005800000 */
[----:B------:R-:W-:Y:S02]  /*10c10*/  FMNMX.FTZ R17, R70, R17, !PT ;  /* 0x0000001146117209 */ /* 0x000fe40007810000 */
        /* <DEDUP_REMOVED lines=14> */
[----:B------:R-:W-:-:S03]  /*10d00*/  FADD.FTZ R17, R29, R5 ;  /* 0x000000051d117221 */ /* 0x000fc60000010000 */
[C---:B------:R-:W-:Y:S01]  /*10d10*/  FSETP.NEU.FTZ.AND P3, PT, R21.reuse, -INF , PT ;  /* 0xff8000001500780b */ /* 0x040fe20003f7d000 */
[----:B------:R-:W-:-:S05]  /*10d20*/  FMUL.FTZ R5, R21, R0 ;  /* 0x0000000015057220 */ /* 0x000fca0000410000 */
        /* <DEDUP_REMOVED lines=20> */
[----:B------:R-:W-:-:S03]  /*10e70*/  FFMA.FTZ R86, R86, R0, -R5 ;  /* 0x0000000056567223 */ /* 0x000fc60000010805 */
[----:B------:R-:W0:Y:S08]  /*10e80*/  MUFU.EX2 R28, R28 ;  /* 0x0000001c001c7308 */ /* 0x000e300000000800 */
[----:B------:R-:W1:Y:S08]  /*10e90*/  MUFU.EX2 R30, R30 ;  /* 0x0000001e001e7308 */ /* 0x000e700000000800 */
[----:B------:R-:W-:Y:S01]  /*10ea0*/  MUFU.EX2 R31, R31 ;  /* 0x0000001f001f7308 */ /* 0x000fe20000000800 */
[----:B0-----:R-:W-:-:S07]  /*10eb0*/  F2FP.F16.F32.PACK_AB R25, R28, R22 ;  /* 0x000000161c19723e */ /* 0x001fce00000000ff */
[----:B------:R-:W-:Y:S01]  /*10ec0*/  MUFU.EX2 R38, R38 ;  /* 0x0000002600267308 */ /* 0x000fe20000000800 */
[----:B-1----:R-:W-:-:S05]  /*10ed0*/  F2FP.F16.F32.PACK_AB R27, R30, R29 ;  /* 0x0000001d1e1b723e */ /* 0x002fca00000000ff */
[----:B------:R0:W-:Y:S02]  /*10ee0*/  STSM.16.M88.4 [R137+0x21800], R24 ;  /* 0x0218001889007844 */ /* 0x0001e40000000200 */
[----:B------:R-:W-:Y:S08]  /*10ef0*/  MUFU.EX2 R70, R70 ;  /* 0x0000004600467308 */ /* 0x000ff00000000800 */
[----:B------:R-:W-:Y:S01]  /*10f00*/  MUFU.EX2 R71, R71 ;  /* 0x0000004700477308 */ /* 0x000fe20000000800 */
[----:B0-----:R-:W-:Y:S01]  /*10f10*/  FFMA.FTZ R27, R35, R0, -R5 ;  /* 0x00000000231b7223 */ /* 0x001fe20000010805 */
[----:B------:R-:W-:-:S06]  /*10f20*/  FSEL R35, R21, RZ, P3 ;  /* 0x000000ff15237208 */ /* 0x000fcc0001800000 */
[----:B------:R-:W0:Y:S01]  /*10f30*/  MUFU.EX2 R24, R32 ;  /* 0x0000002000187308 */ /* 0x000e220000000800 */
[-CC-:B------:R-:W-:Y:S01]  /*10f40*/  FFMA.FTZ R25, R34, R0.reuse, -R5.reuse ;  /* 0x0000000022197223 */ /* 0x180fe20000010805 */
[-CC-:B------:R-:W-:Y:S01]  /*10f50*/  FFMA.FTZ R34, R39, R0.reuse, -R5.reuse ;  /* 0x0000000027227223 */ /* 0x180fe20000010805 */
[----:B------:R-:W-:Y:S01]  /*10f60*/  FFMA.FTZ R39, R54, R0, -R5 ;  /* 0x0000000036277223 */ /* 0x000fe20000010805 */
[----:B------:R-:W-:-:S04]  /*10f70*/  FADD.FTZ R35, -R35, R6 ;  /* 0x0000000623237221 */ /* 0x000fc80000010100 */
[-C--:B------:R-:W-:Y:S01]  /*10f80*/  FMUL.FTZ R6, R35, R0.reuse ;  /* 0x0000000023067220 */ /* 0x080fe20000410000 */
[----:B------:R-:W-:Y:S01]  /*10f90*/  MUFU.EX2 R25, R25 ;  /* 0x0000001900197308 */ /* 0x000fe20000000800 */
[-CC-:B------:R-:W-:Y:S01]  /*10fa0*/  FFMA.FTZ R35, R50, R0.reuse, -R5.reuse ;  /* 0x0000000032237223 */ /* 0x180fe20000010805 */
[----:B------:R-:W-:-:S06]  /*10fb0*/  FFMA.FTZ R50, R63, R0, -R5 ;  /* 0x000000003f327223 */ /* 0x000fcc0000010805 */
[----:B------:R-:W1:Y:S01]  /*10fc0*/  MUFU.EX2 R6, R6 ;  /* 0x0000000600067308 */ /* 0x000e620000000800 */
[----:B0-----:R-:W-:Y:S01]  /*10fd0*/  FADD.FTZ R17, R24, R17 ;  /* 0x0000001118117221 */ /* 0x001fe20000010000 */
[----:B------:R-:W-:-:S03]  /*10fe0*/  F2FP.F16.F32.PACK_AB R24, R33, R24 ;  /* 0x000000182118723e */ /* 0x000fc600000000ff */
[----:B------:R-:W-:-:S03]  /*10ff0*/  FADD.FTZ R17, R33, R17 ;  /* 0x0000001121117221 */ /* 0x000fc60000010000 */
[----:B------:R0:W3:Y:S08]  /*11000*/  MUFU.EX2 R26, R36 ;  /* 0x00000024001a7308 */ /* 0x0000f00000000800 */
[----:B------:R-:W4:Y:S01]  /*11010*/  MUFU.EX2 R27, R27 ;  /* 0x0000001b001b7308 */ /* 0x000f220000000800 */
[----:B-1----:R-:W-:Y:S01]  /*11020*/  FFMA.FTZ R22, R6, R7, R22 ;  /* 0x0000000706167223 */ /* 0x002fe20000010016 */
[-CC-:B0-----:R-:W-:Y:S01]  /*11030*/  FFMA.FTZ R36, R42, R0.reuse, -R5.reuse ;  /* 0x000000002a247223 */ /* 0x181fe20000010805 */
[-CC-:B------:R-:W-:Y:S01]  /*11040*/  FFMA.FTZ R42, R43, R0.reuse, -R5.reuse ;  /* 0x000000002b2a7223 */ /* 0x180fe20000010805 */
[-CC-:B------:R-:W-:Y:S01]  /*11050*/  FFMA.FTZ R43, R46, R0.reuse, -R5.reuse ;  /* 0x000000002e2b7223 */ /* 0x180fe20000010805 */
[----:B------:R-:W-:Y:S01]  /*11060*/  FADD.FTZ R22, R28, R22 ;  /* 0x000000161c167221 */ /* 0x000fe20000010000 */
[-CC-:B------:R-:W-:Y:S01]  /*11070*/  FFMA.FTZ R46, R47, R0.reuse, -R5.reuse ;  /* 0x000000002f2e7223 */ /* 0x180fe20000010805 */
[-C--:B------:R-:W-:Y:S01]  /*11080*/  FFMA.FTZ R7, R55, R0.reuse, -R5 ;  /* 0x0000000037077223 */ /* 0x080fe20000010805 */
[----:B------:R-:W0:Y:S01]  /*11090*/  MUFU.EX2 R34, R34 ;  /* 0x0000002200227308 */ /* 0x000e220000000800 */
[----:B------:R-:W-:Y:S01]  /*110a0*/  FADD.FTZ R29, R29, R22 ;  /* 0x000000161d1d7221 */ /* 0x000fe20000010000 */
[----:B---3--:R-:W-:Y:S01]  /*110b0*/  FADD.FTZ R28, R26, R17 ;  /* 0x000000111a1c7221 */ /* 0x008fe20000010000 */
[----:B------:R-:W-:Y:S01]  /*110c0*/  FFMA.FTZ R47, R59, R0, -R5 ;  /* 0x000000003b2f7223 */ /* 0x000fe20000010805 */
[C---:B------:R-:W-:Y:S01]  /*110d0*/  F2FP.F16.F32.PACK_AB R26, R37.reuse, R26 ;  /* 0x0000001a251a723e */ /* 0x040fe200000000ff */
[----:B------:R-:W-:Y:S01]  /*110e0*/  FADD.FTZ R29, R30, R29 ;  /* 0x0000001d1e1d7221 */ /* 0x000fe20000010000 */
[----:B------:R-:W-:-:S02]  /*110f0*/  FADD.FTZ R28, R37, R28 ;  /* 0x0000001c251c7221 */ /* 0x000fc40000010000 */
[----:B------:R-:W1:Y:S01]  /*11100*/  MUFU.EX2 R36, R36 ;  /* 0x0000002400247308 */ /* 0x000e620000000800 */
[----:B------:R-:W-:Y:S01]  /*11110*/  FADD.FTZ R29, R25, R29 ;  /* 0x0000001d191d7221 */ /* 0x000fe20000010000 */
[----:B------:R-:W-:Y:S01]  /*11120*/  FADD.FTZ R28, R40, R28 ;  /* 0x0000001c281c7221 */ /* 0x000fe20000010000 */
[C---:B----4-:R-:W-:Y:S02]  /*11130*/  F2FP.F16.F32.PACK_AB R25, R27.reuse, R25 ;  /* 0x000000191b19723e */ /* 0x050fe400000000ff */
[----:B------:R-:W-:Y:S01]  /*11140*/  FADD.FTZ R29, R27, R29 ;  /* 0x0000001d1b1d7221 */ /* 0x000fe20000010000 */
[C---:B------:R-:W-:Y:S01]  /*11150*/  FADD.FTZ R30, R41.reuse, R28 ;  /* 0x0000001c291e7221 */ /* 0x040fe20000010000 */
[----:B------:R-:W-:Y:S01]  /*11160*/  F2FP.F16.F32.PACK_AB R28, R41, R40 ;  /* 0x00000028291c723e */ /* 0x000fe200000000ff */
[----:B------:R-:W3:Y:S01]  /*11170*/  MUFU.EX2 R42, R42 ;  /* 0x0000002a002a7308 */ /* 0x000ee20000000800 */
[----:B------:R-:W-:Y:S01]  /*11180*/  FADD.FTZ R29, R31, R29 ;  /* 0x0000001d1f1d7221 */ /* 0x000fe20000010000 */
[----:B------:R-:W-:Y:S01]  /*11190*/  FADD.FTZ R30, R44, R30 ;  /* 0x0000001e2c1e7221 */ /* 0x000fe20000010000 */
[C---:B0-----:R-:W-:Y:S01]  /*111a0*/  F2FP.F16.F32.PACK_AB R27, R34.reuse, R31 ;  /* 0x0000001f221b723e */ /* 0x041fe200000000ff */
[----:B------:R-:W4:Y:S01]  /*111b0*/  LDL R41, [R1+0x2c] ;  /* 0x00002c0001297983 */ /* 0x000f220000100800 */
[----:B------:R-:W-:Y:S01]  /*111c0*/  FADD.FTZ R29, R34, R29 ;  /* 0x0000001d221d7221 */ /* 0x000fe20000010000 */
[C---:B------:R-:W-:Y:S01]  /*111d0*/  FADD.FTZ R33, R45.reuse, R30 ;  /* 0x0000001e2d217221 */ /* 0x040fe20000010000 */
[----:B------:R-:W-:Y:S01]  /*111e0*/  F2FP.F16.F32.PACK_AB R30, R45, R44 ;  /* 0x0000002c2d1e723e */ /* 0x000fe200000000ff */
[----:B------:R-:W0:Y:S01]  /*111f0*/  MUFU.EX2 R43, R43 ;  /* 0x0000002b002b7308 */ /* 0x000e220000000800 */
[----:B-1----:R-:W-:Y:S01]  /*11200*/  FADD.FTZ R29, R36, R29 ;  /* 0x0000001d241d7221 */ /* 0x002fe20000010000 */
[----:B--2---:R1:W-:Y:S06]  /*11210*/  STSM.16.M88.4 [R142], R24 ;  /* 0x000000188e007844 */ /* 0x0043ec0000000200 */
[----:B------:R2:W5:Y:S01]  /*11220*/  MUFU.EX2 R32, R48 ;  /* 0x0000003000207308 */ /* 0x0005620000000800 */
[----:B---3--:R-:W-:-:S07]  /*11230*/  FADD.FTZ R29, R42, R29 ;  /* 0x0000001d2a1d7221 */ /* 0x008fce0000010000 */
[----:B------:R-:W3:Y:S01]  /*11240*/  MUFU.EX2 R46, R46 ;  /* 0x0000002e002e7308 */ /* 0x000ee20000000800 */
[----:B0-----:R-:W-:Y:S01]  /*11250*/  FADD.FTZ R29, R43, R29 ;  /* 0x0000001d2b1d7221 */ /* 0x001fe20000010000 */
[----:B--2---:R-:W-:-:S06]  /*11260*/  FFMA.FTZ R48, R62, R0, -R5 ;  /* 0x000000003e307223 */ /* 0x004fcc0000010805 */
[----:B------:R-:W0:Y:S01]  /*11270*/  MUFU.EX2 R35, R35 ;  /* 0x0000002300237308 */ /* 0x000e220000000800 */
[----:B-----5:R-:W-:-:S07]  /*11280*/  FADD.FTZ R40, R32, R33 ;  /* 0x0000002120287221 */ /* 0x020fce0000010000 */
[----:B------:R-:W2:Y:S01]  /*11290*/  MUFU.EX2 R39, R39 ;  /* 0x0000002700277308 */ /* 0x000ea20000000800 */
[----:B---3--:R-:W-:Y:S01]  /*112a0*/  FADD.FTZ R33, R46, R29 ;  /* 0x0000001d2e217221 */ /* 0x008fe20000010000 */
[----:B------:R-:W-:-:S06]  /*112b0*/  FADD.FTZ R29, R49, R40 ;  /* 0x00000028311d7221 */ /* 0x000fcc0000010000 */
[----:B------:R-:W3:Y:S01]  /*112c0*/  MUFU.EX2 R7, R7 ;  /* 0x0000000700077308 */ /* 0x000ee20000000800 */
[----:B0-----:R-:W-:Y:S01]  /*112d0*/  FADD.FTZ R33, R35, R33 ;  /* 0x0000002123217221 */ /* 0x001fe20000010000 */
[----:B------:R-:W-:-:S06]  /*112e0*/  FADD.FTZ R29, R52, R29 ;  /* 0x0000001d341d7221 */ /* 0x000fcc0000010000 */
[----:B------:R-:W0:Y:S01]  /*112f0*/  MUFU.EX2 R22, R58 ;  /* 0x0000003a00167308 */ /* 0x000e220000000800 */
[----:B------:R-:W-:Y:S01]  /*11300*/  FADD.FTZ R33, R38, R33 ;  /* 0x0000002126217221 */ /* 0x000fe20000010000 */
[----:B------:R-:W-:-:S06]  /*11310*/  FADD.FTZ R29, R53, R29 ;  /* 0x0000001d351d7221 */ /* 0x000fcc0000010000 */
[----:B------:R-:W5:Y:S01]  /*11320*/  MUFU.EX2 R47, R47 ;  /* 0x0000002f002f7308 */ /* 0x000f620000000800 */
[----:B--2---:R-:W-:Y:S01]  /*11330*/  FADD.FTZ R33, R39, R33 ;  /* 0x0000002127217221 */ /* 0x004fe20000010000 */
[----:B------:R-:W-:-:S06]  /*11340*/  FADD.FTZ R29, R56, R29 ;  /* 0x0000001d381d7221 */ /* 0x000fcc0000010000 */
[----:B------:R-:W-:Y:S01]  /*11350*/  MUFU.EX2 R50, R50 ;  /* 0x0000003200327308 */ /* 0x000fe20000000800 */
[----:B---3--:R-:W-:Y:S01]  /*11360*/  FADD.FTZ R33, R7, R33 ;  /* 0x0000002107217221 */ /* 0x008fe20000010000 */
[----:B------:R-:W-:Y:S01]  /*11370*/  FADD.FTZ R31, R57, R29 ;  /* 0x0000001d391f7221 */ /* 0x000fe20000010000 */
[----:B------:R-:W-:Y:S01]  /*11380*/  F2FP.F16.F32.PACK_AB R29, R42, R36 ;  /* 0x000000242a1d723e */ /* 0x000fe200000000ff */
[----:B------:R-:W-:Y:S01]  /*11390*/  FFMA.FTZ R5, R87, R0, -R5 ;  /* 0x0000000057057223 */ /* 0x000fe20000010805 */
[----:B0-----:R-:W-:Y:S01]  /*113a0*/  FADD.FTZ R33, R22, R33 ;  /* 0x0000002116217221 */ /* 0x001fe20000010000 */
[----:B------:R-:W-:Y:S01]  /*113b0*/  FADD.FTZ R34, R60, R31 ;  /* 0x0000001f3c227221 */ /* 0x000fe20000010000 */
[----:B------:R-:W-:Y:S01]  /*113c0*/  F2FP.F16.F32.PACK_AB R31, R46, R43 ;  /* 0x0000002b2e1f723e */ /* 0x000fe200000000ff */
[----:B------:R-:W0:Y:S01]  /*113d0*/  MUFU.EX2 R48, R48 ;  /* 0x0000003000307308 */ /* 0x000e220000000800 */
[----:B-----5:R-:W-:Y:S01]  /*113e0*/  FADD.FTZ R33, R47, R33 ;  /* 0x000000212f217221 */ /* 0x020fe20000010000 */
[----:B------:R-:W-:-:S06]  /*113f0*/  FADD.FTZ R34, R61, R34 ;  /* 0x000000223d227221 */ /* 0x000fcc0000010000 */
[----:B------:R-:W2:Y:S01]  /*11400*/  MUFU.EX2 R17, R66 ;  /* 0x0000004200117308 */ /* 0x000ea20000000800 */
[----:B------:R-:W-:-:S07]  /*11410*/  FADD.FTZ R40, R64, R34 ;  /* 0x0000002240287221 */ /* 0x000fce0000010000 */
[----:B------:R-:W3:Y:S01]  /*11420*/  MUFU.EX2 R37, R67 ;  /* 0x0000004300257308 */ /* 0x000ee20000000800 */
[----:B0-----:R-:W-:-:S04]  /*11430*/  FADD.FTZ R33, R48, R33 ;  /* 0x0000002130217221 */ /* 0x001fc80000010000 */
[----:B------:R-:W-:Y:S01]  /*11440*/  FADD.FTZ R36, R50, R33 ;  /* 0x0000002132247221 */ /* 0x000fe20000010000 */
[----:B------:R-:W-:Y:S02]  /*11450*/  FADD.FTZ R33, R65, R40 ;  /* 0x0000002841217221 */ /* 0x000fe40000010000 */
[----:B------:R-:W-:Y:S01]  /*11460*/  MUFU.EX2 R74, R74 ;  /* 0x0000004a004a7308 */ /* 0x000fe20000000800 */
[----:B--2---:R-:W-:Y:S01]  /*11470*/  FADD.FTZ R36, R17, R36 ;  /* 0x0000002411247221 */ /* 0x004fe20000010000 */
[----:B------:R-:W-:Y:S01]  /*11480*/  FADD.FTZ R40, R68, R33 ;  /* 0x0000002144287221 */ /* 0x000fe20000010000 */
[----:B------:R0:W-:Y:S03]  /*11490*/  STSM.16.M88.4 [R139], R28 ;  /* 0x0000001c8b007844 */ /* 0x0001e60000000200 */
[----:B-1----:R-:W-:Y:S02]  /*114a0*/  FADD.FTZ R27, R69, R40 ;  /* 0x00000028451b7221 */ /* 0x002fe40000010000 */
[----:B------:R-:W1:Y:S01]  /*114b0*/  MUFU.EX2 R75, R75 ;  /* 0x0000004b004b7308 */ /* 0x000e620000000800 */
[----:B---3--:R-:W-:Y:S01]  /*114c0*/  FADD.FTZ R25, R37, R36 ;  /* 0x0000002425197221 */ /* 0x008fe20000010000 */
[----:B------:R-:W-:-:S02]  /*114d0*/  F2FP.F16.F32.PACK_AB R33, R38, R35 ;  /* 0x000000232621723e */ /* 0x000fc400000000ff */
[----:B------:R-:W-:Y:S02]  /*114e0*/  F2FP.F16.F32.PACK_AB R32, R49, R32 ;  /* 0x000000203120723e */ /* 0x000fe400000000ff */
[----:B------:R-:W-:Y:S02]  /*114f0*/  F2FP.F16.F32.PACK_AB R34, R53, R52 ;  /* 0x000000343522723e */ /* 0x000fe400000000ff */
[----:B------:R-:W-:Y:S01]  /*11500*/  F2FP.F16.F32.PACK_AB R35, R7, R39 ;  /* 0x000000270723723e */ /* 0x000fe200000000ff */
[----:B------:R-:W-:Y:S01]  /*11510*/  MUFU.EX2 R78, R78 ;  /* 0x0000004e004e7308 */ /* 0x000fe20000000800 */
[----:B------:R-:W-:Y:S01]  /*11520*/  F2FP.F16.F32.PACK_AB R24, R57, R56 ;  /* 0x000000383918723e */ /* 0x000fe200000000ff */
[----:B0-----:R-:W-:Y:S01]  /*11530*/  FADD.FTZ R28, R70, R25 ;  /* 0x00000019461c7221 */ /* 0x001fe20000010000 */
[----:B------:R-:W-:Y:S01]  /*11540*/  FADD.FTZ R30, R72, R27 ;  /* 0x0000001b481e7221 */ /* 0x000fe20000010000 */
[----:B------:R-:W-:Y:S02]  /*11550*/  F2FP.F16.F32.PACK_AB R26, R61, R60 ;  /* 0x0000003c3d1a723e */ /* 0x000fe400000000ff */
[----:B------:R-:W-:-:S02]  /*11560*/  F2FP.F16.F32.PACK_AB R25, R47, R22 ;  /* 0x000000162f19723e */ /* 0x000fc400000000ff */
[----:B------:R-:W-:Y:S01]  /*11570*/  F2FP.F16.F32.PACK_AB R27, R50, R48 ;  /* 0x00000030321b723e */ /* 0x000fe200000000ff */
[----:B------:R-:W-:Y:S04]  /*11580*/  STSM.16.M88.4 [R138], R32 ;  /* 0x000000208a007844 */ /* 0x000fe80000000200 */
[----:B------:R0:W-:Y:S02]  /*11590*/  STSM.16.M88.4 [R137+0x27800], R24 ;  /* 0x0278001889007844 */ /* 0x0001e40000000200 */
[----:B0-----:R-:W-:Y:S02]  /*115a0*/  F2FP.F16.F32.PACK_AB R25, R37, R17 ;  /* 0x000000112519723e */ /* 0x001fe400000000ff */
[----:B------:R-:W2:Y:S01]  /*115b0*/  LDL R17, [R1+0x24] ;  /* 0x0000240001117983 */ /* 0x000ea20000100800 */
[----:B------:R-:W0:Y:S01]  /*115c0*/  MUFU.EX2 R79, R79 ;  /* 0x0000004f004f7308 */ /* 0x000e220000000800 */
[----:B------:R-:W-:Y:S01]  /*115d0*/  FADD.FTZ R29, R73, R30 ;  /* 0x0000001e491d7221 */ /* 0x000fe20000010000 */
[----:B------:R-:W-:-:S06]  /*115e0*/  FADD.FTZ R7, R71, R28 ;  /* 0x0000001c47077221 */ /* 0x000fcc0000010000 */
[----:B------:R-:W-:Y:S01]  /*115f0*/  MUFU.EX2 R82, R82 ;  /* 0x0000005200527308 */ /* 0x000fe20000000800 */
[----:B------:R-:W-:-:S07]  /*11600*/  FADD.FTZ R28, R76, R29 ;  /* 0x0000001d4c1c7221 */ /* 0x000fce0000010000 */
[----:B------:R-:W3:Y:S08]  /*11610*/  MUFU.EX2 R83, R83 ;  /* 0x0000005300537308 */ /* 0x000ef00000000800 */
[----:B------:R-:W-:Y:S08]  /*11620*/  MUFU.EX2 R86, R86 ;  /* 0x0000005600567308 */ /* 0x000ff00000000800 */
[----:B------:R-:W5:Y:S01]  /*11630*/  MUFU.EX2 R38, R5 ;  /* 0x0000000500267308 */ /* 0x000f620000000800 */
[----:B------:R-:W-:Y:S01]  /*11640*/  FADD.FTZ R29, R77, R28 ;  /* 0x0000001c4d1d7221 */ /* 0x000fe20000010000 */
[----:B------:R-:W-:-:S02]  /*11650*/  F2FP.F16.F32.PACK_AB R24, R65, R64 ;  /* 0x000000404118723e */ /* 0x000fc400000000ff */
[----:B------:R-:W-:Y:S01]  /*11660*/  F2FP.F16.F32.PACK_AB R26, R69, R68 ;  /* 0x00000044451a723e */ /* 0x000fe200000000ff */
[----:B------:R-:W-:Y:S01]  /*11670*/  FADD.FTZ R36, R80, R29 ;  /* 0x0000001d50247221 */ /* 0x000fe20000010000 */
[----:B------:R-:W-:Y:S02]  /*11680*/  F2FP.F16.F32.PACK_AB R27, R71, R70 ;  /* 0x00000046471b723e */ /* 0x000fe400000000ff */
[----:B------:R-:W-:Y:S02]  /*11690*/  F2FP.F16.F32.PACK_AB R28, R73, R72 ;  /* 0x00000048491c723e */ /* 0x000fe400000000ff */
[----:B------:R-:W-:Y:S02]  /*116a0*/  F2FP.F16.F32.PACK_AB R30, R77, R76 ;  /* 0x0000004c4d1e723e */ /* 0x000fe400000000ff */
[----:B-1----:R-:W-:Y:S02]  /*116b0*/  F2FP.F16.F32.PACK_AB R29, R75, R74 ;  /* 0x0000004a4b1d723e */ /* 0x002fe400000000ff */
[----:B0-----:R-:W-:-:S02]  /*116c0*/  F2FP.F16.F32.PACK_AB R31, R79, R78 ;  /* 0x0000004e4f1f723e */ /* 0x001fc400000000ff */
[----:B------:R-:W-:Y:S02]  /*116d0*/  F2FP.F16.F32.PACK_AB R32, R81, R80 ;  /* 0x000000505120723e */ /* 0x000fe400000000ff */
[----:B---3--:R-:W-:Y:S02]  /*116e0*/  F2FP.F16.F32.PACK_AB R33, R83, R82 ;  /* 0x000000525321723e */ /* 0x008fe400000000ff */
[----:B------:R-:W-:Y:S02]  /*116f0*/  F2FP.F16.F32.PACK_AB R34, R3, R84 ;  /* 0x000000540322723e */ /* 0x000fe400000000ff */
[----:B-----5:R-:W-:Y:S01]  /*11700*/  F2FP.F16.F32.PACK_AB R35, R38, R86 ;  /* 0x000000562623723e */ /* 0x020fe200000000ff */
[----:B------:R-:W-:-:S04]  /*11710*/  FADD.FTZ R22, R74, R7 ;  /* 0x000000074a167221 */ /* 0x000fc80000010000 */
[----:B------:R-:W-:-:S04]  /*11720*/  FADD.FTZ R7, R75, R22 ;  /* 0x000000164b077221 */ /* 0x000fc80000010000 */
[----:B------:R-:W-:-:S04]  /*11730*/  FADD.FTZ R22, R78, R7 ;  /* 0x000000074e167221 */ /* 0x000fc80000010000 */
[----:B------:R-:W-:Y:S01]  /*11740*/  FADD.FTZ R7, R79, R22 ;  /* 0x000000164f077221 */ /* 0x000fe20000010000 */
[----:B------:R-:W-:-:S03]  /*11750*/  FADD.FTZ R39, R81, R36 ;  /* 0x0000002451277221 */ /* 0x000fc60000010000 */
[----:B------:R-:W-:Y:S01]  /*11760*/  FADD.FTZ R22, R82, R7 ;  /* 0x0000000752167221 */ /* 0x000fe20000010000 */
[----:B------:R-:W-:-:S03]  /*11770*/  FADD.FTZ R84, R84, R39 ;  /* 0x0000002754547221 */ /* 0x000fc60000010000 */
[----:B------:R-:W-:Y:S01]  /*11780*/  FADD.FTZ R5, R83, R22 ;  /* 0x0000001653057221 */ /* 0x000fe20000010000 */
[----:B------:R-:W-:-:S03]  /*11790*/  FMUL.FTZ R90, R90, R6 ;  /* 0x000000065a5a7220 */ /* 0x000fc60000410000 */
        /* <DEDUP_REMOVED lines=43> */
[----:B----4-:R0:W-:Y:S04]  /*11a50*/  STSM.16.M88.4 [R41], R24 ;  /* 0x0000001829007844 */ /* 0x0101e80000000200 */
[----:B------:R0:W-:Y:S04]  /*11a60*/  STSM.16.M88.4 [R139+0x6000], R28 ;  /* 0x0060001c8b007844 */ /* 0x0001e80000000200 */
[----:B------:R0:W-:Y:S01]  /*11a70*/  STSM.16.M88.4 [R138+0x6000], R32 ;  /* 0x006000208a007844 */ /* 0x0001e20000000200 */
[----:B------:R1:W-:Y:S06]  /*11a80*/  MEMBAR.ALL.CTA ;  /* 0x0000000000007992 */ /* 0x0003ec0000008000 */
[----:B-1----:R-:W1:Y:S01]  /*11a90*/  FENCE.VIEW.ASYNC.S ;  /* 0x00000000000073c6 */ /* 0x002e620000000000 */
        /* <DEDUP_REMOVED lines=9> */
[----:B------:R-:W-:Y:S01]  /*11b30*/  IMAD.MOV.U32 R6, RZ, RZ, R21 ;  /* 0x000000ffff067224 */ /* 0x000fe200078e0015 */
[C---:B--2---:R-:W-:Y:S01]  /*11b40*/  ISETP.GT.AND P3, PT, R4.reuse, R17, PT ;  /* 0x000000110400720c */ /* 0x044fe20003f64270 */
[----:B------:R-:W-:Y:S02]  /*11b50*/  VIADD R4, R4, 0xffffffff ;  /* 0xffffffff04047836 */ /* 0x000fe40000000000 */
[----:B------:R-:W-:Y:S01]  /*11b60*/  IMAD.MOV.U32 R17, RZ, RZ, R10 ;  /* 0x000000ffff117224 */ /* 0x000fe200078e000a */
[----:B-1----:R-:W-:-:S09]  /*11b70*/  NOP ;  /* 0x0000000000007918 */ /* 0x002fd20000000000 */
[----:B0-----:R-:W-:Y:S05]  /*11b80*/  @P3 BRA `(.L_x_9507) ;  /* 0xffffffcc00183947 */ /* 0x001fea000383ffff */
[----:B------:R-:W-:Y:S02]  /*11b90*/  IMAD.MOV.U32 R6, RZ, RZ, R21 ;  /* 0x000000ffff067224 */ /* 0x000fe400078e0015 */
[----:B------:R-:W-:Y:S02]  /*11ba0*/  IMAD.MOV.U32 R3, RZ, RZ, R14 ;  /* 0x000000ffff037224 */ /* 0x000fe400078e000e */
[----:B------:R-:W-:Y:S02]  /*11bb0*/  IMAD.MOV.U32 R17, RZ, RZ, R10 ;  /* 0x000000ffff117224 */ /* 0x000fe400078e000a */
[----:B------:R-:W-:-:S07]  /*11bc0*/  IMAD.MOV.U32 R22, RZ, RZ, R11 ;  /* 0x000000ffff167224 */ /* 0x000fce00078e000b */
.L_x_9489:
[----:B------:R-:W2:Y:S01]  /*11bd0*/  LDL R11, [R1+0x40] ;  /* 0x00004000010b7983 */ /* 0x000ea20000100800 */
[----:B------:R-:W0:Y:S03]  /*11be0*/  LDC R10, c[0x0][0x9e4] ;  /* 0x00027900ff0a7b82 */ /* 0x000e260000000800 */
[----:B------:R-:W2:Y:S04]  /*11bf0*/  LDL R8, [R1+0x30] ;  /* 0x0000300001087983 */ /* 0x000ea80000100800 */
[----:B------:R-:W3:Y:S01]  /*11c00*/  LDL.LU R9, [R1+0x34] ;  /* 0x0000340001097983 */ /* 0x000ee20000300800 */
[----:B0-----:R-:W-:Y:S02]  /*11c10*/  ISETP.GE.AND P5, PT, R10, 0x1, PT ;  /* 0x000000010a00780c */ /* 0x001fe40003fa6270 */
[----:B--2---:R-:W-:-:S05]  /*11c20*/  IADD3 R8, R8, 0xc0, -R11 ;  /* 0x000000c008087810 */ /* 0x004fca0007ffe80b */
[----:B---3--:R-:W-:-:S04]  /*11c30*/  IMAD R9, R9, 0xc0, R8 ;  /* 0x000000c009097824 */ /* 0x008fc800078e0208 */
[----:B------:R-:W-:Y:S02]  /*11c40*/  IMAD.IADD R20, R9, 0x1, -R20 ;  /* 0x0000000109147824 */ /* 0x000fe400078e0a14 */
[----:B------:R-:W-:Y:S05]  /*11c50*/  @!P5 BRA `(.L_x_9508) ;  /* 0x000000000048d947 */ /* 0x000fea0003800000 */
[----:B------:R-:W-:Y:S01]  /*11c60*/  IMAD.MOV.U32 R11, RZ, RZ, R9 ;  /* 0x000000ffff0b7224 */ /* 0x000fe200078e0009 */
[----:B------:R-:W-:Y:S04]  /*11c70*/  BSSY B0, `(.L_x_9509) ;  /* 0x000000e000007945 */ /* 0x000fe80003800000 */
        /* <DEDUP_REMOVED lines=9> */
.L_x_9510:
[----:B------:R-:W-:-:S13]  /*11d10*/  ISETP.NE.AND P2, PT, R10, 0x1, PT ;  /* 0x000000010a00780c */ /* 0x000fda0003f45270 */
[----:B------:R-:W0:Y:S02]  /*11d20*/  @P2 LDC.64 R8, c[0x0][0x9e8] ;  /* 0x00027a00ff082b82 */ /* 0x000e240000000a00 */
[----:B0-----:R-:W-:-:S05]  /*11d30*/  @P2 IMAD.HI.U32 R8, R11, R8, RZ ;  /* 0x000000080b082227 */ /* 0x001fca00078e00ff */
[----:B------:R-:W-:-:S07]  /*11d40*/  @P2 SHF.R.U32.HI R11, RZ, R9, R8 ;  /* 0x00000009ff0b2219 */ /* 0x000fce0000011608 */
.L_x_9511:
[----:B------:R-:W-:Y:S05]  /*11d50*/  BSYNC B0 ;  /* 0x0000000000007941 */ /* 0x000fea0003800000 */
.L_x_9509:
[----:B------:R-:W-:-:S05]  /*11d60*/  IMAD R11, R11, R10, RZ ;  /* 0x0000000a0b0b7224 */ /* 0x000fca00078e02ff */
[----:B------:R-:W-:-:S07]  /*11d70*/  VIMNMX R20, R20, R11, !PT ;  /* 0x0000000b14147248 */ /* 0x000fce0007fe0100 */
.L_x_9508:
[----:B------:R-:W2:Y:S01]  /*11d80*/  LDL R8, [R1+0x38] ;  /* 0x0000380001087983 */ /* 0x000ea20000100800 */
[----:B------:R-:W-:-:S05]  /*11d90*/  VIADD R20, R20, 0x7f ;  /* 0x0000007f14147836 */ /* 0x000fca0000000000 */
[----:B------:R-:W-:-:S04]  /*11da0*/  SHF.R.S32.HI R9, RZ, 0x1f, R20 ;  /* 0x0000001fff097819 */ /* 0x000fc80000011414 */
[----:B------:R-:W-:-:S04]  /*11db0*/  LEA.HI R9, R9, R20, RZ, 0x7 ;  /* 0x0000001409097211 */ /* 0x000fc800078f38ff */
[----:B------:R-:W-:-:S04]  /*11dc0*/  SHF.R.S32.HI R9, RZ, 0x7, R9 ;  /* 0x00000007ff097819 */ /* 0x000fc80000011409 */
[----:B--2---:R-:W-:-:S04]  /*11dd0*/  VIMNMX R142, R8, R9, !PT ;  /* 0x00000009088e7248 */ /* 0x004fc80007fe0100 */
[----:B------:R-:W-:-:S13]  /*11de0*/  ISETP.GE.AND P2, PT, R4, R142, PT ;  /* 0x0000008e0400720c */ /* 0x000fda0003f46270 */
[----:B------:R-:W-:Y:S05]  /*11df0*/  @!P2 BRA `(.L_x_9512) ;  /* 0x0000002000e0a947 */ /* 0x000fea0003800000 */
[----:B------:R-:W-:Y:S02]  /*11e00*/  IMAD.MOV.U32 R9, RZ, RZ, R6 ;  /* 0x000000ffff097224 */ /* 0x000fe400078e0006 */
[----:B------:R-:W-:Y:S02]  /*11e10*/  IMAD.MOV.U32 R8, RZ, RZ, R3 ;  /* 0x000000ffff087224 */ /* 0x000fe400078e0003 */
[----:B------:R-:W-:Y:S02]  /*11e20*/  IMAD.MOV.U32 R10, RZ, RZ, R22 ;  /* 0x000000ffff0a7224 */ /* 0x000fe400078e0016 */
[----:B------:R-:W-:-:S07]  /*11e30*/  IMAD.MOV.U32 R11, RZ, RZ, R17 ;  /* 0x000000ffff0b7224 */ /* 0x000fce00078e0011 */
.L_x_9522:
        /* <DEDUP_REMOVED lines=11> */
.L_x_9514:
[----:B------:R-:W-:Y:S01]  /*11ef0*/  IMAD R0, R17, 0x8, R2 ;  /* 0x0000000811007824 */ /* 0x000fe200078e0202 */
[----:B------:R-:W-:-:S04]  /*11f00*/  SHF.L.U32 R3, R22, 0x1f, RZ ;  /* 0x0000001f16037819 */ /* 0x000fc800000006ff */
[----:B------:R0:W1:Y:S01]  /*11f10*/  SYNCS.PHASECHK.TRANS64.TRYWAIT P3, [R0+URZ+0x2d830], R3 ;  /* 0x02d83003000075a7 */ /* 0x000062000806017f */
[----:B------:R-:W-:Y:S05]  /*11f20*/  @!P0 BRA `(.L_x_9515) ;  /* 0x0000000000048947 */ /* 0x000fea0003800000 */
[----:B------:R-:W-:Y:S01]  /*11f30*/  BPT.TRAP 0x1 ;  /* 0x000000040000795c */ /* 0x000fe20000300000 */
.L_x_9515:
[----:B------:R-:W-:Y:S04]  /*11f40*/  BSSY B0, `(.L_x_9513) ;  /* 0x0000004000007945 */ /* 0x000fe80003800000 */
[----:B-1----:R-:W-:Y:S05]  /*11f50*/  @P3 BRA `(.L_x_9516) ;  /* 0x0000000000083947 */ /* 0x002fea0003800000 */
[----:B------:R-:W1:Y:S02]  /*11f60*/  SYNCS.PHASECHK.TRANS64.TRYWAIT P3, [R0+URZ+0x2d830], R3 ;  /* 0x02d83003000075a7 */ /* 0x000e64000806017f */
[----:B-1----:R-:W-:Y:S05]  /*11f70*/  @!P3 BRA `(.L_x_9517) ;  /* 0x000000e400a4b947 */ /* 0x002fea0003800000 */
.L_x_9516:
[----:B------:R-:W-:Y:S05]  /*11f80*/  BSYNC B0 ;  /* 0x0000000000007941 */ /* 0x000fea0003800000 */
.L_x_9513:
[----:B01----:R-:W2:Y:S01]  /*11f90*/  LDL R3, [R1+0x10] ;  /* 0x0000100001037983 */ /* 0x003ea20000100800 */
[----:B------:R-:W0:Y:S01]  /*11fa0*/  S2R R0, SR_TID.X ;  /* 0x0000000000007919 */ /* 0x000e220000002100 */
        /* <DEDUP_REMOVED lines=59> */
.L_x_9519:
[----:B------:R-:W-:Y:S01]  /*12360*/  SHF.L.U32 R0, R10, 0x1f, RZ ;  /* 0x0000001f0a007819 */ /* 0x000fe200000006ff */
[----:B------:R-:W-:-:S04]  /*12370*/  IMAD R3, R11, 0x8, R2 ;  /* 0x000000080b037824 */ /* 0x000fc800078e0202 */
[----:B------:R0:W1:Y:S01]  /*12380*/  SYNCS.PHASECHK.TRANS64.TRYWAIT P2, [R3+URZ+0x2d850], R0 ;  /* 0x02d85000030075a7 */ /* 0x000062000804017f */
[----:B------:R-:W-:Y:S05]  /*12390*/  @!P0 BRA `(.L_x_9520) ;  /* 0x0000000000048947 */ /* 0x000fea0003800000 */
[----:B------:R-:W-:Y:S01]  /*123a0*/  BPT.TRAP 0x1 ;  /* 0x000000040000795c */ /* 0x000fe20000300000 */
.L_x_9520:
[----:B-1----:R-:W-:Y:S05]  /*123b0*/  @P2 BRA `(.L_x_9518) ;  /* 0x0000000000082947 */ /* 0x002fea0003800000 */
[----:B------:R-:W1:Y:S02]  /*123c0*/  SYNCS.PHASECHK.TRANS64.TRYWAIT P2, [R3+URZ+0x2d850], R0 ;  /* 0x02d85000030075a7 */ /* 0x000e64000804017f */
[----:B-1----:R-:W-:Y:S05]  /*123d0*/  @!P2 BRA `(.L_x_9521) ;  /* 0x000000e000a0a947 */ /* 0x002fea0003800000 */
.L_x_9518:
[----:B------:R-:W2:Y:S01]  /*123e0*/  S2R R10, SR_TID.X ;  /* 0x00000000000a7919 */ /* 0x000ea20000002100 */
[----:B01----:R-:W-:Y:S01]  /*123f0*/  VIADD R0, R2, 0x400 ;  /* 0x0000040002007836 */ /* 0x003fe20000000000 */
[----:B------:R-:W-:Y:S05]  /*12400*/  WARPSYNC.ALL ;  /* 0x0000000000007948 */ /* 0x000fea0003800000 */
[----:B------:R-:W-:-:S04]  /*12410*/  SHF.R.U32.HI R0, RZ, 0x4, R0 ;  /* 0x00000004ff007819 */ /* 0x000fc80000011600 */
[----:B------:R-:W-:-:S04]  /*12420*/  LOP3.LUT R20, R0, 0x3fff, RZ, 0xc0, !PT ;  /* 0x00003fff00147812 */ /* 0x000fc800078ec0ff */
[----:B------:R-:W-:Y:S02]  /*12430*/  LOP3.LUT R20, R20, 0x2000000, RZ, 0xfc, !PT ;  /* 0x0200000014147812 */ /* 0x000fe400078efcff */
[----:B--2---:R-:W-:Y:S02]  /*12440*/  SHF.R.U32.HI R6, RZ, 0x7, R10 ;  /* 0x00000007ff067819 */ /* 0x004fe4000001160a */
[----:B------:R-:W-:-:S03]  /*12450*/  ISETP.GE.U32.AND P2, PT, R10, 0x180, PT ;  /* 0x000001800a00780c */ /* 0x000fc60003f46070 */
[----:B------:R-:W-:-:S05]  /*12460*/  VIADD R14, R6, 0x9 ;  /* 0x00000009060e7836 */ /* 0x000fca0000000000 */
[----:B------:R-:W-:Y:S02]  /*12470*/  SEL R14, R14, 0x9, !P2 ;  /* 0x000000090e0e7807 */ /* 0x000fe40005000000 */
[----:B------:R-:W-:Y:S01]  /*12480*/  FMNMX.FTZ R0, R24, R8, !PT ;  /* 0x0000000818007209 */ /* 0x000fe20007810000 */
[----:B------:R-:W2:Y:S01]  /*12490*/  LDL R143, [R1+0x14] ;  /* 0x00001400018f7983 */ /* 0x000ea20000100800 */
[----:B------:R-:W-:Y:S02]  /*124a0*/  IMAD R20, R11, 0x600, R20 ;  /* 0x000006000b147824 */ /* 0x000fe400078e0214 */
[----:B------:R-:W-:Y:S01]  /*124b0*/  FMNMX.FTZ R0, R25, R0, !PT ;  /* 0x0000000019007209 */ /* 0x000fe20007810000 */
[----:B------:R-:W-:Y:S02]  /*124c0*/  IMAD.MOV.U32 R21, RZ, RZ, -0x7fffffe0 ;  /* 0x80000020ff157424 */ /* 0x000fe400078e00ff */
[----:B------:R-:W-:Y:S01]  /*124d0*/  VIADD R140, R20, 0x40 ;  /* 0x00000040148c7836 */ /* 0x000fe20000000000 */
[----:B------:R-:W-:Y:S01]  /*124e0*/  FMNMX.FTZ R0, R28, R0, !PT ;  /* 0x000000001c007209 */ /* 0x000fe20007810000 */
[----:B------:R-:W-:Y:S01]  /*124f0*/  IMAD.MOV.U32 R141, RZ, RZ, -0x7fffffe0 ;  /* 0x80000020ff8d7424 */ /* 0x000fe200078e00ff */
[----:B------:R-:W-:-:S02]  /*12500*/  R2UR UR14, R20 ;  /* 0x00000000140e72ca */ /* 0x000fc400000e0000 */
[----:B------:R-:W-:Y:S02]  /*12510*/  FMNMX.FTZ R0, R29, R0, !PT ;  /* 0x000000001d007209 */ /* 0x000fe40007810000 */
[----:B------:R-:W-:Y:S01]  /*12520*/  R2UR UR18, R140 ;  /* 0x000000008c1272ca */ /* 0x000fe200000e0000 */
[----:B------:R-:W-:Y:S01]  /*12530*/  VIADD R140, R20, 0x80 ;  /* 0x00000080148c7836 */ /* 0x000fe20000000000 */
[----:B------:R-:W-:Y:S02]  /*12540*/  FMNMX.FTZ R0, R32, R0, !PT ;  /* 0x0000000020007209 */ /* 0x000fe40007810000 */
[----:B------:R-:W-:Y:S02]  /*12550*/  R2UR UR15, R21 ;  /* 0x00000000150f72ca */ /* 0x000fe400000e0000 */
[----:B------:R-:W-:Y:S02]  /*12560*/  FMNMX.FTZ R0, R33, R0, !PT ;  /* 0x0000000021007209 */ /* 0x000fe40007810000 */
[----:B------:R-:W-:Y:S01]  /*12570*/  R2UR UR22, R140 ;  /* 0x000000008c1672ca */ /* 0x000fe200000e0000 */
[----:B------:R-:W-:Y:S01]  /*12580*/  VIADD R140, R20, 0xc0 ;  /* 0x000000c0148c7836 */ /* 0x000fe20000000000 */
[----:B------:R-:W-:-:S02]  /*12590*/  FMNMX.FTZ R0, R36, R0, !PT ;  /* 0x0000000024007209 */ /* 0x000fc40007810000 */
[----:B------:R-:W-:Y:S02]  /*125a0*/  R2UR UR47, R21 ;  /* 0x00000000152f72ca */ /* 0x000fe400000e0000 */
[----:B------:R-:W-:Y:S02]  /*125b0*/  FMNMX.FTZ R0, R37, R0, !PT ;  /* 0x0000000025007209 */ /* 0x000fe40007810000 */
[----:B------:R-:W-:Y:S01]  /*125c0*/  R2UR UR26, R140 ;  /* 0x000000008c1a72ca */ /* 0x000fe200000e0000 */
[----:B------:R-:W-:Y:S01]  /*125d0*/  VIADD R140, R20, 0x100 ;  /* 0x00000100148c7836 */ /* 0x000fe20000000000 */
[----:B------:R-:W-:Y:S01]  /*125e0*/  FMNMX.FTZ R0, R40, R0, !PT ;  /* 0x0000000028007209 */ /* 0x000fe20007810000 */
[----:B------:R-:W-:Y:S01]  /*125f0*/  WARPGROUP.ARRIVE ;  /* 0x00000000000079c5 */ /* 0x000fe20000000000 */
[----:B------:R-:W-:Y:S02]  /*12600*/  R2UR UR19, R141 ;  /* 0x000000008d1372ca */ /* 0x000fe400000e0000 */
[----:B------:R-:W-:-:S02]  /*12610*/  FMNMX.FTZ R0, R41, R0, !PT ;  /* 0x0000000029007209 */ /* 0x000fc40007810000 */
[----:B------:R-:W-:Y:S01]  /*12620*/  R2UR UR30, R140 ;  /* 0x000000008c1e72ca */ /* 0x000fe200000e0000 */
[----:B------:R-:W-:Y:S01]  /*12630*/  VIADD R140, R20, 0x140 ;  /* 0x00000140148c7836 */ /* 0x000fe20000000000 */
[----:B------:R-:W-:Y:S02]  /*12640*/  FMNMX.FTZ R0, R44, R0, !PT ;  /* 0x000000002c007209 */ /* 0x000fe40007810000 */
[----:B------:R-:W-:Y:S02]  /*12650*/  R2UR UR23, R141 ;  /* 0x000000008d1772ca */ /* 0x000fe400000e0000 */
[----:B------:R-:W-:Y:S02]  /*12660*/  FMNMX.FTZ R0, R45, R0, !PT ;  /* 0x000000002d007209 */ /* 0x000fe40007810000 */
[----:B------:R-:W-:Y:S01]  /*12670*/  R2UR UR34, R140 ;  /* 0x000000008c2272ca */ /* 0x000fe200000e0000 */
[----:B------:R-:W-:Y:S01]  /*12680*/  VIADD R140, R20, 0x180 ;  /* 0x00000180148c7836 */ /* 0x000fe20000000000 */
[----:B------:R-:W-:Y:S01]  /*12690*/  FMNMX.FTZ R0, R48, R0, !PT ;  /* 0x0000000030007209 */ /* 0x000fe20007810000 */
[----:B------:R-:W-:Y:S01]  /*126a0*/  VIADD R20, R20, 0x1c0 ;  /* 0x000001c014147836 */ /* 0x000fe20000000000 */
[----:B------:R-:W-:-:S02]  /*126b0*/  R2UR UR27, R141 ;  /* 0x000000008d1b72ca */ /* 0x000fc400000e0000 */
[----:B------:R-:W-:Y:S02]  /*126c0*/  FMNMX.FTZ R0, R49, R0, !PT ;  /* 0x0000000031007209 */ /* 0x000fe40007810000 */
[----:B------:R-:W-:Y:S02]  /*126d0*/  R2UR UR46, R20 ;  /* 0x00000000142e72ca */ /* 0x000fe400000e0000 */
[----:B------:R-:W-:Y:S02]  /*126e0*/  FMNMX.FTZ R0, R52, R0, !PT ;  /* 0x0000000034007209 */ /* 0x000fe40007810000 */
[----:B------:R-:W-:Y:S02]  /*126f0*/  R2UR UR31, R141 ;  /* 0x000000008d1f72ca */ /* 0x000fe400000e0000 */
[----:B------:R-:W-:Y:S02]  /*12700*/  FMNMX.FTZ R0, R53, R0, !PT ;  /* 0x0000000035007209 */ /* 0x000fe40007810000 */
[----:B------:R-:W-:-:S02]  /*12710*/  R2UR UR35, R141 ;  /* 0x000000008d2372ca */ /* 0x000fc400000e0000 */
[----:B------:R-:W-:Y:S02]  /*12720*/  FMNMX.FTZ R0, R56, R0, !PT ;  /* 0x0000000038007209 */ /* 0x000fe40007810000 */
[----:B------:R-:W-:Y:S02]  /*12730*/  R2UR UR42, R140 ;  /* 0x000000008c2a72ca */ /* 0x000fe400000e0000 */
[----:B------:R-:W-:Y:S02]  /*12740*/  FMNMX.FTZ R0, R57, R0, !PT ;  /* 0x0000000039007209 */ /* 0x000fe40007810000 */
        /* <DEDUP_REMOVED lines=19> */
[----:B------:R-:W0:Y:S03]  /*12880*/  LDC R0, c[0x0][0x988] ;  /* 0x00026200ff007b82 */ /* 0x000e260000000800 */
[----:B------:R-:W-:-:S04]  /*12890*/  FADD.FTZ R6, -R3, R8 ;  /* 0x0000000803067221 */ /* 0x000fc80000010100 */
[-C--:B0-----:R-:W-:Y:S01]  /*128a0*/  FMUL.FTZ R6, R6, R0.reuse ;  /* 0x0000000006067220 */ /* 0x081fe20000410000 */
[----:B------:R-:W-:-:S03]  /*128b0*/  FMUL.FTZ R15, R3, R0 ;  /* 0x00000000030f7220 */ /* 0x000fc60000410000 */
        /* <DEDUP_REMOVED lines=9> */
[----:B0-----:R-:W-:Y:S01]  /*12950*/  FMNMX.FTZ R6, R26, R9, !PT ;  /* 0x000000091a067209 */ /* 0x001fe20007810000 */
[-CC-:B------:R-:W-:Y:S01]  /*12960*/  FFMA.FTZ R37, R37, R0.reuse, -R15.reuse ;  /* 0x0000000025257223 */ /* 0x180fe2000001080f */
[-CC-:B------:R-:W-:Y:S01]  /*12970*/  FFMA.FTZ R40, R40, R0.reuse, -R15.reuse ;  /* 0x0000000028287223 */ /* 0x180fe2000001080f */
[--C-:B------:R-:W-:Y:S01]  /*12980*/  FFMA.FTZ R41, R41, R0, -R15.reuse ;  /* 0x0000000029297223 */ /* 0x100fe2000001080f */
[----:B------:R-:W-:Y:S01]  /*12990*/  FMNMX.FTZ R6, R27, R6, !PT ;  /* 0x000000061b067209 */ /* 0x000fe20007810000 */
[-CC-:B------:R-:W-:Y:S01]  /*129a0*/  FFMA.FTZ R44, R44, R0.reuse, -R15.reuse ;  /* 0x000000002c2c7223 */ /* 0x180fe2000001080f */
[--C-:B------:R-:W-:Y:S01]  /*129b0*/  FFMA.FTZ R45, R45, R0, -R15.reuse ;  /* 0x000000002d2d7223 */ /* 0x100fe2000001080f */
[----:B------:R-:W0:Y:S01]  /*129c0*/  MUFU.EX2 R25, R25 ;  /* 0x0000001900197308 */ /* 0x000e220000000800 */
        /* <DEDUP_REMOVED lines=9> */
[----:B-1----:R-:W-:Y:S01]  /*12a60*/  FFMA.FTZ R5, R20, R5, R8 ;  /* 0x0000000514057223 */ /* 0x002fe20000010008 */
[-CC-:B------:R-:W-:Y:S01]  /*12a70*/  FFMA.FTZ R57, R57, R0.reuse, -R15.reuse ;  /* 0x0000000039397223 */ /* 0x180fe2000001080f */
[--C-:B------:R-:W-:Y:S01]  /*12a80*/  FFMA.FTZ R60, R60, R0, -R15.reuse ;  /* 0x000000003c3c7223 */ /* 0x100fe2000001080f */
[----:B------:R-:W-:Y:S01]  /*12a90*/  FMNMX.FTZ R6, R35, R6, !PT ;  /* 0x0000000623067209 */ /* 0x000fe20007810000 */
[-CC-:B------:R-:W-:Y:S01]  /*12aa0*/  FFMA.FTZ R61, R61, R0.reuse, -R15.reuse ;  /* 0x000000003d3d7223 */ /* 0x180fe2000001080f */
[----:B------:R-:W-:Y:S01]  /*12ab0*/  FFMA.FTZ R64, R64, R0, -R15 ;  /* 0x0000000040407223 */ /* 0x000fe2000001080f */
[----:B------:R-:W1:Y:S01]  /*12ac0*/  MUFU.EX2 R29, R29 ;  /* 0x0000001d001d7308 */ /* 0x000e620000000800 */
[----:B------:R-:W-:Y:S01]  /*12ad0*/  FMNMX.FTZ R6, R38, R6, !PT ;  /* 0x0000000626067209 */ /* 0x000fe20007810000 */
[C---:B0-----:R-:W-:Y:S01]  /*12ae0*/  FADD.FTZ R5, R25.reuse, R5 ;  /* 0x0000000519057221 */ /* 0x041fe20000010000 */
[----:B------:R-:W-:Y:S01]  /*12af0*/  F2FP.F16.F32.PACK_AB R8, R25, R8 ;  /* 0x000000081908723e */ /* 0x000fe200000000ff */
[--C-:B------:R-:W-:Y:S01]  /*12b00*/  FFMA.FTZ R65, R65, R0, -R15.reuse ;  /* 0x0000000041417223 */ /* 0x100fe2000001080f */
[----:B------:R-:W-:Y:S01]  /*12b10*/  FMNMX.FTZ R6, R39, R6, !PT ;  /* 0x0000000627067209 */ /* 0x000fe20007810000 */
[-CC-:B------:R-:W-:Y:S01]  /*12b20*/  FFMA.FTZ R68, R68, R0.reuse, -R15.reuse ;  /* 0x0000000044447223 */ /* 0x180fe2000001080f */
[-CC-:B------:R-:W-:Y:S01]  /*12b30*/  FFMA.FTZ R69, R69, R0.reuse, -R15.reuse ;  /* 0x0000000045457223 */ /* 0x180fe2000001080f */
[----:B------:R-:W-:Y:S01]  /*12b40*/  FFMA.FTZ R72, R72, R0, -R15 ;  /* 0x0000000048487223 */ /* 0x000fe2000001080f */
[----:B------:R-:W-:Y:S01]  /*12b50*/  FMNMX.FTZ R6, R42, R6, !PT ;  /* 0x000000062a067209 */ /* 0x000fe20007810000 */
[----:B---3--:R-:W-:Y:S01]  /*12b60*/  FADD.FTZ R5, R10, R5 ;  /* 0x000000050a057221 */ /* 0x008fe20000010000 */
[-CC-:B------:R-:W-:Y:S01]  /*12b70*/  FFMA.FTZ R73, R73, R0.reuse, -R15.reuse ;  /* 0x0000000049497223 */ /* 0x180fe2000001080f */
[--C-:B------:R-:W-:Y:S01]  /*12b80*/  FFMA.FTZ R76, R76, R0, -R15.reuse ;  /* 0x000000004c4c7223 */ /* 0x100fe2000001080f */
[----:B------:R-:W-:Y:S01]  /*12b90*/  FMNMX.FTZ R6, R43, R6, !PT ;  /* 0x000000062b067209 */ /* 0x000fe20007810000 */
[-CC-:B------:R-:W-:Y:S01]  /*12ba0*/  FFMA.FTZ R77, R77, R0.reuse, -R15.reuse ;  /* 0x000000004d4d7223 */ /* 0x180fe2000001080f */
[-CC-:B------:R-:W-:Y:S01]  /*12bb0*/  FFMA.FTZ R80, R80, R0.reuse, -R15.reuse ;  /* 0x0000000050507223 */ /* 0x180fe2000001080f */
[----:B------:R-:W-:Y:S01]  /*12bc0*/  FFMA.FTZ R81, R81, R0, -R15 ;  /* 0x0000000051517223 */ /* 0x000fe2000001080f */
[----:B------:R-:W-:Y:S01]  /*12bd0*/  FMNMX.FTZ R6, R46, R6, !PT ;  /* 0x000000062e067209 */ /* 0x000fe20007810000 */
[C---:B-1----:R-:W-:Y:S01]  /*12be0*/  FADD.FTZ R5, R29.reuse, R5 ;  /* 0x000000051d057221 */ /* 0x042fe20000010000 */
[----:B------:R-:W-:Y:S01]  /*12bf0*/  F2FP.F16.F32.PACK_AB R10, R29, R10 ;  /* 0x0000000a1d0a723e */ /* 0x000fe200000000ff */
[--C-:B------:R-:W-:Y:S01]  /*12c00*/  FFMA.FTZ R84, R84, R0, -R15.reuse ;  /* 0x0000000054547223 */ /* 0x100fe2000001080f */
[----:B------:R-:W-:Y:S01]  /*12c10*/  FMNMX.FTZ R6, R47, R6, !PT ;  /* 0x000000062f067209 */ /* 0x000fe20007810000 */
[----:B------:R-:W-:-:S02]  /*12c20*/  FFMA.FTZ R15, R85, R0, -R15 ;  /* 0x00000000550f7223 */ /* 0x000fc4000001080f */
[----:B------:R-:W3:Y:S01]  /*12c30*/  LDL R85, [R1+0x28] ;  /* 0x0000280001557983 */ /* 0x000ee20000100800 */
        /* <DEDUP_REMOVED lines=9> */
[----:B--2---:R-:W-:Y:S02]  /*12cd0*/  LOP3.LUT R24, R143, 0x10000, RZ, 0xfc, !PT ;  /* 0x000100008f187812 */ /* 0x004fe400078efcff */
        /* <DEDUP_REMOVED lines=14> */
[----:B------:R-:W-:Y:S02]  /*12dc0*/  R2UR UR12, R24 ;  /* 0x00000000180c72ca */ /* 0x000fe400000e0000 */
[----:B0-----:R-:W-:-:S05]  /*12dd0*/  FMNMX.FTZ R6, R6, R21, !PT ;  /* 0x0000001506067209 */ /* 0x001fca0007810000 */
        /* <DEDUP_REMOVED lines=33> */
[----:B------:R-:W-:-:S05]  /*12ff0*/  IMAD.MOV.U32 R25, RZ, RZ, 0x40000040 ;  /* 0x40000040ff197424 */ /* 0x000fca00078e00ff */
[----:B------:R-:W-:-:S13]  /*13000*/  R2UR UR13, R25 ;  /* 0x00000000190d72ca */ /* 0x000fda00000e0000 */
[----:B------:R-:W-:Y:S01]  /*13010*/  HGMMA.64x96x16.F32 R88, gdesc[UR12].tnspB, R88, gsb0 ;  /* 0x416000000c5879f0 */ /* 0x000fe20008000858 */
[----:B------:R-:W-:Y:S02]  /*13020*/  VIADD R26, R24, 0x2 ;  /* 0x00000002181a7836 */ /* 0x000fe40000000000 */
[----:B------:R-:W-:-:S03]  /*13030*/  IMAD.MOV.U32 R27, RZ, RZ, 0x40000040 ;  /* 0x40000040ff1b7424 */ /* 0x000fc600078e00ff */
[----:B------:R-:W-:Y:S02]  /*13040*/  R2UR UR16, R26 ;  /* 0x000000001a1072ca */ /* 0x000fe400000e0000 */
[----:B------:R-:W-:Y:S01]  /*13050*/  R2UR UR17, R27 ;  /* 0x000000001b1172ca */ /* 0x000fe200000e0000 */
[----:B------:R-:W-:Y:S01]  /*13060*/  VIADD R26, R24, 0x4 ;  /* 0x00000004181a7836 */ /* 0x000fe20000000000 */
[----:B------:R-:W-:Y:S02]  /*13070*/  WARPGROUP.DEPBAR.LE gsb0, 0x0 ;  /* 0x00008000000079c5 */ /* 0x000fe40000010000 */
[----:B------:R-:W-:-:S09]  /*13080*/  WARPGROUP.ARRIVE ;  /* 0x00000000000079c5 */ /* 0x000fd20000000000 */
[----:B------:R-:W-:Y:S01]  /*13090*/  HGMMA.64x96x16.F32 R88, gdesc[UR16].tnspB, R88, gsb0 ;  /* 0x41600000105879f0 */ /* 0x000fe20008000858 */
[----:B------:R-:W-:Y:S02]  /*130a0*/  R2UR UR20, R26 ;  /* 0x000000001a1472ca */ /* 0x000fe400000e0000 */
[C---:B------:R-:W-:Y:S01]  /*130b0*/  R2UR UR21, R27.reuse ;  /* 0x000000001b1572ca */ /* 0x040fe200000e0000 */
[----:B------:R-:W-:Y:S01]  /*130c0*/  VIADD R26, R24, 0x6 ;  /* 0x00000006181a7836 */ /* 0x000fe20000000000 */
[----:B------:R-:W-:-:S04]  /*130d0*/  R2UR UR25, R27 ;  /* 0x000000001b1972ca */ /* 0x000fc800000e0000 */
[----:B------:R-:W-:Y:S01]  /*130e0*/  R2UR UR24, R26 ;  /* 0x000000001a1872ca */ /* 0x000fe200000e0000 */
[----:B------:R-:W-:Y:S02]  /*130f0*/  WARPGROUP.DEPBAR.LE gsb0, 0x0 ;  /* 0x00008000000079c5 */ /* 0x000fe40000010000 */
[----:B------:R-:W-:-:S06]  /*13100*/  WARPGROUP.ARRIVE ;  /* 0x00000000000079c5 */ /* 0x000fcc0000000000 */
[----:B------:R-:W-:Y:S01]  /*13110*/  HGMMA.64x96x16.F32 R88, gdesc[UR20].tnspB, R88, gsb0 ;  /* 0x41600000145879f0 */ /* 0x000fe20008000858 */
        /* <DEDUP_REMOVED lines=18> */
[----:B------:R-:W-:Y:S02]  /*13240*/  VIADD R24, R24, 0x606 ;  /* 0x0000060618187836 */ /* 0x000fe40000000000 */
[----:B------:R-:W-:-:S03]  /*13250*/  IMAD.MOV.U32 R25, RZ, RZ, 0x40000040 ;  /* 0x40000040ff197424 */ /* 0x000fc600078e00ff */
[----:B------:R-:W-:Y:S02]  /*13260*/  R2UR UR44, R24 ;  /* 0x00000000182c72ca */ /* 0x000fe400000e0000 */
[----:B------:R-:W-:Y:S01]  /*13270*/  R2UR UR45, R25 ;  /* 0x00000000192d72ca */ /* 0x000fe200000e0000 */
[----:B------:R-:W-:Y:S02]  /*13280*/  WARPGROUP.DEPBAR.LE gsb0, 0x0 ;  /* 0x00008000000079c5 */ /* 0x000fe40000010000 */
[----:B------:R-:W-:-:S06]  /*13290*/  WARPGROUP.ARRIVE ;  /* 0x00000000000079c5 */ /* 0x000fcc0000000000 */
[----:B------:R-:W-:Y:S01]  /*132a0*/  HGMMA.64x96x16.F32 R88, gdesc[UR40].tnspB, R88, gsb0 ;  /* 0x41600000285879f0 */ /* 0x000fe20008000858 */
[----:B------:R-:W-:-:S04]  /*132b0*/  FADD.FTZ R9, -R6, R9 ;  /* 0x0000000906097221 */ /* 0x000fc80000010100 */
[----:B------:R-:W-:Y:S01]  /*132c0*/  FMUL.FTZ R9, R9, R0 ;  /* 0x0000000009097220 */ /* 0x000fe20000410000 */
[----:B------:R-:W-:Y:S01]  /*132d0*/  MUFU.EX2 R28, R28 ;  /* 0x0000001c001c7308 */ /* 0x000fe20000000800 */
[----:B------:R-:W-:Y:S02]  /*132e0*/  WARPGROUP.DEPBAR.LE gsb0, 0x0 ;  /* 0x00008000000079c5 */ /* 0x000fe40000010000 */
[----:B------:R-:W-:-:S06]  /*132f0*/  WARPGROUP.ARRIVE ;  /* 0x00000000000079c5 */ /* 0x000fcc0000000000 */
[----:B------:R-:W-:Y:S01]  /*13300*/  HGMMA.64x96x16.F32 R88, gdesc[UR44].tnspB, R88, gsb0 ;  /* 0x416000002c5879f0 */ /* 0x000fe20008000858 */
[----:B------:R-:W-:Y:S08]  /*13310*/  MUFU.EX2 R29, R9 ;  /* 0x00000009001d7308 */ /* 0x000ff00000000800 */
[----:B------:R0:W1:Y:S08]  /*13320*/  MUFU.EX2 R9, R21 ;  /* 0x0000001500097308 */ /* 0x0000700000000800 */
[----:B------:R-:W2:Y:S01]  /*13330*/  MUFU.EX2 R30, R30 ;  /* 0x0000001e001e7308 */ /* 0x000ea20000000800 */
[----:B0-----:R-:W-:-:S07]  /*13340*/  @!P1 IMAD R21, R17, 0x8, R2 ;  /* 0x0000000811159824 */ /* 0x001fce00078e0202 */
[----:B------:R-:W0:Y:S01]  /*13350*/  MUFU.EX2 R31, R31 ;  /* 0x0000001f001f7308 */ /* 0x000e220000000800 */
[----:B------:R-:W-:Y:S02]  /*13360*/  @!P1 VIADD R21, R21, 0x2d840 ;  /* 0x0002d84015159836 */ /* 0x000fe40000000000 */
[----:B-1----:R-:W-:Y:S01]  /*13370*/  FFMA.FTZ R7, R29, R7, R9 ;  /* 0x000000071d077223 */ /* 0x002fe20000010009 */
[C---:B------:R-:W-:Y:S02]  /*13380*/  F2FP.F16.F32.PACK_AB R9, R28.reuse, R9 ;  /* 0x000000091c09723e */ /* 0x040fe400000000ff */
[----:B------:R-:W-:Y:S02]  /*13390*/  @!P1 PRMT R21, RZ, 0x654, R21 ;  /* 0x00000654ff159816 */ /* 0x000fe40000000015 */
[----:B------:R-:W-:Y:S01]  /*133a0*/  MUFU.EX2 R33, R33 ;  /* 0x0000002100217308 */ /* 0x000fe20000000800 */
[----:B------:R-:W-:-:S04]  /*133b0*/  FADD.FTZ R7, R28, R7 ;  /* 0x000000071c077221 */ /* 0x000fc80000010000 */
[----:B--2---:R-:W-:-:S04]  /*133c0*/  FADD.FTZ R7, R30, R7 ;  /* 0x000000071e077221 */ /* 0x004fc80000010000 */
[----:B0-----:R-:W-:Y:S01]  /*133d0*/  FADD.FTZ R7, R31, R7 ;  /* 0x000000071f077221 */ /* 0x001fe20000010000 */
[----:B------:R-:W-:Y:S02]  /*133e0*/  WARPGROUP.DEPBAR.LE gsb0, 0x0 ;  /* 0x00008000000079c5 */ /* 0x000fe40000010000 */
[----:B------:R0:W-:Y:S06]  /*133f0*/  BAR.ARV R14, 0x100 ;  /* 0x0004000e0000751d */ /* 0x0001ec0000002000 */
[----:B------:R-:W-:Y:S01]  /*13400*/  @!P1 SYNCS.ARRIVE.TRANS64.RED.A1T0 RZ, [R21+URZ], RZ ;  /* 0x000000ff15ff99a7 */ /* 0x000fe2000810043f */
[----:B0-----:R-:W-:-:S04]  /*13410*/  @!P1 IMAD R14, R11, 0x8, R2 ;  /* 0x000000080b0e9824 */ /* 0x001fc800078e0202 */
[----:B------:R-:W-:Y:S01]  /*13420*/  @!P1 VIADD R14, R14, 0x2d860 ;  /* 0x0002d8600e0e9836 */ /* 0x000fe20000000000 */
[----:B------:R-:W-:-:S04]  /*13430*/  F2FP.F16.F32.PACK_AB R11, R31, R30 ;  /* 0x0000001e1f0b723e */ /* 0x000fc800000000ff */
[----:B------:R-:W-:-:S04]  /*13440*/  @!P1 PRMT R14, RZ, 0x654, R14 ;  /* 0x00000654ff0e9816 */ /* 0x000fc8000000000e */
[----:B------:R0:W-:Y:S01]  /*13450*/  @!P1 SYNCS.ARRIVE.TRANS64.RED.A1T0 RZ, [R14+URZ], RZ ;  /* 0x000000ff0eff99a7 */ /* 0x0001e2000810043f */
[----:B------:R1:W-:Y:S01]  /*13460*/  STSM.16.M88.4 [R137+0x21800], R8 ;  /* 0x0218000889007844 */ /* 0x0003e20000000200 */
[----:B0-----:R-:W-:Y:S08]  /*13470*/  MUFU.EX2 R14, R35 ;  /* 0x00000023000e7308 */ /* 0x001ff00000000800 */
[----:B-1----:R-:W0:Y:S08]  /*13480*/  MUFU.EX2 R8, R32 ;  /* 0x0000002000087308 */ /* 0x002e300000000800 */
[----:B------:R-:W1:Y:S08]  /*13490*/  MUFU.EX2 R9, R34 ;  /* 0x0000002200097308 */ /* 0x000e700000000800 */
[----:B------:R-:W2:Y:S01]  /*134a0*/  MUFU.EX2 R10, R36 ;  /* 0x00000024000a7308 */ /* 0x000ea20000000800 */
[----:B0-----:R-:W-:-:S04]  /*134b0*/  FADD.FTZ R5, R8, R5 ;  /* 0x0000000508057221 */ /* 0x001fc80000010000 */
[----:B------:R-:W-:Y:S01]  /*134c0*/  FADD.FTZ R5, R33, R5 ;  /* 0x0000000521057221 */ /* 0x000fe20000010000 */
[----:B-1----:R-:W-:-:S03]  /*134d0*/  FADD.FTZ R21, R9, R7 ;  /* 0x0000000709157221 */ /* 0x002fc60000010000 */
[----:B--2---:R-:W-:Y:S01]  /*134e0*/  FADD.FTZ R7, R10, R5 ;  /* 0x000000050a077221 */ /* 0x004fe20000010000 */
[----:B------:R-:W-:Y:S02]  /*134f0*/  FADD.FTZ R5, R14, R21 ;  /* 0x000000150e057221 */ /* 0x000fe40000010000 */
[----:B------:R-:W2:Y:S01]  /*13500*/  LDL R21, [R1+0x2c] ;  /* 0x00002c0001157983 */ /* 0x000ea20000100800 */
[----:B------:R-:W0:Y:S08]  /*13510*/  MUFU.EX2 R37, R37 ;  /* 0x0000002500257308 */ /* 0x000e300000000800 */
[----:B------:R-:W1:Y:S08]  /*13520*/  MUFU.EX2 R11, R38 ;  /* 0x00000026000b7308 */ /* 0x000e700000000800 */
[----:B------:R-:W4:Y:S08]  /*13530*/  MUFU.EX2 R24, R40 ;  /* 0x0000002800187308 */ /* 0x000f300000000800 */
[----:B------:R-:W5:Y:S08]  /*13540*/  MUFU.EX2 R39, R39 ;  /* 0x0000002700277308 */ /* 0x000f700000000800 */
[----:B------:R-:W3:Y:S08]  /*13550*/  MUFU.EX2 R41, R41 ;  /* 0x0000002900297308 */ /* 0x000ef00000000800 */
[----:B------:R-:W3:Y:S01]  /*13560*/  MUFU.EX2 R25, R42 ;  /* 0x0000002a00197308 */ /* 0x000ee20000000800 */
[----:B0-----:R-:W-:Y:S01]  /*13570*/  FADD.FTZ R7, R37, R7 ;  /* 0x0000000725077221 */ /* 0x001fe20000010000 */
[----:B-1----:R-:W-:-:S06]  /*13580*/  FADD.FTZ R5, R11, R5 ;  /* 0x000000050b057221 */ /* 0x002fcc0000010000 */
[----:B------:R-:W0:Y:S08]  /*13590*/  MUFU.EX2 R26, R44 ;  /* 0x0000002c001a7308 */ /* 0x000e300000000800 */
[----:B------:R-:W1:Y:S01]  /*135a0*/  MUFU.EX2 R43, R43 ;  /* 0x0000002b002b7308 */ /* 0x000e620000000800 */
[----:B----4-:R-:W-:Y:S01]  /*135b0*/  FADD.FTZ R7, R24, R7 ;  /* 0x0000000718077221 */ /* 0x010fe20000010000 */
[----:B-----5:R-:W-:-:S06]  /*135c0*/  FADD.FTZ R5, R39, R5 ;  /* 0x0000000527057221 */ /* 0x020fcc0000010000 */
[----:B------:R-:W4:Y:S08]  /*135d0*/  MUFU.EX2 R45, R45 ;  /* 0x0000002d002d7308 */ /* 0x000f300000000800 */
[----:B------:R-:W5:Y:S01]  /*135e0*/  MUFU.EX2 R27, R46 ;  /* 0x0000002e001b7308 */ /* 0x000f620000000800 */
[----:B---3--:R-:W-:Y:S01]  /*135f0*/  FADD.FTZ R7, R41, R7 ;  /* 0x0000000729077221 */ /* 0x008fe20000010000 */
[----:B------:R-:W-:-:S06]  /*13600*/  FADD.FTZ R5, R25, R5 ;  /* 0x0000000519057221 */ /* 0x000fcc0000010000 */
        /* <DEDUP_REMOVED lines=30> */
[----:B------:R-:W-:Y:S01]  /*137f0*/  F2FP.F16.F32.PACK_AB R9, R14, R9 ;  /* 0x000000090e09723e */ /* 0x000fe200000000ff */
[----:B----4-:R-:W-:-:S06]  /*13800*/  FADD.FTZ R7, R57, R7 ;  /* 0x0000000739077221 */ /* 0x010fcc0000010000 */
[----:B------:R-:W4:Y:S01]  /*13810*/  MUFU.EX2 R64, R64 ;  /* 0x0000004000407308 */ /* 0x000f220000000800 */
[----:B-----5:R-:W-:-:S07]  /*13820*/  FADD.FTZ R14, R58, R5 ;  /* 0x000000053a0e7221 */ /* 0x020fce0000010000 */
        /* <DEDUP_REMOVED lines=15> */
[----:B------:R-:W3:Y:S01]  /*13920*/  MUFU.EX2 R71, R71 ;  /* 0x0000004700477308 */ /* 0x000ee20000000800 */
[----:B0-----:R-:W-:Y:S01]  /*13930*/  FADD.FTZ R28, R68, R7 ;  /* 0x00000007441c7221 */ /* 0x001fe20000010000 */
[----:B------:R-:W-:Y:S01]  /*13940*/  F2FP.F16.F32.PACK_AB R8, R33, R8 ;  /* 0x000000082108723e */ /* 0x000fe200000000ff */
[----:B-1----:R-:W-:-:S05]  /*13950*/  FADD.FTZ R5, R67, R14 ;  /* 0x0000000e43057221 */ /* 0x002fca0000010000 */
[----:B------:R-:W0:Y:S01]  /*13960*/  MUFU.EX2 R72, R72 ;  /* 0x0000004800487308 */ /* 0x000e220000000800 */
[----:B------:R-:W-:Y:S02]  /*13970*/  F2FP.F16.F32.PACK_AB R10, R37, R10 ;  /* 0x0000000a250a723e */ /* 0x000fe400000000ff */
[----:B------:R-:W-:-:S05]  /*13980*/  F2FP.F16.F32.PACK_AB R11, R39, R11 ;  /* 0x0000000b270b723e */ /* 0x000fca00000000ff */
[----:B------:R-:W-:Y:S01]  /*13990*/  MUFU.EX2 R74, R74 ;  /* 0x0000004a004a7308 */ /* 0x000fe20000000800 */
[----:B----4-:R-:W-:Y:S01]  /*139a0*/  FADD.FTZ R7, R69, R28 ;  /* 0x0000001c45077221 */ /* 0x010fe20000010000 */
[----:B-----5:R-:W-:-:S06]  /*139b0*/  FADD.FTZ R28, R70, R5 ;  /* 0x00000005461c7221 */ /* 0x020fcc0000010000 */
[----:B------:R-:W1:Y:S01]  /*139c0*/  MUFU.EX2 R73, R73 ;  /* 0x0000004900497308 */ /* 0x000e620000000800 */
[----:B------:R4:W-:Y:S01]  /*139d0*/  STSM.16.M88.4 [R85], R8 ;  /* 0x0000000855007844 */ /* 0x0009e20000000200 */
[----:B------:R-:W-:-:S06]  /*139e0*/  F2FP.F16.F32.PACK_AB R24, R41, R24 ;  /* 0x000000182918723e */ /* 0x000fcc00000000ff */
[----:B------:R-:W5:Y:S01]  /*139f0*/  MUFU.EX2 R75, R75 ;  /* 0x0000004b004b7308 */ /* 0x000f620000000800 */
[----:B------:R-:W-:Y:S02]  /*13a00*/  F2FP.F16.F32.PACK_AB R25, R43, R25 ;  /* 0x000000192b19723e */ /* 0x000fe400000000ff */
[----:B------:R-:W-:Y:S02]  /*13a10*/  F2FP.F16.F32.PACK_AB R26, R45, R26 ;  /* 0x0000001a2d1a723e */ /* 0x000fe400000000ff */
[----:B------:R-:W-:-:S03]  /*13a20*/  F2FP.F16.F32.PACK_AB R27, R47, R27 ;  /* 0x0000001b2f1b723e */ /* 0x000fc600000000ff */
[----:B------:R-:W2:Y:S01]  /*13a30*/  MUFU.EX2 R76, R76 ;  /* 0x0000004c004c7308 */ /* 0x000ea20000000800 */
[----:B----4-:R-:W-:Y:S02]  /*13a40*/  F2FP.F16.F32.PACK_AB R8, R49, R48 ;  /* 0x000000303108723e */ /* 0x010fe400000000ff */
[----:B------:R-:W-:Y:S02]  /*13a50*/  F2FP.F16.F32.PACK_AB R9, R51, R50 ;  /* 0x000000323309723e */ /* 0x000fe400000000ff */
[----:B------:R-:W-:-:S03]  /*13a60*/  F2FP.F16.F32.PACK_AB R10, R53, R52 ;  /* 0x00000034350a723e */ /* 0x000fc600000000ff */
[----:B------:R-:W4:Y:S01]  /*13a70*/  MUFU.EX2 R78, R78 ;  /* 0x0000004e004e7308 */ /* 0x000f220000000800 */
[----:B------:R-:W-:Y:S01]  /*13a80*/  F2FP.F16.F32.PACK_AB R11, R55, R54 ;  /* 0x00000036370b723e */ /* 0x000fe200000000ff */
[----:B---3--:R-:W-:Y:S01]  /*13a90*/  FADD.FTZ R5, R71, R28 ;  /* 0x0000001c47057221 */ /* 0x008fe20000010000 */
[----:B------:R-:W-:Y:S05]  /*13aa0*/  STSM.16.M88.4 [R139], R24 ;  /* 0x000000188b007844 */ /* 0x000fea0000000200 */
[----:B------:R-:W3:Y:S01]  /*13ab0*/  MUFU.EX2 R77, R77 ;  /* 0x0000004d004d7308 */ /* 0x000ee20000000800 */
[----:B------:R5:W-:Y:S01]  /*13ac0*/  STSM.16.M88.4 [R138], R8 ;  /* 0x000000088a007844 */ /* 0x000be20000000200 */
[----:B0-----:R-:W-:-:S06]  /*13ad0*/  FADD.FTZ R30, R72, R7 ;  /* 0x00000007481e7221 */ /* 0x001fcc0000010000 */
[----:B------:R-:W0:Y:S01]  /*13ae0*/  MUFU.EX2 R79, R79 ;  /* 0x0000004f004f7308 */ /* 0x000e220000000800 */
[----:B-1----:R-:W-:-:S07]  /*13af0*/  FADD.FTZ R7, R73, R30 ;  /* 0x0000001e49077221 */ /* 0x002fce0000010000 */
[----:B------:R-:W1:Y:S01]  /*13b00*/  MUFU.EX2 R36, R80 ;  /* 0x0000005000247308 */ /* 0x000e620000000800 */
[----:B-----5:R-:W-:-:S07]  /*13b10*/  FADD.FTZ R10, R74, R5 ;  /* 0x000000054a0a7221 */ /* 0x020fce0000010000 */
[----:B------:R-:W5:Y:S01]  /*13b20*/  MUFU.EX2 R37, R82 ;  /* 0x0000005200257308 */ /* 0x000f620000000800 */
[----:B------:R-:W-:-:S07]  /*13b30*/  FADD.FTZ R5, R75, R10 ;  /* 0x0000000a4b057221 */ /* 0x000fce0000010000 */
[----:B------:R-:W5:Y:S08]  /*13b40*/  MUFU.EX2 R81, R81 ;  /* 0x0000005100517308 */ /* 0x000f700000000800 */
[----:B------:R-:W-:Y:S08]  /*13b50*/  MUFU.EX2 R84, R84 ;  /* 0x0000005400547308 */ /* 0x000ff00000000800 */
[----:B------:R-:W-:Y:S08]  /*13b60*/  MUFU.EX2 R15, R15 ;  /* 0x0000000f000f7308 */ /* 0x000ff00000000800 */
[----:B------:R-:W5:Y:S08]  /*13b70*/  MUFU.EX2 R14, R83 ;  /* 0x00000053000e7308 */ /* 0x000f700000000800 */
[----:B------:R-:W-:Y:S08]  /*13b80*/  MUFU.EX2 R86, R86 ;  /* 0x0000005600567308 */ /* 0x000ff00000000800 */
[----:B------:R-:W5:Y:S01]  /*13b90*/  MUFU.EX2 R87, R87 ;  /* 0x0000005700577308 */ /* 0x000f620000000800 */
[----:B--2---:R-:W-:Y:S01]  /*13ba0*/  FADD.FTZ R24, R76, R7 ;  /* 0x000000074c187221 */ /* 0x004fe20000010000 */
[----:B----4-:R-:W-:Y:S01]  /*13bb0*/  FADD.FTZ R26, R78, R5 ;  /* 0x000000054e1a7221 */ /* 0x010fe20000010000 */
[----:B------:R-:W-:-:S02]  /*13bc0*/  F2FP.F16.F32.PACK_AB R32, R57, R32 ;  /* 0x000000203920723e */ /* 0x000fc400000000ff */
[----:B---3--:R-:W-:Y:S01]  /*13bd0*/  FADD.FTZ R7, R77, R24 ;  /* 0x000000184d077221 */ /* 0x008fe20000010000 */
[----:B0-----:R-:W-:Y:S01]  /*13be0*/  FADD.FTZ R28, R79, R26 ;  /* 0x0000001a4f1c7221 */ /* 0x001fe20000010000 */
[----:B------:R-:W-:Y:S02]  /*13bf0*/  F2FP.F16.F32.PACK_AB R33, R59, R58 ;  /* 0x0000003a3b21723e */ /* 0x000fe400000000ff */
[----:B------:R-:W-:Y:S02]  /*13c00*/  F2FP.F16.F32.PACK_AB R34, R61, R60 ;  /* 0x0000003c3d22723e */ /* 0x000fe400000000ff */
[----:B------:R-:W-:Y:S01]  /*13c10*/  F2FP.F16.F32.PACK_AB R35, R63, R35 ;  /* 0x000000233f23723e */ /* 0x000fe200000000ff */
[----:B-1----:R-:W-:Y:S01]  /*13c20*/  FADD.FTZ R30, R36, R7 ;  /* 0x00000007241e7221 */ /* 0x002fe20000010000 */
[----:B------:R-:W-:Y:S01]  /*13c30*/  F2FP.F16.F32.PACK_AB R8, R65, R64 ;  /* 0x000000404108723e */ /* 0x000fe200000000ff */
[----:B-----5:R-:W-:Y:S01]  /*13c40*/  FADD.FTZ R5, R37, R28 ;  /* 0x0000001c25057221 */ /* 0x020fe20000010000 */
        /* <DEDUP_REMOVED lines=11> */
[----:B------:R-:W-:Y:S04]  /*13d00*/  STSM.16.M88.4 [R137+0x27800], R32 ;  /* 0x0278002089007844 */ /* 0x000fe80000000200 */
[----:B------:R0:W-:Y:S04]  /*13d10*/  STSM.16.M88.4 [R21], R8 ;  /* 0x0000000815007844 */ /* 0x0001e80000000200 */
[----:B------:R1:W-:Y:S04]  /*13d20*/  STSM.16.M88.4 [R139+0x6000], R24 ;  /* 0x006000188b007844 */ /* 0x0003e80000000200 */
[----:B------:R1:W-:Y:S01]  /*13d30*/  STSM.16.M88.4 [R138+0x6000], R36 ;  /* 0x006000248a007844 */ /* 0x0003e20000000200 */
[----:B------:R-:W-:Y:S01]  /*13d40*/  @!PT LDS RZ, [RZ] ;  /* 0x00000000fffff984 */ /* 0x000fe20000000800 */
[----:B------:R-:W-:Y:S01]  /*13d50*/  @!PT LDS RZ, [RZ] ;  /* 0x00000000fffff984 */ /* 0x000fe20000000800 */
[----:B------:R-:W-:Y:S01]  /*13d60*/  @!PT LDS RZ, [RZ] ;  /* 0x00000000fffff984 */ /* 0x000fe20000000800 */
[----:B------:R-:W-:Y:S01]  /*13d70*/  @!PT LDS RZ, [RZ] ;  /* 0x00000000fffff984 */ /* 0x000fe20000000800 */
[----:B------:R2:W-:Y:S06]  /*13d80*/  MEMBAR.ALL.CTA ;  /* 0x0000000000007992 */ /* 0x0005ec0000008000 */
[----:B--2---:R-:W2:Y:S01]  /*13d90*/  FENCE.VIEW.ASYNC.S ;  /* 0x00000000000073c6 */ /* 0x004ea20000000000 */
[----:B------:R-:W-:Y:S01]  /*13da0*/  ISETP.GT.AND P2, PT, R4, R142, PT ;  /* 0x0000008e0400720c */ /* 0x000fe20003f44270 */
[----:B------:R-:W-:-:S04]  /*13db0*/  FADD.FTZ R7, R81, R30 ;  /* 0x0000001e51077221 */ /* 0x000fc80000010000 */
[----:B------:R-:W-:Y:S01]  /*13dc0*/  FADD.FTZ R28, R84, R7 ;  /* 0x00000007541c7221 */ /* 0x000fe20000010000 */
[----:B------:R-:W-:-:S04]  /*13dd0*/  FADD.FTZ R7, R14, R5 ;  /* 0x000000050e077221 */ /* 0x000fc80000010000 */
        /* <DEDUP_REMOVED lines=27> */
[----:B------:R-:W-:-:S02]  /*13f90*/  VIADD R4, R4, 0xffffffff ;  /* 0xffffffff04047836 */ /* 0x000fc40000000000 */
        /* <DEDUP_REMOVED lines=26> */
[----:B------:R-:W-:Y:S02]  /*14140*/  IMAD.MOV.U32 R9, RZ, RZ, R6 ;  /* 0x000000ffff097224 */ /* 0x000fe400078e0006 */
[----:B------:R-:W-:Y:S01]  /*14150*/  IMAD.MOV.U32 R8, RZ, RZ, R3 ;  /* 0x000000ffff087224 */ /* 0x000fe200078e0003 */
[----:B--2---:R-:W-:Y:S01]  /*14160*/  NOP ;  /* 0x0000000000007918 */ /* 0x004fe20000000000 */
[----:B-1----:R-:W-:Y:S05]  /*14170*/  @P2 BRA `(.L_x_9522) ;  /* 0xffffffdc00302947 */ /* 0x002fea000383ffff */
.L_x_9512:
[----:B------:R-:W2:Y:S02]  /*14180*/  LDL R8, [R1+0x38] ;  /* 0x0000380001087983 */ /* 0x000ea40000100800 */
[----:B--2---:R-:W-:-:S13]  /*14190*/  ISETP.GE.AND P2, PT, R4, R8, PT ;  /* 0x000000080400720c */ /* 0x004fda0003f46270 */
[----:B------:R-:W-:Y:S05]  /*141a0*/  @!P2 BRA `(.L_x_9523) ;  /* 0x000000340014a947 */ /* 0x000fea0003800000 */
[----:B------:R-:W2:Y:S04]  /*141b0*/  LDL R9, [R1+0x40] ;  /* 0x0000400001097983 */ /* 0x000ea80000100800 */
[----:B------:R-:W2:Y:S04]  /*141c0*/  LDL R8, [R1+0x30] ;  /* 0x0000300001087983 */ /* 0x000ea80000100800 */
[----:B------:R-:W3:Y:S01]  /*141d0*/  LDL R11, [R1+0x4] ;  /* 0x00000400010b7983 */ /* 0x000ee20000100800 */
[----:B------:R-:W-:Y:S02]  /*141e0*/  IMAD.MOV.U32 R20, RZ, RZ, R22 ;  /* 0x000000ffff147224 */ /* 0x000fe400078e0016 */
[----:B------:R-:W-:-:S02]  /*141f0*/  IMAD.MOV.U32 R14, RZ, RZ, R17 ;  /* 0x000000ffff0e7224 */ /* 0x000fc400078e0011 */
[----:B--2---:R-:W-:Y:S02]  /*14200*/  IMAD.IADD R0, R8, 0x1, -R9 ;  /* 0x0000000108007824 */ /* 0x004fe400078e0a09 */
[----:B------:R-:W-:Y:S02]  /*14210*/  IMAD.MOV.U32 R8, RZ, RZ, R6 ;  /* 0x000000ffff087224 */ /* 0x000fe400078e0006 */
[--C-:B------:R-:W-:Y:S02]  /*14220*/  IMAD.IADD R10, R155, 0x1, R0.reuse ;  /* 0x000000019b0a7824 */ /* 0x100fe400078e0200 */
[----:B---3--:R-:W-:Y:S02]  /*14230*/  IMAD.IADD R11, R11, 0x1, R0 ;  /* 0x000000010b0b7824 */ /* 0x008fe400078e0200 */
[----:B------:R-:W-:Y:S01]  /*14240*/  IMAD.MOV.U32 R9, RZ, RZ, R3 ;  /* 0x000000ffff097224 */ /* 0x000fe200078e0003 */
[----:B------:R-:W-:Y:S02]  /*14250*/  LOP3.LUT R142, RZ, R10, RZ, 0x33, !PT ;  /* 0x0000000aff8e7212 */ /* 0x000fe400078e33ff */
[----:B------:R-:W-:-:S07]  /*14260*/  LOP3.LUT R15, RZ, R11, RZ, 0x33, !PT ;  /* 0x0000000bff0f7212 */ /* 0x000fce00078e33ff */
.L_x_9541:
        /* <DEDUP_REMOVED lines=11> */
.L_x_9525:
[----:B------:R-:W-:Y:S01]  /*14320*/  IMAD R0, R17, 0x8, R2 ;  /* 0x0000000811007824 */ /* 0x000fe200078e0202 */
[----:B------:R-:W-:-:S04]  /*14330*/  SHF.L.U32 R3, R22, 0x1f, RZ ;  /* 0x0000001f16037819 */ /* 0x000fc800000006ff */
[----:B------:R0:W1:Y:S01]  /*14340*/  SYNCS.PHASECHK.TRANS64.TRYWAIT P3, [R0+URZ+0x2d830], R3 ;  /* 0x02d83003000075a7 */ /* 0x000062000806017f */
[----:B------:R-:W-:Y:S05]  /*14350*/  @!P0 BRA `(.L_x_9526) ;  /* 0x0000000000048947 */ /* 0x000fea0003800000 */
[----:B------:R-:W-:Y:S01]  /*14360*/  BPT.TRAP 0x1 ;  /* 0x000000040000795c */ /* 0x000fe20000300000 */
.L_x_9526:
[----:B------:R-:W-:Y:S04]  /*14370*/  BSSY B0, `(.L_x_9524) ;  /* 0x0000004000007945 */ /* 0x000fe80003800000 */
[----:B-1----:R-:W-:Y:S05]  /*14380*/  @P3 BRA `(.L_x_9527) ;  /* 0x0000000000083947 */ /* 0x002fea0003800000 */
[----:B------:R-:W1:Y:S02]  /*14390*/  SYNCS.PHASECHK.TRANS64.TRYWAIT P3, [R0+URZ+0x2d830], R3 ;  /* 0x02d83003000075a7 */ /* 0x000e64000806017f */
[----:B-1----:R-:W-:Y:S05]  /*143a0*/  @!P3 BRA `(.L_x_9528) ;  /* 0x000000c000c0b947 */ /* 0x002fea0003800000 */
.L_x_9527:
[----:B------:R-:W-:Y:S05]  /*143b0*/  BSYNC B0 ;  /* 0x0000000000007941 */ /* 0x000fea0003800000 */
.L_x_9524:
        /* <DEDUP_REMOVED lines=10> */
[----:B------:R-:W-:Y:S01]  /*14460*/  R2UR UR13, R13 ;  /* 0x000000000d0d72ca */ /* 0x000fe200000e0000 */
[----:B------:R-:W-:Y:S01]  /*14470*/  IMAD.MOV.U32 R31, RZ, RZ, -0x7fffffe0 ;  /* 0x80000020ff1f7424 */ /* 0x000fe200078e00ff */
[----:B------:R-:W-:Y:S02]  /*14480*/  R2UR UR19, R29 ;  /* 0x000000001d1372ca */ /* 0x000fe400000e0000 */
[----:B------:R-:W-:Y:S02]  /*14490*/  R2UR UR23, R27 ;  /* 0x000000001b1772ca */ /* 0x000fe400000e0000 */
[----:B------:R-:W-:-:S02]  /*144a0*/  R2UR UR27, R29 ;  /* 0x000000001d1b72ca */ /* 0x000fc400000e0000 */
[----:B------:R-:W-:Y:S02]  /*144b0*/  R2UR UR31, R31 ;  /* 0x000000001f1f72ca */ /* 0x000fe400000e0000 */
[----:B------:R-:W-:Y:S02]  /*144c0*/  R2UR UR35, R25 ;  /* 0x00000000192372ca */ /* 0x000fe400000e0000 */
[----:B------:R-:W-:Y:S02]  /*144d0*/  R2UR UR16, R152 ;  /* 0x00000000981072ca */ /* 0x000fe400000e0000 */
[----:B------:R-:W-:Y:S01]  /*144e0*/  R2UR UR17, R153 ;  /* 0x00000000991172ca */ /* 0x000fe200000e0000 */
[----:B------:R0:W-:Y:S01]  /*144f0*/  BAR.SYNC.DEFER_BLOCKING R0, 0x100 ;  /* 0x000400000000751d */ /* 0x0001e20000010000 */
[----:B--2---:R-:W-:-:S04]  /*14500*/  IMAD R24, R17, 0x600, R3 ;  /* 0x0000060011187824 */ /* 0x004fc800078e0203 */
[C---:B------:R-:W-:Y:S01]  /*14510*/  VIADD R28, R24.reuse, 0x2 ;  /* 0x00000002181c7836 */ /* 0x040fe20000000000 */
[C---:B------:R-:W-:Y:S01]  /*14520*/  R2UR UR14, R24.reuse ;  /* 0x00000000180e72ca */ /* 0x040fe200000e0000 */
[C---:B------:R-:W-:Y:S02]  /*14530*/  VIADD R26, R24.reuse, 0x200 ;  /* 0x00000200181a7836 */ /* 0x040fe40000000000 */
[----:B------:R-:W-:Y:S01]  /*14540*/  VIADD R30, R24, 0x400 ;  /* 0x00000400181e7836 */ /* 0x000fe20000000000 */
[----:B------:R-:W-:Y:S01]  /*14550*/  R2UR UR18, R28 ;  /* 0x000000001c1272ca */ /* 0x000fe200000e0000 */
[C---:B------:R-:W-:Y:S02]  /*14560*/  VIADD R28, R24.reuse, 0x202 ;  /* 0x00000202181c7836 */ /* 0x040fe40000000000 */
[----:B------:R-:W-:Y:S01]  /*14570*/  VIADD R24, R24, 0x402 ;  /* 0x0000040218187836 */ /* 0x000fe20000000000 */
[----:B------:R-:W-:Y:S02]  /*14580*/  R2UR UR22, R26 ;  /* 0x000000001a1672ca */ /* 0x000fe400000e0000 */
[----:B------:R-:W-:-:S02]  /*14590*/  R2UR UR26, R28 ;  /* 0x000000001c1a72ca */ /* 0x000fc400000e0000 */
[----:B------:R-:W-:Y:S02]  /*145a0*/  R2UR UR30, R30 ;  /* 0x000000001e1e72ca */ /* 0x000fe400000e0000 */
[----:B------:R-:W-:Y:S02]  /*145b0*/  R2UR UR34, R24 ;  /* 0x00000000182272ca */ /* 0x000fe400000e0000 */
[----:B------:R-:W-:-:S06]  /*145c0*/  WARPGROUP.ARRIVE ;  /* 0x00000000000079c5 */ /* 0x000fcc0000000000 */
[----:B------:R-:W-:Y:S01]  /*145d0*/  HGMMA.64x128x16.F32 R24, gdesc[UR12], RZ, !UPT, gsb0 ;  /* 0x01e000000c1879f0 */ /* 0x000fe2000c0008ff */
        /* <DEDUP_REMOVED lines=27> */
.L_x_9530:
[----:B------:R-:W-:Y:S01]  /*14790*/  SHF.L.U32 R0, R20, 0x1f, RZ ;  /* 0x0000001f14007819 */ /* 0x000fe200000006ff */
[----:B------:R-:W-:-:S04]  /*147a0*/  IMAD R3, R14, 0x8, R2 ;  /* 0x000000080e037824 */ /* 0x000fc800078e0202 */
[----:B------:R0:W1:Y:S01]  /*147b0*/  SYNCS.PHASECHK.TRANS64.TRYWAIT P2, [R3+URZ+0x2d850], R0 ;  /* 0x02d85000030075a7 */ /* 0x000062000804017f */
[----:B------:R-:W-:Y:S05]  /*147c0*/  @!P0 BRA `(.L_x_9531) ;  /* 0x0000000000048947 */ /* 0x000fea0003800000 */
[----:B------:R-:W-:Y:S01]  /*147d0*/  BPT.TRAP 0x1 ;  /* 0x000000040000795c */ /* 0x000fe20000300000 */
.L_x_9531:
[----:B-1----:R-:W-:Y:S05]  /*147e0*/  @P2 BRA `(.L_x_9529) ;  /* 0x0000000000082947 */ /* 0x002fea0003800000 */
[----:B------:R-:W1:Y:S02]  /*147f0*/  SYNCS.PHASECHK.TRANS64.TRYWAIT P2, [R3+URZ+0x2d850], R0 ;  /* 0x02d85000030075a7 */ /* 0x000e64000804017f */
[----:B-1----:R-:W-:Y:S05]  /*14800*/  @!P2 BRA `(.L_x_9532) ;  /* 0x000000bc00bca947 */ /* 0x002fea0003800000 */
.L_x_9529:
[----:B------:R-:W2:Y:S01]  /*14810*/  LDL R6, [R1+0x14] ;  /* 0x0000140001067983 */ /* 0x000ea20000100800 */
[----:B01----:R-:W-:Y:S01]  /*14820*/  VIADD R0, R2, 0x400 ;  /* 0x0000040002007836 */ /* 0x003fe20000000000 */
[----:B------:R-:W-:Y:S05]  /*14830*/  WARPSYNC.ALL ;  /* 0x0000000000007948 */ /* 0x000fea0003800000 */
[----:B------:R-:W-:Y:S01]  /*14840*/  SHF.R.U32.HI R0, RZ, 0x4, R0 ;  /* 0x00000004ff007819 */ /* 0x000fe20000011600 */
[----:B------:R-:W-:Y:S01]  /*14850*/  IMAD.MOV.U32 R21, RZ, RZ, -0x7fffffe0 ;  /* 0x80000020ff157424 */ /* 0x000fe200078e00ff */
[----:B------:R-:W3:Y:S01]  /*14860*/  LDL R143, [R1+0x30] ;  /* 0x00003000018f7983 */ /* 0x000ee20000100800 */
[----:B------:R-:W-:Y:S01]  /*14870*/  IMAD.MOV.U32 R141, RZ, RZ, -0x7fffffe0 ;  /* 0x80000020ff8d7424 */ /* 0x000fe200078e00ff */
[----:B------:R-:W-:-:S02]  /*14880*/  LOP3.LUT R0, R0, 0x3fff, RZ, 0xc0, !PT ;  /* 0x00003fff00007812 */ /* 0x000fc400078ec0ff */
[C---:B------:R-:W-:Y:S02]  /*14890*/  R2UR UR15, R21.reuse ;  /* 0x00000000150f72ca */ /* 0x040fe400000e0000 */
[----:B------:R-:W-:Y:S02]  /*148a0*/  LOP3.LUT R0, R0, 0x2000000, RZ, 0xfc, !PT ;  /* 0x0200000000007812 */ /* 0x000fe400078efcff */
[----:B------:R-:W-:Y:S01]  /*148b0*/  R2UR UR47, R21 ;  /* 0x00000000152f72ca */ /* 0x000fe200000e0000 */
[----:B------:R-:W-:Y:S01]  /*148c0*/  WARPGROUP.ARRIVE ;  /* 0x00000000000079c5 */ /* 0x000fe20000000000 */
[C---:B------:R-:W-:Y:S01]  /*148d0*/  R2UR UR19, R141.reuse ;  /* 0x000000008d1372ca */ /* 0x040fe200000e0000 */
[----:B------:R-:W-:Y:S01]  /*148e0*/  IMAD R20, R14, 0x600, R0 ;  /* 0x000006000e147824 */ /* 0x000fe200078e0200 */
[C---:B------:R-:W-:Y:S02]  /*148f0*/  R2UR UR23, R141.reuse ;  /* 0x000000008d1772ca */ /* 0x040fe400000e0000 */
[----:B------:R-:W-:Y:S01]  /*14900*/  R2UR UR27, R141 ;  /* 0x000000008d1b72ca */ /* 0x000fe200000e0000 */
[C---:B------:R-:W-:Y:S01]  /*14910*/  VIADD R140, R20.reuse, 0x40 ;  /* 0x00000040148c7836 */ /* 0x040fe20000000000 */
[----:B------:R-:W-:-:S02]  /*14920*/  R2UR UR14, R20 ;  /* 0x00000000140e72ca */ /* 0x000fc400000e0000 */
[C---:B------:R-:W-:Y:S02]  /*14930*/  R2UR UR31, R141.reuse ;  /* 0x000000008d1f72ca */ /* 0x040fe400000e0000 */
[----:B------:R-:W-:Y:S01]  /*14940*/  R2UR UR18, R140 ;  /* 0x000000008c1272ca */ /* 0x000fe200000e0000 */
[----:B------:R-:W-:Y:S01]  /*14950*/  VIADD R140, R20, 0x80 ;  /* 0x00000080148c7836 */ /* 0x000fe20000000000 */
[C---:B------:R-:W-:Y:S02]  /*14960*/  R2UR UR35, R141.reuse ;  /* 0x000000008d2372ca */ /* 0x040fe400000e0000 */
[----:B------:R-:W-:Y:S02]  /*14970*/  R2UR UR43, R141 ;  /* 0x000000008d2b72ca */ /* 0x000fe400000e0000 */
[----:B------:R-:W-:Y:S01]  /*14980*/  R2UR UR22, R140 ;  /* 0x000000008c1672ca */ /* 0x000fe200000e0000 */
[----:B------:R-:W-:-:S05]  /*14990*/  VIADD R140, R20, 0xc0 ;  /* 0x000000c0148c7836 */ /* 0x000fca0000000000 */
[----:B------:R-:W-:Y:S01]  /*149a0*/  R2UR UR26, R140 ;  /* 0x000000008c1a72ca */ /* 0x000fe200000e0000 */
[----:B------:R-:W-:-:S05]  /*149b0*/  VIADD R140, R20, 0x100 ;  /* 0x00000100148c7836 */ /* 0x000fca0000000000 */
[----:B------:R-:W-:Y:S01]  /*149c0*/  R2UR UR30, R140 ;  /* 0x000000008c1e72ca */ /* 0x000fe200000e0000 */
[----:B------:R-:W-:-:S05]  /*149d0*/  VIADD R140, R20, 0x140 ;  /* 0x00000140148c7836 */ /* 0x000fca0000000000 */
[----:B------:R-:W-:Y:S01]  /*149e0*/  R2UR UR34, R140 ;  /* 0x000000008c2272ca */ /* 0x000fe200000e0000 */
[C---:B------:R-:W-:Y:S02]  /*149f0*/  VIADD R140, R20.reuse, 0x180 ;  /* 0x00000180148c7836 */ /* 0x040fe40000000000 */
[----:B------:R-:W-:Y:S02]  /*14a00*/  VIADD R20, R20, 0x1c0 ;  /* 0x000001c014147836 */ /* 0x000fe40000000000 */
[----:B------:R-:W-:Y:S01]  /*14a10*/  IMAD.MOV.U32 R21, RZ, RZ, 0x40000040 ;  /* 0x40000040ff157424 */ /* 0x000fe200078e00ff */
[----:B------:R-:W-:Y:S02]  /*14a20*/  R2UR UR42, R140 ;  /* 0x000000008c2a72ca */ /* 0x000fe400000e0000 */
[----:B------:R-:W-:Y:S02]  /*14a30*/  R2UR UR46, R20 ;  /* 0x00000000142e72ca */ /* 0x000fe400000e0000 */
[----:B------:R-:W-:Y:S01]  /*14a40*/  R2UR UR13, R21 ;  /* 0x00000000150d72ca */ /* 0x000fe200000e0000 */
[----:B------:R-:W-:-:S05]  /*14a50*/  IMAD.MOV.U32 R141, RZ, RZ, 0x40000040 ;  /* 0x40000040ff8d7424 */ /* 0x000fca00078e00ff */
[----:B------:R-:W-:Y:S01]  /*14a60*/  R2UR UR17, R141 ;  /* 0x000000008d1172ca */ /* 0x000fe200000e0000 */
[----:B------:R-:W-:-:S05]  /*14a70*/  IMAD.MOV.U32 R141, RZ, RZ, 0x40000040 ;  /* 0x40000040ff8d7424 */ /* 0x000fca00078e00ff */
[----:B------:R-:W-:Y:S02]  /*14a80*/  R2UR UR21, R141 ;  /* 0x000000008d1572ca */ /* 0x000fe400000e0000 */
[----:B--2---:R-:W-:Y:S01]  /*14a90*/  LOP3.LUT R20, R6, 0x10000, RZ, 0xfc, !PT ;  /* 0x0001000006147812 */ /* 0x004fe200078efcff */
[----:B------:R-:W-:Y:S01]  /*14aa0*/  IMAD.MOV.U32 R141, RZ, RZ, 0x40000040 ;  /* 0x40000040ff8d7424 */ /* 0x000fe200078e00ff */
[----:B------:R-:W2:Y:S02]  /*14ab0*/  LDL R6, [R1+0x40] ;  /* 0x0000400001067983 */ /* 0x000ea40000100800 */
[----:B------:R-:W-:-:S13]  /*14ac0*/  R2UR UR12, R20 ;  /* 0x00000000140c72ca */ /* 0x000fda00000e0000 */
[----:B------:R-:W-:Y:S01]  /*14ad0*/  HGMMA.64x96x16.F32 R88, gdesc[UR12].tnspB, R88, gsb0 ;  /* 0x416000000c5879f0 */ /* 0x000fe20008000858 */
[----:B------:R-:W-:-:S05]  /*14ae0*/  VIADD R140, R20, 0x2 ;  /* 0x00000002148c7836 */ /* 0x000fca0000000000 */
[----:B------:R-:W-:Y:S01]  /*14af0*/  R2UR UR16, R140 ;  /* 0x000000008c1072ca */ /* 0x000fe200000e0000 */
[----:B------:R-:W-:Y:S01]  /*14b00*/  VIADD R140, R20, 0x4 ;  /* 0x00000004148c7836 */ /* 0x000fe20000000000 */
[----:B------:R-:W-:Y:S02]  /*14b10*/  WARPGROUP.DEPBAR.LE gsb0, 0x0 ;  /* 0x00008000000079c5 */ /* 0x000fe40000010000 */
[----:B------:R-:W-:-:S09]  /*14b20*/  WARPGROUP.ARRIVE ;  /* 0x00000000000079c5 */ /* 0x000fd20000000000 */
[----:B------:R-:W-:Y:S01]  /*14b30*/  HGMMA.64x96x16.F32 R88, gdesc[UR16].tnspB, R88, gsb0 ;  /* 0x41600000105879f0 */ /* 0x000fe20008000858 */
[----:B------:R-:W-:Y:S01]  /*14b40*/  R2UR UR20, R140 ;  /* 0x000000008c1472ca */ /* 0x000fe200000e0000 */
        /* <DEDUP_REMOVED lines=33> */
[----:B------:R-:W-:Y:S03]  /*14d60*/  HGMMA.64x96x16.F32 R88, gdesc[UR40].tnspB, R88, gsb0 ;  /* 0x41600000285879f0 */ /* 0x000fe60008000858 */
[----:B------:R-:W0:Y:S01]  /*14d70*/  S2R R154, SR_TID.X ;  /* 0x00000000009a7919 */ /* 0x000e220000002100 */
[----:B------:R-:W-:Y:S01]  /*14d80*/  IMAD.SHL.U32 R141, R4, 0x80, RZ ;  /* 0x00000080048d7824 */ /* 0x000fe200078e00ff */
[----:B------:R-:W-:Y:S02]  /*14d90*/  WARPGROUP.DEPBAR.LE gsb0, 0x0 ;  /* 0x00008000000079c5 */ /* 0x000fe40000010000 */
[----:B------:R-:W-:-:S06]  /*14da0*/  WARPGROUP.ARRIVE ;  /* 0x00000000000079c5 */ /* 0x000fcc0000000000 */
[----:B------:R-:W-:Y:S01]  /*14db0*/  HGMMA.64x96x16.F32 R88, gdesc[UR44].tnspB, R88, gsb0 ;  /* 0x416000002c5879f0 */ /* 0x000fe20008000858 */
[----:B0-----:R-:W-:Y:S02]  /*14dc0*/  SHF.R.U32.HI R0, RZ, 0x7, R154 ;  /* 0x00000007ff007819 */ /* 0x001fe4000001169a */
[----:B------:R-:W-:-:S03]  /*14dd0*/  ISETP.GE.U32.AND P2, PT, R154, 0x180, PT ;  /* 0x000001809a00780c */ /* 0x000fc60003f46070 */
[----:B------:R-:W-:-:S05]  /*14de0*/  VIADD R0, R0, 0x9 ;  /* 0x0000000900007836 */ /* 0x000fca0000000000 */
[----:B------:R-:W-:Y:S01]  /*14df0*/  SEL R0, R0, 0x9, !P2 ;  /* 0x0000000900007807 */ /* 0x000fe20005000000 */
[----:B------:R-:W-:Y:S01]  /*14e00*/  @!P1 IMAD R3, R17, 0x8, R2 ;  /* 0x0000000811039824 */ /* 0x000fe200078e0202 */
[----:B------:R-:W-:-:S03]  /*14e10*/  ULOP3.LUT UR10, URZ, UR7, URZ, 0x33, !UPT ;  /* 0x000000073f0a7292 */ /* 0x000fc6000f8e333f */
[----:B------:R-:W-:-:S05]  /*14e20*/  @!P1 VIADD R3, R3, 0x2d840 ;  /* 0x0002d84003039836 */ /* 0x000fca0000000000 */
[----:B------:R-:W-:Y:S01]  /*14e30*/  @!P1 PRMT R3, RZ, 0x654, R3 ;  /* 0x00000654ff039816 */ /* 0x000fe20000000003 */
[----:B------:R-:W-:Y:S02]  /*14e40*/  WARPGROUP.DEPBAR.LE gsb0, 0x0 ;  /* 0x00008000000079c5 */ /* 0x000fe40000010000 */
[----:B------:R3:W-:Y:S06]  /*14e50*/  BAR.ARV R0, 0x100 ;  /* 0x000400000000751d */ /* 0x0007ec0000002000 */
[----:B------:R0:W-:Y:S01]  /*14e60*/  @!P1 SYNCS.ARRIVE.TRANS64.RED.A1T0 RZ, [R3+URZ], RZ ;  /* 0x000000ff03ff99a7 */ /* 0x0001e2000810043f */
[----:B---3--:R-:W-:-:S05]  /*14e70*/  IADD3 R0, R143, 0x1, -R141 ;  /* 0x000000018f007810 */ /* 0x008fca0007ffe88d */
[----:B--2---:R-:W-:-:S04]  /*14e80*/  IMAD.IADD R0, R0, 0x1, -R6 ;  /* 0x0000000100007824 */ /* 0x004fc800078e0a06 */
[----:B------:R-:W-:-:S04]  /*14e90*/  IMAD R6, R136, -0x2, R0 ;  /* 0xfffffffe88067824 */ /* 0x000fc800078e0200 */
[C---:B------:R-:W-:Y:S02]  /*14ea0*/  VIADD R140, R6.reuse, UR8 ;  /* 0x00000008068c7c36 */ /* 0x040fe40008000000 */
[----:B------:R-:W-:Y:S02]  /*14eb0*/  VIADD R6, R6, UR10 ;  /* 0x0000000a06067c36 */ /* 0x000fe40008000000 */
[C---:B0-----:R-:W-:Y:S02]  /*14ec0*/  IMAD.IADD R3, R155.reuse, 0x1, R140 ;  /* 0x000000019b037824 */ /* 0x041fe400078e028c */
        /* <DEDUP_REMOVED lines=13> */
.L_x_9535:
[----:B------:R-:W-:-:S05]  /*14fa0*/  IMAD.U32 R143, RZ, RZ, UR5 ;  /* 0x00000005ff8f7e24 */ /* 0x000fca000f8e00ff */
[----:B------:R-:W-:-:S13]  /*14fb0*/  ISETP.NE.AND P2, PT, R143, 0x1, PT ;  /* 0x000000018f00780c */ /* 0x000fda0003f45270 */
[----:B------:R-:W0:Y:S02]  /*14fc0*/  @P2 LDC.64 R20, c[0x0][0x9e8] ;  /* 0x00027a00ff142b82 */ /* 0x000e240000000a00 */
[----:B0-----:R-:W-:-:S04]  /*14fd0*/  @P2 IMAD.HI.U32 R154, R10, R20, RZ ;  /* 0x000000140a9a2227 */ /* 0x001fc800078e00ff */
[----:B------:R-:W-:Y:S01]  /*14fe0*/  IMAD.MOV.U32 R20, RZ, RZ, R10 ;  /* 0x000000ffff147224 */ /* 0x000fe200078e000a */
[----:B------:R-:W-:-:S07]  /*14ff0*/  @P2 SHF.R.U32.HI R20, RZ, R21, R154 ;  /* 0x00000015ff142219 */ /* 0x000fce000001169a */
.L_x_9536:
[----:B------:R-:W-:Y:S05]  /*15000*/  BSYNC B0 ;  /* 0x0000000000007941 */ /* 0x000fea0003800000 */
.L_x_9534:
[----:B------:R-:W-:-:S04]  /*15010*/  IMAD R20, R20, R143, -R141 ;  /* 0x0000008f14147224 */ /* 0x000fc800078e0a8d */
[----:B------:R-:W-:-:S05]  /*15020*/  IMAD R20, R136, -0x2, R20 ;  /* 0xfffffffe88147824 */ /* 0x000fca00078e0214 */
[----:B------:R-:W-:Y:S02]  /*15030*/  VIMNMX R0, R0, R20, !PT ;  /* 0x0000001400007248 */ /* 0x000fe40007fe0100 */
[----:B------:R-:W-:-:S07]  /*15040*/  VIADDMNMX R3, R20, R143, R3, PT ;  /* 0x0000008f14037246 */ /* 0x000fce0003800103 */
.L_x_9533:
        /* <DEDUP_REMOVED lines=112> */
.L_x_9539:
[----:B------:R-:W-:Y:S02]  /*15750*/  IMAD.U32 R0, RZ, RZ, UR5 ;  /* 0x00000005ff007e24 */ /* 0x000fe4000f8e00ff */
[----:B------:R-:W-:-:S03]  /*15760*/  IMAD.MOV.U32 R3, RZ, RZ, R11 ;  /* 0x000000ffff037224 */ /* 0x000fc600078e000b */
[----:B------:R-:W-:-:S13]  /*15770*/  ISETP.NE.AND P3, PT, R0, 0x1, PT ;  /* 0x000000010000780c */ /* 0x000fda0003f65270 */
[----:B------:R-:W0:Y:S02]  /*15780*/  @P3 LDC.64 R20, c[0x0][0x9e8] ;  /* 0x00027a00ff143b82 */ /* 0x000e240000000a00 */
[----:B0-----:R-:W-:-:S05]  /*15790*/  @P3 IMAD.HI.U32 R20, R11, R20, RZ ;  /* 0x000000140b143227 */ /* 0x001fca00078e00ff */
[----:B------:R-:W-:-:S07]  /*157a0*/  @P3 SHF.R.U32.HI R3, RZ, R21, R20 ;  /* 0x00000015ff033219 */ /* 0x000fce0000011614 */
.L_x_9540:
[----:B------:R-:W-:Y:S05]  /*157b0*/  BSYNC B0 ;  /* 0x0000000000007941 */ /* 0x000fea0003800000 */
.L_x_9538:
[----:B------:R-:W-:-:S04]  /*157c0*/  IMAD R141, R3, R0, -R141 ;  /* 0x00000000038d7224 */ /* 0x000fc800078e0a8d */
[----:B------:R-:W-:-:S05]  /*157d0*/  IMAD R141, R136, -0x2, R141 ;  /* 0xfffffffe888d7824 */ /* 0x000fca00078e028d */
[----:B------:R-:W-:Y:S02]  /*157e0*/  VIMNMX R6, R6, R141, !PT ;  /* 0x0000008d06067248 */ /* 0x000fe40007fe0100 */
[----:B------:R-:W-:-:S07]  /*157f0*/  VIADDMNMX R140, R141, R0, R140, PT ;  /* 0x000000008d8c7246 */ /* 0x000fce000380018c */
.L_x_9537:
        /* <DEDUP_REMOVED lines=67> */
[C---:B------:R-:W-:Y:S01]  /*15c30*/  ISETP.GT.AND P4, PT, R6.reuse, 0x11, P2 ;  /* 0x000000110600780c */ /* 0x040fe20001784270 */
        /* <DEDUP_REMOVED lines=9> */
[----:B------:R-:W-:Y:S01]  /*15cd0*/  FSEL R34, R34, -INF , !P3 ;  /* 0xff80000022227808 */ /* 0x000fe20005800000 */
[-C--:B------:R-:W-:Y:S01]  /*15ce0*/  FFMA.FTZ R44, R44, R0.reuse, -R9 ;  /* 0x000000002c2c7223 */ /* 0x080fe20000010809 */
[C---:B------:R-:W-:Y:S01]  /*15cf0*/  ISETP.GT.AND P4, PT, R6.reuse, 0x19, P2 ;  /* 0x000000190600780c */ /* 0x040fe20001784270 */
[----:B------:R-:W-:Y:S01]  /*15d00*/  MUFU.EX2 R33, R33 ;  /* 0x0000002100217308 */ /* 0x000fe20000000800 */
[----:B------:R-:W-:Y:S01]  /*15d10*/  ISETP.GT.AND P3, PT, R6, 0x18, P2 ;  /* 0x000000180600780c */ /* 0x000fe20001764270 */
[----:B-1----:R-:W-:Y:S01]  /*15d20*/  FADD.FTZ R5, R25, R5 ;  /* 0x0000000519057221 */ /* 0x002fe20000010000 */
[C---:B------:R-:W-:Y:S01]  /*15d30*/  ISETP.LT.OR P4, PT, R140.reuse, 0x1a, P4 ;  /* 0x0000001a8c00780c */ /* 0x040fe20002781670 */
[-CC-:B------:R-:W-:Y:S01]  /*15d40*/  FFMA.FTZ R45, R45, R0.reuse, -R9.reuse ;  /* 0x000000002d2d7223 */ /* 0x180fe20000010809 */
[----:B------:R-:W-:Y:S01]  /*15d50*/  ISETP.LT.OR P3, PT, R140, 0x19, P3 ;  /* 0x000000198c00780c */ /* 0x000fe20001f61670 */
[-CC-:B------:R-:W-:Y:S01]  /*15d60*/  FFMA.FTZ R48, R48, R0.reuse, -R9.reuse ;  /* 0x0000000030307223 */ /* 0x180fe20000010809 */
[----:B------:R-:W-:Y:S01]  /*15d70*/  FSEL R39, R39, -INF , !P4 ;  /* 0xff80000027277808 */ /* 0x000fe20006000000 */
[----:B------:R-:W-:Y:S01]  /*15d80*/  MUFU.EX2 R37, R37 ;  /* 0x0000002500257308 */ /* 0x000fe20000000800 */
        /* <DEDUP_REMOVED lines=9> */
[-CC-:B------:R-:W-:Y:S01]  /*15e20*/  FFMA.FTZ R56, R56, R0.reuse, -R9.reuse ;  /* 0x0000000038387223 */ /* 0x180fe20000010809 */
[----:B------:R-:W-:Y:S01]  /*15e30*/  FSEL R43, R43, -INF , !P4 ;  /* 0xff8000002b2b7808 */ /* 0x000fe20006000000 */
[-CC-:B------:R-:W-:Y:S01]  /*15e40*/  FFMA.FTZ R57, R57, R0.reuse, -R9.reuse ;  /* 0x0000000039397223 */ /* 0x180fe20000010809 */
[----:B------:R-:W-:Y:S01]  /*15e50*/  FSEL R42, R42, -INF , !P3 ;  /* 0xff8000002a2a7808 */ /* 0x000fe20005800000 */
[-CC-:B------:R-:W-:Y:S01]  /*15e60*/  FFMA.FTZ R60, R60, R0.reuse, -R9.reuse ;  /* 0x000000003c3c7223 */ /* 0x180fe20000010809 */
[C---:B------:R-:W-:Y:S01]  /*15e70*/  ISETP.GT.AND P4, PT, R6.reuse, 0x29, P2 ;  /* 0x000000290600780c */ /* 0x040fe20001784270 */
[----:B------:R-:W-:Y:S01]  /*15e80*/  MUFU.EX2 R41, R41 ;  /* 0x0000002900297308 */ /* 0x000fe20000000800 */
[----:B------:R-:W-:Y:S01]  /*15e90*/  ISETP.GT.AND P3, PT, R6, 0x28, P2 ;  /* 0x000000280600780c */ /* 0x000fe20001764270 */
[-CC-:B------:R-:W-:Y:S01]  /*15ea0*/  FFMA.FTZ R61, R61, R0.reuse, -R9.reuse ;  /* 0x000000003d3d7223 */ /* 0x180fe20000010809 */
[----:B------:R-:W-:Y:S01]  /*15eb0*/  ISETP.LT.OR P4, PT, R140, 0x2a, P4 ;  /* 0x0000002a8c00780c */ /* 0x000fe20002781670 */
[-CC-:B------:R-:W-:Y:S01]  /*15ec0*/  FFMA.FTZ R64, R64, R0.reuse, -R9.reuse ;  /* 0x0000000040407223 */ /* 0x180fe20000010809 */
[----:B------:R-:W-:Y:S01]  /*15ed0*/  ISETP.LT.OR P3, PT, R140, 0x29, P3 ;  /* 0x000000298c00780c */ /* 0x000fe20001f61670 */
[-CC-:B------:R-:W-:Y:S01]  /*15ee0*/  FFMA.FTZ R65, R65, R0.reuse, -R9.reuse ;  /* 0x0000000041417223 */ /* 0x180fe20000010809 */
[----:B------:R-:W-:Y:S01]  /*15ef0*/  FSEL R47, R47, -INF , !P4 ;  /* 0xff8000002f2f7808 */ /* 0x000fe20006000000 */
[----:B------:R-:W-:Y:S01]  /*15f00*/  MUFU.EX2 R44, R44 ;  /* 0x0000002c002c7308 */ /* 0x000fe20000000800 */
        /* <DEDUP_REMOVED lines=18> */
[C---:B------:R-:W-:Y:S01]  /*16030*/  ISETP.LT.OR P4, PT, R140.reuse, 0x3a, P4 ;  /* 0x0000003a8c00780c */ /* 0x040fe20002781670 */
[-CC-:B------:R-:W-:Y:S01]  /*16040*/  FFMA.FTZ R81, R81, R0.reuse, -R9.reuse ;  /* 0x0000000051517223 */ /* 0x180fe20000010809 */
[----:B------:R-:W-:Y:S01]  /*16050*/  ISETP.LT.OR P3, PT, R140, 0x39, P3 ;  /* 0x000000398c00780c */ /* 0x000fe20001f61670 */
[-CC-:B------:R-:W-:Y:S01]  /*16060*/  FFMA.FTZ R84, R84, R0.reuse, -R9.reuse ;  /* 0x0000000054547223 */ /* 0x180fe20000010809 */
[----:B------:R-:W-:Y:S01]  /*16070*/  FSEL R55, R55, -INF , !P4 ;  /* 0xff80000037377808 */ /* 0x000fe20006000000 */
[----:B------:R-:W-:Y:S01]  /*16080*/  MUFU.EX2 R52, R52 ;  /* 0x0000003400347308 */ /* 0x000fe20000000800 */
[----:B------:R-:W-:Y:S01]  /*16090*/  FSEL R54, R54, -INF , !P3 ;  /* 0xff80000036367808 */ /* 0x000fe20005800000 */
[----:B------:R-:W-:Y:S01]  /*160a0*/  FFMA.FTZ R9, R85, R0, -R9 ;  /* 0x0000000055097223 */ /* 0x000fe20000010809 */
[----:B------:R-:W-:-:S02]  /*160b0*/  ISETP.GT.AND P4, PT, R6, 0x41, P2 ;  /* 0x000000410600780c */ /* 0x000fc40001784270 */
[----:B------:R-:W-:Y:S02]  /*160c0*/  ISETP.GT.AND P3, PT, R6, 0x40, P2 ;  /* 0x000000400600780c */ /* 0x000fe40001764270 */
[C---:B------:R-:W-:Y:S01]  /*160d0*/  ISETP.LT.OR P4, PT, R140.reuse, 0x42, P4 ;  /* 0x000000428c00780c */ /* 0x040fe20002781670 */
[----:B------:R-:W-:Y:S01]  /*160e0*/  MUFU.EX2 R53, R53 ;  /* 0x0000003500357308 */ /* 0x000fe20000000800 */
[----:B------:R-:W-:Y:S02]  /*160f0*/  ISETP.LT.OR P3, PT, R140, 0x41, P3 ;  /* 0x000000418c00780c */ /* 0x000fe40001f61670 */
[----:B------:R-:W-:Y:S02]  /*16100*/  FSEL R59, R59, -INF , !P4 ;  /* 0xff8000003b3b7808 */ /* 0x000fe40006000000 */
[----:B------:R-:W-:Y:S02]  /*16110*/  FSEL R58, R58, -INF , !P3 ;  /* 0xff8000003a3a7808 */ /* 0x000fe40005800000 */
[C---:B------:R-:W-:Y:S01]  /*16120*/  ISETP.GT.AND P4, PT, R6.reuse, 0x49, P2 ;  /* 0x000000490600780c */ /* 0x040fe20001784270 */
[----:B------:R-:W-:Y:S01]  /*16130*/  MUFU.EX2 R56, R56 ;  /* 0x0000003800387308 */ /* 0x000fe20000000800 */
[----:B------:R-:W-:-:S02]  /*16140*/  ISETP.GT.AND P3, PT, R6, 0x48, P2 ;  /* 0x000000480600780c */ /* 0x000fc40001764270 */
[C---:B------:R-:W-:Y:S02]  /*16150*/  ISETP.LT.OR P4, PT, R140.reuse, 0x4a, P4 ;  /* 0x0000004a8c00780c */ /* 0x040fe40002781670 */
[----:B------:R-:W-:Y:S02]  /*16160*/  ISETP.LT.OR P3, PT, R140, 0x49, P3 ;  /* 0x000000498c00780c */ /* 0x000fe40001f61670 */
[----:B------:R-:W-:Y:S01]  /*16170*/  FSEL R63, R63, -INF , !P4 ;  /* 0xff8000003f3f7808 */ /* 0x000fe20006000000 */
[----:B------:R-:W-:Y:S01]  /*16180*/  MUFU.EX2 R57, R57 ;  /* 0x0000003900397308 */ /* 0x000fe20000000800 */
[----:B------:R-:W-:Y:S02]  /*16190*/  FSEL R62, R62, -INF , !P3 ;  /* 0xff8000003e3e7808 */ /* 0x000fe40005800000 */
[C---:B------:R-:W-:Y:S02]  /*161a0*/  ISETP.GT.AND P4, PT, R6.reuse, 0x51, P2 ;  /* 0x000000510600780c */ /* 0x040fe40001784270 */
[----:B------:R-:W-:-:S02]  /*161b0*/  ISETP.GT.AND P3, PT, R6, 0x50, P2 ;  /* 0x000000500600780c */ /* 0x000fc40001764270 */
        /* <DEDUP_REMOVED lines=28> */
[C---:B------:R-:W-:Y:S02]  /*16380*/  ISETP.GT.AND P4, PT, R6.reuse, RZ, P2 ;  /* 0x000000ff0600720c */ /* 0x040fe40001784270 */
[----:B------:R-:W-:-:S02]  /*16390*/  ISETP.GT.AND P3, PT, R6, 0x70, P2 ;  /* 0x000000700600780c */ /* 0x000fc40001764270 */
[C---:B------:R-:W-:Y:S01]  /*163a0*/  ISETP.LT.OR P4, PT, R140.reuse, 0x1, P4 ;  /* 0x000000018c00780c */ /* 0x040fe20002781670 */
[----:B------:R-:W-:Y:S01]  /*163b0*/  MUFU.EX2 R72, R72 ;  /* 0x0000004800487308 */ /* 0x000fe20000000800 */
[----:B------:R-:W-:Y:S02]  /*163c0*/  ISETP.LT.OR P3, PT, R140, 0x71, P3 ;  /* 0x000000718c00780c */ /* 0x000fe40001f61670 */
[----:B------:R-:W-:Y:S02]  /*163d0*/  FSEL R21, R26, -INF , !P4 ;  /* 0xff8000001a157808 */ /* 0x000fe40006000000 */
[----:B------:R-:W-:Y:S02]  /*163e0*/  FSEL R82, R82, -INF , !P3 ;  /* 0xff80000052527808 */ /* 0x000fe40005800000 */
[C---:B------:R-:W-:Y:S01]  /*163f0*/  ISETP.GT.AND P3, PT, R6.reuse, 0x71, P2 ;  /* 0x000000710600780c */ /* 0x040fe20001764270 */
[----:B------:R-:W0:Y:S01]  /*16400*/  MUFU.EX2 R26, R28 ;  /* 0x0000001c001a7308 */ /* 0x000e220000000800 */
[----:B------:R-:W-:-:S02]  /*16410*/  ISETP.GT.AND P4, PT, R6, 0x78, P2 ;  /* 0x000000780600780c */ /* 0x000fc40001784270 */
[----:B------:R-:W-:Y:S02]  /*16420*/  ISETP.GT.AND P2, PT, R6, 0x79, P2 ;  /* 0x000000790600780c */ /* 0x000fe40001744270 */
[----:B------:R-:W-:Y:S02]  /*16430*/  FMNMX.FTZ R6, R21, R8, !PT ;  /* 0x0000000815067209 */ /* 0x000fe40007810000 */
[C---:B------:R-:W-:Y:S01]  /*16440*/  ISETP.LT.OR P3, PT, R140.reuse, 0x72, P3 ;  /* 0x000000728c00780c */ /* 0x040fe20001f61670 */
[----:B------:R-:W-:Y:S01]  /*16450*/  MUFU.EX2 R73, R73 ;  /* 0x0000004900497308 */ /* 0x000fe20000000800 */
[----:B------:R-:W-:Y:S02]  /*16460*/  FMNMX.FTZ R6, R27, R6, !PT ;  /* 0x000000061b067209 */ /* 0x000fe40007810000 */
[----:B------:R-:W-:Y:S02]  /*16470*/  ISETP.LT.OR P4, PT, R140, 0x79, P4 ;  /* 0x000000798c00780c */ /* 0x000fe40002781670 */
[----:B------:R-:W-:-:S02]  /*16480*/  FMNMX.FTZ R6, R30, R6, !PT ;  /* 0x000000061e067209 */ /* 0x000fc40007810000 */
[----:B------:R-:W-:Y:S01]  /*16490*/  FSEL R83, R83, -INF , !P3 ;  /* 0xff80000053537808 */ /* 0x000fe20005800000 */
[----:B------:R-:W-:Y:S01]  /*164a0*/  MUFU.EX2 R76, R76 ;  /* 0x0000004c004c7308 */ /* 0x000fe20000000800 */
[----:B------:R-:W-:Y:S01]  /*164b0*/  FMNMX.FTZ R6, R31, R6, !PT ;  /* 0x000000061f067209 */ /* 0x000fe20007810000 */
[----:B0-----:R-:W-:Y:S01]  /*164c0*/  FADD.FTZ R5, R26, R5 ;  /* 0x000000051a057221 */ /* 0x001fe20000010000 */
[----:B------:R-:W-:Y:S02]  /*164d0*/  ISETP.LT.OR P2, PT, R140, 0x7a, P2 ;  /* 0x0000007a8c00780c */ /* 0x000fe40001741670 */
[----:B------:R-:W-:Y:S02]  /*164e0*/  FMNMX.FTZ R6, R34, R6, !PT ;  /* 0x0000000622067209 */ /* 0x000fe40007810000 */
[----:B------:R-:W-:Y:S01]  /*164f0*/  FSEL R86, R86, -INF , !P4 ;  /* 0xff80000056567808 */ /* 0x000fe20006000000 */
[----:B------:R-:W-:Y:S01]  /*16500*/  MUFU.EX2 R77, R77 ;  /* 0x0000004d004d7308 */ /* 0x000fe20000000800 */
[----:B------:R-:W-:-:S02]  /*16510*/  FMNMX.FTZ R6, R35, R6, !PT ;  /* 0x0000000623067209 */ /* 0x000fc40007810000 */
[----:B------:R-:W-:Y:S02]  /*16520*/  FSEL R87, R87, -INF , !P2 ;  /* 0xff80000057577808 */ /* 0x000fe40005000000 */
[----:B------:R-:W-:Y:S02]  /*16530*/  FMNMX.FTZ R6, R38, R6, !PT ;  /* 0x0000000626067209 */ /* 0x000fe40007810000 */
[----:B------:R-:W-:Y:S01]  /*16540*/  F2FP.F16.F32.PACK_AB R26, R29, R26 ;  /* 0x0000001a1d1a723e */ /* 0x000fe200000000ff */
[----:B------:R-:W-:Y:S01]  /*16550*/  MUFU.EX2 R80, R80 ;  /* 0x0000005000507308 */ /* 0x000fe20000000800 */
[----:B------:R-:W-:Y:S02]  /*16560*/  FMNMX.FTZ R6, R39, R6, !PT ;  /* 0x0000000627067209 */ /* 0x000fe40007810000 */
[----:B------:R-:W-:Y:S02]  /*16570*/  F2FP.F16.F32.PACK_AB R24, R25, R24 ;  /* 0x000000181918723e */ /* 0x000fe400000000ff */
        /* <DEDUP_REMOVED lines=64> */
[-CC-:B0-----:R-:W-:Y:S01]  /*16980*/  FFMA.FTZ R27, R35, R0.reuse, -R5.reuse ;  /* 0x00000000231b7223 */ /* 0x181fe20000010805 */
[----:B------:R-:W-:Y:S01]  /*16990*/  FSEL R35, R6, RZ, P2 ;  /* 0x000000ff06237208 */ /* 0x000fe20001000000 */
[----:B------:R-:W-:-:S05]  /*169a0*/  FFMA.FTZ R25, R34, R0, -R5 ;  /* 0x0000000022197223 */ /* 0x000fca0000010805 */
[----:B------:R-:W0:Y:S01]  /*169b0*/  MUFU.EX2 R24, R32 ;  /* 0x0000002000187308 */ /* 0x000e220000000800 */
        /* <DEDUP_REMOVED lines=16> */
[-C--:B------:R-:W-:Y:S01]  /*16ac0*/  FFMA.FTZ R43, R46, R0.reuse, -R5 ;  /* 0x000000002e2b7223 */ /* 0x080fe20000010805 */
        /* <DEDUP_REMOVED lines=20> */
[----:B0-----:R-:W-:-:S02]  /*16c10*/  F2FP.F16.F32.PACK_AB R27, R34, R31 ;  /* 0x0000001f221b723e */ /* 0x001fc400000000ff */
[----:B------:R-:W-:Y:S01]  /*16c20*/  FADD.FTZ R29, R34, R29 ;  /* 0x0000001d221d7221 */ /* 0x000fe20000010000 */
[C---:B------:R-:W-:Y:S01]  /*16c30*/  FADD.FTZ R33, R45.reuse, R30 ;  /* 0x0000001e2d217221 */ /* 0x040fe20000010000 */
[----:B------:R-:W-:Y:S01]  /*16c40*/  F2FP.F16.F32.PACK_AB R30, R45, R44 ;  /* 0x0000002c2d1e723e */ /* 0x000fe200000000ff */
[----:B------:R-:W0:Y:S01]  /*16c50*/  MUFU.EX2 R43, R43 ;  /* 0x0000002b002b7308 */ /* 0x000e220000000800 */
[----:B-1----:R-:W-:Y:S01]  /*16c60*/  FADD.FTZ R29, R36, R29 ;  /* 0x0000001d241d7221 */ /* 0x002fe20000010000 */
[----:B--2---:R1:W-:Y:S06]  /*16c70*/  STSM.16.M88.4 [R141], R24 ;  /* 0x000000188d007844 */ /* 0x0043ec0000000200 */
[----:B------:R2:W4:Y:S01]  /*16c80*/  MUFU.EX2 R32, R48 ;  /* 0x0000003000207308 */ /* 0x0005220000000800 */
[----:B---3--:R-:W-:-:S07]  /*16c90*/  FADD.FTZ R29, R42, R29 ;  /* 0x0000001d2a1d7221 */ /* 0x008fce0000010000 */
[----:B------:R-:W3:Y:S01]  /*16ca0*/  MUFU.EX2 R46, R46 ;  /* 0x0000002e002e7308 */ /* 0x000ee20000000800 */
[----:B0-----:R-:W-:Y:S01]  /*16cb0*/  FADD.FTZ R29, R43, R29 ;  /* 0x0000001d2b1d7221 */ /* 0x001fe20000010000 */
[----:B--2---:R-:W-:-:S06]  /*16cc0*/  FFMA.FTZ R48, R62, R0, -R5 ;  /* 0x000000003e307223 */ /* 0x004fcc0000010805 */
[----:B------:R-:W0:Y:S01]  /*16cd0*/  MUFU.EX2 R35, R35 ;  /* 0x0000002300237308 */ /* 0x000e220000000800 */
[----:B----4-:R-:W-:-:S07]  /*16ce0*/  FADD.FTZ R40, R32, R33 ;  /* 0x0000002120287221 */ /* 0x010fce0000010000 */
        /* <DEDUP_REMOVED lines=9> */
[----:B------:R-:W4:Y:S01]  /*16d80*/  MUFU.EX2 R47, R47 ;  /* 0x0000002f002f7308 */ /* 0x000f220000000800 */
        /* <DEDUP_REMOVED lines=11> */
[----:B----4-:R-:W-:-:S07]  /*16e40*/  FADD.FTZ R33, R47, R33 ;  /* 0x000000212f217221 */ /* 0x010fce0000010000 */
[----:B------:R-:W2:Y:S01]  /*16e50*/  MUFU.EX2 R20, R66 ;  /* 0x0000004200147308 */ /* 0x000ea20000000800 */
[----:B------:R-:W-:Y:S01]  /*16e60*/  FADD.FTZ R41, R61, R34 ;  /* 0x000000223d297221 */ /* 0x000fe20000010000 */
[----:B------:R-:W3:Y:S06]  /*16e70*/  LDL R42, [R1+0x2c] ;  /* 0x00002c00012a7983 */ /* 0x000eec0000100800 */
[----:B------:R-:W1:Y:S01]  /*16e80*/  MUFU.EX2 R37, R67 ;  /* 0x0000004300257308 */ /* 0x000e620000000800 */
[----:B0-----:R-:W-:Y:S01]  /*16e90*/  FADD.FTZ R33, R48, R33 ;  /* 0x0000002130217221 */ /* 0x001fe20000010000 */
[----:B------:R-:W-:-:S03]  /*16ea0*/  FADD.FTZ R36, R64, R41 ;  /* 0x0000002940247221 */ /* 0x000fc60000010000 */
[----:B------:R-:W-:Y:S01]  /*16eb0*/  FADD.FTZ R33, R50, R33 ;  /* 0x0000002132217221 */ /* 0x000fe20000010000 */
[----:B------:R-:W-:Y:S02]  /*16ec0*/  FADD.FTZ R41, R65, R36 ;  /* 0x0000002441297221 */ /* 0x000fe40000010000 */
[----:B------:R-:W0:Y:S01]  /*16ed0*/  MUFU.EX2 R74, R74 ;  /* 0x0000004a004a7308 */ /* 0x000e220000000800 */
[----:B--2---:R-:W-:Y:S01]  /*16ee0*/  FADD.FTZ R36, R20, R33 ;  /* 0x0000002114247221 */ /* 0x004fe20000010000 */
[----:B------:R2:W-:Y:S06]  /*16ef0*/  STSM.16.M88.4 [R139], R28 ;  /* 0x0000001c8b007844 */ /* 0x0005ec0000000200 */
[----:B------:R-:W4:Y:S01]  /*16f00*/  MUFU.EX2 R75, R75 ;  /* 0x0000004b004b7308 */ /* 0x000f220000000800 */
[----:B-1----:R-:W-:Y:S01]  /*16f10*/  FADD.FTZ R25, R37, R36 ;  /* 0x0000002425197221 */ /* 0x002fe20000010000 */
[----:B------:R-:W-:-:S02]  /*16f20*/  F2FP.F16.F32.PACK_AB R33, R38, R35 ;  /* 0x000000232621723e */ /* 0x000fc400000000ff */
[----:B------:R-:W-:-:S04]  /*16f30*/  F2FP.F16.F32.PACK_AB R35, R7, R39 ;  /* 0x000000270723723e */ /* 0x000fc800000000ff */
[----:B------:R-:W1:Y:S01]  /*16f40*/  MUFU.EX2 R78, R78 ;  /* 0x0000004e004e7308 */ /* 0x000e620000000800 */
[----:B--2---:R-:W-:-:S04]  /*16f50*/  FADD.FTZ R28, R70, R25 ;  /* 0x00000019461c7221 */ /* 0x004fc80000010000 */
[----:B------:R-:W-:-:S03]  /*16f60*/  FADD.FTZ R7, R71, R28 ;  /* 0x0000001c47077221 */ /* 0x000fc60000010000 */
[----:B------:R-:W2:Y:S01]  /*16f70*/  MUFU.EX2 R79, R79 ;  /* 0x0000004f004f7308 */ /* 0x000ea20000000800 */
[----:B------:R-:W-:Y:S01]  /*16f80*/  FADD.FTZ R40, R68, R41 ;  /* 0x0000002944287221 */ /* 0x000fe20000010000 */
[----:B0-----:R-:W-:-:S06]  /*16f90*/  FADD.FTZ R28, R74, R7 ;  /* 0x000000074a1c7221 */ /* 0x001fcc0000010000 */
[----:B------:R-:W0:Y:S01]  /*16fa0*/  MUFU.EX2 R82, R82 ;  /* 0x0000005200527308 */ /* 0x000e220000000800 */
[----:B------:R-:W-:Y:S01]  /*16fb0*/  FADD.FTZ R27, R69, R40 ;  /* 0x00000028451b7221 */ /* 0x000fe20000010000 */
[----:B----4-:R-:W-:Y:S01]  /*16fc0*/  FADD.FTZ R7, R75, R28 ;  /* 0x0000001c4b077221 */ /* 0x010fe20000010000 */
[----:B------:R-:W-:-:S05]  /*16fd0*/  F2FP.F16.F32.PACK_AB R32, R49, R32 ;  /* 0x000000203120723e */ /* 0x000fca00000000ff */
[----:B------:R-:W4:Y:S01]  /*16fe0*/  MUFU.EX2 R83, R83 ;  /* 0x0000005300537308 */ /* 0x000f220000000800 */
[----:B------:R-:W-:Y:S01]  /*16ff0*/  F2FP.F16.F32.PACK_AB R34, R53, R52 ;  /* 0x000000343522723e */ /* 0x000fe200000000ff */
[----:B------:R-:W-:Y:S01]  /*17000*/  FADD.FTZ R30, R72, R27 ;  /* 0x0000001b481e7221 */ /* 0x000fe20000010000 */
[----:B-1----:R-:W-:Y:S01]  /*17010*/  FADD.FTZ R36, R78, R7 ;  /* 0x000000074e247221 */ /* 0x002fe20000010000 */
[----:B------:R-:W-:Y:S02]  /*17020*/  F2FP.F16.F32.PACK_AB R24, R57, R56 ;  /* 0x000000383918723e */ /* 0x000fe400000000ff */
[----:B------:R-:W-:Y:S02]  /*17030*/  F2FP.F16.F32.PACK_AB R26, R61, R60 ;  /* 0x0000003c3d1a723e */ /* 0x000fe400000000ff */
[----:B------:R-:W-:Y:S02]  /*17040*/  F2FP.F16.F32.PACK_AB R25, R47, R21 ;  /* 0x000000152f19723e */ /* 0x000fe400000000ff */
[----:B------:R-:W-:Y:S01]  /*17050*/  F2FP.F16.F32.PACK_AB R27, R50, R48 ;  /* 0x00000030321b723e */ /* 0x000fe200000000ff */
[----:B--2---:R-:W-:Y:S01]  /*17060*/  FADD.FTZ R7, R79, R36 ;  /* 0x000000244f077221 */ /* 0x004fe20000010000 */
[----:B------:R-:W-:Y:S04]  /*17070*/  STSM.16.M88.4 [R138], R32 ;  /* 0x000000208a007844 */ /* 0x000fe80000000200 */
[----:B------:R1:W-:Y:S01]  /*17080*/  STSM.16.M88.4 [R137+0x27800], R24 ;  /* 0x0278001889007844 */ /* 0x0003e20000000200 */
[----:B------:R4:W-:Y:S01]  /*17090*/  MUFU.EX2 R39, R5 ;  /* 0x0000000500277308 */ /* 0x0009e20000000800 */
[----:B-1----:R-:W-:Y:S01]  /*170a0*/  F2FP.F16.F32.PACK_AB R25, R37, R20 ;  /* 0x000000142519723e */ /* 0x002fe200000000ff */
[----:B0-----:R-:W-:-:S04]  /*170b0*/  FADD.FTZ R20, R82, R7 ;  /* 0x0000000752147221 */ /* 0x001fc80000010000 */
[----:B----4-:R-:W-:Y:S02]  /*170c0*/  FADD.FTZ R5, R83, R20 ;  /* 0x0000001453057221 */ /* 0x010fe40000010000 */
[----:B------:R-:W2:Y:S01]  /*170d0*/  LDL R20, [R1+0x38] ;  /* 0x0000380001147983 */ /* 0x000ea20000100800 */
[----:B------:R-:W0:Y:S01]  /*170e0*/  MUFU.EX2 R86, R86 ;  /* 0x0000005600567308 */ /* 0x000e220000000800 */
[----:B------:R-:W-:-:S04]  /*170f0*/  FADD.FTZ R21, R73, R30 ;  /* 0x0000001e49157221 */ /* 0x000fc80000010000 */
[----:B------:R-:W-:Y:S01]  /*17100*/  FADD.FTZ R30, R76, R21 ;  /* 0x000000154c1e7221 */ /* 0x000fe20000010000 */
[----:B------:R-:W-:Y:S02]  /*17110*/  F2FP.F16.F32.PACK_AB R24, R65, R64 ;  /* 0x000000404118723e */ /* 0x000fe400000000ff */
[----:B------:R-:W-:Y:S01]  /*17120*/  F2FP.F16.F32.PACK_AB R26, R69, R68 ;  /* 0x00000044451a723e */ /* 0x000fe200000000ff */
[----:B------:R-:W-:Y:S01]  /*17130*/  FADD.FTZ R21, R77, R30 ;  /* 0x0000001e4d157221 */ /* 0x000fe20000010000 */
        /* <DEDUP_REMOVED lines=8> */
[----:B0-----:R-:W-:Y:S01]  /*171c0*/  F2FP.F16.F32.PACK_AB R35, R39, R86 ;  /* 0x000000562723723e */ /* 0x001fe200000000ff */
[----:B------:R-:W-:-:S04]  /*171d0*/  FADD.FTZ R38, R80, R21 ;  /* 0x0000001550267221 */ /* 0x000fc80000010000 */
[----:B------:R-:W-:Y:S01]  /*171e0*/  FADD.FTZ R21, R81, R38 ;  /* 0x0000002651157221 */ /* 0x000fe20000010000 */
[----:B------:R-:W-:-:S03]  /*171f0*/  FADD.FTZ R7, R86, R5 ;  /* 0x0000000556077221 */ /* 0x000fc60000010000 */
        /* <DEDUP_REMOVED lines=51> */
[----:B------:R-:W-:-:S02]  /*17530*/  IMAD.MOV.U32 R14, RZ, RZ, R17 ;  /* 0x000000ffff0e7224 */ /* 0x000fc400078e0011 */
[----:B------:R-:W-:Y:S02]  /*17540*/  IMAD.MOV.U32 R9, RZ, RZ, R3 ;  /* 0x000000ffff097224 */ /* 0x000fe400078e0003 */
[----:B------:R-:W-:Y:S01]  /*17550*/  IMAD.MOV.U32 R8, RZ, RZ, R6 ;  /* 0x000000ffff087224 */ /* 0x000fe200078e0006 */
[----:B---3--:R0:W-:Y:S04]  /*17560*/  STSM.16.M88.4 [R42], R24 ;  /* 0x000000182a007844 */ /* 0x0081e80000000200 */
[----:B------:R0:W-:Y:S04]  /*17570*/  STSM.16.M88.4 [R139+0x6000], R28 ;  /* 0x0060001c8b007844 */ /* 0x0001e80000000200 */
[----:B------:R0:W-:Y:S01]  /*17580*/  STSM.16.M88.4 [R138+0x6000], R32 ;  /* 0x006000208a007844 */ /* 0x0001e20000000200 */
[----:B------:R1:W-:Y:S06]  /*17590*/  MEMBAR.ALL.CTA ;  /* 0x0000000000007992 */ /* 0x0003ec0000008000 */
[----:B-1----:R-:W1:Y:S01]  /*175a0*/  FENCE.VIEW.ASYNC.S ;  /* 0x00000000000073c6 */ /* 0x002e620000000000 */
[C---:B--2---:R-:W-:Y:S01]  /*175b0*/  ISETP.GT.AND P2, PT, R4.reuse, R20, PT ;  /* 0x000000140400720c */ /* 0x044fe20003f44270 */
[----:B------:R-:W-:-:S02]  /*175c0*/  VIADD R4, R4, 0xffffffff ;  /* 0xffffffff04047836 */ /* 0x000fc40000000000 */
[----:B------:R-:W-:Y:S01]  /*175d0*/  IMAD.MOV.U32 R20, RZ, RZ, R22 ;  /* 0x000000ffff147224 */ /* 0x000fe200078e0016 */
[----:B-1----:R-:W-:-:S09]  /*175e0*/  NOP ;  /* 0x0000000000007918 */ /* 0x002fd20000000000 */
[----:B0-----:R-:W-:Y:S05]  /*175f0*/  @P2 BRA `(.L_x_9541) ;  /* 0xffffffcc001c2947 */ /* 0x001fea000383ffff */
.L_x_9523:
[----:B------:R-:W-:Y:S05]  /*17600*/  WARPSYNC.ALL ;  /* 0x0000000000007948 */ /* 0x000fea0003800000 */
[----:B------:R-:W-:Y:S06]  /*17610*/  BAR.ARV 0x8, 0x1a0 ;  /* 0x0206800000007b1d */ /* 0x000fec0000002000 */
[----:B------:R-:W-:Y:S05]  /*17620*/  @!P0 BRA `(.L_x_9542) ;  /* 0x0000000000048947 */ /* 0x000fea0003800000 */
[----:B------:R-:W-:Y:S01]  /*17630*/  BPT.TRAP 0x1 ;  /* 0x000000040000795c */ /* 0x000fe20000300000 */
.L_x_9542:
[----:B------:R-:W-:Y:S01]  /*17640*/  IMAD R13, R17, 0x8, R2 ;  /* 0x00000008110d7824 */ /* 0x000fe200078e0202 */
[----:B------:R-:W-:-:S04]  /*17650*/  SHF.L.U32 R4, R22, 0x1f, RZ ;  /* 0x0000001f16047819 */ /* 0x000fc800000006ff */
[----:B------:R0:W1:Y:S01]  /*17660*/  SYNCS.PHASECHK.TRANS64.TRYWAIT P2, [R13+URZ+0x2d850], R4 ;  /* 0x02d850040d0075a7 */ /* 0x000062000804017f */
[----:B------:R-:W-:Y:S05]  /*17670*/  @!P0 BRA `(.L_x_9543) ;  /* 0x0000000000048947 */ /* 0x000fea0003800000 */
[----:B------:R-:W-:Y:S01]  /*17680*/  BPT.TRAP 0x1 ;  /* 0x000000040000795c */ /* 0x000fe20000300000 */
.L_x_9543:
[----:B------:R-:W2:Y:S01]  /*17690*/  LDL.LU R8, [R1+0x14] ;  /* 0x0000140001087983 */ /* 0x000ea20000300800 */
[----:B------:R-:W-:Y:S02]  /*176a0*/  VIADD R2, R2, 0x400 ;  /* 0x0000040002027836 */ /* 0x000fe40000000000 */
[----:B------:R-:W-:-:S03]  /*176b0*/  IMAD.MOV.U32 R11, RZ, RZ, 0x40000040 ;  /* 0x40000040ff0b7424 */ /* 0x000fc600078e00ff */
[----:B------:R-:W-:-:S04]  /*176c0*/  SHF.R.U32.HI R2, RZ, 0x4, R2 ;  /* 0x00000004ff027819 */ /* 0x000fc80000011602 */
[----:B------:R-:W-:-:S04]  /*176d0*/  LOP3.LUT R2, R2, 0x3fff, RZ, 0xc0, !PT ;  /* 0x00003fff02027812 */ /* 0x000fc800078ec0ff */
[----:B------:R-:W-:Y:S02]  /*176e0*/  LOP3.LUT R2, R2, 0x2000000, RZ, 0xfc, !PT ;  /* 0x0200000002027812 */ /* 0x000fe400078efcff */
[----:B--2---:R-:W-:Y:S01]  /*176f0*/  LOP3.LUT R10, R8, 0x10000, RZ, 0xfc, !PT ;  /* 0x00010000080a7812 */ /* 0x004fe200078efcff */
[----:B-1----:R-:W-:Y:S06]  /*17700*/  @P2 BRA `(.L_x_9544) ;  /* 0x0000000000082947 */ /* 0x002fec0003800000 */
[----:B------:R-:W1:Y:S02]  /*17710*/  SYNCS.PHASECHK.TRANS64.TRYWAIT P0, [R13+URZ+0x2d850], R4 ;  /* 0x02d850040d0075a7 */ /* 0x000e64000800017f */
[----:B-1----:R-:W-:Y:S05]  /*17720*/  @!P0 BRA `(.L_x_9545) ;  /* 0x0000009000088947 */ /* 0x002fea0003800000 */
.L_x_9544:
[----:B------:R-:W-:Y:S01]  /*17730*/  IMAD R8, R17, 0x600, R2 ;  /* 0x0000060011087824 */ /* 0x000fe200078e0202 */
[----:B------:R-:W2:Y:S01]  /*17740*/  LDL.LU R24, [R1+0x50] ;  /* 0x0000500001187983 */ /* 0x000ea20000300800 */
[----:B------:R-:W-:Y:S01]  /*17750*/  IMAD.MOV.U32 R9, RZ, RZ, -0x7fffffe0 ;  /* 0x80000020ff097424 */ /* 0x000fe200078e00ff */
[----:B------:R-:W-:Y:S05]  /*17760*/  WARPSYNC.ALL ;  /* 0x0000000000007948 */ /* 0x000fea0003800000 */
[C---:B------:R-:W-:Y:S01]  /*17770*/  R2UR UR4, R10.reuse ;  /* 0x000000000a0472ca */ /* 0x040fe200000e0000 */
[----:B------:R-:W-:Y:S01]  /*17780*/  WARPGROUP.ARRIVE ;  /* 0x00000000000079c5 */ /* 0x000fe20000000000 */
[----:B------:R-:W-:Y:S01]  /*17790*/  R2UR UR5, R11 ;  /* 0x000000000b0572ca */ /* 0x000fe200000e0000 */
[----:B------:R-:W-:Y:S01]  /*177a0*/  VIADD R20, R10, 0x2 ;  /* 0x000000020a147836 */ /* 0x000fe20000000000 */
[C---:B------:R-:W-:Y:S01]  /*177b0*/  R2UR UR6, R8.reuse ;  /* 0x00000000080672ca */ /* 0x040fe200000e0000 */
[----:B------:R-:W-:Y:S01]  /*177c0*/  VIADD R14, R8, 0x40 ;  /* 0x00000040080e7836 */ /* 0x000fe20000000000 */
[----:B------:R-:W-:Y:S01]  /*177d0*/  R2UR UR7, R9 ;  /* 0x00000000090772ca */ /* 0x000fe200000e0000 */
[----:B------:R-:W-:Y:S01]  /*177e0*/  IMAD.MOV.U32 R21, RZ, RZ, 0x40000040 ;  /* 0x40000040ff157424 */ /* 0x000fe200078e00ff */
[----:B------:R-:W3:Y:S01]  /*177f0*/  SHFL.BFLY PT, R2, R5, 0x2, 0x1f ;  /* 0x0c401f0005027f89 */ /* 0x000ee200000e0000 */
[----:B------:R-:W-:-:S02]  /*17800*/  IMAD.MOV.U32 R15, RZ, RZ, -0x7fffffe0 ;  /* 0x80000020ff0f7424 */ /* 0x000fc400078e00ff */
[----:B------:R-:W-:Y:S01]  /*17810*/  IMAD.MOV.U32 R11, RZ, RZ, 0x40000040 ;  /* 0x40000040ff0b7424 */ /* 0x000fe200078e00ff */
[----:B01----:R-:W0:Y:S01]  /*17820*/  SHFL.BFLY PT, R4, R7, 0x2, 0x1f ;  /* 0x0c401f0007047f89 */ /* 0x003e2200000e0000 */
[----:B------:R-:W-:Y:S02]  /*17830*/  IMAD.MOV.U32 R9, RZ, RZ, -0x7fffffe0 ;  /* 0x80000020ff097424 */ /* 0x000fe400078e00ff */
[----:B------:R-:W-:Y:S02]  /*17840*/  VIADD R17, R17, 0x1 ;  /* 0x0000000111117836 */ /* 0x000fe40000000000 */
[----:B------:R-:W-:Y:S02]  /*17850*/  IMAD.MOV.U32 R36, RZ, RZ, -0x800000 ;  /* 0xff800000ff247424 */ /* 0x000fe400078e00ff */
[----:B------:R-:W-:Y:S01]  /*17860*/  HGMMA.64x96x16.F32 R88, gdesc[UR4].tnspB, R88, gsb0 ;  /* 0x41600000045879f0 */ /* 0x000fe20008000858 */
[----:B------:R-:W-:Y:S01]  /*17870*/  R2UR UR4, R20 ;  /* 0x00000000140472ca */ /* 0x000fe200000e0000 */
[----:B------:R-:W-:Y:S01]  /*17880*/  VIADD R20, R10, 0x4 ;  /* 0x000000040a147836 */ /* 0x000fe20000000000 */
[----:B------:R-:W-:Y:S01]  /*17890*/  R2UR UR5, R21 ;  /* 0x00000000150572ca */ /* 0x000fe200000e0000 */
[----:B------:R-:W-:Y:S01]  /*178a0*/  IMAD.MOV.U32 R21, RZ, RZ, 0x40000040 ;  /* 0x40000040ff157424 */ /* 0x000fe200078e00ff */
[----:B------:R-:W-:Y:S01]  /*178b0*/  R2UR UR6, R14 ;  /* 0x000000000e0672ca */ /* 0x000fe200000e0000 */
[----:B------:R-:W-:Y:S01]  /*178c0*/  VIADD R14, R8, 0x80 ;  /* 0x00000080080e7836 */ /* 0x000fe20000000000 */
[----:B------:R-:W-:Y:S01]  /*178d0*/  R2UR UR7, R15 ;  /* 0x000000000f0772ca */ /* 0x000fe200000e0000 */
[----:B------:R-:W-:Y:S01]  /*178e0*/  IMAD.MOV.U32 R15, RZ, RZ, -0x7fffffe0 ;  /* 0x80000020ff0f7424 */ /* 0x000fe200078e00ff */
[----:B------:R-:W-:Y:S01]  /*178f0*/  ISETP.NE.AND P2, PT, R17, 0x2, PT ;  /* 0x000000021100780c */ /* 0x000fe20003f45270 */
[----:B---3--:R-:W-:-:S03]  /*17900*/  FADD.FTZ R2, R2, R5 ;  /* 0x0000000502027221 */ /* 0x008fc60000010000 */
[----:B------:R-:W-:Y:S01]  /*17910*/  SEL R17, R17, RZ, P2 ;  /* 0x000000ff11117207 */ /* 0x000fe20001000000 */
[----:B0-----:R-:W-:Y:S01]  /*17920*/  FADD.FTZ R4, R4, R7 ;  /* 0x0000000704047221 */ /* 0x001fe20000010000 */
[----:B------:R-:W-:-:S04]  /*17930*/  SEL R7, RZ, 0x1, P2 ;  /* 0x00000001ff077807 */ /* 0x000fc80001000000 */
[----:B------:R-:W-:Y:S01]  /*17940*/  LOP3.LUT R22, R22, R7, RZ, 0x3c, !PT ;  /* 0x0000000716167212 */ /* 0x000fe200078e3cff */
[----:B------:R-:W-:Y:S02]  /*17950*/  WARPGROUP.DEPBAR.LE gsb0, 0x0 ;  /* 0x00008000000079c5 */ /* 0x000fe40000010000 */
[----:B------:R-:W-:-:S06]  /*17960*/  WARPGROUP.ARRIVE ;  /* 0x00000000000079c5 */ /* 0x000fcc0000000000 */
        /* <DEDUP_REMOVED lines=19> */
[----:B------:R-:W-:Y:S02]  /*17aa0*/  IMAD.MOV.U32 R15, RZ, RZ, -0x7fffffe0 ;  /* 0x80000020ff0f7424 */ /* 0x000fe400078e00ff */
[----:B--2---:R-:W-:-:S05]  /*17ab0*/  VIADD R24, R24, 0x1 ;  /* 0x0000000118187836 */ /* 0x004fca0000000000 */
[----:B------:R-:W-:Y:S01]  /*17ac0*/  STL [R1+0x50], R24 ;  /* 0x0000501801007387 */ /* 0x000fe20000100800 */
        /* <DEDUP_REMOVED lines=28> */
[----:B------:R-:W-:Y:S01]  /*17c90*/  R2UR UR5, R21 ;  /* 0x00000000150572ca */ /* 0x000fe200000e0000 */
[----:B------:R-:W-:Y:S01]  /*17ca0*/  IMAD.MOV.U32 R21, RZ, RZ, -0x800000 ;  /* 0xff800000ff157424 */ /* 0x000fe200078e00ff */
[----:B------:R-:W-:Y:S02]  /*17cb0*/  R2UR UR6, R14 ;  /* 0x000000000e0672ca */ /* 0x000fe400000e0000 */
[----:B------:R-:W-:Y:S01]  /*17cc0*/  R2UR UR7, R15 ;  /* 0x000000000f0772ca */ /* 0x000fe200000e0000 */
[----:B------:R-:W-:Y:S02]  /*17cd0*/  WARPGROUP.DEPBAR.LE gsb0, 0x0 ;  /* 0x00008000000079c5 */ /* 0x000fe40000010000 */
[----:B------:R-:W-:-:S10]  /*17ce0*/  WARPGROUP.ARRIVE ;  /* 0x00000000000079c5 */ /* 0x000fd40000000000 */
[----:B------:R-:W-:Y:S01]  /*17cf0*/  HGMMA.64x96x16.F32 R88, gdesc[UR4].tnspB, R88, gsb0 ;  /* 0x41600000045879f0 */ /* 0x000fe20008000858 */
[----:B------:R-:W-:Y:S01]  /*17d00*/  R2UR UR4, R10 ;  /* 0x000000000a0472ca */ /* 0x000fe200000e0000 */
[----:B------:R-:W-:Y:S01]  /*17d10*/  @!P1 VIADD R10, R13, 0x2d860 ;  /* 0x0002d8600d0a9836 */ /* 0x000fe20000000000 */
[----:B------:R-:W-:Y:S02]  /*17d20*/  R2UR UR5, R11 ;  /* 0x000000000b0572ca */ /* 0x000fe400000e0000 */
[----:B------:R-:W-:Y:S01]  /*17d30*/  R2UR UR6, R8 ;  /* 0x00000000080672ca */ /* 0x000fe200000e0000 */
[----:B------:R-:W0:Y:S01]  /*17d40*/  SHFL.BFLY PT, R11, R4, 0x1, 0x1f ;  /* 0x0c201f00040b7f89 */ /* 0x000e2200000e0000 */
[----:B------:R-:W-:Y:S02]  /*17d50*/  R2UR UR7, R9 ;  /* 0x00000000090772ca */ /* 0x000fe400000e0000 */
[----:B------:R-:W-:Y:S01]  /*17d60*/  @!P1 PRMT R10, RZ, 0x654, R10 ;  /* 0x00000654ff0a9816 */ /* 0x000fe2000000000a */
[----:B------:R-:W1:Y:S01]  /*17d70*/  SHFL.BFLY PT, R9, R2, 0x1, 0x1f ;  /* 0x0c201f0002097f89 */ /* 0x000e6200000e0000 */
[----:B0-----:R-:W-:Y:S01]  /*17d80*/  FADD.FTZ R11, R4, R11 ;  /* 0x0000000b040b7221 */ /* 0x001fe20000010000 */
[----:B------:R-:W-:Y:S01]  /*17d90*/  CS2R R4, SRZ ;  /* 0x0000000000047805 */ /* 0x000fe2000001ff00 */
[----:B-1----:R-:W-:-:S03]  /*17da0*/  FADD.FTZ R12, R2, R9 ;  /* 0x00000009020c7221 */ /* 0x002fc60000010000 */
[----:B------:R-:W-:Y:S02]  /*17db0*/  FSETP.NE.FTZ.AND P3, PT, R11, RZ, PT ;  /* 0x000000ff0b00720b */ /* 0x000fe40003f75000 */
[----:B------:R-:W-:-:S11]  /*17dc0*/  FSETP.NE.FTZ.AND P0, PT, R12, RZ, PT ;  /* 0x000000ff0c00720b */ /* 0x000fd60003f15000 */
[----:B------:R-:W0:Y:S02]  /*17dd0*/  @P3 MUFU.LG2 R9, R11 ;  /* 0x0000000b00093308 */ /* 0x000e240000000c00 */
[C---:B------:R-:W-:Y:S01]  /*17de0*/  @P0 FMUL.FTZ R2, R0.reuse, 0.69314718246459960938 ;  /* 0x3f31721800020820 */ /* 0x040fe20000410000 */
[----:B------:R-:W-:-:S05]  /*17df0*/  @P3 FMUL.FTZ R0, R0, 0.69314718246459960938 ;  /* 0x3f31721800003820 */ /* 0x000fca0000410000 */
[----:B------:R-:W1:Y:S08]  /*17e00*/  @P0 MUFU.LG2 R8, R12 ;  /* 0x0000000c00080308 */ /* 0x000e700000000c00 */
[----:B------:R-:W2:Y:S01]  /*17e10*/  @P0 MUFU.RCP R5, R12 ;  /* 0x0000000c00050308 */ /* 0x000ea20000001000 */
[----:B0-----:R-:W-:-:S04]  /*17e20*/  @P3 FMUL.FTZ R9, R9, 0.69314718246459960938 ;  /* 0x3f31721809093820 */ /* 0x001fc80000410000 */
[----:B------:R-:W-:-:S03]  /*17e30*/  @P3 FFMA.FTZ R36, R0, R6, R9 ;  /* 0x0000000600243223 */ /* 0x000fc60000010009 */
[----:B------:R-:W0:Y:S01]  /*17e40*/  @P3 MUFU.RCP R4, R11 ;  /* 0x0000000b00043308 */ /* 0x000e220000001000 */
[----:B-1----:R-:W-:-:S04]  /*17e50*/  @P0 FMUL.FTZ R7, R8, 0.69314718246459960938 ;  /* 0x3f31721808070820 */ /* 0x002fc80000410000 */
[----:B------:R-:W-:Y:S01]  /*17e60*/  @P0 FFMA.FTZ R21, R2, R3, R7 ;  /* 0x0000000302150223 */ /* 0x000fe20000010007 */
[----:B------:R-:W-:Y:S01]  /*17e70*/  PLOP3.LUT P0, PT, PT, PT, PT, 0x8, 0x0 ;  /* 0x000000000000781c */ /* 0x000fe20003f0e170 */
[----:B------:R-:W-:Y:S02]  /*17e80*/  WARPGROUP.DEPBAR.LE gsb0, 0x0 ;  /* 0x00008000000079c5 */ /* 0x000fe40000010000 */
[----:B------:R-:W-:-:S06]  /*17e90*/  WARPGROUP.ARRIVE ;  /* 0x00000000000079c5 */ /* 0x000fcc0000000000 */
[----:B------:R-:W-:Y:S03]  /*17ea0*/  HGMMA.64x96x16.F32 R88, gdesc[UR4].tnspB, R88, gsb0 ;  /* 0x41600000045879f0 */ /* 0x000fe60008000858 */
        /* <DEDUP_REMOVED lines=50> */
.L_x_9430:
[----:B------:R-:W-:Y:S05]  /*181d0*/  WARPSYNC.ALL ;  /* 0x0000000000007948 */ /* 0x000fea0003800000 */
[----:B------:R-:W1:Y:S08]  /*181e0*/  S2UR UR5, SR_CgaCtaId ;  /* 0x00000000000579c3 */ /* 0x000e700000008800 */
[----:B------:R-:W-:Y:S06]  /*181f0*/  BAR.SYNC.DEFER_BLOCKING 0x5, 0x1a0 ;  /* 0x0146800000007b1d */ /* 0x000fec0000010000 */
[----:B------:R-:W-:Y:S01]  /*18200*/  UMOV UR4, 0x400 ;  /* 0x0000040000047882 */ /* 0x000fe20000000000 */
[----:B------:R-:W-:Y:S01]  /*18210*/  BSSY B0, `(.L_x_9546) ;  /* 0x0000193000007945 */ /* 0x000fe20003800000 */
[----:B------:R-:W2:Y:S01]  /*18220*/  S2R R47, SR_TID.X ;  /* 0x00000000002f7919 */ /* 0x000ea20000002100 */
[----:B-1----:R-:W-:-:S06]  /*18230*/  ULEA UR4, UR5, UR4, 0x18 ;  /* 0x0000000405047291 */ /* 0x002fcc000f8ec03f */
[----:B------:R-:W-:-:S05]  /*18240*/  IMAD.U32 R2, RZ, RZ, UR4 ;  /* 0x00000004ff027e24 */ /* 0x000fca000f8e00ff */
[----:B------:R-:W1:Y:S01]  /*18250*/  LDS.128 R8, [R2+0x2d8d0] ;  /* 0x02d8d00002087984 */ /* 0x000e620000000c00 */
[----:B--2---:R-:W-:-:S05]  /*18260*/  VIADD R32, R47, 0xffffff80 ;  /* 0xffffff802f207836 */ /* 0x004fca0000000000 */
[----:B------:R-:W-:-:S04]  /*18270*/  SHF.R.S32.HI R33, RZ, 0x1f, R32 ;  /* 0x0000001fff217819 */ /* 0x000fc80000011420 */
[----:B------:R-:W-:-:S04]  /*18280*/  LEA.HI R20, R33, R32, RZ, 0x2 ;  /* 0x0000002021147211 */ /* 0x000fc800078f10ff */
[----:B------:R-:W-:Y:S02]  /*18290*/  LOP3.LUT R5, R20, 0x1ffffffc, RZ, 0xc0, !PT ;  /* 0x1ffffffc14057812 */ /* 0x000fe400078ec0ff */
[----:B------:R-:W-:-:S03]  /*182a0*/  SHF.R.S32.HI R20, RZ, 0x2, R20 ;  /* 0x00000002ff147819 */ /* 0x000fc60000011414 */
[----:B------:R-:W-:-:S04]  /*182b0*/  IMAD.IADD R0, R32, 0x1, -R5 ;  /* 0x0000000120007824 */ /* 0x000fc800078e0a05 */
[----:B------:R-:W-:Y:S01]  /*182c0*/  IMAD.SHL.U32 R0, R0, 0x8, RZ ;  /* 0x0000000800007824 */ /* 0x000fe200078e00ff */
[----:B-1----:R1:W-:Y:S04]  /*182d0*/  STL.64 [R1+0x30], R8 ;  /* 0x0000300801007387 */ /* 0x0023e80000100a00 */
[----:B------:R1:W-:Y:S01]  /*182e0*/  STL.64 [R1+0x38], R10 ;  /* 0x0000380a01007387 */ /* 0x0003e20000100a00 */
[----:B------:R-:W-:Y:S06]  /*182f0*/  BAR.ARV 0x4, 0x1a0 ;  /* 0x0106800000007b1d */ /* 0x000fec0000002000 */
[----:B------:R-:W-:Y:S05]  /*18300*/  @P0 BRA `(.L_x_9547) ;  /* 0x0000001000280947 */ /* 0x000fea0003800000 */
[----:B------:R-:W2:Y:S01]  /*18310*/  LDL R41, [R1+0x4c] ;  /* 0x00004c0001297983 */ /* 0x000ea20000100800 */
[CC--:B------:R-:W-:Y:S01]  /*18320*/  LEA.HI R4, R33.reuse, R32.reuse, RZ, 0x4 ;  /* 0x0000002021047211 */ /* 0x0c0fe200078f20ff */
[----:B------:R-:W-:Y:S05]  /*18330*/  WARPSYNC.ALL ;  /* 0x0000000000007948 */ /* 0x000fea0003800000 */
[----:B------:R-:W3:Y:S01]  /*18340*/  S2R R5, SR_SWINHI ;  /* 0x0000000000057919 */ /* 0x000ee20000002f00 */
[----:B-1----:R-:W-:Y:S01]  /*18350*/  SHF.R.S32.HI R11, RZ, 0x4, R4 ;  /* 0x00000004ff0b7819 */ /* 0x002fe20000011404 */
[----:B------:R-:W-:Y:S01]  /*18360*/  ULDC.64 UR4, c[0x0][0xbd8] ;  /* 0x0002f60000047ab9 */ /* 0x000fe20000000a00 */
[----:B------:R-:W-:-:S02]  /*18370*/  LEA.HI R10, R33, R32, RZ, 0x5 ;  /* 0x00000020210a7211 */ /* 0x000fc400078f28ff */
[C---:B------:R-:W-:Y:S02]  /*18380*/  LEA.HI R8, R4.reuse, R11, RZ, 0x1 ;  /* 0x0000000b04087211 */ /* 0x040fe400078f08ff */
[----:B------:R-:W-:Y:S02]  /*18390*/  LOP3.LUT R9, R4, 0xfffffff0, RZ, 0xc0, !PT ;  /* 0xfffffff004097812 */ /* 0x000fe400078ec0ff */
[----:B------:R-:W-:Y:S02]  /*183a0*/  LOP3.LUT R8, R8, 0x1ffffffe, RZ, 0xc0, !PT ;  /* 0x1ffffffe08087812 */ /* 0x000fe400078ec0ff */
[----:B------:R-:W-:Y:S01]  /*183b0*/  SHF.R.S32.HI R10, RZ, 0x5, R10 ;  /* 0x00000005ff0a7819 */ /* 0x000fe2000001140a */
[----:B------:R-:W-:Y:S01]  /*183c0*/  IMAD.IADD R9, R32, 0x1, -R9 ;  /* 0x0000000120097824 */ /* 0x000fe200078e0a09 */
[----:B------:R-:W-:Y:S01]  /*183d0*/  F2FP.F16.F32.PACK_AB R7, R34, R7 ;  /* 0x000000072207723e */ /* 0x000fe200000000ff */
[----:B------:R-:W-:Y:S01]  /*183e0*/  IMAD.IADD R8, R11, 0x1, -R8 ;  /* 0x000000010b087824 */ /* 0x000fe200078e0a08 */
[----:B------:R-:W-:Y:S01]  /*183f0*/  F2FP.F16.F32.PACK_AB R6, R93, R6 ;  /* 0x000000065d06723e */ /* 0x000fe200000000ff */
[----:B------:R-:W-:Y:S01]  /*18400*/  IMAD R9, R10, 0x10, R9 ;  /* 0x000000100a097824 */ /* 0x000fe200078e0209 */
[----:B------:R-:W-:Y:S01]  /*18410*/  F2FP.F16.F32.PACK_AB R26, R109, R26 ;  /* 0x0000001a6d1a723e */ /* 0x000fe200000000ff */
[----:B------:R-:W-:Y:S01]  /*18420*/  IMAD.SHL.U32 R8, R8, 0x8, RZ ;  /* 0x0000000808087824 */ /* 0x000fe200078e00ff */
[----:B------:R-:W-:-:S02]  /*18430*/  MOV R28, R2 ;  /* 0x00000002001c7202 */ /* 0x000fc40000000f00 */
[----:B---3--:R-:W-:Y:S01]  /*18440*/  MOV R29, R5 ;  /* 0x00000005001d7202 */ /* 0x008fe20000000f00 */
[----:B------:R-:W-:-:S04]  /*18450*/  IMAD.U32 R5, R9, 0x20, R8 ;  /* 0x0000002009057824 */ /* 0x000fc800078e0008 */
[----:B------:R-:W-:Y:S01]  /*18460*/  IMAD.WIDE R4, R5, 0x2, R28 ;  /* 0x0000000205047825 */ /* 0x000fe200078e021c */
[----:B------:R-:W-:Y:S02]  /*18470*/  BAR.SYNC.DEFER_BLOCKING 0x1, 0x180 ;  /* 0x0046000000007b1d */ /* 0x000fe40000010000 */
[C---:B------:R-:W-:Y:S02]  /*18480*/  IADD3 R31, P4, R4.reuse, 0x20, RZ ;  /* 0x00000020041f7810 */ /* 0x040fe40007f9e0ff */
[C---:B------:R-:W-:Y:S02]  /*18490*/  IADD3 R39, P1, R4.reuse, 0x6000, RZ ;  /* 0x0000600004277810 */ /* 0x040fe40007f3e0ff */
[----:B------:R-:W-:Y:S01]  /*184a0*/  LOP3.LUT R8, R31, 0x180, RZ, 0xc0, !PT ;  /* 0x000001801f087812 */ /* 0x000fe200078ec0ff */
[--C-:B------:R-:W-:Y:S01]  /*184b0*/  IMAD.X R11, RZ, RZ, R5.reuse, P4 ;  /* 0x000000ffff0b7224 */ /* 0x100fe200020e0605 */
[----:B------:R-:W-:Y:S01]  /*184c0*/  IADD3 R35, P3, R4, 0x3000, RZ ;  /* 0x0000300004237810 */ /* 0x000fe20007f7e0ff */
[----:B------:R-:W-:Y:S01]  /*184d0*/  IMAD.X R25, RZ, RZ, R5, P1 ;  /* 0x000000ffff197224 */ /* 0x000fe200008e0605 */
[----:B------:R-:W-:-:S02]  /*184e0*/  SHF.R.U64 R8, R8, 0x3, RZ ;  /* 0x0000000308087819 */ /* 0x000fc400000012ff */
[C---:B------:R-:W-:Y:S01]  /*184f0*/  IADD3 R37, P2, R4.reuse, 0x3020, RZ ;  /* 0x0000302004257810 */ /* 0x040fe20007f5e0ff */
[--C-:B------:R-:W-:Y:S01]  /*18500*/  IMAD.X R13, RZ, RZ, R5.reuse, P3 ;  /* 0x000000ffff0d7224 */ /* 0x100fe200018e0605 */
[----:B------:R-:W-:Y:S02]  /*18510*/  LOP3.LUT R9, R4, 0x180, RZ, 0xc0, !PT ;  /* 0x0000018004097812 */ /* 0x000fe400078ec0ff */
[----:B------:R-:W-:Y:S01]  /*18520*/  LOP3.LUT R10, R8, R31, RZ, 0x3c, !PT ;  /* 0x0000001f080a7212 */ /* 0x000fe200078e3cff */
[----:B------:R-:W-:Y:S01]  /*18530*/  IMAD.X R15, RZ, RZ, R5, P2 ;  /* 0x000000ffff0f7224 */ /* 0x000fe200010e0605 */
[----:B------:R-:W-:Y:S02]  /*18540*/  IADD3 R38, P0, R4, 0x6020, RZ ;  /* 0x0000602004267810 */ /* 0x000fe40007f1e0ff */
[----:B------:R-:W-:Y:S02]  /*18550*/  LOP3.LUT R8, R35, 0x180, RZ, 0xc0, !PT ;  /* 0x0000018023087812 */ /* 0x000fe400078ec0ff */
[----:B0-----:R-:W-:-:S02]  /*18560*/  LOP3.LUT R14, R37, 0x180, RZ, 0xc0, !PT ;  /* 0x00000180250e7812 */ /* 0x001fc400078ec0ff */
[----:B------:R-:W-:Y:S02]  /*18570*/  LOP3.LUT R24, R39, 0x180, RZ, 0xc0, !PT ;  /* 0x0000018027187812 */ /* 0x000fe400078ec0ff */
[----:B------:R-:W-:Y:S02]  /*18580*/  ISETP.NE.U32.AND P1, PT, RZ, UR4, PT ;  /* 0x00000004ff007c0c */ /* 0x000fe4000bf25070 */
[----:B------:R-:W-:Y:S02]  /*18590*/  SHF.R.U64 R9, R9, 0x3, RZ ;  /* 0x0000000309097819 */ /* 0x000fe400000012ff */
[----:B------:R-:W-:Y:S02]  /*185a0*/  LOP3.LUT R31, R38, 0x180, RZ, 0xc0, !PT ;  /* 0x00000180261f7812 */ /* 0x000fe400078ec0ff */
[----:B------:R-:W-:Y:S02]  /*185b0*/  SHF.R.U64 R8, R8, 0x3, RZ ;  /* 0x0000000308087819 */ /* 0x000fe400000012ff */
[----:B------:R-:W-:-:S02]  /*185c0*/  SHF.R.U64 R14, R14, 0x3, RZ ;  /* 0x000000030e0e7819 */ /* 0x000fc400000012ff */
[----:B------:R-:W-:Y:S02]  /*185d0*/  SHF.R.U64 R24, R24, 0x3, RZ ;  /* 0x0000000318187819 */ /* 0x000fe400000012ff */
[----:B------:R-:W-:Y:S01]  /*185e0*/  ISETP.NE.AND.EX P1, PT, RZ, UR5, PT, P1 ;  /* 0x00000005ff007c0c */ /* 0x000fe2000bf25310 */
[----:B------:R-:W-:Y:S01]  /*185f0*/  ULDC.64 UR4, c[0x0][0xbe0] ;  /* 0x0002f80000047ab9 */ /* 0x000fe20000000a00 */
[----:B------:R-:W-:Y:S01]  /*18600*/  LOP3.LUT R4, R9, R4, RZ, 0x3c, !PT ;  /* 0x0000000409047212 */ /* 0x000fe200078e3cff */
[----:B------:R-:W-:Y:S01]  /*18610*/  IMAD.X R9, RZ, RZ, R5, P0 ;  /* 0x000000ffff097224 */ /* 0x000fe200000e0605 */
[----:B------:R-:W-:Y:S02]  /*18620*/  SHF.R.U64 R31, R31, 0x3, RZ ;  /* 0x000000031f1f7819 */ /* 0x000fe400000012ff */
[----:B------:R-:W-:Y:S02]  /*18630*/  LOP3.LUT R12, R8, R35, RZ, 0x3c, !PT ;  /* 0x00000023080c7212 */ /* 0x000fe400078e3cff */
[----:B------:R-:W-:-:S02]  /*18640*/  LOP3.LUT R14, R14, R37, RZ, 0x3c, !PT ;  /* 0x000000250e0e7212 */ /* 0x000fc400078e3cff */
[----:B------:R-:W-:Y:S02]  /*18650*/  LOP3.LUT R24, R24, R39, RZ, 0x3c, !PT ;  /* 0x0000002718187212 */ /* 0x000fe400078e3cff */
[----:B------:R-:W-:Y:S02]  /*18660*/  ISETP.NE.U32.AND P0, PT, RZ, UR4, PT ;  /* 0x00000004ff007c0c */ /* 0x000fe4000bf05070 */
[----:B------:R-:W-:Y:S02]  /*18670*/  MOV R39, R4 ;  /* 0x0000000400277202 */ /* 0x000fe40000000f00 */
[----:B------:R-:W-:Y:S02]  /*18680*/  LOP3.LUT R8, R31, R38, RZ, 0x3c, !PT ;  /* 0x000000261f087212 */ /* 0x000fe400078e3cff */
[----:B------:R-:W-:Y:S02]  /*18690*/  F2FP.F16.F32.PACK_AB R4, R30, R3 ;  /* 0x000000031e04723e */ /* 0x000fe400000000ff */
[----:B------:R-:W-:Y:S01]  /*186a0*/  F2FP.F16.F32.PACK_AB R5, R91, R90 ;  /* 0x0000005a5b05723e */ /* 0x000fe200000000ff */
[----:B------:R-:W2:Y:S01]  /*186b0*/  LDC.64 R30, c[0x0][0xbd8] ;  /* 0x0002f600ff1e7b82 */ /* 0x000ea20000000a00 */
[----:B------:R-:W-:-:S02]  /*186c0*/  MOV R37, R12 ;  /* 0x0000000c00257202 */ /* 0x000fc40000000f00 */
[----:B------:R-:W-:Y:S01]  /*186d0*/  MOV R35, R14 ;  /* 0x0000000e00237202 */ /* 0x000fe20000000f00 */
[----:B------:R0:W-:Y:S01]  /*186e0*/  STSM.16.M88.4 [R39], R4 ;  /* 0x0000000427007844 */ /* 0x0001e20000000200 */
[----:B------:R-:W-:Y:S02]  /*186f0*/  MOV R34, R24 ;  /* 0x0000001800227202 */ /* 0x000fe40000000f00 */
[----:B------:R-:W-:Y:S02]  /*18700*/  ISETP.NE.AND.EX P0, PT, RZ, UR5, PT, P0 ;  /* 0x00000005ff007c0c */ /* 0x000fe4000bf05300 */
[----:B------:R-:W-:Y:S02]  /*18710*/  MOV R38, R10 ;  /* 0x0000000a00267202 */ /* 0x000fe40000000f00 */
[----:B------:R-:W-:Y:S02]  /*18720*/  F2FP.F16.F32.PACK_AB R12, R97, R96 ;  /* 0x00000060610c723e */ /* 0x000fe400000000ff */
[----:B------:R-:W-:-:S02]  /*18730*/  F2FP.F16.F32.PACK_AB R13, R99, R98 ;  /* 0x00000062630d723e */ /* 0x000fc400000000ff */
[----:B------:R-:W-:Y:S02]  /*18740*/  F2FP.F16.F32.PACK_AB R14, R101, R100 ;  /* 0x00000064650e723e */ /* 0x000fe400000000ff */
[----:B------:R-:W-:Y:S02]  /*18750*/  F2FP.F16.F32.PACK_AB R15, R103, R102 ;  /* 0x00000066670f723e */ /* 0x000fe400000000ff */
[----:B------:R-:W-:Y:S02]  /*18760*/  F2FP.F16.F32.PACK_AB R24, R27, R104 ;  /* 0x000000681b18723e */ /* 0x000fe400000000ff */
[----:B------:R-:W-:Y:S01]  /*18770*/  F2FP.F16.F32.PACK_AB R25, R107, R106 ;  /* 0x0000006a6b19723e */ /* 0x000fe200000000ff */
[----:B------:R1:W-:Y:S01]  /*18780*/  STSM.16.M88.4 [R38], R12 ;  /* 0x0000000c26007844 */ /* 0x0003e20000000200 */
[----:B------:R-:W-:Y:S02]  /*18790*/  F2FP.F16.F32.PACK_AB R27, R111, R110 ;  /* 0x0000006e6f1b723e */ /* 0x000fe400000000ff */
[----:B------:R-:W-:-:S02]  /*187a0*/  LEA.HI R33, R33, R32, RZ, 0x7 ;  /* 0x0000002021217211 */ /* 0x000fc400078f38ff */
[----:B------:R-:W-:Y:S01]  /*187b0*/  MOV R3, R8 ;  /* 0x0000000800037202 */ /* 0x000fe20000000f00 */
[----:B------:R3:W-:Y:S01]  /*187c0*/  STSM.16.M88.4 [R37], R24 ;  /* 0x0000001825007844 */ /* 0x0007e20000000200 */
[----:B0-----:R-:W-:Y:S02]  /*187d0*/  F2FP.F16.F32.PACK_AB R4, R113, R112 ;  /* 0x000000707104723e */ /* 0x001fe400000000ff */
[----:B------:R-:W-:Y:S02]  /*187e0*/  F2FP.F16.F32.PACK_AB R5, R115, R114 ;  /* 0x000000727305723e */ /* 0x000fe400000000ff */
[----:B------:R-:W-:Y:S02]  /*187f0*/  F2FP.F16.F32.PACK_AB R6, R117, R116 ;  /* 0x000000747506723e */ /* 0x000fe400000000ff */
[----:B------:R-:W-:Y:S02]  /*18800*/  F2FP.F16.F32.PACK_AB R7, R119, R118 ;  /* 0x000000767707723e */ /* 0x000fe400000000ff */
[----:B------:R-:W-:Y:S01]  /*18810*/  F2FP.F16.F32.PACK_AB R8, R121, R120 ;  /* 0x000000787908723e */ /* 0x000fe200000000ff */
[----:B------:R-:W-:Y:S01]  /*18820*/  ULDC UR4, c[0x0][0xa88] ;  /* 0x0002a20000047ab9 */ /* 0x000fe20000000800 */
[----:B------:R-:W-:Y:S01]  /*18830*/  F2FP.F16.F32.PACK_AB R9, R123, R122 ;  /* 0x0000007a7b09723e */ /* 0x000fe200000000ff */
[----:B------:R-:W-:Y:S01]  /*18840*/  STSM.16.M88.4 [R35], R4 ;  /* 0x0000000423007844 */ /* 0x000fe20000000200 */
[----:B------:R-:W-:Y:S01]  /*18850*/  F2FP.F16.F32.PACK_AB R10, R125, R124 ;  /* 0x0000007c7d0a723e */ /* 0x000fe200000000ff */
[----:B-1----:R-:W-:Y:S01]  /*18860*/  IMAD.MOV.U32 R38, RZ, RZ, RZ ;  /* 0x000000ffff267224 */ /* 0x002fe200078e00ff */
[----:B------:R-:W-:Y:S01]  /*18870*/  F2FP.F16.F32.PACK_AB R11, R127, R126 ;  /* 0x0000007e7f0b723e */ /* 0x000fe200000000ff */
[----:B---3--:R-:W0:Y:S01]  /*18880*/  @P0 LDC.64 R24, c[0x0][0xbe0] ;  /* 0x0002f800ff180b82 */ /* 0x008e220000000a00 */
[----:B------:R-:W-:-:S02]  /*18890*/  LOP3.LUT R27, R33, 0xffffff80, RZ, 0xc0, !PT ;  /* 0xffffff80211b7812 */ /* 0x000fc400078ec0ff */
[----:B------:R-:W-:Y:S01]  /*188a0*/  F2FP.F16.F32.PACK_AB R12, R129, R128 ;  /* 0x00000080810c723e */ /* 0x000fe200000000ff */
[----:B------:R1:W-:Y:S01]  /*188b0*/  STSM.16.M88.4 [R34], R8 ;  /* 0x0000000822007844 */ /* 0x0003e20000000200 */
[----:B------:R-:W-:Y:S01]  /*188c0*/  F2FP.F16.F32.PACK_AB R13, R131, R130 ;  /* 0x00000082830d723e */ /* 0x000fe200000000ff */
[----:B------:R-:W-:Y:S01]  /*188d0*/  IMAD.IADD R27, R32, 0x1, -R27 ;  /* 0x00000001201b7824 */ /* 0x000fe200078e0a1b */
[----:B------:R-:W-:Y:S02]  /*188e0*/  F2FP.F16.F32.PACK_AB R14, R133, R132 ;  /* 0x00000084850e723e */ /* 0x000fe400000000ff */
[----:B------:R-:W-:-:S05]  /*188f0*/  F2FP.F16.F32.PACK_AB R15, R135, R134 ;  /* 0x00000086870f723e */ /* 0x000fca00000000ff */
[----:B------:R3:W-:Y:S01]  /*18900*/  STSM.16.M88.4 [R3], R12 ;  /* 0x0000000c03007844 */ /* 0x0007e20000000200 */
[----:B-1----:R-:W-:-:S04]  /*18910*/  SHF.R.S32.HI R8, RZ, 0x1f, R27 ;  /* 0x0000001fff087819 */ /* 0x002fc8000001141b */
[----:B---3--:R-:W-:-:S04]  /*18920*/  LEA.HI R3, R8, R27, RZ, 0x2 ;  /* 0x0000001b08037211 */ /* 0x008fc800078f10ff */
[--C-:B------:R-:W-:Y:S02]  /*18930*/  SHF.R.S32.HI R6, RZ, 0x2, R3.reuse ;  /* 0x00000002ff067819 */ /* 0x100fe40000011403 */
[----:B------:R-:W-:-:S04]  /*18940*/  SHF.R.S32.HI R3, RZ, 0x1f, R3 ;  /* 0x0000001fff037819 */ /* 0x000fc80000011403 */
[----:B------:R-:W-:-:S04]  /*18950*/  LEA.HI R3, R3, R6, RZ, 0x3 ;  /* 0x0000000603037211 */ /* 0x000fc800078f18ff */
[----:B------:R-:W-:Y:S01]  /*18960*/  LOP3.LUT R7, R3, 0xfffffff8, RZ, 0xc0, !PT ;  /* 0xfffffff803077812 */ /* 0x000fe200078ec0ff */
[----:B------:R-:W-:Y:S02]  /*18970*/  IMAD.U32 R3, RZ, RZ, UR4 ;  /* 0x00000004ff037e24 */ /* 0x000fe4000f8e00ff */
[C---:B--2---:R-:W-:Y:S01]  /*18980*/  IMAD.WIDE R30, R41.reuse, 0x4, R30 ;  /* 0x00000004291e7825 */ /* 0x044fe200078e021e */
[----:B------:R-:W-:Y:S03]  /*18990*/  BAR.SYNC.DEFER_BLOCKING 0x1, 0x180 ;  /* 0x0046000000007b1d */ /* 0x000fe60000010000 */
[----:B0-----:R-:W-:-:S03]  /*189a0*/  @P0 IMAD.WIDE R4, R41, 0x4, R24 ;  /* 0x0000000429040825 */ /* 0x001fc600078e0218 */
[----:B------:R0:W5:Y:S01]  /*189b0*/  @P1 LDG.E R38, desc[UR38][R30.64] ;  /* 0x000000261e261981 */ /* 0x000162000c1e1900 */
[----:B------:R-:W-:Y:S01]  /*189c0*/  SHF.R.S32.HI R33, RZ, 0x7, R33 ;  /* 0x00000007ff217819 */ /* 0x000fe20000011421 */
[----:B------:R-:W-:Y:S01]  /*189d0*/  IMAD.IADD R7, R6, 0x1, -R7 ;  /* 0x0000000106077824 */ /* 0x000fe200078e0a07 */
[----:B------:R-:W-:Y:S01]  /*189e0*/  LEA.HI R8, R8, R27, RZ, 0x5 ;  /* 0x0000001b08087211 */ /* 0x000fe200078f28ff */
[----:B------:R0:W5:Y:S02]  /*189f0*/  @P0 LDG.E R3, desc[UR38][R4.64] ;  /* 0x0000002604030981 */ /* 0x000164000c1e1900 */
[----:B------:R-:W-:Y:S01]  /*18a00*/  IMAD.HI R6, R33, 0x55555556, RZ ;  /* 0x5555555621067827 */ /* 0x000fe200078e02ff */
[----:B------:R-:W-:Y:S06]  /*18a10*/  @P0 BRA `(.L_x_9548) ;  /* 0x0000000000100947 */ /* 0x000fec0003800000 */
[----:B------:R-:W-:Y:S05]  /*18a20*/  @!P1 BRA `(.L_x_9548) ;  /* 0x00000000000c9947 */ /* 0x000fea0003800000 */
[----:B0-----:R-:W2:Y:S04]  /*18a30*/  LDG.E R4, desc[UR38][R30.64] ;  /* 0x000000261e047981 */ /* 0x001ea8000c1e1900 */
[----:B-----5:R-:W2:Y:S02]  /*18a40*/  LDG.E R3, desc[UR38][R30.64+0x4] ;  /* 0x000004261e037981 */ /* 0x020ea4000c1e1900 */
[----:B--2---:R-:W-:-:S07]  /*18a50*/  IMAD.IADD R3, R3, 0x1, -R4 ;  /* 0x0000000103037824 */ /* 0x004fce00078e0a04 */
.L_x_9548:
[----:B------:R-:W2:Y:S01]  /*18a60*/  LDL.LU R48, [R1+0x48] ;  /* 0x0000480001307983 */ /* 0x000ea20000300800 */
[----:B------:R-:W-:Y:S01]  /*18a70*/  LEA.HI R6, R6, R6, RZ, 0x1 ;  /* 0x0000000606067211 */ /* 0x000fe200078f08ff */
[----:B------:R-:W-:Y:S02]  /*18a80*/  ULDC.64 UR4, c[0x0][0xb70] ;  /* 0x0002dc0000047ab9 */ /* 0x000fe40000000a00 */
[----:B------:R-:W3:Y:S01]  /*18a90*/  LDL.LU R47, [R1+0x54] ;  /* 0x00005400012f7983 */ /* 0x000ee20000300800 */
[----:B------:R-:W-:Y:S01]  /*18aa0*/  SHF.R.S32.HI R8, RZ, 0x5, R8 ;  /* 0x00000005ff087819 */ /* 0x000fe20000011408 */
[----:B------:R-:W-:Y:S01]  /*18ab0*/  IMAD R33, R6, -0x3, R33 ;  /* 0xfffffffd06217824 */ /* 0x000fe200078e0221 */
[----:B-----5:R-:W-:Y:S02]  /*18ac0*/  SHF.R.S32.HI R39, RZ, 0x1f, R38 ;  /* 0x0000001fff277819 */ /* 0x020fe40000011426 */
[----:B------:R-:W-:Y:S01]  /*18ad0*/  SHF.R.S32.HI R6, RZ, 0x1f, R41 ;  /* 0x0000001fff067819 */ /* 0x000fe20000011429 */
[----:B------:R-:W-:Y:S01]  /*18ae0*/  IMAD R8, R8, 0x10, R7 ;  /* 0x0000001008087824 */ /* 0x000fe200078e0207 */
[----:B------:R-:W-:Y:S01]  /*18af0*/  SEL R45, R41, RZ, !P1 ;  /* 0x000000ff292d7207 */ /* 0x000fe20004800000 */
[----:B------:R-:W-:Y:S01]  /*18b00*/  IMAD R7, R20, 0x20, R0 ;  /* 0x0000002014077824 */ /* 0x000fe200078e0200 */
[----:B------:R-:W-:Y:S01]  /*18b10*/  SEL R46, R6, RZ, !P1 ;  /* 0x000000ff062e7207 */ /* 0x000fe20004800000 */
[----:B------:R-:W-:Y:S01]  /*18b20*/  IMAD R10, R33, 0x40, R8 ;  /* 0x00000040210a7824 */ /* 0x000fe200078e0208 */
[----:B------:R-:W-:Y:S01]  /*18b30*/  LOP3.LUT P0, RZ, R27, 0x3, RZ, 0xc0, !PT ;  /* 0x000000031bff7812 */ /* 0x000fe2000780c0ff */
[----:B------:R-:W-:-:S03]  /*18b40*/  IMAD.WIDE R28, R7, 0x2, R28 ;  /* 0x00000002071c7825 */ /* 0x000fc600078e021c */
[C---:B------:R-:W-:Y:S02]  /*18b50*/  IADD3 R13, P5, R28.reuse, 0x3000, RZ ;  /* 0x000030001c0d7810 */ /* 0x040fe40007fbe0ff */
[C---:B------:R-:W-:Y:S02]  /*18b60*/  IADD3 R25, P4, R28.reuse, 0x4800, RZ ;  /* 0x000048001c197810 */ /* 0x040fe40007f9e0ff */
[----:B0-----:R-:W-:Y:S02]  /*18b70*/  IADD3 R31, P3, R28, 0x6000, RZ ;  /* 0x000060001c1f7810 */ /* 0x001fe40007f7e0ff */
[----:B------:R-:W-:Y:S02]  /*18b80*/  LOP3.LUT R12, R13, 0x180, RZ, 0xc0, !PT ;  /* 0x000001800d0c7812 */ /* 0x000fe400078ec0ff */
[----:B------:R-:W-:Y:S02]  /*18b90*/  LOP3.LUT R24, R25, 0x180, RZ, 0xc0, !PT ;  /* 0x0000018019187812 */ /* 0x000fe400078ec0ff */
[----:B------:R-:W-:-:S02]  /*18ba0*/  LOP3.LUT R30, R31, 0x180, RZ, 0xc0, !PT ;  /* 0x000001801f1e7812 */ /* 0x000fc400078ec0ff */
[----:B------:R-:W-:Y:S02]  /*18bb0*/  SHF.R.U64 R12, R12, 0x3, RZ ;  /* 0x000000030c0c7819 */ /* 0x000fe400000012ff */
        /* <DEDUP_REMOVED lines=8> */
[--C-:B------:R-:W-:Y:S01]  /*18c40*/  SHF.R.S32.HI R41, RZ, 0x1f, R0.reuse ;  /* 0x0000001fff297819 */ /* 0x100fe20000011400 */
[----:B------:R-:W-:Y:S01]  /*18c50*/  IMAD.MOV.U32 R40, RZ, RZ, R0 ;  /* 0x000000ffff287224 */ /* 0x000fe200078e0000 */
[----:B------:R-:W-:Y:S01]  /*18c60*/  BSSY B1, `(.L_x_9549) ;  /* 0x000005c000017945 */ /* 0x000fe20003800000 */
[----:B--2---:R-:W-:Y:S01]  /*18c70*/  SHF.R.S32.HI R44, RZ, 0x1f, R48 ;  /* 0x0000001fff2c7819 */ /* 0x004fe20000011430 */
[----:B---3--:R-:W-:-:S04]  /*18c80*/  IMAD R10, R47, 0xc0, R10 ;  /* 0x000000c02f0a7824 */ /* 0x008fc800078e020a */
[----:B------:R-:W-:Y:S01]  /*18c90*/  IMAD R4, R44, UR4, RZ ;  /* 0x000000042c047c24 */ /* 0x000fe2000f8e02ff */
[----:B------:R-:W-:-:S03]  /*18ca0*/  SHF.R.S32.HI R7, RZ, 0x1f, R10 ;  /* 0x0000001fff077819 */ /* 0x000fc6000001140a */
[C---:B------:R-:W-:Y:S02]  /*18cb0*/  IMAD R9, R48.reuse, UR5, R4 ;  /* 0x0000000530097c24 */ /* 0x040fe4000f8e0204 */
[----:B------:R-:W-:Y:S01]  /*18cc0*/  IMAD.WIDE.U32 R4, R48, UR4, R38 ;  /* 0x0000000430047c25 */ /* 0x000fe2000f8e0026 */
[----:B------:R-:W-:-:S03]  /*18cd0*/  ULDC.64 UR4, c[0x0][0xb78] ;  /* 0x0002de0000047ab9 */ /* 0x000fc60000000a00 */
[----:B------:R-:W-:Y:S01]  /*18ce0*/  IMAD.IADD R5, R5, 0x1, R9 ;  /* 0x0000000105057824 */ /* 0x000fe200078e0209 */
[----:B------:R-:W-:Y:S01]  /*18cf0*/  IADD3 R9, P2, R28, 0x1800, RZ ;  /* 0x000018001c097810 */ /* 0x000fe20007f5e0ff */
[----:B------:R-:W-:Y:S02]  /*18d00*/  IMAD R6, R46, UR4, RZ ;  /* 0x000000042e067c24 */ /* 0x000fe4000f8e02ff */
[----:B------:R-:W-:Y:S01]  /*18d10*/  IMAD.WIDE.U32 R4, R45, UR4, R4 ;  /* 0x000000042d047c25 */ /* 0x000fe2000f8e0004 */
[----:B------:R-:W-:-:S03]  /*18d20*/  LOP3.LUT R8, R9, 0x180, RZ, 0xc0, !PT ;  /* 0x0000018009087812 */ /* 0x000fc600078ec0ff */
[----:B------:R-:W-:Y:S01]  /*18d30*/  IMAD R6, R45, UR5, R6 ;  /* 0x000000052d067c24 */ /* 0x000fe2000f8e0206 */
[----:B------:R-:W-:Y:S01]  /*18d40*/  IADD3 R4, P1, R10, R4, RZ ;  /* 0x000000040a047210 */ /* 0x000fe20007f3e0ff */
[----:B------:R-:W-:Y:S01]  /*18d50*/  ULDC.64 UR4, c[0x0][0xb40] ;  /* 0x0002d00000047ab9 */ /* 0x000fe20000000a00 */
[----:B------:R-:W-:Y:S02]  /*18d60*/  SHF.R.U64 R8, R8, 0x3, RZ ;  /* 0x0000000308087819 */ /* 0x000fe400000012ff */
[----:B------:R-:W-:Y:S02]  /*18d70*/  IADD3.X R7, R7, R5, R6, P1, !PT ;  /* 0x0000000507077210 */ /* 0x000fe40000ffe406 */
[----:B------:R-:W-:Y:S02]  /*18d80*/  LEA R42, P1, R4, UR4, 0x2 ;  /* 0x00000004042a7c11 */ /* 0x000fe4000f8210ff */
[----:B------:R-:W-:Y:S01]  /*18d90*/  LOP3.LUT R8, R8, R9, RZ, 0x3c, !PT ;  /* 0x0000000908087212 */ /* 0x000fe200078e3cff */
[----:B------:R-:W-:Y:S01]  /*18da0*/  IMAD.X R9, RZ, RZ, R29, P2 ;  /* 0x000000ffff097224 */ /* 0x000fe200010e061d */
[----:B------:R-:W-:Y:S01]  /*18db0*/  LEA.HI.X R43, R4, UR5, R7, 0x2, P1 ;  /* 0x00000005042b7c11 */ /* 0x000fe200088f1407 */
[----:B------:R-:W-:Y:S01]  /*18dc0*/  VIADD R4, R10, 0x8 ;  /* 0x000000080a047836 */ /* 0x000fe20000000000 */
[C---:B------:R-:W-:Y:S01]  /*18dd0*/  IADD3 R7, P2, R28.reuse, 0x7800, RZ ;  /* 0x000078001c077810 */ /* 0x040fe20007f5e0ff */
[----:B------:R-:W-:Y:S01]  /*18de0*/  ULDC.64 UR4, c[0x0][0xaa0] ;  /* 0x0002a80000047ab9 */ /* 0x000fe20000000a00 */
[----:B------:R-:W-:-:S02]  /*18df0*/  LOP3.LUT R5, R28, 0x180, RZ, 0xc0, !PT ;  /* 0x000001801c057812 */ /* 0x000fc400078ec0ff */
[-C--:B------:R-:W-:Y:S01]  /*18e00*/  ISETP.GE.OR P1, PT, R10, R3.reuse, P0 ;  /* 0x000000030a00720c */ /* 0x080fe20000726670 */
[--C-:B------:R-:W-:Y:S01]  /*18e10*/  IMAD.X R33, RZ, RZ, R29.reuse, P2 ;  /* 0x000000ffff217224 */ /* 0x100fe200010e061d */
[----:B------:R-:W-:Y:S02]  /*18e20*/  ISETP.GE.OR P0, PT, R4, R3, P0 ;  /* 0x000000030400720c */ /* 0x000fe40000706670 */
[----:B------:R-:W-:Y:S02]  /*18e30*/  LOP3.LUT R6, R7, 0x180, RZ, 0xc0, !PT ;  /* 0x0000018007067812 */ /* 0x000fe400078ec0ff */
[----:B------:R-:W-:Y:S02]  /*18e40*/  SHF.R.U64 R5, R5, 0x3, RZ ;  /* 0x0000000305057819 */ /* 0x000fe400000012ff */
[----:B------:R-:W-:Y:S02]  /*18e50*/  SHF.R.U64 R6, R6, 0x3, RZ ;  /* 0x0000000306067819 */ /* 0x000fe400000012ff */
[----:B------:R-:W-:Y:S01]  /*18e60*/  LOP3.LUT R4, R5, R28, RZ, 0x3c, !PT ;  /* 0x0000001c05047212 */ /* 0x000fe200078e3cff */
[----:B------:R-:W-:Y:S01]  /*18e70*/  IMAD.MOV.U32 R5, RZ, RZ, R29 ;  /* 0x000000ffff057224 */ /* 0x000fe200078e001d */
[----:B------:R-:W-:Y:S01]  /*18e80*/  LOP3.LUT R32, R6, R7, RZ, 0x3c, !PT ;  /* 0x0000000706207212 */ /* 0x000fe200078e3cff */
[----:B------:R-:W-:Y:S04]  /*18e90*/  @!P1 STG.E desc[UR38][R42.64], R21 ;  /* 0x000000152a009986 */ /* 0x000fe8000c101926 */
[----:B------:R0:W-:Y:S04]  /*18ea0*/  @!P0 STG.E desc[UR38][R42.64+0x20], R36 ;  /* 0x000020242a008986 */ /* 0x0001e8000c101926 */
[----:B------:R-:W5:Y:S04]  /*18eb0*/  LD.E.128 R4, desc[UR38][R4.64] ;  /* 0x0000002604047980 */ /* 0x000f68000c101d00 */
[----:B------:R-:W5:Y:S04]  /*18ec0*/  LD.E.128 R8, desc[UR38][R8.64] ;  /* 0x0000002608087980 */ /* 0x000f68000c101d00 */
[----:B------:R-:W5:Y:S04]  /*18ed0*/  LD.E.128 R12, desc[UR38][R12.64] ;  /* 0x000000260c0c7980 */ /* 0x000f68000c101d00 */
[----:B------:R-:W5:Y:S04]  /*18ee0*/  LD.E.128 R24, desc[UR38][R24.64] ;  /* 0x0000002618187980 */ /* 0x000f68000c101d00 */
[----:B------:R-:W5:Y:S04]  /*18ef0*/  LD.E.128 R28, desc[UR38][R30.64] ;  /* 0x000000261e1c7980 */ /* 0x000f68000c101d00 */
[----:B------:R-:W5:Y:S01]  /*18f00*/  LD.E.128 R32, desc[UR38][R32.64] ;  /* 0x0000002620207980 */ /* 0x000f62000c101d00 */
[----:B------:R-:W-:-:S02]  /*18f10*/  IMAD R39, R39, UR4, RZ ;  /* 0x0000000427277c24 */ /* 0x000fc4000f8e02ff */
[C---:B0-----:R-:W-:Y:S01]  /*18f20*/  IMAD.WIDE.U32 R36, R38.reuse, UR4, R40 ;  /* 0x0000000426247c25 */ /* 0x041fe2000f8e0028 */
[----:B------:R-:W-:Y:S01]  /*18f30*/  @!PT LDS RZ, [RZ] ;  /* 0x00000000fffff984 */ /* 0x000fe20000000800 */
[----:B------:R-:W-:Y:S01]  /*18f40*/  @!PT LDS RZ, [RZ] ;  /* 0x00000000fffff984 */ /* 0x000fe20000000800 */
[----:B------:R-:W-:Y:S01]  /*18f50*/  @!PT LDS RZ, [RZ] ;  /* 0x00000000fffff984 */ /* 0x000fe20000000800 */
[----:B------:R-:W-:Y:S01]  /*18f60*/  @!PT LDS RZ, [RZ] ;  /* 0x00000000fffff984 */ /* 0x000fe20000000800 */
[----:B------:R0:W-:Y:S06]  /*18f70*/  MEMBAR.ALL.CTA ;  /* 0x0000000000007992 */ /* 0x0001ec0000008000 */
[----:B0-----:R-:W0:Y:S01]  /*18f80*/  FENCE.VIEW.ASYNC.S ;  /* 0x00000000000073c6 */ /* 0x001e220000000000 */
[----:B------:R-:W-:Y:S01]  /*18f90*/  IMAD R39, R38, UR5, R39 ;  /* 0x0000000526277c24 */ /* 0x000fe2000f8e0227 */
[----:B------:R-:W-:Y:S01]  /*18fa0*/  ULDC.64 UR4, c[0x0][0xae0] ;  /* 0x0002b80000047ab9 */ /* 0x000fe20000000a00 */
[----:B------:R-:W-:-:S02]  /*18fb0*/  IMAD R40, R47, -0xc0, R3 ;  /* 0xffffff402f287824 */ /* 0x000fc400078e0203 */
[----:B------:R-:W-:Y:S02]  /*18fc0*/  IMAD.IADD R37, R37, 0x1, R39 ;  /* 0x0000000125257824 */ /* 0x000fe400078e0227 */
[----:B------:R-:W-:Y:S01]  /*18fd0*/  IMAD R38, R44, UR4, RZ ;  /* 0x000000042c267c24 */ /* 0x000fe2000f8e02ff */
[-C--:B------:R-:W-:Y:S01]  /*18fe0*/  ISETP.GE.AND P0, PT, R20, R40.reuse, PT ;  /* 0x000000281400720c */ /* 0x080fe20003f06270 */
[----:B------:R-:W-:Y:S02]  /*18ff0*/  VIADD R21, R2, 0x2d820 ;  /* 0x0002d82002157836 */ /* 0x000fe40000000000 */
[----:B------:R-:W-:Y:S02]  /*19000*/  VIADD R3, R20, 0x60 ;  /* 0x0000006014037836 */ /* 0x000fe40000000000 */
[C---:B------:R-:W-:Y:S01]  /*19010*/  IMAD R39, R48.reuse, UR5, R38 ;  /* 0x0000000530277c24 */ /* 0x040fe2000f8e0226 */
[----:B------:R-:W-:Y:S01]  /*19020*/  PRMT R21, RZ, 0x654, R21 ;  /* 0x00000654ff157816 */ /* 0x000fe20000000015 */
[----:B------:R-:W-:Y:S01]  /*19030*/  IMAD.WIDE.U32 R36, R48, UR4, R36 ;  /* 0x0000000430247c25 */ /* 0x000fe2000f8e0024 */
[----:B------:R-:W-:Y:S01]  /*19040*/  ULDC.64 UR4, c[0x0][0xae8] ;  /* 0x0002ba0000047ab9 */ /* 0x000fe20000000a00 */
[----:B------:R-:W-:-:S02]  /*19050*/  ISETP.GE.AND P3, PT, R3, R40, PT ;  /* 0x000000280300720c */ /* 0x000fc40003f66270 */
[----:B------:R-:W-:Y:S02]  /*19060*/  IMAD.IADD R37, R37, 0x1, R39 ;  /* 0x0000000125257824 */ /* 0x000fe400078e0227 */
[----:B------:R-:W-:Y:S01]  /*19070*/  IMAD R3, R46, UR4, RZ ;  /* 0x000000042e037c24 */ /* 0x000fe2000f8e02ff */
[----:B0-----:R0:W-:Y:S01]  /*19080*/  SYNCS.ARRIVE.TRANS64.RED.A1T0 RZ, [R21+URZ], RZ ;  /* 0x000000ff15ff79a7 */ /* 0x0011e2000810043f */
[----:B------:R-:W-:-:S04]  /*19090*/  IMAD.WIDE.U32 R38, R45, UR4, R36 ;  /* 0x000000042d267c25 */ /* 0x000fc8000f8e0024 */
[----:B------:R-:W-:Y:S01]  /*190a0*/  IMAD R3, R45, UR5, R3 ;  /* 0x000000052d037c24 */ /* 0x000fe2000f8e0203 */
[----:B0-----:R-:W-:-:S03]  /*190b0*/  SHF.R.S32.HI R21, RZ, 0x1f, R20 ;  /* 0x0000001fff157819 */ /* 0x001fc60000011414 */
[----:B------:R-:W-:Y:S02]  /*190c0*/  IMAD.IADD R43, R39, 0x1, R3 ;  /* 0x00000001272b7824 */ /* 0x000fe400078e0203 */
[----:B------:R-:W-:Y:S01]  /*190d0*/  IMAD.WIDE R36, R47, 0xc0, R20 ;  /* 0x000000c02f247825 */ /* 0x000fe200078e0214 */
[----:B------:R-:W-:Y:S06]  /*190e0*/  @P0 BRA `(.L_x_9550) ;  /* 0x00000000004c0947 */ /* 0x000fec0003800000 */
[C---:B------:R-:W-:Y:S01]  /*190f0*/  VIADD R20, R0.reuse, 0x20 ;  /* 0x0000002000147836 */ /* 0x040fe20000000000 */
[----:B------:R-:W-:Y:S01]  /*19100*/  ULDC UR4, c[0x0][0xa8c] ;  /* 0x0002a30000047ab9 */ /* 0x000fe20000000800 */
[----:B------:R-:W-:Y:S01]  /*19110*/  ULDC.64 UR6, c[0x0][0xad8] ;  /* 0x0002b60000067ab9 */ /* 0x000fe20000000a00 */
        /* <DEDUP_REMOVED lines=16> */
.L_x_9550:
[----:B------:R-:W-:Y:S05]  /*19220*/  BSYNC B1 ;  /* 0x0000000000017941 */ /* 0x000fea0003800000 */
.L_x_9549:
        /* <DEDUP_REMOVED lines=9> */
[C---:B------:R-:W-:Y:S01]  /*192c0*/  IMAD.WIDE.U32 R4, R3.reuse, UR4, R4 ;  /* 0x0000000403047c25 */ /* 0x040fe2000f8e0004 */
        /* <DEDUP_REMOVED lines=14> */
.L_x_9547:
[----:B-1----:R-:W2:Y:S01]  /*193b0*/  LDL R8, [R1+0x4c] ;  /* 0x00004c0001087983 */ /* 0x002ea20000100800 */
[----:B------:R-:W-:Y:S01]  /*193c0*/  ULDC.64 UR4, c[0x0][0xbd8] ;  /* 0x0002f60000047ab9 */ /* 0x000fe20000000a00 */
[----:B------:R-:W2:Y:S01]  /*193d0*/  LDC.64 R4, c[0x0][0xbd8] ;  /* 0x0002f600ff047b82 */ /* 0x000ea20000000a00 */
[----:B------:R-:W-:Y:S01]  /*193e0*/  ISETP.NE.U32.AND P0, PT, RZ, UR4, PT ;  /* 0x00000004ff007c0c */ /* 0x000fe2000bf05070 */
[----:B------:R-:W-:-:S03]  /*193f0*/  IMAD.MOV.U32 R9, RZ, RZ, RZ ;  /* 0x000000ffff097224 */ /* 0x000fc600078e00ff */
[----:B------:R-:W-:Y:S01]  /*19400*/  ISETP.NE.AND.EX P0, PT, RZ, UR5, PT, P0 ;  /* 0x00000005ff007c0c */ /* 0x000fe2000bf05300 */
[----:B------:R-:W-:Y:S02]  /*19410*/  ULDC.64 UR4, c[0x0][0xbe0] ;  /* 0x0002f80000047ab9 */ /* 0x000fe40000000a00 */
[----:B------:R-:W-:-:S04]  /*19420*/  ISETP.NE.U32.AND P1, PT, RZ, UR4, PT ;  /* 0x00000004ff007c0c */ /* 0x000fc8000bf25070 */
[----:B------:R-:W-:-:S13]  /*19430*/  ISETP.NE.AND.EX P1, PT, RZ, UR5, PT, P1 ;  /* 0x00000005ff007c0c */ /* 0x000fda000bf25310 */
[----:B------:R-:W1:Y:S01]  /*19440*/  @P1 LDC.64 R6, c[0x0][0xbe0] ;  /* 0x0002f800ff061b82 */ /* 0x000e620000000a00 */
[----:B------:R-:W-:Y:S02]  /*19450*/  ULDC UR4, c[0x0][0xa88] ;  /* 0x0002a20000047ab9 */ /* 0x000fe40000000800 */
[----:B------:R-:W-:Y:S02]  /*19460*/  IMAD.U32 R3, RZ, RZ, UR4 ;  /* 0x00000004ff037e24 */ /* 0x000fe4000f8e00ff */
[----:B--2---:R-:W-:-:S04]  /*19470*/  IMAD.WIDE R4, R8, 0x4, R4 ;  /* 0x0000000408047825 */ /* 0x004fc800078e0204 */
[----:B-1----:R-:W-:Y:S01]  /*19480*/  @P1 IMAD.WIDE R6, R8, 0x4, R6 ;  /* 0x0000000408061825 */ /* 0x002fe200078e0206 */
[----:B------:R1:W5:Y:S04]  /*19490*/  @P0 LDG.E R9, desc[UR38][R4.64] ;  /* 0x0000002604090981 */ /* 0x000368000c1e1900 */
[----:B------:R1:W5:Y:S01]  /*194a0*/  @P1 LDG.E R3, desc[UR38][R6.64] ;  /* 0x0000002606031981 */ /* 0x000362000c1e1900 */
[----:B------:R-:W-:Y:S01]  /*194b0*/  ISETP.GT.AND P2, PT, R32, 0xbf, PT ;  /* 0x000000bf2000780c */ /* 0x000fe20003f44270 */
[----:B------:R-:W-:-:S12]  /*194c0*/  @P1 BRA `(.L_x_9552) ;  /* 0x0000000000101947 */ /* 0x000fd80003800000 */
[----:B------:R-:W-:Y:S05]  /*194d0*/  @!P0 BRA `(.L_x_9552) ;  /* 0x00000000000c8947 */ /* 0x000fea0003800000 */
[----:B-1----:R-:W2:Y:S04]  /*194e0*/  LDG.E R6, desc[UR38][R4.64] ;  /* 0x0000002604067981 */ /* 0x002ea8000c1e1900 */
[----:B-----5:R-:W2:Y:S02]  /*194f0*/  LDG.E R3, desc[UR38][R4.64+0x4] ;  /* 0x0000042604037981 */ /* 0x020ea4000c1e1900 */
[----:B--2---:R-:W-:-:S07]  /*19500*/  IMAD.IADD R3, R3, 0x1, -R6 ;  /* 0x0000000103037824 */ /* 0x004fce00078e0a06 */
.L_x_9552:
[----:B------:R-:W2:Y:S04]  /*19510*/  LDL R15, [R1+0x48] ;  /* 0x00004800010f7983 */ /* 0x000ea80000100800 */
[----:B0-----:R0:W5:Y:S01]  /*19520*/  LDL R14, [R1+0x54] ;  /* 0x00005400010e7983 */ /* 0x0011620000100800 */
[----:B-1----:R-:W-:Y:S01]  /*19530*/  SHF.R.S32.HI R4, RZ, 0x1f, R8 ;  /* 0x0000001fff047819 */ /* 0x002fe20000011408 */
[----:B------:R-:W-:Y:S01]  /*19540*/  BSSY B1, `(.L_x_9553) ;  /* 0x000001c000017945 */ /* 0x000fe20003800000 */
[----:B------:R-:W-:Y:S02]  /*19550*/  SEL R11, R8, RZ, !P0 ;  /* 0x000000ff080b7207 */ /* 0x000fe40004000000 */
[----:B------:R-:W-:Y:S02]  /*19560*/  SHF.R.S32.HI R13, RZ, 0x1f, R0 ;  /* 0x0000001fff0d7819 */ /* 0x000fe40000011400 */
[----:B------:R-:W-:-:S02]  /*19570*/  SEL R12, R4, RZ, !P0 ;  /* 0x000000ff040c7207 */ /* 0x000fc40004000000 */
[----:B-----5:R-:W-:Y:S02]  /*19580*/  SHF.R.S32.HI R8, RZ, 0x1f, R9 ;  /* 0x0000001fff087819 */ /* 0x020fe40000011409 */
[----:B--2---:R-:W-:Y:S01]  /*19590*/  SHF.R.S32.HI R10, RZ, 0x1f, R15 ;  /* 0x0000001fff0a7819 */ /* 0x004fe2000001140f */
[----:B0-----:R-:W-:Y:S06]  /*195a0*/  @P2 BRA `(.L_x_9554) ;  /* 0x0000000000542947 */ /* 0x001fec0003800000 */
[----:B------:R-:W-:-:S04]  /*195b0*/  IMAD R4, R14, 0xc0, R47 ;  /* 0x000000c00e047824 */ /* 0x000fc800078e022f */
[----:B------:R-:W-:-:S05]  /*195c0*/  VIADD R6, R4, 0xffffff80 ;  /* 0xffffff8004067836 */ /* 0x000fca0000000000 */
[----:B------:R-:W-:-:S13]  /*195d0*/  ISETP.GE.AND P0, PT, R6, R3, PT ;  /* 0x000000030600720c */ /* 0x000fda0003f06270 */
[----:B------:R-:W-:Y:S05]  /*195e0*/  @P0 BRA `(.L_x_9554) ;  /* 0x0000000000440947 */ /* 0x000fea0003800000 */
[----:B------:R-:W-:Y:S01]  /*195f0*/  IADD3 R4, P0, R6, R9, RZ ;  /* 0x0000000906047210 */ /* 0x000fe20007f1e0ff */
        /* <DEDUP_REMOVED lines=16> */
.L_x_9554:
[----:B------:R-:W-:Y:S05]  /*19700*/  BSYNC B1 ;  /* 0x0000000000017941 */ /* 0x000fea0003800000 */
.L_x_9553:
[----:B------:R-:W-:Y:S01]  /*19710*/  ULDC.64 UR4, c[0x0][0xaa0] ;  /* 0x0002a80000047ab9 */ /* 0x000fe20000000a00 */
[----:B------:R-:W-:Y:S01]  /*19720*/  IMAD.MOV.U32 R4, RZ, RZ, R0 ;  /* 0x000000ffff047224 */ /* 0x000fe200078e0000 */
[----:B------:R-:W-:Y:S01]  /*19730*/  SHF.R.S32.HI R21, RZ, 0x1f, R20 ;  /* 0x0000001fff157819 */ /* 0x000fe20000011414 */
[----:B0-----:R-:W-:Y:S01]  /*19740*/  IMAD.MOV.U32 R5, RZ, RZ, R13 ;  /* 0x000000ffff057224 */ /* 0x001fe200078e000d */
[----:B------:R-:W-:Y:S01]  /*19750*/  BSSY B1, `(.L_x_9555) ;  /* 0x0000028000017945 */ /* 0x000fe20003800000 */
[----:B------:R-:W-:Y:S02]  /*19760*/  IMAD R6, R8, UR4, RZ ;  /* 0x0000000408067c24 */ /* 0x000fe4000f8e02ff */
[----:B------:R-:W-:-:S04]  /*19770*/  IMAD.WIDE.U32 R4, R9, UR4, R4 ;  /* 0x0000000409047c25 */ /* 0x000fc8000f8e0004 */
[----:B------:R-:W-:Y:S01]  /*19780*/  IMAD R9, R9, UR5, R6 ;  /* 0x0000000509097c24 */ /* 0x000fe2000f8e0206 */
[----:B------:R-:W-:Y:S02]  /*19790*/  ULDC.64 UR4, c[0x0][0xae0] ;  /* 0x0002b80000047ab9 */ /* 0x000fe40000000a00 */
[----:B------:R-:W-:Y:S02]  /*197a0*/  IMAD R6, R10, UR4, RZ ;  /* 0x000000040a067c24 */ /* 0x000fe4000f8e02ff */
[----:B------:R-:W-:Y:S02]  /*197b0*/  IMAD.IADD R5, R5, 0x1, R9 ;  /* 0x0000000105057824 */ /* 0x000fe400078e0209 */
[----:B------:R-:W-:Y:S02]  /*197c0*/  IMAD R9, R14, -0xc0, R3 ;  /* 0xffffff400e097824 */ /* 0x000fe400078e0203 */
[C---:B------:R-:W-:Y:S02]  /*197d0*/  IMAD R7, R15.reuse, UR5, R6 ;  /* 0x000000050f077c24 */ /* 0x040fe4000f8e0206 */
[----:B------:R-:W-:Y:S01]  /*197e0*/  IMAD.WIDE.U32 R4, R15, UR4, R4 ;  /* 0x000000040f047c25 */ /* 0x000fe2000f8e0004 */
[----:B------:R-:W-:Y:S01]  /*197f0*/  ISETP.GE.AND P0, PT, R20, R9, PT ;  /* 0x000000091400720c */ /* 0x000fe20003f06270 */
[----:B------:R-:W-:-:S02]  /*19800*/  ULDC.64 UR4, c[0x0][0xae8] ;  /* 0x0002ba0000047ab9 */ /* 0x000fc40000000a00 */
[----:B------:R-:W-:Y:S02]  /*19810*/  VIADD R6, R20, 0x60 ;  /* 0x0000006014067836 */ /* 0x000fe40000000000 */
[----:B------:R-:W-:Y:S02]  /*19820*/  IMAD.IADD R5, R5, 0x1, R7 ;  /* 0x0000000105057824 */ /* 0x000fe400078e0207 */
[----:B------:R-:W-:Y:S01]  /*19830*/  IMAD R3, R12, UR4, RZ ;  /* 0x000000040c037c24 */ /* 0x000fe2000f8e02ff */
[----:B------:R-:W-:Y:S01]  /*19840*/  ISETP.GE.AND P1, PT, R6, R9, PT ;  /* 0x000000090600720c */ /* 0x000fe20003f26270 */
[----:B------:R-:W-:-:S04]  /*19850*/  IMAD.WIDE.U32 R6, R11, UR4, R4 ;  /* 0x000000040b067c25 */ /* 0x000fc8000f8e0004 */
[----:B------:R-:W-:Y:S02]  /*19860*/  IMAD R3, R11, UR5, R3 ;  /* 0x000000050b037c24 */ /* 0x000fe4000f8e0203 */
[----:B------:R-:W-:-:S04]  /*19870*/  IMAD.WIDE R20, R14, 0xc0, R20 ;  /* 0x000000c00e147825 */ /* 0x000fc800078e0214 */
[----:B------:R-:W-:Y:S01]  /*19880*/  IMAD.IADD R9, R7, 0x1, R3 ;  /* 0x0000000107097824 */ /* 0x000fe200078e0203 */
        /* <DEDUP_REMOVED lines=20> */
.L_x_9556:
[----:B------:R-:W-:Y:S05]  /*199d0*/  BSYNC B1 ;  /* 0x0000000000017941 */ /* 0x000fea0003800000 */
.L_x_9555:
[----:B------:R-:W-:Y:S05]  /*199e0*/  @P1 BRA `(.L_x_9551) ;  /* 0x0000000000541947 */ /* 0x000fea0003800000 */
[----:B------:R-:W-:Y:S01]  /*199f0*/  IADD3 R3, P0, R20, 0x60, RZ ;  /* 0x0000006014037810 */ /* 0x000fe20007f1e0ff */
[----:B------:R-:W-:Y:S01]  /*19a00*/  ULDC UR4, c[0x0][0xa8c] ;  /* 0x0002a30000047ab9 */ /* 0x000fe20000000800 */
[----:B------:R-:W-:Y:S01]  /*19a10*/  IMAD.MOV.U32 R4, RZ, RZ, R6 ;  /* 0x000000ffff047224 */ /* 0x000fe200078e0006 */
[----:B------:R-:W-:Y:S01]  /*19a20*/  ULDC.64 UR6, c[0x0][0xad8] ;  /* 0x0002b60000067ab9 */ /* 0x000fe20000000a00 */
[----:B------:R-:W-:Y:S01]  /*19a30*/  IMAD.MOV.U32 R5, RZ, RZ, R9 ;  /* 0x000000ffff057224 */ /* 0x000fe200078e0009 */
[C---:B------:R-:W-:Y:S01]  /*19a40*/  ISETP.GE.AND P1, PT, R0.reuse, UR4, PT ;  /* 0x0000000400007c0c */ /* 0x040fe2000bf26270 */
[----:B------:R-:W-:Y:S02]  /*19a50*/  IMAD.X R20, RZ, RZ, R21, P0 ;  /* 0x000000ffff147224 */ /* 0x000fe400000e0615 */
        /* <DEDUP_REMOVED lines=14> */
.L_x_9551:
[----:B------:R-:W-:Y:S05]  /*19b40*/  BSYNC B0 ;  /* 0x0000000000007941 */ /* 0x000fea0003800000 */
.L_x_9546:
[----:B------:R-:W4:Y:S01]  /*19b50*/  LDL R0, [R1+0x3c] ;  /* 0x00003c0001007983 */ /* 0x000f220000100800 */
[----:B------:R-:W-:Y:S02]  /*19b60*/  ULDC UR4, c[0x0][0xc14] ;  /* 0x0003050000047ab9 */ /* 0x000fe40000000800 */
[----:B----4-:R-:W-:-:S13]  /*19b70*/  ISETP.GE.AND P0, PT, R0, UR4, PT ;  /* 0x0000000400007c0c */ /* 0x010fda000bf06270 */
[----:B------:R-:W-:Y:S05]  /*19b80*/  @!P0 BRA `(.L_x_9557) ;  /* 0xfffffe7400548947 */ /* 0x000fea000383ffff */
[----:B------:R-:W-:Y:S05]  /*19b90*/  BRA `(.L_x_9348) ;  /* 0x00000060007c7947 */ /* 0x000fea0003800000 */
.L_x_9346:
[----:B------:R-:W-:-:S08]  /*19ba0*/  NOP ;  /* 0x0000000000007918 */ /* 0x000fd00000000000 */
[----:B--2---:R-:W0:-:S00]  /*19bb0*/  USETMAXREG.DEALLOC.CTAPOOL 0x20 ;  /* 0x00000020000079c8 */ /* 0x004e0000080e0500 */
[----:B0-----:R-:W-:-:S06]  /*19bc0*/  LOP3.LUT R0, R0, 0x3, RZ, 0xc0, !PT ;  /* 0x0000000300007812 */ /* 0x001fcc00078ec0ff */
[----:B------:R-:W0:Y:S02]  /*19bd0*/  SHFL.IDX PT, R0, R0, RZ, 0x1f ;  /* 0x00001fff00007589 */ /* 0x000e2400000e0000 */
[----:B0-----:R-:W-:-:S13]  /*19be0*/  ISETP.NE.AND P0, PT, R0, RZ, PT ;  /* 0x000000ff0000720c */ /* 0x001fda0003f05270 */
[----:B------:R-:W-:Y:S05]  /*19bf0*/  @P0 BRA `(.L_x_9348) ;  /* 0x0000006000640947 */ /* 0x000fea0003800000 */
[----:B------:R-:W2:Y:S01]  /*19c00*/  LDL.LU R7, [R1] ;  /* 0x0000000001077983 */ /* 0x000ea20000300800 */
        /* <DEDUP_REMOVED lines=56> */
.L_x_9562:
        /* <DEDUP_REMOVED lines=14> */
.L_x_9561:
[----:B------:R-:W-:Y:S05]  /*1a070*/  BSYNC B0 ;  /* 0x0000000000007941 */ /* 0x000fea0003800000 */
.L_x_9560:
        /* <DEDUP_REMOVED lines=26> */
.L_x_9558:
        /* <DEDUP_REMOVED lines=16> */
[----:B------:R-:W0:Y:S02]  /*1a320*/  F2I.FTZ.U32.TRUNC.NTZ R3, R11 ;  /* 0x0000000b00037305 */ /* 0x000e24000021f000 */
[----:B0-----:R-:W-:Y:S01]  /*1a330*/  IMAD.MOV R9, RZ, RZ, -R3 ;  /* 0x000000ffff097224 */ /* 0x001fe200078e0a03 */
[----:B------:R-:W-:Y:S06]  /*1a340*/  @!P0 BRA `(.L_x_9563) ;  /* 0x0000000000088947 */ /* 0x000fec0003800000 */
[----:B------:R-:W-:-:S06]  /*1a350*/  VIADD R16, R12, 0xffffffff ;  /* 0xffffffff0c107836 */ /* 0x000fcc0000000000 */
[----:B------:R0:W1:Y:S02]  /*1a360*/  SHFL.IDX PT, R16, R5, R16, 0x1f ;  /* 0x00001f1005107589 */ /* 0x00006400000e0000 */
.L_x_9563:
[----:B-1----:R-:W-:Y:S01]  /*1a370*/  IMAD R16, R16, UR4, R8 ;  /* 0x0000000410107c24 */ /* 0x002fe2000f8e0208 */
[----:B------:R-:W-:Y:S01]  /*1a380*/  IABS R10, R4 ;  /* 0x00000004000a7213 */ /* 0x000fe20000000000 */
[----:B------:R-:W-:Y:S02]  /*1a390*/  IMAD R9, R9, R6, RZ ;  /* 0x0000000609097224 */ /* 0x000fe400078e02ff */
[----:B------:R-:W-:Y:S01]  /*1a3a0*/  IMAD.MOV.U32 R2, RZ, RZ, RZ ;  /* 0x000000ffff027224 */ /* 0x000fe200078e00ff */
[----:B0-----:R-:W-:Y:S01]  /*1a3b0*/  IADD3 R5, -R16, UR6, RZ ;  /* 0x0000000610057c10 */ /* 0x001fe2000fffe1ff */
[----:B------:R-:W-:Y:S02]  /*1a3c0*/  IMAD.MOV R10, RZ, RZ, -R10 ;  /* 0x000000ffff0a7224 */ /* 0x000fe400078e0a0a */
[----:B------:R-:W-:Y:S01]  /*1a3d0*/  IMAD.HI.U32 R2, R3, R9, R2 ;  /* 0x0000000903027227 */ /* 0x000fe200078e0002 */
[----:B------:R-:W-:-:S05]  /*1a3e0*/  IABS R8, R5 ;  /* 0x0000000500087213 */ /* 0x000fca0000000000 */
        /* <DEDUP_REMOVED lines=27> */
[----:B------:R-:W-:Y:S01]  /*1a5a0*/  IMAD R5, R11, R8, RZ ;  /* 0x000000080b057224 */ /* 0x000fe200078e02ff */
[----:B------:R-:W-:-:S03]  /*1a5b0*/  IABS R11, R7 ;  /* 0x00000007000b7213 */ /* 0x000fc60000000000 */
[----:B------:R-:W-:-:S04]  /*1a5c0*/  IMAD.HI.U32 R2, R3, R5, R2 ;  /* 0x0000000503027227 */ /* 0x000fc800078e0002 */
[----:B------:R-:W-:Y:S02]  /*1a5d0*/  IMAD.MOV.U32 R5, RZ, RZ, R10 ;  /* 0x000000ffff057224 */ /* 0x000fe400078e000a */
        /* <DEDUP_REMOVED lines=19> */
.L_x_9559:
[----:B------:R-:W-:Y:S02]  /*1a710*/  IMAD.MOV.U32 R17, RZ, RZ, RZ ;  /* 0x000000ffff117224 */ /* 0x000fe400078e00ff */
[----:B------:R-:W-:Y:S02]  /*1a720*/  IMAD.U32 R16, RZ, RZ, UR6 ;  /* 0x00000006ff107e24 */ /* 0x000fe4000f8e00ff */
[----:B------:R-:W-:-:S07]  /*1a730*/  IMAD.MOV.U32 R18, RZ, RZ, RZ ;  /* 0x000000ffff127224 */ /* 0x000fce00078e00ff */
.L_x_9564:
[----:B------:R-:W2:Y:S01]  /*1a740*/  LDL.LU R2, [R1] ;  /* 0x0000000001027983 */ /* 0x000ea20000300800 */
        /* <DEDUP_REMOVED lines=11> */
[----:B------:R0:W-:Y:S04]  /*1a800*/  STL [R1], R2 ;  /* 0x0000000201007387 */ /* 0x0001e80000100800 */
[----:B------:R0:W-:Y:S06]  /*1a810*/  STL [R1+0x10], RZ ;  /* 0x000010ff01007387 */ /* 0x0001ec0000100800 */
[----:B------:R-:W-:Y:S05]  /*1a820*/  @P0 BRA `(.L_x_9565) ;  /* 0x00000050007c0947 */ /* 0x000fea0003800000 */
[----:B------:R-:W2:Y:S01]  /*1a830*/  LDL R4, [R1+0xc] ;  /* 0x00000c0001047983 */ /* 0x000ea20000100800 */
[----:B------:R-:W-:Y:S01]  /*1a840*/  ISETP.NE.AND P1, PT, R28, RZ, PT ;  /* 0x000000ff1c00720c */ /* 0x000fe20003f25270 */
[----:B------:R-:W-:Y:S01]  /*1a850*/  IMAD.MOV.U32 R26, RZ, RZ, 0x1 ;  /* 0x00000001ff1a7424 */ /* 0x000fe200078e00ff */
[----:B0-----:R-:W-:Y:S01]  /*1a860*/  LOP3.LUT R2, R2, 0xffffffbf, RZ, 0xc0, !PT ;  /* 0xffffffbf02027812 */ /* 0x001fe200078ec0ff */
[----:B------:R-:W-:Y:S01]  /*1a870*/  IMAD.MOV.U32 R25, RZ, RZ, RZ ;  /* 0x000000ffff197224 */ /* 0x000fe200078e00ff */
[----:B------:R-:W-:Y:S01]  /*1a880*/  ULDC.64 UR40, c[0x0][0x198] ;  /* 0x0000660000287ab9 */ /* 0x000fe20000000a00 */
[----:B------:R-:W-:Y:S01]  /*1a890*/  IMAD.MOV.U32 R24, RZ, RZ, 0x1 ;  /* 0x00000001ff187424 */ /* 0x000fe200078e00ff */
[----:B------:R-:W-:Y:S01]  /*1a8a0*/  LOP3.LUT R2, R2, 0xfffffffd, RZ, 0xc0, !PT ;  /* 0xfffffffd02027812 */ /* 0x000fe200078ec0ff */
[----:B------:R-:W-:Y:S01]  /*1a8b0*/  IMAD.MOV.U32 R22, RZ, RZ, RZ ;  /* 0x000000ffff167224 */ /* 0x000fe200078e00ff */
[----:B------:R-:W-:Y:S01]  /*1a8c0*/  ULDC UR36, c[0x0][0xc] ;  /* 0x0000030000247ab9 */ /* 0x000fe20000000800 */
[----:B--2---:R-:W-:-:S02]  /*1a8d0*/  LOP3.LUT R0, R4, 0x2, RZ, 0xfc, !PT ;  /* 0x0000000204007812 */ /* 0x004fc400078efcff */
[----:B------:R-:W0:Y:S03]  /*1a8e0*/  S2R R4, SR_TID.X ;  /* 0x0000000000047919 */ /* 0x000e260000002100 */
[----:B------:R1:W-:Y:S04]  /*1a8f0*/  STL [R1+0x8], R0 ;  /* 0x0000080001007387 */ /* 0x0003e80000100800 */
[----:B------:R1:W-:Y:S01]  /*1a900*/  STL [R1+0x10], RZ ;  /* 0x000010ff01007387 */ /* 0x0003e20000100800 */
[----:B0-----:R-:W-:-:S04]  /*1a910*/  LOP3.LUT R4, R4, 0x7f, RZ, 0xc0, !PT ;  /* 0x0000007f04047812 */ /* 0x001fc800078ec0ff */
[C---:B------:R-:W-:Y:S02]  /*1a920*/  ISETP.NE.AND P2, PT, R4.reuse, RZ, PT ;  /* 0x000000ff0400720c */ /* 0x040fe40003f45270 */
[----:B------:R-:W-:-:S11]  /*1a930*/  ISETP.NE.OR P0, PT, R4, RZ, !P1 ;  /* 0x000000ff0400720c */ /* 0x000fd60004f05670 */
[----:B------:R-:W-:-:S04]  /*1a940*/  @P2 LOP3.LUT R2, R2, 0x2, RZ, 0xfc, !PT ;  /* 0x0000000202022812 */ /* 0x000fc800078efcff */
[----:B------:R-:W-:-:S05]  /*1a950*/  @P0 LOP3.LUT R2, R2, 0x40, RZ, 0xfc, !PT ;  /* 0x0000004002020812 */ /* 0x000fca00078efcff */
[----:B------:R1:W-:Y:S02]  /*1a960*/  STL [R1], R2 ;  /* 0x0000000201007387 */ /* 0x0003e40000100800 */
.L_x_9671:
        /* <DEDUP_REMOVED lines=9> */
[----:B--2---:R-:W0:Y:S01]  /*1aa00*/  @P0 LDC.64 R2, c[0x0][0xa28] ;  /* 0x00028a00ff020b82 */ /* 0x004e220000000a00 */
[----:B------:R-:W-:-:S04]  /*1aa10*/  ISETP.NE.U32.AND P2, PT, RZ, UR4, PT ;  /* 0x00000004ff007c0c */ /* 0x000fc8000bf45070 */
[----:B------:R-:W-:Y:S01]  /*1aa20*/  ISETP.NE.AND.EX P2, PT, RZ, UR5, PT, P2 ;  /* 0x00000005ff007c0c */ /* 0x000fe2000bf45320 */
[----:B------:R-:W-:Y:S01]  /*1aa30*/  ULDC.64 UR4, c[0x0][0xa18] ;  /* 0x0002860000047ab9 */ /* 0x000fe20000000a00 */
[----:B0-----:R-:W-:-:S05]  /*1aa40*/  @P0 IMAD.WIDE R2, R19, 0x4, R2 ;  /* 0x0000000413020825 */ /* 0x001fca00078e0202 */
[----:B------:R0:W5:Y:S01]  /*1aa50*/  @P0 LDG.E R9, desc[UR38][R2.64] ;  /* 0x0000002602090981 */ /* 0x000162000c1e1900 */
[----:B------:R-:W-:Y:S01]  /*1aa60*/  ISETP.NE.U32.AND P0, PT, RZ, UR4, PT ;  /* 0x00000004ff007c0c */ /* 0x000fe2000bf05070 */
[----:B0-----:R-:W0:Y:S03]  /*1aa70*/  LDC.64 R2, c[0x0][0xa00] ;  /* 0x00028000ff027b82 */ /* 0x001e260000000a00 */
[----:B------:R-:W-:-:S13]  /*1aa80*/  ISETP.NE.AND.EX P0, PT, RZ, UR5, PT, P0 ;  /* 0x00000005ff007c0c */ /* 0x000fda000bf05300 */
[----:B------:R-:W1:Y:S01]  /*1aa90*/  @P0 LDC.64 R4, c[0x0][0xa18] ;  /* 0x00028600ff040b82 */ /* 0x000e620000000a00 */
[----:B0-----:R-:W-:-:S05]  /*1aaa0*/  IMAD.WIDE R2, R19, 0x4, R2 ;  /* 0x0000000413027825 */ /* 0x001fca00078e0202 */
[----:B------:R-:W2:Y:S01]  /*1aab0*/  @P2 LDG.E R0, desc[UR38][R2.64] ;  /* 0x0000002602002981 */ /* 0x000ea2000c1e1900 */
[----:B------:R-:W-:Y:S02]  /*1aac0*/  ULDC UR4, c[0x0][0x288] ;  /* 0x0000a20000047ab9 */ /* 0x000fe40000000800 */
[----:B------:R-:W-:Y:S01]  /*1aad0*/  IMAD.U32 R10, RZ, RZ, UR4 ;  /* 0x00000004ff0a7e24 */ /* 0x000fe2000f8e00ff */
[----:B------:R-:W-:Y:S01]  /*1aae0*/  ULDC.64 UR4, c[0x0][0x3f8] ;  /* 0x0000fe0000047ab9 */ /* 0x000fe20000000a00 */
[----:B-1----:R-:W-:-:S05]  /*1aaf0*/  @P0 IMAD.WIDE R4, R19, 0x4, R4 ;  /* 0x0000000413040825 */ /* 0x002fca00078e0204 */
[----:B------:R0:W5:Y:S01]  /*1ab00*/  @P0 LDG.E R10, desc[UR38][R4.64] ;  /* 0x00000026040a0981 */ /* 0x000162000c1e1900 */
[----:B------:R-:W-:Y:S01]  /*1ab10*/  UISETP.NE.U32.AND UP0, UPT, UR4, URZ, UPT ;  /* 0x0000003f0400728c */ /* 0x000fe2000bf05070 */
[----:B------:R-:W-:Y:S01]  /*1ab20*/  ISETP.NE.U32.AND P1, PT, RZ, UR8, PT ;  /* 0x00000008ff007c0c */ /* 0x000fe2000bf25070 */
[----:B------:R-:W-:Y:S01]  /*1ab30*/  ULDC UR6, c[0x0][0x338] ;  /* 0x0000ce0000067ab9 */ /* 0x000fe20000000800 */
[----:B------:R-:W-:Y:S01]  /*1ab40*/  ULDC UR4, c[0x0][0x404] ;  /* 0x0001010000047ab9 */ /* 0x000fe20000000800 */
[----:B------:R-:W-:Y:S01]  /*1ab50*/  UISETP.NE.AND.EX UP0, UPT, UR5, URZ, UPT, UP0 ;  /* 0x0000003f0500728c */ /* 0x000fe2000bf05300 */
[----:B------:R-:W-:Y:S01]  /*1ab60*/  ISETP.NE.AND.EX P3, PT, RZ, UR9, PT, P1 ;  /* 0x00000009ff007c0c */ /* 0x000fe2000bf65310 */
[----:B------:R-:W-:Y:S01]  /*1ab70*/  IMAD.U32 R8, RZ, RZ, UR6 ;  /* 0x00000006ff087e24 */ /* 0x000fe2000f8e00ff */
[----:B------:R-:W-:Y:S01]  /*1ab80*/  ULDC UR5, c[0x0][0x2e0] ;  /* 0x0000b80000057ab9 */ /* 0x000fe20000000800 */
[----:B------:R-:W-:Y:S01]  /*1ab90*/  USEL UR4, UR4, 0x1, UP0 ;  /* 0x0000000104047887 */ /* 0x000fe20008000000 */
[----:B------:R-:W-:-:S03]  /*1aba0*/  ISETP.NE.U32.AND P1, PT, RZ, UR10, PT ;  /* 0x0000000aff007c0c */ /* 0x000fc6000bf25070 */
[----:B------:R-:W-:Y:S01]  /*1abb0*/  UIMAD UR4, UR4, UR5, URZ ;  /* 0x00000005040472a4 */ /* 0x000fe2000f8e023f */
[----:B------:R-:W-:-:S05]  /*1abc0*/  ISETP.NE.AND.EX P1, PT, RZ, UR11, PT, P1 ;  /* 0x0000000bff007c0c */ /* 0x000fca000bf25310 */
[----:B------:R-:W-:Y:S01]  /*1abd0*/  IMAD.U32 R6, RZ, RZ, UR4 ;  /* 0x00000004ff067e24 */ /* 0x000fe2000f8e00ff */
[----:B--2---:R0:W-:Y:S01]  /*1abe0*/  STL [R1+0x14], R0 ;  /* 0x0000140001007387 */ /* 0x0041e20000100800 */
[----:B------:R-:W-:Y:S06]  /*1abf0*/  @P0 BRA `(.L_x_9566) ;  /* 0x0000000000100947 */ /* 0x000fec0003800000 */
[----:B------:R-:W-:Y:S05]  /*1ac00*/  @!P2 BRA `(.L_x_9566) ;  /* 0x00000000000ca947 */ /* 0x000fea0003800000 */
[----:B0-----:R-:W2:Y:S04]  /*1ac10*/  LDG.E R5, desc[UR38][R2.64] ;  /* 0x0000002602057981 */ /* 0x001ea8000c1e1900 */
[----:B-----5:R-:W2:Y:S02]  /*1ac20*/  LDG.E R10, desc[UR38][R2.64+0x4] ;  /* 0x00000426020a7981 */ /* 0x020ea4000c1e1900 */
[----:B--2---:R-:W-:-:S07]  /*1ac30*/  IMAD.IADD R10, R10, 0x1, -R5 ;  /* 0x000000010a0a7824 */ /* 0x004fce00078e0a05 */
.L_x_9566:
[----:B0-----:R-:W0:Y:S01]  /*1ac40*/  LDC.64 R4, c[0x0][0xa08] ;  /* 0x00028200ff047b82 */ /* 0x001e220000000a00 */
[----:B------:R-:W-:Y:S01]  /*1ac50*/  IMAD.MOV.U32 R12, RZ, RZ, RZ ;  /* 0x000000ffff0c7224 */ /* 0x000fe200078e00ff */
[----:B------:R-:W-:-:S06]  /*1ac60*/  ULDC.64 UR4, c[0x0][0xa20] ;  /* 0x0002880000047ab9 */ /* 0x000fcc0000000a00 */
[----:B------:R-:W1:Y:S01]  /*1ac70*/  LDC.64 R2, c[0x0][0xa10] ;  /* 0x00028400ff027b82 */ /* 0x000e620000000a00 */
[----:B------:R-:W-:Y:S02]  /*1ac80*/  IMAD.MOV.U32 R0, RZ, RZ, RZ ;  /* 0x000000ffff007224 */ /* 0x000fe400078e00ff */
[----:B0-----:R-:W-:-:S05]  /*1ac90*/  IMAD.WIDE R4, R19, 0x4, R4 ;  /* 0x0000000413047825 */ /* 0x001fca00078e0204 */
[----:B------:R-:W2:Y:S01]  /*1aca0*/  @P3 LDG.E R12, desc[UR38][R4.64] ;  /* 0x00000026040c3981 */ /* 0x000ea2000c1e1900 */
[----:B-1----:R-:W-:-:S05]  /*1acb0*/  IMAD.WIDE R2, R19, 0x4, R2 ;  /* 0x0000000413027825 */ /* 0x002fca00078e0202 */
[----:B------:R0:W5:Y:S01]  /*1acc0*/  @P1 LDG.E R0, desc[UR38][R2.64] ;  /* 0x0000002602001981 */ /* 0x000162000c1e1900 */
[----:B------:R-:W-:-:S04]  /*1acd0*/  ISETP.NE.U32.AND P0, PT, RZ, UR4, PT ;  /* 0x00000004ff007c0c */ /* 0x000fc8000bf05070 */
[----:B------:R-:W-:Y:S01]  /*1ace0*/  ISETP.NE.AND.EX P0, PT, RZ, UR5, PT, P0 ;  /* 0x00000005ff007c0c */ /* 0x000fe2000bf05300 */
[----:B--2--5:R-:W-:-:S12]  /*1acf0*/  IMAD.IADD R23, R12, 0x1, R9 ;  /* 0x000000010c177824 */ /* 0x024fd800078e0209 */
[----:B0-----:R-:W-:Y:S05]  /*1ad00*/  @!P0 BRA `(.L_x_9567) ;  /* 0x0000000000108947 */ /* 0x001fea0003800000 */
[----:B------:R-:W0:Y:S02]  /*1ad10*/  LDC.64 R4, c[0x0][0xa20] ;  /* 0x00028800ff047b82 */ /* 0x000e240000000a00 */
[----:B0-----:R-:W-:-:S05]  /*1ad20*/  IMAD.WIDE R4, R19, 0x4, R4 ;  /* 0x0000000413047825 */ /* 0x001fca00078e0204 */
[----:B------:R0:W5:Y:S01]  /*1ad30*/  LDG.E R6, desc[UR38][R4.64] ;  /* 0x0000002604067981 */ /* 0x000162000c1e1900 */
[----:B------:R-:W-:Y:S05]  /*1ad40*/  BRA `(.L_x_9568) ;  /* 0x0000000000107947 */ /* 0x000fea0003800000 */
.L_x_9567:
[----:B------:R-:W-:Y:S05]  /*1ad50*/  @!P3 BRA `(.L_x_9568) ;  /* 0x00000000000cb947 */ /* 0x000fea0003800000 */
[----:B------:R-:W2:Y:S04]  /*1ad60*/  LDG.E R7, desc[UR38][R4.64] ;  /* 0x0000002604077981 */ /* 0x000ea8000c1e1900 */
[----:B------:R-:W2:Y:S02]  /*1ad70*/  LDG.E R6, desc[UR38][R4.64+0x4] ;  /* 0x0000042604067981 */ /* 0x000ea4000c1e1900 */
[----:B--2---:R-:W-:-:S07]  /*1ad80*/  IMAD.IADD R6, R6, 0x1, -R7 ;  /* 0x0000000106067824 */ /* 0x004fce00078e0a07 */
.L_x_9568:
[----:B0-----:R-:W2:Y:S04]  /*1ad90*/  @P1 LDG.E R5, desc[UR38][R2.64] ;  /* 0x0000002602051981 */ /* 0x001ea8000c1e1900 */
[----:B------:R-:W2:Y:S01]  /*1ada0*/  @P1 LDG.E R4, desc[UR38][R2.64+0x4] ;  /* 0x0000042602041981 */ /* 0x000ea2000c1e1900 */
[----:B-----5:R-:W-:Y:S02]  /*1adb0*/  IMAD.IADD R9, R6, 0x1, -R9 ;  /* 0x0000000106097824 */ /* 0x020fe400078e0a09 */
[----:B------:R-:W-:-:S05]  /*1adc0*/  IMAD R7, R17, 0xc0, RZ ;  /* 0x000000c011077824 */ /* 0x000fca00078e02ff */
[----:B------:R-:W-:Y:S01]  /*1add0*/  IADD3 R12, -R10, 0xc0, R7 ;  /* 0x000000c00a0c7810 */ /* 0x000fe20007ffe107 */
[----:B--2---:R-:W-:Y:S02]  /*1ade0*/  @P1 IMAD.IADD R8, R4, 0x1, -R5 ;  /* 0x0000000104081824 */ /* 0x004fe400078e0a05 */
[----:B------:R-:W0:Y:S02]  /*1adf0*/  LDC.64 R4, c[0x0][0x9e0] ;  /* 0x00027800ff047b82 */ /* 0x000e240000000a00 */
[----:B------:R-:W-:-:S04]  /*1ae00*/  IMAD.IADD R3, R9, 0x1, R8 ;  /* 0x0000000109037824 */ /* 0x000fc800078e0208 */
[C---:B------:R-:W-:Y:S02]  /*1ae10*/  VIADD R6, R3.reuse, 0x7f ;  /* 0x0000007f03067836 */ /* 0x040fe40000000000 */
[----:B------:R-:W-:-:S03]  /*1ae20*/  IMAD.IADD R2, R3, 0x1, R12 ;  /* 0x0000000103027824 */ /* 0x000fc600078e020c */
[----:B------:R-:W-:-:S04]  /*1ae30*/  SHF.R.S32.HI R7, RZ, 0x1f, R6 ;  /* 0x0000001fff077819 */ /* 0x000fc80000011406 */
[----:B------:R-:W-:-:S04]  /*1ae40*/  LEA.HI R7, R7, R6, RZ, 0x7 ;  /* 0x0000000607077211 */ /* 0x000fc800078f38ff */
[----:B------:R-:W-:Y:S02]  /*1ae50*/  SHF.R.S32.HI R20, RZ, 0x7, R7 ;  /* 0x00000007ff147819 */ /* 0x000fe40000011407 */
[----:B0-----:R-:W-:Y:S01]  /*1ae60*/  ISETP.GE.AND P2, PT, R5, 0x1, PT ;  /* 0x000000010500780c */ /* 0x001fe20003f46270 */
        /* <DEDUP_REMOVED lines=13> */
.L_x_9571:
[----:B------:R-:W-:-:S13]  /*1af40*/  ISETP.NE.AND P0, PT, R5, 0x1, PT ;  /* 0x000000010500780c */ /* 0x000fda0003f05270 */
[----:B------:R-:W0:Y:S02]  /*1af50*/  @P0 LDC.64 R6, c[0x0][0x9e8] ;  /* 0x00027a00ff060b82 */ /* 0x000e240000000a00 */
[----:B0-----:R-:W-:-:S05]  /*1af60*/  @P0 IMAD.HI.U32 R6, R11, R6, RZ ;  /* 0x000000060b060227 */ /* 0x001fca00078e00ff */
[----:B------:R-:W-:-:S07]  /*1af70*/  @P0 SHF.R.U32.HI R11, RZ, R7, R6 ;  /* 0x00000007ff0b0219 */ /* 0x000fce0000011606 */
.L_x_9572:
[----:B------:R-:W-:Y:S05]  /*1af80*/  BSYNC B0 ;  /* 0x0000000000007941 */ /* 0x000fea0003800000 */
.L_x_9570:
[----:B------:R-:W-:-:S05]  /*1af90*/  IMAD R11, R11, R5, R5 ;  /* 0x000000050b0b7224 */ /* 0x000fca00078e0205 */
[----:B------:R-:W-:-:S07]  /*1afa0*/  VIMNMX R4, R4, R11, PT ;  /* 0x0000000b04047248 */ /* 0x000fce0003fe0100 */
.L_x_9569:
        /* <DEDUP_REMOVED lines=15> */
.L_x_9575:
[----:B------:R-:W-:-:S13]  /*1b0a0*/  ISETP.NE.AND P0, PT, R5, 0x1, PT ;  /* 0x000000010500780c */ /* 0x000fda0003f05270 */
[----:B------:R-:W0:Y:S02]  /*1b0b0*/  @P0 LDC.64 R6, c[0x0][0x9e8] ;  /* 0x00027a00ff060b82 */ /* 0x000e240000000a00 */
[----:B0-----:R-:W-:-:S04]  /*1b0c0*/  @P0 IMAD.HI.U32 R12, R3, R6, RZ ;  /* 0x00000006030c0227 */ /* 0x001fc800078e00ff */
[----:B------:R-:W-:Y:S01]  /*1b0d0*/  IMAD.MOV.U32 R6, RZ, RZ, R3 ;  /* 0x000000ffff067224 */ /* 0x000fe200078e0003 */
[----:B------:R-:W-:-:S07]  /*1b0e0*/  @P0 SHF.R.U32.HI R6, RZ, R7, R12 ;  /* 0x00000007ff060219 */ /* 0x000fce000001160c */
.L_x_9576:
[----:B------:R-:W-:Y:S05]  /*1b0f0*/  BSYNC B0 ;  /* 0x0000000000007941 */ /* 0x000fea0003800000 */
.L_x_9574:
[----:B------:R-:W-:-:S05]  /*1b100*/  IMAD R5, R6, R5, RZ ;  /* 0x0000000506057224 */ /* 0x000fca00078e02ff */
[----:B------:R-:W-:-:S07]  /*1b110*/  VIMNMX R10, R10, R5, !PT ;  /* 0x000000050a0a7248 */ /* 0x000fce0007fe0100 */
.L_x_9573:
[----:B------:R-:W-:Y:S01]  /*1b120*/  VIADD R4, R4, 0x7f ;  /* 0x0000007f04047836 */ /* 0x000fe20000000000 */
[----:B------:R-:W-:Y:S01]  /*1b130*/  SHF.R.S32.HI R7, RZ, 0x1f, R10 ;  /* 0x0000001fff077819 */ /* 0x000fe2000001140a */
[----:B------:R-:W-:Y:S01]  /*1b140*/  BSSY B0, `(.L_x_9577) ;  /* 0x00000d6000007945 */ /* 0x000fe20003800000 */
[----:B------:R-:W-:Y:S02]  /*1b150*/  PLOP3.LUT P2, PT, PT, PT, PT, 0x80, 0x0 ;  /* 0x000000000000781c */ /* 0x000fe40003f4f070 */
[----:B------:R-:W-:Y:S02]  /*1b160*/  SHF.R.S32.HI R5, RZ, 0x1f, R4 ;  /* 0x0000001fff057819 */ /* 0x000fe40000011404 */
[----:B------:R-:W-:Y:S02]  /*1b170*/  LEA.HI R7, R7, R10, RZ, 0x7 ;  /* 0x0000000a07077211 */ /* 0x000fe400078f38ff */
[----:B------:R-:W-:Y:S02]  /*1b180*/  LEA.HI R5, R5, R4, RZ, 0x7 ;  /* 0x0000000405057211 */ /* 0x000fe400078f38ff */
[----:B------:R-:W-:-:S02]  /*1b190*/  SHF.R.S32.HI R7, RZ, 0x7, R7 ;  /* 0x00000007ff077819 */ /* 0x000fc40000011407 */
[----:B------:R-:W-:Y:S02]  /*1b1a0*/  SHF.R.S32.HI R5, RZ, 0x7, R5 ;  /* 0x00000007ff057819 */ /* 0x000fe40000011405 */
[----:B------:R-:W-:Y:S02]  /*1b1b0*/  VIMNMX R4, RZ, R7, !PT ;  /* 0x00000007ff047248 */ /* 0x000fe40007fe0100 */
        /* <DEDUP_REMOVED lines=11> */
[----:B------:R-:W-:-:S04]  /*1b270*/  @P0 SHF.R.S32.HI R6, RZ, 0x7, R4 ;  /* 0x00000007ff060819 */ /* 0x000fc80000011404 */
[----:B------:R-:W-:-:S13]  /*1b280*/  ISETP.GT.AND P0, PT, R6, R7, PT ;  /* 0x000000070600720c */ /* 0x000fda0003f04270 */
[----:B------:R-:W-:Y:S05]  /*1b290*/  @!P0 BRA `(.L_x_9578) ;  /* 0x0000000c00008947 */ /* 0x000fea0003800000 */
        /* <DEDUP_REMOVED lines=10> */
.L_x_9717:
[----:B------:R-:W-:-:S03]  /*1b340*/  UMOV UR4, 0xffffffff ;  /* 0xffffffff00047882 */ /* 0x000fc60000000000 */
[----:B------:R-:W-:Y:S05]  /*1b350*/  BRA.DIV UR4, `(.L_x_9580) ;  /* 0x0000005604447947 */ /* 0x000fea000b800000 */
[----:B------:R-:W-:-:S13]  /*1b360*/  ELECT P6, URZ, PT ;  /* 0x00000000003f782f */ /* 0x000fda00038c0000 */
.L_x_9720:
        /* <DEDUP_REMOVED lines=12> */
.L_x_9721:
[----:B------:R-:W-:Y:S05]  /*1b430*/  BSYNC B1 ;  /* 0x0000000000017941 */ /* 0x000fea0003800000 */
.L_x_9581:
[----:B------:R-:W-:Y:S04]  /*1b440*/  BSSY B1, `(.L_x_9583) ;  /* 0x0000049000017945 */ /* 0x000fe80003800000 */
[----:B------:R-:W-:Y:S05]  /*1b450*/  @!P6 BRA `(.L_x_9584) ;  /* 0x00000004001ce947 */ /* 0x000fea0003800000 */
[----:B0-----:R-:W-:Y:S01]  /*1b460*/  IMAD R9, R25, 0x8, R8 ;  /* 0x0000000819097824 */ /* 0x001fe200078e0208 */
[----:B------:R-:W-:-:S04]  /*1b470*/  SHF.L.U32 R10, R26, 0x1f, RZ ;  /* 0x0000001f1a0a7819 */ /* 0x000fc800000006ff */
[----:B------:R-:W0:Y:S02]  /*1b480*/  SYNCS.PHASECHK.TRANS64.TRYWAIT P0, [R9+URZ+0x2d8a0], R10 ;  /* 0x02d8a00a090075a7 */ /* 0x000e24000800017f */
[----:B0-----:R-:W-:Y:S05]  /*1b490*/  @!P0 BRA `(.L_x_9585) ;  /* 0x0000005400288947 */ /* 0x001fea0003800000 */
.L_x_9722:
        /* <DEDUP_REMOVED lines=9> */
.L_x_9586:
[----:B------:R-:W-:Y:S01]  /*1b530*/  IMAD R11, R25, 0x6000, R8 ;  /* 0x00006000190b7824 */ /* 0x000fe200078e0208 */
[----:B------:R-:W-:Y:S01]  /*1b540*/  R2UR UR9, R9 ;  /* 0x00000000090972ca */ /* 0x000fe200000e0000 */
[----:B-1----:R-:W-:Y:S01]  /*1b550*/  IMAD R12, R6, 0x80, R0 ;  /* 0x00000080060c7824 */ /* 0x002fe200078e0200 */
        /* <DEDUP_REMOVED lines=25> */
.L_x_9723:
[----:B------:R-:W-:Y:S05]  /*1b6f0*/  @P1 BRA `(.L_x_9588) ;  /* 0x0000000000141947 */ /* 0x000fea0003800000 */
[----:B------:R-:W-:Y:S01]  /*1b700*/  ISETP.NE.AND P0, PT, R28, RZ, PT ;  /* 0x000000ff1c00720c */ /* 0x000fe20003f05270 */
[----:B01----:R-:W-:-:S04]  /*1b710*/  IMAD.MOV.U32 R10, RZ, RZ, 0x6000 ;  /* 0x00006000ff0a7424 */ /* 0x003fc800078e00ff */
[----:B------:R2:W-:Y:S08]  /*1b720*/  SYNCS.ARRIVE.TRANS64 RZ, [R9+URZ+0x2d8b0], R10 ;  /* 0x02d8b00a09ff79a7 */ /* 0x0005f0000800003f */
[----:B------:R-:W-:Y:S05]  /*1b730*/  @!P0 BRA `(.L_x_9588) ;  /* 0x0000000000048947 */ /* 0x000fea0003800000 */
[----:B------:R-:W-:Y:S01]  /*1b740*/  BPT.TRAP 0x1 ;  /* 0x000000040000795c */ /* 0x000fe20000300000 */
.L_x_9588:
        /* <DEDUP_REMOVED lines=24> */
.L_x_9584:
[----:B------:R-:W-:Y:S05]  /*1b8d0*/  BSYNC B1 ;  /* 0x0000000000017941 */ /* 0x000fea0003800000 */
.L_x_9583:
        /* <DEDUP_REMOVED lines=9> */
.L_x_9595:
[----:B------:R-:W-:Y:S05]  /*1b970*/  YIELD ;  /* 0x0000000000007946 */ /* 0x000fea0003800000 */
[----:B------:R-:W-:Y:S04]  /*1b980*/  BSSY B1, `(.L_x_9589) ;  /* 0x0000048000017945 */ /* 0x000fe80003800000 */
[----:B------:R-:W-:Y:S05]  /*1b990*/  @!P6 BRA `(.L_x_9590) ;  /* 0x000000040018e947 */ /* 0x000fea0003800000 */
[----:B------:R-:W-:Y:S01]  /*1b9a0*/  IMAD R9, R25, 0x8, R8 ;  /* 0x0000000819097824 */ /* 0x000fe200078e0208 */
[----:B------:R-:W-:-:S04]  /*1b9b0*/  SHF.L.U32 R12, R26, 0x1f, RZ ;  /* 0x0000001f1a0c7819 */ /* 0x000fc800000006ff */
[----:B------:R-:W0:Y:S02]  /*1b9c0*/  SYNCS.PHASECHK.TRANS64.TRYWAIT P0, [R9+URZ+0x2d8a0], R12 ;  /* 0x02d8a00c090075a7 */ /* 0x000e24000800017f */
[----:B0-----:R-:W-:Y:S05]  /*1b9d0*/  @!P0 BRA `(.L_x_9591) ;  /* 0x0000005000008947 */ /* 0x001fea0003800000 */
.L_x_9724:
        /* <DEDUP_REMOVED lines=9> */
.L_x_9592:
[----:B-1----:R-:W-:Y:S01]  /*1ba70*/  IMAD R10, R25, 0x6000, R8 ;  /* 0x00006000190a7824 */ /* 0x002fe200078e0208 */
        /* <DEDUP_REMOVED lines=26> */
.L_x_9725:
[----:B------:R-:W-:Y:S05]  /*1bc20*/  @P0 BRA `(.L_x_9594) ;  /* 0x0000000000140947 */ /* 0x000fea0003800000 */
[----:B------:R-:W-:Y:S01]  /*1bc30*/  ISETP.NE.AND P1, PT, R28, RZ, PT ;  /* 0x000000ff1c00720c */ /* 0x000fe20003f25270 */
[----:B01----:R-:W-:-:S04]  /*1bc40*/  IMAD.MOV.U32 R12, RZ, RZ, 0x6000 ;  /* 0x00006000ff0c7424 */ /* 0x003fc800078e00ff */
[----:B------:R2:W-:Y:S08]  /*1bc50*/  SYNCS.ARRIVE.TRANS64 RZ, [R9+URZ+0x2d8b0], R12 ;  /* 0x02d8b00c09ff79a7 */ /* 0x0005f0000800003f */
[----:B------:R-:W-:Y:S05]  /*1bc60*/  @!P1 BRA `(.L_x_9594) ;  /* 0x0000000000049947 */ /* 0x000fea0003800000 */
[----:B------:R-:W-:Y:S01]  /*1bc70*/  BPT.TRAP 0x1 ;  /* 0x000000040000795c */ /* 0x000fe20000300000 */
.L_x_9594:
        /* <DEDUP_REMOVED lines=24> */
.L_x_9590:
[----:B------:R-:W-:Y:S05]  /*1be00*/  BSYNC B1 ;  /* 0x0000000000017941 */ /* 0x000fea0003800000 */
.L_x_9589:
[----:B------:R-:W-:-:S05]  /*1be10*/  VIADD R25, R25, 0x1 ;  /* 0x0000000119197836 */ /* 0x000fca0000000000 */
[----:B------:R-:W-:-:S04]  /*1be20*/  ISETP.NE.AND P0, PT, R25, 0x2, PT ;  /* 0x000000021900780c */ /* 0x000fc80003f05270 */
[----:B012---:R-:W-:Y:S02]  /*1be30*/  SEL R9, RZ, 0x1, P0 ;  /* 0x00000001ff097807 */ /* 0x007fe40000000000 */
[----:B------:R-:W-:Y:S02]  /*1be40*/  SEL R25, R25, RZ, P0 ;  /* 0x000000ff19197207 */ /* 0x000fe40000000000 */
[----:B------:R-:W-:Y:S02]  /*1be50*/  ISETP.GT.AND P0, PT, R6, R7, PT ;  /* 0x000000070600720c */ /* 0x000fe40003f04270 */
[----:B------:R-:W-:Y:S01]  /*1be60*/  LOP3.LUT R26, R26, R9, RZ, 0x3c, !PT ;  /* 0x000000091a1a7212 */ /* 0x000fe200078e3cff */
[----:B------:R-:W-:-:S04]  /*1be70*/  VIADD R9, R6, 0xffffffff ;  /* 0xffffffff06097836 */ /* 0x000fc80000000000 */
[----:B------:R-:W-:-:S06]  /*1be80*/  IMAD.MOV.U32 R6, RZ, RZ, R9 ;  /* 0x000000ffff067224 */ /* 0x000fcc00078e0009 */
[----:B------:R-:W-:Y:S05]  /*1be90*/  @P0 BRA `(.L_x_9595) ;  /* 0xfffffff800b40947 */ /* 0x000fea000383ffff */
.L_x_9578:
[----:B------:R-:W-:Y:S05]  /*1bea0*/  BSYNC B0 ;  /* 0x0000000000007941 */ /* 0x000fea0003800000 */
.L_x_9577:
[----:B------:R-:W0:Y:S01]  /*1beb0*/  LDC.64 R4, c[0x0][0x9e0] ;  /* 0x00027800ff047b82 */ /* 0x000e220000000a00 */
[----:B------:R-:W-:Y:S07]  /*1bec0*/  @!P2 WARPSYNC.ALL ;  /* 0x000000000000a948 */ /* 0x000fee0003800000 */
[----:B------:R-:W-:Y:S01]  /*1bed0*/  @!P2 BAR.SYNC.DEFER_BLOCKING 0xc, 0x1a0 ;  /* 0x030680000000ab1d */ /* 0x000fe20000010000 */
        /* <DEDUP_REMOVED lines=14> */
.L_x_9598:
[----:B------:R-:W-:-:S13]  /*1bfc0*/  ISETP.NE.AND P0, PT, R5, 0x1, PT ;  /* 0x000000010500780c */ /* 0x000fda0003f05270 */
[----:B------:R-:W0:Y:S02]  /*1bfd0*/  @P0 LDC.64 R6, c[0x0][0x9e8] ;  /* 0x00027a00ff060b82 */ /* 0x000e240000000a00 */
[----:B0-----:R-:W-:-:S05]  /*1bfe0*/  @P0 IMAD.HI.U32 R6, R0, R6, RZ ;  /* 0x0000000600060227 */ /* 0x001fca00078e00ff */
[----:B------:R-:W-:-:S07]  /*1bff0*/  @P0 SHF.R.U32.HI R0, RZ, R7, R6 ;  /* 0x00000007ff000219 */ /* 0x000fce0000011606 */
.L_x_9599:
[----:B------:R-:W-:Y:S05]  /*1c000*/  BSYNC B0 ;  /* 0x0000000000007941 */ /* 0x000fea0003800000 */
.L_x_9597:
[----:B------:R-:W-:-:S05]  /*1c010*/  IMAD R7, R0, R5, R5 ;  /* 0x0000000500077224 */ /* 0x000fca00078e0205 */
[----:B------:R-:W-:-:S07]  /*1c020*/  VIMNMX R4, R4, R7, PT ;  /* 0x0000000704047248 */ /* 0x000fce0003fe0100 */
.L_x_9596:
[----:B------:R-:W-:Y:S01]  /*1c030*/  VIADD R4, R4, 0x7f ;  /* 0x0000007f04047836 */ /* 0x000fe20000000000 */
[----:B------:R-:W-:Y:S02]  /*1c040*/  ULDC UR4, c[0x0][0x9dc] ;  /* 0x0002770000047ab9 */ /* 0x000fe40000000800 */
[----:B------:R-:W-:Y:S02]  /*1c050*/  VIADD R0, R3, -UR4 ;  /* 0x8000000403007c36 */ /* 0x000fe40008000000 */
[----:B------:R-:W-:-:S04]  /*1c060*/  SHF.R.S32.HI R7, RZ, 0x1f, R4 ;  /* 0x0000001fff077819 */ /* 0x000fc80000011404 */
[----:B------:R-:W-:-:S04]  /*1c070*/  LEA.HI R7, R7, R4, RZ, 0x7 ;  /* 0x0000000407077211 */ /* 0x000fc800078f38ff */
[----:B------:R-:W-:-:S04]  /*1c080*/  SHF.R.S32.HI R7, RZ, 0x7, R7 ;  /* 0x00000007ff077819 */ /* 0x000fc80000011407 */
[----:B------:R-:W-:-:S05]  /*1c090*/  VIMNMX R2, R20, R7, PT ;  /* 0x0000000714027248 */ /* 0x000fca0003fe0100 */
[----:B------:R0:W-:Y:S01]  /*1c0a0*/  STL [R1+0x4], R2 ;  /* 0x0000040201007387 */ /* 0x0001e20000100800 */
[----:B------:R-:W-:Y:S05]  /*1c0b0*/  @!P1 BRA `(.L_x_9600) ;  /* 0x0000000000449947 */ /* 0x000fea0003800000 */
        /* <DEDUP_REMOVED lines=10> */
.L_x_9602:
[----:B------:R-:W-:-:S13]  /*1c160*/  ISETP.NE.AND P0, PT, R5, 0x1, PT ;  /* 0x000000010500780c */ /* 0x000fda0003f05270 */
[----:B------:R-:W1:Y:S02]  /*1c170*/  @P0 LDC.64 R6, c[0x0][0x9e8] ;  /* 0x00027a00ff060b82 */ /* 0x000e640000000a00 */
[----:B-1----:R-:W-:-:S05]  /*1c180*/  @P0 IMAD.HI.U32 R6, R3, R6, RZ ;  /* 0x0000000603060227 */ /* 0x002fca00078e00ff */
[----:B------:R-:W-:-:S07]  /*1c190*/  @P0 SHF.R.U32.HI R3, RZ, R7, R6 ;  /* 0x00000007ff030219 */ /* 0x000fce0000011606 */
.L_x_9603:
[----:B------:R-:W-:Y:S05]  /*1c1a0*/  BSYNC B0 ;  /* 0x0000000000007941 */ /* 0x000fea0003800000 */
.L_x_9601:
[----:B------:R-:W-:-:S05]  /*1c1b0*/  IMAD R3, R3, R5, RZ ;  /* 0x0000000503037224 */ /* 0x000fca00078e02ff */
[----:B------:R-:W-:-:S07]  /*1c1c0*/  VIMNMX R0, R0, R3, !PT ;  /* 0x0000000300007248 */ /* 0x000fce0007fe0100 */
.L_x_9600:
        /* <DEDUP_REMOVED lines=9> */
[----:B------:R-:W1:Y:S01]  /*1c260*/  S2R R7, SR_LANEID ;  /* 0x0000000000077919 */ /* 0x000e620000000000 */
[----:B------:R-:W-:Y:S01]  /*1c270*/  VOTEU.ANY UR4, UPT, PT ;  /* 0x0000000000047886 */ /* 0x000fe200038e0100 */
[----:B0-----:R-:W0:Y:S01]  /*1c280*/  LDC.64 R2, c[0x0][0xc38] ;  /* 0x00030e00ff027b82 */ /* 0x001e220000000a00 */
[----:B------:R-:W1:Y:S08]  /*1c290*/  FLO.U32 R0, UR4 ;  /* 0x0000000400007d00 */ /* 0x000e7000080e0000 */
[----:B------:R-:W0:Y:S01]  /*1c2a0*/  POPC R5, UR4 ;  /* 0x0000000400057d09 */ /* 0x000e220008000000 */
[----:B-1----:R-:W-:-:S13]  /*1c2b0*/  ISETP.EQ.U32.AND P0, PT, R0, R7, PT ;  /* 0x000000070000720c */ /* 0x002fda0003f02070 */
[----:B0-----:R-:W2:Y:S01]  /*1c2c0*/  @P0 ATOMG.E.ADD.STRONG.GPU PT, R3, desc[UR38][R2.64], R5 ;  /* 0x00000005020309a8 */ /* 0x001ea200081ee1e6 */
[----:B------:R-:W0:Y:S02]  /*1c2d0*/  S2R R4, SR_LTMASK ;  /* 0x0000000000047919 */ /* 0x000e240000003900 */
[----:B0-----:R-:W-:-:S04]  /*1c2e0*/  LOP3.LUT R4, R4, UR4, RZ, 0xc0, !PT ;  /* 0x0000000404047c12 */ /* 0x001fc8000f8ec0ff */
[----:B------:R-:W0:Y:S01]  /*1c2f0*/  POPC R7, R4 ;  /* 0x0000000400077309 */ /* 0x000e220000000000 */
[----:B--2---:R-:W0:Y:S02]  /*1c300*/  SHFL.IDX PT, R0, R3, R0, 0x1f ;  /* 0x00001f0003007589 */ /* 0x004e2400000e0000 */
[----:B0-----:R-:W-:Y:S01]  /*1c310*/  IADD3 R16, R0, UR36, R7 ;  /* 0x0000002400107c10 */ /* 0x001fe2000fffe007 */
[----:B------:R-:W-:Y:S06]  /*1c320*/  BRA `(.L_x_9606) ;  /* 0x0000002800cc7947 */ /* 0x000fec0003800000 */
.L_x_9605:
[----:B------:R-:W1:Y:S01]  /*1c330*/  S2R R0, SR_CgaCtaId ;  /* 0x0000000000007919 */ /* 0x000e620000008800 */
[----:B------:R-:W-:-:S04]  /*1c340*/  MOV R29, 0x400 ;  /* 0x00000400001d7802 */ /* 0x000fc80000000f00 */
[----:B-1----:R-:W-:-:S05]  /*1c350*/  LEA R29, R0, R29, 0x18 ;  /* 0x0000001d001d7211 */ /* 0x002fca00078ec0ff */
[----:B------:R-:W-:-:S05]  /*1c360*/  VIADD R0, R29, 0x15400 ;  /* 0x000154001d007836 */ /* 0x000fca0000000000 */
[----:B------:R-:W-:-:S13]  /*1c370*/  LOP3.LUT P0, RZ, R0, 0x1bf, RZ, 0xc0, !PT ;  /* 0x000001bf00ff7812 */ /* 0x000fda000780c0ff */
[----:B------:R-:W-:Y:S05]  /*1c380*/  @!P0 BRA `(.L_x_9607) ;  /* 0x0000000000408947 */ /* 0x000fea0003800000 */
[----:B0-----:R-:W-:Y:S01]  /*1c390*/  MOV R2, 0x0 ;  /* 0x0000000000027802 */ /* 0x001fe20000000f00 */
        /* <DEDUP_REMOVED lines=15> */
.L_x_9607:
[----:B------:R-:W-:-:S05]  /*1c490*/  VIADD R0, R29, 0x400 ;  /* 0x000004001d007836 */ /* 0x000fca0000000000 */
[----:B------:R-:W-:-:S13]  /*1c4a0*/  LOP3.LUT P0, RZ, R0, 0x1bf, RZ, 0xc0, !PT ;  /* 0x000001bf00ff7812 */ /* 0x000fda000780c0ff */
[----:B------:R-:W-:Y:S05]  /*1c4b0*/  @!P0 BRA `(.L_x_9608) ;  /* 0x0000000000808947 */ /* 0x000fea0003800000 */
[----:B------:R-:W-:Y:S01]  /*1c4c0*/  MOV R0, 0x0 ;  /* 0x0000000000007802 */ /* 0x000fe20000000f00 */
[----:B------:R-:W-:Y:S01]  /*1c4d0*/  ULDC.64 UR6, c[0x4][0x1b8] ;  /* 0x01006e0000067ab9 */ /* 0x000fe20000000a00 */
[----:B------:R-:W-:Y:S01]  /*1c4e0*/  ULDC.64 UR8, c[0x4][0x1c0] ;  /* 0x0100700000087ab9 */ /* 0x000fe20000000a00 */
[----:B------:R-:W-:Y:S01]  /*1c4f0*/  ULDC.64 UR4, c[0x4][0x80] ;  /* 0x0100200000047ab9 */ /* 0x000fe20000000a00 */
[----:B0-----:R0:W1:Y:S01]  /*1c500*/  LDC.64 R2, c[0x4][R0] ;  /* 0x0100000000027b82 */ /* 0x0010620000000a00 */
        /* <DEDUP_REMOVED lines=11> */
.L_x_9609:
        /* <DEDUP_REMOVED lines=16> */
.L_x_9608:
[----:B------:R-:W2:Y:S01]  /*1c6c0*/  LDL.LU R20, [R1+0x14] ;  /* 0x0000140001147983 */ /* 0x000ea20000300800 */
[----:B------:R-:W-:Y:S01]  /*1c6d0*/  ULDC.64 UR4, c[0x0][0x9f8] ;  /* 0x00027e0000047ab9 */ /* 0x000fe20000000a00 */
[----:B------:R-:W1:Y:S01]  /*1c6e0*/  LDC R0, c[0x0][0x428] ;  /* 0x00010a00ff007b82 */ /* 0x000e620000000800 */
[----:B------:R-:W-:Y:S01]  /*1c6f0*/  ISETP.NE.U32.AND P0, PT, RZ, UR4, PT ;  /* 0x00000004ff007c0c */ /* 0x000fe2000bf05070 */
[----:B------:R-:W-:-:S03]  /*1c700*/  IMAD.MOV.U32 R6, RZ, RZ, R19 ;  /* 0x000000ffff067224 */ /* 0x000fc600078e0013 */
[----:B------:R-:W-:Y:S01]  /*1c710*/  ISETP.NE.AND.EX P0, PT, RZ, UR5, PT, P0 ;  /* 0x00000005ff007c0c */ /* 0x000fe2000bf05300 */
[----:B------:R-:W-:-:S12]  /*1c720*/  ULDC.64 UR4, c[0x0][0xa00] ;  /* 0x0002800000047ab9 */ /* 0x000fd80000000a00 */
[----:B0-----:R-:W0:Y:S02]  /*1c730*/  @P0 LDC.64 R2, c[0x0][0x9f8] ;  /* 0x00027e00ff020b82 */ /* 0x001e240000000a00 */
[----:B0-----:R-:W-:-:S05]  /*1c740*/  @P0 IMAD.WIDE R2, R19, 0x4, R2 ;  /* 0x0000000413020825 */ /* 0x001fca00078e0202 */
[----:B------:R0:W5:Y:S01]  /*1c750*/  @P0 LDG.E R6, desc[UR38][R2.64] ;  /* 0x0000002602060981 */ /* 0x000162000c1e1900 */
[----:B-1----:R-:W-:Y:S01]  /*1c760*/  ISETP.NE.AND P0, PT, R0, 0x1, PT ;  /* 0x000000010000780c */ /* 0x002fe20003f05270 */
[----:B------:R-:W-:Y:S01]  /*1c770*/  IMAD.MOV.U32 R0, RZ, RZ, R18 ;  /* 0x000000ffff007224 */ /* 0x000fe200078e0012 */
[----:B------:R-:W-:-:S04]  /*1c780*/  ISETP.NE.AND P6, PT, R28, RZ, PT ;  /* 0x000000ff1c00720c */ /* 0x000fc80003fc5270 */
[----:B------:R-:W-:-:S07]  /*1c790*/  PLOP3.LUT P1, PT, P6, PT, PT, 0x8, 0x0 ;  /* 0x000000000000781c */ /* 0x000fce000372e170 */
[----:B------:R-:W1:Y:S02]  /*1c7a0*/  @P0 LDC R5, c[0x0][0x42c] ;  /* 0x00010b00ff050b82 */ /* 0x000e640000000800 */
[----:B------:R-:W-:-:S05]  /*1c7b0*/  VOTEU.ALL UP1, P6 ;  /* 0x00000000003f7886 */ /* 0x000fca0003020000 */
[----:B------:R-:W-:Y:S01]  /*1c7c0*/  @!UP1 UIADD3 UR8, UP0, UR40, 0x270, URZ ;  /* 0x0000027028089890 */ /* 0x000fe2000ff1e03f */
[----:B------:R-:W3:Y:S03]  /*1c7d0*/  @P0 LDC R4, c[0x0][0x430] ;  /* 0x00010c00ff040b82 */ /* 0x000ee60000000800 */
[----:B------:R-:W-:-:S03]  /*1c7e0*/  @!UP1 UIADD3.X UR9, URZ, UR41, URZ, UP0, !UPT ;  /* 0x000000293f099290 */ /* 0x000fc600087fe43f */
[----:B------:R-:W-:Y:S01]  /*1c7f0*/  VOTEU.ALL UP0, P6 ;  /* 0x00000000003f7886 */ /* 0x000fe20003000000 */
[----:B-1----:R-:W-:-:S05]  /*1c800*/  @P0 IMAD.HI.U32 R5, R18, R5, RZ ;  /* 0x0000000512050227 */ /* 0x002fca00078e00ff */
[----:B---3--:R-:W-:Y:S02]  /*1c810*/  @P0 SHF.R.U32.HI R0, RZ, R4, R5 ;  /* 0x00000004ff000219 */ /* 0x008fe40000011605 */
[----:B------:R-:W-:-:S04]  /*1c820*/  ISETP.NE.U32.AND P0, PT, RZ, UR4, PT ;  /* 0x00000004ff007c0c */ /* 0x000fc8000bf05070 */
[----:B------:R-:W-:-:S04]  /*1c830*/  ISETP.NE.AND.EX P0, PT, RZ, UR5, PT, P0 ;  /* 0x00000005ff007c0c */ /* 0x000fc8000bf05300 */
[----:B------:R-:W-:Y:S01]  /*1c840*/  SEL R4, R19, RZ, !P0 ;  /* 0x000000ff13047207 */ /* 0x000fe20004000000 */
[----:B0-2---:R-:W-:-:S08]  /*1c850*/  IMAD R17, R17, 0xc0, R20 ;  /* 0x000000c011117824 */ /* 0x005fd000078e0214 */
.L_x_9610:
        /* <DEDUP_REMOVED lines=14> */
.L_x_9611:
        /* <DEDUP_REMOVED lines=13> */
.L_x_9612:
        /* <DEDUP_REMOVED lines=18> */
.L_x_9728:
[----:B------:R-:W-:Y:S01]  /*1cb30*/  UMOV UR4, 0xffffffff ;  /* 0xffffffff00047882 */ /* 0x000fe20000000000 */
[----:B------:R-:W-:Y:S02]  /*1cb40*/  SHF.R.S32.HI R12, RZ, 0x1f, R6 ;  /* 0x0000001fff0c7819 */ /* 0x000fe40000011406 */
[----:B------:R-:W-:Y:S05]  /*1cb50*/  BRA.DIV UR4, `(.L_x_9614) ;  /* 0x0000003e04fc7947 */ /* 0x000fea000b800000 */
[----:B------:R-:W-:-:S13]  /*1cb60*/  ELECT P6, URZ, PT ;  /* 0x00000000003f782f */ /* 0x000fda00038c0000 */
.L_x_9731:
        /* <DEDUP_REMOVED lines=21> */
.L_x_9616:
[----:B------:R-:W-:Y:S01]  /*1ccc0*/  IMAD R5, R22, 0x8, R29 ;  /* 0x0000000816057824 */ /* 0x000fe200078e021d */
[----:B0-----:R-:W-:-:S04]  /*1ccd0*/  SHF.L.U32 R10, R24, 0x1f, RZ ;  /* 0x0000001f180a7819 */ /* 0x001fc800000006ff */
[----:B------:R-:W0:Y:S02]  /*1cce0*/  SYNCS.PHASECHK.TRANS64.TRYWAIT P0, [R5+URZ+0x2d840], R10 ;  /* 0x02d8400a050075a7 */ /* 0x000e24000800017f */
[----:B0-----:R-:W-:Y:S05]  /*1ccf0*/  @!P0 BRA `(.L_x_9617) ;  /* 0x0000003c00b48947 */ /* 0x001fea0003800000 */
.L_x_9732:
        /* <DEDUP_REMOVED lines=9> */
.L_x_9618:
[----:B------:R-:W-:Y:S01]  /*1cd90*/  R2UR UR9, R5 ;  /* 0x00000000050972ca */ /* 0x000fe200000e0000 */
        /* <DEDUP_REMOVED lines=12> */
[----:B------:R-:W-:Y:S02]  /*1ce60*/  ULEA UR11, UR11, UR5, 0x7 ;  /* 0x000000050b0b7291 */ /* 0x000fe4000f8e383f */
        /* <DEDUP_REMOVED lines=14> */
.L_x_9615:
        /* <DEDUP_REMOVED lines=44> */
.L_x_9733:
[----:B------:R-:W-:Y:S05]  /*1d210*/  BSYNC B0 ;  /* 0x0000000000007941 */ /* 0x000fea0003800000 */
.L_x_9619:
[----:B------:R-:W2:Y:S01]  /*1d220*/  LDL R5, [R1+0x4] ;  /* 0x0000040001057983 */ /* 0x000ea20000100800 */
[----:B------:R-:W-:Y:S01]  /*1d230*/  BSSY B0, `(.L_x_9621) ;  /* 0x000017c000007945 */ /* 0x000fe20003800000 */
[----:B--2---:R-:W-:-:S05]  /*1d240*/  VIADD R9, R5, 0xfffffffe ;  /* 0xfffffffe05097836 */ /* 0x004fca0000000000 */
[----:B------:R-:W-:-:S13]  /*1d250*/  ISETP.GE.AND P0, PT, R9, R27, PT ;  /* 0x0000001b0900720c */ /* 0x000fda0003f06270 */
[----:B------:R-:W-:Y:S05]  /*1d260*/  @!P0 BRA `(.L_x_9622) ;  /* 0x0000001400e08947 */ /* 0x000fea0003800000 */
[----:B0-----:R-:W-:Y:S01]  /*1d270*/  IMAD.MOV R4, RZ, RZ, -R5 ;  /* 0x000000ffff047224 */ /* 0x001fe200078e0a05 */
[----:B------:R-:W-:Y:S01]  /*1d280*/  LOP3.LUT R13, RZ, R27, RZ, 0x33, !PT ;  /* 0x0000001bff0d7212 */ /* 0x000fe200078e33ff */
[----:B------:R-:W-:Y:S03]  /*1d290*/  BSSY B1, `(.L_x_9623) ;  /* 0x000007f000017945 */ /* 0x000fe60003800000 */
        /* <DEDUP_REMOVED lines=25> */
[----:B------:R-:W-:Y:S02]  /*1d430*/  IMAD R15, R6, UR5, R4 ;  /* 0x00000005060f7c24 */ /* 0x000fe4000f8e0204 */
        /* <DEDUP_REMOVED lines=8> */
.L_x_9627:
[----:B0-----:R-:W-:Y:S01]  /*1d4c0*/  IMAD R2, R10, 0x8, R29 ;  /* 0x000000080a027824 */ /* 0x001fe200078e021d */
[----:B------:R-:W-:-:S04]  /*1d4d0*/  SHF.L.U32 R3, R14, 0x1f, RZ ;  /* 0x0000001f0e037819 */ /* 0x000fc800000006ff */
[----:B------:R-:W0:Y:S02]  /*1d4e0*/  SYNCS.PHASECHK.TRANS64.TRYWAIT P0, [R2+URZ+0x2d840], R3 ;  /* 0x02d84003020075a7 */ /* 0x000e24000800017f */
[----:B0-----:R-:W-:Y:S05]  /*1d4f0*/  @!P0 BRA `(.L_x_9628) ;  /* 0x0000003400dc8947 */ /* 0x001fea0003800000 */
.L_x_9734:
        /* <DEDUP_REMOVED lines=9> */
.L_x_9629:
        /* <DEDUP_REMOVED lines=16> */
[----:B------:R-:W-:Y:S02]  /*1d690*/  ULEA UR11, UR11, UR5, 0x7 ;  /* 0x000000050b0b7291 */ /* 0x000fe4000f8e383f */
        /* <DEDUP_REMOVED lines=14> */
.L_x_9735:
[----:B------:R-:W1:Y:S02]  /*1d780*/  S2R R5, SR_TID.X ;  /* 0x0000000000057919 */ /* 0x000e640000002100 */
[----:B-1----:R-:W-:Y:S02]  /*1d790*/  LOP3.LUT R11, R5, 0x7f, RZ, 0xc0, !PT ;  /* 0x0000007f050b7812 */ /* 0x002fe400078ec0ff */
[----:B------:R-:W2:Y:S02]  /*1d7a0*/  LDL R5, [R1+0x8] ;  /* 0x0000080001057983 */ /* 0x000ea40000100800 */
[----:B------:R-:W-:-:S13]  /*1d7b0*/  ISETP.NE.AND P0, PT, R11, RZ, PT ;  /* 0x000000ff0b00720c */ /* 0x000fda0003f05270 */
[----:B0-----:R-:W-:-:S04]  /*1d7c0*/  @!P0 IMAD.MOV.U32 R3, RZ, RZ, 0x6000 ;  /* 0x00006000ff038424 */ /* 0x001fc800078e00ff */
[----:B------:R2:W-:Y:S02]  /*1d7d0*/  @!P0 SYNCS.ARRIVE.TRANS64 RZ, [R2+URZ+0x2d850], R3 ;  /* 0x02d8500302ff89a7 */ /* 0x0005e4000800003f */
[----:B--2---:R-:W-:-:S04]  /*1d7e0*/  PRMT R3, R5, 0x9910, RZ ;  /* 0x0000991005037816 */ /* 0x004fc800000000ff */
[----:B------:R-:W-:-:S13]  /*1d7f0*/  ISETP.NE.AND P0, PT, R3, 0x2, PT ;  /* 0x000000020300780c */ /* 0x000fda0003f05270 */
[----:B------:R-:W-:Y:S05]  /*1d800*/  @P0 BRA `(.L_x_9631) ;  /* 0x0000000000040947 */ /* 0x000fea0003800000 */
[----:B------:R-:W-:Y:S01]  /*1d810*/  BPT.TRAP 0x1 ;  /* 0x000000040000795c */ /* 0x000fe20000300000 */
.L_x_9631:
[----:B------:R-:W2:Y:S02]  /*1d820*/  LDL R3, [R1] ;  /* 0x0000000001037983 */ /* 0x000ea40000100800 */
[----:B--2---:R-:W-:-:S13]  /*1d830*/  LOP3.LUT P0, RZ, R3, 0x40, RZ, 0xc0, !PT ;  /* 0x0000004003ff7812 */ /* 0x004fda000780c0ff */
[----:B------:R-:W-:Y:S05]  /*1d840*/  @P0 BRA `(.L_x_9632) ;  /* 0x0000000000040947 */ /* 0x000fea0003800000 */
[----:B------:R-:W-:Y:S01]  /*1d850*/  BPT.TRAP 0x1 ;  /* 0x000000040000795c */ /* 0x000fe20000300000 */
.L_x_9632:
        /* <DEDUP_REMOVED lines=29> */
.L_x_9626:
[----:B------:R-:W-:Y:S05]  /*1da30*/  BSYNC B2 ;  /* 0x0000000000027941 */ /* 0x000fea0003800000 */
.L_x_9625:
[----:B------:R-:W2:Y:S01]  /*1da40*/  LDL R2, [R1+0x4] ;  /* 0x0000040001027983 */ /* 0x000ea20000100800 */
[----:B------:R-:W-:Y:S02]  /*1da50*/  IMAD.MOV.U32 R24, RZ, RZ, R14 ;  /* 0x000000ffff187224 */ /* 0x000fe400078e000e */
[----:B------:R-:W-:Y:S02]  /*1da60*/  IMAD.MOV.U32 R22, RZ, RZ, R10 ;  /* 0x000000ffff167224 */ /* 0x000fe400078e000a */
[----:B--2---:R-:W-:-:S07]  /*1da70*/  VIADD R9, R2, 0xfffffffd ;  /* 0xfffffffd02097836 */ /* 0x004fce0000000000 */
.L_x_9624:
[----:B------:R-:W-:Y:S05]  /*1da80*/  BSYNC B1 ;  /* 0x0000000000017941 */ /* 0x000fea0003800000 */
.L_x_9623:
[----:B------:R-:W2:Y:S01]  /*1da90*/  LDL.LU R2, [R1+0x4] ;  /* 0x0000040001027983 */ /* 0x000ea20000300800 */
[----:B------:R-:W-:Y:S01]  /*1daa0*/  VIADD R13, R13, 0xfffffffe ;  /* 0xfffffffe0d0d7836 */ /* 0x000fe20000000000 */
[----:B--2---:R-:W-:-:S04]  /*1dab0*/  LOP3.LUT R2, RZ, R2, RZ, 0x33, !PT ;  /* 0x00000002ff027212 */ /* 0x004fc800078e33ff */
[----:B------:R-:W-:-:S13]  /*1dac0*/  ISETP.NE.AND P0, PT, R13, R2, PT ;  /* 0x000000020d00720c */ /* 0x000fda0003f05270 */
[----:B------:R-:W-:Y:S05]  /*1dad0*/  @!P0 BRA `(.L_x_9622) ;  /* 0x0000000c00c48947 */ /* 0x000fea0003800000 */
[----:B------:R-:W-:-:S07]  /*1dae0*/  IMAD.MOV.U32 R4, RZ, RZ, R8 ;  /* 0x000000ffff047224 */ /* 0x000fce00078e0008 */
.L_x_9649:
[----:B------:R-:W-:Y:S01]  /*1daf0*/  VIADD R10, R22, 0x1 ;  /* 0x00000001160a7836 */ /* 0x000fe20000000000 */
[----:B------:R-:W-:Y:S05]  /*1db00*/  YIELD ;  /* 0x0000000000007946 */ /* 0x000fea0003800000 */
[----:B------:R-:W-:Y:S01]  /*1db10*/  ISETP.NE.AND P0, PT, R10, 0x2, PT ;  /* 0x000000020a00780c */ /* 0x000fe20003f05270 */
[----:B------:R-:W-:Y:S03]  /*1db20*/  BSSY B1, `(.L_x_9633) ;  /* 0x0000073000017945 */ /* 0x000fe60003800000 */
[----:B0-----:R-:W-:-:S02]  /*1db30*/  SEL R11, RZ, 0x1, P0 ;  /* 0x00000001ff0b7807 */ /* 0x001fc40000000000 */
        /* <DEDUP_REMOVED lines=9> */
[----:B------:R-:W-:Y:S02]  /*1dbd0*/  ULDC.64 UR6, c[0x0][0x408] ;  /* 0x0001020000067ab9 */ /* 0x000fe40000000a00 */
[----:B------:R-:W-:Y:S01]  /*1dbe0*/  IMAD R5, R12, UR6, RZ ;  /* 0x000000060c057c24 */ /* 0x000fe2000f8e02ff */
        /* <DEDUP_REMOVED lines=8> */
[C---:B------:R-:W-:Y:S02]  /*1dc70*/  IMAD R4, R6.reuse, UR7, R5 ;  /* 0x0000000706047c24 */ /* 0x040fe4000f8e0205 */
[----:B------:R-:W-:-:S04]  /*1dc80*/  IMAD.WIDE.U32 R2, R6, UR6, R2 ;  /* 0x0000000606027c25 */ /* 0x000fc8000f8e0002 */
[----:B------:R-:W-:Y:S01]  /*1dc90*/  IMAD.IADD R3, R4, 0x1, R3 ;  /* 0x0000000104037824 */ /* 0x000fe200078e0203 */
[----:B------:R-:W-:-:S04]  /*1dca0*/  LEA R4, P0, R2, UR4, 0x2 ;  /* 0x0000000402047c11 */ /* 0x000fc8000f8010ff */
[----:B------:R-:W-:-:S05]  /*1dcb0*/  LEA.HI.X R5, R2, UR5, R3, 0x2, P0 ;  /* 0x0000000502057c11 */ /* 0x000fca00080f1403 */
[----:B------:R0:W5:Y:S04]  /*1dcc0*/  LDG.E R4, desc[UR38][R4.64] ;  /* 0x0000002604047981 */ /* 0x000168000c1e1900 */
.L_x_9635:
[----:B------:R-:W-:Y:S01]  /*1dcd0*/  IMAD R3, R10, 0x8, R29 ;  /* 0x000000080a037824 */ /* 0x000fe200078e021d */
[----:B------:R-:W-:-:S04]  /*1dce0*/  SHF.L.U32 R2, R11, 0x1f, RZ ;  /* 0x0000001f0b027819 */ /* 0x000fc800000006ff */
[----:B------:R-:W1:Y:S02]  /*1dcf0*/  SYNCS.PHASECHK.TRANS64.TRYWAIT P0, [R3+URZ+0x2d840], R2 ;  /* 0x02d84002030075a7 */ /* 0x000e64000800017f */
[----:B-1----:R-:W-:Y:S05]  /*1dd00*/  @!P0 BRA `(.L_x_9636) ;  /* 0x0000003000008947 */ /* 0x002fea0003800000 */
.L_x_9736:
        /* <DEDUP_REMOVED lines=9> */
.L_x_9637:
        /* <DEDUP_REMOVED lines=15> */
[----:B------:R-:W-:Y:S02]  /*1de90*/  ULEA UR11, UR11, UR5, 0x7 ;  /* 0x000000050b0b7291 */ /* 0x000fe4000f8e383f */
        /* <DEDUP_REMOVED lines=15> */
.L_x_9737:
        /* <DEDUP_REMOVED lines=10> */
.L_x_9639:
[----:B------:R-:W2:Y:S02]  /*1e030*/  LDL R3, [R1] ;  /* 0x0000000001037983 */ /* 0x000ea40000100800 */
[----:B--2---:R-:W-:-:S13]  /*1e040*/  LOP3.LUT P0, RZ, R3, 0x40, RZ, 0xc0, !PT ;  /* 0x0000004003ff7812 */ /* 0x004fda000780c0ff */
[----:B------:R-:W-:Y:S05]  /*1e050*/  @P0 BRA `(.L_x_9640) ;  /* 0x0000000000040947 */ /* 0x000fea0003800000 */
[----:B------:R-:W-:Y:S01]  /*1e060*/  BPT.TRAP 0x1 ;  /* 0x000000040000795c */ /* 0x000fe20000300000 */
.L_x_9640:
        /* <DEDUP_REMOVED lines=30> */
.L_x_9634:
[----:B------:R-:W-:Y:S05]  /*1e250*/  BSYNC B1 ;  /* 0x0000000000017941 */ /* 0x000fea0003800000 */
.L_x_9633:
[----:B------:R-:W-:Y:S01]  /*1e260*/  VIADD R22, R10, 0x1 ;  /* 0x000000010a167836 */ /* 0x000fe20000000000 */
[----:B------:R-:W-:Y:S01]  /*1e270*/  BSSY B1, `(.L_x_9641) ;  /* 0x0000074000017945 */ /* 0x000fe20003800000 */
[----:B------:R-:W-:-:S03]  /*1e280*/  VIADD R13, R9, 0xffffffff ;  /* 0xffffffff090d7836 */ /* 0x000fc60000000000 */
[----:B------:R-:W-:-:S04]  /*1e290*/  ISETP.NE.AND P0, PT, R22, 0x2, PT ;  /* 0x000000021600780c */ /* 0x000fc80003f05270 */
[----:B------:R-:W-:Y:S02]  /*1e2a0*/  SEL R24, RZ, 0x1, P0 ;  /* 0x00000001ff187807 */ /* 0x000fe40000000000 */
        /* <DEDUP_REMOVED lines=25> */
.L_x_9643:
[----:B------:R-:W-:Y:S01]  /*1e440*/  IMAD R2, R22, 0x8, R29 ;  /* 0x0000000816027824 */ /* 0x000fe200078e021d */
[----:B------:R-:W-:-:S04]  /*1e450*/  SHF.L.U32 R3, R24, 0x1f, RZ ;  /* 0x0000001f18037819 */ /* 0x000fc800000006ff */
[----:B------:R-:W1:Y:S02]  /*1e460*/  SYNCS.PHASECHK.TRANS64.TRYWAIT P0, [R2+URZ+0x2d840], R3 ;  /* 0x02d84003020075a7 */ /* 0x000e64000800017f */
[----:B-1----:R-:W-:Y:S05]  /*1e470*/  @!P0 BRA `(.L_x_9644) ;  /* 0x00000028004c8947 */ /* 0x002fea0003800000 */
.L_x_9738:
        /* <DEDUP_REMOVED lines=9> */
.L_x_9645:
        /* <DEDUP_REMOVED lines=31> */
.L_x_9739:
        /* <DEDUP_REMOVED lines=10> */
.L_x_9647:
[----:B------:R-:W2:Y:S02]  /*1e7a0*/  LDL R3, [R1] ;  /* 0x0000000001037983 */ /* 0x000ea40000100800 */
[----:B--2---:R-:W-:-:S13]  /*1e7b0*/  LOP3.LUT P0, RZ, R3, 0x40, RZ, 0xc0, !PT ;  /* 0x0000004003ff7812 */ /* 0x004fda000780c0ff */
[----:B------:R-:W-:Y:S05]  /*1e7c0*/  @P0 BRA `(.L_x_9648) ;  /* 0x0000000000040947 */ /* 0x000fea0003800000 */
[----:B------:R-:W-:Y:S01]  /*1e7d0*/  BPT.TRAP 0x1 ;  /* 0x000000040000795c */ /* 0x000fe20000300000 */
.L_x_9648:
        /* <DEDUP_REMOVED lines=29> */
.L_x_9642:
[----:B------:R-:W-:Y:S05]  /*1e9b0*/  BSYNC B1 ;  /* 0x0000000000017941 */ /* 0x000fea0003800000 */
.L_x_9641:
[----:B------:R-:W-:Y:S01]  /*1e9c0*/  ISETP.GT.AND P0, PT, R13, R27, PT ;  /* 0x0000001b0d00720c */ /* 0x000fe20003f04270 */
[----:B------:R-:W-:-:S12]  /*1e9d0*/  VIADD R9, R9, 0xfffffffe ;  /* 0xfffffffe09097836 */ /* 0x000fd80000000000 */
[----:B------:R-:W-:Y:S05]  /*1e9e0*/  @P0 BRA `(.L_x_9649) ;  /* 0xfffffff000400947 */ /* 0x000fea000383ffff */
.L_x_9622:
[----:B------:R-:W-:Y:S05]  /*1e9f0*/  BSYNC B0 ;  /* 0x0000000000007941 */ /* 0x000fea0003800000 */
.L_x_9621:
[----:B------:R-:W-:Y:S01]  /*1ea00*/  ISETP.NE.AND P0, PT, R28, RZ, PT ;  /* 0x000000ff1c00720c */ /* 0x000fe20003f05270 */
[----:B------:R-:W-:-:S12]  /*1ea10*/  BSSY B0, `(.L_x_9650) ;  /* 0x000000e000007945 */ /* 0x000fd80003800000 */
        /* <DEDUP_REMOVED lines=12> */
[----:B0-----:R-:W-:-:S07]  /*1eae0*/  IADD3 R16, R4, UR36, R9 ;  /* 0x0000002404107c10 */ /* 0x001fce000fffe009 */
.L_x_9651:
[----:B------:R-:W-:Y:S05]  /*1eaf0*/  BSYNC B0 ;  /* 0x0000000000007941 */ /* 0x000fea0003800000 */
.L_x_9650:
[----:B------:R-:W-:Y:S04]  /*1eb00*/  BSSY B0, `(.L_x_9652) ;  /* 0x0000030000007945 */ /* 0x000fe80003800000 */
[----:B------:R-:W-:Y:S05]  /*1eb10*/  @!P6 BRA `(.L_x_9653) ;  /* 0x0000000000b8e947 */ /* 0x000fea0003800000 */
[----:B------:R-:W-:Y:S01]  /*1eb20*/  IMAD R3, R22, 0x8, R29 ;  /* 0x0000000816037824 */ /* 0x000fe200078e021d */
[----:B0-----:R-:W-:-:S04]  /*1eb30*/  SHF.L.U32 R2, R24, 0x1f, RZ ;  /* 0x0000001f18027819 */ /* 0x001fc800000006ff */
[----:B------:R-:W0:Y:S02]  /*1eb40*/  SYNCS.PHASECHK.TRANS64.TRYWAIT P0, [R3+URZ+0x2d860], R2 ;  /* 0x02d86002030075a7 */ /* 0x000e24000800017f */
[----:B0-----:R-:W-:Y:S05]  /*1eb50*/  @!P0 BRA `(.L_x_9654) ;  /* 0x0000002000bc8947 */ /* 0x001fea0003800000 */
.L_x_9740:
        /* <DEDUP_REMOVED lines=10> */
.L_x_9655:
[----:B------:R-:W2:Y:S02]  /*1ec00*/  LDL R2, [R1] ;  /* 0x0000000001027983 */ /* 0x000ea40000100800 */
[----:B--2---:R-:W-:-:S13]  /*1ec10*/  LOP3.LUT P0, RZ, R2, 0x40, RZ, 0xc0, !PT ;  /* 0x0000004002ff7812 */ /* 0x004fda000780c0ff */
[----:B------:R-:W-:Y:S05]  /*1ec20*/  @P0 BRA `(.L_x_9656) ;  /* 0x0000000000040947 */ /* 0x000fea0003800000 */
[----:B------:R-:W-:Y:S01]  /*1ec30*/  BPT.TRAP 0x1 ;  /* 0x000000040000795c */ /* 0x000fe20000300000 */
.L_x_9656:
        /* <DEDUP_REMOVED lines=28> */
.L_x_9653:
[----:B------:R-:W-:Y:S05]  /*1ee00*/  BSYNC B0 ;  /* 0x0000000000007941 */ /* 0x000fea0003800000 */
.L_x_9652:
[----:B------:R-:W-:-:S05]  /*1ee10*/  VIADD R22, R22, 0x1 ;  /* 0x0000000116167836 */ /* 0x000fca0000000000 */
[----:B------:R-:W-:-:S04]  /*1ee20*/  ISETP.NE.AND P0, PT, R22, 0x2, PT ;  /* 0x000000021600780c */ /* 0x000fc80003f05270 */
[----:B------:R-:W-:Y:S02]  /*1ee30*/  SEL R3, RZ, 0x1, P0 ;  /* 0x00000001ff037807 */ /* 0x000fe40000000000 */
[----:B------:R-:W-:Y:S02]  /*1ee40*/  SEL R22, R22, RZ, P0 ;  /* 0x000000ff16167207 */ /* 0x000fe40000000000 */
[----:B------:R-:W-:-:S07]  /*1ee50*/  LOP3.LUT R24, R24, R3, RZ, 0x3c, !PT ;  /* 0x0000000318187212 */ /* 0x000fce00078e3cff */
.L_x_9606:
[----:B------:R-:W-:Y:S05]  /*1ee60*/  BSYNC B6 ;  /* 0x0000000000067941 */ /* 0x000fea0003800000 */
.L_x_9604:
[----:B------:R-:W-:-:S03]  /*1ee70*/  UMOV UR4, 0xffffffff ;  /* 0xffffffff00047882 */ /* 0x000fc60000000000 */
[----:B------:R-:W-:Y:S05]  /*1ee80*/  BRA.DIV UR4, `(.L_x_9657) ;  /* 0x0000002204047947 */ /* 0x000fea000b800000 */
[----:B0-----:R0:W1:Y:S04]  /*1ee90*/  SHFL.IDX PT, R4, R16, RZ, 0x1f ;  /* 0x00001fff10047589 */ /* 0x00106800000e0000 */
[----:B------:R0:W2:Y:S02]  /*1eea0*/  SHFL.IDX PT, R5, R16, 0x1, 0x1f ;  /* 0x00201f0010057f89 */ /* 0x0000a400000e0000 */
.L_x_9744:
        /* <DEDUP_REMOVED lines=11> */
.L_x_9659:
[----:B------:R-:W-:Y:S05]  /*1ef60*/  BSYNC B0 ;  /* 0x0000000000007941 */ /* 0x000fea0003800000 */
.L_x_9658:
[----:B------:R-:W-:-:S03]  /*1ef70*/  UMOV UR4, 0xffffffff ;  /* 0xffffffff00047882 */ /* 0x000fc60000000000 */
[----:B------:R-:W-:Y:S05]  /*1ef80*/  BRA.DIV UR4, `(.L_x_9660) ;  /* 0x0000002204107947 */ /* 0x000fea000b800000 */
[----:B-----5:R-:W4:Y:S01]  /*1ef90*/  SHFL.UP PT, R14, R2, 0x1, RZ ;  /* 0x04200000020e7989 */ /* 0x020f2200000e00ff */
[C---:B------:R-:W-:Y:S02]  /*1efa0*/  ISETP.NE.AND P0, PT, R28.reuse, RZ, PT ;  /* 0x000000ff1c00720c */ /* 0x040fe40003f05270 */
[----:B------:R-:W-:Y:S02]  /*1efb0*/  ISETP.GE.U32.AND P1, PT, R28, 0x2, PT ;  /* 0x000000021c00780c */ /* 0x000fe40003f26070 */
        /* <DEDUP_REMOVED lines=18> */
.L_x_9752:
[----:B------:R-:W-:Y:S02]  /*1f0e0*/  ULDC UR4, c[0x0][0xc10] ;  /* 0x0003040000047ab9 */ /* 0x000fe40000000800 */
[----:B------:R-:W-:-:S04]  /*1f0f0*/  IMAD.U32 R6, RZ, RZ, UR4 ;  /* 0x00000004ff067e24 */ /* 0x000fc8000f8e00ff */
[----:B----4-:R-:W-:-:S04]  /*1f100*/  IMAD R14, R14, R6, RZ ;  /* 0x000000060e0e7224 */ /* 0x010fc800078e02ff */
[----:B--2---:R-:W-:-:S05]  /*1f110*/  IMAD.IADD R5, R5, 0x1, R14 ;  /* 0x0000000105057824 */ /* 0x004fca00078e020e */
[----:B-1----:R-:W-:-:S13]  /*1f120*/  ISETP.GT.AND P0, PT, R5, R4, PT ;  /* 0x000000040500720c */ /* 0x002fda0003f04270 */
[----:B------:R-:W-:Y:S05]  /*1f130*/  @P0 BRA `(.L_x_9661) ;  /* 0x0000000000ac0947 */ /* 0x000fea0003800000 */
[----:B------:R-:W1:Y:S02]  /*1f140*/  LDC R0, c[0x0][0xc14] ;  /* 0x00030500ff007b82 */ /* 0x000e640000000800 */
.L_x_9666:
        /* <DEDUP_REMOVED lines=9> */
[----:B---3--:R-:W1:Y:S02]  /*1f1e0*/  LDC.64 R2, c[0x0][0xc58] ;  /* 0x00031600ff027b82 */ /* 0x008e640000000a00 */
[----:B-1----:R-:W-:-:S06]  /*1f1f0*/  IMAD.WIDE R2, R7, 0x4, R2 ;  /* 0x0000000407027825 */ /* 0x002fcc00078e0202 */
[----:B------:R1:W5:Y:S02]  /*1f200*/  LDG.E R2, desc[UR38][R2.64] ;  /* 0x0000002602027981 */ /* 0x000364000c1e1900 */
.L_x_9664:
[----:B------:R-:W-:Y:S05]  /*1f210*/  BSYNC B0 ;  /* 0x0000000000007941 */ /* 0x000fea0003800000 */
.L_x_9663:
        /* <DEDUP_REMOVED lines=11> */
[----:B-1-3--:R-:W-:-:S05]  /*1f2d0*/  IMAD.IADD R3, R13, 0x1, R14 ;  /* 0x000000010d037824 */ /* 0x00afca00078e020e */
        /* <DEDUP_REMOVED lines=9> */
[----:B------:R-:W-:-:S05]  /*1f370*/  IMAD.IADD R3, R7, 0x1, R14 ;  /* 0x0000000107037824 */ /* 0x000fca00078e020e */
[----:B------:R1:W2:Y:S02]  /*1f380*/  SHFL.IDX PT, R14, R3, 0x1f, 0x1f ;  /* 0x03e01f00030e7f89 */ /* 0x0002a400000e0000 */
.L_x_9760:
[----:B------:R-:W-:Y:S02]  /*1f390*/  ULDC UR4, c[0x0][0xc10] ;  /* 0x0003040000047ab9 */ /* 0x000fe40000000800 */
[----:B------:R-:W-:-:S04]  /*1f3a0*/  IMAD.U32 R6, RZ, RZ, UR4 ;  /* 0x00000004ff067e24 */ /* 0x000fc8000f8e00ff */
[----:B--2---:R-:W-:-:S04]  /*1f3b0*/  IMAD R14, R14, R6, RZ ;  /* 0x000000060e0e7224 */ /* 0x004fc800078e02ff */
[----:B------:R-:W-:-:S05]  /*1f3c0*/  IMAD.IADD R5, R14, 0x1, R5 ;  /* 0x000000010e057824 */ /* 0x000fca00078e0205 */
[----:B------:R-:W-:-:S13]  /*1f3d0*/  ISETP.GT.AND P0, PT, R5, R4, PT ;  /* 0x000000040500720c */ /* 0x000fda0003f04270 */
[----:B------:R-:W-:Y:S05]  /*1f3e0*/  @!P0 BRA `(.L_x_9666) ;  /* 0xfffffffc00588947 */ /* 0x000fea000383ffff */
.L_x_9661:
        /* <DEDUP_REMOVED lines=8> */
.L_x_9764:
[----:B------:R-:W-:Y:S01]  /*1f470*/  ISETP.NE.AND P0, PT, R8, RZ, PT ;  /* 0x000000ff0800720c */ /* 0x000fe20003f05270 */
[----:B------:R-:W-:-:S12]  /*1f480*/  IMAD.MOV.U32 R14, RZ, RZ, RZ ;  /* 0x000000ffff0e7224 */ /* 0x000fd800078e00ff */
[----:B------:R-:W-:Y:S05]  /*1f490*/  @!P0 BRA `(.L_x_9668) ;  /* 0x0000000000108947 */ /* 0x000fea0003800000 */
[----:B------:R-:W-:Y:S01]  /*1f4a0*/  UMOV UR4, 0xffffffff ;  /* 0xffffffff00047882 */ /* 0x000fe20000000000 */
[----:B------:R-:W-:Y:S02]  /*1f4b0*/  VIADD R12, R7, 0xffffffff ;  /* 0xffffffff070c7836 */ /* 0x000fe40000000000 */
[----:B------:R-:W-:Y:S05]  /*1f4c0*/  BRA.DIV UR4, `(.L_x_9669) ;  /* 0x0000002204a87947 */ /* 0x000fea000b800000 */
[----:B------:R0:W0:Y:S02]  /*1f4d0*/  SHFL.IDX PT, R14, R3, R12, 0x1f ;  /* 0x00001f0c030e7589 */ /* 0x00002400000e0000 */
.L_x_9668:
[----:B0123--:R-:W0:Y:S01]  /*1f4e0*/  LDC.64 R2, c[0x0][0xc68] ;  /* 0x00031a00ff027b82 */ /* 0x00fe220000000a00 */
[----:B------:R-:W-:-:S04]  /*1f4f0*/  IMAD.IADD R19, R7, 0x1, R19 ;  /* 0x0000000107137824 */ /* 0x000fc800078e0213 */
[----:B0-----:R-:W-:-:S05]  /*1f500*/  IMAD.WIDE R2, R19, 0x4, R2 ;  /* 0x0000000413027825 */ /* 0x001fca00078e0202 */
[----:B------:R0:W4:Y:S01]  /*1f510*/  LDG.E R8, desc[UR38][R2.64] ;  /* 0x0000002602087981 */ /* 0x000122000c1e1900 */
[----:B------:R-:W-:Y:S02]  /*1f520*/  IMAD R16, R14, R6, R5 ;  /* 0x000000060e107224 */ /* 0x000fe400078e0205 */
        /* <DEDUP_REMOVED lines=10> */
[----:B------:R-:W-:-:S03]  /*1f5d0*/  IABS R5, R7 ;  /* 0x0000000700057213 */ /* 0x000fc60000000000 */
        /* <DEDUP_REMOVED lines=24> */
[----:B0-----:R-:W-:Y:S01]  /*1f760*/  VIADD R3, R8, 0xffffffe ;  /* 0x0ffffffe08037836 */ /* 0x001fe20000000000 */
[----:B------:R-:W-:-:S05]  /*1f770*/  IABS R8, R6 ;  /* 0x0000000600087213 */ /* 0x000fca0000000000 */
[----:B------:R-:W0:Y:S01]  /*1f780*/  F2I.FTZ.U32.TRUNC.NTZ R3, R3 ;  /* 0x0000000300037305 */ /* 0x000e22000021f000 */
[----:B------:R-:W-:Y:S02]  /*1f790*/  IMAD.MOV R8, RZ, RZ, -R8 ;  /* 0x000000ffff087224 */ /* 0x000fe400078e0a08 */
[----:B0-----:R-:W-:-:S04]  /*1f7a0*/  IMAD.MOV R2, RZ, RZ, -R3 ;  /* 0x000000ffff027224 */ /* 0x001fc800078e0a03 */
        /* <DEDUP_REMOVED lines=22> */
.L_x_9662:
[----:B------:R-:W-:Y:S01]  /*1f910*/  UMOV UR4, URZ ;  /* 0x0000003f00047c82 */ /* 0x000fe20008000000 */
[----:B------:R-:W-:Y:S01]  /*1f920*/  UMOV UR5, URZ ;  /* 0x0000003f00057c82 */ /* 0x000fe20008000000 */
[----:B------:R-:W-:Y:S01]  /*1f930*/  ULDC UR6, c[0x0][0xc14] ;  /* 0x0003050000067ab9 */ /* 0x000fe20000000800 */
[----:B0-----:R-:W-:Y:S02]  /*1f940*/  IMAD.MOV.U32 R16, RZ, RZ, R4 ;  /* 0x000000ffff107224 */ /* 0x001fe400078e0004 */
[----:B------:R-:W-:Y:S02]  /*1f950*/  IMAD.U32 R17, RZ, RZ, UR4 ;  /* 0x00000004ff117e24 */ /* 0x000fe4000f8e00ff */
[----:B------:R-:W-:Y:S02]  /*1f960*/  IMAD.U32 R18, RZ, RZ, UR5 ;  /* 0x00000005ff127e24 */ /* 0x000fe4000f8e00ff */
[----:B------:R-:W-:-:S07]  /*1f970*/  IMAD.U32 R19, RZ, RZ, UR6 ;  /* 0x00000006ff137e24 */ /* 0x000fce000f8e00ff */
.L_x_9670:
[----:B------:R-:W-:Y:S01]  /*1f980*/  ISETP.NE.AND P0, PT, R28, RZ, PT ;  /* 0x000000ff1c00720c */ /* 0x000fe20003f05270 */
[----:B------:R-:W-:Y:S05]  /*1f990*/  WARPSYNC.ALL ;  /* 0x0000000000007948 */ /* 0x000fea0003800000 */
[----:B------:R-:W-:Y:S07]  /*1f9a0*/  BAR.SYNC.DEFER_BLOCKING 0x4, 0x1a0 ;  /* 0x0106800000007b1d */ /* 0x000fee0000010000 */
[----:B------:R-:W-:Y:S01]  /*1f9b0*/  @!P0 MOV R2, 0x400 ;  /* 0x0000040000028802 */ /* 0x000fe20000000f00 */
[----:B---3--:R-:W0:Y:S03]  /*1f9c0*/  @!P0 S2R R3, SR_CgaCtaId ;  /* 0x0000000000038919 */ /* 0x008e260000008800 */
[----:B0-----:R-:W-:-:S05]  /*1f9d0*/  @!P0 LEA R2, R3, R2, 0x18 ;  /* 0x0000000203028211 */ /* 0x001fca00078ec0ff */
[----:B------:R2:W-:Y:S01]  /*1f9e0*/  @!P0 STS.128 [R2+0x2d8d0], R16 ;  /* 0x02d8d01002008388 */ /* 0x0005e20000000c00 */
[----:B------:R-:W-:Y:S06]  /*1f9f0*/  BAR.ARV 0x5, 0x1a0 ;  /* 0x0146800000007b1d */ /* 0x000fec0000002000 */
[----:B------:R-:W-:-:S13]  /*1fa00*/  ISETP.GE.AND P0, PT, R19, R0, PT ;  /* 0x000000001300720c */ /* 0x000fda0003f06270 */
[----:B------:R-:W-:Y:S05]  /*1fa10*/  @!P0 BRA `(.L_x_9671) ;  /* 0xffffffac00d48947 */ /* 0x000fea000383ffff */
.L_x_9565:
        /* <DEDUP_REMOVED lines=12> */
.L_x_9767:
[----:B------:R-:W-:Y:S05]  /*1fae0*/  BSYNC B0 ;  /* 0x0000000000007941 */ /* 0x000fea0003800000 */
.L_x_9672:
[----:B------:R-:W-:-:S03]  /*1faf0*/  UMOV UR4, 0xffffffff ;  /* 0xffffffff00047882 */ /* 0x000fc60000000000 */
[----:B------:R-:W-:Y:S05]  /*1fb00*/  BRA.DIV UR4, `(.L_x_9674) ;  /* 0x0000001e04507947 */ /* 0x000fea000b800000 */
[----:B0-----:R-:W0:Y:S02]  /*1fb10*/  S2R R0, SR_TID.X ;  /* 0x0000000000007919 */ /* 0x001e240000002100 */
[----:B0-----:R-:W-:-:S04]  /*1fb20*/  SHF.R.U32.HI R0, RZ, 0x5, R0 ;  /* 0x00000005ff007819 */ /* 0x001fc80000011600 */
[----:B------:R-:W-:-:S05]  /*1fb30*/  LOP3.LUT R0, R0, 0x3, RZ, 0xc0, !PT ;  /* 0x0000000300007812 */ /* 0x000fca00078ec0ff */
[----:B------:R0:W1:Y:S02]  /*1fb40*/  SHFL.IDX PT, R14, R0, RZ, 0x1f ;  /* 0x00001fff000e7589 */ /* 0x00006400000e0000 */
.L_x_9770:
[----:B-1----:R-:W-:-:S13]  /*1fb50*/  ISETP.NE.AND P0, PT, R14, RZ, PT ;  /* 0x000000ff0e00720c */ /* 0x002fda0003f05270 */
[----:B------:R-:W-:Y:S05]  /*1fb60*/  @P0 BRA `(.L_x_9348) ;  /* 0x0000000000880947 */ /* 0x000fea0003800000 */
[----:B------:R-:W-:-:S03]  /*1fb70*/  UMOV UR4, 0xffffffff ;  /* 0xffffffff00047882 */ /* 0x000fc60000000000 */
[----:B------:R-:W-:Y:S05]  /*1fb80*/  BRA.DIV UR4, `(.L_x_9675) ;  /* 0x0000001e04647947 */ /* 0x000fea000b800000 */
[----:B------:R-:W-:-:S13]  /*1fb90*/  ELECT P6, URZ, PT ;  /* 0x00000000003f782f */ /* 0x000fda00038c0000 */
.L_x_9773:
[----:B------:R-:W-:Y:S05]  /*1fba0*/  @!P6 BRA `(.L_x_9348) ;  /* 0x000000000078e947 */ /* 0x000fea0003800000 */
[----:B0-----:R-:W2:Y:S02]  /*1fbb0*/  LDL.LU R0, [R1+0xc] ;  /* 0x00000c0001007983 */ /* 0x001ea40000300800 */
[----:B--2---:R-:W-:-:S04]  /*1fbc0*/  LOP3.LUT R0, R0, 0x2, RZ, 0xfc, !PT ;  /* 0x0000000200007812 */ /* 0x004fc800078efcff */
[----:B------:R-:W-:-:S13]  /*1fbd0*/  ISETP.NE.AND P2, PT, R0, 0x3, PT ;  /* 0x000000030000780c */ /* 0x000fda0003f45270 */
[----:B------:R-:W-:Y:S05]  /*1fbe0*/  @!P2 BRA `(.L_x_9676) ;  /* 0x000000000004a947 */ /* 0x000fea0003800000 */
[----:B------:R-:W-:Y:S01]  /*1fbf0*/  BPT.TRAP 0x1 ;  /* 0x000000040000795c */ /* 0x000fe20000300000 */
.L_x_9676:
        /* <DEDUP_REMOVED lines=12> */
.L_x_9774:
[----:B------:R-:W1:Y:S02]  /*1fcc0*/  SYNCS.PHASECHK.TRANS64.TRYWAIT P0, [R3+URZ], R0 ;  /* 0x00000000030075a7 */ /* 0x000e64000800017f */
[----:B-1----:R-:W-:Y:S05]  /*1fcd0*/  @!P0 BRA `(.L_x_9678) ;  /* 0x0000001c00448947 */ /* 0x002fea0003800000 */
.L_x_9775:
[----:B------:R-:W-:Y:S05]  /*1fce0*/  @!P2 BRA `(.L_x_9679) ;  /* 0x000000000004a947 */ /* 0x000fea0003800000 */
[----:B------:R-:W-:Y:S01]  /*1fcf0*/  BPT.TRAP 0x1 ;  /* 0x000000040000795c */ /* 0x000fe20000300000 */
.L_x_9679:
[----:B-1----:R-:W-:-:S04]  /*1fd00*/  VIADD R3, R9, 0x2d860 ;  /* 0x0002d86009037836 */ /* 0x002fc80000000000 */
[----:B------:R-:W-:-:S04]  /*1fd10*/  IMAD R5, R22, 0x8, R3 ;  /* 0x0000000816057824 */ /* 0x000fc800078e0203 */
[----:B------:R-:W1:Y:S02]  /*1fd20*/  SYNCS.PHASECHK.TRANS64.TRYWAIT P0, [R5+URZ], R2 ;  /* 0x00000002050075a7 */ /* 0x000e64000800017f */
[----:B-1----:R-:W-:Y:S05]  /*1fd30*/  @!P0 BRA `(.L_x_9680) ;  /* 0x0000001c00408947 */ /* 0x002fea0003800000 */
.L_x_9776:
[----:B------:R-:W-:-:S07]  /*1fd40*/  IMAD R3, R4, 0x8, R3 ;  /* 0x0000000804037824 */ /* 0x000fce00078e0203 */
.L_x_9681:
[----:B--2---:R2:W3:Y:S02]  /*1fd50*/  SYNCS.PHASECHK.TRANS64.TRYWAIT P0, [R3+URZ], R0 ;  /* 0x00000000030075a7 */ /* 0x0044e4000800017f */
[----:B---3--:R-:W-:Y:S05]  /*1fd60*/  @!P0 NANOSLEEP.SYNCS 0x989680 ;  /* 0x009896800000895d */ /* 0x008fea0003900000 */
[----:B------:R-:W3:Y:S02]  /*1fd70*/  @!P0 SYNCS.PHASECHK.TRANS64 P0, [R3+URZ], R0 ;  /* 0x00000000030085a7 */ /* 0x000ee4000800007f */
[----:B---3--:R-:W-:Y:S05]  /*1fd80*/  @!P0 BRA `(.L_x_9681) ;  /* 0xfffffffc00f08947 */ /* 0x008fea000383ffff */
.L_x_9348:
[----:B------:R-:W-:Y:S05]  /*1fd90*/  BSYNC B7 ;  /* 0x0000000000077941 */ /* 0x000fea0003800000 */
.L_x_9345:
[----:B------:R-:W-:Y:S05]  /*1fda0*/  EXIT ;  /* 0x000000000000794d */ /* 0x000fea0003800000 */
.L_x_9372:
[----:B0-----:R0:W1:Y:S02]  /*1fdb0*/  SYNCS.PHASECHK.TRANS64.TRYWAIT P5, [R15+URZ+0x2d890], R86 ;  /* 0x02d890560f0075a7 */ /* 0x00106400080a017f */
[----:B-1----:R-:W-:Y:S05]  /*1fdc0*/  @!P5 NANOSLEEP.SYNCS 0x989680 ;  /* 0x009896800000d95d */ /* 0x002fea0003900000 */
[----:B------:R-:W1:Y:S02]  /*1fdd0*/  @!P5 SYNCS.PHASECHK.TRANS64 P5, [R15+URZ+0x2d890], R86 ;  /* 0x02d890560f00d5a7 */ /* 0x000e6400080a007f */
[----:B-1----:R-:W-:Y:S05]  /*1fde0*/  @!P5 BRA `(.L_x_9372) ;  /* 0xfffffffc00f0d947 */ /* 0x002fea000383ffff */
[----:B------:R-:W-:Y:S05]  /*1fdf0*/  BRA `(.L_x_9682) ;  /* 0xfffffe3400007947 */ /* 0x000fea000383ffff */
.L_x_9400:
[----:B0-----:R0:W1:Y:S02]  /*1fe00*/  SYNCS.PHASECHK.TRANS64.TRYWAIT P5, [R15+URZ+0x2d890], R86 ;  /* 0x02d890560f0075a7 */ /* 0x00106400080a017f */
[----:B-1----:R-:W-:Y:S05]  /*1fe10*/  @!P5 NANOSLEEP.SYNCS 0x989680 ;  /* 0x009896800000d95d */ /* 0x002fea0003900000 */
[----:B------:R-:W1:Y:S02]  /*1fe20*/  @!P5 SYNCS.PHASECHK.TRANS64 P5, [R15+URZ+0x2d890], R86 ;  /* 0x02d890560f00d5a7 */ /* 0x000e6400080a007f */
[----:B-1----:R-:W-:Y:S05]  /*1fe30*/  @!P5 BRA `(.L_x_9400) ;  /* 0xfffffffc00f0d947 */ /* 0x002fea000383ffff */
[----:B------:R-:W-:Y:S05]  /*1fe40*/  BRA `(.L_x_9683) ;  /* 0xfffffe4c005c7947 */ /* 0x000fea000383ffff */
.L_x_9413:
[----:B0-----:R0:W1:Y:S02]  /*1fe50*/  SYNCS.PHASECHK.TRANS64.TRYWAIT P4, [R15+URZ+0x2d890], R86 ;  /* 0x02d890560f0075a7 */ /* 0x001064000808017f */
[----:B-1----:R-:W-:Y:S05]  /*1fe60*/  @!P4 NANOSLEEP.SYNCS 0x989680 ;  /* 0x009896800000c95d */ /* 0x002fea0003900000 */
[----:B------:R-:W1:Y:S02]  /*1fe70*/  @!P4 SYNCS.PHASECHK.TRANS64 P4, [R15+URZ+0x2d890], R86 ;  /* 0x02d890560f00c5a7 */ /* 0x000e64000808007f */
[----:B-1----:R-:W-:Y:S05]  /*1fe80*/  @!P4 BRA `(.L_x_9413) ;  /* 0xfffffffc00f0c947 */ /* 0x002fea000383ffff */
[----:B------:R-:W-:Y:S05]  /*1fe90*/  BRA `(.L_x_9684) ;  /* 0xfffffe6400887947 */ /* 0x000fea000383ffff */
.L_x_9417:
[----:B--2---:R2:W3:Y:S02]  /*1fea0*/  SYNCS.PHASECHK.TRANS64.TRYWAIT P3, [R15+URZ+0x2d8b0], R86 ;  /* 0x02d8b0560f0075a7 */ /* 0x0044e4000806017f */
[----:B---3--:R-:W-:Y:S05]  /*1feb0*/  @!P3 NANOSLEEP.SYNCS 0x989680 ;  /* 0x009896800000b95d */ /* 0x008fea0003900000 */
[----:B------:R-:W3:Y:S02]  /*1fec0*/  @!P3 SYNCS.PHASECHK.TRANS64 P3, [R15+URZ+0x2d8b0], R86 ;  /* 0x02d8b0560f00b5a7 */ /* 0x000ee4000806007f */
[----:B---3--:R-:W-:Y:S05]  /*1fed0*/  @!P3 BRA `(.L_x_9417) ;  /* 0xfffffffc00f0b947 */ /* 0x008fea000383ffff */
[----:B------:R-:W-:Y:S05]  /*1fee0*/  BRA `(.L_x_9685) ;  /* 0xfffffe6800207947 */ /* 0x000fea000383ffff */
.L_x_9431:
[----:B------:R-:W-:Y:S01]  /*1fef0*/  BSSY B0, `(.L_x_9686) ;  /* 0x0000008000007945 */ /* 0x000fe20003800000 */
[----:B------:R-:W-:Y:S02]  /*1ff00*/  IMAD.MOV.U32 R13, RZ, RZ, R44 ;  /* 0x000000ffff0d7224 */ /* 0x000fe400078e002c */
[----:B------:R-:W-:Y:S02]  /*1ff10*/  IMAD.MOV.U32 R12, RZ, RZ, RZ ;  /* 0x000000ffff0c7224 */ /* 0x000fe400078e00ff */
[----:B------:R-:W-:Y:S02]  /*1ff20*/  IMAD.MOV.U32 R11, RZ, RZ, 0x1f ;  /* 0x0000001fff0b7424 */ /* 0x000fe400078e00ff */
[----:B------:R-:W-:-:S07]  /*1ff30*/  IMAD.MOV.U32 R15, RZ, RZ, -0x1 ;  /* 0xffffffffff0f7424 */ /* 0x000fce00078e00ff */
[----:B0----5:R-:W-:Y:S05]  /*1ff40*/  WARPSYNC.COLLECTIVE R15, `(.L_x_9687) ;  /* 0x000000000f087348 */ /* 0x021fea0003c00000 */
[----:B0-----:R0:W1:Y:S02]  /*1ff50*/  SHFL.IDX P6, R14, R13, R12, R11 ;  /* 0x0000000c0d0e7389 */ /* 0x00106400000c000b */
[----:B01---5:R-:W-:Y:S01]  /*1ff60*/  ENDCOLLECTIVE ;  /* 0x000000000000791b */ /* 0x023fe20003800000 */
.L_x_9687:
[----:B------:R-:W-:Y:S05]  /*1ff70*/  BSYNC B0 ;  /* 0x0000000000007941 */ /* 0x000fea0003800000 */
.L_x_9686:
[----:B------:R2:W-:Y:S01]  /*1ff80*/  STL [R1+0xc], R14 ;  /* 0x00000c0e01007387 */ /* 0x0005e20000100800 */
[----:B------:R-:W-:Y:S05]  /*1ff90*/  BRA `(.L_x_9688) ;  /* 0xfffffe7000687947 */ /* 0x000fea000383ffff */
.L_x_9444:
[----:B------:R-:W-:Y:S01]  /*1ffa0*/  BSSY B1, `(.L_x_9689) ;  /* 0x0000007000017945 */ /* 0x000fe20003800000 */
[----:B------:R-:W-:Y:S02]  /*1ffb0*/  IMAD.MOV.U32 R12, RZ, RZ, RZ ;  /* 0x000000ffff0c7224 */ /* 0x000fe400078e00ff */
[----:B------:R-:W-:Y:S02]  /*1ffc0*/  IMAD.MOV.U32 R11, RZ, RZ, 0x1e1f ;  /* 0x00001e1fff0b7424 */ /* 0x000fe400078e00ff */
[----:B------:R-:W-:-:S07]  /*1ffd0*/  IMAD.MOV.U32 R15, RZ, RZ, -0x1 ;  /* 0xffffffffff0f7424 */ /* 0x000fce00078e00ff */
[----:B------:R-:W-:Y:S05]  /*1ffe0*/  WARPSYNC.COLLECTIVE R15, `(.L_x_9690) ;  /* 0x000000000f087348 */ /* 0x000fea0003c00000 */
[----:B------:R0:W1:Y:S02]  /*1fff0*/  SHFL.IDX P6, R14, R13, R12, R11 ;  /* 0x0000000c0d0e7389 */ /* 0x00006400000c000b */
[----:B01----:R-:W-:Y:S01]  /*20000*/  ENDCOLLECTIVE ;  /* 0x000000000000791b */ /* 0x003fe20003800000 */
.L_x_9690:
[----:B------:R-:W-:Y:S05]  /*20010*/  BSYNC B1 ;  /* 0x0000000000017941 */ /* 0x000fea0003800000 */
.L_x_9689:
[----:B------:R-:W-:Y:S05]  /*20020*/  BRA `(.L_x_9691) ;  /* 0xfffffe7c00b07947 */ /* 0x000fea000383ffff */
.L_x_9445:
        /* <DEDUP_REMOVED lines=8> */
.L_x_9693:
[----:B------:R-:W-:Y:S05]  /*200b0*/  BSYNC B1 ;  /* 0x0000000000017941 */ /* 0x000fea0003800000 */
.L_x_9692:
[----:B------:R-:W-:Y:S05]  /*200c0*/  BRA `(.L_x_9694) ;  /* 0xfffffe7c00947947 */ /* 0x000fea000383ffff */
.L_x_9446:
        /* <DEDUP_REMOVED lines=8> */
.L_x_9696:
[----:B------:R-:W-:Y:S05]  /*20150*/  BSYNC B1 ;  /* 0x0000000000017941 */ /* 0x000fea0003800000 */
.L_x_9695:
[----:B------:R-:W-:Y:S05]  /*20160*/  BRA `(.L_x_9697) ;  /* 0xfffffe7c00787947 */ /* 0x000fea000383ffff */
.L_x_9447:
        /* <DEDUP_REMOVED lines=8> */
.L_x_9699:
[----:B------:R-:W-:Y:S05]  /*201f0*/  BSYNC B1 ;  /* 0x0000000000017941 */ /* 0x000fea0003800000 */
.L_x_9698:
[----:B------:R-:W-:Y:S05]  /*20200*/  BRA `(.L_x_9700) ;  /* 0xfffffe7c005c7947 */ /* 0x000fea000383ffff */
.L_x_9449:
[----:B0-----:R0:W1:Y:S02]  /*20210*/  SYNCS.PHASECHK.TRANS64.TRYWAIT P1, [R2+URZ+0x2d800], R3 ;  /* 0x02d80003020075a7 */ /* 0x001064000802017f */
[----:B-1----:R-:W-:Y:S05]  /*20220*/  @!P1 NANOSLEEP.SYNCS 0x989680 ;  /* 0x009896800000995d */ /* 0x002fea0003900000 */
[----:B------:R-:W1:Y:S02]  /*20230*/  @!P1 SYNCS.PHASECHK.TRANS64 P1, [R2+URZ+0x2d800], R3 ;  /* 0x02d80003020095a7 */ /* 0x000e64000802007f */
[----:B-1----:R-:W-:Y:S05]  /*20240*/  @!P1 BRA `(.L_x_9449) ;  /* 0xfffffffc00f09947 */ /* 0x002fea000383ffff */
[----:B------:R-:W-:Y:S05]  /*20250*/  BRA `(.L_x_9701) ;  /* 0xfffffe7c00c87947 */ /* 0x000fea000383ffff */
.L_x_9463:
[----:B------:R-:W-:Y:S01]  /*20260*/  BSSY B1, `(.L_x_9702) ;  /* 0x0000007000017945 */ /* 0x000fe20003800000 */
[----:B------:R-:W-:Y:S02]  /*20270*/  IMAD.MOV.U32 R12, RZ, RZ, RZ ;  /* 0x000000ffff0c7224 */ /* 0x000fe400078e00ff */
[----:B------:R-:W-:Y:S02]  /*20280*/  IMAD.MOV.U32 R11, RZ, RZ, 0x1e1f ;  /* 0x00001e1fff0b7424 */ /* 0x000fe400078e00ff */
[----:B------:R-:W-:-:S07]  /*20290*/  IMAD.MOV.U32 R15, RZ, RZ, -0x1 ;  /* 0xffffffffff0f7424 */ /* 0x000fce00078e00ff */
[----:B------:R-:W-:Y:S05]  /*202a0*/  WARPSYNC.COLLECTIVE R15, `(.L_x_9703) ;  /* 0x000000000f087348 */ /* 0x000fea0003c00000 */
[----:B------:R0:W1:Y:S02]  /*202b0*/  SHFL.IDX P6, R14, R13, R12, R11 ;  /* 0x0000000c0d0e7389 */ /* 0x00006400000c000b */
[----:B01----:R-:W-:Y:S01]  /*202c0*/  ENDCOLLECTIVE ;  /* 0x000000000000791b */ /* 0x003fe20003800000 */
.L_x_9703:
[----:B------:R-:W-:Y:S05]  /*202d0*/  BSYNC B1 ;  /* 0x0000000000017941 */ /* 0x000fea0003800000 */
.L_x_9702:
[----:B------:R-:W-:Y:S05]  /*202e0*/  BRA `(.L_x_9704) ;  /* 0xfffffe9400dc7947 */ /* 0x000fea000383ffff */
.L_x_9464:
        /* <DEDUP_REMOVED lines=8> */
.L_x_9706:
[----:B------:R-:W-:Y:S05]  /*20370*/  BSYNC B1 ;  /* 0x0000000000017941 */ /* 0x000fea0003800000 */
.L_x_9705:
[----:B------:R-:W-:Y:S05]  /*20380*/  BRA `(.L_x_9707) ;  /* 0xfffffe9400c07947 */ /* 0x000fea000383ffff */
.L_x_9465:
        /* <DEDUP_REMOVED lines=8> */
.L_x_9709:
[----:B------:R-:W-:Y:S05]  /*20410*/  BSYNC B1 ;  /* 0x0000000000017941 */ /* 0x000fea0003800000 */
.L_x_9708:
[----:B------:R-:W-:Y:S05]  /*20420*/  BRA `(.L_x_9710) ;  /* 0xfffffe9400a47947 */ /* 0x000fea000383ffff */
.L_x_9466:
        /* <DEDUP_REMOVED lines=8> */
.L_x_9712:
[----:B------:R-:W-:Y:S05]  /*204b0*/  BSYNC B1 ;  /* 0x0000000000017941 */ /* 0x000fea0003800000 */
.L_x_9711:
[----:B------:R-:W-:Y:S05]  /*204c0*/  BRA `(.L_x_9713) ;  /* 0xfffffe9400887947 */ /* 0x000fea000383ffff */
.L_x_9468:
[----:B0-----:R0:W1:Y:S02]  /*204d0*/  SYNCS.PHASECHK.TRANS64.TRYWAIT P1, [R2+URZ+0x2d800], R9 ;  /* 0x02d80009020075a7 */ /* 0x001064000802017f */
[----:B-1----:R-:W-:Y:S05]  /*204e0*/  @!P1 NANOSLEEP.SYNCS 0x989680 ;  /* 0x009896800000995d */ /* 0x002fea0003900000 */
[----:B------:R-:W1:Y:S02]  /*204f0*/  @!P1 SYNCS.PHASECHK.TRANS64 P1, [R2+URZ+0x2d800], R9 ;  /* 0x02d80009020095a7 */ /* 0x000e64000802007f */
[----:B-1----:R-:W-:Y:S05]  /*20500*/  @!P1 BRA `(.L_x_9468) ;  /* 0xfffffffc00f09947 */ /* 0x002fea000383ffff */
[----:B------:R-:W-:Y:S05]  /*20510*/  BRA `(.L_x_9714) ;  /* 0xfffffe9400ec7947 */ /* 0x000fea000383ffff */
.L_x_9476:
[----:B-1----:R1:W2:Y:S02]  /*20520*/  SYNCS.PHASECHK.TRANS64.TRYWAIT P2, [R3+URZ+0x2d830], R0 ;  /* 0x02d83000030075a7 */ /* 0x0022a4000804017f */
[----:B--2---:R-:W-:Y:S05]  /*20530*/  @!P2 NANOSLEEP.SYNCS 0x989680 ;  /* 0x009896800000a95d */ /* 0x004fea0003900000 */
[----:B------:R-:W2:Y:S02]  /*20540*/  @!P2 SYNCS.PHASECHK.TRANS64 P2, [R3+URZ+0x2d830], R0 ;  /* 0x02d830000300a5a7 */ /* 0x000ea4000804007f */
[----:B--2---:R-:W-:Y:S05]  /*20550*/  @!P2 BRA `(.L_x_9476) ;  /* 0xfffffffc00f0a947 */ /* 0x004fea000383ffff */
[----:B------:R-:W-:Y:S05]  /*20560*/  BRA `(.L_x_9475) ;  /* 0xfffffeac00947947 */ /* 0x000fea000383ffff */
.L_x_9494:
[----:B-1----:R1:W2:Y:S02]  /*20570*/  SYNCS.PHASECHK.TRANS64.TRYWAIT P4, [R15+URZ+0x2d830], R0 ;  /* 0x02d830000f0075a7 */ /* 0x0022a4000808017f */
[----:B--2---:R-:W-:Y:S05]  /*20580*/  @!P4 NANOSLEEP.SYNCS 0x989680 ;  /* 0x009896800000c95d */ /* 0x004fea0003900000 */
[----:B------:R-:W2:Y:S02]  /*20590*/  @!P4 SYNCS.PHASECHK.TRANS64 P4, [R15+URZ+0x2d830], R0 ;  /* 0x02d830000f00c5a7 */ /* 0x000ea4000808007f */
[----:B--2---:R-:W-:Y:S05]  /*205a0*/  @!P4 BRA `(.L_x_9494) ;  /* 0xfffffffc00f0c947 */ /* 0x004fea000383ffff */
[----:B------:R-:W-:Y:S05]  /*205b0*/  BRA `(.L_x_9493) ;  /* 0xfffffee000dc7947 */ /* 0x000fea000383ffff */
.L_x_9498:
[----:B-1----:R1:W2:Y:S02]  /*205c0*/  SYNCS.PHASECHK.TRANS64.TRYWAIT P3, [R14+URZ+0x2d850], R0 ;  /* 0x02d850000e0075a7 */ /* 0x0022a4000806017f */
[----:B--2---:R-:W-:Y:S05]  /*205d0*/  @!P3 NANOSLEEP.SYNCS 0x989680 ;  /* 0x009896800000b95d */ /* 0x004fea0003900000 */
[----:B------:R-:W2:Y:S02]  /*205e0*/  @!P3 SYNCS.PHASECHK.TRANS64 P3, [R14+URZ+0x2d850], R0 ;  /* 0x02d850000e00b5a7 */ /* 0x000ea4000806007f */
[----:B--2---:R-:W-:Y:S05]  /*205f0*/  @!P3 BRA `(.L_x_9498) ;  /* 0xfffffffc00f0b947 */ /* 0x004fea000383ffff */
[----:B------:R-:W-:Y:S05]  /*20600*/  BRA `(.L_x_9495) ;  /* 0xfffffee400e07947 */ /* 0x000fea000383ffff */
.L_x_9517:
[----:B-1----:R1:W2:Y:S02]  /*20610*/  SYNCS.PHASECHK.TRANS64.TRYWAIT P3, [R0+URZ+0x2d830], R3 ;  /* 0x02d83003000075a7 */ /* 0x0022a4000806017f */
[----:B--2---:R-:W-:Y:S05]  /*20620*/  @!P3 NANOSLEEP.SYNCS 0x989680 ;  /* 0x009896800000b95d */ /* 0x004fea0003900000 */
[----:B------:R-:W2:Y:S02]  /*20630*/  @!P3 SYNCS.PHASECHK.TRANS64 P3, [R0+URZ+0x2d830], R3 ;  /* 0x02d830030000b5a7 */ /* 0x000ea4000806007f */
[----:B--2---:R-:W-:Y:S05]  /*20640*/  @!P3 BRA `(.L_x_9517) ;  /* 0xfffffffc00f0b947 */ /* 0x004fea000383ffff */
[----:B------:R-:W-:Y:S05]  /*20650*/  BRA `(.L_x_9516) ;  /* 0xffffff1800487947 */ /* 0x000fea000383ffff */
.L_x_9521:
[----:B-1----:R1:W2:Y:S02]  /*20660*/  SYNCS.PHASECHK.TRANS64.TRYWAIT P2, [R3+URZ+0x2d850], R0 ;  /* 0x02d85000030075a7 */ /* 0x0022a4000804017f */
[----:B--2---:R-:W-:Y:S05]  /*20670*/  @!P2 NANOSLEEP.SYNCS 0x989680 ;  /* 0x009896800000a95d */ /* 0x004fea0003900000 */
[----:B------:R-:W2:Y:S02]  /*20680*/  @!P2 SYNCS.PHASECHK.TRANS64 P2, [R3+URZ+0x2d850], R0 ;  /* 0x02d850000300a5a7 */ /* 0x000ea4000804007f */
[----:B--2---:R-:W-:Y:S05]  /*20690*/  @!P2 BRA `(.L_x_9521) ;  /* 0xfffffffc00f0a947 */ /* 0x004fea000383ffff */
[----:B------:R-:W-:Y:S05]  /*206a0*/  BRA `(.L_x_9518) ;  /* 0xffffff1c004c7947 */ /* 0x000fea000383ffff */
.L_x_9528:
[----:B-1----:R1:W2:Y:S02]  /*206b0*/  SYNCS.PHASECHK.TRANS64.TRYWAIT P3, [R0+URZ+0x2d830], R3 ;  /* 0x02d83003000075a7 */ /* 0x0022a4000806017f */
[----:B--2---:R-:W-:Y:S05]  /*206c0*/  @!P3 NANOSLEEP.SYNCS 0x989680 ;  /* 0x009896800000b95d */ /* 0x004fea0003900000 */
[----:B------:R-:W2:Y:S02]  /*206d0*/  @!P3 SYNCS.PHASECHK.TRANS64 P3, [R0+URZ+0x2d830], R3 ;  /* 0x02d830030000b5a7 */ /* 0x000ea4000806007f */
[----:B--2---:R-:W-:Y:S05]  /*206e0*/  @!P3 BRA `(.L_x_9528) ;  /* 0xfffffffc00f0b947 */ /* 0x004fea000383ffff */
[----:B------:R-:W-:Y:S05]  /*206f0*/  BRA `(.L_x_9527) ;  /* 0xffffff3c002c7947 */ /* 0x000fea000383ffff */
.L_x_9532:
[----:B-1----:R1:W2:Y:S02]  /*20700*/  SYNCS.PHASECHK.TRANS64.TRYWAIT P2, [R3+URZ+0x2d850], R0 ;  /* 0x02d85000030075a7 */ /* 0x0022a4000804017f */
[----:B--2---:R-:W-:Y:S05]  /*20710*/  @!P2 NANOSLEEP.SYNCS 0x989680 ;  /* 0x009896800000a95d */ /* 0x004fea0003900000 */
[----:B------:R-:W2:Y:S02]  /*20720*/  @!P2 SYNCS.PHASECHK.TRANS64 P2, [R3+URZ+0x2d850], R0 ;  /* 0x02d850000300a5a7 */ /* 0x000ea4000804007f */
[----:B--2---:R-:W-:Y:S05]  /*20730*/  @!P2 BRA `(.L_x_9532) ;  /* 0xfffffffc00f0a947 */ /* 0x004fea000383ffff */
[----:B------:R-:W-:Y:S05]  /*20740*/  BRA `(.L_x_9529) ;  /* 0xffffff4000307947 */ /* 0x000fea000383ffff */
.L_x_9545:
[----:B-1----:R1:W2:Y:S02]  /*20750*/  SYNCS.PHASECHK.TRANS64.TRYWAIT P0, [R13+URZ+0x2d850], R4 ;  /* 0x02d850040d0075a7 */ /* 0x0022a4000800017f */
[----:B--2---:R-:W-:Y:S05]  /*20760*/  @!P0 NANOSLEEP.SYNCS 0x989680 ;  /* 0x009896800000895d */ /* 0x004fea0003900000 */
[----:B------:R-:W2:Y:S02]  /*20770*/  @!P0 SYNCS.PHASECHK.TRANS64 P0, [R13+URZ+0x2d850], R4 ;  /* 0x02d850040d0085a7 */ /* 0x000ea4000800007f */
[----:B--2---:R-:W-:Y:S05]  /*20780*/  @!P0 BRA `(.L_x_9545) ;  /* 0xfffffffc00f08947 */ /* 0x004fea000383ffff */
[----:B------:R-:W-:Y:S05]  /*20790*/  BRA `(.L_x_9544) ;  /* 0xffffff6c00e47947 */ /* 0x000fea000383ffff */
.L_x_9579:
[----:B------:R-:W0:Y:S01]  /*207a0*/  S2R R11, SR_TID.X ;  /* 0x00000000000b7919 */ /* 0x000e220000002100 */
[----:B------:R-:W-:Y:S01]  /*207b0*/  BSSY B1, `(.L_x_9715) ;  /* 0x000000a000017945 */ /* 0x000fe20003800000 */
[----:B------:R-:W-:Y:S02]  /*207c0*/  IMAD.MOV.U32 R12, RZ, RZ, RZ ;  /* 0x000000ffff0c7224 */ /* 0x000fe400078e00ff */
[----:B------:R-:W-:Y:S01]  /*207d0*/  IMAD.MOV.U32 R15, RZ, RZ, -0x1 ;  /* 0xffffffffff0f7424 */ /* 0x000fe200078e00ff */
[----:B0-----:R-:W-:-:S04]  /*207e0*/  SHF.R.U32.HI R11, RZ, 0x5, R11 ;  /* 0x00000005ff0b7819 */ /* 0x001fc8000001160b */
[----:B------:R-:W-:-:S05]  /*207f0*/  LOP3.LUT R11, R11, 0x3, RZ, 0xc0, !PT ;  /* 0x000000030b0b7812 */ /* 0x000fca00078ec0ff */
[----:B------:R-:W-:Y:S02]  /*20800*/  IMAD.MOV.U32 R13, RZ, RZ, R11 ;  /* 0x000000ffff0d7224 */ /* 0x000fe400078e000b */
[----:B------:R-:W-:-:S07]  /*20810*/  IMAD.MOV.U32 R11, RZ, RZ, 0x1f ;  /* 0x0000001fff0b7424 */ /* 0x000fce00078e00ff */
[----:B------:R-:W-:Y:S05]  /*20820*/  WARPSYNC.COLLECTIVE R15, `(.L_x_9716) ;  /* 0x000000000f087348 */ /* 0x000fea0003c00000 */
[----:B------:R0:W1:Y:S02]  /*20830*/  SHFL.IDX P6, R14, R13, R12, R11 ;  /* 0x0000000c0d0e7389 */ /* 0x00006400000c000b */
[----:B01----:R-:W-:Y:S01]  /*20840*/  ENDCOLLECTIVE ;  /* 0x000000000000791b */ /* 0x003fe20003800000 */
.L_x_9716:
[----:B------:R-:W-:Y:S05]  /*20850*/  BSYNC B1 ;  /* 0x0000000000017941 */ /* 0x000fea0003800000 */
.L_x_9715:
[----:B------:R-:W-:Y:S05]  /*20860*/  BRA `(.L_x_9717) ;  /* 0xffffffa800b47947 */ /* 0x000fea000383ffff */
.L_x_9580:
[----:B------:R-:W-:Y:S01]  /*20870*/  BSSY B1, `(.L_x_9718) ;  /* 0x0000006000017945 */ /* 0x000fe20003800000 */
[----:B------:R-:W-:-:S07]  /*20880*/  IMAD.MOV.U32 R15, RZ, RZ, -0x1 ;  /* 0xffffffffff0f7424 */ /* 0x000fce00078e00ff */
[----:B------:R-:W-:Y:S05]  /*20890*/  WARPSYNC.COLLECTIVE R15, `(.L_x_9719) ;  /* 0x000000000f0c7348 */ /* 0x000fea0003c00000 */
[----:B------:R-:W-:Y:S02]  /*208a0*/  ELECT P6, UR62, PT ;  /* 0x00000000003e782f */ /* 0x000fe400038c0000 */
[----:B------:R-:W-:Y:S01]  /*208b0*/  MOV R14, UR62 ;  /* 0x0000003e000e7c02 */ /* 0x000fe20008000f00 */
[----:B------:R-:W-:Y:S10]  /*208c0*/  ENDCOLLECTIVE ;  /* 0x000000000000791b */ /* 0x000ff40003800000 */
.L_x_9719:
[----:B------:R-:W-:Y:S05]  /*208d0*/  BSYNC B1 ;  /* 0x0000000000017941 */ /* 0x000fea0003800000 */
.L_x_9718:
[----:B------:R-:W-:Y:S05]  /*208e0*/  BRA `(.L_x_9720) ;  /* 0xffffffa800a07947 */ /* 0x000fea000383ffff */
.L_x_9582:
[----:B0-----:R0:W1:Y:S02]  /*208f0*/  SYNCS.PHASECHK.TRANS64.TRYWAIT P0, [R8+URZ+0x2d820], R9 ;  /* 0x02d82009080075a7 */ /* 0x001064000800017f */
[----:B-1----:R-:W-:Y:S05]  /*20900*/  @!P0 NANOSLEEP.SYNCS 0x989680 ;  /* 0x009896800000895d */ /* 0x002fea0003900000 */
[----:B------:R-:W1:Y:S02]  /*20910*/  @!P0 SYNCS.PHASECHK.TRANS64 P0, [R8+URZ+0x2d820], R9 ;  /* 0x02d82009080085a7 */ /* 0x000e64000800007f */
[----:B-1----:R-:W-:Y:S05]  /*20920*/  @!P0 BRA `(.L_x_9582) ;  /* 0xfffffffc00f08947 */ /* 0x002fea000383ffff */
[----:B------:R-:W-:Y:S05]  /*20930*/  BRA `(.L_x_9721) ;  /* 0xffffffa800bc7947 */ /* 0x000fea000383ffff */
.L_x_9585:
[----:B0-----:R0:W1:Y:S02]  /*20940*/  SYNCS.PHASECHK.TRANS64.TRYWAIT P0, [R9+URZ+0x2d8a0], R10 ;  /* 0x02d8a00a090075a7 */ /* 0x001064000800017f */
[----:B-1----:R-:W-:Y:S05]  /*20950*/  @!P0 NANOSLEEP.SYNCS 0x989680 ;  /* 0x009896800000895d */ /* 0x002fea0003900000 */
[----:B------:R-:W1:Y:S02]  /*20960*/  @!P0 SYNCS.PHASECHK.TRANS64 P0, [R9+URZ+0x2d8a0], R10 ;  /* 0x02d8a00a090085a7 */ /* 0x000e64000800007f */
[----:B-1----:R-:W-:Y:S05]  /*20970*/  @!P0 BRA `(.L_x_9585) ;  /* 0xfffffffc00f08947 */ /* 0x002fea000383ffff */
[----:B------:R-:W-:Y:S05]  /*20980*/  BRA `(.L_x_9722) ;  /* 0xffffffa800c47947 */ /* 0x000fea000383ffff */
.L_x_9587:
[----:B-1----:R1:W2:Y:S02]  /*20990*/  SYNCS.PHASECHK.TRANS64.TRYWAIT P0, [R9+URZ+0x2d8c0], R10 ;  /* 0x02d8c00a090075a7 */ /* 0x0022a4000800017f */
[----:B--2---:R-:W-:Y:S05]  /*209a0*/  @!P0 NANOSLEEP.SYNCS 0x989680 ;  /* 0x009896800000895d */ /* 0x004fea0003900000 */
[----:B------:R-:W2:Y:S02]  /*209b0*/  @!P0 SYNCS.PHASECHK.TRANS64 P0, [R9+URZ+0x2d8c0], R10 ;  /* 0x02d8c00a090085a7 */ /* 0x000ea4000800007f */
[----:B--2---:R-:W-:Y:S05]  /*209c0*/  @!P0 BRA `(.L_x_9587) ;  /* 0xfffffffc00f08947 */ /* 0x004fea000383ffff */
[----:B------:R-:W-:Y:S05]  /*209d0*/  BRA `(.L_x_9723) ;  /* 0xffffffac00447947 */ /* 0x000fea000383ffff */
.L_x_9591:
[----:B0-----:R0:W1:Y:S02]  /*209e0*/  SYNCS.PHASECHK.TRANS64.TRYWAIT P0, [R9+URZ+0x2d8a0], R12 ;  /* 0x02d8a00c090075a7 */ /* 0x001064000800017f */
[----:B-1----:R-:W-:Y:S05]  /*209f0*/  @!P0 NANOSLEEP.SYNCS 0x989680 ;  /* 0x009896800000895d */ /* 0x002fea0003900000 */
[----:B------:R-:W1:Y:S02]  /*20a00*/  @!P0 SYNCS.PHASECHK.TRANS64 P0, [R9+URZ+0x2d8a0], R12 ;  /* 0x02d8a00c090085a7 */ /* 0x000e64000800007f */
[----:B-1----:R-:W-:Y:S05]  /*20a10*/  @!P0 BRA `(.L_x_9591) ;  /* 0xfffffffc00f08947 */ /* 0x002fea000383ffff */
[----:B------:R-:W-:Y:S05]  /*20a20*/  BRA `(.L_x_9724) ;  /* 0xffffffac00ec7947 */ /* 0x000fea000383ffff */
.L_x_9593:
[----:B-1----:R1:W2:Y:S02]  /*20a30*/  SYNCS.PHASECHK.TRANS64.TRYWAIT P1, [R9+URZ+0x2d8c0], R12 ;  /* 0x02d8c00c090075a7 */ /* 0x0022a4000802017f */
[----:B--2---:R-:W-:Y:S05]  /*20a40*/  @!P1 NANOSLEEP.SYNCS 0x989680 ;  /* 0x009896800000995d */ /* 0x004fea0003900000 */
[----:B------:R-:W2:Y:S02]  /*20a50*/  @!P1 SYNCS.PHASECHK.TRANS64 P1, [R9+URZ+0x2d8c0], R12 ;  /* 0x02d8c00c090095a7 */ /* 0x000ea4000802007f */
[----:B--2---:R-:W-:Y:S05]  /*20a60*/  @!P1 BRA `(.L_x_9593) ;  /* 0xfffffffc00f09947 */ /* 0x004fea000383ffff */
[----:B------:R-:W-:Y:S05]  /*20a70*/  BRA `(.L_x_9725) ;  /* 0xffffffb000687947 */ /* 0x000fea000383ffff */
.L_x_9613:
        /* <DEDUP_REMOVED lines=11> */
.L_x_9727:
[----:B------:R-:W-:Y:S05]  /*20b30*/  BSYNC B0 ;  /* 0x0000000000007941 */ /* 0x000fea0003800000 */
.L_x_9726:
[----:B------:R-:W-:Y:S05]  /*20b40*/  BRA `(.L_x_9728) ;  /* 0xffffffbc00f87947 */ /* 0x000fea000383ffff */
.L_x_9614:
[----:B------:R-:W-:Y:S01]  /*20b50*/  BSSY B0, `(.L_x_9729) ;  /* 0x0000006000007945 */ /* 0x000fe20003800000 */
[----:B------:R-:W-:-:S07]  /*20b60*/  IMAD.MOV.U32 R15, RZ, RZ, -0x1 ;  /* 0xffffffffff0f7424 */ /* 0x000fce00078e00ff */
[----:B------:R-:W-:Y:S05]  /*20b70*/  WARPSYNC.COLLECTIVE R15, `(.L_x_9730) ;  /* 0x000000000f0c7348 */ /* 0x000fea0003c00000 */
[----:B------:R-:W-:Y:S02]  /*20b80*/  ELECT P6, UR62, PT ;  /* 0x00000000003e782f */ /* 0x000fe400038c0000 */
[----:B------:R-:W-:Y:S01]  /*20b90*/  MOV R14, UR62 ;  /* 0x0000003e000e7c02 */ /* 0x000fe20008000f00 */
[----:B------:R-:W-:Y:S10]  /*20ba0*/  ENDCOLLECTIVE ;  /* 0x000000000000791b */ /* 0x000ff40003800000 */
.L_x_9730:
[----:B------:R-:W-:Y:S05]  /*20bb0*/  BSYNC B0 ;  /* 0x0000000000007941 */ /* 0x000fea0003800000 */
.L_x_9729:
[----:B------:R-:W-:Y:S05]  /*20bc0*/  BRA `(.L_x_9731) ;  /* 0xffffffbc00e87947 */ /* 0x000fea000383ffff */
.L_x_9617:
[----:B0-----:R0:W1:Y:S02]  /*20bd0*/  SYNCS.PHASECHK.TRANS64.TRYWAIT P0, [R5+URZ+0x2d840], R10 ;  /* 0x02d8400a050075a7 */ /* 0x001064000800017f */
[----:B-1----:R-:W-:Y:S05]  /*20be0*/  @!P0 NANOSLEEP.SYNCS 0x989680 ;  /* 0x009896800000895d */ /* 0x002fea0003900000 */
[----:B------:R-:W1:Y:S02]  /*20bf0*/  @!P0 SYNCS.PHASECHK.TRANS64 P0, [R5+URZ+0x2d840], R10 ;  /* 0x02d8400a050085a7 */ /* 0x000e64000800007f */
[----:B-1----:R-:W-:Y:S05]  /*20c00*/  @!P0 BRA `(.L_x_9617) ;  /* 0xfffffffc00f08947 */ /* 0x002fea000383ffff */
[----:B------:R-:W-:Y:S05]  /*20c10*/  BRA `(.L_x_9732) ;  /* 0xffffffc000387947 */ /* 0x000fea000383ffff */
.L_x_9620:
[----:B0-----:R0:W1:Y:S02]  /*20c20*/  SYNCS.PHASECHK.TRANS64.TRYWAIT P0, [R29+URZ+0x2d820], R4 ;  /* 0x02d820041d0075a7 */ /* 0x001064000800017f */
[----:B-1----:R-:W-:Y:S05]  /*20c30*/  @!P0 NANOSLEEP.SYNCS 0x989680 ;  /* 0x009896800000895d */ /* 0x002fea0003900000 */
[----:B------:R-:W1:Y:S02]  /*20c40*/  @!P0 SYNCS.PHASECHK.TRANS64 P0, [R29+URZ+0x2d820], R4 ;  /* 0x02d820041d0085a7 */ /* 0x000e64000800007f */
[----:B-1----:R-:W-:Y:S05]  /*20c50*/  @!P0 BRA `(.L_x_9620) ;  /* 0xfffffffc00f08947 */ /* 0x002fea000383ffff */
[----:B------:R-:W-:Y:S05]  /*20c60*/  BRA `(.L_x_9733) ;  /* 0xffffffc400687947 */ /* 0x000fea000383ffff */
.L_x_9628:
[----:B0-----:R0:W1:Y:S02]  /*20c70*/  SYNCS.PHASECHK.TRANS64.TRYWAIT P0, [R2+URZ+0x2d840], R3 ;  /* 0x02d84003020075a7 */ /* 0x001064000800017f */
[----:B-1----:R-:W-:Y:S05]  /*20c80*/  @!P0 NANOSLEEP.SYNCS 0x989680 ;  /* 0x009896800000895d */ /* 0x002fea0003900000 */
[----:B------:R-:W1:Y:S02]  /*20c90*/  @!P0 SYNCS.PHASECHK.TRANS64 P0, [R2+URZ+0x2d840], R3 ;  /* 0x02d84003020085a7 */ /* 0x000e64000800007f */
[----:B-1----:R-:W-:Y:S05]  /*20ca0*/  @!P0 BRA `(.L_x_9628) ;  /* 0xfffffffc00f08947 */ /* 0x002fea000383ffff */
[----:B------:R-:W-:Y:S05]  /*20cb0*/  BRA `(.L_x_9734) ;  /* 0xffffffc800107947 */ /* 0x000fea000383ffff */
.L_x_9630:
[----:B0-----:R0:W1:Y:S02]  /*20cc0*/  SYNCS.PHASECHK.TRANS64.TRYWAIT P0, [R2+URZ+0x2d860], R3 ;  /* 0x02d86003020075a7 */ /* 0x001064000800017f */
[----:B-1----:R-:W-:Y:S05]  /*20cd0*/  @!P0 NANOSLEEP.SYNCS 0x989680 ;  /* 0x009896800000895d */ /* 0x002fea0003900000 */
[----:B------:R-:W1:Y:S02]  /*20ce0*/  @!P0 SYNCS.PHASECHK.TRANS64 P0, [R2+URZ+0x2d860], R3 ;  /* 0x02d86003020085a7 */ /* 0x000e64000800007f */
[----:B-1----:R-:W-:Y:S05]  /*20cf0*/  @!P0 BRA `(.L_x_9630) ;  /* 0xfffffffc00f08947 */ /* 0x002fea000383ffff */
[----:B------:R-:W-:Y:S05]  /*20d00*/  BRA `(.L_x_9735) ;  /* 0xffffffc8009c7947 */ /* 0x000fea000383ffff */
.L_x_9636:
[----:B-1----:R1:W2:Y:S02]  /*20d10*/  SYNCS.PHASECHK.TRANS64.TRYWAIT P0, [R3+URZ+0x2d840], R2 ;  /* 0x02d84002030075a7 */ /* 0x0022a4000800017f */
[----:B--2---:R-:W-:Y:S05]  /*20d20*/  @!P0 NANOSLEEP.SYNCS 0x989680 ;  /* 0x009896800000895d */ /* 0x004fea0003900000 */
[----:B------:R-:W2:Y:S02]  /*20d30*/  @!P0 SYNCS.PHASECHK.TRANS64 P0, [R3+URZ+0x2d840], R2 ;  /* 0x02d84002030085a7 */ /* 0x000ea4000800007f */
[----:B--2---:R-:W-:Y:S05]  /*20d40*/  @!P0 BRA `(.L_x_9636) ;  /* 0xfffffffc00f08947 */ /* 0x004fea000383ffff */
[----:B------:R-:W-:Y:S05]  /*20d50*/  BRA `(.L_x_9736) ;  /* 0xffffffcc00ec7947 */ /* 0x000fea000383ffff */
.L_x_9638:
[----:B0-----:R0:W1:Y:S02]  /*20d60*/  SYNCS.PHASECHK.TRANS64.TRYWAIT P0, [R2+URZ+0x2d860], R3 ;  /* 0x02d86003020075a7 */ /* 0x001064000800017f */
[----:B-1----:R-:W-:Y:S05]  /*20d70*/  @!P0 NANOSLEEP.SYNCS 0x989680 ;  /* 0x009896800000895d */ /* 0x002fea0003900000 */
[----:B------:R-:W1:Y:S02]  /*20d80*/  @!P0 SYNCS.PHASECHK.TRANS64 P0, [R2+URZ+0x2d860], R3 ;  /* 0x02d86003020085a7 */ /* 0x000e64000800007f */
[----:B-1----:R-:W-:Y:S05]  /*20d90*/  @!P0 BRA `(.L_x_9638) ;  /* 0xfffffffc00f08947 */ /* 0x002fea000383ffff */
[----:B------:R-:W-:Y:S05]  /*20da0*/  BRA `(.L_x_9737) ;  /* 0xffffffd000787947 */ /* 0x000fea000383ffff */
.L_x_9644:
[----:B-1----:R1:W2:Y:S02]  /*20db0*/  SYNCS.PHASECHK.TRANS64.TRYWAIT P0, [R2+URZ+0x2d840], R3 ;  /* 0x02d84003020075a7 */ /* 0x0022a4000800017f */
[----:B--2---:R-:W-:Y:S05]  /*20dc0*/  @!P0 NANOSLEEP.SYNCS 0x989680 ;  /* 0x009896800000895d */ /* 0x004fea0003900000 */
[----:B------:R-:W2:Y:S02]  /*20dd0*/  @!P0 SYNCS.PHASECHK.TRANS64 P0, [R2+URZ+0x2d840], R3 ;  /* 0x02d84003020085a7 */ /* 0x000ea4000800007f */
[----:B--2---:R-:W-:Y:S05]  /*20de0*/  @!P0 BRA `(.L_x_9644) ;  /* 0xfffffffc00f08947 */ /* 0x004fea000383ffff */
[----:B------:R-:W-:Y:S05]  /*20df0*/  BRA `(.L_x_9738) ;  /* 0xffffffd400a07947 */ /* 0x000fea000383ffff */
.L_x_9646:
[----:B0-----:R0:W1:Y:S02]  /*20e00*/  SYNCS.PHASECHK.TRANS64.TRYWAIT P0, [R2+URZ+0x2d860], R11 ;  /* 0x02d8600b020075a7 */ /* 0x001064000800017f */
[----:B-1----:R-:W-:Y:S05]  /*20e10*/  @!P0 NANOSLEEP.SYNCS 0x989680 ;  /* 0x009896800000895d */ /* 0x002fea0003900000 */
[----:B------:R-:W1:Y:S02]  /*20e20*/  @!P0 SYNCS.PHASECHK.TRANS64 P0, [R2+URZ+0x2d860], R11 ;  /* 0x02d8600b020085a7 */ /* 0x000e64000800007f */
[----:B-1----:R-:W-:Y:S05]  /*20e30*/  @!P0 BRA `(.L_x_9646) ;  /* 0xfffffffc00f08947 */ /* 0x002fea000383ffff */
[----:B------:R-:W-:Y:S05]  /*20e40*/  BRA `(.L_x_9739) ;  /* 0xffffffd8002c7947 */ /* 0x000fea000383ffff */
.L_x_9654:
[----:B0-----:R0:W1:Y:S02]  /*20e50*/  SYNCS.PHASECHK.TRANS64.TRYWAIT P0, [R3+URZ+0x2d860], R2 ;  /* 0x02d86002030075a7 */ /* 0x001064000800017f */
[----:B-1----:R-:W-:Y:S05]  /*20e60*/  @!P0 NANOSLEEP.SYNCS 0x989680 ;  /* 0x009896800000895d */ /* 0x002fea0003900000 */
[----:B------:R-:W1:Y:S02]  /*20e70*/  @!P0 SYNCS.PHASECHK.TRANS64 P0, [R3+URZ+0x2d860], R2 ;  /* 0x02d86002030085a7 */ /* 0x000e64000800007f */
[----:B-1----:R-:W-:Y:S05]  /*20e80*/  @!P0 BRA `(.L_x_9654) ;  /* 0xfffffffc00f08947 */ /* 0x002fea000383ffff */
[----:B------:R-:W-:Y:S05]  /*20e90*/  BRA `(.L_x_9740) ;  /* 0xffffffdc00307947 */ /* 0x000fea000383ffff */
.L_x_9657:
[----:B------:R-:W-:Y:S01]  /*20ea0*/  BSSY B0, `(.L_x_9741) ;  /* 0x0000008000007945 */ /* 0x000fe20003800000 */
[----:B------:R-:W-:Y:S02]  /*20eb0*/  IMAD.MOV.U32 R13, RZ, RZ, R16 ;  /* 0x000000ffff0d7224 */ /* 0x000fe400078e0010 */
[----:B------:R-:W-:Y:S02]  /*20ec0*/  IMAD.MOV.U32 R12, RZ, RZ, RZ ;  /* 0x000000ffff0c7224 */ /* 0x000fe400078e00ff */
[----:B0-----:R-:W-:Y:S02]  /*20ed0*/  IMAD.MOV.U32 R11, RZ, RZ, 0x1f ;  /* 0x0000001fff0b7424 */ /* 0x001fe400078e00ff */
[----:B------:R-:W-:-:S07]  /*20ee0*/  IMAD.MOV.U32 R15, RZ, RZ, -0x1 ;  /* 0xffffffffff0f7424 */ /* 0x000fce00078e00ff */
[----:B------:R-:W-:Y:S05]  /*20ef0*/  WARPSYNC.COLLECTIVE R15, `(.L_x_9742) ;  /* 0x000000000f087348 */ /* 0x000fea0003c00000 */
[----:B------:R0:W1:Y:S02]  /*20f00*/  SHFL.IDX P6, R14, R13, R12, R11 ;  /* 0x0000000c0d0e7389 */ /* 0x00006400000c000b */
[----:B01----:R-:W-:Y:S01]  /*20f10*/  ENDCOLLECTIVE ;  /* 0x000000000000791b */ /* 0x003fe20003800000 */
.L_x_9742:
[----:B------:R-:W-:Y:S05]  /*20f20*/  BSYNC B0 ;  /* 0x0000000000007941 */ /* 0x000fea0003800000 */
.L_x_9741:
        /* <DEDUP_REMOVED lines=8> */
.L_x_9743:
[----:B------:R-:W-:Y:S01]  /*20fb0*/  IMAD.MOV.U32 R5, RZ, RZ, R14 ;  /* 0x000000ffff057224 */ /* 0x000fe200078e000e */
[----:B------:R-:W-:Y:S06]  /*20fc0*/  BRA `(.L_x_9744) ;  /* 0xffffffdc00b87947 */ /* 0x000fec000383ffff */
.L_x_9660:
        /* <DEDUP_REMOVED lines=8> */
.L_x_9746:
[----:B------:R-:W-:Y:S05]  /*21050*/  BSYNC B0 ;  /* 0x0000000000007941 */ /* 0x000fea0003800000 */
.L_x_9745:
        /* <DEDUP_REMOVED lines=10> */
.L_x_9747:
        /* <DEDUP_REMOVED lines=8> */
.L_x_9748:
        /* <DEDUP_REMOVED lines=8> */
.L_x_9749:
        /* <DEDUP_REMOVED lines=8> */
.L_x_9750:
        /* <DEDUP_REMOVED lines=8> */
.L_x_9751:
[----:B------:R-:W-:Y:S05]  /*21300*/  BRA `(.L_x_9752) ;  /* 0xffffffdc00747947 */ /* 0x000fea000383ffff */
.L_x_9665:
        /* <DEDUP_REMOVED lines=8> */
.L_x_9754:
[----:B------:R-:W-:Y:S05]  /*21390*/  BSYNC B0 ;  /* 0x0000000000007941 */ /* 0x000fea0003800000 */
.L_x_9753:
        /* <DEDUP_REMOVED lines=10> */
.L_x_9755:
        /* <DEDUP_REMOVED lines=8> */
.L_x_9756:
        /* <DEDUP_REMOVED lines=8> */
.L_x_9757:
        /* <DEDUP_REMOVED lines=8> */
.L_x_9758:
        /* <DEDUP_REMOVED lines=8> */
.L_x_9759:
[----:B------:R-:W-:Y:S05]  /*21640*/  BRA `(.L_x_9760) ;  /* 0xffffffdc00507947 */ /* 0x000fea000383ffff */
.L_x_9667:
[----:B------:R-:W-:Y:S01]  /*21650*/  BSSY B0, `(.L_x_9761) ;  /* 0x0000006000007945 */ /* 0x000fe20003800000 */
[----:B------:R-:W-:Y:S01]  /*21660*/  PLOP3.LUT P6, PT, P6, PT, PT, 0x8, 0x0 ;  /* 0x000000000000781c */ /* 0x000fe200037ce170 */
[----:B------:R-:W-:-:S12]  /*21670*/  IMAD.MOV.U32 R15, RZ, RZ, -0x1 ;  /* 0xffffffffff0f7424 */ /* 0x000fd800078e00ff */
[----:B01-3--:R-:W-:Y:S05]  /*21680*/  WARPSYNC.COLLECTIVE R15, `(.L_x_9762) ;  /* 0x000000000f087348 */ /* 0x00bfea0003c00000 */
[----:B------:R-:W-:Y:S01]  /*21690*/  VOTE.ANY R14, PT, P6 ;  /* 0x00000000000e7806 */ /* 0x000fe200030e0100 */
[----:B01-3--:R-:W-:Y:S06]  /*216a0*/  ENDCOLLECTIVE ;  /* 0x000000000000791b */ /* 0x00bfec0003800000 */
.L_x_9762:
[----:B------:R-:W-:Y:S05]  /*216b0*/  BSYNC B0 ;  /* 0x0000000000007941 */ /* 0x000fea0003800000 */
.L_x_9761:
        /* <DEDUP_REMOVED lines=9> */
.L_x_9763:
[----:B------:R-:W-:Y:S01]  /*21750*/  IMAD.MOV.U32 R17, RZ, RZ, R14 ;  /* 0x000000ffff117224 */ /* 0x000fe200078e000e */
[----:B------:R-:W-:Y:S06]  /*21760*/  BRA `(.L_x_9764) ;  /* 0xffffffdc00407947 */ /* 0x000fec000383ffff */
.L_x_9669:
[----:B------:R-:W-:Y:S01]  /*21770*/  BSSY B0, `(.L_x_9765) ;  /* 0x0000007000007945 */ /* 0x000fe20003800000 */
[----:B------:R-:W-:Y:S02]  /*21780*/  IMAD.MOV.U32 R13, RZ, RZ, R3 ;  /* 0x000000ffff0d7224 */ /* 0x000fe400078e0003 */
[----:B------:R-:W-:Y:S02]  /*21790*/  IMAD.MOV.U32 R11, RZ, RZ, 0x1f ;  /* 0x0000001fff0b7424 */ /* 0x000fe400078e00ff */
[----:B------:R-:W-:-:S07]  /*217a0*/  IMAD.MOV.U32 R15, RZ, RZ, -0x1 ;  /* 0xffffffffff0f7424 */ /* 0x000fce00078e00ff */
[----:B01234-:R-:W-:Y:S05]  /*217b0*/  WARPSYNC.COLLECTIVE R15, `(.L_x_9766) ;  /* 0x000000000f087348 */ /* 0x01ffea0003c00000 */
[----:B------:R0:W0:Y:S02]  /*217c0*/  SHFL.IDX P6, R14, R13, R12, R11 ;  /* 0x0000000c0d0e7389 */ /* 0x00002400000c000b */
[----:B01234-:R-:W-:Y:S01]  /*217d0*/  ENDCOLLECTIVE ;  /* 0x000000000000791b */ /* 0x01ffe20003800000 */
.L_x_9766:
[----:B------:R-:W-:Y:S05]  /*217e0*/  BSYNC B0 ;  /* 0x0000000000007941 */ /* 0x000fea0003800000 */
.L_x_9765:
[----:B------:R-:W-:Y:S05]  /*217f0*/  BRA `(.L_x_9668) ;  /* 0xffffffdc00387947 */ /* 0x000fea000383ffff */
.L_x_9673:
[----:B0-----:R0:W1:Y:S02]  /*21800*/  SYNCS.PHASECHK.TRANS64.TRYWAIT P0, [R9+URZ+0x2d820], R0 ;  /* 0x02d82000090075a7 */ /* 0x001064000800017f */
[----:B-1----:R-:W-:Y:S05]  /*21810*/  @!P0 NANOSLEEP.SYNCS 0x989680 ;  /* 0x009896800000895d */ /* 0x002fea0003900000 */
[----:B------:R-:W1:Y:S02]  /*21820*/  @!P0 SYNCS.PHASECHK.TRANS64 P0, [R9+URZ+0x2d820], R0 ;  /* 0x02d82000090085a7 */ /* 0x000e64000800007f */
[----:B-1----:R-:W-:Y:S05]  /*21830*/  @!P0 BRA `(.L_x_9673) ;  /* 0xfffffffc00f08947 */ /* 0x002fea000383ffff */
[----:B------:R-:W-:Y:S05]  /*21840*/  BRA `(.L_x_9767) ;  /* 0xffffffe000a47947 */ /* 0x000fea000383ffff */
.L_x_9674:
        /* <DEDUP_REMOVED lines=11> */
.L_x_9769:
[----:B------:R-:W-:Y:S05]  /*21900*/  BSYNC B0 ;  /* 0x0000000000007941 */ /* 0x000fea0003800000 */
.L_x_9768:
[----:B------:R-:W-:Y:S05]  /*21910*/  BRA `(.L_x_9770) ;  /* 0xffffffe0008c7947 */ /* 0x000fea000383ffff */
.L_x_9675:
[----:B------:R-:W-:Y:S01]  /*21920*/  BSSY B0, `(.L_x_9771) ;  /* 0x0000006000007945 */ /* 0x000fe20003800000 */
[----:B------:R-:W-:-:S07]  /*21930*/  IMAD.MOV.U32 R15, RZ, RZ, -0x1 ;  /* 0xffffffffff0f7424 */ /* 0x000fce00078e00ff */
[----:B0-----:R-:W-:Y:S05]  /*21940*/  WARPSYNC.COLLECTIVE R15, `(.L_x_9772) ;  /* 0x000000000f0c7348 */ /* 0x001fea0003c00000 */
[----:B------:R-:W-:Y:S02]  /*21950*/  ELECT P6, UR62, PT ;  /* 0x00000000003e782f */ /* 0x000fe400038c0000 */
[----:B------:R-:W-:Y:S01]  /*21960*/  MOV R14, UR62 ;  /* 0x0000003e000e7c02 */ /* 0x000fe20008000f00 */
[----:B0-----:R-:W-:Y:S10]  /*21970*/  ENDCOLLECTIVE ;  /* 0x000000000000791b */ /* 0x001ff40003800000 */
.L_x_9772:
[----:B------:R-:W-:Y:S05]  /*21980*/  BSYNC B0 ;  /* 0x0000000000007941 */ /* 0x000fea0003800000 */
.L_x_9771:
[----:B------:R-:W-:Y:S05]  /*21990*/  BRA `(.L_x_9773) ;  /* 0xffffffe000807947 */ /* 0x000fea000383ffff */
.L_x_9677:
[----:B0-----:R0:W1:Y:S02]  /*219a0*/  SYNCS.PHASECHK.TRANS64.TRYWAIT P0, [R7+URZ], R2 ;  /* 0x00000002070075a7 */ /* 0x001064000800017f */
[----:B-1----:R-:W-:Y:S05]  /*219b0*/  @!P0 NANOSLEEP.SYNCS 0x989680 ;  /* 0x009896800000895d */ /* 0x002fea0003900000 */
[----:B------:R-:W1:Y:S02]  /*219c0*/  @!P0 SYNCS.PHASECHK.TRANS64 P0, [R7+URZ], R2 ;  /* 0x00000002070085a7 */ /* 0x000e64000800007f */
[----:B-1----:R-:W-:Y:S05]  /*219d0*/  @!P0 BRA `(.L_x_9677) ;  /* 0xfffffffc00f08947 */ /* 0x002fea000383ffff */
[----:B------:R-:W-:Y:S05]  /*219e0*/  BRA `(.L_x_9774) ;  /* 0xffffffe000b47947 */ /* 0x000fea000383ffff */
.L_x_9678:
[----:B-1----:R1:W2:Y:S02]  /*219f0*/  SYNCS.PHASECHK.TRANS64.TRYWAIT P0, [R3+URZ], R0 ;  /* 0x00000000030075a7 */ /* 0x0022a4000800017f */
[----:B--2---:R-:W-:Y:S05]  /*21a00*/  @!P0 NANOSLEEP.SYNCS 0x989680 ;  /* 0x009896800000895d */ /* 0x004fea0003900000 */
[----:B------:R-:W2:Y:S02]  /*21a10*/  @!P0 SYNCS.PHASECHK.TRANS64 P0, [R3+URZ], R0 ;  /* 0x00000000030085a7 */ /* 0x000ea4000800007f */
[----:B--2---:R-:W-:Y:S05]  /*21a20*/  @!P0 BRA `(.L_x_9678) ;  /* 0xfffffffc00f08947 */ /* 0x004fea000383ffff */
[----:B------:R-:W-:Y:S05]  /*21a30*/  BRA `(.L_x_9775) ;  /* 0xffffffe000a87947 */ /* 0x000fea000383ffff */
.L_x_9680:
[----:B-1----:R1:W2:Y:S02]  /*21a40*/  SYNCS.PHASECHK.TRANS64.TRYWAIT P0, [R5+URZ], R2 ;  /* 0x00000002050075a7 */ /* 0x0022a4000800017f */
[----:B--2---:R-:W-:Y:S05]  /*21a50*/  @!P0 NANOSLEEP.SYNCS 0x989680 ;  /* 0x009896800000895d */ /* 0x004fea0003900000 */
[----:B------:R-:W2:Y:S02]  /*21a60*/  @!P0 SYNCS.PHASECHK.TRANS64 P0, [R5+URZ], R2 ;  /* 0x00000002050085a7 */ /* 0x000ea4000800007f */
[----:B--2---:R-:W-:Y:S05]  /*21a70*/  @!P0 BRA `(.L_x_9680) ;  /* 0xfffffffc00f08947 */ /* 0x004fea000383ffff */
[----:B------:R-:W-:Y:S05]  /*21a80*/  BRA `(.L_x_9776) ;  /* 0xffffffe000ac7947 */ /* 0x000fea000383ffff */
.L_x_9777:
        /* <DEDUP_REMOVED lines=15> */
.L_x_12784:


//--------------------- .text._ZN7cutlass13device_kernelIN5flash11enable_sm90INS1_16FlashAttnFwdSm90INS1_25CollectiveMainloopFwdSm90ILi2EN4cute5tupleIJNS5_1CILi1EEES8_S8_EEENS6_IJNS7_ILi192EEENS7_ILi144EEENS7_ILi96EEEEEELi96ENS_6half_tEfNS_4arch4Sm90ELb1ELb0ELb0ELb0ELb0ELb0ELb0ELb0ELb1ELb0ELb0ELb0EEENS1_21CollectiveEpilogueFwdINS6_IJSA_SC_SB_EEES9_SE_SG_Li384ELb0ELb0ELb0ELb0EEENS1_30DynamicPersistentTileSchedulerILi384ELi32ELb0ELb0ELb1EEEEEEEEEvNT_6ParamsE --------------------------
	.section	.text._ZN7cutlass13device_kernelIN5flash11enable_sm90INS1_16FlashAttnFwdSm90INS1_25CollectiveMainloopFwdSm90ILi2EN4cute5tupleIJNS5_1CILi1EEES8_S8_EEENS6_IJNS7_ILi192EEENS7_ILi144EEENS7_ILi96EEEEEELi96ENS_6half_tEfNS_4arch4Sm90ELb1ELb0ELb0ELb0ELb0ELb0ELb0ELb0ELb1ELb0ELb0ELb0EEENS1_21CollectiveEpilogueFwdINS6_IJSA_SC_SB_EEES9_SE_SG_Li384ELb0ELb0ELb0ELb0EEENS1_30DynamicPersistentTileSchedulerILi384ELi32ELb0ELb0ELb1EEEEEEEEEvNT_6ParamsE,"ax",@progbits
	.align	128
.text._ZN7cutlass13device_kernelIN5flash11enable_sm90INS1_16FlashAttnFwdSm90INS1_25CollectiveMainloopFwdSm90ILi2EN4cute5tupleIJNS5_1CILi1EEES8_S8_EEENS6_IJNS7_ILi192EEENS7_ILi144EEENS7_ILi96EEEEEELi96ENS_6half_tEfNS_4arch4Sm90ELb1ELb0ELb0ELb0ELb0ELb0ELb0ELb0ELb1ELb0ELb0ELb0EEENS1_21CollectiveEpilogueFwdINS6_IJSA_SC_SB_EEES9_SE_SG_Li384ELb0ELb0ELb0ELb0EEENS1_30DynamicPersistentTileSchedulerILi384ELi32ELb0ELb0ELb1EEEEEEEEEvNT_6ParamsE:
        .type           _ZN7cutlass13device_kernelIN5flash11enable_sm90INS1_16FlashAttnFwdSm90INS1_25CollectiveMainloopFwdSm90ILi2EN4cute5tupleIJNS5_1CILi1EEES8_S8_EEENS6_IJNS7_ILi192EEENS7_ILi144EEENS7_ILi96EEEEEELi96ENS_6half_tEfNS_4arch4Sm90ELb1ELb0ELb0ELb0ELb0ELb0ELb0ELb0ELb1ELb0ELb0ELb0EEENS1_21CollectiveEpilogueFwdINS6_IJSA_SC_SB_EEES9_SE_SG_Li384ELb0ELb0ELb0ELb0EEENS1_30DynamicPersistentTileSchedulerILi384ELi32ELb0ELb0ELb1EEEEEEEEEvNT_6ParamsE,@function
        .size           _ZN7cutlass13device_kernelIN5flash11enable_sm90INS1_16FlashAttnFwdSm90INS1_25CollectiveMainloopFwdSm90ILi2EN4cute5tupleIJNS5_1CILi1EEES8_S8_EEENS6_IJNS7_ILi192EEENS7_ILi144EEENS7_ILi96EEEEEELi96ENS_6half_tEfNS_4arch4Sm90ELb1ELb0ELb0ELb0ELb0ELb0ELb0ELb0ELb1ELb0ELb0ELb0EEENS1_21CollectiveEpilogueFwdINS6_IJSA_SC_SB_EEES9_SE_SG_Li384ELb0ELb0ELb0ELb0EEENS1_30DynamicPersistentTileSchedulerILi384ELi32ELb0ELb0ELb1EEEEEEEEEvNT_6ParamsE,(.L_x_12785 - _ZN7cutlass13device_kernelIN5flash11enable_sm90INS1_16FlashAttnFwdSm90INS1_25CollectiveMainloopFwdSm90ILi2EN4cute5tupleIJNS5_1CILi1EEES8_S8_EEENS6_IJNS7_ILi192EEENS7_ILi144EEENS7_ILi96EEEEEELi96ENS_6half_tEfNS_4arch4Sm90ELb1ELb0ELb0ELb0ELb0ELb0ELb0ELb0ELb1ELb0ELb0ELb0EEENS1_21CollectiveEpilogueFwdINS6_IJSA_SC_SB_EEES9_SE_SG_Li384ELb0ELb0ELb0ELb0EEENS1_30DynamicPersistentTileSchedulerILi384ELi32ELb0ELb0ELb1EEEEEEEEEvNT_6ParamsE)
        .other          _ZN7cutlass13device_kernelIN5flash11enable_sm90INS1_16FlashAttnFwdSm90INS1_25CollectiveMainloopFwdSm90ILi2EN4cute5tupleIJNS5_1CILi1EEES8_S8_EEENS6_IJNS7_ILi192EEENS7_ILi144EEENS7_ILi96EEEEEELi96ENS_6half_tEfNS_4arch4Sm90ELb1ELb0ELb0ELb0ELb0ELb0ELb0ELb0ELb1ELb0ELb0ELb0EEENS1_21CollectiveEpilogueFwdINS6_IJSA_SC_SB_EEES9_SE_SG_Li384ELb0ELb0ELb0ELb0EEENS1_30DynamicPersistentTileSchedulerILi384ELi32ELb0ELb0ELb1EEEEEEEEEvNT_6ParamsE,@"STO_CUDA_ENTRY STV_DEFAULT"
_ZN7cutlass13device_kernelIN5flash11enable_sm90INS1_16FlashAttnFwdSm90INS1_25CollectiveMainloopFwdSm90ILi2EN4cute5tupleIJNS5_1CILi1EEES8_S8_EEENS6_IJNS7_ILi192EEENS7_ILi144EEENS7_ILi96EEEEEELi96ENS_6half_tEfNS_4arch4Sm90ELb1ELb0ELb0ELb0ELb0ELb0ELb0ELb0ELb1ELb0ELb0ELb0EEENS1_21CollectiveEpilogueFwdINS6_IJSA_SC_SB_EEES9_SE_SG_Li384ELb0ELb0ELb0ELb0EEENS1_30DynamicPersistentTileSchedulerILi384ELi32ELb0ELb0ELb1EEEEEEEEEvNT_6ParamsE:
[----:B------:R-:W1:Y:S01]  /*0000*/  LDC R1, c[0x0][0x28] ;  /* 0x00000a00ff017b82 */ /* 0x000e620000000800 */
[----:B------:R-:W2:Y:S01]  /*0010*/  S2R R2, SR_TID.X ;  /* 0x0000000000027919 */ /* 0x000ea20000002100 */
[----:B------:R-:W-:Y:S01]  /*0020*/  ELECT P0, URZ, PT ;  /* 0x00000000003f782f */ /* 0x000fe20003800000 */
[----:B------:R-:W-:Y:S01]  /*0030*/  BSSY B0, `(.L_x_9778) ;  /* 0x0000013000007945 */ /* 0x000fe20003800000 */
[----:B--2---:R-:W-:-:S05]  /*0040*/  SHF.R.U32.HI R0, RZ, 0x5, R2 ;  /* 0x00000005ff007819 */ /* 0x004fca0000011602 */
        /* <DEDUP_REMOVED lines=17> */
.L_x_9779:
[----:B------:R-:W-:Y:S05]  /*0160*/  BSYNC B0 ;  /* 0x0000000000007941 */ /* 0x000fea0003800000 */
.L_x_9778:
        /* <DEDUP_REMOVED lines=36> */
.L_x_9780:
        /* <DEDUP_REMOVED lines=22> */
.L_x_9781:
        /* <DEDUP_REMOVED lines=18> */
.L_x_9782:
        /* <DEDUP_REMOVED lines=22> */
.L_x_9783:
        /* <DEDUP_REMOVED lines=22> */
.L_x_9784:
[----:B---3--:R-:W-:Y:S01]  /*08f0*/  ISETP.NE.AND P0, PT, R3, RZ, PT ;  /* 0x000000ff0300720c */ /* 0x008fe20003f05270 */
[----:B------:R-:W-:Y:S01]  /*0900*/  IMAD.MOV.U32 R17, RZ, RZ, 0x1 ;  /* 0x00000001ff117424 */ /* 0x000fe200078e00ff */
[----:B------:R-:W-:Y:S01]  /*0910*/  NOP ;  /* 0x0000000000007918 */ /* 0x000fe20000000000 */
[----:B------:R-:W-:-:S03]  /*0920*/  LOP3.LUT R18, R2, 0x7f, RZ, 0xc0, !PT ;  /* 0x0000007f02127812 */ /* 0x000fc600078ec0ff */
[----:B------:R-:W-:Y:S01]  /*0930*/  SEL R17, R17, 0x2, !P0 ;  /* 0x0000000211117807 */ /* 0x000fe20004000000 */
[----:B-12-4-:R-:W-:Y:S06]  /*0940*/  BAR.SYNC.DEFER_BLOCKING 0x0 ;  /* 0x0000000000007b1d */ /* 0x016fec0000010000 */
[----:B------:R-:W-:Y:S05]  /*0950*/  @!P0 BRA `(.L_x_9785) ;  /* 0x000000dc00508947 */ /* 0x000fea0003800000 */
.L_x_9786:
        /* <DEDUP_REMOVED lines=16> */
[----:B------:R-:W-:Y:S01]  /*0a60*/  LOP3.LUT R144, R17, 0x1, RZ, 0xfc, !PT ;  /* 0x0000000111907812 */ /* 0x000fe200078efcff */
[----:B------:R-:W-:Y:S01]  /*0a70*/  IMAD.MOV.U32 R18, RZ, RZ, RZ ;  /* 0x000000ffff127224 */ /* 0x000fe200078e00ff */
[----:B------:R-:W-:Y:S01]  /*0a80*/  SHF.R.S32.HI R3, RZ, 0x1f, R0 ;  /* 0x0000001fff037819 */ /* 0x000fe20000011400 */
[----:B------:R-:W-:-:S03]  /*0a90*/  UMOV UR46, URZ ;  /* 0x0000003f002e7c82 */ /* 0x000fc60008000000 */
[CC--:B------:R-:W-:Y:S01]  /*0aa0*/  LEA.HI R6, R3.reuse, R0.reuse, RZ, 0x4 ;  /* 0x0000000003067211 */ /* 0x0c0fe200078f20ff */
[----:B------:R-:W2:Y:S01]  /*0ab0*/  S2UR UR6, SR_SWINHI ;  /* 0x00000000000679c3 */ /* 0x000ea20000002f00 */
[CC--:B------:R-:W-:Y:S02]  /*0ac0*/  LEA.HI R4, R3.reuse, R0.reuse, RZ, 0x7 ;  /* 0x0000000003047211 */ /* 0x0c0fe400078f38ff */
[----:B------:R-:W-:Y:S02]  /*0ad0*/  LEA.HI R8, R3, R0, RZ, 0x5 ;  /* 0x0000000003087211 */ /* 0x000fe400078f28ff */
[----:B------:R-:W-:Y:S02]  /*0ae0*/  SHF.R.S32.HI R7, RZ, 0x4, R6 ;  /* 0x00000004ff077819 */ /* 0x000fe40000011406 */
[----:B------:R-:W-:Y:S02]  /*0af0*/  LOP3.LUT R3, R6, 0xfffffff0, RZ, 0xc0, !PT ;  /* 0xfffffff006037812 */ /* 0x000fe400078ec0ff */
[----:B------:R-:W-:-:S02]  /*0b00*/  SHF.R.S32.HI R5, RZ, 0x7, R4 ;  /* 0x00000007ff057819 */ /* 0x000fc40000011404 */
[----:B------:R-:W-:Y:S01]  /*0b10*/  LOP3.LUT R9, R4, 0xffffff80, RZ, 0xc0, !PT ;  /* 0xffffff8004097812 */ /* 0x000fe200078ec0ff */
[----:B------:R-:W-:Y:S01]  /*0b20*/  IMAD.IADD R3, R0, 0x1, -R3 ;  /* 0x0000000100037824 */ /* 0x000fe200078e0a03 */
[----:B------:R-:W-:Y:S01]  /*0b30*/  LEA.HI R4, R6, R7, RZ, 0x1 ;  /* 0x0000000706047211 */ /* 0x000fe200078f08ff */
[----:B------:R-:W-:Y:S01]  /*0b40*/  IMAD.HI R10, R5, 0x55555556, RZ ;  /* 0x55555556050a7827 */ /* 0x000fe200078e02ff */
[----:B------:R-:W-:Y:S01]  /*0b50*/  SHF.R.S32.HI R8, RZ, 0x5, R8 ;  /* 0x00000005ff087819 */ /* 0x000fe20000011408 */
[----:B-1----:R-:W-:Y:S01]  /*0b60*/  ULEA UR47, UR4, UR47, 0x18 ;  /* 0x0000002f042f7291 */ /* 0x002fe2000f8ec03f */
[----:B------:R-:W-:Y:S01]  /*0b70*/  LOP3.LUT R4, R4, 0x1ffffffe, RZ, 0xc0, !PT ;  /* 0x1ffffffe04047812 */ /* 0x000fe200078ec0ff */
[----:B------:R-:W-:Y:S01]  /*0b80*/  IMAD.IADD R9, R0, 0x1, -R9 ;  /* 0x0000000100097824 */ /* 0x000fe200078e0a09 */
[--C-:B------:R-:W-:Y:S01]  /*0b90*/  SHF.R.S32.HI R0, RZ, 0x1f, R3.reuse ;  /* 0x0000001fff007819 */ /* 0x100fe20000011403 */
[----:B------:R-:W-:Y:S01]  /*0ba0*/  IMAD R14, R8, 0x10, R3 ;  /* 0x00000010080e7824 */ /* 0x000fe200078e0203 */
[----:B------:R-:W-:Y:S01]  /*0bb0*/  LEA.HI R10, R10, R10, RZ, 0x1 ;  /* 0x0000000a0a0a7211 */ /* 0x000fe200078f08ff */
[----:B------:R-:W-:Y:S01]  /*0bc0*/  IMAD.IADD R7, R7, 0x1, -R4 ;  /* 0x0000000107077824 */ /* 0x000fe200078e0a04 */
[CC--:B------:R-:W-:Y:S01]  /*0bd0*/  LEA.HI R4, R0.reuse, R3.reuse, RZ, 0x2 ;  /* 0x0000000300047211 */ /* 0x0c0fe200078f10ff */
[----:B------:R-:W-:Y:S01]  /*0be0*/  UMOV UR4, UR47 ;  /* 0x0000002f00047c82 */ /* 0x000fe20008000000 */
[----:B--2---:R-:W-:Y:S01]  /*0bf0*/  UMOV UR5, UR6 ;  /* 0x0000000600057c82 */ /* 0x004fe20008000000 */
[----:B------:R-:W-:Y:S01]  /*0c00*/  LEA.HI R0, R0, R3, RZ, 0x3 ;  /* 0x0000000300007211 */ /* 0x000fe200078f18ff */
[----:B------:R-:W-:Y:S01]  /*0c10*/  IMAD R10, R10, -0x3, R5 ;  /* 0xfffffffd0a0a7824 */ /* 0x000fe200078e0205 */
[----:B------:R-:W-:Y:S01]  /*0c20*/  SHF.R.S32.HI R6, RZ, 0x1f, R9 ;  /* 0x0000001fff067819 */ /* 0x000fe20000011409 */
[----:B------:R-:W-:-:S02]  /*0c30*/  IMAD.SHL.U32 R7, R7, 0x8, RZ ;  /* 0x0000000807077824 */ /* 0x000fc400078e00ff */
[----:B------:R-:W-:Y:S01]  /*0c40*/  IMAD.SHL.U32 R5, R0, 0x10, RZ ;  /* 0x0000001000057824 */ /* 0x000fe200078e00ff */
[----:B------:R-:W-:Y:S01]  /*0c50*/  LOP3.LUT R0, R4, 0x7fffffc, RZ, 0xc0, !PT ;  /* 0x07fffffc04007812 */ /* 0x000fe200078ec0ff */
[----:B------:R-:W-:Y:S01]  /*0c60*/  IMAD.U32 R150, RZ, RZ, UR4 ;  /* 0x00000004ff967e24 */ /* 0x000fe2000f8e00ff */
[----:B------:R-:W-:Y:S01]  /*0c70*/  SHF.R.S32.HI R4, RZ, 0x2, R4 ;  /* 0x00000002ff047819 */ /* 0x000fe20000011404 */
[----:B------:R-:W-:Y:S01]  /*0c80*/  IMAD.U32 R151, RZ, RZ, UR5 ;  /* 0x00000005ff977e24 */ /* 0x000fe2000f8e00ff */
[-C--:B------:R-:W-:Y:S01]  /*0c90*/  LEA.HI R11, R6, R9.reuse, RZ, 0x2 ;  /* 0x00000009060b7211 */ /* 0x080fe200078f10ff */
[----:B------:R-:W-:Y:S01]  /*0ca0*/  IMAD.IADD R0, R3, 0x1, -R0 ;  /* 0x0000000103007824 */ /* 0x000fe200078e0a00 */
[----:B------:R-:W-:Y:S01]  /*0cb0*/  LOP3.LUT R5, R5, 0x7fffff80, RZ, 0xc0, !PT ;  /* 0x7fffff8005057812 */ /* 0x000fe200078ec0ff */
[----:B------:R-:W-:Y:S01]  /*0cc0*/  IMAD.SHL.U32 R4, R4, 0x40, RZ ;  /* 0x0000004004047824 */ /* 0x000fe200078e00ff */
[----:B------:R-:W-:Y:S01]  /*0cd0*/  SHF.R.S32.HI R12, RZ, 0x2, R11 ;  /* 0x00000002ff0c7819 */ /* 0x000fe2000001140b */
[----:B------:R-:W-:Y:S01]  /*0ce0*/  IMAD.U32 R3, R14, 0x20, R7 ;  /* 0x000000200e037824 */ /* 0x000fe200078e0007 */
[----:B------:R-:W-:Y:S01]  /*0cf0*/  SHF.R.S32.HI R13, RZ, 0x1f, R11 ;  /* 0x0000001fff0d7819 */ /* 0x000fe2000001140b */
[----:B------:R-:W-:Y:S01]  /*0d00*/  IMAD R5, R8, 0x100, R5 ;  /* 0x0000010008057824 */ /* 0x000fe200078e0205 */
[----:B------:R-:W-:Y:S01]  /*0d10*/  LOP3.LUT R4, R4, 0x40, RZ, 0xc0, !PT ;  /* 0x0000004004047812 */ /* 0x000fe200078ec0ff */
[----:B------:R-:W-:Y:S01]  /*0d20*/  UMOV UR5, URZ ;  /* 0x0000003f00057c82 */ /* 0x000fe20008000000 */
[----:B------:R-:W-:Y:S01]  /*0d30*/  LEA.HI R13, R13, R12, RZ, 0x3 ;  /* 0x0000000c0d0d7211 */ /* 0x000fe200078f18ff */
[----:B------:R-:W-:Y:S01]  /*0d40*/  IMAD R5, R0, 0x10, R5 ;  /* 0x0000001000057824 */ /* 0x000fe200078e0205 */
[----:B------:R-:W-:Y:S01]  /*0d50*/  LOP3.LUT R7, R4, 0x8, R7, 0xf8, !PT ;  /* 0x0000000804077812 */ /* 0x000fe200078ef807 */
[----:B------:R-:W-:Y:S01]  /*0d60*/  IMAD.WIDE R150, R3, 0x2, R150 ;  /* 0x0000000203967825 */ /* 0x000fe200078e0296 */
[----:B------:R-:W-:Y:S01]  /*0d70*/  SHF.R.U32.HI R4, RZ, 0x3, R4 ;  /* 0x00000003ff047819 */ /* 0x000fe20000011604 */
[----:B------:R-:W-:Y:S01]  /*0d80*/  UMOV UR4, UR7 ;  /* 0x0000000700047c82 */ /* 0x000fe20008000000 */
[----:B------:R-:W-:Y:S01]  /*0d90*/  LOP3.LUT R13, R13, 0xfffffff8, RZ, 0xc0, !PT ;  /* 0xfffffff80d0d7812 */ /* 0x000fe200078ec0ff */
[----:B------:R-:W-:Y:S01]  /*0da0*/  IMAD.U32 R148, RZ, RZ, UR5 ;  /* 0x00000005ff947e24 */ /* 0x000fe2000f8e00ff */
[----:B------:R-:W-:-:S02]  /*0db0*/  LEA.HI R6, R6, R9, RZ, 0x5 ;  /* 0x0000000906067211 */ /* 0x000fc400078f28ff */
[----:B------:R-:W-:Y:S01]  /*0dc0*/  LOP3.LUT R4, R7, R4, RZ, 0x3c, !PT ;  /* 0x0000000407047212 */ /* 0x000fe200078e3cff */
[----:B------:R-:W-:Y:S01]  /*0dd0*/  IMAD.IADD R13, R12, 0x1, -R13 ;  /* 0x000000010c0d7824 */ /* 0x000fe200078e0a0d */
[----:B------:R-:W-:Y:S02]  /*0de0*/  SHF.R.S32.HI R6, RZ, 0x5, R6 ;  /* 0x00000005ff067819 */ /* 0x000fe40000011406 */
[----:B------:R-:W-:Y:S01]  /*0df0*/  LOP3.LUT R8, R11, 0x7ffffffc, RZ, 0xc0, !PT ;  /* 0x7ffffffc0b087812 */ /* 0x000fe200078ec0ff */
[----:B------:R-:W-:Y:S02]  /*0e00*/  IMAD.IADD R4, R4, 0x1, R5 ;  /* 0x0000000104047824 */ /* 0x000fe400078e0205 */
[----:B------:R-:W-:Y:S02]  /*0e10*/  IMAD R13, R6, 0x10, R13 ;  /* 0x00000010060d7824 */ /* 0x000fe400078e020d */
[----:B------:R-:W-:Y:S01]  /*0e20*/  IMAD.IADD R19, R9, 0x1, -R8 ;  /* 0x0000000109137824 */ /* 0x000fe200078e0a08 */
[----:B------:R-:W-:Y:S01]  /*0e30*/  LEA R22, R4, UR47, 0x1 ;  /* 0x0000002f04167c11 */ /* 0x000fe2000f8e08ff */
[----:B------:R-:W-:-:S07]  /*0e40*/  IMAD R23, R10, 0x40, R13 ;  /* 0x000000400a177824 */ /* 0x000fce00078e020d */
.L_x_9829:
        /* <DEDUP_REMOVED lines=11> */
[----:B--2---:R-:W-:Y:S05]  /*0f00*/  @!P0 BRA `(.L_x_9787) ;  /* 0x0000000000248947 */ /* 0x004fea0003800000 */
        /* <DEDUP_REMOVED lines=9> */
.L_x_9787:
        /* <DEDUP_REMOVED lines=8> */
.L_x_9788:
[----:B------:R-:W-:Y:S01]  /*1020*/  R2UR UR5, R147 ;  /* 0x00000000930572ca */ /* 0x000fe200000e0000 */
[----:B------:R-:W1:Y:S01]  /*1030*/  LDC R4, c[0x0][0x288] ;  /* 0x0000a200ff047b82 */ /* 0x000e620000000800 */
[----:B------:R-:W-:Y:S01]  /*1040*/  ULDC UR6, c[0x0][0xdac] ;  /* 0x00036b0000067ab9 */ /* 0x000fe20000000800 */
[----:B------:R-:W-:Y:S01]  /*1050*/  ULDC.64 UR10, c[0x0][0x3f8] ;  /* 0x0000fe00000a7ab9 */ /* 0x000fe20000000a00 */
[----:B------:R-:W-:Y:S01]  /*1060*/  ULDC UR43, c[0x0][0xdb8] ;  /* 0x00036e00002b7ab9 */ /* 0x000fe20000000800 */
[----:B------:R-:W-:Y:S01]  /*1070*/  UISETP.NE.U32.AND UP0, UPT, UR10, URZ, UPT ;  /* 0x0000003f0a00728c */ /* 0x000fe2000bf05070 */
[----:B------:R-:W-:Y:S01]  /*1080*/  PLOP3.LUT P0, PT, PT, PT, PT, 0x80, 0x0 ;  /* 0x000000000000781c */ /* 0x000fe20003f0f070 */
[----:B------:R-:W-:Y:S01]  /*1090*/  UIADD3 UR4, UR7, -UR4, URZ ;  /* 0x8000000407047290 */ /* 0x000fe2000fffe03f */
[----:B------:R-:W-:Y:S01]  /*10a0*/  CS2R R12, SRZ ;  /* 0x00000000000c7805 */ /* 0x000fe2000001ff00 */
[----:B------:R-:W2:Y:S01]  /*10b0*/  LDC R65, c[0x0][0x2e0] ;  /* 0x0000b800ff417b82 */ /* 0x000ea20000000800 */
[----:B------:R-:W-:Y:S01]  /*10c0*/  UISETP.NE.AND.EX UP0, UPT, UR11, URZ, UPT, UP0 ;  /* 0x0000003f0b00728c */ /* 0x000fe2000bf05300 */
[----:B------:R-:W-:Y:S01]  /*10d0*/  IMAD.MOV.U32 R71, RZ, RZ, RZ ;  /* 0x000000ffff477224 */ /* 0x000fe200078e00ff */
[----:B------:R-:W-:Y:S01]  /*10e0*/  CS2R R38, SRZ ;  /* 0x0000000000267805 */ /* 0x000fe2000001ff00 */
[----:B------:R-:W-:Y:S01]  /*10f0*/  ULOP3.LUT UR5, URZ, UR5, URZ, 0x33, !UPT ;  /* 0x000000053f057292 */ /* 0x000fe2000f8e333f */
[----:B------:R-:W-:-:S02]  /*1100*/  CS2R R42, SRZ ;  /* 0x00000000002a7805 */ /* 0x000fc4000001ff00 */
[----:B------:R-:W-:Y:S02]  /*1110*/  CS2R R28, SRZ ;  /* 0x00000000001c7805 */ /* 0x000fe4000001ff00 */
[----:B------:R-:W-:Y:S01]  /*1120*/  CS2R R14, SRZ ;  /* 0x00000000000e7805 */ /* 0x000fe2000001ff00 */
[----:B------:R-:W-:Y:S01]  /*1130*/  UIADD3 UR5, UR5, UR6, URZ ;  /* 0x0000000605057290 */ /* 0x000fe2000fffe03f */
[----:B------:R-:W-:Y:S02]  /*1140*/  CS2R R44, SRZ ;  /* 0x00000000002c7805 */ /* 0x000fe4000001ff00 */
[----:B------:R-:W-:Y:S01]  /*1150*/  CS2R R46, SRZ ;  /* 0x00000000002e7805 */ /* 0x000fe2000001ff00 */
[----:B------:R-:W-:Y:S01]  /*1160*/  ULDC UR6, c[0x0][0x404] ;  /* 0x0001010000067ab9 */ /* 0x000fe20000000800 */
[----:B------:R-:W-:Y:S01]  /*1170*/  UIMAD UR42, UR5, 0xc0, URZ ;  /* 0x000000c0052a78a4 */ /* 0x000fe2000f8e023f */
[----:B------:R-:W-:Y:S01]  /*1180*/  CS2R R32, SRZ ;  /* 0x0000000000207805 */ /* 0x000fe2000001ff00 */
[----:B------:R-:W-:Y:S01]  /*1190*/  USEL UR5, UR6, 0x1, UP0 ;  /* 0x0000000106057887 */ /* 0x000fe20008000000 */
[----:B------:R-:W-:Y:S01]  /*11a0*/  CS2R R20, SRZ ;  /* 0x0000000000147805 */ /* 0x000fe2000001ff00 */
[----:B------:R-:W-:Y:S01]  /*11b0*/  UISETP.NE.AND UP0, UPT, UR43, 0x1, UPT ;  /* 0x000000012b00788c */ /* 0x000fe2000bf05270 */
[----:B------:R-:W-:Y:S01]  /*11c0*/  CS2R R48, SRZ ;  /* 0x0000000000307805 */ /* 0x000fe2000001ff00 */
[----:B------:R-:W-:Y:S01]  /*11d0*/  IMAD.U32 R17, RZ, RZ, UR42 ;  /* 0x0000002aff117e24 */ /* 0x000fe2000f8e00ff */
[----:B------:R-:W-:Y:S01]  /*11e0*/  CS2R R24, SRZ ;  /* 0x0000000000187805 */ /* 0x000fe2000001ff00 */
[----:B------:R-:W-:Y:S01]  /*11f0*/  IMAD.MOV.U32 R50, RZ, RZ, RZ ;  /* 0x000000ffff327224 */ /* 0x000fe200078e00ff */
[----:B------:R-:W-:-:S02]  /*1200*/  CS2R R52, SRZ ;  /* 0x0000000000347805 */ /* 0x000fc4000001ff00 */
        /* <DEDUP_REMOVED lines=10> */
[----:B------:R-:W-:Y:S01]  /*12b0*/  IMAD.HI R0, R0, 0x38e38e39, RZ ;  /* 0x38e38e3900007827 */ /* 0x000fe200078e02ff */
[----:B------:R-:W-:Y:S01]  /*12c0*/  UIMAD.WIDE.U32 UR4, UR8, UR4, URZ ;  /* 0x00000004080472a5 */ /* 0x000fe2000f8e003f */
[----:B------:R-:W-:Y:S01]  /*12d0*/  CS2R R56, SRZ ;  /* 0x0000000000387805 */ /* 0x000fe2000001ff00 */
[----:B------:R-:W-:Y:S01]  /*12e0*/  UMOV UR44, UR8 ;  /* 0x00000008002c7c82 */ /* 0x000fe20008000000 */
[----:B------:R-:W-:Y:S01]  /*12f0*/  IMAD.HI R4, R4, 0x38e38e39, RZ ;  /* 0x38e38e3904047827 */ /* 0x000fe200078e02ff */
        /* <DEDUP_REMOVED lines=16> */
[----:B------:R-:W-:Y:S01]  /*1400*/  ISETP.GE.AND P1, PT, R64, 0x1, PT ;  /* 0x000000014000780c */ /* 0x000fe20003f26270 */
[----:B------:R-:W-:Y:S02]  /*1410*/  IMAD.MOV.U32 R9, RZ, RZ, RZ ;  /* 0x000000ffff097224 */ /* 0x000fe400078e00ff */
[----:B------:R-:W-:Y:S02]  /*1420*/  IMAD.MOV.U32 R11, RZ, RZ, RZ ;  /* 0x000000ffff0b7224 */ /* 0x000fe400078e00ff */
[----:B------:R-:W-:-:S02]  /*1430*/  IMAD.MOV.U32 R78, RZ, RZ, RZ ;  /* 0x000000ffff4e7224 */ /* 0x000fc400078e00ff */
[----:B------:R-:W-:-:S06]  /*1440*/  IMAD.MOV.U32 R80, RZ, RZ, RZ ;  /* 0x000000ffff507224 */ /* 0x000fcc00078e00ff */
[----:B------:R-:W-:Y:S05]  /*1450*/  @!P1 BRA `(.L_x_9789) ;  /* 0x000000c000949947 */ /* 0x000fea0003800000 */
[----:B------:R-:W-:Y:S01]  /*1460*/  VIADD R0, R2, 0xffffff80 ;  /* 0xffffff8002007836 */ /* 0x000fe20000000000 */
[----:B------:R-:W-:-:S04]  /*1470*/  UIADD3 UR6, UR47, 0x24300, URZ ;  /* 0x000243002f067890 */ /* 0x000fc8000fffe03f */
[----:B------:R-:W-:Y:S01]  /*1480*/  SHF.R.S32.HI R3, RZ, 0x1f, R0 ;  /* 0x0000001fff037819 */ /* 0x000fe20000011400 */
[----:B------:R-:W-:-:S03]  /*1490*/  ULOP3.LUT UP0, URZ, UR6, 0x9f, URZ, 0xc0, !UPT ;  /* 0x0000009f063f7892 */ /* 0x000fc6000f80c03f */
[----:B------:R-:W-:-:S03]  /*14a0*/  LEA.HI R3, R3, R0, RZ, 0x7 ;  /* 0x0000000003037211 */ /* 0x000fc600078f38ff */
[----:B------:R-:W-:Y:S02]  /*14b0*/  PLOP3.LUT P0, PT, PT, PT, UP0, 0x80, 0x0 ;  /* 0x000000000000781c */ /* 0x000fe40003f0f008 */
[----:B------:R-:W-:-:S06]  /*14c0*/  SHF.R.S32.HI R3, RZ, 0x7, R3 ;  /* 0x00000007ff037819 */ /* 0x000fcc0000011403 */
[----:B------:R-:W1:Y:S02]  /*14d0*/  SHFL.IDX PT, R3, R3, RZ, 0x1f ;  /* 0x00001fff03037589 */ /* 0x000e6400000e0000 */
[----:B-1----:R-:W-:-:S13]  /*14e0*/  R2UR UR7, R3 ;  /* 0x00000000030772ca */ /* 0x002fda00000e0000 */
[----:B------:R-:W-:Y:S02]  /*14f0*/  UIMAD.WIDE UR4, UR7, 0x55555556, URZ ;  /* 0x55555556070478a5 */ /* 0x000fe4000f8e023f */
[----:B------:R-:W-:Y:S02]  /*1500*/  IMAD.U32 R146, RZ, RZ, UR7 ;  /* 0x00000007ff927e24 */ /* 0x000fe4000f8e00ff */
        /* <DEDUP_REMOVED lines=8> */
[----:B------:R-:W-:-:S04]  /*1590*/  ULOP3.LUT UR36, UR4, 0x3fff, URZ, 0xc0, !UPT ;  /* 0x00003fff04247892 */ /* 0x000fc8000f8ec03f */
        /* <DEDUP_REMOVED lines=18> */
.L_x_9790:
[----:B------:R-:W-:Y:S02]  /*16c0*/  LEA.HI R0, R18, R18, RZ, 0x1 ;  /* 0x0000001212007211 */ /* 0x000fe400078f08ff */
[----:B------:R-:W-:Y:S02]  /*16d0*/  ISETP.NE.AND P0, PT, R144, 0x3, PT ;  /* 0x000000039000780c */ /* 0x000fe40003f05270 */
[----:B------:R-:W-:-:S05]  /*16e0*/  LOP3.LUT R3, R0, 0xfffffffe, RZ, 0xc0, !PT ;  /* 0xfffffffe00037812 */ /* 0x000fca00078ec0ff */
[----:B------:R-:W-:-:S05]  /*16f0*/  IMAD.IADD R0, R18, 0x1, -R3 ;  /* 0x0000000112007824 */ /* 0x000fca00078e0a03 */
[----:B------:R-:W-:-:S04]  /*1700*/  SHF.L.U32 R0, R0, 0x1f, RZ ;  /* 0x0000001f00007819 */ /* 0x000fc800000006ff */
[----:B------:R-:W1:Y:S02]  /*1710*/  SYNCS.PHASECHK.TRANS64.TRYWAIT P1, [UR47+0x31c00], R0 ;  /* 0x031c0000ff0075a7 */ /* 0x000e64000802016f */
[----:B-1----:R-:W-:Y:S05]  /*1720*/  @!P1 BRA `(.L_x_9791) ;  /* 0x000000fc00d89947 */ /* 0x002fea0003800000 */
.L_x_9888:
[----:B------:R-:W-:Y:S05]  /*1730*/  @!P0 BRA `(.L_x_9792) ;  /* 0x0000000000048947 */ /* 0x000fea0003800000 */
[----:B------:R-:W-:Y:S01]  /*1740*/  BPT.TRAP 0x1 ;  /* 0x000000040000795c */ /* 0x000fe20000300000 */
.L_x_9792:
        /* <DEDUP_REMOVED lines=8> */
.L_x_9793:
[----:B------:R-:W-:Y:S01]  /*17d0*/  LOP3.LUT P1, RZ, R2, 0x7f, RZ, 0xc0, !PT ;  /* 0x0000007f02ff7812 */ /* 0x000fe2000782c0ff */
[----:B------:R-:W-:Y:S01]  /*17e0*/  IMAD.MOV.U32 R71, RZ, RZ, RZ ;  /* 0x000000ffff477224 */ /* 0x000fe200078e00ff */
[----:B--2---:R-:W-:Y:S11]  /*17f0*/  @P2 BRA `(.L_x_9794) ;  /* 0x0000000000082947 */ /* 0x004ff60003800000 */
[----:B------:R-:W2:Y:S02]  /*1800*/  SYNCS.PHASECHK.TRANS64.TRYWAIT P2, [R3+URZ+0x31c30], R0 ;  /* 0x031c3000030075a7 */ /* 0x000ea4000804017f */
[----:B--2---:R-:W-:Y:S05]  /*1810*/  @!P2 BRA `(.L_x_9795) ;  /* 0x000000fc00b4a947 */ /* 0x004fea0003800000 */
.L_x_9794:
[----:B------:R-:W-:Y:S05]  /*1820*/  WARPSYNC.ALL ;  /* 0x0000000000007948 */ /* 0x000fea0003800000 */
[----:B------:R-:W-:Y:S01]  /*1830*/  UIADD3 UR4, UR47, 0x16a00, URZ ;  /* 0x00016a002f047890 */ /* 0x000fe2000fffe03f */
[----:B------:R-:W-:Y:S01]  /*1840*/  WARPGROUP.ARRIVE ;  /* 0x00000000000079c5 */ /* 0x000fe20000000000 */
[----:B------:R-:W-:Y:S01]  /*1850*/  UMOV UR5, 0x80000020 ;  /* 0x8000002000057882 */ /* 0x000fe20000000000 */
[----:B------:R-:W-:Y:S01]  /*1860*/  UMOV UR7, 0x80000020 ;  /* 0x8000002000077882 */ /* 0x000fe20000000000 */
[----:B------:R-:W-:Y:S01]  /*1870*/  USHF.R.U32.HI UR4, URZ, 0x4, UR4 ;  /* 0x000000043f047899 */ /* 0x000fe20008011604 */
[----:B------:R-:W3:Y:S01]  /*1880*/  LDC R4, c[0x0][0x288] ;  /* 0x0000a200ff047b82 */ /* 0x000ee20000000800 */
[----:B------:R-:W-:Y:S01]  /*1890*/  UMOV UR9, UR5 ;  /* 0x0000000500097c82 */ /* 0x000fe20008000000 */
[----:B------:R-:W-:Y:S01]  /*18a0*/  UMOV UR11, 0x80000020 ;  /* 0x80000020000b7882 */ /* 0x000fe20000000000 */
[----:B------:R-:W-:Y:S01]  /*18b0*/  ULOP3.LUT UR4, UR4, 0x3fff, URZ, 0xc0, !UPT ;  /* 0x00003fff04047892 */ /* 0x000fe2000f8ec03f */
[----:B------:R-:W-:Y:S01]  /*18c0*/  IMAD R5, R64, -0x90, R65 ;  /* 0xffffff7040057824 */ /* 0x000fe200078e0241 */
[----:B------:R-:W-:Y:S01]  /*18d0*/  UMOV UR13, UR5 ;  /* 0x00000005000d7c82 */ /* 0x000fe20008000000 */
[----:B------:R-:W-:Y:S01]  /*18e0*/  UMOV UR15, 0x80000020 ;  /* 0x80000020000f7882 */ /* 0x000fe20000000000 */
[----:B------:R-:W-:Y:S01]  /*18f0*/  ULOP3.LUT UR40, UR4, 0x10000, URZ, 0xfc, !UPT ;  /* 0x0001000004287892 */ /* 0x000fe2000f8efc3f */
[----:B------:R-:W-:Y:S01]  /*1900*/  VIADD R12, R5, 0x90 ;  /* 0x00000090050c7836 */ /* 0x000fe20000000000 */
[----:B------:R-:W-:Y:S01]  /*1910*/  ULOP3.LUT UR4, UR36, 0x10000, URZ, 0xfc, !UPT ;  /* 0x0001000024047892 */ /* 0x000fe2000f8efc3f */
[----:B------:R-:W-:Y:S01]  /*1920*/  VIADD R111, R23, UR42 ;  /* 0x0000002a176f7c36 */ /* 0x000fe20008000000 */
[----:B------:R-:W-:Y:S01]  /*1930*/  UIMAD UR6, UR46, 0x6c0, UR40 ;  /* 0x000006c02e0678a4 */ /* 0x000fe2000f8e0228 */
[----:B------:R-:W-:Y:S01]  /*1940*/  IMAD R12, R19, -0x2, R12 ;  /* 0xfffffffe130c7824 */ /* 0x000fe200078e020c */
[----:B------:R-:W-:Y:S01]  /*1950*/  UMOV UR17, UR5 ;  /* 0x0000000500117c82 */ /* 0x000fe20008000000 */
[----:B------:R-:W-:Y:S01]  /*1960*/  UMOV UR19, 0x80000020 ;  /* 0x8000002000137882 */ /* 0x000fe20000000000 */
[----:B------:R-:W-:Y:S01]  /*1970*/  UIADD3 UR10, UR6, 0x40, URZ ;  /* 0x00000040060a7890 */ /* 0x000fe2000fffe03f */
[----:B------:R-:W-:Y:S01]  /*1980*/  UMOV UR8, UR4 ;  /* 0x0000000400087c82 */ /* 0x000fe20008000000 */
[----:B------:R-:W-:-:S03]  /*1990*/  UIADD3 UR14, UR6, 0xc0, URZ ;  /* 0x000000c0060e7890 */ /* 0x000fc6000fffe03f */
[----:B------:R-:W-:Y:S01]  /*19a0*/  HGMMA.64x16x16.F32 R96, gdesc[UR4], RZ, !UPT, gsb0 ;  /* 0x00200000046079f0 */ /* 0x000fe2000c0008ff */
[----:B------:R-:W-:Y:S01]  /*19b0*/  UMOV UR12, UR4 ;  /* 0x00000004000c7c82 */ /* 0x000fe20008000000 */
[----:B------:R-:W-:Y:S01]  /*19c0*/  UIADD3 UR18, UR6, 0x100, URZ ;  /* 0x0000010006127890 */ /* 0x000fe2000fffe03f */
[----:B------:R-:W-:Y:S01]  /*19d0*/  UMOV UR16, UR4 ;  /* 0x0000000400107c82 */ /* 0x000fe20008000000 */
[----:B------:R-:W-:Y:S01]  /*19e0*/  UIADD3 UR22, UR6, 0x140, URZ ;  /* 0x0000014006167890 */ /* 0x000fe2000fffe03f */
[----:B---3--:R-:W-:Y:S01]  /*19f0*/  IADD3 R14, -R4, 0x91, R5 ;  /* 0x00000091040e7810 */ /* 0x008fe20007ffe105 */
[----:B------:R-:W-:Y:S01]  /*1a00*/  UMOV UR20, UR4 ;  /* 0x0000000400147c82 */ /* 0x000fe20008000000 */
[----:B------:R-:W-:Y:S01]  /*1a10*/  UMOV UR21, UR5 ;  /* 0x0000000500157c82 */ /* 0x000fe20008000000 */
[----:B------:R-:W-:Y:S01]  /*1a20*/  UMOV UR23, 0x80000020 ;  /* 0x8000002000177882 */ /* 0x000fe20000000000 */
[----:B------:R-:W-:Y:S01]  /*1a30*/  UIADD3 UR26, UR6, 0x180, URZ ;  /* 0x00000180061a7890 */ /* 0x000fe2000fffe03f */
[----:B------:R-:W-:Y:S01]  /*1a40*/  IMAD R14, R19, -0x2, R14 ;  /* 0xfffffffe130e7824 */ /* 0x000fe200078e020e */
[----:B------:R-:W-:Y:S01]  /*1a50*/  UMOV UR24, UR4 ;  /* 0x0000000400187c82 */ /* 0x000fe20008000000 */
[----:B------:R-:W-:Y:S01]  /*1a60*/  UMOV UR25, UR5 ;  /* 0x0000000500197c82 */ /* 0x000fe20008000000 */
[----:B------:R-:W-:Y:S01]  /*1a70*/  UMOV UR27, 0x80000020 ;  /* 0x80000020001b7882 */ /* 0x000fe20000000000 */
[----:B------:R-:W-:Y:S01]  /*1a80*/  UIADD3 UR30, UR6, 0x1c0, URZ ;  /* 0x000001c0061e7890 */ /* 0x000fe2000fffe03f */
[----:B------:R-:W-:Y:S01]  /*1a90*/  VIADDMNMX R5, R111, R14, R12, PT ;  /* 0x0000000e6f057246 */ /* 0x000fe2000380010c */
[----:B------:R-:W-:Y:S01]  /*1aa0*/  UMOV UR28, UR4 ;  /* 0x00000004001c7c82 */ /* 0x000fe20008000000 */
[----:B------:R-:W-:Y:S01]  /*1ab0*/  UMOV UR29, UR5 ;  /* 0x00000005001d7c82 */ /* 0x000fe20008000000 */
[----:B------:R-:W-:Y:S01]  /*1ac0*/  UMOV UR31, 0x80000020 ;  /* 0x80000020001f7882 */ /* 0x000fe20000000000 */
[----:B------:R-:W-:Y:S01]  /*1ad0*/  UIADD3 UR7, UR4, 0x2, URZ ;  /* 0x0000000204077890 */ /* 0x000fe2000fffe03f */
[C---:B------:R-:W-:Y:S01]  /*1ae0*/  ISETP.GT.AND P2, PT, R5.reuse, RZ, PT ;  /* 0x000000ff0500720c */ /* 0x040fe20003f44270 */
[----:B------:R-:W-:Y:S01]  /*1af0*/  UIADD3 UR34, UR6, 0x400, URZ ;  /* 0x0000040006227890 */ /* 0x000fe2000fffe03f */
[C---:B------:R-:W-:Y:S01]  /*1b00*/  ISETP.GT.AND P3, PT, R5.reuse, 0x1, PT ;  /* 0x000000010500780c */ /* 0x040fe20003f64270 */
[----:B------:R-:W-:Y:S01]  /*1b10*/  UMOV UR35, 0x80000020 ;  /* 0x8000002000237882 */ /* 0x000fe20000000000 */
[----:B------:R-:W-:Y:S01]  /*1b20*/  UIADD3 UR38, UR6, 0x2c2, URZ ;  /* 0x000002c206267890 */ /* 0x000fe2000fffe03f */
[----:B------:R-:W-:Y:S01]  /*1b30*/  ISETP.GT.AND P4, PT, R5, 0x8, PT ;  /* 0x000000080500780c */ /* 0x000fe20003f84270 */
[----:B------:R-:W-:Y:S01]  /*1b40*/  UMOV UR39, 0x80000020 ;  /* 0x8000002000277882 */ /* 0x000fe20000000000 */
[----:B------:R-:W-:Y:S01]  /*1b50*/  UIADD3 UR50, UR6, 0x500, URZ ;  /* 0x0000050006327890 */ /* 0x000fe2000fffe03f */
[----:B------:R-:W-:Y:S01]  /*1b60*/  IADD3 R111, R14, 0x8, R111 ;  /* 0x000000080e6f7810 */ /* 0x000fe20007ffe06f */
[----:B------:R-:W-:Y:S01]  /*1b70*/  UMOV UR51, 0x80000020 ;  /* 0x8000002000337882 */ /* 0x000fe20000000000 */
[----:B------:R-:W-:-:S05]  /*1b80*/  IADD3 R65, -R4, UR42, R65 ;  /* 0x0000002a04417c10 */ /* 0x000fca000fffe141 */
[----:B------:R-:W-:Y:S01]  /*1b90*/  IMAD.HI R65, R65, 0x38e38e39, RZ ;  /* 0x38e38e3941417827 */ /* 0x000fe200078e02ff */
        /* <DEDUP_REMOVED lines=272> */
[----:B------:R-:W-:Y:S01]  /*2ca0*/  ISETP.GT.AND P2, PT, R5, 0x9, PT ;  /* 0x000000090500780c */ /* 0x000fe20003f44270 */
[----:B------:R-:W-:Y:S01]  /*2cb0*/  HGMMA.64x16x16.F32 R88, gdesc[UR24], R88, gsb0 ;  /* 0x00200000185879f0 */ /* 0x000fe20008000858 */
[----:B------:R-:W-:Y:S01]  /*2cc0*/  UIADD3 UR26, UR6, 0x502, URZ ;  /* 0x00000502061a7890 */ /* 0x000fe2000fffe03f */
[----:B------:R-:W-:Y:S01]  /*2cd0*/  FSEL R129, R100, -INF , P4 ;  /* 0xff80000064817808 */ /* 0x000fe20002000000 */
[----:B------:R-:W-:Y:S01]  /*2ce0*/  UMOV UR27, 0x80000020 ;  /* 0x80000020001b7882 */ /* 0x000fe20000000000 */
[----:B-12---:R-:W-:-:S02]  /*2cf0*/  FMNMX.FTZ R0, R125, R131, !PT ;  /* 0x000000837d007209 */ /* 0x006fc40007810000 */
[----:B------:R-:W-:Y:S02]  /*2d00*/  ISETP.GT.AND P3, PT, R5, 0x10, PT ;  /* 0x000000100500780c */ /* 0x000fe40003f64270 */
[----:B------:R-:W-:Y:S02]  /*2d10*/  FSEL R101, R101, -INF , P2 ;  /* 0xff80000065657808 */ /* 0x000fe40001000000 */
[----:B------:R-:W-:Y:S02]  /*2d20*/  FMNMX.FTZ R0, R129, R0, !PT ;  /* 0x0000000081007209 */ /* 0x000fe40007810000 */
[----:B------:R-:W-:Y:S02]  /*2d30*/  ISETP.GT.AND P2, PT, R5, 0x11, PT ;  /* 0x000000110500780c */ /* 0x000fe40003f44270 */
[----:B------:R-:W-:Y:S02]  /*2d40*/  FMNMX.FTZ R0, R101, R0, !PT ;  /* 0x0000000065007209 */ /* 0x000fe40007810000 */
[----:B------:R-:W-:Y:S01]  /*2d50*/  ISETP.GT.AND P4, PT, R5, 0x20, PT ;  /* 0x000000200500780c */ /* 0x000fe20003f84270 */
[----:B------:R-:W-:-:S02]  /*2d60*/  WARPGROUP.DEPBAR.LE gsb0, 0x0 ;  /* 0x00008000000079c5 */ /* 0x000fc40000010000 */
[----:B------:R-:W-:Y:S01]  /*2d70*/  WARPGROUP.ARRIVE ;  /* 0x00000000000079c5 */ /* 0x000fe20000000000 */
[----:B------:R-:W-:Y:S02]  /*2d80*/  FSEL R97, R88, -INF , P3 ;  /* 0xff80000058617808 */ /* 0x000fe40001800000 */
[----:B------:R-:W-:Y:S02]  /*2d90*/  ISETP.GT.AND P3, PT, R5, 0x18, PT ;  /* 0x000000180500780c */ /* 0x000fe40003f64270 */
[----:B------:R-:W-:Y:S01]  /*2da0*/  FSEL R89, R89, -INF , P2 ;  /* 0xff80000059597808 */ /* 0x000fe20001000000 */
[----:B------:R-:W-:Y:S01]  /*2db0*/  HGMMA.64x16x16.F32 R80, gdesc[UR24], R80, gsb0 ;  /* 0x00200000185079f0 */ /* 0x000fe20008000850 */
[----:B------:R-:W-:Y:S01]  /*2dc0*/  UIADD3 UR26, UR6, 0x542, URZ ;  /* 0x00000542061a7890 */ /* 0x000fe2000fffe03f */
[----:B------:R-:W-:Y:S01]  /*2dd0*/  FMNMX.FTZ R0, R97, R0, !PT ;  /* 0x0000000061007209 */ /* 0x000fe20007810000 */
[----:B------:R-:W-:Y:S01]  /*2de0*/  UMOV UR27, 0x80000020 ;  /* 0x80000020001b7882 */ /* 0x000fe20000000000 */
[----:B------:R-:W-:-:S02]  /*2df0*/  ISETP.GT.AND P2, PT, R5, 0x19, PT ;  /* 0x000000190500780c */ /* 0x000fc40003f44270 */
[----:B------:R-:W-:Y:S02]  /*2e00*/  FSEL R109, R92, -INF , P3 ;  /* 0xff8000005c6d7808 */ /* 0x000fe40001800000 */
[----:B------:R-:W-:Y:S02]  /*2e10*/  FMNMX.FTZ R0, R89, R0, !PT ;  /* 0x0000000059007209 */ /* 0x000fe40007810000 */
[----:B------:R-:W-:Y:S02]  /*2e20*/  FSEL R117, R93, -INF , P2 ;  /* 0xff8000005d757808 */ /* 0x000fe40001000000 */
[----:B------:R-:W-:Y:S02]  /*2e30*/  FMNMX.FTZ R0, R109, R0, !PT ;  /* 0x000000006d007209 */ /* 0x000fe40007810000 */
[----:B------:R-:W-:Y:S02]  /*2e40*/  ISETP.GT.AND P2, PT, R5, 0x21, PT ;  /* 0x000000210500780c */ /* 0x000fe40003f44270 */
[----:B------:R-:W-:-:S02]  /*2e50*/  FMNMX.FTZ R0, R117, R0, !PT ;  /* 0x0000000075007209 */ /* 0x000fc40007810000 */
        /* <DEDUP_REMOVED lines=8> */
[----:B------:R-:W-:Y:S01]  /*2ee0*/  ISETP.GT.AND P2, PT, R5, 0x29, PT ;  /* 0x000000290500780c */ /* 0x000fe20003f44270 */
[----:B------:R-:W-:Y:S01]  /*2ef0*/  UMOV UR27, 0x80000020 ;  /* 0x80000020001b7882 */ /* 0x000fe20000000000 */
[----:B------:R-:W-:-:S02]  /*2f00*/  FSEL R121, R84, -INF , P3 ;  /* 0xff80000054797808 */ /* 0x000fc40001800000 */
[----:B------:R-:W-:Y:S02]  /*2f10*/  FMNMX.FTZ R0, R127, R0, !PT ;  /* 0x000000007f007209 */ /* 0x000fe40007810000 */
[----:B------:R-:W-:Y:S02]  /*2f20*/  ISETP.GT.AND P4, PT, R5, 0x30, PT ;  /* 0x000000300500780c */ /* 0x000fe40003f84270 */
        /* <DEDUP_REMOVED lines=21> */
[----:B------:R-:W-:Y:S02]  /*3080*/  ISETP.GT.AND P3, PT, R5, 0x48, PT ;  /* 0x000000480500780c */ /* 0x000fe40003f64270 */
[----:B------:R-:W-:-:S04]  /*3090*/  SHF.R.U32.HI R72, RZ, 0x1f, R65 ;  /* 0x0000001fff487819 */ /* 0x000fc80000011641 */
[----:B------:R-:W-:Y:S01]  /*30a0*/  LEA.HI.SX32 R72, R65, R72, 0x1b ;  /* 0x0000004841487211 */ /* 0x000fe200078fdaff */
[----:B------:R-:W-:-:S05]  /*30b0*/  VIADD R65, R64, 0xfffffffe ;  /* 0xfffffffe40417836 */ /* 0x000fca0000000000 */
[----:B------:R-:W-:Y:S01]  /*30c0*/  R2UR UR45, R65 ;  /* 0x00000000412d72ca */ /* 0x000fe200000e0000 */
        /* <DEDUP_REMOVED lines=32> */
[----:B------:R-:W-:Y:S01]  /*32d0*/  FMNMX.FTZ R0, R53, R0, !PT ;  /* 0x0000000035007209 */ /* 0x000fe20007810000 */
        /* <DEDUP_REMOVED lines=9> */
[----:B------:R-:W-:Y:S01]  /*3370*/  ISETP.GT.AND P2, PT, R5, 0x69, PT ;  /* 0x000000690500780c */ /* 0x000fe20003f44270 */
[----:B------:R-:W-:Y:S01]  /*3380*/  ULDC UR6, c[0x0][0x988] ;  /* 0x0002620000067ab9 */ /* 0x000fe20000000800 */
[----:B------:R-:W-:-:S02]  /*3390*/  FSEL R21, R44, -INF , P3 ;  /* 0xff8000002c157808 */ /* 0x000fc40001800000 */
[----:B------:R-:W-:Y:S02]  /*33a0*/  FMNMX.FTZ R0, R41, R0, !PT ;  /* 0x0000000029007209 */ /* 0x000fe40007810000 */
[----:B------:R-:W-:Y:S02]  /*33b0*/  ISETP.GT.AND P3, PT, R5, 0x70, PT ;  /* 0x000000700500780c */ /* 0x000fe40003f64270 */
[----:B------:R-:W-:Y:S02]  /*33c0*/  FSEL R45, R45, -INF , P2 ;  /* 0xff8000002d2d7808 */ /* 0x000fe40001000000 */
[----:B------:R-:W-:Y:S02]  /*33d0*/  FMNMX.FTZ R0, R21, R0, !PT ;  /* 0x0000000015007209 */ /* 0x000fe40007810000 */
[----:B------:R-:W-:Y:S02]  /*33e0*/  ISETP.GT.AND P2, PT, R5, 0x71, PT ;  /* 0x000000710500780c */ /* 0x000fe40003f44270 */
[----:B------:R-:W-:-:S02]  /*33f0*/  FMNMX.FTZ R0, R45, R0, !PT ;  /* 0x000000002d007209 */ /* 0x000fc40007810000 */
[----:B------:R-:W-:-:S04]  /*3400*/  VIMNMX R40, R12, R111, PT ;  /* 0x0000006f0c287248 */ /* 0x000fc80003fe0100 */
[----:B------:R-:W-:Y:S01]  /*3410*/  ISETP.GT.AND P4, PT, R40, 0x8, PT ;  /* 0x000000082800780c */ /* 0x000fe20003f84270 */
        /* <DEDUP_REMOVED lines=25> */
[----:B------:R-:W-:-:S02]  /*35b0*/  ISETP.GT.AND P3, PT, R40, 0x1, PT ;  /* 0x000000012800780c */ /* 0x000fc40003f64270 */
[----:B------:R-:W-:Y:S01]  /*35c0*/  FMNMX.FTZ R10, R29, R0, !PT ;  /* 0x000000001d0a7209 */ /* 0x000fe20007810000 */
[----:B------:R-:W-:Y:S01]  /*35d0*/  IMAD.U32 R0, RZ, RZ, UR6 ;  /* 0x00000006ff007e24 */ /* 0x000fe2000f8e00ff */
[----:B------:R-:W-:Y:S02]  /*35e0*/  FSEL R99, R99, -INF , P3 ;  /* 0xff80000063637808 */ /* 0x000fe40001800000 */
[----:B------:R-:W-:Y:S01]  /*35f0*/  ISETP.GT.AND P3, PT, R40, 0x11, PT ;  /* 0x000000112800780c */ /* 0x000fe20003f64270 */
[----:B------:R-:W1:Y:S02]  /*3600*/  SHFL.BFLY PT, R5, R10, 0x2, 0x1f ;  /* 0x0c401f000a057f89 */ /* 0x000e6400000e0000 */
        /* <DEDUP_REMOVED lines=38> */
[----:B------:R-:W-:Y:S01]  /*3870*/  FSEL R95, R95, -INF , P3 ;  /* 0xff8000005f5f7808 */ /* 0x000fe20001800000 */
[-CC-:B------:R-:W-:Y:S01]  /*3880*/  FFMA.FTZ R7, R7, R0.reuse, -R6.reuse ;  /* 0x0000000007077223 */ /* 0x180fe20000010806 */
[C---:B------:R-:W-:Y:S01]  /*3890*/  ISETP.GT.AND P2, PT, R40.reuse, 0x20, PT ;  /* 0x000000202800780c */ /* 0x040fe20003f44270 */
[--C-:B------:R-:W-:Y:S01]  /*38a0*/  FFMA.FTZ R41, R41, R0, -R6.reuse ;  /* 0x0000000029297223 */ /* 0x100fe20000010806 */
[----:B------:R-:W-:Y:S01]  /*38b0*/  FMNMX.FTZ R20, R111, R20, !PT ;  /* 0x000000146f147209 */ /* 0x000fe20007810000 */
[----:B------:R-:W2:Y:S01]  /*38c0*/  MUFU.EX2 R81, R81 ;  /* 0x0000005100517308 */ /* 0x000ea20000000800 */
[----:B------:R-:W-:Y:S01]  /*38d0*/  ISETP.GT.AND P3, PT, R40, 0x21, PT ;  /* 0x000000212800780c */ /* 0x000fe20003f64270 */
[-CC-:B------:R-:W-:Y:S01]  /*38e0*/  FFMA.FTZ R21, R21, R0.reuse, -R6.reuse ;  /* 0x0000000015157223 */ /* 0x180fe20000010806 */
[----:B------:R-:W-:Y:S01]  /*38f0*/  FSEL R117, R82, -INF , P2 ;  /* 0xff80000052757808 */ /* 0x000fe20001000000 */
[--C-:B------:R-:W-:Y:S01]  /*3900*/  FFMA.FTZ R37, R73, R0, -R6.reuse ;  /* 0x0000000049257223 */ /* 0x100fe20000010806 */
[----:B-1----:R-:W-:Y:S01]  /*3910*/  FMNMX.FTZ R24, R95, R20, !PT ;  /* 0x000000145f187209 */ /* 0x002fe20007810000 */
[-CC-:B------:R-:W-:Y:S01]  /*3920*/  FFMA.FTZ R52, R29, R0.reuse, -R6.reuse ;  /* 0x000000001d347223 */ /* 0x180fe20000010806 */
[----:B------:R-:W-:Y:S01]  /*3930*/  ISETP.GT.AND P2, PT, R40, 0x28, PT ;  /* 0x000000282800780c */ /* 0x000fe20003f44270 */
[----:B------:R1:W-:Y:S01]  /*3940*/  MUFU.EX2 R20, R28 ;  /* 0x0000001c00147308 */ /* 0x0003e20000000800 */
[----:B------:R-:W-:Y:S01]  /*3950*/  FSEL R123, R83, -INF , P3 ;  /* 0xff800000537b7808 */ /* 0x000fe20001800000 */
[----:B------:R-:W-:Y:S01]  /*3960*/  FFMA.FTZ R83, R127, R0, -R6 ;  /* 0x000000007f537223 */ /* 0x000fe20000010806 */
[----:B------:R-:W-:-:S02]  /*3970*/  FMNMX.FTZ R24, R117, R24, !PT ;  /* 0x0000001875187209 */ /* 0x000fc40007810000 */
[----:B------:R-:W-:Y:S02]  /*3980*/  ISETP.GT.AND P3, PT, R40, 0x29, PT ;  /* 0x000000292800780c */ /* 0x000fe40003f64270 */
[----:B------:R-:W-:Y:S01]  /*3990*/  FSEL R125, R86, -INF , P2 ;  /* 0xff800000567d7808 */ /* 0x000fe20001000000 */
[----:B------:R-:W3:Y:S01]  /*39a0*/  MUFU.EX2 R10, R10 ;  /* 0x0000000a000a7308 */ /* 0x000ee20000000800 */
[----:B------:R-:W-:Y:S01]  /*39b0*/  FMNMX.FTZ R24, R123, R24, !PT ;  /* 0x000000187b187209 */ /* 0x000fe20007810000 */
[----:B--2---:R-:W-:Y:S01]  /*39c0*/  FADD.FTZ R73, R8, R81 ;  /* 0x0000005108497221 */ /* 0x004fe20000010000 */
[----:B------:R-:W-:Y:S02]  /*39d0*/  FSEL R87, R87, -INF , P3 ;  /* 0xff80000057577808 */ /* 0x000fe40001800000 */
[C---:B------:R-:W-:Y:S02]  /*39e0*/  ISETP.GT.AND P2, PT, R40.reuse, 0x30, PT ;  /* 0x000000302800780c */ /* 0x040fe40003f44270 */
[----:B------:R-:W-:Y:S01]  /*39f0*/  FMNMX.FTZ R24, R125, R24, !PT ;  /* 0x000000187d187209 */ /* 0x000fe20007810000 */
[----:B------:R-:W2:Y:S01]  /*3a00*/  MUFU.EX2 R85, R85 ;  /* 0x0000005500557308 */ /* 0x000ea20000000800 */
[----:B------:R-:W-:-:S02]  /*3a10*/  ISETP.GT.AND P3, PT, R40, 0x31, PT ;  /* 0x000000312800780c */ /* 0x000fc40003f64270 */
[----:B------:R-:W-:Y:S02]  /*3a20*/  FSEL R127, R74, -INF , P2 ;  /* 0xff8000004a7f7808 */ /* 0x000fe40001000000 */
[----:B-1----:R-:W-:Y:S02]  /*3a30*/  FMNMX.FTZ R28, R87, R24, !PT ;  /* 0x00000018571c7209 */ /* 0x002fe40007810000 */
[----:B------:R-:W-:Y:S01]  /*3a40*/  ISETP.GT.AND P2, PT, R40, 0x38, PT ;  /* 0x000000382800780c */ /* 0x000fe20003f44270 */
[----:B------:R1:W-:Y:S01]  /*3a50*/  MUFU.EX2 R24, R32 ;  /* 0x0000002000187308 */ /* 0x0003e20000000800 */
[----:B------:R-:W-:Y:S01]  /*3a60*/  FSEL R121, R75, -INF , P3 ;  /* 0xff8000004b797808 */ /* 0x000fe20001800000 */
[----:B------:R-:W-:Y:S01]  /*3a70*/  FFMA.FTZ R75, R119, R0, -R6 ;  /* 0x00000000774b7223 */ /* 0x000fe20000010806 */
[----:B------:R-:W-:Y:S01]  /*3a80*/  FMNMX.FTZ R28, R127, R28, !PT ;  /* 0x0000001c7f1c7209 */ /* 0x000fe20007810000 */
[----:B---3--:R-:W-:Y:S01]  /*3a90*/  FADD.FTZ R74, R10, R73 ;  /* 0x000000490a4a7221 */ /* 0x008fe20000010000 */
[----:B------:R-:W-:-:S02]  /*3aa0*/  ISETP.GT.AND P3, PT, R40, 0x39, PT ;  /* 0x000000392800780c */ /* 0x000fc40003f64270 */
[----:B------:R-:W-:Y:S01]  /*3ab0*/  FSEL R129, R78, -INF , P2 ;  /* 0xff8000004e817808 */ /* 0x000fe20001000000 */
[----:B------:R-:W3:Y:S01]  /*3ac0*/  MUFU.EX2 R12, R12 ;  /* 0x0000000c000c7308 */ /* 0x000ee20000000800 */
[----:B------:R-:W-:Y:S02]  /*3ad0*/  FMNMX.FTZ R28, R121, R28, !PT ;  /* 0x0000001c791c7209 */ /* 0x000fe40007810000 */
[----:B------:R-:W-:Y:S02]  /*3ae0*/  FSEL R79, R79, -INF , P3 ;  /* 0xff8000004f4f7808 */ /* 0x000fe40001800000 */
[C---:B------:R-:W-:Y:S02]  /*3af0*/  ISETP.GT.AND P2, PT, R40.reuse, 0x40, PT ;  /* 0x000000402800780c */ /* 0x040fe40003f44270 */
[----:B------:R-:W-:Y:S01]  /*3b00*/  FMNMX.FTZ R28, R129, R28, !PT ;  /* 0x0000001c811c7209 */ /* 0x000fe20007810000 */
[----:B------:R-:W4:Y:S01]  /*3b10*/  MUFU.EX2 R89, R89 ;  /* 0x0000005900597308 */ /* 0x000f220000000800 */
[----:B------:R-:W-:-:S02]  /*3b20*/  ISETP.GT.AND P3, PT, R40, 0x41, PT ;  /* 0x000000412800780c */ /* 0x000fc40003f64270 */
[----:B------:R-:W-:Y:S02]  /*3b30*/  FSEL R119, R58, -INF , P2 ;  /* 0xff8000003a777808 */ /* 0x000fe40001000000 */
[----:B-1----:R-:W-:Y:S02]  /*3b40*/  FMNMX.FTZ R32, R79, R28, !PT ;  /* 0x0000001c4f207209 */ /* 0x002fe40007810000 */
[C---:B------:R-:W-:Y:S01]  /*3b50*/  ISETP.GT.AND P2, PT, R40.reuse, 0x48, PT ;  /* 0x000000482800780c */ /* 0x040fe20003f44270 */
[----:B------:R1:W-:Y:S01]  /*3b60*/  MUFU.EX2 R28, R36 ;  /* 0x00000024001c7308 */ /* 0x0003e20000000800 */
[----:B------:R-:W-:Y:S01]  /*3b70*/  FSEL R115, R59, -INF , P3 ;  /* 0xff8000003b737808 */ /* 0x000fe20001800000 */
[----:B------:R-:W-:Y:S01]  /*3b80*/  FFMA.FTZ R59, R113, R0, -R6 ;  /* 0x00000000713b7223 */ /* 0x000fe20000010806 */
[----:B------:R-:W-:Y:S02]  /*3b90*/  FMNMX.FTZ R32, R119, R32, !PT ;  /* 0x0000002077207209 */ /* 0x000fe40007810000 */
[----:B------:R-:W-:-:S02]  /*3ba0*/  ISETP.GT.AND P3, PT, R40, 0x49, PT ;  /* 0x000000492800780c */ /* 0x000fc40003f64270 */
[----:B------:R-:W-:Y:S01]  /*3bb0*/  FSEL R131, R62, -INF , P2 ;  /* 0xff8000003e837808 */ /* 0x000fe20001000000 */
[----:B------:R-:W5:Y:S01]  /*3bc0*/  MUFU.EX2 R91, R91 ;  /* 0x0000005b005b7308 */ /* 0x000f620000000800 */
[----:B------:R-:W-:Y:S02]  /*3bd0*/  FMNMX.FTZ R32, R115, R32, !PT ;  /* 0x0000002073207209 */ /* 0x000fe40007810000 */
[----:B------:R-:W-:Y:S02]  /*3be0*/  FSEL R133, R63, -INF , P3 ;  /* 0xff8000003f857808 */ /* 0x000fe40001800000 */
[C---:B------:R-:W-:Y:S02]  /*3bf0*/  ISETP.GT.AND P2, PT, R40.reuse, 0x50, PT ;  /* 0x000000502800780c */ /* 0x040fe40003f44270 */
[----:B------:R-:W-:Y:S01]  /*3c00*/  FMNMX.FTZ R32, R131, R32, !PT ;  /* 0x0000002083207209 */ /* 0x000fe20007810000 */
[----:B------:R-:W-:Y:S01]  /*3c10*/  MUFU.EX2 R83, R83 ;  /* 0x0000005300537308 */ /* 0x000fe20000000800 */
[----:B------:R-:W-:-:S02]  /*3c20*/  ISETP.GT.AND P3, PT, R40, 0x51, PT ;  /* 0x000000512800780c */ /* 0x000fc40003f64270 */
[----:B------:R-:W-:Y:S01]  /*3c30*/  FSEL R113, R50, -INF , P2 ;  /* 0xff80000032717808 */ /* 0x000fe20001000000 */
[----:B------:R-:W-:Y:S01]  /*3c40*/  FFMA.FTZ R50, R77, R0, -R6 ;  /* 0x000000004d327223 */ /* 0x000fe20000010806 */
[----:B-1----:R-:W-:Y:S01]  /*3c50*/  FMNMX.FTZ R36, R133, R32, !PT ;  /* 0x0000002085247209 */ /* 0x002fe20007810000 */
[----:B--2---:R-:W-:Y:S01]  /*3c60*/  FADD.FTZ R77, R85, R74 ;  /* 0x0000004a554d7221 */ /* 0x004fe20000010000 */
        /* <DEDUP_REMOVED lines=8> */
[----:B----4-:R-:W-:Y:S01]  /*3cf0*/  FADD.FTZ R77, R89, R74 ;  /* 0x0000004a594d7221 */ /* 0x010fe20000010000 */
[----:B------:R-:W-:Y:S01]  /*3d00*/  FMNMX.FTZ R36, R107, R36, !PT ;  /* 0x000000246b247209 */ /* 0x000fe20007810000 */
[-CC-:B-1----:R-:W-:Y:S01]  /*3d10*/  FFMA.FTZ R44, R45, R0.reuse, -R6.reuse ;  /* 0x000000002d2c7223 */ /* 0x182fe20000010806 */
[----:B------:R-:W-:Y:S01]  /*3d20*/  ISETP.GT.AND P2, PT, R40, 0x60, PT ;  /* 0x000000602800780c */ /* 0x000fe20003f44270 */
[----:B------:R-:W-:Y:S01]  /*3d30*/  FFMA.FTZ R45, R67, R0, -R6 ;  /* 0x00000000432d7223 */ /* 0x000fe20000010806 */
[----:B------:R-:W-:Y:S01]  /*3d40*/  FSEL R55, R55, -INF , P3 ;  /* 0xff80000037377808 */ /* 0x000fe20001800000 */
[----:B------:R-:W-:Y:S01]  /*3d50*/  FADD.FTZ R76, R14, R77 ;  /* 0x0000004d0e4c7221 */ /* 0x000fe20000010000 */
[----:B------:R-:W-:Y:S01]  /*3d60*/  FMNMX.FTZ R36, R63, R36, !PT ;  /* 0x000000243f247209 */ /* 0x000fe20007810000 */
[----:B------:R-:W-:Y:S01]  /*3d70*/  MUFU.EX2 R75, R75 ;  /* 0x0000004b004b7308 */ /* 0x000fe20000000800 */
[----:B------:R-:W-:-:S02]  /*3d80*/  FSEL R105, R42, -INF , P2 ;  /* 0xff8000002a697808 */ /* 0x000fc40001000000 */
[C---:B------:R-:W-:Y:S02]  /*3d90*/  ISETP.GT.AND P3, PT, R40.reuse, 0x61, PT ;  /* 0x000000612800780c */ /* 0x040fe40003f64270 */
[----:B------:R-:W-:Y:S02]  /*3da0*/  FMNMX.FTZ R42, R55, R36, !PT ;  /* 0x00000024372a7209 */ /* 0x000fe40007810000 */
[C---:B------:R-:W-:Y:S01]  /*3db0*/  ISETP.GT.AND P2, PT, R40.reuse, 0x68, PT ;  /* 0x000000682800780c */ /* 0x040fe20003f44270 */
[----:B------:R-:W-:Y:S01]  /*3dc0*/  MUFU.EX2 R36, R11 ;  /* 0x0000000b00247308 */ /* 0x000fe20000000800 */
[----:B------:R-:W-:Y:S01]  /*3dd0*/  FSEL R135, R43, -INF , P3 ;  /* 0xff8000002b877808 */ /* 0x000fe20001800000 */
[----:B------:R-:W-:Y:S01]  /*3de0*/  FFMA.FTZ R43, R57, R0, -R6 ;  /* 0x00000000392b7223 */ /* 0x000fe20000010806 */
[----:B------:R-:W-:Y:S02]  /*3df0*/  FMNMX.FTZ R42, R105, R42, !PT ;  /* 0x0000002a692a7209 */ /* 0x000fe40007810000 */
[----:B------:R-:W-:-:S02]  /*3e00*/  ISETP.GT.AND P3, PT, R40, 0x69, PT ;  /* 0x000000692800780c */ /* 0x000fc40003f64270 */
[----:B------:R-:W-:Y:S01]  /*3e10*/  FSEL R139, R46, -INF , P2 ;  /* 0xff8000002e8b7808 */ /* 0x000fe20001000000 */
[--C-:B------:R-:W-:Y:S01]  /*3e20*/  FFMA.FTZ R46, R33, R0, -R6.reuse ;  /* 0x00000000212e7223 */ /* 0x100fe20000010806 */
[----:B------:R-:W-:Y:S01]  /*3e30*/  FMNMX.FTZ R42, R135, R42, !PT ;  /* 0x0000002a872a7209 */ /* 0x000fe20007810000 */
[----:B------:R-:W-:Y:S01]  /*3e40*/  FFMA.FTZ R33, R69, R0, -R6 ;  /* 0x0000000045217223 */ /* 0x000fe20000010806 */
[----:B------:R-:W-:Y:S01]  /*3e50*/  FSEL R47, R47, -INF , P3 ;  /* 0xff8000002f2f7808 */ /* 0x000fe20001800000 */
[----:B------:R-:W-:Y:S01]  /*3e60*/  MUFU.EX2 R59, R59 ;  /* 0x0000003b003b7308 */ /* 0x000fe20000000800 */
[C---:B------:R-:W-:Y:S02]  /*3e70*/  ISETP.GT.AND P2, PT, R40.reuse, 0x70, PT ;  /* 0x000000702800780c */ /* 0x040fe40003f44270 */
[----:B------:R-:W-:Y:S02]  /*3e80*/  FMNMX.FTZ R42, R139, R42, !PT ;  /* 0x0000002a8b2a7209 */ /* 0x000fe40007810000 */
[----:B------:R-:W-:-:S02]  /*3e90*/  ISETP.GT.AND P3, PT, R40, 0x71, PT ;  /* 0x000000712800780c */ /* 0x000fc40003f64270 */
[----:B------:R-:W-:Y:S01]  /*3ea0*/  FSEL R57, R34, -INF , P2 ;  /* 0xff80000022397808 */ /* 0x000fe20001000000 */
[--C-:B------:R-:W-:Y:S01]  /*3eb0*/  FFMA.FTZ R34, R9, R0, -R6.reuse ;  /* 0x0000000009227223 */ /* 0x100fe20000010806 */
[----:B------:R-:W-:Y:S01]  /*3ec0*/  FMNMX.FTZ R42, R47, R42, !PT ;  /* 0x0000002a2f2a7209 */ /* 0x000fe20007810000 */
[----:B------:R-:W-:Y:S01]  /*3ed0*/  MUFU.EX2 R51, R51 ;  /* 0x0000003300337308 */ /* 0x000fe20000000800 */
[C---:B------:R-:W-:Y:S02]  /*3ee0*/  ISETP.GT.AND P2, PT, R40.reuse, 0x78, PT ;  /* 0x000000782800780c */ /* 0x040fe40003f44270 */
[----:B------:R-:W-:Y:S01]  /*3ef0*/  FSEL R141, R35, -INF , P3 ;  /* 0xff800000238d7808 */ /* 0x000fe20001800000 */
[--C-:B------:R-:W-:Y:S01]  /*3f00*/  FFMA.FTZ R35, R61, R0, -R6.reuse ;  /* 0x000000003d237223 */ /* 0x100fe20000010806 */
[----:B------:R-:W-:Y:S02]  /*3f10*/  FMNMX.FTZ R42, R57, R42, !PT ;  /* 0x0000002a392a7209 */ /* 0x000fe40007810000 */
[----:B------:R-:W-:Y:S01]  /*3f20*/  ISETP.GT.AND P3, PT, R40, 0x79, PT ;  /* 0x000000792800780c */ /* 0x000fe20003f64270 */
[----:B------:R-:W-:Y:S01]  /*3f30*/  MUFU.EX2 R43, R43 ;  /* 0x0000002b002b7308 */ /* 0x000fe20000000800 */
[----:B------:R-:W-:Y:S01]  /*3f40*/  FSEL R143, R38, -INF , P2 ;  /* 0xff800000268f7808 */ /* 0x000fe20001000000 */
[--C-:B------:R-:W-:Y:S01]  /*3f50*/  FFMA.FTZ R38, R49, R0, -R6.reuse ;  /* 0x0000000031267223 */ /* 0x100fe20000010806 */
[----:B------:R-:W-:Y:S01]  /*3f60*/  FMNMX.FTZ R42, R141, R42, !PT ;  /* 0x0000002a8d2a7209 */ /* 0x000fe20007810000 */
[-CC-:B------:R-:W-:Y:S01]  /*3f70*/  FFMA.FTZ R49, R25, R0.reuse, -R6.reuse ;  /* 0x0000000019317223 */ /* 0x180fe20000010806 */
[----:B------:R-:W-:Y:S01]  /*3f80*/  FSEL R61, R39, -INF , P3 ;  /* 0xff800000273d7808 */ /* 0x000fe20001800000 */
[----:B------:R-:W-:Y:S01]  /*3f90*/  FFMA.FTZ R39, R13, R0, -R6 ;  /* 0x000000000d277223 */ /* 0x000fe20000010806 */
[----:B------:R-:W-:Y:S01]  /*3fa0*/  ISETP.GT.AND P2, PT, R40, 0x80, PT ;  /* 0x000000802800780c */ /* 0x000fe20003f44270 */
[----:B------:R-:W-:Y:S01]  /*3fb0*/  MUFU.EX2 R34, R34 ;  /* 0x0000002200227308 */ /* 0x000fe20000000800 */
[----:B------:R-:W-:-:S02]  /*3fc0*/  FMNMX.FTZ R42, R143, R42, !PT ;  /* 0x0000002a8f2a7209 */ /* 0x000fc40007810000 */
[----:B------:R-:W-:Y:S02]  /*3fd0*/  ISETP.GT.AND P3, PT, R40, 0x81, PT ;  /* 0x000000812800780c */ /* 0x000fe40003f64270 */
[----:B------:R-:W-:Y:S02]  /*3fe0*/  FSEL R149, R26, -INF , P2 ;  /* 0xff8000001a957808 */ /* 0x000fe40001000000 */
[----:B------:R-:W-:Y:S01]  /*3ff0*/  FMNMX.FTZ R42, R61, R42, !PT ;  /* 0x0000002a3d2a7209 */ /* 0x000fe20007810000 */
[----:B------:R-:W-:Y:S01]  /*4000*/  MUFU.EX2 R35, R35 ;  /* 0x0000002300237308 */ /* 0x000fe20000000800 */
[----:B------:R-:W-:Y:S02]  /*4010*/  ISETP.GT.AND P2, PT, R40, 0x88, PT ;  /* 0x000000882800780c */ /* 0x000fe40003f44270 */
[----:B------:R-:W-:Y:S02]  /*4020*/  FSEL R27, R27, -INF , P3 ;  /* 0xff8000001b1b7808 */ /* 0x000fe40001800000 */
[----:B------:R-:W-:-:S02]  /*4030*/  FMNMX.FTZ R42, R149, R42, !PT ;  /* 0x0000002a952a7209 */ /* 0x000fc40007810000 */
[----:B------:R-:W-:Y:S01]  /*4040*/  ISETP.GT.AND P3, PT, R40, 0x89, PT ;  /* 0x000000892800780c */ /* 0x000fe20003f64270 */
[--C-:B------:R-:W-:Y:S01]  /*4050*/  FFMA.FTZ R40, R15, R0, -R6.reuse ;  /* 0x000000000f287223 */ /* 0x100fe20000010806 */
[----:B------:R-:W-:Y:S01]  /*4060*/  FSEL R153, R30, -INF , P2 ;  /* 0xff8000001e997808 */ /* 0x000fe20001000000 */
[----:B------:R-:W-:Y:S01]  /*4070*/  MUFU.EX2 R7, R7 ;  /* 0x0000000700077308 */ /* 0x000fe20000000800 */
[----:B------:R-:W-:Y:S02]  /*4080*/  FMNMX.FTZ R42, R27, R42, !PT ;  /* 0x0000002a1b2a7209 */ /* 0x000fe40007810000 */
[----:B------:R-:W-:Y:S02]  /*4090*/  FSEL R31, R31, -INF , P3 ;  /* 0xff8000001f1f7808 */ /* 0x000fe40001800000 */
[----:B------:R-:W-:Y:S02]  /*40a0*/  FMNMX.FTZ R42, R153, R42, !PT ;  /* 0x0000002a992a7209 */ /* 0x000fe40007810000 */
[----:B------:R-:W-:Y:S01]  /*40b0*/  F2FP.F16.F32.PACK_AB R8, R81, R8 ;  /* 0x000000085108723e */ /* 0x000fe200000000ff */
[----:B------:R-:W-:Y:S01]  /*40c0*/  MUFU.EX2 R38, R38 ;  /* 0x0000002600267308 */ /* 0x000fe20000000800 */
[----:B------:R-:W-:Y:S01]  /*40d0*/  FMNMX.FTZ R9, R31, R42, !PT ;  /* 0x0000002a1f097209 */ /* 0x000fe20007810000 */
[----:B------:R-:W-:Y:S01]  /*40e0*/  FFMA.FTZ R42, R53, R0, -R6 ;  /* 0x00000000352a7223 */ /* 0x000fe20000010806 */
[----:B------:R-:W-:Y:S01]  /*40f0*/  @!P1 VIADD R6, R3, 0x31c40 ;  /* 0x00031c4003069836 */ /* 0x000fe20000000000 */
[----:B------:R-:W-:-:S02]  /*4100*/  F2FP.F16.F32.PACK_AB R10, R85, R10 ;  /* 0x0000000a550a723e */ /* 0x000fc400000000ff */
[----:B------:R-:W1:Y:S01]  /*4110*/  SHFL.BFLY PT, R26, R9, 0x2, 0x1f ;  /* 0x0c401f00091a7f89 */ /* 0x000e6200000e0000 */
[----:B------:R-:W-:Y:S01]  /*4120*/  F2FP.F16.F32.PACK_AB R12, R89, R12 ;  /* 0x0000000c590c723e */ /* 0x000fe200000000ff */
[----:B------:R-:W-:Y:S01]  /*4130*/  MUFU.EX2 R39, R39 ;  /* 0x0000002700277308 */ /* 0x000fe20000000800 */
[----:B------:R-:W-:Y:S02]  /*4140*/  @!P1 PRMT R6, RZ, 0x654, R6 ;  /* 0x00000654ff069816 */ /* 0x000fe40000000006 */
[----:B-----5:R-:W-:Y:S02]  /*4150*/  F2FP.F16.F32.PACK_AB R14, R91, R14 ;  /* 0x0000000e5b0e723e */ /* 0x020fe400000000ff */
[----:B------:R2:W-:Y:S03]  /*4160*/  @!P1 SYNCS.ARRIVE.TRANS64.RED.A1T0 RZ, [R6+URZ], RZ ;  /* 0x000000ff06ff99a7 */ /* 0x0005e6000810043f */
[----:B------:R-:W-:Y:S01]  /*4170*/  MUFU.EX2 R42, R42 ;  /* 0x0000002a002a7308 */ /* 0x000fe20000000800 */
[----:B--2---:R-:W-:-:S07]  /*4180*/  VIMNMX R6, RZ, R72, !PT ;  /* 0x00000048ff067248 */ /* 0x004fce0007fe0100 */
        /* <DEDUP_REMOVED lines=12> */
[----:B------:R-:W-:-:S03]  /*4250*/  ISETP.GE.AND P2, PT, R65, R6, PT ;  /* 0x000000064100720c */ /* 0x000fc60003f46270 */
        /* <DEDUP_REMOVED lines=34> */
[----:B------:R-:W-:Y:S01]  /*4480*/  F2FP.F16.F32.PACK_AB R9, R68, R9 ;  /* 0x000000094409723e */ /* 0x000fe200000000ff */
[-CC-:B------:R-:W-:Y:S01]  /*4490*/  FFMA.FTZ R68, R55, R0.reuse, -R26.reuse ;  /* 0x0000000037447223 */ /* 0x180fe2000001081a */
[-CC-:B------:R-:W-:Y:S01]  /*44a0*/  FFMA.FTZ R149, R149, R0.reuse, -R26.reuse ;  /* 0x0000000095957223 */ /* 0x180fe2000001081a */
[----:B------:R-:W-:-:S03]  /*44b0*/  FFMA.FTZ R153, R153, R0, -R26 ;  /* 0x0000000099997223 */ /* 0x000fc6000001081a */
[----:B------:R-:W1:Y:S01]  /*44c0*/  MUFU.EX2 R13, R13 ;  /* 0x0000000d000d7308 */ /* 0x000e620000000800 */
[----:B--2---:R-:W-:-:S07]  /*44d0*/  FADD.FTZ R73, R11, R72 ;  /* 0x000000480b497221 */ /* 0x004fce0000010000 */
[----:B------:R-:W2:Y:S01]  /*44e0*/  MUFU.EX2 R30, R30 ;  /* 0x0000001e001e7308 */ /* 0x000ea20000000800 */
[C---:B---3--:R-:W-:Y:S01]  /*44f0*/  FADD.FTZ R72, R70.reuse, R73 ;  /* 0x0000004946487221 */ /* 0x048fe20000010000 */
[----:B------:R-:W-:Y:S01]  /*4500*/  F2FP.F16.F32.PACK_AB R11, R70, R11 ;  /* 0x0000000b460b723e */ /* 0x000fe200000000ff */
[----:B------:R-:W-:-:S04]  /*4510*/  FFMA.FTZ R70, R135, R0, -R26 ;  /* 0x0000000087467223 */ /* 0x000fc8000001081a */
[----:B------:R3:W-:Y:S01]  /*4520*/  STSM.16.M88.4 [R22+0x24300], R8 ;  /* 0x0243000816007844 */ /* 0x0007e20000000200 */
[----:B------:R-:W4:Y:S01]  /*4530*/  MUFU.EX2 R15, R15 ;  /* 0x0000000f000f7308 */ /* 0x000f220000000800 */
[----:B-1----:R-:W-:Y:S01]  /*4540*/  FADD.FTZ R73, R13, R72 ;  /* 0x000000480d497221 */ /* 0x002fe20000010000 */
[----:B------:R-:W-:-:S06]  /*4550*/  FFMA.FTZ R72, R47, R0, -R26 ;  /* 0x000000002f487223 */ /* 0x000fcc000001081a */
[----:B------:R-:W1:Y:S01]  /*4560*/  MUFU.EX2 R54, R54 ;  /* 0x0000003600367308 */ /* 0x000e620000000800 */
[C---:B--2---:R-:W-:Y:S01]  /*4570*/  FADD.FTZ R74, R30.reuse, R73 ;  /* 0x000000491e4a7221 */ /* 0x044fe20000010000 */
[----:B------:R-:W-:Y:S01]  /*4580*/  FFMA.FTZ R73, R57, R0, -R26 ;  /* 0x0000000039497223 */ /* 0x000fe2000001081a */
[----:B------:R-:W-:Y:S01]  /*4590*/  FADD.FTZ R57, R91, R76 ;  /* 0x0000004c5b397221 */ /* 0x000fe20000010000 */
[----:B------:R-:W-:-:S03]  /*45a0*/  F2FP.F16.F32.PACK_AB R13, R30, R13 ;  /* 0x0000000d1e0d723e */ /* 0x000fc600000000ff */
[----:B------:R-:W-:Y:S01]  /*45b0*/  FADD.FTZ R76, R20, R57 ;  /* 0x00000039144c7221 */ /* 0x000fe20000010000 */
[----:B------:R-:W2:Y:S01]  /*45c0*/  MUFU.EX2 R25, R25 ;  /* 0x0000001900197308 */ /* 0x000ea20000000800 */
[----:B----4-:R-:W-:Y:S01]  /*45d0*/  FADD.FTZ R47, R15, R74 ;  /* 0x0000004a0f2f7221 */ /* 0x010fe20000010000 */
[C---:B---3--:R-:W-:Y:S01]  /*45e0*/  F2FP.F16.F32.PACK_AB R8, R83.reuse, R20 ;  /* 0x000000145308723e */ /* 0x048fe200000000ff */
[----:B------:R-:W-:-:S04]  /*45f0*/  FADD.FTZ R77, R83, R76 ;  /* 0x0000004c534d7221 */ /* 0x000fc80000010000 */
[----:B------:R-:W-:Y:S01]  /*4600*/  FADD.FTZ R76, R24, R77 ;  /* 0x0000004d184c7221 */ /* 0x000fe20000010000 */
[----:B------:R-:W3:Y:S01]  /*4610*/  MUFU.EX2 R56, R56 ;  /* 0x0000003800387308 */ /* 0x000ee20000000800 */
[C---:B-1----:R-:W-:Y:S01]  /*4620*/  FADD.FTZ R74, R54.reuse, R47 ;  /* 0x0000002f364a7221 */ /* 0x042fe20000010000 */
[----:B------:R-:W-:-:S05]  /*4630*/  F2FP.F16.F32.PACK_AB R15, R54, R15 ;  /* 0x0000000f360f723e */ /* 0x000fca00000000ff */
[----:B------:R-:W-:Y:S01]  /*4640*/  STSM.16.M88.4 [R22+0x25b00], R12 ;  /* 0x025b000c16007844 */ /* 0x000fe20000000200 */
[----:B------:R-:W1:Y:S01]  /*4650*/  MUFU.EX2 R29, R29 ;  /* 0x0000001d001d7308 */ /* 0x000e620000000800 */
[----:B--2---:R-:W-:-:S07]  /*4660*/  FADD.FTZ R57, R25, R74 ;  /* 0x0000004a19397221 */ /* 0x004fce0000010000 */
[----:B------:R-:W2:Y:S01]  /*4670*/  MUFU.EX2 R58, R58 ;  /* 0x0000003a003a7308 */ /* 0x000ea20000000800 */
[C---:B---3--:R-:W-:Y:S01]  /*4680*/  FADD.FTZ R74, R56.reuse, R57 ;  /* 0x00000039384a7221 */ /* 0x048fe20000010000 */
[----:B------:R-:W-:Y:S01]  /*4690*/  FFMA.FTZ R57, R31, R0, -R26 ;  /* 0x000000001f397223 */ /* 0x000fe2000001081a */
[----:B------:R-:W-:Y:S01]  /*46a0*/  FADD.FTZ R31, R75, R76 ;  /* 0x0000004c4b1f7221 */ /* 0x000fe20000010000 */
[----:B------:R-:W-:Y:S01]  /*46b0*/  F2FP.F16.F32.PACK_AB R9, R56, R25 ;  /* 0x000000193809723e */ /* 0x000fe200000000ff */
[----:B------:R-:W-:-:S03]  /*46c0*/  IMAD.MOV.U32 R56, RZ, RZ, R71 ;  /* 0x000000ffff387224 */ /* 0x000fc600078e0047 */
[----:B------:R-:W3:Y:S08]  /*46d0*/  MUFU.EX2 R53, R53 ;  /* 0x0000003500357308 */ /* 0x000ef00000000800 */
[----:B------:R-:W4:Y:S08]  /*46e0*/  MUFU.EX2 R62, R62 ;  /* 0x0000003e003e7308 */ /* 0x000f300000000800 */
[----:B------:R5:W-:Y:S08]  /*46f0*/  MUFU.EX2 R55, R63 ;  /* 0x0000003f00377308 */ /* 0x000bf00000000800 */
[----:B------:R-:W4:Y:S01]  /*4700*/  MUFU.EX2 R66, R66 ;  /* 0x0000004200427308 */ /* 0x000f220000000800 */
[----:B-----5:R-:W-:Y:S01]  /*4710*/  FFMA.FTZ R63, R27, R0, -R26 ;  /* 0x000000001b3f7223 */ /* 0x020fe2000001081a */
[----:B-1----:R-:W-:Y:S01]  /*4720*/  FADD.FTZ R27, R29, R74 ;  /* 0x0000004a1d1b7221 */ /* 0x002fe20000010000 */
[----:B------:R-:W-:-:S03]  /*4730*/  FADD.FTZ R74, R28, R31 ;  /* 0x0000001f1c4a7221 */ /* 0x000fc60000010000 */
[----:B--2---:R-:W-:Y:S01]  /*4740*/  FADD.FTZ R26, R58, R27 ;  /* 0x0000001b3a1a7221 */ /* 0x004fe20000010000 */
[----:B------:R-:W-:Y:S01]  /*4750*/  FADD.FTZ R31, R59, R74 ;  /* 0x0000004a3b1f7221 */ /* 0x000fe20000010000 */
[----:B------:R-:W1:Y:S02]  /*4760*/  MUFU.EX2 R67, R67 ;  /* 0x0000004300437308 */ /* 0x000e640000000800 */
[----:B---3--:R-:W-:Y:S01]  /*4770*/  FADD.FTZ R27, R53, R26 ;  /* 0x0000001a351b7221 */ /* 0x008fe20000010000 */
[----:B------:R-:W-:-:S03]  /*4780*/  FADD.FTZ R10, R32, R31 ;  /* 0x0000001f200a7221 */ /* 0x000fc60000010000 */
[----:B----4-:R-:W-:Y:S01]  /*4790*/  FADD.FTZ R27, R62, R27 ;  /* 0x0000001b3e1b7221 */ /* 0x010fe20000010000 */
[----:B------:R-:W-:Y:S01]  /*47a0*/  FADD.FTZ R11, R51, R10 ;  /* 0x0000000a330b7221 */ /* 0x000fe20000010000 */
[----:B------:R-:W2:Y:S01]  /*47b0*/  MUFU.EX2 R60, R60 ;  /* 0x0000003c003c7308 */ /* 0x000ea20000000800 */
[----:B------:R-:W-:Y:S01]  /*47c0*/  F2FP.F16.F32.PACK_AB R10, R75, R24 ;  /* 0x000000184b0a723e */ /* 0x000fe200000000ff */
[----:B------:R-:W-:Y:S01]  /*47d0*/  FADD.FTZ R26, R66, R27 ;  /* 0x0000001b421a7221 */ /* 0x000fe20000010000 */
[----:B------:R-:W-:Y:S01]  /*47e0*/  FADD.FTZ R20, R36, R11 ;  /* 0x0000000b24147221 */ /* 0x000fe20000010000 */
[----:B------:R-:W-:Y:S01]  /*47f0*/  F2FP.F16.F32.PACK_AB R24, R59, R28 ;  /* 0x0000001c3b18723e */ /* 0x000fe200000000ff */
[--C-:B------:R-:W-:Y:S01]  /*4800*/  IMAD.MOV.U32 R59, RZ, RZ, R71.reuse ;  /* 0x000000ffff3b7224 */ /* 0x100fe200078e0047 */
[----:B------:R-:W-:Y:S01]  /*4810*/  F2FP.F16.F32.PACK_AB R11, R58, R29 ;  /* 0x0000001d3a0b723e */ /* 0x000fe200000000ff */
[----:B------:R-:W-:Y:S01]  /*4820*/  IMAD.MOV.U32 R58, RZ, RZ, R71 ;  /* 0x000000ffff3a7224 */ /* 0x000fe200078e0047 */
[----:B------:R-:W3:Y:S01]  /*4830*/  MUFU.EX2 R69, R69 ;  /* 0x0000004500457308 */ /* 0x000ee20000000800 */
[----:B-1----:R-:W-:-:S02]  /*4840*/  FADD.FTZ R25, R67, R26 ;  /* 0x0000001a43197221 */ /* 0x002fc40000010000 */
[----:B------:R1:W-:Y:S05]  /*4850*/  STSM.16.M88.4 [R22+0x27300], R8 ;  /* 0x0273000816007844 */ /* 0x0003ea0000000200 */
[----:B------:R-:W4:Y:S01]  /*4860*/  MUFU.EX2 R4, R4 ;  /* 0x0000000400047308 */ /* 0x000f220000000800 */
[----:B--2---:R-:W-:Y:S01]  /*4870*/  FADD.FTZ R26, R60, R25 ;  /* 0x000000193c1a7221 */ /* 0x004fe20000010000 */
[----:B------:R-:W-:-:S04]  /*4880*/  FADD.FTZ R25, R43, R20 ;  /* 0x000000142b197221 */ /* 0x000fc80000010000 */
[----:B------:R-:W-:Y:S01]  /*4890*/  FADD.FTZ R28, R34, R25 ;  /* 0x00000019221c7221 */ /* 0x000fe20000010000 */
[----:B------:R-:W-:Y:S01]  /*48a0*/  F2FP.F16.F32.PACK_AB R25, R62, R53 ;  /* 0x000000353e19723e */ /* 0x000fe200000000ff */
[----:B------:R-:W2:Y:S01]  /*48b0*/  MUFU.EX2 R3, R133 ;  /* 0x0000008500037308 */ /* 0x000ea20000000800 */
[----:B---3--:R-:W-:Y:S01]  /*48c0*/  FADD.FTZ R27, R69, R26 ;  /* 0x0000001a451b7221 */ /* 0x008fe20000010000 */
[----:B------:R-:W-:Y:S01]  /*48d0*/  FADD.FTZ R28, R35, R28 ;  /* 0x0000001c231c7221 */ /* 0x000fe20000010000 */
[----:B------:R-:W-:Y:S01]  /*48e0*/  F2FP.F16.F32.PACK_AB R26, R51, R32 ;  /* 0x00000020331a723e */ /* 0x000fe200000000ff */
[--C-:B------:R-:W-:Y:S02]  /*48f0*/  IMAD.MOV.U32 R62, RZ, RZ, R71.reuse ;  /* 0x000000ffff3e7224 */ /* 0x100fe400078e0047 */
[----:B------:R-:W-:Y:S01]  /*4900*/  FADD.FTZ R31, R7, R28 ;  /* 0x0000001c071f7221 */ /* 0x000fe20000010000 */
[----:B------:R-:W-:Y:S01]  /*4910*/  IMAD.MOV.U32 R53, RZ, RZ, R71 ;  /* 0x000000ffff357224 */ /* 0x000fe200078e0047 */
[----:B------:R-:W3:Y:S01]  /*4920*/  MUFU.EX2 R64, R113 ;  /* 0x0000007100407308 */ /* 0x000ee20000000800 */
[----:B----4-:R-:W-:Y:S01]  /*4930*/  FADD.FTZ R30, R4, R27 ;  /* 0x0000001b041e7221 */ /* 0x010fe20000010000 */
[----:B------:R-:W-:Y:S01]  /*4940*/  F2FP.F16.F32.PACK_AB R27, R67, R66 ;  /* 0x00000042431b723e */ /* 0x000fe200000000ff */
[----:B------:R-:W-:-:S02]  /*4950*/  IMAD.MOV.U32 R67, RZ, RZ, R71 ;  /* 0x000000ffff437224 */ /* 0x000fc400078e0047 */
[----:B------:R-:W-:Y:S02]  /*4960*/  IMAD.MOV.U32 R66, RZ, RZ, R71 ;  /* 0x000000ffff427224 */ /* 0x000fe400078e0047 */
[----:B------:R-:W-:Y:S01]  /*4970*/  STSM.16.M88.4 [R22+0x28b00], R24 ;  /* 0x028b001816007844 */ /* 0x000fe20000000200 */
[----:B------:R-:W4:Y:S01]  /*4980*/  MUFU.EX2 R65, R65 ;  /* 0x0000004100417308 */ /* 0x000f220000000800 */
[----:B--2---:R-:W-:Y:S01]  /*4990*/  FADD.FTZ R29, R3, R30 ;  /* 0x0000001e031d7221 */ /* 0x004fe20000010000 */
[----:B------:R-:W-:Y:S01]  /*49a0*/  FADD.FTZ R30, R38, R31 ;  /* 0x0000001f261e7221 */ /* 0x000fe20000010000 */
[----:B------:R-:W-:-:S03]  /*49b0*/  IMAD.MOV.U32 R51, RZ, RZ, R71 ;  /* 0x000000ffff337224 */ /* 0x000fc600078e0047 */
[----:B------:R-:W-:Y:S01]  /*49c0*/  FADD.FTZ R31, R39, R30 ;  /* 0x0000001e271f7221 */ /* 0x000fe20000010000 */
[----:B------:R-:W-:Y:S01]  /*49d0*/  F2FP.F16.F32.PACK_AB R30, R35, R34 ;  /* 0x00000022231e723e */ /* 0x000fe200000000ff */
[----:B------:R-:W2:Y:S01]  /*49e0*/  MUFU.EX2 R68, R68 ;  /* 0x0000004400447308 */ /* 0x000ea20000000800 */
[----:B---3--:R-:W-:Y:S01]  /*49f0*/  FADD.FTZ R28, R64, R29 ;  /* 0x0000001d401c7221 */ /* 0x008fe20000010000 */
[----:B------:R-:W-:Y:S01]  /*4a00*/  FADD.FTZ R31, R42, R31 ;  /* 0x0000001f2a1f7221 */ /* 0x000fe20000010000 */
[----:B------:R-:W-:Y:S01]  /*4a10*/  F2FP.F16.F32.PACK_AB R29, R69, R60 ;  /* 0x0000003c451d723e */ /* 0x000fe200000000ff */
[----:B------:R-:W-:Y:S02]  /*4a20*/  IMAD.MOV.U32 R69, RZ, RZ, R71 ;  /* 0x000000ffff457224 */ /* 0x000fe400078e0047 */
[----:B-1----:R-:W-:Y:S01]  /*4a30*/  FADD.FTZ R10, R40, R31 ;  /* 0x0000001f280a7221 */ /* 0x002fe20000010000 */
[----:B------:R-:W-:Y:S01]  /*4a40*/  F2FP.F16.F32.PACK_AB R31, R3, R4 ;  /* 0x00000004031f723e */ /* 0x000fe200000000ff */
[----:B------:R-:W1:Y:S01]  /*4a50*/  MUFU.EX2 R47, R105 ;  /* 0x00000069002f7308 */ /* 0x000e620000000800 */
[----:B----4-:R-:W-:Y:S01]  /*4a60*/  FADD.FTZ R54, R65, R28 ;  /* 0x0000001c41367221 */ /* 0x010fe20000010000 */
[----:B------:R-:W-:Y:S01]  /*4a70*/  F2FP.F16.F32.PACK_AB R28, R43, R36 ;  /* 0x000000242b1c723e */ /* 0x000fe200000000ff */
[----:B------:R-:W-:Y:S01]  /*4a80*/  FADD.FTZ R10, R41, R10 ;  /* 0x0000000a290a7221 */ /* 0x000fe20000010000 */
[----:B------:R-:W-:Y:S01]  /*4a90*/  F2FP.F16.F32.PACK_AB R9, R65, R64 ;  /* 0x000000404109723e */ /* 0x000fe200000000ff */
[----:B------:R-:W-:Y:S01]  /*4aa0*/  FADD.FTZ R43, R55, R54 ;  /* 0x00000036372b7221 */ /* 0x000fe20000010000 */
[----:B------:R-:W-:Y:S01]  /*4ab0*/  F2FP.F16.F32.PACK_AB R40, R41, R40 ;  /* 0x000000282928723e */ /* 0x000fe200000000ff */
[----:B------:R-:W-:Y:S01]  /*4ac0*/  STSM.16.M88.4 [R22+0x2a300], R28 ;  /* 0x02a3001c16007844 */ /* 0x000fe20000000200 */
[----:B------:R-:W3:Y:S01]  /*4ad0*/  MUFU.EX2 R70, R70 ;  /* 0x0000004600467308 */ /* 0x000ee20000000800 */
[C---:B--2---:R-:W-:Y:S01]  /*4ae0*/  FADD.FTZ R8, R68.reuse, R43 ;  /* 0x0000002b44087221 */ /* 0x044fe20000010000 */
[----:B------:R-:W-:Y:S01]  /*4af0*/  F2FP.F16.F32.PACK_AB R11, R68, R55 ;  /* 0x00000037440b723e */ /* 0x000fe200000000ff */
[----:B------:R-:W-:-:S02]  /*4b00*/  IMAD.MOV.U32 R68, RZ, RZ, R71 ;  /* 0x000000ffff447224 */ /* 0x000fc400078e0047 */
[--C-:B------:R-:W-:Y:S02]  /*4b10*/  IMAD.MOV.U32 R65, RZ, RZ, R71.reuse ;  /* 0x000000ffff417224 */ /* 0x100fe400078e0047 */
        /* <DEDUP_REMOVED lines=9> */
[----:B------:R-:W-:Y:S01]  /*4bb0*/  FADD.FTZ R3, R21, R10 ;  /* 0x0000000a15037221 */ /* 0x000fe20000010000 */
[----:B------:R-:W-:Y:S01]  /*4bc0*/  F2FP.F16.F32.PACK_AB R10, R42, R39 ;  /* 0x000000272a0a723e */ /* 0x000fe200000000ff */
[--C-:B------:R-:W-:Y:S01]  /*4bd0*/  IMAD.MOV.U32 R39, RZ, RZ, R71.reuse ;  /* 0x000000ffff277224 */ /* 0x100fe200078e0047 */
[----:B------:R-:W-:Y:S01]  /*4be0*/  F2FP.F16.F32.PACK_AB R41, R70, R47 ;  /* 0x0000002f4629723e */ /* 0x000fe200000000ff */
[----:B------:R-:W-:Y:S01]  /*4bf0*/  IMAD.MOV.U32 R70, RZ, RZ, R71 ;  /* 0x000000ffff467224 */ /* 0x000fe200078e0047 */
[C---:B------:R-:W-:Y:S01]  /*4c00*/  F2FP.F16.F32.PACK_AB R42, R44.reuse, R21 ;  /* 0x000000152c2a723e */ /* 0x040fe200000000ff */
[----:B------:R-:W3:Y:S01]  /*4c10*/  MUFU.EX2 R73, R73 ;  /* 0x0000004900497308 */ /* 0x000ee20000000800 */
[----:B--2---:R-:W-:Y:S01]  /*4c20*/  FADD.FTZ R7, R139, R12 ;  /* 0x0000000c8b077221 */ /* 0x004fe20000010000 */
[----:B------:R-:W-:Y:S01]  /*4c30*/  FADD.FTZ R12, R44, R3 ;  /* 0x000000032c0c7221 */ /* 0x000fe20000010000 */
[----:B------:R2:W-:Y:S01]  /*4c40*/  STSM.16.M88.4 [R22+0x2bb00], R8 ;  /* 0x02bb000816007844 */ /* 0x0005e20000000200 */
[----:B------:R-:W-:-:S02]  /*4c50*/  IMAD.MOV.U32 R47, RZ, RZ, R71 ;  /* 0x000000ffff2f7224 */ /* 0x000fc400078e0047 */
[----:B------:R-:W-:Y:S01]  /*4c60*/  FADD.FTZ R3, R45, R12 ;  /* 0x0000000c2d037221 */ /* 0x000fe20000010000 */
[----:B------:R-:W-:Y:S01]  /*4c70*/  IMAD.MOV.U32 R44, RZ, RZ, R71 ;  /* 0x000000ffff2c7224 */ /* 0x000fe200078e0047 */
[----:B------:R-:W4:Y:S01]  /*4c80*/  MUFU.EX2 R48, R48 ;  /* 0x0000003000307308 */ /* 0x000f220000000800 */
[C---:B-1----:R-:W-:Y:S01]  /*4c90*/  FADD.FTZ R14, R72.reuse, R7 ;  /* 0x00000007480e7221 */ /* 0x042fe20000010000 */
[----:B------:R-:W-:Y:S01]  /*4ca0*/  F2FP.F16.F32.PACK_AB R43, R72, R139 ;  /* 0x0000008b482b723e */ /* 0x000fe200000000ff */
[--C-:B------:R-:W-:Y:S02]  /*4cb0*/  IMAD.MOV.U32 R38, RZ, RZ, R71.reuse ;  /* 0x000000ffff267224 */ /* 0x100fe400078e0047 */
[----:B------:R-:W-:Y:S02]  /*4cc0*/  IMAD.MOV.U32 R36, RZ, RZ, R71 ;  /* 0x000000ffff247224 */ /* 0x000fe400078e0047 */
[----:B------:R1:W-:Y:S01]  /*4cd0*/  STSM.16.M88.4 [R22+0x2d300], R40 ;  /* 0x02d3002816007844 */ /* 0x0003e20000000200 */
[----:B------:R-:W5:Y:S01]  /*4ce0*/  MUFU.EX2 R20, R141 ;  /* 0x0000008d00147308 */ /* 0x000f620000000800 */
[----:B---3--:R-:W-:Y:S01]  /*4cf0*/  FADD.FTZ R7, R73, R14 ;  /* 0x0000000e49077221 */ /* 0x008fe20000010000 */
[C---:B------:R-:W-:Y:S01]  /*4d00*/  FADD.FTZ R14, R46.reuse, R3 ;  /* 0x000000032e0e7221 */ /* 0x040fe20000010000 */
[----:B--2---:R-:W-:Y:S01]  /*4d10*/  F2FP.F16.F32.PACK_AB R8, R46, R45 ;  /* 0x0000002d2e08723e */ /* 0x004fe200000000ff */
[----:B------:R-:W-:-:S02]  /*4d20*/  IMAD.MOV.U32 R46, RZ, RZ, R71 ;  /* 0x000000ffff2e7224 */ /* 0x000fc400078e0047 */
[----:B------:R-:W-:Y:S01]  /*4d30*/  FADD.FTZ R3, R33, R14 ;  /* 0x0000000e21037221 */ /* 0x000fe20000010000 */
[--C-:B------:R-:W-:Y:S01]  /*4d40*/  IMAD.MOV.U32 R45, RZ, RZ, R71.reuse ;  /* 0x000000ffff2d7224 */ /* 0x100fe200078e0047 */
[----:B------:R-:W2:Y:S01]  /*4d50*/  MUFU.EX2 R37, R37 ;  /* 0x0000002500257308 */ /* 0x000ea20000000800 */
[----:B------:R-:W-:Y:S02]  /*4d60*/  IMAD.MOV.U32 R35, RZ, RZ, R71 ;  /* 0x000000ffff237224 */ /* 0x000fe400078e0047 */
[----:B----4-:R-:W-:Y:S01]  /*4d70*/  FADD.FTZ R10, R48, R3 ;  /* 0x00000003300a7221 */ /* 0x010fe20000010000 */
[--C-:B------:R-:W-:Y:S02]  /*4d80*/  IMAD.MOV.U32 R34, RZ, RZ, R71.reuse ;  /* 0x000000ffff227224 */ /* 0x100fe400078e0047 */
[--C-:B------:R-:W-:Y:S02]  /*4d90*/  IMAD.MOV.U32 R31, RZ, RZ, R71.reuse ;  /* 0x000000ffff1f7224 */ /* 0x100fe400078e0047 */
[----:B-1----:R-:W-:Y:S01]  /*4da0*/  IMAD.MOV.U32 R43, RZ, RZ, R71 ;  /* 0x000000ffff2b7224 */ /* 0x002fe200078e0047 */
[----:B------:R-:W1:Y:S01]  /*4db0*/  MUFU.EX2 R143, R143 ;  /* 0x0000008f008f7308 */ /* 0x000e620000000800 */
[C---:B-----5:R-:W-:Y:S01]  /*4dc0*/  FADD.FTZ R24, R20.reuse, R7 ;  /* 0x0000000714187221 */ /* 0x060fe20000010000 */
[----:B------:R-:W-:Y:S01]  /*4dd0*/  F2FP.F16.F32.PACK_AB R9, R20, R73 ;  /* 0x000000491409723e */ /* 0x000fe200000000ff */
[----:B------:R-:W-:-:S02]  /*4de0*/  IMAD.MOV.U32 R42, RZ, RZ, R71 ;  /* 0x000000ffff2a7224 */ /* 0x000fc400078e0047 */
[--C-:B------:R-:W-:Y:S02]  /*4df0*/  IMAD.MOV.U32 R41, RZ, RZ, R71.reuse ;  /* 0x000000ffff297224 */ /* 0x100fe400078e0047 */
[--C-:B------:R-:W-:Y:S01]  /*4e00*/  IMAD.MOV.U32 R40, RZ, RZ, R71.reuse ;  /* 0x000000ffff287224 */ /* 0x100fe200078e0047 */
[----:B------:R3:W4:Y:S01]  /*4e10*/  MUFU.EX2 R32, R61 ;  /* 0x0000003d00207308 */ /* 0x0007220000000800 */
[----:B--2---:R-:W-:Y:S01]  /*4e20*/  FADD.FTZ R3, R37, R10 ;  /* 0x0000000a25037221 */ /* 0x004fe20000010000 */
[----:B------:R-:W-:Y:S01]  /*4e30*/  F2FP.F16.F32.PACK_AB R10, R48, R33 ;  /* 0x00000021300a723e */ /* 0x000fe200000000ff */
[--C-:B------:R-:W-:Y:S02]  /*4e40*/  IMAD.MOV.U32 R48, RZ, RZ, R71.reuse ;  /* 0x000000ffff307224 */ /* 0x100fe400078e0047 */
[--C-:B------:R-:W-:Y:S02]  /*4e50*/  IMAD.MOV.U32 R33, RZ, RZ, R71.reuse ;  /* 0x000000ffff217224 */ /* 0x100fe400078e0047 */
[--C-:B------:R-:W-:Y:S01]  /*4e60*/  IMAD.MOV.U32 R30, RZ, RZ, R71.reuse ;  /* 0x000000ffff1e7224 */ /* 0x100fe200078e0047 */
[----:B------:R-:W2:Y:S01]  /*4e70*/  MUFU.EX2 R50, R50 ;  /* 0x0000003200327308 */ /* 0x000ea20000000800 */
[----:B-1----:R-:W-:Y:S01]  /*4e80*/  FADD.FTZ R7, R143, R24 ;  /* 0x000000188f077221 */ /* 0x002fe20000010000 */
[----:B---3--:R-:W-:-:S02]  /*4e90*/  IMAD.MOV.U32 R61, RZ, RZ, R71 ;  /* 0x000000ffff3d7224 */ /* 0x008fc400078e0047 */
[--C-:B------:R-:W-:Y:S02]  /*4ea0*/  IMAD.MOV.U32 R29, RZ, RZ, R71.reuse ;  /* 0x000000ffff1d7224 */ /* 0x100fe400078e0047 */
[----:B------:R-:W-:Y:S02]  /*4eb0*/  IMAD.MOV.U32 R28, RZ, RZ, R71 ;  /* 0x000000ffff1c7224 */ /* 0x000fe400078e0047 */
[----:B------:R-:W-:Y:S01]  /*4ec0*/  MUFU.EX2 R49, R49 ;  /* 0x0000003100317308 */ /* 0x000fe20000000800 */
[C---:B----4-:R-:W-:Y:S01]  /*4ed0*/  F2FP.F16.F32.PACK_AB R11, R32.reuse, R143 ;  /* 0x0000008f200b723e */ /* 0x050fe200000000ff */
[----:B------:R-:W-:Y:S01]  /*4ee0*/  FADD.FTZ R14, R32, R7 ;  /* 0x00000007200e7221 */ /* 0x000fe20000010000 */
[----:B------:R-:W-:-:S03]  /*4ef0*/  IMAD.MOV.U32 R32, RZ, RZ, R71 ;  /* 0x000000ffff207224 */ /* 0x000fc600078e0047 */
[----:B------:R-:W-:Y:S02]  /*4f00*/  STSM.16.M88.4 [R22+0x2eb00], R8 ;  /* 0x02eb000816007844 */ /* 0x000fe40000000200 */
[----:B------:R-:W1:Y:S01]  /*4f10*/  MUFU.EX2 R52, R52 ;  /* 0x0000003400347308 */ /* 0x000e620000000800 */
[----:B--2---:R-:W-:Y:S01]  /*4f20*/  F2FP.F16.F32.PACK_AB R24, R50, R37 ;  /* 0x000000253218723e */ /* 0x004fe200000000ff */
[----:B------:R-:W-:-:S06]  /*4f30*/  IMAD.MOV.U32 R37, RZ, RZ, R71 ;  /* 0x000000ffff257224 */ /* 0x000fcc00078e0047 */
[----:B------:R-:W2:Y:S08]  /*4f40*/  MUFU.EX2 R149, R149 ;  /* 0x0000009500957308 */ /* 0x000eb00000000800 */
[----:B------:R3:W4:Y:S01]  /*4f50*/  MUFU.EX2 R4, R63 ;  /* 0x0000003f00047308 */ /* 0x0007220000000800 */
[----:B-1----:R-:W-:-:S07]  /*4f60*/  F2FP.F16.F32.PACK_AB R26, R52, R49 ;  /* 0x00000031341a723e */ /* 0x002fce00000000ff */
[----:B------:R-:W1:Y:S01]  /*4f70*/  MUFU.EX2 R153, R153 ;  /* 0x0000009900997308 */ /* 0x000e620000000800 */
[----:B--2---:R-:W-:Y:S01]  /*4f80*/  FADD.FTZ R7, R149, R14 ;  /* 0x0000000e95077221 */ /* 0x004fe20000010000 */
[----:B------:R-:W-:Y:S01]  /*4f90*/  FADD.FTZ R14, R50, R3 ;  /* 0x00000003320e7221 */ /* 0x000fe20000010000 */
[--C-:B---3--:R-:W-:Y:S02]  /*4fa0*/  IMAD.MOV.U32 R63, RZ, RZ, R71.reuse ;  /* 0x000000ffff3f7224 */ /* 0x108fe400078e0047 */
[----:B------:R-:W-:Y:S02]  /*4fb0*/  IMAD.MOV.U32 R50, RZ, RZ, R71 ;  /* 0x000000ffff327224 */ /* 0x000fe400078e0047 */
[----:B------:R-:W-:Y:S01]  /*4fc0*/  FADD.FTZ R49, R49, R14 ;  /* 0x0000000e31317221 */ /* 0x000fe20000010000 */
[----:B------:R2:W3:Y:S01]  /*4fd0*/  MUFU.EX2 R12, R57 ;  /* 0x00000039000c7308 */ /* 0x0004e20000000800 */
[C---:B----4-:R-:W-:Y:S01]  /*4fe0*/  F2FP.F16.F32.PACK_AB R25, R4.reuse, R149 ;  /* 0x000000950419723e */ /* 0x050fe200000000ff */
[----:B------:R-:W-:Y:S01]  /*4ff0*/  FADD.FTZ R20, R4, R7 ;  /* 0x0000000704147221 */ /* 0x000fe20000010000 */
[----:B------:R-:W-:Y:S01]  /*5000*/  FADD.FTZ R4, R52, R49 ;  /* 0x0000003134047221 */ /* 0x000fe20000010000 */
[----:B------:R-:W-:-:S02]  /*5010*/  IMAD.MOV.U32 R52, RZ, RZ, R71 ;  /* 0x000000ffff347224 */ /* 0x000fc400078e0047 */
[--C-:B------:R-:W-:Y:S02]  /*5020*/  IMAD.MOV.U32 R49, RZ, RZ, R71.reuse ;  /* 0x000000ffff317224 */ /* 0x100fe400078e0047 */
[----:B-1----:R-:W-:Y:S01]  /*5030*/  FADD.FTZ R3, R153, R20 ;  /* 0x0000001499037221 */ /* 0x002fe20000010000 */
[----:B--2---:R-:W-:Y:S01]  /*5040*/  IMAD.MOV.U32 R57, RZ, RZ, R71 ;  /* 0x000000ffff397224 */ /* 0x004fe200078e0047 */
[C---:B---3--:R-:W-:Y:S02]  /*5050*/  F2FP.F16.F32.PACK_AB R27, R12.reuse, R153 ;  /* 0x000000990c1b723e */ /* 0x048fe400000000ff */
[----:B------:R-:W-:-:S03]  /*5060*/  FADD.FTZ R3, R12, R3 ;  /* 0x000000030c037221 */ /* 0x000fc60000010000 */
[----:B------:R1:W-:Y:S01]  /*5070*/  STSM.16.M88.4 [R22+0x30300], R24 ;  /* 0x0303001816007844 */ /* 0x0003e20000000200 */
[----:B------:R2:W-:Y:S06]  /*5080*/  MEMBAR.ALL.CTA ;  /* 0x0000000000007992 */ /* 0x0005ec0000008000 */
[----:B--2---:R-:W2:Y:S01]  /*5090*/  FENCE.VIEW.ASYNC.S ;  /* 0x00000000000073c6 */ /* 0x004ea20000000000 */
[--C-:B-1----:R-:W-:Y:S02]  /*50a0*/  IMAD.MOV.U32 R27, RZ, RZ, R71.reuse ;  /* 0x000000ffff1b7224 */ /* 0x102fe400078e0047 */
[----:B------:R-:W-:-:S02]  /*50b0*/  IMAD.MOV.U32 R26, RZ, RZ, R71 ;  /* 0x000000ffff1a7224 */ /* 0x000fc400078e0047 */
[--C-:B------:R-:W-:Y:S02]  /*50c0*/  IMAD.MOV.U32 R25, RZ, RZ, R71.reuse ;  /* 0x000000ffff197224 */ /* 0x100fe400078e0047 */
[----:B------:R-:W-:Y:S01]  /*50d0*/  IMAD.MOV.U32 R24, RZ, RZ, R71 ;  /* 0x000000ffff187224 */ /* 0x000fe200078e0047 */
[----:B--2---:R-:W-:Y:S01]  /*50e0*/  NOP ;  /* 0x0000000000007918 */ /* 0x004fe20000000000 */
[----:B------:R-:W-:Y:S05]  /*50f0*/  @!P2 BRA `(.L_x_9796) ;  /* 0x0000004000e8a947 */ /* 0x000fea0003800000 */
[----:B------:R-:W-:Y:S01]  /*5100*/  R2UR UR6, R148 ;  /* 0x00000000940672ca */ /* 0x000fe200000e0000 */
        /* <DEDUP_REMOVED lines=29> */
.L_x_9805:
[----:B------:R-:W-:Y:S01]  /*52e0*/  R2UR UR10, R146 ;  /* 0x00000000920a72ca */ /* 0x000fe200000e0000 */
[----:B------:R-:W-:Y:S01]  /*52f0*/  UIADD3 UR46, UR41, 0x1, URZ ;  /* 0x00000001292e7890 */ /* 0x000fe2000fffe03f */
[----:B------:R-:W-:-:S03]  /*5300*/  R2UR UR7, R9 ;  /* 0x00000000090772ca */ /* 0x000fc600000e0000 */
[----:B------:R-:W-:-:S04]  /*5310*/  UISETP.NE.AND UP0, UPT, UR46, 0x2, UPT ;  /* 0x000000022e00788c */ /* 0x000fc8000bf05270 */
[----:B------:R-:W-:Y:S02]  /*5320*/  USEL UR6, URZ, 0x1, UP0 ;  /* 0x000000013f067887 */ /* 0x000fe40008000000 */
[----:B------:R-:W-:Y:S02]  /*5330*/  USEL UR46, UR46, URZ, UP0 ;  /* 0x0000003f2e2e7287 */ /* 0x000fe40008000000 */
[----:B------:R-:W-:Y:S02]  /*5340*/  ISETP.NE.AND P3, PT, RZ, UR10, PT ;  /* 0x0000000aff007c0c */ /* 0x000fe4000bf65270 */
[----:B------:R-:W-:-:S06]  /*5350*/  ULOP3.LUT UR6, UR7, UR6, URZ, 0x3c, !UPT ;  /* 0x0000000607067292 */ /* 0x000fcc000f8e3c3f */
[----:B------:R-:W-:-:S05]  /*5360*/  IMAD.U32 R148, RZ, RZ, UR6 ;  /* 0x00000006ff947e24 */ /* 0x000fca000f8e00ff */
[----:B------:R-:W-:Y:S05]  /*5370*/  @P3 BRA `(.L_x_9797) ;  /* 0x0000000000303947 */ /* 0x000fea0003800000 */
[----:B------:R-:W-:Y:S05]  /*5380*/  @!P0 BRA `(.L_x_9798) ;  /* 0x0000000000048947 */ /* 0x000fea0003800000 */
[----:B------:R-:W-:Y:S01]  /*5390*/  BPT.TRAP 0x1 ;  /* 0x000000040000795c */ /* 0x000fe20000300000 */
.L_x_9798:
[----:B------:R-:W-:Y:S01]  /*53a0*/  R2UR UR7, R148 ;  /* 0x00000000940772ca */ /* 0x000fe200000e0000 */
[----:B------:R-:W-:-:S12]  /*53b0*/  ULEA UR6, UR46, UR47, 0x3 ;  /* 0x0000002f2e067291 */ /* 0x000fd8000f8e183f */
[----:B------:R-:W-:-:S05]  /*53c0*/  IMAD.U32 R0, RZ, RZ, UR7 ;  /* 0x00000007ff007e24 */ /* 0x000fca000f8e00ff */
[----:B------:R-:W-:-:S04]  /*53d0*/  SHF.L.U32 R0, R0, 0x1f, RZ ;  /* 0x0000001f00007819 */ /* 0x000fc800000006ff */
[----:B------:R1:W2:Y:S01]  /*53e0*/  SYNCS.PHASECHK.TRANS64.TRYWAIT P2, [UR6+0x31c30], R0 ;  /* 0x031c3000ff0075a7 */ /* 0x0002a20008040146 */
[----:B------:R-:W-:Y:S05]  /*53f0*/  @!P0 BRA `(.L_x_9799) ;  /* 0x0000000000048947 */ /* 0x000fea0003800000 */
[----:B------:R-:W-:Y:S01]  /*5400*/  BPT.TRAP 0x1 ;  /* 0x000000040000795c */ /* 0x000fe20000300000 */
.L_x_9799:
[----:B--2---:R-:W-:Y:S05]  /*5410*/  @P2 BRA `(.L_x_9797) ;  /* 0x0000000000082947 */ /* 0x004fea0003800000 */
[----:B------:R-:W2:Y:S02]  /*5420*/  SYNCS.PHASECHK.TRANS64.TRYWAIT P2, [UR6+0x31c30], R0 ;  /* 0x031c3000ff0075a7 */ /* 0x000ea40008040146 */
[----:B--2---:R-:W-:Y:S05]  /*5430*/  @!P2 BRA `(.L_x_9800) ;  /* 0x000000c000c0a947 */ /* 0x004fea0003800000 */
.L_x_9797:
[----:B-12---:R-:W-:Y:S01]  /*5440*/  VIADD R0, R16, 0x8 ;  /* 0x0000000810007836 */ /* 0x006fe20000000000 */
[----:B------:R-:W-:Y:S01]  /*5450*/  UIMAD UR6, UR46, 0x6c0, UR40 ;  /* 0x000006c02e0678a4 */ /* 0x000fe2000f8e0228 */
[----:B------:R-:W-:Y:S01]  /*5460*/  UMOV UR7, 0x80000020 ;  /* 0x8000002000077882 */ /* 0x000fe20000000000 */
[----:B------:R-:W-:Y:S02]  /*5470*/  UMOV UR28, UR4 ;  /* 0x00000004001c7c82 */ /* 0x000fe40008000000 */
[----:B------:R1:W-:Y:S01]  /*5480*/  BAR.SYNC.DEFER_BLOCKING R0, 0x100 ;  /* 0x000400000000751d */ /* 0x0003e20000010000 */
[----:B------:R-:W-:Y:S02]  /*5490*/  UIADD3 UR30, UR6, 0x40, URZ ;  /* 0x00000040061e7890 */ /* 0x000fe4000fffe03f */
[----:B------:R-:W-:Y:S02]  /*54a0*/  UIADD3 UR34, UR6, 0x80, URZ ;  /* 0x0000008006227890 */ /* 0x000fe4000fffe03f */
[----:B------:R-:W-:Y:S01]  /*54b0*/  UIADD3 UR38, UR6, 0xc0, URZ ;  /* 0x000000c006267890 */ /* 0x000fe2000fffe03f */
        /* <DEDUP_REMOVED lines=15> */
[----:B------:R-:W-:Y:S01]  /*55b0*/  WARPGROUP.ARRIVE ;  /* 0x00000000000079c5 */ /* 0x000fe20000000000 */
[----:B------:R-:W-:Y:S01]  /*55c0*/  UMOV UR55, 0x80000020 ;  /* 0x8000002000377882 */ /* 0x000fe20000000000 */
[----:B------:R-:W-:Y:S01]  /*55d0*/  UIADD3 UR58, UR6, 0x180, URZ ;  /* 0x00000180063a7890 */ /* 0x000fe2000fffe03f */
[----:B------:R-:W-:Y:S01]  /*55e0*/  UMOV UR56, UR4 ;  /* 0x0000000400387c82 */ /* 0x000fe20008000000 */
[----:B------:R-:W-:-:S02]  /*55f0*/  UMOV UR57, UR5 ;  /* 0x0000000500397c82 */ /* 0x000fc40008000000 */
[----:B------:R-:W-:Y:S01]  /*5600*/  HGMMA.64x16x16.F32 R136, gdesc[UR4], RZ, !UPT, gsb0 ;  /* 0x00200000048879f0 */ /* 0x000fe2000c0008ff */
[----:B------:R-:W-:Y:S01]  /*5610*/  UMOV UR59, 0x80000020 ;  /* 0x80000020003b7882 */ /* 0x000fe20000000000 */
        /* <DEDUP_REMOVED lines=328> */
.L_x_9802:
[----:B------:R-:W-:Y:S01]  /*6aa0*/  R2UR UR7, R9 ;  /* 0x00000000090772ca */ /* 0x000fe200000e0000 */
[----:B------:R-:W-:-:S12]  /*6ab0*/  ULEA UR6, UR41, UR47, 0x3 ;  /* 0x0000002f29067291 */ /* 0x000fd8000f8e183f */
[----:B------:R-:W-:-:S05]  /*6ac0*/  IMAD.U32 R0, RZ, RZ, UR7 ;  /* 0x00000007ff007e24 */ /* 0x000fca000f8e00ff */
[----:B------:R-:W-:-:S04]  /*6ad0*/  SHF.L.U32 R0, R0, 0x1f, RZ ;  /* 0x0000001f00007819 */ /* 0x000fc800000006ff */
[----:B------:R1:W2:Y:S01]  /*6ae0*/  SYNCS.PHASECHK.TRANS64.TRYWAIT P2, [UR6+0x31c50], R0 ;  /* 0x031c5000ff0075a7 */ /* 0x0002a20008040146 */
[----:B------:R-:W-:Y:S05]  /*6af0*/  @!P0 BRA `(.L_x_9803) ;  /* 0x0000000000048947 */ /* 0x000fea0003800000 */
[----:B------:R-:W-:Y:S01]  /*6b00*/  BPT.TRAP 0x1 ;  /* 0x000000040000795c */ /* 0x000fe20000300000 */
.L_x_9803:
[----:B--2---:R-:W-:Y:S05]  /*6b10*/  @P2 BRA `(.L_x_9801) ;  /* 0x0000000000082947 */ /* 0x004fea0003800000 */
[----:B------:R-:W2:Y:S02]  /*6b20*/  SYNCS.PHASECHK.TRANS64.TRYWAIT P2, [UR6+0x31c50], R0 ;  /* 0x031c5000ff0075a7 */ /* 0x000ea40008040146 */
[----:B--2---:R-:W-:Y:S05]  /*6b30*/  @!P2 BRA `(.L_x_9804) ;  /* 0x000000ac0018a947 */ /* 0x004fea0003800000 */
.L_x_9801:
[----:B------:R-:W-:Y:S01]  /*6b40*/  UIADD3 UR6, UR47, 0x200, URZ ;  /* 0x000002002f067890 */ /* 0x000fe2000fffe03f */
[----:B------:R-:W-:Y:S01]  /*6b50*/  R2UR UR10, R145 ;  /* 0x00000000910a72ca */ /* 0x000fe200000e0000 */
[----:B------:R-:W-:Y:S01]  /*6b60*/  WARPGROUP.ARRIVE ;  /* 0x00000000000079c5 */ /* 0x000fe20000000000 */
[----:B------:R-:W-:Y:S01]  /*6b70*/  UMOV UR29, 0xc0000010 ;  /* 0xc0000010001d7882 */ /* 0x000fe20000000000 */
[----:B------:R-:W-:Y:S01]  /*6b80*/  USHF.R.U32.HI UR6, URZ, 0x4, UR6 ;  /* 0x000000043f067899 */ /* 0x000fe20008011606 */
[----:B-12---:R-:W1:Y:S01]  /*6b90*/  LDC R0, c[0x0][0x288] ;  /* 0x0000a200ff007b82 */ /* 0x006e620000000800 */
[----:B------:R-:W-:Y:S01]  /*6ba0*/  UMOV UR31, 0x80000020 ;  /* 0x80000020001f7882 */ /* 0x000fe20000000000 */
[----:B------:R-:W-:Y:S02]  /*6bb0*/  UISETP.NE.U32.AND UP0, UPT, UR60, URZ, UPT ;  /* 0x0000003f3c00728c */ /* 0x000fe4000bf05070 */
[----:B------:R-:W-:Y:S02]  /*6bc0*/  ULOP3.LUT UR6, UR6, 0x3fff, URZ, 0xc0, !UPT ;  /* 0x00003fff06067892 */ /* 0x000fe4000f8ec03f */
[----:B------:R-:W-:-:S02]  /*6bd0*/  UISETP.NE.AND.EX UP0, UPT, UR61, URZ, UPT, UP0 ;  /* 0x0000003f3d00728c */ /* 0x000fc4000bf05300 */
[----:B------:R-:W-:Y:S02]  /*6be0*/  ULOP3.LUT UR7, UR6, 0x2400000, URZ, 0xfc, !UPT ;  /* 0x0240000006077892 */ /* 0x000fe4000f8efc3f */
[----:B------:R-:W-:Y:S02]  /*6bf0*/  ULOP3.LUT UR6, UR10, 0x10000, URZ, 0xfc, !UPT ;  /* 0x000100000a067892 */ /* 0x000fe4000f8efc3f */
[----:B------:R-:W-:Y:S02]  /*6c00*/  UIMAD UR7, UR41, 0x6c0, UR7 ;  /* 0x000006c0290778a4 */ /* 0x000fe4000f8e0207 */
[----:B------:R-:W-:Y:S01]  /*6c10*/  UIMAD UR10, UR45, -0x90, UR42 ;  /* 0xffffff702d0a78a4 */ /* 0x000fe2000f8e022a */
[----:B------:R-:W-:Y:S02]  /*6c20*/  ULDC UR11, c[0x0][0x404] ;  /* 0x00010100000b7ab9 */ /* 0x000fe40000000800 */
[----:B------:R-:W-:Y:S01]  /*6c30*/  UMOV UR28, UR6 ;  /* 0x00000006001c7c82 */ /* 0x000fe20008000000 */
[----:B------:R-:W-:Y:S01]  /*6c40*/  UIADD3 UR10, UR10, 0x1, URZ ;  /* 0x000000010a0a7890 */ /* 0x000fe2000fffe03f */
[----:B------:R-:W-:Y:S01]  /*6c50*/  UMOV UR30, UR7 ;  /* 0x00000007001e7c82 */ /* 0x000fe20008000000 */
[----:B------:R-:W-:Y:S01]  /*6c60*/  USEL UR11, UR11, 0x1, UP0 ;  /* 0x000000010b0b7887 */ /* 0x000fe20008000000 */
[----:B------:R-:W-:Y:S01]  /*6c70*/  HGMMA.64x96x16.F32 R24, gdesc[UR28].tnspB, R24, gsb0 ;  /* 0x416000001c1879f0 */ /* 0x000fe20008000818 */
[----:B------:R-:W-:-:S02]  /*6c80*/  UIADD3 UR28, UR6, 0x180, URZ ;  /* 0x00000180061c7890 */ /* 0x000fc4000fffe03f */
[----:B------:R-:W-:Y:S01]  /*6c90*/  UIADD3 UR30, UR7, 0x40, URZ ;  /* 0x00000040071e7890 */ /* 0x000fe2000fffe03f */
[----:B------:R-:W-:Y:S01]  /*6ca0*/  UMOV UR29, 0xc0000010 ;  /* 0xc0000010001d7882 */ /* 0x000fe20000000000 */
[----:B------:R-:W-:Y:S01]  /*6cb0*/  UMOV UR31, 0x80000020 ;  /* 0x80000020001f7882 */ /* 0x000fe20000000000 */
[----:B------:R-:W-:Y:S02]  /*6cc0*/  ULDC UR14, c[0x0][0x2e0] ;  /* 0x0000b800000e7ab9 */ /* 0x000fe40000000800 */
[----:B------:R-:W-:-:S06]  /*6cd0*/  UIMAD UR10, UR11, UR14, UR10 ;  /* 0x0000000e0b0a72a4 */ /* 0x000fcc000f8e020a */
[----:B-1----:R-:W-:-:S05]  /*6ce0*/  IADD3 R0, -R0, UR10, RZ ;  /* 0x0000000a00007c10 */ /* 0x002fca000fffe1ff */
[----:B------:R-:W-:-:S04]  /*6cf0*/  IMAD R0, R19, -0x2, R0 ;  /* 0xfffffffe13007824 */ /* 0x000fc800078e0200 */
[----:B------:R-:W-:-:S04]  /*6d00*/  IMAD.IADD R9, R23, 0x1, R0 ;  /* 0x0000000117097824 */ /* 0x000fc800078e0200 */
[C---:B------:R-:W-:Y:S01]  /*6d10*/  VIADD R20, R9.reuse, 0x8 ;  /* 0x0000000809147836 */ /* 0x040fe20000000000 */
[C---:B------:R-:W-:Y:S02]  /*6d20*/  ISETP.GT.AND P2, PT, R9.reuse, RZ, PT ;  /* 0x000000ff0900720c */ /* 0x040fe40003f44270 */
[C---:B------:R-:W-:Y:S02]  /*6d30*/  ISETP.GT.AND P3, PT, R9.reuse, 0x1, PT ;  /* 0x000000010900780c */ /* 0x040fe40003f64270 */
        /* <DEDUP_REMOVED lines=34> */
[----:B------:R-:W-:Y:S01]  /*6f60*/  ISETP.GT.AND P3, PT, R9, 0x31, PT ;  /* 0x000000310900780c */ /* 0x000fe20003f64270 */
[----:B------:R-:W-:Y:S02]  /*6f70*/  WARPGROUP.DEPBAR.LE gsb0, 0x0 ;  /* 0x00008000000079c5 */ /* 0x000fe40000010000 */
[----:B------:R-:W-:Y:S01]  /*6f80*/  WARPGROUP.ARRIVE ;  /* 0x00000000000079c5 */ /* 0x000fe20000000000 */
[----:B------:R-:W-:Y:S02]  /*6f90*/  FSEL R155, R112, -INF , P2 ;  /* 0xff800000709b7808 */ /* 0x000fe40001000000 */
[----:B------:R-:W-:Y:S02]  /*6fa0*/  FMNMX.FTZ R0, R125, R0, !PT ;  /* 0x000000007d007209 */ /* 0x000fe40007810000 */
[----:B------:R-:W-:Y:S01]  /*6fb0*/  ISETP.GT.AND P2, PT, R9, 0x38, PT ;  /* 0x000000380900780c */ /* 0x000fe20003f44270 */
[----:B------:R-:W-:Y:S01]  /*6fc0*/  HGMMA.64x96x16.F32 R24, gdesc[UR28].tnspB, R24, gsb0 ;  /* 0x416000001c1879f0 */ /* 0x000fe20008000818 */
[----:B------:R-:W-:Y:S01]  /*6fd0*/  UIADD3 UR28, UR6, 0x300, URZ ;  /* 0x00000300061c7890 */ /* 0x000fe2000fffe03f */
[----:B------:R-:W-:Y:S01]  /*6fe0*/  FSEL R113, R113, -INF , P3 ;  /* 0xff80000071717808 */ /* 0x000fe20001800000 */
[----:B------:R-:W-:Y:S01]  /*6ff0*/  UIADD3 UR30, UR7, 0x80, URZ ;  /* 0x00000080071e7890 */ /* 0x000fe2000fffe03f */
[----:B------:R-:W-:Y:S01]  /*7000*/  FMNMX.FTZ R0, R155, R0, !PT ;  /* 0x000000009b007209 */ /* 0x000fe20007810000 */
[----:B------:R-:W-:Y:S01]  /*7010*/  UMOV UR29, 0xc0000010 ;  /* 0xc0000010001d7882 */ /* 0x000fe20000000000 */
        /* <DEDUP_REMOVED lines=48> */
[----:B------:R-:W-:Y:S01]  /*7320*/  FMNMX.FTZ R0, R80, R5, !PT ;  /* 0x0000000550007209 */ /* 0x000fe20007810000 */
[----:B------:R-:W-:Y:S02]  /*7330*/  WARPGROUP.DEPBAR.LE gsb0, 0x0 ;  /* 0x00008000000079c5 */ /* 0x000fe40000010000 */
[----:B------:R-:W-:Y:S01]  /*7340*/  WARPGROUP.ARRIVE ;  /* 0x00000000000079c5 */ /* 0x000fe20000000000 */
[----:B------:R-:W-:-:S02]  /*7350*/  ISETP.GT.AND P3, PT, R9, 0x79, PT ;  /* 0x000000790900780c */ /* 0x000fc40003f64270 */
[----:B------:R-:W-:Y:S02]  /*7360*/  FSEL R84, R84, -INF , P2 ;  /* 0xff80000054547808 */ /* 0x000fe40001000000 */
[----:B------:R-:W-:Y:S01]  /*7370*/  FMNMX.FTZ R5, R81, R0, !PT ;  /* 0x0000000051057209 */ /* 0x000fe20007810000 */
[----:B------:R-:W-:Y:S01]  /*7380*/  HGMMA.64x96x16.F32 R24, gdesc[UR28].tnspB, R24, gsb0 ;  /* 0x416000001c1879f0 */ /* 0x000fe20008000818 */
[----:B------:R-:W-:Y:S01]  /*7390*/  UIADD3 UR28, UR6, 0x480, URZ ;  /* 0x00000480061c7890 */ /* 0x000fe2000fffe03f */
[----:B------:R-:W-:Y:S01]  /*73a0*/  ISETP.GT.AND P2, PT, R9, 0x80, PT ;  /* 0x000000800900780c */ /* 0x000fe20003f44270 */
[----:B------:R-:W-:Y:S01]  /*73b0*/  UIADD3 UR30, UR7, 0xc0, URZ ;  /* 0x000000c0071e7890 */ /* 0x000fe2000fffe03f */
[----:B------:R-:W-:Y:S01]  /*73c0*/  FSEL R85, R85, -INF , P3 ;  /* 0xff80000055557808 */ /* 0x000fe20001800000 */
[----:B------:R-:W-:Y:S01]  /*73d0*/  UMOV UR29, 0xc0000010 ;  /* 0xc0000010001d7882 */ /* 0x000fe20000000000 */
[----:B------:R-:W-:Y:S01]  /*73e0*/  UMOV UR31, 0x80000020 ;  /* 0x80000020001f7882 */ /* 0x000fe20000000000 */
        /* <DEDUP_REMOVED lines=14> */
[----:B------:R-:W1:Y:S01]  /*74d0*/  LDC R0, c[0x0][0x988] ;  /* 0x00026200ff007b82 */ /* 0x000e620000000800 */
[----:B------:R-:W-:Y:S02]  /*74e0*/  ISETP.GT.AND P4, PT, R20, 0x1, PT ;  /* 0x000000011400780c */ /* 0x000fe40003f84270 */
[----:B------:R-:W2:Y:S01]  /*74f0*/  SHFL.BFLY PT, R5, R10, 0x2, 0x1f ;  /* 0x0c401f000a057f89 */ /* 0x000ea200000e0000 */
[----:B------:R-:W-:Y:S02]  /*7500*/  FSEL R138, R138, -INF , P3 ;  /* 0xff8000008a8a7808 */ /* 0x000fe40001800000 */
[----:B------:R-:W-:Y:S02]  /*7510*/  ISETP.GT.AND P5, PT, R20, 0x8, PT ;  /* 0x000000081400780c */ /* 0x000fe40003fa4270 */
[----:B------:R-:W-:-:S02]  /*7520*/  FSEL R139, R139, -INF , P4 ;  /* 0xff8000008b8b7808 */ /* 0x000fc40002000000 */
[----:B------:R-:W-:Y:S02]  /*7530*/  FMNMX.FTZ R116, R138, R7, !PT ;  /* 0x000000078a747209 */ /* 0x000fe40007810000 */
[C---:B------:R-:W-:Y:S02]  /*7540*/  ISETP.GT.AND P6, PT, R20.reuse, 0x9, PT ;  /* 0x000000091400780c */ /* 0x040fe40003fc4270 */
[----:B------:R-:W-:Y:S02]  /*7550*/  FMNMX.FTZ R120, R139, R116, !PT ;  /* 0x000000748b787209 */ /* 0x000fe40007810000 */
[----:B------:R-:W-:Y:S02]  /*7560*/  FSEL R143, R143, -INF , P6 ;  /* 0xff8000008f8f7808 */ /* 0x000fe40003000000 */
[C---:B------:R-:W-:Y:S02]  /*7570*/  ISETP.GT.AND P3, PT, R20.reuse, 0x10, PT ;  /* 0x000000101400780c */ /* 0x040fe40003f64270 */
[----:B------:R-:W-:-:S02]  /*7580*/  ISETP.GT.AND P4, PT, R20, 0x11, PT ;  /* 0x000000111400780c */ /* 0x000fc40003f84270 */
[----:B------:R-:W-:Y:S02]  /*7590*/  ISETP.GT.AND P6, PT, R20, 0x19, PT ;  /* 0x000000191400780c */ /* 0x000fe40003fc4270 */
[----:B------:R-:W-:Y:S02]  /*75a0*/  FSEL R131, R131, -INF , P4 ;  /* 0xff80000083837808 */ /* 0x000fe40002000000 */
[----:B------:R-:W-:Y:S02]  /*75b0*/  FSEL R135, R135, -INF , P6 ;  /* 0xff80000087877808 */ /* 0x000fe40003000000 */
[----:B--2---:R-:W-:Y:S02]  /*75c0*/  FMNMX.FTZ R12, R10, R5, !PT ;  /* 0x000000050a0c7209 */ /* 0x004fe40007810000 */
[C---:B------:R-:W-:Y:S02]  /*75d0*/  ISETP.GT.AND P4, PT, R20.reuse, 0x21, PT ;  /* 0x000000211400780c */ /* 0x040fe40003f84270 */
[----:B------:R-:W-:Y:S01]  /*75e0*/  ISETP.GT.AND P6, PT, R20, 0x29, PT ;  /* 0x000000291400780c */ /* 0x000fe20003fc4270 */
[----:B------:R-:W2:Y:S01]  /*75f0*/  SHFL.BFLY PT, R5, R12, 0x1, 0x1f ;  /* 0x0c201f000c057f89 */ /* 0x000ea200000e0000 */
[----:B------:R-:W-:-:S02]  /*7600*/  FSEL R123, R123, -INF , P4 ;  /* 0xff8000007b7b7808 */ /* 0x000fc40002000000 */
[----:B------:R-:W-:Y:S02]  /*7610*/  FSEL R127, R127, -INF , P6 ;  /* 0xff8000007f7f7808 */ /* 0x000fe40003000000 */
[C---:B------:R-:W-:Y:S02]  /*7620*/  ISETP.GT.AND P4, PT, R20.reuse, 0x31, PT ;  /* 0x000000311400780c */ /* 0x040fe40003f84270 */
[----:B------:R-:W-:-:S04]  /*7630*/  ISETP.GT.AND P6, PT, R20, 0x39, PT ;  /* 0x000000391400780c */ /* 0x000fc80003fc4270 */
[----:B------:R-:W-:Y:S02]  /*7640*/  FSEL R119, R119, -INF , P6 ;  /* 0xff80000077777808 */ /* 0x000fe40003000000 */
[----:B--2---:R-:W-:-:S04]  /*7650*/  FMNMX.FTZ R5, R12, R5, !PT ;  /* 0x000000050c057209 */ /* 0x004fc80007810000 */
[C---:B------:R-:W-:Y:S01]  /*7660*/  FSETP.NEU.FTZ.AND P2, PT, R5.reuse, -INF , PT ;  /* 0xff8000000500780b */ /* 0x040fe20003f5d000 */
[----:B-1----:R-:W-:Y:S01]  /*7670*/  FMUL.FTZ R14, R5, R0 ;  /* 0x00000000050e7220 */ /* 0x002fe20000410000 */
[----:B------:R-:W-:Y:S02]  /*7680*/  WARPGROUP.DEPBAR.LE gsb0, 0x0 ;  /* 0x00008000000079c5 */ /* 0x000fe40000010000 */
[----:B------:R-:W-:Y:S02]  /*7690*/  WARPGROUP.ARRIVE ;  /* 0x00000000000079c5 */ /* 0x000fe40000000000 */
[----:B------:R-:W-:-:S04]  /*76a0*/  FSEL R10, R14, RZ, P2 ;  /* 0x000000ff0e0a7208 */ /* 0x000fc80001000000 */
[----:B------:R-:W-:Y:S01]  /*76b0*/  HGMMA.64x96x16.F32 R24, gdesc[UR28].tnspB, R24, gsb0 ;  /* 0x416000001c1879f0 */ /* 0x000fe20008000818 */
[----:B------:R-:W-:Y:S01]  /*76c0*/  UIADD3 UR28, UR6, 0x600, URZ ;  /* 0x00000600061c7890 */ /* 0x000fe2000fffe03f */
[-CC-:B------:R-:W-:Y:S01]  /*76d0*/  FFMA.FTZ R9, R15, R0.reuse, -R10.reuse ;  /* 0x000000000f097223 */ /* 0x180fe2000001080a */
[----:B------:R-:W-:Y:S01]  /*76e0*/  UIADD3 UR30, UR7, 0x100, URZ ;  /* 0x00000100071e7890 */ /* 0x000fe2000fffe03f */
[----:B------:R-:W-:Y:S01]  /*76f0*/  FSEL R15, R142, -INF , P5 ;  /* 0xff8000008e0f7808 */ /* 0x000fe20002800000 */
[----:B------:R-:W-:Y:S01]  /*7700*/  UMOV UR29, 0xc0000010 ;  /* 0xc0000010001d7882 */ /* 0x000fe20000000000 */
[----:B------:R-:W-:Y:S01]  /*7710*/  UMOV UR31, 0x80000020 ;  /* 0x80000020001f7882 */ /* 0x000fe20000000000 */
[--C-:B------:R-:W-:Y:S01]  /*7720*/  FFMA.FTZ R124, R21, R0, -R10.reuse ;  /* 0x00000000157c7223 */ /* 0x100fe2000001080a */
[----:B------:R-:W-:Y:S01]  /*7730*/  FMNMX.FTZ R120, R15, R120, !PT ;  /* 0x000000780f787209 */ /* 0x000fe20007810000 */
[--C-:B------:R-:W-:Y:S01]  /*7740*/  FFMA.FTZ R112, R129, R0, -R10.reuse ;  /* 0x0000000081707223 */ /* 0x100fe2000001080a */
[----:B------:R-:W-:Y:S01]  /*7750*/  FSEL R21, R130, -INF , P3 ;  /* 0xff80000082157808 */ /* 0x000fe20001800000 */
[----:B------:R1:W-:Y:S01]  /*7760*/  MUFU.EX2 R116, R124 ;  /* 0x0000007c00747308 */ /* 0x0003e20000000800 */
        /* <DEDUP_REMOVED lines=8> */
[----:B-1----:R-:W-:Y:S01]  /*77f0*/  FMNMX.FTZ R124, R131, R120, !PT ;  /* 0x00000078837c7209 */ /* 0x002fe20007810000 */
[--C-:B------:R-:W-:Y:S01]  /*7800*/  FFMA.FTZ R11, R11, R0, -R10.reuse ;  /* 0x000000000b0b7223 */ /* 0x100fe2000001080a */
[----:B------:R-:W-:Y:S01]  /*7810*/  ISETP.GT.AND P3, PT, R20, 0x20, PT ;  /* 0x000000201400780c */ /* 0x000fe20003f64270 */
[----:B------:R-:W-:Y:S01]  /*7820*/  MUFU.EX2 R120, R128 ;  /* 0x0000008000787308 */ /* 0x000fe20000000800 */
[----:B------:R-:W-:Y:S01]  /*7830*/  FMNMX.FTZ R124, R129, R124, !PT ;  /* 0x0000007c817c7209 */ /* 0x000fe20007810000 */
[-CC-:B------:R-:W-:Y:S01]  /*7840*/  FFMA.FTZ R13, R13, R0.reuse, -R10.reuse ;  /* 0x000000000d0d7223 */ /* 0x180fe2000001080a */
[----:B------:R-:W-:Y:S01]  /*7850*/  FSEL R141, R122, -INF , P3 ;  /* 0xff8000007a8d7808 */ /* 0x000fe20001800000 */
[--C-:B------:R-:W-:Y:S01]  /*7860*/  FFMA.FTZ R122, R153, R0, -R10.reuse ;  /* 0x00000000997a7223 */ /* 0x100fe2000001080a */
[----:B------:R-:W-:Y:S01]  /*7870*/  FMNMX.FTZ R124, R135, R124, !PT ;  /* 0x0000007c877c7209 */ /* 0x000fe20007810000 */
        /* <DEDUP_REMOVED lines=23> */
[----:B------:R-:W-:Y:S01]  /*79f0*/  FSEL R118, R118, -INF , P5 ;  /* 0xff80000076767808 */ /* 0x000fe20002800000 */
[----:B------:R-:W-:Y:S01]  /*7a00*/  FFMA.FTZ R72, R72, R0, -R10 ;  /* 0x0000000048487223 */ /* 0x000fe2000001080a */
[----:B------:R-:W-:-:S02]  /*7a10*/  FMNMX.FTZ R137, R153, R124, !PT ;  /* 0x0000007c99897209 */ /* 0x000fc40007810000 */
[----:B------:R-:W-:Y:S02]  /*7a20*/  ISETP.GT.AND P3, PT, R20, 0x40, PT ;  /* 0x000000401400780c */ /* 0x000fe40003f64270 */
[----:B------:R-:W-:Y:S01]  /*7a30*/  FMNMX.FTZ R124, R118, R137, !PT ;  /* 0x00000089767c7209 */ /* 0x000fe20007810000 */
[----:B------:R-:W-:Y:S01]  /*7a40*/  MUFU.EX2 R13, R13 ;  /* 0x0000000d000d7308 */ /* 0x000fe20000000800 */
[----:B------:R-:W-:Y:S02]  /*7a50*/  ISETP.GT.AND P4, PT, R20, 0x41, PT ;  /* 0x000000411400780c */ /* 0x000fe40003f84270 */
[----:B------:R-:W-:Y:S02]  /*7a60*/  FSEL R155, R106, -INF , P3 ;  /* 0xff8000006a9b7808 */ /* 0x000fe40001800000 */
[----:B------:R-:W-:Y:S02]  /*7a70*/  FMNMX.FTZ R106, R119, R124, !PT ;  /* 0x0000007c776a7209 */ /* 0x000fe40007810000 */
[----:B------:R-:W-:Y:S01]  /*7a80*/  FSEL R124, R107, -INF , P4 ;  /* 0xff8000006b7c7808 */ /* 0x000fe20002000000 */
[----:B------:R-:W-:Y:S01]  /*7a90*/  MUFU.EX2 R14, R14 ;  /* 0x0000000e000e7308 */ /* 0x000fe20000000800 */
[----:B------:R-:W-:-:S02]  /*7aa0*/  ISETP.GT.AND P5, PT, R20, 0x48, PT ;  /* 0x000000481400780c */ /* 0x000fc40003fa4270 */
[----:B------:R-:W-:Y:S01]  /*7ab0*/  FMNMX.FTZ R107, R155, R106, !PT ;  /* 0x0000006a9b6b7209 */ /* 0x000fe20007810000 */
[----:B------:R-:W-:Y:S01]  /*7ac0*/  FFMA.FTZ R106, R157, R0, -R10 ;  /* 0x000000009d6a7223 */ /* 0x000fe2000001080a */
[----:B------:R-:W-:Y:S02]  /*7ad0*/  ISETP.GT.AND P3, PT, R20, 0x49, PT ;  /* 0x000000491400780c */ /* 0x000fe40003f64270 */
[----:B------:R-:W-:Y:S01]  /*7ae0*/  FSEL R110, R110, -INF , P5 ;  /* 0xff8000006e6e7808 */ /* 0x000fe20002800000 */
[----:B------:R-:W-:Y:S01]  /*7af0*/  MUFU.EX2 R9, R9 ;  /* 0x0000000900097308 */ /* 0x000fe20000000800 */
[----:B------:R-:W-:Y:S02]  /*7b00*/  FMNMX.FTZ R107, R124, R107, !PT ;  /* 0x0000006b7c6b7209 */ /* 0x000fe40007810000 */
[----:B------:R-:W-:Y:S02]  /*7b10*/  FSEL R111, R111, -INF , P3 ;  /* 0xff8000006f6f7808 */ /* 0x000fe40001800000 */
[----:B------:R-:W-:-:S02]  /*7b20*/  ISETP.GT.AND P3, PT, R20, 0x50, PT ;  /* 0x000000501400780c */ /* 0x000fc40003f64270 */
[----:B-1----:R-:W-:Y:S01]  /*7b30*/  FMNMX.FTZ R126, R110, R107, !PT ;  /* 0x0000006b6e7e7209 */ /* 0x002fe20007810000 */
[--C-:B------:R-:W-:Y:S01]  /*7b40*/  FFMA.FTZ R107, R117, R0, -R10.reuse ;  /* 0x00000000756b7223 */ /* 0x100fe2000001080a */
[----:B------:R-:W-:Y:S01]  /*7b50*/  ISETP.GT.AND P4, PT, R20, 0x51, PT ;  /* 0x000000511400780c */ /* 0x000fe20003f84270 */
[----:B------:R-:W-:Y:S01]  /*7b60*/  MUFU.EX2 R112, R112 ;  /* 0x0000007000707308 */ /* 0x000fe20000000800 */
[----:B------:R-:W-:Y:S02]  /*7b70*/  FSEL R157, R98, -INF , P3 ;  /* 0xff800000629d7808 */ /* 0x000fe40001800000 */
[----:B------:R-:W-:Y:S02]  /*7b80*/  FMNMX.FTZ R98, R111, R126, !PT ;  /* 0x0000007e6f627209 */ /* 0x000fe40007810000 */
[----:B------:R-:W-:Y:S02]  /*7b90*/  FSEL R126, R99, -INF , P4 ;  /* 0xff800000637e7808 */ /* 0x000fe40002000000 */
[----:B------:R-:W-:Y:S01]  /*7ba0*/  ISETP.GT.AND P5, PT, R20, 0x58, PT ;  /* 0x000000581400780c */ /* 0x000fe20003fa4270 */
[----:B------:R-:W-:Y:S01]  /*7bb0*/  MUFU.EX2 R133, R133 ;  /* 0x0000008500857308 */ /* 0x000fe20000000800 */
[----:B------:R-:W-:Y:S01]  /*7bc0*/  FMNMX.FTZ R99, R157, R98, !PT ;  /* 0x000000629d637209 */ /* 0x000fe20007810000 */
[----:B------:R-:W-:Y:S01]  /*7bd0*/  FFMA.FTZ R98, R104, R0, -R10 ;  /* 0x0000000068627223 */ /* 0x000fe2000001080a */
[----:B------:R-:W-:-:S02]  /*7be0*/  ISETP.GT.AND P3, PT, R20, 0x59, PT ;  /* 0x000000591400780c */ /* 0x000fc40003f64270 */
[----:B------:R-:W-:Y:S02]  /*7bf0*/  FSEL R102, R102, -INF , P5 ;  /* 0xff80000066667808 */ /* 0x000fe40002800000 */
[----:B------:R-:W-:Y:S01]  /*7c00*/  FMNMX.FTZ R99, R126, R99, !PT ;  /* 0x000000637e637209 */ /* 0x000fe20007810000 */
[----:B------:R-:W-:Y:S01]  /*7c10*/  MUFU.EX2 R121, R121 ;  /* 0x0000007900797308 */ /* 0x000fe20000000800 */
[----:B------:R-:W-:Y:S02]  /*7c20*/  WARPGROUP.DEPBAR.LE gsb0, 0x0 ;  /* 0x00008000000079c5 */ /* 0x000fe40000010000 */
[----:B------:R-:W-:Y:S01]  /*7c30*/  WARPGROUP.ARRIVE ;  /* 0x00000000000079c5 */ /* 0x000fe20000000000 */
[----:B------:R-:W-:Y:S02]  /*7c40*/  FSEL R117, R103, -INF , P3 ;  /* 0xff80000067757808 */ /* 0x000fe40001800000 */
[----:B------:R-:W-:Y:S02]  /*7c50*/  ISETP.GT.AND P3, PT, R20, 0x60, PT ;  /* 0x000000601400780c */ /* 0x000fe40003f64270 */
        /* <DEDUP_REMOVED lines=8> */
[----:B------:R-:W-:Y:S01]  /*7ce0*/  FMNMX.FTZ R104, R117, R104, !PT ;  /* 0x0000006875687209 */ /* 0x000fe20007810000 */
[-CC-:B------:R-:W-:Y:S01]  /*7cf0*/  FFMA.FTZ R99, R105, R0.reuse, -R10.reuse ;  /* 0x0000000069637223 */ /* 0x180fe2000001080a */
[----:B------:R-:W-:Y:S01]  /*7d00*/  ISETP.GT.AND P5, PT, R20, 0x68, PT ;  /* 0x000000681400780c */ /* 0x000fe20003fa4270 */
        /* <DEDUP_REMOVED lines=9> */
[----:B------:R-:W-:Y:S01]  /*7da0*/  MUFU.EX2 R114, R114 ;  /* 0x0000007200727308 */ /* 0x000fe20000000800 */
[C---:B------:R-:W-:Y:S02]  /*7db0*/  ISETP.GT.AND P3, PT, R20.reuse, 0x70, PT ;  /* 0x000000701400780c */ /* 0x040fe40003f64270 */
[----:B------:R-:W-:Y:S02]  /*7dc0*/  FMNMX.FTZ R95, R105, R104, !PT ;  /* 0x00000068695f7209 */ /* 0x000fe40007810000 */
[----:B------:R-:W-:-:S02]  /*7dd0*/  ISETP.GT.AND P4, PT, R20, 0x71, PT ;  /* 0x000000711400780c */ /* 0x000fc40003f84270 */
[----:B------:R-:W-:Y:S01]  /*7de0*/  FSEL R109, R82, -INF , P3 ;  /* 0xff800000526d7808 */ /* 0x000fe20001800000 */
[----:B------:R-:W-:Y:S01]  /*7df0*/  MUFU.EX2 R113, R113 ;  /* 0x0000007100717308 */ /* 0x000fe20000000800 */
[----:B------:R-:W-:Y:S02]  /*7e00*/  FMNMX.FTZ R82, R94, R95, !PT ;  /* 0x0000005f5e527209 */ /* 0x000fe40007810000 */
[----:B------:R-:W-:Y:S02]  /*7e10*/  FSEL R104, R83, -INF , P4 ;  /* 0xff80000053687808 */ /* 0x000fe40002000000 */
[----:B------:R-:W-:Y:S02]  /*7e20*/  ISETP.GT.AND P5, PT, R20, 0x78, PT ;  /* 0x000000781400780c */ /* 0x000fe40003fa4270 */
[----:B------:R-:W-:Y:S01]  /*7e30*/  FMNMX.FTZ R83, R109, R82, !PT ;  /* 0x000000526d537209 */ /* 0x000fe20007810000 */
[----:B------:R-:W-:Y:S01]  /*7e40*/  FFMA.FTZ R82, R96, R0, -R10 ;  /* 0x0000000060527223 */ /* 0x000fe2000001080a */
[----:B------:R-:W-:Y:S01]  /*7e50*/  ISETP.GT.AND P3, PT, R20, 0x79, PT ;  /* 0x000000791400780c */ /* 0x000fe20003f64270 */
[----:B------:R1:W-:Y:S01]  /*7e60*/  MUFU.EX2 R95, R108 ;  /* 0x0000006c005f7308 */ /* 0x0003e20000000800 */
[----:B------:R-:W-:-:S02]  /*7e70*/  FSEL R86, R86, -INF , P5 ;  /* 0xff80000056567808 */ /* 0x000fc40002800000 */
[----:B------:R-:W-:Y:S02]  /*7e80*/  FMNMX.FTZ R83, R104, R83, !PT ;  /* 0x0000005368537209 */ /* 0x000fe40007810000 */
[----:B------:R-:W-:Y:S01]  /*7e90*/  FSEL R96, R87, -INF , P3 ;  /* 0xff80000057607808 */ /* 0x000fe20001800000 */
[----:B------:R-:W-:Y:S01]  /*7ea0*/  FFMA.FTZ R87, R97, R0, -R10 ;  /* 0x0000000061577223 */ /* 0x000fe2000001080a */
[----:B------:R-:W-:Y:S01]  /*7eb0*/  ISETP.GT.AND P3, PT, R20, 0x80, PT ;  /* 0x000000801400780c */ /* 0x000fe20003f64270 */
[----:B------:R-:W-:Y:S01]  /*7ec0*/  MUFU.EX2 R106, R106 ;  /* 0x0000006a006a7308 */ /* 0x000fe20000000800 */
[----:B------:R-:W-:Y:S02]  /*7ed0*/  FMNMX.FTZ R83, R86, R83, !PT ;  /* 0x0000005356537209 */ /* 0x000fe40007810000 */
[----:B------:R-:W-:Y:S02]  /*7ee0*/  ISETP.GT.AND P4, PT, R20, 0x81, PT ;  /* 0x000000811400780c */ /* 0x000fe40003f84270 */
[----:B------:R-:W-:-:S02]  /*7ef0*/  FSEL R97, R74, -INF , P3 ;  /* 0xff8000004a617808 */ /* 0x000fc40001800000 */
[----:B------:R-:W-:Y:S01]  /*7f00*/  FMNMX.FTZ R74, R96, R83, !PT ;  /* 0x00000053604a7209 */ /* 0x000fe20007810000 */
[----:B------:R-:W-:Y:S01]  /*7f10*/  MUFU.EX2 R107, R107 ;  /* 0x0000006b006b7308 */ /* 0x000fe20000000800 */
[----:B-1----:R-:W-:Y:S02]  /*7f20*/  FSEL R108, R75, -INF , P4 ;  /* 0xff8000004b6c7808 */ /* 0x002fe40002000000 */
[----:B------:R-:W-:Y:S02]  /*7f30*/  ISETP.GT.AND P5, PT, R20, 0x88, PT ;  /* 0x000000881400780c */ /* 0x000fe40003fa4270 */
[----:B------:R-:W-:Y:S01]  /*7f40*/  FMNMX.FTZ R75, R97, R74, !PT ;  /* 0x0000004a614b7209 */ /* 0x000fe20007810000 */
        /* <DEDUP_REMOVED lines=8> */
[----:B------:R-:W-:Y:S01]  /*7fd0*/  FFMA.FTZ R79, R89, R0, -R10 ;  /* 0x00000000594f7223 */ /* 0x000fe2000001080a */
[----:B------:R-:W-:Y:S01]  /*7fe0*/  FMNMX.FTZ R75, R128, R75, !PT ;  /* 0x0000004b804b7209 */ /* 0x000fe20007810000 */
[----:B------:R1:W-:Y:S01]  /*7ff0*/  MUFU.EX2 R83, R87 ;  /* 0x0000005700537308 */ /* 0x0003e20000000800 */
[----:B------:R-:W-:-:S02]  /*8000*/  FSEL R89, R5, RZ, P2 ;  /* 0x000000ff05597208 */ /* 0x000fc40001000000 */
[----:B------:R-:W-:-:S03]  /*8010*/  FMNMX.FTZ R100, R130, R75, !PT ;  /* 0x0000004b82647209 */ /* 0x000fc60007810000 */
[----:B------:R-:W-:Y:S02]  /*8020*/  FADD.FTZ R89, -R89, R8 ;  /* 0x0000000859597221 */ /* 0x000fe40000010100 */
[----:B------:R-:W2:Y:S01]  /*8030*/  SHFL.BFLY PT, R101, R100, 0x2, 0x1f ;  /* 0x0c401f0064657f89 */ /* 0x000ea200000e0000 */
[----:B------:R3:W-:Y:S01]  /*8040*/  MUFU.EX2 R75, R132 ;  /* 0x00000084004b7308 */ /* 0x0007e20000000800 */
[-CC-:B-1----:R-:W-:Y:S01]  /*8050*/  FFMA.FTZ R87, R93, R0.reuse, -R10.reuse ;  /* 0x000000005d577223 */ /* 0x182fe2000001080a */
[-CC-:B------:R-:W-:Y:S01]  /*8060*/  FFMA.FTZ R93, R73, R0.reuse, -R10.reuse ;  /* 0x00000000495d7223 */ /* 0x180fe2000001080a */
[----:B------:R-:W-:Y:S01]  /*8070*/  FFMA.FTZ R73, R76, R0, -R10 ;  /* 0x000000004c497223 */ /* 0x000fe2000001080a */
[----:B------:R-:W-:-:S04]  /*8080*/  IMAD.U32 R10, RZ, RZ, UR46 ;  /* 0x0000002eff0a7e24 */ /* 0x000fc8000f8e00ff */
[----:B------:R-:W-:Y:S01]  /*8090*/  MUFU.EX2 R98, R98 ;  /* 0x0000006200627308 */ /* 0x000fe20000000800 */
[----:B------:R-:W-:-:S05]  /*80a0*/  @!P1 LEA R10, R10, UR47, 0x3 ;  /* 0x0000002f0a0a9c11 */ /* 0x000fca000f8e18ff */
[----:B------:R-:W-:Y:S02]  /*80b0*/  @!P1 VIADD R10, R10, 0x31c40 ;  /* 0x00031c400a0a9836 */ /* 0x000fe40000000000 */
[----:B------:R-:W-:Y:S03]  /*80c0*/  MUFU.EX2 R99, R99 ;  /* 0x0000006300637308 */ /* 0x000fe60000000800 */
[----:B------:R-:W-:Y:S01]  /*80d0*/  @!P1 PRMT R10, RZ, 0x654, R10 ;  /* 0x00000654ff0a9816 */ /* 0x000fe2000000000a */
[----:B------:R-:W-:Y:S02]  /*80e0*/  WARPGROUP.DEPBAR.LE gsb0, 0x0 ;  /* 0x00008000000079c5 */ /* 0x000fe40000010000 */
[----:B------:R-:W-:Y:S01]  /*80f0*/  WARPGROUP.ARRIVE ;  /* 0x00000000000079c5 */ /* 0x000fe20000000000 */
[----:B--2---:R-:W-:Y:S01]  /*8100*/  FMNMX.FTZ R101, R100, R101, !PT ;  /* 0x0000006564657209 */ /* 0x004fe20007810000 */
[----:B------:R-:W-:Y:S01]  /*8110*/  FMUL.FTZ R100, R89, R0 ;  /* 0x0000000059647220 */ /* 0x000fe20000410000 */
[----:B------:R-:W-:Y:S03]  /*8120*/  MUFU.EX2 R90, R90 ;  /* 0x0000005a005a7308 */ /* 0x000fe60000000800 */
[----:B------:R-:W-:Y:S01]  /*8130*/  HGMMA.64x96x16.F32 R24, gdesc[UR28].tnspB, R24, gsb0 ;  /* 0x416000001c1879f0 */ /* 0x000fe20008000818 */
[----:B------:R-:W-:Y:S01]  /*8140*/  UIADD3 UR28, UR6, 0x900, URZ ;  /* 0x00000900061c7890 */ /* 0x000fe2000fffe03f */
[----:B------:R-:W1:Y:S01]  /*8150*/  SHFL.BFLY PT, R88, R101, 0x1, 0x1f ;  /* 0x0c201f0065587f89 */ /* 0x000e6200000e0000 */
[----:B------:R-:W-:Y:S01]  /*8160*/  UIADD3 UR30, UR7, 0x180, URZ ;  /* 0x00000180071e7890 */ /* 0x000fe2000fffe03f */
[----:B------:R-:W-:Y:S01]  /*8170*/  UMOV UR29, 0xc0000010 ;  /* 0xc0000010001d7882 */ /* 0x000fe20000000000 */
[----:B------:R-:W-:Y:S01]  /*8180*/  UMOV UR31, 0x80000020 ;  /* 0x80000020001f7882 */ /* 0x000fe20000000000 */
[----:B------:R-:W2:Y:S08]  /*8190*/  MUFU.EX2 R100, R100 ;  /* 0x0000006400647308 */ /* 0x000eb00000000800 */
[----:B------:R-:W-:Y:S08]  /*81a0*/  MUFU.EX2 R82, R82 ;  /* 0x0000005200527308 */ /* 0x000ff00000000800 */
[----:B------:R-:W-:Y:S01]  /*81b0*/  MUFU.EX2 R20, R20 ;  /* 0x0000001400147308 */ /* 0x000fe20000000800 */
[----:B-1----:R-:W-:-:S04]  /*81c0*/  FMNMX.FTZ R137, R101, R88, !PT ;  /* 0x0000005865897209 */ /* 0x002fc80007810000 */
[C---:B------:R-:W-:Y:S01]  /*81d0*/  FSETP.NEU.FTZ.AND P2, PT, R137.reuse, -INF , PT ;  /* 0xff8000008900780b */ /* 0x040fe20003f5d000 */
[C---:B------:R-:W-:Y:S02]  /*81e0*/  FMUL.FTZ R77, R137.reuse, R0 ;  /* 0x00000000894d7220 */ /* 0x040fe40000410000 */
[----:B------:R-:W-:Y:S01]  /*81f0*/  MUFU.EX2 R74, R74 ;  /* 0x0000004a004a7308 */ /* 0x000fe20000000800 */
[----:B------:R-:W-:Y:S02]  /*8200*/  FSEL R8, R137, RZ, P2 ;  /* 0x000000ff89087208 */ /* 0x000fe40001000000 */
[----:B------:R-:W-:Y:S02]  /*8210*/  FSEL R77, R77, RZ, P2 ;  /* 0x000000ff4d4d7208 */ /* 0x000fe40001000000 */
[----:B------:R-:W-:-:S03]  /*8220*/  ISETP.GE.U32.AND P2, PT, R2, 0x180, PT ;  /* 0x000001800200780c */ /* 0x000fc60003f46070 */
[----:B------:R-:W-:Y:S01]  /*8230*/  MUFU.EX2 R79, R79 ;  /* 0x0000004f004f7308 */ /* 0x000fe20000000800 */
[-C--:B------:R-:W-:Y:S01]  /*8240*/  FFMA.FTZ R136, R127, R0.reuse, -R77 ;  /* 0x000000007f887223 */ /* 0x080fe2000001084d */
[----:B------:R-:W-:Y:S01]  /*8250*/  FADD.FTZ R127, -R8, R7 ;  /* 0x00000007087f7221 */ /* 0x000fe20000010100 */
[-CC-:B------:R-:W-:Y:S01]  /*8260*/  FFMA.FTZ R7, R110, R0.reuse, -R77.reuse ;  /* 0x000000006e077223 */ /* 0x180fe2000001084d */
[-CC-:B------:R-:W-:Y:S01]  /*8270*/  FFMA.FTZ R89, R138, R0.reuse, -R77.reuse ;  /* 0x000000008a597223 */ /* 0x180fe2000001084d */
[-CC-:B---3--:R-:W-:Y:S01]  /*8280*/  FFMA.FTZ R132, R139, R0.reuse, -R77.reuse ;  /* 0x000000008b847223 */ /* 0x188fe2000001084d */
[-C--:B------:R-:W-:Y:S01]  /*8290*/  FMUL.FTZ R110, R127, R0.reuse ;  /* 0x000000007f6e7220 */ /* 0x080fe20000410000 */
[----:B------:R-:W-:Y:S02]  /*82a0*/  IMAD.U32 R127, RZ, RZ, UR41 ;  /* 0x00000029ff7f7e24 */ /* 0x000fe4000f8e00ff */
[-CC-:B------:R-:W-:Y:S01]  /*82b0*/  FFMA.FTZ R15, R15, R0.reuse, -R77.reuse ;  /* 0x000000000f0f7223 */ /* 0x180fe2000001084d */
[-CC-:B------:R-:W-:Y:S01]  /*82c0*/  FFMA.FTZ R101, R124, R0.reuse, -R77.reuse ;  /* 0x000000007c657223 */ /* 0x180fe2000001084d */
[----:B------:R-:W-:Y:S01]  /*82d0*/  MUFU.EX2 R89, R89 ;  /* 0x0000005900597308 */ /* 0x000fe20000000800 */
[----:B------:R-:W-:Y:S01]  /*82e0*/  FFMA.FTZ R124, R111, R0, -R77 ;  /* 0x000000006f7c7223 */ /* 0x000fe2000001084d */
[----:B------:R-:W-:-:S02]  /*82f0*/  VIADD R8, R16, 0x9 ;  /* 0x0000000910087836 */ /* 0x000fc40000000000 */
[----:B--2---:R-:W-:Y:S01]  /*8300*/  FFMA.FTZ R111, R100, R4, R11 ;  /* 0x00000004646f7223 */ /* 0x004fe2000001000b */
[-CC-:B------:R-:W-:Y:S01]  /*8310*/  FFMA.FTZ R138, R143, R0.reuse, -R77.reuse ;  /* 0x000000008f8a7223 */ /* 0x180fe2000001084d */
[----:B------:R-:W-:Y:S01]  /*8320*/  @!P1 LEA R4, R127, UR47, 0x3 ;  /* 0x0000002f7f049c11 */ /* 0x000fe2000f8e18ff */
[-C--:B------:R-:W-:Y:S01]  /*8330*/  FFMA.FTZ R134, R21, R0.reuse, -R77 ;  /* 0x0000000015867223 */ /* 0x080fe2000001084d */
[----:B------:R-:W-:Y:S01]  /*8340*/  SEL R8, R8, 0x9, !P2 ;  /* 0x0000000908087807 */ /* 0x000fe20005000000 */
[----:B------:R-:W1:Y:S01]  /*8350*/  MUFU.EX2 R110, R110 ;  /* 0x0000006e006e7308 */ /* 0x000e620000000800 */
[----:B------:R-:W-:Y:S01]  /*8360*/  FADD.FTZ R152, R12, R111 ;  /* 0x0000006f0c987221 */ /* 0x000fe20000010000 */
[----:B------:R-:W-:Y:S02]  /*8370*/  @!P1 VIADD R111, R4, 0x31c60 ;  /* 0x00031c60046f9836 */ /* 0x000fe40000000000 */
[-CC-:B------:R-:W-:Y:S01]  /*8380*/  FFMA.FTZ R131, R131, R0.reuse, -R77.reuse ;  /* 0x0000000083837223 */ /* 0x180fe2000001084d */
[-CC-:B------:R-:W-:Y:S01]  /*8390*/  FFMA.FTZ R129, R129, R0.reuse, -R77.reuse ;  /* 0x0000000081817223 */ /* 0x180fe2000001084d */
[----:B------:R-:W-:Y:S01]  /*83a0*/  FADD.FTZ R127, R13, R152 ;  /* 0x000000980d7f7221 */ /* 0x000fe20000010000 */
[-CC-:B------:R-:W-:Y:S01]  /*83b0*/  FFMA.FTZ R142, R135, R0.reuse, -R77.reuse ;  /* 0x00000000878e7223 */ /* 0x180fe2000001084d */
[----:B------:R-:W-:Y:S01]  /*83c0*/  F2FP.F16.F32.PACK_AB R12, R12, R11 ;  /* 0x0000000b0c0c723e */ /* 0x000fe200000000ff */
        /* <DEDUP_REMOVED lines=18> */
[----:B------:R-:W-:Y:S01]  /*84f0*/  ISETP.LT.AND P2, PT, R6, UR45, PT ;  /* 0x0000002d06007c0c */ /* 0x000fe2000bf41270 */
[----:B------:R-:W-:-:S05]  /*8500*/  UMOV UR41, UR46 ;  /* 0x0000002e00297c82 */ /* 0x000fca0008000000 */
[----:B------:R-:W5:Y:S08]  /*8510*/  MUFU.EX2 R134, R134 ;  /* 0x0000008600867308 */ /* 0x000f700000000800 */
[----:B------:R-:W5:Y:S01]  /*8520*/  MUFU.EX2 R131, R131 ;  /* 0x0000008300837308 */ /* 0x000f620000000800 */
[----:B------:R-:W-:Y:S02]  /*8530*/  WARPGROUP.DEPBAR.LE gsb0, 0x0 ;  /* 0x00008000000079c5 */ /* 0x000fe40000010000 */
[----:B------:R-:W-:-:S05]  /*8540*/  WARPGROUP.ARRIVE ;  /* 0x00000000000079c5 */ /* 0x000fca0000000000 */
[----:B------:R-:W5:Y:S01]  /*8550*/  MUFU.EX2 R129, R129 ;  /* 0x0000008100817308 */ /* 0x000f620000000800 */
[----:B------:R-:W-:Y:S01]  /*8560*/  HGMMA.64x96x16.F32 R24, gdesc[UR28].tnspB, R24, gsb0 ;  /* 0x416000001c1879f0 */ /* 0x000fe20008000818 */
[----:B------:R-:W-:Y:S02]  /*8570*/  UIADD3 UR28, UR6, 0xa80, URZ ;  /* 0x00000a80061c7890 */ /* 0x000fe4000fffe03f */
[----:B------:R-:W-:-:S04]  /*8580*/  UIADD3 UR30, UR7, 0x1c0, URZ ;  /* 0x000001c0071e7890 */ /* 0x000fc8000fffe03f */
        /* <DEDUP_REMOVED lines=21> */
[----:B------:R-:W-:Y:S01]  /*86e0*/  R2UR UR7, R148 ;  /* 0x00000000940772ca */ /* 0x000fe200000e0000 */
[----:B------:R-:W-:Y:S01]  /*86f0*/  UMOV UR29, 0xc0000010 ;  /* 0xc0000010001d7882 */ /* 0x000fe20000000000 */
[----:B------:R-:W-:Y:S01]  /*8700*/  UMOV UR31, 0x80000020 ;  /* 0x80000020001f7882 */ /* 0x000fe20000000000 */
[----:B------:R-:W-:Y:S01]  /*8710*/  MUFU.EX2 R102, R102 ;  /* 0x0000006600667308 */ /* 0x000fe20000000800 */
[----:B------:R-:W-:-:S07]  /*8720*/  UIADD3 UR6, UR45, -0x1, URZ ;  /* 0xffffffff2d067890 */ /* 0x000fce000fffe03f */
[----:B------:R-:W-:Y:S01]  /*8730*/  MUFU.EX2 R78, R78 ;  /* 0x0000004e004e7308 */ /* 0x000fe20000000800 */
[----:B------:R-:W-:-:S07]  /*8740*/  UMOV UR45, UR6 ;  /* 0x00000006002d7c82 */ /* 0x000fce0008000000 */
        /* <DEDUP_REMOVED lines=13> */
[----:B------:R-:W-:Y:S07]  /*8820*/  HGMMA.64x96x16.F32 R24, gdesc[UR28].tnspB, R24, gsb0 ;  /* 0x416000001c1879f0 */ /* 0x000fee0008000818 */
[----:B------:R-:W-:Y:S08]  /*8830*/  MUFU.EX2 R108, R108 ;  /* 0x0000006c006c7308 */ /* 0x000ff00000000800 */
[----:B------:R-:W-:Y:S08]  /*8840*/  MUFU.EX2 R128, R128 ;  /* 0x0000008000807308 */ /* 0x000ff00000000800 */
[----:B------:R-:W-:Y:S01]  /*8850*/  MUFU.EX2 R130, R130 ;  /* 0x0000008200827308 */ /* 0x000fe20000000800 */
[----:B------:R-:W-:-:S02]  /*8860*/  WARPGROUP.DEPBAR.LE gsb0, 0x0 ;  /* 0x00008000000079c5 */ /* 0x000fc40000010000 */
[----:B------:R1:W-:Y:S06]  /*8870*/  BAR.ARV R8, 0x100 ;  /* 0x000400080000751d */ /* 0x0003ec0000002000 */
[----:B------:R2:W-:Y:S01]  /*8880*/  @!P1 SYNCS.ARRIVE.TRANS64.RED.A1T0 RZ, [R10+URZ], RZ ;  /* 0x000000ff0aff99a7 */ /* 0x0005e2000810043f */
[----:B------:R-:W-:Y:S01]  /*8890*/  FMUL.FTZ R24, R24, R100 ;  /* 0x0000006418187220 */ /* 0x000fe20000410000 */
[----:B-1----:R-:W-:Y:S01]  /*88a0*/  @!P1 PRMT R8, RZ, 0x654, R111 ;  /* 0x00000654ff089816 */ /* 0x002fe2000000006f */
[----:B------:R-:W-:Y:S01]  /*88b0*/  FFMA.FTZ R111, R110, R3, R89 ;  /* 0x000000036e6f7223 */ /* 0x000fe20000010059 */
[----:B------:R-:W-:Y:S01]  /*88c0*/  FFMA.FTZ R3, R126, R0, -R77 ;  /* 0x000000007e037223 */ /* 0x000fe2000001084d */
[-C--:B------:R-:W-:Y:S01]  /*88d0*/  FMUL.FTZ R25, R25, R100.reuse ;  /* 0x0000006419197220 */ /* 0x080fe20000410000 */
[-C--:B------:R-:W-:Y:S01]  /*88e0*/  FMUL.FTZ R28, R28, R100.reuse ;  /* 0x000000641c1c7220 */ /* 0x080fe20000410000 */
[-C--:B------:R-:W-:Y:S01]  /*88f0*/  FMUL.FTZ R29, R29, R100.reuse ;  /* 0x000000641d1d7220 */ /* 0x080fe20000410000 */
[----:B------:R1:W-:Y:S01]  /*8900*/  @!P1 SYNCS.ARRIVE.TRANS64.RED.A1T0 RZ, [R8+URZ], RZ ;  /* 0x000000ff08ff99a7 */ /* 0x0003e2000810043f */
[C---:B--2---:R-:W-:Y:S01]  /*8910*/  FADD.FTZ R10, R14.reuse, R127 ;  /* 0x0000007f0e0a7221 */ /* 0x044fe20000010000 */
[----:B------:R-:W-:Y:S01]  /*8920*/  F2FP.F16.F32.PACK_AB R14, R14, R13 ;  /* 0x0000000d0e0e723e */ /* 0x000fe200000000ff */
[----:B------:R-:W2:Y:S01]  /*8930*/  MUFU.EX2 R3, R3 ;  /* 0x0000000300037308 */ /* 0x000ea20000000800 */
[----:B------:R-:W-:Y:S01]  /*8940*/  F2FP.F16.F32.PACK_AB R13, R132, R89 ;  /* 0x00000059840d723e */ /* 0x000fe200000000ff */
[-C--:B------:R-:W-:Y:S01]  /*8950*/  FMUL.FTZ R32, R32, R100.reuse ;  /* 0x0000006420207220 */ /* 0x080fe20000410000 */
[-C--:B------:R-:W-:Y:S01]  /*8960*/  FMUL.FTZ R33, R33, R100.reuse ;  /* 0x0000006421217220 */ /* 0x080fe20000410000 */
[-C--:B------:R-:W-:Y:S01]  /*8970*/  FMUL.FTZ R36, R36, R100.reuse ;  /* 0x0000006424247220 */ /* 0x080fe20000410000 */
[----:B-1----:R-:W-:Y:S01]  /*8980*/  FADD.FTZ R8, R132, R111 ;  /* 0x0000006f84087221 */ /* 0x002fe20000010000 */
[----:B------:R-:W-:Y:S01]  /*8990*/  FADD.FTZ R111, R9, R10 ;  /* 0x0000000a096f7221 */ /* 0x000fe20000010000 */
[-C--:B------:R-:W-:Y:S01]  /*89a0*/  FMUL.FTZ R37, R37, R100.reuse ;  /* 0x0000006425257220 */ /* 0x080fe20000410000 */
[-C--:B------:R-:W-:Y:S01]  /*89b0*/  FMUL.FTZ R40, R40, R100.reuse ;  /* 0x0000006428287220 */ /* 0x080fe20000410000 */
[----:B---3--:R-:W-:Y:S01]  /*89c0*/  FADD.FTZ R11, R15, R8 ;  /* 0x000000080f0b7221 */ /* 0x008fe20000010000 */
[C---:B------:R-:W-:Y:S01]  /*89d0*/  FADD.FTZ R111, R112.reuse, R111 ;  /* 0x0000006f706f7221 */ /* 0x040fe20000010000 */
[----:B------:R-:W-:Y:S01]  /*89e0*/  F2FP.F16.F32.PACK_AB R8, R112, R9 ;  /* 0x000000097008723e */ /* 0x000fe200000000ff */
[----:B------:R-:W-:Y:S01]  /*89f0*/  FMUL.FTZ R41, R41, R100 ;  /* 0x0000006429297220 */ /* 0x000fe20000410000 */
[----:B----4-:R-:W-:Y:S01]  /*8a00*/  FADD.FTZ R11, R138, R11 ;  /* 0x0000000b8a0b7221 */ /* 0x010fe20000010000 */
[----:B------:R-:W-:Y:S01]  /*8a10*/  FADD.FTZ R10, R116, R111 ;  /* 0x0000006f740a7221 */ /* 0x000fe20000010000 */
[-CC-:B------:R-:W-:Y:S01]  /*8a20*/  FFMA.FTZ R111, R117, R0.reuse, -R77.reuse ;  /* 0x00000000756f7223 */ /* 0x180fe2000001084d */
[----:B------:R-:W-:Y:S01]  /*8a30*/  FFMA.FTZ R117, R94, R0, -R77 ;  /* 0x000000005e757223 */ /* 0x000fe2000001084d */
[----:B-----5:R-:W-:Y:S01]  /*8a40*/  FADD.FTZ R112, R134, R11 ;  /* 0x0000000b86707221 */ /* 0x020fe20000010000 */
[C---:B------:R-:W-:Y:S01]  /*8a50*/  FADD.FTZ R127, R133.reuse, R10 ;  /* 0x0000000a857f7221 */ /* 0x040fe20000010000 */
[----:B------:R-:W-:Y:S01]  /*8a60*/  F2FP.F16.F32.PACK_AB R10, R133, R116 ;  /* 0x00000074850a723e */ /* 0x000fe200000000ff */
[----:B------:R-:W-:Y:S01]  /*8a70*/  FMUL.FTZ R44, R44, R100 ;  /* 0x000000642c2c7220 */ /* 0x000fe20000410000 */
[----:B------:R-:W-:Y:S01]  /*8a80*/  FADD.FTZ R112, R131, R112 ;  /* 0x0000007083707221 */ /* 0x000fe20000010000 */
[----:B------:R-:W-:Y:S01]  /*8a90*/  FADD.FTZ R116, R120, R127 ;  /* 0x0000007f78747221 */ /* 0x000fe20000010000 */
[----:B------:R-:W-:Y:S01]  /*8aa0*/  F2FP.F16.F32.PACK_AB R15, R138, R15 ;  /* 0x0000000f8a0f723e */ /* 0x000fe200000000ff */
[----:B------:R-:W1:Y:S01]  /*8ab0*/  MUFU.EX2 R111, R111 ;  /* 0x0000006f006f7308 */ /* 0x000e620000000800 */
[----:B------:R-:W-:Y:S01]  /*8ac0*/  FADD.FTZ R11, R129, R112 ;  /* 0x00000070810b7221 */ /* 0x000fe20000010000 */
[-CC-:B------:R-:W-:Y:S01]  /*8ad0*/  FFMA.FTZ R112, R91, R0.reuse, -R77.reuse ;  /* 0x000000005b707223 */ /* 0x180fe2000001084d */
[----:B------:R-:W-:Y:S01]  /*8ae0*/  FADD.FTZ R91, R121, R116 ;  /* 0x00000074795b7221 */ /* 0x000fe20000010000 */
[-C--:B------:R-:W-:Y:S01]  /*8af0*/  FFMA.FTZ R116, R105, R0.reuse, -R77 ;  /* 0x0000000069747223 */ /* 0x080fe2000001084d */
[----:B------:R-:W-:Y:S01]  /*8b00*/  FADD.FTZ R126, R142, R11 ;  /* 0x0000000b8e7e7221 */ /* 0x000fe20000010000 */
[-C--:B------:R-:W-:Y:S01]  /*8b10*/  FFMA.FTZ R105, R109, R0.reuse, -R77 ;  /* 0x000000006d697223 */ /* 0x080fe2000001084d */
[----:B------:R-:W-:Y:S01]  /*8b20*/  FADD.FTZ R132, R122, R91 ;  /* 0x0000005b7a847221 */ /* 0x000fe20000010000 */
[----:B------:R-:W-:Y:S01]  /*8b30*/  FFMA.FTZ R91, R104, R0, -R77 ;  /* 0x00000000685b7223 */ /* 0x000fe2000001084d */
[----:B------:R-:W-:Y:S01]  /*8b40*/  FADD.FTZ R89, R21, R126 ;  /* 0x0000007e15597221 */ /* 0x000fe20000010000 */
[----:B------:R-:W-:Y:S01]  /*8b50*/  F2FP.F16.F32.PACK_AB R11, R142, R129 ;  /* 0x000000818e0b723e */ /* 0x000fe200000000ff */
[----:B------:R3:W4:Y:S01]  /*8b60*/  MUFU.EX2 R94, R112 ;  /* 0x00000070005e7308 */ /* 0x0007220000000800 */
[----:B------:R-:W-:Y:S01]  /*8b70*/  F2FP.F16.F32.PACK_AB R9, R131, R134 ;  /* 0x000000868309723e */ /* 0x000fe200000000ff */
[----:B------:R-:W-:Y:S01]  /*8b80*/  FADD.FTZ R126, R88, R89 ;  /* 0x00000059587e7221 */ /* 0x000fe20000010000 */
[----:B------:R-:W-:Y:S01]  /*8b90*/  FADD.FTZ R89, R115, R132 ;  /* 0x0000008473597221 */ /* 0x000fe20000010000 */
[----:B------:R5:W-:Y:S01]  /*8ba0*/  STSM.16.M88.4 [R22+0x24300], R12 ;  /* 0x0243000c16007844 */ /* 0x000be20000000200 */
[----:B------:R-:W-:Y:S01]  /*8bb0*/  F2FP.F16.F32.PACK_AB R120, R121, R120 ;  /* 0x000000787978723e */ /* 0x000fe200000000ff */
[----:B------:R-:W-:Y:S01]  /*8bc0*/  FADD.FTZ R109, R123, R126 ;  /* 0x0000007e7b6d7221 */ /* 0x000fe20000010000 */
[----:B------:R-:W-:Y:S01]  /*8bd0*/  FADD.FTZ R126, R114, R89 ;  /* 0x00000059727e7221 */ /* 0x000fe20000010000 */
[-C--:B------:R-:W-:Y:S01]  /*8be0*/  FFMA.FTZ R89, R86, R0.reuse, -R77 ;  /* 0x0000000056597223 */ /* 0x080fe2000001084d */
[----:B------:R2:W-:Y:S01]  /*8bf0*/  STSM.16.M88.4 [R22+0x25b00], R8 ;  /* 0x025b000816007844 */ /* 0x0005e20000000200 */
[----:B------:R-:W-:Y:S01]  /*8c00*/  FADD.FTZ R104, R136, R109 ;  /* 0x0000006d88687221 */ /* 0x000fe20000010000 */
[----:B------:R-:W-:Y:S01]  /*8c10*/  FADD.FTZ R127, R113, R126 ;  /* 0x0000007e717f7221 */ /* 0x000fe20000010000 */
[----:B------:R-:W-:Y:S01]  /*8c20*/  FFMA.FTZ R109, R97, R0, -R77 ;  /* 0x00000000616d7223 */ /* 0x000fe2000001084d */
[----:B------:R1:W4:Y:S01]  /*8c30*/  MUFU.EX2 R86, R116 ;  /* 0x0000007400567308 */ /* 0x0003220000000800 */
[----:B------:R-:W-:Y:S01]  /*8c40*/  FADD.FTZ R97, R125, R104 ;  /* 0x000000687d617221 */ /* 0x000fe20000010000 */
[----:B------:R-:W-:Y:S01]  /*8c50*/  FADD.FTZ R104, R106, R127 ;  /* 0x0000007f6a687221 */ /* 0x000fe20000010000 */
[----:B------:R-:W-:Y:S01]  /*8c60*/  F2FP.F16.F32.PACK_AB R121, R88, R21 ;  /* 0x000000155879723e */ /* 0x000fe200000000ff */
[----:B------:R-:W-:Y:S01]  /*8c70*/  FMUL.FTZ R45, R45, R100 ;  /* 0x000000642d2d7220 */ /* 0x000fe20000410000 */
[----:B------:R-:W-:Y:S01]  /*8c80*/  FADD.FTZ R127, R140, R97 ;  /* 0x000000618c7f7221 */ /* 0x000fe20000010000 */
[----:B------:R-:W-:Y:S01]  /*8c90*/  FADD.FTZ R129, R107, R104 ;  /* 0x000000686b817221 */ /* 0x000fe20000010000 */
[----:B------:R-:W-:Y:S01]  /*8ca0*/  F2FP.F16.F32.PACK_AB R88, R99, R98 ;  /* 0x000000626358723e */ /* 0x000fe200000000ff */
[----:B------:R-:W4:Y:S01]  /*8cb0*/  MUFU.EX2 R97, R117 ;  /* 0x0000007500617308 */ /* 0x000f220000000800 */
[----:B------:R-:W-:Y:S01]  /*8cc0*/  FADD.FTZ R104, R118, R127 ;  /* 0x0000007f76687221 */ /* 0x000fe20000010000 */
[----:B---3--:R-:W-:Y:S01]  /*8cd0*/  FADD.FTZ R112, R98, R129 ;  /* 0x0000008162707221 */ /* 0x008fe20000010000 */
[----:B------:R-:W-:Y:S01]  /*8ce0*/  F2FP.F16.F32.PACK_AB R122, R115, R122 ;  /* 0x0000007a737a723e */ /* 0x000fe200000000ff */
[----:B------:R-:W-:Y:S01]  /*8cf0*/  FMUL.FTZ R48, R48, R100 ;  /* 0x0000006430307220 */ /* 0x000fe20000410000 */
[----:B------:R-:W-:Y:S01]  /*8d00*/  FADD.FTZ R77, R119, R104 ;  /* 0x00000068774d7221 */ /* 0x000fe20000010000 */
[----:B------:R-:W-:Y:S01]  /*8d10*/  FADD.FTZ R127, R99, R112 ;  /* 0x00000070637f7221 */ /* 0x000fe20000010000 */
[----:B------:R-:W-:Y:S01]  /*8d20*/  F2FP.F16.F32.PACK_AB R106, R107, R106 ;  /* 0x0000006a6b6a723e */ /* 0x000fe200000000ff */
[----:B------:R3:W4:Y:S01]  /*8d30*/  MUFU.EX2 R112, R105 ;  /* 0x0000006900707308 */ /* 0x0007220000000800 */
[----:B-1----:R-:W-:Y:S01]  /*8d40*/  FADD.FTZ R116, R76, R77 ;  /* 0x0000004d4c747221 */ /* 0x002fe20000010000 */
[----:B------:R-:W-:Y:S01]  /*8d50*/  FADD.FTZ R126, R90, R127 ;  /* 0x0000007f5a7e7221 */ /* 0x000fe20000010000 */
[----:B------:R-:W-:Y:S01]  /*8d60*/  F2FP.F16.F32.PACK_AB R123, R136, R123 ;  /* 0x0000007b887b723e */ /* 0x000fe200000000ff */
[----:B------:R-:W-:Y:S01]  /*8d70*/  FMUL.FTZ R49, R49, R100 ;  /* 0x0000006431317220 */ /* 0x000fe20000410000 */
[----:B------:R-:W-:Y:S01]  /*8d80*/  FADD.FTZ R116, R101, R116 ;  /* 0x0000007465747221 */ /* 0x000fe20000010000 */
[----:B-----5:R-:W-:Y:S01]  /*8d90*/  FADD.FTZ R15, R95, R126 ;  /* 0x0000007e5f0f7221 */ /* 0x020fe20000010000 */
[----:B------:R-:W-:Y:S01]  /*8da0*/  F2FP.F16.F32.PACK_AB R104, R113, R114 ;  /* 0x000000727168723e */ /* 0x000fe200000000ff */
[----:B------:R1:W5:Y:S01]  /*8db0*/  MUFU.EX2 R13, R91 ;  /* 0x0000005b000d7308 */ /* 0x0003620000000800 */
[----:B--2---:R-:W-:Y:S01]  /*8dc0*/  FADD.FTZ R9, R7, R116 ;  /* 0x0000007407097221 */ /* 0x004fe20000010000 */
[----:B------:R-:W-:Y:S01]  /*8dd0*/  FADD.FTZ R8, R82, R15 ;  /* 0x0000000f52087221 */ /* 0x000fe20000010000 */
[----:B---3--:R-:W-:Y:S01]  /*8de0*/  F2FP.F16.F32.PACK_AB R105, R140, R125 ;  /* 0x0000007d8c69723e */ /* 0x008fe200000000ff */
[----:B------:R-:W-:Y:S01]  /*8df0*/  STSM.16.M88.4 [R22+0x27300], R120 ;  /* 0x0273007816007844 */ /* 0x000fe20000000200 */
[----:B------:R-:W-:Y:S01]  /*8e00*/  FADD.FTZ R9, R124, R9 ;  /* 0x000000097c097221 */ /* 0x000fe20000010000 */
[----:B------:R-:W-:Y:S01]  /*8e10*/  FADD.FTZ R11, R83, R8 ;  /* 0x00000008530b7221 */ /* 0x000fe20000010000 */
[----:B------:R-:W-:Y:S01]  /*8e20*/  F2FP.F16.F32.PACK_AB R107, R119, R118 ;  /* 0x00000076776b723e */ /* 0x000fe200000000ff */
[----:B------:R2:W3:Y:S01]  /*8e30*/  MUFU.EX2 R12, R89 ;  /* 0x00000059000c7308 */ /* 0x0004e20000000800 */
[----:B------:R-:W-:Y:S01]  /*8e40*/  FADD.FTZ R8, R4, R9 ;  /* 0x0000000904087221 */ /* 0x000fe20000010000 */
[----:B------:R-:W-:Y:S01]  /*8e50*/  FADD.FTZ R10, R20, R11 ;  /* 0x0000000b140a7221 */ /* 0x000fe20000010000 */
[----:B------:R-:W-:Y:S01]  /*8e60*/  F2FP.F16.F32.PACK_AB R90, R95, R90 ;  /* 0x0000005a5f5a723e */ /* 0x000fe200000000ff */
[----:B------:R-:W-:Y:S01]  /*8e70*/  STSM.16.M88.4 [R22+0x28b00], R104 ;  /* 0x028b006816007844 */ /* 0x000fe20000000200 */
[----:B------:R-:W-:Y:S01]  /*8e80*/  FADD.FTZ R9, R3, R8 ;  /* 0x0000000803097221 */ /* 0x000fe20000010000 */
[----:B------:R-:W-:Y:S01]  /*8e90*/  FADD.FTZ R11, R75, R10 ;  /* 0x0000000a4b0b7221 */ /* 0x000fe20000010000 */
[----:B-1----:R-:W-:Y:S01]  /*8ea0*/  F2FP.F16.F32.PACK_AB R91, R124, R7 ;  /* 0x000000077c5b723e */ /* 0x002fe200000000ff */
[----:B------:R-:W1:Y:S01]  /*8eb0*/  MUFU.EX2 R98, R109 ;  /* 0x0000006d00627308 */ /* 0x000e620000000800 */
[----:B------:R-:W-:Y:S01]  /*8ec0*/  FADD.FTZ R8, R102, R9 ;  /* 0x0000000966087221 */ /* 0x000fe20000010000 */
[----:B------:R-:W-:Y:S01]  /*8ed0*/  FADD.FTZ R14, R74, R11 ;  /* 0x0000000b4a0e7221 */ /* 0x000fe20000010000 */
[----:B--2---:R-:W-:Y:S01]  /*8ee0*/  F2FP.F16.F32.PACK_AB R89, R101, R76 ;  /* 0x0000004c6559723e */ /* 0x004fe200000000ff */
[----:B------:R-:W-:Y:S01]  /*8ef0*/  FMUL.FTZ R52, R52, R100 ;  /* 0x0000006434347220 */ /* 0x000fe20000410000 */
[----:B------:R-:W-:Y:S01]  /*8f00*/  FADD.FTZ R10, R111, R8 ;  /* 0x000000086f0a7221 */ /* 0x000fe20000010000 */
[----:B------:R-:W-:Y:S01]  /*8f10*/  FADD.FTZ R11, R79, R14 ;  /* 0x0000000e4f0b7221 */ /* 0x000fe20000010000 */
[----:B------:R-:W-:Y:S01]  /*8f20*/  F2FP.F16.F32.PACK_AB R8, R83, R82 ;  /* 0x000000525308723e */ /* 0x000fe200000000ff */
[----:B------:R-:W-:Y:S01]  /*8f30*/  STSM.16.M88.4 [R22+0x2a300], R88 ;  /* 0x02a3005816007844 */ /* 0x000fe20000000200 */
[----:B------:R-:W-:Y:S01]  /*8f40*/  FADD.FTZ R9, R103, R10 ;  /* 0x0000000a67097221 */ /* 0x000fe20000010000 */
[----:B------:R-:W-:Y:S01]  /*8f50*/  FADD.FTZ R14, R78, R11 ;  /* 0x0000000b4e0e7221 */ /* 0x000fe20000010000 */
[----:B------:R-:W-:Y:S01]  /*8f60*/  F2FP.F16.F32.PACK_AB R10, R75, R20 ;  /* 0x000000144b0a723e */ /* 0x000fe200000000ff */
[----:B------:R-:W-:Y:S01]  /*8f70*/  FMUL.FTZ R53, R53, R100 ;  /* 0x0000006435357220 */ /* 0x000fe20000410000 */
[----:B----4-:R-:W-:Y:S01]  /*8f80*/  FADD.FTZ R9, R94, R9 ;  /* 0x000000095e097221 */ /* 0x010fe20000010000 */
[----:B------:R-:W-:Y:S01]  /*8f90*/  FADD.FTZ R11, R87, R14 ;  /* 0x0000000e570b7221 */ /* 0x000fe20000010000 */
[----:B------:R-:W-:Y:S01]  /*8fa0*/  F2FP.F16.F32.PACK_AB R76, R79, R74 ;  /* 0x0000004a4f4c723e */ /* 0x000fe200000000ff */
[----:B------:R-:W-:Y:S01]  /*8fb0*/  FMUL.FTZ R56, R56, R100 ;  /* 0x0000006438387220 */ /* 0x000fe20000410000 */
[----:B------:R-:W-:Y:S01]  /*8fc0*/  FADD.FTZ R14, R86, R9 ;  /* 0x00000009560e7221 */ /* 0x000fe20000010000 */
[----:B------:R-:W-:Y:S01]  /*8fd0*/  FADD.FTZ R20, R80, R11 ;  /* 0x0000000b50147221 */ /* 0x000fe20000010000 */
[----:B------:R-:W-:Y:S01]  /*8fe0*/  F2FP.F16.F32.PACK_AB R9, R3, R4 ;  /* 0x000000040309723e */ /* 0x000fe200000000ff */
[----:B------:R-:W-:Y:S01]  /*8ff0*/  FMUL.FTZ R57, R57, R100 ;  /* 0x0000006439397220 */ /* 0x000fe20000410000 */
        /* <DEDUP_REMOVED lines=11> */
[C---:B-----5:R-:W-:Y:S01]  /*90b0*/  FADD.FTZ R3, R13.reuse, R4 ;  /* 0x000000040d037221 */ /* 0x060fe20000010000 */
[----:B------:R-:W-:Y:S01]  /*90c0*/  F2FP.F16.F32.PACK_AB R81, R13, R112 ;  /* 0x000000700d51723e */ /* 0x000fe200000000ff */
[----:B------:R-:W-:Y:S01]  /*90d0*/  STSM.16.M88.4 [R22+0x2d300], R76 ;  /* 0x02d3004c16007844 */ /* 0x000fe20000000200 */
[----:B---3--:R-:W-:Y:S01]  /*90e0*/  F2FP.F16.F32.PACK_AB R83, R96, R12 ;  /* 0x0000000c6053723e */ /* 0x008fe200000000ff */
[----:B------:R-:W-:Y:S01]  /*90f0*/  FADD.FTZ R3, R12, R3 ;  /* 0x000000030c037221 */ /* 0x000fe20000010000 */
[----:B------:R-:W-:Y:S01]  /*9100*/  FADD.FTZ R7, R85, R14 ;  /* 0x0000000e55077221 */ /* 0x000fe20000010000 */
[-C--:B------:R-:W-:Y:S01]  /*9110*/  FMUL.FTZ R60, R60, R100.reuse ;  /* 0x000000643c3c7220 */ /* 0x080fe20000410000 */
[----:B------:R-:W-:Y:S01]  /*9120*/  FMUL.FTZ R61, R61, R100 ;  /* 0x000000643d3d7220 */ /* 0x000fe20000410000 */
[----:B------:R-:W-:Y:S01]  /*9130*/  STSM.16.M88.4 [R22+0x2eb00], R80 ;  /* 0x02eb005016007844 */ /* 0x000fe20000000200 */
[----:B------:R-:W-:Y:S01]  /*9140*/  FADD.FTZ R3, R96, R3 ;  /* 0x0000000360037221 */ /* 0x000fe20000010000 */
[C---:B--2---:R-:W-:Y:S01]  /*9150*/  F2FP.F16.F32.PACK_AB R8, R93.reuse, R72 ;  /* 0x000000485d08723e */ /* 0x044fe200000000ff */
[----:B------:R-:W-:Y:S01]  /*9160*/  FADD.FTZ R4, R72, R7 ;  /* 0x0000000748047221 */ /* 0x000fe20000010000 */
[----:B-1----:R-:W-:Y:S01]  /*9170*/  F2FP.F16.F32.PACK_AB R9, R108, R98 ;  /* 0x000000626c09723e */ /* 0x002fe200000000ff */
[----:B------:R-:W-:Y:S01]  /*9180*/  FADD.FTZ R3, R98, R3 ;  /* 0x0000000362037221 */ /* 0x000fe20000010000 */
[----:B------:R-:W-:Y:S01]  /*9190*/  F2FP.F16.F32.PACK_AB R10, R92, R73 ;  /* 0x000000495c0a723e */ /* 0x000fe200000000ff */
[----:B------:R-:W-:Y:S01]  /*91a0*/  FADD.FTZ R4, R93, R4 ;  /* 0x000000045d047221 */ /* 0x000fe20000010000 */
[----:B------:R-:W-:Y:S01]  /*91b0*/  F2FP.F16.F32.PACK_AB R11, R130, R128 ;  /* 0x00000080820b723e */ /* 0x000fe200000000ff */
[----:B------:R-:W-:Y:S01]  /*91c0*/  FADD.FTZ R3, R108, R3 ;  /* 0x000000036c037221 */ /* 0x000fe20000010000 */
[-C--:B------:R-:W-:Y:S01]  /*91d0*/  FMUL.FTZ R64, R64, R100.reuse ;  /* 0x0000006440407220 */ /* 0x080fe20000410000 */
[----:B------:R-:W-:Y:S01]  /*91e0*/  FADD.FTZ R73, R73, R4 ;  /* 0x0000000449497221 */ /* 0x000fe20000010000 */
[-C--:B------:R-:W-:Y:S01]  /*91f0*/  FMUL.FTZ R65, R65, R100.reuse ;  /* 0x0000006441417220 */ /* 0x080fe20000410000 */
[----:B------:R1:W-:Y:S01]  /*9200*/  STSM.16.M88.4 [R22+0x30300], R8 ;  /* 0x0303000816007844 */ /* 0x0003e20000000200 */
[----:B------:R-:W-:Y:S01]  /*9210*/  FADD.FTZ R3, R128, R3 ;  /* 0x0000000380037221 */ /* 0x000fe20000010000 */
        /* <DEDUP_REMOVED lines=8> */
[----:B------:R-:W-:Y:S01]  /*92a0*/  FADD.FTZ R3, R130, R3 ;  /* 0x0000000382037221 */ /* 0x000fe20000010000 */
        /* <DEDUP_REMOVED lines=10> */
[----:B-1----:R-:W-:-:S02]  /*9350*/  IMAD.U32 R9, RZ, RZ, UR7 ;  /* 0x00000007ff097e24 */ /* 0x002fc4000f8e00ff */
        /* <DEDUP_REMOVED lines=18> */
[----:B------:R-:W-:Y:S05]  /*9480*/  @P2 BRA `(.L_x_9805) ;  /* 0xffffffbc00942947 */ /* 0x000fea000383ffff */
[----:B------:R-:W-:-:S05]  /*9490*/  UMOV UR45, UR6 ;  /* 0x00000006002d7c82 */ /* 0x000fca0008000000 */
.L_x_9796:
[----:B------:R-:W-:-:S13]  /*94a0*/  ISETP.LE.AND P2, PT, RZ, UR45, PT ;  /* 0x0000002dff007c0c */ /* 0x000fda000bf43270 */
[----:B------:R-:W-:Y:S05]  /*94b0*/  @!P2 BRA `(.L_x_9806) ;  /* 0x0000003400e4a947 */ /* 0x000fea0003800000 */
[----:B------:R-:W-:Y:S01]  /*94c0*/  R2UR UR60, R148 ;  /* 0x00000000943c72ca */ /* 0x000fe200000e0000 */
[----:B------:R-:W-:Y:S01]  /*94d0*/  IMAD.MOV.U32 R9, RZ, RZ, R137 ;  /* 0x000000ffff097224 */ /* 0x000fe200078e0089 */
[----:B------:R-:W-:Y:S01]  /*94e0*/  UMOV UR41, UR46 ;  /* 0x0000002e00297c82 */ /* 0x000fe20008000000 */
[----:B------:R-:W-:-:S12]  /*94f0*/  IMAD.MOV.U32 R6, RZ, RZ, R5 ;  /* 0x000000ffff067224 */ /* 0x000fd800078e0005 */
.L_x_9815:
[----:B------:R-:W-:Y:S01]  /*9500*/  R2UR UR7, R146 ;  /* 0x00000000920772ca */ /* 0x000fe200000e0000 */
[----:B------:R-:W-:-:S04]  /*9510*/  UIADD3 UR46, UR41, 0x1, URZ ;  /* 0x00000001292e7890 */ /* 0x000fc8000fffe03f */
[----:B------:R-:W-:-:S04]  /*9520*/  UISETP.NE.AND UP0, UPT, UR46, 0x2, UPT ;  /* 0x000000022e00788c */ /* 0x000fc8000bf05270 */
[----:B------:R-:W-:Y:S02]  /*9530*/  USEL UR6, URZ, 0x1, UP0 ;  /* 0x000000013f067887 */ /* 0x000fe40008000000 */
[----:B------:R-:W-:Y:S02]  /*9540*/  USEL UR46, UR46, URZ, UP0 ;  /* 0x0000003f2e2e7287 */ /* 0x000fe40008000000 */
[----:B------:R-:W-:Y:S01]  /*9550*/  ISETP.NE.AND P3, PT, RZ, UR7, PT ;  /* 0x00000007ff007c0c */ /* 0x000fe2000bf65270 */
[----:B------:R-:W-:-:S06]  /*9560*/  ULOP3.LUT UR6, UR60, UR6, URZ, 0x3c, !UPT ;  /* 0x000000063c067292 */ /* 0x000fcc000f8e3c3f */
[----:B------:R-:W-:-:S06]  /*9570*/  IMAD.U32 R148, RZ, RZ, UR6 ;  /* 0x00000006ff947e24 */ /* 0x000fcc000f8e00ff */
[----:B------:R-:W-:Y:S05]  /*9580*/  @P3 BRA `(.L_x_9807) ;  /* 0x0000000000303947 */ /* 0x000fea0003800000 */
[----:B------:R-:W-:Y:S05]  /*9590*/  @!P0 BRA `(.L_x_9808) ;  /* 0x0000000000048947 */ /* 0x000fea0003800000 */
[----:B------:R-:W-:Y:S01]  /*95a0*/  BPT.TRAP 0x1 ;  /* 0x000000040000795c */ /* 0x000fe20000300000 */
.L_x_9808:
[----:B------:R-:W-:Y:S01]  /*95b0*/  R2UR UR7, R148 ;  /* 0x00000000940772ca */ /* 0x000fe200000e0000 */
[----:B------:R-:W-:-:S12]  /*95c0*/  ULEA UR6, UR46, UR47, 0x3 ;  /* 0x0000002f2e067291 */ /* 0x000fd8000f8e183f */
[----:B------:R-:W-:-:S05]  /*95d0*/  IMAD.U32 R0, RZ, RZ, UR7 ;  /* 0x00000007ff007e24 */ /* 0x000fca000f8e00ff */
[----:B------:R-:W-:-:S04]  /*95e0*/  SHF.L.U32 R0, R0, 0x1f, RZ ;  /* 0x0000001f00007819 */ /* 0x000fc800000006ff */
[----:B------:R1:W2:Y:S01]  /*95f0*/  SYNCS.PHASECHK.TRANS64.TRYWAIT P2, [UR6+0x31c30], R0 ;  /* 0x031c3000ff0075a7 */ /* 0x0002a20008040146 */
[----:B------:R-:W-:Y:S05]  /*9600*/  @!P0 BRA `(.L_x_9809) ;  /* 0x0000000000048947 */ /* 0x000fea0003800000 */
[----:B------:R-:W-:Y:S01]  /*9610*/  BPT.TRAP 0x1 ;  /* 0x000000040000795c */ /* 0x000fe20000300000 */
.L_x_9809:
[----:B--2---:R-:W-:Y:S05]  /*9620*/  @P2 BRA `(.L_x_9807) ;  /* 0x0000000000082947 */ /* 0x004fea0003800000 */
[----:B------:R-:W2:Y:S02]  /*9630*/  SYNCS.PHASECHK.TRANS64.TRYWAIT P2, [UR6+0x31c30], R0 ;  /* 0x031c3000ff0075a7 */ /* 0x000ea40008040146 */
[----:B--2---:R-:W-:Y:S05]  /*9640*/  @!P2 BRA `(.L_x_9810) ;  /* 0x00000080006ca947 */ /* 0x004fea0003800000 */
.L_x_9807:
        /* <DEDUP_REMOVED lines=358> */
.L_x_9812:
[----:B------:R-:W-:Y:S01]  /*acb0*/  ULEA UR6, UR41, UR47, 0x3 ;  /* 0x0000002f29067291 */ /* 0x000fe2000f8e183f */
[----:B------:R-:W-:-:S05]  /*acc0*/  IMAD.U32 R0, RZ, RZ, UR60 ;  /* 0x0000003cff007e24 */ /* 0x000fca000f8e00ff */
[----:B------:R-:W-:-:S04]  /*acd0*/  SHF.L.U32 R0, R0, 0x1f, RZ ;  /* 0x0000001f00007819 */ /* 0x000fc800000006ff */
[----:B------:R1:W2:Y:S01]  /*ace0*/  SYNCS.PHASECHK.TRANS64.TRYWAIT P2, [UR6+0x31c50], R0 ;  /* 0x031c5000ff0075a7 */ /* 0x0002a20008040146 */
[----:B------:R-:W-:Y:S05]  /*acf0*/  @!P0 BRA `(.L_x_9813) ;  /* 0x0000000000048947 */ /* 0x000fea0003800000 */
[----:B------:R-:W-:Y:S01]  /*ad00*/  BPT.TRAP 0x1 ;  /* 0x000000040000795c */ /* 0x000fe20000300000 */
.L_x_9813:
[----:B--2---:R-:W-:Y:S05]  /*ad10*/  @P2 BRA `(.L_x_9811) ;  /* 0x0000000000082947 */ /* 0x004fea0003800000 */
[----:B------:R-:W2:Y:S02]  /*ad20*/  SYNCS.PHASECHK.TRANS64.TRYWAIT P2, [UR6+0x31c50], R0 ;  /* 0x031c5000ff0075a7 */ /* 0x000ea40008040146 */
[----:B--2---:R-:W-:Y:S05]  /*ad30*/  @!P2 BRA `(.L_x_9814) ;  /* 0x0000006800c8a947 */ /* 0x004fea0003800000 */
.L_x_9811:
[----:B------:R-:W-:Y:S01]  /*ad40*/  UIADD3 UR6, UR47, 0x200, URZ ;  /* 0x000002002f067890 */ /* 0x000fe2000fffe03f */
[----:B------:R-:W-:Y:S01]  /*ad50*/  R2UR UR10, R145 ;  /* 0x00000000910a72ca */ /* 0x000fe200000e0000 */
[----:B------:R-:W-:Y:S01]  /*ad60*/  WARPGROUP.ARRIVE ;  /* 0x00000000000079c5 */ /* 0x000fe20000000000 */
[----:B------:R-:W-:Y:S01]  /*ad70*/  UMOV UR29, 0xc0000010 ;  /* 0xc0000010001d7882 */ /* 0x000fe20000000000 */
[----:B------:R-:W-:Y:S01]  /*ad80*/  USHF.R.U32.HI UR6, URZ, 0x4, UR6 ;  /* 0x000000043f067899 */ /* 0x000fe20008011606 */
[----:B-12---:R-:W-:Y:S01]  /*ad90*/  FMNMX.FTZ R0, R136, R6, !PT ;  /* 0x0000000688007209 */ /* 0x006fe20007810000 */
[----:B------:R-:W-:Y:S01]  /*ada0*/  UMOV UR31, 0x80000020 ;  /* 0x80000020001f7882 */ /* 0x000fe20000000000 */
[----:B------:R-:W-:Y:S01]  /*adb0*/  FMNMX.FTZ R12, R138, R9, !PT ;  /* 0x000000098a0c7209 */ /* 0x000fe20007810000 */
[----:B------:R-:W-:Y:S01]  /*adc0*/  ULOP3.LUT UR6, UR6, 0x3fff, URZ, 0xc0, !UPT ;  /* 0x00003fff06067892 */ /* 0x000fe2000f8ec03f */
[----:B------:R-:W-:Y:S02]  /*add0*/  FMNMX.FTZ R5, R137, R0, !PT ;  /* 0x0000000089057209 */ /* 0x000fe40007810000 */
[----:B------:R-:W-:Y:S01]  /*ade0*/  ISETP.GE.U32.AND P2, PT, R2, 0x180, PT ;  /* 0x000001800200780c */ /* 0x000fe20003f46070 */
[----:B------:R-:W-:Y:S01]  /*adf0*/  ULOP3.LUT UR7, UR6, 0x2400000, URZ, 0xfc, !UPT ;  /* 0x0240000006077892 */ /* 0x000fe2000f8efc3f */
[----:B------:R-:W-:Y:S01]  /*ae00*/  FMNMX.FTZ R0, R140, R5, !PT ;  /* 0x000000058c007209 */ /* 0x000fe20007810000 */
[----:B------:R-:W-:Y:S01]  /*ae10*/  ULOP3.LUT UR6, UR10, 0x10000, URZ, 0xfc, !UPT ;  /* 0x000100000a067892 */ /* 0x000fe2000f8efc3f */
[----:B------:R-:W-:Y:S01]  /*ae20*/  R2UR UR60, R148 ;  /* 0x00000000943c72ca */ /* 0x000fe200000e0000 */
        /* <DEDUP_REMOVED lines=46> */
[----:B------:R-:W-:-:S04]  /*b110*/  FMNMX.FTZ R0, R76, R5, !PT ;  /* 0x000000054c007209 */ /* 0x000fc80007810000 */
[----:B------:R-:W-:-:S05]  /*b120*/  FMNMX.FTZ R7, R77, R0, !PT ;  /* 0x000000004d077209 */ /* 0x000fca0007810000 */
[----:B------:R-:W1:Y:S02]  /*b130*/  SHFL.BFLY PT, R0, R7, 0x2, 0x1f ;  /* 0x0c401f0007007f89 */ /* 0x000e6400000e0000 */
[----:B-1----:R-:W-:Y:S02]  /*b140*/  FMNMX.FTZ R8, R7, R0, !PT ;  /* 0x0000000007087209 */ /* 0x002fe40007810000 */
[----:B------:R-:W1:Y:S03]  /*b150*/  LDC R0, c[0x0][0x988] ;  /* 0x00026200ff007b82 */ /* 0x000e660000000800 */
[----:B------:R-:W2:Y:S02]  /*b160*/  SHFL.BFLY PT, R5, R8, 0x1, 0x1f ;  /* 0x0c201f0008057f89 */ /* 0x000ea400000e0000 */
[----:B--2---:R-:W-:-:S05]  /*b170*/  FMNMX.FTZ R5, R8, R5, !PT ;  /* 0x0000000508057209 */ /* 0x004fca0007810000 */
[----:B------:R-:W-:-:S04]  /*b180*/  FADD.FTZ R11, -R5, R6 ;  /* 0x00000006050b7221 */ /* 0x000fc80000010100 */
[-C--:B-1----:R-:W-:Y:S01]  /*b190*/  FMUL.FTZ R7, R11, R0.reuse ;  /* 0x000000000b077220 */ /* 0x082fe20000410000 */
        /* <DEDUP_REMOVED lines=11> */
[----:B------:R-:W-:Y:S01]  /*b250*/  MUFU.EX2 R7, R7 ;  /* 0x0000000700077308 */ /* 0x000fe20000000800 */
[-CC-:B------:R-:W-:Y:S01]  /*b260*/  FFMA.FTZ R132, R132, R0.reuse, -R11.reuse ;  /* 0x0000000084847223 */ /* 0x180fe2000001080b */
[----:B------:R-:W-:Y:S01]  /*b270*/  FFMA.FTZ R8, R140, R0, -R11 ;  /* 0x000000008c087223 */ /* 0x000fe2000001080b */
[----:B------:R-:W-:Y:S01]  /*b280*/  FMNMX.FTZ R14, R130, R133, !PT ;  /* 0x00000085820e7209 */ /* 0x000fe20007810000 */
[----:B------:R-:W-:-:S02]  /*b290*/  WARPGROUP.DEPBAR.LE gsb0, 0x0 ;  /* 0x00008000000079c5 */ /* 0x000fc40000010000 */
[----:B------:R-:W-:Y:S01]  /*b2a0*/  WARPGROUP.ARRIVE ;  /* 0x00000000000079c5 */ /* 0x000fe20000000000 */
[----:B------:R-:W-:Y:S01]  /*b2b0*/  FMNMX.FTZ R133, R131, R14, !PT ;  /* 0x0000000e83857209 */ /* 0x000fe20007810000 */
[----:B------:R-:W-:Y:S01]  /*b2c0*/  MUFU.EX2 R6, R6 ;  /* 0x0000000600067308 */ /* 0x000fe20000000800 */
[-CC-:B------:R-:W-:Y:S01]  /*b2d0*/  FFMA.FTZ R15, R141, R0.reuse, -R11.reuse ;  /* 0x000000008d0f7223 */ /* 0x180fe2000001080b */
[-CC-:B------:R-:W-:Y:S01]  /*b2e0*/  FFMA.FTZ R121, R121, R0.reuse, -R11.reuse ;  /* 0x0000000079797223 */ /* 0x180fe2000001080b */
[----:B------:R-:W-:Y:S01]  /*b2f0*/  FMNMX.FTZ R20, R134, R133, !PT ;  /* 0x0000008586147209 */ /* 0x000fe20007810000 */
[----:B------:R-:W-:Y:S01]  /*b300*/  HGMMA.64x96x16.F32 R24, gdesc[UR28].tnspB, R24, gsb0 ;  /* 0x416000001c1879f0 */ /* 0x000fe20008000818 */
[----:B------:R-:W-:Y:S01]  /*b310*/  UIADD3 UR28, UR6, 0x480, URZ ;  /* 0x00000480061c7890 */ /* 0x000fe2000fffe03f */
[--C-:B------:R-:W-:Y:S01]  /*b320*/  FFMA.FTZ R125, R125, R0, -R11.reuse ;  /* 0x000000007d7d7223 */ /* 0x100fe2000001080b */
[----:B------:R-:W-:Y:S01]  /*b330*/  UIADD3 UR30, UR7, 0xc0, URZ ;  /* 0x000000c0071e7890 */ /* 0x000fe2000fffe03f */
[----:B------:R-:W-:Y:S01]  /*b340*/  FMNMX.FTZ R133, R135, R20, !PT ;  /* 0x0000001487857209 */ /* 0x000fe20007810000 */
[----:B------:R-:W-:Y:S01]  /*b350*/  UMOV UR29, 0xc0000010 ;  /* 0xc0000010001d7882 */ /* 0x000fe20000000000 */
[----:B------:R-:W-:Y:S01]  /*b360*/  UMOV UR31, 0x80000020 ;  /* 0x80000020001f7882 */ /* 0x000fe20000000000 */
[----:B------:R1:W-:Y:S01]  /*b370*/  MUFU.EX2 R14, R120 ;  /* 0x00000078000e7308 */ /* 0x0003e20000000800 */
[----:B------:R-:W-:Y:S01]  /*b380*/  FMNMX.FTZ R20, R122, R133, !PT ;  /* 0x000000857a147209 */ /* 0x000fe20007810000 */
[-CC-:B------:R-:W-:Y:S01]  /*b390*/  FFMA.FTZ R112, R112, R0.reuse, -R11.reuse ;  /* 0x0000000070707223 */ /* 0x180fe2000001080b */
[-CC-:B------:R-:W-:Y:S01]  /*b3a0*/  FFMA.FTZ R113, R113, R0.reuse, -R11.reuse ;  /* 0x0000000071717223 */ /* 0x180fe2000001080b */
[--C-:B------:R-:W-:Y:S01]  /*b3b0*/  FFMA.FTZ R116, R116, R0, -R11.reuse ;  /* 0x0000000074747223 */ /* 0x100fe2000001080b */
[----:B------:R-:W-:Y:S01]  /*b3c0*/  FMNMX.FTZ R133, R123, R20, !PT ;  /* 0x000000147b857209 */ /* 0x000fe20007810000 */
[-CC-:B------:R-:W-:Y:S01]  /*b3d0*/  FFMA.FTZ R117, R117, R0.reuse, -R11.reuse ;  /* 0x0000000075757223 */ /* 0x180fe2000001080b */
[-CC-:B------:R-:W-:Y:S01]  /*b3e0*/  FFMA.FTZ R104, R104, R0.reuse, -R11.reuse ;  /* 0x0000000068687223 */ /* 0x180fe2000001080b */
[----:B------:R2:W-:Y:S01]  /*b3f0*/  MUFU.EX2 R20, R124 ;  /* 0x0000007c00147308 */ /* 0x0005e20000000800 */
[----:B-1----:R-:W-:Y:S01]  /*b400*/  FMNMX.FTZ R120, R126, R133, !PT ;  /* 0x000000857e787209 */ /* 0x002fe20007810000 */
[-CC-:B------:R-:W-:Y:S01]  /*b410*/  FFMA.FTZ R105, R105, R0.reuse, -R11.reuse ;  /* 0x0000000069697223 */ /* 0x180fe2000001080b */
[-CC-:B------:R-:W-:Y:S01]  /*b420*/  FFMA.FTZ R108, R108, R0.reuse, -R11.reuse ;  /* 0x000000006c6c7223 */ /* 0x180fe2000001080b */
[--C-:B------:R-:W-:Y:S01]  /*b430*/  FFMA.FTZ R109, R109, R0, -R11.reuse ;  /* 0x000000006d6d7223 */ /* 0x100fe2000001080b */
[----:B------:R-:W-:Y:S01]  /*b440*/  FMNMX.FTZ R133, R127, R120, !PT ;  /* 0x000000787f857209 */ /* 0x000fe20007810000 */
[-CC-:B------:R-:W-:Y:S01]  /*b450*/  FFMA.FTZ R96, R96, R0.reuse, -R11.reuse ;  /* 0x0000000060607223 */ /* 0x180fe2000001080b */
[-CC-:B------:R-:W-:Y:S01]  /*b460*/  FFMA.FTZ R97, R97, R0.reuse, -R11.reuse ;  /* 0x0000000061617223 */ /* 0x180fe2000001080b */
[----:B------:R-:W-:Y:S01]  /*b470*/  MUFU.EX2 R13, R13 ;  /* 0x0000000d000d7308 */ /* 0x000fe20000000800 */
        /* <DEDUP_REMOVED lines=18> */
[----:B------:R-:W-:-:S02]  /*b5a0*/  FFMA.FTZ R77, R77, R0, -R11 ;  /* 0x000000004d4d7223 */ /* 0x000fc4000001080b */
        /* <DEDUP_REMOVED lines=34> */
[----:B--2---:R-:W-:Y:S01]  /*b7d0*/  FMNMX.FTZ R124, R79, R120, !PT ;  /* 0x000000784f7c7209 */ /* 0x004fe20007810000 */
[----:B------:R-:W-:-:S04]  /*b7e0*/  FFMA.FTZ R120, R80, R0, -R11 ;  /* 0x0000000050787223 */ /* 0x000fc8000001080b */
[----:B------:R-:W2:Y:S02]  /*b7f0*/  SHFL.BFLY PT, R133, R124, 0x2, 0x1f ;  /* 0x0c401f007c857f89 */ /* 0x000ea400000e0000 */
[----:B------:R-:W-:Y:S08]  /*b800*/  MUFU.EX2 R117, R117 ;  /* 0x0000007500757308 */ /* 0x000ff00000000800 */
[----:B------:R-:W-:Y:S08]  /*b810*/  MUFU.EX2 R104, R104 ;  /* 0x0000006800687308 */ /* 0x000ff00000000800 */
[----:B------:R-:W-:Y:S01]  /*b820*/  MUFU.EX2 R105, R105 ;  /* 0x0000006900697308 */ /* 0x000fe20000000800 */
[----:B--2---:R-:W-:Y:S01]  /*b830*/  FMNMX.FTZ R80, R124, R133, !PT ;  /* 0x000000857c507209 */ /* 0x004fe20007810000 */
[----:B------:R-:W-:-:S06]  /*b840*/  FFMA.FTZ R133, R81, R0, -R11 ;  /* 0x0000000051857223 */ /* 0x000fcc000001080b */
[----:B------:R-:W-:Y:S01]  /*b850*/  MUFU.EX2 R108, R108 ;  /* 0x0000006c006c7308 */ /* 0x000fe20000000800 */
[----:B------:R-:W2:Y:S07]  /*b860*/  SHFL.BFLY PT, R137, R80, 0x1, 0x1f ;  /* 0x0c201f0050897f89 */ /* 0x000eae00000e0000 */
[----:B------:R-:W-:Y:S08]  /*b870*/  MUFU.EX2 R109, R109 ;  /* 0x0000006d006d7308 */ /* 0x000ff00000000800 */
[----:B------:R-:W-:Y:S08]  /*b880*/  MUFU.EX2 R96, R96 ;  /* 0x0000006000607308 */ /* 0x000ff00000000800 */
[----:B------:R-:W-:Y:S01]  /*b890*/  MUFU.EX2 R97, R97 ;  /* 0x0000006100617308 */ /* 0x000fe20000000800 */
[----:B--2---:R-:W-:-:S05]  /*b8a0*/  FMNMX.FTZ R137, R80, R137, !PT ;  /* 0x0000008950897209 */ /* 0x004fca0007810000 */
[----:B------:R-:W-:Y:S02]  /*b8b0*/  FADD.FTZ R9, -R137, R9 ;  /* 0x0000000989097221 */ /* 0x000fe40000010100 */
[----:B------:R-:W-:Y:S02]  /*b8c0*/  MUFU.EX2 R100, R100 ;  /* 0x0000006400647308 */ /* 0x000fe40000000800 */
[-C--:B------:R-:W-:Y:S01]  /*b8d0*/  FMUL.FTZ R124, R9, R0.reuse ;  /* 0x00000000097c7220 */ /* 0x080fe20000410000 */
        /* <DEDUP_REMOVED lines=8> */
[----:B------:R-:W-:Y:S02]  /*b960*/  IMAD.U32 R119, RZ, RZ, UR46 ;  /* 0x0000002eff777e24 */ /* 0x000fe4000f8e00ff */
[----:B------:R-:W-:Y:S01]  /*b970*/  FFMA.FTZ R136, R142, R0, -R9 ;  /* 0x000000008e887223 */ /* 0x000fe20000010809 */
[----:B------:R-:W-:-:S02]  /*b980*/  IMAD.U32 R138, RZ, RZ, UR41 ;  /* 0x00000029ff8a7e24 */ /* 0x000fc4000f8e00ff */
[-CC-:B-1----:R-:W-:Y:S01]  /*b990*/  FFMA.FTZ R132, R130, R0.reuse, -R9.reuse ;  /* 0x0000000082847223 */ /* 0x182fe20000010809 */
[-CC-:B------:R-:W-:Y:S01]  /*b9a0*/  FFMA.FTZ R141, R143, R0.reuse, -R9.reuse ;  /* 0x000000008f8d7223 */ /* 0x180fe20000010809 */
[----:B------:R-:W-:Y:S01]  /*b9b0*/  @!P1 LEA R119, R119, UR47, 0x3 ;  /* 0x0000002f77779c11 */ /* 0x000fe2000f8e18ff */
[-CC-:B------:R-:W-:Y:S01]  /*b9c0*/  FFMA.FTZ R130, R122, R0.reuse, -R9.reuse ;  /* 0x000000007a827223 */ /* 0x180fe20000010809 */
[----:B------:R-:W1:Y:S01]  /*b9d0*/  MUFU.EX2 R81, R81 ;  /* 0x0000005100517308 */ /* 0x000e620000000800 */
[-CC-:B------:R-:W-:Y:S01]  /*b9e0*/  FFMA.FTZ R122, R126, R0.reuse, -R9.reuse ;  /* 0x000000007e7a7223 */ /* 0x180fe20000010809 */
[-CC-:B------:R-:W-:Y:S01]  /*b9f0*/  FFMA.FTZ R11, R134, R0.reuse, -R9.reuse ;  /* 0x00000000860b7223 */ /* 0x180fe20000010809 */
[----:B------:R-:W-:Y:S01]  /*ba00*/  VIADD R126, R16, 0x9 ;  /* 0x00000009107e7836 */ /* 0x000fe20000000000 */
[----:B------:R-:W-:Y:S01]  /*ba10*/  @!P1 LEA R138, R138, UR47, 0x3 ;  /* 0x0000002f8a8a9c11 */ /* 0x000fe2000f8e18ff */
[-CC-:B------:R-:W-:Y:S01]  /*ba20*/  FFMA.FTZ R134, R135, R0.reuse, -R9.reuse ;  /* 0x0000000087867223 */ /* 0x180fe20000010809 */
[----:B------:R-:W-:Y:S01]  /*ba30*/  FFMA.FTZ R80, R107, R0, -R9 ;  /* 0x000000006b507223 */ /* 0x000fe20000010809 */
[----:B------:R-:W-:Y:S01]  /*ba40*/  @!P1 VIADD R135, R119, 0x31c40 ;  /* 0x00031c4077879836 */ /* 0x000fe20000000000 */
[----:B------:R-:W-:-:S02]  /*ba50*/  WARPGROUP.DEPBAR.LE gsb0, 0x0 ;  /* 0x00008000000079c5 */ /* 0x000fc40000010000 */
[----:B------:R-:W-:Y:S01]  /*ba60*/  WARPGROUP.ARRIVE ;  /* 0x00000000000079c5 */ /* 0x000fe20000000000 */
[----:B------:R-:W2:Y:S01]  /*ba70*/  MUFU.EX2 R128, R128 ;  /* 0x0000008000807308 */ /* 0x000ea20000000800 */
[-CC-:B------:R-:W-:Y:S01]  /*ba80*/  FFMA.FTZ R107, R110, R0.reuse, -R9.reuse ;  /* 0x000000006e6b7223 */ /* 0x180fe20000010809 */
[-C--:B------:R-:W-:Y:S01]  /*ba90*/  FFMA.FTZ R110, R111, R0.reuse, -R9 ;  /* 0x000000006f6e7223 */ /* 0x080fe20000010809 */
[----:B------:R-:W-:Y:S01]  /*baa0*/  @!P1 VIADD R119, R138, 0x31c60 ;  /* 0x00031c608a779836 */ /* 0x000fe20000000000 */
[----:B------:R-:W-:Y:S01]  /*bab0*/  SEL R126, R126, 0x9, !P2 ;  /* 0x000000097e7e7807 */ /* 0x000fe20005000000 */
[----:B------:R-:W-:Y:S01]  /*bac0*/  HGMMA.64x96x16.F32 R24, gdesc[UR28].tnspB, R24, gsb0 ;  /* 0x416000001c1879f0 */ /* 0x000fe20008000818 */
[----:B------:R-:W-:Y:S01]  /*bad0*/  UIADD3 UR28, UR6, 0x780, URZ ;  /* 0x00000780061c7890 */ /* 0x000fe2000fffe03f */
[----:B------:R-:W-:Y:S01]  /*bae0*/  @!P1 PRMT R135, RZ, 0x654, R135 ;  /* 0x00000654ff879816 */ /* 0x000fe20000000087 */
[----:B------:R-:W-:Y:S01]  /*baf0*/  UIADD3 UR30, UR7, 0x140, URZ ;  /* 0x00000140071e7890 */ /* 0x000fe2000fffe03f */
[----:B------:R-:W3:Y:S01]  /*bb00*/  MUFU.EX2 R136, R136 ;  /* 0x0000008800887308 */ /* 0x000ee20000000800 */
[----:B------:R-:W-:Y:S01]  /*bb10*/  UMOV UR29, 0xc0000010 ;  /* 0xc0000010001d7882 */ /* 0x000fe20000000000 */
[----:B------:R-:W-:Y:S01]  /*bb20*/  UMOV UR31, 0x80000020 ;  /* 0x80000020001f7882 */ /* 0x000fe20000000000 */
[----:B-1----:R-:W-:Y:S01]  /*bb30*/  FFMA.FTZ R3, R124, R3, R81 ;  /* 0x000000037c037223 */ /* 0x002fe20000010051 */
[----:B------:R-:W-:Y:S01]  /*bb40*/  @!P1 PRMT R119, RZ, 0x654, R119 ;  /* 0x00000654ff779816 */ /* 0x000fe20000000077 */
        /* <DEDUP_REMOVED lines=11> */
[----:B------:R4:W-:Y:S01]  /*bc00*/  MUFU.EX2 R111, R80 ;  /* 0x00000050006f7308 */ /* 0x0009e20000000800 */
[----:B--2---:R-:W-:Y:S01]  /*bc10*/  F2FP.F16.F32.PACK_AB R81, R128, R81 ;  /* 0x000000518051723e */ /* 0x004fe200000000ff */
[----:B------:R-:W-:Y:S01]  /*bc20*/  UMOV UR41, UR46 ;  /* 0x0000002e00297c82 */ /* 0x000fe20008000000 */
[----:B------:R-:W-:-:S05]  /*bc30*/  ISETP.LT.AND P2, PT, RZ, UR45, PT ;  /* 0x0000002dff007c0c */ /* 0x000fca000bf41270 */
[----:B------:R-:W2:Y:S01]  /*bc40*/  MUFU.EX2 R132, R132 ;  /* 0x0000008400847308 */ /* 0x000ea20000000800 */
[-CC-:B----4-:R-:W-:Y:S01]  /*bc50*/  FFMA.FTZ R80, R99, R0.reuse, -R9.reuse ;  /* 0x0000000063507223 */ /* 0x190fe20000010809 */
[--C-:B------:R-:W-:Y:S01]  /*bc60*/  FFMA.FTZ R99, R102, R0, -R9.reuse ;  /* 0x0000000066637223 */ /* 0x100fe20000010809 */
[----:B------:R-:W-:Y:S01]  /*bc70*/  FFMA.FTZ R102, R7, R4, R6 ;  /* 0x0000000407667223 */ /* 0x000fe20000010006 */
[-CC-:B------:R-:W-:Y:S01]  /*bc80*/  FFMA.FTZ R4, R103, R0.reuse, -R9.reuse ;  /* 0x0000000067047223 */ /* 0x180fe20000010809 */
[----:B------:R-:W-:Y:S01]  /*bc90*/  FFMA.FTZ R103, R91, R0, -R9 ;  /* 0x000000005b677223 */ /* 0x000fe20000010809 */
[----:B------:R-:W-:Y:S02]  /*bca0*/  FADD.FTZ R91, R128, R3 ;  /* 0x00000003805b7221 */ /* 0x000fe40000010000 */
[----:B------:R-:W4:Y:S08]  /*bcb0*/  MUFU.EX2 R139, R139 ;  /* 0x0000008b008b7308 */ /* 0x000f300000000800 */
[----:B------:R-:W5:Y:S08]  /*bcc0*/  MUFU.EX2 R11, R11 ;  /* 0x0000000b000b7308 */ /* 0x000f700000000800 */
[----:B------:R-:W5:Y:S08]  /*bcd0*/  MUFU.EX2 R134, R134 ;  /* 0x0000008600867308 */ /* 0x000f700000000800 */
[----:B------:R-:W5:Y:S08]  /*bce0*/  MUFU.EX2 R130, R130 ;  /* 0x0000008200827308 */ /* 0x000f700000000800 */
[----:B------:R2:W-:Y:S08]  /*bcf0*/  MUFU.EX2 R3, R80 ;  /* 0x0000005000037308 */ /* 0x0005f00000000800 */
        /* <DEDUP_REMOVED lines=21> */
[----:B------:R-:W5:Y:S08]  /*be50*/  MUFU.EX2 R88, R88 ;  /* 0x0000005800587308 */ /* 0x000f700000000800 */
        /* <DEDUP_REMOVED lines=30> */
[----:B------:R-:W-:-:S07]  /*c040*/  UIADD3 UR6, UR45, -0x1, URZ ;  /* 0xffffffff2d067890 */ /* 0x000fce000fffe03f */
[----:B------:R-:W-:Y:S01]  /*c050*/  UMOV UR45, UR6 ;  /* 0x00000006002d7c82 */ /* 0x000fe20008000000 */
[----:B------:R-:W-:Y:S02]  /*c060*/  WARPGROUP.DEPBAR.LE gsb0, 0x0 ;  /* 0x00008000000079c5 */ /* 0x000fe40000010000 */
[----:B------:R-:W-:-:S06]  /*c070*/  WARPGROUP.ARRIVE ;  /* 0x00000000000079c5 */ /* 0x000fcc0000000000 */
[----:B------:R-:W-:Y:S03]  /*c080*/  HGMMA.64x96x16.F32 R24, gdesc[UR28].tnspB, R24, gsb0 ;  /* 0x416000001c1879f0 */ /* 0x000fe60008000818 */
[----:B------:R-:W-:Y:S02]  /*c090*/  WARPGROUP.DEPBAR.LE gsb0, 0x0 ;  /* 0x00008000000079c5 */ /* 0x000fe40000010000 */
[----:B------:R5:W-:Y:S06]  /*c0a0*/  BAR.ARV R126, 0x100 ;  /* 0x0004007e0000751d */ /* 0x000bec0000002000 */
        /* <DEDUP_REMOVED lines=8> */
[----:B---3--:R-:W-:Y:S01]  /*c130*/  FADD.FTZ R135, R13, R102 ;  /* 0x000000660d877221 */ /* 0x008fe20000010000 */
[----:B------:R3:W-:Y:S01]  /*c140*/  @!P1 SYNCS.ARRIVE.TRANS64.RED.A1T0 RZ, [R119+URZ], RZ ;  /* 0x000000ff77ff99a7 */ /* 0x0007e2000810043f */
[-C--:B------:R-:W-:Y:S01]  /*c150*/  FFMA.FTZ R102, R94, R0.reuse, -R9 ;  /* 0x000000005e667223 */ /* 0x080fe20000010809 */
[----:B------:R-:W-:Y:S01]  /*c160*/  FADD.FTZ R94, R136, R91 ;  /* 0x0000005b885e7221 */ /* 0x000fe20000010000 */
[-CC-:B------:R-:W-:Y:S01]  /*c170*/  FFMA.FTZ R91, R82, R0.reuse, -R9.reuse ;  /* 0x00000000525b7223 */ /* 0x180fe20000010809 */
[-C--:B------:R-:W-:Y:S01]  /*c180*/  FMUL.FTZ R37, R37, R7.reuse ;  /* 0x0000000725257220 */ /* 0x080fe20000410000 */
[-C--:B------:R-:W-:Y:S01]  /*c190*/  FMUL.FTZ R40, R40, R7.reuse ;  /* 0x0000000728287220 */ /* 0x080fe20000410000 */
[----:B-1----:R-:W-:Y:S01]  /*c1a0*/  FADD.FTZ R143, R141, R94 ;  /* 0x0000005e8d8f7221 */ /* 0x002fe20000010000 */
[----:B------:R-:W-:Y:S01]  /*c1b0*/  MUFU.EX2 R102, R102 ;  /* 0x0000006600667308 */ /* 0x000fe20000000800 */
[-C--:B---3--:R-:W-:Y:S01]  /*c1c0*/  FFMA.FTZ R119, R90, R0.reuse, -R9 ;  /* 0x000000005a777223 */ /* 0x088fe20000010809 */
[----:B------:R-:W-:Y:S01]  /*c1d0*/  FADD.FTZ R90, R8, R135 ;  /* 0x00000087085a7221 */ /* 0x000fe20000010000 */
[----:B--2---:R-:W-:Y:S01]  /*c1e0*/  FADD.FTZ R80, R132, R143 ;  /* 0x0000008f84507221 */ /* 0x004fe20000010000 */
[-C--:B------:R-:W-:Y:S01]  /*c1f0*/  FMUL.FTZ R41, R41, R7.reuse ;  /* 0x0000000729297220 */ /* 0x080fe20000410000 */
[-C--:B------:R-:W-:Y:S01]  /*c200*/  FMUL.FTZ R44, R44, R7.reuse ;  /* 0x000000072c2c7220 */ /* 0x080fe20000410000 */
[----:B------:R-:W-:Y:S01]  /*c210*/  FADD.FTZ R135, R15, R90 ;  /* 0x0000005a0f877221 */ /* 0x000fe20000010000 */
[----:B------:R-:W-:Y:S01]  /*c220*/  FFMA.FTZ R90, R83, R0, -R9 ;  /* 0x00000000535a7223 */ /* 0x000fe20000010809 */
[-C--:B------:R-:W-:Y:S01]  /*c230*/  FMUL.FTZ R45, R45, R7.reuse ;  /* 0x000000072d2d7220 */ /* 0x080fe20000410000 */
[-C--:B------:R-:W-:Y:S01]  /*c240*/  FMUL.FTZ R48, R48, R7.reuse ;  /* 0x0000000730307220 */ /* 0x080fe20000410000 */
[----:B------:R-:W-:Y:S01]  /*c250*/  FADD.FTZ R82, R10, R135 ;  /* 0x000000870a527221 */ /* 0x000fe20000010000 */
[-C--:B------:R-:W-:Y:S01]  /*c260*/  FMUL.FTZ R49, R49, R7.reuse ;  /* 0x0000000731317220 */ /* 0x080fe20000410000 */
[-C--:B------:R-:W-:Y:S01]  /*c270*/  FMUL.FTZ R52, R52, R7.reuse ;  /* 0x0000000734347220 */ /* 0x080fe20000410000 */
[-C--:B------:R-:W-:Y:S01]  /*c280*/  FMUL.FTZ R53, R53, R7.reuse ;  /* 0x0000000735357220 */ /* 0x080fe20000410000 */
[----:B------:R-:W-:Y:S01]  /*c290*/  FADD.FTZ R83, R21, R82 ;  /* 0x0000005215537221 */ /* 0x000fe20000010000 */
[----:B----4-:R-:W-:Y:S01]  /*c2a0*/  FADD.FTZ R82, R139, R80 ;  /* 0x000000508b527221 */ /* 0x010fe20000010000 */
[----:B------:R-:W-:Y:S01]  /*c2b0*/  F2FP.F16.F32.PACK_AB R80, R13, R6 ;  /* 0x000000060d50723e */ /* 0x000fe200000000ff */
[----:B------:R-:W-:Y:S01]  /*c2c0*/  FMUL.FTZ R56, R56, R7 ;  /* 0x0000000738387220 */ /* 0x000fe20000410000 */
[----:B------:R-:W-:Y:S01]  /*c2d0*/  FADD.FTZ R94, R12, R83 ;  /* 0x000000530c5e7221 */ /* 0x000fe20000010000 */
[----:B-----5:R-:W-:Y:S01]  /*c2e0*/  FADD.FTZ R13, R11, R82 ;  /* 0x000000520b0d7221 */ /* 0x020fe20000010000 */
[----:B------:R-:W-:Y:S01]  /*c2f0*/  F2FP.F16.F32.PACK_AB R82, R15, R8 ;  /* 0x000000080f52723e */ /* 0x000fe200000000ff */
[----:B------:R-:W1:Y:S01]  /*c300*/  MUFU.EX2 R6, R119 ;  /* 0x0000007700067308 */ /* 0x000e620000000800 */
[----:B------:R-:W-:Y:S01]  /*c310*/  FADD.FTZ R15, R129, R94 ;  /* 0x0000005e810f7221 */ /* 0x000fe20000010000 */
[----:B------:R-:W-:Y:S01]  /*c320*/  FADD.FTZ R13, R134, R13 ;  /* 0x0000000d860d7221 */ /* 0x000fe20000010000 */
[-CC-:B------:R-:W-:Y:S01]  /*c330*/  FFMA.FTZ R94, R74, R0.reuse, -R9.reuse ;  /* 0x000000004a5e7223 */ /* 0x180fe20000010809 */
[----:B------:R-:W-:Y:S01]  /*c340*/  FFMA.FTZ R74, R75, R0, -R9 ;  /* 0x000000004b4a7223 */ /* 0x000fe20000010809 */
[----:B------:R-:W-:Y:S01]  /*c350*/  FADD.FTZ R8, R14, R15 ;  /* 0x0000000f0e087221 */ /* 0x000fe20000010000 */
[----:B------:R-:W-:Y:S01]  /*c360*/  FADD.FTZ R126, R130, R13 ;  /* 0x0000000d827e7221 */ /* 0x000fe20000010000 */
[----:B------:R-:W-:Y:S01]  /*c370*/  F2FP.F16.F32.PACK_AB R83, R141, R136 ;  /* 0x000000888d53723e */ /* 0x000fe200000000ff */
[----:B------:R-:W2:Y:S01]  /*c380*/  MUFU.EX2 R75, R103 ;  /* 0x00000067004b7308 */ /* 0x000ea20000000800 */
[----:B------:R-:W-:Y:S01]  /*c390*/  FADD.FTZ R13, R121, R8 ;  /* 0x00000008790d7221 */ /* 0x000fe20000010000 */
[----:B------:R-:W-:Y:S01]  /*c3a0*/  FADD.FTZ R15, R123, R126 ;  /* 0x0000007e7b0f7221 */ /* 0x000fe20000010000 */
[----:B------:R-:W-:Y:S01]  /*c3b0*/  F2FP.F16.F32.PACK_AB R11, R134, R11 ;  /* 0x0000000b860b723e */ /* 0x000fe200000000ff */
[----:B------:R3:W-:Y:S01]  /*c3c0*/  STSM.16.M88.4 [R22+0x24300], R80 ;  /* 0x0243005016007844 */ /* 0x0007e20000000200 */
[----:B------:R-:W-:Y:S01]  /*c3d0*/  FADD.FTZ R8, R20, R13 ;  /* 0x0000000d14087221 */ /* 0x000fe20000010000 */
[----:B------:R-:W-:Y:S01]  /*c3e0*/  FADD.FTZ R126, R122, R15 ;  /* 0x0000000f7a7e7221 */ /* 0x000fe20000010000 */
[-C--:B------:R-:W-:Y:S01]  /*c3f0*/  FMUL.FTZ R57, R57, R7.reuse ;  /* 0x0000000739397220 */ /* 0x080fe20000410000 */
[----:B------:R-:W-:Y:S01]  /*c400*/  MUFU.EX2 R94, R94 ;  /* 0x0000005e005e7308 */ /* 0x000fe20000000800 */
[----:B------:R-:W-:Y:S01]  /*c410*/  FADD.FTZ R9, R125, R8 ;  /* 0x000000087d097221 */ /* 0x000fe20000010000 */
[----:B------:R-:W-:Y:S01]  /*c420*/  FADD.FTZ R13, R127, R126 ;  /* 0x0000007e7f0d7221 */ /* 0x000fe20000010000 */
[----:B------:R-:W-:Y:S01]  /*c430*/  F2FP.F16.F32.PACK_AB R8, R21, R10 ;  /* 0x0000000a1508723e */ /* 0x000fe200000000ff */
[-C--:B------:R-:W-:Y:S01]  /*c440*/  FMUL.FTZ R60, R60, R7.reuse ;  /* 0x000000073c3c7220 */ /* 0x080fe20000410000 */
[----:B------:R-:W-:Y:S01]  /*c450*/  FADD.FTZ R126, R112, R9 ;  /* 0x00000009707e7221 */ /* 0x000fe20000010000 */
[----:B------:R-:W-:Y:S01]  /*c460*/  FADD.FTZ R128, R114, R13 ;  /* 0x0000000d72807221 */ /* 0x000fe20000010000 */
[----:B------:R-:W-:Y:S01]  /*c470*/  F2FP.F16.F32.PACK_AB R10, R129, R12 ;  /* 0x0000000c810a723e */ /* 0x000fe200000000ff */
[----:B------:R-:W-:Y:S01]  /*c480*/  MUFU.EX2 R74, R74 ;  /* 0x0000004a004a7308 */ /* 0x000fe20000000800 */
[----:B------:R-:W-:Y:S01]  /*c490*/  FADD.FTZ R13, R113, R126 ;  /* 0x0000007e710d7221 */ /* 0x000fe20000010000 */
[----:B------:R-:W-:Y:S01]  /*c4a0*/  FADD.FTZ R128, R131, R128 ;  /* 0x0000008083807221 */ /* 0x000fe20000010000 */
[----:B------:R-:W-:Y:S01]  /*c4b0*/  F2FP.F16.F32.PACK_AB R12, R121, R14 ;  /* 0x0000000e790c723e */ /* 0x000fe200000000ff */
[-C--:B------:R-:W-:Y:S01]  /*c4c0*/  FMUL.FTZ R61, R61, R7.reuse ;  /* 0x000000073d3d7220 */ /* 0x080fe20000410000 */
[----:B---3--:R-:W-:Y:S01]  /*c4d0*/  FADD.FTZ R80, R116, R13 ;  /* 0x0000000d74507221 */ /* 0x008fe20000010000 */
[----:B------:R-:W-:Y:S01]  /*c4e0*/  FADD.FTZ R15, R115, R128 ;  /* 0x00000080730f7221 */ /* 0x000fe20000010000 */
[----:B------:R-:W-:Y:S01]  /*c4f0*/  F2FP.F16.F32.PACK_AB R14, R125, R20 ;  /* 0x000000147d0e723e */ /* 0x000fe200000000ff */
[----:B------:R-:W3:Y:S01]  /*c500*/  MUFU.EX2 R121, R91 ;  /* 0x0000005b00797308 */ /* 0x000ee20000000800 */
        /* <DEDUP_REMOVED lines=11> */
[----:B------:R-:W5:Y:S01]  /*c5c0*/  MUFU.EX2 R20, R90 ;  /* 0x0000005a00147308 */ /* 0x000f620000000800 */
        /* <DEDUP_REMOVED lines=10> */
[C---:B------:R-:W-:Y:S01]  /*c670*/  F2FP.F16.F32.PACK_AB R96, R97.reuse, R96 ;  /* 0x000000606160723e */ /* 0x040fe200000000ff */
[-C--:B------:R-:W-:Y:S01]  /*c680*/  FMUL.FTZ R68, R68, R7.reuse ;  /* 0x0000000744447220 */ /* 0x080fe20000410000 */
[----:B------:R-:W-:Y:S01]  /*c690*/  FADD.FTZ R21, R97, R80 ;  /* 0x0000005061157221 */ /* 0x000fe20000010000 */
[C---:B------:R-:W-:Y:S01]  /*c6a0*/  FADD.FTZ R82, R3.reuse, R82 ;  /* 0x0000005203527221 */ /* 0x040fe20000010000 */
[----:B------:R-:W-:Y:S01]  /*c6b0*/  F2FP.F16.F32.PACK_AB R97, R3, R98 ;  /* 0x000000620361723e */ /* 0x000fe200000000ff */
[----:B------:R-:W-:Y:S01]  /*c6c0*/  FMUL.FTZ R69, R69, R7 ;  /* 0x0000000745457220 */ /* 0x000fe20000410000 */
        /* <DEDUP_REMOVED lines=9> */
[----:B-1----:R-:W-:Y:S01]  /*c760*/  FADD.FTZ R10, R6, R21 ;  /* 0x00000015060a7221 */ /* 0x002fe20000010000 */
        /* <DEDUP_REMOVED lines=15> */
[----:B---3--:R-:W-:Y:S01]  /*c860*/  FADD.FTZ R3, R121, R10 ;  /* 0x0000000a79037221 */ /* 0x008fe20000010000 */
[----:B------:R-:W-:Y:S01]  /*c870*/  F2FP.F16.F32.PACK_AB R107, R110, R107 ;  /* 0x0000006b6e6b723e */ /* 0x000fe200000000ff */
[----:B------:R-:W-:Y:S01]  /*c880*/  FMUL.FTZ R35, R35, R124 ;  /* 0x0000007c23237220 */ /* 0x000fe20000410000 */
[----:B------:R-:W-:Y:S01]  /*c890*/  FADD.FTZ R9, R133, R4 ;  /* 0x0000000485097221 */ /* 0x000fe20000010000 */
[----:B-----5:R-:W-:Y:S01]  /*c8a0*/  FADD.FTZ R3, R20, R3 ;  /* 0x0000000314037221 */ /* 0x020fe20000010000 */
[----:B------:R-:W-:Y:S01]  /*c8b0*/  F2FP.F16.F32.PACK_AB R98, R101, R100 ;  /* 0x000000646562723e */ /* 0x000fe200000000ff */
[----:B------:R1:W-:Y:S01]  /*c8c0*/  STSM.16.M88.4 [R22+0x2a300], R104 ;  /* 0x02a3006816007844 */ /* 0x0003e20000000200 */
[----:B------:R-:W-:Y:S01]  /*c8d0*/  FADD.FTZ R4, R84, R9 ;  /* 0x0000000954047221 */ /* 0x000fe20000010000 */
[----:B------:R-:W-:Y:S01]  /*c8e0*/  FADD.FTZ R3, R86, R3 ;  /* 0x0000000356037221 */ /* 0x000fe20000010000 */
[----:B------:R-:W-:Y:S01]  /*c8f0*/  F2FP.F16.F32.PACK_AB R88, R89, R88 ;  /* 0x000000585958723e */ /* 0x000fe200000000ff */
[----:B------:R1:W-:Y:S01]  /*c900*/  STSM.16.M88.4 [R22+0x2bb00], R96 ;  /* 0x02bb006016007844 */ /* 0x0003e20000000200 */
        /* <DEDUP_REMOVED lines=9> */
[C---:B------:R-:W-:Y:S01]  /*c9a0*/  FADD.FTZ R9, R73.reuse, R4 ;  /* 0x0000000449097221 */ /* 0x040fe20000010000 */
        /* <DEDUP_REMOVED lines=42> */
.L_x_9806:
[----:B------:R-:W-:Y:S06]  /*cc50*/  BAR.ARV 0x8, 0x1a0 ;  /* 0x0206800000007b1d */ /* 0x000fec0000002000 */
[----:B------:R-:W-:Y:S05]  /*cc60*/  @!P0 BRA `(.L_x_9816) ;  /* 0x0000000000048947 */ /* 0x000fea0003800000 */
[----:B------:R-:W-:Y:S01]  /*cc70*/  BPT.TRAP 0x1 ;  /* 0x000000040000795c */ /* 0x000fe20000300000 */
.L_x_9816:
[----:B------:R-:W-:Y:S01]  /*cc80*/  R2UR UR4, R148 ;  /* 0x00000000940472ca */ /* 0x000fe200000e0000 */
[----:B------:R-:W-:-:S12]  /*cc90*/  ULEA UR12, UR46, UR47, 0x3 ;  /* 0x0000002f2e0c7291 */ /* 0x000fd8000f8e183f */
[----:B------:R-:W-:-:S05]  /*cca0*/  IMAD.U32 R6, RZ, RZ, UR4 ;  /* 0x00000004ff067e24 */ /* 0x000fca000f8e00ff */
[----:B------:R-:W-:-:S04]  /*ccb0*/  SHF.L.U32 R6, R6, 0x1f, RZ ;  /* 0x0000001f06067819 */ /* 0x000fc800000006ff */
[----:B------:R1:W2:Y:S01]  /*ccc0*/  SYNCS.PHASECHK.TRANS64.TRYWAIT P2, [UR12+0x31c50], R6 ;  /* 0x031c5006ff0075a7 */ /* 0x0002a2000804014c */
[----:B------:R-:W-:Y:S05]  /*ccd0*/  @!P0 BRA `(.L_x_9817) ;  /* 0x0000000000048947 */ /* 0x000fea0003800000 */
[----:B------:R-:W-:Y:S01]  /*cce0*/  BPT.TRAP 0x1 ;  /* 0x000000040000795c */ /* 0x000fe20000300000 */
.L_x_9817:
[----:B--2---:R-:W-:Y:S05]  /*ccf0*/  @P2 BRA `(.L_x_9818) ;  /* 0x0000000000082947 */ /* 0x004fea0003800000 */
[----:B------:R-:W2:Y:S02]  /*cd00*/  SYNCS.PHASECHK.TRANS64.TRYWAIT P0, [UR12+0x31c50], R6 ;  /* 0x031c5006ff0075a7 */ /* 0x000ea4000800014c */
[----:B--2---:R-:W-:Y:S05]  /*cd10*/  @!P0 BRA `(.L_x_9819) ;  /* 0x0000004800e88947 */ /* 0x004fea0003800000 */
.L_x_9818:
[----:B------:R-:W-:Y:S01]  /*cd20*/  UIADD3 UR47, UR47, 0x200, URZ ;  /* 0x000002002f2f7890 */ /* 0x000fe2000fffe03f */
[----:B------:R-:W-:Y:S01]  /*cd30*/  R2UR UR4, R145 ;  /* 0x00000000910472ca */ /* 0x000fe200000e0000 */
[----:B------:R-:W-:Y:S01]  /*cd40*/  WARPGROUP.ARRIVE ;  /* 0x00000000000079c5 */ /* 0x000fe20000000000 */
[----:B------:R-:W-:Y:S01]  /*cd50*/  UMOV UR5, 0xc0000010 ;  /* 0xc000001000057882 */ /* 0x000fe20000000000 */
[----:B------:R-:W-:Y:S01]  /*cd60*/  USHF.R.U32.HI UR47, URZ, 0x4, UR47 ;  /* 0x000000043f2f7899 */ /* 0x000fe2000801162f */
[----:B--2---:R-:W2:Y:S01]  /*cd70*/  SHFL.BFLY PT, R7, R4, 0x2, 0x1f ;  /* 0x0c401f0004077f89 */ /* 0x004ea200000e0000 */
[----:B------:R-:W-:Y:S01]  /*cd80*/  UMOV UR7, 0x80000020 ;  /* 0x8000002000077882 */ /* 0x000fe20000000000 */
[----:B------:R-:W-:Y:S01]  /*cd90*/  UMOV UR9, 0xc0000010 ;  /* 0xc000001000097882 */ /* 0x000fe20000000000 */
[----:B------:R-:W-:Y:S01]  /*cda0*/  ULOP3.LUT UR47, UR47, 0x3fff, URZ, 0xc0, !UPT ;  /* 0x00003fff2f2f7892 */ /* 0x000fe2000f8ec03f */
[----:B-1----:R-:W1:Y:S01]  /*cdb0*/  SHFL.BFLY PT, R6, R3, 0x2, 0x1f ;  /* 0x0c401f0003067f89 */ /* 0x002e6200000e0000 */
[----:B------:R-:W-:Y:S01]  /*cdc0*/  UMOV UR11, 0x80000020 ;  /* 0x80000020000b7882 */ /* 0x000fe20000000000 */
[----:B------:R-:W-:Y:S01]  /*cdd0*/  IMAD.MOV.U32 R13, RZ, RZ, RZ ;  /* 0x000000ffff0d7224 */ /* 0x000fe200078e00ff */
[----:B------:R-:W-:Y:S01]  /*cde0*/  ULOP3.LUT UR6, UR47, 0x2400000, URZ, 0xfc, !UPT ;  /* 0x024000002f067892 */ /* 0x000fe2000f8efc3f */
[----:B------:R-:W-:Y:S01]  /*cdf0*/  IMAD.MOV.U32 R10, RZ, RZ, RZ ;  /* 0x000000ffff0a7224 */ /* 0x000fe200078e00ff */
[----:B------:R-:W-:Y:S01]  /*ce00*/  ULOP3.LUT UR4, UR4, 0x10000, URZ, 0xfc, !UPT ;  /* 0x0001000004047892 */ /* 0x000fe2000f8efc3f */
[----:B------:R-:W-:Y:S01]  /*ce10*/  R2UR UR13, R148 ;  /* 0x00000000940d72ca */ /* 0x000fe200000e0000 */
[----:B------:R-:W-:Y:S01]  /*ce20*/  UIMAD UR6, UR46, 0x6c0, UR6 ;  /* 0x000006c02e0678a4 */ /* 0x000fe2000f8e0206 */
[----:B------:R-:W-:Y:S01]  /*ce30*/  IMAD.MOV.U32 R12, RZ, RZ, -0x800000 ;  /* 0xff800000ff0c7424 */ /* 0x000fe200078e00ff */
[----:B------:R-:W-:Y:S01]  /*ce40*/  UIADD3 UR8, UR4, 0x180, URZ ;  /* 0x0000018004087890 */ /* 0x000fe2000fffe03f */
[----:B------:R-:W-:Y:S01]  /*ce50*/  VIADD R18, R18, 0x1 ;  /* 0x0000000112127836 */ /* 0x000fe20000000000 */
[----:B------:R-:W-:-:S02]  /*ce60*/  UIADD3 UR10, UR6, 0x40, URZ ;  /* 0x00000040060a7890 */ /* 0x000fc4000fffe03f */
[----:B------:R-:W-:-:S03]  /*ce70*/  UIADD3 UR46, UR46, 0x1, URZ ;  /* 0x000000012e2e7890 */ /* 0x000fc6000fffe03f */
[----:B------:R-:W-:Y:S01]  /*ce80*/  HGMMA.64x96x16.F32 R24, gdesc[UR4].tnspB, R24, gsb0 ;  /* 0x41600000041879f0 */ /* 0x000fe20008000818 */
[----:B------:R-:W-:Y:S01]  /*ce90*/  UMOV UR5, 0xc0000010 ;  /* 0xc000001000057882 */ /* 0x000fe20000000000 */
[----:B------:R-:W-:Y:S01]  /*cea0*/  UMOV UR7, 0x80000020 ;  /* 0x8000002000077882 */ /* 0x000fe20000000000 */
[----:B------:R-:W-:Y:S01]  /*ceb0*/  UISETP.NE.AND UP0, UPT, UR46, 0x2, UPT ;  /* 0x000000022e00788c */ /* 0x000fe2000bf05270 */
[----:B--2---:R-:W-:-:S03]  /*cec0*/  FADD.FTZ R7, R7, R4 ;  /* 0x0000000407077221 */ /* 0x004fc60000010000 */
[----:B------:R-:W-:Y:S01]  /*ced0*/  USEL UR46, UR46, URZ, UP0 ;  /* 0x0000003f2e2e7287 */ /* 0x000fe20008000000 */
[----:B-1----:R-:W-:Y:S01]  /*cee0*/  FADD.FTZ R8, R6, R3 ;  /* 0x0000000306087221 */ /* 0x002fe20000010000 */
[----:B------:R-:W-:Y:S01]  /*cef0*/  IMAD.MOV.U32 R3, RZ, RZ, -0x800000 ;  /* 0xff800000ff037424 */ /* 0x000fe200078e00ff */
[----:B------:R-:W1:Y:S04]  /*cf00*/  SHFL.BFLY PT, R6, R7, 0x1, 0x1f ;  /* 0x0c201f0007067f89 */ /* 0x000e6800000e0000 */
[----:B------:R-:W2:Y:S01]  /*cf10*/  SHFL.BFLY PT, R9, R8, 0x1, 0x1f ;  /* 0x0c201f0008097f89 */ /* 0x000ea200000e0000 */
[----:B-1----:R-:W-:Y:S01]  /*cf20*/  FADD.FTZ R11, R7, R6 ;  /* 0x00000006070b7221 */ /* 0x002fe20000010000 */
[----:B--2---:R-:W-:-:S04]  /*cf30*/  FADD.FTZ R14, R8, R9 ;  /* 0x00000009080e7221 */ /* 0x004fc80000010000 */
[----:B------:R-:W-:Y:S01]  /*cf40*/  FSETP.NE.FTZ.AND P0, PT, R11, RZ, PT ;  /* 0x000000ff0b00720b */ /* 0x000fe20003f15000 */
[----:B------:R-:W-:Y:S01]  /*cf50*/  IMAD.U32 R8, RZ, RZ, UR12 ;  /* 0x0000000cff087e24 */ /* 0x000fe2000f8e00ff */
[----:B------:R-:W-:-:S11]  /*cf60*/  FSETP.NE.FTZ.AND P2, PT, R14, RZ, PT ;  /* 0x000000ff0e00720b */ /* 0x000fd60003f55000 */
[----:B------:R-:W1:Y:S01]  /*cf70*/  @P0 MUFU.LG2 R6, R11 ;  /* 0x0000000b00060308 */ /* 0x000e620000000c00 */
[C---:B------:R-:W-:Y:S01]  /*cf80*/  @P0 FMUL.FTZ R4, R0.reuse, 0.69314718246459960938 ;  /* 0x3f31721800040820 */ /* 0x040fe20000410000 */
[----:B------:R-:W-:-:S06]  /*cf90*/  @P2 FMUL.FTZ R15, R0, 0.69314718246459960938 ;  /* 0x3f317218000f2820 */ /* 0x000fcc0000410000 */
[----:B------:R-:W2:Y:S08]  /*cfa0*/  @P2 MUFU.LG2 R9, R14 ;  /* 0x0000000e00092308 */ /* 0x000eb00000000c00 */
[----:B------:R-:W3:Y:S01]  /*cfb0*/  @P0 MUFU.RCP R13, R11 ;  /* 0x0000000b000d0308 */ /* 0x000ee20000001000 */
[----:B-1----:R-:W-:Y:S01]  /*cfc0*/  @P0 FMUL.FTZ R7, R6, 0.69314718246459960938 ;  /* 0x3f31721806070820 */ /* 0x002fe20000410000 */
[----:B------:R-:W-:-:S03]  /*cfd0*/  @!P1 VIADD R6, R8, 0x31c60 ;  /* 0x00031c6008069836 */ /* 0x000fc60000000000 */
[----:B------:R-:W-:Y:S01]  /*cfe0*/  @P0 FFMA.FTZ R3, R4, R5, R7 ;  /* 0x0000000504030223 */ /* 0x000fe20000010007 */
[----:B------:R-:W-:Y:S02]  /*cff0*/  PLOP3.LUT P0, PT, PT, PT, PT, 0x8, 0x0 ;  /* 0x000000000000781c */ /* 0x000fe40003f0e170 */
[----:B------:R-:W-:Y:S01]  /*d000*/  @!P1 PRMT R4, RZ, 0x654, R6 ;  /* 0x00000654ff049816 */ /* 0x000fe20000000006 */
[----:B------:R1:W4:Y:S01]  /*d010*/  @P2 MUFU.RCP R10, R14 ;  /* 0x0000000e000a2308 */ /* 0x0003220000001000 */
[----:B--2---:R-:W-:-:S04]  /*d020*/  @P2 FMUL.FTZ R0, R9, 0.69314718246459960938 ;  /* 0x3f31721809002820 */ /* 0x004fc80000410000 */
        /* <DEDUP_REMOVED lines=47> */
[----:B------:R-:W-:Y:S03]  /*d320*/  HGMMA.64x96x16.F32 R24, gdesc[UR8].tnspB, R24, gsb0 ;  /* 0x41600000081879f0 */ /* 0x000fe60008000818 */
[----:B------:R-:W-:Y:S02]  /*d330*/  WARPGROUP.DEPBAR.LE gsb0, 0x0 ;  /* 0x00008000000079c5 */ /* 0x000fe40000010000 */
[----:B------:R-:W-:-:S06]  /*d340*/  WARPGROUP.ARRIVE ;  /* 0x00000000000079c5 */ /* 0x000fcc0000000000 */
[----:B------:R-:W-:Y:S01]  /*d350*/  HGMMA.64x96x16.F32 R24, gdesc[UR4].tnspB, R24, gsb0 ;  /* 0x41600000041879f0 */ /* 0x000fe20008000818 */
[----:B------:R-:W-:-:S04]  /*d360*/  USEL UR4, URZ, 0x1, UP0 ;  /* 0x000000013f047887 */ /* 0x000fc80008000000 */
[----:B------:R-:W-:-:S06]  /*d370*/  ULOP3.LUT UR13, UR13, UR4, URZ, 0x3c, !UPT ;  /* 0x000000040d0d7292 */ /* 0x000fcc000f8e3c3f */
[----:B------:R-:W-:Y:S01]  /*d380*/  IMAD.U32 R148, RZ, RZ, UR13 ;  /* 0x0000000dff947e24 */ /* 0x000fe2000f8e00ff */
        /* <DEDUP_REMOVED lines=50> */
.L_x_9789:
        /* <DEDUP_REMOVED lines=11> */
[----:B------:R-:W-:Y:S01]  /*d760*/  SHF.R.S32.HI R54, RZ, 0x1f, R51 ;  /* 0x0000001fff367819 */ /* 0x000fe20000011433 */
[----:B------:R-:W-:Y:S01]  /*d770*/  USHF.R.S32.HI UR5, URZ, 0x1f, UR43 ;  /* 0x0000001f3f057899 */ /* 0x000fe2000801142b */
[----:B------:R-:W-:Y:S02]  /*d780*/  LOP3.LUT R10, R17, 0x180, RZ, 0xc0, !PT ;  /* 0x00000180110a7812 */ /* 0x000fe400078ec0ff */
[----:B------:R-:W-:Y:S01]  /*d790*/  IADD3 R5, P5, R150, 0x20, RZ ;  /* 0x0000002096057810 */ /* 0x000fe20007fbe0ff */
[----:B------:R-:W-:Y:S01]  /*d7a0*/  ULDC.64 UR6, c[0x0][0xb70] ;  /* 0x0002dc0000067ab9 */ /* 0x000fe20000000a00 */
[----:B------:R-:W-:Y:S01]  /*d7b0*/  SHF.R.U64 R10, R10, 0x3, RZ ;  /* 0x000000030a0a7819 */ /* 0x000fe200000012ff */
[----:B------:R-:W-:Y:S01]  /*d7c0*/  UIMAD UR5, UR5, UR6, URZ ;  /* 0x00000006050572a4 */ /* 0x000fe2000f8e023f */
[----:B------:R-:W-:Y:S01]  /*d7d0*/  LOP3.LUT R8, R5, 0x180, RZ, 0xc0, !PT ;  /* 0x0000018005087812 */ /* 0x000fe200078ec0ff */
[----:B------:R-:W-:Y:S01]  /*d7e0*/  UIMAD.WIDE.U32 UR8, UR43, UR6, URZ ;  /* 0x000000062b0872a5 */ /* 0x000fe2000f8e003f */
[----:B------:R-:W-:Y:S01]  /*d7f0*/  LOP3.LUT R10, R10, R17, RZ, 0x3c, !PT ;  /* 0x000000110a0a7212 */ /* 0x000fe200078e3cff */
[----:B------:R-:W-:Y:S01]  /*d800*/  UIMAD UR5, UR43, UR7, UR5 ;  /* 0x000000072b0572a4 */ /* 0x000fe2000f8e0205 */
[----:B------:R-:W-:Y:S01]  /*d810*/  LEA.HI R17, R54, R51, RZ, 0x7 ;  /* 0x0000003336117211 */ /* 0x000fe200078f38ff */
[----:B------:R-:W-:Y:S01]  /*d820*/  USHF.R.S32.HI UR6, URZ, 0x1f, UR44 ;  /* 0x0000001f3f067899 */ /* 0x000fe2000801142c */
[----:B------:R-:W-:Y:S01]  /*d830*/  SHF.R.U64 R8, R8, 0x3, RZ ;  /* 0x0000000308087819 */ /* 0x000fe200000012ff */
[----:B------:R-:W-:Y:S01]  /*d840*/  UIADD3 UR5, UR9, UR5, URZ ;  /* 0x0000000509057290 */ /* 0x000fe2000fffe03f */
[----:B------:R-:W-:Y:S01]  /*d850*/  LOP3.LUT R58, R17, 0xffffff80, RZ, 0xc0, !PT ;  /* 0xffffff80113a7812 */ /* 0x000fe200078ec0ff */
[----:B------:R-:W-:Y:S01]  /*d860*/  ULDC.64 UR10, c[0x0][0x208] ;  /* 0x00008200000a7ab9 */ /* 0x000fe20000000a00 */
[----:B------:R-:W-:-:S02]  /*d870*/  IADD3 R27, P3, R150, 0x3020, RZ ;  /* 0x00003020961b7810 */ /* 0x000fc40007f7e0ff */
[----:B------:R-:W-:Y:S01]  /*d880*/  LOP3.LUT R8, R8, R5, RZ, 0x3c, !PT ;  /* 0x0000000508087212 */ /* 0x000fe200078e3cff */
[----:B------:R-:W-:Y:S01]  /*d890*/  IMAD.IADD R58, R51, 0x1, -R58 ;  /* 0x00000001333a7824 */ /* 0x000fe200078e0a3a */
[----:B------:R-:W-:Y:S02]  /*d8a0*/  LOP3.LUT R5, R150, 0x180, RZ, 0xc0, !PT ;  /* 0x0000018096057812 */ /* 0x000fe400078ec0ff */
[----:B------:R-:W-:Y:S02]  /*d8b0*/  LOP3.LUT R26, R27, 0x180, RZ, 0xc0, !PT ;  /* 0x000001801b1a7812 */ /* 0x000fe400078ec0ff */
[----:B------:R-:W-:Y:S02]  /*d8c0*/  LOP3.LUT P0, RZ, R58, 0x3, RZ, 0xc0, !PT ;  /* 0x000000033aff7812 */ /* 0x000fe4000780c0ff */
[----:B------:R-:W1:Y:S01]  /*d8d0*/  LDC.64 R58, c[0x0][0xb78] ;  /* 0x0002de00ff3a7b82 */ /* 0x000e620000000a00 */
[----:B------:R-:W-:Y:S02]  /*d8e0*/  IADD3 R35, P1, R150, 0x6020, RZ ;  /* 0x0000602096237810 */ /* 0x000fe40007f3e0ff */
[----:B------:R-:W-:-:S02]  /*d8f0*/  SHF.R.U64 R5, R5, 0x3, RZ ;  /* 0x0000000305057819 */ /* 0x000fc400000012ff */
[----:B------:R-:W-:Y:S02]  /*d900*/  SHF.R.U64 R26, R26, 0x3, RZ ;  /* 0x000000031a1a7819 */ /* 0x000fe400000012ff */
[----:B------:R-:W-:Y:S02]  /*d910*/  LOP3.LUT R34, R35, 0x180, RZ, 0xc0, !PT ;  /* 0x0000018023227812 */ /* 0x000fe400078ec0ff */
[----:B------:R-:W-:Y:S02]  /*d920*/  IADD3 R31, P2, R150, 0x6000, RZ ;  /* 0x00006000961f7810 */ /* 0x000fe40007f5e0ff */
[----:B------:R-:W-:Y:S01]  /*d930*/  LOP3.LUT R4, R5, R150, RZ, 0x3c, !PT ;  /* 0x0000009605047212 */ /* 0x000fe200078e3cff */
[--C-:B------:R-:W-:Y:S01]  /*d940*/  IMAD.MOV.U32 R5, RZ, RZ, R151.reuse ;  /* 0x000000ffff057224 */ /* 0x100fe200078e0097 */
[----:B------:R-:W-:Y:S01]  /*d950*/  LOP3.LUT R26, R26, R27, RZ, 0x3c, !PT ;  /* 0x0000001b1a1a7212 */ /* 0x000fe200078e3cff */
[----:B------:R-:W-:Y:S01]  /*d960*/  IMAD.X R27, RZ, RZ, R151, P3 ;  /* 0x000000ffff1b7224 */ /* 0x000fe200018e0697 */
[----:B------:R-:W-:-:S02]  /*d970*/  SHF.R.U64 R34, R34, 0x3, RZ ;  /* 0x0000000322227819 */ /* 0x000fc400000012ff */
[----:B------:R-:W-:Y:S02]  /*d980*/  LOP3.LUT R30, R31, 0x180, RZ, 0xc0, !PT ;  /* 0x000001801f1e7812 */ /* 0x000fe400078ec0ff */
[----:B------:R-:W-:Y:S02]  /*d990*/  MOV R17, R4 ;  /* 0x0000000400117202 */ /* 0x000fe40000000f00 */
[----:B------:R-:W-:Y:S02]  /*d9a0*/  LEA.HI R62, R54, R51, RZ, 0x5 ;  /* 0x00000033363e7211 */ /* 0x000fe400078f28ff */
[----:B------:R-:W-:Y:S01]  /*d9b0*/  LOP3.LUT R34, R34, R35, RZ, 0x3c, !PT ;  /* 0x0000002322227212 */ /* 0x000fe200078e3cff */
[--C-:B------:R-:W-:Y:S01]  /*d9c0*/  IMAD.X R35, RZ, RZ, R151.reuse, P1 ;  /* 0x000000ffff237224 */ /* 0x100fe200008e0697 */
[----:B------:R-:W-:Y:S02]  /*d9d0*/  F2FP.F16.F32.PACK_AB R4, R77, R80 ;  /* 0x000000504d04723e */ /* 0x000fe400000000ff */
[----:B------:R-:W-:Y:S01]  /*d9e0*/  F2FP.F16.F32.PACK_AB R5, R11, R78 ;  /* 0x0000004e0b05723e */ /* 0x000fe200000000ff */
[--C-:B------:R-:W-:Y:S01]  /*d9f0*/  IMAD.X R11, RZ, RZ, R151.reuse, P4 ;  /* 0x000000ffff0b7224 */ /* 0x100fe200020e0697 */
[----:B------:R-:W-:Y:S01]  /*da00*/  F2FP.F16.F32.PACK_AB R6, R6, R9 ;  /* 0x000000090606723e */ /* 0x000fe200000000ff */
[----:B------:R-:W-:Y:S01]  /*da10*/  IMAD.X R9, RZ, RZ, R151, P5 ;  /* 0x000000ffff097224 */ /* 0x000fe200028e0697 */
[----:B------:R-:W-:-:S02]  /*da20*/  F2FP.F16.F32.PACK_AB R7, R7, R76 ;  /* 0x0000004c0707723e */ /* 0x000fc400000000ff */
[----:B------:R-:W-:Y:S02]  /*da30*/  SHF.R.U64 R30, R30, 0x3, RZ ;  /* 0x000000031e1e7819 */ /* 0x000fe400000012ff */
[----:B------:R-:W-:Y:S01]  /*da40*/  MOV R51, R26 ;  /* 0x0000001a00337202 */ /* 0x000fe20000000f00 */
[----:B------:R-:W-:Y:S01]  /*da50*/  IMAD.U32 R27, RZ, RZ, UR9 ;  /* 0x00000009ff1b7e24 */ /* 0x000fe2000f8e00ff */
[----:B------:R-:W-:Y:S01]  /*da60*/  LOP3.LUT R30, R30, R31, RZ, 0x3c, !PT ;  /* 0x0000001f1e1e7212 */ /* 0x000fe200078e3cff */
[----:B------:R-:W-:Y:S01]  /*da70*/  IMAD.U32 R26, RZ, RZ, UR8 ;  /* 0x00000008ff1a7e24 */ /* 0x000fe2000f8e00ff */
[----:B------:R2:W-:Y:S01]  /*da80*/  STSM.16.M88.4 [R17], R4 ;  /* 0x0000000411007844 */ /* 0x0005e20000000200 */
[----:B------:R-:W-:Y:S01]  /*da90*/  IMAD.U32 R27, RZ, RZ, UR5 ;  /* 0x00000005ff1b7e24 */ /* 0x000fe2000f8e00ff */
[----:B------:R-:W-:Y:S01]  /*daa0*/  MOV R54, R10 ;  /* 0x0000000a00367202 */ /* 0x000fe20000000f00 */
[----:B------:R-:W-:Y:S01]  /*dab0*/  IMAD.X R31, RZ, RZ, R151, P2 ;  /* 0x000000ffff1f7224 */ /* 0x000fe200010e0697 */
[----:B------:R-:W-:Y:S01]  /*dac0*/  F2FP.F16.F32.PACK_AB R10, R41, R36 ;  /* 0x00000024290a723e */ /* 0x000fe200000000ff */
[----:B-1----:R-:W-:Y:S01]  /*dad0*/  IMAD.WIDE.U32 R26, R58, UR44, R26 ;  /* 0x0000002c3a1a7c25 */ /* 0x002fe2000f8e001a */
[----:B------:R-:W-:Y:S01]  /*dae0*/  MOV R55, R8 ;  /* 0x0000000800377202 */ /* 0x000fe20000000f00 */
[----:B------:R-:W-:Y:S01]  /*daf0*/  ULDC UR5, c[0x0][0xa88] ;  /* 0x0002a20000057ab9 */ /* 0x000fe20000000800 */
[----:B------:R-:W-:-:S02]  /*db00*/  MOV R30, R30 ;  /* 0x0000001e001e7202 */ /* 0x000fc40000000f00 */
[----:B------:R-:W-:Y:S02]  /*db10*/  F2FP.F16.F32.PACK_AB R8, R40, R37 ;  /* 0x000000252808723e */ /* 0x000fe400000000ff */
[----:B------:R-:W-:Y:S02]  /*db20*/  F2FP.F16.F32.PACK_AB R9, R56, R57 ;  /* 0x000000393809723e */ /* 0x000fe400000000ff */
[----:B------:R-:W-:Y:S02]  /*db30*/  F2FP.F16.F32.PACK_AB R11, R52, R53 ;  /* 0x00000035340b723e */ /* 0x000fe400000000ff */
[----:B--2---:R-:W-:Y:S01]  /*db40*/  MOV R17, R34 ;  /* 0x0000002200117202 */ /* 0x004fe20000000f00 */
[----:B------:R-:W-:Y:S01]  /*db50*/  IMAD R4, R58, UR6, RZ ;  /* 0x000000063a047c24 */ /* 0x000fe2000f8e02ff */
[----:B------:R-:W-:Y:S01]  /*db60*/  F2FP.F16.F32.PACK_AB R5, R68, R69 ;  /* 0x000000454405723e */ /* 0x000fe200000000ff */
[----:B------:R-:W-:Y:S01]  /*db70*/  VIADD R35, R23, UR42 ;  /* 0x0000002a17237c36 */ /* 0x000fe20008000000 */
[----:B------:R-:W-:Y:S01]  /*db80*/  F2FP.F16.F32.PACK_AB R6, R75, R72 ;  /* 0x000000484b06723e */ /* 0x000fe200000000ff */
[----:B------:R-:W-:Y:S01]  /*db90*/  IMAD R34, R59, UR44, R4 ;  /* 0x0000002c3b227c24 */ /* 0x000fe2000f8e0204 */
[----:B------:R-:W-:Y:S01]  /*dba0*/  F2FP.F16.F32.PACK_AB R4, R74, R73 ;  /* 0x000000494a04723e */ /* 0x000fe200000000ff */
[C---:B------:R-:W-:Y:S01]  /*dbb0*/  VIADD R37, R35.reuse, 0x8 ;  /* 0x0000000823257836 */ /* 0x040fe20000000000 */
[----:B------:R-:W-:Y:S01]  /*dbc0*/  SHF.R.S32.HI R31, RZ, 0x1f, R35 ;  /* 0x0000001fff1f7819 */ /* 0x000fe20000011423 */
[----:B------:R-:W-:Y:S01]  /*dbd0*/  ULDC.64 UR6, c[0x0][0xb40] ;  /* 0x0002d00000067ab9 */ /* 0x000fe20000000a00 */
[----:B------:R-:W-:-:S02]  /*dbe0*/  IADD3 R36, P2, R35, R26, RZ ;  /* 0x0000001a23247210 */ /* 0x000fc40007f5e0ff */
[----:B------:R-:W-:Y:S02]  /*dbf0*/  F2FP.F16.F32.PACK_AB R7, R60, R61 ;  /* 0x0000003d3c07723e */ /* 0x000fe400000000ff */
[----:B------:R-:W-:Y:S02]  /*dc00*/  IADD3.X R31, R31, R27, R34, P2, !PT ;  /* 0x0000001b1f1f7210 */ /* 0x000fe400017fe422 */
[----:B------:R-:W-:Y:S01]  /*dc10*/  F2FP.F16.F32.PACK_AB R24, R25, R24 ;  /* 0x000000181918723e */ /* 0x000fe200000000ff */
[----:B------:R1:W-:Y:S01]  /*dc20*/  STSM.16.M88.4 [R55], R4 ;  /* 0x0000000437007844 */ /* 0x0003e20000000200 */
[----:B------:R-:W-:Y:S02]  /*dc30*/  F2FP.F16.F32.PACK_AB R26, R32, R21 ;  /* 0x00000015201a723e */ /* 0x000fe400000000ff */
[----:B------:R-:W-:Y:S01]  /*dc40*/  ISETP.GE.OR P1, PT, R35, UR5, P0 ;  /* 0x0000000523007c0c */ /* 0x000fe20008726670 */
        /* <DEDUP_REMOVED lines=13> */
[----:B------:R-:W-:Y:S02]  /*dd20*/  SHF.R.S32.HI R62, RZ, 0x5, R62 ;  /* 0x00000005ff3e7819 */ /* 0x000fe4000001143e */
[----:B------:R-:W-:Y:S01]  /*dd30*/  ISETP.GE.OR P0, PT, R37, UR5, P0 ;  /* 0x0000000525007c0c */ /* 0x000fe20008706670 */
[----:B------:R-:W-:Y:S01]  /*dd40*/  STSM.16.M88.4 [R17], R68 ;  /* 0x0000004411007844 */ /* 0x000fe20000000200 */
[C---:B-1----:R-:W-:Y:S01]  /*dd50*/  LEA R4, P2, R36.reuse, UR6, 0x2 ;  /* 0x0000000624047c11 */ /* 0x042fe2000f8410ff */
        /* <DEDUP_REMOVED lines=39> */
.L_x_9823:
[----:B------:R-:W-:Y:S05]  /*dfd0*/  BSYNC B0 ;  /* 0x0000000000007941 */ /* 0x000fea0003800000 */
.L_x_9822:
[----:B------:R-:W-:Y:S05]  /*dfe0*/  BRA `(.L_x_9821) ;  /* 0x00000004009c7947 */ /* 0x000fea0003800000 */
.L_x_9820:
[----:B------:R-:W1:Y:S01]  /*dff0*/  LDC R14, c[0x0][0xdac] ;  /* 0x00036b00ff0e7b82 */ /* 0x000e620000000800 */
[----:B------:R-:W-:Y:S01]  /*e000*/  ISETP.GT.AND P0, PT, R51, 0xbf, PT ;  /* 0x000000bf3300780c */ /* 0x000fe20003f04270 */
[----:B------:R-:W-:Y:S01]  /*e010*/  USHF.R.S32.HI UR5, URZ, 0x1f, UR43 ;  /* 0x0000001f3f057899 */ /* 0x000fe2000801142b */
[----:B------:R-:W-:Y:S01]  /*e020*/  SHF.R.S32.HI R0, RZ, 0x1f, R51 ;  /* 0x0000001fff007819 */ /* 0x000fe20000011433 */
[----:B------:R-:W-:Y:S01]  /*e030*/  USHF.R.S32.HI UR6, URZ, 0x1f, UR44 ;  /* 0x0000001f3f067899 */ /* 0x000fe2000801142c */
[----:B------:R-:W-:Y:S02]  /*e040*/  BSSY B0, `(.L_x_9824) ;  /* 0x000001d000007945 */ /* 0x000fe40003800000 */
[----:B------:R-:W-:Y:S01]  /*e050*/  LEA.HI R15, R0, R51, RZ, 0x2 ;  /* 0x00000033000f7211 */ /* 0x000fe200078f10ff */
[----:B------:R-:W2:Y:S03]  /*e060*/  LDC R20, c[0x0][0xa88] ;  /* 0x0002a200ff147b82 */ /* 0x000ea60000000800 */
[----:B------:R-:W-:-:S05]  /*e070*/  LOP3.LUT R0, R15, 0x1ffffffc, RZ, 0xc0, !PT ;  /* 0x1ffffffc0f007812 */ /* 0x000fca00078ec0ff */
[----:B------:R-:W3:Y:S01]  /*e080*/  LDC.64 R10, c[0x0][0xae0] ;  /* 0x0002b800ff0a7b82 */ /* 0x000ee20000000a00 */
[----:B------:R-:W-:-:S07]  /*e090*/  IMAD.IADD R51, R51, 0x1, -R0 ;  /* 0x0000000133337824 */ /* 0x000fce00078e0a00 */
[----:B------:R-:W4:Y:S01]  /*e0a0*/  LDC.64 R12, c[0x0][0xae8] ;  /* 0x0002ba00ff0c7b82 */ /* 0x000f220000000a00 */
[----:B------:R-:W-:Y:S05]  /*e0b0*/  @P0 BRA `(.L_x_9825) ;  /* 0x0000000000540947 */ /* 0x000fea0003800000 */
[----:B------:R-:W-:Y:S01]  /*e0c0*/  IADD3 R4, R17, -0x80, R2 ;  /* 0xffffff8011047810 */ /* 0x000fe20007ffe002 */
[----:B------:R-:W-:-:S03]  /*e0d0*/  ULDC UR7, c[0x0][0xa88] ;  /* 0x0002a20000077ab9 */ /* 0x000fc60000000800 */
[----:B------:R-:W-:-:S13]  /*e0e0*/  ISETP.GE.AND P0, PT, R4, UR7, PT ;  /* 0x0000000704007c0c */ /* 0x000fda000bf06270 */
[----:B------:R-:W-:Y:S05]  /*e0f0*/  @P0 BRA `(.L_x_9825) ;  /* 0x0000000000440947 */ /* 0x000fea0003800000 */
[----:B------:R-:W5:Y:S01]  /*e100*/  LDC.64 R6, c[0x0][0xb70] ;  /* 0x0002dc00ff067b82 */ /* 0x000f620000000a00 */
[----:B------:R-:W-:Y:S01]  /*e110*/  SHF.R.S32.HI R5, RZ, 0x1f, R4 ;  /* 0x0000001fff057819 */ /* 0x000fe20000011404 */
[----:B------:R-:W-:Y:S01]  /*e120*/  ULDC.64 UR8, c[0x0][0xb40] ;  /* 0x0002d00000087ab9 */ /* 0x000fe20000000a00 */
[----:B------:R-:W-:-:S05]  /*e130*/  ULDC.64 UR10, c[0x0][0x208] ;  /* 0x00008200000a7ab9 */ /* 0x000fca0000000a00 */
[----:B------:R-:W1:Y:S01]  /*e140*/  LDC.64 R8, c[0x0][0xb78] ;  /* 0x0002de00ff087b82 */ /* 0x000e620000000a00 */
[C---:B-----5:R-:W-:Y:S02]  /*e150*/  IMAD R0, R6.reuse, UR5, RZ ;  /* 0x0000000506007c24 */ /* 0x060fe4000f8e02ff */
[----:B------:R-:W-:-:S04]  /*e160*/  IMAD.WIDE.U32 R4, R6, UR43, R4 ;  /* 0x0000002b06047c25 */ /* 0x000fc8000f8e0004 */
[----:B------:R-:W-:Y:S02]  /*e170*/  IMAD R3, R7, UR43, R0 ;  /* 0x0000002b07037c24 */ /* 0x000fe4000f8e0200 */
[C---:B-1----:R-:W-:Y:S02]  /*e180*/  IMAD R0, R8.reuse, UR6, RZ ;  /* 0x0000000608007c24 */ /* 0x042fe4000f8e02ff */
        /* <DEDUP_REMOVED lines=8> */
.L_x_9825:
[----:B------:R-:W-:Y:S05]  /*e210*/  BSYNC B0 ;  /* 0x0000000000007941 */ /* 0x000fea0003800000 */
.L_x_9824:
[----:B------:R-:W-:Y:S01]  /*e220*/  R2UR UR7, R147 ;  /* 0x00000000930772ca */ /* 0x000fe200000e0000 */
[----:B---3--:R-:W-:Y:S01]  /*e230*/  IMAD R0, R10, UR5, RZ ;  /* 0x000000050a007c24 */ /* 0x008fe2000f8e02ff */
[----:B------:R-:W-:Y:S01]  /*e240*/  SHF.R.S32.HI R4, RZ, 0x2, R15 ;  /* 0x00000002ff047819 */ /* 0x000fe2000001140f */
[----:B------:R-:W-:Y:S01]  /*e250*/  IMAD.SHL.U32 R8, R51, 0x8, RZ ;  /* 0x0000000833087824 */ /* 0x000fe200078e00ff */
[----:B------:R-:W-:Y:S01]  /*e260*/  BSSY B0, `(.L_x_9826) ;  /* 0x0000026000007945 */ /* 0x000fe20003800000 */
[----:B-1----:R-:W-:Y:S02]  /*e270*/  IMAD R3, R11, UR43, R0 ;  /* 0x0000002b0b037c24 */ /* 0x002fe4000f8e0200 */
[----:B------:R-:W-:Y:S01]  /*e280*/  VIADD R0, R4, 0x60 ;  /* 0x0000006004007836 */ /* 0x000fe20000000000 */
[----:B------:R-:W-:-:S05]  /*e290*/  SHF.R.S32.HI R9, RZ, 0x1f, R8 ;  /* 0x0000001fff097819 */ /* 0x000fca0000011408 */
[----:B------:R-:W-:Y:S01]  /*e2a0*/  ULOP3.LUT UR5, URZ, UR7, URZ, 0x33, !UPT ;  /* 0x000000073f057292 */ /* 0x000fe2000f8e333f */
[----:B------:R-:W-:-:S04]  /*e2b0*/  IMAD.WIDE.U32 R6, R10, UR43, R8 ;  /* 0x0000002b0a067c25 */ /* 0x000fc8000f8e0008 */
[----:B----4-:R-:W-:Y:S02]  /*e2c0*/  IMAD R10, R12, UR6, RZ ;  /* 0x000000060c0a7c24 */ /* 0x010fe4000f8e02ff */
[----:B------:R-:W-:Y:S02]  /*e2d0*/  VIADD R15, R14, UR5 ;  /* 0x000000050e0f7c36 */ /* 0x000fe40008000000 */
[----:B------:R-:W-:Y:S02]  /*e2e0*/  IMAD.IADD R7, R7, 0x1, R3 ;  /* 0x0000000107077824 */ /* 0x000fe400078e0203 */
[----:B--2---:R-:W-:Y:S02]  /*e2f0*/  IMAD R5, R15, -0xc0, R20 ;  /* 0xffffff400f057824 */ /* 0x004fe400078e0214 */
[----:B------:R-:W-:Y:S02]  /*e300*/  IMAD R3, R13, UR44, R10 ;  /* 0x0000002c0d037c24 */ /* 0x000fe4000f8e020a */
[----:B------:R-:W-:Y:S01]  /*e310*/  IMAD.WIDE.U32 R10, R12, UR44, R6 ;  /* 0x0000002c0c0a7c25 */ /* 0x000fe2000f8e0006 */
[----:B------:R-:W-:-:S02]  /*e320*/  ISETP.GE.AND P0, PT, R4, R5, PT ;  /* 0x000000050400720c */ /* 0x000fc40003f06270 */
[----:B------:R-:W-:Y:S01]  /*e330*/  ISETP.GE.AND P3, PT, R0, R5, PT ;  /* 0x000000050000720c */ /* 0x000fe20003f66270 */
[----:B------:R-:W-:Y:S01]  /*e340*/  IMAD.IADD R13, R11, 0x1, R3 ;  /* 0x000000010b0d7824 */ /* 0x000fe200078e0203 */
[----:B------:R-:W-:-:S03]  /*e350*/  SHF.R.S32.HI R5, RZ, 0x1f, R4 ;  /* 0x0000001fff057819 */ /* 0x000fc60000011404 */
[----:B------:R-:W-:-:S06]  /*e360*/  IMAD.WIDE R6, R15, 0xc0, R4 ;  /* 0x000000c00f067825 */ /* 0x000fcc00078e0204 */
        /* <DEDUP_REMOVED lines=21> */
.L_x_9827:
[----:B------:R-:W-:Y:S05]  /*e4c0*/  BSYNC B0 ;  /* 0x0000000000007941 */ /* 0x000fea0003800000 */
.L_x_9826:
[----:B------:R-:W-:Y:S04]  /*e4d0*/  BSSY B0, `(.L_x_9821) ;  /* 0x0000018000007945 */ /* 0x000fe80003800000 */
[----:B------:R-:W-:Y:S05]  /*e4e0*/  @P3 BRA `(.L_x_9828) ;  /* 0x0000000000583947 */ /* 0x000fea0003800000 */
[----:B------:R-:W-:Y:S01]  /*e4f0*/  IADD3 R3, P0, R6, 0x60, RZ ;  /* 0x0000006006037810 */ /* 0x000fe20007f1e0ff */
[----:B------:R-:W-:Y:S01]  /*e500*/  ULDC UR5, c[0x0][0xa8c] ;  /* 0x0002a30000057ab9 */ /* 0x000fe20000000800 */
[----:B------:R-:W-:Y:S01]  /*e510*/  ULDC.64 UR6, c[0x0][0xad8] ;  /* 0x0002b60000067ab9 */ /* 0x000fe20000000a00 */
[----:B------:R-:W-:Y:S01]  /*e520*/  IMAD.MOV.U32 R4, RZ, RZ, R10 ;  /* 0x000000ffff047224 */ /* 0x000fe200078e000a */
[C---:B------:R-:W-:Y:S01]  /*e530*/  ISETP.GE.AND P1, PT, R8.reuse, UR5, PT ;  /* 0x0000000508007c0c */ /* 0x040fe2000bf26270 */
[----:B------:R-:W-:Y:S01]  /*e540*/  IMAD.X R6, RZ, RZ, R7, P0 ;  /* 0x000000ffff067224 */ /* 0x000fe200000e0607 */
[----:B------:R-:W-:Y:S01]  /*e550*/  ULDC.64 UR8, c[0x0][0x208] ;  /* 0x0000820000087ab9 */ /* 0x000fe20000000a00 */
        /* <DEDUP_REMOVED lines=15> */
.L_x_9828:
[----:B------:R-:W-:Y:S05]  /*e650*/  BSYNC B0 ;  /* 0x0000000000007941 */ /* 0x000fea0003800000 */
.L_x_9821:
[----:B------:R-:W3:Y:S02]  /*e660*/  LDC R0, c[0x0][0xda8] ;  /* 0x00036a00ff007b82 */ /* 0x000ee40000000800 */
[----:B---3--:R-:W-:-:S13]  /*e670*/  ISETP.LE.AND P0, PT, R0, UR4, PT ;  /* 0x0000000400007c0c */ /* 0x008fda000bf03270 */
[----:B------:R-:W-:Y:S05]  /*e680*/  @!P0 BRA `(.L_x_9829) ;  /* 0xffffff2400f08947 */ /* 0x000fea000383ffff */
[----:B------:R-:W-:Y:S05]  /*e690*/  EXIT ;  /* 0x000000000000794d */ /* 0x000fea0003800000 */
.L_x_9785:
[----:B------:R-:W-:-:S08]  /*e6a0*/  NOP ;  /* 0x0000000000007918 */ /* 0x000fd00000000000 */
[----:B------:R-:W1:-:S00]  /*e6b0*/  USETMAXREG.DEALLOC.CTAPOOL 0x20 ;  /* 0x00000020000079c8 */ /* 0x000e4000080e0500 */
[----:B-1----:R-:W-:-:S05]  /*e6c0*/  LOP3.LUT R16, R0, 0x3, RZ, 0xc0, !PT ;  /* 0x0000000300107812 */ /* 0x002fca00078ec0ff */
[----:B------:R-:W1:Y:S02]  /*e6d0*/  SHFL.IDX PT, R0, R16, RZ, 0x1f ;  /* 0x00001fff10007589 */ /* 0x000e6400000e0000 */
[----:B-1----:R-:W-:-:S13]  /*e6e0*/  ISETP.NE.AND P0, PT, R0, RZ, PT ;  /* 0x000000ff0000720c */ /* 0x002fda0003f05270 */
[----:B------:R-:W-:Y:S05]  /*e6f0*/  @P0 EXIT ;  /* 0x000000000000094d */ /* 0x000fea0003800000 */
[----:B------:R-:W1:Y:S01]  /*e700*/  S2UR UR4, SR_CTAID.X ;  /* 0x00000000000479c3 */ /* 0x000e620000002500 */
[----:B------:R-:W-:Y:S02]  /*e710*/  IMAD.MOV.U32 R23, RZ, RZ, RZ ;  /* 0x000000ffff177224 */ /* 0x000fe400078e00ff */
[----:B------:R-:W-:Y:S02]  /*e720*/  IMAD.MOV.U32 R22, RZ, RZ, 0x1 ;  /* 0x00000001ff167424 */ /* 0x000fe400078e00ff */
[----:B------:R-:W-:-:S03]  /*e730*/  IMAD.MOV.U32 R19, RZ, RZ, RZ ;  /* 0x000000ffff137224 */ /* 0x000fc600078e00ff */
[----:B------:R-:W1:Y:S02]  /*e740*/  LDC R0, c[0x0][0xda8] ;  /* 0x00036a00ff007b82 */ /* 0x000e640000000800 */
[----:B-1----:R-:W-:-:S13]  /*e750*/  ISETP.LE.AND P0, PT, R0, UR4, PT ;  /* 0x0000000400007c0c */ /* 0x002fda000bf03270 */
[----:B------:R-:W-:Y:S05]  /*e760*/  @P0 BRA `(.L_x_9830) ;  /* 0x0000002c000c0947 */ /* 0x000fea0003800000 */
[----:B------:R-:W-:Y:S01]  /*e770*/  LOP3.LUT R27, R2, 0x1f, RZ, 0xc0, !PT ;  /* 0x0000001f021b7812 */ /* 0x000fe200078ec0ff */
[----:B------:R-:W-:Y:S01]  /*e780*/  IMAD.U32 R26, RZ, RZ, UR4 ;  /* 0x00000004ff1a7e24 */ /* 0x000fe2000f8e00ff */
[----:B------:R-:W-:Y:S01]  /*e790*/  ULDC UR44, c[0x0][0xc] ;  /* 0x00000300002c7ab9 */ /* 0x000fe20000000800 */
[----:B------:R-:W-:Y:S01]  /*e7a0*/  IMAD.MOV.U32 R19, RZ, RZ, RZ ;  /* 0x000000ffff137224 */ /* 0x000fe200078e00ff */
[----:B------:R-:W-:Y:S01]  /*e7b0*/  ULDC.64 UR38, c[0x0][0x198] ;  /* 0x0000660000267ab9 */ /* 0x000fe20000000a00 */
[----:B------:R-:W-:Y:S02]  /*e7c0*/  IMAD.MOV.U32 R22, RZ, RZ, 0x1 ;  /* 0x00000001ff167424 */ /* 0x000fe400078e00ff */
[----:B------:R-:W-:-:S07]  /*e7d0*/  IMAD.MOV.U32 R23, RZ, RZ, RZ ;  /* 0x000000ffff177224 */ /* 0x000fce00078e00ff */
.L_x_9878:
        /* <DEDUP_REMOVED lines=21> */
.L_x_9831:
[----:B------:R-:W-:Y:S01]  /*e930*/  ULDC UR9, c[0x0][0xdc4] ;  /* 0x0003710000097ab9 */ /* 0x000fe20000000800 */
[----:B------:R-:W-:Y:S01]  /*e940*/  UMOV UR7, UR8 ;  /* 0x0000000800077c82 */ /* 0x000fe20008000000 */
[----:B------:R-:W-:-:S11]  /*e950*/  UISETP.NE.AND UP0, UPT, UR9, 0x1, UPT ;  /* 0x000000010900788c */ /* 0x000fd6000bf05270 */
[----:B------:R-:W-:Y:S02]  /*e960*/  @UP0 ULDC.64 UR10, c[0x0][0xdc8] ;  /* 0x00037200000a0ab9 */ /* 0x000fe40000000a00 */
[----:B------:R-:W-:-:S04]  /*e970*/  UIMAD.WIDE.U32 UR4, UR8, UR10, URZ ;  /* 0x0000000a080472a5 */ /* 0x000fc8000f8e003f */
[----:B------:R-:W-:-:S04]  /*e980*/  @UP0 USHF.R.U32.HI UR7, URZ, UR11, UR5 ;  /* 0x0000000b3f070299 */ /* 0x000fc80008011605 */
[----:B------:R-:W-:-:S12]  /*e990*/  UIMAD UR4, UR7, UR9, URZ ;  /* 0x00000009070472a4 */ /* 0x000fd8000f8e023f */
.L_x_9832:
        /* <DEDUP_REMOVED lines=9> */
[----:B------:R-:W-:Y:S01]  /*ea30*/  UIMAD UR41, UR5, 0xc0, URZ ;  /* 0x000000c0052978a4 */ /* 0x000fe2000f8e023f */
        /* <DEDUP_REMOVED lines=18> */
[----:B------:R-:W-:-:S04]  /*eb60*/  IMAD.HI R0, R0, 0x38e38e39, RZ ;  /* 0x38e38e3900007827 */ /* 0x000fc800078e02ff */
[----:B------:R-:W-:Y:S01]  /*eb70*/  IMAD.HI R2, R2, 0x38e38e39, RZ ;  /* 0x38e38e3902027827 */ /* 0x000fe200078e02ff */
[----:B------:R-:W-:-:S04]  /*eb80*/  SHF.R.U32.HI R3, RZ, 0x1f, R0 ;  /* 0x0000001fff037819 */ /* 0x000fc80000011600 */
[----:B------:R-:W-:Y:S02]  /*eb90*/  SHF.R.U32.HI R5, RZ, 0x1f, R2 ;  /* 0x0000001fff057819 */ /* 0x000fe40000011602 */
[----:B------:R-:W-:Y:S02]  /*eba0*/  LEA.HI.SX32 R3, R0, R3, 0x1b ;  /* 0x0000000300037211 */ /* 0x000fe400078fdaff */
[----:B------:R-:W-:-:S04]  /*ebb0*/  LEA.HI.SX32 R2, R2, R5, 0x1b ;  /* 0x0000000502027211 */ /* 0x000fc800078fdaff */
[----:B------:R-:W-:-:S04]  /*ebc0*/  VIMNMX R25, R3, R2, PT ;  /* 0x0000000203197248 */ /* 0x000fc80003fe0100 */
[----:B------:R-:W-:-:S13]  /*ebd0*/  ISETP.GT.AND P0, PT, R25, RZ, PT ;  /* 0x000000ff1900720c */ /* 0x000fda0003f04270 */
[----:B------:R-:W-:Y:S05]  /*ebe0*/  @P0 BRA `(.L_x_9834) ;  /* 0x0000000000440947 */ /* 0x000fea0003800000 */
[----:B------:R-:W-:Y:S01]  /*ebf0*/  ISETP.NE.AND P0, PT, R27, RZ, PT ;  /* 0x000000ff1b00720c */ /* 0x000fe20003f05270 */
[----:B------:R-:W-:-:S12]  /*ec00*/  IMAD.MOV.U32 R13, RZ, RZ, R26 ;  /* 0x000000ffff0d7224 */ /* 0x000fd800078e001a */
        /* <DEDUP_REMOVED lines=15> */
.L_x_9834:
        /* <DEDUP_REMOVED lines=22> */
.L_x_9836:
[----:B------:R-:W-:-:S05]  /*ee60*/  VIADD R0, R24, 0x200 ;  /* 0x0000020018007836 */ /* 0x000fca0000000000 */
[----:B------:R-:W-:-:S13]  /*ee70*/  LOP3.LUT P0, RZ, R0, 0x1bf, RZ, 0xc0, !PT ;  /* 0x000001bf00ff7812 */ /* 0x000fda000780c0ff */
        /* <DEDUP_REMOVED lines=17> */
.L_x_9838:
[----:B------:R-:W1:Y:S01]  /*ef90*/  LDC.64 R2, c[0x4][R2] ;  /* 0x0100000002027b82 */ /* 0x000e620000000a00 */
        /* <DEDUP_REMOVED lines=14> */
.L_x_9837:
[----:B------:R-:W-:Y:S01]  /*f080*/  ULDC.64 UR4, c[0x0][0x9f8] ;  /* 0x00027e0000047ab9 */ /* 0x000fe20000000a00 */
[----:B------:R-:W-:Y:S01]  /*f090*/  IMAD.U32 R5, RZ, RZ, UR43 ;  /* 0x0000002bff057e24 */ /* 0x000fe2000f8e00ff */
[----:B------:R-:W-:Y:S01]  /*f0a0*/  ISETP.NE.U32.AND P0, PT, RZ, UR4, PT ;  /* 0x00000004ff007c0c */ /* 0x000fe2000bf05070 */
[----:B------:R-:W-:Y:S01]  /*f0b0*/  IMAD.U32 R0, RZ, RZ, UR43 ;  /* 0x0000002bff007e24 */ /* 0x000fe2000f8e00ff */
[----:B------:R-:W-:Y:S02]  /*f0c0*/  ULDC.64 UR6, c[0x0][0x208] ;  /* 0x0000820000067ab9 */ /* 0x000fe40000000a00 */
        /* <DEDUP_REMOVED lines=16> */
[----:B--2---:R-:W-:-:S02]  /*f1d0*/  IMAD.U32 R4, RZ, RZ, UR42 ;  /* 0x0000002aff047e24 */ /* 0x004fc4000f8e00ff */
[----:B------:R-:W-:-:S05]  /*f1e0*/  VOTEU.ALL UP1, P1 ;  /* 0x00000000003f7886 */ /* 0x000fca0000820000 */
[----:B------:R-:W-:Y:S01]  /*f1f0*/  @!UP1 UIADD3 UR4, UP0, UR38, 0x270, URZ ;  /* 0x0000027026049890 */ /* 0x000fe2000ff1e03f */
[----:B-1----:R-:W-:Y:S02]  /*f200*/  ISETP.NE.AND P2, PT, R2, 0x1, PT ;  /* 0x000000010200780c */ /* 0x002fe40003f45270 */
[----:B------:R-:W1:Y:S01]  /*f210*/  LDC.64 R2, c[0x0][0x3f8] ;  /* 0x0000fe00ff027b82 */ /* 0x000e620000000a00 */
[----:B------:R-:W-:-:S09]  /*f220*/  @!UP1 UIADD3.X UR5, URZ, UR39, URZ, UP0, !UPT ;  /* 0x000000273f059290 */ /* 0x000fd200087fe43f */
[----:B------:R2:W-:Y:S01]  /*f230*/  @!UP1 UTMAPF.L2.4D [UR40], [UR4] ;  /* 0x00000028040095b8 */ /* 0x0005e20008018000 */
[----:B------:R-:W4:Y:S01]  /*f240*/  @P2 LDC R6, c[0x0][0x42c] ;  /* 0x00010b00ff062b82 */ /* 0x000f220000000800 */
[----:B------:R2:W-:Y:S07]  /*f250*/  @!UP1 UTMAPF.L2.4D [UR8], [UR4] ;  /* 0x00000008040095b8 */ /* 0x0005ee0008018000 */
[----:B------:R-:W5:Y:S01]  /*f260*/  @P2 LDC R8, c[0x0][0x430] ;  /* 0x00010c00ff082b82 */ /* 0x000f620000000800 */
[----:B-1----:R-:W-:Y:S01]  /*f270*/  ISETP.NE.U32.AND P0, PT, R2, RZ, PT ;  /* 0x000000ff0200720c */ /* 0x002fe20003f05070 */
[----:B------:R2:W-:Y:S03]  /*f280*/  @!UP1 UTMAPF.L2.4D [UR12], [UR4] ;  /* 0x0000000c040095b8 */ /* 0x0005e60008018000 */
[----:B------:R-:W-:Y:S01]  /*f290*/  ISETP.NE.AND.EX P0, PT, R3, RZ, PT, P0 ;  /* 0x000000ff0300720c */ /* 0x000fe20003f05300 */
[----:B----4-:R-:W-:-:S04]  /*f2a0*/  @P2 IMAD.HI.U32 R5, R6, UR42, RZ ;  /* 0x0000002a06052c27 */ /* 0x010fc8000f8e00ff */
[----:B------:R-:W-:Y:S01]  /*f2b0*/  VIADD R6, R25, 0xffffffff ;  /* 0xffffffff19067836 */ /* 0x000fe20000000000 */
[----:B-----5:R-:W-:-:S03]  /*f2c0*/  @P2 SHF.R.U32.HI R4, RZ, R8, R5 ;  /* 0x00000008ff042219 */ /* 0x020fc60000011605 */
[----:B------:R-:W-:Y:S01]  /*f2d0*/  IMAD.MOV.U32 R5, RZ, RZ, R6 ;  /* 0x000000ffff057224 */ /* 0x000fe200078e0006 */
[----:B---3--:R-:W-:Y:S01]  /*f2e0*/  SEL R9, R0, RZ, !P0 ;  /* 0x000000ff00097207 */ /* 0x008fe20004000000 */
[----:B--2---:R-:W-:Y:S06]  /*f2f0*/  BRA.DIV UR6, `(.L_x_9839) ;  /* 0x0000002606887947 */ /* 0x004fec000b800000 */
.L_x_9890:
[----:B------:R-:W-:Y:S01]  /*f300*/  UMOV UR4, 0xffffffff ;  /* 0xffffffff00047882 */ /* 0x000fe20000000000 */
[----:B------:R-:W-:Y:S02]  /*f310*/  SHF.R.S32.HI R8, RZ, 0x1f, R0 ;  /* 0x0000001fff087819 */ /* 0x000fe40000011400 */
[----:B------:R-:W-:Y:S05]  /*f320*/  BRA.DIV UR4, `(.L_x_9840) ;  /* 0x00000026049c7947 */ /* 0x000fea000b800000 */
[----:B------:R-:W-:-:S13]  /*f330*/  ELECT P6, URZ, PT ;  /* 0x00000000003f782f */ /* 0x000fda00038c0000 */
.L_x_9893:
[----:B------:R-:W-:Y:S05]  /*f340*/  @!P6 BRA `(.L_x_9841) ;  /* 0x0000000000ece947 */ /* 0x000fea0003800000 */
[----:B------:R-:W-:Y:S01]  /*f350*/  IMAD R13, R19, 0x8, R24 ;  /* 0x00000008130d7824 */ /* 0x000fe200078e0218 */
[----:B------:R-:W-:Y:S01]  /*f360*/  SHF.L.U32 R12, R22, 0x1f, RZ ;  /* 0x0000001f160c7819 */ /* 0x000fe200000006ff */
        /* <DEDUP_REMOVED lines=21> */
.L_x_9842:
[----:B------:R-:W2:Y:S01]  /*f4c0*/  SYNCS.PHASECHK.TRANS64.TRYWAIT P2, [R13+URZ+0x31c40], R12 ;  /* 0x031c400c0d0075a7 */ /* 0x000ea2000804017f */
[----:B------:R-:W-:Y:S01]  /*f4d0*/  ISETP.NE.AND P3, PT, R18, RZ, PT ;  /* 0x000000ff1200720c */ /* 0x000fe20003f65270 */
[----:B--2---:R-:W-:-:S12]  /*f4e0*/  @!P2 BRA `(.L_x_9843) ;  /* 0x00000024004ca947 */ /* 0x004fd80003800000 */
.L_x_9894:
[----:B------:R-:W-:Y:S05]  /*f4f0*/  @P3 BRA `(.L_x_9844) ;  /* 0x0000000000143947 */ /* 0x000fea0003800000 */
[----:B------:R-:W-:Y:S01]  /*f500*/  ISETP.NE.AND P2, PT, R27, RZ, PT ;  /* 0x000000ff1b00720c */ /* 0x000fe20003f45270 */
[----:B-1----:R-:W-:-:S04]  /*f510*/  IMAD.MOV.U32 R6, RZ, RZ, 0x6c00 ;  /* 0x00006c00ff067424 */ /* 0x002fc800078e00ff */
[----:B------:R3:W-:Y:S08]  /*f520*/  SYNCS.ARRIVE.TRANS64 RZ, [R13+URZ+0x31c30], R6 ;  /* 0x031c30060dff79a7 */ /* 0x0007f0000800003f */
[----:B------:R-:W-:Y:S05]  /*f530*/  @!P2 BRA `(.L_x_9844) ;  /* 0x000000000004a947 */ /* 0x000fea0003800000 */
[----:B------:R-:W-:Y:S01]  /*f540*/  BPT.TRAP 0x1 ;  /* 0x000000040000795c */ /* 0x000fe20000300000 */
.L_x_9844:
[----:B-1-3--:R-:W-:Y:S01]  /*f550*/  IMAD R6, R19, 0x6c00, R24 ;  /* 0x00006c0013067824 */ /* 0x00afe200078e0218 */
        /* <DEDUP_REMOVED lines=26> */
.L_x_9841:
[----:B------:R-:W-:Y:S05]  /*f700*/  WARPSYNC.ALL ;  /* 0x0000000000007948 */ /* 0x000fea0003800000 */
[----:B------:R-:W-:Y:S01]  /*f710*/  ELECT P2, URZ, PT ;  /* 0x00000000003f782f */ /* 0x000fe20003840000 */
[----:B------:R-:W-:Y:S01]  /*f720*/  BAR.SYNC.DEFER_BLOCKING 0x8, 0x1a0 ;  /* 0x0206800000007b1d */ /* 0x000fe20000010000 */
[----:B------:R-:W-:Y:S01]  /*f730*/  VIADD R23, R23, 0x1 ;  /* 0x0000000117177836 */ /* 0x000fe20000000000 */
[----:B------:R-:W-:Y:S01]  /*f740*/  UIADD3 UR4, UP0, UR38, 0x270, URZ ;  /* 0x0000027026047890 */ /* 0x000fe2000ff1e03f */
[----:B------:R-:W-:-:S03]  /*f750*/  ISETP.GE.AND P3, PT, R25, 0x2, PT ;  /* 0x000000021900780c */ /* 0x000fc60003f66270 */
[----:B------:R-:W-:Y:S01]  /*f760*/  UIADD3.X UR5, URZ, UR39, URZ, UP0, !UPT ;  /* 0x000000273f057290 */ /* 0x000fe200087fe43f */
[----:B------:R-:W-:Y:S01]  /*f770*/  UMOV UR27, UR41 ;  /* 0x00000029001b7c82 */ /* 0x000fe20008000000 */
[----:B------:R-:W-:Y:S01]  /*f780*/  UMOV UR28, UR42 ;  /* 0x0000002a001c7c82 */ /* 0x000fe20008000000 */
[----:B------:R-:W-:Y:S01]  /*f790*/  UMOV UR29, UR43 ;  /* 0x0000002b001d7c82 */ /* 0x000fe20008000000 */
[----:B------:R-:W-:Y:S02]  /*f7a0*/  UMOV UR6, 0x0 ;  /* 0x0000000000067882 */ /* 0x000fe40000000000 */
[----:B------:R-:W-:Y:S01]  /*f7b0*/  @P2 VIADD R6, R24, 0xda00 ;  /* 0x0000da0018062836 */ /* 0x000fe20000000000 */
[----:B------:R-:W-:Y:S01]  /*f7c0*/  UMOV UR7, 0x12f00000 ;  /* 0x12f0000000077882 */ /* 0x000fe20000000000 */
[----:B------:R-:W-:Y:S01]  /*f7d0*/  @P2 IMAD.MOV.U32 R7, RZ, RZ, 0x9000 ;  /* 0x00009000ff072424 */ /* 0x000fe200078e00ff */
[----:B------:R-:W-:Y:S01]  /*f7e0*/  UMOV UR26, URZ ;  /* 0x0000003f001a7c82 */ /* 0x000fe20008000000 */
[----:B------:R-:W-:Y:S01]  /*f7f0*/  UMOV UR19, UR41 ;  /* 0x0000002900137c82 */ /* 0x000fe20008000000 */
[----:B------:R-:W-:Y:S01]  /*f800*/  @P2 R2UR UR24, R6 ;  /* 0x00000000061822ca */ /* 0x000fe200000e0000 */
[----:B------:R-:W-:Y:S01]  /*f810*/  @P2 VIADD R6, R24, 0x31c00 ;  /* 0x00031c0018062836 */ /* 0x000fe20000000000 */
[----:B------:R-:W-:Y:S01]  /*f820*/  UMOV UR20, UR42 ;  /* 0x0000002a00147c82 */ /* 0x000fe20008000000 */
[----:B------:R-:W-:Y:S01]  /*f830*/  UMOV UR21, UR43 ;  /* 0x0000002b00157c82 */ /* 0x000fe20008000000 */
[----:B------:R-:W-:Y:S01]  /*f840*/  UMOV UR18, 0x20 ;  /* 0x0000002000127882 */ /* 0x000fe20000000000 */
[----:B------:R-:W-:Y:S01]  /*f850*/  UMOV UR11, UR41 ;  /* 0x00000029000b7c82 */ /* 0x000fe20008000000 */
[----:B------:R-:W-:Y:S01]  /*f860*/  @P2 R2UR UR25, R6 ;  /* 0x00000000061922ca */ /* 0x000fe200000e0000 */
[----:B------:R-:W-:Y:S01]  /*f870*/  @P2 VIADD R6, R24, 0x10a00 ;  /* 0x00010a0018062836 */ /* 0x000fe20000000000 */
[----:B------:R1:W-:Y:S01]  /*f880*/  @P2 SYNCS.ARRIVE.TRANS64 RZ, [R24+URZ+0x31c00], R7 ;  /* 0x031c000718ff29a7 */ /* 0x0003e2000800003f */
[----:B------:R-:W-:Y:S01]  /*f890*/  UMOV UR12, UR42 ;  /* 0x0000002a000c7c82 */ /* 0x000fe20008000000 */
[----:B------:R-:W-:Y:S01]  /*f8a0*/  UMOV UR13, UR43 ;  /* 0x0000002b000d7c82 */ /* 0x000fe20008000000 */
[----:B------:R-:W-:Y:S01]  /*f8b0*/  UMOV UR10, 0x40 ;  /* 0x00000040000a7882 */ /* 0x000fe20000000000 */
[----:B------:R-:W-:Y:S01]  /*f8c0*/  @P2 R2UR UR16, R6 ;  /* 0x00000000061022ca */ /* 0x000fe200000e0000 */
[----:B------:R-:W-:-:S05]  /*f8d0*/  @P2 VIADD R6, R24, 0x13a00 ;  /* 0x00013a0018062836 */ /* 0x000fca0000000000 */
[----:B------:R-:W-:Y:S01]  /*f8e0*/  @P2 R2UR UR8, R6 ;  /* 0x00000000060822ca */ /* 0x000fe200000e0000 */
[----:B------:R-:W-:Y:S01]  /*f8f0*/  UMOV UR17, UR25 ;  /* 0x0000001900117c82 */ /* 0x000fe20008000000 */
[----:B------:R-:W-:Y:S01]  /*f900*/  LEA.HI R6, R23, R23, RZ, 0x1 ;  /* 0x0000001717067211 */ /* 0x000fe200078f08ff */
[----:B------:R3:W-:Y:S01]  /*f910*/  UTMALDG.4D [UR24], [UR4], desc[UR6] ;  /* 0x00000618040075b4 */ /* 0x0007e20008019000 */
[----:B------:R-:W-:Y:S02]  /*f920*/  UMOV UR9, UR25 ;  /* 0x0000001900097c82 */ /* 0x000fe40008000000 */
[----:B------:R-:W-:-:S05]  /*f930*/  LOP3.LUT R6, R6, 0xfffffffe, RZ, 0xc0, !PT ;  /* 0xfffffffe06067812 */ /* 0x000fca00078ec0ff */
[----:B------:R-:W-:Y:S01]  /*f940*/  IMAD.IADD R6, R23, 0x1, -R6 ;  /* 0x0000000117067824 */ /* 0x000fe200078e0a06 */
[----:B------:R3:W-:Y:S04]  /*f950*/  UTMALDG.4D [UR16], [UR4], desc[UR6] ;  /* 0x00000610040075b4 */ /* 0x0007e80008019000 */
[----:B-1----:R-:W-:Y:S01]  /*f960*/  SHF.L.U32 R7, R6, 0x1f, RZ ;  /* 0x0000001f06077819 */ /* 0x002fe200000006ff */
[----:B------:R3:W-:Y:S03]  /*f970*/  UTMALDG.4D [UR8], [UR4], desc[UR6] ;  /* 0x00000608040075b4 */ /* 0x0007e60008019000 */
[----:B------:R-:W1:Y:S02]  /*f980*/  SYNCS.PHASECHK.TRANS64.TRYWAIT P2, [R24+URZ+0x31c20], R7 ;  /* 0x031c2007180075a7 */ /* 0x000e64000804017f */
[----:B-1-3--:R-:W-:Y:S05]  /*f990*/  @!P2 BRA `(.L_x_9845) ;  /* 0x000000200034a947 */ /* 0x00afea0003800000 */
.L_x_9895:
[----:B------:R-:W-:Y:S05]  /*f9a0*/  @!P3 BRA `(.L_x_9846) ;  /* 0x000000140040b947 */ /* 0x000fea0003800000 */
[C---:B------:R-:W-:Y:S01]  /*f9b0*/  LOP3.LUT R6, R25.reuse, 0x1, RZ, 0xc0, !PT ;  /* 0x0000000119067812 */ /* 0x040fe200078ec0ff */
[----:B------:R-:W-:Y:S01]  /*f9c0*/  VIADD R11, R25, 0xfffffffe ;  /* 0xfffffffe190b7836 */ /* 0x000fe20000000000 */
[----:B------:R-:W-:Y:S02]  /*f9d0*/  ULDC.64 UR36, c[0x0][0x408] ;  /* 0x0001020000247ab9 */ /* 0x000fe40000000a00 */
[----:B------:R-:W-:Y:S01]  /*f9e0*/  ISETP.NE.U32.AND P2, PT, R6, 0x1, PT ;  /* 0x000000010600780c */ /* 0x000fe20003f45070 */
[----:B-1----:R-:W-:-:S12]  /*f9f0*/  IMAD.MOV.U32 R7, RZ, RZ, R11 ;  /* 0x000000ffff077224 */ /* 0x002fd800078e000b */
[----:B------:R-:W-:Y:S05]  /*fa00*/  @!P2 BRA `(.L_x_9847) ;  /* 0x0000000400b8a947 */ /* 0x000fea0003800000 */
[----:B--2---:R-:W-:Y:S01]  /*fa10*/  VIADD R13, R19, 0x1 ;  /* 0x00000001130d7836 */ /* 0x004fe20000000000 */
[----:B------:R-:W-:Y:S04]  /*fa20*/  BSSY B0, `(.L_x_9848) ;  /* 0x0000069000007945 */ /* 0x000fe80003800000 */
[----:B------:R-:W-:-:S04]  /*fa30*/  ISETP.NE.AND P2, PT, R13, 0x2, PT ;  /* 0x000000020d00780c */ /* 0x000fc80003f45270 */
[----:B------:R-:W-:Y:S02]  /*fa40*/  SEL R7, RZ, 0x1, P2 ;  /* 0x00000001ff077807 */ /* 0x000fe40001000000 */
[----:B------:R-:W-:Y:S02]  /*fa50*/  SEL R13, R13, RZ, P2 ;  /* 0x000000ff0d0d7207 */ /* 0x000fe40001000000 */
[----:B------:R-:W-:Y:S01]  /*fa60*/  LOP3.LUT R10, R22, R7, RZ, 0x3c, !PT ;  /* 0x00000007160a7212 */ /* 0x000fe200078e3cff */
[----:B------:R-:W-:Y:S06]  /*fa70*/  @!P6 BRA `(.L_x_9849) ;  /* 0x00000004008ce947 */ /* 0x000fec0003800000 */
        /* <DEDUP_REMOVED lines=22> */
.L_x_9850:
[----:B-1----:R-:W-:Y:S01]  /*fbe0*/  IMAD R3, R13, 0x8, R24 ;  /* 0x000000080d037824 */ /* 0x002fe200078e0218 */
[----:B------:R-:W-:Y:S02]  /*fbf0*/  SHF.L.U32 R2, R10, 0x1f, RZ ;  /* 0x0000001f0a027819 */ /* 0x000fe400000006ff */
[----:B------:R-:W-:Y:S02]  /*fc00*/  ISETP.NE.AND P2, PT, R18, RZ, PT ;  /* 0x000000ff1200720c */ /* 0x000fe40003f45270 */
[----:B------:R-:W1:Y:S02]  /*fc10*/  SYNCS.PHASECHK.TRANS64.TRYWAIT P3, [R3+URZ+0x31c40], R2 ;  /* 0x031c4002030075a7 */ /* 0x000e64000806017f */
[----:B-1----:R-:W-:Y:S09]  /*fc20*/  @!P3 BRA `(.L_x_9851) ;  /* 0x0000001c00a4b947 */ /* 0x002ff20003800000 */
.L_x_9896:
[----:B------:R-:W-:Y:S05]  /*fc30*/  @P2 BRA `(.L_x_9852) ;  /* 0x0000000000142947 */ /* 0x000fea0003800000 */
[----:B------:R-:W-:Y:S01]  /*fc40*/  ISETP.NE.AND P3, PT, R27, RZ, PT ;  /* 0x000000ff1b00720c */ /* 0x000fe20003f65270 */
[----:B-1----:R-:W-:-:S04]  /*fc50*/  IMAD.MOV.U32 R2, RZ, RZ, 0x6c00 ;  /* 0x00006c00ff027424 */ /* 0x002fc800078e00ff */
[----:B------:R2:W-:Y:S08]  /*fc60*/  SYNCS.ARRIVE.TRANS64 RZ, [R3+URZ+0x31c30], R2 ;  /* 0x031c300203ff79a7 */ /* 0x0005f0000800003f */
[----:B------:R-:W-:Y:S05]  /*fc70*/  @!P3 BRA `(.L_x_9852) ;  /* 0x000000000004b947 */ /* 0x000fea0003800000 */
[----:B------:R-:W-:Y:S01]  /*fc80*/  BPT.TRAP 0x1 ;  /* 0x000000040000795c */ /* 0x000fe20000300000 */
.L_x_9852:
        /* <DEDUP_REMOVED lines=30> */
.L_x_9897:
[----:B------:R-:W-:Y:S05]  /*fe70*/  @P2 BRA `(.L_x_9854) ;  /* 0x0000000000182947 */ /* 0x000fea0003800000 */
[----:B------:R-:W-:Y:S01]  /*fe80*/  ISETP.NE.AND P2, PT, R27, RZ, PT ;  /* 0x000000ff1b00720c */ /* 0x000fe20003f45270 */
[----:B-1----:R-:W-:Y:S02]  /*fe90*/  IMAD R2, R19, 0x8, R24 ;  /* 0x0000000813027824 */ /* 0x002fe400078e0218 */
[----:B------:R-:W-:-:S04]  /*fea0*/  IMAD.MOV.U32 R3, RZ, RZ, 0x6c00 ;  /* 0x00006c00ff037424 */ /* 0x000fc800078e00ff */
[----:B------:R2:W-:Y:S06]  /*feb0*/  SYNCS.ARRIVE.TRANS64 RZ, [R2+URZ+0x31c50], R3 ;  /* 0x031c500302ff79a7 */ /* 0x0005ec000800003f */
[----:B------:R-:W-:Y:S05]  /*fec0*/  @!P2 BRA `(.L_x_9854) ;  /* 0x000000000004a947 */ /* 0x000fea0003800000 */
[----:B------:R-:W-:Y:S01]  /*fed0*/  BPT.TRAP 0x1 ;  /* 0x000000040000795c */ /* 0x000fe20000300000 */
.L_x_9854:
[--C-:B-12---:R-:W-:Y:S01]  /*fee0*/  IMAD R3, R19, 0x6c00, R24.reuse ;  /* 0x00006c0013037824 */ /* 0x106fe200078e0218 */
        /* <DEDUP_REMOVED lines=28> */
.L_x_9849:
[----:B------:R-:W-:Y:S05]  /*100b0*/  BSYNC B0 ;  /* 0x0000000000007941 */ /* 0x000fea0003800000 */
.L_x_9848:
[----:B------:R-:W-:Y:S02]  /*100c0*/  VIADD R7, R25, 0xfffffffd ;  /* 0xfffffffd19077836 */ /* 0x000fe40000000000 */
[----:B------:R-:W-:Y:S02]  /*100d0*/  IMAD.MOV.U32 R19, RZ, RZ, R13 ;  /* 0x000000ffff137224 */ /* 0x000fe400078e000d */
[----:B------:R-:W-:-:S07]  /*100e0*/  IMAD.MOV.U32 R22, RZ, RZ, R10 ;  /* 0x000000ffff167224 */ /* 0x000fce00078e000a */
.L_x_9847:
[----:B------:R-:W-:Y:S01]  /*100f0*/  ISETP.NE.AND P2, PT, R11, RZ, PT ;  /* 0x000000ff0b00720c */ /* 0x000fe20003f45270 */
[----:B------:R-:W-:-:S12]  /*10100*/  BSSY B0, `(.L_x_9846) ;  /* 0x00000da000007945 */ /* 0x000fd80003800000 */
[----:B------:R-:W-:Y:S05]  /*10110*/  @!P2 BRA `(.L_x_9855) ;  /* 0x0000000c0060a947 */ /* 0x000fea0003800000 */
[----:B------:R-:W-:-:S07]  /*10120*/  IMAD.MOV.U32 R2, RZ, RZ, R9 ;  /* 0x000000ffff027224 */ /* 0x000fce00078e0009 */
.L_x_9870:
[----:B--2---:R-:W-:Y:S01]  /*10130*/  VIADD R13, R19, 0x1 ;  /* 0x00000001130d7836 */ /* 0x004fe20000000000 */
        /* <DEDUP_REMOVED lines=28> */
.L_x_9858:
[----:B------:R-:W-:Y:S01]  /*10300*/  IMAD R10, R13, 0x8, R24 ;  /* 0x000000080d0a7824 */ /* 0x000fe200078e0218 */
[----:B-1----:R-:W-:Y:S02]  /*10310*/  SHF.L.U32 R3, R6, 0x1f, RZ ;  /* 0x0000001f06037819 */ /* 0x002fe400000006ff */
[----:B------:R-:W-:Y:S02]  /*10320*/  ISETP.NE.AND P2, PT, R18, RZ, PT ;  /* 0x000000ff1200720c */ /* 0x000fe40003f45270 */
[----:B------:R-:W1:Y:S02]  /*10330*/  SYNCS.PHASECHK.TRANS64.TRYWAIT P3, [R10+URZ+0x31c40], R3 ;  /* 0x031c40030a0075a7 */ /* 0x000e64000806017f */
[----:B-1----:R-:W-:Y:S09]  /*10340*/  @!P3 BRA `(.L_x_9859) ;  /* 0x000000180004b947 */ /* 0x002ff20003800000 */
.L_x_9898:
[----:B------:R-:W-:Y:S05]  /*10350*/  @P2 BRA `(.L_x_9860) ;  /* 0x0000000000142947 */ /* 0x000fea0003800000 */
[----:B------:R-:W-:Y:S01]  /*10360*/  ISETP.NE.AND P3, PT, R27, RZ, PT ;  /* 0x000000ff1b00720c */ /* 0x000fe20003f65270 */
[----:B-1----:R-:W-:-:S04]  /*10370*/  IMAD.MOV.U32 R3, RZ, RZ, 0x6c00 ;  /* 0x00006c00ff037424 */ /* 0x002fc800078e00ff */
[----:B------:R2:W-:Y:S08]  /*10380*/  SYNCS.ARRIVE.TRANS64 RZ, [R10+URZ+0x31c30], R3 ;  /* 0x031c30030aff79a7 */ /* 0x0005f0000800003f */
[----:B------:R-:W-:Y:S05]  /*10390*/  @!P3 BRA `(.L_x_9860) ;  /* 0x000000000004b947 */ /* 0x000fea0003800000 */
[----:B------:R-:W-:Y:S01]  /*103a0*/  BPT.TRAP 0x1 ;  /* 0x000000040000795c */ /* 0x000fe20000300000 */
.L_x_9860:
        /* <DEDUP_REMOVED lines=30> */
.L_x_9899:
[----:B------:R-:W-:Y:S05]  /*10590*/  @P2 BRA `(.L_x_9862) ;  /* 0x0000000000142947 */ /* 0x000fea0003800000 */
[----:B------:R-:W-:Y:S01]  /*105a0*/  ISETP.NE.AND P2, PT, R27, RZ, PT ;  /* 0x000000ff1b00720c */ /* 0x000fe20003f45270 */
[----:B------:R-:W-:-:S04]  /*105b0*/  IMAD.MOV.U32 R10, RZ, RZ, 0x6c00 ;  /* 0x00006c00ff0a7424 */ /* 0x000fc800078e00ff */
[----:B------:R2:W-:Y:S08]  /*105c0*/  SYNCS.ARRIVE.TRANS64 RZ, [R3+URZ+0x50], R10 ;  /* 0x0000500a03ff79a7 */ /* 0x0005f0000800003f */
[----:B------:R-:W-:Y:S05]  /*105d0*/  @!P2 BRA `(.L_x_9862) ;  /* 0x000000000004a947 */ /* 0x000fea0003800000 */
[----:B------:R-:W-:Y:S01]  /*105e0*/  BPT.TRAP 0x1 ;  /* 0x000000040000795c */ /* 0x000fe20000300000 */
.L_x_9862:
        /* <DEDUP_REMOVED lines=29> */
.L_x_9857:
[----:B------:R-:W-:Y:S05]  /*107c0*/  BSYNC B1 ;  /* 0x0000000000017941 */ /* 0x000fea0003800000 */
.L_x_9856:
        /* <DEDUP_REMOVED lines=28> */
.L_x_9865:
[----:B-1----:R-:W-:Y:S01]  /*10990*/  IMAD R3, R19, 0x8, R24 ;  /* 0x0000000813037824 */ /* 0x002fe200078e0218 */
[----:B------:R-:W-:Y:S02]  /*109a0*/  SHF.L.U32 R10, R22, 0x1f, RZ ;  /* 0x0000001f160a7819 */ /* 0x000fe400000006ff */
[----:B------:R-:W-:Y:S02]  /*109b0*/  ISETP.NE.AND P2, PT, R18, RZ, PT ;  /* 0x000000ff1200720c */ /* 0x000fe40003f45270 */
[----:B------:R-:W1:Y:S02]  /*109c0*/  SYNCS.PHASECHK.TRANS64.TRYWAIT P3, [R3+URZ+0x31c40], R10 ;  /* 0x031c400a030075a7 */ /* 0x000e64000806017f */
[----:B-1----:R-:W-:Y:S09]  /*109d0*/  @!P3 BRA `(.L_x_9866) ;  /* 0x000000100088b947 */ /* 0x002ff20003800000 */
.L_x_9900:
[----:B------:R-:W-:Y:S05]  /*109e0*/  @P2 BRA `(.L_x_9867) ;  /* 0x0000000000142947 */ /* 0x000fea0003800000 */
[----:B------:R-:W-:Y:S01]  /*109f0*/  ISETP.NE.AND P3, PT, R27, RZ, PT ;  /* 0x000000ff1b00720c */ /* 0x000fe20003f65270 */
[----:B-1----:R-:W-:-:S04]  /*10a00*/  IMAD.MOV.U32 R10, RZ, RZ, 0x6c00 ;  /* 0x00006c00ff0a7424 */ /* 0x002fc800078e00ff */
[----:B------:R2:W-:Y:S08]  /*10a10*/  SYNCS.ARRIVE.TRANS64 RZ, [R3+URZ+0x31c30], R10 ;  /* 0x031c300a03ff79a7 */ /* 0x0005f0000800003f */
[----:B------:R-:W-:Y:S05]  /*10a20*/  @!P3 BRA `(.L_x_9867) ;  /* 0x000000000004b947 */ /* 0x000fea0003800000 */
[----:B------:R-:W-:Y:S01]  /*10a30*/  BPT.TRAP 0x1 ;  /* 0x000000040000795c */ /* 0x000fe20000300000 */
.L_x_9867:
        /* <DEDUP_REMOVED lines=32> */
.L_x_9901:
[----:B------:R-:W-:Y:S05]  /*10c40*/  @P2 BRA `(.L_x_9869) ;  /* 0x0000000000142947 */ /* 0x000fea0003800000 */
[----:B------:R-:W-:Y:S01]  /*10c50*/  ISETP.NE.AND P2, PT, R27, RZ, PT ;  /* 0x000000ff1b00720c */ /* 0x000fe20003f45270 */
[----:B-1----:R-:W-:-:S04]  /*10c60*/  IMAD.MOV.U32 R6, RZ, RZ, 0x6c00 ;  /* 0x00006c00ff067424 */ /* 0x002fc800078e00ff */
[----:B------:R2:W-:Y:S08]  /*10c70*/  SYNCS.ARRIVE.TRANS64 RZ, [R3+URZ+0x50], R6 ;  /* 0x0000500603ff79a7 */ /* 0x0005f0000800003f */
[----:B------:R-:W-:Y:S05]  /*10c80*/  @!P2 BRA `(.L_x_9869) ;  /* 0x000000000004a947 */ /* 0x000fea0003800000 */
[----:B------:R-:W-:Y:S01]  /*10c90*/  BPT.TRAP 0x1 ;  /* 0x000000040000795c */ /* 0x000fe20000300000 */
.L_x_9869:
        /* <DEDUP_REMOVED lines=28> */
.L_x_9864:
[----:B------:R-:W-:Y:S05]  /*10e60*/  BSYNC B1 ;  /* 0x0000000000017941 */ /* 0x000fea0003800000 */
.L_x_9863:
[C---:B------:R-:W-:Y:S01]  /*10e70*/  ISETP.GT.AND P2, PT, R7.reuse, 0x1, PT ;  /* 0x000000010700780c */ /* 0x040fe20003f44270 */
[----:B------:R-:W-:-:S12]  /*10e80*/  VIADD R7, R7, 0xfffffffe ;  /* 0xfffffffe07077836 */ /* 0x000fd80000000000 */
[----:B------:R-:W-:Y:S05]  /*10e90*/  @P2 BRA `(.L_x_9870) ;  /* 0xfffffff000a42947 */ /* 0x000fea000383ffff */
.L_x_9855:
[----:B------:R-:W-:Y:S05]  /*10ea0*/  BSYNC B0 ;  /* 0x0000000000007941 */ /* 0x000fea0003800000 */
.L_x_9846:
[----:B------:R-:W-:Y:S04]  /*10eb0*/  BSSY B0, `(.L_x_9871) ;  /* 0x000000f000007945 */ /* 0x000fe80003800000 */
[----:B------:R-:W-:Y:S05]  /*10ec0*/  @P1 BRA `(.L_x_9872) ;  /* 0x0000000000341947 */ /* 0x000fea0003800000 */
[----:B------:R-:W3:Y:S01]  /*10ed0*/  S2R R11, SR_LANEID ;  /* 0x00000000000b7919 */ /* 0x000ee20000000000 */
[----:B------:R-:W-:Y:S01]  /*10ee0*/  VOTEU.ANY UR4, UPT, PT ;  /* 0x0000000000047886 */ /* 0x000fe200038e0100 */
[----:B-12---:R-:W1:Y:S01]  /*10ef0*/  LDC.64 R2, c[0x0][0xdf0] ;  /* 0x00037c00ff027b82 */ /* 0x006e620000000a00 */
[----:B------:R-:W3:Y:S01]  /*10f00*/  FLO.U32 R0, UR4 ;  /* 0x0000000400007d00 */ /* 0x000ee200080e0000 */
[----:B------:R-:W-:-:S07]  /*10f10*/  ULDC.64 UR6, c[0x0][0x208] ;  /* 0x0000820000067ab9 */ /* 0x000fce0000000a00 */
        /* <DEDUP_REMOVED lines=8> */
.L_x_9872:
[----:B------:R-:W-:Y:S05]  /*10fa0*/  BSYNC B0 ;  /* 0x0000000000007941 */ /* 0x000fea0003800000 */
.L_x_9871:
[----:B------:R-:W-:Y:S04]  /*10fb0*/  BSSY B0, `(.L_x_9873) ;  /* 0x0000028000007945 */ /* 0x000fe80003800000 */
[----:B------:R-:W-:Y:S05]  /*10fc0*/  @!P6 BRA `(.L_x_9874) ;  /* 0x000000000098e947 */ /* 0x000fea0003800000 */
[----:B-12---:R-:W-:Y:S01]  /*10fd0*/  IMAD R3, R19, 0x8, R24 ;  /* 0x0000000813037824 */ /* 0x006fe200078e0218 */
[----:B------:R-:W-:Y:S02]  /*10fe0*/  SHF.L.U32 R0, R22, 0x1f, RZ ;  /* 0x0000001f16007819 */ /* 0x000fe400000006ff */
[----:B------:R-:W-:Y:S02]  /*10ff0*/  ISETP.NE.AND P1, PT, R18, RZ, PT ;  /* 0x000000ff1200720c */ /* 0x000fe40003f25270 */
[----:B------:R-:W1:Y:S02]  /*11000*/  SYNCS.PHASECHK.TRANS64.TRYWAIT P0, [R3+URZ+0x31c60], R0 ;  /* 0x031c6000030075a7 */ /* 0x000e64000800017f */
[----:B-1----:R-:W-:Y:S09]  /*11010*/  @!P0 BRA `(.L_x_9875) ;  /* 0x0000000c00208947 */ /* 0x002ff20003800000 */
.L_x_9902:
[----:B------:R-:W-:Y:S05]  /*11020*/  @P1 BRA `(.L_x_9876) ;  /* 0x0000000000141947 */ /* 0x000fea0003800000 */
[----:B------:R-:W-:Y:S01]  /*11030*/  ISETP.NE.AND P0, PT, R27, RZ, PT ;  /* 0x000000ff1b00720c */ /* 0x000fe20003f05270 */
[----:B-1----:R-:W-:-:S04]  /*11040*/  IMAD.MOV.U32 R0, RZ, RZ, 0x6c00 ;  /* 0x00006c00ff007424 */ /* 0x002fc800078e00ff */
[----:B------:R2:W-:Y:S08]  /*11050*/  SYNCS.ARRIVE.TRANS64 RZ, [R3+URZ+0x31c50], R0 ;  /* 0x031c500003ff79a7 */ /* 0x0005f0000800003f */
[----:B------:R-:W-:Y:S05]  /*11060*/  @!P0 BRA `(.L_x_9876) ;  /* 0x0000000000048947 */ /* 0x000fea0003800000 */
[----:B------:R-:W-:Y:S01]  /*11070*/  BPT.TRAP 0x1 ;  /* 0x000000040000795c */ /* 0x000fe20000300000 */
.L_x_9876:
        /* <DEDUP_REMOVED lines=27> */
.L_x_9874:
[----:B------:R-:W-:Y:S05]  /*11230*/  BSYNC B0 ;  /* 0x0000000000007941 */ /* 0x000fea0003800000 */
.L_x_9873:
[----:B------:R-:W-:Y:S02]  /*11240*/  VIADD R19, R19, 0x1 ;  /* 0x0000000113137836 */ /* 0x000fe40000000000 */
[----:B--2---:R-:W-:-:S03]  /*11250*/  IMAD.MOV.U32 R13, RZ, RZ, R26 ;  /* 0x000000ffff0d7224 */ /* 0x004fc600078e001a */
[----:B------:R-:W-:-:S04]  /*11260*/  ISETP.NE.AND P0, PT, R19, 0x2, PT ;  /* 0x000000021300780c */ /* 0x000fc80003f05270 */
[----:B-1----:R-:W-:Y:S02]  /*11270*/  SEL R3, RZ, 0x1, P0 ;  /* 0x00000001ff037807 */ /* 0x002fe40000000000 */
[----:B------:R-:W-:Y:S02]  /*11280*/  SEL R19, R19, RZ, P0 ;  /* 0x000000ff13137207 */ /* 0x000fe40000000000 */
[----:B------:R-:W-:-:S07]  /*11290*/  LOP3.LUT R22, R22, R3, RZ, 0x3c, !PT ;  /* 0x0000000316167212 */ /* 0x000fce00078e3cff */
.L_x_9835:
[----:B------:R-:W-:Y:S05]  /*112a0*/  BSYNC B6 ;  /* 0x0000000000067941 */ /* 0x000fea0003800000 */
.L_x_9833:
[----:B------:R-:W-:-:S03]  /*112b0*/  UMOV UR4, 0xffffffff ;  /* 0xffffffff00047882 */ /* 0x000fc60000000000 */
[----:B------:R-:W-:Y:S05]  /*112c0*/  BRA.DIV UR4, `(.L_x_9877) ;  /* 0x0000000a04887947 */ /* 0x000fea000b800000 */
[----:B------:R1:W2:Y:S02]  /*112d0*/  SHFL.IDX PT, R14, R13, RZ, 0x1f ;  /* 0x00001fff0d0e7589 */ /* 0x0002a400000e0000 */
.L_x_9905:
        /* <DEDUP_REMOVED lines=12> */
.L_x_9830:
[----:B------:R-:W2:Y:S01]  /*113a0*/  S2R R3, SR_CgaCtaId ;  /* 0x0000000000037919 */ /* 0x000ea20000008800 */
[----:B------:R-:W-:Y:S01]  /*113b0*/  VIADD R23, R23, 0x1 ;  /* 0x0000000117177836 */ /* 0x000fe20000000000 */
[----:B------:R-:W-:-:S04]  /*113c0*/  MOV R2, 0x400 ;  /* 0x0000040000027802 */ /* 0x000fc80000000f00 */
[----:B------:R-:W-:-:S04]  /*113d0*/  LEA.HI R0, R23, R23, RZ, 0x1 ;  /* 0x0000001717007211 */ /* 0x000fc800078f08ff */
[----:B------:R-:W-:-:S05]  /*113e0*/  LOP3.LUT R0, R0, 0xfffffffe, RZ, 0xc0, !PT ;  /* 0xfffffffe00007812 */ /* 0x000fca00078ec0ff */
[----:B------:R-:W-:-:S05]  /*113f0*/  IMAD.IADD R0, R23, 0x1, -R0 ;  /* 0x0000000117007824 */ /* 0x000fca00078e0a00 */
[----:B------:R-:W-:Y:S02]  /*11400*/  SHF.L.U32 R0, R0, 0x1f, RZ ;  /* 0x0000001f00007819 */ /* 0x000fe400000006ff */
[----:B--2---:R-:W-:-:S04]  /*11410*/  LEA R9, R3, R2, 0x18 ;  /* 0x0000000203097211 */ /* 0x004fc800078ec0ff */
[----:B------:R-:W2:Y:S02]  /*11420*/  SYNCS.PHASECHK.TRANS64.TRYWAIT P0, [R9+URZ+0x31c20], R0 ;  /* 0x031c2000090075a7 */ /* 0x000ea4000800017f */
[----:B--2---:R-:W-:Y:S05]  /*11430*/  @!P0 BRA `(.L_x_9879) ;  /* 0x0000000800508947 */ /* 0x004fea0003800000 */
.L_x_9906:
[----:B------:R-:W3:Y:S02]  /*11440*/  SHFL.IDX PT, R16, R16, RZ, 0x1f ;  /* 0x00001fff10107589 */ /* 0x000ee400000e0000 */
[----:B---3--:R-:W-:-:S13]  /*11450*/  ISETP.NE.AND P0, PT, R16, RZ, PT ;  /* 0x000000ff1000720c */ /* 0x008fda0003f05270 */
[----:B------:R-:W-:Y:S05]  /*11460*/  @P0 EXIT ;  /* 0x000000000000094d */ /* 0x000fea0003800000 */
[----:B------:R-:W-:Y:S01]  /*11470*/  ELECT P0, URZ, PT ;  /* 0x00000000003f782f */ /* 0x000fe20003800000 */
[----:B------:R-:W-:-:S12]  /*11480*/  BSSY B0, `(.L_x_9880) ;  /* 0x000001f000007945 */ /* 0x000fd80003800000 */
[----:B------:R-:W-:Y:S05]  /*11490*/  @!P0 BRA `(.L_x_9881) ;  /* 0x0000000000748947 */ /* 0x000fea0003800000 */
[----:B------:R-:W-:-:S04]  /*114a0*/  LOP3.LUT R17, R17, 0x2, RZ, 0xfc, !PT ;  /* 0x0000000211117812 */ /* 0x000fc800078efcff */
[----:B------:R-:W-:-:S13]  /*114b0*/  ISETP.NE.AND P2, PT, R17, 0x3, PT ;  /* 0x000000031100780c */ /* 0x000fda0003f45270 */
[----:B------:R-:W-:Y:S05]  /*114c0*/  @!P2 BRA `(.L_x_9882) ;  /* 0x000000000004a947 */ /* 0x000fea0003800000 */
[----:B------:R-:W-:Y:S01]  /*114d0*/  BPT.TRAP 0x1 ;  /* 0x000000040000795c */ /* 0x000fe20000300000 */
.L_x_9882:
[----:B--2---:R-:W-:Y:S01]  /*114e0*/  VIADD R0, R9, 0x31c40 ;  /* 0x00031c4009007836 */ /* 0x004fe20000000000 */
        /* <DEDUP_REMOVED lines=11> */
.L_x_9907:
[----:B------:R-:W3:Y:S02]  /*115a0*/  SYNCS.PHASECHK.TRANS64.TRYWAIT P0, [R3+URZ], R2 ;  /* 0x00000002030075a7 */ /* 0x000ee4000800017f */
[----:B---3--:R-:W-:Y:S05]  /*115b0*/  @!P0 BRA `(.L_x_9884) ;  /* 0x0000000800188947 */ /* 0x008fea0003800000 */
.L_x_9908:
[----:B------:R-:W-:Y:S05]  /*115c0*/  @!P2 BRA `(.L_x_9885) ;  /* 0x000000000004a947 */ /* 0x000fea0003800000 */
[----:B------:R-:W-:Y:S01]  /*115d0*/  BPT.TRAP 0x1 ;  /* 0x000000040000795c */ /* 0x000fe20000300000 */
.L_x_9885:
[----:B------:R-:W-:-:S04]  /*115e0*/  VIADD R0, R9, 0x31c60 ;  /* 0x00031c6009007836 */ /* 0x000fc80000000000 */
[----:B------:R-:W-:-:S04]  /*115f0*/  IMAD R19, R19, 0x8, R0 ;  /* 0x0000000813137824 */ /* 0x000fc800078e0200 */
[----:B------:R-:W4:Y:S02]  /*11600*/  SYNCS.PHASECHK.TRANS64.TRYWAIT P0, [R19+URZ], R4 ;  /* 0x00000004130075a7 */ /* 0x000f24000800017f */
[----:B----4-:R-:W-:Y:S05]  /*11610*/  @!P0 BRA `(.L_x_9886) ;  /* 0x0000000800148947 */ /* 0x010fea0003800000 */
.L_x_9909:
[----:B------:R-:W-:-:S07]  /*11620*/  IMAD R7, R7, 0x8, R0 ;  /* 0x0000000807077824 */ /* 0x000fce00078e0200 */
.L_x_9887:
[----:B------:R1:W1:Y:S02]  /*11630*/  SYNCS.PHASECHK.TRANS64.TRYWAIT P0, [R7+URZ], R2 ;  /* 0x00000002070075a7 */ /* 0x000264000800017f */
[----:B-1----:R-:W-:Y:S05]  /*11640*/  @!P0 NANOSLEEP.SYNCS 0x989680 ;  /* 0x009896800000895d */ /* 0x002fea0003900000 */
[----:B------:R-:W1:Y:S02]  /*11650*/  @!P0 SYNCS.PHASECHK.TRANS64 P0, [R7+URZ], R2 ;  /* 0x00000002070085a7 */ /* 0x000e64000800007f */
[----:B-1----:R-:W-:Y:S05]  /*11660*/  @!P0 BRA `(.L_x_9887) ;  /* 0xfffffffc00f08947 */ /* 0x002fea000383ffff */
.L_x_9881:
[----:B------:R-:W-:Y:S05]  /*11670*/  BSYNC B0 ;  /* 0x0000000000007941 */ /* 0x000fea0003800000 */
.L_x_9880:
[----:B------:R-:W-:Y:S05]  /*11680*/  EXIT ;  /* 0x000000000000794d */ /* 0x000fea0003800000 */
.L_x_9791:
[----:B-1----:R-:W-:-:S04]  /*11690*/  IMAD.U32 R3, RZ, RZ, UR47 ;  /* 0x0000002fff037e24 */ /* 0x002fc8000f8e00ff */
[----:B------:R1:W2:Y:S03]  /*116a0*/  SYNCS.PHASECHK.TRANS64.TRYWAIT P1, [R3+URZ+0x31c00], R0 ;  /* 0x031c0000030075a7 */ /* 0x0002a6000802017f */
[----:B--2---:R-:W-:Y:S05]  /*116b0*/  @!P1 NANOSLEEP.SYNCS 0x989680 ;  /* 0x009896800000995d */ /* 0x004fea0003900000 */
[----:B------:R-:W2:Y:S02]  /*116c0*/  @!P1 SYNCS.PHASECHK.TRANS64 P1, [R3+URZ+0x31c00], R0 ;  /* 0x031c0000030095a7 */ /* 0x000ea4000802007f */
[----:B--2---:R-:W-:Y:S05]  /*116d0*/  @!P1 BRA `(.L_x_9791) ;  /* 0xfffffffc00ec9947 */ /* 0x004fea000383ffff */
[----:B------:R-:W-:Y:S05]  /*116e0*/  BRA `(.L_x_9888) ;  /* 0xffffff0000107947 */ /* 0x000fea000383ffff */
.L_x_9795:
[----:B--2---:R2:W3:Y:S02]  /*116f0*/  SYNCS.PHASECHK.TRANS64.TRYWAIT P2, [R3+URZ+0x31c30], R0 ;  /* 0x031c3000030075a7 */ /* 0x0044e4000804017f */
[----:B---3--:R-:W-:Y:S05]  /*11700*/  @!P2 NANOSLEEP.SYNCS 0x989680 ;  /* 0x009896800000a95d */ /* 0x008fea0003900000 */
[----:B------:R-:W3:Y:S02]  /*11710*/  @!P2 SYNCS.PHASECHK.TRANS64 P2, [R3+URZ+0x31c30], R0 ;  /* 0x031c30000300a5a7 */ /* 0x000ee4000804007f */
[----:B---3--:R-:W-:Y:S05]  /*11720*/  @!P2 BRA `(.L_x_9795) ;  /* 0xfffffffc00f0a947 */ /* 0x008fea000383ffff */
[----:B------:R-:W-:Y:S05]  /*11730*/  BRA `(.L_x_9794) ;  /* 0xffffff0000387947 */ /* 0x000fea000383ffff */
.L_x_9800:
[----:B--2---:R-:W-:-:S04]  /*11740*/  IMAD.U32 R5, RZ, RZ, UR6 ;  /* 0x00000006ff057e24 */ /* 0x004fc8000f8e00ff */
[----:B------:R2:W3:Y:S03]  /*11750*/  SYNCS.PHASECHK.TRANS64.TRYWAIT P2, [R5+URZ+0x31c30], R0 ;  /* 0x031c3000050075a7 */ /* 0x0004e6000804017f */
[----:B---3--:R-:W-:Y:S05]  /*11760*/  @!P2 NANOSLEEP.SYNCS 0x989680 ;  /* 0x009896800000a95d */ /* 0x008fea0003900000 */
[----:B------:R-:W3:Y:S02]  /*11770*/  @!P2 SYNCS.PHASECHK.TRANS64 P2, [R5+URZ+0x31c30], R0 ;  /* 0x031c30000500a5a7 */ /* 0x000ee4000804007f */
[----:B---3--:R-:W-:Y:S05]  /*11780*/  @!P2 BRA `(.L_x_9800) ;  /* 0xfffffffc00eca947 */ /* 0x008fea000383ffff */
[----:B------:R-:W-:Y:S05]  /*11790*/  BRA `(.L_x_9797) ;  /* 0xffffff3c00287947 */ /* 0x000fea000383ffff */
.L_x_9804:
[----:B--2---:R-:W-:-:S04]  /*117a0*/  IMAD.U32 R5, RZ, RZ, UR6 ;  /* 0x00000006ff057e24 */ /* 0x004fc8000f8e00ff */
[----:B------:R2:W3:Y:S03]  /*117b0*/  SYNCS.PHASECHK.TRANS64.TRYWAIT P2, [R5+URZ+0x31c50], R0 ;  /* 0x031c5000050075a7 */ /* 0x0004e6000804017f */
[----:B---3--:R-:W-:Y:S05]  /*117c0*/  @!P2 NANOSLEEP.SYNCS 0x989680 ;  /* 0x009896800000a95d */ /* 0x008fea0003900000 */
[----:B------:R-:W3:Y:S02]  /*117d0*/  @!P2 SYNCS.PHASECHK.TRANS64 P2, [R5+URZ+0x31c50], R0 ;  /* 0x031c50000500a5a7 */ /* 0x000ee4000804007f */
[----:B---3--:R-:W-:Y:S05]  /*117e0*/  @!P2 BRA `(.L_x_9804) ;  /* 0xfffffffc00eca947 */ /* 0x008fea000383ffff */
[----:B------:R-:W-:Y:S05]  /*117f0*/  BRA `(.L_x_9801) ;  /* 0xffffff5000d07947 */ /* 0x000fea000383ffff */
.L_x_9810:
[----:B--2---:R-:W-:-:S04]  /*11800*/  IMAD.U32 R5, RZ, RZ, UR6 ;  /* 0x00000006ff057e24 */ /* 0x004fc8000f8e00ff */
[----:B------:R2:W3:Y:S03]  /*11810*/  SYNCS.PHASECHK.TRANS64.TRYWAIT P2, [R5+URZ+0x31c30], R0 ;  /* 0x031c3000050075a7 */ /* 0x0004e6000804017f */
[----:B---3--:R-:W-:Y:S05]  /*11820*/  @!P2 NANOSLEEP.SYNCS 0x989680 ;  /* 0x009896800000a95d */ /* 0x008fea0003900000 */
[----:B------:R-:W3:Y:S02]  /*11830*/  @!P2 SYNCS.PHASECHK.TRANS64 P2, [R5+URZ+0x31c30], R0 ;  /* 0x031c30000500a5a7 */ /* 0x000ee4000804007f */
[----:B---3--:R-:W-:Y:S05]  /*11840*/  @!P2 BRA `(.L_x_9810) ;  /* 0xfffffffc00eca947 */ /* 0x008fea000383ffff */
[----:B------:R-:W-:Y:S05]  /*11850*/  BRA `(.L_x_9807) ;  /* 0xffffff7c007c7947 */ /* 0x000fea000383ffff */
.L_x_9814:
[----:B--2---:R-:W-:-:S04]  /*11860*/  IMAD.U32 R5, RZ, RZ, UR6 ;  /* 0x00000006ff057e24 */ /* 0x004fc8000f8e00ff */
[----:B------:R2:W3:Y:S03]  /*11870*/  SYNCS.PHASECHK.TRANS64.TRYWAIT P2, [R5+URZ+0x31c50], R0 ;  /* 0x031c5000050075a7 */ /* 0x0004e6000804017f */
[----:B---3--:R-:W-:Y:S05]  /*11880*/  @!P2 NANOSLEEP.SYNCS 0x989680 ;  /* 0x009896800000a95d */ /* 0x008fea0003900000 */
[----:B------:R-:W3:Y:S02]  /*11890*/  @!P2 SYNCS.PHASECHK.TRANS64 P2, [R5+URZ+0x31c50], R0 ;  /* 0x031c50000500a5a7 */ /* 0x000ee4000804007f */
[----:B---3--:R-:W-:Y:S05]  /*118a0*/  @!P2 BRA `(.L_x_9814) ;  /* 0xfffffffc00eca947 */ /* 0x008fea000383ffff */
[----:B------:R-:W-:Y:S05]  /*118b0*/  BRA `(.L_x_9811) ;  /* 0xffffff9400207947 */ /* 0x000fea000383ffff */
.L_x_9819:
[----:B--2---:R-:W-:-:S04]  /*118c0*/  IMAD.U32 R7, RZ, RZ, UR12 ;  /* 0x0000000cff077e24 */ /* 0x004fc8000f8e00ff */
[----:B------:R2:W3:Y:S03]  /*118d0*/  SYNCS.PHASECHK.TRANS64.TRYWAIT P0, [R7+URZ+0x31c50], R6 ;  /* 0x031c5006070075a7 */ /* 0x0004e6000800017f */
[----:B---3--:R-:W-:Y:S05]  /*118e0*/  @!P0 NANOSLEEP.SYNCS 0x989680 ;  /* 0x009896800000895d */ /* 0x008fea0003900000 */
[----:B------:R-:W3:Y:S02]  /*118f0*/  @!P0 SYNCS.PHASECHK.TRANS64 P0, [R7+URZ+0x31c50], R6 ;  /* 0x031c5006070085a7 */ /* 0x000ee4000800007f */
[----:B---3--:R-:W-:Y:S05]  /*11900*/  @!P0 BRA `(.L_x_9819) ;  /* 0xfffffffc00ec8947 */ /* 0x008fea000383ffff */
[----:B------:R-:W-:Y:S05]  /*11910*/  BRA `(.L_x_9818) ;  /* 0xffffffb400007947 */ /* 0x000fea000383ffff */
.L_x_9839:
[----:B------:R-:W-:Y:S02]  /*11920*/  IMAD.MOV.U32 R13, RZ, RZ, R16 ;  /* 0x000000ffff0d7224 */ /* 0x000fe400078e0010 */
[----:B------:R-:W-:Y:S02]  /*11930*/  IMAD.MOV.U32 R12, RZ, RZ, RZ ;  /* 0x000000ffff0c7224 */ /* 0x000fe400078e00ff */
[----:B------:R-:W-:Y:S02]  /*11940*/  IMAD.MOV.U32 R11, RZ, RZ, 0x1f ;  /* 0x0000001fff0b7424 */ /* 0x000fe400078e00ff */
[----:B------:R-:W-:-:S07]  /*11950*/  IMAD.MOV.U32 R15, RZ, RZ, -0x1 ;  /* 0xffffffffff0f7424 */ /* 0x000fce00078e00ff */
[----:B------:R-:W-:Y:S05]  /*11960*/  WARPSYNC.COLLECTIVE R15, `(.L_x_9889) ;  /* 0x000000000f087348 */ /* 0x000fea0003c00000 */
[----:B------:R1:W2:Y:S02]  /*11970*/  SHFL.IDX P6, R14, R13, R12, R11 ;  /* 0x0000000c0d0e7389 */ /* 0x0002a400000c000b */
[----:B-12---:R-:W-:Y:S01]  /*11980*/  ENDCOLLECTIVE ;  /* 0x000000000000791b */ /* 0x006fe20003800000 */
.L_x_9889:
[----:B------:R-:W-:Y:S05]  /*11990*/  BRA `(.L_x_9890) ;  /* 0xffffffd800587947 */ /* 0x000fea000383ffff */
.L_x_9840:
[----:B------:R-:W-:Y:S01]  /*119a0*/  BSSY B0, `(.L_x_9891) ;  /* 0x0000006000007945 */ /* 0x000fe20003800000 */
[----:B------:R-:W-:-:S07]  /*119b0*/  IMAD.MOV.U32 R15, RZ, RZ, -0x1 ;  /* 0xffffffffff0f7424 */ /* 0x000fce00078e00ff */
[----:B------:R-:W-:Y:S05]  /*119c0*/  WARPSYNC.COLLECTIVE R15, `(.L_x_9892) ;  /* 0x000000000f0c7348 */ /* 0x000fea0003c00000 */
[----:B------:R-:W-:Y:S02]  /*119d0*/  ELECT P6, UR62, PT ;  /* 0x00000000003e782f */ /* 0x000fe400038c0000 */
[----:B------:R-:W-:Y:S01]  /*119e0*/  MOV R14, UR62 ;  /* 0x0000003e000e7c02 */ /* 0x000fe20008000f00 */
[----:B------:R-:W-:Y:S10]  /*119f0*/  ENDCOLLECTIVE ;  /* 0x000000000000791b */ /* 0x000ff40003800000 */
.L_x_9892:
[----:B------:R-:W-:Y:S05]  /*11a00*/  BSYNC B0 ;  /* 0x0000000000007941 */ /* 0x000fea0003800000 */
.L_x_9891:
[----:B------:R-:W-:Y:S05]  /*11a10*/  BRA `(.L_x_9893) ;  /* 0xffffffd800487947 */ /* 0x000fea000383ffff */
.L_x_9843:
[----:B--2---:R2:W3:Y:S02]  /*11a20*/  SYNCS.PHASECHK.TRANS64.TRYWAIT P2, [R13+URZ+0x31c40], R12 ;  /* 0x031c400c0d0075a7 */ /* 0x0044e4000804017f */
[----:B---3--:R-:W-:Y:S05]  /*11a30*/  @!P2 NANOSLEEP.SYNCS 0x989680 ;  /* 0x009896800000a95d */ /* 0x008fea0003900000 */
[----:B------:R-:W3:Y:S02]  /*11a40*/  @!P2 SYNCS.PHASECHK.TRANS64 P2, [R13+URZ+0x31c40], R12 ;  /* 0x031c400c0d00a5a7 */ /* 0x000ee4000804007f */
[----:B---3--:R-:W-:Y:S05]  /*11a50*/  @!P2 BRA `(.L_x_9843) ;  /* 0xfffffffc00f0a947 */ /* 0x008fea000383ffff */
[----:B------:R-:W-:Y:S05]  /*11a60*/  BRA `(.L_x_9894) ;  /* 0xffffffd800a07947 */ /* 0x000fea000383ffff */
.L_x_9845:
[----:B-1----:R1:W3:Y:S02]  /*11a70*/  SYNCS.PHASECHK.TRANS64.TRYWAIT P2, [R24+URZ+0x31c20], R7 ;  /* 0x031c2007180075a7 */ /* 0x0022e4000804017f */
[----:B---3--:R-:W-:Y:S05]  /*11a80*/  @!P2 NANOSLEEP.SYNCS 0x989680 ;  /* 0x009896800000a95d */ /* 0x008fea0003900000 */
[----:B------:R-:W3:Y:S02]  /*11a90*/  @!P2 SYNCS.PHASECHK.TRANS64 P2, [R24+URZ+0x31c20], R7 ;  /* 0x031c20071800a5a7 */ /* 0x000ee4000804007f */
[----:B---3--:R-:W-:Y:S05]  /*11aa0*/  @!P2 BRA `(.L_x_9845) ;  /* 0xfffffffc00f0a947 */ /* 0x008fea000383ffff */
[----:B------:R-:W-:Y:S05]  /*11ab0*/  BRA `(.L_x_9895) ;  /* 0xffffffdc00b87947 */ /* 0x000fea000383ffff */
.L_x_9851:
[----:B-1----:R1:W2:Y:S02]  /*11ac0*/  SYNCS.PHASECHK.TRANS64.TRYWAIT P3, [R3+URZ+0x31c40], R2 ;  /* 0x031c4002030075a7 */ /* 0x0022a4000806017f */
[----:B--2---:R-:W-:Y:S05]  /*11ad0*/  @!P3 NANOSLEEP.SYNCS 0x989680 ;  /* 0x009896800000b95d */ /* 0x004fea0003900000 */
[----:B------:R-:W2:Y:S02]  /*11ae0*/  @!P3 SYNCS.PHASECHK.TRANS64 P3, [R3+URZ+0x31c40], R2 ;  /* 0x031c40020300b5a7 */ /* 0x000ea4000806007f */
[----:B--2---:R-:W-:Y:S05]  /*11af0*/  @!P3 BRA `(.L_x_9851) ;  /* 0xfffffffc00f0b947 */ /* 0x004fea000383ffff */
[----:B------:R-:W-:Y:S05]  /*11b00*/  BRA `(.L_x_9896) ;  /* 0xffffffe000487947 */ /* 0x000fea000383ffff */
.L_x_9853:
[----:B-1----:R1:W2:Y:S02]  /*11b10*/  SYNCS.PHASECHK.TRANS64.TRYWAIT P3, [R2+URZ+0x60], R3 ;  /* 0x00006003020075a7 */ /* 0x0022a4000806017f */
[----:B--2---:R-:W-:Y:S05]  /*11b20*/  @!P3 NANOSLEEP.SYNCS 0x989680 ;  /* 0x009896800000b95d */ /* 0x004fea0003900000 */
[----:B------:R-:W2:Y:S02]  /*11b30*/  @!P3 SYNCS.PHASECHK.TRANS64 P3, [R2+URZ+0x60], R3 ;  /* 0x000060030200b5a7 */ /* 0x000ea4000806007f */
[----:B--2---:R-:W-:Y:S05]  /*11b40*/  @!P3 BRA `(.L_x_9853) ;  /* 0xfffffffc00f0b947 */ /* 0x004fea000383ffff */
[----:B------:R-:W-:Y:S05]  /*11b50*/  BRA `(.L_x_9897) ;  /* 0xffffffe000c47947 */ /* 0x000fea000383ffff */
.L_x_9859:
[----:B-1----:R1:W2:Y:S02]  /*11b60*/  SYNCS.PHASECHK.TRANS64.TRYWAIT P3, [R10+URZ+0x31c40], R3 ;  /* 0x031c40030a0075a7 */ /* 0x0022a4000806017f */
[----:B--2---:R-:W-:Y:S05]  /*11b70*/  @!P3 NANOSLEEP.SYNCS 0x989680 ;  /* 0x009896800000b95d */ /* 0x004fea0003900000 */
[----:B------:R-:W2:Y:S02]  /*11b80*/  @!P3 SYNCS.PHASECHK.TRANS64 P3, [R10+URZ+0x31c40], R3 ;  /* 0x031c40030a00b5a7 */ /* 0x000ea4000806007f */
[----:B--2---:R-:W-:Y:S05]  /*11b90*/  @!P3 BRA `(.L_x_9859) ;  /* 0xfffffffc00f0b947 */ /* 0x004fea000383ffff */
[----:B------:R-:W-:Y:S05]  /*11ba0*/  BRA `(.L_x_9898) ;  /* 0xffffffe400e87947 */ /* 0x000fea000383ffff */
.L_x_9861:
[----:B-1----:R1:W2:Y:S02]  /*11bb0*/  SYNCS.PHASECHK.TRANS64.TRYWAIT P3, [R3+URZ+0x60], R22 ;  /* 0x00006016030075a7 */ /* 0x0022a4000806017f */
[----:B--2---:R-:W-:Y:S05]  /*11bc0*/  @!P3 NANOSLEEP.SYNCS 0x989680 ;  /* 0x009896800000b95d */ /* 0x004fea0003900000 */
[----:B------:R-:W2:Y:S02]  /*11bd0*/  @!P3 SYNCS.PHASECHK.TRANS64 P3, [R3+URZ+0x60], R22 ;  /* 0x000060160300b5a7 */ /* 0x000ea4000806007f */
[----:B--2---:R-:W-:Y:S05]  /*11be0*/  @!P3 BRA `(.L_x_9861) ;  /* 0xfffffffc00f0b947 */ /* 0x004fea000383ffff */
[----:B------:R-:W-:Y:S05]  /*11bf0*/  BRA `(.L_x_9899) ;  /* 0xffffffe800647947 */ /* 0x000fea000383ffff */
.L_x_9866:
[----:B-1----:R1:W2:Y:S02]  /*11c00*/  SYNCS.PHASECHK.TRANS64.TRYWAIT P3, [R3+URZ+0x31c40], R10 ;  /* 0x031c400a030075a7 */ /* 0x0022a4000806017f */
[----:B--2---:R-:W-:Y:S05]  /*11c10*/  @!P3 NANOSLEEP.SYNCS 0x989680 ;  /* 0x009896800000b95d */ /* 0x004fea0003900000 */
[----:B------:R-:W2:Y:S02]  /*11c20*/  @!P3 SYNCS.PHASECHK.TRANS64 P3, [R3+URZ+0x31c40], R10 ;  /* 0x031c400a0300b5a7 */ /* 0x000ea4000806007f */
[----:B--2---:R-:W-:Y:S05]  /*11c30*/  @!P3 BRA `(.L_x_9866) ;  /* 0xfffffffc00f0b947 */ /* 0x004fea000383ffff */
[----:B------:R-:W-:Y:S05]  /*11c40*/  BRA `(.L_x_9900) ;  /* 0xffffffec00647947 */ /* 0x000fea000383ffff */
.L_x_9868:
[----:B-1----:R1:W2:Y:S02]  /*11c50*/  SYNCS.PHASECHK.TRANS64.TRYWAIT P3, [R3+URZ+0x60], R6 ;  /* 0x00006006030075a7 */ /* 0x0022a4000806017f */
[----:B--2---:R-:W-:Y:S05]  /*11c60*/  @!P3 NANOSLEEP.SYNCS 0x989680 ;  /* 0x009896800000b95d */ /* 0x004fea0003900000 */
[----:B------:R-:W2:Y:S02]  /*11c70*/  @!P3 SYNCS.PHASECHK.TRANS64 P3, [R3+URZ+0x60], R6 ;  /* 0x000060060300b5a7 */ /* 0x000ea4000806007f */
[----:B--2---:R-:W-:Y:S05]  /*11c80*/  @!P3 BRA `(.L_x_9868) ;  /* 0xfffffffc00f0b947 */ /* 0x004fea000383ffff */
[----:B------:R-:W-:Y:S05]  /*11c90*/  BRA `(.L_x_9901) ;  /* 0xffffffec00e87947 */ /* 0x000fea000383ffff */
.L_x_9875:
[----:B-1----:R1:W2:Y:S02]  /*11ca0*/  SYNCS.PHASECHK.TRANS64.TRYWAIT P0, [R3+URZ+0x31c60], R0 ;  /* 0x031c6000030075a7 */ /* 0x0022a4000800017f */
[----:B--2---:R-:W-:Y:S05]  /*11cb0*/  @!P0 NANOSLEEP.SYNCS 0x989680 ;  /* 0x009896800000895d */ /* 0x004fea0003900000 */
[----:B------:R-:W2:Y:S02]  /*11cc0*/  @!P0 SYNCS.PHASECHK.TRANS64 P0, [R3+URZ+0x31c60], R0 ;  /* 0x031c6000030085a7 */ /* 0x000ea4000800007f */
[----:B--2---:R-:W-:Y:S05]  /*11cd0*/  @!P0 BRA `(.L_x_9875) ;  /* 0xfffffffc00f08947 */ /* 0x004fea000383ffff */
[----:B------:R-:W-:Y:S05]  /*11ce0*/  BRA `(.L_x_9902) ;  /* 0xfffffff000cc7947 */ /* 0x000fea000383ffff */
.L_x_9877:
[----:B------:R-:W-:Y:S01]  /*11cf0*/  BSSY B0, `(.L_x_9903) ;  /* 0x0000007000007945 */ /* 0x000fe20003800000 */
[----:B------:R-:W-:Y:S02]  /*11d00*/  IMAD.MOV.U32 R12, RZ, RZ, RZ ;  /* 0x000000ffff0c7224 */ /* 0x000fe400078e00ff */
[----:B------:R-:W-:Y:S02]  /*11d10*/  IMAD.MOV.U32 R11, RZ, RZ, 0x1f ;  /* 0x0000001fff0b7424 */ /* 0x000fe400078e00ff */
[----:B------:R-:W-:-:S07]  /*11d20*/  IMAD.MOV.U32 R15, RZ, RZ, -0x1 ;  /* 0xffffffffff0f7424 */ /* 0x000fce00078e00ff */
[----:B------:R-:W-:Y:S05]  /*11d30*/  WARPSYNC.COLLECTIVE R15, `(.L_x_9904) ;  /* 0x000000000f087348 */ /* 0x000fea0003c00000 */
[----:B------:R1:W2:Y:S02]  /*11d40*/  SHFL.IDX P6, R14, R13, R12, R11 ;  /* 0x0000000c0d0e7389 */ /* 0x0002a400000c000b */
[----:B-12---:R-:W-:Y:S01]  /*11d50*/  ENDCOLLECTIVE ;  /* 0x000000000000791b */ /* 0x006fe20003800000 */
.L_x_9904:
[----:B------:R-:W-:Y:S05]  /*11d60*/  BSYNC B0 ;  /* 0x0000000000007941 */ /* 0x000fea0003800000 */
.L_x_9903:
[----:B------:R-:W-:Y:S05]  /*11d70*/  BRA `(.L_x_9905) ;  /* 0xfffffff400587947 */ /* 0x000fea000383ffff */
.L_x_9879:
[----:B--2---:R2:W3:Y:S02]  /*11d80*/  SYNCS.PHASECHK.TRANS64.TRYWAIT P0, [R9+URZ+0x31c20], R0 ;  /* 0x031c2000090075a7 */ /* 0x0044e4000800017f */
[----:B---3--:R-:W-:Y:S05]  /*11d90*/  @!P0 NANOSLEEP.SYNCS 0x989680 ;  /* 0x009896800000895d */ /* 0x008fea0003900000 */
[----:B------:R-:W3:Y:S02]  /*11da0*/  @!P0 SYNCS.PHASECHK.TRANS64 P0, [R9+URZ+0x31c20], R0 ;  /* 0x031c2000090085a7 */ /* 0x000ee4000800007f */
[----:B---3--:R-:W-:Y:S05]  /*11db0*/  @!P0 BRA `(.L_x_9879) ;  /* 0xfffffffc00f08947 */ /* 0x008fea000383ffff */
[----:B------:R-:W-:Y:S05]  /*11dc0*/  BRA `(.L_x_9906) ;  /* 0xfffffff4009c7947 */ /* 0x000fea000383ffff */
.L_x_9883:
[----:B--2---:R2:W3:Y:S02]  /*11dd0*/  SYNCS.PHASECHK.TRANS64.TRYWAIT P0, [R5+URZ], R4 ;  /* 0x00000004050075a7 */ /* 0x0044e4000800017f */
[----:B---3--:R-:W-:Y:S05]  /*11de0*/  @!P0 NANOSLEEP.SYNCS 0x989680 ;  /* 0x009896800000895d */ /* 0x008fea0003900000 */
[----:B------:R-:W3:Y:S02]  /*11df0*/  @!P0 SYNCS.PHASECHK.TRANS64 P0, [R5+URZ], R4 ;  /* 0x00000004050085a7 */ /* 0x000ee4000800007f */
[----:B---3--:R-:W-:Y:S05]  /*11e00*/  @!P0 BRA `(.L_x_9883) ;  /* 0xfffffffc00f08947 */ /* 0x008fea000383ffff */
[----:B------:R-:W-:Y:S05]  /*11e10*/  BRA `(.L_x_9907) ;  /* 0xfffffff400e07947 */ /* 0x000fea000383ffff */
.L_x_9884:
[----:B---3--:R3:W4:Y:S02]  /*11e20*/  SYNCS.PHASECHK.TRANS64.TRYWAIT P0, [R3+URZ], R2 ;  /* 0x00000002030075a7 */ /* 0x008724000800017f */
[----:B----4-:R-:W-:Y:S05]  /*11e30*/  @!P0 NANOSLEEP.SYNCS 0x989680 ;  /* 0x009896800000895d */ /* 0x010fea0003900000 */
[----:B------:R-:W4:Y:S02]  /*11e40*/  @!P0 SYNCS.PHASECHK.TRANS64 P0, [R3+URZ], R2 ;  /* 0x00000002030085a7 */ /* 0x000f24000800007f */
[----:B----4-:R-:W-:Y:S05]  /*11e50*/  @!P0 BRA `(.L_x_9884) ;  /* 0xfffffffc00f08947 */ /* 0x010fea000383ffff */
[----:B------:R-:W-:Y:S05]  /*11e60*/  BRA `(.L_x_9908) ;  /* 0xfffffff400d47947 */ /* 0x000fea000383ffff */
.L_x_9886:
[----:B----4-:R4:W1:Y:S02]  /*11e70*/  SYNCS.PHASECHK.TRANS64.TRYWAIT P0, [R19+URZ], R4 ;  /* 0x00000004130075a7 */ /* 0x010864000800017f */
[----:B-1----:R-:W-:Y:S05]  /*11e80*/  @!P0 NANOSLEEP.SYNCS 0x989680 ;  /* 0x009896800000895d */ /* 0x002fea0003900000 */
[----:B------:R-:W1:Y:S02]  /*11e90*/  @!P0 SYNCS.PHASECHK.TRANS64 P0, [R19+URZ], R4 ;  /* 0x00000004130085a7 */ /* 0x000e64000800007f */
[----:B-1----:R-:W-:Y:S05]  /*11ea0*/  @!P0 BRA `(.L_x_9886) ;  /* 0xfffffffc00f08947 */ /* 0x002fea000383ffff */
[----:B------:R-:W-:Y:S05]  /*11eb0*/  BRA `(.L_x_9909) ;  /* 0xfffffff400d87947 */ /* 0x000fea000383ffff */
.L_x_9910:
        /* <DEDUP_REMOVED lines=12> */
.L_x_12785:


//--------------------- .text._ZN7cutlass13device_kernelIN5flash11enable_sm90INS1_16FlashAttnFwdSm90INS1_25CollectiveMainloopFwdSm90ILi2EN4cute5tupleIJNS5_1CILi1EEES8_S8_EEENS6_IJNS7_ILi192EEENS7_ILi144EEENS7_ILi96EEEEEELi96ENS_6half_tEfNS_4arch4Sm90ELb1ELb0ELb0ELb1ELb0ELb0ELb0ELb0ELb1ELb0ELb0ELb0EEENS1_21CollectiveEpilogueFwdINS6_IJSA_SC_SB_EEES9_SE_SG_Li384ELb1ELb0ELb0ELb0EEENS1_36VarlenDynamicPersistentTileSchedulerILi192ELi144ELi384ELi32ELb0ELb0ELb1ELb1ELb1ELb1EEEEEEEEEvNT_6ParamsE --------------------------
	.section	.text._ZN7cutlass13device_kernelIN5flash11enable_sm90INS1_16FlashAttnFwdSm90INS1_25CollectiveMainloopFwdSm90ILi2EN4cute5tupleIJNS5_1CILi1EEES8_S8_EEENS6_IJNS7_ILi192EEENS7_ILi144EEENS7_ILi96EEEEEELi96ENS_6half_tEfNS_4arch4Sm90ELb1ELb0ELb0ELb1ELb0ELb0ELb0ELb0ELb1ELb0ELb0ELb0EEENS1_21CollectiveEpilogueFwdINS6_IJSA_SC_SB_EEES9_SE_SG_Li384ELb1ELb0ELb0ELb0EEENS1_36VarlenDynamicPersistentTileSchedulerILi192ELi144ELi384ELi32ELb0ELb0ELb1ELb1ELb1ELb1EEEEEEEEEvNT_6ParamsE,"ax",@progbits
	.align	128
.text._ZN7cutlass13device_kernelIN5flash11enable_sm90INS1_16FlashAttnFwdSm90INS1_25CollectiveMainloopFwdSm90ILi2EN4cute5tupleIJNS5_1CILi1EEES8_S8_EEENS6_IJNS7_ILi192EEENS7_ILi144EEENS7_ILi96EEEEEELi96ENS_6half_tEfNS_4arch4Sm90ELb1ELb0ELb0ELb1ELb0ELb0ELb0ELb0ELb1ELb0ELb0ELb0EEENS1_21CollectiveEpilogueFwdINS6_IJSA_SC_SB_EEES9_SE_SG_Li384ELb1ELb0ELb0ELb0EEENS1_36VarlenDynamicPersistentTileSchedulerILi192ELi144ELi384ELi32ELb0ELb0ELb1ELb1ELb1ELb1EEEEEEEEEvNT_6ParamsE:
        .type           _ZN7cutlass13device_kernelIN5flash11enable_sm90INS1_16FlashAttnFwdSm90INS1_25CollectiveMainloopFwdSm90ILi2EN4cute5tupleIJNS5_1CILi1EEES8_S8_EEENS6_IJNS7_ILi192EEENS7_ILi144EEENS7_ILi96EEEEEELi96ENS_6half_tEfNS_4arch4Sm90ELb1ELb0ELb0ELb1ELb0ELb0ELb0ELb0ELb1ELb0ELb0ELb0EEENS1_21CollectiveEpilogueFwdINS6_IJSA_SC_SB_EEES9_SE_SG_Li384ELb1ELb0ELb0ELb0EEENS1_36VarlenDynamicPersistentTileSchedulerILi192ELi144ELi384ELi32ELb0ELb0ELb1ELb1ELb1ELb1EEEEEEEEEvNT_6ParamsE,@function
        .size           _ZN7cutlass13device_kernelIN5flash11enable_sm90INS1_16FlashAttnFwdSm90INS1_25CollectiveMainloopFwdSm90ILi2EN4cute5tupleIJNS5_1CILi1EEES8_S8_EEENS6_IJNS7_ILi192EEENS7_ILi144EEENS7_ILi96EEEEEELi96ENS_6half_tEfNS_4arch4Sm90ELb1ELb0ELb0ELb1ELb0ELb0ELb0ELb0ELb1ELb0ELb0ELb0EEENS1_21CollectiveEpilogueFwdINS6_IJSA_SC_SB_EEES9_SE_SG_Li384ELb1ELb0ELb0ELb0EEENS1_36VarlenDynamicPersistentTileSchedulerILi192ELi144ELi384ELi32ELb0ELb0ELb1ELb1ELb1ELb1EEEEEEEEEvNT_6ParamsE,(.L_x_12786 - _ZN7cutlass13device_kernelIN5flash11enable_sm90INS1_16FlashAttnFwdSm90INS1_25CollectiveMainloopFwdSm90ILi2EN4cute5tupleIJNS5_1CILi1EEES8_S8_EEENS6_IJNS7_ILi192EEENS7_ILi144EEENS7_ILi96EEEEEELi96ENS_6half_tEfNS_4arch4Sm90ELb1ELb0ELb0ELb1ELb0ELb0ELb0ELb0ELb1ELb0ELb0ELb0EEENS1_21CollectiveEpilogueFwdINS6_IJSA_SC_SB_EEES9_SE_SG_Li384ELb1ELb0ELb0ELb0EEENS1_36VarlenDynamicPersistentTileSchedulerILi192ELi144ELi384ELi32ELb0ELb0ELb1ELb1ELb1ELb1EEEEEEEEEvNT_6ParamsE)
        .other          _ZN7cutlass13device_kernelIN5flash11enable_sm90INS1_16FlashAttnFwdSm90INS1_25CollectiveMainloopFwdSm90ILi2EN4cute5tupleIJNS5_1CILi1EEES8_S8_EEENS6_IJNS7_ILi192EEENS7_ILi144EEENS7_ILi96EEEEEELi96ENS_6half_tEfNS_4arch4Sm90ELb1ELb0ELb0ELb1ELb0ELb0ELb0ELb0ELb1ELb0ELb0ELb0EEENS1_21CollectiveEpilogueFwdINS6_IJSA_SC_SB_EEES9_SE_SG_Li384ELb1ELb0ELb0ELb0EEENS1_36VarlenDynamicPersistentTileSchedulerILi192ELi144ELi384ELi32ELb0ELb0ELb1ELb1ELb1ELb1EEEEEEEEEvNT_6ParamsE,@"STO_CUDA_ENTRY STV_DEFAULT"
_ZN7cutlass13device_kernelIN5flash11enable_sm90INS1_16FlashAttnFwdSm90INS1_25CollectiveMainloopFwdSm90ILi2EN4cute5tupleIJNS5_1CILi1EEES8_S8_EEENS6_IJNS7_ILi192EEENS7_ILi144EEENS7_ILi96EEEEEELi96ENS_6half_tEfNS_4arch4Sm90ELb1ELb0ELb0ELb1ELb0ELb0ELb0ELb0ELb1ELb0ELb0ELb0EEENS1_21CollectiveEpilogueFwdINS6_IJSA_SC_SB_EEES9_SE_SG_Li384ELb1ELb0ELb0ELb0EEENS1_36VarlenDynamicPersistentTileSchedulerILi192ELi144ELi384ELi32ELb0ELb0ELb1ELb1ELb1ELb1EEEEEEEEEvNT_6ParamsE:
        /* <DEDUP_REMOVED lines=21> */
.L_x_9912:
[----:B------:R-:W-:Y:S05]  /*0150*/  BSYNC B0 ;  /* 0x0000000000007941 */ /* 0x000fea0003800000 */
.L_x_9911:
        /* <DEDUP_REMOVED lines=41> */
.L_x_9913:
        /* <DEDUP_REMOVED lines=22> */
.L_x_9914:
        /* <DEDUP_REMOVED lines=18> */
.L_x_9915:
        /* <DEDUP_REMOVED lines=22> */
.L_x_9916:
        /* <DEDUP_REMOVED lines=22> */
.L_x_9917:
        /* <DEDUP_REMOVED lines=8> */
.L_x_9919:
[----:B------:R-:W-:-:S08]  /*09b0*/  NOP ;  /* 0x0000000000007918 */ /* 0x000fd00000000000 */
[----:B------:R-:W1:Y:S02]  /*09c0*/  USETMAXREG.TRY_ALLOC.CTAPOOL UP0, 0xa0 ;  /* 0x000000a0000079c8 */ /* 0x000e640008000600 */
[----:B-1----:R-:W-:-:S13]  /*09d0*/  PLOP3.LUT P0, PT, PT, PT, UP0, 0x80, 0x0 ;  /* 0x000000000000781c */ /* 0x002fda0003f0f008 */
[----:B------:R-:W-:Y:S05]  /*09e0*/  @!P0 BRA `(.L_x_9919) ;  /* 0xfffffffc00f08947 */ /* 0x000fea000383ffff */
[----:B0-----:R-:W0:Y:S01]  /*09f0*/  S2R R2, SR_TID.X ;  /* 0x0000000000027919 */ /* 0x001e220000002100 */
        /* <DEDUP_REMOVED lines=13> */
[----:B------:R-:W2:Y:S01]  /*0ad0*/  LDL R3, [R1+0xc] ;  /* 0x00000c0001037983 */ /* 0x000ea20000100800 */
[----:B------:R-:W-:Y:S01]  /*0ae0*/  VIADD R155, R2, 0xffffff80 ;  /* 0xffffff80029b7836 */ /* 0x000fe20000000000 */
[----:B------:R-:W-:Y:S01]  /*0af0*/  R2UR UR61, R33 ;  /* 0x00000000213d72ca */ /* 0x000fe200000e0000 */
[----:B------:R-:W-:Y:S01]  /*0b00*/  UMOV UR38, URZ ;  /* 0x0000003f00267c82 */ /* 0x000fe20008000000 */
[----:B------:R-:W-:Y:S01]  /*0b10*/  R2UR UR5, R34 ;  /* 0x00000000220572ca */ /* 0x000fe200000e0000 */
[----:B------:R-:W-:Y:S01]  /*0b20*/  UMOV UR36, URZ ;  /* 0x0000003f00247c82 */ /* 0x000fe20008000000 */
[----:B------:R-:W-:-:S04]  /*0b30*/  SHF.R.S32.HI R0, RZ, 0x1f, R155 ;  /* 0x0000001fff007819 */ /* 0x000fc8000001149b */
[CC--:B------:R-:W-:Y:S02]  /*0b40*/  LEA.HI R2, R0.reuse, R155.reuse, RZ, 0x4 ;  /* 0x0000009b00027211 */ /* 0x0c0fe400078f20ff */
[----:B------:R-:W-:Y:S02]  /*0b50*/  LEA.HI R152, R0, R155, RZ, 0x7 ;  /* 0x0000009b00987211 */ /* 0x000fe400078f38ff */
[----:B------:R-:W-:Y:S02]  /*0b60*/  SHF.R.S32.HI R5, RZ, 0x4, R2 ;  /* 0x00000004ff057819 */ /* 0x000fe40000011402 */
[C---:B------:R-:W-:Y:S02]  /*0b70*/  LOP3.LUT R4, R2.reuse, 0xfffffff0, RZ, 0xc0, !PT ;  /* 0xfffffff002047812 */ /* 0x040fe400078ec0ff */
[----:B------:R-:W-:Y:S02]  /*0b80*/  LEA.HI R2, R2, R5, RZ, 0x1 ;  /* 0x0000000502027211 */ /* 0x000fe400078f08ff */
[----:B------:R-:W-:Y:S01]  /*0b90*/  LOP3.LUT R6, R152, 0xffffff80, RZ, 0xc0, !PT ;  /* 0xffffff8098067812 */ /* 0x000fe200078ec0ff */
[----:B------:R-:W-:Y:S01]  /*0ba0*/  IMAD.IADD R4, R155, 0x1, -R4 ;  /* 0x000000019b047824 */ /* 0x000fe200078e0a04 */
[----:B------:R-:W-:-:S02]  /*0bb0*/  LOP3.LUT R2, R2, 0x1ffffffe, RZ, 0xc0, !PT ;  /* 0x1ffffffe02027812 */ /* 0x000fc400078ec0ff */
[-C--:B------:R-:W-:Y:S01]  /*0bc0*/  LEA.HI R7, R0, R155.reuse, RZ, 0x5 ;  /* 0x0000009b00077211 */ /* 0x080fe200078f28ff */
[----:B------:R-:W-:Y:S01]  /*0bd0*/  IMAD.IADD R151, R155, 0x1, -R6 ;  /* 0x000000019b977824 */ /* 0x000fe200078e0a06 */
[----:B------:R-:W-:Y:S01]  /*0be0*/  SHF.R.S32.HI R152, RZ, 0x7, R152 ;  /* 0x00000007ff987819 */ /* 0x000fe20000011498 */
[----:B------:R-:W-:Y:S01]  /*0bf0*/  IMAD.IADD R2, R5, 0x1, -R2 ;  /* 0x0000000105027824 */ /* 0x000fe200078e0a02 */
[----:B------:R-:W-:Y:S02]  /*0c00*/  SHF.R.S32.HI R7, RZ, 0x5, R7 ;  /* 0x00000005ff077819 */ /* 0x000fe40000011407 */
[----:B------:R-:W-:Y:S01]  /*0c10*/  SHF.R.S32.HI R8, RZ, 0x1f, R151 ;  /* 0x0000001fff087819 */ /* 0x000fe20000011497 */
[----:B------:R-:W-:Y:S01]  /*0c20*/  IMAD.SHL.U32 R2, R2, 0x8, RZ ;  /* 0x0000000802027824 */ /* 0x000fe200078e00ff */
[----:B------:R-:W-:Y:S01]  /*0c30*/  LEA.HI R0, R0, R155, RZ, 0x2 ;  /* 0x0000009b00007211 */ /* 0x000fe200078f10ff */
[----:B------:R-:W-:Y:S01]  /*0c40*/  IMAD R153, R7, 0x10, R4 ;  /* 0x0000001007997824 */ /* 0x000fe200078e0204 */
[----:B------:R-:W-:-:S02]  /*0c50*/  LEA.HI R9, R8, R151, RZ, 0x2 ;  /* 0x0000009708097211 */ /* 0x000fc400078f10ff */
[----:B------:R-:W-:Y:S01]  /*0c60*/  LEA.HI R8, R8, R151, RZ, 0x5 ;  /* 0x0000009708087211 */ /* 0x000fe200078f28ff */
[----:B------:R-:W-:Y:S01]  /*0c70*/  IMAD.U32 R153, R153, 0x20, R2 ;  /* 0x0000002099997824 */ /* 0x000fe200078e0002 */
[----:B------:R-:W-:Y:S02]  /*0c80*/  LOP3.LUT R22, R9, 0x7ffffffc, RZ, 0xc0, !PT ;  /* 0x7ffffffc09167812 */ /* 0x000fe400078ec0ff */
[----:B------:R-:W-:Y:S02]  /*0c90*/  SHF.R.S32.HI R8, RZ, 0x5, R8 ;  /* 0x00000005ff087819 */ /* 0x000fe40000011408 */
[----:B------:R-:W-:Y:S01]  /*0ca0*/  SHF.R.S32.HI R144, RZ, 0x2, R0 ;  /* 0x00000002ff907819 */ /* 0x000fe20000011400 */
[----:B------:R-:W-:Y:S01]  /*0cb0*/  IMAD.IADD R22, R151, 0x1, -R22 ;  /* 0x0000000197167824 */ /* 0x000fe200078e0a16 */
[----:B--2---:R-:W-:Y:S02]  /*0cc0*/  R2UR UR4, R3 ;  /* 0x00000000030472ca */ /* 0x004fe400000e0000 */
[----:B------:R-:W-:-:S04]  /*0cd0*/  SHF.R.S32.HI R3, RZ, 0x1f, R4 ;  /* 0x0000001fff037819 */ /* 0x000fc80000011404 */
[CC--:B------:R-:W-:Y:S02]  /*0ce0*/  LEA.HI R5, R3.reuse, R4.reuse, RZ, 0x3 ;  /* 0x0000000403057211 */ /* 0x0c0fe400078f18ff */
[----:B------:R-:W-:-:S03]  /*0cf0*/  LEA.HI R3, R3, R4, RZ, 0x2 ;  /* 0x0000000403037211 */ /* 0x000fc600078f10ff */
[----:B------:R-:W-:Y:S01]  /*0d00*/  IMAD.SHL.U32 R6, R5, 0x10, RZ ;  /* 0x0000001005067824 */ /* 0x000fe200078e00ff */
[----:B------:R-:W-:Y:S01]  /*0d10*/  LOP3.LUT R5, R3, 0x7fffffc, RZ, 0xc0, !PT ;  /* 0x07fffffc03057812 */ /* 0x000fe200078ec0ff */
[----:B------:R-:W-:Y:S01]  /*0d20*/  ULOP3.LUT UR4, UR4, 0x1, URZ, 0xfc, !UPT ;  /* 0x0000000104047892 */ /* 0x000fe2000f8efc3f */
[----:B------:R-:W-:Y:S02]  /*0d30*/  SHF.R.S32.HI R3, RZ, 0x2, R3 ;  /* 0x00000002ff037819 */ /* 0x000fe40000011403 */
[----:B------:R-:W-:Y:S01]  /*0d40*/  LOP3.LUT R6, R6, 0x7fffff80, RZ, 0xc0, !PT ;  /* 0x7fffff8006067812 */ /* 0x000fe200078ec0ff */
[----:B------:R-:W-:Y:S01]  /*0d50*/  IMAD.IADD R5, R4, 0x1, -R5 ;  /* 0x0000000104057824 */ /* 0x000fe200078e0a05 */
[--C-:B------:R-:W-:Y:S01]  /*0d60*/  SHF.R.S32.HI R4, RZ, 0x1f, R9.reuse ;  /* 0x0000001fff047819 */ /* 0x100fe20000011409 */
[----:B------:R-:W-:Y:S02]  /*0d70*/  IMAD.SHL.U32 R3, R3, 0x40, RZ ;  /* 0x0000004003037824 */ /* 0x000fe400078e00ff */
[----:B------:R-:W-:Y:S01]  /*0d80*/  IMAD R6, R7, 0x100, R6 ;  /* 0x0000010007067824 */ /* 0x000fe200078e0206 */
[----:B------:R-:W-:Y:S01]  /*0d90*/  SHF.R.S32.HI R7, RZ, 0x2, R9 ;  /* 0x00000002ff077819 */ /* 0x000fe20000011409 */
[----:B------:R-:W-:Y:S01]  /*0da0*/  IMAD.U32 R154, RZ, RZ, UR4 ;  /* 0x00000004ff9a7e24 */ /* 0x000fe2000f8e00ff */
[----:B------:R-:W-:Y:S01]  /*0db0*/  LOP3.LUT R3, R3, 0x40, RZ, 0xc0, !PT ;  /* 0x0000004003037812 */ /* 0x000fe200078ec0ff */
[----:B------:R-:W-:Y:S01]  /*0dc0*/  IMAD R6, R5, 0x10, R6 ;  /* 0x0000001005067824 */ /* 0x000fe200078e0206 */
[----:B------:R-:W-:Y:S01]  /*0dd0*/  LEA.HI R4, R4, R7, RZ, 0x3 ;  /* 0x0000000704047211 */ /* 0x000fe200078f18ff */
[----:B------:R-:W-:Y:S01]  /*0de0*/  IMAD.HI R5, R152, 0x55555556, RZ ;  /* 0x5555555698057827 */ /* 0x000fe200078e02ff */
[----:B------:R-:W-:-:S02]  /*0df0*/  UMOV UR4, URZ ;  /* 0x0000003f00047c82 */ /* 0x000fc40008000000 */
[----:B------:R-:W-:Y:S01]  /*0e00*/  LOP3.LUT R10, R4, 0xfffffff8, RZ, 0xc0, !PT ;  /* 0xfffffff8040a7812 */ /* 0x000fe200078ec0ff */
[----:B------:R-:W-:Y:S01]  /*0e10*/  IMAD.U32 R150, RZ, RZ, UR4 ;  /* 0x00000004ff967e24 */ /* 0x000fe2000f8e00ff */
[----:B------:R-:W-:Y:S02]  /*0e20*/  LOP3.LUT R4, R3, 0x8, R2, 0xf8, !PT ;  /* 0x0000000803047812 */ /* 0x000fe400078ef802 */
[----:B------:R-:W-:Y:S01]  /*0e30*/  SHF.R.U32.HI R3, RZ, 0x3, R3 ;  /* 0x00000003ff037819 */ /* 0x000fe20000011603 */
[----:B------:R-:W-:Y:S01]  /*0e40*/  IMAD.IADD R7, R7, 0x1, -R10 ;  /* 0x0000000107077824 */ /* 0x000fe200078e0a0a */
[----:B------:R-:W-:Y:S02]  /*0e50*/  LEA.HI R5, R5, R5, RZ, 0x1 ;  /* 0x0000000505057211 */ /* 0x000fe400078f08ff */
[----:B------:R-:W-:Y:S01]  /*0e60*/  LOP3.LUT R3, R4, R3, RZ, 0x3c, !PT ;  /* 0x0000000304037212 */ /* 0x000fe200078e3cff */
[----:B------:R-:W-:Y:S01]  /*0e70*/  IMAD R8, R8, 0x10, R7 ;  /* 0x0000001008087824 */ /* 0x000fe200078e0207 */
[----:B------:R-:W-:Y:S01]  /*0e80*/  LOP3.LUT R4, R0, 0x1ffffffc, RZ, 0xc0, !PT ;  /* 0x1ffffffc00047812 */ /* 0x000fe200078ec0ff */
[----:B------:R-:W-:-:S02]  /*0e90*/  IMAD R5, R5, -0x3, R152 ;  /* 0xfffffffd05057824 */ /* 0x000fc400078e0298 */
[----:B------:R-:W-:Y:S02]  /*0ea0*/  IMAD.IADD R2, R3, 0x1, R6 ;  /* 0x0000000103027824 */ /* 0x000fe400078e0206 */
[----:B------:R-:W-:Y:S02]  /*0eb0*/  IMAD.IADD R4, R155, 0x1, -R4 ;  /* 0x000000019b047824 */ /* 0x000fe400078e0a04 */
[----:B------:R-:W-:Y:S01]  /*0ec0*/  IMAD R23, R5, 0x40, R8 ;  /* 0x0000004005177824 */ /* 0x000fe200078e0208 */
[----:B------:R-:W-:Y:S01]  /*0ed0*/  LEA R2, R2, UR37, 0x1 ;  /* 0x0000002502027c11 */ /* 0x000fe2000f8e08ff */
[----:B------:R-:W-:-:S07]  /*0ee0*/  IMAD.SHL.U32 R19, R4, 0x8, RZ ;  /* 0x0000000804137824 */ /* 0x000fce00078e00ff */
.L_x_9965:
[----:B0-2--5:R-:W0:Y:S01]  /*0ef0*/  LDC.64 R4, c[0x0][0xc60] ;  /* 0x00031800ff047b82 */ /* 0x025e220000000a00 */
[----:B------:R-:W-:Y:S01]  /*0f00*/  ULDC.64 UR10, c[0x0][0x208] ;  /* 0x00008200000a7ab9 */ /* 0x000fe20000000a00 */
[----:B------:R-:W-:Y:S01]  /*0f10*/  ULDC.64 UR6, c[0x0][0xa28] ;  /* 0x00028a0000067ab9 */ /* 0x000fe20000000a00 */
[----:B------:R-:W-:Y:S01]  /*0f20*/  ULDC.64 UR8, c[0x0][0xa18] ;  /* 0x0002860000087ab9 */ /* 0x000fe20000000a00 */
[----:B0-----:R-:W-:-:S06]  /*0f30*/  IMAD.WIDE R4, R35, 0x4, R4 ;  /* 0x0000000423047825 */ /* 0x001fcc00078e0204 */
[----:B------:R-:W2:Y:S01]  /*0f40*/  LDG.E R4, desc[UR10][R4.64] ;  /* 0x0000000a04047981 */ /* 0x000ea2000c1e1900 */
        /* <DEDUP_REMOVED lines=17> */
[----:B-1----:R-:W-:-:S03]  /*1060*/  IMAD.U32 R6, RZ, RZ, UR8 ;  /* 0x00000008ff067e24 */ /* 0x002fc6000f8e00ff */
[----:B------:R-:W-:Y:S01]  /*1070*/  IMAD.U32 R7, RZ, RZ, UR9 ;  /* 0x00000009ff077e24 */ /* 0x000fe2000f8e00ff */
[----:B------:R-:W2:Y:S01]  /*1080*/  @P0 LDG.E R4, desc[UR10][R4.64] ;  /* 0x0000000a04040981 */ /* 0x000ea2000c1e1900 */
[----:B------:R-:W-:Y:S01]  /*1090*/  UISETP.NE.U32.AND UP0, UPT, UR6, URZ, UPT ;  /* 0x0000003f0600728c */ /* 0x000fe2000bf05070 */
[----:B------:R-:W-:Y:S02]  /*10a0*/  ULDC UR8, c[0x0][0x2e0] ;  /* 0x0000b80000087ab9 */ /* 0x000fe40000000800 */
[----:B---3--:R-:W3:Y:S01]  /*10b0*/  @P2 LDG.E R6, desc[UR10][R6.64] ;  /* 0x0000000a06062981 */ /* 0x008ee2000c1e1900 */
        /* <DEDUP_REMOVED lines=13> */
[----:B------:R-:W-:Y:S06]  /*1190*/  @P2 BRA `(.L_x_9920) ;  /* 0x0000000000402947 */ /* 0x000fec0003800000 */
        /* <DEDUP_REMOVED lines=16> */
.L_x_9920:
        /* <DEDUP_REMOVED lines=12> */
.L_x_9921:
        /* <DEDUP_REMOVED lines=15> */
.L_x_9922:
[----:B------:R-:W-:Y:S01]  /*1450*/  R2UR UR7, R17 ;  /* 0x00000000110772ca */ /* 0x000fe200000e0000 */
[----:B------:R-:W-:Y:S01]  /*1460*/  UIADD3 UR6, -UR4, UR8, URZ ;  /* 0x0000000804067290 */ /* 0x000fe2000fffe13f */
[----:B------:R-:W-:Y:S01]  /*1470*/  PLOP3.LUT P0, PT, PT, PT, PT, 0x80, 0x0 ;  /* 0x000000000000781c */ /* 0x000fe20003f0f070 */
[----:B------:R-:W-:Y:S01]  /*1480*/  UMOV UR5, 0xc0 ;  /* 0x000000c000057882 */ /* 0x000fe20000000000 */
[----:B------:R-:W-:Y:S01]  /*1490*/  IMAD.MOV.U32 R16, RZ, RZ, RZ ;  /* 0x000000ffff107224 */ /* 0x000fe200078e00ff */
[----:B------:R-:W-:Y:S01]  /*14a0*/  UIMAD UR5, UR61, UR5, 0x14f ;  /* 0x0000014f3d0574a4 */ /* 0x000fe2000f8e0205 */
[----:B------:R-:W-:Y:S01]  /*14b0*/  IMAD.MOV.U32 R3, RZ, RZ, RZ ;  /* 0x000000ffff037224 */ /* 0x000fe200078e00ff */
[----:B------:R-:W-:Y:S02]  /*14c0*/  UIADD3 UR4, UR6, 0x8f, URZ ;  /* 0x0000008f06047890 */ /* 0x000fe4000fffe03f */
[----:B------:R-:W-:Y:S01]  /*14d0*/  IMAD.U32 R18, RZ, RZ, UR6 ;  /* 0x00000006ff127e24 */ /* 0x000fe2000f8e00ff */
[----:B------:R-:W-:Y:S01]  /*14e0*/  CS2R R30, SRZ ;  /* 0x00000000001e7805 */ /* 0x000fe2000001ff00 */
[----:B------:R-:W-:Y:S01]  /*14f0*/  IMAD.MOV.U32 R71, RZ, RZ, RZ ;  /* 0x000000ffff477224 */ /* 0x000fe200078e00ff */
[----:B------:R-:W-:Y:S01]  /*1500*/  CS2R R52, SRZ ;  /* 0x0000000000347805 */ /* 0x000fe2000001ff00 */
[----:B------:R-:W-:Y:S01]  /*1510*/  IMAD.MOV.U32 R0, RZ, RZ, RZ ;  /* 0x000000ffff007224 */ /* 0x000fe200078e00ff */
        /* <DEDUP_REMOVED lines=17> */
[----:B------:R-:W-:Y:S01]  /*1630*/  IMAD.MOV.U32 R50, RZ, RZ, RZ ;  /* 0x000000ffff327224 */ /* 0x000fe200078e00ff */
        /* <DEDUP_REMOVED lines=8> */
[----:B------:R-:W-:Y:S01]  /*16c0*/  CS2R R74, SRZ ;  /* 0x00000000004a7805 */ /* 0x000fe2000001ff00 */
[----:B------:R-:W-:Y:S01]  /*16d0*/  IMAD.MOV.U32 R69, RZ, RZ, RZ ;  /* 0x000000ffff457224 */ /* 0x000fe200078e00ff */
[----:B------:R-:W-:Y:S01]  /*16e0*/  CS2R R6, SRZ ;  /* 0x0000000000067805 */ /* 0x000fe2000001ff00 */
[----:B------:R-:W-:Y:S01]  /*16f0*/  IMAD.MOV.U32 R12, RZ, RZ, RZ ;  /* 0x000000ffff0c7224 */ /* 0x000fe200078e00ff */
[----:B------:R-:W-:Y:S01]  /*1700*/  PLOP3.LUT P1, PT, PT, PT, UP0, 0x80, 0x0 ;  /* 0x000000000000781c */ /* 0x000fe20003f2f008 */
[----:B------:R-:W-:Y:S02]  /*1710*/  IMAD.MOV.U32 R81, RZ, RZ, RZ ;  /* 0x000000ffff517224 */ /* 0x000fe400078e00ff */
[----:B------:R-:W-:-:S02]  /*1720*/  IMAD.MOV.U32 R14, RZ, RZ, RZ ;  /* 0x000000ffff0e7224 */ /* 0x000fc400078e00ff */
[----:B------:R-:W-:Y:S02]  /*1730*/  IMAD.MOV.U32 R83, RZ, RZ, RZ ;  /* 0x000000ffff537224 */ /* 0x000fe400078e00ff */
[----:B------:R-:W-:Y:S02]  /*1740*/  IMAD.MOV.U32 R24, RZ, RZ, RZ ;  /* 0x000000ffff187224 */ /* 0x000fe400078e00ff */
[----:B------:R-:W-:-:S04]  /*1750*/  IMAD.MOV.U32 R85, RZ, RZ, RZ ;  /* 0x000000ffff557224 */ /* 0x000fc800078e00ff */
[----:B------:R-:W-:Y:S05]  /*1760*/  @!P1 BRA `(.L_x_9923) ;  /* 0x000000c000889947 */ /* 0x000fea0003800000 */
[----:B------:R-:W0:Y:S01]  /*1770*/  SHFL.IDX PT, R0, R152, RZ, 0x1f ;  /* 0x00001fff98007589 */ /* 0x000e2200000e0000 */
[----:B------:R-:W-:-:S04]  /*1780*/  UIADD3 UR6, UR37, 0x24300, URZ ;  /* 0x0002430025067890 */ /* 0x000fc8000fffe03f */
[----:B------:R-:W-:-:S06]  /*1790*/  ULOP3.LUT UP0, URZ, UR6, 0x9f, URZ, 0xc0, !UPT ;  /* 0x0000009f063f7892 */ /* 0x000fcc000f80c03f */
[----:B------:R-:W-:Y:S02]  /*17a0*/  PLOP3.LUT P0, PT, PT, PT, UP0, 0x80, 0x0 ;  /* 0x000000000000781c */ /* 0x000fe40003f0f008 */
[----:B0-----:R-:W-:-:S13]  /*17b0*/  R2UR UR7, R0 ;  /* 0x00000000000772ca */ /* 0x001fda00000e0000 */
        /* <DEDUP_REMOVED lines=28> */
.L_x_9924:
        /* <DEDUP_REMOVED lines=11> */
.L_x_10053:
[----:B------:R-:W-:Y:S05]  /*1a30*/  @!P0 BRA `(.L_x_9926) ;  /* 0x0000000000048947 */ /* 0x000fea0003800000 */
[----:B------:R-:W-:Y:S01]  /*1a40*/  BPT.TRAP 0x1 ;  /* 0x000000040000795c */ /* 0x000fe20000300000 */
.L_x_9926:
[----:B0-----:R-:W-:Y:S02]  /*1a50*/  IMAD.U32 R3, RZ, RZ, UR36 ;  /* 0x00000024ff037e24 */ /* 0x001fe4000f8e00ff */
[----:B------:R-:W-:-:S03]  /*1a60*/  IMAD.U32 R0, RZ, RZ, UR38 ;  /* 0x00000026ff007e24 */ /* 0x000fc6000f8e00ff */
[----:B------:R-:W-:Y:S02]  /*1a70*/  LEA R3, R3, UR37, 0x3 ;  /* 0x0000002503037c11 */ /* 0x000fe4000f8e18ff */
[----:B------:R-:W-:-:S04]  /*1a80*/  SHF.L.U32 R0, R0, 0x1f, RZ ;  /* 0x0000001f00007819 */ /* 0x000fc800000006ff */
[----:B------:R0:W1:Y:S01]  /*1a90*/  SYNCS.PHASECHK.TRANS64.TRYWAIT P2, [R3+URZ+0x31c30], R0 ;  /* 0x031c3000030075a7 */ /* 0x000062000804017f */
[----:B------:R-:W-:Y:S05]  /*1aa0*/  @!P0 BRA `(.L_x_9927) ;  /* 0x0000000000048947 */ /* 0x000fea0003800000 */
[----:B------:R-:W-:Y:S01]  /*1ab0*/  BPT.TRAP 0x1 ;  /* 0x000000040000795c */ /* 0x000fe20000300000 */
.L_x_9927:
[----:B------:R-:W2:Y:S01]  /*1ac0*/  S2R R4, SR_TID.X ;  /* 0x0000000000047919 */ /* 0x000ea20000002100 */
[----:B------:R-:W-:Y:S01]  /*1ad0*/  IMAD.MOV.U32 R71, RZ, RZ, RZ ;  /* 0x000000ffff477224 */ /* 0x000fe200078e00ff */
[----:B--2---:R-:W-:Y:S01]  /*1ae0*/  LOP3.LUT P1, RZ, R4, 0x7f, RZ, 0xc0, !PT ;  /* 0x0000007f04ff7812 */ /* 0x004fe2000782c0ff */
[----:B-1----:R-:W-:-:S12]  /*1af0*/  @P2 BRA `(.L_x_9928) ;  /* 0x0000000000082947 */ /* 0x002fd80003800000 */
[----:B------:R-:W1:Y:S02]  /*1b00*/  SYNCS.PHASECHK.TRANS64.TRYWAIT P2, [R3+URZ+0x31c30], R0 ;  /* 0x031c3000030075a7 */ /* 0x000e64000804017f */
[----:B-1----:R-:W-:Y:S05]  /*1b10*/  @!P2 BRA `(.L_x_9929) ;  /* 0x000001240078a947 */ /* 0x002fea0003800000 */
.L_x_9928:
[----:B------:R-:W-:Y:S05]  /*1b20*/  WARPSYNC.ALL ;  /* 0x0000000000007948 */ /* 0x000fea0003800000 */
[----:B------:R-:W-:Y:S01]  /*1b30*/  UIADD3 UR4, UR37, 0x16a00, URZ ;  /* 0x00016a0025047890 */ /* 0x000fe2000fffe03f */
[----:B------:R-:W-:Y:S01]  /*1b40*/  WARPGROUP.ARRIVE ;  /* 0x00000000000079c5 */ /* 0x000fe20000000000 */
[----:B------:R-:W-:Y:S01]  /*1b50*/  ULOP3.LUT UR6, UR40, 0x10000, URZ, 0xfc, !UPT ;  /* 0x0001000028067892 */ /* 0x000fe2000f8efc3f */
[----:B------:R-:W-:Y:S01]  /*1b60*/  R2UR UR52, R18 ;  /* 0x00000000123472ca */ /* 0x000fe200000e0000 */
[----:B------:R-:W-:Y:S01]  /*1b70*/  USHF.R.U32.HI UR4, URZ, 0x4, UR4 ;  /* 0x000000043f047899 */ /* 0x000fe20008011604 */
[----:B------:R-:W-:Y:S01]  /*1b80*/  R2UR UR53, R17 ;  /* 0x00000000113572ca */ /* 0x000fe200000e0000 */
[----:B------:R-:W-:Y:S01]  /*1b90*/  UMOV UR29, 0x80000020 ;  /* 0x80000020001d7882 */ /* 0x000fe20000000000 */
[----:B------:R-:W-:Y:S01]  /*1ba0*/  UMOV UR31, 0x80000020 ;  /* 0x80000020001f7882 */ /* 0x000fe20000000000 */
[----:B------:R-:W-:Y:S01]  /*1bb0*/  ULOP3.LUT UR4, UR4, 0x3fff, URZ, 0xc0, !UPT ;  /* 0x00003fff04047892 */ /* 0x000fe2000f8ec03f */
[----:B01----:R-:W-:Y:S01]  /*1bc0*/  IMAD.U32 R0, RZ, RZ, UR61 ;  /* 0x0000003dff007e24 */ /* 0x003fe2000f8e00ff */
[----:B------:R-:W-:Y:S01]  /*1bd0*/  UMOV UR28, UR6 ;  /* 0x00000006001c7c82 */ /* 0x000fe20008000000 */
[----:B------:R-:W-:Y:S01]  /*1be0*/  UMOV UR9, UR29 ;  /* 0x0000001d00097c82 */ /* 0x000fe20008000000 */
[----:B------:R-:W-:Y:S01]  /*1bf0*/  ULOP3.LUT UR5, UR4, 0x10000, URZ, 0xfc, !UPT ;  /* 0x0001000004057892 */ /* 0x000fe2000f8efc3f */
[----:B------:R-:W-:Y:S01]  /*1c00*/  IMAD R9, R0, 0xc0, R23 ;  /* 0x000000c000097824 */ /* 0x000fe200078e0217 */
[----:B------:R-:W-:Y:S01]  /*1c10*/  UMOV UR8, UR28 ;  /* 0x0000001c00087c82 */ /* 0x000fe20008000000 */
[----:B------:R-:W-:Y:S01]  /*1c20*/  UMOV UR11, 0x80000020 ;  /* 0x80000020000b7882 */ /* 0x000fe20000000000 */
[----:B------:R-:W-:Y:S01]  /*1c30*/  UIMAD UR4, UR36, 0x6c0, UR5 ;  /* 0x000006c0240478a4 */ /* 0x000fe2000f8e0205 */
[----:B------:R-:W-:Y:S01]  /*1c40*/  @!P1 VIADD R3, R3, 0x31c40 ;  /* 0x00031c4003039836 */ /* 0x000fe20000000000 */
[----:B------:R-:W-:Y:S01]  /*1c50*/  UMOV UR12, UR28 ;  /* 0x0000001c000c7c82 */ /* 0x000fe20008000000 */
[----:B------:R-:W-:Y:S01]  /*1c60*/  UMOV UR13, UR29 ;  /* 0x0000001d000d7c82 */ /* 0x000fe20008000000 */
[----:B------:R-:W-:-:S02]  /*1c70*/  UIADD3 UR10, UR4, 0x40, URZ ;  /* 0x00000040040a7890 */ /* 0x000fc4000fffe03f */
[----:B------:R-:W-:Y:S02]  /*1c80*/  UIADD3 UR14, UR4, 0xc0, URZ ;  /* 0x000000c0040e7890 */ /* 0x000fe4000fffe03f */
[----:B------:R-:W-:Y:S01]  /*1c90*/  UMOV UR30, UR4 ;  /* 0x00000004001e7c82 */ /* 0x000fe20008000000 */
[----:B------:R-:W-:Y:S01]  /*1ca0*/  UMOV UR15, 0x80000020 ;  /* 0x80000020000f7882 */ /* 0x000fe20000000000 */
[----:B------:R-:W-:Y:S01]  /*1cb0*/  HGMMA.64x16x16.F32 R96, gdesc[UR28], RZ, !UPT, gsb0 ;  /* 0x002000001c6079f0 */ /* 0x000fe2000c0008ff */
        /* <DEDUP_REMOVED lines=13> */
[----:B------:R-:W-:Y:S01]  /*1d90*/  UMOV UR31, 0x80000020 ;  /* 0x80000020001f7882 */ /* 0x000fe20000000000 */
[----:B------:R-:W-:-:S02]  /*1da0*/  UIADD3 UR7, UR6, 0x2, URZ ;  /* 0x0000000206077890 */ /* 0x000fc4000fffe03f */
        /* <DEDUP_REMOVED lines=45> */
[----:B------:R-:W-:Y:S03]  /*2080*/  HGMMA.64x16x16.F32 R32, gdesc[UR28], RZ, !UPT, gsb0 ;  /* 0x002000001c2079f0 */ /* 0x000fe6000c0008ff */
        /* <DEDUP_REMOVED lines=208> */
[----:B------:R-:W-:-:S04]  /*2d90*/  UIMAD UR6, UR39, -0x90, UR52 ;  /* 0xffffff70270678a4 */ /* 0x000fc8000f8e0234 */
[----:B------:R-:W-:Y:S02]  /*2da0*/  UIADD3 UR7, UR6, 0x90, URZ ;  /* 0x0000009006077890 */ /* 0x000fe4000fffe03f */
[----:B------:R-:W-:-:S04]  /*2db0*/  UIADD3 UR6, -UR53, 0x91, UR6 ;  /* 0x0000009135067890 */ /* 0x000fc8000fffe106 */
[----:B------:R-:W-:Y:S01]  /*2dc0*/  IMAD.U32 R13, RZ, RZ, UR7 ;  /* 0x00000007ff0d7e24 */ /* 0x000fe2000f8e00ff */
[----:B------:R-:W-:Y:S01]  /*2dd0*/  UIADD3 UR7, UR39, -0x2, URZ ;  /* 0xfffffffe27077890 */ /* 0x000fe2000fffe03f */
[----:B------:R-:W-:Y:S01]  /*2de0*/  IMAD.U32 R5, RZ, RZ, UR6 ;  /* 0x00000006ff057e24 */ /* 0x000fe2000f8e00ff */
[----:B------:R-:W-:Y:S01]  /*2df0*/  UIADD3 UR6, UR52, -UR53, URZ ;  /* 0x8000003534067290 */ /* 0x000fe2000fffe03f */
[C---:B------:R-:W-:Y:S02]  /*2e00*/  IMAD R13, R22.reuse, -0x2, R13 ;  /* 0xfffffffe160d7824 */ /* 0x040fe400078e020d */
[----:B------:R-:W-:Y:S01]  /*2e10*/  IMAD R112, R22, -0x2, R5 ;  /* 0xfffffffe16707824 */ /* 0x000fe200078e0205 */
[----:B------:R-:W-:-:S04]  /*2e20*/  UIMAD UR6, UR61, 0xc0, UR6 ;  /* 0x000000c03d0678a4 */ /* 0x000fc8000f8e0206 */
[----:B------:R-:W-:Y:S01]  /*2e30*/  VIADDMNMX R0, R9, R112, R13, PT ;  /* 0x0000007009007246 */ /* 0x000fe2000380010d */
[----:B------:R-:W-:Y:S01]  /*2e40*/  UIMAD.WIDE UR10, UR6, 0x38e38e39, URZ ;  /* 0x38e38e39060a78a5 */ /* 0x000fe2000f8e023f */
[----:B------:R-:W-:Y:S02]  /*2e50*/  IADD3 R112, R112, 0x8, R9 ;  /* 0x0000000870707810 */ /* 0x000fe40007ffe009 */
[C---:B------:R-:W-:Y:S01]  /*2e60*/  ISETP.GT.AND P2, PT, R0.reuse, RZ, PT ;  /* 0x000000ff0000720c */ /* 0x040fe20003f44270 */
[----:B------:R-:W-:Y:S01]  /*2e70*/  USHF.R.U32.HI UR6, URZ, 0x1f, UR11 ;  /* 0x0000001f3f067899 */ /* 0x000fe2000801160b */
[C---:B------:R-:W-:Y:S02]  /*2e80*/  ISETP.GT.AND P3, PT, R0.reuse, 0x1, PT ;  /* 0x000000010000780c */ /* 0x040fe40003f64270 */
[----:B------:R-:W-:Y:S01]  /*2e90*/  ISETP.GT.AND P4, PT, R0, 0x8, PT ;  /* 0x000000080000780c */ /* 0x000fe20003f84270 */
[----:B------:R-:W-:Y:S01]  /*2ea0*/  ULEA.HI.SX32 UR6, UR11, UR6, 0x1b ;  /* 0x000000060b067291 */ /* 0x000fe2000f8fda3f */
[----:B------:R-:W-:-:S03]  /*2eb0*/  VIMNMX R13, R13, R112, PT ;  /* 0x000000700d0d7248 */ /* 0x000fc60003fe0100 */
[----:B------:R-:W-:-:S04]  /*2ec0*/  UISETP.LT.AND UP0, UPT, URZ, UR6, UPT ;  /* 0x000000063f00728c */ /* 0x000fc8000bf01270 */
[----:B------:R-:W-:-:S04]  /*2ed0*/  USEL UR14, URZ, UR6, !UP0 ;  /* 0x000000063f0e7287 */ /* 0x000fc8000c000000 */
[----:B------:R-:W-:Y:S01]  /*2ee0*/  UISETP.GE.AND UP0, UPT, UR7, UR14, UPT ;  /* 0x0000000e0700728c */ /* 0x000fe2000bf06270 */
        /* <DEDUP_REMOVED lines=29> */
[----:B------:R-:W-:-:S02]  /*30c0*/  FMNMX.FTZ R5, R4, R120, !PT ;  /* 0x0000007804057209 */ /* 0x000fc40007810000 */
        /* <DEDUP_REMOVED lines=90> */
[----:B------:R-:W-:-:S04]  /*3670*/  ISETP.GT.AND P4, PT, R13, 0x8, PT ;  /* 0x000000080d00780c */ /* 0x000fc80003f84270 */
        /* <DEDUP_REMOVED lines=35> */
[----:B------:R-:W-:Y:S02]  /*38b0*/  FSEL R24, R24, -INF , P3 ;  /* 0xff80000018187808 */ /* 0x000fe40001800000 */
        /* <DEDUP_REMOVED lines=12> */
[----:B------:R-:W0:Y:S03]  /*3980*/  SHFL.BFLY PT, R0, R5, 0x2, 0x1f ;  /* 0x0c401f0005007f89 */ /* 0x000e2600000e0000 */
        /* <DEDUP_REMOVED lines=10> */
[----:B------:R-:W-:Y:S01]  /*3a30*/  ISETP.GT.AND P3, PT, R13, 0x39, PT ;  /* 0x000000390d00780c */ /* 0x000fe20003f64270 */
[----:B------:R-:W0:Y:S03]  /*3a40*/  SHFL.BFLY PT, R0, R11, 0x1, 0x1f ;  /* 0x0c201f000b007f89 */ /* 0x000e2600000e0000 */
        /* <DEDUP_REMOVED lines=11> */
[----:B------:R-:W-:Y:S01]  /*3b00*/  FMUL.FTZ R7, R0, UR4 ;  /* 0x0000000400077c20 */ /* 0x000fe20008410000 */
[----:B------:R-:W-:-:S04]  /*3b10*/  ISETP.GT.AND P3, PT, R13, 0x61, PT ;  /* 0x000000610d00780c */ /* 0x000fc80003f64270 */
[----:B------:R-:W-:Y:S02]  /*3b20*/  FSEL R7, R7, RZ, P2 ;  /* 0x000000ff07077208 */ /* 0x000fe40001000000 */
[----:B------:R-:W-:-:S03]  /*3b30*/  ISETP.GT.AND P2, PT, R13, RZ, PT ;  /* 0x000000ff0d00720c */ /* 0x000fc60003f44270 */
[--C-:B------:R-:W-:Y:S01]  /*3b40*/  FFMA.FTZ R49, R70, UR4, -R7.reuse ;  /* 0x0000000446317c23 */ /* 0x100fe20008010807 */
[----:B------:R-:W-:Y:S01]  /*3b50*/  FSEL R98, R98, -INF , P2 ;  /* 0xff80000062627808 */ /* 0x000fe20001000000 */
[--C-:B------:R-:W-:Y:S01]  /*3b60*/  FFMA.FTZ R55, R12, UR4, -R7.reuse ;  /* 0x000000040c377c23 */ /* 0x100fe20008010807 */
[----:B------:R-:W-:Y:S01]  /*3b70*/  ISETP.GT.AND P2, PT, R13, 0x9, PT ;  /* 0x000000090d00780c */ /* 0x000fe20003f44270 */
[--C-:B------:R-:W-:Y:S01]  /*3b80*/  FFMA.FTZ R57, R8, UR4, -R7.reuse ;  /* 0x0000000408397c23 */ /* 0x100fe20008010807 */
[----:B------:R-:W-:Y:S01]  /*3b90*/  FMNMX.FTZ R15, R98, R99, !PT ;  /* 0x00000063620f7209 */ /* 0x000fe20007810000 */
        /* <DEDUP_REMOVED lines=8> */
[----:B------:R-:W-:Y:S01]  /*3c20*/  MUFU.EX2 R4, R4 ;  /* 0x0000000400047308 */ /* 0x000fe20000000800 */
[----:B------:R-:W-:Y:S01]  /*3c30*/  FMNMX.FTZ R21, R103, R112, !PT ;  /* 0x0000007067157209 */ /* 0x000fe20007810000 */
[--C-:B------:R-:W-:Y:S01]  /*3c40*/  FFMA.FTZ R11, R118, UR4, -R7.reuse ;  /* 0x00000004760b7c23 */ /* 0x100fe20008010807 */
[----:B------:R-:W-:Y:S01]  /*3c50*/  ISETP.GT.AND P2, PT, R13, 0x18, PT ;  /* 0x000000180d00780c */ /* 0x000fe20003f44270 */
[--C-:B------:R-:W-:Y:S01]  /*3c60*/  FFMA.FTZ R9, R116, UR4, -R7.reuse ;  /* 0x0000000474097c23 */ /* 0x100fe20008010807 */
[----:B------:R-:W-:Y:S01]  /*3c70*/  FMNMX.FTZ R110, R90, R21, !PT ;  /* 0x000000155a6e7209 */ /* 0x000fe20007810000 */
[--C-:B------:R-:W-:Y:S01]  /*3c80*/  FFMA.FTZ R84, R114, UR4, -R7.reuse ;  /* 0x0000000472547c23 */ /* 0x100fe20008010807 */
[----:B------:R-:W-:Y:S01]  /*3c90*/  FSEL R94, R94, -INF , P2 ;  /* 0xff8000005e5e7808 */ /* 0x000fe20001000000 */
[----:B------:R-:W0:Y:S01]  /*3ca0*/  MUFU.EX2 R5, R120 ;  /* 0x0000007800057308 */ /* 0x000e220000000800 */
        /* <DEDUP_REMOVED lines=9> */
[----:B------:R-:W1:Y:S01]  /*3d40*/  MUFU.EX2 R6, R6 ;  /* 0x0000000600067308 */ /* 0x000e620000000800 */
[----:B------:R-:W-:Y:S01]  /*3d50*/  ISETP.GT.AND P2, PT, R13, 0x28, PT ;  /* 0x000000280d00780c */ /* 0x000fe20003f44270 */
[--C-:B------:R-:W-:Y:S01]  /*3d60*/  FFMA.FTZ R53, R66, UR4, -R7.reuse ;  /* 0x0000000442357c23 */ /* 0x100fe20008010807 */
[----:B------:R-:W-:Y:S01]  /*3d70*/  FMNMX.FTZ R110, R29, R110, !PT ;  /* 0x0000006e1d6e7209 */ /* 0x000fe20007810000 */
[----:B------:R-:W-:Y:S01]  /*3d80*/  FFMA.FTZ R14, R28, UR4, -R7 ;  /* 0x000000041c0e7c23 */ /* 0x000fe20008010807 */
[----:B------:R-:W-:-:S02]  /*3d90*/  FSEL R86, R86, -INF , P2 ;  /* 0xff80000056567808 */ /* 0x000fc40001000000 */
[----:B------:R-:W-:Y:S01]  /*3da0*/  FMNMX.FTZ R25, R83, R110, !PT ;  /* 0x0000006e53197209 */ /* 0x000fe20007810000 */
[----:B------:R-:W2:Y:S01]  /*3db0*/  MUFU.EX2 R11, R11 ;  /* 0x0000000b000b7308 */ /* 0x000ea20000000800 */
[----:B------:R-:W-:Y:S02]  /*3dc0*/  ISETP.GT.AND P2, PT, R13, 0x30, PT ;  /* 0x000000300d00780c */ /* 0x000fe40003f44270 */
[----:B------:R-:W-:Y:S01]  /*3dd0*/  FMNMX.FTZ R106, R86, R25, !PT ;  /* 0x00000019566a7209 */ /* 0x000fe20007810000 */
[--C-:B------:R-:W-:Y:S01]  /*3de0*/  FFMA.FTZ R25, R104, UR4, -R7.reuse ;  /* 0x0000000468197c23 */ /* 0x100fe20008010807 */
[----:B------:R-:W-:Y:S01]  /*3df0*/  FSEL R41, R74, -INF , P2 ;  /* 0xff8000004a297808 */ /* 0x000fe20001000000 */
[----:B------:R-:W-:Y:S01]  /*3e00*/  FFMA.FTZ R74, R100, UR4, -R7 ;  /* 0x00000004644a7c23 */ /* 0x000fe20008010807 */
[----:B------:R-:W-:Y:S01]  /*3e10*/  FMNMX.FTZ R106, R87, R106, !PT ;  /* 0x0000006a576a7209 */ /* 0x000fe20007810000 */
[----:B------:R-:W3:Y:S01]  /*3e20*/  MUFU.EX2 R9, R9 ;  /* 0x0000000900097308 */ /* 0x000ee20000000800 */
[----:B------:R-:W-:-:S02]  /*3e30*/  ISETP.GT.AND P2, PT, R13, 0x38, PT ;  /* 0x000000380d00780c */ /* 0x000fc40003f44270 */
[----:B------:R-:W-:Y:S02]  /*3e40*/  FMNMX.FTZ R106, R41, R106, !PT ;  /* 0x0000006a296a7209 */ /* 0x000fe40007810000 */
[----:B------:R-:W-:Y:S02]  /*3e50*/  FSEL R78, R78, -INF , P2 ;  /* 0xff8000004e4e7808 */ /* 0x000fe40001000000 */
[----:B------:R-:W-:Y:S01]  /*3e60*/  FMNMX.FTZ R33, R75, R106, !PT ;  /* 0x0000006a4b217209 */ /* 0x000fe20007810000 */
[----:B------:R-:W4:Y:S01]  /*3e70*/  MUFU.EX2 R84, R84 ;  /* 0x0000005400547308 */ /* 0x000f220000000800 */
[----:B------:R-:W-:Y:S02]  /*3e80*/  ISETP.GT.AND P2, PT, R13, 0x40, PT ;  /* 0x000000400d00780c */ /* 0x000fe40003f44270 */
[----:B------:R-:W-:Y:S01]  /*3e90*/  FMNMX.FTZ R100, R78, R33, !PT ;  /* 0x000000214e647209 */ /* 0x000fe20007810000 */
[--C-:B------:R-:W-:Y:S01]  /*3ea0*/  FFMA.FTZ R33, R96, UR4, -R7.reuse ;  /* 0x0000000460217c23 */ /* 0x100fe20008010807 */
[----:B------:R-:W-:Y:S01]  /*3eb0*/  FSEL R61, R58, -INF , P2 ;  /* 0xff8000003a3d7808 */ /* 0x000fe20001000000 */
[----:B------:R-:W-:Y:S01]  /*3ec0*/  FFMA.FTZ R58, R92, UR4, -R7 ;  /* 0x000000045c3a7c23 */ /* 0x000fe20008010807 */
[----:B------:R-:W-:Y:S01]  /*3ed0*/  FMNMX.FTZ R100, R79, R100, !PT ;  /* 0x000000644f647209 */ /* 0x000fe20007810000 */
[----:B------:R-:W-:Y:S01]  /*3ee0*/  MUFU.EX2 R15, R15 ;  /* 0x0000000f000f7308 */ /* 0x000fe20000000800 */
[----:B------:R-:W-:-:S02]  /*3ef0*/  ISETP.GT.AND P2, PT, R13, 0x48, PT ;  /* 0x000000480d00780c */ /* 0x000fc40003f44270 */
[----:B------:R-:W-:Y:S02]  /*3f00*/  FMNMX.FTZ R100, R61, R100, !PT ;  /* 0x000000643d647209 */ /* 0x000fe40007810000 */
[----:B------:R-:W-:Y:S02]  /*3f10*/  FSEL R62, R62, -INF , P2 ;  /* 0xff8000003e3e7808 */ /* 0x000fe40001000000 */
[----:B------:R-:W-:Y:S01]  /*3f20*/  FMNMX.FTZ R37, R59, R100, !PT ;  /* 0x000000643b257209 */ /* 0x000fe20007810000 */
[----:B------:R-:W-:Y:S01]  /*3f30*/  MUFU.EX2 R88, R88 ;  /* 0x0000005800587308 */ /* 0x000fe20000000800 */
        /* <DEDUP_REMOVED lines=13> */
[----:B------:R-:W-:Y:S02]  /*4010*/  FMNMX.FTZ R76, R54, R45, !PT ;  /* 0x0000002d364c7209 */ /* 0x000fe40007810000 */
[----:B------:R-:W-:Y:S01]  /*4020*/  FSEL R73, R42, -INF , P2 ;  /* 0xff8000002a497808 */ /* 0x000fe20001000000 */
[----:B------:R-:W-:Y:S01]  /*4030*/  FFMA.FTZ R42, R72, UR4, -R7 ;  /* 0x00000004482a7c23 */ /* 0x000fe20008010807 */
[----:B------:R-:W-:Y:S01]  /*4040*/  FMNMX.FTZ R76, R69, R76, !PT ;  /* 0x0000004c454c7209 */ /* 0x000fe20007810000 */
[----:B------:R-:W-:Y:S01]  /*4050*/  MUFU.EX2 R25, R25 ;  /* 0x0000001900197308 */ /* 0x000fe20000000800 */
[----:B------:R-:W-:-:S02]  /*4060*/  FSEL R72, R43, -INF , P3 ;  /* 0xff8000002b487808 */ /* 0x000fc40001800000 */
[----:B------:R-:W-:Y:S02]  /*4070*/  ISETP.GT.AND P2, PT, R13, 0x68, PT ;  /* 0x000000680d00780c */ /* 0x000fe40003f44270 */
[----:B------:R-:W-:Y:S02]  /*4080*/  FMNMX.FTZ R43, R73, R76, !PT ;  /* 0x0000004c492b7209 */ /* 0x000fe40007810000 */
[----:B------:R-:W-:Y:S01]  /*4090*/  ISETP.GT.AND P3, PT, R13, 0x69, PT ;  /* 0x000000690d00780c */ /* 0x000fe20003f64270 */
[----:B------:R-:W-:Y:S01]  /*40a0*/  MUFU.EX2 R74, R74 ;  /* 0x0000004a004a7308 */ /* 0x000fe20000000800 */
[----:B------:R-:W-:Y:S02]  /*40b0*/  FSEL R76, R46, -INF , P2 ;  /* 0xff8000002e4c7808 */ /* 0x000fe40001000000 */
[----:B------:R-:W-:Y:S02]  /*40c0*/  FMNMX.FTZ R45, R72, R43, !PT ;  /* 0x0000002b482d7209 */ /* 0x000fe40007810000 */
[----:B------:R-:W-:Y:S01]  /*40d0*/  FSEL R70, R47, -INF , P3 ;  /* 0xff8000002f467808 */ /* 0x000fe20001800000 */
[----:B------:R-:W-:Y:S01]  /*40e0*/  FFMA.FTZ R47, R56, UR4, -R7 ;  /* 0x00000004382f7c23 */ /* 0x000fe20008010807 */
[----:B------:R-:W-:Y:S01]  /*40f0*/  ISETP.GT.AND P2, PT, R13, 0x70, PT ;  /* 0x000000700d00780c */ /* 0x000fe20003f44270 */
[----:B------:R5:W-:Y:S01]  /*4100*/  MUFU.EX2 R43, R49 ;  /* 0x00000031002b7308 */ /* 0x000be20000000800 */
[----:B------:R-:W-:-:S02]  /*4110*/  FMNMX.FTZ R45, R76, R45, !PT ;  /* 0x0000002d4c2d7209 */ /* 0x000fc40007810000 */
[----:B------:R-:W-:Y:S02]  /*4120*/  ISETP.GT.AND P3, PT, R13, 0x71, PT ;  /* 0x000000710d00780c */ /* 0x000fe40003f64270 */
[----:B------:R-:W-:Y:S01]  /*4130*/  FSEL R77, R34, -INF , P2 ;  /* 0xff800000224d7808 */ /* 0x000fe20001000000 */
[--C-:B------:R-:W-:Y:S01]  /*4140*/  FFMA.FTZ R34, R68, UR4, -R7.reuse ;  /* 0x0000000444227c23 */ /* 0x100fe20008010807 */
[----:B------:R-:W-:Y:S01]  /*4150*/  FMNMX.FTZ R46, R70, R45, !PT ;  /* 0x0000002d462e7209 */ /* 0x000fe20007810000 */
[----:B------:R-:W-:Y:S01]  /*4160*/  MUFU.EX2 R33, R33 ;  /* 0x0000002100217308 */ /* 0x000fe20000000800 */
[----:B------:R-:W-:Y:S01]  /*4170*/  FSEL R68, R35, -INF , P3 ;  /* 0xff80000023447808 */ /* 0x000fe20001800000 */
[----:B-----5:R-:W-:Y:S01]  /*4180*/  FFMA.FTZ R49, R20, UR4, -R7 ;  /* 0x0000000414317c23 */ /* 0x020fe20008010807 */
[----:B------:R-:W-:Y:S02]  /*4190*/  ISETP.GT.AND P2, PT, R13, 0x78, PT ;  /* 0x000000780d00780c */ /* 0x000fe40003f44270 */
[----:B------:R-:W-:-:S02]  /*41a0*/  FMNMX.FTZ R35, R77, R46, !PT ;  /* 0x0000002e4d237209 */ /* 0x000fc40007810000 */
[----:B------:R-:W-:Y:S01]  /*41b0*/  ISETP.GT.AND P3, PT, R13, 0x79, PT ;  /* 0x000000790d00780c */ /* 0x000fe20003f64270 */
[----:B------:R-:W-:Y:S01]  /*41c0*/  MUFU.EX2 R58, R58 ;  /* 0x0000003a003a7308 */ /* 0x000fe20000000800 */
[----:B------:R-:W-:Y:S01]  /*41d0*/  FSEL R80, R38, -INF , P2 ;  /* 0xff80000026507808 */ /* 0x000fe20001000000 */
[--C-:B------:R-:W-:Y:S01]  /*41e0*/  FFMA.FTZ R38, R64, UR4, -R7.reuse ;  /* 0x0000000440267c23 */ /* 0x100fe20008010807 */
[----:B------:R-:W-:Y:S02]  /*41f0*/  FMNMX.FTZ R45, R68, R35, !PT ;  /* 0x00000023442d7209 */ /* 0x000fe40007810000 */
[----:B------:R-:W-:Y:S01]  /*4200*/  FSEL R56, R39, -INF , P3 ;  /* 0xff80000027387808 */ /* 0x000fe20001800000 */
[--C-:B------:R-:W-:Y:S01]  /*4210*/  FFMA.FTZ R39, R32, UR4, -R7.reuse ;  /* 0x0000000420277c23 */ /* 0x100fe20008010807 */
[C---:B------:R-:W-:Y:S01]  /*4220*/  ISETP.GT.AND P2, PT, R13.reuse, 0x80, PT ;  /* 0x000000800d00780c */ /* 0x040fe20003f44270 */
[----:B------:R5:W-:Y:S01]  /*4230*/  MUFU.EX2 R35, R47 ;  /* 0x0000002f00237308 */ /* 0x000be20000000800 */
[----:B------:R-:W-:Y:S01]  /*4240*/  FMNMX.FTZ R45, R80, R45, !PT ;  /* 0x0000002d502d7209 */ /* 0x000fe20007810000 */
[----:B------:R-:W-:Y:S01]  /*4250*/  FFMA.FTZ R32, R36, UR4, -R7 ;  /* 0x0000000424207c23 */ /* 0x000fe20008010807 */
[----:B------:R-:W-:-:S02]  /*4260*/  ISETP.GT.AND P3, PT, R13, 0x81, PT ;  /* 0x000000810d00780c */ /* 0x000fc40003f64270 */
[----:B------:R-:W-:Y:S02]  /*4270*/  FSEL R26, R26, -INF , P2 ;  /* 0xff8000001a1a7808 */ /* 0x000fe40001000000 */
[----:B------:R-:W-:Y:S01]  /*4280*/  FMNMX.FTZ R45, R56, R45, !PT ;  /* 0x0000002d382d7209 */ /* 0x000fe20007810000 */
[----:B------:R-:W-:Y:S01]  /*4290*/  MUFU.EX2 R37, R37 ;  /* 0x0000002500257308 */ /* 0x000fe20000000800 */
[----:B------:R-:W-:Y:S01]  /*42a0*/  ISETP.GT.AND P2, PT, R13, 0x88, PT ;  /* 0x000000880d00780c */ /* 0x000fe20003f44270 */
[--C-:B-----5:R-:W-:Y:S01]  /*42b0*/  FFMA.FTZ R47, R48, UR4, -R7.reuse ;  /* 0x00000004302f7c23 */ /* 0x120fe20008010807 */
[----:B------:R-:W-:Y:S02]  /*42c0*/  FSEL R27, R27, -INF , P3 ;  /* 0xff8000001b1b7808 */ /* 0x000fe40001800000 */
[----:B------:R-:W-:Y:S01]  /*42d0*/  FMNMX.FTZ R46, R26, R45, !PT ;  /* 0x0000002d1a2e7209 */ /* 0x000fe20007810000 */
[--C-:B------:R-:W-:Y:S01]  /*42e0*/  FFMA.FTZ R45, R40, UR4, -R7.reuse ;  /* 0x00000004282d7c23 */ /* 0x100fe20008010807 */
[----:B------:R-:W-:Y:S01]  /*42f0*/  ISETP.GT.AND P3, PT, R13, 0x89, PT ;  /* 0x000000890d00780c */ /* 0x000fe20003f64270 */
[--C-:B------:R-:W-:Y:S01]  /*4300*/  FFMA.FTZ R40, R44, UR4, -R7.reuse ;  /* 0x000000042c287c23 */ /* 0x100fe20008010807 */
[----:B------:R-:W-:Y:S01]  /*4310*/  FSEL R30, R30, -INF , P2 ;  /* 0xff8000001e1e7808 */ /* 0x000fe20001000000 */
[--C-:B------:R-:W-:Y:S01]  /*4320*/  FFMA.FTZ R44, R10, UR4, -R7.reuse ;  /* 0x000000040a2c7c23 */ /* 0x100fe20008010807 */
[----:B------:R-:W-:Y:S01]  /*4330*/  FMNMX.FTZ R13, R27, R46, !PT ;  /* 0x0000002e1b0d7209 */ /* 0x000fe20007810000 */
[--C-:B------:R-:W-:Y:S01]  /*4340*/  FFMA.FTZ R46, R52, UR4, -R7.reuse ;  /* 0x00000004342e7c23 */ /* 0x100fe20008010807 */
[----:B------:R-:W-:Y:S01]  /*4350*/  FSEL R31, R31, -INF , P3 ;  /* 0xff8000001f1f7808 */ /* 0x000fe20001800000 */
[----:B------:R-:W-:Y:S01]  /*4360*/  FFMA.FTZ R52, R60, UR4, -R7 ;  /* 0x000000043c347c23 */ /* 0x000fe20008010807 */
[----:B------:R-:W-:Y:S01]  /*4370*/  FMNMX.FTZ R12, R30, R13, !PT ;  /* 0x0000000d1e0c7209 */ /* 0x000fe20007810000 */
[----:B------:R-:W-:Y:S03]  /*4380*/  MUFU.EX2 R50, R50 ;  /* 0x0000003200327308 */ /* 0x000fe60000000800 */
[----:B------:R-:W-:-:S05]  /*4390*/  FMNMX.FTZ R12, R31, R12, !PT ;  /* 0x0000000c1f0c7209 */ /* 0x000fca0007810000 */
[----:B------:R-:W5:Y:S01]  /*43a0*/  SHFL.BFLY PT, R13, R12, 0x2, 0x1f ;  /* 0x0c401f000c0d7f89 */ /* 0x000f6200000e0000 */
[----:B------:R-:W-:Y:S08]  /*43b0*/  MUFU.EX2 R42, R42 ;  /* 0x0000002a002a7308 */ /* 0x000ff00000000800 */
[----:B------:R-:W-:Y:S08]  /*43c0*/  MUFU.EX2 R34, R34 ;  /* 0x0000002200227308 */ /* 0x000ff00000000800 */
[----:B------:R-:W-:Y:S01]  /*43d0*/  MUFU.EX2 R38, R38 ;  /* 0x0000002600267308 */ /* 0x000fe20000000800 */
[----:B-----5:R-:W-:Y:S01]  /*43e0*/  FMNMX.FTZ R48, R12, R13, !PT ;  /* 0x0000000d0c307209 */ /* 0x020fe20007810000 */
[----:B------:R-:W-:Y:S01]  /*43f0*/  FFMA.FTZ R12, R24, UR4, -R7 ;  /* 0x00000004180c7c23 */ /* 0x000fe20008010807 */
[----:B------:R-:W-:-:S05]  /*4400*/  @!P1 PRMT R7, RZ, 0x654, R3 ;  /* 0x00000654ff079816 */ /* 0x000fca0000000003 */
[----:B------:R-:W-:Y:S01]  /*4410*/  MUFU.EX2 R55, R55 ;  /* 0x0000003700377308 */ /* 0x000fe20000000800 */
[----:B------:R-:W5:Y:S01]  /*4420*/  SHFL.BFLY PT, R13, R48, 0x1, 0x1f ;  /* 0x0c201f00300d7f89 */ /* 0x000f6200000e0000 */
[----:B------:R4:W-:Y:S06]  /*4430*/  @!P1 SYNCS.ARRIVE.TRANS64.RED.A1T0 RZ, [R7+URZ], RZ ;  /* 0x000000ff07ff99a7 */ /* 0x0009ec000810043f */
[----:B------:R-:W-:Y:S08]  /*4440*/  MUFU.EX2 R46, R46 ;  /* 0x0000002e002e7308 */ /* 0x000ff00000000800 */
[----:B------:R-:W-:Y:S08]  /*4450*/  MUFU.EX2 R53, R53 ;  /* 0x0000003500357308 */ /* 0x000ff00000000800 */
[----:B------:R-:W-:Y:S01]  /*4460*/  MUFU.EX2 R45, R45 ;  /* 0x0000002d002d7308 */ /* 0x000fe20000000800 */
[----:B-----5:R-:W-:-:S04]  /*4470*/  FMNMX.FTZ R13, R48, R13, !PT ;  /* 0x0000000d300d7209 */ /* 0x020fc80007810000 */
[C---:B------:R-:W-:Y:S01]  /*4480*/  FSETP.NEU.FTZ.AND P2, PT, R13.reuse, -INF , PT ;  /* 0xff8000000d00780b */ /* 0x040fe20003f5d000 */
[----:B------:R-:W-:Y:S02]  /*4490*/  FMUL.FTZ R10, R13, UR4 ;  /* 0x000000040d0a7c20 */ /* 0x000fe40008410000 */
[----:B------:R-:W-:Y:S03]  /*44a0*/  MUFU.EX2 R52, R52 ;  /* 0x0000003400347308 */ /* 0x000fe60000000800 */
[----:B------:R-:W-:Y:S02]  /*44b0*/  FSEL R8, R10, RZ, P2 ;  /* 0x000000ff0a087208 */ /* 0x000fe40001000000 */
[----:B------:R-:W-:-:S03]  /*44c0*/  PLOP3.LUT P2, PT, PT, PT, UP0, 0x80, 0x0 ;  /* 0x000000000000781c */ /* 0x000fc60003f4f008 */
        /* <DEDUP_REMOVED lines=11> */
[----:B0-----:R-:W-:Y:S01]  /*4580*/  FADD.FTZ R61, R4, R5 ;  /* 0x00000005043d7221 */ /* 0x001fe20000010000 */
[--C-:B------:R-:W-:Y:S01]  /*4590*/  FFMA.FTZ R85, R95, UR4, -R8.reuse ;  /* 0x000000045f557c23 */ /* 0x100fe20008010808 */
[--C-:B------:R-:W-:Y:S01]  /*45a0*/  FFMA.FTZ R48, R78, UR4, -R8.reuse ;  /* 0x000000044e307c23 */ /* 0x100fe20008010808 */
[--C-:B------:R-:W-:Y:S01]  /*45b0*/  FFMA.FTZ R24, R29, UR4, -R8.reuse ;  /* 0x000000041d187c23 */ /* 0x100fe20008010808 */
[----:B-1----:R-:W-:Y:S01]  /*45c0*/  FADD.FTZ R66, R6, R61 ;  /* 0x0000003d06427221 */ /* 0x002fe20000010000 */
[----:B------:R-:W0:Y:S01]  /*45d0*/  MUFU.EX2 R99, R99 ;  /* 0x0000006300637308 */ /* 0x000e220000000800 */
[----:B--2---:R-:W-:Y:S01]  /*45e0*/  F2FP.F16.F32.PACK_AB R6, R11, R6 ;  /* 0x000000060b06723e */ /* 0x004fe200000000ff */
[----:B------:R-:W-:Y:S01]  /*45f0*/  FFMA.FTZ R60, R59, UR4, -R8 ;  /* 0x000000043b3c7c23 */ /* 0x000fe20008010808 */
[----:B------:R-:W-:Y:S01]  /*4600*/  FADD.FTZ R66, R11, R66 ;  /* 0x000000420b427221 */ /* 0x000fe20000010000 */
[--C-:B------:R-:W-:Y:S01]  /*4610*/  FFMA.FTZ R29, R83, UR4, -R8.reuse ;  /* 0x00000004531d7c23 */ /* 0x100fe20008010808 */
[--C-:B------:R-:W-:Y:S01]  /*4620*/  FFMA.FTZ R59, R62, UR4, -R8.reuse ;  /* 0x000000043e3b7c23 */ /* 0x100fe20008010808 */
[----:B------:R-:W-:Y:S01]  /*4630*/  FFMA.FTZ R62, R65, UR4, -R8 ;  /* 0x00000004413e7c23 */ /* 0x000fe20008010808 */
[----:B---3--:R-:W-:Y:S01]  /*4640*/  FADD.FTZ R65, R9, R66 ;  /* 0x0000004209417221 */ /* 0x008fe20000010000 */
[----:B------:R-:W1:Y:S01]  /*4650*/  MUFU.EX2 R102, R102 ;  /* 0x0000006600667308 */ /* 0x000e620000000800 */
[--C-:B------:R-:W-:Y:S01]  /*4660*/  FFMA.FTZ R28, R86, UR4, -R8.reuse ;  /* 0x00000004561c7c23 */ /* 0x100fe20008010808 */
[--C-:B------:R-:W-:Y:S01]  /*4670*/  FFMA.FTZ R64, R67, UR4, -R8.reuse ;  /* 0x0000000443407c23 */ /* 0x100fe20008010808 */
[--C-:B------:R-:W-:Y:S01]  /*4680*/  FFMA.FTZ R67, R76, UR4, -R8.reuse ;  /* 0x000000044c437c23 */ /* 0x100fe20008010808 */
[----:B----4-:R-:W-:Y:S01]  /*4690*/  FADD.FTZ R76, R84, R65 ;  /* 0x00000041544c7221 */ /* 0x010fe20000010000 */
[--C-:B------:R-:W-:Y:S01]  /*46a0*/  FFMA.FTZ R83, R87, UR4, -R8.reuse ;  /* 0x0000000457537c23 */ /* 0x100fe20008010808 */
[--C-:B------:R-:W-:Y:S01]  /*46b0*/  FFMA.FTZ R63, R63, UR4, -R8.reuse ;  /* 0x000000043f3f7c23 */ /* 0x100fe20008010808 */
        /* <DEDUP_REMOVED lines=15> */
[--C-:B------:R-:W-:Y:S01]  /*47b0*/  FFMA.FTZ R77, R77, UR4, -R8.reuse ;  /* 0x000000044d4d7c23 */ /* 0x100fe20008010808 */
[----:B------:R-:W-:Y:S01]  /*47c0*/  FFMA.FTZ R68, R68, UR4, -R8 ;  /* 0x0000000444447c23 */ /* 0x000fe20008010808 */
[----:B------:R-:W1:Y:S01]  /*47d0*/  MUFU.EX2 R81, R81 ;  /* 0x0000005100517308 */ /* 0x000e620000000800 */
[----:B--2---:R-:W-:Y:S01]  /*47e0*/  FADD.FTZ R11, R103, R78 ;  /* 0x0000004e670b7221 */ /* 0x004fe20000010000 */
[----:B------:R-:W-:Y:S01]  /*47f0*/  FFMA.FTZ R80, R80, UR4, -R8 ;  /* 0x0000000450507c23 */ /* 0x000fe20008010808 */
[----:B------:R-:W-:-:S02]  /*4800*/  F2FP.F16.F32.PACK_AB R4, R5, R4 ;  /* 0x000000040504723e */ /* 0x000fc400000000ff */
[----:B------:R-:W-:Y:S02]  /*4810*/  F2FP.F16.F32.PACK_AB R5, R99, R98 ;  /* 0x000000626305723e */ /* 0x000fe400000000ff */
[----:B------:R-:W-:Y:S01]  /*4820*/  F2FP.F16.F32.PACK_AB R7, R103, R102 ;  /* 0x000000666707723e */ /* 0x000fe200000000ff */
[----:B------:R-:W2:Y:S01]  /*4830*/  MUFU.EX2 R20, R20 ;  /* 0x0000001400147308 */ /* 0x000ea20000000800 */
[----:B0-----:R-:W-:-:S03]  /*4840*/  FADD.FTZ R66, R10, R11 ;  /* 0x0000000b0a427221 */ /* 0x001fc60000010000 */
[----:B------:R0:W-:Y:S04]  /*4850*/  STSM.16.M88.4 [R2+0x24300], R4 ;  /* 0x0243000402007844 */ /* 0x0001e80000000200 */
[----:B------:R-:W3:Y:S01]  /*4860*/  MUFU.EX2 R85, R85 ;  /* 0x0000005500557308 */ /* 0x000ee20000000800 */
[----:B-1----:R-:W-:-:S07]  /*4870*/  FADD.FTZ R11, R81, R66 ;  /* 0x00000042510b7221 */ /* 0x002fce0000010000 */
[----:B------:R-:W1:Y:S01]  /*4880*/  MUFU.EX2 R24, R24 ;  /* 0x0000001800187308 */ /* 0x000e620000000800 */
[----:B--2---:R-:W-:Y:S01]  /*4890*/  FADD.FTZ R66, R20, R11 ;  /* 0x0000000b14427221 */ /* 0x004fe20000010000 */
[----:B0-----:R-:W-:-:S06]  /*48a0*/  F2FP.F16.F32.PACK_AB R4, R82, R21 ;  /* 0x000000155204723e */ /* 0x001fcc00000000ff */
[----:B------:R-:W0:Y:S01]  /*48b0*/  MUFU.EX2 R29, R29 ;  /* 0x0000001d001d7308 */ /* 0x000e220000000800 */
[----:B---3--:R-:W-:Y:S01]  /*48c0*/  FADD.FTZ R11, R85, R66 ;  /* 0x00000042550b7221 */ /* 0x008fe20000010000 */
[----:B------:R-:W-:-:S06]  /*48d0*/  FFMA.FTZ R66, R30, UR4, -R8 ;  /* 0x000000041e427c23 */ /* 0x000fcc0008010808 */
[----:B------:R-:W2:Y:S01]  /*48e0*/  MUFU.EX2 R28, R28 ;  /* 0x0000001c001c7308 */ /* 0x000ea20000000800 */
[----:B-1----:R-:W-:-:S07]  /*48f0*/  FADD.FTZ R56, R24, R11 ;  /* 0x0000000b18387221 */ /* 0x002fce0000010000 */
[----:B------:R-:W1:Y:S01]  /*4900*/  MUFU.EX2 R83, R83 ;  /* 0x0000005300537308 */ /* 0x000e620000000800 */
[----:B0-----:R-:W-:-:S07]  /*4910*/  FADD.FTZ R11, R29, R56 ;  /* 0x000000381d0b7221 */ /* 0x001fce0000010000 */
[----:B------:R-:W0:Y:S08]  /*4920*/  MUFU.EX2 R36, R36 ;  /* 0x0000002400247308 */ /* 0x000e300000000800 */
[----:B------:R3:W-:Y:S08]  /*4930*/  MUFU.EX2 R3, R63 ;  /* 0x0000003f00037308 */ /* 0x0007f00000000800 */
[----:B------:R-:W4:Y:S01]  /*4940*/  MUFU.EX2 R75, R75 ;  /* 0x0000004b004b7308 */ /* 0x000f220000000800 */
[--C-:B---3--:R-:W-:Y:S01]  /*4950*/  FFMA.FTZ R63, R73, UR4, -R8.reuse ;  /* 0x00000004493f7c23 */ /* 0x108fe20008010808 */
[--C-:B------:R-:W-:Y:S01]  /*4960*/  FFMA.FTZ R73, R26, UR4, -R8.reuse ;  /* 0x000000041a497c23 */ /* 0x100fe20008010808 */
[----:B------:R-:W-:Y:S01]  /*4970*/  FADD.FTZ R26, R82, R65 ;  /* 0x00000041521a7221 */ /* 0x000fe20000010000 */
[----:B------:R-:W-:-:S03]  /*4980*/  FFMA.FTZ R65, R31, UR4, -R8 ;  /* 0x000000041f417c23 */ /* 0x000fc60008010808 */
[----:B------:R-:W-:Y:S01]  /*4990*/  FADD.FTZ R27, R25, R26 ;  /* 0x0000001a191b7221 */ /* 0x000fe20000010000 */
[----:B------:R-:W3:Y:S01]  /*49a0*/  MUFU.EX2 R48, R48 ;  /* 0x0000003000307308 */ /* 0x000ee20000000800 */
[----:B--2---:R-:W-:Y:S02]  /*49b0*/  FADD.FTZ R26, R28, R11 ;  /* 0x0000000b1c1a7221 */ /* 0x004fe40000010000 */
[----:B------:R-:W-:Y:S02]  /*49c0*/  FADD.FTZ R8, R74, R27 ;  /* 0x0000001b4a087221 */ /* 0x000fe40000010000 */
[----:B-1----:R-:W-:Y:S02]  /*49d0*/  FADD.FTZ R11, R83, R26 ;  /* 0x0000001a530b7221 */ /* 0x002fe40000010000 */
[----:B------:R-:W-:Y:S01]  /*49e0*/  FADD.FTZ R27, R33, R8 ;  /* 0x00000008211b7221 */ /* 0x000fe20000010000 */
[----:B------:R-:W1:Y:S01]  /*49f0*/  MUFU.EX2 R79, R79 ;  /* 0x0000004f004f7308 */ /* 0x000e620000000800 */
[----:B0-----:R-:W-:Y:S01]  /*4a00*/  FADD.FTZ R26, R36, R11 ;  /* 0x0000000b241a7221 */ /* 0x001fe20000010000 */
[----:B------:R-:W-:Y:S01]  /*4a10*/  F2FP.F16.F32.PACK_AB R8, R84, R9 ;  /* 0x000000095408723e */ /* 0x000fe200000000ff */
[----:B------:R-:W-:Y:S01]  /*4a20*/  FADD.FTZ R30, R58, R27 ;  /* 0x0000001b3a1e7221 */ /* 0x000fe20000010000 */
[----:B------:R-:W-:-:S02]  /*4a30*/  F2FP.F16.F32.PACK_AB R9, R81, R10 ;  /* 0x0000000a5109723e */ /* 0x000fc400000000ff */
[----:B------:R-:W-:Y:S01]  /*4a40*/  F2FP.F16.F32.PACK_AB R10, R88, R15 ;  /* 0x0000000f580a723e */ /* 0x000fe200000000ff */
[----:B----4-:R-:W-:Y:S01]  /*4a50*/  FADD.FTZ R15, R75, R26 ;  /* 0x0000001a4b0f7221 */ /* 0x010fe20000010000 */
[----:B------:R-:W0:Y:S01]  /*4a60*/  MUFU.EX2 R41, R41 ;  /* 0x0000002900297308 */ /* 0x000e220000000800 */
[----:B------:R-:W-:Y:S01]  /*4a70*/  FADD.FTZ R5, R37, R30 ;  /* 0x0000001e25057221 */ /* 0x000fe20000010000 */
[----:B------:R-:W-:Y:S01]  /*4a80*/  F2FP.F16.F32.PACK_AB R11, R85, R20 ;  /* 0x00000014550b723e */ /* 0x000fe200000000ff */
[----:B---3--:R-:W-:Y:S01]  /*4a90*/  FADD.FTZ R6, R48, R15 ;  /* 0x0000000f30067221 */ /* 0x008fe20000010000 */
[C---:B------:R-:W-:Y:S01]  /*4aa0*/  F2FP.F16.F32.PACK_AB R26, R50.reuse, R37 ;  /* 0x00000025321a723e */ /* 0x040fe200000000ff */
[----:B------:R-:W-:Y:S01]  /*4ab0*/  FADD.FTZ R7, R50, R5 ;  /* 0x0000000532077221 */ /* 0x000fe20000010000 */
[----:B------:R-:W-:Y:S01]  /*4ac0*/  F2FP.F16.F32.PACK_AB R5, R29, R24 ;  /* 0x000000181d05723e */ /* 0x000fe200000000ff */
[----:B------:R-:W-:Y:S01]  /*4ad0*/  STSM.16.M88.4 [R2+0x25b00], R8 ;  /* 0x025b000802007844 */ /* 0x000fe20000000200 */
        /* <DEDUP_REMOVED lines=11> */
[----:B------:R0:W-:Y:S01]  /*4b90*/  STSM.16.M88.4 [R2+0x27300], R4 ;  /* 0x0273000402007844 */ /* 0x0001e20000000200 */
[----:B------:R-:W-:Y:S01]  /*4ba0*/  F2FP.F16.F32.PACK_AB R24, R58, R33 ;  /* 0x000000213a18723e */ /* 0x000fe200000000ff */
[----:B------:R-:W-:-:S02]  /*4bb0*/  IMAD.MOV.U32 R58, RZ, RZ, R71 ;  /* 0x000000ffff3a7224 */ /* 0x000fc400078e0047 */
[----:B------:R-:W-:Y:S01]  /*4bc0*/  FADD.FTZ R21, R35, R28 ;  /* 0x0000001c23157221 */ /* 0x000fe20000010000 */
[----:B------:R-:W-:Y:S01]  /*4bd0*/  F2FP.F16.F32.PACK_AB R27, R79, R48 ;  /* 0x000000304f1b723e */ /* 0x000fe200000000ff */
[----:B------:R-:W3:Y:S01]  /*4be0*/  MUFU.EX2 R62, R62 ;  /* 0x0000003e003e7308 */ /* 0x000ee20000000800 */
[----:B--2---:R-:W-:Y:S01]  /*4bf0*/  FADD.FTZ R20, R60, R15 ;  /* 0x0000000f3c147221 */ /* 0x004fe20000010000 */
[----:B------:R-:W-:Y:S01]  /*4c00*/  FADD.FTZ R28, R38, R21 ;  /* 0x00000015261c7221 */ /* 0x000fe20000010000 */
[----:B------:R-:W-:Y:S01]  /*4c10*/  F2FP.F16.F32.PACK_AB R29, R60, R41 ;  /* 0x000000293c1d723e */ /* 0x000fe200000000ff */
[----:B------:R-:W-:Y:S01]  /*4c20*/  STSM.16.M88.4 [R2+0x28b00], R24 ;  /* 0x028b001802007844 */ /* 0x000fe20000000200 */
[----:B------:R-:W-:Y:S01]  /*4c30*/  F2FP.F16.F32.PACK_AB R30, R35, R34 ;  /* 0x00000022231e723e */ /* 0x000fe200000000ff */
[----:B------:R-:W-:Y:S01]  /*4c40*/  FADD.FTZ R21, R55, R28 ;  /* 0x0000001c37157221 */ /* 0x000fe20000010000 */
[----:B------:R-:W-:Y:S01]  /*4c50*/  F2FP.F16.F32.PACK_AB R28, R43, R42 ;  /* 0x0000002a2b1c723e */ /* 0x000fe200000000ff */
[----:B------:R-:W2:Y:S01]  /*4c60*/  MUFU.EX2 R64, R64 ;  /* 0x0000004000407308 */ /* 0x000ea20000000800 */
[----:B-1----:R-:W-:Y:S01]  /*4c70*/  FADD.FTZ R15, R59, R20 ;  /* 0x000000143b0f7221 */ /* 0x002fe20000010000 */
[--C-:B------:R-:W-:Y:S01]  /*4c80*/  IMAD.MOV.U32 R60, RZ, RZ, R71.reuse ;  /* 0x000000ffff3c7224 */ /* 0x100fe200078e0047 */
[----:B0-----:R-:W-:Y:S01]  /*4c90*/  F2FP.F16.F32.PACK_AB R4, R55, R38 ;  /* 0x000000263704723e */ /* 0x001fe200000000ff */
[--C-:B------:R-:W-:Y:S01]  /*4ca0*/  IMAD.MOV.U32 R55, RZ, RZ, R71.reuse ;  /* 0x000000ffff377224 */ /* 0x100fe200078e0047 */
[----:B------:R-:W-:Y:S01]  /*4cb0*/  F2FP.F16.F32.PACK_AB R6, R53, R46 ;  /* 0x0000002e3506723e */ /* 0x000fe200000000ff */
[----:B------:R-:W-:-:S02]  /*4cc0*/  IMAD.MOV.U32 R48, RZ, RZ, R71 ;  /* 0x000000ffff307224 */ /* 0x000fc400078e0047 */
[----:B------:R-:W0:Y:S01]  /*4cd0*/  MUFU.EX2 R54, R54 ;  /* 0x0000003600367308 */ /* 0x000e220000000800 */
[C---:B---3--:R-:W-:Y:S01]  /*4ce0*/  FADD.FTZ R20, R62.reuse, R15 ;  /* 0x0000000f3e147221 */ /* 0x048fe20000010000 */
[----:B------:R-:W-:Y:S01]  /*4cf0*/  F2FP.F16.F32.PACK_AB R31, R62, R59 ;  /* 0x0000003b3e1f723e */ /* 0x000fe200000000ff */
[----:B------:R-:W-:Y:S02]  /*4d00*/  IMAD.MOV.U32 R62, RZ, RZ, R71 ;  /* 0x000000ffff3e7224 */ /* 0x000fe400078e0047 */
[----:B------:R-:W-:Y:S01]  /*4d10*/  FADD.FTZ R15, R3, R20 ;  /* 0x00000014030f7221 */ /* 0x000fe20000010000 */
[----:B------:R-:W-:Y:S01]  /*4d20*/  FADD.FTZ R20, R46, R21 ;  /* 0x000000152e147221 */ /* 0x000fe20000010000 */
[----:B------:R1:W-:Y:S01]  /*4d30*/  STSM.16.M88.4 [R2+0x2a300], R28 ;  /* 0x02a3001c02007844 */ /* 0x0003e20000000200 */
[----:B------:R-:W3:Y:S01]  /*4d40*/  MUFU.EX2 R61, R61 ;  /* 0x0000003d003d7308 */ /* 0x000ee20000000800 */
[----:B--2---:R-:W-:Y:S01]  /*4d50*/  FADD.FTZ R15, R64, R15 ;  /* 0x0000000f400f7221 */ /* 0x004fe20000010000 */
[----:B------:R-:W-:Y:S01]  /*4d60*/  FADD.FTZ R20, R53, R20 ;  /* 0x0000001435147221 */ /* 0x000fe20000010000 */
[----:B------:R-:W-:-:S02]  /*4d70*/  IMAD.MOV.U32 R59, RZ, RZ, R71 ;  /* 0x000000ffff3b7224 */ /* 0x000fc400078e0047 */
[--C-:B------:R-:W-:Y:S02]  /*4d80*/  IMAD.MOV.U32 R53, RZ, RZ, R71.reuse ;  /* 0x000000ffff357224 */ /* 0x100fe400078e0047 */
[----:B------:R-:W-:Y:S01]  /*4d90*/  FADD.FTZ R5, R45, R20 ;  /* 0x000000142d057221 */ /* 0x000fe20000010000 */
[----:B------:R-:W-:Y:S01]  /*4da0*/  IMAD.MOV.U32 R43, RZ, RZ, R71 ;  /* 0x000000ffff2b7224 */ /* 0x000fe200078e0047 */
[----:B------:R-:W2:Y:S01]  /*4db0*/  MUFU.EX2 R63, R63 ;  /* 0x0000003f003f7308 */ /* 0x000ea20000000800 */
[----:B0-----:R-:W-:Y:S01]  /*4dc0*/  FADD.FTZ R36, R54, R15 ;  /* 0x0000000f36247221 */ /* 0x001fe20000010000 */
[----:B------:R-:W-:Y:S01]  /*4dd0*/  FADD.FTZ R9, R52, R5 ;  /* 0x0000000534097221 */ /* 0x000fe20000010000 */
[----:B------:R-:W-:Y:S01]  /*4de0*/  F2FP.F16.F32.PACK_AB R5, R64, R3 ;  /* 0x000000034005723e */ /* 0x000fe200000000ff */
[----:B------:R-:W-:Y:S02]  /*4df0*/  IMAD.MOV.U32 R64, RZ, RZ, R71 ;  /* 0x000000ffff407224 */ /* 0x000fe400078e0047 */
[----:B------:R-:W-:Y:S01]  /*4e00*/  FADD.FTZ R10, R40, R9 ;  /* 0x00000009280a7221 */ /* 0x000fe20000010000 */
[--C-:B------:R-:W-:Y:S01]  /*4e10*/  IMAD.MOV.U32 R42, RZ, RZ, R71.reuse ;  /* 0x000000ffff2a7224 */ /* 0x100fe200078e0047 */
[----:B------:R-:W0:Y:S01]  /*4e20*/  MUFU.EX2 R56, R72 ;  /* 0x0000004800387308 */ /* 0x000e220000000800 */
[----:B---3--:R-:W-:Y:S01]  /*4e30*/  FADD.FTZ R36, R61, R36 ;  /* 0x000000243d247221 */ /* 0x008fe20000010000 */
[----:B------:R-:W-:-:S02]  /*4e40*/  IMAD.MOV.U32 R41, RZ, RZ, R71 ;  /* 0x000000ffff297224 */ /* 0x000fc400078e0047 */
[--C-:B------:R-:W-:Y:S02]  /*4e50*/  IMAD.MOV.U32 R38, RZ, RZ, R71.reuse ;  /* 0x000000ffff267224 */ /* 0x100fe400078e0047 */
[--C-:B------:R-:W-:Y:S02]  /*4e60*/  IMAD.MOV.U32 R37, RZ, RZ, R71.reuse ;  /* 0x000000ffff257224 */ /* 0x100fe400078e0047 */
[----:B------:R-:W3:Y:S01]  /*4e70*/  MUFU.EX2 R67, R67 ;  /* 0x0000004300437308 */ /* 0x000ee20000000800 */
[----:B--2---:R-:W-:Y:S01]  /*4e80*/  FADD.FTZ R7, R63, R36 ;  /* 0x000000243f077221 */ /* 0x004fe20000010000 */
[--C-:B------:R-:W-:Y:S02]  /*4e90*/  IMAD.MOV.U32 R36, RZ, RZ, R71.reuse ;  /* 0x000000ffff247224 */ /* 0x100fe400078e0047 */
[--C-:B------:R-:W-:Y:S02]  /*4ea0*/  IMAD.MOV.U32 R35, RZ, RZ, R71.reuse ;  /* 0x000000ffff237224 */ /* 0x100fe400078e0047 */
[----:B------:R-:W-:-:S02]  /*4eb0*/  IMAD.MOV.U32 R34, RZ, RZ, R71 ;  /* 0x000000ffff227224 */ /* 0x000fc400078e0047 */
[----:B------:R-:W2:Y:S01]  /*4ec0*/  MUFU.EX2 R47, R47 ;  /* 0x0000002f002f7308 */ /* 0x000ea20000000800 */
[C---:B0-----:R-:W-:Y:S01]  /*4ed0*/  FADD.FTZ R8, R56.reuse, R7 ;  /* 0x0000000738087221 */ /* 0x041fe20000010000 */
[----:B------:R-:W-:Y:S01]  /*4ee0*/  F2FP.F16.F32.PACK_AB R7, R61, R54 ;  /* 0x000000363d07723e */ /* 0x000fe200000000ff */
[--C-:B------:R-:W-:Y:S01]  /*4ef0*/  IMAD.MOV.U32 R61, RZ, RZ, R71.reuse ;  /* 0x000000ffff3d7224 */ /* 0x100fe200078e0047 */
[----:B------:R-:W-:Y:S01]  /*4f00*/  F2FP.F16.F32.PACK_AB R9, R56, R63 ;  /* 0x0000003f3809723e */ /* 0x000fe200000000ff */
[--C-:B------:R-:W-:Y:S02]  /*4f10*/  IMAD.MOV.U32 R63, RZ, RZ, R71.reuse ;  /* 0x000000ffff3f7224 */ /* 0x100fe400078e0047 */
[----:B------:R0:W-:Y:S01]  /*4f20*/  STSM.16.M88.4 [R2+0x2bb00], R4 ;  /* 0x02bb000402007844 */ /* 0x0001e20000000200 */
[----:B------:R-:W4:Y:S01]  /*4f30*/  MUFU.EX2 R70, R70 ;  /* 0x0000004600467308 */ /* 0x000f220000000800 */
[----:B---3--:R-:W-:Y:S01]  /*4f40*/  FADD.FTZ R3, R67, R8 ;  /* 0x0000000843037221 */ /* 0x008fe20000010000 */
[----:B------:R-:W-:-:S02]  /*4f50*/  IMAD.MOV.U32 R56, RZ, RZ, R71 ;  /* 0x000000ffff387224 */ /* 0x000fc400078e0047 */
[--C-:B------:R-:W-:Y:S02]  /*4f60*/  IMAD.MOV.U32 R54, RZ, RZ, R71.reuse ;  /* 0x000000ffff367224 */ /* 0x100fe400078e0047 */
[--C-:B------:R-:W-:Y:S02]  /*4f70*/  IMAD.MOV.U32 R33, RZ, RZ, R71.reuse ;  /* 0x000000ffff217224 */ /* 0x100fe400078e0047 */
[----:B------:R-:W3:Y:S01]  /*4f80*/  MUFU.EX2 R39, R39 ;  /* 0x0000002700277308 */ /* 0x000ee20000000800 */
[----:B--2---:R-:W-:Y:S01]  /*4f90*/  FADD.FTZ R10, R47, R10 ;  /* 0x0000000a2f0a7221 */ /* 0x004fe20000010000 */
[--C-:B-1----:R-:W-:Y:S02]  /*4fa0*/  IMAD.MOV.U32 R31, RZ, RZ, R71.reuse ;  /* 0x000000ffff1f7224 */ /* 0x102fe400078e0047 */
[--C-:B------:R-:W-:Y:S02]  /*4fb0*/  IMAD.MOV.U32 R30, RZ, RZ, R71.reuse ;  /* 0x000000ffff1e7224 */ /* 0x100fe400078e0047 */
[----:B------:R-:W-:-:S02]  /*4fc0*/  IMAD.MOV.U32 R29, RZ, RZ, R71 ;  /* 0x000000ffff1d7224 */ /* 0x000fc400078e0047 */
[----:B------:R-:W1:Y:S01]  /*4fd0*/  MUFU.EX2 R77, R77 ;  /* 0x0000004d004d7308 */ /* 0x000e620000000800 */
[----:B----4-:R-:W-:Y:S01]  /*4fe0*/  FADD.FTZ R8, R70, R3 ;  /* 0x0000000346087221 */ /* 0x010fe20000010000 */
[----:B0-----:R-:W-:Y:S02]  /*4ff0*/  IMAD.U32 R6, RZ, RZ, UR14 ;  /* 0x0000000eff067e24 */ /* 0x001fe4000f8e00ff */
[--C-:B------:R-:W-:Y:S02]  /*5000*/  IMAD.MOV.U32 R28, RZ, RZ, R71.reuse ;  /* 0x000000ffff1c7224 */ /* 0x100fe400078e0047 */
[--C-:B------:R-:W-:Y:S02]  /*5010*/  IMAD.MOV.U32 R27, RZ, RZ, R71.reuse ;  /* 0x000000ffff1b7224 */ /* 0x100fe400078e0047 */
[----:B------:R-:W0:Y:S01]  /*5020*/  MUFU.EX2 R44, R44 ;  /* 0x0000002c002c7308 */ /* 0x000e220000000800 */
[----:B---3--:R-:W-:Y:S01]  /*5030*/  FADD.FTZ R3, R39, R10 ;  /* 0x0000000a27037221 */ /* 0x008fe20000010000 */
[----:B------:R-:W-:Y:S01]  /*5040*/  F2FP.F16.F32.PACK_AB R10, R47, R40 ;  /* 0x000000282f0a723e */ /* 0x000fe200000000ff */
[----:B------:R-:W-:-:S02]  /*5050*/  IMAD.MOV.U32 R40, RZ, RZ, R71 ;  /* 0x000000ffff287224 */ /* 0x000fc400078e0047 */
[--C-:B------:R-:W-:Y:S02]  /*5060*/  IMAD.MOV.U32 R26, RZ, RZ, R71.reuse ;  /* 0x000000ffff1a7224 */ /* 0x100fe400078e0047 */
[--C-:B------:R-:W-:Y:S01]  /*5070*/  IMAD.MOV.U32 R25, RZ, RZ, R71.reuse ;  /* 0x000000ffff197224 */ /* 0x100fe200078e0047 */
[----:B------:R-:W2:Y:S01]  /*5080*/  MUFU.EX2 R68, R68 ;  /* 0x0000004400447308 */ /* 0x000ea20000000800 */
[----:B-1----:R-:W-:Y:S01]  /*5090*/  FADD.FTZ R11, R77, R8 ;  /* 0x000000084d0b7221 */ /* 0x002fe20000010000 */
[----:B------:R-:W-:Y:S01]  /*50a0*/  F2FP.F16.F32.PACK_AB R8, R52, R45 ;  /* 0x0000002d3408723e */ /* 0x000fe200000000ff */
[----:B------:R-:W-:-:S05]  /*50b0*/  IMAD.MOV.U32 R52, RZ, RZ, R71 ;  /* 0x000000ffff347224 */ /* 0x000fca00078e0047 */
        /* <DEDUP_REMOVED lines=11> */
[----:B0-----:R-:W-:Y:S01]  /*5170*/  FADD.FTZ R24, R80, R11 ;  /* 0x0000000b50187221 */ /* 0x001fe20000010000 */
[----:B------:R-:W-:Y:S01]  /*5180*/  F2FP.F16.F32.PACK_AB R11, R70, R67 ;  /* 0x00000043460b723e */ /* 0x000fe200000000ff */
[--C-:B------:R-:W-:Y:S02]  /*5190*/  IMAD.MOV.U32 R70, RZ, RZ, R71.reuse ;  /* 0x000000ffff467224 */ /* 0x100fe400078e0047 */
[--C-:B------:R-:W-:Y:S02]  /*51a0*/  IMAD.MOV.U32 R67, RZ, RZ, R71.reuse ;  /* 0x000000ffff437224 */ /* 0x100fe400078e0047 */
[----:B------:R-:W-:Y:S01]  /*51b0*/  STSM.16.M88.4 [R2+0x2d300], R8 ;  /* 0x02d3000802007844 */ /* 0x000fe20000000200 */
[----:B------:R-:W0:Y:S01]  /*51c0*/  MUFU.EX2 R12, R12 ;  /* 0x0000000c000c7308 */ /* 0x000e220000000800 */
[C---:B--2---:R-:W-:Y:S01]  /*51d0*/  FADD.FTZ R3, R49.reuse, R20 ;  /* 0x0000001431037221 */ /* 0x044fe20000010000 */
[----:B------:R-:W-:Y:S01]  /*51e0*/  F2FP.F16.F32.PACK_AB R46, R49, R32 ;  /* 0x00000020312e723e */ /* 0x000fe200000000ff */
[----:B------:R-:W-:-:S02]  /*51f0*/  IMAD.MOV.U32 R49, RZ, RZ, R71 ;  /* 0x000000ffff317224 */ /* 0x000fc400078e0047 */
[----:B------:R-:W-:-:S03]  /*5200*/  IMAD.MOV.U32 R32, RZ, RZ, R71 ;  /* 0x000000ffff207224 */ /* 0x000fc600078e0047 */
[----:B------:R-:W2:Y:S01]  /*5210*/  MUFU.EX2 R73, R73 ;  /* 0x0000004900497308 */ /* 0x000ea20000000800 */
[C---:B-1----:R-:W-:Y:S01]  /*5220*/  FADD.FTZ R24, R69.reuse, R24 ;  /* 0x0000001845187221 */ /* 0x042fe20000010000 */
[----:B------:R-:W-:Y:S01]  /*5230*/  F2FP.F16.F32.PACK_AB R47, R69, R80 ;  /* 0x00000050452f723e */ /* 0x000fe200000000ff */
[----:B------:R-:W-:-:S04]  /*5240*/  IMAD.MOV.U32 R69, RZ, RZ, R71 ;  /* 0x000000ffff457224 */ /* 0x000fc800078e0047 */
[----:B------:R1:W-:Y:S01]  /*5250*/  STSM.16.M88.4 [R2+0x2eb00], R44 ;  /* 0x02eb002c02007844 */ /* 0x0003e20000000200 */
[----:B------:R-:W3:Y:S01]  /*5260*/  MUFU.EX2 R51, R51 ;  /* 0x0000003300337308 */ /* 0x000ee20000000800 */
[----:B0-----:R-:W-:-:S07]  /*5270*/  FADD.FTZ R4, R12, R3 ;  /* 0x000000030c047221 */ /* 0x001fce0000010000 */
[----:B------:R-:W0:Y:S01]  /*5280*/  MUFU.EX2 R14, R14 ;  /* 0x0000000e000e7308 */ /* 0x000e220000000800 */
[----:B--2---:R-:W-:Y:S01]  /*5290*/  FADD.FTZ R3, R73, R24 ;  /* 0x0000001849037221 */ /* 0x004fe20000010000 */
[--C-:B------:R-:W-:Y:S02]  /*52a0*/  IMAD.MOV.U32 R24, RZ, RZ, R71.reuse ;  /* 0x000000ffff187224 */ /* 0x100fe400078e0047 */
[----:B-1----:R-:W-:-:S04]  /*52b0*/  IMAD.MOV.U32 R47, RZ, RZ, R71 ;  /* 0x000000ffff2f7224 */ /* 0x002fc800078e0047 */
[----:B------:R-:W1:Y:S01]  /*52c0*/  MUFU.EX2 R57, R57 ;  /* 0x0000003900397308 */ /* 0x000e620000000800 */
[C---:B---3--:R-:W-:Y:S01]  /*52d0*/  F2FP.F16.F32.PACK_AB R72, R51.reuse, R12 ;  /* 0x0000000c3348723e */ /* 0x048fe200000000ff */
[----:B------:R-:W-:Y:S01]  /*52e0*/  FADD.FTZ R5, R51, R4 ;  /* 0x0000000433057221 */ /* 0x000fe20000010000 */
[--C-:B------:R-:W-:Y:S02]  /*52f0*/  IMAD.MOV.U32 R51, RZ, RZ, R71.reuse ;  /* 0x000000ffff337224 */ /* 0x100fe400078e0047 */
[--C-:B------:R-:W-:Y:S02]  /*5300*/  IMAD.MOV.U32 R46, RZ, RZ, R71.reuse ;  /* 0x000000ffff2e7224 */ /* 0x100fe400078e0047 */
[----:B------:R-:W-:Y:S01]  /*5310*/  IMAD.MOV.U32 R45, RZ, RZ, R71 ;  /* 0x000000ffff2d7224 */ /* 0x000fe200078e0047 */
[----:B------:R-:W2:Y:S01]  /*5320*/  MUFU.EX2 R76, R76 ;  /* 0x0000004c004c7308 */ /* 0x000ea20000000800 */
[----:B0-----:R-:W-:Y:S01]  /*5330*/  FADD.FTZ R4, R14, R5 ;  /* 0x000000050e047221 */ /* 0x001fe20000010000 */
[----:B------:R-:W-:-:S06]  /*5340*/  IMAD.MOV.U32 R44, RZ, RZ, R71 ;  /* 0x000000ffff2c7224 */ /* 0x000fcc00078e0047 */
[----:B------:R-:W-:Y:S01]  /*5350*/  MUFU.EX2 R66, R66 ;  /* 0x0000004200427308 */ /* 0x000fe20000000800 */
[C---:B-1----:R-:W-:Y:S01]  /*5360*/  F2FP.F16.F32.PACK_AB R74, R57.reuse, R14 ;  /* 0x0000000e394a723e */ /* 0x042fe200000000ff */
[----:B------:R-:W-:Y:S01]  /*5370*/  FADD.FTZ R4, R57, R4 ;  /* 0x0000000439047221 */ /* 0x000fe20000010000 */
[----:B------:R-:W-:-:S05]  /*5380*/  IMAD.MOV.U32 R57, RZ, RZ, R71 ;  /* 0x000000ffff397224 */ /* 0x000fca00078e0047 */
[----:B------:R-:W0:Y:S01]  /*5390*/  MUFU.EX2 R65, R65 ;  /* 0x0000004100417308 */ /* 0x000e220000000800 */
[C---:B--2---:R-:W-:Y:S01]  /*53a0*/  F2FP.F16.F32.PACK_AB R73, R76.reuse, R73 ;  /* 0x000000494c49723e */ /* 0x044fe200000000ff */
[----:B------:R-:W-:Y:S01]  /*53b0*/  FADD.FTZ R3, R76, R3 ;  /* 0x000000034c037221 */ /* 0x000fe20000010000 */
[----:B0-----:R-:W-:-:S03]  /*53c0*/  F2FP.F16.F32.PACK_AB R75, R65, R66 ;  /* 0x00000042414b723e */ /* 0x001fc600000000ff */
[----:B------:R-:W-:Y:S02]  /*53d0*/  FADD.FTZ R66, R66, R3 ;  /* 0x0000000342427221 */ /* 0x000fe40000010000 */
[----:B------:R0:W-:Y:S02]  /*53e0*/  STSM.16.M88.4 [R2+0x30300], R72 ;  /* 0x0303004802007844 */ /* 0x0001e40000000200 */
[----:B------:R-:W-:Y:S01]  /*53f0*/  FADD.FTZ R3, R65, R66 ;  /* 0x0000004241037221 */ /* 0x000fe20000010000 */
[--C-:B------:R-:W-:Y:S01]  /*5400*/  IMAD.MOV.U32 R66, RZ, RZ, R71.reuse ;  /* 0x000000ffff427224 */ /* 0x100fe200078e0047 */
[----:B------:R1:W-:Y:S06]  /*5410*/  MEMBAR.ALL.CTA ;  /* 0x0000000000007992 */ /* 0x0003ec0000008000 */
[----:B-1----:R-:W1:Y:S01]  /*5420*/  FENCE.VIEW.ASYNC.S ;  /* 0x00000000000073c6 */ /* 0x002e620000000000 */
[----:B------:R-:W-:Y:S01]  /*5430*/  IMAD.MOV.U32 R65, RZ, RZ, R71 ;  /* 0x000000ffff417224 */ /* 0x000fe200078e0047 */
[----:B-1----:R-:W-:Y:S01]  /*5440*/  NOP ;  /* 0x0000000000007918 */ /* 0x002fe20000000000 */
[----:B------:R-:W-:Y:S05]  /*5450*/  @!P2 BRA `(.L_x_9930) ;  /* 0x0000004000c8a947 */ /* 0x000fea0003800000 */
        /* <DEDUP_REMOVED lines=28> */
.L_x_9939:
        /* <DEDUP_REMOVED lines=10> */
.L_x_9932:
[----:B------:R-:W-:Y:S01]  /*56c0*/  ULEA UR4, UR36, UR37, 0x3 ;  /* 0x0000002524047291 */ /* 0x000fe2000f8e183f */
[----:B------:R-:W-:-:S05]  /*56d0*/  IMAD.U32 R0, RZ, RZ, UR38 ;  /* 0x00000026ff007e24 */ /* 0x000fca000f8e00ff */
[----:B------:R-:W-:-:S04]  /*56e0*/  SHF.L.U32 R0, R0, 0x1f, RZ ;  /* 0x0000001f00007819 */ /* 0x000fc800000006ff */
[----:B------:R1:W2:Y:S01]  /*56f0*/  SYNCS.PHASECHK.TRANS64.TRYWAIT P2, [UR4+0x31c30], R0 ;  /* 0x031c3000ff0075a7 */ /* 0x0002a20008040144 */
[----:B------:R-:W-:Y:S05]  /*5700*/  @!P0 BRA `(.L_x_9933) ;  /* 0x0000000000048947 */ /* 0x000fea0003800000 */
[----:B------:R-:W-:Y:S01]  /*5710*/  BPT.TRAP 0x1 ;  /* 0x000000040000795c */ /* 0x000fe20000300000 */
.L_x_9933:
[----:B--2---:R-:W-:Y:S05]  /*5720*/  @P2 BRA `(.L_x_9931) ;  /* 0x0000000000082947 */ /* 0x004fea0003800000 */
[----:B------:R-:W2:Y:S02]  /*5730*/  SYNCS.PHASECHK.TRANS64.TRYWAIT P2, [UR4+0x31c30], R0 ;  /* 0x031c3000ff0075a7 */ /* 0x000ea40008040144 */
[----:B--2---:R-:W-:Y:S05]  /*5740*/  @!P2 BRA `(.L_x_9934) ;  /* 0x000000e80080a947 */ /* 0x004fea0003800000 */
.L_x_9931:
[----:B------:R-:W3:Y:S01]  /*5750*/  S2R R8, SR_TID.X ;  /* 0x0000000000087919 */ /* 0x000ee20000002100 */
        /* <DEDUP_REMOVED lines=29> */
[----:B-12---:R-:W-:Y:S01]  /*5930*/  VIADD R0, R8, 0x8 ;  /* 0x0000000808007836 */ /* 0x006fe20000000000 */
        /* <DEDUP_REMOVED lines=63> */
[----:B0-----:R-:W-:-:S06]  /*5d30*/  WARPGROUP.ARRIVE ;  /* 0x00000000000079c5 */ /* 0x001fcc0000000000 */
        /* <DEDUP_REMOVED lines=261> */
.L_x_9936:
[----:B------:R-:W-:Y:S01]  /*6d90*/  ULEA UR4, UR6, UR37, 0x3 ;  /* 0x0000002506047291 */ /* 0x000fe2000f8e183f */
[----:B------:R-:W-:-:S05]  /*6da0*/  IMAD.U32 R0, RZ, RZ, UR39 ;  /* 0x00000027ff007e24 */ /* 0x000fca000f8e00ff */
[----:B------:R-:W-:-:S04]  /*6db0*/  SHF.L.U32 R0, R0, 0x1f, RZ ;  /* 0x0000001f00007819 */ /* 0x000fc800000006ff */
[----:B------:R0:W1:Y:S01]  /*6dc0*/  SYNCS.PHASECHK.TRANS64.TRYWAIT P2, [UR4+0x31c50], R0 ;  /* 0x031c5000ff0075a7 */ /* 0x0000620008040144 */
[----:B------:R-:W-:Y:S05]  /*6dd0*/  @!P0 BRA `(.L_x_9937) ;  /* 0x0000000000048947 */ /* 0x000fea0003800000 */
[----:B------:R-:W-:Y:S01]  /*6de0*/  BPT.TRAP 0x1 ;  /* 0x000000040000795c */ /* 0x000fe20000300000 */
.L_x_9937:
[----:B-1----:R-:W-:Y:S05]  /*6df0*/  @P2 BRA `(.L_x_9935) ;  /* 0x0000000000082947 */ /* 0x002fea0003800000 */
[----:B------:R-:W1:Y:S02]  /*6e00*/  SYNCS.PHASECHK.TRANS64.TRYWAIT P2, [UR4+0x31c50], R0 ;  /* 0x031c5000ff0075a7 */ /* 0x000e640008040144 */
[----:B-1----:R-:W-:Y:S05]  /*6e10*/  @!P2 BRA `(.L_x_9938) ;  /* 0x000000d000e4a947 */ /* 0x002fea0003800000 */
.L_x_9935:
        /* <DEDUP_REMOVED lines=9> */
[----:B-1----:R-:W-:Y:S01]  /*6eb0*/  IMAD.MOV.U32 R9, RZ, RZ, -0x2 ;  /* 0xfffffffeff097424 */ /* 0x002fe200078e00ff */
[----:B------:R-:W-:Y:S01]  /*6ec0*/  UMOV UR32, UR10 ;  /* 0x0000000a00207c82 */ /* 0x000fe20008000000 */
[----:B------:R-:W-:Y:S01]  /*6ed0*/  UMOV UR39, UR38 ;  /* 0x0000002600277c82 */ /* 0x000fe20008000000 */
[----:B------:R-:W-:-:S04]  /*6ee0*/  ULOP3.LUT UR4, UR4, 0x2400000, URZ, 0xfc, !UPT ;  /* 0x0240000004047892 */ /* 0x000fc8000f8efc3f */
[----:B------:R-:W-:Y:S02]  /*6ef0*/  UIMAD UR11, UR6, 0x6c0, UR4 ;  /* 0x000006c0060b78a4 */ /* 0x000fe4000f8e0204 */
[----:B------:R-:W-:-:S04]  /*6f00*/  UIMAD UR4, UR61, 0xc0, URZ ;  /* 0x000000c03d0478a4 */ /* 0x000fc8000f8e023f */
[----:B------:R-:W-:Y:S01]  /*6f10*/  UIMAD UR4, UR7, -0x90, UR4 ;  /* 0xffffff70070478a4 */ /* 0x000fe2000f8e0204 */
[----:B------:R-:W-:Y:S02]  /*6f20*/  UMOV UR34, UR11 ;  /* 0x0000000b00227c82 */ /* 0x000fe40008000000 */
[----:B------:R-:W-:Y:S01]  /*6f30*/  HGMMA.64x96x16.F32 R24, gdesc[UR32].tnspB, R24, gsb0 ;  /* 0x41600000201879f0 */ /* 0x000fe20008000818 */
[----:B------:R-:W-:Y:S02]  /*6f40*/  UIADD3 UR32, UR10, 0x180, URZ ;  /* 0x000001800a207890 */ /* 0x000fe4000fffe03f */
[----:B------:R-:W-:Y:S01]  /*6f50*/  UIADD3 UR34, UR11, 0x40, URZ ;  /* 0x000000400b227890 */ /* 0x000fe2000fffe03f */
[----:B------:R-:W-:Y:S01]  /*6f60*/  UMOV UR33, 0xc0000010 ;  /* 0xc000001000217882 */ /* 0x000fe20000000000 */
[----:B------:R-:W-:Y:S01]  /*6f70*/  UMOV UR35, 0x80000020 ;  /* 0x8000002000237882 */ /* 0x000fe20000000000 */
[----:B------:R-:W-:-:S04]  /*6f80*/  UIADD3 UR4, UR4, 0x1, UR15 ;  /* 0x0000000104047890 */ /* 0x000fc8000fffe00f */
[----:B------:R-:W-:-:S03]  /*6f90*/  UIADD3 UR4, UR4, -UR14, URZ ;  /* 0x8000000e04047290 */ /* 0x000fc6000fffe03f */
[----:B------:R-:W-:-:S03]  /*6fa0*/  ULDC UR14, c[0x0][0x988] ;  /* 0x00026200000e7ab9 */ /* 0x000fc60000000800 */
[----:B------:R-:W-:Y:S01]  /*6fb0*/  IMAD R8, R22, R9, UR4 ;  /* 0x0000000416087e24 */ /* 0x000fe2000f8e0209 */
[----:B------:R-:W-:Y:S01]  /*6fc0*/  UMOV UR4, UR14 ;  /* 0x0000000e00047c82 */ /* 0x000fe20008000000 */
[----:B------:R-:W-:Y:S02]  /*6fd0*/  R2UR UR14, R6 ;  /* 0x00000000060e72ca */ /* 0x000fe400000e0000 */
[----:B------:R-:W-:-:S04]  /*6fe0*/  IMAD.IADD R8, R23, 0x1, R8 ;  /* 0x0000000117087824 */ /* 0x000fc800078e0208 */
[C---:B------:R-:W-:Y:S01]  /*6ff0*/  VIADD R13, R8.reuse, 0x8 ;  /* 0x00000008080d7836 */ /* 0x040fe20000000000 */
[C---:B------:R-:W-:Y:S02]  /*7000*/  ISETP.GT.AND P2, PT, R8.reuse, RZ, PT ;  /* 0x000000ff0800720c */ /* 0x040fe40003f44270 */
[----:B------:R-:W-:Y:S02]  /*7010*/  ISETP.GT.AND P3, PT, R8, 0x1, PT ;  /* 0x000000010800780c */ /* 0x000fe40003f64270 */
[----:B------:R-:W-:Y:S02]  /*7020*/  FSEL R136, R136, -INF , P2 ;  /* 0xff80000088887808 */ /* 0x000fe40001000000 */
[----:B------:R-:W-:Y:S01]  /*7030*/  ISETP.GT.AND P2, PT, R8, 0x8, PT ;  /* 0x000000080800780c */ /* 0x000fe20003f44270 */
[----:B------:R-:W-:Y:S01]  /*7040*/  UISETP.GT.AND UP0, UPT, UR7, UR14, UPT ;  /* 0x0000000e0700728c */ /* 0x000fe2000bf04270 */
        /* <DEDUP_REMOVED lines=34> */
[----:B------:R-:W-:Y:S02]  /*7270*/  WARPGROUP.DEPBAR.LE gsb0, 0x0 ;  /* 0x00008000000079c5 */ /* 0x000fe40000010000 */
[----:B------:R-:W-:Y:S01]  /*7280*/  WARPGROUP.ARRIVE ;  /* 0x00000000000079c5 */ /* 0x000fe20000000000 */
[----:B------:R-:W-:Y:S02]  /*7290*/  FMNMX.FTZ R9, R125, R0, !PT ;  /* 0x000000007d097209 */ /* 0x000fe40007810000 */
[----:B------:R-:W-:Y:S02]  /*72a0*/  ISETP.GT.AND P2, PT, R8, 0x38, PT ;  /* 0x000000380800780c */ /* 0x000fe40003f44270 */
[----:B------:R-:W-:Y:S01]  /*72b0*/  FSEL R113, R113, -INF , P3 ;  /* 0xff80000071717808 */ /* 0x000fe20001800000 */
[----:B------:R-:W-:Y:S01]  /*72c0*/  HGMMA.64x96x16.F32 R24, gdesc[UR32].tnspB, R24, gsb0 ;  /* 0x41600000201879f0 */ /* 0x000fe20008000818 */
[----:B------:R-:W-:Y:S01]  /*72d0*/  UIADD3 UR32, UR10, 0x300, URZ ;  /* 0x000003000a207890 */ /* 0x000fe2000fffe03f */
[----:B------:R-:W-:Y:S01]  /*72e0*/  FMNMX.FTZ R0, R112, R9, !PT ;  /* 0x0000000970007209 */ /* 0x000fe20007810000 */
[----:B------:R-:W-:Y:S01]  /*72f0*/  UIADD3 UR34, UR11, 0x80, URZ ;  /* 0x000000800b227890 */ /* 0x000fe2000fffe03f */
[----:B------:R-:W-:Y:S01]  /*7300*/  ISETP.GT.AND P3, PT, R8, 0x39, PT ;  /* 0x000000390800780c */ /* 0x000fe20003f64270 */
[----:B------:R-:W-:Y:S01]  /*7310*/  UMOV UR33, 0xc0000010 ;  /* 0xc000001000217882 */ /* 0x000fe20000000000 */
[----:B------:R-:W-:Y:S01]  /*7320*/  UMOV UR35, 0x80000020 ;  /* 0x8000002000237882 */ /* 0x000fe20000000000 */
        /* <DEDUP_REMOVED lines=47> */
[----:B------:R-:W-:Y:S01]  /*7620*/  ISETP.GT.AND P3, PT, R8, 0x79, PT ;  /* 0x000000790800780c */ /* 0x000fe20003f64270 */
[----:B------:R-:W-:Y:S02]  /*7630*/  WARPGROUP.DEPBAR.LE gsb0, 0x0 ;  /* 0x00008000000079c5 */ /* 0x000fe40000010000 */
[----:B------:R-:W-:Y:S01]  /*7640*/  WARPGROUP.ARRIVE ;  /* 0x00000000000079c5 */ /* 0x000fe20000000000 */
[----:B------:R-:W-:-:S02]  /*7650*/  FSEL R84, R84, -INF , P2 ;  /* 0xff80000054547808 */ /* 0x000fc40001000000 */
        /* <DEDUP_REMOVED lines=19> */
[----:B------:R-:W-:Y:S02]  /*7790*/  FMNMX.FTZ R0, R76, R9, !PT ;  /* 0x000000094c007209 */ /* 0x000fe40007810000 */
[----:B------:R-:W-:Y:S02]  /*77a0*/  ISETP.GT.AND P3, PT, R13, RZ, PT ;  /* 0x000000ff0d00720c */ /* 0x000fe40003f64270 */
[----:B------:R-:W-:-:S02]  /*77b0*/  FMNMX.FTZ R9, R77, R0, !PT ;  /* 0x000000004d097209 */ /* 0x000fc40007810000 */
[C---:B------:R-:W-:Y:S02]  /*77c0*/  ISETP.GT.AND P4, PT, R13.reuse, 0x1, PT ;  /* 0x000000010d00780c */ /* 0x040fe40003f84270 */
[----:B------:R-:W-:Y:S01]  /*77d0*/  FSEL R138, R138, -INF , P3 ;  /* 0xff8000008a8a7808 */ /* 0x000fe20001800000 */
[----:B------:R-:W0:Y:S01]  /*77e0*/  SHFL.BFLY PT, R0, R9, 0x2, 0x1f ;  /* 0x0c401f0009007f89 */ /* 0x000e2200000e0000 */
[----:B------:R-:W-:Y:S02]  /*77f0*/  ISETP.GT.AND P5, PT, R13, 0x8, PT ;  /* 0x000000080d00780c */ /* 0x000fe40003fa4270 */
[----:B------:R-:W-:Y:S02]  /*7800*/  FSEL R139, R139, -INF , P4 ;  /* 0xff8000008b8b7808 */ /* 0x000fe40002000000 */
[----:B------:R-:W-:Y:S02]  /*7810*/  FMNMX.FTZ R20, R138, R5, !PT ;  /* 0x000000058a147209 */ /* 0x000fe40007810000 */
[----:B------:R-:W-:-:S02]  /*7820*/  ISETP.GT.AND P6, PT, R13, 0x9, PT ;  /* 0x000000090d00780c */ /* 0x000fc40003fc4270 */
[----:B------:R-:W-:Y:S02]  /*7830*/  FSEL R142, R142, -INF , P5 ;  /* 0xff8000008e8e7808 */ /* 0x000fe40002800000 */
[----:B------:R-:W-:Y:S02]  /*7840*/  FMNMX.FTZ R21, R139, R20, !PT ;  /* 0x000000148b157209 */ /* 0x000fe40007810000 */
[----:B------:R-:W-:Y:S02]  /*7850*/  FSEL R143, R143, -INF , P6 ;  /* 0xff8000008f8f7808 */ /* 0x000fe40003000000 */
[C---:B------:R-:W-:Y:S02]  /*7860*/  ISETP.GT.AND P3, PT, R13.reuse, 0x10, PT ;  /* 0x000000100d00780c */ /* 0x040fe40003f64270 */
[----:B------:R-:W-:Y:S02]  /*7870*/  ISETP.GT.AND P4, PT, R13, 0x11, PT ;  /* 0x000000110d00780c */ /* 0x000fe40003f84270 */
[----:B------:R-:W-:-:S02]  /*7880*/  FSEL R130, R130, -INF , P3 ;  /* 0xff80000082827808 */ /* 0x000fc40001800000 */
[----:B------:R-:W-:Y:S02]  /*7890*/  ISETP.GT.AND P5, PT, R13, 0x18, PT ;  /* 0x000000180d00780c */ /* 0x000fe40003fa4270 */
[----:B------:R-:W-:Y:S02]  /*78a0*/  FSEL R131, R131, -INF , P4 ;  /* 0xff80000083837808 */ /* 0x000fe40002000000 */
[----:B0-----:R-:W-:Y:S02]  /*78b0*/  FMNMX.FTZ R10, R9, R0, !PT ;  /* 0x00000000090a7209 */ /* 0x001fe40007810000 */
[----:B------:R-:W-:Y:S02]  /*78c0*/  ISETP.GT.AND P6, PT, R13, 0x19, PT ;  /* 0x000000190d00780c */ /* 0x000fe40003fc4270 */
[----:B------:R-:W-:Y:S01]  /*78d0*/  FSEL R134, R134, -INF , P5 ;  /* 0xff80000086867808 */ /* 0x000fe20002800000 */
[----:B------:R-:W0:Y:S01]  /*78e0*/  SHFL.BFLY PT, R11, R10, 0x1, 0x1f ;  /* 0x0c201f000a0b7f89 */ /* 0x000e2200000e0000 */
[----:B------:R-:W-:-:S02]  /*78f0*/  FSEL R135, R135, -INF , P6 ;  /* 0xff80000087877808 */ /* 0x000fc40003000000 */
[C---:B------:R-:W-:Y:S02]  /*7900*/  ISETP.GT.AND P3, PT, R13.reuse, 0x20, PT ;  /* 0x000000200d00780c */ /* 0x040fe40003f64270 */
[C---:B------:R-:W-:Y:S02]  /*7910*/  ISETP.GT.AND P4, PT, R13.reuse, 0x21, PT ;  /* 0x000000210d00780c */ /* 0x040fe40003f84270 */
[----:B------:R-:W-:Y:S02]  /*7920*/  FSEL R122, R122, -INF , P3 ;  /* 0xff8000007a7a7808 */ /* 0x000fe40001800000 */
[----:B------:R-:W-:Y:S02]  /*7930*/  ISETP.GT.AND P5, PT, R13, 0x28, PT ;  /* 0x000000280d00780c */ /* 0x000fe40003fa4270 */
[----:B------:R-:W-:Y:S02]  /*7940*/  FSEL R123, R123, -INF , P4 ;  /* 0xff8000007b7b7808 */ /* 0x000fe40002000000 */
[----:B------:R-:W-:-:S02]  /*7950*/  ISETP.GT.AND P6, PT, R13, 0x29, PT ;  /* 0x000000290d00780c */ /* 0x000fc40003fc4270 */
[----:B------:R-:W-:Y:S02]  /*7960*/  FSEL R126, R126, -INF , P5 ;  /* 0xff8000007e7e7808 */ /* 0x000fe40002800000 */
[----:B------:R-:W-:Y:S02]  /*7970*/  FSEL R127, R127, -INF , P6 ;  /* 0xff8000007f7f7808 */ /* 0x000fe40003000000 */
[C---:B------:R-:W-:Y:S02]  /*7980*/  ISETP.GT.AND P3, PT, R13.reuse, 0x30, PT ;  /* 0x000000300d00780c */ /* 0x040fe40003f64270 */
[----:B------:R-:W-:Y:S02]  /*7990*/  ISETP.GT.AND P4, PT, R13, 0x31, PT ;  /* 0x000000310d00780c */ /* 0x000fe40003f84270 */
[----:B------:R-:W-:Y:S02]  /*79a0*/  FSEL R114, R114, -INF , P3 ;  /* 0xff80000072727808 */ /* 0x000fe40001800000 */
[----:B0-----:R-:W-:-:S02]  /*79b0*/  FMNMX.FTZ R0, R10, R11, !PT ;  /* 0x0000000b0a007209 */ /* 0x001fc40007810000 */
[C---:B------:R-:W-:Y:S02]  /*79c0*/  ISETP.GT.AND P5, PT, R13.reuse, 0x38, PT ;  /* 0x000000380d00780c */ /* 0x040fe40003fa4270 */
[C---:B------:R-:W-:Y:S01]  /*79d0*/  FSETP.NEU.FTZ.AND P2, PT, R0.reuse, -INF , PT ;  /* 0xff8000000000780b */ /* 0x040fe20003f5d000 */
[----:B------:R-:W-:Y:S01]  /*79e0*/  FMUL.FTZ R11, R0, UR4 ;  /* 0x00000004000b7c20 */ /* 0x000fe20008410000 */
[----:B------:R-:W-:Y:S02]  /*79f0*/  ISETP.GT.AND P6, PT, R13, 0x39, PT ;  /* 0x000000390d00780c */ /* 0x000fe40003fc4270 */
[----:B------:R-:W-:Y:S02]  /*7a00*/  FSEL R118, R118, -INF , P5 ;  /* 0xff80000076767808 */ /* 0x000fe40002800000 */
[----:B------:R-:W-:Y:S01]  /*7a10*/  FSEL R9, R11, RZ, P2 ;  /* 0x000000ff0b097208 */ /* 0x000fe20001000000 */
[----:B------:R-:W-:Y:S02]  /*7a20*/  WARPGROUP.DEPBAR.LE gsb0, 0x0 ;  /* 0x00008000000079c5 */ /* 0x000fe40000010000 */
[----:B------:R-:W-:Y:S01]  /*7a30*/  WARPGROUP.ARRIVE ;  /* 0x00000000000079c5 */ /* 0x000fe20000000000 */
[----:B------:R-:W-:Y:S01]  /*7a40*/  FSEL R119, R119, -INF , P6 ;  /* 0xff80000077777808 */ /* 0x000fe20003000000 */
[--C-:B------:R-:W-:Y:S01]  /*7a50*/  FFMA.FTZ R14, R128, UR4, -R9.reuse ;  /* 0x00000004800e7c23 */ /* 0x100fe20008010809 */
[----:B------:R-:W-:Y:S01]  /*7a60*/  FMNMX.FTZ R128, R142, R21, !PT ;  /* 0x000000158e807209 */ /* 0x000fe20007810000 */
[--C-:B------:R-:W-:Y:S01]  /*7a70*/  FFMA.FTZ R15, R129, UR4, -R9.reuse ;  /* 0x00000004810f7c23 */ /* 0x100fe20008010809 */
[--C-:B------:R-:W-:Y:S01]  /*7a80*/  FFMA.FTZ R132, R132, UR4, -R9.reuse ;  /* 0x0000000484847c23 */ /* 0x100fe20008010809 */
[----:B------:R-:W-:Y:S01]  /*7a90*/  HGMMA.64x96x16.F32 R24, gdesc[UR32].tnspB, R24, gsb0 ;  /* 0x41600000201879f0 */ /* 0x000fe20008000818 */
[----:B------:R-:W-:Y:S01]  /*7aa0*/  UIADD3 UR32, UR10, 0x600, URZ ;  /* 0x000006000a207890 */ /* 0x000fe2000fffe03f */
[----:B------:R-:W-:Y:S01]  /*7ab0*/  FMNMX.FTZ R129, R143, R128, !PT ;  /* 0x000000808f817209 */ /* 0x000fe20007810000 */
[----:B------:R-:W-:Y:S01]  /*7ac0*/  UIADD3 UR34, UR11, 0x100, URZ ;  /* 0x000001000b227890 */ /* 0x000fe2000fffe03f */
[----:B------:R0:W-:Y:S01]  /*7ad0*/  MUFU.EX2 R20, R132 ;  /* 0x0000008400147308 */ /* 0x0001e20000000800 */
[----:B------:R-:W-:Y:S01]  /*7ae0*/  UMOV UR33, 0xc0000010 ;  /* 0xc000001000217882 */ /* 0x000fe20000000000 */
[----:B------:R-:W-:Y:S01]  /*7af0*/  UMOV UR35, 0x80000020 ;  /* 0x8000002000237882 */ /* 0x000fe20000000000 */
[----:B------:R-:W-:Y:S01]  /*7b00*/  FMNMX.FTZ R128, R130, R129, !PT ;  /* 0x0000008182807209 */ /* 0x000fe20007810000 */
[--C-:B------:R-:W-:Y:S01]  /*7b10*/  FFMA.FTZ R21, R133, UR4, -R9.reuse ;  /* 0x0000000485157c23 */ /* 0x100fe20008010809 */
[----:B------:R-:W-:Y:S01]  /*7b20*/  ISETP.GT.AND P3, PT, R13, 0x40, PT ;  /* 0x000000400d00780c */ /* 0x000fe20003f64270 */
[--C-:B------:R-:W-:Y:S01]  /*7b30*/  FFMA.FTZ R133, R116, UR4, -R9.reuse ;  /* 0x0000000474857c23 */ /* 0x100fe20008010809 */
[----:B------:R-:W-:Y:S01]  /*7b40*/  FMNMX.FTZ R129, R131, R128, !PT ;  /* 0x0000008083817209 */ /* 0x000fe20007810000 */
[--C-:B------:R-:W-:Y:S01]  /*7b50*/  FFMA.FTZ R10, R136, UR4, -R9.reuse ;  /* 0x00000004880a7c23 */ /* 0x100fe20008010809 */
[--C-:B0-----:R-:W-:Y:S01]  /*7b60*/  FFMA.FTZ R132, R125, UR4, -R9.reuse ;  /* 0x000000047d847c23 */ /* 0x101fe20008010809 */
[----:B------:R-:W-:Y:S01]  /*7b70*/  FSEL R125, R115, -INF , P4 ;  /* 0xff800000737d7808 */ /* 0x000fe20002000000 */
[--C-:B------:R-:W-:Y:S01]  /*7b80*/  FFMA.FTZ R136, R117, UR4, -R9.reuse ;  /* 0x0000000475887c23 */ /* 0x100fe20008010809 */
[----:B------:R-:W-:Y:S01]  /*7b90*/  FMNMX.FTZ R128, R134, R129, !PT ;  /* 0x0000008186807209 */ /* 0x000fe20007810000 */
[----:B------:R0:W-:Y:S01]  /*7ba0*/  MUFU.EX2 R115, R132 ;  /* 0x0000008400737308 */ /* 0x0001e20000000800 */
[----:B------:R-:W-:Y:S01]  /*7bb0*/  ISETP.GT.AND P4, PT, R13, 0x41, PT ;  /* 0x000000410d00780c */ /* 0x000fe20003f84270 */
[--C-:B------:R-:W-:Y:S01]  /*7bc0*/  FFMA.FTZ R11, R137, UR4, -R9.reuse ;  /* 0x00000004890b7c23 */ /* 0x100fe20008010809 */
[----:B------:R-:W-:Y:S01]  /*7bd0*/  FMNMX.FTZ R129, R135, R128, !PT ;  /* 0x0000008087817209 */ /* 0x000fe20007810000 */
[--C-:B------:R-:W-:Y:S01]  /*7be0*/  FFMA.FTZ R137, R108, UR4, -R9.reuse ;  /* 0x000000046c897c23 */ /* 0x100fe20008010809 */
[----:B------:R-:W-:Y:S01]  /*7bf0*/  ISETP.GT.AND P5, PT, R13, 0x48, PT ;  /* 0x000000480d00780c */ /* 0x000fe20003fa4270 */
[--C-:B------:R-:W-:Y:S01]  /*7c00*/  FFMA.FTZ R100, R100, UR4, -R9.reuse ;  /* 0x0000000464647c23 */ /* 0x100fe20008010809 */
[----:B------:R-:W-:Y:S01]  /*7c10*/  FMNMX.FTZ R128, R122, R129, !PT ;  /* 0x000000817a807209 */ /* 0x000fe20007810000 */
[----:B------:R-:W-:Y:S01]  /*7c20*/  MUFU.EX2 R10, R10 ;  /* 0x0000000a000a7308 */ /* 0x000fe20000000800 */
[--C-:B0-----:R-:W-:Y:S01]  /*7c30*/  FFMA.FTZ R132, R113, UR4, -R9.reuse ;  /* 0x0000000471847c23 */ /* 0x101fe20008010809 */
[----:B------:R-:W-:Y:S01]  /*7c40*/  FSEL R113, R106, -INF , P3 ;  /* 0xff8000006a717808 */ /* 0x000fe20001800000 */
[--C-:B------:R-:W-:Y:S01]  /*7c50*/  FFMA.FTZ R12, R140, UR4, -R9.reuse ;  /* 0x000000048c0c7c23 */ /* 0x100fe20008010809 */
[----:B------:R-:W-:Y:S01]  /*7c60*/  FMNMX.FTZ R129, R123, R128, !PT ;  /* 0x000000807b817209 */ /* 0x000fe20007810000 */
[--C-:B------:R-:W-:Y:S01]  /*7c70*/  FFMA.FTZ R141, R141, UR4, -R9.reuse ;  /* 0x000000048d8d7c23 */ /* 0x100fe20008010809 */
[----:B------:R-:W-:Y:S01]  /*7c80*/  FSEL R107, R107, -INF , P4 ;  /* 0xff8000006b6b7808 */ /* 0x000fe20002000000 */
[--C-:B------:R-:W-:Y:S01]  /*7c90*/  FFMA.FTZ R120, R120, UR4, -R9.reuse ;  /* 0x0000000478787c23 */ /* 0x100fe20008010809 */
[----:B------:R-:W-:Y:S01]  /*7ca0*/  FMNMX.FTZ R128, R126, R129, !PT ;  /* 0x000000817e807209 */ /* 0x000fe20007810000 */
[----:B------:R-:W-:Y:S01]  /*7cb0*/  MUFU.EX2 R106, R132 ;  /* 0x00000084006a7308 */ /* 0x000fe20000000800 */
[----:B------:R-:W-:Y:S01]  /*7cc0*/  ISETP.GT.AND P3, PT, R13, 0x49, PT ;  /* 0x000000490d00780c */ /* 0x000fe20003f64270 */
[--C-:B------:R-:W-:Y:S01]  /*7cd0*/  FFMA.FTZ R121, R121, UR4, -R9.reuse ;  /* 0x0000000479797c23 */ /* 0x100fe20008010809 */
[----:B------:R-:W-:Y:S01]  /*7ce0*/  FMNMX.FTZ R129, R127, R128, !PT ;  /* 0x000000807f817209 */ /* 0x000fe20007810000 */
[--C-:B------:R-:W-:Y:S01]  /*7cf0*/  FFMA.FTZ R124, R124, UR4, -R9.reuse ;  /* 0x000000047c7c7c23 */ /* 0x100fe20008010809 */
[----:B------:R-:W-:Y:S01]  /*7d00*/  FSEL R110, R110, -INF , P5 ;  /* 0xff8000006e6e7808 */ /* 0x000fe20002800000 */
        /* <DEDUP_REMOVED lines=28> */
[----:B0-----:R-:W-:Y:S01]  /*7ed0*/  FFMA.FTZ R136, R105, UR4, -R9 ;  /* 0x0000000469887c23 */ /* 0x001fe20008010809 */
[----:B------:R-:W-:-:S02]  /*7ee0*/  FMNMX.FTZ R128, R116, R129, !PT ;  /* 0x0000008174807209 */ /* 0x000fc40007810000 */
[----:B------:R-:W-:Y:S01]  /*7ef0*/  FSEL R129, R99, -INF , P4 ;  /* 0xff80000063817808 */ /* 0x000fe20002000000 */
[----:B------:R-:W-:Y:S01]  /*7f00*/  FFMA.FTZ R99, R104, UR4, -R9 ;  /* 0x0000000468637c23 */ /* 0x000fe20008010809 */
[----:B------:R-:W-:Y:S01]  /*7f10*/  FMNMX.FTZ R132, R117, R128, !PT ;  /* 0x0000008075847209 */ /* 0x000fe20007810000 */
[----:B------:R-:W-:Y:S01]  /*7f20*/  MUFU.EX2 R8, R141 ;  /* 0x0000008d00087308 */ /* 0x000fe20000000800 */
[----:B------:R-:W-:Y:S02]  /*7f30*/  FSEL R128, R102, -INF , P5 ;  /* 0xff80000066807808 */ /* 0x000fe40002800000 */
[----:B------:R-:W-:Y:S02]  /*7f40*/  FMNMX.FTZ R133, R129, R132, !PT ;  /* 0x0000008481857209 */ /* 0x000fe40007810000 */
[C---:B------:R-:W-:Y:S02]  /*7f50*/  ISETP.GT.AND P3, PT, R13.reuse, 0x60, PT ;  /* 0x000000600d00780c */ /* 0x040fe40003f64270 */
        /* <DEDUP_REMOVED lines=9> */
[----:B------:R-:W-:-:S02]  /*7ff0*/  ISETP.GT.AND P3, PT, R13, 0x69, PT ;  /* 0x000000690d00780c */ /* 0x000fc40003f64270 */
[----:B------:R-:W-:Y:S01]  /*8000*/  FSEL R94, R94, -INF , P5 ;  /* 0xff8000005e5e7808 */ /* 0x000fe20002800000 */
[----:B------:R-:W-:Y:S01]  /*8010*/  MUFU.EX2 R15, R15 ;  /* 0x0000000f000f7308 */ /* 0x000fe20000000800 */
[----:B------:R-:W-:Y:S01]  /*8020*/  FMNMX.FTZ R105, R91, R132, !PT ;  /* 0x000000845b697209 */ /* 0x000fe20007810000 */
[----:B------:R-:W-:Y:S01]  /*8030*/  FFMA.FTZ R132, R109, UR4, -R9 ;  /* 0x000000046d847c23 */ /* 0x000fe20008010809 */
[----:B------:R-:W-:Y:S01]  /*8040*/  FSEL R104, R95, -INF , P3 ;  /* 0xff8000005f687808 */ /* 0x000fe20001800000 */
[----:B------:R-:W-:Y:S02]  /*8050*/  WARPGROUP.DEPBAR.LE gsb0, 0x0 ;  /* 0x00008000000079c5 */ /* 0x000fe40000010000 */
[----:B------:R-:W-:Y:S01]  /*8060*/  WARPGROUP.ARRIVE ;  /* 0x00000000000079c5 */ /* 0x000fe20000000000 */
[----:B------:R-:W-:Y:S01]  /*8070*/  ISETP.GT.AND P3, PT, R13, 0x70, PT ;  /* 0x000000700d00780c */ /* 0x000fe20003f64270 */
[----:B------:R-:W-:Y:S01]  /*8080*/  MUFU.EX2 R95, R137 ;  /* 0x00000089005f7308 */ /* 0x000fe20000000800 */
[----:B------:R-:W-:-:S02]  /*8090*/  FMNMX.FTZ R133, R94, R105, !PT ;  /* 0x000000695e857209 */ /* 0x000fc40007810000 */
[C---:B------:R-:W-:Y:S01]  /*80a0*/  ISETP.GT.AND P4, PT, R13.reuse, 0x71, PT ;  /* 0x000000710d00780c */ /* 0x040fe20003f84270 */
[----:B------:R-:W-:Y:S01]  /*80b0*/  HGMMA.64x96x16.F32 R24, gdesc[UR32].tnspB, R24, gsb0 ;  /* 0x41600000201879f0 */ /* 0x000fe20008000818 */
[----:B------:R-:W-:Y:S01]  /*80c0*/  UIADD3 UR32, UR10, 0x780, URZ ;  /* 0x000007800a207890 */ /* 0x000fe2000fffe03f */
[----:B------:R-:W-:Y:S01]  /*80d0*/  FSEL R105, R82, -INF , P3 ;  /* 0xff80000052697808 */ /* 0x000fe20001800000 */
[----:B------:R-:W-:Y:S01]  /*80e0*/  UIADD3 UR34, UR11, 0x140, URZ ;  /* 0x000001400b227890 */ /* 0x000fe2000fffe03f */
[----:B------:R-:W-:Y:S01]  /*80f0*/  FMNMX.FTZ R108, R104, R133, !PT ;  /* 0x00000085686c7209 */ /* 0x000fe20007810000 */
[----:B------:R-:W-:Y:S01]  /*8100*/  UMOV UR33, 0xc0000010 ;  /* 0xc000001000217882 */ /* 0x000fe20000000000 */
[----:B------:R-:W-:Y:S01]  /*8110*/  UMOV UR35, 0x80000020 ;  /* 0x8000002000237882 */ /* 0x000fe20000000000 */
[----:B------:R-:W-:Y:S01]  /*8120*/  ISETP.GT.AND P5, PT, R13, 0x78, PT ;  /* 0x000000780d00780c */ /* 0x000fe20003fa4270 */
[----:B------:R-:W-:Y:S01]  /*8130*/  FFMA.FTZ R133, R96, UR4, -R9 ;  /* 0x0000000460857c23 */ /* 0x000fe20008010809 */
[----:B------:R-:W-:Y:S01]  /*8140*/  FSEL R83, R83, -INF , P4 ;  /* 0xff80000053537808 */ /* 0x000fe20002000000 */
[----:B------:R0:W-:Y:S01]  /*8150*/  MUFU.EX2 R82, R132 ;  /* 0x0000008400527308 */ /* 0x0001e20000000800 */
[----:B------:R-:W-:-:S02]  /*8160*/  FMNMX.FTZ R108, R105, R108, !PT ;  /* 0x0000006c696c7209 */ /* 0x000fc40007810000 */
[----:B------:R-:W-:Y:S02]  /*8170*/  ISETP.GT.AND P3, PT, R13, 0x79, PT ;  /* 0x000000790d00780c */ /* 0x000fe40003f64270 */
[----:B------:R-:W-:Y:S02]  /*8180*/  FSEL R86, R86, -INF , P5 ;  /* 0xff80000056567808 */ /* 0x000fe40002800000 */
[----:B------:R-:W-:Y:S01]  /*8190*/  FMNMX.FTZ R109, R83, R108, !PT ;  /* 0x0000006c536d7209 */ /* 0x000fe20007810000 */
[----:B------:R-:W-:Y:S01]  /*81a0*/  FFMA.FTZ R108, R97, UR4, -R9 ;  /* 0x00000004616c7c23 */ /* 0x000fe20008010809 */
[----:B------:R-:W-:Y:S01]  /*81b0*/  FSEL R96, R87, -INF , P3 ;  /* 0xff80000057607808 */ /* 0x000fe20001800000 */
[----:B------:R-:W-:Y:S01]  /*81c0*/  MUFU.EX2 R21, R21 ;  /* 0x0000001500157308 */ /* 0x000fe20000000800 */
[----:B------:R-:W-:Y:S02]  /*81d0*/  ISETP.GT.AND P3, PT, R13, 0x80, PT ;  /* 0x000000800d00780c */ /* 0x000fe40003f64270 */
[----:B------:R-:W-:-:S02]  /*81e0*/  FMNMX.FTZ R109, R86, R109, !PT ;  /* 0x0000006d566d7209 */ /* 0x000fc40007810000 */
[----:B------:R-:W-:Y:S02]  /*81f0*/  FSEL R97, R74, -INF , P3 ;  /* 0xff8000004a617808 */ /* 0x000fe40001800000 */
[C---:B------:R-:W-:Y:S01]  /*8200*/  ISETP.GT.AND P4, PT, R13.reuse, 0x81, PT ;  /* 0x000000810d00780c */ /* 0x040fe20003f84270 */
[----:B------:R1:W-:Y:S01]  /*8210*/  MUFU.EX2 R87, R133 ;  /* 0x0000008500577308 */ /* 0x0003e20000000800 */
[----:B------:R-:W-:Y:S02]  /*8220*/  FMNMX.FTZ R74, R96, R109, !PT ;  /* 0x0000006d604a7209 */ /* 0x000fe40007810000 */
[----:B------:R-:W-:Y:S02]  /*8230*/  ISETP.GT.AND P5, PT, R13, 0x88, PT ;  /* 0x000000880d00780c */ /* 0x000fe40003fa4270 */
[----:B------:R-:W-:Y:S02]  /*8240*/  FSEL R109, R75, -INF , P4 ;  /* 0xff8000004b6d7808 */ /* 0x000fe40002000000 */
[----:B------:R-:W-:Y:S01]  /*8250*/  FMNMX.FTZ R74, R97, R74, !PT ;  /* 0x0000004a614a7209 */ /* 0x000fe20007810000 */
[----:B------:R-:W-:Y:S01]  /*8260*/  MUFU.EX2 R120, R120 ;  /* 0x0000007800787308 */ /* 0x000fe20000000800 */
[----:B------:R-:W-:-:S02]  /*8270*/  ISETP.GT.AND P3, PT, R13, 0x89, PT ;  /* 0x000000890d00780c */ /* 0x000fc40003f64270 */
[----:B0-----:R-:W-:Y:S02]  /*8280*/  FSEL R132, R78, -INF , P5 ;  /* 0xff8000004e847808 */ /* 0x001fe40002800000 */
[----:B------:R-:W-:Y:S02]  /*8290*/  FMNMX.FTZ R13, R109, R74, !PT ;  /* 0x0000004a6d0d7209 */ /* 0x000fe40007810000 */
[----:B-1----:R-:W-:Y:S01]  /*82a0*/  FSEL R133, R79, -INF , P3 ;  /* 0xff8000004f857808 */ /* 0x002fe20001800000 */
[----:B------:R0:W-:Y:S01]  /*82b0*/  MUFU.EX2 R78, R100 ;  /* 0x00000064004e7308 */ /* 0x0001e20000000800 */
[----:B------:R-:W-:Y:S01]  /*82c0*/  FMNMX.FTZ R74, R132, R13, !PT ;  /* 0x0000000d844a7209 */ /* 0x000fe20007810000 */
[--C-:B------:R-:W-:Y:S01]  /*82d0*/  FFMA.FTZ R79, R101, UR4, -R9.reuse ;  /* 0x00000004654f7c23 */ /* 0x100fe20008010809 */
[----:B------:R-:W-:Y:S02]  /*82e0*/  FFMA.FTZ R101, R73, UR4, -R9 ;  /* 0x0000000449657c23 */ /* 0x000fe40008010809 */
[----:B------:R-:W-:-:S03]  /*82f0*/  FMNMX.FTZ R13, R133, R74, !PT ;  /* 0x0000004a850d7209 */ /* 0x000fc60007810000 */
[----:B------:R-:W-:Y:S01]  /*8300*/  MUFU.EX2 R121, R121 ;  /* 0x0000007900797308 */ /* 0x000fe20000000800 */
[----:B0-----:R-:W-:Y:S01]  /*8310*/  FFMA.FTZ R100, R72, UR4, -R9 ;  /* 0x0000000448647c23 */ /* 0x001fe20008010809 */
[----:B------:R-:W0:Y:S01]  /*8320*/  SHFL.BFLY PT, R74, R13, 0x2, 0x1f ;  /* 0x0c401f000d4a7f89 */ /* 0x000e2200000e0000 */
[----:B------:R-:W-:-:S05]  /*8330*/  FSEL R72, R0, RZ, P2 ;  /* 0x000000ff00487208 */ /* 0x000fca0001000000 */
[----:B------:R-:W-:Y:S01]  /*8340*/  FADD.FTZ R72, -R72, R7 ;  /* 0x0000000748487221 */ /* 0x000fe20000010100 */
[----:B------:R-:W-:Y:S03]  /*8350*/  MUFU.EX2 R124, R124 ;  /* 0x0000007c007c7308 */ /* 0x000fe60000000800 */
[----:B------:R-:W-:-:S05]  /*8360*/  FMUL.FTZ R72, R72, UR4 ;  /* 0x0000000448487c20 */ /* 0x000fca0008410000 */
[----:B------:R-:W-:Y:S08]  /*8370*/  MUFU.EX2 R112, R112 ;  /* 0x0000007000707308 */ /* 0x000ff00000000800 */
[----:B------:R-:W-:Y:S01]  /*8380*/  MUFU.EX2 R99, R99 ;  /* 0x0000006300637308 */ /* 0x000fe20000000800 */
[----:B0-----:R-:W-:-:S05]  /*8390*/  FMNMX.FTZ R74, R13, R74, !PT ;  /* 0x0000004a0d4a7209 */ /* 0x001fca0007810000 */
[----:B------:R-:W0:Y:S02]  /*83a0*/  SHFL.BFLY PT, R13, R74, 0x1, 0x1f ;  /* 0x0c201f004a0d7f89 */ /* 0x000e2400000e0000 */
[----:B------:R-:W-:Y:S08]  /*83b0*/  MUFU.EX2 R108, R108 ;  /* 0x0000006c006c7308 */ /* 0x000ff00000000800 */
[----:B------:R-:W-:Y:S08]  /*83c0*/  MUFU.EX2 R79, R79 ;  /* 0x0000004f004f7308 */ /* 0x000ff00000000800 */
[----:B------:R-:W-:Y:S01]  /*83d0*/  MUFU.EX2 R88, R88 ;  /* 0x0000005800587308 */ /* 0x000fe20000000800 */
[----:B------:R-:W-:-:S02]  /*83e0*/  WARPGROUP.DEPBAR.LE gsb0, 0x0 ;  /* 0x00008000000079c5 */ /* 0x000fc40000010000 */
[----:B------:R-:W-:Y:S01]  /*83f0*/  WARPGROUP.ARRIVE ;  /* 0x00000000000079c5 */ /* 0x000fe20000000000 */
[----:B0-----:R-:W-:Y:S01]  /*8400*/  FMNMX.FTZ R13, R74, R13, !PT ;  /* 0x0000000d4a0d7209 */ /* 0x001fe20007810000 */
[----:B------:R-:W-:-:S03]  /*8410*/  FFMA.FTZ R74, R77, UR4, -R9 ;  /* 0x000000044d4a7c23 */ /* 0x000fc60008010809 */
[----:B------:R-:W-:Y:S01]  /*8420*/  MUFU.EX2 R89, R89 ;  /* 0x0000005900597308 */ /* 0x000fe20000000800 */
[----:B------:R-:W-:Y:S01]  /*8430*/  HGMMA.64x96x16.F32 R24, gdesc[UR32].tnspB, R24, gsb0 ;  /* 0x41600000201879f0 */ /* 0x000fe20008000818 */
[----:B------:R-:W-:Y:S01]  /*8440*/  UIADD3 UR32, UR10, 0x900, URZ ;  /* 0x000009000a207890 */ /* 0x000fe2000fffe03f */
[C---:B------:R-:W-:Y:S01]  /*8450*/  FMUL.FTZ R136, R13.reuse, UR4 ;  /* 0x000000040d887c20 */ /* 0x040fe20008410000 */
[----:B------:R-:W-:Y:S01]  /*8460*/  UIADD3 UR34, UR11, 0x180, URZ ;  /* 0x000001800b227890 */ /* 0x000fe2000fffe03f */
[----:B------:R-:W-:Y:S01]  /*8470*/  FSETP.NEU.FTZ.AND P2, PT, R13, -INF , PT ;  /* 0xff8000000d00780b */ /* 0x000fe20003f5d000 */
[----:B------:R-:W-:Y:S01]  /*8480*/  UMOV UR33, 0xc0000010 ;  /* 0xc000001000217882 */ /* 0x000fe20000000000 */
[----:B------:R-:W-:Y:S01]  /*8490*/  UMOV UR35, 0x80000020 ;  /* 0x8000002000237882 */ /* 0x000fe20000000000 */
[----:B------:R0:W1:Y:S01]  /*84a0*/  MUFU.EX2 R77, R72 ;  /* 0x00000048004d7308 */ /* 0x0000620000000800 */
[----:B------:R-:W-:-:S05]  /*84b0*/  FSEL R136, R136, RZ, P2 ;  /* 0x000000ff88887208 */ /* 0x000fca0001000000 */
[--C-:B------:R-:W-:Y:S01]  /*84c0*/  FFMA.FTZ R137, R143, UR4, -R136.reuse ;  /* 0x000000048f897c23 */ /* 0x100fe20008010888 */
[--C-:B------:R-:W-:Y:S01]  /*84d0*/  FFMA.FTZ R75, R142, UR4, -R136.reuse ;  /* 0x000000048e4b7c23 */ /* 0x100fe20008010888 */
[----:B------:R-:W2:Y:S01]  /*84e0*/  S2R R143, SR_TID.X ;  /* 0x00000000008f7919 */ /* 0x000ea20000002100 */
[----:B0-----:R-:W-:Y:S01]  /*84f0*/  FSEL R72, R13, RZ, P2 ;  /* 0x000000ff0d487208 */ /* 0x001fe20001000000 */
[----:B------:R0:W-:Y:S01]  /*8500*/  MUFU.EX2 R7, R74 ;  /* 0x0000004a00077308 */ /* 0x0001e20000000800 */
[--C-:B------:R-:W-:Y:S01]  /*8510*/  FFMA.FTZ R73, R138, UR4, -R136.reuse ;  /* 0x000000048a497c23 */ /* 0x100fe20008010888 */
[--C-:B------:R-:W-:Y:S01]  /*8520*/  FFMA.FTZ R9, R139, UR4, -R136.reuse ;  /* 0x000000048b097c23 */ /* 0x100fe20008010888 */
[--C-:B------:R-:W-:Y:S01]  /*8530*/  FFMA.FTZ R140, R135, UR4, -R136.reuse ;  /* 0x00000004878c7c23 */ /* 0x100fe20008010888 */
[--C-:B------:R-:W-:Y:S01]  /*8540*/  FFMA.FTZ R135, R118, UR4, -R136.reuse ;  /* 0x0000000476877c23 */ /* 0x100fe20008010888 */
[----:B------:R-:W-:Y:S01]  /*8550*/  FFMA.FTZ R118, R113, UR4, -R136 ;  /* 0x0000000471767c23 */ /* 0x000fe20008010888 */
[----:B------:R-:W-:-:S02]  /*8560*/  IMAD.U32 R113, RZ, RZ, UR36 ;  /* 0x00000024ff717e24 */ /* 0x000fc4000f8e00ff */
[--C-:B------:R-:W-:Y:S01]  /*8570*/  FFMA.FTZ R139, R131, UR4, -R136.reuse ;  /* 0x00000004838b7c23 */ /* 0x100fe20008010888 */
[----:B------:R-:W-:Y:S01]  /*8580*/  MUFU.EX2 R73, R73 ;  /* 0x0000004900497308 */ /* 0x000fe20000000800 */
[----:B0-----:R-:W-:Y:S01]  /*8590*/  FADD.FTZ R74, -R72, R5 ;  /* 0x00000005484a7221 */ /* 0x001fe20000010100 */
[--C-:B------:R-:W-:Y:S01]  /*85a0*/  FFMA.FTZ R131, R114, UR4, -R136.reuse ;  /* 0x0000000472837c23 */ /* 0x100fe20008010888 */
[----:B------:R-:W-:Y:S01]  /*85b0*/  @!P1 LEA R113, R113, UR37, 0x3 ;  /* 0x0000002571719c11 */ /* 0x000fe2000f8e18ff */
[----:B------:R-:W-:Y:S01]  /*85c0*/  FFMA.FTZ R138, R130, UR4, -R136 ;  /* 0x00000004828a7c23 */ /* 0x000fe20008010888 */
[----:B-1----:R-:W-:Y:S01]  /*85d0*/  FFMA.FTZ R114, R77, R4, R10 ;  /* 0x000000044d727223 */ /* 0x002fe2000001000a */
        /* <DEDUP_REMOVED lines=11> */
[----:B------:R-:W-:Y:S01]  /*8690*/  FFMA.FTZ R107, R107, UR4, -R136 ;  /* 0x000000046b6b7c23 */ /* 0x000fe20008010888 */
[----:B------:R-:W-:-:S02]  /*86a0*/  IMAD.U32 R122, RZ, RZ, UR6 ;  /* 0x00000006ff7a7e24 */ /* 0x000fc4000f8e00ff */
[--C-:B------:R-:W-:Y:S01]  /*86b0*/  FFMA.FTZ R104, R104, UR4, -R136.reuse ;  /* 0x0000000468687c23 */ /* 0x100fe20008010888 */
[--C-:B------:R-:W-:Y:S01]  /*86c0*/  FFMA.FTZ R105, R105, UR4, -R136.reuse ;  /* 0x0000000469697c23 */ /* 0x100fe20008010888 */
[--C-:B------:R-:W-:Y:S01]  /*86d0*/  FFMA.FTZ R96, R96, UR4, -R136.reuse ;  /* 0x0000000460607c23 */ /* 0x100fe20008010888 */
[----:B--2---:R-:W-:Y:S01]  /*86e0*/  SHF.R.U32.HI R142, RZ, 0x7, R143 ;  /* 0x00000007ff8e7819 */ /* 0x004fe2000001168f */
[--C-:B------:R-:W-:Y:S01]  /*86f0*/  FFMA.FTZ R132, R132, UR4, -R136.reuse ;  /* 0x0000000484847c23 */ /* 0x100fe20008010888 */
[----:B------:R-:W-:Y:S01]  /*8700*/  ISETP.GE.U32.AND P2, PT, R143, 0x180, PT ;  /* 0x000001808f00780c */ /* 0x000fe20003f46070 */
[----:B------:R-:W-:Y:S01]  /*8710*/  MUFU.EX2 R137, R137 ;  /* 0x0000008900897308 */ /* 0x000fe20000000800 */
[----:B------:R-:W-:Y:S01]  /*8720*/  @!P1 LEA R116, R122, UR37, 0x3 ;  /* 0x000000257a749c11 */ /* 0x000fe2000f8e18ff */
[----:B------:R-:W-:Y:S02]  /*8730*/  VIADD R5, R142, 0x9 ;  /* 0x000000098e057836 */ /* 0x000fe40000000000 */
[--C-:B------:R-:W-:Y:S01]  /*8740*/  FFMA.FTZ R133, R133, UR4, -R136.reuse ;  /* 0x0000000485857c23 */ /* 0x100fe20008010888 */
[----:B------:R-:W-:Y:S01]  /*8750*/  FFMA.FTZ R97, R97, UR4, -R136 ;  /* 0x0000000461617c23 */ /* 0x000fe20008010888 */
[----:B------:R-:W-:Y:S01]  /*8760*/  F2FP.F16.F32.PACK_AB R122, R115, R124 ;  /* 0x0000007c737a723e */ /* 0x000fe200000000ff */
[----:B------:R-:W-:Y:S01]  /*8770*/  UMOV UR6, UR36 ;  /* 0x0000002400067c82 */ /* 0x000fe20008000000 */
[----:B------:R-:W-:Y:S01]  /*8780*/  SEL R72, R5, 0x9, !P2 ;  /* 0x0000000905487807 */ /* 0x000fe20005000000 */
[----:B------:R-:W-:Y:S01]  /*8790*/  FMUL.FTZ R5, R74, UR4 ;  /* 0x000000044a057c20 */ /* 0x000fe20008410000 */
[----:B------:R-:W-:-:S02]  /*87a0*/  @!P1 VIADD R74, R113, 0x31c40 ;  /* 0x00031c40714a9836 */ /* 0x000fc40000000000 */
[----:B------:R-:W-:Y:S01]  /*87b0*/  FADD.FTZ R113, R11, R114 ;  /* 0x000000720b717221 */ /* 0x000fe20000010000 */
[----:B------:R-:W-:Y:S01]  /*87c0*/  MUFU.EX2 R138, R138 ;  /* 0x0000008a008a7308 */ /* 0x000fe20000000800 */
[----:B------:R-:W-:Y:S02]  /*87d0*/  @!P1 VIADD R114, R116, 0x31c60 ;  /* 0x00031c6074729836 */ /* 0x000fe40000000000 */
[----:B------:R-:W-:Y:S01]  /*87e0*/  FFMA.FTZ R116, R117, UR4, -R136 ;  /* 0x0000000475747c23 */ /* 0x000fe20008010888 */
[----:B------:R-:W-:Y:S01]  /*87f0*/  @!P1 PRMT R74, RZ, 0x654, R74 ;  /* 0x00000654ff4a9816 */ /* 0x000fe2000000004a */
[----:B------:R-:W-:Y:S01]  /*8800*/  FADD.FTZ R113, R12, R113 ;  /* 0x000000710c717221 */ /* 0x000fe20000010000 */
[----:B------:R-:W-:Y:S02]  /*8810*/  PLOP3.LUT P2, PT, PT, PT, UP0, 0x80, 0x0 ;  /* 0x000000000000781c */ /* 0x000fe40003f4f008 */
[----:B------:R-:W-:Y:S01]  /*8820*/  @!P1 PRMT R114, RZ, 0x654, R114 ;  /* 0x00000654ff729816 */ /* 0x000fe20000000072 */
[----:B------:R-:W0:Y:S01]  /*8830*/  MUFU.EX2 R5, R5 ;  /* 0x0000000500057308 */ /* 0x000e220000000800 */
[----:B------:R-:W-:-:S07]  /*8840*/  FADD.FTZ R113, R8, R113 ;  /* 0x0000007108717221 */ /* 0x000fce0000010000 */
[----:B------:R-:W1:Y:S08]  /*8850*/  MUFU.EX2 R139, R139 ;  /* 0x0000008b008b7308 */ /* 0x000e700000000800 */
[----:B------:R-:W2:Y:S08]  /*8860*/  MUFU.EX2 R134, R134 ;  /* 0x0000008600867308 */ /* 0x000eb00000000800 */
[----:B------:R3:W-:Y:S08]  /*8870*/  MUFU.EX2 R4, R110 ;  /* 0x0000006e00047308 */ /* 0x0007f00000000800 */
[----:B------:R-:W4:Y:S01]  /*8880*/  MUFU.EX2 R140, R140 ;  /* 0x0000008c008c7308 */ /* 0x000f220000000800 */
[----:B------:R-:W-:-:S02]  /*8890*/  WARPGROUP.DEPBAR.LE gsb0, 0x0 ;  /* 0x00008000000079c5 */ /* 0x000fc40000010000 */
[----:B------:R-:W-:Y:S01]  /*88a0*/  WARPGROUP.ARRIVE ;  /* 0x00000000000079c5 */ /* 0x000fe20000000000 */
[----:B---3--:R-:W-:-:S04]  /*88b0*/  FADD.FTZ R110, R14, R113 ;  /* 0x000000710e6e7221 */ /* 0x008fc80000010000 */
[----:B------:R-:W-:Y:S01]  /*88c0*/  FADD.FTZ R113, R15, R110 ;  /* 0x0000006e0f717221 */ /* 0x000fe20000010000 */
[----:B------:R-:W-:Y:S01]  /*88d0*/  HGMMA.64x96x16.F32 R24, gdesc[UR32].tnspB, R24, gsb0 ;  /* 0x41600000201879f0 */ /* 0x000fe20008000818 */
[----:B------:R-:W-:Y:S01]  /*88e0*/  UIADD3 UR32, UR10, 0xa80, URZ ;  /* 0x00000a800a207890 */ /* 0x000fe2000fffe03f */
[----:B------:R-:W3:Y:S01]  /*88f0*/  MUFU.EX2 R130, R130 ;  /* 0x0000008200827308 */ /* 0x000ee20000000800 */
[----:B------:R-:W-:Y:S01]  /*8900*/  UIADD3 UR34, UR11, 0x1c0, URZ ;  /* 0x000001c00b227890 */ /* 0x000fe2000fffe03f */
[----:B------:R-:W-:Y:S01]  /*8910*/  UMOV UR33, 0xc0000010 ;  /* 0xc000001000217882 */ /* 0x000fe20000000000 */
[----:B------:R-:W-:-:S05]  /*8920*/  UMOV UR35, 0x80000020 ;  /* 0x8000002000237882 */ /* 0x000fca0000000000 */
        /* <DEDUP_REMOVED lines=20> */
[----:B------:R-:W-:Y:S01]  /*8a70*/  UMOV UR35, 0x80000020 ;  /* 0x8000002000237882 */ /* 0x000fe20000000000 */
[----:B------:R-:W-:-:S05]  /*8a80*/  UIADD3 UR10, UR7, -0x1, URZ ;  /* 0xffffffff070a7890 */ /* 0x000fca000fffe03f */
[----:B------:R-:W-:Y:S02]  /*8a90*/  MUFU.EX2 R81, R81 ;  /* 0x0000005100517308 */ /* 0x000fe40000000800 */
[----:B------:R-:W-:-:S06]  /*8aa0*/  UMOV UR7, UR10 ;  /* 0x0000000a00077c82 */ /* 0x000fcc0008000000 */
        /* <DEDUP_REMOVED lines=11> */
[----:B------:R-:W-:Y:S03]  /*8b60*/  HGMMA.64x96x16.F32 R24, gdesc[UR32].tnspB, R24, gsb0 ;  /* 0x41600000201879f0 */ /* 0x000fe60008000818 */
[----:B------:R-:W-:Y:S02]  /*8b70*/  WARPGROUP.DEPBAR.LE gsb0, 0x0 ;  /* 0x00008000000079c5 */ /* 0x000fe40000010000 */
[----:B------:R1:W-:Y:S06]  /*8b80*/  BAR.ARV R72, 0x100 ;  /* 0x000400480000751d */ /* 0x0003ec0000002000 */
[----:B------:R2:W-:Y:S01]  /*8b90*/  @!P1 SYNCS.ARRIVE.TRANS64.RED.A1T0 RZ, [R74+URZ], RZ ;  /* 0x000000ff4aff99a7 */ /* 0x0005e2000810043f */
[----:B0-----:R-:W-:Y:S01]  /*8ba0*/  FMUL.FTZ R26, R26, R5 ;  /* 0x000000051a1a7220 */ /* 0x001fe20000410000 */
[----:B-1----:R-:W-:Y:S01]  /*8bb0*/  FFMA.FTZ R72, R5, R3, R73 ;  /* 0x0000000305487223 */ /* 0x002fe20000010049 */
[----:B------:R-:W-:Y:S01]  /*8bc0*/  FFMA.FTZ R3, R129, UR4, -R136 ;  /* 0x0000000481037c23 */ /* 0x000fe20008010888 */
[----:B------:R-:W-:Y:S01]  /*8bd0*/  F2FP.F16.F32.PACK_AB R73, R9, R73 ;  /* 0x000000490949723e */ /* 0x000fe200000000ff */
[-C--:B------:R-:W-:Y:S01]  /*8be0*/  FMUL.FTZ R27, R27, R5.reuse ;  /* 0x000000051b1b7220 */ /* 0x080fe20000410000 */
[-C--:B------:R-:W-:Y:S01]  /*8bf0*/  FMUL.FTZ R30, R30, R5.reuse ;  /* 0x000000051e1e7220 */ /* 0x080fe20000410000 */
[----:B------:R-:W-:Y:S01]  /*8c00*/  FMUL.FTZ R31, R31, R5 ;  /* 0x000000051f1f7220 */ /* 0x000fe20000410000 */
[----:B--2---:R-:W-:Y:S01]  /*8c10*/  FADD.FTZ R74, R9, R72 ;  /* 0x00000048094a7221 */ /* 0x004fe20000010000 */
[----:B------:R-:W-:Y:S01]  /*8c20*/  F2FP.F16.F32.PACK_AB R72, R11, R10 ;  /* 0x0000000a0b48723e */ /* 0x000fe200000000ff */
[----:B------:R0:W-:Y:S01]  /*8c30*/  @!P1 SYNCS.ARRIVE.TRANS64.RED.A1T0 RZ, [R114+URZ], RZ ;  /* 0x000000ff72ff99a7 */ /* 0x0001e2000810043f */
[----:B------:R-:W-:Y:S01]  /*8c40*/  F2FP.F16.F32.PACK_AB R9, R139, R138 ;  /* 0x0000008a8b09723e */ /* 0x000fe200000000ff */
[----:B------:R-:W-:Y:S01]  /*8c50*/  FADD.FTZ R10, R75, R74 ;  /* 0x0000004a4b0a7221 */ /* 0x000fe20000010000 */
[----:B------:R-:W-:Y:S01]  /*8c60*/  F2FP.F16.F32.PACK_AB R74, R8, R12 ;  /* 0x0000000c084a723e */ /* 0x000fe200000000ff */
[----:B------:R-:W-:Y:S01]  /*8c70*/  FFMA.FTZ R12, R128, UR4, -R136 ;  /* 0x00000004800c7c23 */ /* 0x000fe20008010888 */
[----:B------:R-:W-:Y:S01]  /*8c80*/  F2FP.F16.F32.PACK_AB R8, R15, R14 ;  /* 0x0000000e0f08723e */ /* 0x000fe200000000ff */
[----:B------:R-:W-:Y:S01]  /*8c90*/  FADD.FTZ R11, R137, R10 ;  /* 0x0000000a890b7221 */ /* 0x000fe20000010000 */
[----:B------:R-:W-:Y:S01]  /*8ca0*/  FADD.FTZ R10, R20, R113 ;  /* 0x00000071140a7221 */ /* 0x000fe20000010000 */
[--C-:B------:R-:W-:Y:S01]  /*8cb0*/  FFMA.FTZ R15, R102, UR4, -R136.reuse ;  /* 0x00000004660f7c23 */ /* 0x100fe20008010888 */
[----:B------:R-:W-:Y:S01]  /*8cc0*/  FFMA.FTZ R14, R103, UR4, -R136 ;  /* 0x00000004670e7c23 */ /* 0x000fe20008010888 */
[----:B------:R-:W-:Y:S01]  /*8cd0*/  FADD.FTZ R110, R138, R11 ;  /* 0x0000000b8a6e7221 */ /* 0x000fe20000010000 */
[C---:B------:R-:W-:Y:S01]  /*8ce0*/  FADD.FTZ R113, R21.reuse, R10 ;  /* 0x0000000a15717221 */ /* 0x040fe20000010000 */
[----:B------:R-:W-:Y:S01]  /*8cf0*/  F2FP.F16.F32.PACK_AB R10, R21, R20 ;  /* 0x00000014150a723e */ /* 0x000fe200000000ff */
[----:B------:R-:W-:Y:S01]  /*8d00*/  FFMA.FTZ R20, R91, UR4, -R136 ;  /* 0x000000045b147c23 */ /* 0x000fe20008010888 */
[----:B------:R-:W-:Y:S01]  /*8d10*/  FADD.FTZ R11, R139, R110 ;  /* 0x0000006e8b0b7221 */ /* 0x000fe20000010000 */
[----:B------:R-:W-:Y:S01]  /*8d20*/  FADD.FTZ R102, R120, R113 ;  /* 0x0000007178667221 */ /* 0x000fe20000010000 */
[----:B------:R-:W-:Y:S01]  /*8d30*/  FFMA.FTZ R91, R94, UR4, -R136 ;  /* 0x000000045e5b7c23 */ /* 0x000fe20008010888 */
[----:B------:R-:W-:Y:S01]  /*8d40*/  F2FP.F16.F32.PACK_AB R75, R137, R75 ;  /* 0x0000004b894b723e */ /* 0x000fe200000000ff */
[----:B------:R-:W-:Y:S01]  /*8d50*/  FADD.FTZ R11, R134, R11 ;  /* 0x0000000b860b7221 */ /* 0x000fe20000010000 */
[----:B------:R-:W-:Y:S01]  /*8d60*/  FADD.FTZ R103, R121, R102 ;  /* 0x0000006679677221 */ /* 0x000fe20000010000 */
[----:B------:R-:W1:Y:S01]  /*8d70*/  MUFU.EX2 R3, R3 ;  /* 0x0000000300037308 */ /* 0x000e620000000800 */
[----:B0-----:R-:W-:Y:S01]  /*8d80*/  F2FP.F16.F32.PACK_AB R114, R98, R111 ;  /* 0x0000006f6272723e */ /* 0x001fe200000000ff */
[----:B----4-:R-:W-:Y:S01]  /*8d90*/  FADD.FTZ R21, R140, R11 ;  /* 0x0000000b8c157221 */ /* 0x010fe20000010000 */
[----:B------:R-:W-:Y:S01]  /*8da0*/  FADD.FTZ R102, R124, R103 ;  /* 0x000000677c667221 */ /* 0x000fe20000010000 */
[----:B------:R-:W-:Y:S01]  /*8db0*/  F2FP.F16.F32.PACK_AB R11, R140, R134 ;  /* 0x000000868c0b723e */ /* 0x000fe200000000ff */
[----:B------:R0:W-:Y:S01]  /*8dc0*/  STSM.16.M88.4 [R2+0x24300], R72 ;  /* 0x0243004802007844 */ /* 0x0001e20000000200 */
[----:B---3--:R-:W-:Y:S01]  /*8dd0*/  FADD.FTZ R94, R130, R21 ;  /* 0x00000015825e7221 */ /* 0x008fe20000010000 */
[----:B------:R-:W-:Y:S01]  /*8de0*/  FADD.FTZ R103, R115, R102 ;  /* 0x0000006673677221 */ /* 0x000fe20000010000 */
[----:B------:R-:W-:Y:S01]  /*8df0*/  MUFU.EX2 R12, R12 ;  /* 0x0000000c000c7308 */ /* 0x000fe20000000800 */
[----:B------:R2:W-:Y:S01]  /*8e00*/  STSM.16.M88.4 [R2+0x25b00], R8 ;  /* 0x025b000802007844 */ /* 0x0005e20000000200 */
[----:B-----5:R-:W-:Y:S01]  /*8e10*/  FADD.FTZ R21, R123, R94 ;  /* 0x0000005e7b157221 */ /* 0x020fe20000010000 */
[----:B------:R-:W-:Y:S01]  /*8e20*/  FADD.FTZ R103, R112, R103 ;  /* 0x0000006770677221 */ /* 0x000fe20000010000 */
[--C-:B------:R-:W-:Y:S01]  /*8e30*/  FFMA.FTZ R94, R83, UR4, -R136.reuse ;  /* 0x00000004535e7c23 */ /* 0x100fe20008010888 */
[--C-:B------:R-:W-:Y:S01]  /*8e40*/  FFMA.FTZ R83, R86, UR4, -R136.reuse ;  /* 0x0000000456537c23 */ /* 0x100fe20008010888 */
[----:B------:R-:W-:Y:S01]  /*8e50*/  FADD.FTZ R102, R126, R21 ;  /* 0x000000157e667221 */ /* 0x000fe20000010000 */
[----:B------:R-:W-:Y:S01]  /*8e60*/  FADD.FTZ R86, R106, R103 ;  /* 0x000000676a567221 */ /* 0x000fe20000010000 */
[----:B------:R-:W-:Y:S01]  /*8e70*/  FFMA.FTZ R21, R109, UR4, -R136 ;  /* 0x000000046d157c23 */ /* 0x000fe20008010888 */
        /* <DEDUP_REMOVED lines=8> */
[----:B------:R-:W4:Y:S01]  /*8f00*/  MUFU.EX2 R15, R15 ;  /* 0x0000000f000f7308 */ /* 0x000f220000000800 */
[----:B------:R-:W-:Y:S01]  /*8f10*/  FADD.FTZ R102, R125, R102 ;  /* 0x000000667d667221 */ /* 0x000fe20000010000 */
[----:B------:R-:W-:Y:S01]  /*8f20*/  FADD.FTZ R109, R99, R110 ;  /* 0x0000006e636d7221 */ /* 0x000fe20000010000 */
[----:B------:R-:W-:Y:S01]  /*8f30*/  F2FP.F16.F32.PACK_AB R123, R127, R126 ;  /* 0x0000007e7f7b723e */ /* 0x000fe200000000ff */
[----:B------:R-:W-:Y:S01]  /*8f40*/  FMUL.FTZ R35, R35, R5 ;  /* 0x0000000523237220 */ /* 0x000fe20000410000 */
[----:B------:R-:W-:Y:S01]  /*8f50*/  FADD.FTZ R102, R135, R102 ;  /* 0x0000006687667221 */ /* 0x000fe20000010000 */
[----:B------:R-:W-:Y:S01]  /*8f60*/  FADD.FTZ R110, R90, R109 ;  /* 0x0000006d5a6e7221 */ /* 0x000fe20000010000 */
[----:B-1----:R-:W-:Y:S01]  /*8f70*/  F2FP.F16.F32.PACK_AB R109, R3, R116 ;  /* 0x00000074036d723e */ /* 0x002fe200000000ff */
[----:B------:R-:W1:Y:S01]  /*8f80*/  MUFU.EX2 R20, R20 ;  /* 0x0000001400147308 */ /* 0x000e620000000800 */
[----:B------:R-:W-:Y:S01]  /*8f90*/  FADD.FTZ R103, R141, R102 ;  /* 0x000000668d677221 */ /* 0x000fe20000010000 */
[----:B---3--:R-:W-:Y:S01]  /*8fa0*/  F2FP.F16.F32.PACK_AB R111, R14, R12 ;  /* 0x0000000c0e6f723e */ /* 0x008fe200000000ff */
[----:B------:R-:W-:Y:S01]  /*8fb0*/  STSM.16.M88.4 [R2+0x27300], R120 ;  /* 0x0273007802007844 */ /* 0x000fe20000000200 */
[----:B------:R-:W-:Y:S01]  /*8fc0*/  F2FP.F16.F32.PACK_AB R112, R106, R112 ;  /* 0x000000706a70723e */ /* 0x000fe200000000ff */
[----:B------:R-:W-:Y:S01]  /*8fd0*/  FADD.FTZ R102, R118, R103 ;  /* 0x0000006776667221 */ /* 0x000fe20000010000 */
[----:B------:R-:W-:Y:S01]  /*8fe0*/  FADD.FTZ R103, R95, R110 ;  /* 0x0000006e5f677221 */ /* 0x000fe20000010000 */
[----:B------:R-:W-:Y:S01]  /*8ff0*/  F2FP.F16.F32.PACK_AB R113, R125, R131 ;  /* 0x000000837d71723e */ /* 0x000fe200000000ff */
[----:B------:R-:W3:Y:S01]  /*9000*/  MUFU.EX2 R91, R91 ;  /* 0x0000005b005b7308 */ /* 0x000ee20000000800 */
[----:B------:R-:W-:Y:S01]  /*9010*/  FADD.FTZ R102, R107, R102 ;  /* 0x000000666b667221 */ /* 0x000fe20000010000 */
[----:B0-----:R-:W-:Y:S01]  /*9020*/  FADD.FTZ R72, R82, R103 ;  /* 0x0000006752487221 */ /* 0x001fe20000010000 */
[----:B------:R-:W-:Y:S01]  /*9030*/  F2FP.F16.F32.PACK_AB R115, R141, R135 ;  /* 0x000000878d73723e */ /* 0x000fe200000000ff */
[----:B------:R-:W-:Y:S01]  /*9040*/  FMUL.FTZ R38, R38, R5 ;  /* 0x0000000526267220 */ /* 0x000fe20000410000 */
[----:B--2---:R-:W-:Y:S01]  /*9050*/  FADD.FTZ R9, R119, R102 ;  /* 0x0000006677097221 */ /* 0x004fe20000010000 */
[----:B------:R-:W-:Y:S01]  /*9060*/  FADD.FTZ R11, R87, R72 ;  /* 0x00000048570b7221 */ /* 0x000fe20000010000 */
[----:B------:R-:W-:Y:S01]  /*9070*/  F2FP.F16.F32.PACK_AB R110, R79, R78 ;  /* 0x0000004e4f6e723e */ /* 0x000fe200000000ff */
[----:B------:R-:W0:Y:S01]  /*9080*/  MUFU.EX2 R86, R104 ;  /* 0x0000006800567308 */ /* 0x000e220000000800 */
[----:B------:R-:W-:Y:S01]  /*9090*/  FADD.FTZ R9, R4, R9 ;  /* 0x0000000904097221 */ /* 0x000fe20000010000 */
[C---:B------:R-:W-:Y:S01]  /*90a0*/  FADD.FTZ R11, R108.reuse, R11 ;  /* 0x0000000b6c0b7221 */ /* 0x040fe20000010000 */
[----:B------:R-:W-:Y:S01]  /*90b0*/  STSM.16.M88.4 [R2+0x28b00], R112 ;  /* 0x028b007002007844 */ /* 0x000fe20000000200 */
[----:B------:R-:W-:Y:S01]  /*90c0*/  F2FP.F16.F32.PACK_AB R108, R108, R87 ;  /* 0x000000576c6c723e */ /* 0x000fe200000000ff */
[----:B------:R-:W-:Y:S01]  /*90d0*/  FADD.FTZ R8, R116, R9 ;  /* 0x0000000974087221 */ /* 0x000fe20000010000 */
[----:B------:R-:W-:Y:S01]  /*90e0*/  FADD.FTZ R10, R78, R11 ;  /* 0x0000000b4e0a7221 */ /* 0x000fe20000010000 */
[----:B------:R-:W-:Y:S01]  /*90f0*/  F2FP.F16.F32.PACK_AB R102, R7, R76 ;  /* 0x0000004c0766723e */ /* 0x000fe200000000ff */
[----:B------:R-:W2:Y:S01]  /*9100*/  MUFU.EX2 R94, R94 ;  /* 0x0000005e005e7308 */ /* 0x000ea20000000800 */
[----:B------:R-:W-:Y:S01]  /*9110*/  FADD.FTZ R9, R3, R8 ;  /* 0x0000000803097221 */ /* 0x000fe20000010000 */
[----:B------:R-:W-:Y:S01]  /*9120*/  FADD.FTZ R11, R79, R10 ;  /* 0x0000000a4f0b7221 */ /* 0x000fe20000010000 */
[----:B------:R-:W-:Y:S01]  /*9130*/  F2FP.F16.F32.PACK_AB R8, R90, R99 ;  /* 0x000000635a08723e */ /* 0x000fe200000000ff */
[----:B------:R-:W-:Y:S01]  /*9140*/  FMUL.FTZ R39, R39, R5 ;  /* 0x0000000527277220 */ /* 0x000fe20000410000 */
[----:B------:R-:W-:Y:S01]  /*9150*/  FADD.FTZ R9, R12, R9 ;  /* 0x000000090c097221 */ /* 0x000fe20000010000 */
[----:B------:R-:W-:Y:S01]  /*9160*/  FADD.FTZ R74, R88, R11 ;  /* 0x0000000b584a7221 */ /* 0x000fe20000010000 */
[----:B------:R-:W-:Y:S01]  /*9170*/  F2FP.F16.F32.PACK_AB R10, R82, R95 ;  /* 0x0000005f520a723e */ /* 0x000fe200000000ff */
[----:B------:R-:W5:Y:S01]  /*9180*/  MUFU.EX2 R83, R83 ;  /* 0x0000005300537308 */ /* 0x000f620000000800 */
[----:B------:R-:W-:Y:S01]  /*9190*/  FADD.FTZ R72, R14, R9 ;  /* 0x000000090e487221 */ /* 0x000fe20000010000 */
[C---:B------:R-:W-:Y:S01]  /*91a0*/  FADD.FTZ R9, R89.reuse, R74 ;  /* 0x0000004a59097221 */ /* 0x040fe20000010000 */
[----:B------:R-:W-:Y:S01]  /*91b0*/  F2FP.F16.F32.PACK_AB R88, R89, R88 ;  /* 0x000000585958723e */ /* 0x000fe200000000ff */
[----:B------:R-:W-:Y:S01]  /*91c0*/  FMUL.FTZ R42, R42, R5 ;  /* 0x000000052a2a7220 */ /* 0x000fe20000410000 */
[----:B----4-:R-:W-:Y:S01]  /*91d0*/  FADD.FTZ R11, R15, R72 ;  /* 0x000000480f0b7221 */ /* 0x010fe20000010000 */
[----:B------:R-:W-:Y:S01]  /*91e0*/  FADD.FTZ R74, R92, R9 ;  /* 0x000000095c4a7221 */ /* 0x000fe20000010000 */
[----:B------:R-:W-:Y:S01]  /*91f0*/  F2FP.F16.F32.PACK_AB R9, R107, R118 ;  /* 0x000000766b09723e */ /* 0x000fe200000000ff */
[----:B------:R-:W4:Y:S01]  /*9200*/  MUFU.EX2 R98, R97 ;  /* 0x0000006100627308 */ /* 0x000f220000000800 */
[----:B-1----:R-:W-:Y:S01]  /*9210*/  FADD.FTZ R72, R20, R11 ;  /* 0x0000000b14487221 */ /* 0x002fe20000010000 */
[----:B------:R-:W-:Y:S01]  /*9220*/  FADD.FTZ R75, R93, R74 ;  /* 0x0000004a5d4b7221 */ /* 0x000fe20000010000 */
[----:B------:R-:W-:Y:S01]  /*9230*/  F2FP.F16.F32.PACK_AB R11, R4, R119 ;  /* 0x00000077040b723e */ /* 0x000fe200000000ff */
[----:B------:R-:W-:Y:S01]  /*9240*/  FMUL.FTZ R43, R43, R5 ;  /* 0x000000052b2b7220 */ /* 0x000fe20000410000 */
[----:B---3--:R-:W-:Y:S01]  /*9250*/  FADD.FTZ R73, R91, R72 ;  /* 0x000000485b497221 */ /* 0x008fe20000010000 */
[----:B------:R-:W-:Y:S01]  /*9260*/  FADD.FTZ R72, R80, R75 ;  /* 0x0000004b50487221 */ /* 0x000fe20000010000 */
[----:B------:R-:W-:Y:S01]  /*9270*/  F2FP.F16.F32.PACK_AB R90, R93, R92 ;  /* 0x0000005c5d5a723e */ /* 0x000fe200000000ff */
[----:B------:R1:W3:Y:S01]  /*9280*/  MUFU.EX2 R74, R21 ;  /* 0x00000015004a7308 */ /* 0x0002e20000000800 */
[----:B0-----:R-:W-:Y:S01]  /*9290*/  FADD.FTZ R4, R86, R73 ;  /* 0x0000004956047221 */ /* 0x001fe20000010000 */
[C---:B------:R-:W-:Y:S01]  /*92a0*/  FADD.FTZ R73, R81.reuse, R72 ;  /* 0x0000004851497221 */ /* 0x040fe20000010000 */
[----:B------:R0:W-:Y:S01]  /*92b0*/  STSM.16.M88.4 [R2+0x2a300], R8 ;  /* 0x02a3000802007844 */ /* 0x0001e20000000200 */
[----:B------:R-:W-:Y:S01]  /*92c0*/  F2FP.F16.F32.PACK_AB R80, R81, R80 ;  /* 0x000000505150723e */ /* 0x000fe200000000ff */
[----:B------:R-:W-:Y:S01]  /*92d0*/  FADD.FTZ R3, R105, R4 ;  /* 0x0000000469037221 */ /* 0x000fe20000010000 */
[----:B------:R-:W-:Y:S01]  /*92e0*/  FADD.FTZ R12, R84, R73 ;  /* 0x00000049540c7221 */ /* 0x000fe20000010000 */
[----:B------:R-:W-:Y:S01]  /*92f0*/  F2FP.F16.F32.PACK_AB R89, R20, R15 ;  /* 0x0000000f1459723e */ /* 0x000fe200000000ff */
[----:B------:R3:W-:Y:S01]  /*9300*/  STSM.16.M88.4 [R2+0x2bb00], R108 ;  /* 0x02bb006c02007844 */ /* 0x0007e20000000200 */
[----:B--2---:R-:W-:Y:S01]  /*9310*/  FADD.FTZ R4, R94, R3 ;  /* 0x000000035e047221 */ /* 0x004fe20000010000 */
[----:B-1----:R-:W-:Y:S01]  /*9320*/  FADD.FTZ R21, R85, R12 ;  /* 0x0000000c55157221 */ /* 0x002fe20000010000 */
[----:B------:R-:W-:Y:S01]  /*9330*/  F2FP.F16.F32.PACK_AB R91, R86, R91 ;  /* 0x0000005b565b723e */ /* 0x000fe200000000ff */
[----:B------:R-:W-:Y:S01]  /*9340*/  FMUL.FTZ R46, R46, R5 ;  /* 0x000000052e2e7220 */ /* 0x000fe20000410000 */
[----:B-----5:R-:W-:Y:S01]  /*9350*/  FADD.FTZ R3, R83, R4 ;  /* 0x0000000453037221 */ /* 0x020fe20000010000 */
[----:B------:R-:W-:Y:S01]  /*9360*/  FADD.FTZ R4, R100, R21 ;  /* 0x0000001564047221 */ /* 0x000fe20000010000 */
[----:B------:R-:W-:Y:S01]  /*9370*/  F2FP.F16.F32.PACK_AB R82, R85, R84 ;  /* 0x000000545552723e */ /* 0x000fe200000000ff */
[----:B------:R1:W-:Y:S01]  /*9380*/  STSM.16.M88.4 [R2+0x2d300], R88 ;  /* 0x02d3005802007844 */ /* 0x0003e20000000200 */
[C---:B------:R-:W-:Y:S01]  /*9390*/  F2FP.F16.F32.PACK_AB R100, R101.reuse, R100 ;  /* 0x000000646564723e */ /* 0x040fe200000000ff */
[----:B------:R-:W-:Y:S01]  /*93a0*/  FADD.FTZ R3, R96, R3 ;  /* 0x0000000360037221 */ /* 0x000fe20000010000 */
[----:B0-----:R-:W-:Y:S01]  /*93b0*/  FADD.FTZ R9, R101, R4 ;  /* 0x0000000465097221 */ /* 0x001fe20000010000 */
[----:B------:R-:W-:Y:S01]  /*93c0*/  F2FP.F16.F32.PACK_AB R81, R94, R105 ;  /* 0x000000695e51723e */ /* 0x000fe200000000ff */
[----:B------:R-:W-:Y:S01]  /*93d0*/  FMUL.FTZ R47, R47, R5 ;  /* 0x000000052f2f7220 */ /* 0x000fe20000410000 */
[----:B------:R-:W-:Y:S01]  /*93e0*/  F2FP.F16.F32.PACK_AB R83, R96, R83 ;  /* 0x000000536053723e */ /* 0x000fe200000000ff */
[----:B----4-:R-:W-:Y:S01]  /*93f0*/  FADD.FTZ R3, R98, R3 ;  /* 0x0000000362037221 */ /* 0x010fe20000010000 */
[----:B---3--:R-:W-:Y:S01]  /*9400*/  F2FP.F16.F32.PACK_AB R101, R74, R98 ;  /* 0x000000624a65723e */ /* 0x008fe200000000ff */
[----:B------:R-:W-:Y:S01]  /*9410*/  FADD.FTZ R4, R76, R9 ;  /* 0x000000094c047221 */ /* 0x000fe20000010000 */
[----:B------:R-:W-:Y:S01]  /*9420*/  F2FP.F16.F32.PACK_AB R103, R133, R132 ;  /* 0x000000848567723e */ /* 0x000fe200000000ff */
[----:B------:R1:W-:Y:S01]  /*9430*/  STSM.16.M88.4 [R2+0x2eb00], R80 ;  /* 0x02eb005002007844 */ /* 0x0003e20000000200 */
[----:B------:R-:W-:Y:S01]  /*9440*/  FADD.FTZ R3, R74, R3 ;  /* 0x000000034a037221 */ /* 0x000fe20000010000 */
[----:B------:R-:W-:Y:S01]  /*9450*/  FADD.FTZ R4, R7, R4 ;  /* 0x0000000407047221 */ /* 0x000fe20000010000 */
        /* <DEDUP_REMOVED lines=47> */
[----:B0-----:R-:W-:Y:S01]  /*9750*/  NOP ;  /* 0x0000000000007918 */ /* 0x001fe20000000000 */
[----:B-1----:R-:W-:Y:S05]  /*9760*/  @P2 BRA `(.L_x_9939) ;  /* 0xffffffbc00ac2947 */ /* 0x002fea000383ffff */
[----:B------:R-:W-:-:S05]  /*9770*/  UMOV UR7, UR10 ;  /* 0x0000000a00077c82 */ /* 0x000fca0008000000 */
.L_x_9930:
[----:B------:R-:W-:-:S13]  /*9780*/  ISETP.LE.AND P2, PT, RZ, UR7, PT ;  /* 0x00000007ff007c0c */ /* 0x000fda000bf43270 */
[----:B------:R-:W-:Y:S05]  /*9790*/  @!P2 BRA `(.L_x_9940) ;  /* 0x0000003400dca947 */ /* 0x000fea0003800000 */
[----:B------:R-:W-:Y:S01]  /*97a0*/  IMAD.MOV.U32 R6, RZ, RZ, R13 ;  /* 0x000000ffff067224 */ /* 0x000fe200078e000d */
[----:B------:R-:W-:Y:S01]  /*97b0*/  UMOV UR39, UR38 ;  /* 0x0000002600277c82 */ /* 0x000fe20008000000 */
[----:B------:R-:W-:Y:S01]  /*97c0*/  IMAD.MOV.U32 R5, RZ, RZ, R0 ;  /* 0x000000ffff057224 */ /* 0x000fe200078e0000 */
[----:B------:R-:W-:Y:S01]  /*97d0*/  UMOV UR6, UR36 ;  /* 0x0000002400067c82 */ /* 0x000fe20008000000 */
[----:B------:R-:W-:-:S05]  /*97e0*/  ULDC UR61, c[0x0][0x988] ;  /* 0x00026200003d7ab9 */ /* 0x000fca0000000800 */
.L_x_9949:
        /* <DEDUP_REMOVED lines=10> */
.L_x_9942:
[----:B------:R-:W-:Y:S01]  /*9890*/  ULEA UR4, UR36, UR37, 0x3 ;  /* 0x0000002524047291 */ /* 0x000fe2000f8e183f */
[----:B------:R-:W-:-:S05]  /*98a0*/  IMAD.U32 R0, RZ, RZ, UR38 ;  /* 0x00000026ff007e24 */ /* 0x000fca000f8e00ff */
[----:B------:R-:W-:-:S04]  /*98b0*/  SHF.L.U32 R0, R0, 0x1f, RZ ;  /* 0x0000001f00007819 */ /* 0x000fc800000006ff */
[----:B------:R1:W2:Y:S01]  /*98c0*/  SYNCS.PHASECHK.TRANS64.TRYWAIT P2, [UR4+0x31c30], R0 ;  /* 0x031c3000ff0075a7 */ /* 0x0002a20008040144 */
[----:B------:R-:W-:Y:S05]  /*98d0*/  @!P0 BRA `(.L_x_9943) ;  /* 0x0000000000048947 */ /* 0x000fea0003800000 */
[----:B------:R-:W-:Y:S01]  /*98e0*/  BPT.TRAP 0x1 ;  /* 0x000000040000795c */ /* 0x000fe20000300000 */
.L_x_9943:
[----:B--2---:R-:W-:Y:S05]  /*98f0*/  @P2 BRA `(.L_x_9941) ;  /* 0x0000000000082947 */ /* 0x004fea0003800000 */
[----:B------:R-:W2:Y:S02]  /*9900*/  SYNCS.PHASECHK.TRANS64.TRYWAIT P2, [UR4+0x31c30], R0 ;  /* 0x031c3000ff0075a7 */ /* 0x000ea40008040144 */
[----:B--2---:R-:W-:Y:S05]  /*9910*/  @!P2 BRA `(.L_x_9944) ;  /* 0x000000a8003ca947 */ /* 0x004fea0003800000 */
.L_x_9941:
[----:B--2---:R-:W2:Y:S01]  /*9920*/  S2R R7, SR_TID.X ;  /* 0x0000000000077919 */ /* 0x004ea20000002100 */
        /* <DEDUP_REMOVED lines=24> */
[----:B--2---:R-:W-:Y:S01]  /*9ab0*/  SHF.R.U32.HI R7, RZ, 0x7, R7 ;  /* 0x00000007ff077819 */ /* 0x004fe20000011607 */
[----:B------:R-:W-:Y:S01]  /*9ac0*/  UMOV UR56, UR28 ;  /* 0x0000001c00387c82 */ /* 0x000fe20008000000 */
[----:B------:R-:W-:Y:S01]  /*9ad0*/  UMOV UR57, UR29 ;  /* 0x0000001d00397c82 */ /* 0x000fe20008000000 */
[----:B------:R-:W-:Y:S01]  /*9ae0*/  UMOV UR59, 0x80000020 ;  /* 0x80000020003b7882 */ /* 0x000fe20000000000 */
[----:B------:R-:W-:Y:S01]  /*9af0*/  UIADD3 UR10, UR4, 0x200, URZ ;  /* 0x00000200040a7890 */ /* 0x000fe2000fffe03f */
[----:B-1----:R-:W-:Y:S01]  /*9b00*/  VIADD R0, R7, 0x8 ;  /* 0x0000000807007836 */ /* 0x002fe20000000000 */
        /* <DEDUP_REMOVED lines=325> */
.L_x_9946:
[----:B------:R-:W-:Y:S01]  /*af60*/  ULEA UR4, UR6, UR37, 0x3 ;  /* 0x0000002506047291 */ /* 0x000fe2000f8e183f */
[----:B------:R-:W-:-:S05]  /*af70*/  IMAD.U32 R0, RZ, RZ, UR39 ;  /* 0x00000027ff007e24 */ /* 0x000fca000f8e00ff */
[----:B------:R-:W-:-:S04]  /*af80*/  SHF.L.U32 R0, R0, 0x1f, RZ ;  /* 0x0000001f00007819 */ /* 0x000fc800000006ff */
[----:B------:R0:W1:Y:S01]  /*af90*/  SYNCS.PHASECHK.TRANS64.TRYWAIT P2, [UR4+0x31c50], R0 ;  /* 0x031c5000ff0075a7 */ /* 0x0000620008040144 */
[----:B------:R-:W-:Y:S05]  /*afa0*/  @!P0 BRA `(.L_x_9947) ;  /* 0x0000000000048947 */ /* 0x000fea0003800000 */
[----:B------:R-:W-:Y:S01]  /*afb0*/  BPT.TRAP 0x1 ;  /* 0x000000040000795c */ /* 0x000fe20000300000 */
.L_x_9947:
[----:B-1----:R-:W-:Y:S05]  /*afc0*/  @P2 BRA `(.L_x_9945) ;  /* 0x0000000000082947 */ /* 0x002fea0003800000 */
[----:B------:R-:W1:Y:S02]  /*afd0*/  SYNCS.PHASECHK.TRANS64.TRYWAIT P2, [UR4+0x31c50], R0 ;  /* 0x031c5000ff0075a7 */ /* 0x000e640008040144 */
[----:B-1----:R-:W-:Y:S05]  /*afe0*/  @!P2 BRA `(.L_x_9948) ;  /* 0x0000009000a0a947 */ /* 0x002fea0003800000 */
.L_x_9945:
        /* <DEDUP_REMOVED lines=13> */
[----:B------:R-:W-:Y:S01]  /*b0c0*/  FMNMX.FTZ R0, R140, R7, !PT ;  /* 0x000000078c007209 */ /* 0x000fe20007810000 */
[----:B------:R-:W-:Y:S01]  /*b0d0*/  UMOV UR39, UR38 ;  /* 0x0000002600277c82 */ /* 0x000fe20008000000 */
[----:B------:R-:W-:Y:S01]  /*b0e0*/  FMNMX.FTZ R18, R142, R13, !PT ;  /* 0x0000000d8e127209 */ /* 0x000fe20007810000 */
[----:B------:R-:W-:Y:S01]  /*b0f0*/  UIMAD UR11, UR6, 0x6c0, UR4 ;  /* 0x000006c0060b78a4 */ /* 0x000fe2000f8e0204 */
[----:B------:R-:W-:-:S02]  /*b100*/  FMNMX.FTZ R7, R141, R0, !PT ;  /* 0x000000008d077209 */ /* 0x000fc40007810000 */
[----:B------:R-:W-:Y:S01]  /*b110*/  FMNMX.FTZ R13, R143, R18, !PT ;  /* 0x000000128f0d7209 */ /* 0x000fe20007810000 */
[----:B------:R-:W-:Y:S01]  /*b120*/  UMOV UR4, UR61 ;  /* 0x0000003d00047c82 */ /* 0x000fe20008000000 */
[----:B------:R-:W-:Y:S02]  /*b130*/  FMNMX.FTZ R0, R128, R7, !PT ;  /* 0x0000000780007209 */ /* 0x000fe40007810000 */
        /* <DEDUP_REMOVED lines=9> */
[----:B------:R-:W-:-:S02]  /*b1d0*/  FMNMX.FTZ R0, R132, R7, !PT ;  /* 0x0000000784007209 */ /* 0x000fc40007810000 */
[----:B------:R-:W-:Y:S02]  /*b1e0*/  FMNMX.FTZ R20, R134, R13, !PT ;  /* 0x0000000d86147209 */ /* 0x000fe40007810000 */
[----:B------:R-:W-:Y:S02]  /*b1f0*/  FMNMX.FTZ R7, R133, R0, !PT ;  /* 0x0000000085077209 */ /* 0x000fe40007810000 */
[----:B------:R-:W-:Y:S02]  /*b200*/  FMNMX.FTZ R13, R135, R20, !PT ;  /* 0x00000014870d7209 */ /* 0x000fe40007810000 */
        /* <DEDUP_REMOVED lines=35> */
[----:B------:R-:W0:Y:S02]  /*b440*/  SHFL.BFLY PT, R0, R7, 0x2, 0x1f ;  /* 0x0c401f0007007f89 */ /* 0x000e2400000e0000 */
[----:B0-----:R-:W-:-:S05]  /*b450*/  FMNMX.FTZ R8, R7, R0, !PT ;  /* 0x0000000007087209 */ /* 0x001fca0007810000 */
[----:B------:R-:W0:Y:S02]  /*b460*/  SHFL.BFLY PT, R9, R8, 0x1, 0x1f ;  /* 0x0c201f0008097f89 */ /* 0x000e2400000e0000 */
[----:B0-----:R-:W-:-:S05]  /*b470*/  FMNMX.FTZ R0, R8, R9, !PT ;  /* 0x0000000908007209 */ /* 0x001fca0007810000 */
[C---:B------:R-:W-:Y:S01]  /*b480*/  FMUL.FTZ R7, R0.reuse, UR4 ;  /* 0x0000000400077c20 */ /* 0x040fe20008410000 */
[----:B------:R-:W-:-:S03]  /*b490*/  FADD.FTZ R5, -R0, R5 ;  /* 0x0000000500057221 */ /* 0x000fc60000010100 */
        /* <DEDUP_REMOVED lines=9> */
[----:B------:R-:W0:Y:S01]  /*b530*/  S2R R136, SR_TID.X ;  /* 0x0000000000887919 */ /* 0x000e220000002100 */
[----:B------:R-:W-:Y:S01]  /*b540*/  FMNMX.FTZ R120, R126, R13, !PT ;  /* 0x0000000d7e787209 */ /* 0x000fe20007810000 */
[--C-:B------:R-:W-:Y:S01]  /*b550*/  FFMA.FTZ R9, R137, UR4, -R7.reuse ;  /* 0x0000000489097c23 */ /* 0x100fe20008010807 */
[--C-:B------:R-:W-:Y:S01]  /*b560*/  FFMA.FTZ R10, R140, UR4, -R7.reuse ;  /* 0x000000048c0a7c23 */ /* 0x100fe20008010807 */
[----:B------:R1:W-:Y:S01]  /*b570*/  MUFU.EX2 R20, R121 ;  /* 0x0000007900147308 */ /* 0x0003e20000000800 */
[----:B------:R-:W-:Y:S01]  /*b580*/  FMNMX.FTZ R13, R127, R120, !PT ;  /* 0x000000787f0d7209 */ /* 0x000fe20007810000 */
[--C-:B------:R-:W-:Y:S01]  /*b590*/  FFMA.FTZ R11, R141, UR4, -R7.reuse ;  /* 0x000000048d0b7c23 */ /* 0x100fe20008010807 */
[--C-:B------:R-:W-:Y:S01]  /*b5a0*/  FFMA.FTZ R14, R129, UR4, -R7.reuse ;  /* 0x00000004810e7c23 */ /* 0x100fe20008010807 */
[----:B------:R-:W-:Y:S01]  /*b5b0*/  FFMA.FTZ R15, R132, UR4, -R7 ;  /* 0x00000004840f7c23 */ /* 0x000fe20008010807 */
[----:B------:R-:W-:Y:S01]  /*b5c0*/  FMNMX.FTZ R124, R114, R13, !PT ;  /* 0x0000000d727c7209 */ /* 0x000fe20007810000 */
[----:B------:R-:W-:-:S02]  /*b5d0*/  WARPGROUP.DEPBAR.LE gsb0, 0x0 ;  /* 0x00008000000079c5 */ /* 0x000fc40000010000 */
[----:B------:R-:W-:Y:S01]  /*b5e0*/  WARPGROUP.ARRIVE ;  /* 0x00000000000079c5 */ /* 0x000fe20000000000 */
[----:B------:R-:W-:Y:S01]  /*b5f0*/  FMNMX.FTZ R13, R115, R124, !PT ;  /* 0x0000007c730d7209 */ /* 0x000fe20007810000 */
[----:B------:R2:W-:Y:S01]  /*b600*/  MUFU.EX2 R120, R125 ;  /* 0x0000007d00787308 */ /* 0x0005e20000000800 */
[--C-:B------:R-:W-:Y:S01]  /*b610*/  FFMA.FTZ R17, R133, UR4, -R7.reuse ;  /* 0x0000000485117c23 */ /* 0x100fe20008010807 */
        /* <DEDUP_REMOVED lines=33> */
[--C-:B-1----:R-:W-:Y:S01]  /*b830*/  FFMA.FTZ R121, R72, UR4, -R7.reuse ;  /* 0x0000000448797c23 */ /* 0x102fe20008010807 */
[----:B------:R-:W-:Y:S01]  /*b840*/  FMNMX.FTZ R124, R102, R13, !PT ;  /* 0x0000000d667c7209 */ /* 0x000fe20007810000 */
[--C-:B------:R-:W-:Y:S01]  /*b850*/  FFMA.FTZ R76, R76, UR4, -R7.reuse ;  /* 0x000000044c4c7c23 */ /* 0x100fe20008010807 */
[----:B------:R-:W-:Y:S01]  /*b860*/  FFMA.FTZ R77, R77, UR4, -R7 ;  /* 0x000000044d4d7c23 */ /* 0x000fe20008010807 */
[----:B------:R-:W-:Y:S01]  /*b870*/  FMUL.FTZ R5, R5, UR4 ;  /* 0x0000000405057c20 */ /* 0x000fe20008410000 */
[----:B------:R-:W-:Y:S01]  /*b880*/  FMNMX.FTZ R13, R103, R124, !PT ;  /* 0x0000007c670d7209 */ /* 0x000fe20007810000 */
[----:B------:R-:W-:Y:S01]  /*b890*/  MUFU.EX2 R8, R8 ;  /* 0x0000000800087308 */ /* 0x000fe20000000800 */
[----:B0-----:R-:W-:-:S02]  /*b8a0*/  ISETP.GE.U32.AND P2, PT, R136, 0x180, PT ;  /* 0x000001808800780c */ /* 0x001fc40003f46070 */
[----:B------:R-:W-:Y:S02]  /*b8b0*/  FMNMX.FTZ R124, R90, R13, !PT ;  /* 0x0000000d5a7c7209 */ /* 0x000fe40007810000 */
[----:B------:R-:W-:Y:S01]  /*b8c0*/  SHF.R.U32.HI R137, RZ, 0x7, R136 ;  /* 0x00000007ff897819 */ /* 0x000fe20000011688 */
[----:B------:R-:W-:Y:S01]  /*b8d0*/  IMAD.U32 R136, RZ, RZ, UR6 ;  /* 0x00000006ff887e24 */ /* 0x000fe2000f8e00ff */
[----:B------:R-:W-:Y:S01]  /*b8e0*/  FMNMX.FTZ R13, R91, R124, !PT ;  /* 0x0000007c5b0d7209 */ /* 0x000fe20007810000 */
[----:B------:R-:W0:Y:S01]  /*b8f0*/  MUFU.EX2 R5, R5 ;  /* 0x0000000500057308 */ /* 0x000e220000000800 */
[----:B------:R-:W-:Y:S02]  /*b900*/  UIADD3 UR6, UR7, -0x1, URZ ;  /* 0xffffffff07067890 */ /* 0x000fe4000fffe03f */
[----:B------:R-:W-:Y:S02]  /*b910*/  FMNMX.FTZ R124, R94, R13, !PT ;  /* 0x0000000d5e7c7209 */ /* 0x000fe40007810000 */
[----:B------:R-:W-:-:S02]  /*b920*/  @!P1 LEA R136, R136, UR37, 0x3 ;  /* 0x0000002588889c11 */ /* 0x000fc4000f8e18ff */
[----:B------:R-:W-:Y:S01]  /*b930*/  FMNMX.FTZ R13, R95, R124, !PT ;  /* 0x0000007c5f0d7209 */ /* 0x000fe20007810000 */
[----:B------:R-:W1:Y:S03]  /*b940*/  MUFU.EX2 R9, R9 ;  /* 0x0000000900097308 */ /* 0x000e660000000800 */
        /* <DEDUP_REMOVED lines=12> */
[----:B------:R-:W2:Y:S04]  /*ba10*/  SHFL.BFLY PT, R124, R13, 0x2, 0x1f ;  /* 0x0c401f000d7c7f89 */ /* 0x000ea800000e0000 */
        /* <DEDUP_REMOVED lines=8> */
[----:B--2---:R-:W-:Y:S01]  /*baa0*/  FMNMX.FTZ R125, R13, R124, !PT ;  /* 0x0000007c0d7d7209 */ /* 0x004fe20007810000 */
[----:B------:R-:W-:Y:S01]  /*bab0*/  UMOV UR33, 0xc0000010 ;  /* 0xc000001000217882 */ /* 0x000fe20000000000 */
[----:B------:R-:W-:Y:S01]  /*bac0*/  UMOV UR35, 0x80000020 ;  /* 0x8000002000237882 */ /* 0x000fe20000000000 */
[----:B------:R-:W-:Y:S01]  /*bad0*/  FFMA.FTZ R124, R73, UR4, -R7 ;  /* 0x00000004497c7c23 */ /* 0x000fe20008010807 */
[----:B------:R-:W-:Y:S01]  /*bae0*/  MUFU.EX2 R112, R112 ;  /* 0x0000007000707308 */ /* 0x000fe20000000800 */
[----:B------:R-:W2:Y:S07]  /*baf0*/  SHFL.BFLY PT, R128, R125, 0x1, 0x1f ;  /* 0x0c201f007d807f89 */ /* 0x000eae00000e0000 */
[----:B------:R-:W-:Y:S08]  /*bb00*/  MUFU.EX2 R113, R113 ;  /* 0x0000007100717308 */ /* 0x000ff00000000800 */
[----:B------:R-:W-:Y:S08]  /*bb10*/  MUFU.EX2 R116, R116 ;  /* 0x0000007400747308 */ /* 0x000ff00000000800 */
[----:B------:R-:W-:Y:S01]  /*bb20*/  MUFU.EX2 R117, R117 ;  /* 0x0000007500757308 */ /* 0x000fe20000000800 */
[----:B--2---:R-:W-:-:S05]  /*bb30*/  FMNMX.FTZ R13, R125, R128, !PT ;  /* 0x000000807d0d7209 */ /* 0x004fca0007810000 */
[C---:B------:R-:W-:Y:S01]  /*bb40*/  FADD.FTZ R7, -R13.reuse, R6 ;  /* 0x000000060d077221 */ /* 0x040fe20000010100 */
[----:B------:R-:W-:Y:S01]  /*bb50*/  FMUL.FTZ R72, R13, UR4 ;  /* 0x000000040d487c20 */ /* 0x000fe20008410000 */
[----:B------:R2:W-:Y:S02]  /*bb60*/  MUFU.EX2 R6, R77 ;  /* 0x0000004d00067308 */ /* 0x0005e40000000800 */
[----:B------:R-:W-:Y:S01]  /*bb70*/  FMUL.FTZ R7, R7, UR4 ;  /* 0x0000000407077c20 */ /* 0x000fe20008410000 */
[--C-:B------:R-:W-:Y:S01]  /*bb80*/  FFMA.FTZ R73, R138, UR4, -R72.reuse ;  /* 0x000000048a497c23 */ /* 0x100fe20008010848 */
[--C-:B------:R-:W-:Y:S01]  /*bb90*/  FFMA.FTZ R128, R139, UR4, -R72.reuse ;  /* 0x000000048b807c23 */ /* 0x100fe20008010848 */
[--C-:B------:R-:W-:Y:S01]  /*bba0*/  FFMA.FTZ R129, R134, UR4, -R72.reuse ;  /* 0x0000000486817c23 */ /* 0x100fe20008010848 */
[----:B------:R-:W-:Y:S02]  /*bbb0*/  IMAD.U32 R134, RZ, RZ, UR36 ;  /* 0x00000024ff867e24 */ /* 0x000fe4000f8e00ff */
[--C-:B------:R-:W-:Y:S01]  /*bbc0*/  FFMA.FTZ R125, R142, UR4, -R72.reuse ;  /* 0x000000048e7d7c23 */ /* 0x100fe20008010848 */
[----:B------:R-:W-:Y:S01]  /*bbd0*/  MUFU.EX2 R7, R7 ;  /* 0x0000000700077308 */ /* 0x000fe20000000800 */
[--C-:B------:R-:W-:Y:S01]  /*bbe0*/  FFMA.FTZ R133, R131, UR4, -R72.reuse ;  /* 0x0000000483857c23 */ /* 0x100fe20008010848 */
[--C-:B------:R-:W-:Y:S01]  /*bbf0*/  FFMA.FTZ R131, R135, UR4, -R72.reuse ;  /* 0x0000000487837c23 */ /* 0x100fe20008010848 */
[----:B------:R-:W-:Y:S01]  /*bc00*/  @!P1 LEA R134, R134, UR37, 0x3 ;  /* 0x0000002586869c11 */ /* 0x000fe2000f8e18ff */
[----:B------:R-:W-:Y:S01]  /*bc10*/  FFMA.FTZ R132, R143, UR4, -R72 ;  /* 0x000000048f847c23 */ /* 0x000fe20008010848 */
[----:B------:R-:W-:-:S02]  /*bc20*/  VIADD R135, R137, 0x9 ;  /* 0x0000000989877836 */ /* 0x000fc40000000000 */
[--C-:B--2---:R-:W-:Y:S01]  /*bc30*/  FFMA.FTZ R77, R130, UR4, -R72.reuse ;  /* 0x00000004824d7c23 */ /* 0x104fe20008010848 */
[--C-:B------:R-:W-:Y:S01]  /*bc40*/  FFMA.FTZ R130, R123, UR4, -R72.reuse ;  /* 0x000000047b827c23 */ /* 0x100fe20008010848 */
[----:B------:R-:W2:Y:S01]  /*bc50*/  MUFU.EX2 R73, R73 ;  /* 0x0000004900497308 */ /* 0x000ea20000000800 */
[----:B------:R-:W-:Y:S02]  /*bc60*/  @!P1 VIADD R137, R134, 0x31c40 ;  /* 0x00031c4086899836 */ /* 0x000fe40000000000 */
[--C-:B------:R-:W-:Y:S01]  /*bc70*/  FFMA.FTZ R123, R126, UR4, -R72.reuse ;  /* 0x000000047e7b7c23 */ /* 0x100fe20008010848 */
[----:B------:R-:W-:Y:S01]  /*bc80*/  @!P1 VIADD R134, R136, 0x31c60 ;  /* 0x00031c6088869836 */ /* 0x000fe20000000000 */
[----:B------:R-:W-:Y:S01]  /*bc90*/  SEL R136, R135, 0x9, !P2 ;  /* 0x0000000987887807 */ /* 0x000fe20005000000 */
[--C-:B------:R-:W-:Y:S01]  /*bca0*/  FFMA.FTZ R135, R99, UR4, -R72.reuse ;  /* 0x0000000463877c23 */ /* 0x100fe20008010848 */
[----:B------:R-:W-:Y:S01]  /*bcb0*/  FFMA.FTZ R99, R102, UR4, -R72 ;  /* 0x0000000466637c23 */ /* 0x000fe20008010848 */
[----:B------:R-:W-:Y:S01]  /*bcc0*/  @!P1 PRMT R137, RZ, 0x654, R137 ;  /* 0x00000654ff899816 */ /* 0x000fe20000000089 */
[----:B------:R-:W3:Y:S01]  /*bcd0*/  MUFU.EX2 R128, R128 ;  /* 0x0000008000807308 */ /* 0x000ee20000000800 */
[----:B0-----:R-:W-:Y:S01]  /*bce0*/  FFMA.FTZ R102, R5, R4, R8 ;  /* 0x0000000405667223 */ /* 0x001fe20000010008 */
[----:B------:R-:W-:Y:S01]  /*bcf0*/  @!P1 PRMT R134, RZ, 0x654, R134 ;  /* 0x00000654ff869816 */ /* 0x000fe20000000086 */
[--C-:B------:R-:W-:Y:S01]  /*bd00*/  FFMA.FTZ R4, R103, UR4, -R72.reuse ;  /* 0x0000000467047c23 */ /* 0x100fe20008010848 */
[----:B------:R-:W-:Y:S01]  /*bd10*/  FFMA.FTZ R126, R127, UR4, -R72 ;  /* 0x000000047f7e7c23 */ /* 0x000fe20008010848 */
[----:B-1----:R-:W-:Y:S01]  /*bd20*/  FADD.FTZ R103, R9, R102 ;  /* 0x0000006609677221 */ /* 0x002fe20000010000 */
[--C-:B------:R-:W-:Y:S01]  /*bd30*/  FFMA.FTZ R127, R115, UR4, -R72.reuse ;  /* 0x00000004737f7c23 */ /* 0x100fe20008010848 */
[--C-:B------:R-:W-:Y:S01]  /*bd40*/  FFMA.FTZ R115, R118, UR4, -R72.reuse ;  /* 0x0000000476737c23 */ /* 0x100fe20008010848 */
[----:B------:R-:W0:Y:S01]  /*bd50*/  MUFU.EX2 R125, R125 ;  /* 0x0000007d007d7308 */ /* 0x000e220000000800 */
[----:B--2---:R-:W-:Y:S01]  /*bd60*/  FFMA.FTZ R3, R7, R3, R73 ;  /* 0x0000000307037223 */ /* 0x004fe20000010049 */
[--C-:B------:R-:W-:Y:S01]  /*bd70*/  FFMA.FTZ R118, R119, UR4, -R72.reuse ;  /* 0x0000000477767c23 */ /* 0x100fe20008010848 */
[--C-:B------:R-:W-:Y:S01]  /*bd80*/  FFMA.FTZ R119, R107, UR4, -R72.reuse ;  /* 0x000000046b777c23 */ /* 0x100fe20008010848 */
[----:B------:R-:W-:Y:S01]  /*bd90*/  FADD.FTZ R102, R10, R103 ;  /* 0x000000670a667221 */ /* 0x000fe20000010000 */
[--C-:B------:R-:W-:Y:S01]  /*bda0*/  FFMA.FTZ R107, R111, UR4, -R72.reuse ;  /* 0x000000046f6b7c23 */ /* 0x100fe20008010848 */
[--C-:B------:R-:W-:Y:S01]  /*bdb0*/  FFMA.FTZ R122, R122, UR4, -R72.reuse ;  /* 0x000000047a7a7c23 */ /* 0x100fe20008010848 */
[----:B------:R-:W-:Y:S01]  /*bdc0*/  FFMA.FTZ R103, R94, UR4, -R72 ;  /* 0x000000045e677c23 */ /* 0x000fe20008010848 */
[----:B------:R-:W1:Y:S01]  /*bdd0*/  MUFU.EX2 R132, R132 ;  /* 0x0000008400847308 */ /* 0x000e620000000800 */
[C---:B------:R-:W-:Y:S01]  /*bde0*/  FADD.FTZ R139, R11.reuse, R102 ;  /* 0x000000660b8b7221 */ /* 0x040fe20000010000 */
[----:B------:R-:W-:Y:S01]  /*bdf0*/  F2FP.F16.F32.PACK_AB R10, R11, R10 ;  /* 0x0000000a0b0a723e */ /* 0x000fe200000000ff */
[--C-:B------:R-:W-:Y:S01]  /*be00*/  FFMA.FTZ R114, R114, UR4, -R72.reuse ;  /* 0x0000000472727c23 */ /* 0x100fe20008010848 */
[----:B------:R-:W-:Y:S01]  /*be10*/  F2FP.F16.F32.PACK_AB R8, R9, R8 ;  /* 0x000000080908723e */ /* 0x000fe200000000ff */
[----:B------:R-:W-:Y:S01]  /*be20*/  FADD.FTZ R139, R12, R139 ;  /* 0x0000008b0c8b7221 */ /* 0x000fe20000010000 */
[----:B---3--:R-:W-:Y:S01]  /*be30*/  F2FP.F16.F32.PACK_AB R9, R128, R73 ;  /* 0x000000498009723e */ /* 0x008fe200000000ff */
        /* <DEDUP_REMOVED lines=8> */
[----:B------:R-:W-:Y:S01]  /*bec0*/  FFMA.FTZ R86, R86, UR4, -R72 ;  /* 0x0000000456567c23 */ /* 0x000fe20008010848 */
[----:B------:R-:W-:Y:S01]  /*bed0*/  MUFU.EX2 R133, R133 ;  /* 0x0000008500857308 */ /* 0x000fe20000000800 */
[----:B------:R-:W-:Y:S01]  /*bee0*/  FADD.FTZ R11, R17, R94 ;  /* 0x0000005e110b7221 */ /* 0x000fe20000010000 */
[--C-:B------:R-:W-:Y:S01]  /*bef0*/  FFMA.FTZ R94, R75, UR4, -R72.reuse ;  /* 0x000000044b5e7c23 */ /* 0x100fe20008010848 */
[--C-:B------:R-:W-:Y:S01]  /*bf00*/  FFMA.FTZ R87, R87, UR4, -R72.reuse ;  /* 0x0000000457577c23 */ /* 0x100fe20008010848 */
[--C-:B------:R-:W-:Y:S01]  /*bf10*/  FFMA.FTZ R78, R78, UR4, -R72.reuse ;  /* 0x000000044e4e7c23 */ /* 0x100fe20008010848 */
[----:B------:R-:W-:Y:S01]  /*bf20*/  FFMA.FTZ R79, R79, UR4, -R72 ;  /* 0x000000044f4f7c23 */ /* 0x000fe20008010848 */
[----:B------:R-:W-:-:S02]  /*bf30*/  WARPGROUP.DEPBAR.LE gsb0, 0x0 ;  /* 0x00008000000079c5 */ /* 0x000fc40000010000 */
[----:B------:R-:W-:Y:S01]  /*bf40*/  WARPGROUP.ARRIVE ;  /* 0x00000000000079c5 */ /* 0x000fe20000000000 */
[----:B------:R-:W-:Y:S01]  /*bf50*/  MUFU.EX2 R129, R129 ;  /* 0x0000008100817308 */ /* 0x000fe20000000800 */
[----:B------:R-:W-:Y:S01]  /*bf60*/  ISETP.LT.AND P2, PT, RZ, UR7, PT ;  /* 0x00000007ff007c0c */ /* 0x000fe2000bf41270 */
[----:B------:R-:W-:Y:S01]  /*bf70*/  UMOV UR7, UR6 ;  /* 0x0000000600077c82 */ /* 0x000fe20008000000 */
[----:B------:R-:W-:Y:S02]  /*bf80*/  UMOV UR6, UR36 ;  /* 0x0000002400067c82 */ /* 0x000fe40008000000 */
[----:B------:R-:W-:Y:S01]  /*bf90*/  HGMMA.64x96x16.F32 R24, gdesc[UR32].tnspB, R24, gsb0 ;  /* 0x41600000201879f0 */ /* 0x000fe20008000818 */
[----:B------:R-:W-:Y:S02]  /*bfa0*/  UIADD3 UR32, UR10, 0x780, URZ ;  /* 0x000007800a207890 */ /* 0x000fe4000fffe03f */
[----:B------:R-:W-:Y:S01]  /*bfb0*/  UIADD3 UR34, UR11, 0x140, URZ ;  /* 0x000001400b227890 */ /* 0x000fe2000fffe03f */
[----:B------:R2:W-:Y:S01]  /*bfc0*/  MUFU.EX2 R111, R119 ;  /* 0x00000077006f7308 */ /* 0x0005e20000000800 */
[----:B------:R-:W-:Y:S01]  /*bfd0*/  UMOV UR33, 0xc0000010 ;  /* 0xc000001000217882 */ /* 0x000fe20000000000 */
[----:B------:R-:W-:-:S06]  /*bfe0*/  UMOV UR35, 0x80000020 ;  /* 0x8000002000237882 */ /* 0x000fcc0000000000 */
[----:B------:R-:W-:Y:S01]  /*bff0*/  MUFU.EX2 R131, R131 ;  /* 0x0000008300837308 */ /* 0x000fe20000000800 */
[--C-:B--2---:R-:W-:Y:S01]  /*c000*/  FFMA.FTZ R119, R91, UR4, -R72.reuse ;  /* 0x000000045b777c23 */ /* 0x104fe20008010848 */
        /* <DEDUP_REMOVED lines=52> */
[----:B------:R-:W2:Y:S01]  /*c350*/  MUFU.EX2 R94, R94 ;  /* 0x0000005e005e7308 */ /* 0x000ea20000000800 */
        /* <DEDUP_REMOVED lines=9> */
[----:B------:R-:W-:Y:S02]  /*c3f0*/  WARPGROUP.DEPBAR.LE gsb0, 0x0 ;  /* 0x00008000000079c5 */ /* 0x000fe40000010000 */
[----:B------:R-:W-:-:S06]  /*c400*/  WARPGROUP.ARRIVE ;  /* 0x00000000000079c5 */ /* 0x000fcc0000000000 */
[----:B------:R-:W-:Y:S03]  /*c410*/  HGMMA.64x96x16.F32 R24, gdesc[UR32].tnspB, R24, gsb0 ;  /* 0x41600000201879f0 */ /* 0x000fe60008000818 */
[----:B------:R-:W-:Y:S02]  /*c420*/  WARPGROUP.DEPBAR.LE gsb0, 0x0 ;  /* 0x00008000000079c5 */ /* 0x000fe40000010000 */
[----:B------:R3:W-:Y:S06]  /*c430*/  BAR.ARV R136, 0x100 ;  /* 0x000400880000751d */ /* 0x0007ec0000002000 */
[----:B------:R-:W-:Y:S01]  /*c440*/  @!P1 SYNCS.ARRIVE.TRANS64.RED.A1T0 RZ, [R137+URZ], RZ ;  /* 0x000000ff89ff99a7 */ /* 0x000fe2000810043f */
        /* <DEDUP_REMOVED lines=15> */
[----:B----4-:R-:W-:Y:S01]  /*c540*/  FFMA.FTZ R134, R90, UR4, -R72 ;  /* 0x000000045a867c23 */ /* 0x010fe20008010848 */
[----:B------:R-:W-:Y:S01]  /*c550*/  FADD.FTZ R90, R128, R3 ;  /* 0x00000003805a7221 */ /* 0x000fe20000010000 */
[-C--:B------:R-:W-:Y:S01]  /*c560*/  FMUL.FTZ R52, R52, R5.reuse ;  /* 0x0000000534347220 */ /* 0x080fe20000410000 */
[----:B------:R-:W4:Y:S01]  /*c570*/  MUFU.EX2 R3, R135 ;  /* 0x0000008700037308 */ /* 0x000f220000000800 */
[----:B------:R-:W-:Y:S01]  /*c580*/  FMUL.FTZ R53, R53, R5 ;  /* 0x0000000535357220 */ /* 0x000fe20000410000 */
[----:B0-----:R-:W-:Y:S01]  /*c590*/  FADD.FTZ R137, R125, R90 ;  /* 0x0000005a7d897221 */ /* 0x001fe20000010000 */
[----:B------:R-:W-:Y:S01]  /*c5a0*/  FFMA.FTZ R90, R83, UR4, -R72 ;  /* 0x00000004535a7c23 */ /* 0x000fe20008010848 */
[----:B------:R-:W-:Y:S01]  /*c5b0*/  FADD.FTZ R83, R18, R11 ;  /* 0x0000000b12537221 */ /* 0x000fe20000010000 */
[C---:B-1----:R-:W-:Y:S01]  /*c5c0*/  F2FP.F16.F32.PACK_AB R11, R132.reuse, R125 ;  /* 0x0000007d840b723e */ /* 0x042fe200000000ff */
[----:B------:R-:W-:Y:S01]  /*c5d0*/  FADD.FTZ R82, R132, R137 ;  /* 0x0000008984527221 */ /* 0x000fe20000010000 */
[----:B--2---:R-:W-:Y:S01]  /*c5e0*/  F2FP.F16.F32.PACK_AB R125, R94, R102 ;  /* 0x000000665e7d723e */ /* 0x004fe200000000ff */
[----:B------:R-:W-:Y:S01]  /*c5f0*/  FADD.FTZ R74, R20, R83 ;  /* 0x00000053144a7221 */ /* 0x000fe20000010000 */
[-C--:B------:R-:W-:Y:S01]  /*c600*/  FMUL.FTZ R56, R56, R5.reuse ;  /* 0x0000000538387220 */ /* 0x080fe20000410000 */
[----:B------:R-:W-:Y:S01]  /*c610*/  FADD.FTZ R82, R77, R82 ;  /* 0x000000524d527221 */ /* 0x000fe20000010000 */
[----:B------:R0:W-:Y:S01]  /*c620*/  STSM.16.M88.4 [R2+0x24300], R8 ;  /* 0x0243000802007844 */ /* 0x0001e20000000200 */
[----:B------:R-:W-:Y:S01]  /*c630*/  MUFU.EX2 R83, R119 ;  /* 0x0000007700537308 */ /* 0x000fe20000000800 */
        /* <DEDUP_REMOVED lines=8> */
[----:B------:R-:W-:Y:S01]  /*c6c0*/  FMUL.FTZ R69, R69, R5 ;  /* 0x0000000545457220 */ /* 0x000fe20000410000 */
[----:B------:R-:W-:Y:S01]  /*c6d0*/  FADD.FTZ R73, R131, R82 ;  /* 0x0000005283497221 */ /* 0x000fe20000010000 */
[-C--:B------:R-:W-:Y:S01]  /*c6e0*/  FMUL.FTZ R26, R26, R7.reuse ;  /* 0x000000071a1a7220 */ /* 0x080fe20000410000 */
[----:B------:R-:W1:Y:S01]  /*c6f0*/  MUFU.EX2 R82, R134 ;  /* 0x0000008600527308 */ /* 0x000e620000000800 */
[-C--:B------:R-:W-:Y:S01]  /*c700*/  FMUL.FTZ R27, R27, R7.reuse ;  /* 0x000000071b1b7220 */ /* 0x080fe20000410000 */
[----:B------:R-:W-:Y:S01]  /*c710*/  FADD.FTZ R73, R122, R73 ;  /* 0x000000497a497221 */ /* 0x000fe20000010000 */
[----:B0-----:R-:W-:Y:S01]  /*c720*/  F2FP.F16.F32.PACK_AB R8, R14, R12 ;  /* 0x0000000c0e08723e */ /* 0x001fe200000000ff */
[----:B------:R-:W-:Y:S01]  /*c730*/  FMUL.FTZ R30, R30, R7 ;  /* 0x000000071e1e7220 */ /* 0x000fe20000410000 */
[----:B------:R-:W-:Y:S01]  /*c740*/  F2FP.F16.F32.PACK_AB R10, R17, R15 ;  /* 0x0000000f110a723e */ /* 0x000fe200000000ff */
        /* <DEDUP_REMOVED lines=14> */
[----:B------:R-:W-:Y:S01]  /*c830*/  F2FP.F16.F32.PACK_AB R72, R20, R18 ;  /* 0x000000121448723e */ /* 0x000fe200000000ff */
[----:B------:R-:W-:Y:S01]  /*c840*/  FMUL.FTZ R35, R35, R7 ;  /* 0x0000000723237220 */ /* 0x000fe20000410000 */
[----:B------:R-:W-:Y:S01]  /*c850*/  FADD.FTZ R14, R127, R12 ;  /* 0x0000000c7f0e7221 */ /* 0x000fe20000010000 */
[----:B------:R-:W-:Y:S01]  /*c860*/  FADD.FTZ R74, R116, R73 ;  /* 0x00000049744a7221 */ /* 0x000fe20000010000 */
[----:B------:R-:W2:Y:S01]  /*c870*/  MUFU.EX2 R12, R95 ;  /* 0x0000005f000c7308 */ /* 0x000ea20000000800 */
[----:B------:R-:W-:Y:S01]  /*c880*/  F2FP.F16.F32.PACK_AB R73, R130, R122 ;  /* 0x0000007a8249723e */ /* 0x000fe200000000ff */
[----:B------:R-:W-:Y:S01]  /*c890*/  FADD.FTZ R15, R115, R14 ;  /* 0x0000000e730f7221 */ /* 0x000fe20000010000 */
[----:B------:R-:W-:Y:S01]  /*c8a0*/  FADD.FTZ R17, R117, R74 ;  /* 0x0000004a75117221 */ /* 0x000fe20000010000 */
[----:B------:R-:W-:Y:S01]  /*c8b0*/  F2FP.F16.F32.PACK_AB R74, R120, R21 ;  /* 0x00000015784a723e */ /* 0x000fe200000000ff */
[----:B------:R-:W-:Y:S01]  /*c8c0*/  FMUL.FTZ R38, R38, R7 ;  /* 0x0000000726267220 */ /* 0x000fe20000410000 */
[----:B------:R-:W-:Y:S01]  /*c8d0*/  FADD.FTZ R15, R118, R15 ;  /* 0x0000000f760f7221 */ /* 0x000fe20000010000 */
[----:B------:R-:W-:Y:S01]  /*c8e0*/  FADD.FTZ R18, R104, R17 ;  /* 0x0000001168127221 */ /* 0x000fe20000010000 */
[----:B------:R-:W5:Y:S01]  /*c8f0*/  MUFU.EX2 R14, R91 ;  /* 0x0000005b000e7308 */ /* 0x000f620000000800 */
[----:B------:R-:W-:Y:S01]  /*c900*/  F2FP.F16.F32.PACK_AB R75, R126, R123 ;  /* 0x0000007b7e4b723e */ /* 0x000fe200000000ff */
[----:B------:R-:W-:Y:S01]  /*c910*/  FADD.FTZ R20, R106, R15 ;  /* 0x0000000f6a147221 */ /* 0x000fe20000010000 */
[----:B------:R-:W-:Y:S01]  /*c920*/  FADD.FTZ R17, R105, R18 ;  /* 0x0000001269117221 */ /* 0x000fe20000010000 */
[----:B------:R-:W-:Y:S01]  /*c930*/  F2FP.F16.F32.PACK_AB R113, R127, R114 ;  /* 0x000000727f71723e */ /* 0x000fe200000000ff */
[-C--:B------:R-:W-:Y:S01]  /*c940*/  FMUL.FTZ R39, R39, R7.reuse ;  /* 0x0000000727277220 */ /* 0x080fe20000410000 */
[----:B------:R-:W-:Y:S01]  /*c950*/  FADD.FTZ R21, R111, R20 ;  /* 0x000000146f157221 */ /* 0x000fe20000010000 */
[----:B------:R-:W-:Y:S01]  /*c960*/  FADD.FTZ R18, R108, R17 ;  /* 0x000000116c127221 */ /* 0x000fe20000010000 */
[----:B------:R3:W3:Y:S01]  /*c970*/  MUFU.EX2 R15, R90 ;  /* 0x0000005a000f7308 */ /* 0x0006e20000000800 */
[----:B------:R-:W-:Y:S01]  /*c980*/  F2FP.F16.F32.PACK_AB R104, R105, R104 ;  /* 0x000000686968723e */ /* 0x000fe200000000ff */
        /* <DEDUP_REMOVED lines=9> */
[----:B------:R-:W-:Y:S01]  /*ca20*/  FADD.FTZ R17, R97, R18 ;  /* 0x0000001261117221 */ /* 0x000fe20000010000 */
[----:B----4-:R-:W-:Y:S01]  /*ca30*/  F2FP.F16.F32.PACK_AB R97, R3, R98 ;  /* 0x000000620361723e */ /* 0x010fe200000000ff */
[----:B------:R-:W-:Y:S01]  /*ca40*/  FMUL.FTZ R43, R43, R7 ;  /* 0x000000072b2b7220 */ /* 0x000fe20000410000 */
[----:B------:R-:W-:Y:S01]  /*ca50*/  FADD.FTZ R20, R3, R20 ;  /* 0x0000001403147221 */ /* 0x000fe20000010000 */
[----:B------:R-:W-:Y:S01]  /*ca60*/  FADD.FTZ R18, R100, R17 ;  /* 0x0000001164127221 */ /* 0x000fe20000010000 */
[----:B------:R-:W-:Y:S01]  /*ca70*/  F2FP.F16.F32.PACK_AB R115, R118, R115 ;  /* 0x000000737673723e */ /* 0x000fe200000000ff */
[----:B------:R-:W-:Y:S01]  /*ca80*/  FMUL.FTZ R46, R46, R7 ;  /* 0x000000072e2e7220 */ /* 0x000fe20000410000 */
[----:B------:R-:W-:Y:S01]  /*ca90*/  FADD.FTZ R17, R99, R20 ;  /* 0x0000001463117221 */ /* 0x000fe20000010000 */
[----:B0-----:R-:W-:Y:S01]  /*caa0*/  FADD.FTZ R9, R101, R18 ;  /* 0x0000001265097221 */ /* 0x001fe20000010000 */
[C---:B------:R-:W-:Y:S01]  /*cab0*/  F2FP.F16.F32.PACK_AB R99, R4.reuse, R99 ;  /* 0x000000630463723e */ /* 0x040fe200000000ff */
[----:B------:R4:W-:Y:S01]  /*cac0*/  STSM.16.M88.4 [R2+0x28b00], R112 ;  /* 0x028b007002007844 */ /* 0x0009e20000000200 */
[----:B------:R-:W-:Y:S01]  /*cad0*/  FADD.FTZ R17, R4, R17 ;  /* 0x0000001104117221 */ /* 0x000fe20000010000 */
[----:B------:R-:W-:Y:S01]  /*cae0*/  FADD.FTZ R8, R88, R9 ;  /* 0x0000000958087221 */ /* 0x000fe20000010000 */
[----:B------:R-:W-:Y:S01]  /*caf0*/  F2FP.F16.F32.PACK_AB R105, R111, R106 ;  /* 0x0000006a6f69723e */ /* 0x000fe200000000ff */
[-C--:B------:R-:W-:Y:S01]  /*cb00*/  FMUL.FTZ R47, R47, R7.reuse ;  /* 0x000000072f2f7220 */ /* 0x080fe20000410000 */
[----:B-1----:R-:W-:Y:S01]  /*cb10*/  FADD.FTZ R10, R82, R17 ;  /* 0x00000011520a7221 */ /* 0x002fe20000010000 */
        /* <DEDUP_REMOVED lines=11> */
[----:B--2---:R-:W-:Y:S01]  /*cbd0*/  FADD.FTZ R3, R12, R3 ;  /* 0x000000030c037221 */ /* 0x004fe20000010000 */
[----:B------:R-:W-:Y:S01]  /*cbe0*/  FADD.FTZ R4, R80, R9 ;  /* 0x0000000950047221 */ /* 0x000fe20000010000 */
[----:B------:R-:W-:Y:S01]  /*cbf0*/  F2FP.F16.F32.PACK_AB R88, R89, R88 ;  /* 0x000000585958723e */ /* 0x000fe200000000ff */
[----:B------:R4:W-:Y:S01]  /*cc00*/  STSM.16.M88.4 [R2+0x2bb00], R96 ;  /* 0x02bb006002007844 */ /* 0x0009e20000000200 */
[----:B-----5:R-:W-:Y:S01]  /*cc10*/  FADD.FTZ R8, R14, R3 ;  /* 0x000000030e087221 */ /* 0x020fe20000010000 */
[----:B------:R-:W-:Y:S01]  /*cc20*/  FADD.FTZ R3, R81, R4 ;  /* 0x0000000451037221 */ /* 0x000fe20000010000 */
[----:B------:R-:W-:Y:S01]  /*cc30*/  F2FP.F16.F32.PACK_AB R89, R83, R82 ;  /* 0x000000525359723e */ /* 0x000fe200000000ff */
[----:B------:R-:W-:Y:S01]  /*cc40*/  FMUL.FTZ R54, R54, R7 ;  /* 0x0000000736367220 */ /* 0x000fe20000410000 */
[----:B---3--:R-:W-:Y:S01]  /*cc50*/  F2FP.F16.F32.PACK_AB R90, R93, R92 ;  /* 0x0000005c5d5a723e */ /* 0x008fe200000000ff */
        /* <DEDUP_REMOVED lines=12> */
[C---:B------:R-:W-:Y:S01]  /*cd20*/  FADD.FTZ R3, R124.reuse, R3 ;  /* 0x000000037c037221 */ /* 0x040fe20000010000 */
[----:B------:R-:W-:Y:S01]  /*cd30*/  F2FP.F16.F32.PACK_AB R124, R124, R121 ;  /* 0x000000797c7c723e */ /* 0x000fe200000000ff */
[----:B------:R4:W-:Y:S01]  /*cd40*/  STSM.16.M88.4 [R2+0x2eb00], R80 ;  /* 0x02eb005002007844 */ /* 0x0009e20000000200 */
[----:B------:R-:W-:Y:S01]  /*cd50*/  F2FP.F16.F32.PACK_AB R127, R79, R78 ;  /* 0x0000004e4f7f723e */ /* 0x000fe200000000ff */
[----:B------:R-:W-:Y:S01]  /*cd60*/  FADD.FTZ R9, R87, R9 ;  /* 0x0000000957097221 */ /* 0x000fe20000010000 */
[----:B------:R-:W-:Y:S01]  /*cd70*/  FADD.FTZ R3, R76, R3 ;  /* 0x000000034c037221 */ /* 0x000fe20000010000 */
[-C--:B------:R-:W-:Y:S01]  /*cd80*/  FMUL.FTZ R55, R55, R7.reuse ;  /* 0x0000000737377220 */ /* 0x080fe20000410000 */
        /* <DEDUP_REMOVED lines=10> */
[----:B0-----:R-:W0:Y:S01]  /*ce30*/  FENCE.VIEW.ASYNC.S ;  /* 0x00000000000073c6 */ /* 0x001e220000000000 */
        /* <DEDUP_REMOVED lines=9> */
[----:B------:R-:W-:-:S02]  /*ced0*/  IMAD.MOV.U32 R6, RZ, RZ, R13 ;  /* 0x000000ffff067224 */ /* 0x000fc400078e000d */
[----:B------:R-:W-:Y:S01]  /*cee0*/  IMAD.MOV.U32 R5, RZ, RZ, R0 ;  /* 0x000000ffff057224 */ /* 0x000fe200078e0000 */
[----:B0-----:R-:W-:Y:S01]  /*cef0*/  NOP ;  /* 0x0000000000007918 */ /* 0x001fe20000000000 */
[----:B----4-:R-:W-:Y:S05]  /*cf00*/  @P2 BRA `(.L_x_9949) ;  /* 0xffffffc800382947 */ /* 0x010fea000383ffff */
.L_x_9940:
[----:B------:R-:W-:Y:S06]  /*cf10*/  BAR.ARV 0x8, 0x1a0 ;  /* 0x0206800000007b1d */ /* 0x000fec0000002000 */
[----:B------:R-:W-:Y:S05]  /*cf20*/  @!P0 BRA `(.L_x_9950) ;  /* 0x0000000000048947 */ /* 0x000fea0003800000 */
[----:B------:R-:W-:Y:S01]  /*cf30*/  BPT.TRAP 0x1 ;  /* 0x000000040000795c */ /* 0x000fe20000300000 */
.L_x_9950:
[----:B------:R-:W-:Y:S01]  /*cf40*/  ULEA UR6, UR36, UR37, 0x3 ;  /* 0x0000002524067291 */ /* 0x000fe2000f8e183f */
[----:B------:R-:W-:-:S05]  /*cf50*/  IMAD.U32 R5, RZ, RZ, UR38 ;  /* 0x00000026ff057e24 */ /* 0x000fca000f8e00ff */
[----:B------:R-:W-:-:S04]  /*cf60*/  SHF.L.U32 R5, R5, 0x1f, RZ ;  /* 0x0000001f05057819 */ /* 0x000fc800000006ff */
[----:B------:R1:W2:Y:S01]  /*cf70*/  SYNCS.PHASECHK.TRANS64.TRYWAIT P2, [UR6+0x31c50], R5 ;  /* 0x031c5005ff0075a7 */ /* 0x0002a20008040146 */
[----:B------:R-:W-:Y:S05]  /*cf80*/  @!P0 BRA `(.L_x_9951) ;  /* 0x0000000000048947 */ /* 0x000fea0003800000 */
[----:B------:R-:W-:Y:S01]  /*cf90*/  BPT.TRAP 0x1 ;  /* 0x000000040000795c */ /* 0x000fe20000300000 */
.L_x_9951:
[----:B--2---:R-:W-:Y:S05]  /*cfa0*/  @P2 BRA `(.L_x_9952) ;  /* 0x0000000000082947 */ /* 0x004fea0003800000 */
[----:B------:R-:W2:Y:S02]  /*cfb0*/  SYNCS.PHASECHK.TRANS64.TRYWAIT P0, [UR6+0x31c50], R5 ;  /* 0x031c5005ff0075a7 */ /* 0x000ea40008000146 */
[----:B--2---:R-:W-:Y:S05]  /*cfc0*/  @!P0 BRA `(.L_x_9953) ;  /* 0x0000007000c08947 */ /* 0x004fea0003800000 */
.L_x_9952:
[----:B------:R-:W-:Y:S01]  /*cfd0*/  UIADD3 UR37, UR37, 0x200, URZ ;  /* 0x0000020025257890 */ /* 0x000fe2000fffe03f */
[----:B------:R-:W-:Y:S01]  /*cfe0*/  WARPGROUP.ARRIVE ;  /* 0x00000000000079c5 */ /* 0x000fe20000000000 */
[----:B------:R-:W-:Y:S01]  /*cff0*/  ULOP3.LUT UR60, UR60, 0x10000, URZ, 0xfc, !UPT ;  /* 0x000100003c3c7892 */ /* 0x000fe2000f8efc3f */
[----:B-12---:R-:W1:Y:S01]  /*d000*/  SHFL.BFLY PT, R5, R4, 0x2, 0x1f ;  /* 0x0c401f0004057f89 */ /* 0x006e6200000e0000 */
[----:B------:R-:W-:Y:S01]  /*d010*/  USHF.R.U32.HI UR37, URZ, 0x4, UR37 ;  /* 0x000000043f257899 */ /* 0x000fe20008011625 */
[----:B------:R-:W-:Y:S01]  /*d020*/  R2UR UR7, R150 ;  /* 0x00000000960772ca */ /* 0x000fe200000e0000 */
[----:B------:R-:W-:Y:S01]  /*d030*/  UMOV UR9, 0xc0000010 ;  /* 0xc000001000097882 */ /* 0x000fe20000000000 */
[----:B------:R-:W-:Y:S01]  /*d040*/  UMOV UR11, 0x80000020 ;  /* 0x80000020000b7882 */ /* 0x000fe20000000000 */
[----:B------:R-:W-:Y:S01]  /*d050*/  ULOP3.LUT UR37, UR37, 0x3fff, URZ, 0xc0, !UPT ;  /* 0x00003fff25257892 */ /* 0x000fe2000f8ec03f */
[----:B------:R-:W2:Y:S01]  /*d060*/  SHFL.BFLY PT, R6, R3, 0x2, 0x1f ;  /* 0x0c401f0003067f89 */ /* 0x000ea200000e0000 */
[----:B------:R-:W-:Y:S01]  /*d070*/  UMOV UR8, UR60 ;  /* 0x0000003c00087c82 */ /* 0x000fe20008000000 */
[----:B------:R-:W-:Y:S01]  /*d080*/  IMAD.U32 R15, RZ, RZ, UR4 ;  /* 0x00000004ff0f7e24 */ /* 0x000fe2000f8e00ff */
[----:B------:R-:W-:Y:S01]  /*d090*/  ULOP3.LUT UR5, UR37, 0x2400000, URZ, 0xfc, !UPT ;  /* 0x0240000025057892 */ /* 0x000fe2000f8efc3f */
[----:B------:R-:W-:-:S03]  /*d0a0*/  IMAD.MOV.U32 R16, RZ, RZ, -0x800000 ;  /* 0xff800000ff107424 */ /* 0x000fc600078e00ff */
[----:B------:R-:W-:Y:S02]  /*d0b0*/  UIMAD UR5, UR36, 0x6c0, UR5 ;  /* 0x000006c0240578a4 */ /* 0x000fe4000f8e0205 */
[----:B------:R-:W-:Y:S02]  /*d0c0*/  UIADD3 UR36, UR36, 0x1, URZ ;  /* 0x0000000124247890 */ /* 0x000fe4000fffe03f */
[----:B------:R-:W-:Y:S02]  /*d0d0*/  UIADD3 UR7, UR7, 0x1, URZ ;  /* 0x0000000107077890 */ /* 0x000fe4000fffe03f */
[----:B------:R-:W-:Y:S01]  /*d0e0*/  UISETP.NE.AND UP0, UPT, UR36, 0x2, UPT ;  /* 0x000000022400788c */ /* 0x000fe2000bf05270 */
[----:B------:R-:W-:Y:S02]  /*d0f0*/  UMOV UR10, UR5 ;  /* 0x00000005000a7c82 */ /* 0x000fe40008000000 */
[----:B------:R-:W-:Y:S01]  /*d100*/  HGMMA.64x96x16.F32 R24, gdesc[UR8].tnspB, R24, gsb0 ;  /* 0x41600000081879f0 */ /* 0x000fe20008000818 */
[----:B------:R-:W-:Y:S01]  /*d110*/  UIADD3 UR8, UR60, 0x180, URZ ;  /* 0x000001803c087890 */ /* 0x000fe2000fffe03f */
[----:B-1----:R-:W-:Y:S01]  /*d120*/  FADD.FTZ R5, R5, R4 ;  /* 0x0000000405057221 */ /* 0x002fe20000010000 */
[----:B------:R-:W-:Y:S01]  /*d130*/  UIADD3 UR10, UR5, 0x40, URZ ;  /* 0x00000040050a7890 */ /* 0x000fe2000fffe03f */
[----:B------:R-:W-:Y:S01]  /*d140*/  IMAD.MOV.U32 R4, RZ, RZ, RZ ;  /* 0x000000ffff047224 */ /* 0x000fe200078e00ff */
[----:B------:R-:W-:Y:S01]  /*d150*/  UMOV UR9, 0xc0000010 ;  /* 0xc000001000097882 */ /* 0x000fe20000000000 */
[----:B------:R-:W-:Y:S01]  /*d160*/  UMOV UR11, 0x80000020 ;  /* 0x80000020000b7882 */ /* 0x000fe20000000000 */
[----:B--2---:R-:W-:Y:S01]  /*d170*/  FADD.FTZ R7, R6, R3 ;  /* 0x0000000306077221 */ /* 0x004fe20000010000 */
[----:B------:R-:W-:Y:S01]  /*d180*/  IMAD.MOV.U32 R3, RZ, RZ, -0x800000 ;  /* 0xff800000ff037424 */ /* 0x000fe200078e00ff */
[----:B------:R-:W1:Y:S01]  /*d190*/  SHFL.BFLY PT, R6, R5, 0x1, 0x1f ;  /* 0x0c201f0005067f89 */ /* 0x000e6200000e0000 */
[----:B------:R-:W-:Y:S01]  /*d1a0*/  IMAD.U32 R150, RZ, RZ, UR7 ;  /* 0x00000007ff967e24 */ /* 0x000fe2000f8e00ff */
[----:B------:R-:W-:-:S02]  /*d1b0*/  USEL UR36, UR36, URZ, UP0 ;  /* 0x0000003f24247287 */ /* 0x000fc40008000000 */
[----:B------:R-:W2:Y:S01]  /*d1c0*/  SHFL.BFLY PT, R8, R7, 0x1, 0x1f ;  /* 0x0c201f0007087f89 */ /* 0x000ea200000e0000 */
[----:B-1----:R-:W-:Y:S01]  /*d1d0*/  FADD.FTZ R10, R5, R6 ;  /* 0x00000006050a7221 */ /* 0x002fe20000010000 */
[----:B------:R-:W-:Y:S01]  /*d1e0*/  IMAD.U32 R5, RZ, RZ, UR4 ;  /* 0x00000004ff057e24 */ /* 0x000fe2000f8e00ff */
[----:B------:R-:W-:Y:S01]  /*d1f0*/  USEL UR4, URZ, 0x1, UP0 ;  /* 0x000000013f047887 */ /* 0x000fe20008000000 */
[----:B--2---:R-:W-:Y:S02]  /*d200*/  FADD.FTZ R11, R7, R8 ;  /* 0x00000008070b7221 */ /* 0x004fe40000010000 */
[----:B------:R-:W-:Y:S01]  /*d210*/  FSETP.NE.FTZ.AND P0, PT, R10, RZ, PT ;  /* 0x000000ff0a00720b */ /* 0x000fe20003f15000 */
[----:B------:R-:W-:Y:S01]  /*d220*/  IMAD.MOV.U32 R8, RZ, RZ, RZ ;  /* 0x000000ffff087224 */ /* 0x000fe200078e00ff */
[----:B------:R-:W-:Y:S01]  /*d230*/  ULOP3.LUT UR38, UR38, UR4, URZ, 0x3c, !UPT ;  /* 0x0000000426267292 */ /* 0x000fe2000f8e3c3f */
[----:B------:R-:W-:Y:S01]  /*d240*/  IMAD.U32 R7, RZ, RZ, UR6 ;  /* 0x00000006ff077e24 */ /* 0x000fe2000f8e00ff */
[----:B------:R-:W-:-:S03]  /*d250*/  FSETP.NE.FTZ.AND P2, PT, R11, RZ, PT ;  /* 0x000000ff0b00720b */ /* 0x000fc60003f55000 */
[----:B------:R-:W-:-:S05]  /*d260*/  @!P1 VIADD R7, R7, 0x31c60 ;  /* 0x00031c6007079836 */ /* 0x000fca0000000000 */
[----:B------:R-:W-:Y:S01]  /*d270*/  @!P1 PRMT R7, RZ, 0x654, R7 ;  /* 0x00000654ff079816 */ /* 0x000fe20000000007 */
[----:B------:R-:W1:Y:S01]  /*d280*/  @P0 MUFU.LG2 R6, R10 ;  /* 0x0000000a00060308 */ /* 0x000e620000000c00 */
[----:B------:R-:W-:-:S03]  /*d290*/  @P0 FMUL.FTZ R5, R5, 0.69314718246459960938 ;  /* 0x3f31721805050820 */ /* 0x000fc60000410000 */
[----:B------:R-:W-:-:S04]  /*d2a0*/  @P2 FMUL.FTZ R15, R15, 0.69314718246459960938 ;  /* 0x3f3172180f0f2820 */ /* 0x000fc80000410000 */
[----:B------:R-:W-:Y:S08]  /*d2b0*/  @P0 MUFU.RCP R4, R10 ;  /* 0x0000000a00040308 */ /* 0x000ff00000001000 */
[----:B------:R-:W2:Y:S01]  /*d2c0*/  @P2 MUFU.LG2 R9, R11 ;  /* 0x0000000b00092308 */ /* 0x000ea20000000c00 */
[----:B-1----:R-:W-:-:S04]  /*d2d0*/  @P0 FMUL.FTZ R6, R6, 0.69314718246459960938 ;  /* 0x3f31721806060820 */ /* 0x002fc80000410000 */
[----:B------:R-:W-:Y:S01]  /*d2e0*/  @P0 FFMA.FTZ R3, R5, R0, R6 ;  /* 0x0000000005030223 */ /* 0x000fe20000010006 */
[----:B------:R-:W-:Y:S02]  /*d2f0*/  PLOP3.LUT P0, PT, PT, PT, PT, 0x8, 0x0 ;  /* 0x000000000000781c */ /* 0x000fe40003f0e170 */
[----:B------:R-:W1:Y:S01]  /*d300*/  @P2 MUFU.RCP R8, R11 ;  /* 0x0000000b00082308 */ /* 0x000e620000001000 */
        /* <DEDUP_REMOVED lines=74> */
[----:B------:R-:W-:Y:S01]  /*d7b0*/  FMUL.FTZ R53, R69, R4 ;  /* 0x0000000445357220 */ /* 0x000fe20000410000 */
[-C--:B-1----:R-:W-:Y:S01]  /*d7c0*/  FMUL.FTZ R83, R26, R8.reuse ;  /* 0x000000081a537220 */ /* 0x082fe20000410000 */
        /* <DEDUP_REMOVED lines=28> */
.L_x_9923:
        /* <DEDUP_REMOVED lines=14> */
[----:B------:R-:W-:Y:S01]  /*da70*/  R2UR UR11, R148 ;  /* 0x00000000940b72ca */ /* 0x000fe200000e0000 */
[----:B------:R-:W-:Y:S01]  /*da80*/  ULDC.64 UR8, c[0x0][0xbe0] ;  /* 0x0002f80000087ab9 */ /* 0x000fe20000000a00 */
[----:B------:R-:W-:Y:S01]  /*da90*/  R2UR UR10, R146 ;  /* 0x00000000920a72ca */ /* 0x000fe200000e0000 */
[----:B------:R-:W-:Y:S01]  /*daa0*/  UISETP.NE.U32.AND UP0, UPT, UR8, URZ, UPT ;  /* 0x0000003f0800728c */ /* 0x000fe2000bf05070 */
[----:B------:R-:W-:Y:S01]  /*dab0*/  F2FP.F16.F32.PACK_AB R27, R27, R42 ;  /* 0x0000002a1b1b723e */ /* 0x000fe200000000ff */
[----:B------:R-:W-:Y:S01]  /*dac0*/  ULDC.64 UR12, c[0x0][0x208] ;  /* 0x00008200000c7ab9 */ /* 0x000fe20000000a00 */
[----:B------:R-:W-:Y:S01]  /*dad0*/  F2FP.F16.F32.PACK_AB R68, R45, R28 ;  /* 0x0000001c2d44723e */ /* 0x000fe200000000ff */
[----:B------:R-:W-:Y:S01]  /*dae0*/  UISETP.NE.AND.EX UP0, UPT, UR9, URZ, UPT, UP0 ;  /* 0x0000003f0900728c */ /* 0x000fe2000bf05300 */
[----:B------:R-:W-:Y:S02]  /*daf0*/  F2FP.F16.F32.PACK_AB R70, R53, R0 ;  /* 0x000000003546723e */ /* 0x000fe400000000ff */
[----:B------:R-:W-:-:S05]  /*db00*/  F2FP.F16.F32.PACK_AB R71, R71, R30 ;  /* 0x0000001e4747723e */ /* 0x000fca00000000ff */
[----:B------:R-:W-:Y:S02]  /*db10*/  USHF.L.U64.HI UR11, UR10, 0x2, UR11 ;  /* 0x000000020a0b7899 */ /* 0x000fe4000801020b */
[----:B------:R-:W-:Y:S01]  /*db20*/  USHF.L.U32 UR10, UR10, 0x2, URZ ;  /* 0x000000020a0a7899 */ /* 0x000fe2000800063f */
[----:B------:R-:W-:Y:S01]  /*db30*/  UMOV UR6, UR37 ;  /* 0x0000002500067c82 */ /* 0x000fe20008000000 */
[----:B0-----:R-:W-:Y:S01]  /*db40*/  UMOV UR7, UR4 ;  /* 0x0000000400077c82 */ /* 0x001fe20008000000 */
[----:B------:R-:W-:Y:S02]  /*db50*/  IMAD.U32 R20, RZ, RZ, UR6 ;  /* 0x00000006ff147e24 */ /* 0x000fe4000f8e00ff */
[----:B------:R-:W-:Y:S01]  /*db60*/  IMAD.U32 R21, RZ, RZ, UR7 ;  /* 0x00000007ff157e24 */ /* 0x000fe2000f8e00ff */
[----:B------:R-:W-:Y:S02]  /*db70*/  ULDC.64 UR6, c[0x0][0xbd8] ;  /* 0x0002f60000067ab9 */ /* 0x000fe40000000a00 */
[----:B------:R-:W-:Y:S01]  /*db80*/  UISETP.NE.U32.AND UP1, UPT, UR6, URZ, UPT ;  /* 0x0000003f0600728c */ /* 0x000fe2000bf25070 */
[----:B------:R-:W-:Y:S01]  /*db90*/  IMAD.WIDE R4, R153, 0x2, R20 ;  /* 0x0000000299047825 */ /* 0x000fe200078e0214 */
[----:B------:R-:W-:-:S02]  /*dba0*/  UIADD3 UR4, UP2, UR10, UR6, URZ ;  /* 0x000000060a047290 */ /* 0x000fc4000ff5e03f */
[----:B------:R-:W-:Y:S01]  /*dbb0*/  UISETP.NE.AND.EX UP1, UPT, UR7, URZ, UPT, UP1 ;  /* 0x0000003f0700728c */ /* 0x000fe2000bf25310 */
[C---:B------:R-:W-:Y:S01]  /*dbc0*/  LOP3.LUT R11, R4.reuse, 0x180, RZ, 0xc0, !PT ;  /* 0x00000180040b7812 */ /* 0x040fe200078ec0ff */
[----:B------:R-:W-:Y:S01]  /*dbd0*/  @UP0 UIADD3 UR6, UP3, UR10, UR8, URZ ;  /* 0x000000080a060290 */ /* 0x000fe2000ff7e03f */
[C---:B------:R-:W-:Y:S01]  /*dbe0*/  IADD3 R13, P0, R4.reuse, 0x6020, RZ ;  /* 0x00006020040d7810 */ /* 0x040fe20007f1e0ff */
[----:B------:R-:W-:Y:S01]  /*dbf0*/  UIADD3.X UR8, UR11, UR7, URZ, UP2, !UPT ;  /* 0x000000070b087290 */ /* 0x000fe200097fe43f */
[----:B------:R-:W-:Y:S01]  /*dc00*/  IADD3 R9, P1, R4, 0x6000, RZ ;  /* 0x0000600004097810 */ /* 0x000fe20007f3e0ff */
[----:B------:R-:W-:Y:S01]  /*dc10*/  @UP0 UIADD3.X UR7, UR11, UR9, URZ, UP3, !UPT ;  /* 0x000000090b070290 */ /* 0x000fe20009ffe43f */
[----:B------:R-:W-:Y:S02]  /*dc20*/  SHF.R.U64 R11, R11, 0x3, RZ ;  /* 0x000000030b0b7819 */ /* 0x000fe400000012ff */
[----:B------:R-:W-:Y:S02]  /*dc30*/  LOP3.LUT R8, R13, 0x180, RZ, 0xc0, !PT ;  /* 0x000001800d087812 */ /* 0x000fe400078ec0ff */
[----:B------:R-:W-:-:S02]  /*dc40*/  LOP3.LUT R10, R9, 0x180, RZ, 0xc0, !PT ;  /* 0x00000180090a7812 */ /* 0x000fc400078ec0ff */
[C---:B------:R-:W-:Y:S02]  /*dc50*/  IADD3 R51, P2, R4.reuse, 0x3020, RZ ;  /* 0x0000302004337810 */ /* 0x040fe40007f5e0ff */
[C---:B------:R-:W-:Y:S02]  /*dc60*/  IADD3 R33, P3, R4.reuse, 0x3000, RZ ;  /* 0x0000300004217810 */ /* 0x040fe40007f7e0ff */
[----:B------:R-:W-:Y:S02]  /*dc70*/  IADD3 R18, P4, R4, 0x20, RZ ;  /* 0x0000002004127810 */ /* 0x000fe40007f9e0ff */
[----:B------:R-:W-:Y:S01]  /*dc80*/  LOP3.LUT R4, R11, R4, RZ, 0x3c, !PT ;  /* 0x000000040b047212 */ /* 0x000fe200078e3cff */
[--C-:B------:R-:W-:Y:S01]  /*dc90*/  IMAD.X R11, RZ, RZ, R5.reuse, P1 ;  /* 0x000000ffff0b7224 */ /* 0x100fe200008e0605 */
[----:B------:R-:W-:Y:S01]  /*dca0*/  SHF.R.U64 R8, R8, 0x3, RZ ;  /* 0x0000000308087819 */ /* 0x000fe200000012ff */
[--C-:B------:R-:W-:Y:S01]  /*dcb0*/  IMAD.X R15, RZ, RZ, R5.reuse, P3 ;  /* 0x000000ffff0f7224 */ /* 0x100fe200018e0605 */
[----:B------:R-:W-:Y:S01]  /*dcc0*/  SHF.R.U64 R10, R10, 0x3, RZ ;  /* 0x000000030a0a7819 */ /* 0x000fe200000012ff */
[----:B------:R-:W-:Y:S01]  /*dcd0*/  IMAD.X R25, RZ, RZ, R5, P4 ;  /* 0x000000ffff197224 */ /* 0x000fe200020e0605 */
[----:B------:R-:W-:-:S02]  /*dce0*/  MOV R32, R4 ;  /* 0x0000000400207202 */ /* 0x000fc40000000f00 */
[----:B------:R-:W-:Y:S01]  /*dcf0*/  LOP3.LUT R8, R8, R13, RZ, 0x3c, !PT ;  /* 0x0000000d08087212 */ /* 0x000fe200078e3cff */
[--C-:B------:R-:W-:Y:S01]  /*dd00*/  IMAD.X R13, RZ, RZ, R5.reuse, P2 ;  /* 0x000000ffff0d7224 */ /* 0x100fe200010e0605 */
[----:B------:R-:W-:Y:S01]  /*dd10*/  LOP3.LUT R10, R10, R9, RZ, 0x3c, !PT ;  /* 0x000000090a0a7212 */ /* 0x000fe200078e3cff */
[----:B------:R-:W-:Y:S01]  /*dd20*/  IMAD.X R9, RZ, RZ, R5, P0 ;  /* 0x000000ffff097224 */ /* 0x000fe200000e0605 */
[----:B------:R-:W-:Y:S02]  /*dd30*/  F2FP.F16.F32.PACK_AB R4, R24, R85 ;  /* 0x000000551804723e */ /* 0x000fe400000000ff */
[----:B------:R-:W-:Y:S02]  /*dd40*/  LOP3.LUT R24, R51, 0x180, RZ, 0xc0, !PT ;  /* 0x0000018033187812 */ /* 0x000fe400078ec0ff */
[----:B------:R-:W-:Y:S02]  /*dd50*/  F2FP.F16.F32.PACK_AB R5, R14, R83 ;  /* 0x000000530e05723e */ /* 0x000fe400000000ff */
[----:B------:R-:W-:-:S02]  /*dd60*/  LOP3.LUT R17, R18, 0x180, RZ, 0xc0, !PT ;  /* 0x0000018012117812 */ /* 0x000fc400078ec0ff */
[----:B------:R-:W-:Y:S01]  /*dd70*/  LOP3.LUT R14, R33, 0x180, RZ, 0xc0, !PT ;  /* 0x00000180210e7812 */ /* 0x000fe200078ec0ff */
[----:B------:R0:W-:Y:S01]  /*dd80*/  STSM.16.M88.4 [R32], R4 ;  /* 0x0000000420007844 */ /* 0x0001e20000000200 */
[----:B------:R-:W-:Y:S02]  /*dd90*/  SHF.R.U64 R24, R24, 0x3, RZ ;  /* 0x0000000318187819 */ /* 0x000fe400000012ff */
[----:B------:R-:W-:Y:S02]  /*dda0*/  SHF.R.U64 R17, R17, 0x3, RZ ;  /* 0x0000000311117819 */ /* 0x000fe400000012ff */
[----:B------:R-:W-:Y:S02]  /*ddb0*/  SHF.R.U64 R14, R14, 0x3, RZ ;  /* 0x000000030e0e7819 */ /* 0x000fe400000012ff */
[----:B------:R-:W-:Y:S02]  /*ddc0*/  LOP3.LUT R12, R24, R51, RZ, 0x3c, !PT ;  /* 0x00000033180c7212 */ /* 0x000fe400078e3cff */
        /* <DEDUP_REMOVED lines=8> */
[----:B------:R-:W-:Y:S02]  /*de50*/  F2FP.F16.F32.PACK_AB R11, R60, R65 ;  /* 0x000000413c0b723e */ /* 0x000fe400000000ff */
[----:B------:R-:W-:Y:S02]  /*de60*/  MOV R33, R14 ;  /* 0x0000000e00217202 */ /* 0x000fe40000000f00 */
[----:B0-----:R-:W-:Y:S01]  /*de70*/  F2FP.F16.F32.PACK_AB R4, R78, R73 ;  /* 0x000000494e04723e */ /* 0x001fe200000000ff */
[----:B------:R-:W-:Y:S01]  /*de80*/  STSM.16.M88.4 [R34], R8 ;  /* 0x0000000822007844 */ /* 0x000fe20000000200 */
[----:B------:R-:W-:Y:S02]  /*de90*/  F2FP.F16.F32.PACK_AB R5, R56, R61 ;  /* 0x0000003d3805723e */ /* 0x000fe400000000ff */
[----:B------:R-:W-:-:S02]  /*dea0*/  F2FP.F16.F32.PACK_AB R6, R77, R72 ;  /* 0x000000484d06723e */ /* 0x000fc400000000ff */
[----:B------:R-:W-:Y:S02]  /*deb0*/  F2FP.F16.F32.PACK_AB R7, R52, R57 ;  /* 0x000000393407723e */ /* 0x000fe400000000ff */
[----:B------:R-:W-:Y:S02]  /*dec0*/  MOV R32, R12 ;  /* 0x0000000c00207202 */ /* 0x000fe40000000f00 */
[----:B------:R-:W-:Y:S01]  /*ded0*/  F2FP.F16.F32.PACK_AB R12, R49, R40 ;  /* 0x00000028310c723e */ /* 0x000fe200000000ff */
[----:B------:R0:W-:Y:S01]  /*dee0*/  STSM.16.M88.4 [R33], R4 ;  /* 0x0000000421007844 */ /* 0x0001e20000000200 */
[----:B------:R-:W-:Y:S02]  /*def0*/  F2FP.F16.F32.PACK_AB R13, R47, R50 ;  /* 0x000000322f0d723e */ /* 0x000fe400000000ff */
[----:B------:R-:W-:Y:S02]  /*df00*/  F2FP.F16.F32.PACK_AB R14, R48, R37 ;  /* 0x00000025300e723e */ /* 0x000fe400000000ff */
[----:B------:R-:W-:-:S02]  /*df10*/  F2FP.F16.F32.PACK_AB R15, R43, R46 ;  /* 0x0000002e2b0f723e */ /* 0x000fc400000000ff */
[----:B------:R-:W-:Y:S02]  /*df20*/  F2FP.F16.F32.PACK_AB R25, R26, R39 ;  /* 0x000000271a19723e */ /* 0x000fe400000000ff */
[----:B------:R-:W-:Y:S01]  /*df30*/  F2FP.F16.F32.PACK_AB R24, R41, R36 ;  /* 0x000000242918723e */ /* 0x000fe200000000ff */
[----:B------:R1:W-:Y:S01]  /*df40*/  STSM.16.M88.4 [R32], R12 ;  /* 0x0000000c20007844 */ /* 0x0003e20000000200 */
[----:B------:R-:W-:Y:S02]  /*df50*/  F2FP.F16.F32.PACK_AB R26, R44, R29 ;  /* 0x0000001d2c1a723e */ /* 0x000fe400000000ff */
[----:B------:R-:W-:Y:S02]  /*df60*/  F2FP.F16.F32.PACK_AB R69, R31, R38 ;  /* 0x000000261f45723e */ /* 0x000fe400000000ff */
[----:B------:R-:W-:Y:S01]  /*df70*/  PLOP3.LUT P0, PT, PT, PT, UP1, 0x80, 0x0 ;  /* 0x000000000000781c */ /* 0x000fe20003f0f018 */
[----:B------:R1:W-:Y:S01]  /*df80*/  STSM.16.M88.4 [R18], R24 ;  /* 0x0000001812007844 */ /* 0x0003e20000000200 */
[----:B------:R-:W-:Y:S01]  /*df90*/  PLOP3.LUT P1, PT, PT, PT, UP0, 0x80, 0x0 ;  /* 0x000000000000781c */ /* 0x000fe20003f2f008 */
[----:B0-----:R-:W-:-:S02]  /*dfa0*/  IMAD.U32 R4, RZ, RZ, UR4 ;  /* 0x00000004ff047e24 */ /* 0x001fc4000f8e00ff */
[----:B------:R1:W-:Y:S01]  /*dfb0*/  STSM.16.M88.4 [R17], R68 ;  /* 0x0000004411007844 */ /* 0x0003e20000000200 */
[----:B------:R-:W-:Y:S02]  /*dfc0*/  IMAD.U32 R6, RZ, RZ, UR6 ;  /* 0x00000006ff067e24 */ /* 0x000fe4000f8e00ff */
[----:B------:R-:W-:Y:S01]  /*dfd0*/  IMAD.U32 R5, RZ, RZ, UR8 ;  /* 0x00000008ff057e24 */ /* 0x000fe2000f8e00ff */
        /* <DEDUP_REMOVED lines=19> */
.L_x_9956:
[----:B------:R-:W-:Y:S01]  /*e110*/  R2UR UR18, R147 ;  /* 0x00000000931272ca */ /* 0x000fe200000e0000 */
[----:B------:R-:W-:Y:S01]  /*e120*/  ULDC.64 UR12, c[0x0][0xb70] ;  /* 0x0002dc00000c7ab9 */ /* 0x000fe20000000a00 */
[----:B------:R-:W-:Y:S01]  /*e130*/  R2UR UR16, R148 ;  /* 0x00000000941072ca */ /* 0x000fe200000e0000 */
[----:B------:R-:W-:Y:S01]  /*e140*/  USHF.R.S32.HI UR7, URZ, 0x1f, UR4 ;  /* 0x0000001f3f077899 */ /* 0x000fe20008011404 */
[----:B------:R-:W-:Y:S01]  /*e150*/  R2UR UR15, R146 ;  /* 0x00000000920f72ca */ /* 0x000fe200000e0000 */
[----:B------:R-:W-:Y:S01]  /*e160*/  UMOV UR6, UR4 ;  /* 0x0000000400067c82 */ /* 0x000fe20008000000 */
[----:B------:R-:W-:Y:S01]  /*e170*/  LOP3.LUT R4, R9, 0x180, RZ, 0xc0, !PT ;  /* 0x0000018009047812 */ /* 0x000fe200078ec0ff */
[----:B------:R-:W-:Y:S01]  /*e180*/  ULDC.64 UR20, c[0x0][0x208] ;  /* 0x0000820000147ab9 */ /* 0x000fe20000000a00 */
[----:B------:R-:W-:Y:S02]  /*e190*/  R2UR UR17, R149 ;  /* 0x00000000951172ca */ /* 0x000fe400000e0000 */
[----:B------:R-:W-:-:S02]  /*e1a0*/  SHF.R.U64 R4, R4, 0x3, RZ ;  /* 0x0000000304047819 */ /* 0x000fc400000012ff */
[----:B------:R-:W-:Y:S01]  /*e1b0*/  LOP3.LUT P0, RZ, R151, 0x3, RZ, 0xc0, !PT ;  /* 0x0000000397ff7812 */ /* 0x000fe2000780c0ff */
[----:B------:R-:W-:Y:S01]  /*e1c0*/  USHF.R.S32.HI UR14, URZ, 0x1f, UR18 ;  /* 0x0000001f3f0e7899 */ /* 0x000fe20008011412 */
[----:B------:R-:W-:Y:S01]  /*e1d0*/  LOP3.LUT R4, R4, R9, RZ, 0x3c, !PT ;  /* 0x0000000904047212 */ /* 0x000fe200078e3cff */
[----:B------:R-:W-:Y:S01]  /*e1e0*/  USEL UR16, UR16, URZ, !UP1 ;  /* 0x0000003f10107287 */ /* 0x000fe2000c800000 */
[C---:B------:R-:W-:Y:S01]  /*e1f0*/  IADD3 R9, P4, R20.reuse, 0x4800, RZ ;  /* 0x0000480014097810 */ /* 0x040fe20007f9e0ff */
[----:B------:R-:W-:Y:S01]  /*e200*/  UIMAD UR11, UR14, UR12, URZ ;  /* 0x0000000c0e0b72a4 */ /* 0x000fe2000f8e023f */
[----:B------:R-:W-:Y:S01]  /*e210*/  IADD3 R29, P5, R20, 0x3000, RZ ;  /* 0x00003000141d7810 */ /* 0x000fe20007fbe0ff */
[----:B------:R-:W-:Y:S01]  /*e220*/  UIMAD.WIDE.U32 UR8, UR18, UR12, UR6 ;  /* 0x0000000c120872a5 */ /* 0x000fe2000f8e0006 */
[----:B------:R-:W-:Y:S01]  /*e230*/  LOP3.LUT R8, R9, 0x180, RZ, 0xc0, !PT ;  /* 0x0000018009087812 */ /* 0x000fe200078ec0ff */
[----:B------:R-:W-:Y:S01]  /*e240*/  UIMAD UR11, UR18, UR13, UR11 ;  /* 0x0000000d120b72a4 */ /* 0x000fe2000f8e020b */
[----:B------:R-:W-:Y:S01]  /*e250*/  IMAD.U32 R0, RZ, RZ, UR17 ;  /* 0x00000011ff007e24 */ /* 0x000fe2000f8e00ff */
[----:B------:R-:W-:Y:S01]  /*e260*/  USEL UR15, UR15, URZ, !UP1 ;  /* 0x0000003f0f0f7287 */ /* 0x000fe2000c800000 */
[----:B------:R-:W-:Y:S01]  /*e270*/  SHF.R.U64 R8, R8, 0x3, RZ ;  /* 0x0000000308087819 */ /* 0x000fe200000012ff */
[----:B------:R-:W-:Y:S01]  /*e280*/  ULDC.64 UR12, c[0x0][0xb78] ;  /* 0x0002de00000c7ab9 */ /* 0x000fe20000000a00 */
[----:B------:R-:W-:Y:S01]  /*e290*/  UIADD3 UR9, UR9, UR11, URZ ;  /* 0x0000000b09097290 */ /* 0x000fe2000fffe03f */
[----:B------:R-:W-:Y:S01]  /*e2a0*/  IMAD R7, R0, 0xc0, R23 ;  /* 0x000000c000077824 */ /* 0x000fe200078e0217 */
[----:B------:R-:W-:Y:S01]  /*e2b0*/  UIMAD UR6, UR16, UR12, URZ ;  /* 0x0000000c100672a4 */ /* 0x000fe2000f8e023f */
[----:B------:R-:W-:Y:S01]  /*e2c0*/  LOP3.LUT R8, R8, R9, RZ, 0x3c, !PT ;  /* 0x0000000908087212 */ /* 0x000fe200078e3cff */
[----:B------:R-:W-:Y:S01]  /*e2d0*/  UIMAD.WIDE.U32 UR8, UR15, UR12, UR8 ;  /* 0x0000000c0f0872a5 */ /* 0x000fe2000f8e0008 */
[----:B------:R-:W-:Y:S01]  /*e2e0*/  IADD3 R37, P3, R20, 0x6000, RZ ;  /* 0x0000600014257810 */ /* 0x000fe20007f7e0ff */
[----:B------:R-:W-:Y:S01]  /*e2f0*/  UIMAD UR6, UR15, UR13, UR6 ;  /* 0x0000000d0f0672a4 */ /* 0x000fe2000f8e0206 */
[----:B------:R-:W-:-:S02]  /*e300*/  SHF.R.S32.HI R0, RZ, 0x1f, R7 ;  /* 0x0000001fff007819 */ /* 0x000fc40000011407 */
[----:B------:R-:W-:Y:S01]  /*e310*/  ULDC.64 UR12, c[0x0][0xb40] ;  /* 0x0002d000000c7ab9 */ /* 0x000fe20000000a00 */
[----:B------:R-:W-:Y:S02]  /*e320*/  IADD3 R5, P1, R7, UR8, RZ ;  /* 0x0000000807057c10 */ /* 0x000fe4000ff3e0ff */
[----:B------:R-:W-:Y:S01]  /*e330*/  IMAD.U32 R9, RZ, RZ, UR6 ;  /* 0x00000006ff097e24 */ /* 0x000fe2000f8e00ff */
[----:B------:R-:W-:Y:S02]  /*e340*/  LOP3.LUT R28, R29, 0x180, RZ, 0xc0, !PT ;  /* 0x000001801d1c7812 */ /* 0x000fe400078ec0ff */
[----:B------:R-:W-:Y:S02]  /*e350*/  LEA R40, P2, R5, UR12, 0x2 ;  /* 0x0000000c05287c11 */ /* 0x000fe4000f8410ff */
[----:B------:R-:W-:Y:S01]  /*e360*/  IADD3.X R6, R0, UR9, R9, P1, !PT ;  /* 0x0000000900067c10 */ /* 0x000fe20008ffe409 */
[C---:B------:R-:W-:Y:S01]  /*e370*/  VIADD R0, R7.reuse, 0x8 ;  /* 0x0000000807007836 */ /* 0x040fe20000000000 */
[----:B------:R-:W-:Y:S01]  /*e380*/  ISETP.GE.OR P1, PT, R7, UR10, P0 ;  /* 0x0000000a07007c0c */ /* 0x000fe20008726670 */
[----:B------:R-:W-:Y:S01]  /*e390*/  ULDC.64 UR8, c[0x0][0xaa0] ;  /* 0x0002a80000087ab9 */ /* 0x000fe20000000a00 */
[----:B------:R-:W-:Y:S01]  /*e3a0*/  LEA.HI.X R41, R5, UR13, R6, 0x2, P2 ;  /* 0x0000000d05297c11 */ /* 0x000fe200090f1406 */
[----:B------:R-:W-:Y:S01]  /*e3b0*/  IMAD.X R5, RZ, RZ, R21, P6 ;  /* 0x000000ffff057224 */ /* 0x000fe200030e0615 */
[----:B------:R-:W-:-:S02]  /*e3c0*/  IADD3 R7, P2, R20, 0x7800, RZ ;  /* 0x0000780014077810 */ /* 0x000fc40007f5e0ff */
[----:B------:R-:W-:Y:S02]  /*e3d0*/  LOP3.LUT R36, R37, 0x180, RZ, 0xc0, !PT ;  /* 0x0000018025247812 */ /* 0x000fe400078ec0ff */
[----:B------:R-:W-:Y:S01]  /*e3e0*/  LOP3.LUT R9, R20, 0x180, RZ, 0xc0, !PT ;  /* 0x0000018014097812 */ /* 0x000fe200078ec0ff */
[----:B------:R-:W-:Y:S01]  /*e3f0*/  IMAD.X R13, RZ, RZ, R21, P2 ;  /* 0x000000ffff0d7224 */ /* 0x000fe200010e0615 */
[----:B------:R-:W-:Y:S02]  /*e400*/  ISETP.GE.OR P0, PT, R0, UR10, P0 ;  /* 0x0000000a00007c0c */ /* 0x000fe40008706670 */
[----:B------:R-:W-:Y:S02]  /*e410*/  LOP3.LUT R0, R7, 0x180, RZ, 0xc0, !PT ;  /* 0x0000018007007812 */ /* 0x000fe400078ec0ff */
[----:B------:R-:W-:Y:S01]  /*e420*/  SHF.R.U64 R28, R28, 0x3, RZ ;  /* 0x000000031c1c7819 */ /* 0x000fe200000012ff */
[----:B------:R-:W-:Y:S01]  /*e430*/  UIMAD UR6, UR7, UR8, URZ ;  /* 0x00000008070672a4 */ /* 0x000fe2000f8e023f */
[----:B------:R-:W-:Y:S01]  /*e440*/  SHF.R.U64 R36, R36, 0x3, RZ ;  /* 0x0000000324247819 */ /* 0x000fe200000012ff */
[----:B------:R-:W-:Y:S01]  /*e450*/  IMAD.U32 R17, RZ, RZ, UR8 ;  /* 0x00000008ff117e24 */ /* 0x000fe2000f8e00ff */
[----:B------:R-:W-:Y:S01]  /*e460*/  SHF.R.U64 R9, R9, 0x3, RZ ;  /* 0x0000000309097819 */ /* 0x000fe200000012ff */
[----:B------:R-:W-:Y:S01]  /*e470*/  IMAD.MOV.U32 R32, RZ, RZ, R19 ;  /* 0x000000ffff207224 */ /* 0x000fe200078e0013 */
[----:B------:R-:W-:Y:S01]  /*e480*/  SHF.R.U64 R0, R0, 0x3, RZ ;  /* 0x0000000300007819 */ /* 0x000fe200000012ff */
[----:B------:R-:W-:Y:S01]  /*e490*/  @!P1 STG.E desc[UR20][R40.64], R3 ;  /* 0x0000000328009986 */ /* 0x000fe2000c101914 */
[----:B------:R-:W-:Y:S01]  /*e4a0*/  LOP3.LUT R28, R28, R29, RZ, 0x3c, !PT ;  /* 0x0000001d1c1c7212 */ /* 0x000fe200078e3cff */
[--C-:B------:R-:W-:Y:S01]  /*e4b0*/  IMAD.X R29, RZ, RZ, R21.reuse, P5 ;  /* 0x000000ffff1d7224 */ /* 0x100fe200028e0615 */
[----:B------:R-:W-:Y:S01]  /*e4c0*/  LOP3.LUT R36, R36, R37, RZ, 0x3c, !PT ;  /* 0x0000002524247212 */ /* 0x000fe200078e3cff */
[--C-:B------:R-:W-:Y:S01]  /*e4d0*/  IMAD.X R37, RZ, RZ, R21.reuse, P3 ;  /* 0x000000ffff257224 */ /* 0x100fe200018e0615 */
[----:B------:R-:W-:Y:S01]  /*e4e0*/  LOP3.LUT R20, R9, R20, RZ, 0x3c, !PT ;  /* 0x0000001409147212 */ /* 0x000fe200078e3cff */
[----:B------:R-:W-:Y:S01]  /*e4f0*/  IMAD.X R9, RZ, RZ, R21, P4 ;  /* 0x000000ffff097224 */ /* 0x000fe200020e0615 */
[----:B------:R-:W-:Y:S01]  /*e500*/  LOP3.LUT R12, R0, R7, RZ, 0x3c, !PT ;  /* 0x00000007000c7212 */ /* 0x000fe200078e3cff */
[----:B------:R0:W-:Y:S01]  /*e510*/  @!P0 STG.E desc[UR20][R40.64+0x20], R16 ;  /* 0x0000201028008986 */ /* 0x0001e2000c101914 */
[----:B------:R-:W-:Y:S01]  /*e520*/  SHF.R.S32.HI R33, RZ, 0x1f, R19 ;  /* 0x0000001fff217819 */ /* 0x000fe20000011413 */
[----:B------:R-:W-:-:S02]  /*e530*/  UIMAD UR6, UR4, UR9, UR6 ;  /* 0x00000009040672a4 */ /* 0x000fc4000f8e0206 */
[----:B------:R1:W5:Y:S01]  /*e540*/  LD.E.128 R24, desc[UR20][R20.64] ;  /* 0x0000001414187980 */ /* 0x000362000c101d00 */
[----:B------:R-:W-:-:S03]  /*e550*/  ULDC.64 UR8, c[0x0][0xae0] ;  /* 0x0002b80000087ab9 */ /* 0x000fc60000000a00 */
        /* <DEDUP_REMOVED lines=8> */
[----:B------:R-:W-:Y:S01]  /*e5e0*/  UIMAD UR10, UR17, -0xc0, UR10 ;  /* 0xffffff40110a78a4 */ /* 0x000fe2000f8e020a */
        /* <DEDUP_REMOVED lines=8> */
[C---:B------:R-:W-:Y:S01]  /*e670*/  VIADD R0, R144.reuse, 0x60 ;  /* 0x0000006090007836 */ /* 0x040fe20000000000 */
[----:B------:R-:W-:Y:S01]  /*e680*/  UIADD3 UR4, UR37, 0x31c20, URZ ;  /* 0x00031c2025047890 */ /* 0x000fe2000fffe03f */
[----:B------:R-:W-:Y:S01]  /*e690*/  IMAD.WIDE.U32 R16, R3, UR18, R16 ;  /* 0x0000001203107c25 */ /* 0x000fe2000f8e0010 */
[----:B------:R-:W-:Y:S01]  /*e6a0*/  ULDC.64 UR8, c[0x0][0xae8] ;  /* 0x0002ba0000087ab9 */ /* 0x000fe20000000a00 */
[----:B------:R-:W-:Y:S01]  /*e6b0*/  ISETP.GE.AND P0, PT, R144, UR10, PT ;  /* 0x0000000a90007c0c */ /* 0x000fe2000bf06270 */
[----:B------:R-:W-:Y:S01]  /*e6c0*/  UPRMT UR4, URZ, 0x654, UR4 ;  /* 0x000006543f047896 */ /* 0x000fe20008000004 */
[----:B------:R-:W-:Y:S01]  /*e6d0*/  VIADD R17, R17, UR6 ;  /* 0x0000000611117c36 */ /* 0x000fe20008000000 */
[----:B------:R-:W-:-:S02]  /*e6e0*/  UIMAD UR6, UR16, UR8, URZ ;  /* 0x00000008100672a4 */ /* 0x000fc4000f8e023f */
[----:B------:R-:W-:Y:S01]  /*e6f0*/  IMAD.U32 R33, RZ, RZ, UR8 ;  /* 0x00000008ff217e24 */ /* 0x000fe2000f8e00ff */
[----:B------:R-:W-:Y:S01]  /*e700*/  SHF.R.S32.HI R145, RZ, 0x1f, R144 ;  /* 0x0000001fff917819 */ /* 0x000fe20000011490 */
[----:B-1----:R-:W-:Y:S01]  /*e710*/  IMAD.U32 R21, RZ, RZ, UR17 ;  /* 0x00000011ff157e24 */ /* 0x002fe2000f8e00ff */
[----:B------:R-:W-:Y:S02]  /*e720*/  UIMAD UR6, UR15, UR9, UR6 ;  /* 0x000000090f0672a4 */ /* 0x000fe4000f8e0206 */
[----:B------:R-:W-:Y:S01]  /*e730*/  IMAD.WIDE.U32 R32, R33, UR15, R16 ;  /* 0x0000000f21207c25 */ /* 0x000fe2000f8e0010 */
[----:B------:R-:W-:Y:S01]  /*e740*/  BSSY B1, `(.L_x_9957) ;  /* 0x000001a000017945 */ /* 0x000fe20003800000 */
[----:B------:R-:W-:Y:S02]  /*e750*/  ISETP.GE.AND P3, PT, R0, UR10, PT ;  /* 0x0000000a00007c0c */ /* 0x000fe4000bf66270 */
        /* <DEDUP_REMOVED lines=24> */
.L_x_9958:
[----:B------:R-:W-:Y:S05]  /*e8e0*/  BSYNC B1 ;  /* 0x0000000000017941 */ /* 0x000fea0003800000 */
.L_x_9957:
[----:B------:R-:W-:Y:S05]  /*e8f0*/  @P3 BRA `(.L_x_9959) ;  /* 0x0000000800b83947 */ /* 0x000fea0003800000 */
[----:B------:R-:W-:Y:S01]  /*e900*/  IADD3 R3, P0, R20, 0x60, RZ ;  /* 0x0000006014037810 */ /* 0x000fe20007f1e0ff */
        /* <DEDUP_REMOVED lines=18> */
[----:B-----5:R2:W-:Y:S04]  /*ea30*/  @!P1 STG.E.128 desc[UR8][R20.64], R4 ;  /* 0x0000000414009986 */ /* 0x0205e8000c101d08 */
[----:B------:R2:W-:Y:S06]  /*ea40*/  @!P2 STG.E.128 desc[UR8][R20.64+0x40], R8 ;  /* 0x000040081400a986 */ /* 0x0005ec000c101d08 */
[----:B------:R-:W-:Y:S05]  /*ea50*/  @P0 BRA `(.L_x_9959) ;  /* 0x0000000800600947 */ /* 0x000fea0003800000 */
[----:B------:R-:W-:Y:S02]  /*ea60*/  ULDC.64 UR6, c[0x0][0x208] ;  /* 0x0000820000067ab9 */ /* 0x000fe40000000a00 */
[----:B------:R3:W-:Y:S01]  /*ea70*/  STG.E.128 desc[UR6][R20.64+0x80], R12 ;  /* 0x0000800c14007986 */ /* 0x0007e2000c101d06 */
[----:B------:R-:W-:Y:S05]  /*ea80*/  BRA `(.L_x_9959) ;  /* 0x0000000800547947 */ /* 0x000fea0003800000 */
.L_x_9955:
        /* <DEDUP_REMOVED lines=35> */
.L_x_9960:
        /* <DEDUP_REMOVED lines=38> */
.L_x_9962:
[----:B------:R-:W-:Y:S05]  /*ef20*/  BSYNC B1 ;  /* 0x0000000000017941 */ /* 0x000fea0003800000 */
.L_x_9961:
[----:B------:R-:W-:Y:S01]  /*ef30*/  R2UR UR11, R149 ;  /* 0x00000000950b72ca */ /* 0x000fe200000e0000 */
[----:B------:R-:W-:Y:S01]  /*ef40*/  ULDC.64 UR6, c[0x0][0xaa0] ;  /* 0x0002a80000067ab9 */ /* 0x000fe20000000a00 */
[----:B------:R-:W-:Y:S01]  /*ef50*/  R2UR UR14, R147 ;  /* 0x00000000930e72ca */ /* 0x000fe200000e0000 */
[----:B------:R-:W-:Y:S01]  /*ef60*/  IMAD.MOV.U32 R4, RZ, RZ, R19 ;  /* 0x000000ffff047224 */ /* 0x000fe200078e0013 */
[----:B------:R-:W-:Y:S01]  /*ef70*/  ULDC.64 UR12, c[0x0][0xae0] ;  /* 0x0002b800000c7ab9 */ /* 0x000fe20000000a00 */
[----:B0-----:R-:W-:Y:S01]  /*ef80*/  IMAD.MOV.U32 R5, RZ, RZ, R10 ;  /* 0x000000ffff057224 */ /* 0x001fe200078e000a */
[----:B------:R-:W-:Y:S01]  /*ef90*/  SHF.R.S32.HI R9, RZ, 0x1f, R144 ;  /* 0x0000001fff097819 */ /* 0x000fe20000011490 */
[----:B------:R-:W-:Y:S01]  /*efa0*/  IMAD R0, R8, UR6, RZ ;  /* 0x0000000608007c24 */ /* 0x000fe2000f8e02ff */
[----:B------:R-:W-:Y:S01]  /*efb0*/  BSSY B1, `(.L_x_9963) ;  /* 0x000002b000017945 */ /* 0x000fe20003800000 */
[----:B------:R-:W-:Y:S01]  /*efc0*/  IMAD.WIDE.U32 R4, R3, UR6, R4 ;  /* 0x0000000603047c25 */ /* 0x000fe2000f8e0004 */
[----:B------:R-:W-:-:S03]  /*efd0*/  UIMAD UR6, UR8, UR12, URZ ;  /* 0x0000000c080672a4 */ /* 0x000fc6000f8e023f */
[----:B------:R-:W-:Y:S01]  /*efe0*/  IMAD R3, R3, UR7, R0 ;  /* 0x0000000703037c24 */ /* 0x000fe2000f8e0200 */
[----:B------:R-:W-:Y:S01]  /*eff0*/  UIMAD UR7, UR11, -0xc0, UR4 ;  /* 0xffffff400b0778a4 */ /* 0x000fe2000f8e0204 */
[C---:B------:R-:W-:Y:S01]  /*f000*/  VIADD R0, R144.reuse, 0x60 ;  /* 0x0000006090007836 */ /* 0x040fe20000000000 */
[----:B------:R-:W-:Y:S01]  /*f010*/  UIMAD UR6, UR14, UR13, UR6 ;  /* 0x0000000d0e0672a4 */ /* 0x000fe2000f8e0206 */
[----:B------:R-:W-:Y:S02]  /*f020*/  IMAD.IADD R5, R5, 0x1, R3 ;  /* 0x0000000105057824 */ /* 0x000fe400078e0203 */
[----:B------:R-:W-:Y:S01]  /*f030*/  IMAD.U32 R3, RZ, RZ, UR12 ;  /* 0x0000000cff037e24 */ /* 0x000fe2000f8e00ff */
[----:B------:R-:W-:Y:S01]  /*f040*/  ULDC.64 UR12, c[0x0][0xae8] ;  /* 0x0002ba00000c7ab9 */ /* 0x000fe20000000a00 */
[----:B------:R-:W-:Y:S01]  /*f050*/  ISETP.GE.AND P0, PT, R144, UR7, PT ;  /* 0x0000000790007c0c */ /* 0x000fe2000bf06270 */
[----:B------:R-:W-:Y:S01]  /*f060*/  UIMAD UR4, UR10, UR12, URZ ;  /* 0x0000000c0a0472a4 */ /* 0x000fe2000f8e023f */
[----:B------:R-:W-:Y:S01]  /*f070*/  IMAD.WIDE.U32 R4, R3, UR14, R4 ;  /* 0x0000000e03047c25 */ /* 0x000fe2000f8e0004 */
[----:B------:R-:W-:-:S02]  /*f080*/  ISETP.GE.AND P1, PT, R0, UR7, PT ;  /* 0x0000000700007c0c */ /* 0x000fc4000bf26270 */
[----:B------:R-:W-:Y:S01]  /*f090*/  UIMAD UR4, UR9, UR13, UR4 ;  /* 0x0000000d090472a4 */ /* 0x000fe2000f8e0204 */
[----:B------:R-:W-:Y:S02]  /*f0a0*/  VIADD R5, R5, UR6 ;  /* 0x0000000605057c36 */ /* 0x000fe40008000000 */
[----:B------:R-:W-:Y:S02]  /*f0b0*/  IMAD.U32 R7, RZ, RZ, UR12 ;  /* 0x0000000cff077e24 */ /* 0x000fe4000f8e00ff */
[----:B------:R-:W-:Y:S02]  /*f0c0*/  IMAD.U32 R3, RZ, RZ, UR11 ;  /* 0x0000000bff037e24 */ /* 0x000fe4000f8e00ff */
[----:B------:R-:W-:-:S04]  /*f0d0*/  IMAD.WIDE.U32 R6, R7, UR9, R4 ;  /* 0x0000000907067c25 */ /* 0x000fc8000f8e0004 */
[----:B------:R-:W-:Y:S02]  /*f0e0*/  IMAD.MOV.U32 R8, RZ, RZ, R144 ;  /* 0x000000ffff087224 */ /* 0x000fe400078e0090 */
        /* <DEDUP_REMOVED lines=23> */
.L_x_9964:
[----:B------:R-:W-:Y:S05]  /*f260*/  BSYNC B1 ;  /* 0x0000000000017941 */ /* 0x000fea0003800000 */
.L_x_9963:
        /* <DEDUP_REMOVED lines=23> */
.L_x_9959:
[----:B------:R-:W-:Y:S05]  /*f3e0*/  BSYNC B0 ;  /* 0x0000000000007941 */ /* 0x000fea0003800000 */
.L_x_9954:
[----:B------:R-:W-:Y:S02]  /*f3f0*/  ULDC UR4, c[0x0][0xc14] ;  /* 0x0003050000047ab9 */ /* 0x000fe40000000800 */
[----:B------:R-:W-:-:S13]  /*f400*/  ISETP.GE.AND P0, PT, R35, UR4, PT ;  /* 0x0000000423007c0c */ /* 0x000fda000bf06270 */
[----:B------:R-:W-:Y:S05]  /*f410*/  @!P0 BRA `(.L_x_9965) ;  /* 0xffffff1800b48947 */ /* 0x000fea000383ffff */
[----:B------:R-:W-:Y:S05]  /*f420*/  EXIT ;  /* 0x000000000000794d */ /* 0x000fea0003800000 */
.L_x_9918:
        /* <DEDUP_REMOVED lines=62> */
.L_x_9970:
        /* <DEDUP_REMOVED lines=11> */
[----:B------:R-:W0:Y:S01]  /*f8c0*/  LDC.64 R2, c[0x0][0xc58] ;  /* 0x00031600ff027b82 */ /* 0x000e220000000a00 */
[----:B------:R-:W-:Y:S01]  /*f8d0*/  ULDC.64 UR8, c[0x0][0x208] ;  /* 0x0000820000087ab9 */ /* 0x000fe20000000a00 */
[----:B0-----:R-:W-:-:S05]  /*f8e0*/  IMAD.WIDE R2, R7, 0x4, R2 ;  /* 0x0000000407027825 */ /* 0x001fca00078e0202 */
[----:B------:R0:W5:Y:S02]  /*f8f0*/  LDG.E R0, desc[UR8][R2.64] ;  /* 0x0000000802007981 */ /* 0x000164000c1e1900 */
.L_x_9969:
[----:B------:R-:W-:Y:S05]  /*f900*/  BSYNC B0 ;  /* 0x0000000000007941 */ /* 0x000fea0003800000 */
.L_x_9968:
        /* <DEDUP_REMOVED lines=25> */
.L_x_9966:
        /* <DEDUP_REMOVED lines=21> */
.L_x_9971:
[----:B---3--:R-:W-:Y:S01]  /*fbf0*/  IMAD R16, R16, UR4, R9 ;  /* 0x0000000410107c24 */ /* 0x008fe2000f8e0209 */
[----:B------:R-:W-:Y:S01]  /*fc00*/  IABS R2, R4 ;  /* 0x0000000400027213 */ /* 0x000fe20000000000 */
[----:B-12---:R-:W-:-:S03]  /*fc10*/  IMAD.MOV R11, RZ, RZ, -R3 ;  /* 0x000000ffff0b7224 */ /* 0x006fc600078e0a03 */
[----:B------:R-:W-:Y:S01]  /*fc20*/  IADD3 R9, -R16, UR6, RZ ;  /* 0x0000000610097c10 */ /* 0x000fe2000fffe1ff */
[----:B------:R-:W-:Y:S02]  /*fc30*/  IMAD.MOV R10, RZ, RZ, -R2 ;  /* 0x000000ffff0a7224 */ /* 0x000fe400078e0a02 */
        /* <DEDUP_REMOVED lines=23> */
[----:B------:R-:W-:-:S04]  /*fdb0*/  VIADDMNMX R7, R8, UR4, R7, PT ;  /* 0x0000000408077c46 */ /* 0x000fc8000b800107 */
[-C--:B------:R-:W-:Y:S02]  /*fdc0*/  IABS R8, R7.reuse ;  /* 0x0000000700087213 */ /* 0x080fe40000000000 */
[----:B0-----:R-:W-:Y:S02]  /*fdd0*/  IABS R12, R7 ;  /* 0x00000007000c7213 */ /* 0x001fe40000000000 */
        /* <DEDUP_REMOVED lines=28> */
.L_x_9967:
[----:B------:R-:W-:Y:S02]  /*ffa0*/  IMAD.MOV.U32 R17, RZ, RZ, RZ ;  /* 0x000000ffff117224 */ /* 0x000fe400078e00ff */
[----:B------:R-:W-:Y:S02]  /*ffb0*/  IMAD.U32 R16, RZ, RZ, UR6 ;  /* 0x00000006ff107e24 */ /* 0x000fe4000f8e00ff */
[----:B------:R-:W-:-:S07]  /*ffc0*/  IMAD.MOV.U32 R18, RZ, RZ, RZ ;  /* 0x000000ffff127224 */ /* 0x000fce00078e00ff */
.L_x_9972:
        /* <DEDUP_REMOVED lines=16> */
.L_x_10040:
[----:B--2---:R-:W2:Y:S01]  /*100d0*/  LDC.64 R2, c[0x0][0xc60] ;  /* 0x00031800ff027b82 */ /* 0x004ea20000000a00 */
[----:B------:R-:W-:Y:S01]  /*100e0*/  ULDC.64 UR4, c[0x0][0x208] ;  /* 0x0000820000047ab9 */ /* 0x000fe20000000a00 */
[----:B--2---:R-:W-:-:S05]  /*100f0*/  IMAD.WIDE R2, R19, 0x4, R2 ;  /* 0x0000000413027825 */ /* 0x004fca00078e0202 */
[----:B------:R-:W2:Y:S01]  /*10100*/  LDG.E R27, desc[UR4][R2.64] ;  /* 0x00000004021b7981 */ /* 0x000ea2000c1e1900 */
[----:B------:R-:W-:Y:S05]  /*10110*/  YIELD ;  /* 0x0000000000007946 */ /* 0x000fea0003800000 */
[----:B------:R-:W-:Y:S01]  /*10120*/  ULDC.64 UR4, c[0x0][0xa28] ;  /* 0x00028a0000047ab9 */ /* 0x000fe20000000a00 */
[----:B0-----:R-:W-:Y:S01]  /*10130*/  IMAD.MOV.U32 R0, RZ, RZ, RZ ;  /* 0x000000ffff007224 */ /* 0x001fe200078e00ff */
[----:B------:R-:W-:Y:S01]  /*10140*/  ISETP.NE.U32.AND P0, PT, RZ, UR4, PT ;  /* 0x00000004ff007c0c */ /* 0x000fe2000bf05070 */
[----:B------:R-:W-:Y:S01]  /*10150*/  ULDC.64 UR8, c[0x0][0x208] ;  /* 0x0000820000087ab9 */ /* 0x000fe20000000a00 */
[----:B------:R-:W-:Y:S01]  /*10160*/  IMAD.MOV.U32 R8, RZ, RZ, RZ ;  /* 0x000000ffff087224 */ /* 0x000fe200078e00ff */
[----:B------:R-:W-:Y:S01]  /*10170*/  ULDC.64 UR6, c[0x0][0xa08] ;  /* 0x0002820000067ab9 */ /* 0x000fe20000000a00 */
[----:B------:R-:W-:-:S02]  /*10180*/  ISETP.NE.AND.EX P0, PT, RZ, UR5, PT, P0 ;  /* 0x00000005ff007c0c */ /* 0x000fc4000bf05300 */
[----:B--2---:R-:W-:-:S11]  /*10190*/  SHF.R.S32.HI R4, RZ, 0x1f, R27 ;  /* 0x0000001fff047819 */ /* 0x004fd6000001141b */
[----:B------:R-:W-:-:S04]  /*101a0*/  @P0 LEA R2, P1, R27, UR4, 0x2 ;  /* 0x000000041b020c11 */ /* 0x000fc8000f8210ff */
[C-C-:B------:R-:W-:Y:S01]  /*101b0*/  @P0 LEA.HI.X R3, R27.reuse, UR5, R4.reuse, 0x2, P1 ;  /* 0x000000051b030c11 */ /* 0x140fe200088f1404 */
[----:B------:R-:W-:Y:S02]  /*101c0*/  ULDC.64 UR4, c[0x0][0xa18] ;  /* 0x0002860000047ab9 */ /* 0x000fe40000000a00 */
[----:B------:R-:W-:Y:S01]  /*101d0*/  ISETP.NE.U32.AND P1, PT, RZ, UR4, PT ;  /* 0x00000004ff007c0c */ /* 0x000fe2000bf25070 */
[C---:B------:R-:W-:Y:S01]  /*101e0*/  IMAD.SHL.U32 R29, R27.reuse, 0x4, RZ ;  /* 0x000000041b1d7824 */ /* 0x040fe200078e00ff */
[----:B------:R0:W5:Y:S01]  /*101f0*/  @P0 LDG.E R0, desc[UR8][R2.64] ;  /* 0x0000000802000981 */ /* 0x000162000c1e1900 */
[----:B------:R-:W-:Y:S02]  /*10200*/  SHF.L.U64.HI R10, R27, 0x2, R4 ;  /* 0x000000021b0a7819 */ /* 0x000fe40000010204 */
[----:B------:R-:W-:-:S03]  /*10210*/  ISETP.NE.AND.EX P1, PT, RZ, UR5, PT, P1 ;  /* 0x00000005ff007c0c */ /* 0x000fc6000bf25310 */
[----:B------:R-:W-:Y:S10]  /*10220*/  STL [R1], R10 ;  /* 0x0000000a01007387 */ /* 0x000ff40000100800 */
        /* <DEDUP_REMOVED lines=9> */
[----:B------:R-:W-:-:S05]  /*102c0*/  IADD3.X R5, R10, UR7, RZ, P0, !PT ;  /* 0x000000070a057c10 */ /* 0x000fca00087fe4ff */
[----:B------:R-:W2:Y:S01]  /*102d0*/  @P2 LDG.E R8, desc[UR8][R2.64] ;  /* 0x0000000802082981 */ /* 0x000ea2000c1e1900 */
        /* <DEDUP_REMOVED lines=13> */
[----:B0-----:R-:W-:Y:S06]  /*103b0*/  @P1 BRA `(.L_x_9974) ;  /* 0x0000000000141947 */ /* 0x001fec0003800000 */
[----:B------:R-:W-:Y:S05]  /*103c0*/  @!P2 BRA `(.L_x_9974) ;  /* 0x000000000010a947 */ /* 0x000fea0003800000 */
[----:B------:R-:W-:Y:S02]  /*103d0*/  ULDC.64 UR4, c[0x0][0x208] ;  /* 0x0000820000047ab9 */ /* 0x000fe40000000a00 */
[----:B------:R-:W2:Y:S04]  /*103e0*/  LDG.E R7, desc[UR4][R2.64] ;  /* 0x0000000402077981 */ /* 0x000ea8000c1e1900 */
[----:B-----5:R-:W2:Y:S02]  /*103f0*/  LDG.E R8, desc[UR4][R2.64+0x4] ;  /* 0x0000040402087981 */ /* 0x020ea4000c1e1900 */
[----:B--2---:R-:W-:-:S07]  /*10400*/  IMAD.IADD R8, R8, 0x1, -R7 ;  /* 0x0000000108087824 */ /* 0x004fce00078e0a07 */
.L_x_9974:
[----:B------:R-:W-:Y:S01]  /*10410*/  IMAD.MOV.U32 R23, RZ, RZ, RZ ;  /* 0x000000ffff177224 */ /* 0x000fe200078e00ff */
[----:B------:R-:W-:-:S05]  /*10420*/  ULDC.64 UR4, c[0x0][0x208] ;  /* 0x0000820000047ab9 */ /* 0x000fca0000000a00 */
[----:B------:R-:W2:Y:S01]  /*10430*/  @P0 LDG.E R23, desc[UR4][R4.64] ;  /* 0x0000000404170981 */ /* 0x000ea2000c1e1900 */
[----:B------:R-:W-:Y:S02]  /*10440*/  ULDC.64 UR4, c[0x0][0xa20] ;  /* 0x0002880000047ab9 */ /* 0x000fe40000000a00 */
[----:B------:R-:W-:-:S04]  /*10450*/  ISETP.NE.U32.AND P1, PT, RZ, UR4, PT ;  /* 0x00000004ff007c0c */ /* 0x000fc8000bf25070 */
[----:B------:R-:W-:Y:S01]  /*10460*/  ISETP.NE.AND.EX P1, PT, RZ, UR5, PT, P1 ;  /* 0x00000005ff007c0c */ /* 0x000fe2000bf25310 */
[----:B--2--5:R-:W-:-:S12]  /*10470*/  IMAD.IADD R23, R23, 0x1, R0 ;  /* 0x0000000117177824 */ /* 0x024fd800078e0200 */
[----:B------:R-:W-:Y:S05]  /*10480*/  @!P1 BRA `(.L_x_9975) ;  /* 0x0000000000149947 */ /* 0x000fea0003800000 */
[----:B------:R-:W-:Y:S01]  /*10490*/  IADD3 R2, P0, R29, UR4, RZ ;  /* 0x000000041d027c10 */ /* 0x000fe2000ff1e0ff */
[----:B------:R-:W-:-:S03]  /*104a0*/  ULDC.64 UR6, c[0x0][0x208] ;  /* 0x0000820000067ab9 */ /* 0x000fc60000000a00 */
[----:B------:R-:W-:-:S05]  /*104b0*/  IADD3.X R3, R10, UR5, RZ, P0, !PT ;  /* 0x000000050a037c10 */ /* 0x000fca00087fe4ff */
[----:B------:R0:W5:Y:S01]  /*104c0*/  LDG.E R9, desc[UR6][R2.64] ;  /* 0x0000000602097981 */ /* 0x000162000c1e1900 */
[----:B------:R-:W-:Y:S05]  /*104d0*/  BRA `(.L_x_9976) ;  /* 0x0000000000147947 */ /* 0x000fea0003800000 */
.L_x_9975:
[----:B------:R-:W-:Y:S05]  /*104e0*/  @!P0 BRA `(.L_x_9976) ;  /* 0x0000000000108947 */ /* 0x000fea0003800000 */
[----:B------:R-:W-:Y:S02]  /*104f0*/  ULDC.64 UR4, c[0x0][0x208] ;  /* 0x0000820000047ab9 */ /* 0x000fe40000000a00 */
[----:B------:R-:W2:Y:S04]  /*10500*/  LDG.E R2, desc[UR4][R4.64] ;  /* 0x0000000404027981 */ /* 0x000ea8000c1e1900 */
[----:B------:R-:W2:Y:S02]  /*10510*/  LDG.E R9, desc[UR4][R4.64+0x4] ;  /* 0x0000040404097981 */ /* 0x000ea4000c1e1900 */
[----:B--2---:R-:W-:-:S07]  /*10520*/  IMAD.IADD R9, R9, 0x1, -R2 ;  /* 0x0000000109097824 */ /* 0x004fce00078e0a02 */
.L_x_9976:
[----:B0-----:R-:W-:Y:S01]  /*10530*/  IMAD R3, R17, 0xc0, RZ ;  /* 0x000000c011037824 */ /* 0x001fe200078e02ff */
[----:B------:R-:W-:Y:S01]  /*10540*/  BSSY B6, `(.L_x_9977) ;  /* 0x00002bb000067945 */ /* 0x000fe20003800000 */
[----:B-----5:R-:W-:-:S03]  /*10550*/  IMAD.IADD R9, R9, 0x1, -R0 ;  /* 0x0000000109097824 */ /* 0x020fc600078e0a00 */
[----:B------:R-:W-:Y:S01]  /*10560*/  IADD3 R8, -R8, 0x14f, R3 ;  /* 0x0000014f08087810 */ /* 0x000fe20007ffe103 */
[----:B------:R-:W-:-:S04]  /*10570*/  VIADD R0, R9, 0x8f ;  /* 0x0000008f09007836 */ /* 0x000fc80000000000 */
[----:B------:R-:W-:Y:S02]  /*10580*/  IMAD.IADD R8, R9, 0x1, R8 ;  /* 0x0000000109087824 */ /* 0x000fe400078e0208 */
        /* <DEDUP_REMOVED lines=9> */
[----:B------:R-:W-:-:S13]  /*10620*/  ISETP.NE.AND P1, PT, R26, RZ, PT ;  /* 0x000000ff1a00720c */ /* 0x000fda0003f25270 */
[----:B------:R-:W-:Y:S05]  /*10630*/  @P1 BRA `(.L_x_9979) ;  /* 0x0000002800ac1947 */ /* 0x000fea0003800000 */
[----:B------:R-:W0:Y:S01]  /*10640*/  S2R R7, SR_LANEID ;  /* 0x0000000000077919 */ /* 0x000e220000000000 */
[----:B------:R-:W-:Y:S01]  /*10650*/  VOTEU.ANY UR4, UPT, PT ;  /* 0x0000000000047886 */ /* 0x000fe200038e0100 */
[----:B------:R-:W2:Y:S01]  /*10660*/  LDC.64 R2, c[0x0][0xc38] ;  /* 0x00030e00ff027b82 */ /* 0x000ea20000000a00 */
[----:B------:R-:W0:Y:S01]  /*10670*/  FLO.U32 R0, UR4 ;  /* 0x0000000400007d00 */ /* 0x000e2200080e0000 */
[----:B------:R-:W-:-:S07]  /*10680*/  ULDC.64 UR6, c[0x0][0x208] ;  /* 0x0000820000067ab9 */ /* 0x000fce0000000a00 */
        /* <DEDUP_REMOVED lines=9> */
.L_x_9978:
        /* <DEDUP_REMOVED lines=22> */
.L_x_9980:
        /* <DEDUP_REMOVED lines=19> */
.L_x_9982:
        /* <DEDUP_REMOVED lines=16> */
.L_x_9981:
[----:B------:R-:W2:Y:S01]  /*10ab0*/  LDL.LU R21, [R1] ;  /* 0x0000000001157983 */ /* 0x000ea20000300800 */
[----:B------:R-:W-:Y:S01]  /*10ac0*/  ULDC.64 UR4, c[0x0][0x9f8] ;  /* 0x00027e0000047ab9 */ /* 0x000fe20000000a00 */
[----:B------:R-:W0:Y:S02]  /*10ad0*/  LDC R0, c[0x0][0x428] ;  /* 0x00010a00ff007b82 */ /* 0x000e240000000800 */
[----:B------:R-:W3:Y:S01]  /*10ae0*/  LDL.LU R20, [R1+0x8] ;  /* 0x0000080001147983 */ /* 0x000ee20000300800 */
[----:B------:R-:W-:Y:S01]  /*10af0*/  ISETP.NE.U32.AND P0, PT, RZ, UR4, PT ;  /* 0x00000004ff007c0c */ /* 0x000fe2000bf05070 */
[----:B------:R-:W-:Y:S01]  /*10b00*/  IMAD.MOV.U32 R6, RZ, RZ, R27 ;  /* 0x000000ffff067224 */ /* 0x000fe200078e001b */
[----:B------:R-:W-:Y:S02]  /*10b10*/  ULDC.64 UR6, c[0x0][0x208] ;  /* 0x0000820000067ab9 */ /* 0x000fe40000000a00 */
[----:B------:R-:W-:-:S13]  /*10b20*/  ISETP.NE.AND.EX P0, PT, RZ, UR5, PT, P0 ;  /* 0x00000005ff007c0c */ /* 0x000fda000bf05300 */
[----:B------:R-:W-:Y:S02]  /*10b30*/  @P0 IADD3 R2, P1, R29, UR4, RZ ;  /* 0x000000041d020c10 */ /* 0x000fe4000ff3e0ff */
[----:B------:R-:W-:-:S13]  /*10b40*/  ISETP.NE.AND P6, PT, R26, RZ, PT ;  /* 0x000000ff1a00720c */ /* 0x000fda0003fc5270 */
[----:B------:R-:W-:-:S05]  /*10b50*/  VOTEU.ALL UP1, P6 ;  /* 0x00000000003f7886 */ /* 0x000fca0003020000 */
[----:B------:R-:W-:-:S04]  /*10b60*/  @!UP1 UIADD3 UR8, UP0, UR36, 0x270, URZ ;  /* 0x0000027024089890 */ /* 0x000fc8000ff1e03f */
[----:B------:R-:W-:-:S03]  /*10b70*/  @!UP1 UIADD3.X UR9, URZ, UR37, URZ, UP0, !UPT ;  /* 0x000000253f099290 */ /* 0x000fc600087fe43f */
[----:B------:R-:W-:Y:S01]  /*10b80*/  VOTEU.ALL UP0, P6 ;  /* 0x00000000003f7886 */ /* 0x000fe20003000000 */
[----:B--2---:R-:W-:Y:S01]  /*10b90*/  @P0 IADD3.X R3, R21, UR5, RZ, P1, !PT ;  /* 0x0000000515030c10 */ /* 0x004fe20008ffe4ff */
[----:B------:R-:W-:-:S04]  /*10ba0*/  ULDC.64 UR4, c[0x0][0xa00] ;  /* 0x0002800000047ab9 */ /* 0x000fc80000000a00 */
[----:B------:R2:W5:Y:S01]  /*10bb0*/  @P0 LDG.E R6, desc[UR6][R2.64] ;  /* 0x0000000602060981 */ /* 0x000562000c1e1900 */
[----:B0-----:R-:W-:Y:S01]  /*10bc0*/  ISETP.NE.AND P0, PT, R0, 0x1, PT ;  /* 0x000000010000780c */ /* 0x001fe20003f05270 */
[----:B------:R-:W-:Y:S01]  /*10bd0*/  IMAD.MOV.U32 R0, RZ, RZ, R18 ;  /* 0x000000ffff007224 */ /* 0x000fe200078e0012 */
[----:B------:R-:W-:Y:S01]  /*10be0*/  PLOP3.LUT P1, PT, P6, PT, PT, 0x8, 0x0 ;  /* 0x000000000000781c */ /* 0x000fe2000372e170 */
[----:B---3--:R-:W-:-:S10]  /*10bf0*/  IMAD R17, R17, 0xc0, R20 ;  /* 0x000000c011117824 */ /* 0x008fd400078e0214 */
[----:B------:R-:W0:Y:S08]  /*10c00*/  @P0 LDC R5, c[0x0][0x42c] ;  /* 0x00010b00ff050b82 */ /* 0x000e300000000800 */
[----:B------:R-:W3:Y:S01]  /*10c10*/  @P0 LDC R7, c[0x0][0x430] ;  /* 0x00010c00ff070b82 */ /* 0x000ee20000000800 */
[----:B0-----:R-:W-:-:S05]  /*10c20*/  @P0 IMAD.HI.U32 R4, R18, R5, RZ ;  /* 0x0000000512040227 */ /* 0x001fca00078e00ff */
[----:B---3--:R-:W-:Y:S02]  /*10c30*/  @P0 SHF.R.U32.HI R0, RZ, R7, R4 ;  /* 0x00000007ff000219 */ /* 0x008fe40000011604 */
[----:B------:R-:W-:-:S04]  /*10c40*/  ISETP.NE.U32.AND P0, PT, RZ, UR4, PT ;  /* 0x00000004ff007c0c */ /* 0x000fc8000bf05070 */
[----:B------:R-:W-:-:S04]  /*10c50*/  ISETP.NE.AND.EX P0, PT, RZ, UR5, PT, P0 ;  /* 0x00000005ff007c0c */ /* 0x000fc8000bf05300 */
[----:B--2---:R-:W-:-:S09]  /*10c60*/  SEL R10, R27, RZ, !P0 ;  /* 0x000000ff1b0a7207 */ /* 0x004fd20004000000 */
.L_x_9983:
        /* <DEDUP_REMOVED lines=14> */
.L_x_9984:
        /* <DEDUP_REMOVED lines=13> */
.L_x_9985:
        /* <DEDUP_REMOVED lines=17> */
.L_x_10056:
[----:B------:R-:W-:Y:S01]  /*10f30*/  UMOV UR4, 0xffffffff ;  /* 0xffffffff00047882 */ /* 0x000fe20000000000 */
[----:B------:R-:W-:Y:S02]  /*10f40*/  SHF.R.S32.HI R9, RZ, 0x1f, R6 ;  /* 0x0000001fff097819 */ /* 0x000fe40000011406 */
[----:B------:R-:W-:Y:S05]  /*10f50*/  BRA.DIV UR4, `(.L_x_9987) ;  /* 0x0000003604287947 */ /* 0x000fea000b800000 */
[----:B------:R-:W-:-:S13]  /*10f60*/  ELECT P6, URZ, PT ;  /* 0x00000000003f782f */ /* 0x000fda00038c0000 */
.L_x_10059:
        /* <DEDUP_REMOVED lines=23> */
.L_x_9989:
[----:B------:R-:W-:Y:S01]  /*110e0*/  IMAD R5, R22, 0x8, R25 ;  /* 0x0000000816057824 */ /* 0x000fe200078e0219 */
[----:B------:R-:W-:-:S04]  /*110f0*/  SHF.L.U32 R4, R24, 0x1f, RZ ;  /* 0x0000001f18047819 */ /* 0x000fc800000006ff */
[----:B------:R-:W2:Y:S02]  /*11100*/  SYNCS.PHASECHK.TRANS64.TRYWAIT P0, [R5+URZ+0x31c40], R4 ;  /* 0x031c4004050075a7 */ /* 0x000ea4000800017f */
[----:B--2---:R-:W-:Y:S05]  /*11110*/  @!P0 BRA `(.L_x_9990) ;  /* 0x0000003000d88947 */ /* 0x004fea0003800000 */
.L_x_10060:
        /* <DEDUP_REMOVED lines=9> */
.L_x_9991:
        /* <DEDUP_REMOVED lines=28> */
.L_x_9988:
        /* <DEDUP_REMOVED lines=12> */
[----:B------:R-:W-:Y:S01]  /*11430*/  @P0 R2UR UR12, R18 ;  /* 0x00000000120c02ca */ /* 0x000fe200000e0000 */
[----:B------:R-:W-:Y:S01]  /*11440*/  UMOV UR18, URZ ;  /* 0x0000003f00127c82 */ /* 0x000fe20008000000 */
[----:B------:R-:W-:Y:S01]  /*11450*/  @P0 R2UR UR11, R17 ;  /* 0x00000000110b02ca */ /* 0x000fe200000e0000 */
[----:B------:R-:W-:Y:S01]  /*11460*/  UIADD3 UR16, UR24, 0xda00, URZ ;  /* 0x0000da0018107890 */ /* 0x000fe2000fffe03f */
[----:B------:R-:W-:Y:S01]  /*11470*/  @P0 IMAD.MOV.U32 R4, RZ, RZ, 0x9000 ;  /* 0x00009000ff040424 */ /* 0x000fe200078e00ff */
[----:B------:R-:W-:Y:S01]  /*11480*/  BAR.SYNC.DEFER_BLOCKING 0x8, 0x1a0 ;  /* 0x0206800000007b1d */ /* 0x000fe20000010000 */
[----:B------:R-:W-:-:S02]  /*11490*/  UIADD3 UR17, UR24, 0x31c00, URZ ;  /* 0x00031c0018117890 */ /* 0x000fc4000fffe03f */
[----:B------:R-:W-:-:S03]  /*114a0*/  UIADD3 UR8, UR24, 0x10a00, URZ ;  /* 0x00010a0018087890 */ /* 0x000fc6000fffe03f */
[----:B------:R-:W-:Y:S01]  /*114b0*/  UMOV UR14, 0x0 ;  /* 0x00000000000e7882 */ /* 0x000fe20000000000 */
[----:B------:R-:W-:Y:S01]  /*114c0*/  UMOV UR15, 0x12f00000 ;  /* 0x12f00000000f7882 */ /* 0x000fe20000000000 */
[----:B------:R-:W-:Y:S01]  /*114d0*/  UMOV UR10, 0x20 ;  /* 0x00000020000a7882 */ /* 0x000fe20000000000 */
[----:B------:R-:W-:Y:S01]  /*114e0*/  UMOV UR9, UR17 ;  /* 0x0000001100097c82 */ /* 0x000fe20008000000 */
[----:B------:R-:W-:Y:S01]  /*114f0*/  UMOV UR22, 0x0 ;  /* 0x0000000000167882 */ /* 0x000fe20000000000 */
[----:B------:R-:W-:Y:S01]  /*11500*/  UMOV UR23, 0x12f00000 ;  /* 0x12f0000000177882 */ /* 0x000fe20000000000 */
[----:B------:R-:W-:Y:S01]  /*11510*/  BSSY B0, `(.L_x_9992) ;  /* 0x0000013000007945 */ /* 0x000fe20003800000 */
[----:B------:R3:W-:Y:S01]  /*11520*/  @P0 SYNCS.ARRIVE.TRANS64 RZ, [R25+URZ+0x31c00], R4 ;  /* 0x031c000419ff09a7 */ /* 0x0007e2000800003f */
[----:B------:R-:W-:Y:S01]  /*11530*/  UTMALDG.4D [UR16], [UR4], desc[UR6] ;  /* 0x00000610040075b4 */ /* 0x000fe20008019000 */
[----:B------:R4:W-:Y:S02]  /*11540*/  UTMALDG.4D [UR8], [UR4], desc[UR14] ;  /* 0x00000e08040075b4 */ /* 0x0009e40008019000 */
[----:B----4-:R-:W-:Y:S01]  /*11550*/  @P0 R2UR UR13, R10 ;  /* 0x000000000a0d02ca */ /* 0x010fe200000e0000 */
[----:B------:R-:W-:Y:S01]  /*11560*/  UIADD3 UR8, UR24, 0x13a00, URZ ;  /* 0x00013a0018087890 */ /* 0x000fe2000fffe03f */
[----:B------:R-:W-:Y:S01]  /*11570*/  @P0 R2UR UR12, R18 ;  /* 0x00000000120c02ca */ /* 0x000fe200000e0000 */
[----:B------:R-:W-:Y:S01]  /*11580*/  UMOV UR10, 0x40 ;  /* 0x00000040000a7882 */ /* 0x000fe20000000000 */
[----:B------:R-:W-:Y:S01]  /*11590*/  @P0 R2UR UR11, R17 ;  /* 0x00000000110b02ca */ /* 0x000fe200000e0000 */
[----:B------:R-:W-:-:S12]  /*115a0*/  UMOV UR9, UR17 ;  /* 0x0000001100097c82 */ /* 0x000fd80008000000 */
[----:B------:R4:W-:Y:S01]  /*115b0*/  UTMALDG.4D [UR8], [UR4], desc[UR22] ;  /* 0x00001608040075b4 */ /* 0x0009e20008019000 */
[----:B--2---:R-:W-:-:S05]  /*115c0*/  VIADD R5, R5, 0x1 ;  /* 0x0000000105057836 */ /* 0x004fca0000000000 */
[----:B---3--:R-:W-:Y:S01]  /*115d0*/  LEA.HI R4, R5, R5, RZ, 0x1 ;  /* 0x0000000505047211 */ /* 0x008fe200078f08ff */
[----:B------:R4:W-:Y:S03]  /*115e0*/  STL [R1+0x4], R5 ;  /* 0x0000040501007387 */ /* 0x0009e60000100800 */
[----:B------:R-:W-:-:S05]  /*115f0*/  LOP3.LUT R4, R4, 0xfffffffe, RZ, 0xc0, !PT ;  /* 0xfffffffe04047812 */ /* 0x000fca00078ec0ff */
[----:B------:R-:W-:-:S05]  /*11600*/  IMAD.IADD R4, R5, 0x1, -R4 ;  /* 0x0000000105047824 */ /* 0x000fca00078e0a04 */
[----:B------:R-:W-:-:S04]  /*11610*/  SHF.L.U32 R4, R4, 0x1f, RZ ;  /* 0x0000001f04047819 */ /* 0x000fc800000006ff */
[----:B------:R-:W2:Y:S02]  /*11620*/  SYNCS.PHASECHK.TRANS64.TRYWAIT P0, [R25+URZ+0x31c20], R4 ;  /* 0x031c2004190075a7 */ /* 0x000ea4000800017f */
[----:B--2-4-:R-:W-:Y:S05]  /*11630*/  @!P0 BRA `(.L_x_9993) ;  /* 0x0000002c00a48947 */ /* 0x014fea0003800000 */
.L_x_10061:
[----:B------:R-:W-:Y:S05]  /*11640*/  BSYNC B0 ;  /* 0x0000000000007941 */ /* 0x000fea0003800000 */
.L_x_9992:
[----:B------:R-:W-:Y:S01]  /*11650*/  ISETP.GE.AND P0, PT, R28, 0x2, PT ;  /* 0x000000021c00780c */ /* 0x000fe20003f06270 */
[----:B------:R-:W-:-:S12]  /*11660*/  BSSY B0, `(.L_x_9994) ;  /* 0x0000166000007945 */ /* 0x000fd80003800000 */
[----:B------:R-:W-:Y:S05]  /*11670*/  @!P0 BRA `(.L_x_9995) ;  /* 0x0000001400908947 */ /* 0x000fea0003800000 */
[C---:B--2---:R-:W-:Y:S01]  /*11680*/  LOP3.LUT R4, R28.reuse, 0x1, RZ, 0xc0, !PT ;  /* 0x000000011c047812 */ /* 0x044fe200078ec0ff */
[----:B------:R-:W-:Y:S01]  /*11690*/  VIADD R11, R28, 0xfffffffe ;  /* 0xfffffffe1c0b7836 */ /* 0x000fe20000000000 */
[----:B------:R-:W-:Y:S02]  /*116a0*/  BSSY B1, `(.L_x_9996) ;  /* 0x0000078000017945 */ /* 0x000fe40003800000 */
[----:B------:R-:W-:Y:S01]  /*116b0*/  ISETP.NE.U32.AND P0, PT, R4, 0x1, PT ;  /* 0x000000010400780c */ /* 0x000fe20003f05070 */
[----:B------:R-:W-:-:S12]  /*116c0*/  IMAD.MOV.U32 R10, RZ, RZ, R11 ;  /* 0x000000ffff0a7224 */ /* 0x000fd800078e000b */
[----:B------:R-:W-:Y:S05]  /*116d0*/  @!P0 BRA `(.L_x_9997) ;  /* 0x0000000400d08947 */ /* 0x000fea0003800000 */
        /* <DEDUP_REMOVED lines=31> */
.L_x_10000:
[----:B0-----:R-:W-:Y:S01]  /*118d0*/  IMAD R3, R12, 0x8, R25 ;  /* 0x000000080c037824 */ /* 0x001fe200078e0219 */
[----:B------:R-:W-:-:S04]  /*118e0*/  SHF.L.U32 R2, R13, 0x1f, RZ ;  /* 0x0000001f0d027819 */ /* 0x000fc800000006ff */
[----:B------:R-:W0:Y:S02]  /*118f0*/  SYNCS.PHASECHK.TRANS64.TRYWAIT P0, [R3+URZ+0x31c40], R2 ;  /* 0x031c4002030075a7 */ /* 0x000e24000800017f */
[----:B0-----:R-:W-:Y:S05]  /*11900*/  @!P0 BRA `(.L_x_10001) ;  /* 0x0000002c00048947 */ /* 0x001fea0003800000 */
.L_x_10062:
[----:B------:R-:W2:Y:S02]  /*11910*/  S2R R5, SR_TID.X ;  /* 0x0000000000057919 */ /* 0x000ea40000002100 */
[----:B--2---:R-:W-:-:S04]  /*11920*/  LOP3.LUT R5, R5, 0x7f, RZ, 0xc0, !PT ;  /* 0x0000007f05057812 */ /* 0x004fc800078ec0ff */
[----:B------:R-:W-:-:S13]  /*11930*/  ISETP.NE.AND P1, PT, R5, RZ, PT ;  /* 0x000000ff0500720c */ /* 0x000fda0003f25270 */
[----:B------:R-:W-:Y:S05]  /*11940*/  @P1 BRA `(.L_x_10002) ;  /* 0x0000000000141947 */ /* 0x000fea0003800000 */
[----:B------:R-:W-:Y:S01]  /*11950*/  ISETP.NE.AND P0, PT, R26, RZ, PT ;  /* 0x000000ff1a00720c */ /* 0x000fe20003f05270 */
[----:B0-----:R-:W-:-:S04]  /*11960*/  IMAD.MOV.U32 R2, RZ, RZ, 0x6c00 ;  /* 0x00006c00ff027424 */ /* 0x001fc800078e00ff */
[----:B------:R2:W-:Y:S08]  /*11970*/  SYNCS.ARRIVE.TRANS64 RZ, [R3+URZ+0x31c30], R2 ;  /* 0x031c300203ff79a7 */ /* 0x0005f0000800003f */
[----:B------:R-:W-:Y:S05]  /*11980*/  @!P0 BRA `(.L_x_10002) ;  /* 0x0000000000048947 */ /* 0x000fea0003800000 */
[----:B------:R-:W-:Y:S01]  /*11990*/  BPT.TRAP 0x1 ;  /* 0x000000040000795c */ /* 0x000fe20000300000 */
.L_x_10002:
        /* <DEDUP_REMOVED lines=31> */
.L_x_10063:
[----:B------:R-:W-:Y:S05]  /*11b90*/  @P1 BRA `(.L_x_10004) ;  /* 0x0000000000181947 */ /* 0x000fea0003800000 */
[----:B------:R-:W-:Y:S01]  /*11ba0*/  ISETP.NE.AND P0, PT, R26, RZ, PT ;  /* 0x000000ff1a00720c */ /* 0x000fe20003f05270 */
[----:B0-----:R-:W-:Y:S02]  /*11bb0*/  IMAD R2, R22, 0x8, R25 ;  /* 0x0000000816027824 */ /* 0x001fe400078e0219 */
[----:B------:R-:W-:-:S04]  /*11bc0*/  IMAD.MOV.U32 R3, RZ, RZ, 0x6c00 ;  /* 0x00006c00ff037424 */ /* 0x000fc800078e00ff */
[----:B------:R2:W-:Y:S06]  /*11bd0*/  SYNCS.ARRIVE.TRANS64 RZ, [R2+URZ+0x31c50], R3 ;  /* 0x031c500302ff79a7 */ /* 0x0005ec000800003f */
[----:B------:R-:W-:Y:S05]  /*11be0*/  @!P0 BRA `(.L_x_10004) ;  /* 0x0000000000048947 */ /* 0x000fea0003800000 */
[----:B------:R-:W-:Y:S01]  /*11bf0*/  BPT.TRAP 0x1 ;  /* 0x000000040000795c */ /* 0x000fe20000300000 */
.L_x_10004:
        /* <DEDUP_REMOVED lines=30> */
.L_x_9999:
[----:B------:R-:W-:Y:S05]  /*11de0*/  BSYNC B2 ;  /* 0x0000000000027941 */ /* 0x000fea0003800000 */
.L_x_9998:
[----:B------:R-:W-:Y:S02]  /*11df0*/  VIADD R10, R28, 0xfffffffd ;  /* 0xfffffffd1c0a7836 */ /* 0x000fe40000000000 */
[----:B------:R-:W-:Y:S02]  /*11e00*/  IMAD.MOV.U32 R22, RZ, RZ, R12 ;  /* 0x000000ffff167224 */ /* 0x000fe400078e000c */
[----:B------:R-:W-:-:S07]  /*11e10*/  IMAD.MOV.U32 R24, RZ, RZ, R13 ;  /* 0x000000ffff187224 */ /* 0x000fce00078e000d */
.L_x_9997:
[----:B------:R-:W-:Y:S05]  /*11e20*/  BSYNC B1 ;  /* 0x0000000000017941 */ /* 0x000fea0003800000 */
.L_x_9996:
[----:B------:R-:W-:-:S13]  /*11e30*/  ISETP.NE.AND P0, PT, R11, RZ, PT ;  /* 0x000000ff0b00720c */ /* 0x000fda0003f05270 */
[----:B------:R-:W-:Y:S05]  /*11e40*/  @!P0 BRA `(.L_x_9995) ;  /* 0x0000000c009c8947 */ /* 0x000fea0003800000 */
[----:B------:R-:W-:-:S07]  /*11e50*/  IMAD.MOV.U32 R4, RZ, RZ, R8 ;  /* 0x000000ffff047224 */ /* 0x000fce00078e0008 */
.L_x_10019:
[----:B------:R-:W-:Y:S01]  /*11e60*/  VIADD R11, R22, 0x1 ;  /* 0x00000001160b7836 */ /* 0x000fe20000000000 */
[----:B------:R-:W-:Y:S05]  /*11e70*/  YIELD ;  /* 0x0000000000007946 */ /* 0x000fea0003800000 */
[----:B------:R-:W-:Y:S01]  /*11e80*/  ISETP.NE.AND P0, PT, R11, 0x2, PT ;  /* 0x000000020b00780c */ /* 0x000fe20003f05270 */
[----:B------:R-:W-:Y:S03]  /*11e90*/  BSSY B1, `(.L_x_10005) ;  /* 0x000006d000017945 */ /* 0x000fe60003800000 */
[----:B------:R-:W-:-:S02]  /*11ea0*/  SEL R3, RZ, 0x1, P0 ;  /* 0x00000001ff037807 */ /* 0x000fc40000000000 */
        /* <DEDUP_REMOVED lines=27> */
.L_x_10007:
[----:B------:R-:W-:Y:S01]  /*12060*/  IMAD R3, R11, 0x8, R25 ;  /* 0x000000080b037824 */ /* 0x000fe200078e0219 */
[----:B------:R-:W-:-:S04]  /*12070*/  SHF.L.U32 R2, R12, 0x1f, RZ ;  /* 0x0000001f0c027819 */ /* 0x000fc800000006ff */
[----:B------:R-:W2:Y:S02]  /*12080*/  SYNCS.PHASECHK.TRANS64.TRYWAIT P0, [R3+URZ+0x31c40], R2 ;  /* 0x031c4002030075a7 */ /* 0x000ea4000800017f */
[----:B--2---:R-:W-:Y:S05]  /*12090*/  @!P0 BRA `(.L_x_10008) ;  /* 0x0000002400488947 */ /* 0x004fea0003800000 */
.L_x_10064:
        /* <DEDUP_REMOVED lines=9> */
.L_x_10009:
        /* <DEDUP_REMOVED lines=31> */
.L_x_10065:
[----:B------:R-:W-:Y:S05]  /*12320*/  @P0 BRA `(.L_x_10011) ;  /* 0x0000000000140947 */ /* 0x000fea0003800000 */
[----:B------:R-:W-:Y:S01]  /*12330*/  ISETP.NE.AND P1, PT, R26, RZ, PT ;  /* 0x000000ff1a00720c */ /* 0x000fe20003f25270 */
[----:B------:R-:W-:-:S04]  /*12340*/  IMAD.MOV.U32 R2, RZ, RZ, 0x6c00 ;  /* 0x00006c00ff027424 */ /* 0x000fc800078e00ff */
[----:B------:R2:W-:Y:S08]  /*12350*/  SYNCS.ARRIVE.TRANS64 RZ, [R3+URZ+0x50], R2 ;  /* 0x0000500203ff79a7 */ /* 0x0005f0000800003f */
[----:B------:R-:W-:Y:S05]  /*12360*/  @!P1 BRA `(.L_x_10011) ;  /* 0x0000000000049947 */ /* 0x000fea0003800000 */
[----:B------:R-:W-:Y:S01]  /*12370*/  BPT.TRAP 0x1 ;  /* 0x000000040000795c */ /* 0x000fe20000300000 */
.L_x_10011:
        /* <DEDUP_REMOVED lines=30> */
.L_x_10006:
[----:B------:R-:W-:Y:S05]  /*12560*/  BSYNC B1 ;  /* 0x0000000000017941 */ /* 0x000fea0003800000 */
.L_x_10005:
[----:B------:R-:W-:Y:S01]  /*12570*/  VIADD R22, R11, 0x1 ;  /* 0x000000010b167836 */ /* 0x000fe20000000000 */
[----:B------:R-:W-:Y:S04]  /*12580*/  BSSY B1, `(.L_x_10012) ;  /* 0x000006f000017945 */ /* 0x000fe80003800000 */
[----:B------:R-:W-:-:S04]  /*12590*/  ISETP.NE.AND P0, PT, R22, 0x2, PT ;  /* 0x000000021600780c */ /* 0x000fc80003f05270 */
[----:B0-2---:R-:W-:Y:S02]  /*125a0*/  SEL R3, RZ, 0x1, P0 ;  /* 0x00000001ff037807 */ /* 0x005fe40000000000 */
        /* <DEDUP_REMOVED lines=27> */
.L_x_10014:
[----:B------:R-:W-:Y:S01]  /*12760*/  IMAD R2, R22, 0x8, R25 ;  /* 0x0000000816027824 */ /* 0x000fe200078e0219 */
[----:B------:R-:W-:-:S04]  /*12770*/  SHF.L.U32 R3, R24, 0x1f, RZ ;  /* 0x0000001f18037819 */ /* 0x000fc800000006ff */
[----:B------:R-:W2:Y:S02]  /*12780*/  SYNCS.PHASECHK.TRANS64.TRYWAIT P0, [R2+URZ+0x31c40], R3 ;  /* 0x031c4003020075a7 */ /* 0x000ea4000800017f */
[----:B--2---:R-:W-:Y:S05]  /*12790*/  @!P0 BRA `(.L_x_10015) ;  /* 0x0000001c00b08947 */ /* 0x004fea0003800000 */
.L_x_10066:
        /* <DEDUP_REMOVED lines=9> */
.L_x_10016:
[----:B0-2---:R-:W-:Y:S01]  /*12830*/  IMAD R2, R22, 0x6c00, R25 ;  /* 0x00006c0016027824 */ /* 0x005fe200078e0219 */
        /* <DEDUP_REMOVED lines=15> */
[----:B------:R-:W-:Y:S01]  /*12930*/  UIMAD UR11, UR11, 0x90, UR5 ;  /* 0x000000900b0b78a4 */ /* 0x000fe2000f8e0205 */
        /* <DEDUP_REMOVED lines=16> */
.L_x_10067:
[----:B------:R-:W-:Y:S05]  /*12a40*/  @P0 BRA `(.L_x_10018) ;  /* 0x0000000000140947 */ /* 0x000fea0003800000 */
[----:B------:R-:W-:Y:S01]  /*12a50*/  ISETP.NE.AND P1, PT, R26, RZ, PT ;  /* 0x000000ff1a00720c */ /* 0x000fe20003f25270 */
[----:B0-----:R-:W-:-:S04]  /*12a60*/  IMAD.MOV.U32 R3, RZ, RZ, 0x6c00 ;  /* 0x00006c00ff037424 */ /* 0x001fc800078e00ff */
[----:B------:R2:W-:Y:S08]  /*12a70*/  SYNCS.ARRIVE.TRANS64 RZ, [R2+URZ+0x50], R3 ;  /* 0x0000500302ff79a7 */ /* 0x0005f0000800003f */
[----:B------:R-:W-:Y:S05]  /*12a80*/  @!P1 BRA `(.L_x_10018) ;  /* 0x0000000000049947 */ /* 0x000fea0003800000 */
[----:B------:R-:W-:Y:S01]  /*12a90*/  BPT.TRAP 0x1 ;  /* 0x000000040000795c */ /* 0x000fe20000300000 */
.L_x_10018:
        /* <DEDUP_REMOVED lines=29> */
.L_x_10013:
[----:B------:R-:W-:Y:S05]  /*12c70*/  BSYNC B1 ;  /* 0x0000000000017941 */ /* 0x000fea0003800000 */
.L_x_10012:
[C---:B------:R-:W-:Y:S01]  /*12c80*/  ISETP.GT.AND P0, PT, R10.reuse, 0x1, PT ;  /* 0x000000010a00780c */ /* 0x040fe20003f04270 */
[----:B0-2---:R-:W-:-:S04]  /*12c90*/  VIADD R2, R10, 0xfffffffe ;  /* 0xfffffffe0a027836 */ /* 0x005fc80000000000 */
[----:B------:R-:W-:-:S08]  /*12ca0*/  IMAD.MOV.U32 R10, RZ, RZ, R2 ;  /* 0x000000ffff0a7224 */ /* 0x000fd000078e0002 */
[----:B------:R-:W-:Y:S05]  /*12cb0*/  @P0 BRA `(.L_x_10019) ;  /* 0xfffffff000680947 */ /* 0x000fea000383ffff */
.L_x_9995:
[----:B------:R-:W-:Y:S05]  /*12cc0*/  BSYNC B0 ;  /* 0x0000000000007941 */ /* 0x000fea0003800000 */
.L_x_9994:
[----:B------:R-:W-:Y:S01]  /*12cd0*/  ISETP.NE.AND P0, PT, R26, RZ, PT ;  /* 0x000000ff1a00720c */ /* 0x000fe20003f05270 */
[----:B------:R-:W-:-:S12]  /*12ce0*/  BSSY B0, `(.L_x_10020) ;  /* 0x000000f000007945 */ /* 0x000fd80003800000 */
[----:B------:R-:W-:Y:S05]  /*12cf0*/  @P0 BRA `(.L_x_10021) ;  /* 0x0000000000340947 */ /* 0x000fea0003800000 */
[----:B------:R-:W3:Y:S01]  /*12d00*/  S2R R9, SR_LANEID ;  /* 0x0000000000097919 */ /* 0x000ee20000000000 */
[----:B------:R-:W-:Y:S01]  /*12d10*/  VOTEU.ANY UR4, UPT, PT ;  /* 0x0000000000047886 */ /* 0x000fe200038e0100 */
[----:B------:R-:W4:Y:S01]  /*12d20*/  LDC.64 R2, c[0x0][0xc38] ;  /* 0x00030e00ff027b82 */ /* 0x000f220000000a00 */
[----:B--2---:R-:W3:Y:S01]  /*12d30*/  FLO.U32 R4, UR4 ;  /* 0x0000000400047d00 */ /* 0x004ee200080e0000 */
[----:B------:R-:W-:-:S07]  /*12d40*/  ULDC.64 UR6, c[0x0][0x208] ;  /* 0x0000820000067ab9 */ /* 0x000fce0000000a00 */
[----:B------:R-:W4:Y:S01]  /*12d50*/  POPC R5, UR4 ;  /* 0x0000000400057d09 */ /* 0x000f220008000000 */
[----:B---3--:R-:W-:-:S13]  /*12d60*/  ISETP.EQ.U32.AND P0, PT, R4, R9, PT ;  /* 0x000000090400720c */ /* 0x008fda0003f02070 */
[----:B----4-:R-:W2:Y:S01]  /*12d70*/  @P0 ATOMG.E.ADD.STRONG.GPU PT, R3, desc[UR6][R2.64], R5 ;  /* 0x00000005020309a8 */ /* 0x010ea200081ee1c6 */
[----:B------:R-:W3:Y:S02]  /*12d80*/  S2R R6, SR_LTMASK ;  /* 0x0000000000067919 */ /* 0x000ee40000003900 */
[----:B---3--:R-:W-:-:S04]  /*12d90*/  LOP3.LUT R6, R6, UR4, RZ, 0xc0, !PT ;  /* 0x0000000406067c12 */ /* 0x008fc8000f8ec0ff */
[----:B------:R-:W3:Y:S01]  /*12da0*/  POPC R9, R6 ;  /* 0x0000000600097309 */ /* 0x000ee20000000000 */
[----:B--2---:R-:W3:Y:S02]  /*12db0*/  SHFL.IDX PT, R4, R3, R4, 0x1f ;  /* 0x00001f0403047589 */ /* 0x004ee400000e0000 */
[----:B---3--:R-:W-:-:S07]  /*12dc0*/  IADD3 R16, R4, UR38, R9 ;  /* 0x0000002604107c10 */ /* 0x008fce000fffe009 */
.L_x_10021:
[----:B------:R-:W-:Y:S05]  /*12dd0*/  BSYNC B0 ;  /* 0x0000000000007941 */ /* 0x000fea0003800000 */
.L_x_10020:
[----:B------:R-:W-:Y:S04]  /*12de0*/  BSSY B0, `(.L_x_10022) ;  /* 0x000002b000007945 */ /* 0x000fe80003800000 */
[----:B------:R-:W-:Y:S05]  /*12df0*/  @!P6 BRA `(.L_x_10023) ;  /* 0x0000000000a4e947 */ /* 0x000fea0003800000 */
[----:B------:R-:W-:Y:S01]  /*12e00*/  IMAD R3, R22, 0x8, R25 ;  /* 0x0000000816037824 */ /* 0x000fe200078e0219 */
[----:B------:R-:W-:-:S04]  /*12e10*/  SHF.L.U32 R2, R24, 0x1f, RZ ;  /* 0x0000001f18027819 */ /* 0x000fc800000006ff */
[----:B------:R-:W3:Y:S02]  /*12e20*/  SYNCS.PHASECHK.TRANS64.TRYWAIT P0, [R3+URZ+0x31c60], R2 ;  /* 0x031c6002030075a7 */ /* 0x000ee4000800017f */
[----:B---3--:R-:W-:Y:S05]  /*12e30*/  @!P0 BRA `(.L_x_10024) ;  /* 0x0000001800308947 */ /* 0x008fea0003800000 */
.L_x_10068:
[----:B--2---:R-:W2:Y:S02]  /*12e40*/  S2R R4, SR_TID.X ;  /* 0x0000000000047919 */ /* 0x004ea40000002100 */
[----:B--2---:R-:W-:-:S04]  /*12e50*/  LOP3.LUT R4, R4, 0x7f, RZ, 0xc0, !PT ;  /* 0x0000007f04047812 */ /* 0x004fc800078ec0ff */
[----:B------:R-:W-:-:S13]  /*12e60*/  ISETP.NE.AND P0, PT, R4, RZ, PT ;  /* 0x000000ff0400720c */ /* 0x000fda0003f05270 */
[----:B------:R-:W-:Y:S05]  /*12e70*/  @P0 BRA `(.L_x_10025) ;  /* 0x0000000000140947 */ /* 0x000fea0003800000 */
[----:B------:R-:W-:Y:S01]  /*12e80*/  ISETP.NE.AND P1, PT, R26, RZ, PT ;  /* 0x000000ff1a00720c */ /* 0x000fe20003f25270 */
[----:B---3--:R-:W-:-:S04]  /*12e90*/  IMAD.MOV.U32 R2, RZ, RZ, 0x6c00 ;  /* 0x00006c00ff027424 */ /* 0x008fc800078e00ff */
[----:B------:R2:W-:Y:S08]  /*12ea0*/  SYNCS.ARRIVE.TRANS64 RZ, [R3+URZ+0x31c50], R2 ;  /* 0x031c500203ff79a7 */ /* 0x0005f0000800003f */
[----:B------:R-:W-:Y:S05]  /*12eb0*/  @!P1 BRA `(.L_x_10025) ;  /* 0x0000000000049947 */ /* 0x000fea0003800000 */
[----:B------:R-:W-:Y:S01]  /*12ec0*/  BPT.TRAP 0x1 ;  /* 0x000000040000795c */ /* 0x000fe20000300000 */
.L_x_10025:
        /* <DEDUP_REMOVED lines=28> */
.L_x_10023:
[----:B------:R-:W-:Y:S05]  /*13090*/  BSYNC B0 ;  /* 0x0000000000007941 */ /* 0x000fea0003800000 */
.L_x_10022:
[----:B------:R-:W-:-:S05]  /*130a0*/  VIADD R22, R22, 0x1 ;  /* 0x0000000116167836 */ /* 0x000fca0000000000 */
[----:B------:R-:W-:-:S04]  /*130b0*/  ISETP.NE.AND P0, PT, R22, 0x2, PT ;  /* 0x000000021600780c */ /* 0x000fc80003f05270 */
[----:B--23--:R-:W-:Y:S02]  /*130c0*/  SEL R3, RZ, 0x1, P0 ;  /* 0x00000001ff037807 */ /* 0x00cfe40000000000 */
[----:B------:R-:W-:Y:S02]  /*130d0*/  SEL R22, R22, RZ, P0 ;  /* 0x000000ff16167207 */ /* 0x000fe40000000000 */
[----:B------:R-:W-:-:S07]  /*130e0*/  LOP3.LUT R24, R24, R3, RZ, 0x3c, !PT ;  /* 0x0000000318187212 */ /* 0x000fce00078e3cff */
.L_x_9979:
[----:B------:R-:W-:Y:S05]  /*130f0*/  BSYNC B6 ;  /* 0x0000000000067941 */ /* 0x000fea0003800000 */
.L_x_9977:
[----:B------:R-:W-:-:S03]  /*13100*/  UMOV UR4, 0xffffffff ;  /* 0xffffffff00047882 */ /* 0x000fc60000000000 */
[----:B------:R-:W-:Y:S05]  /*13110*/  BRA.DIV UR4, `(.L_x_10026) ;  /* 0x00000016048c7947 */ /* 0x000fea000b800000 */
[----:B------:R2:W3:Y:S04]  /*13120*/  SHFL.IDX PT, R4, R16, RZ, 0x1f ;  /* 0x00001fff10047589 */ /* 0x0004e800000e0000 */
[----:B------:R2:W4:Y:S02]  /*13130*/  SHFL.IDX PT, R5, R16, 0x1, 0x1f ;  /* 0x00201f0010057f89 */ /* 0x00052400000e0000 */
.L_x_10072:
        /* <DEDUP_REMOVED lines=8> */
[----:B------:R-:W0:Y:S01]  /*131c0*/  LDC.64 R2, c[0x0][0xc58] ;  /* 0x00031600ff027b82 */ /* 0x000e220000000a00 */
[----:B------:R-:W-:Y:S01]  /*131d0*/  ULDC.64 UR4, c[0x0][0x208] ;  /* 0x0000820000047ab9 */ /* 0x000fe20000000a00 */
[----:B0-----:R-:W-:-:S06]  /*131e0*/  IMAD.WIDE R2, R7, 0x4, R2 ;  /* 0x0000000407027825 */ /* 0x001fcc00078e0202 */
[----:B------:R0:W5:Y:S02]  /*131f0*/  LDG.E R2, desc[UR4][R2.64] ;  /* 0x0000000402027981 */ /* 0x000164000c1e1900 */
.L_x_10028:
[----:B------:R-:W-:Y:S05]  /*13200*/  BSYNC B0 ;  /* 0x0000000000007941 */ /* 0x000fea0003800000 */
.L_x_10027:
        /* <DEDUP_REMOVED lines=22> */
[----:B------:R0:W0:Y:S02]  /*13370*/  SHFL.IDX PT, R14, R8, 0x1f, 0x1f ;  /* 0x03e01f00080e7f89 */ /* 0x00002400000e0000 */
.L_x_10080:
[----:B------:R-:W-:Y:S02]  /*13380*/  ULDC UR4, c[0x0][0xc10] ;  /* 0x0003040000047ab9 */ /* 0x000fe40000000800 */
[----:B------:R-:W-:-:S04]  /*13390*/  IMAD.U32 R7, RZ, RZ, UR4 ;  /* 0x00000004ff077e24 */ /* 0x000fc8000f8e00ff */
[----:B0-----:R-:W-:-:S04]  /*133a0*/  IMAD R14, R14, R7, RZ ;  /* 0x000000070e0e7224 */ /* 0x001fc800078e02ff */
[----:B----4-:R-:W-:-:S05]  /*133b0*/  IMAD.IADD R5, R5, 0x1, R14 ;  /* 0x0000000105057824 */ /* 0x010fca00078e020e */
[----:B---3--:R-:W-:-:S13]  /*133c0*/  ISETP.GT.AND P0, PT, R5, R4, PT ;  /* 0x000000040500720c */ /* 0x008fda0003f04270 */
[----:B------:R-:W-:Y:S05]  /*133d0*/  @P0 BRA `(.L_x_10030) ;  /* 0x0000000000b00947 */ /* 0x000fea0003800000 */
[----:B------:R-:W0:Y:S02]  /*133e0*/  LDC R0, c[0x0][0xc14] ;  /* 0x00030500ff007b82 */ /* 0x000e240000000800 */
.L_x_10035:
[----:B------:R-:W-:-:S05]  /*133f0*/  VIADD R19, R19, 0x1f ;  /* 0x0000001f13137836 */ /* 0x000fca0000000000 */
[----:B0-----:R-:W-:-:S13]  /*13400*/  ISETP.GE.AND P0, PT, R19, R0, PT ;  /* 0x000000001300720c */ /* 0x001fda0003f06270 */
[----:B------:R-:W-:Y:S05]  /*13410*/  @P0 BRA `(.L_x_10031) ;  /* 0x0000000400ec0947 */ /* 0x000fea0003800000 */
[C---:B------:R-:W-:Y:S01]  /*13420*/  IMAD.IADD R7, R26.reuse, 0x1, R19 ;  /* 0x000000011a077824 */ /* 0x040fe200078e0213 */
[----:B------:R-:W-:Y:S01]  /*13430*/  ISETP.NE.AND P1, PT, R26, 0x1f, PT ;  /* 0x0000001f1a00780c */ /* 0x000fe20003f25270 */
[----:B------:R-:W-:Y:S01]  /*13440*/  BSSY B0, `(.L_x_10032) ;  /* 0x0000008000007945 */ /* 0x000fe20003800000 */
[----:B------:R-:W-:Y:S02]  /*13450*/  IMAD.MOV.U32 R2, RZ, RZ, RZ ;  /* 0x000000ffff027224 */ /* 0x000fe400078e00ff */
[----:B------:R-:W-:-:S13]  /*13460*/  ISETP.GE.OR P0, PT, R7, R0, !P1 ;  /* 0x000000000700720c */ /* 0x000fda0004f06670 */
[----:B------:R-:W-:Y:S05]  /*13470*/  @P0 BRA `(.L_x_10033) ;  /* 0x0000000000100947 */ /* 0x000fea0003800000 */
[----:B------:R-:W0:Y:S01]  /*13480*/  LDC.64 R2, c[0x0][0xc58] ;  /* 0x00031600ff027b82 */ /* 0x000e220000000a00 */
[----:B------:R-:W-:Y:S01]  /*13490*/  ULDC.64 UR4, c[0x0][0x208] ;  /* 0x0000820000047ab9 */ /* 0x000fe20000000a00 */
[----:B0-----:R-:W-:-:S06]  /*134a0*/  IMAD.WIDE R2, R7, 0x4, R2 ;  /* 0x0000000407027825 */ /* 0x001fcc00078e0202 */
[----:B------:R0:W5:Y:S02]  /*134b0*/  LDG.E R2, desc[UR4][R2.64] ;  /* 0x0000000402027981 */ /* 0x000164000c1e1900 */
.L_x_10033:
[----:B------:R-:W-:Y:S05]  /*134c0*/  BSYNC B0 ;  /* 0x0000000000007941 */ /* 0x000fea0003800000 */
.L_x_10032:
        /* <DEDUP_REMOVED lines=11> */
[----:B0-----:R-:W-:-:S05]  /*13580*/  IMAD.IADD R3, R13, 0x1, R14 ;  /* 0x000000010d037824 */ /* 0x001fca00078e020e */
        /* <DEDUP_REMOVED lines=10> */
[----:B------:R0:W3:Y:S02]  /*13630*/  SHFL.IDX PT, R14, R8, 0x1f, 0x1f ;  /* 0x03e01f00080e7f89 */ /* 0x0000e400000e0000 */
.L_x_10088:
[----:B------:R-:W-:Y:S02]  /*13640*/  ULDC UR4, c[0x0][0xc10] ;  /* 0x0003040000047ab9 */ /* 0x000fe40000000800 */
[----:B------:R-:W-:-:S04]  /*13650*/  IMAD.U32 R7, RZ, RZ, UR4 ;  /* 0x00000004ff077e24 */ /* 0x000fc8000f8e00ff */
[----:B---3--:R-:W-:-:S04]  /*13660*/  IMAD R14, R14, R7, RZ ;  /* 0x000000070e0e7224 */ /* 0x008fc800078e02ff */
[----:B------:R-:W-:-:S05]  /*13670*/  IMAD.IADD R5, R14, 0x1, R5 ;  /* 0x000000010e057824 */ /* 0x000fca00078e0205 */
[----:B------:R-:W-:-:S13]  /*13680*/  ISETP.GT.AND P0, PT, R5, R4, PT ;  /* 0x000000040500720c */ /* 0x000fda0003f04270 */
[----:B------:R-:W-:Y:S05]  /*13690*/  @!P0 BRA `(.L_x_10035) ;  /* 0xfffffffc00548947 */ /* 0x000fea000383ffff */
.L_x_10030:
[----:B--2---:R-:W-:Y:S01]  /*136a0*/  IMAD.IADD R16, R5, 0x1, -R14 ;  /* 0x0000000105107824 */ /* 0x004fe200078e0a0e */
[----:B------:R-:W-:-:S03]  /*136b0*/  UMOV UR4, 0xffffffff ;  /* 0xffffffff00047882 */ /* 0x000fc60000000000 */
[----:B------:R-:W-:-:S05]  /*136c0*/  IMAD R3, R8, R7, R16 ;  /* 0x0000000708037224 */ /* 0x000fca00078e0210 */
[----:B------:R-:W-:Y:S01]  /*136d0*/  ISETP.GT.AND P6, PT, R3, R4, PT ;  /* 0x000000040300720c */ /* 0x000fe20003fc4270 */
[----:B------:R-:W-:-:S12]  /*136e0*/  BRA.DIV UR4, `(.L_x_10036) ;  /* 0x0000001a04047947 */ /* 0x000fd8000b800000 */
[----:B------:R-:W-:-:S04]  /*136f0*/  VOTE.ANY R3, PT, !P6 ;  /* 0x0000000000037806 */ /* 0x000fc800070e0100 */
[----:B------:R-:W2:Y:S02]  /*13700*/  POPC R5, R3 ;  /* 0x0000000300057309 */ /* 0x000ea40000000000 */
[----:B--2---:R2:W3:Y:S02]  /*13710*/  SHFL.IDX PT, R17, R2, R5, 0x1f ;  /* 0x00001f0502117589 */ /* 0x0044e400000e0000 */
.L_x_10092:
[----:B------:R-:W-:Y:S01]  /*13720*/  ISETP.NE.AND P0, PT, R3, RZ, PT ;  /* 0x000000ff0300720c */ /* 0x000fe20003f05270 */
[----:B------:R-:W-:-:S12]  /*13730*/  IMAD.MOV.U32 R14, RZ, RZ, RZ ;  /* 0x000000ffff0e7224 */ /* 0x000fd800078e00ff */
[----:B------:R-:W-:Y:S05]  /*13740*/  @!P0 BRA `(.L_x_10037) ;  /* 0x0000000000108947 */ /* 0x000fea0003800000 */
[----:B------:R-:W-:Y:S01]  /*13750*/  UMOV UR4, 0xffffffff ;  /* 0xffffffff00047882 */ /* 0x000fe20000000000 */
[----:B------:R-:W-:Y:S02]  /*13760*/  VIADD R12, R5, 0xffffffff ;  /* 0xffffffff050c7836 */ /* 0x000fe40000000000 */
[----:B------:R-:W-:Y:S05]  /*13770*/  BRA.DIV UR4, `(.L_x_10038) ;  /* 0x0000001a04287947 */ /* 0x000fea000b800000 */
[----:B------:R4:W0:Y:S02]  /*13780*/  SHFL.IDX PT, R14, R8, R12, 0x1f ;  /* 0x00001f0c080e7589 */ /* 0x00082400000e0000 */
.L_x_10037:
[----:B--2---:R-:W2:Y:S01]  /*13790*/  LDC.64 R2, c[0x0][0xc68] ;  /* 0x00031a00ff027b82 */ /* 0x004ea20000000a00 */
[----:B------:R-:W-:Y:S01]  /*137a0*/  IMAD.IADD R19, R5, 0x1, R19 ;  /* 0x0000000105137824 */ /* 0x000fe200078e0213 */
[----:B------:R-:W-:-:S03]  /*137b0*/  ULDC.64 UR4, c[0x0][0x208] ;  /* 0x0000820000047ab9 */ /* 0x000fc60000000a00 */
[----:B--2---:R-:W-:-:S05]  /*137c0*/  IMAD.WIDE R2, R19, 0x4, R2 ;  /* 0x0000000413027825 */ /* 0x004fca00078e0202 */
[----:B------:R2:W3:Y:S01]  /*137d0*/  LDG.E R6, desc[UR4][R2.64] ;  /* 0x0000000402067981 */ /* 0x0004e2000c1e1900 */
[----:B0-----:R-:W-:Y:S02]  /*137e0*/  IMAD R16, R14, R7, R16 ;  /* 0x000000070e107224 */ /* 0x001fe400078e0210 */
[----:B--2---:R-:W-:Y:S02]  /*137f0*/  IMAD.MOV.U32 R2, RZ, RZ, RZ ;  /* 0x000000ffff027224 */ /* 0x004fe400078e00ff */
[----:B---3--:R-:W-:-:S05]  /*13800*/  IMAD R5, R17, R6, RZ ;  /* 0x0000000611057224 */ /* 0x008fca00078e02ff */
[----:B----4-:R-:W-:-:S04]  /*13810*/  IABS R8, R5 ;  /* 0x0000000500087213 */ /* 0x010fc80000000000 */
[----:B------:R-:W0:Y:S08]  /*13820*/  I2F.RP R9, R8 ;  /* 0x0000000800097306 */ /* 0x000e300000209400 */
[----:B0-----:R-:W0:Y:S02]  /*13830*/  MUFU.RCP R9, R9 ;  /* 0x0000000900097308 */ /* 0x001e240000001000 */
[----:B0-----:R-:W-:Y:S01]  /*13840*/  VIADD R10, R9, 0xffffffe ;  /* 0x0ffffffe090a7836 */ /* 0x001fe20000000000 */
[----:B------:R-:W-:-:S05]  /*13850*/  IABS R9, R5 ;  /* 0x0000000500097213 */ /* 0x000fca0000000000 */
[----:B------:R-:W0:Y:S01]  /*13860*/  F2I.FTZ.U32.TRUNC.NTZ R3, R10 ;  /* 0x0000000a00037305 */ /* 0x000e22000021f000 */
[----:B------:R-:W-:Y:S02]  /*13870*/  IMAD.MOV R9, RZ, RZ, -R9 ;  /* 0x000000ffff097224 */ /* 0x000fe400078e0a09 */
[----:B0-----:R-:W-:-:S04]  /*13880*/  IMAD.MOV R11, RZ, RZ, -R3 ;  /* 0x000000ffff0b7224 */ /* 0x001fc800078e0a03 */
[----:B------:R-:W-:-:S04]  /*13890*/  IMAD R11, R11, R8, RZ ;  /* 0x000000080b0b7224 */ /* 0x000fc800078e02ff */
[----:B------:R-:W-:-:S04]  /*138a0*/  IMAD.HI.U32 R3, R3, R11, R2 ;  /* 0x0000000b03037227 */ /* 0x000fc800078e0002 */
[----:B------:R-:W-:-:S05]  /*138b0*/  IMAD.IADD R2, R4, 0x1, -R16 ;  /* 0x0000000104027824 */ /* 0x000fca00078e0a10 */
        /* <DEDUP_REMOVED lines=29> */
[----:B------:R-:W-:Y:S01]  /*13a90*/  IMAD.HI.U32 R2, R3, R5, R2 ;  /* 0x0000000503027227 */ /* 0x000fe200078e0002 */
[----:B------:R-:W-:Y:S02]  /*13aa0*/  IABS R5, R9 ;  /* 0x0000000900057213 */ /* 0x000fe40000000000 */
[----:B------:R-:W-:-:S03]  /*13ab0*/  LOP3.LUT R3, R9, R6, RZ, 0x3c, !PT ;  /* 0x0000000609037212 */ /* 0x000fc600078e3cff */
[----:B------:R-:W-:-:S04]  /*13ac0*/  IMAD.HI.U32 R2, R2, R5, RZ ;  /* 0x0000000502027227 */ /* 0x000fc800078e00ff */
[----:B------:R-:W-:-:S05]  /*13ad0*/  IMAD R8, R2, R8, R5 ;  /* 0x0000000802087224 */ /* 0x000fca00078e0205 */
[----:B------:R-:W-:-:S13]  /*13ae0*/  ISETP.GT.U32.AND P0, PT, R7, R8, PT ;  /* 0x000000080700720c */ /* 0x000fda0003f04070 */
[----:B------:R-:W-:Y:S02]  /*13af0*/  @!P0 IMAD.IADD R8, R8, 0x1, -R7 ;  /* 0x0000000108088824 */ /* 0x000fe400078e0a07 */
[----:B------:R-:W-:-:S03]  /*13b00*/  @!P0 VIADD R2, R2, 0x1 ;  /* 0x0000000102028836 */ /* 0x000fc60000000000 */
[----:B------:R-:W-:-:S13]  /*13b10*/  ISETP.GE.U32.AND P0, PT, R8, R7, PT ;  /* 0x000000070800720c */ /* 0x000fda0003f06070 */
        /* <DEDUP_REMOVED lines=11> */
.L_x_10031:
[----:B------:R-:W-:Y:S01]  /*13bd0*/  UMOV UR4, URZ ;  /* 0x0000003f00047c82 */ /* 0x000fe20008000000 */
[----:B------:R-:W-:Y:S01]  /*13be0*/  UMOV UR5, URZ ;  /* 0x0000003f00057c82 */ /* 0x000fe20008000000 */
[----:B------:R-:W-:Y:S01]  /*13bf0*/  ULDC UR6, c[0x0][0xc14] ;  /* 0x0003050000067ab9 */ /* 0x000fe20000000800 */
[----:B--2---:R-:W-:Y:S02]  /*13c00*/  IMAD.MOV.U32 R16, RZ, RZ, R4 ;  /* 0x000000ffff107224 */ /* 0x004fe400078e0004 */
[----:B------:R-:W-:Y:S02]  /*13c10*/  IMAD.U32 R17, RZ, RZ, UR4 ;  /* 0x00000004ff117e24 */ /* 0x000fe4000f8e00ff */
[----:B------:R-:W-:Y:S02]  /*13c20*/  IMAD.U32 R18, RZ, RZ, UR5 ;  /* 0x00000005ff127e24 */ /* 0x000fe4000f8e00ff */
[----:B------:R-:W-:-:S07]  /*13c30*/  IMAD.U32 R19, RZ, RZ, UR6 ;  /* 0x00000006ff137e24 */ /* 0x000fce000f8e00ff */
.L_x_10039:
        /* <DEDUP_REMOVED lines=10> */
.L_x_9973:
        /* <DEDUP_REMOVED lines=12> */
.L_x_10095:
[----:B------:R-:W-:Y:S05]  /*13da0*/  BSYNC B0 ;  /* 0x0000000000007941 */ /* 0x000fea0003800000 */
.L_x_10041:
[----:B------:R-:W-:-:S03]  /*13db0*/  UMOV UR4, 0xffffffff ;  /* 0xffffffff00047882 */ /* 0x000fc60000000000 */
[----:B------:R-:W-:Y:S05]  /*13dc0*/  BRA.DIV UR4, `(.L_x_10043) ;  /* 0x0000001204cc7947 */ /* 0x000fea000b800000 */
[----:B0-----:R-:W0:Y:S02]  /*13dd0*/  S2R R0, SR_TID.X ;  /* 0x0000000000007919 */ /* 0x001e240000002100 */
[----:B0-----:R-:W-:-:S04]  /*13de0*/  SHF.R.U32.HI R0, RZ, 0x5, R0 ;  /* 0x00000005ff007819 */ /* 0x001fc80000011600 */
[----:B------:R-:W-:-:S05]  /*13df0*/  LOP3.LUT R0, R0, 0x3, RZ, 0xc0, !PT ;  /* 0x0000000300007812 */ /* 0x000fca00078ec0ff */
[----:B------:R0:W2:Y:S02]  /*13e00*/  SHFL.IDX PT, R14, R0, RZ, 0x1f ;  /* 0x00001fff000e7589 */ /* 0x0000a400000e0000 */
.L_x_10098:
[----:B--2---:R-:W-:Y:S01]  /*13e10*/  ISETP.NE.AND P0, PT, R14, RZ, PT ;  /* 0x000000ff0e00720c */ /* 0x004fe20003f05270 */
[----:B------:R-:W-:-:S12]  /*13e20*/  BSSY B0, `(.L_x_10044) ;  /* 0x0000026000007945 */ /* 0x000fd80003800000 */
[----:B------:R-:W-:Y:S05]  /*13e30*/  @P0 BRA `(.L_x_10045) ;  /* 0x0000000000900947 */ /* 0x000fea0003800000 */
[----:B------:R-:W-:-:S03]  /*13e40*/  UMOV UR4, 0xffffffff ;  /* 0xffffffff00047882 */ /* 0x000fc60000000000 */
[----:B------:R-:W-:Y:S05]  /*13e50*/  BRA.DIV UR4, `(.L_x_10046) ;  /* 0x0000001204dc7947 */ /* 0x000fea000b800000 */
[----:B------:R-:W-:-:S13]  /*13e60*/  ELECT P6, URZ, PT ;  /* 0x00000000003f782f */ /* 0x000fda00038c0000 */
.L_x_10101:
        /* <DEDUP_REMOVED lines=8> */
.L_x_10047:
        /* <DEDUP_REMOVED lines=12> */
.L_x_10102:
[----:B------:R-:W2:Y:S02]  /*13fb0*/  SYNCS.PHASECHK.TRANS64.TRYWAIT P0, [R3+URZ], R0 ;  /* 0x00000000030075a7 */ /* 0x000ea4000800017f */
[----:B--2---:R-:W-:Y:S05]  /*13fc0*/  @!P0 BRA `(.L_x_10049) ;  /* 0x0000001000b48947 */ /* 0x004fea0003800000 */
.L_x_10103:
[----:B------:R-:W-:Y:S05]  /*13fd0*/  @!P2 BRA `(.L_x_10050) ;  /* 0x000000000004a947 */ /* 0x000fea0003800000 */
[----:B------:R-:W-:Y:S01]  /*13fe0*/  BPT.TRAP 0x1 ;  /* 0x000000040000795c */ /* 0x000fe20000300000 */
.L_x_10050:
[----:B--2---:R-:W-:-:S04]  /*13ff0*/  VIADD R3, R9, 0x31c60 ;  /* 0x00031c6009037836 */ /* 0x004fc80000000000 */
[----:B------:R-:W-:-:S04]  /*14000*/  IMAD R5, R22, 0x8, R3 ;  /* 0x0000000816057824 */ /* 0x000fc800078e0203 */
[----:B------:R-:W2:Y:S02]  /*14010*/  SYNCS.PHASECHK.TRANS64.TRYWAIT P0, [R5+URZ], R2 ;  /* 0x00000002050075a7 */ /* 0x000ea4000800017f */
[----:B--2---:R-:W-:Y:S05]  /*14020*/  @!P0 BRA `(.L_x_10051) ;  /* 0x0000001000b08947 */ /* 0x004fea0003800000 */
.L_x_10104:
[----:B------:R-:W-:-:S07]  /*14030*/  IMAD R3, R4, 0x8, R3 ;  /* 0x0000000804037824 */ /* 0x000fce00078e0203 */
.L_x_10052:
[----:B---3--:R3:W4:Y:S02]  /*14040*/  SYNCS.PHASECHK.TRANS64.TRYWAIT P0, [R3+URZ], R0 ;  /* 0x00000000030075a7 */ /* 0x008724000800017f */
[----:B----4-:R-:W-:Y:S05]  /*14050*/  @!P0 NANOSLEEP.SYNCS 0x989680 ;  /* 0x009896800000895d */ /* 0x010fea0003900000 */
[----:B------:R-:W4:Y:S02]  /*14060*/  @!P0 SYNCS.PHASECHK.TRANS64 P0, [R3+URZ], R0 ;  /* 0x00000000030085a7 */ /* 0x000f24000800007f */
[----:B----4-:R-:W-:Y:S05]  /*14070*/  @!P0 BRA `(.L_x_10052) ;  /* 0xfffffffc00f08947 */ /* 0x010fea000383ffff */
.L_x_10045:
[----:B------:R-:W-:Y:S05]  /*14080*/  BSYNC B0 ;  /* 0x0000000000007941 */ /* 0x000fea0003800000 */
.L_x_10044:
[----:B------:R-:W-:Y:S05]  /*14090*/  EXIT ;  /* 0x000000000000794d */ /* 0x000fea0003800000 */
.L_x_9925:
[----:B0-----:R-:W-:-:S04]  /*140a0*/  IMAD.U32 R3, RZ, RZ, UR37 ;  /* 0x00000025ff037e24 */ /* 0x001fc8000f8e00ff */
[----:B------:R0:W1:Y:S03]  /*140b0*/  SYNCS.PHASECHK.TRANS64.TRYWAIT P1, [R3+URZ+0x31c00], R0 ;  /* 0x031c0000030075a7 */ /* 0x000066000802017f */
[----:B-1----:R-:W-:Y:S05]  /*140c0*/  @!P1 NANOSLEEP.SYNCS 0x989680 ;  /* 0x009896800000995d */ /* 0x002fea0003900000 */
[----:B------:R-:W1:Y:S02]  /*140d0*/  @!P1 SYNCS.PHASECHK.TRANS64 P1, [R3+URZ+0x31c00], R0 ;  /* 0x031c0000030095a7 */ /* 0x000e64000802007f */
[----:B-1----:R-:W-:Y:S05]  /*140e0*/  @!P1 BRA `(.L_x_9925) ;  /* 0xfffffffc00ec9947 */ /* 0x002fea000383ffff */
[----:B------:R-:W-:Y:S05]  /*140f0*/  BRA `(.L_x_10053) ;  /* 0xfffffed8004c7947 */ /* 0x000fea000383ffff */
.L_x_9929:
[----:B-1----:R1:W2:Y:S02]  /*14100*/  SYNCS.PHASECHK.TRANS64.TRYWAIT P2, [R3+URZ+0x31c30], R0 ;  /* 0x031c3000030075a7 */ /* 0x0022a4000804017f */
[----:B--2---:R-:W-:Y:S05]  /*14110*/  @!P2 NANOSLEEP.SYNCS 0x989680 ;  /* 0x009896800000a95d */ /* 0x004fea0003900000 */
[----:B------:R-:W2:Y:S02]  /*14120*/  @!P2 SYNCS.PHASECHK.TRANS64 P2, [R3+URZ+0x31c30], R0 ;  /* 0x031c30000300a5a7 */ /* 0x000ea4000804007f */
[----:B--2---:R-:W-:Y:S05]  /*14130*/  @!P2 BRA `(.L_x_9929) ;  /* 0xfffffffc00f0a947 */ /* 0x004fea000383ffff */
[----:B------:R-:W-:Y:S05]  /*14140*/  BRA `(.L_x_9928) ;  /* 0xfffffed800747947 */ /* 0x000fea000383ffff */
.L_x_9934:
[----:B--2---:R-:W-:-:S04]  /*14150*/  IMAD.U32 R9, RZ, RZ, UR4 ;  /* 0x00000004ff097e24 */ /* 0x004fc8000f8e00ff */
[----:B------:R2:W3:Y:S03]  /*14160*/  SYNCS.PHASECHK.TRANS64.TRYWAIT P2, [R9+URZ+0x31c30], R0 ;  /* 0x031c3000090075a7 */ /* 0x0004e6000804017f */
[----:B---3--:R-:W-:Y:S05]  /*14170*/  @!P2 NANOSLEEP.SYNCS 0x989680 ;  /* 0x009896800000a95d */ /* 0x008fea0003900000 */
[----:B------:R-:W3:Y:S02]  /*14180*/  @!P2 SYNCS.PHASECHK.TRANS64 P2, [R9+URZ+0x31c30], R0 ;  /* 0x031c30000900a5a7 */ /* 0x000ee4000804007f */
[----:B---3--:R-:W-:Y:S05]  /*14190*/  @!P2 BRA `(.L_x_9934) ;  /* 0xfffffffc00eca947 */ /* 0x008fea000383ffff */
[----:B------:R-:W-:Y:S05]  /*141a0*/  BRA `(.L_x_9931) ;  /* 0xffffff1400687947 */ /* 0x000fea000383ffff */
.L_x_9938:
[----:B-1----:R-:W-:-:S04]  /*141b0*/  IMAD.U32 R9, RZ, RZ, UR4 ;  /* 0x00000004ff097e24 */ /* 0x002fc8000f8e00ff */
[----:B------:R1:W2:Y:S03]  /*141c0*/  SYNCS.PHASECHK.TRANS64.TRYWAIT P2, [R9+URZ+0x31c50], R0 ;  /* 0x031c5000090075a7 */ /* 0x0002a6000804017f */
[----:B--2---:R-:W-:Y:S05]  /*141d0*/  @!P2 NANOSLEEP.SYNCS 0x989680 ;  /* 0x009896800000a95d */ /* 0x004fea0003900000 */
[----:B------:R-:W2:Y:S02]  /*141e0*/  @!P2 SYNCS.PHASECHK.TRANS64 P2, [R9+URZ+0x31c50], R0 ;  /* 0x031c50000900a5a7 */ /* 0x000ea4000804007f */
[----:B--2---:R-:W-:Y:S05]  /*141f0*/  @!P2 BRA `(.L_x_9938) ;  /* 0xfffffffc00eca947 */ /* 0x004fea000383ffff */
[----:B------:R-:W-:Y:S05]  /*14200*/  BRA `(.L_x_9935) ;  /* 0xffffff2c00047947 */ /* 0x000fea000383ffff */
.L_x_9944:
[----:B--2---:R-:W-:-:S04]  /*14210*/  IMAD.U32 R7, RZ, RZ, UR4 ;  /* 0x00000004ff077e24 */ /* 0x004fc8000f8e00ff */
[----:B------:R2:W3:Y:S03]  /*14220*/  SYNCS.PHASECHK.TRANS64.TRYWAIT P2, [R7+URZ+0x31c30], R0 ;  /* 0x031c3000070075a7 */ /* 0x0004e6000804017f */
[----:B---3--:R-:W-:Y:S05]  /*14230*/  @!P2 NANOSLEEP.SYNCS 0x989680 ;  /* 0x009896800000a95d */ /* 0x008fea0003900000 */
[----:B------:R-:W3:Y:S02]  /*14240*/  @!P2 SYNCS.PHASECHK.TRANS64 P2, [R7+URZ+0x31c30], R0 ;  /* 0x031c30000700a5a7 */ /* 0x000ee4000804007f */
[----:B---3--:R-:W-:Y:S05]  /*14250*/  @!P2 BRA `(.L_x_9944) ;  /* 0xfffffffc00eca947 */ /* 0x008fea000383ffff */
[----:B------:R-:W-:Y:S05]  /*14260*/  BRA `(.L_x_9941) ;  /* 0xffffff5400ac7947 */ /* 0x000fea000383ffff */
.L_x_9948:
[----:B-1----:R-:W-:-:S04]  /*14270*/  IMAD.U32 R7, RZ, RZ, UR4 ;  /* 0x00000004ff077e24 */ /* 0x002fc8000f8e00ff */
[----:B------:R1:W2:Y:S03]  /*14280*/  SYNCS.PHASECHK.TRANS64.TRYWAIT P2, [R7+URZ+0x31c50], R0 ;  /* 0x031c5000070075a7 */ /* 0x0002a6000804017f */
[----:B--2---:R-:W-:Y:S05]  /*14290*/  @!P2 NANOSLEEP.SYNCS 0x989680 ;  /* 0x009896800000a95d */ /* 0x004fea0003900000 */
[----:B------:R-:W2:Y:S02]  /*142a0*/  @!P2 SYNCS.PHASECHK.TRANS64 P2, [R7+URZ+0x31c50], R0 ;  /* 0x031c50000700a5a7 */ /* 0x000ea4000804007f */
[----:B--2---:R-:W-:Y:S05]  /*142b0*/  @!P2 BRA `(.L_x_9948) ;  /* 0xfffffffc00eca947 */ /* 0x004fea000383ffff */
[----:B------:R-:W-:Y:S05]  /*142c0*/  BRA `(.L_x_9945) ;  /* 0xffffff6c00487947 */ /* 0x000fea000383ffff */
.L_x_9953:
[----:B--2---:R-:W-:-:S04]  /*142d0*/  IMAD.U32 R6, RZ, RZ, UR6 ;  /* 0x00000006ff067e24 */ /* 0x004fc8000f8e00ff */
[----:B------:R2:W3:Y:S03]  /*142e0*/  SYNCS.PHASECHK.TRANS64.TRYWAIT P0, [R6+URZ+0x31c50], R5 ;  /* 0x031c5005060075a7 */ /* 0x0004e6000800017f */
[----:B---3--:R-:W-:Y:S05]  /*142f0*/  @!P0 NANOSLEEP.SYNCS 0x989680 ;  /* 0x009896800000895d */ /* 0x008fea0003900000 */
[----:B------:R-:W3:Y:S02]  /*14300*/  @!P0 SYNCS.PHASECHK.TRANS64 P0, [R6+URZ+0x31c50], R5 ;  /* 0x031c5005060085a7 */ /* 0x000ee4000800007f */
[----:B---3--:R-:W-:Y:S05]  /*14310*/  @!P0 BRA `(.L_x_9953) ;  /* 0xfffffffc00ec8947 */ /* 0x008fea000383ffff */
[----:B------:R-:W-:Y:S05]  /*14320*/  BRA `(.L_x_9952) ;  /* 0xffffff8c00287947 */ /* 0x000fea000383ffff */
.L_x_9986:
        /* <DEDUP_REMOVED lines=11> */
.L_x_10055:
[----:B------:R-:W-:Y:S05]  /*143e0*/  BSYNC B0 ;  /* 0x0000000000007941 */ /* 0x000fea0003800000 */
.L_x_10054:
[----:B------:R-:W-:Y:S05]  /*143f0*/  BRA `(.L_x_10056) ;  /* 0xffffffc800cc7947 */ /* 0x000fea000383ffff */
.L_x_9987:
[----:B------:R-:W-:Y:S01]  /*14400*/  BSSY B0, `(.L_x_10057) ;  /* 0x0000006000007945 */ /* 0x000fe20003800000 */
[----:B------:R-:W-:-:S07]  /*14410*/  IMAD.MOV.U32 R15, RZ, RZ, -0x1 ;  /* 0xffffffffff0f7424 */ /* 0x000fce00078e00ff */
[----:B-1----:R-:W-:Y:S05]  /*14420*/  WARPSYNC.COLLECTIVE R15, `(.L_x_10058) ;  /* 0x000000000f0c7348 */ /* 0x002fea0003c00000 */
[----:B------:R-:W-:Y:S02]  /*14430*/  ELECT P6, UR62, PT ;  /* 0x00000000003e782f */ /* 0x000fe400038c0000 */
[----:B------:R-:W-:Y:S01]  /*14440*/  MOV R14, UR62 ;  /* 0x0000003e000e7c02 */ /* 0x000fe20008000f00 */
[----:B-1----:R-:W-:Y:S10]  /*14450*/  ENDCOLLECTIVE ;  /* 0x000000000000791b */ /* 0x002ff40003800000 */
.L_x_10058:
[----:B------:R-:W-:Y:S05]  /*14460*/  BSYNC B0 ;  /* 0x0000000000007941 */ /* 0x000fea0003800000 */
.L_x_10057:
[----:B------:R-:W-:Y:S05]  /*14470*/  BRA `(.L_x_10059) ;  /* 0xffffffc800bc7947 */ /* 0x000fea000383ffff */
.L_x_9990:
[----:B--2---:R2:W3:Y:S02]  /*14480*/  SYNCS.PHASECHK.TRANS64.TRYWAIT P0, [R5+URZ+0x31c40], R4 ;  /* 0x031c4004050075a7 */ /* 0x0044e4000800017f */
[----:B---3--:R-:W-:Y:S05]  /*14490*/  @!P0 NANOSLEEP.SYNCS 0x989680 ;  /* 0x009896800000895d */ /* 0x008fea0003900000 */
[----:B------:R-:W3:Y:S02]  /*144a0*/  @!P0 SYNCS.PHASECHK.TRANS64 P0, [R5+URZ+0x31c40], R4 ;  /* 0x031c4004050085a7 */ /* 0x000ee4000800007f */
[----:B---3--:R-:W-:Y:S05]  /*144b0*/  @!P0 BRA `(.L_x_9990) ;  /* 0xfffffffc00f08947 */ /* 0x008fea000383ffff */
[----:B------:R-:W-:Y:S05]  /*144c0*/  BRA `(.L_x_10060) ;  /* 0xffffffcc00147947 */ /* 0x000fea000383ffff */
.L_x_9993:
[----:B--2---:R2:W3:Y:S02]  /*144d0*/  SYNCS.PHASECHK.TRANS64.TRYWAIT P0, [R25+URZ+0x31c20], R4 ;  /* 0x031c2004190075a7 */ /* 0x0044e4000800017f */
[----:B---3--:R-:W-:Y:S05]  /*144e0*/  @!P0 NANOSLEEP.SYNCS 0x989680 ;  /* 0x009896800000895d */ /* 0x008fea0003900000 */
[----:B------:R-:W3:Y:S02]  /*144f0*/  @!P0 SYNCS.PHASECHK.TRANS64 P0, [R25+URZ+0x31c20], R4 ;  /* 0x031c2004190085a7 */ /* 0x000ee4000800007f */
[----:B---3--:R-:W-:Y:S05]  /*14500*/  @!P0 BRA `(.L_x_9993) ;  /* 0xfffffffc00f08947 */ /* 0x008fea000383ffff */
[----:B------:R-:W-:Y:S05]  /*14510*/  BRA `(.L_x_10061) ;  /* 0xffffffd000487947 */ /* 0x000fea000383ffff */
.L_x_10001:
[----:B0-----:R0:W2:Y:S02]  /*14520*/  SYNCS.PHASECHK.TRANS64.TRYWAIT P0, [R3+URZ+0x31c40], R2 ;  /* 0x031c4002030075a7 */ /* 0x0010a4000800017f */
[----:B--2---:R-:W-:Y:S05]  /*14530*/  @!P0 NANOSLEEP.SYNCS 0x989680 ;  /* 0x009896800000895d */ /* 0x004fea0003900000 */
[----:B------:R-:W2:Y:S02]  /*14540*/  @!P0 SYNCS.PHASECHK.TRANS64 P0, [R3+URZ+0x31c40], R2 ;  /* 0x031c4002030085a7 */ /* 0x000ea4000800007f */
[----:B--2---:R-:W-:Y:S05]  /*14550*/  @!P0 BRA `(.L_x_10001) ;  /* 0xfffffffc00f08947 */ /* 0x004fea000383ffff */
[----:B------:R-:W-:Y:S05]  /*14560*/  BRA `(.L_x_10062) ;  /* 0xffffffd000e87947 */ /* 0x000fea000383ffff */
.L_x_10003:
[----:B0-----:R0:W2:Y:S02]  /*14570*/  SYNCS.PHASECHK.TRANS64.TRYWAIT P0, [R2+URZ+0x60], R5 ;  /* 0x00006005020075a7 */ /* 0x0010a4000800017f */
[----:B--2---:R-:W-:Y:S05]  /*14580*/  @!P0 NANOSLEEP.SYNCS 0x989680 ;  /* 0x009896800000895d */ /* 0x004fea0003900000 */
[----:B------:R-:W2:Y:S02]  /*14590*/  @!P0 SYNCS.PHASECHK.TRANS64 P0, [R2+URZ+0x60], R5 ;  /* 0x00006005020085a7 */ /* 0x000ea4000800007f */
[----:B--2---:R-:W-:Y:S05]  /*145a0*/  @!P0 BRA `(.L_x_10003) ;  /* 0xfffffffc00f08947 */ /* 0x004fea000383ffff */
[----:B------:R-:W-:Y:S05]  /*145b0*/  BRA `(.L_x_10063) ;  /* 0xffffffd400747947 */ /* 0x000fea000383ffff */
.L_x_10008:
[----:B--2---:R2:W3:Y:S02]  /*145c0*/  SYNCS.PHASECHK.TRANS64.TRYWAIT P0, [R3+URZ+0x31c40], R2 ;  /* 0x031c4002030075a7 */ /* 0x0044e4000800017f */
[----:B---3--:R-:W-:Y:S05]  /*145d0*/  @!P0 NANOSLEEP.SYNCS 0x989680 ;  /* 0x009896800000895d */ /* 0x008fea0003900000 */
[----:B------:R-:W3:Y:S02]  /*145e0*/  @!P0 SYNCS.PHASECHK.TRANS64 P0, [R3+URZ+0x31c40], R2 ;  /* 0x031c4002030085a7 */ /* 0x000ee4000800007f */
[----:B---3--:R-:W-:Y:S05]  /*145f0*/  @!P0 BRA `(.L_x_10008) ;  /* 0xfffffffc00f08947 */ /* 0x008fea000383ffff */
[----:B------:R-:W-:Y:S05]  /*14600*/  BRA `(.L_x_10064) ;  /* 0xffffffd800a47947 */ /* 0x000fea000383ffff */
.L_x_10010:
[----:B0-----:R0:W2:Y:S02]  /*14610*/  SYNCS.PHASECHK.TRANS64.TRYWAIT P1, [R3+URZ+0x60], R24 ;  /* 0x00006018030075a7 */ /* 0x0010a4000802017f */
[----:B--2---:R-:W-:Y:S05]  /*14620*/  @!P1 NANOSLEEP.SYNCS 0x989680 ;  /* 0x009896800000995d */ /* 0x004fea0003900000 */
[----:B------:R-:W2:Y:S02]  /*14630*/  @!P1 SYNCS.PHASECHK.TRANS64 P1, [R3+URZ+0x60], R24 ;  /* 0x00006018030095a7 */ /* 0x000ea4000802007f */
[----:B--2---:R-:W-:Y:S05]  /*14640*/  @!P1 BRA `(.L_x_10010) ;  /* 0xfffffffc00f09947 */ /* 0x004fea000383ffff */
[----:B------:R-:W-:Y:S05]  /*14650*/  BRA `(.L_x_10065) ;  /* 0xffffffdc00307947 */ /* 0x000fea000383ffff */
.L_x_10015:
[----:B--2---:R2:W3:Y:S02]  /*14660*/  SYNCS.PHASECHK.TRANS64.TRYWAIT P0, [R2+URZ+0x31c40], R3 ;  /* 0x031c4003020075a7 */ /* 0x0044e4000800017f */
[----:B---3--:R-:W-:Y:S05]  /*14670*/  @!P0 NANOSLEEP.SYNCS 0x989680 ;  /* 0x009896800000895d */ /* 0x008fea0003900000 */
[----:B------:R-:W3:Y:S02]  /*14680*/  @!P0 SYNCS.PHASECHK.TRANS64 P0, [R2+URZ+0x31c40], R3 ;  /* 0x031c4003020085a7 */ /* 0x000ee4000800007f */
[----:B---3--:R-:W-:Y:S05]  /*14690*/  @!P0 BRA `(.L_x_10015) ;  /* 0xfffffffc00f08947 */ /* 0x008fea000383ffff */
[----:B------:R-:W-:Y:S05]  /*146a0*/  BRA `(.L_x_10066) ;  /* 0xffffffe0003c7947 */ /* 0x000fea000383ffff */
.L_x_10017:
[----:B0-----:R0:W2:Y:S02]  /*146b0*/  SYNCS.PHASECHK.TRANS64.TRYWAIT P1, [R2+URZ+0x60], R3 ;  /* 0x00006003020075a7 */ /* 0x0010a4000802017f */
[----:B--2---:R-:W-:Y:S05]  /*146c0*/  @!P1 NANOSLEEP.SYNCS 0x989680 ;  /* 0x009896800000995d */ /* 0x004fea0003900000 */
[----:B------:R-:W2:Y:S02]  /*146d0*/  @!P1 SYNCS.PHASECHK.TRANS64 P1, [R2+URZ+0x60], R3 ;  /* 0x00006003020095a7 */ /* 0x000ea4000802007f */
[----:B--2---:R-:W-:Y:S05]  /*146e0*/  @!P1 BRA `(.L_x_10017) ;  /* 0xfffffffc00f09947 */ /* 0x004fea000383ffff */
[----:B------:R-:W-:Y:S05]  /*146f0*/  BRA `(.L_x_10067) ;  /* 0xffffffe000d07947 */ /* 0x000fea000383ffff */
.L_x_10024:
[----:B---3--:R3:W4:Y:S02]  /*14700*/  SYNCS.PHASECHK.TRANS64.TRYWAIT P0, [R3+URZ+0x31c60], R2 ;  /* 0x031c6002030075a7 */ /* 0x008724000800017f */
[----:B----4-:R-:W-:Y:S05]  /*14710*/  @!P0 NANOSLEEP.SYNCS 0x989680 ;  /* 0x009896800000895d */ /* 0x010fea0003900000 */
[----:B------:R-:W4:Y:S02]  /*14720*/  @!P0 SYNCS.PHASECHK.TRANS64 P0, [R3+URZ+0x31c60], R2 ;  /* 0x031c6002030085a7 */ /* 0x000f24000800007f */
[----:B----4-:R-:W-:Y:S05]  /*14730*/  @!P0 BRA `(.L_x_10024) ;  /* 0xfffffffc00f08947 */ /* 0x010fea000383ffff */
[----:B------:R-:W-:Y:S05]  /*14740*/  BRA `(.L_x_10068) ;  /* 0xffffffe400bc7947 */ /* 0x000fea000383ffff */
.L_x_10026:
        /* <DEDUP_REMOVED lines=8> */
.L_x_10070:
[----:B------:R-:W-:Y:S05]  /*147d0*/  BSYNC B0 ;  /* 0x0000000000007941 */ /* 0x000fea0003800000 */
.L_x_10069:
        /* <DEDUP_REMOVED lines=8> */
.L_x_10071:
[----:B------:R-:W-:Y:S01]  /*14860*/  IMAD.MOV.U32 R5, RZ, RZ, R14 ;  /* 0x000000ffff057224 */ /* 0x000fe200078e000e */
[----:B------:R-:W-:Y:S06]  /*14870*/  BRA `(.L_x_10072) ;  /* 0xffffffe800307947 */ /* 0x000fec000383ffff */
.L_x_10029:
        /* <DEDUP_REMOVED lines=8> */
.L_x_10074:
[----:B------:R-:W-:Y:S05]  /*14900*/  BSYNC B0 ;  /* 0x0000000000007941 */ /* 0x000fea0003800000 */
.L_x_10073:
        /* <DEDUP_REMOVED lines=10> */
.L_x_10075:
        /* <DEDUP_REMOVED lines=8> */
.L_x_10076:
        /* <DEDUP_REMOVED lines=8> */
.L_x_10077:
        /* <DEDUP_REMOVED lines=8> */
.L_x_10078:
        /* <DEDUP_REMOVED lines=8> */
.L_x_10079:
[----:B------:R-:W-:Y:S05]  /*14bb0*/  BRA `(.L_x_10080) ;  /* 0xffffffe400f07947 */ /* 0x000fea000383ffff */
.L_x_10034:
        /* <DEDUP_REMOVED lines=8> */
.L_x_10082:
[----:B------:R-:W-:Y:S05]  /*14c40*/  BSYNC B0 ;  /* 0x0000000000007941 */ /* 0x000fea0003800000 */
.L_x_10081:
        /* <DEDUP_REMOVED lines=10> */
.L_x_10083:
        /* <DEDUP_REMOVED lines=8> */
.L_x_10084:
        /* <DEDUP_REMOVED lines=8> */
.L_x_10085:
        /* <DEDUP_REMOVED lines=8> */
.L_x_10086:
        /* <DEDUP_REMOVED lines=8> */
.L_x_10087:
[----:B------:R-:W-:Y:S05]  /*14ef0*/  BRA `(.L_x_10088) ;  /* 0xffffffe400d07947 */ /* 0x000fea000383ffff */
.L_x_10036:
[----:B------:R-:W-:Y:S01]  /*14f00*/  BSSY B0, `(.L_x_10089) ;  /* 0x0000006000007945 */ /* 0x000fe20003800000 */
[----:B------:R-:W-:Y:S01]  /*14f10*/  PLOP3.LUT P6, PT, P6, PT, PT, 0x8, 0x0 ;  /* 0x000000000000781c */ /* 0x000fe200037ce170 */
[----:B------:R-:W-:-:S12]  /*14f20*/  IMAD.MOV.U32 R15, RZ, RZ, -0x1 ;  /* 0xffffffffff0f7424 */ /* 0x000fd800078e00ff */
[----:B01----:R-:W-:Y:S05]  /*14f30*/  WARPSYNC.COLLECTIVE R15, `(.L_x_10090) ;  /* 0x000000000f087348 */ /* 0x003fea0003c00000 */
[----:B------:R-:W-:Y:S01]  /*14f40*/  VOTE.ANY R14, PT, P6 ;  /* 0x00000000000e7806 */ /* 0x000fe200030e0100 */
[----:B01----:R-:W-:Y:S06]  /*14f50*/  ENDCOLLECTIVE ;  /* 0x000000000000791b */ /* 0x003fec0003800000 */
.L_x_10090:
[----:B------:R-:W-:Y:S05]  /*14f60*/  BSYNC B0 ;  /* 0x0000000000007941 */ /* 0x000fea0003800000 */
.L_x_10089:
        /* <DEDUP_REMOVED lines=9> */
.L_x_10091:
[----:B------:R-:W-:Y:S01]  /*15000*/  IMAD.MOV.U32 R17, RZ, RZ, R14 ;  /* 0x000000ffff117224 */ /* 0x000fe200078e000e */
[----:B------:R-:W-:Y:S06]  /*15010*/  BRA `(.L_x_10092) ;  /* 0xffffffe400c07947 */ /* 0x000fec000383ffff */
.L_x_10038:
[----:B------:R-:W-:Y:S01]  /*15020*/  BSSY B0, `(.L_x_10093) ;  /* 0x0000007000007945 */ /* 0x000fe20003800000 */
[----:B------:R-:W-:Y:S02]  /*15030*/  IMAD.MOV.U32 R13, RZ, RZ, R8 ;  /* 0x000000ffff0d7224 */ /* 0x000fe400078e0008 */
[----:B------:R-:W-:Y:S02]  /*15040*/  IMAD.MOV.U32 R11, RZ, RZ, 0x1f ;  /* 0x0000001fff0b7424 */ /* 0x000fe400078e00ff */
[----:B------:R-:W-:-:S07]  /*15050*/  IMAD.MOV.U32 R15, RZ, RZ, -0x1 ;  /* 0xffffffffff0f7424 */ /* 0x000fce00078e00ff */
[----:B0123--:R-:W-:Y:S05]  /*15060*/  WARPSYNC.COLLECTIVE R15, `(.L_x_10094) ;  /* 0x000000000f087348 */ /* 0x00ffea0003c00000 */
[----:B------:R4:W0:Y:S02]  /*15070*/  SHFL.IDX P6, R14, R13, R12, R11 ;  /* 0x0000000c0d0e7389 */ /* 0x00082400000c000b */
[----:B01234-:R-:W-:Y:S01]  /*15080*/  ENDCOLLECTIVE ;  /* 0x000000000000791b */ /* 0x01ffe20003800000 */
.L_x_10094:
[----:B------:R-:W-:Y:S05]  /*15090*/  BSYNC B0 ;  /* 0x0000000000007941 */ /* 0x000fea0003800000 */
.L_x_10093:
[----:B------:R-:W-:Y:S05]  /*150a0*/  BRA `(.L_x_10037) ;  /* 0xffffffe400b87947 */ /* 0x000fea000383ffff */
.L_x_10042:
[----:B0-----:R0:W2:Y:S02]  /*150b0*/  SYNCS.PHASECHK.TRANS64.TRYWAIT P0, [R9+URZ+0x31c20], R0 ;  /* 0x031c2000090075a7 */ /* 0x0010a4000800017f */
[----:B--2---:R-:W-:Y:S05]  /*150c0*/  @!P0 NANOSLEEP.SYNCS 0x989680 ;  /* 0x009896800000895d */ /* 0x004fea0003900000 */
[----:B------:R-:W2:Y:S02]  /*150d0*/  @!P0 SYNCS.PHASECHK.TRANS64 P0, [R9+URZ+0x31c20], R0 ;  /* 0x031c2000090085a7 */ /* 0x000ea4000800007f */
[----:B--2---:R-:W-:Y:S05]  /*150e0*/  @!P0 BRA `(.L_x_10042) ;  /* 0xfffffffc00f08947 */ /* 0x004fea000383ffff */
[----:B------:R-:W-:Y:S05]  /*150f0*/  BRA `(.L_x_10095) ;  /* 0xffffffec00287947 */ /* 0x000fea000383ffff */
.L_x_10043:
        /* <DEDUP_REMOVED lines=11> */
.L_x_10097:
[----:B------:R-:W-:Y:S05]  /*151b0*/  BSYNC B0 ;  /* 0x0000000000007941 */ /* 0x000fea0003800000 */
.L_x_10096:
[----:B------:R-:W-:Y:S05]  /*151c0*/  BRA `(.L_x_10098) ;  /* 0xffffffec00107947 */ /* 0x000fea000383ffff */
.L_x_10046:
[----:B------:R-:W-:Y:S01]  /*151d0*/  BSSY B1, `(.L_x_10099) ;  /* 0x0000006000017945 */ /* 0x000fe20003800000 */
[----:B------:R-:W-:-:S07]  /*151e0*/  IMAD.MOV.U32 R15, RZ, RZ, -0x1 ;  /* 0xffffffffff0f7424 */ /* 0x000fce00078e00ff */
[----:B01----:R-:W-:Y:S05]  /*151f0*/  WARPSYNC.COLLECTIVE R15, `(.L_x_10100) ;  /* 0x000000000f0c7348 */ /* 0x003fea0003c00000 */
[----:B------:R-:W-:Y:S02]  /*15200*/  ELECT P6, UR62, PT ;  /* 0x00000000003e782f */ /* 0x000fe400038c0000 */
[----:B------:R-:W-:Y:S01]  /*15210*/  MOV R14, UR62 ;  /* 0x0000003e000e7c02 */ /* 0x000fe20008000f00 */
[----:B01----:R-:W-:Y:S10]  /*15220*/  ENDCOLLECTIVE ;  /* 0x000000000000791b */ /* 0x003ff40003800000 */
.L_x_10100:
[----:B------:R-:W-:Y:S05]  /*15230*/  BSYNC B1 ;  /* 0x0000000000017941 */ /* 0x000fea0003800000 */
.L_x_10099:
[----:B------:R-:W-:Y:S05]  /*15240*/  BRA `(.L_x_10101) ;  /* 0xffffffec00087947 */ /* 0x000fea000383ffff */
.L_x_10048:
[----:B0-----:R0:W2:Y:S02]  /*15250*/  SYNCS.PHASECHK.TRANS64.TRYWAIT P0, [R7+URZ], R2 ;  /* 0x00000002070075a7 */ /* 0x0010a4000800017f */
[----:B--2---:R-:W-:Y:S05]  /*15260*/  @!P0 NANOSLEEP.SYNCS 0x989680 ;  /* 0x009896800000895d */ /* 0x004fea0003900000 */
[----:B------:R-:W2:Y:S02]  /*15270*/  @!P0 SYNCS.PHASECHK.TRANS64 P0, [R7+URZ], R2 ;  /* 0x00000002070085a7 */ /* 0x000ea4000800007f */
[----:B--2---:R-:W-:Y:S05]  /*15280*/  @!P0 BRA `(.L_x_10048) ;  /* 0xfffffffc00f08947 */ /* 0x004fea000383ffff */
[----:B------:R-:W-:Y:S05]  /*15290*/  BRA `(.L_x_10102) ;  /* 0xffffffec00447947 */ /* 0x000fea000383ffff */
.L_x_10049:
[----:B--2---:R2:W3:Y:S02]  /*152a0*/  SYNCS.PHASECHK.TRANS64.TRYWAIT P0, [R3+URZ], R0 ;  /* 0x00000000030075a7 */ /* 0x0044e4000800017f */
[----:B---3--:R-:W-:Y:S05]  /*152b0*/  @!P0 NANOSLEEP.SYNCS 0x989680 ;  /* 0x009896800000895d */ /* 0x008fea0003900000 */
[----:B------:R-:W3:Y:S02]  /*152c0*/  @!P0 SYNCS.PHASECHK.TRANS64 P0, [R3+URZ], R0 ;  /* 0x00000000030085a7 */ /* 0x000ee4000800007f */
[----:B---3--:R-:W-:Y:S05]  /*152d0*/  @!P0 BRA `(.L_x_10049) ;  /* 0xfffffffc00f08947 */ /* 0x008fea000383ffff */
[----:B------:R-:W-:Y:S05]  /*152e0*/  BRA `(.L_x_10103) ;  /* 0xffffffec00387947 */ /* 0x000fea000383ffff */
.L_x_10051:
[----:B--2---:R2:W3:Y:S02]  /*152f0*/  SYNCS.PHASECHK.TRANS64.TRYWAIT P0, [R5+URZ], R2 ;  /* 0x00000002050075a7 */ /* 0x0044e4000800017f */
[----:B---3--:R-:W-:Y:S05]  /*15300*/  @!P0 NANOSLEEP.SYNCS 0x989680 ;  /* 0x009896800000895d */ /* 0x008fea0003900000 */
[----:B------:R-:W3:Y:S02]  /*15310*/  @!P0 SYNCS.PHASECHK.TRANS64 P0, [R5+URZ], R2 ;  /* 0x00000002050085a7 */ /* 0x000ee4000800007f */
[----:B---3--:R-:W-:Y:S05]  /*15320*/  @!P0 BRA `(.L_x_10051) ;  /* 0xfffffffc00f08947 */ /* 0x008fea000383ffff */
[----:B------:R-:W-:Y:S05]  /*15330*/  BRA `(.L_x_10104) ;  /* 0xffffffec003c7947 */ /* 0x000fea000383ffff */
.L_x_10105:
        /* <DEDUP_REMOVED lines=12> */
.L_x_12786:


//--------------------- .text._ZN7cutlass13device_kernelIN5flash11enable_sm90INS1_16FlashAttnFwdSm90INS1_25CollectiveMainloopFwdSm90ILi2EN4cute5tupleIJNS5_1CILi1EEES8_S8_EEENS6_IJNS7_ILi192EEENS7_ILi144EEENS7_ILi96EEEEEELi96ENS_6half_tEfNS_4arch4Sm90ELb1ELb0ELb0ELb1ELb0ELb1ELb0ELb0ELb1ELb0ELb0ELb0EEENS1_21CollectiveEpilogueFwdINS6_IJSA_SC_SB_EEES9_SE_SG_Li384ELb1ELb0ELb0ELb0EEENS1_36VarlenDynamicPersistentTileSchedulerILi192ELi144ELi384ELi32ELb0ELb0ELb1ELb1ELb1ELb1EEEEEEEEEvNT_6ParamsE --------------------------
	.section	.text._ZN7cutlass13device_kernelIN5flash11enable_sm90INS1_16FlashAttnFwdSm90INS1_25CollectiveMainloopFwdSm90ILi2EN4cute5tupleIJNS5_1CILi1EEES8_S8_EEENS6_IJNS7_ILi192EEENS7_ILi144EEENS7_ILi96EEEEEELi96ENS_6half_tEfNS_4arch4Sm90ELb1ELb0ELb0ELb1ELb0ELb1ELb0ELb0ELb1ELb0ELb0ELb0EEENS1_21CollectiveEpilogueFwdINS6_IJSA_SC_SB_EEES9_SE_SG_Li384ELb1ELb0ELb0ELb0EEENS1_36VarlenDynamicPersistentTileSchedulerILi192ELi144ELi384ELi32ELb0ELb0ELb1ELb1ELb1ELb1EEEEEEEEEvNT_6ParamsE,"ax",@progbits
	.align	128
.text._ZN7cutlass13device_kernelIN5flash11enable_sm90INS1_16FlashAttnFwdSm90INS1_25CollectiveMainloopFwdSm90ILi2EN4cute5tupleIJNS5_1CILi1EEES8_S8_EEENS6_IJNS7_ILi192EEENS7_ILi144EEENS7_ILi96EEEEEELi96ENS_6half_tEfNS_4arch4Sm90ELb1ELb0ELb0ELb1ELb0ELb1ELb0ELb0ELb1ELb0ELb0ELb0EEENS1_21CollectiveEpilogueFwdINS6_IJSA_SC_SB_EEES9_SE_SG_Li384ELb1ELb0ELb0ELb0EEENS1_36VarlenDynamicPersistentTileSchedulerILi192ELi144ELi384ELi32ELb0ELb0ELb1ELb1ELb1ELb1EEEEEEEEEvNT_6ParamsE:
        .type           _ZN7cutlass13device_kernelIN5flash11enable_sm90INS1_16FlashAttnFwdSm90INS1_25CollectiveMainloopFwdSm90ILi2EN4cute5tupleIJNS5_1CILi1EEES8_S8_EEENS6_IJNS7_ILi192EEENS7_ILi144EEENS7_ILi96EEEEEELi96ENS_6half_tEfNS_4arch4Sm90ELb1ELb0ELb0ELb1ELb0ELb1ELb0ELb0ELb1ELb0ELb0ELb0EEENS1_21CollectiveEpilogueFwdINS6_IJSA_SC_SB_EEES9_SE_SG_Li384ELb1ELb0ELb0ELb0EEENS1_36VarlenDynamicPersistentTileSchedulerILi192ELi144ELi384ELi32ELb0ELb0ELb1ELb1ELb1ELb1EEEEEEEEEvNT_6ParamsE,@function
        .size           _ZN7cutlass13device_kernelIN5flash11enable_sm90INS1_16FlashAttnFwdSm90INS1_25CollectiveMainloopFwdSm90ILi2EN4cute5tupleIJNS5_1CILi1EEES8_S8_EEENS6_IJNS7_ILi192EEENS7_ILi144EEENS7_ILi96EEEEEELi96ENS_6half_tEfNS_4arch4Sm90ELb1ELb0ELb0ELb1ELb0ELb1ELb0ELb0ELb1ELb0ELb0ELb0EEENS1_21CollectiveEpilogueFwdINS6_IJSA_SC_SB_EEES9_SE_SG_Li384ELb1ELb0ELb0ELb0EEENS1_36VarlenDynamicPersistentTileSchedulerILi192ELi144ELi384ELi32ELb0ELb0ELb1ELb1ELb1ELb1EEEEEEEEEvNT_6ParamsE,(.L_x_12787 - _ZN7cutlass13device_kernelIN5flash11enable_sm90INS1_16FlashAttnFwdSm90INS1_25CollectiveMainloopFwdSm90ILi2EN4cute5tupleIJNS5_1CILi1EEES8_S8_EEENS6_IJNS7_ILi192EEENS7_ILi144EEENS7_ILi96EEEEEELi96ENS_6half_tEfNS_4arch4Sm90ELb1ELb0ELb0ELb1ELb0ELb1ELb0ELb0ELb1ELb0ELb0ELb0EEENS1_21CollectiveEpilogueFwdINS6_IJSA_SC_SB_EEES9_SE_SG_Li384ELb1ELb0ELb0ELb0EEENS1_36VarlenDynamicPersistentTileSchedulerILi192ELi144ELi384ELi32ELb0ELb0ELb1ELb1ELb1ELb1EEEEEEEEEvNT_6ParamsE)
        .other          _ZN7cutlass13device_kernelIN5flash11enable_sm90INS1_16FlashAttnFwdSm90INS1_25CollectiveMainloopFwdSm90ILi2EN4cute5tupleIJNS5_1CILi1EEES8_S8_EEENS6_IJNS7_ILi192EEENS7_ILi144EEENS7_ILi96EEEEEELi96ENS_6half_tEfNS_4arch4Sm90ELb1ELb0ELb0ELb1ELb0ELb1ELb0ELb0ELb1ELb0ELb0ELb0EEENS1_21CollectiveEpilogueFwdINS6_IJSA_SC_SB_EEES9_SE_SG_Li384ELb1ELb0ELb0ELb0EEENS1_36VarlenDynamicPersistentTileSchedulerILi192ELi144ELi384ELi32ELb0ELb0ELb1ELb1ELb1ELb1EEEEEEEEEvNT_6ParamsE,@"STO_CUDA_ENTRY STV_DEFAULT"
_ZN7cutlass13device_kernelIN5flash11enable_sm90INS1_16FlashAttnFwdSm90INS1_25CollectiveMainloopFwdSm90ILi2EN4cute5tupleIJNS5_1CILi1EEES8_S8_EEENS6_IJNS7_ILi192EEENS7_ILi144EEENS7_ILi96EEEEEELi96ENS_6half_tEfNS_4arch4Sm90ELb1ELb0ELb0ELb1ELb0ELb1ELb0ELb0ELb1ELb0ELb0ELb0EEENS1_21CollectiveEpilogueFwdINS6_IJSA_SC_SB_EEES9_SE_SG_Li384ELb1ELb0ELb0ELb0EEENS1_36VarlenDynamicPersistentTileSchedulerILi192ELi144ELi384ELi32ELb0ELb0ELb1ELb1ELb1ELb1EEEEEEEEEvNT_6ParamsE:
        /* <DEDUP_REMOVED lines=27> */
.L_x_10107:
[----:B------:R-:W-:Y:S05]  /*01b0*/  BSYNC B0 ;  /* 0x0000000000007941 */ /* 0x000fea0003800000 */
.L_x_10106:
        /* <DEDUP_REMOVED lines=41> */
.L_x_10108:
        /* <DEDUP_REMOVED lines=22> */
.L_x_10109:
        /* <DEDUP_REMOVED lines=18> */
.L_x_10110:
        /* <DEDUP_REMOVED lines=22> */
.L_x_10111:
        /* <DEDUP_REMOVED lines=22> */
.L_x_10112:
[----:B------:R-:W-:Y:S01]  /*0990*/  PLOP3.LUT P0, PT, PT, PT, UP0, 0x80, 0x0 ;  /* 0x000000000000781c */ /* 0x000fe20003f0f008 */
[----:B------:R-:W-:Y:S01]  /*09a0*/  UMOV UR60, 0x1 ;  /* 0x00000001003c7882 */ /* 0x000fe20000000000 */
[----:B------:R-:W-:Y:S01]  /*09b0*/  NOP ;  /* 0x0000000000007918 */ /* 0x000fe20000000000 */
[----:B------:R-:W-:Y:S01]  /*09c0*/  USEL UR60, UR60, 0x2, !UP0 ;  /* 0x000000023c3c7887 */ /* 0x000fe2000c000000 */
[----:B------:R-:W-:Y:S01]  /*09d0*/  BSSY B7, `(.L_x_10113) ;  /* 0x000208d000077945 */ /* 0x000fe20003800000 */
[----:B012-4-:R-:W-:Y:S08]  /*09e0*/  BAR.SYNC.DEFER_BLOCKING 0x0 ;  /* 0x0000000000007b1d */ /* 0x017ff00000010000 */
[----:B------:R-:W-:Y:S05]  /*09f0*/  @!P0 BRA `(.L_x_10114) ;  /* 0x000001a800d48947 */ /* 0x000fea0003800000 */
.L_x_10115:
[----:B------:R-:W-:-:S08]  /*0a00*/  NOP ;  /* 0x0000000000007918 */ /* 0x000fd00000000000 */
[----:B------:R-:W0:Y:S02]  /*0a10*/  USETMAXREG.TRY_ALLOC.CTAPOOL UP0, 0xa0 ;  /* 0x000000a0000079c8 */ /* 0x000e240008000600 */
[----:B0-----:R-:W-:-:S13]  /*0a20*/  PLOP3.LUT P0, PT, PT, PT, UP0, 0x80, 0x0 ;  /* 0x000000000000781c */ /* 0x001fda0003f0f008 */
[----:B------:R-:W-:Y:S05]  /*0a30*/  @!P0 BRA `(.L_x_10115) ;  /* 0xfffffffc00f08947 */ /* 0x000fea000383ffff */
[----:B------:R-:W2:Y:S01]  /*0a40*/  LDL.LU R0, [R1] ;  /* 0x0000000001007983 */ /* 0x000ea20000300800 */
[----:B------:R-:W0:Y:S01]  /*0a50*/  S2R R2, SR_TID.X ;  /* 0x0000000000027919 */ /* 0x000e220000002100 */
        /* <DEDUP_REMOVED lines=14> */
[----:B------:R1:W-:Y:S01]  /*0b40*/  STL [R1], R0 ;  /* 0x0000000001007387 */ /* 0x0003e20000100800 */
[----:B0-----:R-:W-:-:S13]  /*0b50*/  ISETP.GE.AND P0, PT, R11, UR4, PT ;  /* 0x000000040b007c0c */ /* 0x001fda000bf06270 */
[----:B-1----:R-:W-:Y:S05]  /*0b60*/  @P0 BRA `(.L_x_10116) ;  /* 0x0000020400cc0947 */ /* 0x002fea0003800000 */
[----:B------:R-:W0:Y:S01]  /*0b70*/  S2R R0, SR_TID.X ;  /* 0x0000000000007919 */ /* 0x000e220000002100 */
[----:B------:R-:W-:Y:S01]  /*0b80*/  R2UR UR61, R22 ;  /* 0x00000000163d72ca */ /* 0x000fe200000e0000 */
[----:B------:R-:W-:Y:S01]  /*0b90*/  ULOP3.LUT UR4, UR60, 0x1, URZ, 0xfc, !UPT ;  /* 0x000000013c047892 */ /* 0x000fe2000f8efc3f */
[----:B------:R-:W-:Y:S02]  /*0ba0*/  IMAD.MOV.U32 R145, RZ, RZ, RZ ;  /* 0x000000ffff917224 */ /* 0x000fe400078e00ff */
[----:B------:R-:W-:-:S09]  /*0bb0*/  IMAD.MOV.U32 R146, RZ, RZ, RZ ;  /* 0x000000ffff927224 */ /* 0x000fd200078e00ff */
[----:B------:R-:W-:Y:S01]  /*0bc0*/  UIADD3 UR61, UR61, 0xda00, URZ ;  /* 0x0000da003d3d7890 */ /* 0x000fe2000fffe03f */
[----:B0-----:R-:W-:-:S05]  /*0bd0*/  VIADD R19, R0, 0xffffff80 ;  /* 0xffffff8000137836 */ /* 0x001fca0000000000 */
[----:B------:R-:W-:Y:S02]  /*0be0*/  SHF.R.S32.HI R0, RZ, 0x1f, R19 ;  /* 0x0000001fff007819 */ /* 0x000fe40000011413 */
[-C--:B------:R-:W-:Y:S02]  /*0bf0*/  LEA.HI R13, R19, R19.reuse, RZ, 0x1 ;  /* 0x00000013130d7211 */ /* 0x080fe400078f08ff */
[----:B------:R-:W-:Y:S02]  /*0c00*/  LEA.HI R2, R0, R19, RZ, 0x7 ;  /* 0x0000001300027211 */ /* 0x000fe400078f38ff */
[----:B------:R-:W-:Y:S02]  /*0c10*/  SHF.R.S32.HI R148, RZ, 0x1, R13 ;  /* 0x00000001ff947819 */ /* 0x000fe4000001140d */
[----:B------:R-:W-:Y:S02]  /*0c20*/  SHF.R.S32.HI R3, RZ, 0x7, R2 ;  /* 0x00000007ff037819 */ /* 0x000fe40000011402 */
[----:B------:R-:W-:-:S02]  /*0c30*/  LOP3.LUT R2, R2, 0xffffff80, RZ, 0xc0, !PT ;  /* 0xffffff8002027812 */ /* 0x000fc400078ec0ff */
[----:B------:R-:W-:Y:S01]  /*0c40*/  LEA.HI R4, R0, R19, RZ, 0x4 ;  /* 0x0000001300047211 */ /* 0x000fe200078f20ff */
[----:B------:R-:W-:Y:S01]  /*0c50*/  IMAD.HI R7, R3, 0x55555556, RZ ;  /* 0x5555555603077827 */ /* 0x000fe200078e02ff */
[----:B------:R-:W-:Y:S02]  /*0c60*/  LEA.HI R12, R13, R148, RZ, 0x1 ;  /* 0x000000940d0c7211 */ /* 0x000fe400078f08ff */
[----:B------:R-:W-:Y:S01]  /*0c70*/  SHF.R.S32.HI R5, RZ, 0x4, R4 ;  /* 0x00000004ff057819 */ /* 0x000fe20000011404 */
[----:B------:R-:W-:Y:S01]  /*0c80*/  IMAD.IADD R6, R19, 0x1, -R2 ;  /* 0x0000000113067824 */ /* 0x000fe200078e0a02 */
[----:B------:R-:W-:Y:S02]  /*0c90*/  LEA.HI R8, R7, R7, RZ, 0x1 ;  /* 0x0000000707087211 */ /* 0x000fe400078f08ff */
[----:B------:R-:W-:Y:S02]  /*0ca0*/  LOP3.LUT R15, R12, 0x7fffffe, RZ, 0xc0, !PT ;  /* 0x07fffffe0c0f7812 */ /* 0x000fe400078ec0ff */
[----:B------:R-:W-:Y:S01]  /*0cb0*/  SHF.R.S32.HI R7, RZ, 0x1f, R6 ;  /* 0x0000001fff077819 */ /* 0x000fe20000011406 */
[----:B------:R-:W-:Y:S01]  /*0cc0*/  IMAD R8, R8, -0x3, R3 ;  /* 0xfffffffd08087824 */ /* 0x000fe200078e0203 */
[----:B------:R-:W-:Y:S01]  /*0cd0*/  LEA.HI R2, R4, R5, RZ, 0x1 ;  /* 0x0000000504027211 */ /* 0x000fe200078f08ff */
[----:B------:R-:W-:Y:S01]  /*0ce0*/  IMAD.IADD R14, R148, 0x1, -R15 ;  /* 0x00000001940e7824 */ /* 0x000fe200078e0a0f */
[----:B------:R-:W-:-:S02]  /*0cf0*/  LEA.HI R12, R7, R6, RZ, 0x2 ;  /* 0x00000006070c7211 */ /* 0x000fc400078f10ff */
[----:B------:R-:W-:Y:S01]  /*0d00*/  LOP3.LUT R4, R4, 0xfffffff0, RZ, 0xc0, !PT ;  /* 0xfffffff004047812 */ /* 0x000fe200078ec0ff */
[----:B------:R-:W-:Y:S01]  /*0d10*/  IMAD R16, R5, 0x8, R14 ;  /* 0x0000000805107824 */ /* 0x000fe200078e020e */
[----:B------:R-:W-:Y:S02]  /*0d20*/  LOP3.LUT R3, R12, 0x7ffffffc, RZ, 0xc0, !PT ;  /* 0x7ffffffc0c037812 */ /* 0x000fe400078ec0ff */
[----:B------:R-:W-:Y:S01]  /*0d30*/  LEA.HI R14, R7, R6, RZ, 0x5 ;  /* 0x00000006070e7211 */ /* 0x000fe200078f28ff */
[----:B------:R-:W-:Y:S01]  /*0d40*/  IMAD.IADD R4, R19, 0x1, -R4 ;  /* 0x0000000113047824 */ /* 0x000fe200078e0a04 */
[----:B------:R-:W-:Y:S01]  /*0d50*/  LOP3.LUT R2, R2, 0x1ffffffe, RZ, 0xc0, !PT ;  /* 0x1ffffffe02027812 */ /* 0x000fe200078ec0ff */
[----:B------:R-:W-:Y:S01]  /*0d60*/  IMAD.IADD R6, R6, 0x1, -R3 ;  /* 0x0000000106067824 */ /* 0x000fe200078e0a03 */
[----:B------:R-:W-:Y:S01]  /*0d70*/  LOP3.LUT R13, R13, 0xfffffffe, RZ, 0xc0, !PT ;  /* 0xfffffffe0d0d7812 */ /* 0x000fe200078ec0ff */
[----:B------:R-:W-:Y:S01]  /*0d80*/  IMAD.SHL.U32 R16, R16, 0x20, RZ ;  /* 0x0000002010107824 */ /* 0x000fe200078e00ff */
[----:B------:R-:W-:Y:S01]  /*0d90*/  SHF.R.S32.HI R3, RZ, 0x1f, R4 ;  /* 0x0000001fff037819 */ /* 0x000fe20000011404 */
[----:B------:R-:W-:Y:S01]  /*0da0*/  IMAD.IADD R2, R5, 0x1, -R2 ;  /* 0x0000000105027824 */ /* 0x000fe200078e0a02 */
[----:B------:R0:W-:Y:S01]  /*0db0*/  STL [R1+0x60], R6 ;  /* 0x0000600601007387 */ /* 0x0001e20000100800 */
[-C--:B------:R-:W-:Y:S01]  /*0dc0*/  LEA.HI R5, R0, R19.reuse, RZ, 0x5 ;  /* 0x0000001300057211 */ /* 0x080fe200078f28ff */
[----:B------:R-:W-:Y:S01]  /*0dd0*/  IMAD.IADD R144, R19, 0x1, -R13 ;  /* 0x0000000113907824 */ /* 0x000fe200078e0a0d */
[--C-:B------:R-:W-:Y:S01]  /*0de0*/  SHF.R.S32.HI R13, RZ, 0x2, R12.reuse ;  /* 0x00000002ff0d7819 */ /* 0x100fe2000001140c */
[----:B------:R-:W-:Y:S01]  /*0df0*/  IMAD.SHL.U32 R2, R2, 0x8, RZ ;  /* 0x0000000802027824 */ /* 0x000fe200078e00ff */
[----:B------:R-:W-:Y:S01]  /*0e00*/  SHF.R.S32.HI R7, RZ, 0x5, R5 ;  /* 0x00000005ff077819 */ /* 0x000fe20000011405 */
[C---:B------:R-:W-:Y:S01]  /*0e10*/  IMAD.SHL.U32 R147, R144.reuse, 0x8, RZ ;  /* 0x0000000890937824 */ /* 0x040fe200078e00ff */
[----:B------:R-:W-:Y:S01]  /*0e20*/  SHF.R.S32.HI R12, RZ, 0x1f, R12 ;  /* 0x0000001fff0c7819 */ /* 0x000fe2000001140c */
[----:B------:R-:W-:Y:S01]  /*0e30*/  IMAD.SHL.U32 R144, R144, 0x4, RZ ;  /* 0x0000000490907824 */ /* 0x000fe200078e00ff */
[----:B------:R-:W-:Y:S01]  /*0e40*/  SHF.R.S32.HI R14, RZ, 0x5, R14 ;  /* 0x00000005ff0e7819 */ /* 0x000fe2000001140e */
[C---:B------:R-:W-:Y:S01]  /*0e50*/  VIADD R21, R147.reuse, 0x10 ;  /* 0x0000001093157836 */ /* 0x040fe20000000000 */
[----:B0-----:R-:W-:Y:S01]  /*0e60*/  LEA.HI R6, R0, R19, RZ, 0x2 ;  /* 0x0000001300067211 */ /* 0x001fe200078f10ff */
[----:B------:R-:W-:Y:S01]  /*0e70*/  VIADD R18, R147, 0x20 ;  /* 0x0000002093127836 */ /* 0x000fe20000000000 */
[-C--:B------:R-:W-:Y:S01]  /*0e80*/  LEA.HI R0, R3, R4.reuse, RZ, 0x3 ;  /* 0x0000000403007211 */ /* 0x080fe200078f18ff */
[----:B------:R-:W-:Y:S01]  /*0e90*/  IMAD R17, R7, 0x10, R4 ;  /* 0x0000001007117824 */ /* 0x000fe200078e0204 */
[----:B------:R-:W-:-:S02]  /*0ea0*/  LEA.HI R3, R3, R4, RZ, 0x2 ;  /* 0x0000000403037211 */ /* 0x000fc400078f10ff */
[--C-:B------:R-:W-:Y:S01]  /*0eb0*/  SHF.R.S32.HI R24, RZ, 0x2, R6.reuse ;  /* 0x00000002ff187819 */ /* 0x100fe20000011406 */
[----:B------:R-:W-:Y:S01]  /*0ec0*/  IMAD.SHL.U32 R0, R0, 0x10, RZ ;  /* 0x0000001000007824 */ /* 0x000fe200078e00ff */
[----:B------:R-:W-:Y:S01]  /*0ed0*/  SHF.R.S32.HI R15, RZ, 0x1f, R6 ;  /* 0x0000001fff0f7819 */ /* 0x000fe20000011406 */
[----:B------:R-:W-:Y:S01]  /*0ee0*/  IMAD.U32 R17, R17, 0x20, R2 ;  /* 0x0000002011117824 */ /* 0x000fe200078e0002 */
[----:B------:R-:W-:Y:S01]  /*0ef0*/  LOP3.LUT R5, R3, 0x7fffffc, RZ, 0xc0, !PT ;  /* 0x07fffffc03057812 */ /* 0x000fe200078ec0ff */
[----:B------:R-:W-:Y:S01]  /*0f00*/  STL [R1+0x70], R24 ;  /* 0x0000701801007387 */ /* 0x000fe20000100800 */
[----:B------:R-:W-:Y:S02]  /*0f10*/  LOP3.LUT R0, R0, 0x7fffff80, RZ, 0xc0, !PT ;  /* 0x7fffff8000007812 */ /* 0x000fe400078ec0ff */
[----:B------:R-:W-:Y:S01]  /*0f20*/  LEA.HI R15, R15, R24, RZ, 0x2 ;  /* 0x000000180f0f7211 */ /* 0x000fe200078f10ff */
[----:B------:R-:W-:Y:S01]  /*0f30*/  IMAD.IADD R5, R4, 0x1, -R5 ;  /* 0x0000000104057824 */ /* 0x000fe200078e0a05 */
[----:B------:R-:W-:Y:S01]  /*0f40*/  SHF.R.S32.HI R3, RZ, 0x2, R3 ;  /* 0x00000002ff037819 */ /* 0x000fe20000011403 */
[----:B------:R-:W-:Y:S01]  /*0f50*/  IMAD R0, R7, 0x100, R0 ;  /* 0x0000010007007824 */ /* 0x000fe200078e0200 */
[----:B------:R-:W-:-:S02]  /*0f60*/  LEA.HI R12, R12, R13, RZ, 0x3 ;  /* 0x0000000d0c0c7211 */ /* 0x000fc400078f18ff */
[----:B------:R-:W-:Y:S01]  /*0f70*/  LOP3.LUT R15, R15, 0xfffffffc, RZ, 0xc0, !PT ;  /* 0xfffffffc0f0f7812 */ /* 0x000fe200078ec0ff */
[----:B------:R-:W-:Y:S01]  /*0f80*/  IMAD R5, R5, 0x10, R0 ;  /* 0x0000001005057824 */ /* 0x000fe200078e0200 */
[----:B------:R-:W-:Y:S01]  /*0f90*/  LOP3.LUT R12, R12, 0xfffffff8, RZ, 0xc0, !PT ;  /* 0xfffffff80c0c7812 */ /* 0x000fe200078ec0ff */
[----:B------:R-:W-:Y:S01]  /*0fa0*/  IMAD.SHL.U32 R3, R3, 0x40, RZ ;  /* 0x0000004003037824 */ /* 0x000fe200078e00ff */
[----:B------:R-:W-:Y:S01]  /*0fb0*/  SHF.R.S32.HI R0, RZ, 0x1f, R21 ;  /* 0x0000001fff007819 */ /* 0x000fe20000011415 */
[----:B------:R-:W-:Y:S01]  /*0fc0*/  IMAD.IADD R20, R24, 0x1, -R15 ;  /* 0x0000000118147824 */ /* 0x000fe200078e0a0f */
[----:B------:R-:W-:Y:S01]  /*0fd0*/  LOP3.LUT R6, R6, 0x1ffffffc, RZ, 0xc0, !PT ;  /* 0x1ffffffc06067812 */ /* 0x000fe200078ec0ff */
[----:B------:R-:W-:Y:S01]  /*0fe0*/  IMAD.IADD R13, R13, 0x1, -R12 ;  /* 0x000000010d0d7824 */ /* 0x000fe200078e0a0c */
[CC--:B------:R-:W-:Y:S02]  /*0ff0*/  LEA.HI R4, R0.reuse, R21.reuse, RZ, 0x3 ;  /* 0x0000001500047211 */ /* 0x0c0fe400078f18ff */
[----:B------:R-:W-:Y:S01]  /*1000*/  LEA.HI R7, R0, R21, RZ, 0x5 ;  /* 0x0000001500077211 */ /* 0x000fe200078f28ff */
[----:B------:R-:W-:Y:S01]  /*1010*/  IMAD.SHL.U32 R0, R20, 0x40, RZ ;  /* 0x0000004014007824 */ /* 0x000fe200078e00ff */
[----:B------:R-:W-:Y:S01]  /*1020*/  LOP3.LUT R3, R3, 0x40, RZ, 0xc0, !PT ;  /* 0x0000004003037812 */ /* 0x000fe200078ec0ff */
[----:B------:R-:W-:Y:S01]  /*1030*/  STL [R1+0x84], R20 ;  /* 0x0000841401007387 */ /* 0x000fe20000100800 */
[----:B------:R-:W-:Y:S01]  /*1040*/  SHF.R.S32.HI R12, RZ, 0x1f, R18 ;  /* 0x0000001fff0c7819 */ /* 0x000fe20000011412 */
[----:B------:R-:W-:Y:S01]  /*1050*/  IMAD R13, R14, 0x10, R13 ;  /* 0x000000100e0d7824 */ /* 0x000fe200078e020d */
[----:B------:R-:W-:Y:S01]  /*1060*/  LOP3.LUT R2, R3, 0x8, R2, 0xf8, !PT ;  /* 0x0000000803027812 */ /* 0x000fe200078ef802 */
[----:B------:R-:W-:Y:S01]  /*1070*/  STL [R1+0x34], R16 ;  /* 0x0000341001007387 */ /* 0x000fe20000100800 */
[----:B------:R-:W-:Y:S01]  /*1080*/  LEA.HI R15, R12, R18, RZ, 0x3 ;  /* 0x000000120c0f7211 */ /* 0x000fe200078f18ff */
[----:B------:R-:W-:Y:S01]  /*1090*/  IMAD.IADD R6, R19, 0x1, -R6 ;  /* 0x0000000113067824 */ /* 0x000fe200078e0a06 */
[----:B------:R-:W-:-:S02]  /*10a0*/  LOP3.LUT R0, R0, 0xc0, RZ, 0xc0, !PT ;  /* 0x000000c000007812 */ /* 0x000fc400078ec0ff */
[----:B------:R-:W-:Y:S01]  /*10b0*/  SHF.R.U32.HI R3, RZ, 0x3, R3 ;  /* 0x00000003ff037819 */ /* 0x000fe20000011603 */
[----:B------:R-:W-:Y:S01]  /*10c0*/  IMAD.SHL.U32 R6, R6, 0x8, RZ ;  /* 0x0000000806067824 */ /* 0x000fe200078e00ff */
[----:B------:R-:W-:Y:S01]  /*10d0*/  LEA.HI R12, R12, R18, RZ, 0x5 ;  /* 0x000000120c0c7211 */ /* 0x000fe200078f28ff */
[----:B------:R0:W-:Y:S01]  /*10e0*/  STL [R1+0x2c], R0 ;  /* 0x00002c0001007387 */ /* 0x0001e20000100800 */
[----:B------:R-:W-:Y:S02]  /*10f0*/  SHF.R.S32.HI R7, RZ, 0x5, R7 ;  /* 0x00000005ff077819 */ /* 0x000fe40000011407 */
[----:B------:R-:W-:Y:S01]  /*1100*/  LOP3.LUT R4, R0, 0x18, R4, 0xf8, !PT ;  /* 0x0000001800047812 */ /* 0x000fe200078ef804 */
[----:B------:R-:W-:Y:S01]  /*1110*/  STL [R1+0x90], R17 ;  /* 0x0000901101007387 */ /* 0x000fe20000100800 */
[----:B------:R-:W-:Y:S01]  /*1120*/  SHF.R.U32.HI R18, RZ, 0x3, R0 ;  /* 0x00000003ff127819 */ /* 0x000fe20000011600 */
[----:B------:R-:W-:Y:S01]  /*1130*/  IMAD R7, R7, 0x1800, R16 ;  /* 0x0000180007077824 */ /* 0x000fe200078e0210 */
[----:B------:R-:W-:-:S02]  /*1140*/  LOP3.LUT R2, R2, R3, RZ, 0x3c, !PT ;  /* 0x0000000302027212 */ /* 0x000fc400078e3cff */
[----:B------:R-:W-:Y:S01]  /*1150*/  SHF.R.S32.HI R12, RZ, 0x5, R12 ;  /* 0x00000005ff0c7819 */ /* 0x000fe2000001140c */
[----:B------:R-:W-:Y:S01]  /*1160*/  STL [R1+0x30], R18 ;  /* 0x0000301201007387 */ /* 0x000fe20000100800 */
[----:B------:R-:W-:Y:S01]  /*1170*/  LOP3.LUT R15, R0, 0x18, R15, 0xf8, !PT ;  /* 0x00000018000f7812 */ /* 0x000fe200078ef80f */
[----:B------:R-:W-:Y:S01]  /*1180*/  IMAD.IADD R5, R2, 0x1, R5 ;  /* 0x0000000102057824 */ /* 0x000fe200078e0205 */
[-C--:B------:R-:W-:Y:S01]  /*1190*/  LOP3.LUT R4, R4, R18.reuse, RZ, 0x3c, !PT ;  /* 0x0000001204047212 */ /* 0x080fe200078e3cff */
[----:B------:R-:W-:Y:S01]  /*11a0*/  IMAD R12, R12, 0x1800, R16 ;  /* 0x000018000c0c7824 */ /* 0x000fe200078e0210 */
[----:B0-----:R-:W-:Y:S01]  /*11b0*/  LOP3.LUT R0, R0, 0x8, R147, 0xf8, !PT ;  /* 0x0000000800007812 */ /* 0x001fe200078ef893 */
[----:B------:R-:W-:Y:S01]  /*11c0*/  IMAD R2, R8, 0x40, R13 ;  /* 0x0000004008027824 */ /* 0x000fe200078e020d */
[-C--:B------:R-:W-:Y:S01]  /*11d0*/  LOP3.LUT R15, R15, R18.reuse, RZ, 0x3c, !PT ;  /* 0x000000120f0f7212 */ /* 0x080fe200078e3cff */
[----:B------:R-:W-:Y:S01]  /*11e0*/  IMAD.IADD R4, R7, 0x1, R4 ;  /* 0x0000000107047824 */ /* 0x000fe200078e0204 */
[----:B------:R-:W-:Y:S01]  /*11f0*/  LOP3.LUT R0, R0, R18, RZ, 0x3c, !PT ;  /* 0x0000001200007212 */ /* 0x000fe200078e3cff */
[----:B------:R-:W-:Y:S01]  /*1200*/  STL [R1+0x44], R9 ;  /* 0x0000440901007387 */ /* 0x000fe20000100800 */
[----:B------:R-:W-:-:S02]  /*1210*/  IMAD R23, R5, 0x2, R22 ;  /* 0x0000000205177824 */ /* 0x000fc400078e0216 */
[----:B------:R-:W-:Y:S01]  /*1220*/  IMAD.IADD R12, R12, 0x1, R15 ;  /* 0x000000010c0c7824 */ /* 0x000fe200078e020f */
[----:B------:R0:W-:Y:S01]  /*1230*/  STL [R1+0x64], R2 ;  /* 0x0000640201007387 */ /* 0x0001e20000100800 */
[----:B------:R-:W-:-:S03]  /*1240*/  IMAD.IADD R3, R16, 0x1, R0 ;  /* 0x0000000110037824 */ /* 0x000fc600078e0200 */
[----:B------:R1:W-:Y:S01]  /*1250*/  STL [R1+0x48], R10 ;  /* 0x0000480a01007387 */ /* 0x0003e20000100800 */
[----:B------:R-:W-:-:S03]  /*1260*/  LEA R0, R12, UR61, 0x1 ;  /* 0x0000003d0c007c11 */ /* 0x000fc6000f8e08ff */
[----:B------:R1:W-:Y:S01]  /*1270*/  STL [R1+0x4c], R11 ;  /* 0x00004c0b01007387 */ /* 0x0003e20000100800 */
[----:B0-----:R-:W-:Y:S01]  /*1280*/  IMAD.U32 R2, RZ, RZ, UR4 ;  /* 0x00000004ff027e24 */ /* 0x001fe2000f8e00ff */
[----:B------:R-:W-:Y:S02]  /*1290*/  SHF.R.S32.HI R2, RZ, 0x1f, R148 ;  /* 0x0000001fff027819 */ /* 0x000fe40000011494 */
[----:B------:R1:W-:Y:S01]  /*12a0*/  STL [R1+0x7c], RZ ;  /* 0x00007cff01007387 */ /* 0x0003e20000100800 */
[----:B------:R-:W-:-:S03]  /*12b0*/  LEA R2, R4, UR61, 0x1 ;  /* 0x0000003d04027c11 */ /* 0x000fc6000f8e08ff */
[----:B------:R1:W-:Y:S04]  /*12c0*/  STL [R1+0x28], RZ ;  /* 0x000028ff01007387 */ /* 0x0003e80000100800 */
[----:B------:R1:W-:Y:S04]  /*12d0*/  STL [R1+0x24], RZ ;  /* 0x000024ff01007387 */ /* 0x0003e80000100800 */
[----:B------:R1:W-:Y:S04]  /*12e0*/  STL [R1+0x58], R6 ;  /* 0x0000580601007387 */ /* 0x0003e80000100800 */
[----:B------:R1:W-:Y:S04]  /*12f0*/  STL [R1+0x5c], R3 ;  /* 0x00005c0301007387 */ /* 0x0003e80000100800 */
[----:B------:R1:W-:Y:S04]  /*1300*/  STL [R1+0x8c], R2 ;  /* 0x00008c0201007387 */ /* 0x0003e80000100800 */
[----:B------:R1:W-:Y:S02]  /*1310*/  STL [R1+0x88], R0 ;  /* 0x0000880001007387 */ /* 0x0003e40000100800 */
.L_x_10268:
[----:B-12---:R-:W2:Y:S01]  /*1320*/  LDL.LU R0, [R1+0x4c] ;  /* 0x00004c0001007983 */ /* 0x006ea20000300800 */
[----:B------:R-:W2:Y:S01]  /*1330*/  LDC.64 R2, c[0x0][0xc60] ;  /* 0x00031800ff027b82 */ /* 0x000ea20000000a00 */
[----:B------:R-:W-:Y:S01]  /*1340*/  ULDC.64 UR4, c[0x0][0x208] ;  /* 0x0000820000047ab9 */ /* 0x000fe20000000a00 */
[----:B--2---:R-:W-:-:S05]  /*1350*/  IMAD.WIDE R2, R0, 0x4, R2 ;  /* 0x0000000400027825 */ /* 0x004fca00078e0202 */
[----:B0----5:R0:W2:Y:S01]  /*1360*/  LDG.E R11, desc[UR4][R2.64] ;  /* 0x00000004020b7981 */ /* 0x0210a2000c1e1900 */
[----:B------:R-:W-:Y:S05]  /*1370*/  YIELD ;  /* 0x0000000000007946 */ /* 0x000fea0003800000 */
[----:B------:R-:W-:Y:S01]  /*1380*/  ULDC.64 UR4, c[0x0][0xa28] ;  /* 0x00028a0000047ab9 */ /* 0x000fe20000000a00 */
[----:B------:R-:W-:Y:S01]  /*1390*/  ULDC.64 UR8, c[0x0][0xa18] ;  /* 0x0002860000087ab9 */ /* 0x000fe20000000a00 */
[----:B------:R-:W-:Y:S01]  /*13a0*/  ISETP.NE.U32.AND P1, PT, RZ, UR4, PT ;  /* 0x00000004ff007c0c */ /* 0x000fe2000bf25070 */
[----:B------:R-:W-:Y:S01]  /*13b0*/  ULDC.64 UR10, c[0x0][0x208] ;  /* 0x00008200000a7ab9 */ /* 0x000fe20000000a00 */
[----:B0-----:R-:W-:Y:S01]  /*13c0*/  IMAD.MOV.U32 R3, RZ, RZ, RZ ;  /* 0x000000ffff037224 */ /* 0x001fe200078e00ff */
[----:B------:R-:W-:Y:S01]  /*13d0*/  ULDC.64 UR6, c[0x0][0xa08] ;  /* 0x0002820000067ab9 */ /* 0x000fe20000000a00 */
[----:B------:R-:W-:Y:S01]  /*13e0*/  ISETP.NE.AND.EX P1, PT, RZ, UR5, PT, P1 ;  /* 0x00000005ff007c0c */ /* 0x000fe2000bf25310 */
[----:B------:R-:W-:Y:S01]  /*13f0*/  IMAD.MOV.U32 R73, RZ, RZ, RZ ;  /* 0x000000ffff497224 */ /* 0x000fe200078e00ff */
[----:B------:R-:W-:-:S04]  /*1400*/  ISETP.NE.U32.AND P0, PT, RZ, UR6, PT ;  /* 0x00000006ff007c0c */ /* 0x000fc8000bf05070 */
[----:B------:R-:W-:Y:S02]  /*1410*/  ISETP.NE.AND.EX P0, PT, RZ, UR7, PT, P0 ;  /* 0x00000007ff007c0c */ /* 0x000fe4000bf05300 */
[----:B--2---:R-:W-:Y:S01]  /*1420*/  SHF.R.S32.HI R0, RZ, 0x1f, R11 ;  /* 0x0000001fff007819 */ /* 0x004fe2000001140b */
[----:B------:R-:W-:-:S04]  /*1430*/  IMAD.SHL.U32 R25, R11, 0x4, RZ ;  /* 0x000000040b197824 */ /* 0x000fc800078e00ff */
        /* <DEDUP_REMOVED lines=10> */
[----:B------:R-:W-:Y:S01]  /*14e0*/  ULDC.64 UR4, c[0x0][0x3f8] ;  /* 0x0000fe0000047ab9 */ /* 0x000fe20000000a00 */
[----:B------:R-:W-:-:S10]  /*14f0*/  IADD3.X R9, R26, UR7, RZ, P3, !PT ;  /* 0x000000071a097c10 */ /* 0x000fd40009ffe4ff */
[----:B------:R-:W-:Y:S01]  /*1500*/  @P2 IADD3 R6, P1, R25, UR8, RZ ;  /* 0x0000000819062c10 */ /* 0x000fe2000ff3e0ff */
[----:B------:R-:W-:Y:S01]  /*1510*/  UISETP.NE.U32.AND UP0, UPT, UR4, URZ, UPT ;  /* 0x0000003f0400728c */ /* 0x000fe2000bf05070 */
[----:B------:R0:W5:Y:S02]  /*1520*/  @P0 LDG.E R73, desc[UR10][R8.64] ;  /* 0x0000000a08490981 */ /* 0x000164000c1e1900 */
[----:B------:R-:W-:Y:S01]  /*1530*/  @P2 IADD3.X R7, R26, UR9, RZ, P1, !PT ;  /* 0x000000091a072c10 */ /* 0x000fe20008ffe4ff */
[----:B------:R-:W-:-:S04]  /*1540*/  ULDC UR4, c[0x0][0x404] ;  /* 0x0001010000047ab9 */ /* 0x000fc80000000800 */
[----:B------:R-:W2:Y:S01]  /*1550*/  @P2 LDG.E R10, desc[UR10][R6.64] ;  /* 0x0000000a060a2981 */ /* 0x000ea2000c1e1900 */
        /* <DEDUP_REMOVED lines=8> */
[----:B--2---:R0:W-:Y:S01]  /*15e0*/  STL [R1+0x50], R10 ;  /* 0x0000500a01007387 */ /* 0x0041e20000100800 */
[----:B------:R-:W-:Y:S05]  /*15f0*/  @P2 BRA `(.L_x_10117) ;  /* 0x00000000002c2947 */ /* 0x000fea0003800000 */
[----:B------:R-:W-:Y:S02]  /*1600*/  ULDC.64 UR4, c[0x0][0xa00] ;  /* 0x0002800000047ab9 */ /* 0x000fe40000000a00 */
[----:B------:R-:W-:-:S04]  /*1610*/  ISETP.NE.U32.AND P1, PT, RZ, UR4, PT ;  /* 0x00000004ff007c0c */ /* 0x000fc8000bf25070 */
[----:B------:R-:W-:-:S13]  /*1620*/  ISETP.NE.AND.EX P1, PT, RZ, UR5, PT, P1 ;  /* 0x00000005ff007c0c */ /* 0x000fda000bf25310 */
[----:B------:R-:W-:Y:S05]  /*1630*/  @!P1 BRA `(.L_x_10117) ;  /* 0x00000000001c9947 */ /* 0x000fea0003800000 */
[----:B0-----:R-:W0:Y:S01]  /*1640*/  LDC.64 R4, c[0x0][0xa00] ;  /* 0x00028000ff047b82 */ /* 0x001e220000000a00 */
[----:B------:R-:W-:Y:S01]  /*1650*/  ULDC.64 UR4, c[0x0][0x208] ;  /* 0x0000820000047ab9 */ /* 0x000fe20000000a00 */
[----:B0-----:R-:W-:-:S05]  /*1660*/  IMAD.WIDE R4, R19, 0x4, R4 ;  /* 0x0000000413047825 */ /* 0x001fca00078e0204 */
[----:B------:R-:W2:Y:S04]  /*1670*/  LDG.E R0, desc[UR4][R4.64] ;  /* 0x0000000404007981 */ /* 0x000ea8000c1e1900 */
[----:B------:R-:W2:Y:S02]  /*1680*/  LDG.E R7, desc[UR4][R4.64+0x4] ;  /* 0x0000040404077981 */ /* 0x000ea4000c1e1900 */
[----:B--2---:R-:W-:-:S05]  /*1690*/  IMAD.IADD R10, R7, 0x1, -R0 ;  /* 0x00000001070a7824 */ /* 0x004fca00078e0a00 */
[----:B------:R1:W-:Y:S02]  /*16a0*/  STL [R1+0x50], R10 ;  /* 0x0000500a01007387 */ /* 0x0003e40000100800 */
.L_x_10117:
[----:B0-----:R-:W2:Y:S01]  /*16b0*/  LDL R11, [R1+0x44] ;  /* 0x00004400010b7983 */ /* 0x001ea20000100800 */
[----:B------:R-:W-:-:S03]  /*16c0*/  ULDC.64 UR4, c[0x0][0xa20] ;  /* 0x0002880000047ab9 */ /* 0x000fc60000000a00 */
[----:B------:R-:W3:Y:S01]  /*16d0*/  LDL R28, [R1+0x48] ;  /* 0x00004800011c7983 */ /* 0x000ee20000100800 */
[----:B------:R-:W-:-:S04]  /*16e0*/  ISETP.NE.U32.AND P1, PT, RZ, UR4, PT ;  /* 0x00000004ff007c0c */ /* 0x000fc8000bf25070 */
[----:B------:R-:W-:Y:S01]  /*16f0*/  ISETP.NE.AND.EX P1, PT, RZ, UR5, PT, P1 ;  /* 0x00000005ff007c0c */ /* 0x000fe2000bf25310 */
[----:B--2---:R0:W-:Y:S04]  /*1700*/  STL [R1+0x80], R11 ;  /* 0x0000800b01007387 */ /* 0x0041e80000100800 */
[----:B---3--:R0:W-:Y:S08]  /*1710*/  STL [R1+0x78], R28 ;  /* 0x0000781c01007387 */ /* 0x0081f00000100800 */
[----:B------:R-:W-:Y:S05]  /*1720*/  @!P1 BRA `(.L_x_10118) ;  /* 0x0000000000149947 */ /* 0x000fea0003800000 */
[----:B------:R-:W-:Y:S01]  /*1730*/  IADD3 R4, P0, R25, UR4, RZ ;  /* 0x0000000419047c10 */ /* 0x000fe2000ff1e0ff */
[----:B------:R-:W-:-:S03]  /*1740*/  ULDC.64 UR6, c[0x0][0x208] ;  /* 0x0000820000067ab9 */ /* 0x000fc60000000a00 */
[----:B------:R-:W-:-:S05]  /*1750*/  IADD3.X R5, R26, UR5, RZ, P0, !PT ;  /* 0x000000051a057c10 */ /* 0x000fca00087fe4ff */
[----:B------:R2:W5:Y:S01]  /*1760*/  LDG.E R24, desc[UR6][R4.64] ;  /* 0x0000000604187981 */ /* 0x000562000c1e1900 */
[----:B------:R-:W-:Y:S05]  /*1770*/  BRA `(.L_x_10119) ;  /* 0x0000000000147947 */ /* 0x000fea0003800000 */
.L_x_10118:
[----:B------:R-:W-:Y:S05]  /*1780*/  @!P0 BRA `(.L_x_10119) ;  /* 0x0000000000108947 */ /* 0x000fea0003800000 */
[----:B------:R-:W-:Y:S02]  /*1790*/  ULDC.64 UR4, c[0x0][0x208] ;  /* 0x0000820000047ab9 */ /* 0x000fe40000000a00 */
[----:B------:R-:W2:Y:S04]  /*17a0*/  LDG.E R5, desc[UR4][R8.64] ;  /* 0x0000000408057981 */ /* 0x000ea8000c1e1900 */
[----:B------:R-:W2:Y:S02]  /*17b0*/  LDG.E R24, desc[UR4][R8.64+0x4] ;  /* 0x0000040408187981 */ /* 0x000ea4000c1e1900 */
[----:B--2---:R-:W-:-:S07]  /*17c0*/  IMAD.IADD R24, R24, 0x1, -R5 ;  /* 0x0000000118187824 */ /* 0x004fce00078e0a05 */
.L_x_10119:
[----:B------:R-:W-:Y:S01]  /*17d0*/  ULDC.64 UR4, c[0x0][0xa10] ;  /* 0x0002840000047ab9 */ /* 0x000fe20000000a00 */
[----:B------:R-:W-:Y:S01]  /*17e0*/  ULDC.64 UR6, c[0x0][0x208] ;  /* 0x0000820000067ab9 */ /* 0x000fe20000000a00 */
[----:B------:R-:W-:-:S04]  /*17f0*/  ISETP.NE.U32.AND P0, PT, RZ, UR4, PT ;  /* 0x00000004ff007c0c */ /* 0x000fc8000bf05070 */
[----:B------:R-:W-:Y:S01]  /*1800*/  ISETP.NE.AND.EX P0, PT, RZ, UR5, PT, P0 ;  /* 0x00000005ff007c0c */ /* 0x000fe2000bf05300 */
[----:B------:R-:W-:Y:S01]  /*1810*/  IMAD.MOV.U32 R8, RZ, RZ, 0xc0 ;  /* 0x000000c0ff087424 */ /* 0x000fe200078e00ff */
[----:B------:R-:W-:-:S11]  /*1820*/  ULDC.64 UR4, c[0x0][0xa30] ;  /* 0x00028c0000047ab9 */ /* 0x000fd60000000a00 */
[----:B--2---:R-:W2:Y:S02]  /*1830*/  @P0 LDC.64 R4, c[0x0][0xa10] ;  /* 0x00028400ff040b82 */ /* 0x004ea40000000a00 */
[----:B--2---:R-:W-:-:S05]  /*1840*/  @P0 IMAD.WIDE R4, R19, 0x4, R4 ;  /* 0x0000000413040825 */ /* 0x004fca00078e0204 */
[----:B------:R-:W2:Y:S04]  /*1850*/  @P0 LDG.E R0, desc[UR6][R4.64] ;  /* 0x0000000604000981 */ /* 0x000ea8000c1e1900 */
[----:B------:R-:W2:Y:S01]  /*1860*/  @P0 LDG.E R9, desc[UR6][R4.64+0x4] ;  /* 0x0000040604090981 */ /* 0x000ea2000c1e1900 */
[----:B------:R-:W-:Y:S01]  /*1870*/  ISETP.NE.U32.AND P1, PT, RZ, UR4, PT ;  /* 0x00000004ff007c0c */ /* 0x000fe2000bf25070 */
[----:B-----5:R-:W-:-:S03]  /*1880*/  IMAD.MOV.U32 R102, RZ, RZ, R24 ;  /* 0x000000ffff667224 */ /* 0x020fc600078e0018 */
[----:B------:R-:W-:-:S13]  /*1890*/  ISETP.NE.AND.EX P1, PT, RZ, UR5, PT, P1 ;  /* 0x00000005ff007c0c */ /* 0x000fda000bf25310 */
[----:B------:R-:W-:-:S04]  /*18a0*/  @P1 IADD3 R6, P2, R25, UR4, RZ ;  /* 0x0000000419061c10 */ /* 0x000fc8000ff5e0ff */
[----:B------:R-:W-:-:S05]  /*18b0*/  @P1 IADD3.X R7, R26, UR5, RZ, P2, !PT ;  /* 0x000000051a071c10 */ /* 0x000fca00097fe4ff */
[----:B------:R3:W5:Y:S01]  /*18c0*/  @P1 LDG.E R102, desc[UR6][R6.64] ;  /* 0x0000000606661981 */ /* 0x000762000c1e1900 */
[----:B--2---:R-:W-:Y:S02]  /*18d0*/  @P0 IMAD.IADD R2, R9, 0x1, -R0 ;  /* 0x0000000109020824 */ /* 0x004fe400078e0a00 */
[----:B------:R-:W-:Y:S02]  /*18e0*/  IMAD.IADD R9, R24, 0x1, -R3 ;  /* 0x0000000118097824 */ /* 0x000fe400078e0a03 */
[----:B------:R-:W-:Y:S02]  /*18f0*/  IMAD R3, R11, R8, 0x14f ;  /* 0x0000014f0b037424 */ /* 0x000fe400078e0208 */
[----:B------:R-:W-:Y:S02]  /*1900*/  IMAD.IADD R4, R9, 0x1, R2 ;  /* 0x0000000109047824 */ /* 0x000fe400078e0202 */
[----:B------:R-:W-:Y:S02]  /*1910*/  IMAD.MOV R16, RZ, RZ, -R9 ;  /* 0x000000ffff107224 */ /* 0x000fe400078e0a09 */
[C---:B------:R-:W-:Y:S01]  /*1920*/  VIADD R0, R4.reuse, 0x8f ;  /* 0x0000008f04007836 */ /* 0x040fe20000000000 */
[----:B------:R-:W-:Y:S01]  /*1930*/  IADD3 R3, R4, R3, -R10 ;  /* 0x0000000304037210 */ /* 0x000fe20007ffe80a */
[----:B------:R2:W-:Y:S01]  /*1940*/  STL [R1+0x54], R4 ;  /* 0x0000540401007387 */ /* 0x0005e20000100800 */
[----:B------:R-:W-:Y:S01]  /*1950*/  VIMNMX R16, RZ, R16, !PT ;  /* 0x00000010ff107248 */ /* 0x000fe20007fe0100 */
[----:B------:R-:W-:-:S04]  /*1960*/  IMAD.HI R0, R0, 0x38e38e39, RZ ;  /* 0x38e38e3900007827 */ /* 0x000fc800078e02ff */
[----:B--2---:R-:W-:Y:S01]  /*1970*/  IMAD.HI R4, R3, 0x38e38e39, RZ ;  /* 0x38e38e3903047827 */ /* 0x004fe200078e02ff */
        /* <DEDUP_REMOVED lines=17> */
[----:B---3--:R-:W-:Y:S05]  /*1a90*/  @!P1 BRA `(.L_x_10120) ;  /* 0x00000050009c9947 */ /* 0x008fea0003800000 */
        /* <DEDUP_REMOVED lines=8> */
[----:B------:R2:W3:Y:S01]  /*1b20*/  LDC.64 R14, c[0x4][R0] ;  /* 0x01000000000e7b82 */ /* 0x0004e20000000a00 */
[----:B------:R-:W-:Y:S01]  /*1b30*/  IMAD.U32 R5, RZ, RZ, UR5 ;  /* 0x00000005ff057e24 */ /* 0x000fe2000f8e00ff */
[----:B------:R-:W-:Y:S01]  /*1b40*/  ULDC.64 UR4, c[0x4][0x1c0] ;  /* 0x0100700000047ab9 */ /* 0x000fe20000000a00 */
[----:B-1----:R-:W-:Y:S02]  /*1b50*/  IMAD.U32 R10, RZ, RZ, UR6 ;  /* 0x00000006ff0a7e24 */ /* 0x002fe4000f8e00ff */
[----:B------:R-:W-:Y:S02]  /*1b60*/  IMAD.U32 R6, RZ, RZ, UR4 ;  /* 0x00000004ff067e24 */ /* 0x000fe4000f8e00ff */
[----:B------:R-:W-:-:S02]  /*1b70*/  IMAD.U32 R7, RZ, RZ, UR5 ;  /* 0x00000005ff077e24 */ /* 0x000fc4000f8e00ff */
[----:B0-----:R-:W-:Y:S02]  /*1b80*/  IMAD.U32 R11, RZ, RZ, UR7 ;  /* 0x00000007ff0b7e24 */ /* 0x001fe4000f8e00ff */
[----:B------:R-:W-:Y:S02]  /*1b90*/  IMAD.MOV.U32 R8, RZ, RZ, 0x70 ;  /* 0x00000070ff087424 */ /* 0x000fe400078e00ff */
[----:B------:R-:W-:Y:S02]  /*1ba0*/  IMAD.MOV.U32 R12, RZ, RZ, 0x1 ;  /* 0x00000001ff0c7424 */ /* 0x000fe400078e00ff */
[----:B--2---:R-:W-:-:S07]  /*1bb0*/  IMAD.MOV.U32 R13, RZ, RZ, RZ ;  /* 0x000000ffff0d7224 */ /* 0x004fce00078e00ff */
[----:B------:R-:W-:-:S07]  /*1bc0*/  LEPC R20, `(.L_x_10122) ;  /* 0x000000001014794e */ /* 0x000fce0000000000 */
[----:B---3-5:R-:W-:Y:S05]  /*1bd0*/  CALL.ABS.NOINC R14 ;  /* 0x000000000e007343 */ /* 0x028fea0003c00000 */
.L_x_10122:
[----:B------:R-:W-:Y:S05]  /*1be0*/  BSYNC B6 ;  /* 0x0000000000067941 */ /* 0x000fea0003800000 */
.L_x_10121:
        /* <DEDUP_REMOVED lines=20> */
.L_x_10124:
[----:B------:R-:W-:Y:S05]  /*1d30*/  BSYNC B6 ;  /* 0x0000000000067941 */ /* 0x000fea0003800000 */
.L_x_10123:
[----:B------:R-:W-:Y:S01]  /*1d40*/  ULDC.64 UR4, c[0x0][0x9f8] ;  /* 0x00027e0000047ab9 */ /* 0x000fe20000000a00 */
[----:B------:R-:W-:Y:S01]  /*1d50*/  ULDC.64 UR6, c[0x0][0x208] ;  /* 0x0000820000067ab9 */ /* 0x000fe20000000a00 */
[----:B------:R-:W-:Y:S01]  /*1d60*/  ISETP.NE.U32.AND P0, PT, RZ, UR4, PT ;  /* 0x00000004ff007c0c */ /* 0x000fe2000bf05070 */
[----:B------:R-:W2:Y:S01]  /*1d70*/  LDC R0, c[0x0][0x428] ;  /* 0x00010a00ff007b82 */ /* 0x000ea20000000800 */
[----:B------:R-:W-:Y:S01]  /*1d80*/  IMAD.MOV.U32 R3, RZ, RZ, R28 ;  /* 0x000000ffff037224 */ /* 0x000fe200078e001c */
[----:B------:R-:W3:Y:S01]  /*1d90*/  LDL R34, [R1+0x2c] ;  /* 0x00002c0001227983 */ /* 0x000ee20000100800 */
[----:B------:R-:W-:Y:S01]  /*1da0*/  ISETP.NE.AND.EX P0, PT, RZ, UR5, PT, P0 ;  /* 0x00000005ff007c0c */ /* 0x000fe2000bf05300 */
[----:B------:R-:W-:Y:S02]  /*1db0*/  IMAD.IADD R73, R73, 0x1, R24 ;  /* 0x0000000149497824 */ /* 0x000fe400078e0218 */
[----:B------:R-:W4:Y:S02]  /*1dc0*/  LDL R33, [R1+0x34] ;  /* 0x0000340001217983 */ /* 0x000f240000100800 */
[----:B------:R-:W1:Y:S02]  /*1dd0*/  LDC R101, c[0x0][0x3d4] ;  /* 0x0000f500ff657b82 */ /* 0x000e640000000800 */
[----:B------:R-:W4:Y:S06]  /*1de0*/  LDL R32, [R1+0x30] ;  /* 0x0000300001207983 */ /* 0x000f2c0000100800 */
[----:B------:R-:W-:Y:S01]  /*1df0*/  @P0 IADD3 R4, P1, R25, UR4, RZ ;  /* 0x0000000419040c10 */ /* 0x000fe2000ff3e0ff */
[----:B------:R-:W1:Y:S01]  /*1e00*/  LDC.64 R64, c[0x0][0x3e8] ;  /* 0x0000fa00ff407b82 */ /* 0x000e620000000a00 */
[----:B------:R-:W-:-:S07]  /*1e10*/  SHF.R.S32.HI R7, RZ, 0x1f, R73 ;  /* 0x0000001fff077819 */ /* 0x000fce0000011449 */
[----:B------:R-:W1:Y:S01]  /*1e20*/  LDC.64 R70, c[0x0][0x3d8] ;  /* 0x0000f600ff467b82 */ /* 0x000e620000000a00 */
[----:B------:R-:W-:Y:S01]  /*1e30*/  @P0 IADD3.X R5, R26, UR5, RZ, P1, !PT ;  /* 0x000000051a050c10 */ /* 0x000fe20008ffe4ff */
[----:B------:R-:W-:Y:S01]  /*1e40*/  ULDC.64 UR4, c[0x0][0x2f8] ;  /* 0x0000be0000047ab9 */ /* 0x000fe20000000a00 */
[----:B------:R-:W-:Y:S01]  /*1e50*/  VIADD R31, R147, 0x20 ;  /* 0x00000020931f7836 */ /* 0x000fe20000000000 */
[----:B------:R-:W3:Y:S04]  /*1e60*/  LDL.LU R30, [R1] ;  /* 0x00000000011e7983 */ /* 0x000ee80000300800 */
[----:B------:R0:W4:Y:S01]  /*1e70*/  @P0 LDG.E R19, desc[UR6][R4.64] ;  /* 0x0000000604130981 */ /* 0x000122000c1e1900 */
[----:B--2---:R-:W-:Y:S01]  /*1e80*/  ISETP.NE.AND P0, PT, R0, 0x1, PT ;  /* 0x000000010000780c */ /* 0x004fe20003f05270 */
[----:B------:R-:W2:Y:S01]  /*1e90*/  LDC.64 R26, c[0x0][0x2f0] ;  /* 0x0000bc00ff1a7b82 */ /* 0x000ea20000000a00 */
[----:B------:R-:W-:-:S11]  /*1ea0*/  ULDC.64 UR6, c[0x0][0xa08] ;  /* 0x0002820000067ab9 */ /* 0x000fd60000000a00 */
[----:B------:R-:W1:Y:S08]  /*1eb0*/  @P0 LDC R0, c[0x0][0x42c] ;  /* 0x00010b00ff000b82 */ /* 0x000e700000000800 */
[----:B------:R-:W1:Y:S01]  /*1ec0*/  @P0 LDC R9, c[0x0][0x430] ;  /* 0x00010c00ff090b82 */ /* 0x000e620000000800 */
[-C--:B--2---:R-:W-:Y:S02]  /*1ed0*/  IMAD R6, R7, R26.reuse, RZ ;  /* 0x0000001a07067224 */ /* 0x084fe400078e02ff */
[----:B0-----:R-:W-:-:S04]  /*1ee0*/  IMAD.WIDE.U32 R4, R73, R26, RZ ;  /* 0x0000001a49047225 */ /* 0x001fc800078e00ff */
[----:B-1----:R-:W-:Y:S02]  /*1ef0*/  @P0 IMAD.HI.U32 R0, R28, R0, RZ ;  /* 0x000000001c000227 */ /* 0x002fe400078e00ff */
[----:B------:R-:W0:Y:S03]  /*1f00*/  S2R R28, SR_TID.X ;  /* 0x00000000001c7919 */ /* 0x000e260000002100 */
[----:B------:R-:W-:Y:S01]  /*1f10*/  @P0 SHF.R.U32.HI R3, RZ, R9, R0 ;  /* 0x00000009ff030219 */ /* 0x000fe20000011600 */
        /* <DEDUP_REMOVED lines=8> */
[----:B------:R-:W-:Y:S01]  /*1fa0*/  ULDC.64 UR4, c[0x0][0x300] ;  /* 0x0000c00000047ab9 */ /* 0x000fe20000000a00 */
[----:B0-----:R-:W-:Y:S02]  /*1fb0*/  SHF.R.U32.HI R29, RZ, 0x7, R28 ;  /* 0x00000007ff1d7819 */ /* 0x001fe4000001161c */
[----:B------:R-:W-:Y:S02]  /*1fc0*/  IMAD.IADD R21, R5, 0x1, R21 ;  /* 0x0000000105157824 */ /* 0x000fe400078e0215 */
[----:B------:R-:W-:Y:S01]  /*1fd0*/  ISETP.NE.AND P6, PT, R29, 0x1, PT ;  /* 0x000000011d00780c */ /* 0x000fe20003fc5270 */
[----:B------:R-:W-:Y:S01]  /*1fe0*/  IMAD.MOV.U32 R20, RZ, RZ, R4 ;  /* 0x000000ffff147224 */ /* 0x000fe200078e0004 */
[--C-:B------:R-:W-:Y:S01]  /*1ff0*/  SHF.R.S32.HI R5, RZ, 0x1f, R147.reuse ;  /* 0x0000001fff057819 */ /* 0x100fe20000011493 */
[----:B------:R-:W-:Y:S01]  /*2000*/  IMAD.MOV.U32 R4, RZ, RZ, R147 ;  /* 0x000000ffff047224 */ /* 0x000fe200078e0093 */
[----:B------:R-:W-:-:S02]  /*2010*/  SHF.R.S32.HI R28, RZ, 0x1f, R148 ;  /* 0x0000001fff1c7819 */ /* 0x000fc40000011494 */
[----:B------:R-:W-:Y:S01]  /*2020*/  ISETP.GE.AND P2, PT, R31, R101, PT ;  /* 0x000000651f00720c */ /* 0x000fe20003f46270 */
[----:B------:R-:W-:-:S04]  /*2030*/  IMAD.WIDE.U32 R60, R148, R64, R4 ;  /* 0x00000040943c7225 */ /* 0x000fc800078e0004 */
[----:B------:R-:W-:-:S04]  /*2040*/  IMAD.WIDE.U32 R66, R148, R70, R4 ;  /* 0x0000004694427225 */ /* 0x000fc800078e0004 */
[----:B------:R-:W-:Y:S01]  /*2050*/  IMAD.MOV.U32 R12, RZ, RZ, R144 ;  /* 0x000000ffff0c7224 */ /* 0x000fe200078e0090 */
[----:B----4-:R-:W-:-:S04]  /*2060*/  SHF.R.S32.HI R0, RZ, 0x1f, R19 ;  /* 0x0000001fff007819 */ /* 0x010fc80000011413 */
[----:B------:R-:W-:Y:S02]  /*2070*/  SEL R14, R0, RZ, !P0 ;  /* 0x000000ff000e7207 */ /* 0x000fe40004000000 */
[----:B------:R-:W-:-:S03]  /*2080*/  SEL R25, R19, RZ, !P0 ;  /* 0x000000ff13197207 */ /* 0x000fc60004000000 */
[----:B------:R-:W-:Y:S02]  /*2090*/  IMAD R0, R14, UR4, RZ ;  /* 0x000000040e007c24 */ /* 0x000fe4000f8e02ff */
[----:B------:R-:W-:-:S04]  /*20a0*/  IMAD.WIDE.U32 R20, R25, UR4, R20 ;  /* 0x0000000419147c25 */ /* 0x000fc8000f8e0014 */
[----:B------:R-:W-:Y:S01]  /*20b0*/  IMAD R13, R25, UR5, R0 ;  /* 0x00000005190d7c24 */ /* 0x000fe2000f8e0200 */
[----:B------:R-:W-:Y:S05]  /*20c0*/  @!P6 WARPSYNC.ALL ;  /* 0x000000000000e948 */ /* 0x000fea0003800000 */
[----:B------:R-:W-:Y:S01]  /*20d0*/  ULDC.64 UR4, c[0x0][0x320] ;  /* 0x0000c80000047ab9 */ /* 0x000fe20000000a00 */
[----:B------:R-:W-:Y:S01]  /*20e0*/  VIADD R35, R147, 0x10 ;  /* 0x0000001093237836 */ /* 0x000fe20000000000 */
[----:B------:R-:W-:Y:S01]  /*20f0*/  ULDC.64 UR6, c[0x0][0x328] ;  /* 0x0000ca0000067ab9 */ /* 0x000fe20000000a00 */
[----:B------:R-:W-:Y:S02]  /*2100*/  IMAD R0, R8, UR4, RZ ;  /* 0x0000000408007c24 */ /* 0x000fe4000f8e02ff */
[----:B------:R-:W-:Y:S01]  /*2110*/  IMAD.WIDE.U32 R10, R3, UR4, R4 ;  /* 0x00000004030a7c25 */ /* 0x000fe2000f8e0004 */
[----:B------:R-:W-:-:S03]  /*2120*/  ULDC UR4, c[0x0][0x2e4] ;  /* 0x0000b90000047ab9 */ /* 0x000fc60000000800 */
[----:B------:R-:W-:Y:S02]  /*2130*/  IMAD R3, R3, UR5, R0 ;  /* 0x0000000503037c24 */ /* 0x000fe4000f8e0200 */
[-C--:B------:R-:W-:Y:S01]  /*2140*/  IMAD R0, R28, R26.reuse, RZ ;  /* 0x0000001a1c007224 */ /* 0x080fe200078e02ff */
[----:B------:R-:W-:Y:S01]  /*2150*/  ISETP.GE.AND P0, PT, R147, UR4, PT ;  /* 0x0000000493007c0c */ /* 0x000fe2000bf06270 */
[----:B------:R-:W-:Y:S01]  /*2160*/  IMAD.WIDE.U32 R8, R148, R26, R4 ;  /* 0x0000001a94087225 */ /* 0x000fe200078e0004 */
[----:B------:R-:W-:-:S03]  /*2170*/  SEL R5, R101, RZ, P2 ;  /* 0x000000ff65057207 */ /* 0x000fc60001000000 */
[C---:B------:R-:W-:Y:S02]  /*2180*/  IMAD R15, R148.reuse, R27, R0 ;  /* 0x0000001b940f7224 */ /* 0x040fe400078e0200 */
[----:B------:R-:W-:Y:S01]  /*2190*/  IMAD.IADD R0, R21, 0x1, R13 ;  /* 0x0000000115007824 */ /* 0x000fe200078e020d */
[----:B------:R-:W-:Y:S01]  /*21a0*/  SHF.R.S32.HI R13, RZ, 0x1f, R144 ;  /* 0x0000001fff0d7819 */ /* 0x000fe20000011490 */
[----:B------:R-:W-:Y:S01]  /*21b0*/  IMAD.IADD R11, R11, 0x1, R3 ;  /* 0x000000010b0b7824 */ /* 0x000fe200078e0203 */
[----:B------:R-:W-:Y:S02]  /*21c0*/  SEL R3, RZ, 0x1, P0 ;  /* 0x00000001ff037807 */ /* 0x000fe40000000000 */
[----:B------:R-:W-:Y:S01]  /*21d0*/  ISETP.GE.AND P0, PT, R31, UR4, PT ;  /* 0x000000041f007c0c */ /* 0x000fe2000bf06270 */
[----:B------:R-:W-:-:S04]  /*21e0*/  IMAD.WIDE.U32 R62, R148, R64, R12 ;  /* 0x00000040943e7225 */ /* 0x000fc800078e000c */
[----:B------:R-:W-:-:S04]  /*21f0*/  IMAD.WIDE.U32 R68, R148, R70, R12 ;  /* 0x0000004694447225 */ /* 0x000fc800078e000c */
[----:B------:R-:W-:Y:S02]  /*2200*/  IMAD.IADD R12, R31, 0x1, R5 ;  /* 0x000000011f0c7824 */ /* 0x000fe400078e0205 */
[----:B------:R-:W2:Y:S01]  /*2210*/  LDL R31, [R1+0x84] ;  /* 0x00008400011f7983 */ /* 0x000ea20000100800 */
[----:B------:R-:W-:-:S04]  /*2220*/  ISETP.GE.AND P1, PT, R35, UR4, PT ;  /* 0x0000000423007c0c */ /* 0x000fc8000bf26270 */
[----:B------:R-:W-:Y:S01]  /*2230*/  SEL R6, RZ, 0xffffffff, P1 ;  /* 0xffffffffff067807 */ /* 0x000fe20000800000 */
[----:B------:R-:W-:Y:S01]  /*2240*/  VIADD R100, R147, 0x30 ;  /* 0x0000003093647836 */ /* 0x000fe20000000000 */
[----:B------:R-:W-:-:S03]  /*2250*/  IADD3 R81, P1, R20, R8, RZ ;  /* 0x0000000814517210 */ /* 0x000fc60007f3e0ff */
[----:B------:R-:W-:Y:S01]  /*2260*/  IMAD.SHL.U32 R6, R6, 0x2, RZ ;  /* 0x0000000206067824 */ /* 0x000fe200078e00ff */
[----:B------:R-:W-:Y:S01]  /*2270*/  IADD3.X R80, R0, R9, R15, P1, !PT ;  /* 0x0000000900507210 */ /* 0x000fe20000ffe40f */
[----:B------:R-:W-:Y:S01]  /*2280*/  VIADD R98, R147, 0x40 ;  /* 0x0000004093627836 */ /* 0x000fe20000000000 */
[----:B------:R-:W-:Y:S02]  /*2290*/  ISETP.GE.AND P1, PT, R100, UR4, PT ;  /* 0x0000000464007c0c */ /* 0x000fe4000bf26270 */
[----:B------:R-:W-:Y:S01]  /*22a0*/  LOP3.LUT R3, R6, 0x2, R3, 0xe2, !PT ;  /* 0x0000000206037812 */ /* 0x000fe200078ee203 */
[----:B------:R-:W-:Y:S01]  /*22b0*/  IMAD R6, R28, R64, RZ ;  /* 0x000000401c067224 */ /* 0x000fe200078e02ff */
[----:B------:R-:W-:-:S03]  /*22c0*/  SEL R8, RZ, 0x8, P1 ;  /* 0x00000008ff087807 */ /* 0x000fc60000800000 */
[----:B------:R-:W-:Y:S01]  /*22d0*/  IMAD R15, R148, R65, R6 ;  /* 0x00000041940f7224 */ /* 0x000fe200078e0206 */
[----:B------:R-:W-:Y:S02]  /*22e0*/  SEL R6, RZ, 0x4, P0 ;  /* 0x00000004ff067807 */ /* 0x000fe40000000000 */
[----:B------:R-:W-:Y:S01]  /*22f0*/  ISETP.GE.AND P0, PT, R98, UR4, PT ;  /* 0x0000000462007c0c */ /* 0x000fe2000bf06270 */
[----:B------:R-:W-:Y:S01]  /*2300*/  IMAD R9, R14, UR6, RZ ;  /* 0x000000060e097c24 */ /* 0x000fe2000f8e02ff */
[----:B------:R-:W-:Y:S02]  /*2310*/  LOP3.LUT R3, R8, R3, R6, 0xfe, !PT ;  /* 0x0000000308037212 */ /* 0x000fe400078efe06 */
[----:B------:R-:W-:Y:S01]  /*2320*/  SEL R6, RZ, 0x10, P0 ;  /* 0x00000010ff067807 */ /* 0x000fe20000000000 */
[----:B------:R-:W-:Y:S01]  /*2330*/  IMAD R9, R25, UR7, R9 ;  /* 0x0000000719097c24 */ /* 0x000fe2000f8e0209 */
[----:B------:R-:W-:Y:S01]  /*2340*/  ISETP.GE.AND P0, PT, R147, R101, PT ;  /* 0x000000659300720c */ /* 0x000fe20003f06270 */
[----:B------:R-:W-:Y:S01]  /*2350*/  IMAD.WIDE.U32 R24, R25, UR6, R10 ;  /* 0x0000000619187c25 */ /* 0x000fe2000f8e000a */
[----:B------:R-:W-:-:S02]  /*2360*/  LOP3.LUT R10, R3, R6, RZ, 0xfc, !PT ;  /* 0x00000006030a7212 */ /* 0x000fc400078efcff */
[----:B------:R-:W-:Y:S01]  /*2370*/  ISETP.GE.AND P1, PT, R35, R101, PT ;  /* 0x000000652300720c */ /* 0x000fe20003f26270 */
[----:B------:R-:W-:Y:S01]  /*2380*/  IMAD R3, R28, R70, RZ ;  /* 0x000000461c037224 */ /* 0x000fe200078e02ff */
[----:B------:R-:W-:-:S03]  /*2390*/  SEL R4, R101, RZ, P0 ;  /* 0x000000ff65047207 */ /* 0x000fc60000000000 */
[----:B------:R-:W-:Y:S01]  /*23a0*/  IMAD R11, R148, R71, R3 ;  /* 0x00000047940b7224 */ /* 0x000fe200078e0203 */
[----:B------:R-:W-:Y:S01]  /*23b0*/  SEL R3, R101, RZ, P1 ;  /* 0x000000ff65037207 */ /* 0x000fe20000800000 */
[----:B------:R-:W-:Y:S01]  /*23c0*/  IMAD.IADD R4, R147, 0x1, R4 ;  /* 0x0000000193047824 */ /* 0x000fe200078e0204 */
[----:B---3--:R-:W-:-:S03]  /*23d0*/  LOP3.LUT R30, R30, 0xfffffffe, RZ, 0xc0, !PT ;  /* 0xfffffffe1e1e7812 */ /* 0x008fc600078ec0ff */
[----:B------:R-:W-:Y:S01]  /*23e0*/  IMAD.IADD R8, R35, 0x1, R3 ;  /* 0x0000000123087824 */ /* 0x000fe200078e0203 */
[----:B------:R-:W-:Y:S01]  /*23f0*/  SHF.R.S32.HI R5, RZ, 0x1f, R4 ;  /* 0x0000001fff057819 */ /* 0x000fe20000011404 */
[----:B------:R-:W-:Y:S01]  /*2400*/  IMAD.IADD R67, R67, 0x1, R11 ;  /* 0x0000000143437824 */ /* 0x000fe200078e020b */
[----:B------:R-:W-:Y:S01]  /*2410*/  @P2 LOP3.LUT R30, R30, 0x1, RZ, 0xfc, !PT ;  /* 0x000000011e1e2812 */ /* 0x000fe200078efcff */
[----:B------:R-:W-:Y:S01]  /*2420*/  IMAD.IADD R69, R11, 0x1, R69 ;  /* 0x000000010b457824 */ /* 0x000fe200078e0245 */
[----:B------:R-:W-:Y:S02]  /*2430*/  SHF.R.S32.HI R11, RZ, 0x1f, R8 ;  /* 0x0000001fff0b7819 */ /* 0x000fe40000011408 */
[CC--:B------:R-:W-:Y:S02]  /*2440*/  LEA.HI R6, R5.reuse, R4.reuse, RZ, 0x5 ;  /* 0x0000000405067211 */ /* 0x0c0fe400078f28ff */
[----:B------:R-:W-:Y:S02]  /*2450*/  LEA.HI R3, R5, R4, RZ, 0x3 ;  /* 0x0000000405037211 */ /* 0x000fe400078f18ff */
[----:B------:R-:W-:-:S02]  /*2460*/  LOP3.LUT R30, R30, 0xfffffffd, RZ, 0xc0, !PT ;  /* 0xfffffffd1e1e7812 */ /* 0x000fc400078ec0ff */
[----:B------:R-:W-:Y:S02]  /*2470*/  SHF.R.S32.HI R13, RZ, 0x1f, R12 ;  /* 0x0000001fff0d7819 */ /* 0x000fe4000001140c */
[CC--:B------:R-:W-:Y:S02]  /*2480*/  LEA.HI R4, R11.reuse, R8.reuse, RZ, 0x3 ;  /* 0x000000080b047211 */ /* 0x0c0fe400078f18ff */
[----:B------:R-:W-:Y:S02]  /*2490*/  LEA.HI R11, R11, R8, RZ, 0x5 ;  /* 0x000000080b0b7211 */ /* 0x000fe400078f28ff */
[----:B------:R-:W-:Y:S02]  /*24a0*/  SHF.R.S32.HI R8, RZ, 0x5, R6 ;  /* 0x00000005ff087819 */ /* 0x000fe40000011406 */
[----:B------:R-:W-:Y:S02]  /*24b0*/  LOP3.LUT R6, R34, 0x18, R3, 0xf8, !PT ;  /* 0x0000001822067812 */ /* 0x000fe400078ef803 */
[----:B------:R-:W-:-:S02]  /*24c0*/  LEA.HI R5, R13, R12, RZ, 0x3 ;  /* 0x0000000c0d057211 */ /* 0x000fc400078f18ff */
[----:B------:R-:W-:Y:S02]  /*24d0*/  LEA.HI R12, R13, R12, RZ, 0x5 ;  /* 0x0000000c0d0c7211 */ /* 0x000fe400078f28ff */
[----:B------:R-:W-:Y:S01]  /*24e0*/  SHF.R.S32.HI R13, RZ, 0x5, R11 ;  /* 0x00000005ff0d7819 */ /* 0x000fe2000001140b */
[----:B------:R-:W-:Y:S01]  /*24f0*/  IMAD R8, R8, 0x1200, R33 ;  /* 0x0000120008087824 */ /* 0x000fe200078e0221 */
[-C--:B------:R-:W-:Y:S01]  /*2500*/  LOP3.LUT R11, R6, R32.reuse, RZ, 0x3c, !PT ;  /* 0x00000020060b7212 */ /* 0x080fe200078e3cff */
[----:B------:R-:W-:Y:S01]  /*2510*/  IMAD.IADD R61, R61, 0x1, R15 ;  /* 0x000000013d3d7824 */ /* 0x000fe200078e020f */
[----:B------:R-:W-:Y:S01]  /*2520*/  IADD3 R72, P2, R148, R73, RZ ;  /* 0x0000004994487210 */ /* 0x000fe20007f5e0ff */
[----:B------:R-:W-:Y:S01]  /*2530*/  IMAD.IADD R63, R15, 0x1, R63 ;  /* 0x000000010f3f7824 */ /* 0x000fe200078e023f */
[----:B------:R-:W-:Y:S01]  /*2540*/  SHF.R.S32.HI R15, RZ, 0x5, R12 ;  /* 0x00000005ff0f7819 */ /* 0x000fe2000001140c */
[----:B------:R-:W-:Y:S01]  /*2550*/  VIADD R97, R147, 0x50 ;  /* 0x0000005093617836 */ /* 0x000fe20000000000 */
[----:B-----5:R-:W-:Y:S01]  /*2560*/  SHF.R.S32.HI R19, RZ, 0x1f, R102 ;  /* 0x0000001fff137819 */ /* 0x020fe20000011466 */
[----:B------:R-:W-:Y:S01]  /*2570*/  IMAD.IADD R96, R8, 0x1, R11 ;  /* 0x0000000108607824 */ /* 0x000fe200078e020b */
[C---:B------:R-:W-:Y:S01]  /*2580*/  LOP3.LUT R12, R34.reuse, 0x18, R4, 0xf8, !PT ;  /* 0x00000018220c7812 */ /* 0x040fe200078ef804 */
[----:B------:R-:W-:Y:S01]  /*2590*/  IMAD R11, R27, 0x90, RZ ;  /* 0x000000901b0b7824 */ /* 0x000fe200078e02ff */
[----:B------:R-:W-:Y:S01]  /*25a0*/  LOP3.LUT R14, R34, 0x18, R5, 0xf8, !PT ;  /* 0x00000018220e7812 */ /* 0x000fe200078ef805 */
[----:B------:R-:W-:Y:S01]  /*25b0*/  IMAD.WIDE.U32 R26, R26, 0x90, RZ ;  /* 0x000000901a1a7825 */ /* 0x000fe200078e00ff */
[----:B------:R-:W-:-:S03]  /*25c0*/  LOP3.LUT R12, R12, R32, RZ, 0x3c, !PT ;  /* 0x000000200c0c7212 */ /* 0x000fc600078e3cff */
[----:B------:R-:W-:Y:S01]  /*25d0*/  IMAD.X R73, R28, 0x1, R7, P2 ;  /* 0x000000011c497824 */ /* 0x000fe200010e0607 */
[----:B------:R-:W-:Y:S01]  /*25e0*/  ISETP.GE.AND P2, PT, R97, UR4, PT ;  /* 0x0000000461007c0c */ /* 0x000fe2000bf46270 */
[--C-:B------:R-:W-:Y:S01]  /*25f0*/  IMAD R13, R13, 0x1200, R33.reuse ;  /* 0x000012000d0d7824 */ /* 0x100fe200078e0221 */
[----:B------:R-:W-:Y:S01]  /*2600*/  LOP3.LUT R14, R14, R32, RZ, 0x3c, !PT ;  /* 0x000000200e0e7212 */ /* 0x000fe200078e3cff */
[C---:B------:R-:W-:Y:S02]  /*2610*/  IMAD R6, R19.reuse, R64, RZ ;  /* 0x0000004013067224 */ /* 0x040fe400078e02ff */
[----:B------:R-:W-:Y:S02]  /*2620*/  IMAD R19, R19, R70, RZ ;  /* 0x0000004613137224 */ /* 0x000fe400078e02ff */
[----:B------:R-:W-:Y:S02]  /*2630*/  IMAD R15, R15, 0x1200, R33 ;  /* 0x000012000f0f7824 */ /* 0x000fe400078e0221 */
[----:B------:R-:W-:Y:S01]  /*2640*/  IMAD.IADD R82, R27, 0x1, R11 ;  /* 0x000000011b527824 */ /* 0x000fe200078e020b */
[----:B------:R-:W-:Y:S01]  /*2650*/  SEL R11, RZ, 0x20, P2 ;  /* 0x00000020ff0b7807 */ /* 0x000fe20001000000 */
[----:B------:R-:W-:-:S02]  /*2660*/  IMAD.IADD R95, R13, 0x1, R12 ;  /* 0x000000010d5f7824 */ /* 0x000fc400078e020c */
[C---:B------:R-:W-:Y:S02]  /*2670*/  IMAD R19, R102.reuse, R71, R19 ;  /* 0x0000004766137224 */ /* 0x040fe400078e0213 */
[----:B------:R-:W-:Y:S02]  /*2680*/  IMAD R13, R71, 0x90, RZ ;  /* 0x00000090470d7824 */ /* 0x000fe400078e02ff */
[----:B------:R-:W-:Y:S01]  /*2690*/  IMAD.WIDE.U32 R66, R102, R70, R66 ;  /* 0x0000004666427225 */ /* 0x000fe200078e0042 */
[----:B------:R-:W-:-:S03]  /*26a0*/  LOP3.LUT R7, R4, 0xfffffff8, RZ, 0xc0, !PT ;  /* 0xfffffff804077812 */ /* 0x000fc600078ec0ff */
[----:B------:R-:W-:Y:S01]  /*26b0*/  IMAD.WIDE.U32 R68, R102, R70, R68 ;  /* 0x0000004666447225 */ /* 0x000fe200078e0044 */
[----:B------:R-:W-:-:S03]  /*26c0*/  LOP3.LUT R8, R5, 0xfffffff8, RZ, 0xc0, !PT ;  /* 0xfffffff805087812 */ /* 0x000fc600078ec0ff */
[----:B------:R-:W-:Y:S01]  /*26d0*/  IMAD.IADD R94, R15, 0x1, R14 ;  /* 0x000000010f5e7824 */ /* 0x000fe200078e020e */
[----:B------:R-:W-:Y:S01]  /*26e0*/  LOP3.LUT R14, R10, R11, RZ, 0xfc, !PT ;  /* 0x0000000b0a0e7212 */ /* 0x000fe200078efcff */
[----:B------:R-:W-:-:S04]  /*26f0*/  IMAD.WIDE.U32 R70, R70, 0x90, RZ ;  /* 0x0000009046467825 */ /* 0x000fc800078e00ff */
[C---:B------:R-:W-:Y:S01]  /*2700*/  IMAD R75, R102.reuse, R65, R6 ;  /* 0x00000041664b7224 */ /* 0x040fe200078e0206 */
[----:B------:R-:W-:Y:S01]  /*2710*/  LOP3.LUT R6, R3, 0xfffffff8, RZ, 0xc0, !PT ;  /* 0xfffffff803067812 */ /* 0x000fe200078ec0ff */
[----:B------:R-:W-:Y:S02]  /*2720*/  IMAD R83, R65, 0x90, RZ ;  /* 0x0000009041537824 */ /* 0x000fe400078e02ff */
[----:B------:R-:W-:-:S04]  /*2730*/  IMAD.WIDE.U32 R60, R102, R64, R60 ;  /* 0x00000040663c7225 */ /* 0x000fc800078e003c */
[----:B------:R-:W-:Y:S01]  /*2740*/  IMAD.WIDE.U32 R62, R102, R64, R62 ;  /* 0x00000040663e7225 */ /* 0x000fe200078e003e */
[----:B------:R-:W-:-:S03]  /*2750*/  LOP3.LUT R11, R14, 0x4, RZ, 0xc0, !PT ;  /* 0x000000040e0b7812 */ /* 0x000fc600078ec0ff */
[----:B------:R-:W-:Y:S01]  /*2760*/  IMAD.WIDE.U32 R64, R64, 0x90, RZ ;  /* 0x0000009040407825 */ /* 0x000fe200078e00ff */
[----:B------:R-:W-:-:S03]  /*2770*/  LOP3.LUT R12, R14, 0x8, RZ, 0xc0, !PT ;  /* 0x000000080e0c7812 */ /* 0x000fc600078ec0ff */
[----:B------:R-:W-:Y:S01]  /*2780*/  IMAD.IADD R78, R25, 0x1, R9 ;  /* 0x00000001194e7824 */ /* 0x000fe200078e0209 */
[----:B------:R-:W-:Y:S01]  /*2790*/  LOP3.LUT R9, R10, 0x1, RZ, 0xc0, !PT ;  /* 0x000000010a097812 */ /* 0x000fe200078ec0ff */
[----:B------:R-:W-:Y:S01]  /*27a0*/  IMAD.IADD R84, R71, 0x1, R13 ;  /* 0x0000000147547824 */ /* 0x000fe200078e020d */
[C---:B------:R-:W-:Y:S01]  /*27b0*/  LOP3.LUT R10, R14.reuse, 0x2, RZ, 0xc0, !PT ;  /* 0x000000020e0a7812 */ /* 0x040fe200078ec0ff */
[----:B------:R-:W-:Y:S01]  /*27c0*/  IMAD.IADD R77, R61, 0x1, R75 ;  /* 0x000000013d4d7824 */ /* 0x000fe200078e024b */
[C---:B------:R-:W-:Y:S01]  /*27d0*/  LOP3.LUT R13, R14.reuse, 0x10, RZ, 0xc0, !PT ;  /* 0x000000100e0d7812 */ /* 0x040fe200078ec0ff */
[----:B------:R-:W-:Y:S01]  /*27e0*/  VIADD R105, R29, 0x8 ;  /* 0x000000081d697836 */ /* 0x000fe20000000000 */
[----:B------:R-:W-:Y:S01]  /*27f0*/  SHF.R.S32.HI R93, RZ, 0x1f, R6 ;  /* 0x0000001fff5d7819 */ /* 0x000fe20000011406 */
[----:B------:R-:W-:Y:S01]  /*2800*/  IMAD.SHL.U32 R103, R101, 0x2, RZ ;  /* 0x0000000265677824 */ /* 0x000fe200078e00ff */
[----:B------:R-:W-:Y:S01]  /*2810*/  SHF.R.S32.HI R92, RZ, 0x1f, R7 ;  /* 0x0000001fff5c7819 */ /* 0x000fe20000011407 */
[----:B------:R-:W-:Y:S01]  /*2820*/  IMAD.IADD R83, R65, 0x1, R83 ;  /* 0x0000000141537824 */ /* 0x000fe200078e0253 */
[----:B------:R-:W-:Y:S01]  /*2830*/  SHF.R.S32.HI R87, RZ, 0x1f, R8 ;  /* 0x0000001fff577819 */ /* 0x000fe20000011408 */
[----:B------:R-:W-:Y:S01]  /*2840*/  IMAD.IADD R75, R75, 0x1, R63 ;  /* 0x000000014b4b7824 */ /* 0x000fe200078e023f */
[----:B------:R-:W-:Y:S01]  /*2850*/  LOP3.LUT R14, R14, 0x20, RZ, 0xc0, !PT ;  /* 0x000000200e0e7812 */ /* 0x000fe200078ec0ff */
[----:B------:R-:W-:-:S02]  /*2860*/  IMAD.IADD R76, R67, 0x1, R19 ;  /* 0x00000001434c7824 */ /* 0x000fc400078e0213 */
[----:B------:R-:W-:Y:S01]  /*2870*/  IMAD.IADD R74, R19, 0x1, R69 ;  /* 0x00000001134a7824 */ /* 0x000fe200078e0245 */
[----:B------:R-:W-:Y:S01]  /*2880*/  @!P6 BAR.SYNC.DEFER_BLOCKING 0x9, 0x100 ;  /* 0x024400000000eb1d */ /* 0x000fe20000010000 */
[----:B--2---:R-:W-:-:S13]  /*2890*/  LOP3.LUT P3, RZ, R31, 0x2, RZ, 0xc0, !PT ;  /* 0x000000021fff7812 */ /* 0x004fda000786c0ff */
[----:B------:R-:W-:-:S05]  /*28a0*/  @P3 LOP3.LUT R30, R30, 0x2, RZ, 0xfc, !PT ;  /* 0x000000021e1e3812 */ /* 0x000fca00078efcff */
[----:B------:R0:W-:Y:S02]  /*28b0*/  STL [R1], R30 ;  /* 0x0000001e01007387 */ /* 0x0001e40000100800 */
.L_x_10180:
[----:B--2---:R-:W2:Y:S01]  /*28c0*/  LDL R15, [R1] ;  /* 0x00000000010f7983 */ /* 0x004ea20000100800 */
[----:B-1----:R-:W1:Y:S03]  /*28d0*/  LDC.64 R88, c[0x0][0x2d8] ;  /* 0x0000b600ff587b82 */ /* 0x002e660000000a00 */
[----:B---3--:R-:W3:Y:S01]  /*28e0*/  LDL R19, [R1+0x5c] ;  /* 0x00005c0001137983 */ /* 0x008ee20000100800 */
[----:B------:R-:W-:Y:S01]  /*28f0*/  VIADD R17, R17, 0xffffffff ;  /* 0xffffffff11117836 */ /* 0x000fe20000000000 */
[----:B------:R-:W-:Y:S05]  /*2900*/  YIELD ;  /* 0x0000000000007946 */ /* 0x000fea0003800000 */
[----:B------:R-:W4:Y:S01]  /*2910*/  LDC R99, c[0x0][0x3d4] ;  /* 0x0000f500ff637b82 */ /* 0x000f220000000800 */
[----:B0-----:R-:W-:Y:S01]  /*2920*/  SHF.R.S32.HI R30, RZ, 0x1f, R17 ;  /* 0x0000001fff1e7819 */ /* 0x001fe20000011411 */
[----:B------:R-:W-:Y:S01]  /*2930*/  IMAD.WIDE.U32 R56, R26, R17, RZ ;  /* 0x000000111a387225 */ /* 0x000fe200078e00ff */
[----:B------:R-:W-:Y:S01]  /*2940*/  BSSY B0, `(.L_x_10125) ;  /* 0x00003ea000007945 */ /* 0x000fe20003800000 */
[----:B--2---:R-:W-:-:S02]  /*2950*/  LOP3.LUT P4, RZ, R15, 0x2, RZ, 0xc0, !PT ;  /* 0x000000020fff7812 */ /* 0x004fc4000788c0ff */
[----:B------:R-:W-:Y:S02]  /*2960*/  IMAD R15, R82, R17, RZ ;  /* 0x00000011520f7224 */ /* 0x000fe400078e02ff */
[----:B---3--:R-:W-:Y:S02]  /*2970*/  IMAD R79, R145, 0x3600, R19 ;  /* 0x00003600914f7824 */ /* 0x008fe400078e0213 */
[----:B------:R-:W-:Y:S01]  /*2980*/  IMAD R91, R30, R26, R15 ;  /* 0x0000001a1e5b7224 */ /* 0x000fe200078e020f */
[----:B------:R-:W-:Y:S01]  /*2990*/  IADD3 R15, P2, R81, R56, RZ ;  /* 0x00000038510f7210 */ /* 0x000fe20007f5e0ff */
[----:B------:R-:W-:Y:S02]  /*29a0*/  VIADD R19, R79, 0x10 ;  /* 0x000000104f137836 */ /* 0x000fe40000000000 */
[----:B------:R-:W-:Y:S01]  /*29b0*/  IMAD.IADD R91, R57, 0x1, R91 ;  /* 0x00000001395b7824 */ /* 0x000fe200078e025b */
[----:B-1----:R-:W-:Y:S02]  /*29c0*/  LEA R32, P3, R15, R88, 0x1 ;  /* 0x000000580f207211 */ /* 0x002fe400078608ff */
[----:B------:R-:W-:-:S02]  /*29d0*/  @P4 VIADD R19, R79, 0xfffffff0 ;  /* 0xfffffff04f134836 */ /* 0x000fc40000000000 */
[----:B------:R-:W-:Y:S01]  /*29e0*/  IMAD.X R28, R91, 0x1, R80, P2 ;  /* 0x000000015b1c7824 */ /* 0x000fe200010e0650 */
[----:B------:R-:W-:Y:S01]  /*29f0*/  ISETP.GT.AND P2, PT, R17, R16, PT ;  /* 0x000000101100720c */ /* 0x000fe20003f44270 */
[--C-:B------:R-:W-:Y:S02]  /*2a00*/  IMAD R79, R79, 0x2, R18.reuse ;  /* 0x000000024f4f7824 */ /* 0x100fe400078e0212 */
[----:B------:R-:W-:Y:S01]  /*2a10*/  IMAD R19, R19, 0x2, R18 ;  /* 0x0000000213137824 */ /* 0x000fe200078e0212 */
[----:B------:R-:W-:Y:S02]  /*2a20*/  LEA.HI.X R33, R15, R89, R28, 0x1, P3 ;  /* 0x000000590f217211 */ /* 0x000fe400018f0c1c */
[----:B----4-:R-:W-:-:S13]  /*2a30*/  ISETP.GE.AND P3, PT, R99, 0x1, PT ;  /* 0x000000016300780c */ /* 0x010fda0003f66270 */
        /* <DEDUP_REMOVED lines=75> */
.L_x_10129:
[----:B------:R-:W-:Y:S05]  /*2ef0*/  BSYNC B1 ;  /* 0x0000000000017941 */ /* 0x000fea0003800000 */
.L_x_10128:
[----:B-----5:R-:W-:Y:S01]  /*2f00*/  IMAD.MOV.U32 R15, RZ, RZ, R34 ;  /* 0x000000ffff0f7224 */ /* 0x020fe200078e0022 */
[----:B------:R-:W-:Y:S01]  /*2f10*/  ULOP3.LUT UR4, UR60, 0x1, URZ, 0xfc, !UPT ;  /* 0x000000013c047892 */ /* 0x000fe2000f8efc3f */
[----:B0-----:R-:W-:Y:S02]  /*2f20*/  IMAD.MOV.U32 R28, RZ, RZ, R35 ;  /* 0x000000ffff1c7224 */ /* 0x001fe400078e0023 */
[----:B------:R-:W-:Y:S01]  /*2f30*/  IMAD.MOV.U32 R29, RZ, RZ, R38 ;  /* 0x000000ffff1d7224 */ /* 0x000fe200078e0026 */
[----:B------:R-:W-:Y:S01]  /*2f40*/  UISETP.NE.AND UP0, UPT, UR4, 0x3, UPT ;  /* 0x000000030400788c */ /* 0x000fe2000bf05270 */
[----:B------:R-:W-:Y:S01]  /*2f50*/  IMAD.MOV.U32 R30, RZ, RZ, R39 ;  /* 0x000000ffff1e7224 */ /* 0x000fe200078e0027 */
[----:B------:R-:W-:Y:S01]  /*2f60*/  PRMT R54, R28, 0x5410, R15 ;  /* 0x000054101c367816 */ /* 0x000fe2000000000f */
        /* <DEDUP_REMOVED lines=30> */
[----:B------:R-:W-:Y:S02]  /*3150*/  PRMT R115, R15, 0x5410, R28 ;  /* 0x000054100f737816 */ /* 0x000fe4000000001c */
[----:B------:R-:W-:Y:S02]  /*3160*/  PRMT R106, R29, 0x7610, R106 ;  /* 0x000076101d6a7816 */ /* 0x000fe4000000006a */
[----:B------:R-:W-:Y:S01]  /*3170*/  PRMT R117, R30, 0x7610, R117 ;  /* 0x000076101e757816 */ /* 0x000fe20000000075 */
[----:B------:R-:W-:Y:S06]  /*3180*/  @!P3 BRA `(.L_x_10130) ;  /* 0x000000000004b947 */ /* 0x000fec0003800000 */
[----:B------:R-:W-:Y:S01]  /*3190*/  BPT.TRAP 0x1 ;  /* 0x000000040000795c */ /* 0x000fe20000300000 */
.L_x_10130:
[----:B------:R-:W2:Y:S01]  /*31a0*/  LDL R28, [R1+0x28] ;  /* 0x00002800011c7983 */ /* 0x000ea20000100800 */
[----:B------:R-:W-:Y:S01]  /*31b0*/  IMAD R15, R145, 0x8, R22 ;  /* 0x00000008910f7824 */ /* 0x000fe200078e0216 */
[----:B------:R-:W-:Y:S01]  /*31c0*/  BSSY B1, `(.L_x_10131) ;  /* 0x0000004000017945 */ /* 0x000fe20003800000 */
[----:B--2---:R-:W-:-:S04]  /*31d0*/  SHF.L.U32 R86, R28, 0x1f, RZ ;  /* 0x0000001f1c567819 */ /* 0x004fc800000006ff */
[----:B------:R-:W0:Y:S02]  /*31e0*/  SYNCS.PHASECHK.TRANS64.TRYWAIT P5, [R15+URZ+0x31c90], R86 ;  /* 0x031c90560f0075a7 */ /* 0x000e2400080a017f */
[----:B0-----:R-:W-:Y:S05]  /*31f0*/  @!P5 BRA `(.L_x_10132) ;  /* 0x000001e00030d947 */ /* 0x001fea0003800000 */
.L_x_10377:
[----:B------:R-:W-:Y:S05]  /*3200*/  BSYNC B1 ;  /* 0x0000000000017941 */ /* 0x000fea0003800000 */
.L_x_10131:
        /* <DEDUP_REMOVED lines=15> */
[----:B------:R-:W-:Y:S01]  /*3300*/  HADD2.F32 R58, -RZ, R88.H0_H0 ;  /* 0x20000058ff3a7230 */ /* 0x000fe20000004100 */
[----:B------:R-:W-:Y:S01]  /*3310*/  SHF.R.U32.HI R88, RZ, 0x10, R89 ;  /* 0x00000010ff587819 */ /* 0x000fe20000011659 */
[----:B------:R-:W-:-:S02]  /*3320*/  HADD2.F32 R53, -RZ, R53.H0_H0 ;  /* 0x20000035ff357230 */ /* 0x000fc40000004100 */
[-C--:B------:R-:W-:Y:S01]  /*3330*/  FMUL.FTZ R91, R52, R29.reuse ;  /* 0x0000001d345b7220 */ /* 0x080fe20000410000 */
[----:B------:R-:W-:Y:S02]  /*3340*/  HADD2.F32 R90, -RZ, R59.H0_H0 ;  /* 0x2000003bff5a7230 */ /* 0x000fe40000004100 */
[C---:B------:R-:W-:Y:S01]  /*3350*/  FMUL.FTZ R107, R58.reuse, R29 ;  /* 0x0000001d3a6b7220 */ /* 0x040fe20000410000 */
[----:B------:R-:W-:Y:S02]  /*3360*/  HADD2.F32 R88, -RZ, R88.H0_H0 ;  /* 0x20000058ff587230 */ /* 0x000fe40000004100 */
[-C--:B------:R-:W-:Y:S01]  /*3370*/  FFMA.FTZ R29, R58, R53.reuse, -R91 ;  /* 0x000000353a1d7223 */ /* 0x080fe2000001085b */
[----:B------:R-:W-:Y:S02]  /*3380*/  IMAD.MOV.U32 R58, RZ, RZ, R28 ;  /* 0x000000ffff3a7224 */ /* 0x000fe400078e001c */
[----:B------:R-:W-:Y:S01]  /*3390*/  FFMA.FTZ R52, R52, R53, R107 ;  /* 0x0000003534347223 */ /* 0x000fe2000001006b */
[----:B------:R-:W-:-:S02]  /*33a0*/  IMAD.MOV.U32 R53, RZ, RZ, R31 ;  /* 0x000000ffff357224 */ /* 0x000fc400078e001f */
[----:B------:R-:W-:Y:S02]  /*33b0*/  IMAD.MOV.U32 R59, RZ, RZ, R30 ;  /* 0x000000ffff3b7224 */ /* 0x000fe400078e001e */
[----:B------:R-:W-:Y:S01]  /*33c0*/  HADD2.F32 R89, -RZ, R58.H0_H0 ;  /* 0x2000003aff597230 */ /* 0x000fe20000004100 */
[----:B------:R-:W-:Y:S01]  /*33d0*/  F2FP.F16.F32.PACK_AB R29, R52, R29 ;  /* 0x0000001d341d723e */ /* 0x000fe200000000ff */
[--C-:B------:R-:W-:Y:S02]  /*33e0*/  HADD2.F32 R31, -RZ, R53.reuse.H1_H1 ;  /* 0x30000035ff1f7230 */ /* 0x100fe40000004100 */
[----:B------:R-:W-:-:S03]  /*33f0*/  HADD2.F32 R53, -RZ, R53.H0_H0 ;  /* 0x20000035ff357230 */ /* 0x000fc60000004100 */
[-C--:B------:R-:W-:Y:S02]  /*3400*/  FMUL.FTZ R28, R31, R88.reuse ;  /* 0x000000581f1c7220 */ /* 0x080fe40000410000 */
[C---:B------:R-:W-:Y:S02]  /*3410*/  FMUL.FTZ R88, R53.reuse, R88 ;  /* 0x0000005835587220 */ /* 0x040fe40000410000 */
[-C--:B------:R-:W-:Y:S01]  /*3420*/  FFMA.FTZ R28, R53, R90.reuse, -R28 ;  /* 0x0000005a351c7223 */ /* 0x080fe2000001081c */
[----:B------:R-:W-:Y:S02]  /*3430*/  HADD2.F32 R53, -RZ, R58.H1_H1 ;  /* 0x3000003aff357230 */ /* 0x000fe40000004100 */
[----:B------:R-:W-:Y:S01]  /*3440*/  FFMA.FTZ R31, R31, R90, R88 ;  /* 0x0000005a1f1f7223 */ /* 0x000fe20000010058 */
[----:B------:R-:W-:Y:S02]  /*3450*/  HADD2.F32 R88, -RZ, R116.H1_H1 ;  /* 0x30000074ff587230 */ /* 0x000fe40000004100 */
[----:B------:R-:W-:-:S02]  /*3460*/  HADD2.F32 R58, -RZ, R59.H1_H1 ;  /* 0x3000003bff3a7230 */ /* 0x000fc40000004100 */
[-C--:B------:R-:W-:Y:S01]  /*3470*/  FMUL.FTZ R30, R53, R106.reuse ;  /* 0x0000006a351e7220 */ /* 0x080fe20000410000 */
[----:B------:R-:W-:Y:S01]  /*3480*/  FMUL.FTZ R106, R89, R106 ;  /* 0x0000006a596a7220 */ /* 0x000fe20000410000 */
[----:B------:R-:W-:Y:S01]  /*3490*/  HADD2.F32 R90, -RZ, R59.H0_H0 ;  /* 0x2000003bff5a7230 */ /* 0x000fe20000004100 */
[----:B------:R-:W-:Y:S01]  /*34a0*/  F2FP.F16.F32.PACK_AB R31, R31, R28 ;  /* 0x0000001c1f1f723e */ /* 0x000fe200000000ff */
[-C--:B------:R-:W-:Y:S01]  /*34b0*/  FFMA.FTZ R30, R89, R88.reuse, -R30 ;  /* 0x00000058591e7223 */ /* 0x080fe2000001081e */
[----:B------:R-:W-:Y:S02]  /*34c0*/  HADD2.F32 R89, -RZ, R117.H0_H0 ;  /* 0x20000075ff597230 */ /* 0x000fe40000004100 */
[----:B------:R-:W-:Y:S01]  /*34d0*/  FFMA.FTZ R53, R53, R88, R106 ;  /* 0x0000005835357223 */ /* 0x000fe2000001006a */
[----:B------:R-:W-:Y:S02]  /*34e0*/  HADD2.F32 R59, -RZ, R116.H0_H0 ;  /* 0x20000074ff3b7230 */ /* 0x000fe40000004100 */
[-C--:B------:R-:W-:Y:S01]  /*34f0*/  FMUL.FTZ R91, R58, R89.reuse ;  /* 0x000000593a5b7220 */ /* 0x080fe20000410000 */
[----:B------:R-:W-:Y:S01]  /*3500*/  FMUL.FTZ R89, R90, R89 ;  /* 0x000000595a597220 */ /* 0x000fe20000410000 */
[----:B------:R-:W-:-:S02]  /*3510*/  F2FP.F16.F32.PACK_AB R28, R53, R30 ;  /* 0x0000001e351c723e */ /* 0x000fc400000000ff */
[-C--:B------:R-:W-:Y:S01]  /*3520*/  FFMA.FTZ R91, R90, R59.reuse, -R91 ;  /* 0x0000003b5a5b7223 */ /* 0x080fe2000001085b */
[----:B------:R-:W-:-:S05]  /*3530*/  FFMA.FTZ R58, R58, R59, R89 ;  /* 0x0000003b3a3a7223 */ /* 0x000fca0000010059 */
[----:B------:R-:W-:-:S07]  /*3540*/  F2FP.F16.F32.PACK_AB R30, R58, R91 ;  /* 0x0000005b3a1e723e */ /* 0x000fce00000000ff */
.L_x_10137:
[----:B------:R-:W-:Y:S05]  /*3550*/  BSYNC B2 ;  /* 0x0000000000027941 */ /* 0x000fea0003800000 */
.L_x_10136:
[----:B------:R-:W-:Y:S02]  /*3560*/  ULDC.64 UR4, c[0x0][0x208] ;  /* 0x0000820000047ab9 */ /* 0x000fe40000000a00 */
[----:B--2---:R1:W-:Y:S03]  /*3570*/  STG.E.128 desc[UR4][R32.64], R28 ;  /* 0x0000001c20007986 */ /* 0x0043e6000c101d04 */
.L_x_10135:
[----:B------:R-:W-:Y:S05]  /*3580*/  BSYNC B1 ;  /* 0x0000000000017941 */ /* 0x000fea0003800000 */
.L_x_10134:
        /* <DEDUP_REMOVED lines=8> */
[----:B------:R-:W-:Y:S02]  /*3610*/  SHF.R.U64 R52, R50, 0x10, R51 ;  /* 0x0000001032347819 */ /* 0x000fe40000001233 */
[----:B------:R-:W-:Y:S02]  /*3620*/  SHF.R.U64 R53, R56, 0x10, R57 ;  /* 0x0000001038357819 */ /* 0x000fe40000001239 */
[----:B------:R-:W-:Y:S01]  /*3630*/  SHF.R.U32.HI R50, RZ, 0x10, R51 ;  /* 0x00000010ff327819 */ /* 0x000fe20000011633 */
[----:B--2---:R-:W-:Y:S01]  /*3640*/  IMAD.MOV.U32 R51, RZ, RZ, R31 ;  /* 0x000000ffff337224 */ /* 0x004fe200078e001f */
[----:B------:R-:W-:Y:S01]  /*3650*/  SHF.R.U32.HI R58, RZ, 0x10, R57 ;  /* 0x00000010ff3a7819 */ /* 0x000fe20000011639 */
[----:B------:R-:W-:Y:S02]  /*3660*/  HADD2.F32 R88, -RZ, R53.H0_H0 ;  /* 0x20000035ff587230 */ /* 0x000fe40000004100 */
[--C-:B------:R-:W-:Y:S02]  /*3670*/  HADD2.F32 R31, -RZ, R29.reuse.H1_H1 ;  /* 0x3000001dff1f7230 */ /* 0x100fe40000004100 */
[----:B------:R-:W-:-:S02]  /*3680*/  HADD2.F32 R53, -RZ, R29.H0_H0 ;  /* 0x2000001dff357230 */ /* 0x000fc40000004100 */
[----:B------:R-:W-:Y:S02]  /*3690*/  HADD2.F32 R58, -RZ, R58.H0_H0 ;  /* 0x2000003aff3a7230 */ /* 0x000fe40000004100 */
[--C-:B------:R-:W-:Y:S02]  /*36a0*/  HADD2.F32 R29, -RZ, R51.reuse.H1_H1 ;  /* 0x30000033ff1d7230 */ /* 0x100fe40000004100 */
[-C--:B------:R-:W-:Y:S01]  /*36b0*/  FMUL.FTZ R90, R53, R88.reuse ;  /* 0x00000058355a7220 */ /* 0x080fe20000410000 */
[----:B------:R-:W-:Y:S02]  /*36c0*/  HADD2.F32 R51, -RZ, R51.H0_H0 ;  /* 0x20000033ff337230 */ /* 0x000fe40000004100 */
[----:B------:R-:W-:Y:S02]  /*36d0*/  HADD2.F32 R56, -RZ, R50.H0_H0 ;  /* 0x20000032ff387230 */ /* 0x000fe40000004100 */
[----:B------:R-:W-:Y:S01]  /*36e0*/  FMUL.FTZ R50, R31, R88 ;  /* 0x000000581f327220 */ /* 0x000fe20000410000 */
[----:B------:R-:W-:-:S02]  /*36f0*/  HADD2.F32 R52, -RZ, R52.H0_H0 ;  /* 0x20000034ff347230 */ /* 0x000fc40000004100 */
[-C--:B------:R-:W-:Y:S01]  /*3700*/  FMUL.FTZ R88, R29, R58.reuse ;  /* 0x0000003a1d587220 */ /* 0x080fe20000410000 */
[----:B------:R-:W-:Y:S01]  /*3710*/  FMUL.FTZ R58, R51, R58 ;  /* 0x0000003a333a7220 */ /* 0x000fe20000410000 */
[----:B------:R-:W-:Y:S02]  /*3720*/  HADD2.F32 R57, -RZ, R115.H0_H0 ;  /* 0x20000073ff397230 */ /* 0x000fe40000004100 */
[-C--:B------:R-:W-:Y:S01]  /*3730*/  FFMA.FTZ R50, R53, R52.reuse, -R50 ;  /* 0x0000003435327223 */ /* 0x080fe20000010832 */
[----:B------:R-:W-:Y:S01]  /*3740*/  FFMA.FTZ R31, R31, R52, R90 ;  /* 0x000000341f1f7223 */ /* 0x000fe2000001005a */
[-C--:B------:R-:W-:Y:S01]  /*3750*/  FFMA.FTZ R51, R51, R56.reuse, -R88 ;  /* 0x0000003833337223 */ /* 0x080fe20000010858 */
[----:B------:R-:W-:Y:S01]  /*3760*/  FFMA.FTZ R56, R29, R56, R58 ;  /* 0x000000381d387223 */ /* 0x000fe2000001003a */
[--C-:B------:R-:W-:Y:S02]  /*3770*/  HADD2.F32 R52, -RZ, R28.reuse.H1_H1 ;  /* 0x3000001cff347230 */ /* 0x100fe40000004100 */
[----:B------:R-:W-:-:S02]  /*3780*/  HADD2.F32 R58, -RZ, R28.H0_H0 ;  /* 0x2000001cff3a7230 */ /* 0x000fc40000004100 */
[----:B------:R-:W-:Y:S02]  /*3790*/  HADD2.F32 R115, -RZ, R115.H1_H1 ;  /* 0x30000073ff737230 */ /* 0x000fe40000004100 */
[-C--:B------:R-:W-:Y:S01]  /*37a0*/  FMUL.FTZ R59, R52, R57.reuse ;  /* 0x00000039343b7220 */ /* 0x080fe20000410000 */
[----:B------:R-:W-:Y:S02]  /*37b0*/  HADD2.F32 R28, -RZ, R30.H1_H1 ;  /* 0x3000001eff1c7230 */ /* 0x000fe40000004100 */
[----:B------:R-:W-:Y:S01]  /*37c0*/  FMUL.FTZ R57, R58, R57 ;  /* 0x000000393a397220 */ /* 0x000fe20000410000 */
[----:B------:R-:W-:Y:S02]  /*37d0*/  HADD2.F32 R29, -RZ, R114.H1_H1 ;  /* 0x30000072ff1d7230 */ /* 0x000fe40000004100 */
[----:B------:R-:W-:Y:S02]  /*37e0*/  HADD2.F32 R30, -RZ, R30.H0_H0 ;  /* 0x2000001eff1e7230 */ /* 0x000fe40000004100 */
[----:B------:R-:W-:Y:S01]  /*37f0*/  FMUL.FTZ R89, R28, R115 ;  /* 0x000000731c597220 */ /* 0x000fe20000410000 */
[----:B------:R-:W-:-:S02]  /*3800*/  HADD2.F32 R53, -RZ, R114.H0_H0 ;  /* 0x20000072ff357230 */ /* 0x000fc40000004100 */
[-C--:B------:R-:W-:Y:S01]  /*3810*/  FFMA.FTZ R59, R58, R29.reuse, -R59 ;  /* 0x0000001d3a3b7223 */ /* 0x080fe2000001083b */
[----:B------:R-:W-:Y:S01]  /*3820*/  FFMA.FTZ R52, R52, R29, R57 ;  /* 0x0000001d34347223 */ /* 0x000fe20000010039 */
[C---:B------:R-:W-:Y:S01]  /*3830*/  FMUL.FTZ R115, R30.reuse, R115 ;  /* 0x000000731e737220 */ /* 0x040fe20000410000 */
[----:B------:R-:W-:Y:S01]  /*3840*/  F2FP.F16.F32.PACK_AB R29, R31, R50 ;  /* 0x000000321f1d723e */ /* 0x000fe200000000ff */
[----:B------:R-:W-:Y:S01]  /*3850*/  FFMA.FTZ R89, R30, R53, -R89 ;  /* 0x000000351e597223 */ /* 0x000fe20000010859 */
[----:B------:R-:W-:Y:S01]  /*3860*/  F2FP.F16.F32.PACK_AB R31, R56, R51 ;  /* 0x00000033381f723e */ /* 0x000fe200000000ff */
[----:B------:R-:W-:Y:S01]  /*3870*/  FFMA.FTZ R28, R28, R53, R115 ;  /* 0x000000351c1c7223 */ /* 0x000fe20000010073 */
[----:B------:R-:W-:-:S04]  /*3880*/  F2FP.F16.F32.PACK_AB R52, R52, R59 ;  /* 0x0000003b3434723e */ /* 0x000fc800000000ff */
[----:B------:R-:W-:Y:S01]  /*3890*/  F2FP.F16.F32.PACK_AB R30, R28, R89 ;  /* 0x000000591c1e723e */ /* 0x000fe200000000ff */
[----:B------:R-:W-:-:S07]  /*38a0*/  IMAD.MOV.U32 R28, RZ, RZ, R52 ;  /* 0x000000ffff1c7224 */ /* 0x000fce00078e0034 */
.L_x_10141:
[----:B------:R-:W-:Y:S05]  /*38b0*/  BSYNC B2 ;  /* 0x0000000000027941 */ /* 0x000fea0003800000 */
.L_x_10140:
[----:B------:R-:W-:Y:S02]  /*38c0*/  ULDC.64 UR4, c[0x0][0x208] ;  /* 0x0000820000047ab9 */ /* 0x000fe40000000a00 */
[----:B--2---:R2:W-:Y:S03]  /*38d0*/  STG.E.128 desc[UR4][R32.64+0x20], R28 ;  /* 0x0000201c20007986 */ /* 0x0045e6000c101d04 */
.L_x_10139:
[----:B------:R-:W-:Y:S05]  /*38e0*/  BSYNC B1 ;  /* 0x0000000000017941 */ /* 0x000fea0003800000 */
.L_x_10138:
        /* <DEDUP_REMOVED lines=19> */
[--C-:B------:R-:W-:Y:S02]  /*3a20*/  HADD2.F32 R48, -RZ, R47.reuse.H1_H1 ;  /* 0x3000002fff307230 */ /* 0x100fe40000004100 */
[----:B------:R-:W-:Y:S01]  /*3a30*/  FMUL.FTZ R56, R28, R51 ;  /* 0x000000331c387220 */ /* 0x000fe20000410000 */
[----:B------:R-:W-:Y:S02]  /*3a40*/  HADD2.F32 R47, -RZ, R47.H0_H0 ;  /* 0x2000002fff2f7230 */ /* 0x000fe40000004100 */
[----:B------:R-:W-:Y:S02]  /*3a50*/  HADD2.F32 R49, -RZ, R53.H0_H0 ;  /* 0x20000035ff317230 */ /* 0x000fe40000004100 */
[----:B------:R-:W-:Y:S01]  /*3a60*/  FMUL.FTZ R58, R48, R52 ;  /* 0x00000034303a7220 */ /* 0x000fe20000410000 */
[----:B------:R-:W-:-:S02]  /*3a70*/  HADD2.F32 R50, -RZ, R50.H0_H0 ;  /* 0x20000032ff327230 */ /* 0x000fc40000004100 */
[----:B------:R-:W-:Y:S01]  /*3a80*/  FMUL.FTZ R51, R47, R52 ;  /* 0x000000342f337220 */ /* 0x000fe20000410000 */
[-C--:B------:R-:W-:Y:S01]  /*3a90*/  FFMA.FTZ R28, R28, R49.reuse, -R29 ;  /* 0x000000311c1c7223 */ /* 0x080fe2000001081d */
[----:B------:R-:W-:Y:S01]  /*3aa0*/  FFMA.FTZ R29, R31, R49, R56 ;  /* 0x000000311f1d7223 */ /* 0x000fe20000010038 */
[-C--:B------:R-:W-:Y:S01]  /*3ab0*/  FFMA.FTZ R31, R47, R50.reuse, -R58 ;  /* 0x000000322f1f7223 */ /* 0x080fe2000001083a */
[----:B------:R-:W-:Y:S01]  /*3ac0*/  FFMA.FTZ R48, R48, R50, R51 ;  /* 0x0000003230307223 */ /* 0x000fe20000010033 */
[--C-:B------:R-:W-:Y:S02]  /*3ad0*/  HADD2.F32 R47, -RZ, R46.reuse.H1_H1 ;  /* 0x3000002eff2f7230 */ /* 0x100fe40000004100 */
[----:B------:R-:W-:Y:S01]  /*3ae0*/  HADD2.F32 R51, -RZ, R113.H0_H0 ;  /* 0x20000071ff337230 */ /* 0x000fe20000004100 */
[----:B------:R-:W-:Y:S01]  /*3af0*/  F2FP.F16.F32.PACK_AB R29, R29, R28 ;  /* 0x0000001c1d1d723e */ /* 0x000fe200000000ff */
[----:B------:R-:W-:Y:S01]  /*3b00*/  HADD2.F32 R46, -RZ, R46.H0_H0 ;  /* 0x2000002eff2e7230 */ /* 0x000fe20000004100 */
[----:B------:R-:W-:Y:S01]  /*3b10*/  F2FP.F16.F32.PACK_AB R31, R48, R31 ;  /* 0x0000001f301f723e */ /* 0x000fe200000000ff */
[----:B------:R-:W-:-:S02]  /*3b20*/  HADD2.F32 R49, -RZ, R30.H1_H1 ;  /* 0x3000001eff317230 */ /* 0x000fc40000004100 */
[-C--:B------:R-:W-:Y:S01]  /*3b30*/  FMUL.FTZ R53, R47, R51.reuse ;  /* 0x000000332f357220 */ /* 0x080fe20000410000 */
[----:B------:R-:W-:Y:S02]  /*3b40*/  HADD2.F32 R113, -RZ, R113.H1_H1 ;  /* 0x30000071ff717230 */ /* 0x000fe40000004100 */
        /* <DEDUP_REMOVED lines=12> */
.L_x_10145:
[----:B------:R-:W-:Y:S05]  /*3c10*/  BSYNC B2 ;  /* 0x0000000000027941 */ /* 0x000fea0003800000 */
.L_x_10144:
[----:B------:R-:W-:Y:S02]  /*3c20*/  ULDC.64 UR4, c[0x0][0x208] ;  /* 0x0000820000047ab9 */ /* 0x000fe40000000a00 */
[----:B--2---:R3:W-:Y:S03]  /*3c30*/  STG.E.128 desc[UR4][R32.64+0x40], R28 ;  /* 0x0000401c20007986 */ /* 0x0047e6000c101d04 */
.L_x_10143:
[----:B------:R-:W-:Y:S05]  /*3c40*/  BSYNC B1 ;  /* 0x0000000000017941 */ /* 0x000fea0003800000 */
.L_x_10142:
        /* <DEDUP_REMOVED lines=49> */
.L_x_10149:
[----:B------:R-:W-:Y:S05]  /*3f60*/  BSYNC B2 ;  /* 0x0000000000027941 */ /* 0x000fea0003800000 */
.L_x_10148:
[----:B------:R-:W-:Y:S02]  /*3f70*/  ULDC.64 UR4, c[0x0][0x208] ;  /* 0x0000820000047ab9 */ /* 0x000fe40000000a00 */
[----:B--2---:R4:W-:Y:S03]  /*3f80*/  STG.E.128 desc[UR4][R32.64+0x60], R28 ;  /* 0x0000601c20007986 */ /* 0x0049e6000c101d04 */
.L_x_10147:
[----:B------:R-:W-:Y:S05]  /*3f90*/  BSYNC B1 ;  /* 0x0000000000017941 */ /* 0x000fea0003800000 */
.L_x_10146:
        /* <DEDUP_REMOVED lines=49> */
.L_x_10153:
[----:B------:R-:W-:Y:S05]  /*42b0*/  BSYNC B2 ;  /* 0x0000000000027941 */ /* 0x000fea0003800000 */
.L_x_10152:
[----:B------:R-:W-:Y:S02]  /*42c0*/  ULDC.64 UR4, c[0x0][0x208] ;  /* 0x0000820000047ab9 */ /* 0x000fe40000000a00 */
[----:B--2---:R1:W-:Y:S03]  /*42d0*/  STG.E.128 desc[UR4][R32.64+0x80], R28 ;  /* 0x0000801c20007986 */ /* 0x0043e6000c101d04 */
.L_x_10151:
[----:B------:R-:W-:Y:S05]  /*42e0*/  BSYNC B1 ;  /* 0x0000000000017941 */ /* 0x000fea0003800000 */
.L_x_10150:
        /* <DEDUP_REMOVED lines=48> */
.L_x_10155:
[----:B------:R-:W-:Y:S05]  /*45f0*/  BSYNC B1 ;  /* 0x0000000000017941 */ /* 0x000fea0003800000 */
.L_x_10154:
[----:B------:R-:W-:Y:S02]  /*4600*/  ULDC.64 UR4, c[0x0][0x208] ;  /* 0x0000820000047ab9 */ /* 0x000fe40000000a00 */
[----:B--2---:R1:W-:Y:S01]  /*4610*/  STG.E.128 desc[UR4][R32.64+0xa0], R28 ;  /* 0x0000a01c20007986 */ /* 0x0043e2000c101d04 */
[----:B------:R-:W-:Y:S05]  /*4620*/  BRA `(.L_x_10133) ;  /* 0x00000020006c7947 */ /* 0x000fea0003800000 */
.L_x_10127:
        /* <DEDUP_REMOVED lines=22> */
[----:B------:R-:W-:Y:S01]  /*4790*/  CS2R R48, SRZ ;  /* 0x0000000000307805 */ /* 0x000fe2000001ff00 */
[----:B------:R-:W-:-:S02]  /*47a0*/  ULDC.64 UR6, c[0x0][0x208] ;  /* 0x0000820000067ab9 */ /* 0x000fc40000000a00 */
        /* <DEDUP_REMOVED lines=25> */
.L_x_10157:
[----:B------:R-:W-:Y:S05]  /*4940*/  BSYNC B1 ;  /* 0x0000000000017941 */ /* 0x000fea0003800000 */
.L_x_10156:
        /* <DEDUP_REMOVED lines=47> */
.L_x_10158:
[----:B------:R-:W2:Y:S01]  /*4c40*/  LDL R52, [R1+0x28] ;  /* 0x0000280001347983 */ /* 0x000ea20000100800 */
[----:B------:R-:W-:Y:S01]  /*4c50*/  IMAD R15, R145, 0x8, R22 ;  /* 0x00000008910f7824 */ /* 0x000fe200078e0216 */
[----:B------:R-:W-:Y:S01]  /*4c60*/  BSSY B1, `(.L_x_10159) ;  /* 0x0000004000017945 */ /* 0x000fe20003800000 */
[----:B--2---:R-:W-:-:S04]  /*4c70*/  SHF.L.U32 R86, R52, 0x1f, RZ ;  /* 0x0000001f34567819 */ /* 0x004fc800000006ff */
[----:B------:R-:W0:Y:S02]  /*4c80*/  SYNCS.PHASECHK.TRANS64.TRYWAIT P5, [R15+URZ+0x31c90], R86 ;  /* 0x031c90560f0075a7 */ /* 0x000e2400080a017f */
[----:B0-----:R-:W-:Y:S05]  /*4c90*/  @!P5 BRA `(.L_x_10160) ;  /* 0x000001c4009cd947 */ /* 0x001fea0003800000 */
.L_x_10378:
[----:B------:R-:W-:Y:S05]  /*4ca0*/  BSYNC B1 ;  /* 0x0000000000017941 */ /* 0x000fea0003800000 */
.L_x_10159:
        /* <DEDUP_REMOVED lines=49> */
[C---:B------:R-:W-:Y:S01]  /*4fc0*/  FMUL.FTZ R112, R113.reuse, R112 ;  /* 0x0000007071707220 */ /* 0x040fe20000410000 */
[----:B------:R-:W-:Y:S02]  /*4fd0*/  HADD2.F32 R37, -RZ, R37.H0_H0 ;  /* 0x20000025ff257230 */ /* 0x000fe40000004100 */
[-C--:B------:R-:W-:Y:S01]  /*4fe0*/  FFMA.FTZ R57, R113, R114.reuse, -R116 ;  /* 0x0000007271397223 */ /* 0x080fe20000010874 */
[----:B------:R-:W-:Y:S01]  /*4ff0*/  FFMA.FTZ R53, R53, R114, R112 ;  /* 0x0000007235357223 */ /* 0x000fe20000010070 */
[--C-:B------:R-:W-:Y:S01]  /*5000*/  SHF.R.U32.HI R112, RZ, 0x10, R49.reuse ;  /* 0x00000010ff707819 */ /* 0x100fe20000011631 */
[----:B------:R-:W-:Y:S01]  /*5010*/  HADD2.F32 R114, -RZ, R120.H1_H1 ;  /* 0x30000078ff727230 */ /* 0x000fe20000004100 */
[----:B------:R-:W-:Y:S01]  /*5020*/  SHF.R.U64 R49, R48, 0x10, R49 ;  /* 0x0000001030317819 */ /* 0x000fe20000001231 */
[----:B------:R-:W-:-:S02]  /*5030*/  HADD2.F32 R48, -RZ, R111.H1_H1 ;  /* 0x3000006fff307230 */ /* 0x000fc40000004100 */
[----:B------:R-:W-:Y:S02]  /*5040*/  HADD2.F32 R111, -RZ, R112.H0_H0 ;  /* 0x20000070ff6f7230 */ /* 0x000fe40000004100 */
[----:B------:R-:W-:Y:S02]  /*5050*/  HADD2.F32 R112, -RZ, R120.H0_H0 ;  /* 0x20000078ff707230 */ /* 0x000fe40000004100 */
[----:B------:R-:W-:Y:S02]  /*5060*/  HADD2.F32 R120, -RZ, R126.H1_H1 ;  /* 0x3000007eff787230 */ /* 0x000fe40000004100 */
[-C--:B------:R-:W-:Y:S01]  /*5070*/  FMUL.FTZ R113, R48, R111.reuse ;  /* 0x0000006f30717220 */ /* 0x080fe20000410000 */
[C---:B------:R-:W-:Y:S01]  /*5080*/  FMUL.FTZ R111, R110.reuse, R111 ;  /* 0x0000006f6e6f7220 */ /* 0x040fe20000410000 */
[----:B------:R-:W-:Y:S02]  /*5090*/  HADD2.F32 R49, -RZ, R49.H0_H0 ;  /* 0x20000031ff317230 */ /* 0x000fe40000004100 */
        /* <DEDUP_REMOVED lines=9> */
[-C--:B------:R-:W-:Y:S01]  /*5130*/  FFMA.FTZ R37, R113, R112.reuse, -R116 ;  /* 0x0000007071257223 */ /* 0x080fe20000010874 */
[----:B------:R-:W-:Y:S02]  /*5140*/  HADD2.F32 R113, -RZ, R126.H0_H0 ;  /* 0x2000007eff717230 */ /* 0x000fe40000004100 */
[----:B------:R-:W-:Y:S01]  /*5150*/  FFMA.FTZ R111, R111, R112, R114 ;  /* 0x000000706f6f7223 */ /* 0x000fe20000010072 */
[----:B------:R-:W-:Y:S01]  /*5160*/  SHF.R.U32.HI R112, RZ, 0x10, R39 ;  /* 0x00000010ff707819 */ /* 0x000fe20000011627 */
[----:B------:R-:W-:Y:S01]  /*5170*/  HADD2.F32 R114, -RZ, R55.H1_H1 ;  /* 0x30000037ff727230 */ /* 0x000fe20000004100 */
[--C-:B------:R-:W-:Y:S01]  /*5180*/  SHF.R.U64 R39, R50, 0x10, R51.reuse ;  /* 0x0000001032277819 */ /* 0x100fe20000001233 */
[----:B------:R-:W-:Y:S01]  /*5190*/  HADD2.F32 R50, -RZ, R59.H1_H1 ;  /* 0x3000003bff327230 */ /* 0x000fe20000004100 */
[----:B------:R-:W-:Y:S01]  /*51a0*/  SHF.R.U32.HI R51, RZ, 0x10, R51 ;  /* 0x00000010ff337819 */ /* 0x000fe20000011633 */
[----:B------:R-:W-:-:S02]  /*51b0*/  HADD2.F32 R55, -RZ, R112.H0_H0 ;  /* 0x20000070ff377230 */ /* 0x000fc40000004100 */
[----:B------:R-:W-:Y:S02]  /*51c0*/  HADD2.F32 R39, -RZ, R39.H0_H0 ;  /* 0x20000027ff277230 */ /* 0x000fe40000004100 */
[----:B------:R-:W-:Y:S02]  /*51d0*/  HADD2.F32 R51, -RZ, R51.H0_H0 ;  /* 0x20000033ff337230 */ /* 0x000fe40000004100 */
[----:B------:R-:W-:-:S03]  /*51e0*/  IMAD.MOV.U32 R57, RZ, RZ, R48 ;  /* 0x000000ffff397224 */ /* 0x000fc600078e0030 */
[-C--:B------:R-:W-:Y:S01]  /*51f0*/  FMUL.FTZ R59, R50, R51.reuse ;  /* 0x00000033323b7220 */ /* 0x080fe20000410000 */
[----:B------:R-:W-:-:S03]  /*5200*/  FMUL.FTZ R51, R114, R51 ;  /* 0x0000003372337220 */ /* 0x000fc60000410000 */
[-C--:B------:R-:W-:Y:S01]  /*5210*/  FFMA.FTZ R112, R114, R55.reuse, -R59 ;  /* 0x0000003772707223 */ /* 0x080fe2000001083b */
[----:B------:R-:W-:Y:S01]  /*5220*/  FFMA.FTZ R50, R50, R55, R51 ;  /* 0x0000003732327223 */ /* 0x000fe20000010033 */
[----:B------:R-:W-:Y:S02]  /*5230*/  HADD2.F32 R51, -RZ, R56.H0_H0 ;  /* 0x20000038ff337230 */ /* 0x000fe40000004100 */
[----:B------:R-:W-:Y:S02]  /*5240*/  HADD2.F32 R55, -RZ, R52.H0_H0 ;  /* 0x20000034ff377230 */ /* 0x000fe40000004100 */
[----:B------:R-:W-:Y:S02]  /*5250*/  HADD2.F32 R114, -RZ, R123.H1_H1 ;  /* 0x3000007bff727230 */ /* 0x000fe40000004100 */
[-C--:B------:R-:W-:Y:S01]  /*5260*/  FMUL.FTZ R116, R51, R120.reuse ;  /* 0x0000007833747220 */ /* 0x080fe20000410000 */
[----:B------:R-:W-:Y:S02]  /*5270*/  HADD2.F32 R56, -RZ, R56.H1_H1 ;  /* 0x30000038ff387230 */ /* 0x000fe40000004100 */
[----:B------:R-:W-:Y:S01]  /*5280*/  FMUL.FTZ R120, R55, R120 ;  /* 0x0000007837787220 */ /* 0x000fe20000410000 */
[----:B------:R-:W-:-:S02]  /*5290*/  HADD2.F32 R52, -RZ, R52.H1_H1 ;  /* 0x30000034ff347230 */ /* 0x000fc40000004100 */
[-C--:B------:R-:W-:Y:S01]  /*52a0*/  FFMA.FTZ R116, R55, R114.reuse, -R116 ;  /* 0x0000007237747223 */ /* 0x080fe20000010874 */
[----:B------:R-:W-:Y:S01]  /*52b0*/  F2FP.F16.F32.PACK_AB R50, R50, R111 ;  /* 0x0000006f3232723e */ /* 0x000fe200000000ff */
[----:B------:R-:W-:Y:S01]  /*52c0*/  FFMA.FTZ R120, R51, R114, R120 ;  /* 0x0000007233787223 */ /* 0x000fe20000010078 */
[----:B------:R-:W-:Y:S02]  /*52d0*/  HADD2.F32 R51, -RZ, R36.H0_H0 ;  /* 0x20000024ff337230 */ /* 0x000fe40000004100 */
[-C--:B------:R-:W-:Y:S01]  /*52e0*/  FMUL.FTZ R55, R56, R49.reuse ;  /* 0x0000003138377220 */ /* 0x080fe20000410000 */
[C---:B------:R-:W-:Y:S01]  /*52f0*/  FMUL.FTZ R59, R52.reuse, R49 ;  /* 0x00000031343b7220 */ /* 0x040fe20000410000 */
[----:B------:R-:W-:Y:S02]  /*5300*/  HADD2.F32 R36, -RZ, R58.H0_H0 ;  /* 0x2000003aff247230 */ /* 0x000fe40000004100 */
[----:B------:R-:W-:Y:S01]  /*5310*/  FFMA.FTZ R49, R52, R51, -R55 ;  /* 0x0000003334317223 */ /* 0x000fe20000010837 */
[----:B------:R-:W-:-:S02]  /*5320*/  HADD2.F32 R52, -RZ, R54.H0_H0 ;  /* 0x20000036ff347230 */ /* 0x000fc40000004100 */
[----:B------:R-:W-:Y:S01]  /*5330*/  FFMA.FTZ R51, R56, R51, R59 ;  /* 0x0000003338337223 */ /* 0x000fe2000001003b */
[----:B------:R-:W-:Y:S02]  /*5340*/  HADD2.F32 R55, -RZ, R123.H0_H0 ;  /* 0x2000007bff377230 */ /* 0x000fe40000004100 */
[-C--:B------:R-:W-:Y:S01]  /*5350*/  FMUL.FTZ R59, R36, R113.reuse ;  /* 0x00000071243b7220 */ /* 0x080fe20000410000 */
[----:B------:R-:W-:Y:S02]  /*5360*/  HADD2.F32 R58, -RZ, R58.H1_H1 ;  /* 0x3000003aff3a7230 */ /* 0x000fe40000004100 */
[C---:B------:R-:W-:Y:S01]  /*5370*/  FMUL.FTZ R113, R52.reuse, R113 ;  /* 0x0000007134717220 */ /* 0x040fe20000410000 */
[----:B------:R-:W-:Y:S02]  /*5380*/  HADD2.F32 R54, -RZ, R54.H1_H1 ;  /* 0x30000036ff367230 */ /* 0x000fe40000004100 */
[-C--:B------:R-:W-:Y:S01]  /*5390*/  FFMA.FTZ R59, R52, R55.reuse, -R59 ;  /* 0x00000037343b7223 */ /* 0x080fe2000001083b */
[----:B------:R-:W-:Y:S01]  /*53a0*/  F2FP.F16.F32.PACK_AB R52, R49, R116 ;  /* 0x000000743134723e */ /* 0x000fe200000000ff */
[----:B------:R-:W-:Y:S01]  /*53b0*/  FFMA.FTZ R113, R36, R55, R113 ;  /* 0x0000003724717223 */ /* 0x000fe20000010071 */
[----:B------:R-:W-:-:S02]  /*53c0*/  HADD2.F32 R55, -RZ, R38.H0_H0 ;  /* 0x20000026ff377230 */ /* 0x000fc40000004100 */
[-C--:B------:R-:W-:Y:S01]  /*53d0*/  FMUL.FTZ R123, R58, R39.reuse ;  /* 0x000000273a7b7220 */ /* 0x080fe20000410000 */
[C---:B------:R-:W-:Y:S01]  /*53e0*/  FMUL.FTZ R39, R54.reuse, R39 ;  /* 0x0000002736277220 */ /* 0x040fe20000410000 */
[----:B------:R-:W-:Y:S02]  /*53f0*/  F2FP.F16.F32.PACK_AB R56, R51, R120 ;  /* 0x000000783338723e */ /* 0x000fe400000000ff */
[-C--:B------:R-:W-:Y:S01]  /*5400*/  FFMA.FTZ R54, R54, R55.reuse, -R123 ;  /* 0x0000003736367223 */ /* 0x080fe2000001087b */
[----:B------:R-:W-:Y:S01]  /*5410*/  FFMA.FTZ R58, R58, R55, R39 ;  /* 0x000000373a3a7223 */ /* 0x000fe20000010027 */
[----:B------:R-:W-:-:S03]  /*5420*/  F2FP.F16.F32.PACK_AB R55, R112, R37 ;  /* 0x000000257037723e */ /* 0x000fc600000000ff */
[----:B------:R-:W-:Y:S01]  /*5430*/  F2FP.F16.F32.PACK_AB R54, R54, R59 ;  /* 0x0000003b3636723e */ /* 0x000fe200000000ff */
[----:B------:R-:W-:Y:S01]  /*5440*/  IMAD.MOV.U32 R59, RZ, RZ, R50 ;  /* 0x000000ffff3b7224 */ /* 0x000fe200078e0032 */
[----:B------:R-:W-:-:S07]  /*5450*/  F2FP.F16.F32.PACK_AB R58, R58, R113 ;  /* 0x000000713a3a723e */ /* 0x000fce00000000ff */
.L_x_10164:
[----:B------:R-:W-:Y:S05]  /*5460*/  BSYNC B2 ;  /* 0x0000000000027941 */ /* 0x000fea0003800000 */
.L_x_10163:
[----:B------:R-:W-:Y:S01]  /*5470*/  IADD3 R37, P4, P5, R20, R90, R6 ;  /* 0x0000005a14257210 */ /* 0x000fe20007d9e006 */
[----:B------:R-:W-:-:S03]  /*5480*/  ULDC.64 UR4, c[0x0][0x208] ;  /* 0x0000820000047ab9 */ /* 0x000fc60000000a00 */
        /* <DEDUP_REMOVED lines=11> */
.L_x_10162:
[----:B------:R-:W-:Y:S05]  /*5540*/  BSYNC B1 ;  /* 0x0000000000017941 */ /* 0x000fea0003800000 */
.L_x_10161:
[----:B------:R-:W-:Y:S01]  /*5550*/  ISETP.NE.AND P4, PT, R10, RZ, PT ;  /* 0x000000ff0a00720c */ /* 0x000fe20003f85270 */
[----:B------:R-:W-:-:S12]  /*5560*/  BSSY B1, `(.L_x_10165) ;  /* 0x0000081000017945 */ /* 0x000fd80003800000 */
[----:B------:R-:W-:Y:S05]  /*5570*/  @!P4 BRA `(.L_x_10166) ;  /* 0x0000000400fcc947 */ /* 0x000fea0003800000 */
[----:B------:R-:W2:Y:S04]  /*5580*/  LDL R48, [R1+0x2c] ;  /* 0x00002c0001307983 */ /* 0x000ea80000100800 */
[----:B-1----:R-:W3:Y:S04]  /*5590*/  LDL R38, [R1+0x30] ;  /* 0x0000300001267983 */ /* 0x002ee80000100800 */
[----:B------:R-:W4:Y:S01]  /*55a0*/  LDL R39, [R1+0x34] ;  /* 0x0000340001277983 */ /* 0x000f220000100800 */
        /* <DEDUP_REMOVED lines=9> */
[----:B------:R-:W-:Y:S01]  /*5640*/  VIADD R54, R147, 0x10 ;  /* 0x0000001093367836 */ /* 0x000fe20000000000 */
[----:B------:R-:W-:-:S04]  /*5650*/  IADD3 R52, P4, P5, R20, R90, R7 ;  /* 0x0000005a14347210 */ /* 0x000fc80007d9e007 */
[----:B------:R-:W-:Y:S02]  /*5660*/  IADD3.X R53, R0, R107, R92, P4, P5 ;  /* 0x0000006b00357210 */ /* 0x000fe400027ea45c */
        /* <DEDUP_REMOVED lines=34> */
[--C-:B------:R-:W-:Y:S02]  /*5890*/  HADD2.F32 R109, -RZ, R124.reuse.H1_H1 ;  /* 0x3000007cff6d7230 */ /* 0x100fe40000004100 */
        /* <DEDUP_REMOVED lines=8> */
[----:B------:R-:W-:-:S02]  /*5920*/  HADD2.F32 R116, -RZ, R122.H1_H1 ;  /* 0x3000007aff747230 */ /* 0x000fc40000004100 */
[-C--:B------:R-:W-:Y:S01]  /*5930*/  FMUL.FTZ R51, R58, R109.reuse ;  /* 0x0000006d3a337220 */ /* 0x080fe20000410000 */
[----:B------:R-:W-:Y:S02]  /*5940*/  HADD2.F32 R112, -RZ, R122.H0_H0 ;  /* 0x2000007aff707230 */ /* 0x000fe40000004100 */
[C---:B------:R-:W-:Y:S01]  /*5950*/  FMUL.FTZ R109, R110.reuse, R109 ;  /* 0x0000006d6e6d7220 */ /* 0x040fe20000410000 */
[----:B------:R-:W-:Y:S02]  /*5960*/  HADD2.F32 R33, -RZ, R44.H0_H0 ;  /* 0x2000002cff217230 */ /* 0x000fe40000004100 */
[-C--:B------:R-:W-:Y:S01]  /*5970*/  FFMA.FTZ R51, R110, R59.reuse, -R51 ;  /* 0x0000003b6e337223 */ /* 0x080fe20000010833 */
[----:B------:R-:W-:Y:S02]  /*5980*/  HADD2.F32 R110, -RZ, R39.H1_H1 ;  /* 0x30000027ff6e7230 */ /* 0x000fe40000004100 */
[----:B------:R-:W-:Y:S01]  /*5990*/  FFMA.FTZ R109, R58, R59, R109 ;  /* 0x0000003b3a6d7223 */ /* 0x000fe2000001006d */
[----:B------:R-:W-:Y:S01]  /*59a0*/  SHF.R.U32.HI R59, RZ, 0x10, R47 ;  /* 0x00000010ff3b7819 */ /* 0x000fe2000001162f */
[----:B------:R-:W-:Y:S01]  /*59b0*/  HADD2.F32 R58, -RZ, R57.H1_H1 ;  /* 0x30000039ff3a7230 */ /* 0x000fe20000004100 */
[----:B------:R-:W-:Y:S01]  /*59c0*/  F2FP.F16.F32.PACK_AB R54, R37, R54 ;  /* 0x000000362536723e */ /* 0x000fe200000000ff */
[----:B------:R-:W-:-:S02]  /*59d0*/  IMAD.MOV.U32 R37, RZ, RZ, R49 ;  /* 0x000000ffff257224 */ /* 0x000fc400078e0031 */
[----:B------:R-:W-:Y:S01]  /*59e0*/  HADD2.F32 R57, -RZ, R59.H0_H0 ;  /* 0x2000003bff397230 */ /* 0x000fe20000004100 */
[----:B------:R-:W-:Y:S01]  /*59f0*/  SHF.R.U32.HI R59, RZ, 0x10, R35 ;  /* 0x00000010ff3b7819 */ /* 0x000fe20000011623 */
[----:B------:R-:W-:Y:S02]  /*5a00*/  HADD2.F32 R35, -RZ, R32.H0_H0 ;  /* 0x20000020ff237230 */ /* 0x000fe40000004100 */
[--C-:B------:R-:W-:Y:S02]  /*5a10*/  HADD2.F32 R32, -RZ, R50.reuse.H0_H0 ;  /* 0x20000032ff207230 */ /* 0x100fe40000004100 */
[----:B------:R-:W-:Y:S02]  /*5a20*/  HADD2.F32 R39, -RZ, R59.H0_H0 ;  /* 0x2000003bff277230 */ /* 0x000fe40000004100 */
[-C--:B------:R-:W-:Y:S01]  /*5a30*/  FMUL.FTZ R59, R58, R57.reuse ;  /* 0x000000393a3b7220 */ /* 0x080fe20000410000 */
[----:B------:R-:W-:Y:S01]  /*5a40*/  FMUL.FTZ R57, R110, R57 ;  /* 0x000000396e397220 */ /* 0x000fe20000410000 */
[----:B------:R-:W-:-:S02]  /*5a50*/  HADD2.F32 R50, -RZ, R50.H1_H1 ;  /* 0x30000032ff327230 */ /* 0x000fc40000004100 */
        /* <DEDUP_REMOVED lines=8> */
[----:B------:R-:W-:-:S02]  /*5ae0*/  IMAD.MOV.U32 R49, RZ, RZ, R54 ;  /* 0x000000ffff317224 */ /* 0x000fc400078e0036 */
[-C--:B------:R-:W-:Y:S01]  /*5af0*/  FFMA.FTZ R114, R57, R112.reuse, -R114 ;  /* 0x0000007039727223 */ /* 0x080fe20000010872 */
[----:B------:R-:W-:Y:S01]  /*5b00*/  FFMA.FTZ R116, R39, R112, R116 ;  /* 0x0000007027747223 */ /* 0x000fe20000010074 */
[-C--:B------:R-:W-:Y:S01]  /*5b10*/  FMUL.FTZ R39, R48, R33.reuse ;  /* 0x0000002130277220 */ /* 0x080fe20000410000 */
[----:B------:R-:W-:-:S03]  /*5b20*/  FMUL.FTZ R45, R36, R33 ;  /* 0x00000021242d7220 */ /* 0x000fc60000410000 */
[-C--:B------:R-:W-:Y:S01]  /*5b30*/  FFMA.FTZ R33, R36, R35.reuse, -R39 ;  /* 0x0000002324217223 */ /* 0x080fe20000010827 */
[--C-:B------:R-:W-:Y:S02]  /*5b40*/  HADD2.F32 R39, -RZ, R121.reuse.H1_H1 ;  /* 0x30000079ff277230 */ /* 0x100fe40000004100 */
[----:B------:R-:W-:Y:S01]  /*5b50*/  FFMA.FTZ R35, R48, R35, R45 ;  /* 0x0000002330237223 */ /* 0x000fe2000001002d */
[----:B------:R-:W-:Y:S02]  /*5b60*/  HADD2.F32 R36, -RZ, R38.H0_H0 ;  /* 0x20000026ff247230 */ /* 0x000fe40000004100 */
[----:B------:R-:W-:Y:S02]  /*5b70*/  HADD2.F32 R121, -RZ, R121.H0_H0 ;  /* 0x20000079ff797230 */ /* 0x000fe40000004100 */
[-C--:B------:R-:W-:Y:S01]  /*5b80*/  FMUL.FTZ R47, R32, R39.reuse ;  /* 0x00000027202f7220 */ /* 0x080fe20000410000 */
[----:B------:R-:W-:Y:S02]  /*5b90*/  HADD2.F32 R45, -RZ, R46.H0_H0 ;  /* 0x2000002eff2d7230 */ /* 0x000fe40000004100 */
[----:B------:R-:W-:Y:S01]  /*5ba0*/  FMUL.FTZ R57, R36, R39 ;  /* 0x0000002724397220 */ /* 0x000fe20000410000 */
[----:B------:R-:W-:-:S02]  /*5bb0*/  HADD2.F32 R38, -RZ, R38.H1_H1 ;  /* 0x30000026ff267230 */ /* 0x000fc40000004100 */
[----:B------:R-:W-:Y:S01]  /*5bc0*/  FFMA.FTZ R36, R36, R121, -R47 ;  /* 0x0000007924247223 */ /* 0x000fe2000001082f */
[----:B------:R-:W-:Y:S02]  /*5bd0*/  HADD2.F32 R39, -RZ, R34.H0_H0 ;  /* 0x20000022ff277230 */ /* 0x000fe40000004100 */
[-C--:B------:R-:W-:Y:S01]  /*5be0*/  FMUL.FTZ R47, R50, R45.reuse ;  /* 0x0000002d322f7220 */ /* 0x080fe20000410000 */
[----:B------:R-:W-:Y:S01]  /*5bf0*/  F2FP.F16.F32.PACK_AB R48, R33, R114 ;  /* 0x000000722130723e */ /* 0x000fe200000000ff */
[----:B------:R-:W-:Y:S01]  /*5c00*/  FMUL.FTZ R45, R38, R45 ;  /* 0x0000002d262d7220 */ /* 0x000fe20000410000 */
[----:B------:R-:W-:Y:S01]  /*5c10*/  FFMA.FTZ R32, R32, R121, R57 ;  /* 0x0000007920207223 */ /* 0x000fe20000010039 */
[-C--:B------:R-:W-:Y:S01]  /*5c20*/  FFMA.FTZ R47, R38, R39.reuse, -R47 ;  /* 0x00000027262f7223 */ /* 0x080fe2000001082f */
[----:B------:R-:W-:Y:S01]  /*5c30*/  F2FP.F16.F32.PACK_AB R35, R35, R116 ;  /* 0x000000742323723e */ /* 0x000fe200000000ff */
[----:B------:R-:W-:Y:S01]  /*5c40*/  FFMA.FTZ R45, R50, R39, R45 ;  /* 0x00000027322d7223 */ /* 0x000fe2000001002d */
[----:B------:R-:W-:-:S02]  /*5c50*/  F2FP.F16.F32.PACK_AB R39, R110, R51 ;  /* 0x000000336e27723e */ /* 0x000fc400000000ff */
[----:B------:R-:W-:Y:S01]  /*5c60*/  F2FP.F16.F32.PACK_AB R38, R47, R36 ;  /* 0x000000242f26723e */ /* 0x000fe200000000ff */
[----:B------:R-:W-:Y:S01]  /*5c70*/  IMAD.MOV.U32 R36, RZ, RZ, R48 ;  /* 0x000000ffff247224 */ /* 0x000fe200078e0030 */
[----:B------:R-:W-:Y:S01]  /*5c80*/  F2FP.F16.F32.PACK_AB R51, R58, R109 ;  /* 0x0000006d3a33723e */ /* 0x000fe200000000ff */
[----:B------:R-:W-:Y:S01]  /*5c90*/  IMAD.MOV.U32 R48, RZ, RZ, R35 ;  /* 0x000000ffff307224 */ /* 0x000fe200078e0023 */
[----:B------:R-:W-:-:S07]  /*5ca0*/  F2FP.F16.F32.PACK_AB R50, R45, R32 ;  /* 0x000000202d32723e */ /* 0x000fce00000000ff */
.L_x_10168:
[----:B------:R-:W-:Y:S05]  /*5cb0*/  BSYNC B2 ;  /* 0x0000000000027941 */ /* 0x000fea0003800000 */
.L_x_10167:
        /* <DEDUP_REMOVED lines=11> */
.L_x_10166:
[----:B------:R-:W-:Y:S05]  /*5d70*/  BSYNC B1 ;  /* 0x0000000000017941 */ /* 0x000fea0003800000 */
.L_x_10165:
[----:B------:R-:W-:-:S13]  /*5d80*/  ISETP.NE.AND P4, PT, R11, RZ, PT ;  /* 0x000000ff0b00720c */ /* 0x000fda0003f85270 */
[----:B------:R-:W-:Y:S05]  /*5d90*/  @!P4 BRA `(.L_x_10133) ;  /* 0x000000080090c947 */ /* 0x000fea0003800000 */
[----:B-1-3--:R-:W2:Y:S04]  /*5da0*/  LDL R36, [R1+0x2c] ;  /* 0x00002c0001247983 */ /* 0x00aea80000100800 */
[----:B------:R-:W3:Y:S04]  /*5db0*/  LDL R34, [R1+0x30] ;  /* 0x0000300001227983 */ /* 0x000ee80000100800 */
[----:B------:R-:W4:Y:S01]  /*5dc0*/  LDL R35, [R1+0x34] ;  /* 0x0000340001237983 */ /* 0x000f220000100800 */
[----:B------:R-:W-:Y:S01]  /*5dd0*/  VIADD R46, R147, 0x20 ;  /* 0x00000020932e7836 */ /* 0x000fe20000000000 */
[----:B------:R-:W-:-:S04]  /*5de0*/  IADD3 R32, P4, P5, R20, R90, R8 ;  /* 0x0000005a14207210 */ /* 0x000fc80007d9e008 */
[----:B------:R-:W-:Y:S02]  /*5df0*/  ISETP.GE.AND P6, PT, R46, R101, PT ;  /* 0x000000652e00720c */ /* 0x000fe40003fc6270 */
[----:B------:R-:W-:Y:S02]  /*5e00*/  IADD3.X R33, R0, R107, R87, P4, P5 ;  /* 0x0000006b00217210 */ /* 0x000fe400027ea457 */
[C---:B------:R-:W-:Y:S02]  /*5e10*/  LEA R44, P4, R32.reuse, R88, 0x1 ;  /* 0x00000058202c7211 */ /* 0x040fe400078808ff */
[----:B------:R-:W-:Y:S02]  /*5e20*/  SEL R108, R103, R108, !P6 ;  /* 0x0000006c676c7207 */ /* 0x000fe40007000000 */
[----:B------:R-:W-:Y:S02]  /*5e30*/  LEA.HI.X R45, R32, R89, R33, 0x1, P4 ;  /* 0x00000059202d7211 */ /* 0x000fe400020f0c21 */
[----:B------:R-:W-:-:S04]  /*5e40*/  SHF.R.S32.HI R33, RZ, 0x1f, R108 ;  /* 0x0000001fff217819 */ /* 0x000fc8000001146c */
[----:B------:R-:W-:-:S04]  /*5e50*/  LEA.HI R33, R33, R108, RZ, 0x4 ;  /* 0x0000006c21217211 */ /* 0x000fc800078f20ff */
[----:B------:R-:W-:-:S04]  /*5e60*/  SHF.R.S32.HI R32, RZ, 0x4, R33 ;  /* 0x00000004ff207819 */ /* 0x000fc80000011421 */
[----:B------:R-:W-:-:S04]  /*5e70*/  LEA.HI.SX32 R32, R5, R32, 0x1d ;  /* 0x0000002005207211 */ /* 0x000fc800078feaff */
[----:B------:R-:W-:Y:S01]  /*5e80*/  SHF.R.S32.HI R33, RZ, 0x1f, R32 ;  /* 0x0000001fff217819 */ /* 0x000fe20000011420 */
[----:B------:R-:W-:-:S03]  /*5e90*/  IMAD.SHL.U32 R47, R32, 0x8, RZ ;  /* 0x00000008202f7824 */ /* 0x000fc600078e00ff */
[----:B------:R-:W-:-:S04]  /*5ea0*/  LEA.HI R33, R33, R32, RZ, 0x2 ;  /* 0x0000002021217211 */ /* 0x000fc800078f10ff */
        /* <DEDUP_REMOVED lines=14> */
[--C-:B------:R-:W-:Y:S01]  /*5f90*/  SHF.R.U64 R40, R40, 0x10, R41.reuse ;  /* 0x0000001028287819 */ /* 0x100fe20000001229 */
[----:B------:R-:W-:Y:S01]  /*5fa0*/  HADD2.F32 R50, -RZ, R119.H1_H1 ;  /* 0x30000077ff327230 */ /* 0x000fe20000004100 */
[----:B------:R-:W-:Y:S01]  /*5fb0*/  SHF.R.U32.HI R51, RZ, 0x10, R41 ;  /* 0x00000010ff337819 */ /* 0x000fe20000011629 */
[----:B--2---:R-:W-:Y:S01]  /*5fc0*/  IMAD.MOV.U32 R41, RZ, RZ, R37 ;  /* 0x000000ffff297224 */ /* 0x004fe200078e0025 */
[----:B------:R-:W-:Y:S01]  /*5fd0*/  SHF.R.U64 R28, R28, 0x10, R29 ;  /* 0x000000101c1c7819 */ /* 0x000fe2000000121d */
[----:B-1----:R-:W-:Y:S01]  /*5fe0*/  IMAD.MOV.U32 R37, RZ, RZ, R35 ;  /* 0x000000ffff257224 */ /* 0x002fe200078e0023 */
[----:B------:R-:W-:Y:S01]  /*5ff0*/  SHF.R.U32.HI R46, RZ, 0x10, R29 ;  /* 0x00000010ff2e7819 */ /* 0x000fe2000001161d */
[----:B------:R-:W-:Y:S01]  /*6000*/  HADD2.F32 R35, -RZ, R33.H0_H0 ;  /* 0x20000021ff237230 */ /* 0x000fe20000004100 */
[----:B------:R-:W-:Y:S01]  /*6010*/  SHF.R.U64 R29, R30, 0x10, R31 ;  /* 0x000000101e1d7819 */ /* 0x000fe2000000121f */
[--C-:B------:R-:W-:Y:S01]  /*6020*/  HADD2.F32 R48, -RZ, R41.reuse.H0_H0 ;  /* 0x20000029ff307230 */ /* 0x100fe20000004100 */
[----:B------:R-:W-:Y:S01]  /*6030*/  SHF.R.U64 R30, R42, 0x10, R43 ;  /* 0x000000102a1e7819 */ /* 0x000fe2000000122b */
[----:B------:R-:W-:-:S02]  /*6040*/  HADD2.F32 R41, -RZ, R41.H1_H1 ;  /* 0x30000029ff297230 */ /* 0x000fc40000004100 */
[-C--:B------:R-:W-:Y:S01]  /*6050*/  FMUL.FTZ R53, R35, R50.reuse ;  /* 0x0000003223357220 */ /* 0x080fe20000410000 */
[----:B------:R-:W-:Y:S02]  /*6060*/  HADD2.F32 R51, -RZ, R51.H0_H0 ;  /* 0x20000033ff337230 */ /* 0x000fe40000004100 */
[----:B------:R-:W-:Y:S01]  /*6070*/  FMUL.FTZ R52, R48, R50 ;  /* 0x0000003230347220 */ /* 0x000fe20000410000 */
[----:B------:R-:W-:Y:S01]  /*6080*/  HADD2.F32 R42, -RZ, R33.H1_H1 ;  /* 0x30000021ff2a7230 */ /* 0x000fe20000004100 */
[----:B------:R-:W-:Y:S01]  /*6090*/  SHF.R.U32.HI R43, RZ, 0x10, R43 ;  /* 0x00000010ff2b7819 */ /* 0x000fe2000001162b */
[----:B------:R-:W-:Y:S02]  /*60a0*/  HADD2.F32 R49, -RZ, R117.H1_H1 ;  /* 0x30000075ff317230 */ /* 0x000fe40000004100 */
[-C--:B------:R-:W-:Y:S01]  /*60b0*/  FMUL.FTZ R55, R41, R51.reuse ;  /* 0x0000003329377220 */ /* 0x080fe20000410000 */
[----:B------:R-:W-:Y:S02]  /*60c0*/  HADD2.F32 R46, -RZ, R46.H0_H0 ;  /* 0x2000002eff2e7230 */ /* 0x000fe40000004100 */
[----:B------:R-:W-:Y:S01]  /*60d0*/  FMUL.FTZ R50, R42, R51 ;  /* 0x000000332a327220 */ /* 0x000fe20000410000 */
[----:B------:R-:W-:Y:S01]  /*60e0*/  SHF.R.U32.HI R31, RZ, 0x10, R31 ;  /* 0x00000010ff1f7819 */ /* 0x000fe2000001161f */
        /* <DEDUP_REMOVED lines=10> */
[-C--:B------:R-:W-:Y:S01]  /*6190*/  FMUL.FTZ R51, R50, R49.reuse ;  /* 0x0000003132337220 */ /* 0x080fe20000410000 */
[----:B------:R-:W-:Y:S02]  /*61a0*/  HADD2.F32 R41, -RZ, R39.H0_H0 ;  /* 0x20000027ff297230 */ /* 0x000fe40000004100 */
[----:B------:R-:W-:Y:S01]  /*61b0*/  FMUL.FTZ R49, R48, R49 ;  /* 0x0000003130317220 */ /* 0x000fe20000410000 */
[----:B------:R-:W-:-:S02]  /*61c0*/  HADD2.F32 R43, -RZ, R31.H0_H0 ;  /* 0x2000001fff2b7230 */ /* 0x000fc40000004100 */
[----:B------:R-:W-:Y:S02]  /*61d0*/  HADD2.F32 R52, -RZ, R115.H1_H1 ;  /* 0x30000073ff347230 */ /* 0x000fe40000004100 */
[-C--:B------:R-:W-:Y:S01]  /*61e0*/  FMUL.FTZ R56, R41, R54.reuse ;  /* 0x0000003629387220 */ /* 0x080fe20000410000 */
[----:B------:R-:W-:Y:S02]  /*61f0*/  HADD2.F32 R39, -RZ, R37.H0_H0 ;  /* 0x20000025ff277230 */ /* 0x000fe40000004100 */
[-C--:B------:R-:W-:Y:S01]  /*6200*/  FFMA.FTZ R48, R48, R43.reuse, -R51 ;  /* 0x0000002b30307223 */ /* 0x080fe20000010833 */
[----:B------:R-:W-:Y:S01]  /*6210*/  FFMA.FTZ R50, R50, R43, R49 ;  /* 0x0000002b32327223 */ /* 0x000fe20000010031 */
[----:B------:R-:W-:Y:S02]  /*6220*/  HADD2.F32 R43, -RZ, R40.H0_H0 ;  /* 0x20000028ff2b7230 */ /* 0x000fe40000004100 */
[C---:B------:R-:W-:Y:S01]  /*6230*/  FMUL.FTZ R54, R39.reuse, R54 ;  /* 0x0000003627367220 */ /* 0x040fe20000410000 */
[----:B------:R-:W-:Y:S01]  /*6240*/  FFMA.FTZ R31, R39, R52, -R56 ;  /* 0x00000034271f7223 */ /* 0x000fe20000010838 */
[----:B------:R-:W-:-:S02]  /*6250*/  HADD2.F32 R40, -RZ, R36.H0_H0 ;  /* 0x20000024ff287230 */ /* 0x000fc40000004100 */
[----:B------:R-:W-:Y:S02]  /*6260*/  HADD2.F32 R39, -RZ, R32.H0_H0 ;  /* 0x20000020ff277230 */ /* 0x000fe40000004100 */
[----:B------:R-:W-:Y:S01]  /*6270*/  FFMA.FTZ R37, R41, R52, R54 ;  /* 0x0000003429257223 */ /* 0x000fe20000010036 */
[----:B------:R-:W-:Y:S01]  /*6280*/  HADD2.F32 R36, -RZ, R36.H1_H1 ;  /* 0x30000024ff247230 */ /* 0x000fe20000004100 */
[----:B------:R-:W-:Y:S01]  /*6290*/  F2FP.F16.F32.PACK_AB R31, R48, R31 ;  /* 0x0000001f301f723e */ /* 0x000fe200000000ff */
[----:B------:R-:W-:Y:S02]  /*62a0*/  HADD2.F32 R32, -RZ, R32.H1_H1 ;  /* 0x30000020ff207230 */ /* 0x000fe40000004100 */
[----:B------:R-:W-:Y:S02]  /*62b0*/  HADD2.F32 R119, -RZ, R119.H0_H0 ;  /* 0x20000077ff777230 */ /* 0x000fe40000004100 */
[----:B------:R-:W-:Y:S01]  /*62c0*/  FMUL.FTZ R49, R36, R43 ;  /* 0x0000002b24317220 */ /* 0x000fe20000410000 */
[----:B------:R-:W-:-:S02]  /*62d0*/  HADD2.F32 R41, -RZ, R28.H0_H0 ;  /* 0x2000001cff297230 */ /* 0x000fc40000004100 */
[----:B------:R-:W-:Y:S01]  /*62e0*/  FMUL.FTZ R43, R32, R43 ;  /* 0x0000002b202b7220 */ /* 0x000fe20000410000 */
[----:B------:R-:W-:Y:S02]  /*62f0*/  HADD2.F32 R117, -RZ, R117.H0_H0 ;  /* 0x20000075ff757230 */ /* 0x000fe40000004100 */
[-C--:B------:R-:W-:Y:S01]  /*6300*/  FMUL.FTZ R28, R40, R119.reuse ;  /* 0x00000077281c7220 */ /* 0x080fe20000410000 */
[C---:B------:R-:W-:Y:S01]  /*6310*/  FMUL.FTZ R119, R39.reuse, R119 ;  /* 0x0000007727777220 */ /* 0x040fe20000410000 */
[-C--:B------:R-:W-:Y:S01]  /*6320*/  FFMA.FTZ R49, R32, R41.reuse, -R49 ;  /* 0x0000002920317223 */ /* 0x080fe20000010831 */
[----:B------:R-:W-:Y:S01]  /*6330*/  FFMA.FTZ R36, R36, R41, R43 ;  /* 0x0000002924247223 */ /* 0x000fe2000001002b */
[-C--:B------:R-:W-:Y:S01]  /*6340*/  FFMA.FTZ R28, R39, R117.reuse, -R28 ;  /* 0x00000075271c7223 */ /* 0x080fe2000001081c */
[----:B------:R-:W-:Y:S02]  /*6350*/  HADD2.F32 R41, -RZ, R30.H0_H0 ;  /* 0x2000001eff297230 */ /* 0x000fe40000004100 */
[----:B------:R-:W-:Y:S01]  /*6360*/  FFMA.FTZ R119, R40, R117, R119 ;  /* 0x0000007528777223 */ /* 0x000fe20000010077 */
[----:B------:R-:W-:Y:S01]  /*6370*/  HADD2.F32 R32, -RZ, R38.H0_H0 ;  /* 0x20000026ff207230 */ /* 0x000fe20000004100 */
[----:B------:R-:W-:Y:S01]  /*6380*/  F2FP.F16.F32.PACK_AB R50, R50, R37 ;  /* 0x000000253232723e */ /* 0x000fe200000000ff */
        /* <DEDUP_REMOVED lines=10> */
[----:B------:R-:W-:Y:S01]  /*6430*/  FMUL.FTZ R41, R34, R41 ;  /* 0x0000002922297220 */ /* 0x000fe20000410000 */
[----:B------:R-:W-:Y:S02]  /*6440*/  IMAD.MOV.U32 R37, RZ, RZ, R35 ;  /* 0x000000ffff257224 */ /* 0x000fe400078e0023 */
[-C--:B------:R-:W-:Y:S01]  /*6450*/  FFMA.FTZ R39, R32, R115.reuse, R39 ;  /* 0x0000007320277223 */ /* 0x080fe20000010027 */
[----:B------:R-:W-:Y:S01]  /*6460*/  FFMA.FTZ R43, R30, R115, -R43 ;  /* 0x000000731e2b7223 */ /* 0x000fe2000001082b */
[-C--:B------:R-:W-:Y:S01]  /*6470*/  FFMA.FTZ R38, R38, R29.reuse, R41 ;  /* 0x0000001d26267223 */ /* 0x080fe20000010029 */
[----:B------:R-:W-:Y:S01]  /*6480*/  FFMA.FTZ R34, R34, R29, -R51 ;  /* 0x0000001d22227223 */ /* 0x000fe20000010833 */
[----:B------:R-:W-:Y:S01]  /*6490*/  F2FP.F16.F32.PACK_AB R32, R49, R28 ;  /* 0x0000001c3120723e */ /* 0x000fe200000000ff */
[----:B------:R-:W-:Y:S02]  /*64a0*/  IMAD.MOV.U32 R35, RZ, RZ, R31 ;  /* 0x000000ffff237224 */ /* 0x000fe400078e001f */
[----:B------:R-:W-:Y:S01]  /*64b0*/  F2FP.F16.F32.PACK_AB R38, R38, R39 ;  /* 0x000000272626723e */ /* 0x000fe200000000ff */
[----:B------:R-:W-:Y:S01]  /*64c0*/  IMAD.MOV.U32 R39, RZ, RZ, R50 ;  /* 0x000000ffff277224 */ /* 0x000fe200078e0032 */
[----:B------:R-:W-:-:S07]  /*64d0*/  F2FP.F16.F32.PACK_AB R34, R34, R43 ;  /* 0x0000002b2222723e */ /* 0x000fce00000000ff */
.L_x_10170:
[----:B------:R-:W-:Y:S05]  /*64e0*/  BSYNC B1 ;  /* 0x0000000000017941 */ /* 0x000fea0003800000 */
.L_x_10169:
[----:B------:R-:W-:Y:S01]  /*64f0*/  ISETP.GE.AND P4, PT, R47, R106, PT ;  /* 0x0000006a2f00720c */ /* 0x000fe20003f86270 */
[----:B------:R-:W-:Y:S02]  /*6500*/  ULDC.64 UR4, c[0x0][0x208] ;  /* 0x0000820000047ab9 */ /* 0x000fe40000000a00 */
[----:B-1----:R4:W-:Y:S10]  /*6510*/  STG.E.128 desc[UR4][R44.64], R32 ;  /* 0x000000202c007986 */ /* 0x0029f4000c101d04 */
[----:B------:R-:W-:Y:S05]  /*6520*/  @P4 BRA `(.L_x_10133) ;  /* 0x0000000000ac4947 */ /* 0x000fea0003800000 */
[--C-:B------:R-:W-:Y:S01]  /*6530*/  SHF.R.S32.HI R28, RZ, 0x1f, R47.reuse ;  /* 0x0000001fff1c7819 */ /* 0x100fe2000001142f */
[----:B------:R-:W-:Y:S01]  /*6540*/  ULDC.64 UR4, c[0x0][0x208] ;  /* 0x0000820000047ab9 */ /* 0x000fe20000000a00 */
[----:B------:R-:W-:-:S04]  /*6550*/  IADD3 R47, P4, P5, R20, R90, R47 ;  /* 0x0000005a142f7210 */ /* 0x000fc80007d9e02f */
[----:B------:R-:W-:Y:S02]  /*6560*/  IADD3.X R28, R0, R107, R28, P4, P5 ;  /* 0x0000006b001c7210 */ /* 0x000fe400027ea41c */
[----:B------:R-:W-:-:S04]  /*6570*/  LEA R88, P4, R47, R88, 0x1 ;  /* 0x000000582f587211 */ /* 0x000fc800078808ff */
[----:B------:R-:W-:-:S05]  /*6580*/  LEA.HI.X R89, R47, R89, R28, 0x1, P4 ;  /* 0x000000592f597211 */ /* 0x000fca00020f0c1c */
[----:B--2---:R1:W-:Y:S01]  /*6590*/  STG.E.128 desc[UR4][R88.64], R36 ;  /* 0x0000002458007986 */ /* 0x0043e2000c101d04 */
[----:B------:R-:W-:Y:S05]  /*65a0*/  BRA `(.L_x_10133) ;  /* 0x00000000008c7947 */ /* 0x000fea0003800000 */
.L_x_10126:
[----:B------:R-:W-:-:S04]  /*65b0*/  ULOP3.LUT UR4, UR60, 0x1, URZ, 0xfc, !UPT ;  /* 0x000000013c047892 */ /* 0x000fc8000f8efc3f */
[----:B------:R-:W-:-:S06]  /*65c0*/  UISETP.NE.AND UP0, UPT, UR4, 0x3, UPT ;  /* 0x000000030400788c */ /* 0x000fcc000bf05270 */
[----:B------:R-:W-:-:S13]  /*65d0*/  PLOP3.LUT P3, PT, PT, PT, UP0, 0x80, 0x0 ;  /* 0x000000000000781c */ /* 0x000fda0003f6f008 */
[----:B------:R-:W-:Y:S05]  /*65e0*/  @!P3 BRA `(.L_x_10171) ;  /* 0x000000000004b947 */ /* 0x000fea0003800000 */
[----:B------:R-:W-:Y:S01]  /*65f0*/  BPT.TRAP 0x1 ;  /* 0x000000040000795c */ /* 0x000fe20000300000 */
.L_x_10171:
        /* <DEDUP_REMOVED lines=8> */
.L_x_10379:
[----:B------:R-:W-:Y:S05]  /*6680*/  BSYNC B1 ;  /* 0x0000000000017941 */ /* 0x000fea0003800000 */
.L_x_10172:
[----:B------:R-:W-:-:S13]  /*6690*/  ISETP.GE.AND P4, PT, R148, R85, PT ;  /* 0x000000559400720c */ /* 0x000fda0003f86270 */
        /* <DEDUP_REMOVED lines=20> */
.L_x_10133:
[----:B------:R-:W-:Y:S05]  /*67e0*/  BSYNC B0 ;  /* 0x0000000000007941 */ /* 0x000fea0003800000 */
.L_x_10125:
        /* <DEDUP_REMOVED lines=17> */
.L_x_10175:
[----:B------:R-:W-:Y:S05]  /*6900*/  BSYNC B0 ;  /* 0x0000000000007941 */ /* 0x000fea0003800000 */
.L_x_10174:
[----:B------:R-:W2:Y:S01]  /*6910*/  SYNCS.PHASECHK.TRANS64.TRYWAIT P3, [R15+URZ+0x31cb0], R86 ;  /* 0x031cb0560f0075a7 */ /* 0x000ea2000806017f */
[----:B------:R-:W-:Y:S04]  /*6920*/  BSSY B0, `(.L_x_10176) ;  /* 0x0000002000007945 */ /* 0x000fe80003800000 */
[----:B--2---:R-:W-:Y:S05]  /*6930*/  @!P3 BRA `(.L_x_10177) ;  /* 0x000001a8009cb947 */ /* 0x004fea0003800000 */
.L_x_10380:
[----:B------:R-:W-:Y:S05]  /*6940*/  BSYNC B0 ;  /* 0x0000000000007941 */ /* 0x000fea0003800000 */
.L_x_10176:
[----:B------:R-:W-:Y:S01]  /*6950*/  ISETP.GE.AND P3, PT, R148, R85, PT ;  /* 0x000000559400720c */ /* 0x000fe20003f66270 */
[----:B------:R-:W-:-:S12]  /*6960*/  BSSY B0, `(.L_x_10178) ;  /* 0x0000023000007945 */ /* 0x000fd80003800000 */
[----:B------:R-:W-:Y:S05]  /*6970*/  @P3 BRA `(.L_x_10179) ;  /* 0x0000000000843947 */ /* 0x000fea0003800000 */
[----:B------:R-:W-:Y:S01]  /*6980*/  IMAD.WIDE R30, R17, 0x90, R72 ;  /* 0x00000090111e7825 */ /* 0x000fe200078e0248 */
[----:B------:R-:W-:Y:S01]  /*6990*/  ULDC.64 UR4, c[0x0][0x318] ;  /* 0x0000c60000047ab9 */ /* 0x000fe20000000a00 */
[----:B------:R-:W-:Y:S02]  /*69a0*/  ULDC.64 UR6, c[0x0][0x208] ;  /* 0x0000820000067ab9 */ /* 0x000fe40000000a00 */
[----:B------:R-:W-:Y:S02]  /*69b0*/  IMAD R31, R31, UR4, RZ ;  /* 0x000000041f1f7c24 */ /* 0x000fe4000f8e02ff */
[----:B-1----:R-:W-:Y:S02]  /*69c0*/  IMAD.MOV.U32 R28, RZ, RZ, R24 ;  /* 0x000000ffff1c7224 */ /* 0x002fe400078e0018 */
[----:B------:R-:W-:Y:S02]  /*69d0*/  IMAD.MOV.U32 R29, RZ, RZ, R78 ;  /* 0x000000ffff1d7224 */ /* 0x000fe400078e004e */
[----:B------:R-:W-:-:S02]  /*69e0*/  IMAD R31, R30, UR5, R31 ;  /* 0x000000051e1f7c24 */ /* 0x000fc4000f8e021f */
        /* <DEDUP_REMOVED lines=26> */
.L_x_10179:
[----:B------:R-:W-:Y:S05]  /*6b90*/  BSYNC B0 ;  /* 0x0000000000007941 */ /* 0x000fea0003800000 */
.L_x_10178:
        /* <DEDUP_REMOVED lines=14> */
[----:B0-----:R-:W-:-:S04]  /*6c80*/  SEL R15, RZ, 0x1, P3 ;  /* 0x00000001ff0f7807 */ /* 0x001fc80001800000 */
[----:B----4-:R-:W-:-:S05]  /*6c90*/  LOP3.LUT R19, R19, R15, RZ, 0x3c, !PT ;  /* 0x0000000f13137212 */ /* 0x010fca00078e3cff */
[----:B------:R2:W-:Y:S01]  /*6ca0*/  STL [R1+0x28], R19 ;  /* 0x0000281301007387 */ /* 0x0005e20000100800 */
[----:B------:R-:W-:Y:S05]  /*6cb0*/  @P2 BRA `(.L_x_10180) ;  /* 0xffffffbc00002947 */ /* 0x000fea000383ffff */
[----:B--2---:R-:W0:Y:S01]  /*6cc0*/  S2R R19, SR_TID.X ;  /* 0x0000000000137919 */ /* 0x004e220000002100 */
[----:B------:R-:W-:Y:S02]  /*6cd0*/  PLOP3.LUT P0, PT, PT, PT, PT, 0x8, 0x0 ;  /* 0x000000000000781c */ /* 0x000fe40003f0e170 */
[----:B0-----:R-:W-:-:S04]  /*6ce0*/  SHF.R.U32.HI R19, RZ, 0x7, R19 ;  /* 0x00000007ff137819 */ /* 0x001fc80000011613 */
[----:B------:R-:W-:-:S13]  /*6cf0*/  ISETP.NE.AND P5, PT, R19, 0x1, PT ;  /* 0x000000011300780c */ /* 0x000fda0003fa5270 */
[----:B------:R-:W-:Y:S06]  /*6d00*/  @!P5 BAR.ARV 0x9, 0x100 ;  /* 0x024400000000db1d */ /* 0x000fec0000002000 */
.L_x_10120:
[----:B------:R-:W-:Y:S02]  /*6d10*/  ISETP.GE.AND P2, PT, R104, 0x1, PT ;  /* 0x000000016800780c */ /* 0x000fe40003f46270 */
[----:B------:R-:W-:Y:S02]  /*6d20*/  CS2R R72, SRZ ;  /* 0x0000000000487805 */ /* 0x000fe4000001ff00 */
[----:B------:R-:W-:Y:S02]  /*6d30*/  PLOP3.LUT P1, PT, PT, PT, PT, 0x80, 0x0 ;  /* 0x000000000000781c */ /* 0x000fe40003f2f070 */
[----:B------:R-:W-:Y:S02]  /*6d40*/  CS2R R20, SRZ ;  /* 0x0000000000147805 */ /* 0x000fe4000001ff00 */
[----:B------:R-:W-:Y:S02]  /*6d50*/  CS2R R34, SRZ ;  /* 0x0000000000227805 */ /* 0x000fe4000001ff00 */
[----:B---3--:R-:W-:-:S02]  /*6d60*/  CS2R R30, SRZ ;  /* 0x00000000001e7805 */ /* 0x008fc4000001ff00 */
[----:B------:R-:W-:Y:S01]  /*6d70*/  CS2R R24, SRZ ;  /* 0x0000000000187805 */ /* 0x000fe2000001ff00 */
[----:B------:R-:W-:Y:S01]  /*6d80*/  IMAD.MOV.U32 R0, RZ, RZ, RZ ;  /* 0x000000ffff007224 */ /* 0x000fe200078e00ff */
        /* <DEDUP_REMOVED lines=10> */
[----:B01----:R-:W-:Y:S02]  /*6e30*/  CS2R R28, SRZ ;  /* 0x00000000001c7805 */ /* 0x003fe4000001ff00 */
        /* <DEDUP_REMOVED lines=9> */
[----:B------:R-:W-:Y:S06]  /*6ed0*/  @P0 BRA `(.L_x_10181) ;  /* 0x00000000000c0947 */ /* 0x000fec0003800000 */
[----:B------:R-:W0:Y:S01]  /*6ee0*/  FENCE.VIEW.ASYNC.G ;  /* 0x00000000000073c6 */ /* 0x000e220000000100 */
[----:B------:R-:W-:Y:S05]  /*6ef0*/  WARPSYNC.ALL ;  /* 0x0000000000007948 */ /* 0x000fea0003800000 */
[----:B0-----:R-:W-:Y:S06]  /*6f00*/  BAR.ARV 0xc, 0x1a0 ;  /* 0x0306800000007b1d */ /* 0x001fec0000002000 */
.L_x_10181:
[----:B------:R-:W-:Y:S02]  /*6f10*/  IMAD.MOV.U32 R76, RZ, RZ, RZ ;  /* 0x000000ffff4c7224 */ /* 0x000fe400078e00ff */
[----:B------:R-:W-:Y:S01]  /*6f20*/  IMAD.MOV.U32 R7, RZ, RZ, RZ ;  /* 0x000000ffff077224 */ /* 0x000fe200078e00ff */
[----:B------:R-:W-:Y:S06]  /*6f30*/  @!P2 BRA `(.L_x_10182) ;  /* 0x0000012c0034a947 */ /* 0x000fec0003800000 */
[----:B------:R-:W0:Y:S01]  /*6f40*/  S2R R2, SR_TID.X ;  /* 0x0000000000027919 */ /* 0x000e220000002100 */
[----:B------:R-:W-:Y:S01]  /*6f50*/  UMOV UR4, 0xffffffff ;  /* 0xffffffff00047882 */ /* 0x000fe20000000000 */
[----:B0-----:R-:W-:-:S05]  /*6f60*/  VIADD R2, R2, 0xffffff80 ;  /* 0xffffff8002027836 */ /* 0x001fca0000000000 */
[----:B------:R-:W-:-:S04]  /*6f70*/  SHF.R.S32.HI R0, RZ, 0x1f, R2 ;  /* 0x0000001fff007819 */ /* 0x000fc80000011402 */
[----:B------:R-:W-:-:S04]  /*6f80*/  LEA.HI R0, R0, R2, RZ, 0x7 ;  /* 0x0000000200007211 */ /* 0x000fc800078f38ff */
[----:B------:R-:W-:Y:S01]  /*6f90*/  SHF.R.S32.HI R13, RZ, 0x7, R0 ;  /* 0x00000007ff0d7819 */ /* 0x000fe20000011400 */
[----:B------:R-:W-:Y:S06]  /*6fa0*/  BRA.DIV UR4, `(.L_x_10183) ;  /* 0x000001a604147947 */ /* 0x000fec000b800000 */
[----:B------:R-:W0:Y:S04]  /*6fb0*/  SHFL.IDX PT, R0, R13, RZ, 0x1f ;  /* 0x00001fff0d007589 */ /* 0x000e2800000e0000 */
[----:B0-----:R0:W-:Y:S02]  /*6fc0*/  STL [R1+0x38], R0 ;  /* 0x0000380001007387 */ /* 0x0011e40000100800 */
.L_x_10383:
        /* <DEDUP_REMOVED lines=28> */
.L_x_10185:
[----:B------:R-:W-:Y:S05]  /*7190*/  BSYNC B6 ;  /* 0x0000000000067941 */ /* 0x000fea0003800000 */
.L_x_10184:
        /* <DEDUP_REMOVED lines=13> */
.L_x_10189:
[----:B--2---:R2:W3:Y:S02]  /*7270*/  SYNCS.PHASECHK.TRANS64.TRYWAIT P0, [R22+URZ+0x31c00], R3 ;  /* 0x031c0003160075a7 */ /* 0x0044e4000800017f */
[----:B---3--:R-:W-:Y:S05]  /*7280*/  @!P0 NANOSLEEP.SYNCS 0x989680 ;  /* 0x009896800000895d */ /* 0x008fea0003900000 */
[----:B------:R-:W3:Y:S02]  /*7290*/  @!P0 SYNCS.PHASECHK.TRANS64 P0, [R22+URZ+0x31c00], R3 ;  /* 0x031c0003160085a7 */ /* 0x000ee4000800007f */
[----:B---3--:R-:W-:Y:S05]  /*72a0*/  @!P0 BRA `(.L_x_10189) ;  /* 0xfffffffc00f08947 */ /* 0x008fea000383ffff */
.L_x_10188:
[----:B------:R-:W-:Y:S05]  /*72b0*/  BSYNC B0 ;  /* 0x0000000000007941 */ /* 0x000fea0003800000 */
.L_x_10187:
[----:B------:R-:W-:Y:S05]  /*72c0*/  BRA `(.L_x_10190) ;  /* 0x0000003c002c7947 */ /* 0x000fea0003800000 */
.L_x_10186:
[----:B------:R-:W-:Y:S01]  /*72d0*/  ULOP3.LUT UP0, URZ, UR61, 0x1bf, URZ, 0xc0, !UPT ;  /* 0x000001bf3d3f7892 */ /* 0x000fe2000f80c03f */
[----:B0----5:R-:W-:Y:S01]  /*72e0*/  SHF.R.S32.HI R0, RZ, 0x1f, R102 ;  /* 0x0000001fff007819 */ /* 0x021fe20000011466 */
[----:B------:R-:W-:Y:S01]  /*72f0*/  ULDC.64 UR4, c[0x0][0x3d8] ;  /* 0x0000f60000047ab9 */ /* 0x000fe20000000a00 */
[----:B------:R-:W-:Y:S01]  /*7300*/  ULDC.64 UR6, c[0x0][0x3e8] ;  /* 0x0000fa0000067ab9 */ /* 0x000fe20000000a00 */
[----:B------:R-:W-:Y:S01]  /*7310*/  IMAD.WIDE.U32 R40, R102, UR4, RZ ;  /* 0x0000000466287c25 */ /* 0x000fe2000f8e00ff */
[----:B------:R-:W-:Y:S02]  /*7320*/  SHF.R.S32.HI R51, RZ, 0x1f, R144 ;  /* 0x0000001fff337819 */ /* 0x000fe40000011490 */
[----:B------:R-:W-:Y:S01]  /*7330*/  PLOP3.LUT P0, PT, PT, PT, UP0, 0x80, 0x0 ;  /* 0x000000000000781c */ /* 0x000fe20003f0f008 */
[C---:B------:R-:W-:Y:S01]  /*7340*/  IMAD R3, R0.reuse, UR4, RZ ;  /* 0x0000000400037c24 */ /* 0x040fe2000f8e02ff */
[----:B------:R-:W-:Y:S01]  /*7350*/  SHF.R.S32.HI R50, RZ, 0x1f, R147 ;  /* 0x0000001fff327819 */ /* 0x000fe20000011493 */
[----:B------:R-:W-:-:S02]  /*7360*/  IMAD R5, R0, UR6, RZ ;  /* 0x0000000600057c24 */ /* 0x000fc4000f8e02ff */
[C---:B------:R-:W-:Y:S02]  /*7370*/  IMAD R3, R102.reuse, UR5, R3 ;  /* 0x0000000566037c24 */ /* 0x040fe4000f8e0203 */
[C---:B------:R-:W-:Y:S02]  /*7380*/  IMAD R5, R102.reuse, UR7, R5 ;  /* 0x0000000766057c24 */ /* 0x040fe4000f8e0205 */
[----:B------:R-:W-:-:S04]  /*7390*/  IMAD.WIDE.U32 R102, R102, UR6, RZ ;  /* 0x0000000666667c25 */ /* 0x000fc8000f8e00ff */
[----:B------:R-:W-:Y:S02]  /*73a0*/  IMAD.IADD R47, R3, 0x1, R41 ;  /* 0x00000001032f7824 */ /* 0x000fe400078e0229 */
[----:B------:R-:W-:Y:S01]  /*73b0*/  IMAD.IADD R45, R5, 0x1, R103 ;  /* 0x00000001052d7824 */ /* 0x000fe200078e0267 */
        /* <DEDUP_REMOVED lines=17> */
.L_x_10191:
[----:B------:R-:W2:Y:S01]  /*74d0*/  LDL R46, [R1+0x44] ;  /* 0x00004400012e7983 */ /* 0x000ea20000100800 */
[----:B------:R-:W0:Y:S01]  /*74e0*/  LDC.64 R12, c[0x0][0x3d8] ;  /* 0x0000f600ff0c7b82 */ /* 0x000e220000000a00 */
[----:B------:R-:W-:Y:S02]  /*74f0*/  ULDC.U8 UR4, c[0x0][0x3f0] ;  /* 0x0000fc0000047ab9 */ /* 0x000fe40000000000 */
[----:B------:R-:W3:Y:S05]  /*7500*/  LDL R16, [R1+0x50] ;  /* 0x0000500001107983 */ /* 0x000eea0000100800 */
[----:B------:R-:W4:Y:S01]  /*7510*/  LDC.64 R10, c[0x0][0x3e8] ;  /* 0x0000fa00ff0a7b82 */ /* 0x000f220000000a00 */
[----:B------:R-:W-:Y:S01]  /*7520*/  ISETP.NE.AND P0, PT, RZ, UR4, PT ;  /* 0x00000004ff007c0c */ /* 0x000fe2000bf05270 */
[----:B------:R-:W-:Y:S01]  /*7530*/  BSSY B0, `(.L_x_10192) ;  /* 0x000039c000007945 */ /* 0x000fe20003800000 */
[----:B--2---:R-:W-:Y:S01]  /*7540*/  SHF.R.S32.HI R3, RZ, 0x1f, R46 ;  /* 0x0000001fff037819 */ /* 0x004fe2000001142e */
[----:B0-----:R-:W-:-:S04]  /*7550*/  IMAD.WIDE.U32 R42, R46, R12, RZ ;  /* 0x0000000c2e2a7225 */ /* 0x001fc800078e00ff */
[C---:B------:R-:W-:Y:S02]  /*7560*/  IMAD R4, R3.reuse, R12, RZ ;  /* 0x0000000c03047224 */ /* 0x040fe400078e02ff */
[-C--:B----4-:R-:W-:Y:S02]  /*7570*/  IMAD R6, R3, R10.reuse, RZ ;  /* 0x0000000a03067224 */ /* 0x090fe400078e02ff */
[C---:B---3--:R-:W-:Y:S02]  /*7580*/  IMAD R0, R46.reuse, -0xc0, R16 ;  /* 0xffffff402e007824 */ /* 0x048fe400078e0210 */
[----:B-1----:R-:W-:-:S04]  /*7590*/  IMAD.WIDE.U32 R14, R46, R10, RZ ;  /* 0x0000000a2e0e7225 */ /* 0x002fc800078e00ff */
        /* <DEDUP_REMOVED lines=27> */
[-C--:B------:R-:W-:Y:S01]  /*7750*/  IMAD R3, R48, R12.reuse, RZ ;  /* 0x0000000c30037224 */ /* 0x080fe200078e02ff */
[----:B------:R-:W-:Y:S01]  /*7760*/  ULDC.64 UR6, c[0x0][0x3c8] ;  /* 0x0000f20000067ab9 */ /* 0x000fe20000000a00 */
[--C-:B------:R-:W-:Y:S01]  /*7770*/  IMAD.WIDE.U32 R6, R148, R12, R4.reuse ;  /* 0x0000000c94067225 */ /* 0x100fe200078e0004 */
[----:B------:R-:W-:Y:S01]  /*7780*/  ULDC.64 UR8, c[0x0][0x3e0] ;  /* 0x0000f80000087ab9 */ /* 0x000fe20000000a00 */
[----:B------:R-:W-:Y:S02]  /*7790*/  CS2R R36, SRZ ;  /* 0x0000000000247805 */ /* 0x000fe4000001ff00 */
[----:B------:R-:W-:Y:S01]  /*77a0*/  CS2R R38, SRZ ;  /* 0x0000000000267805 */ /* 0x000fe2000001ff00 */
[-C--:B------:R-:W-:Y:S01]  /*77b0*/  IMAD R15, R48, R10.reuse, RZ ;  /* 0x0000000a300f7224 */ /* 0x080fe200078e02ff */
[----:B------:R-:W-:Y:S01]  /*77c0*/  ULDC.64 UR10, c[0x0][0x208] ;  /* 0x00008200000a7ab9 */ /* 0x000fe20000000a00 */
[----:B------:R-:W-:Y:S01]  /*77d0*/  IMAD.WIDE.U32 R8, R148, R10, R4 ;  /* 0x0000000a94087225 */ /* 0x000fe200078e0004 */
[----:B------:R-:W-:-:S03]  /*77e0*/  IADD3 R4, P1, R6, R40, RZ ;  /* 0x0000002806047210 */ /* 0x000fc60007f3e0ff */
[----:B------:R-:W-:Y:S01]  /*77f0*/  IMAD R3, R148, R13, R3 ;  /* 0x0000000d94037224 */ /* 0x000fe200078e0203 */
        /* <DEDUP_REMOVED lines=46> */
.L_x_10195:
[----:B------:R-:W-:Y:S05]  /*7ae0*/  BSYNC B1 ;  /* 0x0000000000017941 */ /* 0x000fea0003800000 */
.L_x_10194:
        /* <DEDUP_REMOVED lines=16> */
[----:B------:R-:W-:Y:S01]  /*7bf0*/  IMAD.MOV.U32 R44, RZ, RZ, R102 ;  /* 0x000000ffff2c7224 */ /* 0x000fe200078e0066 */
[----:B------:R-:W-:Y:S01]  /*7c00*/  PRMT R52, R4, 0x5410, R6 ;  /* 0x0000541004347816 */ /* 0x000fe20000000006 */
[C---:B------:R-:W-:Y:S02]  /*7c10*/  IMAD R0, R5.reuse, R12, RZ ;  /* 0x0000000c05007224 */ /* 0x040fe400078e02ff */
[----:B------:R-:W-:Y:S01]  /*7c20*/  IMAD R4, R5, R10, RZ ;  /* 0x0000000a05047224 */ /* 0x000fe200078e02ff */
[----:B------:R-:W-:Y:S01]  /*7c30*/  PRMT R41, R41, 0x5410, R7 ;  /* 0x0000541029297816 */ /* 0x000fe20000000007 */
[----:B------:R-:W-:-:S04]  /*7c40*/  IMAD.WIDE.U32 R6, R3, R12, R46 ;  /* 0x0000000c03067225 */ /* 0x000fc800078e002e */
        /* <DEDUP_REMOVED lines=16> */
.L_x_10386:
[----:B------:R-:W-:Y:S01]  /*7d50*/  UMOV UR4, 0xffffffff ;  /* 0xffffffff00047882 */ /* 0x000fe20000000000 */
[----:B------:R-:W-:Y:S02]  /*7d60*/  LOP3.LUT R5, R5, 0xfffffffe, RZ, 0xc0, !PT ;  /* 0xfffffffe05057812 */ /* 0x000fe400078ec0ff */
[----:B------:R-:W-:Y:S05]  /*7d70*/  BRA.DIV UR4, `(.L_x_10197) ;  /* 0x0000019604ec7947 */ /* 0x000fea000b800000 */
.L_x_10389:
[----:B------:R-:W-:Y:S01]  /*7d80*/  UMOV UR4, 0xffffffff ;  /* 0xffffffff00047882 */ /* 0x000fe20000000000 */
[----:B------:R-:W-:Y:S02]  /*7d90*/  IMAD.IADD R5, R42, 0x1, -R5 ;  /* 0x000000012a057824 */ /* 0x000fe400078e0a05 */
[----:B------:R-:W-:Y:S05]  /*7da0*/  BRA.DIV UR4, `(.L_x_10198) ;  /* 0x0000019a04087947 */ /* 0x000fea000b800000 */
.L_x_10392:
[----:B------:R-:W-:Y:S01]  /*7db0*/  UMOV UR4, 0xffffffff ;  /* 0xffffffff00047882 */ /* 0x000fe20000000000 */
[----:B------:R-:W-:Y:S02]  /*7dc0*/  SHF.L.U32 R3, R5, 0x1f, RZ ;  /* 0x0000001f05037819 */ /* 0x000fe400000006ff */
[----:B------:R-:W-:Y:S05]  /*7dd0*/  BRA.DIV UR4, `(.L_x_10199) ;  /* 0x0000019a04247947 */ /* 0x000fea000b800000 */
.L_x_10395:
        /* <DEDUP_REMOVED lines=31> */
.L_x_10396:
[----:B------:R-:W-:Y:S05]  /*7fd0*/  BSYNC B1 ;  /* 0x0000000000017941 */ /* 0x000fea0003800000 */
.L_x_10200:
        /* <DEDUP_REMOVED lines=12> */
[-C--:B------:R-:W-:Y:S01]  /*80a0*/  ISETP.GE.AND P1, PT, R4, R5.reuse, PT ;  /* 0x000000050400720c */ /* 0x080fe20003f26270 */
[----:B------:R-:W-:Y:S01]  /*80b0*/  VIADD R4, R144, 0x28 ;  /* 0x0000002890047836 */ /* 0x000fe20000000000 */
        /* <DEDUP_REMOVED lines=30> */
[----:B------:R-:W-:Y:S02]  /*82a0*/  HADD2.F32 R42, -RZ, R52.H0_H0 ;  /* 0x20000034ff2a7230 */ /* 0x000fe40000004100 */
        /* <DEDUP_REMOVED lines=18> */
.L_x_10204:
[----:B------:R-:W-:Y:S05]  /*83d0*/  BSYNC B1 ;  /* 0x0000000000017941 */ /* 0x000fea0003800000 */
.L_x_10203:
        /* <DEDUP_REMOVED lines=45> */
.L_x_10206:
[----:B------:R-:W-:Y:S05]  /*86b0*/  BSYNC B1 ;  /* 0x0000000000017941 */ /* 0x000fea0003800000 */
.L_x_10205:
[----:B------:R-:W-:Y:S04]  /*86c0*/  BSSY B1, `(.L_x_10207) ;  /* 0x000002c000017945 */ /* 0x000fe80003800000 */
[----:B------:R-:W-:Y:S05]  /*86d0*/  @P1 BRA `(.L_x_10208) ;  /* 0x0000000000a81947 */ /* 0x000fea0003800000 */
[----:B01----:R-:W0:Y:S01]  /*86e0*/  LDS.128 R4, [R3+0x10a00] ;  /* 0x010a000003047984 */ /* 0x003e220000000c00 */
        /* <DEDUP_REMOVED lines=18> */
[--C-:B------:R-:W-:Y:S02]  /*8810*/  HADD2.F32 R31, -RZ, R40.reuse.H0_H0 ;  /* 0x20000028ff1f7230 */ /* 0x100fe40000004100 */
[----:B------:R-:W-:Y:S01]  /*8820*/  FFMA.FTZ R35, R30, R33, -R35 ;  /* 0x000000211e237223 */ /* 0x000fe20000010823 */
        /* <DEDUP_REMOVED lines=21> */
.L_x_10208:
[----:B------:R-:W-:Y:S05]  /*8980*/  BSYNC B1 ;  /* 0x0000000000017941 */ /* 0x000fea0003800000 */
.L_x_10207:
        /* <DEDUP_REMOVED lines=44> */
.L_x_10210:
[----:B------:R-:W-:Y:S05]  /*8c50*/  BSYNC B1 ;  /* 0x0000000000017941 */ /* 0x000fea0003800000 */
.L_x_10209:
        /* <DEDUP_REMOVED lines=44> */
.L_x_10212:
[----:B------:R-:W-:Y:S05]  /*8f20*/  BSYNC B1 ;  /* 0x0000000000017941 */ /* 0x000fea0003800000 */
.L_x_10211:
        /* <DEDUP_REMOVED lines=44> */
.L_x_10193:
        /* <DEDUP_REMOVED lines=24> */
[----:B------:R-:W-:Y:S01]  /*9370*/  SHF.R.S32.HI R9, RZ, 0x1f, R148 ;  /* 0x0000001fff097819 */ /* 0x000fe20000011494 */
[----:B------:R-:W-:Y:S01]  /*9380*/  IMAD.MOV.U32 R4, RZ, RZ, R147 ;  /* 0x000000ffff047224 */ /* 0x000fe200078e0093 */
[----:B------:R-:W-:Y:S01]  /*9390*/  ULDC.64 UR4, c[0x0][0x3c8] ;  /* 0x0000f20000047ab9 */ /* 0x000fe20000000a00 */
[----:B------:R-:W-:Y:S01]  /*93a0*/  IMAD.MOV.U32 R5, RZ, RZ, R50 ;  /* 0x000000ffff057224 */ /* 0x000fe200078e0032 */
[----:B------:R-:W-:Y:S01]  /*93b0*/  ULDC.64 UR6, c[0x0][0x3e0] ;  /* 0x0000f80000067ab9 */ /* 0x000fe20000000a00 */
[-C--:B------:R-:W-:Y:S01]  /*93c0*/  IMAD R8, R9, R12.reuse, RZ ;  /* 0x0000000c09087224 */ /* 0x080fe200078e02ff */
[----:B------:R-:W-:Y:S01]  /*93d0*/  CS2R R28, SRZ ;  /* 0x00000000001c7805 */ /* 0x000fe2000001ff00 */
[----:B------:R-:W-:Y:S01]  /*93e0*/  IMAD.WIDE.U32 R6, R148, R12, R4 ;  /* 0x0000000c94067225 */ /* 0x000fe200078e0004 */
[----:B------:R-:W-:Y:S02]  /*93f0*/  CS2R R30, SRZ ;  /* 0x00000000001e7805 */ /* 0x000fe4000001ff00 */
[----:B------:R-:W-:-:S02]  /*9400*/  CS2R R32, SRZ ;  /* 0x0000000000207805 */ /* 0x000fc4000001ff00 */
[----:B------:R-:W-:Y:S01]  /*9410*/  CS2R R34, SRZ ;  /* 0x0000000000227805 */ /* 0x000fe2000001ff00 */
[----:B------:R-:W-:Y:S01]  /*9420*/  IMAD R9, R9, R10, RZ ;  /* 0x0000000a09097224 */ /* 0x000fe200078e02ff */
[----:B------:R-:W-:Y:S01]  /*9430*/  IADD3 R40, P2, R6, R40, RZ ;  /* 0x0000002806287210 */ /* 0x000fe20007f5e0ff */
[C---:B------:R-:W-:Y:S01]  /*9440*/  IMAD.WIDE.U32 R4, R148.reuse, R10, R4 ;  /* 0x0000000a94047225 */ /* 0x040fe200078e0004 */
[----:B------:R-:W-:Y:S02]  /*9450*/  CS2R R36, SRZ ;  /* 0x0000000000247805 */ /* 0x000fe4000001ff00 */
[----:B------:R-:W-:Y:S02]  /*9460*/  CS2R R38, SRZ ;  /* 0x0000000000267805 */ /* 0x000fe4000001ff00 */
[----:B------:R-:W-:Y:S01]  /*9470*/  CS2R R16, SRZ ;  /* 0x0000000000107805 */ /* 0x000fe2000001ff00 */
[----:B------:R-:W-:Y:S01]  /*9480*/  IMAD R6, R148, R13, R8 ;  /* 0x0000000d94067224 */ /* 0x000fe200078e0208 */
        /* <DEDUP_REMOVED lines=9> */
[----:B------:R-:W-:Y:S01]  /*9520*/  IMAD.WIDE.U32 R42, R42, 0xc0, R40 ;  /* 0x000000c02a2a7825 */ /* 0x000fe200078e0028 */
[----:B------:R-:W-:Y:S01]  /*9530*/  CS2R R26, SRZ ;  /* 0x00000000001a7805 */ /* 0x000fe2000001ff00 */
[----:B------:R-:W-:-:S02]  /*9540*/  ULDC.64 UR8, c[0x0][0x208] ;  /* 0x0000820000087ab9 */ /* 0x000fc40000000a00 */
[----:B------:R-:W-:Y:S01]  /*9550*/  IMAD.WIDE.U32 R14, R14, 0xc0, R102 ;  /* 0x000000c00e0e7825 */ /* 0x000fe200078e0066 */
[----:B------:R-:W-:Y:S01]  /*9560*/  LEA R8, P2, R42, UR4, 0x1 ;  /* 0x000000042a087c11 */ /* 0x000fe2000f8408ff */
[----:B------:R-:W-:Y:S02]  /*9570*/  ULDC UR4, c[0x0][0x3d4] ;  /* 0x0000f50000047ab9 */ /* 0x000fe40000000800 */
[----:B------:R-:W-:Y:S01]  /*9580*/  IMAD.IADD R7, R7, 0x1, R43 ;  /* 0x0000000107077824 */ /* 0x000fe200078e022b */
[----:B------:R-:W-:Y:S01]  /*9590*/  LEA R20, P3, R14, UR6, 0x1 ;  /* 0x000000060e147c11 */ /* 0x000fe2000f8608ff */
[----:B------:R-:W-:Y:S02]  /*95a0*/  IMAD.IADD R5, R5, 0x1, R15 ;  /* 0x0000000105057824 */ /* 0x000fe400078e020f */
[----:B------:R-:W-:Y:S01]  /*95b0*/  VIADD R52, R147, 0x20 ;  /* 0x0000002093347836 */ /* 0x000fe20000000000 */
[----:B------:R-:W-:Y:S02]  /*95c0*/  LEA.HI.X R9, R42, UR5, R7, 0x1, P2 ;  /* 0x000000052a097c11 */ /* 0x000fe400090f0c07 */
[----:B------:R-:W-:-:S02]  /*95d0*/  CS2R R6, SRZ ;  /* 0x0000000000067805 */ /* 0x000fc4000001ff00 */
[----:B------:R-:W-:Y:S02]  /*95e0*/  LEA.HI.X R21, R14, UR7, R5, 0x1, P3 ;  /* 0x000000070e157c11 */ /* 0x000fe400098f0c05 */
[----:B------:R-:W-:Y:S02]  /*95f0*/  CS2R R4, SRZ ;  /* 0x0000000000047805 */ /* 0x000fe4000001ff00 */
[----:B------:R-:W-:Y:S02]  /*9600*/  ISETP.GE.AND P2, PT, R147, UR4, PT ;  /* 0x0000000493007c0c */ /* 0x000fe4000bf46270 */
[----:B------:R-:W-:Y:S02]  /*9610*/  ISETP.GE.AND P3, PT, R53, UR4, PT ;  /* 0x0000000435007c0c */ /* 0x000fe4000bf66270 */
[----:B------:R-:W-:-:S09]  /*9620*/  ISETP.GE.AND P4, PT, R52, UR4, PT ;  /* 0x0000000434007c0c */ /* 0x000fd2000bf86270 */
[----:B------:R0:W5:Y:S04]  /*9630*/  @!P2 LDG.E.128 R28, desc[UR8][R8.64] ;  /* 0x00000008081ca981 */ /* 0x000168000c1e1d00 */
[----:B------:R0:W5:Y:S04]  /*9640*/  @!P3 LDG.E.128 R32, desc[UR8][R8.64+0x20] ;  /* 0x000020080820b981 */ /* 0x000168000c1e1d00 */
[----:B------:R0:W5:Y:S04]  /*9650*/  @!P4 LDG.E.128 R36, desc[UR8][R8.64+0x40] ;  /* 0x000040080824c981 */ /* 0x000168000c1e1d00 */
[----:B------:R0:W5:Y:S04]  /*9660*/  @!P2 LDG.E.128 R4, desc[UR8][R20.64] ;  /* 0x000000081404a981 */ /* 0x000168000c1e1d00 */
[----:B------:R0:W5:Y:S04]  /*9670*/  @!P3 LDG.E.128 R16, desc[UR8][R20.64+0x20] ;  /* 0x000020081410b981 */ /* 0x000168000c1e1d00 */
[----:B------:R0:W5:Y:S02]  /*9680*/  @!P4 LDG.E.128 R24, desc[UR8][R20.64+0x40] ;  /* 0x000040081418c981 */ /* 0x000164000c1e1d00 */
.L_x_10214:
[----:B------:R-:W-:Y:S05]  /*9690*/  BSYNC B1 ;  /* 0x0000000000017941 */ /* 0x000fea0003800000 */
.L_x_10213:
[----:B0-----:R-:W2:Y:S01]  /*96a0*/  LDL R20, [R1+0x7c] ;  /* 0x00007c0001147983 */ /* 0x001ea20000100800 */
[----:B------:R-:W-:Y:S01]  /*96b0*/  @P1 SHF.R.U32.HI R3, RZ, R51, R48 ;  /* 0x00000033ff031219 */ /* 0x000fe20000011630 */
[----:B-----5:R-:W-:Y:S01]  /*96c0*/  IMAD.MOV.U32 R0, RZ, RZ, R4 ;  /* 0x000000ffff007224 */ /* 0x020fe200078e0004 */
[----:B------:R-:W-:Y:S01]  /*96d0*/  ULDC.64 UR4, c[0x0][0x3c8] ;  /* 0x0000f20000047ab9 */ /* 0x000fe20000000a00 */
[----:B------:R-:W-:Y:S01]  /*96e0*/  IMAD.MOV.U32 R8, RZ, RZ, R5 ;  /* 0x000000ffff087224 */ /* 0x000fe200078e0005 */
[----:B------:R-:W-:Y:S01]  /*96f0*/  SHF.R.S32.HI R9, RZ, 0x1f, R3 ;  /* 0x0000001fff097819 */ /* 0x000fe20000011403 */
[-C--:B------:R-:W-:Y:S01]  /*9700*/  IMAD.WIDE.U32 R46, R3, R12.reuse, R46 ;  /* 0x0000000c032e7225 */ /* 0x080fe200078e002e */
[----:B------:R-:W-:Y:S01]  /*9710*/  PRMT R54, R0, 0x7610, R54 ;  /* 0x0000761000367816 */ /* 0x000fe20000000036 */
[----:B------:R-:W-:Y:S01]  /*9720*/  ULDC.64 UR6, c[0x0][0x3e0] ;  /* 0x0000f80000067ab9 */ /* 0x000fe20000000a00 */
        /* <DEDUP_REMOVED lines=21> */
.L_x_10399:
[----:B------:R-:W-:Y:S01]  /*9880*/  UMOV UR4, 0xffffffff ;  /* 0xffffffff00047882 */ /* 0x000fe20000000000 */
[----:B------:R-:W-:Y:S02]  /*9890*/  LOP3.LUT R9, R9, 0xfffffffe, RZ, 0xc0, !PT ;  /* 0xfffffffe09097812 */ /* 0x000fe400078ec0ff */
[----:B------:R-:W-:Y:S05]  /*98a0*/  BRA.DIV UR4, `(.L_x_10216) ;  /* 0x0000017e04d07947 */ /* 0x000fea000b800000 */
.L_x_10402:
[----:B------:R-:W-:Y:S01]  /*98b0*/  UMOV UR4, 0xffffffff ;  /* 0xffffffff00047882 */ /* 0x000fe20000000000 */
[----:B------:R-:W-:Y:S02]  /*98c0*/  IMAD.IADD R9, R20, 0x1, -R9 ;  /* 0x0000000114097824 */ /* 0x000fe400078e0a09 */
[----:B------:R-:W-:Y:S05]  /*98d0*/  BRA.DIV UR4, `(.L_x_10217) ;  /* 0x0000017e04ec7947 */ /* 0x000fea000b800000 */
.L_x_10405:
[----:B------:R-:W-:Y:S01]  /*98e0*/  UMOV UR4, 0xffffffff ;  /* 0xffffffff00047882 */ /* 0x000fe20000000000 */
[----:B------:R-:W-:Y:S02]  /*98f0*/  SHF.L.U32 R3, R9, 0x1f, RZ ;  /* 0x0000001f09037819 */ /* 0x000fe400000006ff */
[----:B------:R-:W-:Y:S05]  /*9900*/  BRA.DIV UR4, `(.L_x_10218) ;  /* 0x0000018204087947 */ /* 0x000fea000b800000 */
.L_x_10408:
        /* <DEDUP_REMOVED lines=32> */
.L_x_10409:
[----:B------:R-:W-:Y:S05]  /*9b10*/  BSYNC B1 ;  /* 0x0000000000017941 */ /* 0x000fea0003800000 */
.L_x_10219:
[----:B------:R-:W-:Y:S01]  /*9b20*/  PRMT R42, R0, 0x5410, R8 ;  /* 0x00005410002a7816 */ /* 0x000fe20000000008 */
[----:B------:R-:W-:Y:S06]  /*9b30*/  @P0 BRA `(.L_x_10202) ;  /* 0x0000001000ec0947 */ /* 0x000fec0003800000 */
[----:B------:R1:W5:Y:S01]  /*9b40*/  LDL R66, [R1+0x2c] ;  /* 0x00002c0001427983 */ /* 0x0003620000100800 */
[----:B------:R-:W2:Y:S03]  /*9b50*/  LDC R0, c[0x0][0x3d4] ;  /* 0x0000f500ff007b82 */ /* 0x000ea60000000800 */
        /* <DEDUP_REMOVED lines=9> */
[----:B------:R-:W1:Y:S01]  /*9bf0*/  S2R R9, SR_TID.X ;  /* 0x0000000000097919 */ /* 0x000e620000002100 */
[--C-:B------:R-:W-:Y:S01]  /*9c00*/  SHF.R.U64 R28, R28, 0x10, R29.reuse ;  /* 0x000000101c1c7819 */ /* 0x100fe2000000121d */
[----:B------:R-:W-:Y:S01]  /*9c10*/  HADD2.F32 R53, -RZ, R53.H0_H0 ;  /* 0x20000035ff357230 */ /* 0x000fe20000004100 */
[----:B------:R-:W-:Y:S01]  /*9c20*/  SHF.R.U32.HI R52, RZ, 0x10, R29 ;  /* 0x00000010ff347819 */ /* 0x000fe2000001161d */
[----:B------:R-:W-:Y:S01]  /*9c30*/  HADD2.F32 R51, -RZ, R51.H0_H0 ;  /* 0x20000033ff337230 */ /* 0x000fe20000004100 */
[----:B------:R-:W-:Y:S01]  /*9c40*/  SHF.R.U64 R29, R4, 0x10, R5 ;  /* 0x00000010041d7819 */ /* 0x000fe20000001205 */
[----:B------:R-:W-:Y:S01]  /*9c50*/  HADD2.F32 R54, -RZ, R54.H0_H0 ;  /* 0x20000036ff367230 */ /* 0x000fe20000004100 */
[--C-:B------:R-:W-:Y:S01]  /*9c60*/  SHF.R.U64 R4, R30, 0x10, R31.reuse ;  /* 0x000000101e047819 */ /* 0x100fe2000000121f */
[----:B------:R-:W-:Y:S01]  /*9c70*/  HADD2.F32 R52, -RZ, R52.H0_H0 ;  /* 0x20000034ff347230 */ /* 0x000fe20000004100 */
[----:B------:R-:W-:Y:S01]  /*9c80*/  SHF.R.U32.HI R61, RZ, 0x10, R31 ;  /* 0x00000010ff3d7819 */ /* 0x000fe2000001161f */
[----:B------:R-:W-:Y:S01]  /*9c90*/  HADD2.F32 R29, -RZ, R29.H0_H0 ;  /* 0x2000001dff1d7230 */ /* 0x000fe20000004100 */
[----:B------:R-:W-:-:S02]  /*9ca0*/  SHF.R.U32.HI R56, RZ, 0x10, R5 ;  /* 0x00000010ff387819 */ /* 0x000fc40000011605 */
[--C-:B------:R-:W-:Y:S02]  /*9cb0*/  SHF.R.U64 R59, R6, 0x10, R7.reuse ;  /* 0x00000010063b7819 */ /* 0x100fe40000001207 */
[----:B------:R-:W-:Y:S01]  /*9cc0*/  SHF.R.U32.HI R57, RZ, 0x10, R7 ;  /* 0x00000010ff397819 */ /* 0x000fe20000011607 */
[----:B------:R-:W-:Y:S02]  /*9cd0*/  HADD2.F32 R56, -RZ, R56.H0_H0 ;  /* 0x20000038ff387230 */ /* 0x000fe40000004100 */
[----:B-1----:R-:W-:-:S05]  /*9ce0*/  VIADD R9, R9, 0xffffff80 ;  /* 0xffffff8009097836 */ /* 0x002fca0000000000 */
[----:B0-----:R-:W-:-:S04]  /*9cf0*/  LEA.HI R3, R9, R9, RZ, 0x1 ;  /* 0x0000000909037211 */ /* 0x001fc800078f08ff */
[----:B------:R-:W-:-:S05]  /*9d00*/  LOP3.LUT R3, R3, 0xfffffffe, RZ, 0xc0, !PT ;  /* 0xfffffffe03037812 */ /* 0x000fca00078ec0ff */
[----:B------:R-:W-:Y:S01]  /*9d10*/  IMAD.IADD R3, R9, 0x1, -R3 ;  /* 0x0000000109037824 */ /* 0x000fe200078e0a03 */
[----:B-----5:R-:W-:-:S04]  /*9d20*/  LOP3.LUT R9, R66, 0x18, R147, 0xf8, !PT ;  /* 0x0000001842097812 */ /* 0x020fc800078ef893 */
[----:B------:R-:W-:Y:S02]  /*9d30*/  LEA.HI R3, R0, R3, RZ, 0x1d ;  /* 0x0000000300037211 */ /* 0x000fe400078fe8ff */
[----:B------:R-:W-:Y:S02]  /*9d40*/  LOP3.LUT R9, R9, R64, RZ, 0x3c, !PT ;  /* 0x0000004009097212 */ /* 0x000fe400078e3cff */
[----:B------:R-:W-:-:S03]  /*9d50*/  SHF.R.S32.HI R8, RZ, 0x1f, R3 ;  /* 0x0000001fff087819 */ /* 0x000fc60000011403 */
[----:B------:R-:W-:Y:S01]  /*9d60*/  IMAD.IADD R10, R65, 0x1, R9 ;  /* 0x00000001410a7824 */ /* 0x000fe200078e0209 */
[----:B------:R-:W-:Y:S01]  /*9d70*/  LEA.HI R8, R8, R3, RZ, 0x2 ;  /* 0x0000000308087211 */ /* 0x000fe200078f10ff */
[----:B------:R-:W-:-:S03]  /*9d80*/  IMAD.SHL.U32 R3, R3, 0x8, RZ ;  /* 0x0000000803037824 */ /* 0x000fc600078e00ff */
[----:B------:R-:W-:Y:S02]  /*9d90*/  SHF.R.S32.HI R9, RZ, 0x2, R8 ;  /* 0x00000002ff097819 */ /* 0x000fe40000011408 */
[----:B------:R-:W-:Y:S02]  /*9da0*/  LOP3.LUT R8, R66, 0x18, R3, 0xf8, !PT ;  /* 0x0000001842087812 */ /* 0x000fe400078ef803 */
[----:B------:R-:W-:Y:S01]  /*9db0*/  LEA R3, R10, UR61, 0x1 ;  /* 0x0000003d0a037c11 */ /* 0x000fe2000f8e08ff */
[----:B------:R-:W-:Y:S01]  /*9dc0*/  IMAD R12, R9, 0x1800, R65 ;  /* 0x00001800090c7824 */ /* 0x000fe200078e0241 */
[----:B------:R-:W-:-:S03]  /*9dd0*/  LOP3.LUT R13, R8, R64, RZ, 0x3c, !PT ;  /* 0x00000040080d7212 */ /* 0x000fc600078e3cff */
[----:B------:R-:W0:Y:S02]  /*9de0*/  LDS.128 R8, [R3] ;  /* 0x0000000003087984 */ /* 0x000e240000000c00 */
        /* <DEDUP_REMOVED lines=14> */
[C---:B------:R-:W-:Y:S01]  /*9ed0*/  FMUL.FTZ R58, R47.reuse, R56 ;  /* 0x000000382f3a7220 */ /* 0x040fe20000410000 */
[----:B------:R-:W-:Y:S01]  /*9ee0*/  FMUL.FTZ R62, R47, R52 ;  /* 0x000000342f3e7220 */ /* 0x000fe20000410000 */
[C---:B------:R-:W-:Y:S01]  /*9ef0*/  FFMA.FTZ R55, R6.reuse, R51, -R55 ;  /* 0x0000003306377223 */ /* 0x040fe20000010837 */
[----:B------:R-:W-:Y:S01]  /*9f00*/  FFMA.FTZ R31, R6, R53, R31 ;  /* 0x00000035061f7223 */ /* 0x000fe2000001001f */
[----:B------:R-:W-:-:S02]  /*9f10*/  HADD2.F32 R6, -RZ, R60.H0_H0 ;  /* 0x2000003cff067230 */ /* 0x000fc40000004100 */
[----:B------:R-:W-:Y:S01]  /*9f20*/  FFMA.FTZ R60, R9, R52, -R58 ;  /* 0x00000034093c7223 */ /* 0x000fe2000001083a */
[----:B------:R-:W-:Y:S01]  /*9f30*/  FMUL.FTZ R58, R13, R54 ;  /* 0x000000360d3a7220 */ /* 0x000fe20000410000 */
[----:B------:R-:W-:Y:S02]  /*9f40*/  HADD2.F32 R49, -RZ, R14.H0_H0 ;  /* 0x2000000eff317230 */ /* 0x000fe40000004100 */
[----:B------:R-:W-:Y:S01]  /*9f50*/  FFMA.FTZ R62, R9, R56, R62 ;  /* 0x00000038093e7223 */ /* 0x000fe2000001003e */
[----:B------:R-:W-:Y:S02]  /*9f60*/  HADD2.F32 R52, -RZ, R48.H1_H1 ;  /* 0x30000030ff347230 */ /* 0x000fe40000004100 */
[-C--:B------:R-:W-:Y:S01]  /*9f70*/  FMUL.FTZ R13, R13, R6.reuse ;  /* 0x000000060d0d7220 */ /* 0x080fe20000410000 */
[----:B------:R-:W-:Y:S01]  /*9f80*/  FFMA.FTZ R58, R5, R6, -R58 ;  /* 0x00000006053a7223 */ /* 0x000fe2000001083a */
[----:B------:R-:W-:Y:S02]  /*9f90*/  HADD2.F32 R50, -RZ, R15.H0_H0 ;  /* 0x2000000fff327230 */ /* 0x000fe40000004100 */
        /* <DEDUP_REMOVED lines=8> */
[----:B------:R-:W-:Y:S01]  /*a020*/  FMUL.FTZ R47, R50, R9 ;  /* 0x00000009322f7220 */ /* 0x000fe20000410000 */
[----:B------:R-:W-:-:S02]  /*a030*/  HADD2.F32 R48, -RZ, R57.H0_H0 ;  /* 0x20000039ff307230 */ /* 0x000fc40000004100 */
        /* <DEDUP_REMOVED lines=8> */
[----:B------:R-:W-:-:S02]  /*a0c0*/  HADD2.F32 R14, -RZ, R14.H1_H1 ;  /* 0x3000000eff0e7230 */ /* 0x000fc40000004100 */
[----:B------:R-:W-:Y:S02]  /*a0d0*/  HADD2.F32 R5, -RZ, R28.H0_H0 ;  /* 0x2000001cff057230 */ /* 0x000fe40000004100 */
[C---:B------:R-:W-:Y:S01]  /*a0e0*/  FFMA.FTZ R52, R11.reuse, R6, -R52 ;  /* 0x000000060b347223 */ /* 0x040fe20000010834 */
[----:B------:R-:W-:Y:S02]  /*a0f0*/  HADD2.F32 R9, -RZ, R59.H0_H0 ;  /* 0x2000003bff097230 */ /* 0x000fe40000004100 */
[----:B------:R-:W-:Y:S01]  /*a100*/  FFMA.FTZ R51, R11, R48, R30 ;  /* 0x000000300b337223 */ /* 0x000fe2000001001e */
[----:B------:R-:W-:Y:S02]  /*a110*/  HADD2.F32 R7, -RZ, R4.H0_H0 ;  /* 0x20000004ff077230 */ /* 0x000fe40000004100 */
[C---:B------:R-:W-:Y:S01]  /*a120*/  FMUL.FTZ R11, R12.reuse, R29 ;  /* 0x0000001d0c0b7220 */ /* 0x040fe20000410000 */
[----:B------:R-:W-:Y:S02]  /*a130*/  HADD2.F32 R8, -RZ, R8.H1_H1 ;  /* 0x30000008ff087230 */ /* 0x000fe40000004100 */
[----:B------:R-:W-:Y:S01]  /*a140*/  FMUL.FTZ R12, R12, R5 ;  /* 0x000000050c0c7220 */ /* 0x000fe20000410000 */
[----:B------:R-:W-:-:S02]  /*a150*/  HADD2.F32 R10, -RZ, R10.H1_H1 ;  /* 0x3000000aff0a7230 */ /* 0x000fc40000004100 */
[C---:B------:R-:W-:Y:S01]  /*a160*/  FMUL.FTZ R47, R14.reuse, R9 ;  /* 0x000000090e2f7220 */ /* 0x040fe20000410000 */
[----:B------:R-:W-:Y:S01]  /*a170*/  FMUL.FTZ R14, R14, R7 ;  /* 0x000000070e0e7220 */ /* 0x000fe20000410000 */
[C---:B------:R-:W-:Y:S01]  /*a180*/  FFMA.FTZ R15, R8.reuse, R5, -R11 ;  /* 0x00000005080f7223 */ /* 0x040fe2000001080b */
[----:B------:R-:W-:Y:S01]  /*a190*/  FFMA.FTZ R8, R8, R29, R12 ;  /* 0x0000001d08087223 */ /* 0x000fe2000001000c */
[C---:B------:R-:W-:Y:S01]  /*a1a0*/  FFMA.FTZ R47, R10.reuse, R7, -R47 ;  /* 0x000000070a2f7223 */ /* 0x040fe2000001082f */
        /* <DEDUP_REMOVED lines=11> */
.L_x_10222:
[----:B------:R-:W-:Y:S05]  /*a260*/  BSYNC B1 ;  /* 0x0000000000017941 */ /* 0x000fea0003800000 */
.L_x_10221:
[----:B------:R-:W-:Y:S04]  /*a270*/  BSSY B1, `(.L_x_10223) ;  /* 0x0000064000017945 */ /* 0x000fe80003800000 */
[----:B------:R-:W-:Y:S05]  /*a280*/  @P1 BRA `(.L_x_10224) ;  /* 0x0000000400881947 */ /* 0x000fea0003800000 */
[----:B------:R-:W2:Y:S01]  /*a290*/  LDL R52, [R1+0x8c] ;  /* 0x00008c0001347983 */ /* 0x000ea20000100800 */
[----:B01----:R-:W-:Y:S01]  /*a2a0*/  SHF.R.S32.HI R3, RZ, 0x1f, R68 ;  /* 0x0000001fff037819 */ /* 0x003fe20000011444 */
[--C-:B------:R-:W-:Y:S01]  /*a2b0*/  HADD2.F32 R29, -RZ, R46.reuse.H1_H1 ;  /* 0x3000002eff1d7230 */ /* 0x100fe20000004100 */
[--C-:B------:R-:W-:Y:S01]  /*a2c0*/  SHF.R.U64 R48, R16, 0x10, R17.reuse ;  /* 0x0000001010307819 */ /* 0x100fe20000001211 */
[--C-:B------:R-:W-:Y:S01]  /*a2d0*/  HADD2.F32 R31, -RZ, R43.reuse.H1_H1 ;  /* 0x3000002bff1f7230 */ /* 0x100fe20000004100 */
[----:B------:R-:W-:Y:S01]  /*a2e0*/  LEA.HI R3, R3, R68, RZ, 0x3 ;  /* 0x0000004403037211 */ /* 0x000fe200078f18ff */
[----:B------:R-:W-:Y:S01]  /*a2f0*/  HADD2.F32 R20, -RZ, R43.H0_H0 ;  /* 0x2000002bff147230 */ /* 0x000fe20000004100 */
[----:B------:R-:W-:Y:S01]  /*a300*/  SHF.R.U32.HI R28, RZ, 0x10, R17 ;  /* 0x00000010ff1c7819 */ /* 0x000fe20000011611 */
[----:B------:R-:W-:Y:S01]  /*a310*/  HADD2.F32 R46, -RZ, R46.H0_H0 ;  /* 0x2000002eff2e7230 */ /* 0x000fe20000004100 */
[----:B------:R-:W-:Y:S02]  /*a320*/  SHF.R.S32.HI R3, RZ, 0x3, R3 ;  /* 0x00000003ff037819 */ /* 0x000fe40000011403 */
[----:B------:R-:W-:Y:S01]  /*a330*/  SHF.R.U64 R51, R32, 0x10, R33 ;  /* 0x0000001020337819 */ /* 0x000fe20000001221 */
[----:B------:R-:W-:Y:S01]  /*a340*/  HADD2.F32 R28, -RZ, R28.H0_H0 ;  /* 0x2000001cff1c7230 */ /* 0x000fe20000004100 */
[----:B------:R-:W-:-:S02]  /*a350*/  LEA.HI R3, R0, R3, RZ, 0x1d ;  /* 0x0000000300037211 */ /* 0x000fc400078fe8ff */
[----:B------:R-:W-:Y:S02]  /*a360*/  SHF.R.U32.HI R32, RZ, 0x10, R33 ;  /* 0x00000010ff207819 */ /* 0x000fe40000011621 */
[----:B------:R-:W-:Y:S02]  /*a370*/  SHF.R.S32.HI R4, RZ, 0x1f, R3 ;  /* 0x0000001fff047819 */ /* 0x000fe40000011403 */
[--C-:B------:R-:W-:Y:S02]  /*a380*/  SHF.R.U64 R50, R34, 0x10, R35.reuse ;  /* 0x0000001022327819 */ /* 0x100fe40000001223 */
[----:B------:R-:W-:Y:S01]  /*a390*/  LEA.HI R4, R4, R3, RZ, 0x2 ;  /* 0x0000000304047211 */ /* 0x000fe200078f10ff */
[----:B------:R-:W-:Y:S01]  /*a3a0*/  IMAD.SHL.U32 R3, R3, 0x8, RZ ;  /* 0x0000000803037824 */ /* 0x000fe200078e00ff */
[----:B------:R-:W-:Y:S02]  /*a3b0*/  SHF.R.U32.HI R49, RZ, 0x10, R35 ;  /* 0x00000010ff317819 */ /* 0x000fe40000011623 */
[----:B------:R-:W-:-:S02]  /*a3c0*/  SHF.R.S32.HI R4, RZ, 0x2, R4 ;  /* 0x00000002ff047819 */ /* 0x000fc40000011404 */
[----:B-----5:R-:W-:Y:S02]  /*a3d0*/  LOP3.LUT R3, R66, 0x18, R3, 0xf8, !PT ;  /* 0x0000001842037812 */ /* 0x020fe400078ef803 */
[----:B------:R-:W-:Y:S01]  /*a3e0*/  SHF.R.U64 R47, R18, 0x10, R19 ;  /* 0x00000010122f7819 */ /* 0x000fe20000001213 */
[----:B------:R-:W-:Y:S01]  /*a3f0*/  IMAD R8, R4, 0x1800, R65 ;  /* 0x0000180004087824 */ /* 0x000fe200078e0241 */
[----:B------:R-:W-:Y:S02]  /*a400*/  LOP3.LUT R3, R3, R64, RZ, 0x3c, !PT ;  /* 0x0000004003037212 */ /* 0x000fe400078e3cff */
[----:B------:R-:W-:-:S03]  /*a410*/  SHF.R.U32.HI R34, RZ, 0x10, R19 ;  /* 0x00000010ff227819 */ /* 0x000fc60000011613 */
[----:B------:R-:W-:-:S04]  /*a420*/  IMAD.IADD R3, R8, 0x1, R3 ;  /* 0x0000000108037824 */ /* 0x000fc800078e0203 */
[----:B------:R-:W-:-:S05]  /*a430*/  IMAD R3, R3, 0x2, R22 ;  /* 0x0000000203037824 */ /* 0x000fca00078e0216 */
        /* <DEDUP_REMOVED lines=9> */
[--C-:B------:R-:W-:Y:S02]  /*a4d0*/  HADD2.F32 R19, -RZ, R11.reuse.H0_H0 ;  /* 0x2000000bff137230 */ /* 0x100fe40000004100 */
[----:B------:R-:W-:Y:S01]  /*a4e0*/  FMUL.FTZ R32, R17, R16 ;  /* 0x0000001011207220 */ /* 0x000fe20000410000 */
[--C-:B------:R-:W-:Y:S02]  /*a4f0*/  HADD2.F32 R17, -RZ, R44.reuse.H0_H0 ;  /* 0x2000002cff117230 */ /* 0x100fe40000004100 */
[----:B------:R-:W-:Y:S02]  /*a500*/  HADD2.F32 R44, -RZ, R44.H1_H1 ;  /* 0x3000002cff2c7230 */ /* 0x000fe40000004100 */
[----:B------:R-:W-:-:S02]  /*a510*/  HADD2.F32 R11, -RZ, R11.H1_H1 ;  /* 0x3000000bff0b7230 */ /* 0x000fc40000004100 */
[----:B------:R-:W-:Y:S02]  /*a520*/  HADD2.F32 R8, -RZ, R8.H1_H1 ;  /* 0x30000008ff087230 */ /* 0x000fe40000004100 */
        /* <DEDUP_REMOVED lines=10> */
[----:B------:R-:W-:Y:S02]  /*a5d0*/  HADD2.F32 R45, -RZ, R45.H0_H0 ;  /* 0x2000002dff2d7230 */ /* 0x000fe40000004100 */
[----:B------:R-:W-:Y:S01]  /*a5e0*/  FFMA.FTZ R32, R13, R28, R32 ;  /* 0x0000001c0d207223 */ /* 0x000fe20000010020 */
[-C--:B------:R-:W-:Y:S01]  /*a5f0*/  FMUL.FTZ R9, R9, R12.reuse ;  /* 0x0000000c09097220 */ /* 0x080fe20000410000 */
[C---:B------:R-:W-:Y:S01]  /*a600*/  FFMA.FTZ R28, R5.reuse, R12, -R16 ;  /* 0x0000000c051c7223 */ /* 0x040fe20000010810 */
[----:B------:R-:W-:Y:S02]  /*a610*/  HADD2.F32 R15, -RZ, R7.H0_H0 ;  /* 0x20000007ff0f7230 */ /* 0x000fe40000004100 */
[----:B------:R-:W-:Y:S01]  /*a620*/  FFMA.FTZ R20, R5, R20, R9 ;  /* 0x0000001405147223 */ /* 0x000fe20000010009 */
[C---:B------:R-:W-:Y:S01]  /*a630*/  FMUL.FTZ R5, R18.reuse, R17 ;  /* 0x0000001112057220 */ /* 0x040fe20000410000 */
[----:B------:R-:W-:Y:S01]  /*a640*/  FMUL.FTZ R9, R18, R45 ;  /* 0x0000002d12097220 */ /* 0x000fe20000410000 */
[----:B------:R-:W-:-:S02]  /*a650*/  HADD2.F32 R14, -RZ, R6.H0_H0 ;  /* 0x20000006ff0e7230 */ /* 0x000fc40000004100 */
[C---:B------:R-:W-:Y:S01]  /*a660*/  FMUL.FTZ R18, R19.reuse, R44 ;  /* 0x0000002c13127220 */ /* 0x040fe20000410000 */
[----:B------:R-:W-:Y:S02]  /*a670*/  HADD2.F32 R16, -RZ, R34.H0_H0 ;  /* 0x20000022ff107230 */ /* 0x000fe40000004100 */
[-C--:B------:R-:W-:Y:S01]  /*a680*/  FMUL.FTZ R19, R19, R46.reuse ;  /* 0x0000002e13137220 */ /* 0x080fe20000410000 */
[----:B------:R-:W-:Y:S02]  /*a690*/  HADD2.F32 R12, -RZ, R49.H0_H0 ;  /* 0x20000031ff0c7230 */ /* 0x000fe40000004100 */
[----:B------:R-:W-:Y:S01]  /*a6a0*/  FFMA.FTZ R18, R15, R46, -R18 ;  /* 0x0000002e0f127223 */ /* 0x000fe20000010812 */
[----:B------:R-:W-:Y:S02]  /*a6b0*/  HADD2.F32 R7, -RZ, R7.H1_H1 ;  /* 0x30000007ff077230 */ /* 0x000fe40000004100 */
[C---:B------:R-:W-:Y:S01]  /*a6c0*/  FFMA.FTZ R45, R14.reuse, R45, -R5 ;  /* 0x0000002d0e2d7223 */ /* 0x040fe20000010805 */
[C---:B------:R-:W-:Y:S01]  /*a6d0*/  FMUL.FTZ R34, R11.reuse, R16 ;  /* 0x000000100b227220 */ /* 0x040fe20000410000 */
[----:B------:R-:W-:Y:S01]  /*a6e0*/  FMUL.FTZ R46, R11, R12 ;  /* 0x0000000c0b2e7220 */ /* 0x000fe20000410000 */
[----:B------:R-:W-:Y:S01]  /*a6f0*/  FFMA.FTZ R14, R14, R17, R9 ;  /* 0x000000110e0e7223 */ /* 0x000fe20000010009 */
        /* <DEDUP_REMOVED lines=27> */
.L_x_10224:
[----:B------:R-:W-:Y:S05]  /*a8b0*/  BSYNC B1 ;  /* 0x0000000000017941 */ /* 0x000fea0003800000 */
.L_x_10223:
[----:B------:R-:W-:Y:S05]  /*a8c0*/  @P2 BRA `(.L_x_10202) ;  /* 0x0000000400882947 */ /* 0x000fea0003800000 */
[----:B------:R-:W3:Y:S01]  /*a8d0*/  LDL R35, [R1+0x88] ;  /* 0x0000880001237983 */ /* 0x000ee20000100800 */
[----:B012---:R-:W-:Y:S01]  /*a8e0*/  SHF.R.S32.HI R3, RZ, 0x1f, R67 ;  /* 0x0000001fff037819 */ /* 0x007fe20000011443 */
[----:B------:R-:W-:Y:S01]  /*a8f0*/  HADD2.F32 R19, -RZ, R41.H1_H1 ;  /* 0x30000029ff137230 */ /* 0x000fe20000004100 */
        /* <DEDUP_REMOVED lines=42> */
[----:B------:R-:W-:Y:S01]  /*aba0*/  FFMA.FTZ R27, R12, R20, R27 ;  /* 0x000000140c1b7223 */ /* 0x000fe2000001001b */
        /* <DEDUP_REMOVED lines=14> */
[----:B------:R-:W-:-:S02]  /*ac90*/  HADD2.F32 R14, -RZ, R7.H0_H0 ;  /* 0x20000007ff0e7230 */ /* 0x000fc40000004100 */
        /* <DEDUP_REMOVED lines=8> */
[----:B------:R-:W-:-:S02]  /*ad20*/  HADD2.F32 R7, -RZ, R7.H1_H1 ;  /* 0x30000007ff077230 */ /* 0x000fc40000004100 */
[C---:B------:R-:W-:Y:S01]  /*ad30*/  FMUL.FTZ R30, R11.reuse, R12 ;  /* 0x0000000c0b1e7220 */ /* 0x040fe20000410000 */
[-C--:B------:R-:W-:Y:S01]  /*ad40*/  FMUL.FTZ R14, R11, R0.reuse ;  /* 0x000000000b0e7220 */ /* 0x080fe20000410000 */
[----:B------:R-:W-:Y:S02]  /*ad50*/  HADD2.F32 R11, -RZ, R32.H0_H0 ;  /* 0x20000020ff0b7230 */ /* 0x000fe40000004100 */
        /* <DEDUP_REMOVED lines=25> */
.L_x_10202:
[----:B------:R-:W-:Y:S05]  /*aef0*/  BSYNC B0 ;  /* 0x0000000000007941 */ /* 0x000fea0003800000 */
.L_x_10192:
        /* <DEDUP_REMOVED lines=8> */
.L_x_10190:
[----:B------:R-:W-:-:S06]  /*af80*/  ULOP3.LUT UR4, UR60, 0x1, URZ, 0xfc, !UPT ;  /* 0x000000013c047892 */ /* 0x000fcc000f8efc3f */
[----:B0--3--:R-:W-:-:S05]  /*af90*/  IMAD.U32 R0, RZ, RZ, UR4 ;  /* 0x00000004ff007e24 */ /* 0x009fca000f8e00ff */
[----:B------:R-:W-:-:S13]  /*afa0*/  ISETP.NE.AND P0, PT, R0, 0x3, PT ;  /* 0x000000030000780c */ /* 0x000fda0003f05270 */
[----:B------:R-:W-:Y:S05]  /*afb0*/  @!P0 BRA `(.L_x_10225) ;  /* 0x0000000000048947 */ /* 0x000fea0003800000 */
[----:B------:R-:W-:Y:S01]  /*afc0*/  BPT.TRAP 0x1 ;  /* 0x000000040000795c */ /* 0x000fe20000300000 */
.L_x_10225:
[----:B------:R-:W2:Y:S01]  /*afd0*/  LDL R0, [R1+0x24] ;  /* 0x0000240001007983 */ /* 0x000ea20000100800 */
[----:B------:R-:W-:Y:S01]  /*afe0*/  IMAD R21, R146, 0x8, R22 ;  /* 0x0000000892157824 */ /* 0x000fe200078e0216 */
[----:B--2-4-:R-:W-:-:S04]  /*aff0*/  SHF.L.U32 R4, R0, 0x1f, RZ ;  /* 0x0000001f00047819 */ /* 0x014fc800000006ff */
[----:B------:R0:W2:Y:S01]  /*b000*/  SYNCS.PHASECHK.TRANS64.TRYWAIT P1, [R21+URZ+0x31c30], R4 ;  /* 0x031c3004150075a7 */ /* 0x0000a2000802017f */
[----:B------:R-:W-:Y:S05]  /*b010*/  @!P0 BRA `(.L_x_10226) ;  /* 0x0000000000048947 */ /* 0x000fea0003800000 */
[----:B------:R-:W-:Y:S01]  /*b020*/  BPT.TRAP 0x1 ;  /* 0x000000040000795c */ /* 0x000fe20000300000 */
.L_x_10226:
[----:B------:R-:W-:Y:S02]  /*b030*/  VIADD R0, R22, 0x16a00 ;  /* 0x00016a0016007836 */ /* 0x000fe40000000000 */
[----:B------:R-:W-:-:S03]  /*b040*/  IMAD R2, R2, 0x1000, R22 ;  /* 0x0000100002027824 */ /* 0x000fc600078e0216 */
[----:B------:R-:W-:Y:S01]  /*b050*/  SHF.R.U32.HI R0, RZ, 0x4, R0 ;  /* 0x00000004ff007819 */ /* 0x000fe20000011600 */
[----:B------:R-:W-:-:S03]  /*b060*/  VIADD R2, R2, 0xda00 ;  /* 0x0000da0002027836 */ /* 0x000fc60000000000 */
        /* <DEDUP_REMOVED lines=8> */
.L_x_10227:
[----:B---3--:R-:W1:Y:S01]  /*b0f0*/  LDL R0, [R1+0x40] ;  /* 0x0000400001007983 */ /* 0x008e620000100800 */
[----:B------:R-:W-:Y:S01]  /*b100*/  IMAD.MOV.U32 R15, RZ, RZ, -0x7fffffe0 ;  /* 0x80000020ff0f7424 */ /* 0x000fe200078e00ff */
[----:B------:R-:W-:Y:S01]  /*b110*/  LOP3.LUT R2, R2, 0x10000, RZ, 0xfc, !PT ;  /* 0x0001000002027812 */ /* 0x000fe200078efcff */
[----:B------:R-:W-:Y:S01]  /*b120*/  IMAD.MOV.U32 R3, RZ, RZ, -0x7fffffe0 ;  /* 0x80000020ff037424 */ /* 0x000fe200078e00ff */
[----:B------:R-:W-:Y:S05]  /*b130*/  WARPSYNC.ALL ;  /* 0x0000000000007948 */ /* 0x000fea0003800000 */
[----:B------:R-:W-:Y:S01]  /*b140*/  R2UR UR7, R15 ;  /* 0x000000000f0772ca */ /* 0x000fe200000e0000 */
[----:B------:R-:W3:Y:S01]  /*b150*/  LDL R100, [R1+0x54] ;  /* 0x0000540001647983 */ /* 0x000ee20000100800 */
[----:B------:R-:W-:-:S02]  /*b160*/  R2UR UR4, R2 ;  /* 0x00000000020472ca */ /* 0x000fc400000e0000 */
[C---:B------:R-:W-:Y:S01]  /*b170*/  R2UR UR5, R3.reuse ;  /* 0x00000000030572ca */ /* 0x040fe200000e0000 */
[----:B------:R-:W-:Y:S01]  /*b180*/  WARPGROUP.ARRIVE ;  /* 0x00000000000079c5 */ /* 0x000fe20000000000 */
[----:B------:R-:W-:Y:S01]  /*b190*/  IMAD.MOV.U32 R5, RZ, RZ, -0x7fffffe0 ;  /* 0x80000020ff057424 */ /* 0x000fe200078e00ff */
[C---:B------:R-:W-:Y:S01]  /*b1a0*/  R2UR UR8, R2.reuse ;  /* 0x00000000020872ca */ /* 0x040fe200000e0000 */
[----:B-----5:R-:W4:Y:S01]  /*b1b0*/  LDL R102, [R1+0x50] ;  /* 0x0000500001667983 */ /* 0x020f220000100800 */
[----:B------:R-:W-:Y:S02]  /*b1c0*/  R2UR UR9, R3 ;  /* 0x00000000030972ca */ /* 0x000fe400000e0000 */
[----:B------:R-:W-:Y:S01]  /*b1d0*/  R2UR UR11, R5 ;  /* 0x00000000050b72ca */ /* 0x000fe200000e0000 */
[----:B------:R-:W-:Y:S01]  /*b1e0*/  IMAD.MOV.U32 R5, RZ, RZ, -0x7fffffe0 ;  /* 0x80000020ff057424 */ /* 0x000fe200078e00ff */
[----:B------:R-:W4:Y:S01]  /*b1f0*/  LDL R96, [R1+0x64] ;  /* 0x0000640001607983 */ /* 0x000f220000100800 */
[----:B------:R-:W-:Y:S01]  /*b200*/  IMAD.MOV.U32 R7, RZ, RZ, -0x7fffffe0 ;  /* 0x80000020ff077424 */ /* 0x000fe200078e00ff */
[----:B------:R-:W-:-:S02]  /*b210*/  R2UR UR12, R2 ;  /* 0x00000000020c72ca */ /* 0x000fc400000e0000 */
[----:B------:R-:W-:Y:S01]  /*b220*/  R2UR UR13, R3 ;  /* 0x00000000030d72ca */ /* 0x000fe200000e0000 */
[----:B------:R-:W4:Y:S01]  /*b230*/  LDL R99, [R1+0x60] ;  /* 0x0000600001637983 */ /* 0x000f220000100800 */
[----:B------:R-:W-:Y:S01]  /*b240*/  R2UR UR15, R7 ;  /* 0x00000000070f72ca */ /* 0x000fe200000e0000 */
[----:B------:R-:W-:Y:S01]  /*b250*/  IMAD.MOV.U32 R9, RZ, RZ, -0x7fffffe0 ;  /* 0x80000020ff097424 */ /* 0x000fe200078e00ff */
[----:B------:R-:W-:Y:S01]  /*b260*/  R2UR UR16, R2 ;  /* 0x00000000021072ca */ /* 0x000fe200000e0000 */
[----:B------:R-:W4:Y:S01]  /*b270*/  LDL R98, [R1+0x44] ;  /* 0x0000440001627983 */ /* 0x000f220000100800 */
[----:B------:R-:W-:Y:S02]  /*b280*/  R2UR UR17, R3 ;  /* 0x00000000031172ca */ /* 0x000fe400000e0000 */
[----:B------:R-:W-:Y:S01]  /*b290*/  R2UR UR19, R9 ;  /* 0x00000000091372ca */ /* 0x000fe200000e0000 */
[----:B-1----:R-:W-:-:S05]  /*b2a0*/  IMAD R14, R146, 0x6c0, R0 ;  /* 0x000006c0920e7824 */ /* 0x002fca00078e0200 */
[----:B------:R-:W-:-:S13]  /*b2b0*/  R2UR UR6, R14 ;  /* 0x000000000e0672ca */ /* 0x000fda00000e0000 */
[----:B------:R-:W-:Y:S01]  /*b2c0*/  HGMMA.64x16x16.F32 R88, gdesc[UR4], RZ, !UPT, gsb0 ;  /* 0x00200000045879f0 */ /* 0x000fe2000c0008ff */
[----:B0-2---:R-:W-:-:S05]  /*b2d0*/  VIADD R4, R14, 0x40 ;  /* 0x000000400e047836 */ /* 0x005fca0000000000 */
[----:B------:R-:W-:Y:S01]  /*b2e0*/  R2UR UR10, R4 ;  /* 0x00000000040a72ca */ /* 0x000fe200000e0000 */
[----:B------:R-:W-:Y:S02]  /*b2f0*/  WARPGROUP.DEPBAR.LE gsb0, 0x0 ;  /* 0x00008000000079c5 */ /* 0x000fe40000010000 */
[----:B------:R-:W-:-:S10]  /*b300*/  WARPGROUP.ARRIVE ;  /* 0x00000000000079c5 */ /* 0x000fd40000000000 */
[----:B------:R-:W-:Y:S01]  /*b310*/  HGMMA.64x16x16.F32 R80, gdesc[UR8], RZ, !UPT, gsb0 ;  /* 0x00200000085079f0 */ /* 0x000fe2000c0008ff */
[----:B------:R-:W-:Y:S01]  /*b320*/  VIADD R4, R14, 0x80 ;  /* 0x000000800e047836 */ /* 0x000fe20000000000 */
[----:B------:R-:W-:Y:S02]  /*b330*/  R2UR UR7, R5 ;  /* 0x00000000050772ca */ /* 0x000fe400000e0000 */
[----:B------:R-:W-:Y:S02]  /*b340*/  R2UR UR4, R2 ;  /* 0x00000000020472ca */ /* 0x000fe400000e0000 */
[----:B------:R-:W-:Y:S02]  /*b350*/  R2UR UR6, R4 ;  /* 0x00000000040672ca */ /* 0x000fe400000e0000 */
[----:B------:R-:W-:Y:S01]  /*b360*/  R2UR UR5, R3 ;  /* 0x00000000030572ca */ /* 0x000fe200000e0000 */
[----:B------:R-:W-:Y:S02]  /*b370*/  WARPGROUP.DEPBAR.LE gsb0, 0x0 ;  /* 0x00008000000079c5 */ /* 0x000fe40000010000 */
[----:B------:R-:W-:-:S10]  /*b380*/  WARPGROUP.ARRIVE ;  /* 0x00000000000079c5 */ /* 0x000fd40000000000 */
[----:B------:R-:W-:Y:S01]  /*b390*/  HGMMA.64x16x16.F32 R72, gdesc[UR4], RZ, !UPT, gsb0 ;  /* 0x00200000044879f0 */ /* 0x000fe2000c0008ff */
[----:B------:R-:W-:-:S05]  /*b3a0*/  VIADD R6, R14, 0xc0 ;  /* 0x000000c00e067836 */ /* 0x000fca0000000000 */
        /* <DEDUP_REMOVED lines=46> */
[----:B------:R-:W-:Y:S02]  /*b690*/  VIADD R12, R2, 0x2 ;  /* 0x00000002020c7836 */ /* 0x000fe40000000000 */
[----:B------:R-:W-:Y:S02]  /*b6a0*/  IMAD.MOV.U32 R5, RZ, RZ, -0x7fffffe0 ;  /* 0x80000020ff057424 */ /* 0x000fe400078e00ff */
[----:B------:R-:W-:Y:S01]  /*b6b0*/  IMAD.MOV.U32 R13, RZ, RZ, -0x7fffffe0 ;  /* 0x80000020ff0d7424 */ /* 0x000fe200078e00ff */
[----:B------:R-:W-:Y:S02]  /*b6c0*/  R2UR UR6, R4 ;  /* 0x00000000040672ca */ /* 0x000fe400000e0000 */
[----:B------:R-:W-:-:S02]  /*b6d0*/  R2UR UR7, R5 ;  /* 0x00000000050772ca */ /* 0x000fc400000e0000 */
[----:B------:R-:W-:Y:S02]  /*b6e0*/  R2UR UR4, R12 ;  /* 0x000000000c0472ca */ /* 0x000fe400000e0000 */
[----:B------:R-:W-:Y:S01]  /*b6f0*/  R2UR UR5, R13 ;  /* 0x000000000d0572ca */ /* 0x000fe200000e0000 */
[----:B------:R-:W-:Y:S02]  /*b700*/  WARPGROUP.DEPBAR.LE gsb0, 0x0 ;  /* 0x00008000000079c5 */ /* 0x000fe40000010000 */
        /* <DEDUP_REMOVED lines=385> */
[----:B---3--:R-:W-:-:S04]  /*cf20*/  IMAD R0, R104, -0x90, R100 ;  /* 0xffffff7068007824 */ /* 0x008fc800078e0264 */
[----:B------:R-:W-:Y:S01]  /*cf30*/  VIADD R20, R0, 0x90 ;  /* 0x0000009000147836 */ /* 0x000fe20000000000 */
[----:B----4-:R-:W-:Y:S01]  /*cf40*/  IADD3 R97, -R102, 0x91, R0 ;  /* 0x0000009166617810 */ /* 0x010fe20007ffe100 */
[----:B------:R-:W-:Y:S02]  /*cf50*/  IMAD R96, R98, 0xc0, R96 ;  /* 0x000000c062607824 */ /* 0x000fe400078e0260 */
[C---:B------:R-:W-:Y:S02]  /*cf60*/  IMAD R20, R99.reuse, -0x2, R20 ;  /* 0xfffffffe63147824 */ /* 0x040fe400078e0214 */
[----:B------:R-:W-:-:S05]  /*cf70*/  IMAD R97, R99, -0x2, R97 ;  /* 0xfffffffe63617824 */ /* 0x000fca00078e0261 */
[----:B------:R-:W-:Y:S01]  /*cf80*/  VIADDMNMX R0, R96, R97, R20, PT ;  /* 0x0000006160007246 */ /* 0x000fe20003800114 */
[----:B------:R-:W-:Y:S02]  /*cf90*/  WARPGROUP.DEPBAR.LE gsb0, 0x0 ;  /* 0x00008000000079c5 */ /* 0x000fe40000010000 */
[----:B------:R-:W-:-:S06]  /*cfa0*/  WARPGROUP.ARRIVE ;  /* 0x00000000000079c5 */ /* 0x000fcc0000000000 */
[----:B------:R-:W-:Y:S01]  /*cfb0*/  HGMMA.64x16x16.F32 R40, gdesc[UR12], R40, gsb0 ;  /* 0x002000000c2879f0 */ /* 0x000fe20008000828 */
        /* <DEDUP_REMOVED lines=13> */
[----:B------:R-:W-:-:S03]  /*d090*/  IMAD.MOV.U32 R17, RZ, RZ, -0x7fffffe0 ;  /* 0x80000020ff117424 */ /* 0x000fc600078e00ff */
[----:B------:R-:W-:Y:S01]  /*d0a0*/  FMNMX.FTZ R18, R101, R16, !PT ;  /* 0x0000001065127209 */ /* 0x000fe20007810000 */
[----:B------:R-:W-:Y:S01]  /*d0b0*/  VIADD R16, R14, 0x642 ;  /* 0x000006420e107836 */ /* 0x000fe20000000000 */
[----:B------:R-:W-:Y:S02]  /*d0c0*/  R2UR UR7, R17 ;  /* 0x00000000110772ca */ /* 0x000fe400000e0000 */
[----:B------:R-:W-:Y:S02]  /*d0d0*/  R2UR UR4, R4 ;  /* 0x00000000040472ca */ /* 0x000fe400000e0000 */
[----:B------:R-:W-:Y:S02]  /*d0e0*/  R2UR UR6, R16 ;  /* 0x00000000100672ca */ /* 0x000fe400000e0000 */
[----:B------:R-:W-:Y:S02]  /*d0f0*/  R2UR UR5, R5 ;  /* 0x00000000050572ca */ /* 0x000fe400000e0000 */
[----:B------:R-:W-:-:S02]  /*d100*/  ISETP.GT.AND P1, PT, R0, 0x11, PT ;  /* 0x000000110000780c */ /* 0x000fc40003f24270 */
[----:B------:R-:W-:Y:S01]  /*d110*/  ISETP.GT.AND P2, PT, R0, 0x18, PT ;  /* 0x000000180000780c */ /* 0x000fe20003f44270 */
[----:B------:R-:W-:Y:S02]  /*d120*/  WARPGROUP.DEPBAR.LE gsb0, 0x0 ;  /* 0x00008000000079c5 */ /* 0x000fe40000010000 */
[----:B------:R-:W-:Y:S01]  /*d130*/  WARPGROUP.ARRIVE ;  /* 0x00000000000079c5 */ /* 0x000fe20000000000 */
[----:B------:R-:W-:-:S05]  /*d140*/  FSEL R81, R81, -INF , P1 ;  /* 0xff80000051517808 */ /* 0x000fca0000800000 */
[----:B------:R-:W-:Y:S01]  /*d150*/  HGMMA.64x16x16.F32 R32, gdesc[UR4], R32, gsb0 ;  /* 0x00200000042079f0 */ /* 0x000fe20008000820 */
[----:B------:R-:W-:Y:S01]  /*d160*/  ISETP.GT.AND P3, PT, R0, 0x19, PT ;  /* 0x000000190000780c */ /* 0x000fe20003f64270 */
[----:B------:R-:W-:Y:S01]  /*d170*/  IMAD.MOV.U32 R15, RZ, RZ, -0x7fffffe0 ;  /* 0x80000020ff0f7424 */ /* 0x000fe200078e00ff */
[----:B------:R-:W-:Y:S01]  /*d180*/  FSEL R103, R84, -INF , P2 ;  /* 0xff80000054677808 */ /* 0x000fe20001000000 */
[----:B------:R-:W-:Y:S01]  /*d190*/  VIADD R14, R14, 0x682 ;  /* 0x000006820e0e7836 */ /* 0x000fe20000000000 */
[----:B------:R-:W-:Y:S01]  /*d1a0*/  FMNMX.FTZ R18, R81, R18, !PT ;  /* 0x0000001251127209 */ /* 0x000fe20007810000 */
[----:B------:R-:W-:Y:S01]  /*d1b0*/  ULDC UR4, c[0x0][0x988] ;  /* 0x0002620000047ab9 */ /* 0x000fe20000000800 */
        /* <DEDUP_REMOVED lines=21> */
[----:B------:R-:W-:Y:S02]  /*d310*/  R2UR UR11, R15 ;  /* 0x000000000f0b72ca */ /* 0x000fe400000e0000 */
[----:B------:R-:W-:Y:S02]  /*d320*/  ISETP.GT.AND P1, PT, R0, 0x39, PT ;  /* 0x000000390000780c */ /* 0x000fe40003f24270 */
[----:B------:R-:W-:Y:S02]  /*d330*/  FSEL R15, R68, -INF , P2 ;  /* 0xff800000440f7808 */ /* 0x000fe40001000000 */
[----:B------:R-:W-:Y:S02]  /*d340*/  FMNMX.FTZ R18, R65, R18, !PT ;  /* 0x0000001241127209 */ /* 0x000fe40007810000 */
[----:B------:R-:W-:Y:S02]  /*d350*/  ISETP.GT.AND P2, PT, R0, 0x40, PT ;  /* 0x000000400000780c */ /* 0x000fe40003f44270 */
[----:B------:R-:W-:-:S02]  /*d360*/  FSEL R69, R69, -INF , P1 ;  /* 0xff80000045457808 */ /* 0x000fc40000800000 */
[----:B------:R-:W-:Y:S02]  /*d370*/  FMNMX.FTZ R18, R15, R18, !PT ;  /* 0x000000120f127209 */ /* 0x000fe40007810000 */
[----:B------:R-:W-:Y:S02]  /*d380*/  R2UR UR10, R14 ;  /* 0x000000000e0a72ca */ /* 0x000fe400000e0000 */
[----:B------:R-:W-:Y:S02]  /*d390*/  R2UR UR8, R4 ;  /* 0x00000000040872ca */ /* 0x000fe400000e0000 */
[----:B------:R-:W-:Y:S02]  /*d3a0*/  R2UR UR9, R5 ;  /* 0x00000000050972ca */ /* 0x000fe400000e0000 */
[----:B------:R-:W-:Y:S02]  /*d3b0*/  ISETP.GT.AND P1, PT, R0, 0x41, PT ;  /* 0x000000410000780c */ /* 0x000fe40003f24270 */
[----:B------:R-:W-:-:S02]  /*d3c0*/  FSEL R109, R56, -INF , P2 ;  /* 0xff800000386d7808 */ /* 0x000fc40001000000 */
[----:B------:R-:W-:Y:S01]  /*d3d0*/  FMNMX.FTZ R18, R69, R18, !PT ;  /* 0x0000001245127209 */ /* 0x000fe20007810000 */
[----:B------:R-:W-:Y:S02]  /*d3e0*/  WARPGROUP.DEPBAR.LE gsb0, 0x0 ;  /* 0x00008000000079c5 */ /* 0x000fe40000010000 */
[C---:B------:R-:W-:Y:S02]  /*d3f0*/  ISETP.GT.AND P2, PT, R0.reuse, 0x48, PT ;  /* 0x000000480000780c */ /* 0x040fe40003f44270 */
[----:B------:R-:W-:Y:S02]  /*d400*/  FSEL R57, R57, -INF , P1 ;  /* 0xff80000039397808 */ /* 0x000fe40000800000 */
[----:B------:R-:W-:Y:S01]  /*d410*/  FMNMX.FTZ R18, R109, R18, !PT ;  /* 0x000000126d127209 */ /* 0x000fe20007810000 */
[----:B------:R-:W-:Y:S01]  /*d420*/  WARPGROUP.ARRIVE ;  /* 0x00000000000079c5 */ /* 0x000fe20000000000 */
[----:B------:R-:W-:Y:S02]  /*d430*/  ISETP.GT.AND P1, PT, R0, 0x49, PT ;  /* 0x000000490000780c */ /* 0x000fe40003f24270 */
[----:B------:R-:W-:-:S02]  /*d440*/  FSEL R111, R60, -INF , P2 ;  /* 0xff8000003c6f7808 */ /* 0x000fc40001000000 */
[----:B------:R-:W-:Y:S01]  /*d450*/  FMNMX.FTZ R18, R57, R18, !PT ;  /* 0x0000001239127209 */ /* 0x000fe20007810000 */
[----:B------:R-:W-:Y:S01]  /*d460*/  HGMMA.64x16x16.F32 R24, gdesc[UR8], R24, gsb0 ;  /* 0x00200000081879f0 */ /* 0x000fe20008000818 */
        /* <DEDUP_REMOVED lines=38> */
[----:B------:R-:W-:Y:S01]  /*d6d0*/  FMNMX.FTZ R18, R123, R18, !PT ;  /* 0x000000127b127209 */ /* 0x000fe20007810000 */
[----:B------:R-:W-:Y:S02]  /*d6e0*/  WARPGROUP.DEPBAR.LE gsb0, 0x0 ;  /* 0x00008000000079c5 */ /* 0x000fe40000010000 */
        /* <DEDUP_REMOVED lines=10> */
[----:B------:R-:W-:-:S04]  /*d790*/  FMNMX.FTZ R18, R127, R18, !PT ;  /* 0x000000127f127209 */ /* 0x000fc80007810000 */
[----:B------:R-:W-:-:S05]  /*d7a0*/  FMNMX.FTZ R24, R29, R18, !PT ;  /* 0x000000121d187209 */ /* 0x000fca0007810000 */
[----:B------:R-:W0:Y:S02]  /*d7b0*/  SHFL.BFLY PT, R129, R24, 0x2, 0x1f ;  /* 0x0c401f0018817f89 */ /* 0x000e2400000e0000 */
[----:B0-----:R-:W-:-:S05]  /*d7c0*/  FMNMX.FTZ R129, R24, R129, !PT ;  /* 0x0000008118817209 */ /* 0x001fca0007810000 */
[----:B------:R-:W0:Y:S01]  /*d7d0*/  SHFL.BFLY PT, R14, R129, 0x1, 0x1f ;  /* 0x0c201f00810e7f89 */ /* 0x000e2200000e0000 */
[----:B------:R-:W-:Y:S01]  /*d7e0*/  IMAD.U32 R0, RZ, RZ, UR4 ;  /* 0x00000004ff007e24 */ /* 0x000fe2000f8e00ff */
[----:B------:R-:W-:-:S04]  /*d7f0*/  IADD3 R97, R97, 0x8, R96 ;  /* 0x0000000861617810 */ /* 0x000fc80007ffe060 */
[----:B------:R-:W-:-:S04]  /*d800*/  VIMNMX R20, R20, R97, PT ;  /* 0x0000006114147248 */ /* 0x000fc80003fe0100 */
[----:B------:R-:W-:Y:S02]  /*d810*/  ISETP.GT.AND P2, PT, R20, 0x1, PT ;  /* 0x000000011400780c */ /* 0x000fe40003f44270 */
[----:B0-----:R-:W-:-:S04]  /*d820*/  FMNMX.FTZ R14, R129, R14, !PT ;  /* 0x0000000e810e7209 */ /* 0x001fc80007810000 */
[C---:B------:R-:W-:Y:S01]  /*d830*/  FSETP.NEU.FTZ.AND P1, PT, R14.reuse, -INF , PT ;  /* 0xff8000000e00780b */ /* 0x040fe20003f3d000 */
[----:B------:R-:W-:-:S05]  /*d840*/  FMUL.FTZ R16, R14, R0 ;  /* 0x000000000e107220 */ /* 0x000fca0000410000 */
[----:B------:R-:W-:Y:S02]  /*d850*/  FSEL R16, R16, RZ, P1 ;  /* 0x000000ff10107208 */ /* 0x000fe40000800000 */
[----:B------:R-:W-:-:S03]  /*d860*/  ISETP.GT.AND P1, PT, R20, RZ, PT ;  /* 0x000000ff1400720c */ /* 0x000fc60003f24270 */
[-CC-:B------:R-:W-:Y:S01]  /*d870*/  FFMA.FTZ R18, R19, R0.reuse, -R16.reuse ;  /* 0x0000000013127223 */ /* 0x180fe20000010810 */
[-CC-:B------:R-:W-:Y:S01]  /*d880*/  FFMA.FTZ R19, R89, R0.reuse, -R16.reuse ;  /* 0x0000000059137223 */ /* 0x180fe20000010810 */
[----:B------:R-:W-:Y:S01]  /*d890*/  FFMA.FTZ R89, R93, R0, -R16 ;  /* 0x000000005d597223 */ /* 0x000fe20000010810 */
        /* <DEDUP_REMOVED lines=8> */
[----:B------:R-:W-:Y:S01]  /*d920*/  FMNMX.FTZ R32, R97, R32, !PT ;  /* 0x0000002061207209 */ /* 0x000fe20007810000 */
[----:B------:R-:W-:Y:S01]  /*d930*/  FFMA.FTZ R24, R99, R0, -R16 ;  /* 0x0000000063187223 */ /* 0x000fe20000010810 */
[----:B------:R-:W-:Y:S02]  /*d940*/  ISETP.GT.AND P2, PT, R20, 0x11, PT ;  /* 0x000000111400780c */ /* 0x000fe40003f44270 */
[----:B------:R-:W-:-:S02]  /*d950*/  FSEL R99, R82, -INF , P1 ;  /* 0xff80000052637808 */ /* 0x000fc40000800000 */
[----:B------:R-:W-:Y:S01]  /*d960*/  FMNMX.FTZ R36, R95, R32, !PT ;  /* 0x000000205f247209 */ /* 0x000fe20007810000 */
[--C-:B------:R-:W-:Y:S01]  /*d970*/  FFMA.FTZ R28, R101, R0, -R16.reuse ;  /* 0x00000000651c7223 */ /* 0x100fe20000010810 */
[C---:B------:R-:W-:Y:S02]  /*d980*/  ISETP.GT.AND P1, PT, R20.reuse, 0x18, PT ;  /* 0x000000181400780c */ /* 0x040fe40003f24270 */
[----:B------:R-:W-:Y:S02]  /*d990*/  FSEL R101, R83, -INF , P2 ;  /* 0xff80000053657808 */ /* 0x000fe40001000000 */
[----:B------:R-:W-:Y:S01]  /*d9a0*/  FMNMX.FTZ R36, R99, R36, !PT ;  /* 0x0000002463247209 */ /* 0x000fe20007810000 */
[----:B------:R-:W-:Y:S01]  /*d9b0*/  FFMA.FTZ R40, R103, R0, -R16 ;  /* 0x0000000067287223 */ /* 0x000fe20000010810 */
[----:B------:R-:W-:Y:S02]  /*d9c0*/  ISETP.GT.AND P2, PT, R20, 0x19, PT ;  /* 0x000000191400780c */ /* 0x000fe40003f44270 */
[----:B------:R-:W-:-:S02]  /*d9d0*/  FSEL R103, R86, -INF , P1 ;  /* 0xff80000056677808 */ /* 0x000fc40000800000 */
[----:B------:R-:W-:Y:S02]  /*d9e0*/  FMNMX.FTZ R36, R101, R36, !PT ;  /* 0x0000002465247209 */ /* 0x000fe40007810000 */
[----:B------:R-:W-:Y:S02]  /*d9f0*/  FSEL R87, R87, -INF , P2 ;  /* 0xff80000057577808 */ /* 0x000fe40001000000 */
[C---:B------:R-:W-:Y:S02]  /*da00*/  ISETP.GT.AND P1, PT, R20.reuse, 0x20, PT ;  /* 0x000000201400780c */ /* 0x040fe40003f24270 */
[----:B------:R-:W-:Y:S01]  /*da10*/  FMNMX.FTZ R36, R103, R36, !PT ;  /* 0x0000002467247209 */ /* 0x000fe20007810000 */
[----:B------:R0:W-:Y:S01]  /*da20*/  MUFU.EX2 R32, R40 ;  /* 0x0000002800207308 */ /* 0x0001e20000000800 */
[----:B------:R-:W-:Y:S01]  /*da30*/  FFMA.FTZ R83, R85, R0, -R16 ;  /* 0x0000000055537223 */ /* 0x000fe20000010810 */
[----:B------:R-:W-:Y:S02]  /*da40*/  ISETP.GT.AND P2, PT, R20, 0x21, PT ;  /* 0x000000211400780c */ /* 0x000fe40003f44270 */
[----:B------:R-:W-:-:S02]  /*da50*/  FSEL R85, R74, -INF , P1 ;  /* 0xff8000004a557808 */ /* 0x000fc40000800000 */
[----:B0-----:R-:W-:Y:S02]  /*da60*/  FMNMX.FTZ R40, R87, R36, !PT ;  /* 0x0000002457287209 */ /* 0x001fe40007810000 */
        /* <DEDUP_REMOVED lines=11> */
[----:B------:R-:W-:Y:S02]  /*db20*/  ISETP.GT.AND P2, PT, R20, 0x31, PT ;  /* 0x000000311400780c */ /* 0x000fe40003f44270 */
[----:B------:R-:W-:Y:S01]  /*db30*/  FSEL R129, R66, -INF , P1 ;  /* 0xff80000042817808 */ /* 0x000fe20000800000 */
[----:B------:R-:W-:Y:S01]  /*db40*/  FFMA.FTZ R48, R17, R0, -R16 ;  /* 0x0000000011307223 */ /* 0x000fe20000010810 */
[----:B------:R-:W-:-:S02]  /*db50*/  ISETP.GT.AND P1, PT, R20, 0x38, PT ;  /* 0x000000381400780c */ /* 0x000fc40003f24270 */
[----:B0-----:R-:W-:Y:S02]  /*db60*/  FMNMX.FTZ R44, R79, R40, !PT ;  /* 0x000000284f2c7209 */ /* 0x001fe40007810000 */
[----:B------:R-:W-:Y:S02]  /*db70*/  FSEL R17, R67, -INF , P2 ;  /* 0xff80000043117808 */ /* 0x000fe40001000000 */
[----:B------:R-:W-:Y:S02]  /*db80*/  FMNMX.FTZ R44, R129, R44, !PT ;  /* 0x0000002c812c7209 */ /* 0x000fe40007810000 */
[----:B------:R-:W-:Y:S02]  /*db90*/  ISETP.GT.AND P2, PT, R20, 0x39, PT ;  /* 0x000000391400780c */ /* 0x000fe40003f44270 */
[----:B------:R-:W-:Y:S02]  /*dba0*/  FSEL R131, R70, -INF , P1 ;  /* 0xff80000046837808 */ /* 0x000fe40000800000 */
[----:B------:R-:W-:-:S02]  /*dbb0*/  FMNMX.FTZ R44, R17, R44, !PT ;  /* 0x0000002c112c7209 */ /* 0x000fc40007810000 */
[----:B------:R-:W-:Y:S02]  /*dbc0*/  FSEL R71, R71, -INF , P2 ;  /* 0xff80000047477808 */ /* 0x000fe40001000000 */
[C---:B------:R-:W-:Y:S02]  /*dbd0*/  ISETP.GT.AND P1, PT, R20.reuse, 0x40, PT ;  /* 0x000000401400780c */ /* 0x040fe40003f24270 */
[----:B------:R-:W-:Y:S01]  /*dbe0*/  FMNMX.FTZ R44, R131, R44, !PT ;  /* 0x0000002c832c7209 */ /* 0x000fe20007810000 */
[----:B------:R0:W-:Y:S01]  /*dbf0*/  MUFU.EX2 R40, R48 ;  /* 0x0000003000287308 */ /* 0x0001e20000000800 */
[-CC-:B------:R-:W-:Y:S01]  /*dc00*/  FFMA.FTZ R67, R77, R0.reuse, -R16.reuse ;  /* 0x000000004d437223 */ /* 0x180fe20000010810 */
[----:B------:R-:W-:Y:S02]  /*dc10*/  ISETP.GT.AND P2, PT, R20, 0x41, PT ;  /* 0x000000411400780c */ /* 0x000fe40003f44270 */
[----:B------:R-:W-:Y:S01]  /*dc20*/  FSEL R77, R58, -INF , P1 ;  /* 0xff8000003a4d7808 */ /* 0x000fe20000800000 */
[----:B------:R-:W-:Y:S01]  /*dc30*/  FFMA.FTZ R52, R107, R0, -R16 ;  /* 0x000000006b347223 */ /* 0x000fe20000010810 */
[----:B0-----:R-:W-:-:S02]  /*dc40*/  FMNMX.FTZ R48, R71, R44, !PT ;  /* 0x0000002c47307209 */ /* 0x001fc40007810000 */
[C---:B------:R-:W-:Y:S02]  /*dc50*/  ISETP.GT.AND P1, PT, R20.reuse, 0x48, PT ;  /* 0x000000481400780c */ /* 0x040fe40003f24270 */
        /* <DEDUP_REMOVED lines=8> */
[----:B------:R-:W-:Y:S01]  /*dce0*/  FFMA.FTZ R59, R65, R0, -R16 ;  /* 0x00000000413b7223 */ /* 0x000fe20000010810 */
        /* <DEDUP_REMOVED lines=13> */
[----:B------:R-:W-:Y:S02]  /*ddc0*/  ISETP.GT.AND P2, PT, R20, 0x61, PT ;  /* 0x000000611400780c */ /* 0x000fe40003f44270 */
[----:B------:R-:W-:Y:S01]  /*ddd0*/  FMNMX.FTZ R50, R55, R50, !PT ;  /* 0x0000003237327209 */ /* 0x000fe20007810000 */
[-CC-:B0-----:R-:W-:Y:S01]  /*dde0*/  FFMA.FTZ R52, R69, R0.reuse, -R16.reuse ;  /* 0x0000000045347223 */ /* 0x181fe20000010810 */
[----:B------:R-:W-:Y:S01]  /*ddf0*/  FSEL R69, R42, -INF , P1 ;  /* 0xff8000002a457808 */ /* 0x000fe20000800000 */
[----:B------:R-:W-:Y:S01]  /*de00*/  FFMA.FTZ R42, R109, R0, -R16 ;  /* 0x000000006d2a7223 */ /* 0x000fe20000010810 */
        /* <DEDUP_REMOVED lines=11> */
[----:B------:R-:W-:Y:S01]  /*dec0*/  FMNMX.FTZ R50, R139, R50, !PT ;  /* 0x000000328b327209 */ /* 0x000fe20007810000 */
[----:B------:R-:W-:Y:S01]  /*ded0*/  FFMA.FTZ R34, R111, R0, -R16 ;  /* 0x000000006f227223 */ /* 0x000fe20000010810 */
[----:B------:R-:W-:-:S02]  /*dee0*/  ISETP.GT.AND P1, PT, R20, 0x78, PT ;  /* 0x000000781400780c */ /* 0x000fc40003f24270 */
[----:B------:R-:W-:Y:S02]  /*def0*/  FSEL R111, R35, -INF , P2 ;  /* 0xff800000236f7808 */ /* 0x000fe40001000000 */
[----:B------:R-:W-:Y:S02]  /*df00*/  FMNMX.FTZ R50, R141, R50, !PT ;  /* 0x000000328d327209 */ /* 0x000fe40007810000 */
[----:B------:R-:W-:Y:S02]  /*df10*/  ISETP.GT.AND P2, PT, R20, 0x79, PT ;  /* 0x000000791400780c */ /* 0x000fe40003f44270 */
[----:B------:R-:W-:Y:S02]  /*df20*/  FSEL R143, R38, -INF , P1 ;  /* 0xff800000268f7808 */ /* 0x000fe40000800000 */
[----:B------:R-:W-:Y:S01]  /*df30*/  FMNMX.FTZ R50, R111, R50, !PT ;  /* 0x000000326f327209 */ /* 0x000fe20007810000 */
[----:B------:R-:W-:Y:S01]  /*df40*/  FFMA.FTZ R35, R61, R0, -R16 ;  /* 0x000000003d237223 */ /* 0x000fe20000010810 */
        /* <DEDUP_REMOVED lines=8> */
[----:B------:R-:W-:Y:S01]  /*dfd0*/  FMNMX.FTZ R50, R149, R50, !PT ;  /* 0x0000003295327209 */ /* 0x000fe20007810000 */
[----:B------:R-:W-:Y:S01]  /*dfe0*/  FFMA.FTZ R38, R113, R0, -R16 ;  /* 0x0000000071267223 */ /* 0x000fe20000010810 */
[----:B------:R-:W-:Y:S02]  /*dff0*/  ISETP.GT.AND P2, PT, R20, 0x89, PT ;  /* 0x000000891400780c */ /* 0x000fe40003f44270 */
[----:B------:R-:W-:Y:S02]  /*e000*/  FSEL R113, R30, -INF , P1 ;  /* 0xff8000001e717808 */ /* 0x000fe40000800000 */
[----:B------:R-:W-:Y:S02]  /*e010*/  FMNMX.FTZ R50, R27, R50, !PT ;  /* 0x000000321b327209 */ /* 0x000fe40007810000 */
[----:B------:R-:W-:-:S02]  /*e020*/  FSEL R31, R31, -INF , P2 ;  /* 0xff8000001f1f7808 */ /* 0x000fc40001000000 */
[----:B------:R-:W-:Y:S01]  /*e030*/  FMNMX.FTZ R50, R113, R50, !PT ;  /* 0x0000003271327209 */ /* 0x000fe20007810000 */
[----:B------:R-:W-:-:S03]  /*e040*/  FFMA.FTZ R43, R57, R0, -R16 ;  /* 0x00000000392b7223 */ /* 0x000fc60000010810 */
[----:B------:R-:W-:Y:S01]  /*e050*/  FMNMX.FTZ R50, R31, R50, !PT ;  /* 0x000000321f327209 */ /* 0x000fe20007810000 */
[----:B------:R-:W-:-:S04]  /*e060*/  FFMA.FTZ R57, R49, R0, -R16 ;  /* 0x0000000031397223 */ /* 0x000fc80000010810 */
[----:B------:R-:W0:Y:S01]  /*e070*/  SHFL.BFLY PT, R49, R50, 0x2, 0x1f ;  /* 0x0c401f0032317f89 */ /* 0x000e2200000e0000 */
[----:B------:R1:W-:Y:S01]  /*e080*/  MUFU.EX2 R48, R52 ;  /* 0x0000003400307308 */ /* 0x0003e20000000800 */
[----:B------:R-:W2:Y:S01]  /*e090*/  S2R R106, SR_TID.X ;  /* 0x00000000006a7919 */ /* 0x000ea20000002100 */
[----:B-1----:R-:W-:Y:S01]  /*e0a0*/  FFMA.FTZ R52, R53, R0, -R16 ;  /* 0x0000000035347223 */ /* 0x002fe20000010810 */
[----:B0-----:R-:W-:-:S05]  /*e0b0*/  FMNMX.FTZ R26, R50, R49, !PT ;  /* 0x00000031321a7209 */ /* 0x001fca0007810000 */
[----:B------:R-:W0:Y:S01]  /*e0c0*/  SHFL.BFLY PT, R53, R26, 0x1, 0x1f ;  /* 0x0c201f001a357f89 */ /* 0x000e2200000e0000 */
[-CC-:B------:R-:W-:Y:S01]  /*e0d0*/  FFMA.FTZ R54, R41, R0.reuse, -R16.reuse ;  /* 0x0000000029367223 */ /* 0x180fe20000010810 */
[-CC-:B------:R-:W-:Y:S01]  /*e0e0*/  FFMA.FTZ R56, R45, R0.reuse, -R16.reuse ;  /* 0x000000002d387223 */ /* 0x180fe20000010810 */
[----:B------:R-:W-:Y:S01]  /*e0f0*/  FFMA.FTZ R60, R37, R0, -R16 ;  /* 0x00000000253c7223 */ /* 0x000fe20000010810 */
[----:B--2---:R-:W-:Y:S02]  /*e100*/  LOP3.LUT R106, R106, 0x7f, RZ, 0xc0, !PT ;  /* 0x0000007f6a6a7812 */ /* 0x004fe400078ec0ff */
[----:B0-----:R-:W-:-:S04]  /*e110*/  FMNMX.FTZ R20, R26, R53, !PT ;  /* 0x000000351a147209 */ /* 0x001fc80007810000 */
[C---:B------:R-:W-:Y:S01]  /*e120*/  FSETP.NEU.FTZ.AND P1, PT, R20.reuse, -INF , PT ;  /* 0xff8000001400780b */ /* 0x040fe20003f3d000 */
[----:B------:R-:W-:-:S05]  /*e130*/  FMUL.FTZ R26, R20, R0 ;  /* 0x00000000141a7220 */ /* 0x000fca0000410000 */
[----:B------:R-:W-:Y:S01]  /*e140*/  FSEL R26, R26, RZ, P1 ;  /* 0x000000ff1a1a7208 */ /* 0x000fe20000800000 */
[----:B------:R-:W-:Y:S01]  /*e150*/  FFMA.FTZ R81, R81, R0, -R16 ;  /* 0x0000000051517223 */ /* 0x000fe20000010810 */
[----:B------:R-:W-:-:S03]  /*e160*/  ISETP.NE.AND P1, PT, R106, RZ, PT ;  /* 0x000000ff6a00720c */ /* 0x000fc60003f25270 */
[-CC-:B------:R-:W-:Y:S01]  /*e170*/  FFMA.FTZ R78, R93, R0.reuse, -R26.reuse ;  /* 0x000000005d4e7223 */ /* 0x180fe2000001081a */
[-C--:B------:R-:W-:Y:S01]  /*e180*/  FFMA.FTZ R93, R91, R0.reuse, -R26 ;  /* 0x000000005b5d7223 */ /* 0x080fe2000001081a */
        /* <DEDUP_REMOVED lines=12> */
[----:B------:R-:W-:Y:S01]  /*e250*/  IMAD.IADD R16, R100, 0x1, -R102 ;  /* 0x0000000164107824 */ /* 0x000fe200078e0a66 */
[----:B------:R-:W-:Y:S01]  /*e260*/  MUFU.EX2 R18, R18 ;  /* 0x0000001200127308 */ /* 0x000fe20000000800 */
[-CC-:B------:R-:W-:Y:S01]  /*e270*/  FFMA.FTZ R80, R97, R0.reuse, -R26.reuse ;  /* 0x0000000061507223 */ /* 0x180fe2000001081a */
[----:B------:R-:W-:Y:S01]  /*e280*/  FFMA.FTZ R95, R95, R0, -R26 ;  /* 0x000000005f5f7223 */ /* 0x000fe2000001081a */
[----:B------:R-:W-:-:S05]  /*e290*/  IMAD R16, R98, 0xc0, R16 ;  /* 0x000000c062107824 */ /* 0x000fca00078e0210 */
[----:B------:R-:W0:Y:S01]  /*e2a0*/  MUFU.EX2 R19, R19 ;  /* 0x0000001300137308 */ /* 0x000e220000000800 */
[----:B------:R-:W-:Y:S01]  /*e2b0*/  FFMA.FTZ R74, R17, R0, -R26 ;  /* 0x00000000114a7223 */ /* 0x000fe2000001081a */
[----:B------:R-:W-:-:S06]  /*e2c0*/  IMAD.HI R17, R16, 0x38e38e39, RZ ;  /* 0x38e38e3910117827 */ /* 0x000fcc00078e02ff */
[----:B------:R-:W-:Y:S01]  /*e2d0*/  MUFU.EX2 R78, R78 ;  /* 0x0000004e004e7308 */ /* 0x000fe20000000800 */
[----:B------:R-:W-:-:S07]  /*e2e0*/  FFMA.FTZ R68, R99, R0, -R26 ;  /* 0x0000000063447223 */ /* 0x000fce000001081a */
[----:B------:R-:W1:Y:S01]  /*e2f0*/  MUFU.EX2 R93, R93 ;  /* 0x0000005d005d7308 */ /* 0x000e620000000800 */
[----:B------:R-:W-:-:S07]  /*e300*/  @!P1 VIADD R21, R21, 0x31c40 ;  /* 0x00031c4015159836 */ /* 0x000fce0000000000 */
[----:B------:R-:W2:Y:S01]  /*e310*/  MUFU.EX2 R24, R24 ;  /* 0x0000001800187308 */ /* 0x000ea20000000800 */
[----:B------:R-:W-:Y:S01]  /*e320*/  FFMA.FTZ R91, R101, R0, -R26 ;  /* 0x00000000655b7223 */ /* 0x000fe2000001081a */
[----:B------:R-:W-:-:S06]  /*e330*/  SHF.R.U32.HI R76, RZ, 0x1f, R17 ;  /* 0x0000001fff4c7819 */ /* 0x000fcc0000011611 */
[----:B------:R-:W3:Y:S01]  /*e340*/  MUFU.EX2 R80, R80 ;  /* 0x0000005000507308 */ /* 0x000ee20000000800 */
[----:B------:R-:W-:-:S07]  /*e350*/  @!P1 PRMT R16, RZ, 0x654, R21 ;  /* 0x00000654ff109816 */ /* 0x000fce0000000015 */
[----:B------:R-:W4:Y:S01]  /*e360*/  MUFU.EX2 R89, R89 ;  /* 0x0000005900597308 */ /* 0x000f220000000800 */
[----:B------:R-:W-:Y:S01]  /*e370*/  FFMA.FTZ R66, R103, R0, -R26 ;  /* 0x0000000067427223 */ /* 0x000fe2000001081a */
[----:B------:R-:W-:-:S06]  /*e380*/  LEA.HI.SX32 R21, R17, R76, 0x1b ;  /* 0x0000004c11157211 */ /* 0x000fcc00078fdaff */
[----:B------:R-:W4:Y:S01]  /*e390*/  MUFU.EX2 R95, R95 ;  /* 0x0000005f005f7308 */ /* 0x000f220000000800 */
[----:B0-----:R-:W-:Y:S01]  /*e3a0*/  FADD.FTZ R17, R18, R19 ;  /* 0x0000001312117221 */ /* 0x001fe20000010000 */
[----:B------:R-:W-:-:S06]  /*e3b0*/  FFMA.FTZ R33, R77, R0, -R26 ;  /* 0x000000004d217223 */ /* 0x000fcc000001081a */
[----:B------:R-:W0:Y:S01]  /*e3c0*/  MUFU.EX2 R28, R28 ;  /* 0x0000001c001c7308 */ /* 0x000e220000000800 */
[----:B-1----:R-:W-:Y:S01]  /*e3d0*/  FADD.FTZ R77, R78, R93 ;  /* 0x0000005d4e4d7221 */ /* 0x002fe20000010000 */
[----:B------:R-:W-:-:S06]  /*e3e0*/  FFMA.FTZ R87, R87, R0, -R26 ;  /* 0x0000000057577223 */ /* 0x000fcc000001081a */
[----:B------:R-:W1:Y:S01]  /*e3f0*/  MUFU.EX2 R68, R68 ;  /* 0x0000004400447308 */ /* 0x000e620000000800 */
[----:B--2---:R-:W-:-:S07]  /*e400*/  FADD.FTZ R82, R24, R17 ;  /* 0x0000001118527221 */ /* 0x004fce0000010000 */
[----:B------:R-:W2:Y:S01]  /*e410*/  MUFU.EX2 R81, R81 ;  /* 0x0000005100517308 */ /* 0x000ea20000000800 */
[----:B---3--:R-:W-:-:S07]  /*e420*/  FADD.FTZ R84, R80, R77 ;  /* 0x0000004d50547221 */ /* 0x008fce0000010000 */
[----:B------:R-:W3:Y:S01]  /*e430*/  MUFU.EX2 R91, R91 ;  /* 0x0000005b005b7308 */ /* 0x000ee20000000800 */
[-C--:B------:R-:W-:Y:S01]  /*e440*/  FFMA.FTZ R70, R75, R0.reuse, -R26 ;  /* 0x000000004b467223 */ /* 0x080fe2000001081a */
[----:B----4-:R-:W-:Y:S01]  /*e450*/  FADD.FTZ R77, R89, R82 ;  /* 0x00000052594d7221 */ /* 0x010fe20000010000 */
[----:B------:R-:W-:Y:S01]  /*e460*/  FFMA.FTZ R75, R79, R0, -R26 ;  /* 0x000000004f4b7223 */ /* 0x000fe2000001081a */
[----:B------:R4:W-:Y:S04]  /*e470*/  @!P1 SYNCS.ARRIVE.TRANS64.RED.A1T0 RZ, [R16+URZ], RZ ;  /* 0x000000ff10ff99a7 */ /* 0x0009e8000810043f */
[----:B------:R-:W3:Y:S01]  /*e480*/  MUFU.EX2 R66, R66 ;  /* 0x0000004200427308 */ /* 0x000ee20000000800 */
[----:B------:R-:W-:Y:S01]  /*e490*/  FADD.FTZ R79, R95, R84 ;  /* 0x000000545f4f7221 */ /* 0x000fe20000010000 */
[----:B----4-:R-:W-:-:S06]  /*e4a0*/  F2FP.F16.F32.PACK_AB R16, R19, R18 ;  /* 0x000000121310723e */ /* 0x010fcc00000000ff */
[----:B------:R4:W-:Y:S01]  /*e4b0*/  MUFU.EX2 R53, R25 ;  /* 0x0000001900357308 */ /* 0x0009e20000000800 */
[----:B------:R-:W-:Y:S01]  /*e4c0*/  F2FP.F16.F32.PACK_AB R18, R89, R24 ;  /* 0x000000185912723e */ /* 0x000fe200000000ff */
[----:B0-----:R-:W-:-:S06]  /*e4d0*/  FADD.FTZ R24, R28, R77 ;  /* 0x0000004d1c187221 */ /* 0x001fcc0000010000 */
[----:B------:R-:W0:Y:S01]  /*e4e0*/  MUFU.EX2 R83, R83 ;  /* 0x0000005300537308 */ /* 0x000e220000000800 */
[--C-:B----4-:R-:W-:Y:S01]  /*e4f0*/  FFMA.FTZ R25, R85, R0, -R26.reuse ;  /* 0x0000000055197223 */ /* 0x110fe2000001081a */
[----:B------:R-:W-:Y:S01]  /*e500*/  F2FP.F16.F32.PACK_AB R17, R93, R78 ;  /* 0x0000004e5d11723e */ /* 0x000fe200000000ff */
[----:B------:R-:W-:-:S05]  /*e510*/  FFMA.FTZ R78, R55, R0, -R26 ;  /* 0x00000000374e7223 */ /* 0x000fca000001081a */
[----:B------:R-:W4:Y:S01]  /*e520*/  MUFU.EX2 R87, R87 ;  /* 0x0000005700577308 */ /* 0x000f220000000800 */
[----:B-1----:R-:W-:Y:S01]  /*e530*/  FADD.FTZ R82, R68, R79 ;  /* 0x0000004f44527221 */ /* 0x002fe20000010000 */
[-CC-:B------:R-:W-:Y:S01]  /*e540*/  FFMA.FTZ R30, R105, R0.reuse, -R26.reuse ;  /* 0x00000000691e7223 */ /* 0x180fe2000001081a */
[----:B------:R-:W-:Y:S01]  /*e550*/  FFMA.FTZ R55, R69, R0, -R26 ;  /* 0x0000000045377223 */ /* 0x000fe2000001081a */
[----:B--2---:R-:W-:-:S04]  /*e560*/  FADD.FTZ R69, R81, R24 ;  /* 0x0000001851457221 */ /* 0x004fc80000010000 */
[----:B------:R-:W1:Y:S01]  /*e570*/  MUFU.EX2 R25, R25 ;  /* 0x0000001900197308 */ /* 0x000e620000000800 */
[----:B---3--:R-:W-:Y:S01]  /*e580*/  FADD.FTZ R77, R91, R82 ;  /* 0x000000525b4d7221 */ /* 0x008fe20000010000 */
[----:B------:R-:W-:-:S06]  /*e590*/  FADD.FTZ R24, R32, R69 ;  /* 0x0000004520187221 */ /* 0x000fcc0000010000 */
[----:B------:R-:W2:Y:S01]  /*e5a0*/  MUFU.EX2 R73, R73 ;  /* 0x0000004900497308 */ /* 0x000ea20000000800 */
[----:B------:R-:W-:Y:S01]  /*e5b0*/  FADD.FTZ R82, R66, R77 ;  /* 0x0000004d42527221 */ /* 0x000fe20000010000 */
[----:B------:R-:W-:-:S06]  /*e5c0*/  FFMA.FTZ R29, R129, R0, -R26 ;  /* 0x00000000811d7223 */ /* 0x000fcc000001081a */
[----:B------:R-:W3:Y:S01]  /*e5d0*/  MUFU.EX2 R70, R70 ;  /* 0x0000004600467308 */ /* 0x000ee20000000800 */
[----:B0-----:R-:W-:Y:S01]  /*e5e0*/  FADD.FTZ R69, R83, R24 ;  /* 0x0000001853457221 */ /* 0x001fe20000010000 */
[----:B----4-:R-:W-:-:S06]  /*e5f0*/  FADD.FTZ R82, R87, R82 ;  /* 0x0000005257527221 */ /* 0x010fcc0000010000 */
[----:B------:R-:W0:Y:S01]  /*e600*/  MUFU.EX2 R30, R30 ;  /* 0x0000001e001e7308 */ /* 0x000e220000000800 */
[----:B------:R-:W-:-:S07]  /*e610*/  FADD.FTZ R24, R36, R69 ;  /* 0x0000004524187221 */ /* 0x000fce0000010000 */
[----:B------:R-:W4:Y:S01]  /*e620*/  MUFU.EX2 R67, R67 ;  /* 0x0000004300437308 */ /* 0x000f220000000800 */
[----:B-1----:R-:W-:Y:S01]  /*e630*/  FADD.FTZ R69, R25, R82 ;  /* 0x0000005219457221 */ /* 0x002fe20000010000 */
[----:B------:R-:W-:-:S06]  /*e640*/  FFMA.FTZ R64, R131, R0, -R26 ;  /* 0x0000000083407223 */ /* 0x000fcc000001081a */
[----:B------:R-:W1:Y:S01]  /*e650*/  MUFU.EX2 R75, R75 ;  /* 0x0000004b004b7308 */ /* 0x000e620000000800 */
[----:B--2---:R-:W-:Y:S01]  /*e660*/  FADD.FTZ R85, R73, R24 ;  /* 0x0000001849557221 */ /* 0x004fe20000010000 */
[----:B---3--:R-:W-:-:S06]  /*e670*/  FADD.FTZ R69, R70, R69 ;  /* 0x0000004546457221 */ /* 0x008fcc0000010000 */
[----:B------:R-:W2:Y:S01]  /*e680*/  MUFU.EX2 R29, R29 ;  /* 0x0000001d001d7308 */ /* 0x000ea20000000800 */
[----:B------:R-:W-:Y:S01]  /*e690*/  FFMA.FTZ R71, R71, R0, -R26 ;  /* 0x0000000047477223 */ /* 0x000fe2000001081a */
[----:B------:R-:W-:-:S06]  /*e6a0*/  FADD.FTZ R24, R40, R85 ;  /* 0x0000005528187221 */ /* 0x000fcc0000010000 */
[----:B------:R-:W3:Y:S01]  /*e6b0*/  MUFU.EX2 R59, R59 ;  /* 0x0000003b003b7308 */ /* 0x000ee20000000800 */
[----:B------:R-:W-:Y:S01]  /*e6c0*/  FFMA.FTZ R77, R61, R0, -R26 ;  /* 0x000000003d4d7223 */ /* 0x000fe2000001081a */
[----:B0-----:R-:W-:-:S06]  /*e6d0*/  FADD.FTZ R82, R30, R69 ;  /* 0x000000451e527221 */ /* 0x001fcc0000010000 */
[----:B------:R-:W0:Y:S01]  /*e6e0*/  MUFU.EX2 R74, R74 ;  /* 0x0000004a004a7308 */ /* 0x000e220000000800 */
[----:B------:R-:W-:Y:S01]  /*e6f0*/  FFMA.FTZ R61, R27, R0, -R26 ;  /* 0x000000001b3d7223 */ /* 0x000fe2000001081a */
[----:B----4-:R-:W-:-:S06]  /*e700*/  FADD.FTZ R27, R67, R24 ;  /* 0x00000018431b7221 */ /* 0x010fcc0000010000 */
[----:B------:R-:W4:Y:S01]  /*e710*/  MUFU.EX2 R15, R15 ;  /* 0x0000000f000f7308 */ /* 0x000f220000000800 */
[----:B-1----:R-:W-:Y:S01]  /*e720*/  FADD.FTZ R82, R75, R82 ;  /* 0x000000524b527221 */ /* 0x002fe20000010000 */
[----:B------:R-:W-:-:S06]  /*e730*/  FFMA.FTZ R72, R107, R0, -R26 ;  /* 0x000000006b487223 */ /* 0x000fcc000001081a */
[----:B------:R-:W1:Y:S01]  /*e740*/  MUFU.EX2 R64, R64 ;  /* 0x0000004000407308 */ /* 0x000e620000000800 */
[----:B------:R-:W-:Y:S01]  /*e750*/  FADD.FTZ R24, R44, R27 ;  /* 0x0000001b2c187221 */ /* 0x000fe20000010000 */
[----:B--2---:R-:W-:-:S06]  /*e760*/  FADD.FTZ R27, R29, R82 ;  /* 0x000000521d1b7221 */ /* 0x004fcc0000010000 */
[----:B------:R-:W2:Y:S01]  /*e770*/  MUFU.EX2 R71, R71 ;  /* 0x0000004700477308 */ /* 0x000ea20000000800 */
[----:B------:R-:W-:Y:S01]  /*e780*/  FFMA.FTZ R62, R133, R0, -R26 ;  /* 0x00000000853e7223 */ /* 0x000fe2000001081a */
[----:B---3--:R-:W-:-:S06]  /*e790*/  FADD.FTZ R24, R59, R24 ;  /* 0x000000183b187221 */ /* 0x008fcc0000010000 */
[----:B------:R-:W3:Y:S01]  /*e7a0*/  MUFU.EX2 R42, R42 ;  /* 0x0000002a002a7308 */ /* 0x000ee20000000800 */
[----:B0-----:R-:W-:Y:S01]  /*e7b0*/  FADD.FTZ R27, R74, R27 ;  /* 0x0000001b4a1b7221 */ /* 0x001fe20000010000 */
[----:B------:R-:W-:-:S06]  /*e7c0*/  FFMA.FTZ R63, R63, R0, -R26 ;  /* 0x000000003f3f7223 */ /* 0x000fcc000001081a */
[----:B------:R-:W0:Y:S01]  /*e7d0*/  MUFU.EX2 R33, R33 ;  /* 0x0000002100217308 */ /* 0x000e220000000800 */
[----:B------:R-:W-:Y:S01]  /*e7e0*/  F2FP.F16.F32.PACK_AB R19, R95, R80 ;  /* 0x000000505f13723e */ /* 0x000fe200000000ff */
[----:B------:R-:W-:Y:S01]  /*e7f0*/  FFMA.FTZ R69, R31, R0, -R26 ;  /* 0x000000001f457223 */ /* 0x000fe2000001081a */
[----:B----4-:R-:W-:-:S05]  /*e800*/  FADD.FTZ R31, R15, R24 ;  /* 0x000000180f1f7221 */ /* 0x010fca0000010000 */
[----:B------:R-:W4:Y:S01]  /*e810*/  MUFU.EX2 R43, R43 ;  /* 0x0000002b002b7308 */ /* 0x000f220000000800 */
[-CC-:B------:R-:W-:Y:S01]  /*e820*/  FFMA.FTZ R65, R65, R0.reuse, -R26.reuse ;  /* 0x0000000041417223 */ /* 0x180fe2000001081a */
[-CC-:B------:R-:W-:Y:S01]  /*e830*/  FFMA.FTZ R76, R135, R0.reuse, -R26.reuse ;  /* 0x00000000874c7223 */ /* 0x180fe2000001081a */
[-CC-:B------:R-:W-:Y:S01]  /*e840*/  FFMA.FTZ R51, R51, R0.reuse, -R26.reuse ;  /* 0x0000000033337223 */ /* 0x180fe2000001081a */
[----:B------:R-:W-:-:S04]  /*e850*/  FFMA.FTZ R80, R109, R0, -R26 ;  /* 0x000000006d507223 */ /* 0x000fc8000001081a */
[----:B------:R-:W4:Y:S01]  /*e860*/  MUFU.EX2 R72, R72 ;  /* 0x0000004800487308 */ /* 0x000f220000000800 */
[-CC-:B------:R-:W-:Y:S01]  /*e870*/  FFMA.FTZ R79, R137, R0.reuse, -R26.reuse ;  /* 0x00000000894f7223 */ /* 0x180fe2000001081a */
[-CC-:B------:R-:W-:Y:S01]  /*e880*/  FFMA.FTZ R139, R139, R0.reuse, -R26.reuse ;  /* 0x000000008b8b7223 */ /* 0x180fe2000001081a */
[-CC-:B------:R-:W-:Y:S01]  /*e890*/  FFMA.FTZ R141, R141, R0.reuse, -R26.reuse ;  /* 0x000000008d8d7223 */ /* 0x180fe2000001081a */
[-CC-:B------:R-:W-:Y:S01]  /*e8a0*/  FFMA.FTZ R111, R111, R0.reuse, -R26.reuse ;  /* 0x000000006f6f7223 */ /* 0x180fe2000001081a */
[-CC-:B------:R-:W-:Y:S01]  /*e8b0*/  FFMA.FTZ R143, R143, R0.reuse, -R26.reuse ;  /* 0x000000008f8f7223 */ /* 0x180fe2000001081a */
[-CC-:B------:R-:W-:Y:S02]  /*e8c0*/  FFMA.FTZ R149, R149, R0.reuse, -R26.reuse ;  /* 0x0000000095957223 */ /* 0x180fe4000001081a */
[----:B------:R-:W4:Y:S01]  /*e8d0*/  MUFU.EX2 R34, R34 ;  /* 0x0000002200227308 */ /* 0x000f220000000800 */
[----:B------:R-:W-:Y:S01]  /*e8e0*/  FFMA.FTZ R113, R113, R0, -R26 ;  /* 0x0000000071717223 */ /* 0x000fe2000001081a */
[----:B-1----:R-:W-:Y:S01]  /*e8f0*/  FADD.FTZ R26, R64, R27 ;  /* 0x0000001b401a7221 */ /* 0x002fe20000010000 */
[----:B------:R1:W-:Y:S01]  /*e900*/  STSM.16.M88.4 [R23+0x24300], R16 ;  /* 0x0243001017007844 */ /* 0x0003e20000000200 */
[----:B------:R-:W-:-:S04]  /*e910*/  FADD.FTZ R31, R48, R31 ;  /* 0x0000001f301f7221 */ /* 0x000fc80000010000 */
[----:B------:R-:W4:Y:S08]  /*e920*/  MUFU.EX2 R62, R62 ;  /* 0x0000003e003e7308 */ /* 0x000f300000000800 */
[----:B------:R-:W4:Y:S01]  /*e930*/  MUFU.EX2 R35, R35 ;  /* 0x0000002300237308 */ /* 0x000f220000000800 */
[----:B-1----:R-:W-:Y:S01]  /*e940*/  F2FP.F16.F32.PACK_AB R16, R81, R28 ;  /* 0x0000001c5110723e */ /* 0x002fe200000000ff */
[----:B--2---:R-:W-:Y:S01]  /*e950*/  FADD.FTZ R28, R71, R26 ;  /* 0x0000001a471c7221 */ /* 0x004fe20000010000 */
[----:B------:R-:W-:-:S05]  /*e960*/  F2FP.F16.F32.PACK_AB R18, R83, R32 ;  /* 0x000000205312723e */ /* 0x000fca00000000ff */
[----:B------:R-:W1:Y:S01]  /*e970*/  MUFU.EX2 R63, R63 ;  /* 0x0000003f003f7308 */ /* 0x000e620000000800 */
[----:B---3--:R-:W-:Y:S01]  /*e980*/  FADD.FTZ R32, R42, R31 ;  /* 0x0000001f2a207221 */ /* 0x008fe20000010000 */
[----:B0-----:R-:W-:Y:S01]  /*e990*/  FADD.FTZ R31, R33, R28 ;  /* 0x0000001c211f7221 */ /* 0x001fe20000010000 */
[----:B------:R-:W-:-:S05]  /*e9a0*/  F2FP.F16.F32.PACK_AB R26, R67, R40 ;  /* 0x00000028431a723e */ /* 0x000fca00000000ff */
[----:B------:R-:W0:Y:S01]  /*e9b0*/  MUFU.EX2 R38, R38 ;  /* 0x0000002600267308 */ /* 0x000e220000000800 */
[----:B----4-:R-:W-:Y:S01]  /*e9c0*/  FADD.FTZ R67, R43, R32 ;  /* 0x000000202b437221 */ /* 0x010fe20000010000 */
[----:B------:R-:W-:-:S06]  /*e9d0*/  FADD.FTZ R31, R72, R31 ;  /* 0x0000001f481f7221 */ /* 0x000fcc0000010000 */
[----:B------:R-:W2:Y:S01]  /*e9e0*/  MUFU.EX2 R65, R65 ;  /* 0x0000004100417308 */ /* 0x000ea20000000800 */
[----:B------:R-:W-:-:S07]  /*e9f0*/  FADD.FTZ R32, R34, R67 ;  /* 0x0000004322207221 */ /* 0x000fce0000010000 */
[----:B------:R-:W3:Y:S01]  /*ea00*/  MUFU.EX2 R57, R57 ;  /* 0x0000003900397308 */ /* 0x000ee20000000800 */
[----:B------:R-:W-:Y:S01]  /*ea10*/  F2FP.F16.F32.PACK_AB R27, R75, R30 ;  /* 0x0000001e4b1b723e */ /* 0x000fe200000000ff */
[----:B------:R-:W-:-:S06]  /*ea20*/  FADD.FTZ R40, R62, R31 ;  /* 0x0000001f3e287221 */ /* 0x000fcc0000010000 */
[----:B------:R-:W4:Y:S01]  /*ea30*/  MUFU.EX2 R76, R76 ;  /* 0x0000004c004c7308 */ /* 0x000f220000000800 */
[----:B------:R-:W-:Y:S01]  /*ea40*/  F2FP.F16.F32.PACK_AB R30, R48, R15 ;  /* 0x0000000f301e723e */ /* 0x000fe200000000ff */
[----:B------:R-:W-:-:S06]  /*ea50*/  FADD.FTZ R15, R35, R32 ;  /* 0x00000020230f7221 */ /* 0x000fcc0000010000 */
[----:B------:R-:W4:Y:S01]  /*ea60*/  MUFU.EX2 R39, R39 ;  /* 0x0000002700277308 */ /* 0x000f220000000800 */
[----:B-1----:R-:W-:-:S07]  /*ea70*/  FADD.FTZ R40, R63, R40 ;  /* 0x000000283f287221 */ /* 0x002fce0000010000 */
[----:B------:R-:W1:Y:S01]  /*ea80*/  MUFU.EX2 R51, R51 ;  /* 0x0000003300337308 */ /* 0x000e620000000800 */
[----:B0-----:R-:W-:Y:S01]  /*ea90*/  FADD.FTZ R32, R38, R15 ;  /* 0x0000000f26207221 */ /* 0x001fe20000010000 */
[----:B--2---:R-:W-:-:S06]  /*eaa0*/  FADD.FTZ R15, R65, R40 ;  /* 0x00000028410f7221 */ /* 0x004fcc0000010000 */
[----:B------:R-:W0:Y:S01]  /*eab0*/  MUFU.EX2 R52, R52 ;  /* 0x0000003400347308 */ /* 0x000e220000000800 */
[----:B---3--:R-:W-:-:S07]  /*eac0*/  FADD.FTZ R32, R57, R32 ;  /* 0x0000002039207221 */ /* 0x008fce0000010000 */
[----:B------:R-:W2:Y:S01]  /*ead0*/  MUFU.EX2 R78, R78 ;  /* 0x0000004e004e7308 */ /* 0x000ea20000000800 */
[----:B------:R-:W-:Y:S01]  /*eae0*/  F2FP.F16.F32.PACK_AB R28, R59, R44 ;  /* 0x0000002c3b1c723e */ /* 0x000fe200000000ff */
[----:B----4-:R-:W-:-:S06]  /*eaf0*/  FADD.FTZ R44, R76, R15 ;  /* 0x0000000f4c2c7221 */ /* 0x010fcc0000010000 */
[----:B------:R-:W3:Y:S01]  /*eb00*/  MUFU.EX2 R47, R47 ;  /* 0x0000002f002f7308 */ /* 0x000ee20000000800 */
[----:B------:R-:W-:-:S07]  /*eb10*/  F2FP.F16.F32.PACK_AB R17, R91, R68 ;  /* 0x000000445b11723e */ /* 0x000fce00000000ff */
[----:B------:R-:W4:Y:S01]  /*eb20*/  MUFU.EX2 R55, R55 ;  /* 0x0000003700377308 */ /* 0x000f220000000800 */
[----:B------:R-:W-:Y:S01]  /*eb30*/  F2FP.F16.F32.PACK_AB R19, R87, R66 ;  /* 0x000000425713723e */ /* 0x000fe200000000ff */
[----:B------:R-:W-:Y:S01]  /*eb40*/  FADD.FTZ R15, R39, R32 ;  /* 0x00000020270f7221 */ /* 0x000fe20000010000 */
[----:B------:R-:W-:-:S05]  /*eb50*/  F2FP.F16.F32.PACK_AB R32, R43, R42 ;  /* 0x0000002a2b20723e */ /* 0x000fca00000000ff */
[----:B------:R-:W4:Y:S01]  /*eb60*/  MUFU.EX2 R54, R54 ;  /* 0x0000003600367308 */ /* 0x000f220000000800 */
[----:B-1----:R-:W-:-:S07]  /*eb70*/  FADD.FTZ R43, R51, R44 ;  /* 0x0000002c332b7221 */ /* 0x002fce0000010000 */
[----:B------:R-:W1:Y:S01]  /*eb80*/  MUFU.EX2 R80, R80 ;  /* 0x0000005000507308 */ /* 0x000e620000000800 */
[----:B------:R0:W-:Y:S07]  /*eb90*/  STSM.16.M88.4 [R23+0x25b00], R16 ;  /* 0x025b001017007844 */ /* 0x0001ee0000000200 */
[----:B------:R-:W1:Y:S08]  /*eba0*/  MUFU.EX2 R41, R41 ;  /* 0x0000002900297308 */ /* 0x000e700000000800 */
[----:B------:R-:W1:Y:S01]  /*ebb0*/  MUFU.EX2 R79, R79 ;  /* 0x0000004f004f7308 */ /* 0x000e620000000800 */
[----:B0-----:R-:W-:Y:S01]  /*ebc0*/  FADD.FTZ R16, R52, R15 ;  /* 0x0000000f34107221 */ /* 0x001fe20000010000 */
[----:B--2---:R-:W-:-:S06]  /*ebd0*/  FADD.FTZ R18, R78, R43 ;  /* 0x0000002b4e127221 */ /* 0x004fcc0000010000 */
[----:B------:R-:W0:Y:S01]  /*ebe0*/  MUFU.EX2 R56, R56 ;  /* 0x0000003800387308 */ /* 0x000e220000000800 */
[----:B---3--:R-:W-:Y:S01]  /*ebf0*/  FADD.FTZ R15, R47, R16 ;  /* 0x000000102f0f7221 */ /* 0x008fe20000010000 */
[----:B----4-:R-:W-:-:S06]  /*ec00*/  FADD.FTZ R17, R55, R18 ;  /* 0x0000001237117221 */ /* 0x010fcc0000010000 */
[----:B------:R-:W2:Y:S01]  /*ec10*/  MUFU.EX2 R68, R139 ;  /* 0x0000008b00447308 */ /* 0x000ea20000000800 */
[----:B------:R-:W-:Y:S01]  /*ec20*/  F2FP.F16.F32.PACK_AB R24, R73, R36 ;  /* 0x000000244918723e */ /* 0x000fe200000000ff */
[----:B------:R-:W-:-:S06]  /*ec30*/  FADD.FTZ R16, R54, R15 ;  /* 0x0000000f36107221 */ /* 0x000fcc0000010000 */
[----:B------:R-:W3:Y:S01]  /*ec40*/  MUFU.EX2 R45, R45 ;  /* 0x0000002d002d7308 */ /* 0x000ee20000000800 */
[----:B-1----:R-:W-:-:S07]  /*ec50*/  FADD.FTZ R18, R80, R17 ;  /* 0x0000001150127221 */ /* 0x002fce0000010000 */
[----:B------:R-:W1:Y:S01]  /*ec60*/  MUFU.EX2 R141, R141 ;  /* 0x0000008d008d7308 */ /* 0x000e620000000800 */
[----:B------:R-:W-:Y:S01]  /*ec70*/  FADD.FTZ R15, R41, R16 ;  /* 0x00000010290f7221 */ /* 0x000fe20000010000 */
[----:B------:R-:W-:-:S06]  /*ec80*/  FADD.FTZ R17, R79, R18 ;  /* 0x000000124f117221 */ /* 0x000fcc0000010000 */
[----:B------:R-:W4:Y:S08]  /*ec90*/  MUFU.EX2 R58, R58 ;  /* 0x0000003a003a7308 */ /* 0x000f300000000800 */
[----:B------:R-:W4:Y:S01]  /*eca0*/  MUFU.EX2 R36, R111 ;  /* 0x0000006f00247308 */ /* 0x000f220000000800 */
[----:B0-----:R-:W-:Y:S01]  /*ecb0*/  FADD.FTZ R16, R56, R15 ;  /* 0x0000000f38107221 */ /* 0x001fe20000010000 */
[----:B------:R-:W-:-:S06]  /*ecc0*/  F2FP.F16.F32.PACK_AB R25, R70, R25 ;  /* 0x000000194619723e */ /* 0x000fcc00000000ff */
[----:B------:R-:W0:Y:S01]  /*ecd0*/  MUFU.EX2 R49, R49 ;  /* 0x0000003100317308 */ /* 0x000e220000000800 */
[----:B--2---:R-:W-:Y:S01]  /*ece0*/  FADD.FTZ R18, R68, R17 ;  /* 0x0000001144127221 */ /* 0x004fe20000010000 */
[----:B------:R-:W-:-:S06]  /*ecf0*/  F2FP.F16.F32.PACK_AB R29, R74, R29 ;  /* 0x0000001d4a1d723e */ /* 0x000fcc00000000ff */
[----:B------:R-:W2:Y:S01]  /*ed00*/  MUFU.EX2 R143, R143 ;  /* 0x0000008f008f7308 */ /* 0x000ea20000000800 */
[----:B------:R-:W-:Y:S01]  /*ed10*/  F2FP.F16.F32.PACK_AB R31, R71, R64 ;  /* 0x00000040471f723e */ /* 0x000fe200000000ff */
[----:B---3--:R-:W-:-:S06]  /*ed20*/  FADD.FTZ R15, R45, R16 ;  /* 0x000000102d0f7221 */ /* 0x008fcc0000010000 */
[----:B------:R-:W3:Y:S01]  /*ed30*/  MUFU.EX2 R60, R60 ;  /* 0x0000003c003c7308 */ /* 0x000ee20000000800 */
[----:B-1----:R-:W-:Y:S01]  /*ed40*/  FADD.FTZ R19, R141, R18 ;  /* 0x000000128d137221 */ /* 0x002fe20000010000 */
[----:B------:R1:W-:Y:S06]  /*ed50*/  STSM.16.M88.4 [R23+0x27300], R24 ;  /* 0x0273001817007844 */ /* 0x0003ec0000000200 */
[----:B------:R-:W3:Y:S01]  /*ed60*/  MUFU.EX2 R40, R77 ;  /* 0x0000004d00287308 */ /* 0x000ee20000000800 */
[----:B------:R0:W-:Y:S01]  /*ed70*/  STSM.16.M88.4 [R23+0x28b00], R28 ;  /* 0x028b001c17007844 */ /* 0x0001e20000000200 */
[----:B----4-:R-:W-:-:S06]  /*ed80*/  FADD.FTZ R18, R58, R15 ;  /* 0x0000000f3a127221 */ /* 0x010fcc0000010000 */
[----:B------:R-:W4:Y:S01]  /*ed90*/  MUFU.EX2 R50, R50 ;  /* 0x0000003200327308 */ /* 0x000f220000000800 */
[----:B-1----:R-:W-:-:S07]  /*eda0*/  F2FP.F16.F32.PACK_AB R24, R57, R38 ;  /* 0x000000263918723e */ /* 0x002fce00000000ff */
[----:B------:R-:W1:Y:S01]  /*edb0*/  MUFU.EX2 R149, R149 ;  /* 0x0000009500957308 */ /* 0x000e620000000800 */
[----:B0-----:R-:W-:Y:S01]  /*edc0*/  FADD.FTZ R28, R36, R19 ;  /* 0x00000013241c7221 */ /* 0x001fe20000010000 */
[----:B------:R-:W-:Y:S01]  /*edd0*/  FADD.FTZ R15, R49, R18 ;  /* 0x00000012310f7221 */ /* 0x000fe20000010000 */
[----:B------:R-:W-:-:S05]  /*ede0*/  F2FP.F16.F32.PACK_AB R34, R35, R34 ;  /* 0x000000222322723e */ /* 0x000fca00000000ff */
[----:B------:R-:W0:Y:S01]  /*edf0*/  MUFU.EX2 R30, R61 ;  /* 0x0000003d001e7308 */ /* 0x000e220000000800 */
[----:B--2---:R-:W-:Y:S01]  /*ee00*/  FADD.FTZ R29, R143, R28 ;  /* 0x0000001c8f1d7221 */ /* 0x004fe20000010000 */
[----:B------:R-:W-:Y:S02]  /*ee10*/  F2FP.F16.F32.PACK_AB R33, R72, R33 ;  /* 0x000000214821723e */ /* 0x000fe400000000ff */
[----:B------:R-:W-:-:S04]  /*ee20*/  F2FP.F16.F32.PACK_AB R35, R63, R62 ;  /* 0x0000003e3f23723e */ /* 0x000fc800000000ff */
[----:B------:R-:W-:Y:S01]  /*ee30*/  MUFU.EX2 R37, R37 ;  /* 0x0000002500257308 */ /* 0x000fe20000000800 */
[----:B---3--:R-:W-:-:S07]  /*ee40*/  FADD.FTZ R15, R60, R15 ;  /* 0x0000000f3c0f7221 */ /* 0x008fce0000010000 */
[----:B------:R-:W2:Y:S01]  /*ee50*/  MUFU.EX2 R46, R46 ;  /* 0x0000002e002e7308 */ /* 0x000ea20000000800 */
[----:B------:R-:W-:-:S07]  /*ee60*/  FADD.FTZ R28, R40, R29 ;  /* 0x0000001d281c7221 */ /* 0x000fce0000010000 */
[----:B------:R-:W-:Y:S08]  /*ee70*/  MUFU.EX2 R113, R113 ;  /* 0x0000007100717308 */ /* 0x000ff00000000800 */
[----:B------:R-:W3:Y:S01]  /*ee80*/  MUFU.EX2 R38, R69 ;  /* 0x0000004500267308 */ /* 0x000ee20000000800 */
[----:B------:R4:W-:Y:S01]  /*ee90*/  STSM.16.M88.4 [R23+0x2a300], R32 ;  /* 0x02a3002017007844 */ /* 0x0009e20000000200 */
[----:B------:R-:W-:-:S02]  /*eea0*/  F2FP.F16.F32.PACK_AB R25, R76, R65 ;  /* 0x000000414c19723e */ /* 0x000fc400000000ff */
[----:B------:R-:W-:Y:S02]  /*eeb0*/  F2FP.F16.F32.PACK_AB R26, R52, R39 ;  /* 0x00000027341a723e */ /* 0x000fe400000000ff */
[----:B------:R-:W-:Y:S02]  /*eec0*/  F2FP.F16.F32.PACK_AB R27, R78, R51 ;  /* 0x000000334e1b723e */ /* 0x000fe400000000ff */
[----:B------:R-:W-:Y:S02]  /*eed0*/  F2FP.F16.F32.PACK_AB R16, R54, R47 ;  /* 0x0000002f3610723e */ /* 0x000fe400000000ff */
[----:B------:R-:W-:Y:S01]  /*eee0*/  F2FP.F16.F32.PACK_AB R17, R80, R55 ;  /* 0x000000375011723e */ /* 0x000fe200000000ff */
[----:B----4-:R-:W-:Y:S01]  /*eef0*/  FADD.FTZ R32, R50, R15 ;  /* 0x0000000f32207221 */ /* 0x010fe20000010000 */
[----:B-1----:R-:W-:Y:S01]  /*ef00*/  FADD.FTZ R15, R149, R28 ;  /* 0x0000001c950f7221 */ /* 0x002fe20000010000 */
[----:B------:R-:W-:Y:S02]  /*ef10*/  F2FP.F16.F32.PACK_AB R18, R56, R41 ;  /* 0x000000293812723e */ /* 0x000fe400000000ff */
[----:B------:R-:W-:Y:S01]  /*ef20*/  FADD.FTZ R32, R53, R32 ;  /* 0x0000002035207221 */ /* 0x000fe20000010000 */
[----:B0-----:R-:W-:Y:S01]  /*ef30*/  FADD.FTZ R34, R30, R15 ;  /* 0x0000000f1e227221 */ /* 0x001fe20000010000 */
[----:B------:R-:W-:-:S02]  /*ef40*/  F2FP.F16.F32.PACK_AB R19, R68, R79 ;  /* 0x0000004f4413723e */ /* 0x000fc400000000ff */
[----:B------:R-:W-:Y:S02]  /*ef50*/  F2FP.F16.F32.PACK_AB R29, R30, R149 ;  /* 0x000000951e1d723e */ /* 0x000fe400000000ff */
[----:B--2---:R-:W-:Y:S01]  /*ef60*/  F2FP.F16.F32.PACK_AB R30, R46, R37 ;  /* 0x000000252e1e723e */ /* 0x004fe200000000ff */
[----:B------:R-:W-:Y:S01]  /*ef70*/  FADD.FTZ R37, R37, R32 ;  /* 0x0000002025257221 */ /* 0x000fe20000010000 */
[----:B---3--:R-:W-:Y:S01]  /*ef80*/  F2FP.F16.F32.PACK_AB R31, R38, R113 ;  /* 0x00000071261f723e */ /* 0x008fe200000000ff */
[----:B------:R0:W-:Y:S01]  /*ef90*/  STSM.16.M88.4 [R23+0x2bb00], R24 ;  /* 0x02bb001817007844 */ /* 0x0001e20000000200 */
[----:B------:R-:W-:Y:S01]  /*efa0*/  FADD.FTZ R113, R113, R34 ;  /* 0x0000002271717221 */ /* 0x000fe20000010000 */
[----:B------:R-:W-:Y:S02]  /*efb0*/  F2FP.F16.F32.PACK_AB R28, R53, R50 ;  /* 0x00000032351c723e */ /* 0x000fe400000000ff */
[----:B------:R1:W-:Y:S01]  /*efc0*/  STSM.16.M88.4 [R23+0x2d300], R16 ;  /* 0x02d3001017007844 */ /* 0x0003e20000000200 */
[----:B0-----:R-:W-:-:S02]  /*efd0*/  F2FP.F16.F32.PACK_AB R24, R58, R45 ;  /* 0x0000002d3a18723e */ /* 0x001fc400000000ff */
[----:B------:R-:W-:Y:S02]  /*efe0*/  F2FP.F16.F32.PACK_AB R25, R36, R141 ;  /* 0x0000008d2419723e */ /* 0x000fe400000000ff */
[----:B------:R-:W-:Y:S02]  /*eff0*/  F2FP.F16.F32.PACK_AB R26, R60, R49 ;  /* 0x000000313c1a723e */ /* 0x000fe400000000ff */
[----:B------:R-:W-:Y:S01]  /*f000*/  F2FP.F16.F32.PACK_AB R27, R40, R143 ;  /* 0x0000008f281b723e */ /* 0x000fe200000000ff */
[----:B-1----:R-:W-:Y:S01]  /*f010*/  FADD.FTZ R17, R46, R37 ;  /* 0x000000252e117221 */ /* 0x002fe20000010000 */
[----:B------:R-:W-:-:S03]  /*f020*/  FADD.FTZ R16, R38, R113 ;  /* 0x0000007126107221 */ /* 0x000fc60000010000 */
[----:B------:R-:W-:Y:S04]  /*f030*/  STSM.16.M88.4 [R23+0x2eb00], R24 ;  /* 0x02eb001817007844 */ /* 0x000fe80000000200 */
[----:B------:R-:W-:Y:S04]  /*f040*/  STSM.16.M88.4 [R23+0x30300], R28 ;  /* 0x0303001c17007844 */ /* 0x000fe80000000200 */
[----:B------:R-:W-:Y:S01]  /*f050*/  STL [R1+0x1c], R17 ;  /* 0x00001c1101007387 */ /* 0x000fe20000100800 */
[----:B------:R0:W-:Y:S06]  /*f060*/  MEMBAR.ALL.CTA ;  /* 0x0000000000007992 */ /* 0x0001ec0000008000 */
[----:B0-----:R-:W0:Y:S04]  /*f070*/  FENCE.VIEW.ASYNC.S ;  /* 0x00000000000073c6 */ /* 0x001e280000000000 */
[----:B------:R1:W-:Y:S01]  /*f080*/  STL [R1+0x20], R16 ;  /* 0x0000201001007387 */ /* 0x0003e20000100800 */
[----:B------:R-:W-:Y:S01]  /*f090*/  VIADD R15, R104, 0xfffffffe ;  /* 0xfffffffe680f7836 */ /* 0x000fe20000000000 */
[----:B-1----:R-:W-:-:S05]  /*f0a0*/  VIMNMX R16, RZ, R21, !PT ;  /* 0x00000015ff107248 */ /* 0x002fca0007fe0100 */
[----:B------:R1:W-:Y:S01]  /*f0b0*/  STL [R1+0x4c], R16 ;  /* 0x00004c1001007387 */ /* 0x0003e20000100800 */
[----:B------:R-:W-:Y:S01]  /*f0c0*/  ISETP.GE.AND P2, PT, R15, R16, PT ;  /* 0x000000100f00720c */ /* 0x000fe20003f46270 */
[----:B------:R-:W-:-:S04]  /*f0d0*/  IMAD.MOV.U32 R71, RZ, RZ, RZ ;  /* 0x000000ffff477224 */ /* 0x000fc800078e00ff */
        /* <DEDUP_REMOVED lines=47> */
[----:B0-----:R-:W-:Y:S01]  /*f3d0*/  NOP ;  /* 0x0000000000007918 */ /* 0x001fe20000000000 */
[----:B-1----:R-:W-:Y:S05]  /*f3e0*/  @!P2 BRA `(.L_x_10229) ;  /* 0x0000005000f8a947 */ /* 0x002fea0003800000 */
[----:B------:R0:W-:Y:S01]  /*f3f0*/  STL [R1+0x18], R20 ;  /* 0x0000181401007387 */ /* 0x0001e20000100800 */
[----:B------:R-:W-:-:S03]  /*f400*/  IMAD.MOV.U32 R149, RZ, RZ, R15 ;  /* 0x000000ffff957224 */ /* 0x000fc600078e000f */
[----:B------:R0:W-:Y:S04]  /*f410*/  STL [R1+0xc], R14 ;  /* 0x00000c0e01007387 */ /* 0x0001e80000100800 */
[----:B------:R0:W5:Y:S01]  /*f420*/  LDL.LU R16, [R1+0x24] ;  /* 0x0000240001107983 */ /* 0x0001620000300800 */
        /* <DEDUP_REMOVED lines=24> */
[----:B0-----:R-:W-:-:S07]  /*f5b0*/  CS2R R24, SRZ ;  /* 0x0000000000187805 */ /* 0x001fce000001ff00 */
.L_x_10240:
        /* <DEDUP_REMOVED lines=12> */
.L_x_10231:
[----:B------:R-:W-:Y:S01]  /*f680*/  IMAD R0, R146, 0x8, R22 ;  /* 0x0000000892007824 */ /* 0x000fe200078e0216 */
[----:B------:R-:W-:-:S04]  /*f690*/  SHF.L.U32 R17, R14, 0x1f, RZ ;  /* 0x0000001f0e117819 */ /* 0x000fc800000006ff */
[----:B------:R0:W1:Y:S01]  /*f6a0*/  SYNCS.PHASECHK.TRANS64.TRYWAIT P3, [R0+URZ+0x31c30], R17 ;  /* 0x031c3011000075a7 */ /* 0x000062000806017f */
[----:B------:R-:W-:Y:S05]  /*f6b0*/  @!P0 BRA `(.L_x_10232) ;  /* 0x0000000000048947 */ /* 0x000fea0003800000 */
[----:B------:R-:W-:Y:S01]  /*f6c0*/  BPT.TRAP 0x1 ;  /* 0x000000040000795c */ /* 0x000fe20000300000 */
.L_x_10232:
[----:B------:R-:W-:Y:S04]  /*f6d0*/  BSSY B0, `(.L_x_10230) ;  /* 0x0000004000007945 */ /* 0x000fe80003800000 */
[----:B-1----:R-:W-:Y:S05]  /*f6e0*/  @P3 BRA `(.L_x_10233) ;  /* 0x0000000000083947 */ /* 0x002fea0003800000 */
[----:B------:R-:W1:Y:S02]  /*f6f0*/  SYNCS.PHASECHK.TRANS64.TRYWAIT P3, [R0+URZ+0x31c30], R17 ;  /* 0x031c3011000075a7 */ /* 0x000e64000806017f */
[----:B-1----:R-:W-:Y:S05]  /*f700*/  @!P3 BRA `(.L_x_10234) ;  /* 0x0000012000d8b947 */ /* 0x002fea0003800000 */
.L_x_10233:
[----:B------:R-:W-:Y:S05]  /*f710*/  BSYNC B0 ;  /* 0x0000000000007941 */ /* 0x000fea0003800000 */
.L_x_10230:
[----:B------:R-:W2:Y:S01]  /*f720*/  LDL R14, [R1+0x40] ;  /* 0x00004000010e7983 */ /* 0x000ea20000100800 */
[----:B------:R-:W-:Y:S05]  /*f730*/  WARPSYNC.ALL ;  /* 0x0000000000007948 */ /* 0x000fea0003800000 */
[----:B01----:R-:W0:Y:S01]  /*f740*/  S2R R0, SR_TID.X ;  /* 0x0000000000007919 */ /* 0x003e220000002100 */
[----:B------:R-:W-:Y:S01]  /*f750*/  IMAD.MOV.U32 R19, RZ, RZ, -0x7fffffe0 ;  /* 0x80000020ff137424 */ /* 0x000fe200078e00ff */
[C---:B------:R-:W-:Y:S01]  /*f760*/  R2UR UR44, R2.reuse ;  /* 0x00000000022c72ca */ /* 0x040fe200000e0000 */
[----:B------:R-:W-:Y:S01]  /*f770*/  IMAD.MOV.U32 R21, RZ, RZ, -0x7fffffe0 ;  /* 0x80000020ff157424 */ /* 0x000fe200078e00ff */
        /* <DEDUP_REMOVED lines=8> */
[----:B------:R-:W-:-:S02]  /*f800*/  R2UR UR49, R3 ;  /* 0x00000000033172ca */ /* 0x000fc400000e0000 */
[----:B------:R-:W-:Y:S01]  /*f810*/  R2UR UR55, R75 ;  /* 0x000000004b3772ca */ /* 0x000fe200000e0000 */
[----:B------:R-:W-:Y:S01]  /*f820*/  STL [R1+0xac], R26 ;  /* 0x0000ac1a01007387 */ /* 0x000fe20000100800 */
[C---:B------:R-:W-:Y:S02]  /*f830*/  R2UR UR52, R2.reuse ;  /* 0x00000000023472ca */ /* 0x040fe400000e0000 */
[----:B------:R-:W-:Y:S01]  /*f840*/  R2UR UR53, R3 ;  /* 0x00000000033572ca */ /* 0x000fe200000e0000 */
[----:B------:R1:W-:Y:S01]  /*f850*/  STL [R1+0xa8], R25 ;  /* 0x0000a81901007387 */ /* 0x0003e20000100800 */
[----:B------:R-:W-:Y:S02]  /*f860*/  R2UR UR15, R73 ;  /* 0x00000000490f72ca */ /* 0x000fe400000e0000 */
[----:B------:R-:W-:Y:S01]  /*f870*/  R2UR UR12, R2 ;  /* 0x00000000020c72ca */ /* 0x000fe200000e0000 */
[----:B------:R-:W-:Y:S01]  /*f880*/  STL [R1+0xa4], R24 ;  /* 0x0000a41801007387 */ /* 0x000fe20000100800 */
[----:B------:R-:W-:-:S02]  /*f890*/  R2UR UR13, R3 ;  /* 0x00000000030d72ca */ /* 0x000fc400000e0000 */
[C---:B------:R-:W-:Y:S01]  /*f8a0*/  R2UR UR5, R75.reuse ;  /* 0x000000004b0572ca */ /* 0x040fe200000e0000 */
[----:B------:R3:W-:Y:S01]  /*f8b0*/  STL [R1+0xa0], R23 ;  /* 0x0000a01701007387 */ /* 0x0007e20000100800 */
[C---:B------:R-:W-:Y:S02]  /*f8c0*/  R2UR UR19, R75.reuse ;  /* 0x000000004b1372ca */ /* 0x040fe400000e0000 */
[C---:B------:R-:W-:Y:S01]  /*f8d0*/  R2UR UR35, R75.reuse ;  /* 0x000000004b2372ca */ /* 0x040fe200000e0000 */
[----:B------:R4:W-:Y:S01]  /*f8e0*/  STL [R1+0x9c], R22 ;  /* 0x00009c1601007387 */ /* 0x0009e20000100800 */
[----:B0-----:R-:W-:Y:S02]  /*f8f0*/  SHF.R.U32.HI R0, RZ, 0x7, R0 ;  /* 0x00000007ff007819 */ /* 0x001fe40000011600 */
[C---:B------:R-:W-:Y:S01]  /*f900*/  R2UR UR33, R75.reuse ;  /* 0x000000004b2172ca */ /* 0x040fe200000e0000 */
[----:B------:R0:W-:Y:S01]  /*f910*/  STL [R1+0x98], R16 ;  /* 0x0000981001007387 */ /* 0x0001e20000100800 */
[----:B------:R-:W-:Y:S01]  /*f920*/  R2UR UR57, R75 ;  /* 0x000000004b3972ca */ /* 0x000fe200000e0000 */
[----:B------:R-:W-:Y:S01]  /*f930*/  VIADD R0, R0, 0x8 ;  /* 0x0000000800007836 */ /* 0x000fe20000000000 */
[C---:B------:R-:W-:Y:S01]  /*f940*/  R2UR UR11, R73.reuse ;  /* 0x00000000490b72ca */ /* 0x040fe200000e0000 */
[----:B------:R-:W-:Y:S01]  /*f950*/  IMAD.MOV.U32 R75, RZ, RZ, -0x7fffffe0 ;  /* 0x80000020ff4b7424 */ /* 0x000fe200078e00ff */
[C---:B------:R-:W-:Y:S01]  /*f960*/  R2UR UR27, R73.reuse ;  /* 0x00000000491b72ca */ /* 0x040fe200000e0000 */
[----:B------:R0:W-:Y:S01]  /*f970*/  STL [R1+0x94], R15 ;  /* 0x0000940f01007387 */ /* 0x0001e20000100800 */
[----:B------:R-:W-:-:S02]  /*f980*/  R2UR UR39, R73 ;  /* 0x00000000492772ca */ /* 0x000fc400000e0000 */
[----:B------:R-:W-:Y:S01]  /*f990*/  R2UR UR29, R73 ;  /* 0x00000000491d72ca */ /* 0x000fe200000e0000 */
[----:B------:R0:W-:Y:S01]  /*f9a0*/  BAR.SYNC.DEFER_BLOCKING R0, 0x100 ;  /* 0x000400000000751d */ /* 0x0001e20000010000 */
[----:B------:R-:W-:Y:S01]  /*f9b0*/  IMAD.U32 R73, RZ, RZ, UR5 ;  /* 0x00000005ff497e24 */ /* 0x000fe2000f8e00ff */
[C---:B------:R-:W-:Y:S02]  /*f9c0*/  R2UR UR5, R21.reuse ;  /* 0x00000000150572ca */ /* 0x040fe400000e0000 */
[C---:B------:R-:W-:Y:S02]  /*f9d0*/  R2UR UR7, R21.reuse ;  /* 0x00000000150772ca */ /* 0x040fe400000e0000 */
[C---:B------:R-:W-:Y:S02]  /*f9e0*/  R2UR UR23, R21.reuse ;  /* 0x00000000151772ca */ /* 0x040fe400000e0000 */
[C---:B------:R-:W-:Y:S02]  /*f9f0*/  R2UR UR31, R21.reuse ;  /* 0x00000000151f72ca */ /* 0x040fe400000e0000 */
[----:B------:R-:W-:-:S02]  /*fa00*/  R2UR UR25, R21 ;  /* 0x00000000151972ca */ /* 0x000fc400000e0000 */
[C---:B------:R-:W-:Y:S02]  /*fa10*/  R2UR UR21, R21.reuse ;  /* 0x00000000151572ca */ /* 0x040fe400000e0000 */
[----:B------:R-:W-:Y:S02]  /*fa20*/  R2UR UR41, R21 ;  /* 0x00000000152972ca */ /* 0x000fe400000e0000 */
[----:B------:R-:W-:Y:S02]  /*fa30*/  R2UR UR9, R77 ;  /* 0x000000004d0972ca */ /* 0x000fe400000e0000 */
[----:B------:R-:W-:Y:S02]  /*fa40*/  R2UR UR16, R2 ;  /* 0x00000000021072ca */ /* 0x000fe400000e0000 */
[----:B------:R-:W-:Y:S02]  /*fa50*/  R2UR UR17, R3 ;  /* 0x00000000031172ca */ /* 0x000fe400000e0000 */
[C---:B------:R-:W-:Y:S01]  /*fa60*/  R2UR UR37, R77.reuse ;  /* 0x000000004d2572ca */ /* 0x040fe200000e0000 */
[----:B------:R-:W-:Y:S01]  /*fa70*/  WARPGROUP.ARRIVE ;  /* 0x00000000000079c5 */ /* 0x000fe20000000000 */
[----:B------:R-:W-:-:S13]  /*fa80*/  R2UR UR43, R77 ;  /* 0x000000004d2b72ca */ /* 0x000fda00000e0000 */
[----:B-1----:R-:W-:Y:S01]  /*fa90*/  MOV R25, UR43 ;  /* 0x0000002b00197c02 */ /* 0x002fe20008000f00 */
[----:B------:R-:W-:Y:S01]  /*faa0*/  UMOV UR43, UR33 ;  /* 0x00000021002b7c82 */ /* 0x000fe20008000000 */
[----:B------:R-:W-:Y:S01]  /*fab0*/  R2UR UR33, R13 ;  /* 0x000000000d2172ca */ /* 0x000fe200000e0000 */
[----:B--2---:R-:W-:-:S04]  /*fac0*/  IMAD R18, R146, 0x6c0, R14 ;  /* 0x000006c092127824 */ /* 0x004fc800078e020e */
[C---:B------:R-:W-:Y:S01]  /*fad0*/  VIADD R20, R18.reuse, 0x40 ;  /* 0x0000004012147836 */ /* 0x040fe20000000000 */
[C---:B------:R-:W-:Y:S01]  /*fae0*/  R2UR UR46, R18.reuse ;  /* 0x00000000122e72ca */ /* 0x040fe200000e0000 */
[C---:B------:R-:W-:Y:S02]  /*faf0*/  VIADD R74, R18.reuse, 0x80 ;  /* 0x00000080124a7836 */ /* 0x040fe40000000000 */
        /* <DEDUP_REMOVED lines=10> */
[----:B------:R-:W-:Y:S01]  /*fba0*/  HGMMA.64x16x16.F32 R136, gdesc[UR44], RZ, !UPT, gsb0 ;  /* 0x002000002c8879f0 */ /* 0x000fe2000c0008ff */
        /* <DEDUP_REMOVED lines=26> */
[----:B------:R-:W-:Y:S01]  /*fd50*/  IMAD.U32 R72, RZ, RZ, UR4 ;  /* 0x00000004ff487e24 */ /* 0x000fe2000f8e00ff */
[----:B------:R-:W-:Y:S01]  /*fd60*/  R2UR UR4, R20 ;  /* 0x00000000140472ca */ /* 0x000fe200000e0000 */
[----:B------:R-:W-:Y:S01]  /*fd70*/  VIADD R20, R18, 0x2c0 ;  /* 0x000002c012147836 */ /* 0x000fe20000000000 */
[----:B------:R-:W-:Y:S01]  /*fd80*/  R2UR UR8, R76 ;  /* 0x000000004c0872ca */ /* 0x000fe200000e0000 */
[----:B------:R-:W-:-:S02]  /*fd90*/  IMAD.MOV.U32 R21, RZ, RZ, -0x7fffffe0 ;  /* 0x80000020ff157424 */ /* 0x000fc400078e00ff */
[----:B------:R-:W-:Y:S01]  /*fda0*/  VIADD R76, R18, 0x280 ;  /* 0x00000280124c7836 */ /* 0x000fe20000000000 */
[----:B------:R-:W-:Y:S01]  /*fdb0*/  R2UR UR40, R20 ;  /* 0x00000000142872ca */ /* 0x000fe200000e0000 */
[----:B------:R-:W-:-:S03]  /*fdc0*/  VIADD R20, R18, 0x380 ;  /* 0x0000038012147836 */ /* 0x000fc60000000000 */
[----:B------:R-:W-:Y:S01]  /*fdd0*/  R2UR UR36, R76 ;  /* 0x000000004c2472ca */ /* 0x000fe200000e0000 */
[----:B------:R-:W-:Y:S01]  /*fde0*/  VIADD R76, R18, 0x340 ;  /* 0x00000340124c7836 */ /* 0x000fe20000000000 */
[----:B------:R-:W-:Y:S01]  /*fdf0*/  R2UR UR46, R20 ;  /* 0x00000000142e72ca */ /* 0x000fe200000e0000 */
[----:B------:R-:W-:Y:S01]  /*fe00*/  VIADD R20, R18, 0x400 ;  /* 0x0000040012147836 */ /* 0x000fe20000000000 */
[----:B---3--:R-:W-:Y:S01]  /*fe10*/  MOV R23, UR47 ;  /* 0x0000002f00177c02 */ /* 0x008fe20008000f00 */
[----:B------:R-:W-:Y:S01]  /*fe20*/  UMOV UR47, UR37 ;  /* 0x00000025002f7c82 */ /* 0x000fe20008000000 */
[----:B------:R-:W-:Y:S02]  /*fe30*/  R2UR UR42, R76 ;  /* 0x000000004c2a72ca */ /* 0x000fe400000e0000 */
[----:B------:R-:W-:Y:S01]  /*fe40*/  R2UR UR37, R13 ;  /* 0x000000000d2572ca */ /* 0x000fe200000e0000 */
[----:B------:R-:W-:Y:S02]  /*fe50*/  WARPGROUP.DEPBAR.LE gsb0, 0x0 ;  /* 0x00008000000079c5 */ /* 0x000fe40000010000 */
[----:B------:R-:W-:-:S04]  /*fe60*/  WARPGROUP.ARRIVE ;  /* 0x00000000000079c5 */ /* 0x000fc80000000000 */
[----:B----4-:R-:W-:Y:S01]  /*fe70*/  MOV R22, UR46 ;  /* 0x0000002e00167c02 */ /* 0x010fe20008000f00 */
[----:B------:R-:W-:-:S03]  /*fe80*/  UMOV UR46, UR36 ;  /* 0x00000024002e7c82 */ /* 0x000fc60008000000 */
[----:B------:R-:W-:Y:S01]  /*fe90*/  MOV R24, UR42 ;  /* 0x0000002a00187c02 */ /* 0x000fe20008000f00 */
[----:B------:R-:W-:Y:S01]  /*fea0*/  UMOV UR42, UR32 ;  /* 0x00000020002a7c82 */ /* 0x000fe20008000000 */
[----:B------:R-:W-:Y:S01]  /*feb0*/  R2UR UR32, R12 ;  /* 0x000000000c2072ca */ /* 0x000fe200000e0000 */
[----:B------:R-:W-:Y:S01]  /*fec0*/  HGMMA.64x16x16.F32 R128, gdesc[UR48], RZ, !UPT, gsb0 ;  /* 0x00200000308079f0 */ /* 0x000fe2000c0008ff */
[----:B------:R-:W-:Y:S01]  /*fed0*/  R2UR UR50, R74 ;  /* 0x000000004a3272ca */ /* 0x000fe200000e0000 */
[----:B------:R-:W-:Y:S01]  /*fee0*/  VIADD R74, R18, 0x440 ;  /* 0x00000440124a7836 */ /* 0x000fe20000000000 */
[----:B------:R-:W-:Y:S01]  /*fef0*/  R2UR UR51, R75 ;  /* 0x000000004b3372ca */ /* 0x000fe200000e0000 */
[----:B------:R-:W-:Y:S01]  /*ff00*/  IMAD.MOV.U32 R75, RZ, RZ, -0x7fffffe0 ;  /* 0x80000020ff4b7424 */ /* 0x000fe200078e00ff */
[----:B------:R-:W-:Y:S02]  /*ff10*/  R2UR UR36, R12 ;  /* 0x000000000c2472ca */ /* 0x000fe400000e0000 */
[----:B------:R-:W-:Y:S01]  /*ff20*/  R2UR UR58, R74 ;  /* 0x000000004a3a72ca */ /* 0x000fe200000e0000 */
[----:B------:R-:W-:Y:S01]  /*ff30*/  VIADD R74, R18, 0x282 ;  /* 0x00000282124a7836 */ /* 0x000fe20000000000 */
[----:B------:R-:W-:Y:S01]  /*ff40*/  R2UR UR59, R75 ;  /* 0x000000004b3b72ca */ /* 0x000fe200000e0000 */
[----:B------:R-:W-:Y:S01]  /*ff50*/  IMAD.MOV.U32 R75, RZ, RZ, -0x7fffffe0 ;  /* 0x80000020ff4b7424 */ /* 0x000fe200078e00ff */
[----:B------:R-:W-:-:S02]  /*ff60*/  R2UR UR48, R12 ;  /* 0x000000000c3072ca */ /* 0x000fc400000e0000 */
[----:B------:R-:W-:Y:S02]  /*ff70*/  R2UR UR49, R13 ;  /* 0x000000000d3172ca */ /* 0x000fe400000e0000 */
[----:B------:R-:W-:Y:S01]  /*ff80*/  MOV R150, UR50 ;  /* 0x0000003200967c02 */ /* 0x000fe20008000f00 */
[----:B------:R-:W-:Y:S01]  /*ff90*/  UMOV UR50, UR4 ;  /* 0x0000000400327c82 */ /* 0x000fe20008000000 */
[----:B------:R-:W-:Y:S01]  /*ffa0*/  MOV R151, UR51 ;  /* 0x0000003300977c02 */ /* 0x000fe20008000f00 */
[----:B------:R-:W-:Y:S01]  /*ffb0*/  UMOV UR51, UR5 ;  /* 0x0000000500337c82 */ /* 0x000fe20008000000 */
[----:B------:R-:W-:Y:S02]  /*ffc0*/  R2UR UR4, R2 ;  /* 0x00000000020472ca */ /* 0x000fe400000e0000 */
[----:B------:R-:W-:Y:S02]  /*ffd0*/  R2UR UR5, R3 ;  /* 0x00000000030572ca */ /* 0x000fe400000e0000 */
[----:B0-----:R-:W-:Y:S01]  /*ffe0*/  MOV R0, UR51 ;  /* 0x0000003300007c02 */ /* 0x001fe20008000f00 */
[----:B------:R-:W-:Y:S01]  /*fff0*/  UMOV UR51, UR29 ;  /* 0x0000001d00337c82 */ /* 0x000fe20008000000 */
[----:B------:R-:W-:Y:S01]  /*10000*/  MOV R14, UR50 ;  /* 0x00000032000e7c02 */ /* 0x000fe20008000f00 */
[----:B------:R-:W-:Y:S01]  /*10010*/  UMOV UR50, UR28 ;  /* 0x0000001c00327c82 */ /* 0x000fe20008000000 */
[----:B------:R-:W-:-:S02]  /*10020*/  R2UR UR28, R12 ;  /* 0x000000000c1c72ca */ /* 0x000fc400000e0000 */
[----:B------:R-:W-:Y:S02]  /*10030*/  R2UR UR29, R13 ;  /* 0x000000000d1d72ca */ /* 0x000fe400000e0000 */
[----:B------:R-:W-:Y:S01]  /*10040*/  MOV R16, UR59 ;  /* 0x0000003b00107c02 */ /* 0x000fe20008000f00 */
[----:B------:R-:W-:Y:S01]  /*10050*/  UMOV UR59, UR41 ;  /* 0x00000029003b7c82 */ /* 0x000fe20008000000 */
[----:B------:R-:W-:Y:S01]  /*10060*/  MOV R15, UR58 ;  /* 0x0000003a000f7c02 */ /* 0x000fe20008000f00 */
[----:B------:R-:W-:Y:S01]  /*10070*/  UMOV UR58, UR40 ;  /* 0x00000028003a7c82 */ /* 0x000fe20008000000 */
        /* <DEDUP_REMOVED lines=23> */
[----:B------:R-:W-:Y:S03]  /*101f0*/  HGMMA.64x16x16.F32 R112, gdesc[UR12], RZ, !UPT, gsb0 ;  /* 0x002000000c7079f0 */ /* 0x000fe6000c0008ff */
        /* <DEDUP_REMOVED lines=9> */
[----:B------:R-:W-:Y:S02]  /*10290*/  R2UR UR40, R8 ;  /* 0x00000000082872ca */ /* 0x000fe400000e0000 */
        /* <DEDUP_REMOVED lines=8> */
[----:B------:R-:W-:-:S02]  /*10320*/  R2UR UR45, R9 ;  /* 0x00000000092d72ca */ /* 0x000fc400000e0000 */
[----:B------:R-:W-:Y:S01]  /*10330*/  R2UR UR14, R20 ;  /* 0x00000000140e72ca */ /* 0x000fe200000e0000 */
[----:B------:R-:W-:Y:S01]  /*10340*/  VIADD R20, R18, 0x342 ;  /* 0x0000034212147836 */ /* 0x000fe20000000000 */
[----:B------:R-:W-:Y:S01]  /*10350*/  R2UR UR15, R21 ;  /* 0x00000000150f72ca */ /* 0x000fe200000e0000 */
[----:B------:R-:W-:Y:S01]  /*10360*/  IMAD.MOV.U32 R21, RZ, RZ, -0x7fffffe0 ;  /* 0x80000020ff157424 */ /* 0x000fe200078e00ff */
[----:B------:R-:W-:Y:S02]  /*10370*/  WARPGROUP.DEPBAR.LE gsb0, 0x0 ;  /* 0x00008000000079c5 */ /* 0x000fe40000010000 */
[----:B------:R-:W-:-:S06]  /*10380*/  WARPGROUP.ARRIVE ;  /* 0x00000000000079c5 */ /* 0x000fcc0000000000 */
[----:B------:R-:W-:Y:S01]  /*10390*/  HGMMA.64x16x16.F32 R96, gdesc[UR8], RZ, !UPT, gsb0 ;  /* 0x00200000086079f0 */ /* 0x000fe2000c0008ff */
[----:B------:R-:W-:Y:S02]  /*103a0*/  R2UR UR10, R74 ;  /* 0x000000004a0a72ca */ /* 0x000fe400000e0000 */
[----:B------:R-:W-:Y:S02]  /*103b0*/  R2UR UR11, R75 ;  /* 0x000000004b0b72ca */ /* 0x000fe400000e0000 */
[----:B------:R-:W-:Y:S02]  /*103c0*/  R2UR UR8, R12 ;  /* 0x000000000c0872ca */ /* 0x000fe400000e0000 */
[----:B------:R-:W-:-:S07]  /*103d0*/  R2UR UR9, R13 ;  /* 0x000000000d0972ca */ /* 0x000fce00000e0000 */
[----:B------:R-:W-:Y:S02]  /*103e0*/  MOV R155, UR10 ;  /* 0x0000000a009b7c02 */ /* 0x000fe40008000f00 */
[----:B------:R-:W-:Y:S02]  /*103f0*/  MOV R27, UR11 ;  /* 0x0000000b001b7c02 */ /* 0x000fe40008000f00 */
        /* <DEDUP_REMOVED lines=16> */
[----:B------:R-:W-:Y:S02]  /*10500*/  WARPGROUP.DEPBAR.LE gsb0, 0x0 ;  /* 0x00008000000079c5 */ /* 0x000fe40000010000 */
[----:B------:R-:W-:-:S06]  /*10510*/  WARPGROUP.ARRIVE ;  /* 0x00000000000079c5 */ /* 0x000fcc0000000000 */
[----:B------:R-:W-:Y:S01]  /*10520*/  HGMMA.64x16x16.F32 R72, gdesc[UR24], RZ, !UPT, gsb0 ;  /* 0x00200000184879f0 */ /* 0x000fe2000c0008ff */
[----:B------:R-:W-:Y:S01]  /*10530*/  R2UR UR26, R20 ;  /* 0x00000000141a72ca */ /* 0x000fe200000e0000 */
[----:B------:R-:W-:Y:S01]  /*10540*/  VIADD R20, R18, 0x3c2 ;  /* 0x000003c212147836 */ /* 0x000fe20000000000 */
[----:B------:R-:W-:Y:S01]  /*10550*/  R2UR UR27, R21 ;  /* 0x00000000151b72ca */ /* 0x000fe200000e0000 */
[----:B------:R-:W-:-:S10]  /*10560*/  IMAD.MOV.U32 R21, RZ, RZ, -0x7fffffe0 ;  /* 0x80000020ff157424 */ /* 0x000fd400078e00ff */
[----:B------:R-:W-:Y:S01]  /*10570*/  MOV R156, UR26 ;  /* 0x0000001a009c7c02 */ /* 0x000fe20008000f00 */
[----:B------:R-:W-:Y:S01]  /*10580*/  UMOV UR26, UR56 ;  /* 0x00000038001a7c82 */ /* 0x000fe20008000000 */
[----:B------:R-:W-:Y:S01]  /*10590*/  MOV R157, UR27 ;  /* 0x0000001b009d7c02 */ /* 0x000fe20008000f00 */
[----:B------:R-:W-:Y:S01]  /*105a0*/  UMOV UR27, UR57 ;  /* 0x00000039001b7c82 */ /* 0x000fe20008000000 */
[----:B------:R-:W-:Y:S02]  /*105b0*/  WARPGROUP.DEPBAR.LE gsb0, 0x0 ;  /* 0x00008000000079c5 */ /* 0x000fe40000010000 */
[----:B------:R-:W-:-:S06]  /*105c0*/  WARPGROUP.ARRIVE ;  /* 0x00000000000079c5 */ /* 0x000fcc0000000000 */
[----:B------:R-:W-:Y:S01]  /*105d0*/  HGMMA.64x16x16.F32 R136, gdesc[UR28], R136, gsb0 ;  /* 0x002000001c8879f0 */ /* 0x000fe20008000888 */
[C---:B------:R-:W-:Y:S02]  /*105e0*/  R2UR UR56, R8.reuse ;  /* 0x00000000083872ca */ /* 0x040fe400000e0000 */
[C---:B------:R-:W-:Y:S02]  /*105f0*/  R2UR UR57, R9.reuse ;  /* 0x00000000093972ca */ /* 0x040fe400000e0000 */
        /* <DEDUP_REMOVED lines=13> */
[----:B------:R-:W-:Y:S02]  /*106d0*/  WARPGROUP.DEPBAR.LE gsb0, 0x0 ;  /* 0x00008000000079c5 */ /* 0x000fe40000010000 */
[----:B------:R-:W-:-:S06]  /*106e0*/  WARPGROUP.ARRIVE ;  /* 0x00000000000079c5 */ /* 0x000fcc0000000000 */
[----:B------:R-:W-:Y:S01]  /*106f0*/  HGMMA.64x16x16.F32 R120, gdesc[UR36], R120, gsb0 ;  /* 0x00200000247879f0 */ /* 0x000fe20008000878 */
[----:B------:R-:W-:Y:S01]  /*10700*/  R2UR UR38, R20 ;  /* 0x00000000142672ca */ /* 0x000fe200000e0000 */
[----:B------:R-:W-:Y:S01]  /*10710*/  VIADD R20, R18, 0x480 ;  /* 0x0000048012147836 */ /* 0x000fe20000000000 */
        /* <DEDUP_REMOVED lines=18> */
[----:B------:R-:W-:Y:S01]  /*10840*/  IMAD.MOV.U32 R21, RZ, RZ, -0x7fffffe0 ;  /* 0x80000020ff157424 */ /* 0x000fe200078e00ff */
[----:B------:R-:W-:Y:S02]  /*10850*/  R2UR UR16, R20 ;  /* 0x00000000141072ca */ /* 0x000fe400000e0000 */
[----:B------:R-:W-:Y:S01]  /*10860*/  R2UR UR11, R27 ;  /* 0x000000001b0b72ca */ /* 0x000fe200000e0000 */
[----:B------:R-:W-:Y:S02]  /*10870*/  WARPGROUP.DEPBAR.LE gsb0, 0x0 ;  /* 0x00008000000079c5 */ /* 0x000fe40000010000 */
[----:B------:R-:W-:Y:S01]  /*10880*/  WARPGROUP.ARRIVE ;  /* 0x00000000000079c5 */ /* 0x000fe20000000000 */
[----:B------:R-:W-:Y:S01]  /*10890*/  R2UR UR17, R21 ;  /* 0x00000000151172ca */ /* 0x000fe200000e0000 */
[----:B------:R-:W-:Y:S01]  /*108a0*/  VIADD R20, R18, 0x4c0 ;  /* 0x000004c012147836 */ /* 0x000fe20000000000 */
[----:B------:R-:W-:Y:S01]  /*108b0*/  R2UR UR10, R155 ;  /* 0x000000009b0a72ca */ /* 0x000fe200000e0000 */
[----:B------:R0:W5:Y:S02]  /*108c0*/  LDL.LU R27, [R1+0xb0] ;  /* 0x0000b000011b7983 */ /* 0x0001640000300800 */
[----:B------:R-:W-:Y:S01]  /*108d0*/  HGMMA.64x16x16.F32 R88, gdesc[UR4], R88, gsb0 ;  /* 0x00200000045879f0 */ /* 0x000fe20008000858 */
[----:B------:R-:W-:Y:S01]  /*108e0*/  IMAD.MOV.U32 R21, RZ, RZ, -0x7fffffe0 ;  /* 0x80000020ff157424 */ /* 0x000fe200078e00ff */
[----:B------:R-:W-:-:S02]  /*108f0*/  R2UR UR12, R20 ;  /* 0x00000000140c72ca */ /* 0x000fc400000e0000 */
[----:B------:R-:W-:Y:S01]  /*10900*/  R2UR UR7, R26 ;  /* 0x000000001a0772ca */ /* 0x000fe200000e0000 */
[----:B------:R-:W-:Y:S02]  /*10910*/  WARPGROUP.DEPBAR.LE gsb0, 0x0 ;  /* 0x00008000000079c5 */ /* 0x000fe40000010000 */
[----:B------:R-:W-:Y:S01]  /*10920*/  WARPGROUP.ARRIVE ;  /* 0x00000000000079c5 */ /* 0x000fe20000000000 */
[----:B------:R-:W-:Y:S01]  /*10930*/  R2UR UR13, R21 ;  /* 0x00000000150d72ca */ /* 0x000fe200000e0000 */
[----:B------:R-:W-:Y:S01]  /*10940*/  VIADD R20, R18, 0x500 ;  /* 0x0000050012147836 */ /* 0x000fe20000000000 */
[----:B------:R-:W-:Y:S01]  /*10950*/  R2UR UR6, R154 ;  /* 0x000000009a0672ca */ /* 0x000fe200000e0000 */
[----:B------:R0:W5:Y:S01]  /*10960*/  LDL.LU R26, [R1+0xac] ;  /* 0x0000ac00011a7983 */ /* 0x0001620000300800 */
[----:B------:R-:W-:Y:S01]  /*10970*/  IMAD.MOV.U32 R21, RZ, RZ, -0x7fffffe0 ;  /* 0x80000020ff157424 */ /* 0x000fe200078e00ff */
[----:B------:R-:W-:Y:S01]  /*10980*/  HGMMA.64x16x16.F32 R80, gdesc[UR52], R80, gsb0 ;  /* 0x00200000345079f0 */ /* 0x000fe20008000850 */
[----:B------:R-:W-:-:S02]  /*10990*/  R2UR UR55, R153 ;  /* 0x00000000993772ca */ /* 0x000fc400000e0000 */
[----:B------:R-:W-:Y:S02]  /*109a0*/  R2UR UR54, R152 ;  /* 0x00000000983672ca */ /* 0x000fe400000e0000 */
[----:B------:R-:W-:Y:S01]  /*109b0*/  R2UR UR8, R20 ;  /* 0x00000000140872ca */ /* 0x000fe200000e0000 */
[----:B------:R-:W-:Y:S01]  /*109c0*/  VIADD R20, R18, 0x540 ;  /* 0x0000054012147836 */ /* 0x000fe20000000000 */
[----:B------:R-:W-:Y:S02]  /*109d0*/  R2UR UR52, R8 ;  /* 0x00000000083472ca */ /* 0x000fe400000e0000 */
[----:B------:R-:W-:Y:S02]  /*109e0*/  R2UR UR53, R9 ;  /* 0x00000000093572ca */ /* 0x000fe400000e0000 */
[----:B------:R-:W-:Y:S01]  /*109f0*/  R2UR UR9, R21 ;  /* 0x00000000150972ca */ /* 0x000fe200000e0000 */
[----:B------:R-:W-:Y:S01]  /*10a00*/  IMAD.MOV.U32 R21, RZ, RZ, -0x7fffffe0 ;  /* 0x80000020ff157424 */ /* 0x000fe200078e00ff */
[----:B------:R-:W-:-:S04]  /*10a10*/  R2UR UR4, R20 ;  /* 0x00000000140472ca */ /* 0x000fc800000e0000 */
        /* <DEDUP_REMOVED lines=11> */
[----:B------:R-:W-:Y:S01]  /*10ad0*/  VIADD R20, R18, 0x580 ;  /* 0x0000058012147836 */ /* 0x000fe20000000000 */
[C---:B------:R-:W-:Y:S01]  /*10ae0*/  R2UR UR40, R8.reuse ;  /* 0x00000000082872ca */ /* 0x040fe200000e0000 */
[----:B------:R-:W-:Y:S01]  /*10af0*/  IMAD.MOV.U32 R21, RZ, RZ, -0x7fffffe0 ;  /* 0x80000020ff157424 */ /* 0x000fe200078e00ff */
[----:B------:R-:W-:Y:S01]  /*10b00*/  R2UR UR41, R9 ;  /* 0x00000000092972ca */ /* 0x000fe200000e0000 */
[----:B------:R0:W5:Y:S01]  /*10b10*/  LDL.LU R25, [R1+0xa8] ;  /* 0x0000a80001197983 */ /* 0x0001620000300800 */
[----:B------:R-:W-:Y:S02]  /*10b20*/  WARPGROUP.DEPBAR.LE gsb0, 0x0 ;  /* 0x00008000000079c5 */ /* 0x000fe40000010000 */
[----:B------:R-:W-:Y:S01]  /*10b30*/  WARPGROUP.ARRIVE ;  /* 0x00000000000079c5 */ /* 0x000fe20000000000 */
[----:B------:R-:W-:Y:S01]  /*10b40*/  R2UR UR48, R8 ;  /* 0x00000000083072ca */ /* 0x000fe200000e0000 */
[----:B------:R0:W5:Y:S04]  /*10b50*/  LDL.LU R24, [R1+0xa4] ;  /* 0x0000a40001187983 */ /* 0x0001680000300800 */
[----:B------:R-:W-:Y:S03]  /*10b60*/  HGMMA.64x16x16.F32 R128, gdesc[UR44], R128, gsb0 ;  /* 0x002000002c8079f0 */ /* 0x000fe60008000880 */
        /* <DEDUP_REMOVED lines=10> */
[----:B------:R-:W-:Y:S02]  /*10c10*/  R2UR UR46, R22 ;  /* 0x00000000162e72ca */ /* 0x000fe400000e0000 */
[----:B------:R-:W-:Y:S02]  /*10c20*/  R2UR UR44, R8 ;  /* 0x00000000082c72ca */ /* 0x000fe400000e0000 */
[C---:B------:R-:W-:Y:S02]  /*10c30*/  R2UR UR45, R9.reuse ;  /* 0x00000000092d72ca */ /* 0x040fe400000e0000 */
[----:B------:R-:W-:Y:S02]  /*10c40*/  R2UR UR49, R9 ;  /* 0x00000000093172ca */ /* 0x000fe400000e0000 */
[----:B------:R-:W-:-:S02]  /*10c50*/  R2UR UR59, R16 ;  /* 0x00000000103b72ca */ /* 0x000fc400000e0000 */
[----:B------:R-:W-:Y:S02]  /*10c60*/  R2UR UR58, R15 ;  /* 0x000000000f3a72ca */ /* 0x000fe400000e0000 */
[----:B------:R-:W-:Y:S02]  /*10c70*/  R2UR UR56, R8 ;  /* 0x00000000083872ca */ /* 0x000fe400000e0000 */
[----:B------:R-:W-:Y:S01]  /*10c80*/  R2UR UR57, R9 ;  /* 0x00000000093972ca */ /* 0x000fe200000e0000 */
[----:B------:R-:W-:Y:S01]  /*10c90*/  UMOV UR40, UR16 ;  /* 0x0000001000287c82 */ /* 0x000fe20008000000 */
[----:B------:R-:W-:Y:S02]  /*10ca0*/  WARPGROUP.DEPBAR.LE gsb0, 0x0 ;  /* 0x00008000000079c5 */ /* 0x000fe40000010000 */
[----:B------:R-:W-:Y:S01]  /*10cb0*/  WARPGROUP.ARRIVE ;  /* 0x00000000000079c5 */ /* 0x000fe20000000000 */
[----:B------:R-:W-:Y:S01]  /*10cc0*/  UMOV UR41, UR17 ;  /* 0x0000001100297c82 */ /* 0x000fe20008000000 */
[----:B------:R-:W-:Y:S01]  /*10cd0*/  R2UR UR20, R20 ;  /* 0x00000000141472ca */ /* 0x000fe200000e0000 */
[----:B------:R0:W5:Y:S03]  /*10ce0*/  LDL.LU R23, [R1+0xa0] ;  /* 0x0000a00001177983 */ /* 0x0001660000300800 */
[----:B------:R-:W-:Y:S01]  /*10cf0*/  HGMMA.64x16x16.F32 R96, gdesc[UR44], R96, gsb0 ;  /* 0x002000002c6079f0 */ /* 0x000fe20008000860 */
[----:B------:R-:W-:-:S02]  /*10d00*/  R2UR UR16, R6 ;  /* 0x00000000061072ca */ /* 0x000fc400000e0000 */
[----:B------:R-:W-:Y:S02]  /*10d10*/  R2UR UR17, R7 ;  /* 0x00000000071172ca */ /* 0x000fe400000e0000 */
[----:B------:R-:W-:Y:S02]  /*10d20*/  R2UR UR21, R21 ;  /* 0x00000000151572ca */ /* 0x000fe400000e0000 */
[----:B------:R-:W-:Y:S02]  /*10d30*/  R2UR UR27, R157 ;  /* 0x000000009d1b72ca */ /* 0x000fe400000e0000 */
[----:B------:R-:W-:Y:S02]  /*10d40*/  R2UR UR26, R156 ;  /* 0x000000009c1a72ca */ /* 0x000fe400000e0000 */
[----:B------:R-:W-:Y:S02]  /*10d50*/  R2UR UR24, R6 ;  /* 0x00000000061872ca */ /* 0x000fe400000e0000 */
[----:B------:R-:W-:-:S02]  /*10d60*/  R2UR UR25, R7 ;  /* 0x00000000071972ca */ /* 0x000fc400000e0000 */
[C---:B------:R-:W-:Y:S02]  /*10d70*/  R2UR UR28, R6.reuse ;  /* 0x00000000061c72ca */ /* 0x040fe400000e0000 */
[C---:B------:R-:W-:Y:S02]  /*10d80*/  R2UR UR29, R7.reuse ;  /* 0x00000000071d72ca */ /* 0x040fe400000e0000 */
[C---:B------:R-:W-:Y:S02]  /*10d90*/  R2UR UR32, R6.reuse ;  /* 0x00000000062072ca */ /* 0x040fe400000e0000 */
[C---:B------:R-:W-:Y:S02]  /*10da0*/  R2UR UR33, R7.reuse ;  /* 0x00000000072172ca */ /* 0x040fe400000e0000 */
[----:B------:R-:W-:Y:S02]  /*10db0*/  R2UR UR36, R6 ;  /* 0x00000000062472ca */ /* 0x000fe400000e0000 */
[----:B------:R-:W-:Y:S01]  /*10dc0*/  R2UR UR37, R7 ;  /* 0x00000000072572ca */ /* 0x000fe200000e0000 */
[----:B------:R-:W-:Y:S01]  /*10dd0*/  VIADD R20, R18, 0x5c0 ;  /* 0x000005c012147836 */ /* 0x000fe20000000000 */
[----:B------:R0:W5:Y:S01]  /*10de0*/  LDL.LU R22, [R1+0x9c] ;  /* 0x00009c0001167983 */ /* 0x0001620000300800 */
[----:B------:R-:W-:-:S02]  /*10df0*/  WARPGROUP.DEPBAR.LE gsb0, 0x0 ;  /* 0x00008000000079c5 */ /* 0x000fc40000010000 */
[----:B------:R-:W-:Y:S01]  /*10e00*/  WARPGROUP.ARRIVE ;  /* 0x00000000000079c5 */ /* 0x000fe20000000000 */
[----:B------:R-:W-:Y:S01]  /*10e10*/  UMOV UR44, UR12 ;  /* 0x0000000c002c7c82 */ /* 0x000fe20008000000 */
[----:B------:R-:W-:Y:S01]  /*10e20*/  UMOV UR45, UR13 ;  /* 0x0000000d002d7c82 */ /* 0x000fe20008000000 */
[----:B------:R-:W-:Y:S01]  /*10e30*/  IMAD.MOV.U32 R21, RZ, RZ, -0x7fffffe0 ;  /* 0x80000020ff157424 */ /* 0x000fe200078e00ff */
[----:B------:R0:W5:Y:S02]  /*10e40*/  LDL.LU R16, [R1+0x98] ;  /* 0x0000980001107983 */ /* 0x0001640000300800 */
[----:B------:R-:W-:Y:S01]  /*10e50*/  HGMMA.64x16x16.F32 R88, gdesc[UR48], R88, gsb0 ;  /* 0x00200000305879f0 */ /* 0x000fe20008000858 */
[----:B------:R-:W-:Y:S01]  /*10e60*/  R2UR UR12, R6 ;  /* 0x00000000060c72ca */ /* 0x000fe200000e0000 */
[----:B------:R0:W5:Y:S01]  /*10e70*/  LDL.LU R15, [R1+0x94] ;  /* 0x00009400010f7983 */ /* 0x0001620000300800 */
        /* <DEDUP_REMOVED lines=21> */
[----:B------:R-:W-:Y:S02]  /*10fd0*/  WARPGROUP.DEPBAR.LE gsb0, 0x0 ;  /* 0x00008000000079c5 */ /* 0x000fe40000010000 */
[----:B------:R-:W-:-:S09]  /*10fe0*/  WARPGROUP.ARRIVE ;  /* 0x00000000000079c5 */ /* 0x000fd20000000000 */
        /* <DEDUP_REMOVED lines=175> */
.L_x_10236:
[----:B-----5:R-:W-:Y:S01]  /*11ae0*/  SHF.L.U32 R0, R16, 0x1f, RZ ;  /* 0x0000001f10007819 */ /* 0x020fe200000006ff */
[----:B------:R-:W-:-:S04]  /*11af0*/  IMAD R14, R15, 0x8, R22 ;  /* 0x000000080f0e7824 */ /* 0x000fc800078e0216 */
[----:B------:R0:W1:Y:S01]  /*11b00*/  SYNCS.PHASECHK.TRANS64.TRYWAIT P2, [R14+URZ+0x31c50], R0 ;  /* 0x031c50000e0075a7 */ /* 0x000062000804017f */
[----:B------:R-:W-:Y:S05]  /*11b10*/  @!P0 BRA `(.L_x_10237) ;  /* 0x0000000000048947 */ /* 0x000fea0003800000 */
[----:B------:R-:W-:Y:S01]  /*11b20*/  BPT.TRAP 0x1 ;  /* 0x000000040000795c */ /* 0x000fe20000300000 */
.L_x_10237:
[----:B------:R-:W-:Y:S04]  /*11b30*/  BSSY B0, `(.L_x_10235) ;  /* 0x0000004000007945 */ /* 0x000fe80003800000 */
[----:B-1----:R-:W-:Y:S05]  /*11b40*/  @P2 BRA `(.L_x_10238) ;  /* 0x0000000000082947 */ /* 0x002fea0003800000 */
[----:B------:R-:W1:Y:S02]  /*11b50*/  SYNCS.PHASECHK.TRANS64.TRYWAIT P2, [R14+URZ+0x31c50], R0 ;  /* 0x031c50000e0075a7 */ /* 0x000e64000804017f */
[----:B-1----:R-:W-:Y:S05]  /*11b60*/  @!P2 BRA `(.L_x_10239) ;  /* 0x000000fc00d4a947 */ /* 0x002fea0003800000 */
.L_x_10238:
[----:B------:R-:W-:Y:S05]  /*11b70*/  BSYNC B0 ;  /* 0x0000000000007941 */ /* 0x000fea0003800000 */
.L_x_10235:
[----:B01----:R-:W2:Y:S04]  /*11b80*/  LDL R0, [R1+0x44] ;  /* 0x0000440001007983 */ /* 0x003ea80000100800 */
[----:B------:R-:W3:Y:S04]  /*11b90*/  LDL R18, [R1+0x54] ;  /* 0x0000540001127983 */ /* 0x000ee80000100800 */
[----:B------:R-:W4:Y:S04]  /*11ba0*/  LDL R17, [R1+0x50] ;  /* 0x0000500001117983 */ /* 0x000f280000100800 */
[----:B-----5:R-:W4:Y:S04]  /*11bb0*/  LDL R16, [R1+0x60] ;  /* 0x0000600001107983 */ /* 0x020f280000100800 */
[----:B------:R-:W4:Y:S04]  /*11bc0*/  LDL R14, [R1+0x64] ;  /* 0x00006400010e7983 */ /* 0x000f280000100800 */
[----:B------:R-:W4:Y:S04]  /*11bd0*/  LDL.LU R20, [R1] ;  /* 0x0000000001147983 */ /* 0x000f280000300800 */
[----:B------:R-:W4:Y:S01]  /*11be0*/  LDL.LU R19, [R1+0xc] ;  /* 0x00000c0001137983 */ /* 0x000f220000300800 */
[----:B------:R-:W-:Y:S05]  /*11bf0*/  WARPSYNC.ALL ;  /* 0x0000000000007948 */ /* 0x000fea0003800000 */
[----:B------:R-:W-:Y:S01]  /*11c00*/  ULDC UR4, c[0x0][0x988] ;  /* 0x0002620000047ab9 */ /* 0x000fe20000000800 */
[----:B--2---:R-:W-:-:S04]  /*11c10*/  IMAD R0, R0, 0xc0, RZ ;  /* 0x000000c000007824 */ /* 0x004fc800078e02ff */
[----:B------:R-:W-:-:S05]  /*11c20*/  IMAD R0, R149, -0x90, R0 ;  /* 0xffffff7095007824 */ /* 0x000fca00078e0200 */
[----:B---3--:R-:W-:-:S05]  /*11c30*/  IADD3 R0, R0, 0x1, R18 ;  /* 0x0000000100007810 */ /* 0x008fca0007ffe012 */
[----:B----4-:R-:W-:-:S04]  /*11c40*/  IMAD.IADD R0, R0, 0x1, -R17 ;  /* 0x0000000100007824 */ /* 0x010fc800078e0a11 */
[----:B------:R-:W-:Y:S01]  /*11c50*/  IMAD R0, R16, -0x2, R0 ;  /* 0xfffffffe10007824 */ /* 0x000fe200078e0200 */
[----:B------:R-:W-:-:S03]  /*11c60*/  LOP3.LUT R20, R20, 0xfffffbff, RZ, 0xc0, !PT ;  /* 0xfffffbff14147812 */ /* 0x000fc600078ec0ff */
[----:B------:R-:W-:Y:S01]  /*11c70*/  IMAD.IADD R0, R14, 0x1, R0 ;  /* 0x000000010e007824 */ /* 0x000fe200078e0200 */
[----:B------:R-:W-:-:S03]  /*11c80*/  @P1 LOP3.LUT R20, R20, 0x400, RZ, 0xfc, !PT ;  /* 0x0000040014141812 */ /* 0x000fc600078efcff */
[----:B------:R-:W-:Y:S01]  /*11c90*/  VIADD R16, R0, 0x8 ;  /* 0x0000000800107836 */ /* 0x000fe20000000000 */
[----:B------:R-:W-:-:S04]  /*11ca0*/  LOP3.LUT R20, R20, 0xfffffdff, RZ, 0xc0, !PT ;  /* 0xfffffdff14147812 */ /* 0x000fc800078ec0ff */
[----:B------:R-:W-:Y:S02]  /*11cb0*/  ISETP.GT.AND P1, PT, R16, 0x71, PT ;  /* 0x000000711000780c */ /* 0x000fe40003f24270 */
[----:B------:R-:W-:-:S04]  /*11cc0*/  @P0 LOP3.LUT R20, R20, 0x200, RZ, 0xfc, !PT ;  /* 0x0000020014140812 */ /* 0x000fc800078efcff */
[----:B------:R-:W-:-:S07]  /*11cd0*/  LOP3.LUT R20, R20, 0xfffff7ff, RZ, 0xc0, !PT ;  /* 0xfffff7ff14147812 */ /* 0x000fce00078ec0ff */
[----:B------:R-:W-:Y:S02]  /*11ce0*/  @P1 LOP3.LUT R20, R20, 0x800, RZ, 0xfc, !PT ;  /* 0x0000080014141812 */ /* 0x000fe400078efcff */
[C---:B------:R-:W-:Y:S02]  /*11cf0*/  ISETP.GT.AND P1, PT, R16.reuse, 0x70, PT ;  /* 0x000000701000780c */ /* 0x040fe40003f24270 */
[----:B------:R-:W-:Y:S02]  /*11d00*/  ISETP.GT.AND P0, PT, R16, 0x78, PT ;  /* 0x000000781000780c */ /* 0x000fe40003f04270 */
[----:B------:R-:W-:Y:S02]  /*11d10*/  FSEL R82, R82, -INF , P1 ;  /* 0xff80000052527808 */ /* 0x000fe40000800000 */
[----:B------:R-:W-:Y:S01]  /*11d20*/  LOP3.LUT P1, RZ, R20, 0x800, RZ, 0xc0, !PT ;  /* 0x0000080014ff7812 */ /* 0x000fe2000782c0ff */
[----:B------:R0:W-:Y:S01]  /*11d30*/  STL [R1], R20 ;  /* 0x0000001401007387 */ /* 0x0001e20000100800 */
[----:B------:R-:W-:-:S02]  /*11d40*/  FSEL R86, R86, -INF , P0 ;  /* 0xff80000056567808 */ /* 0x000fc40000000000 */
[----:B------:R-:W-:Y:S02]  /*11d50*/  FSEL R83, R83, -INF , P1 ;  /* 0xff80000053537808 */ /* 0x000fe40000800000 */
[C---:B------:R-:W-:Y:S02]  /*11d60*/  LOP3.LUT P1, RZ, R20.reuse, 0x400, RZ, 0xc0, !PT ;  /* 0x0000040014ff7812 */ /* 0x040fe4000782c0ff */
[----:B------:R-:W-:Y:S02]  /*11d70*/  LOP3.LUT P0, RZ, R20, 0x200, RZ, 0xc0, !PT ;  /* 0x0000020014ff7812 */ /* 0x000fe4000780c0ff */
[----:B0-----:R-:W2:Y:S01]  /*11d80*/  LDL.LU R20, [R1+0x1c] ;  /* 0x00001c0001147983 */ /* 0x001ea20000300800 */
[C---:B------:R-:W-:Y:S02]  /*11d90*/  ISETP.GT.AND P5, PT, R0.reuse, RZ, PT ;  /* 0x000000ff0000720c */ /* 0x040fe40003fa4270 */
[C---:B------:R-:W-:Y:S02]  /*11da0*/  ISETP.GT.AND P4, PT, R0.reuse, 0x1, PT ;  /* 0x000000010000780c */ /* 0x040fe40003f84270 */
[----:B------:R-:W-:-:S02]  /*11db0*/  ISETP.GT.AND P3, PT, R0, 0x8, PT ;  /* 0x000000080000780c */ /* 0x000fc40003f64270 */
[----:B------:R-:W-:Y:S02]  /*11dc0*/  ISETP.GT.AND P2, PT, R0, 0x9, PT ;  /* 0x000000090000780c */ /* 0x000fe40003f44270 */
[----:B------:R-:W-:Y:S02]  /*11dd0*/  FSEL R136, R136, -INF , P5 ;  /* 0xff80000088887808 */ /* 0x000fe40002800000 */
[----:B------:R-:W-:Y:S02]  /*11de0*/  FSEL R137, R137, -INF , P4 ;  /* 0xff80000089897808 */ /* 0x000fe40002000000 */
[----:B------:R-:W-:Y:S02]  /*11df0*/  FSEL R140, R140, -INF , P3 ;  /* 0xff8000008c8c7808 */ /* 0x000fe40001800000 */
[----:B------:R-:W-:Y:S02]  /*11e00*/  FSEL R141, R141, -INF , P2 ;  /* 0xff8000008d8d7808 */ /* 0x000fe40001000000 */
[----:B------:R-:W-:-:S02]  /*11e10*/  ISETP.GT.AND P5, PT, R0, 0x10, PT ;  /* 0x000000100000780c */ /* 0x000fc40003fa4270 */
[C---:B------:R-:W-:Y:S02]  /*11e20*/  ISETP.GT.AND P4, PT, R0.reuse, 0x11, PT ;  /* 0x000000110000780c */ /* 0x040fe40003f84270 */
[C---:B------:R-:W-:Y:S02]  /*11e30*/  ISETP.GT.AND P3, PT, R0.reuse, 0x18, PT ;  /* 0x000000180000780c */ /* 0x040fe40003f64270 */
[----:B------:R-:W-:Y:S02]  /*11e40*/  ISETP.GT.AND P2, PT, R0, 0x19, PT ;  /* 0x000000190000780c */ /* 0x000fe40003f44270 */
[----:B------:R-:W-:Y:S02]  /*11e50*/  FSEL R128, R128, -INF , P5 ;  /* 0xff80000080807808 */ /* 0x000fe40002800000 */
[----:B------:R-:W-:Y:S02]  /*11e60*/  FSEL R129, R129, -INF , P4 ;  /* 0xff80000081817808 */ /* 0x000fe40002000000 */
[----:B------:R-:W-:-:S02]  /*11e70*/  FSEL R132, R132, -INF , P3 ;  /* 0xff80000084847808 */ /* 0x000fc40001800000 */
[----:B------:R-:W-:Y:S02]  /*11e80*/  FSEL R133, R133, -INF , P2 ;  /* 0xff80000085857808 */ /* 0x000fe40001000000 */
[C---:B------:R-:W-:Y:S02]  /*11e90*/  ISETP.GT.AND P5, PT, R0.reuse, 0x20, PT ;  /* 0x000000200000780c */ /* 0x040fe40003fa4270 */
[C---:B------:R-:W-:Y:S02]  /*11ea0*/  ISETP.GT.AND P4, PT, R0.reuse, 0x21, PT ;  /* 0x000000210000780c */ /* 0x040fe40003f84270 */
[C---:B------:R-:W-:Y:S02]  /*11eb0*/  ISETP.GT.AND P3, PT, R0.reuse, 0x28, PT ;  /* 0x000000280000780c */ /* 0x040fe40003f64270 */
[----:B------:R-:W-:Y:S02]  /*11ec0*/  ISETP.GT.AND P2, PT, R0, 0x29, PT ;  /* 0x000000290000780c */ /* 0x000fe40003f44270 */
[----:B------:R-:W-:-:S02]  /*11ed0*/  FSEL R120, R120, -INF , P5 ;  /* 0xff80000078787808 */ /* 0x000fc40002800000 */
[----:B------:R-:W-:Y:S02]  /*11ee0*/  FSEL R121, R121, -INF , P4 ;  /* 0xff80000079797808 */ /* 0x000fe40002000000 */
[----:B------:R-:W-:Y:S02]  /*11ef0*/  FSEL R124, R124, -INF , P3 ;  /* 0xff8000007c7c7808 */ /* 0x000fe40001800000 */
[----:B------:R-:W-:Y:S02]  /*11f00*/  FSEL R125, R125, -INF , P2 ;  /* 0xff8000007d7d7808 */ /* 0x000fe40001000000 */
[C---:B------:R-:W-:Y:S02]  /*11f10*/  ISETP.GT.AND P5, PT, R0.reuse, 0x30, PT ;  /* 0x000000300000780c */ /* 0x040fe40003fa4270 */
        /* <DEDUP_REMOVED lines=64> */
[----:B------:R-:W-:Y:S02]  /*12320*/  FSEL R72, R72, -INF , P5 ;  /* 0xff80000048487808 */ /* 0x000fe40002800000 */
[----:B------:R-:W-:Y:S02]  /*12330*/  FMNMX.FTZ R0, R97, R0, !PT ;  /* 0x0000000061007209 */ /* 0x000fe40007810000 */
[----:B------:R-:W-:Y:S02]  /*12340*/  ISETP.GT.AND P5, PT, R16, RZ, PT ;  /* 0x000000ff1000720c */ /* 0x000fe40003fa4270 */
[----:B------:R-:W-:Y:S02]  /*12350*/  FMNMX.FTZ R0, R100, R0, !PT ;  /* 0x0000000064007209 */ /* 0x000fe40007810000 */
[----:B------:R-:W-:-:S02]  /*12360*/  FSEL R138, R138, -INF , P5 ;  /* 0xff8000008a8a7808 */ /* 0x000fc40002800000 */
[C---:B------:R-:W-:Y:S02]  /*12370*/  ISETP.GT.AND P5, PT, R16.reuse, 0x1, PT ;  /* 0x000000011000780c */ /* 0x040fe40003fa4270 */
[----:B------:R-:W-:Y:S02]  /*12380*/  FMNMX.FTZ R0, R101, R0, !PT ;  /* 0x0000000065007209 */ /* 0x000fe40007810000 */
[----:B------:R-:W-:Y:S02]  /*12390*/  FSEL R139, R139, -INF , P5 ;  /* 0xff8000008b8b7808 */ /* 0x000fe40002800000 */
[----:B------:R-:W-:Y:S02]  /*123a0*/  ISETP.GT.AND P5, PT, R16, 0x8, PT ;  /* 0x000000081000780c */ /* 0x000fe40003fa4270 */
[----:B------:R-:W-:Y:S02]  /*123b0*/  FMNMX.FTZ R0, R88, R0, !PT ;  /* 0x0000000058007209 */ /* 0x000fe40007810000 */
[----:B------:R-:W-:-:S02]  /*123c0*/  FSEL R142, R142, -INF , P5 ;  /* 0xff8000008e8e7808 */ /* 0x000fc40002800000 */
[----:B------:R-:W-:Y:S02]  /*123d0*/  ISETP.GT.AND P5, PT, R16, 0x9, PT ;  /* 0x000000091000780c */ /* 0x000fe40003fa4270 */
[----:B------:R-:W-:Y:S02]  /*123e0*/  FMNMX.FTZ R0, R89, R0, !PT ;  /* 0x0000000059007209 */ /* 0x000fe40007810000 */
[----:B------:R-:W-:Y:S02]  /*123f0*/  FSEL R143, R143, -INF , P5 ;  /* 0xff8000008f8f7808 */ /* 0x000fe40002800000 */
[----:B------:R-:W-:Y:S02]  /*12400*/  FMNMX.FTZ R0, R92, R0, !PT ;  /* 0x000000005c007209 */ /* 0x000fe40007810000 */
[----:B------:R-:W-:Y:S02]  /*12410*/  ISETP.GT.AND P5, PT, R16, 0x10, PT ;  /* 0x000000101000780c */ /* 0x000fe40003fa4270 */
[----:B------:R-:W-:-:S02]  /*12420*/  FMNMX.FTZ R0, R93, R0, !PT ;  /* 0x000000005d007209 */ /* 0x000fc40007810000 */
        /* <DEDUP_REMOVED lines=24> */
[----:B------:R-:W-:Y:S02]  /*125b0*/  FMNMX.FTZ R0, R18, R0, !PT ;  /* 0x0000000012007209 */ /* 0x000fe40007810000 */
[----:B------:R-:W-:Y:S02]  /*125c0*/  FSEL R127, R127, -INF , P5 ;  /* 0xff8000007f7f7808 */ /* 0x000fe40002800000 */
        /* <DEDUP_REMOVED lines=26> */
[----:B------:R-:W-:Y:S02]  /*12770*/  ISETP.GT.AND P5, PT, R16, 0x59, PT ;  /* 0x000000591000780c */ /* 0x000fe40003fa4270 */
[----:B------:R-:W-:-:S02]  /*12780*/  FSETP.NEU.FTZ.AND P6, PT, R14, -INF , PT ;  /* 0xff8000000e00780b */ /* 0x000fc40003fdd000 */
[----:B------:R-:W-:Y:S02]  /*12790*/  FSEL R103, R103, -INF , P5 ;  /* 0xff80000067677808 */ /* 0x000fe40002800000 */
[----:B------:R-:W-:Y:S02]  /*127a0*/  ISETP.GT.AND P5, PT, R16, 0x60, PT ;  /* 0x000000601000780c */ /* 0x000fe40003fa4270 */
[----:B------:R-:W-:Y:S01]  /*127b0*/  FSEL R17, R14, RZ, P6 ;  /* 0x000000ff0e117208 */ /* 0x000fe20003000000 */
[----:B------:R-:W-:Y:S01]  /*127c0*/  IMAD.U32 R0, RZ, RZ, UR4 ;  /* 0x00000004ff007e24 */ /* 0x000fe2000f8e00ff */
[----:B------:R-:W-:Y:S02]  /*127d0*/  FSEL R90, R90, -INF , P5 ;  /* 0xff8000005a5a7808 */ /* 0x000fe40002800000 */
[----:B------:R-:W-:Y:S01]  /*127e0*/  ISETP.GT.AND P5, PT, R16, 0x61, PT ;  /* 0x000000611000780c */ /* 0x000fe20003fa4270 */
[----:B------:R-:W-:Y:S01]  /*127f0*/  FADD.FTZ R17, -R17, R19 ;  /* 0x0000001311117221 */ /* 0x000fe20000010100 */
[----:B------:R-:W-:-:S02]  /*12800*/  FMUL.FTZ R19, R14, R0 ;  /* 0x000000000e137220 */ /* 0x000fc40000410000 */
[----:B------:R-:W-:Y:S02]  /*12810*/  FSEL R91, R91, -INF , P5 ;  /* 0xff8000005b5b7808 */ /* 0x000fe40002800000 */
[----:B------:R-:W-:Y:S02]  /*12820*/  ISETP.GT.AND P5, PT, R16, 0x68, PT ;  /* 0x000000681000780c */ /* 0x000fe40003fa4270 */
[----:B------:R-:W-:Y:S02]  /*12830*/  FSEL R19, R19, RZ, P6 ;  /* 0x000000ff13137208 */ /* 0x000fe40003000000 */
[----:B------:R-:W-:Y:S02]  /*12840*/  FSEL R94, R94, -INF , P5 ;  /* 0xff8000005e5e7808 */ /* 0x000fe40002800000 */
[----:B------:R-:W-:Y:S01]  /*12850*/  ISETP.GT.AND P5, PT, R16, 0x69, PT ;  /* 0x000000691000780c */ /* 0x000fe20003fa4270 */
[-CC-:B------:R-:W-:Y:S01]  /*12860*/  FFMA.FTZ R136, R136, R0.reuse, -R19.reuse ;  /* 0x0000000088887223 */ /* 0x180fe20000010813 */
[-C--:B------:R-:W-:Y:S01]  /*12870*/  FMUL.FTZ R17, R17, R0.reuse ;  /* 0x0000000011117220 */ /* 0x080fe20000410000 */
[----:B------:R-:W-:Y:S01]  /*12880*/  FFMA.FTZ R137, R137, R0, -R19 ;  /* 0x0000000089897223 */ /* 0x000fe20000010813 */
[----:B------:R-:W-:-:S02]  /*12890*/  FSEL R95, R95, -INF , P5 ;  /* 0xff8000005f5f7808 */ /* 0x000fc40002800000 */
[C---:B------:R-:W-:Y:S01]  /*128a0*/  ISETP.GT.AND P2, PT, R16.reuse, 0x80, PT ;  /* 0x000000801000780c */ /* 0x040fe20003f44270 */
[----:B------:R-:W-:Y:S01]  /*128b0*/  MUFU.EX2 R21, R17 ;  /* 0x0000001100157308 */ /* 0x000fe20000000800 */
[C---:B------:R-:W-:Y:S02]  /*128c0*/  ISETP.GT.AND P3, PT, R16.reuse, 0x81, PT ;  /* 0x000000811000780c */ /* 0x040fe40003f64270 */
[C---:B------:R-:W-:Y:S02]  /*128d0*/  ISETP.GT.AND P4, PT, R16.reuse, 0x88, PT ;  /* 0x000000881000780c */ /* 0x040fe40003f84270 */
[C---:B------:R-:W-:Y:S02]  /*128e0*/  ISETP.GT.AND P5, PT, R16.reuse, 0x89, PT ;  /* 0x000000891000780c */ /* 0x040fe40003fa4270 */
[----:B------:R-:W-:Y:S02]  /*128f0*/  ISETP.GT.AND P6, PT, R16, 0x79, PT ;  /* 0x000000791000780c */ /* 0x000fe40003fc4270 */
[----:B------:R-:W2:Y:S08]  /*12900*/  MUFU.EX2 R16, R136 ;  /* 0x0000008800107308 */ /* 0x000eb00000000800 */
[----:B------:R-:W0:Y:S01]  /*12910*/  MUFU.EX2 R137, R137 ;  /* 0x0000008900897308 */ /* 0x000e220000000800 */
[-CC-:B------:R-:W-:Y:S01]  /*12920*/  FFMA.FTZ R153, R104, R0.reuse, -R19.reuse ;  /* 0x0000000068997223 */ /* 0x180fe20000010813 */
[-CC-:B------:R-:W-:Y:S01]  /*12930*/  FFMA.FTZ R104, R88, R0.reuse, -R19.reuse ;  /* 0x0000000058687223 */ /* 0x180fe20000010813 */
[----:B------:R-:W-:-:S02]  /*12940*/  FFMA.FTZ R88, R72, R0, -R19 ;  /* 0x0000000048587223 */ /* 0x000fc40000010813 */
[----:B------:R-:W3:Y:S01]  /*12950*/  LDL R72, [R1+0x48] ;  /* 0x0000480001487983 */ /* 0x000ee20000100800 */
[----:B--2---:R-:W-:-:S04]  /*12960*/  FFMA.FTZ R17, R21, R20, R16 ;  /* 0x0000001415117223 */ /* 0x004fc80000010010 */
[C---:B0-----:R-:W-:Y:S01]  /*12970*/  FADD.FTZ R17, R137.reuse, R17 ;  /* 0x0000001189117221 */ /* 0x041fe20000010000 */
[----:B------:R-:W-:Y:S02]  /*12980*/  F2FP.F16.F32.PACK_AB R16, R137, R16 ;  /* 0x000000108910723e */ /* 0x000fe400000000ff */
[----:B------:R-:W2:Y:S01]  /*12990*/  LDL.LU R137, [R1+0x18] ;  /* 0x0000180001897983 */ /* 0x000ea20000300800 */
[-CC-:B------:R-:W-:Y:S01]  /*129a0*/  FFMA.FTZ R140, R140, R0.reuse, -R19.reuse ;  /* 0x000000008c8c7223 */ /* 0x180fe20000010813 */
[-CC-:B------:R-:W-:Y:S01]  /*129b0*/  FFMA.FTZ R141, R141, R0.reuse, -R19.reuse ;  /* 0x000000008d8d7223 */ /* 0x180fe20000010813 */
[-CC-:B------:R-:W-:Y:S01]  /*129c0*/  FFMA.FTZ R77, R76, R0.reuse, -R19.reuse ;  /* 0x000000004c4d7223 */ /* 0x180fe20000010813 */
[-CC-:B------:R-:W-:Y:S02]  /*129d0*/  FFMA.FTZ R76, R18, R0.reuse, -R19.reuse ;  /* 0x00000000124c7223 */ /* 0x180fe40000010813 */
[----:B------:R-:W0:Y:S08]  /*129e0*/  MUFU.EX2 R18, R140 ;  /* 0x0000008c00127308 */ /* 0x000e300000000800 */
[----:B------:R-:W1:Y:S01]  /*129f0*/  MUFU.EX2 R141, R141 ;  /* 0x0000008d008d7308 */ /* 0x000e620000000800 */
[-CC-:B------:R-:W-:Y:S01]  /*12a00*/  FFMA.FTZ R151, R108, R0.reuse, -R19.reuse ;  /* 0x000000006c977223 */ /* 0x180fe20000010813 */
[-CC-:B------:R-:W-:Y:S01]  /*12a10*/  FFMA.FTZ R108, R100, R0.reuse, -R19.reuse ;  /* 0x00000000646c7223 */ /* 0x180fe20000010813 */
[-CC-:B------:R-:W-:Y:S01]  /*12a20*/  FFMA.FTZ R100, R92, R0.reuse, -R19.reuse ;  /* 0x000000005c647223 */ /* 0x180fe20000010813 */
[----:B------:R-:W-:Y:S01]  /*12a30*/  FFMA.FTZ R92, R84, R0, -R19 ;  /* 0x00000000545c7223 */ /* 0x000fe20000010813 */
[----:B0-----:R-:W-:-:S04]  /*12a40*/  FADD.FTZ R17, R18, R17 ;  /* 0x0000001112117221 */ /* 0x001fc80000010000 */
[----:B-1----:R-:W-:Y:S01]  /*12a50*/  FADD.FTZ R84, R141, R17 ;  /* 0x000000118d547221 */ /* 0x002fe20000010000 */
[----:B------:R-:W-:Y:S01]  /*12a60*/  FSEL R87, R87, -INF , P6 ;  /* 0xff80000057577808 */ /* 0x000fe20003000000 */
[-CC-:B------:R-:W-:Y:S01]  /*12a70*/  FFMA.FTZ R154, R117, R0.reuse, -R19.reuse ;  /* 0x00000000759a7223 */ /* 0x180fe20000010813 */
[-CC-:B------:R-:W-:Y:S01]  /*12a80*/  FFMA.FTZ R117, R96, R0.reuse, -R19.reuse ;  /* 0x0000000060757223 */ /* 0x180fe20000010813 */
[-CC-:B------:R-:W-:Y:S01]  /*12a90*/  FFMA.FTZ R96, R80, R0.reuse, -R19.reuse ;  /* 0x0000000050607223 */ /* 0x180fe20000010813 */
[-CC-:B------:R-:W-:Y:S01]  /*12aa0*/  FFMA.FTZ R150, R109, R0.reuse, -R19.reuse ;  /* 0x000000006d967223 */ /* 0x180fe20000010813 */
[----:B------:R-:W-:Y:S01]  /*12ab0*/  FSEL R80, R74, -INF , P2 ;  /* 0xff8000004a507808 */ /* 0x000fe20001000000 */
[-CC-:B------:R-:W-:Y:S01]  /*12ac0*/  FFMA.FTZ R109, R97, R0.reuse, -R19.reuse ;  /* 0x00000000616d7223 */ /* 0x180fe20000010813 */
[-CC-:B------:R-:W-:Y:S01]  /*12ad0*/  FFMA.FTZ R97, R93, R0.reuse, -R19.reuse ;  /* 0x000000005d617223 */ /* 0x180fe20000010813 */
[----:B------:R-:W-:Y:S01]  /*12ae0*/  FFMA.FTZ R93, R81, R0, -R19 ;  /* 0x00000000515d7223 */ /* 0x000fe20000010813 */
[----:B------:R-:W-:-:S02]  /*12af0*/  FSEL R81, R75, -INF , P3 ;  /* 0xff8000004b517808 */ /* 0x000fc40001800000 */
[----:B------:R-:W-:Y:S02]  /*12b00*/  FSEL R78, R78, -INF , P4 ;  /* 0xff8000004e4e7808 */ /* 0x000fe40002000000 */
[----:B------:R-:W-:Y:S01]  /*12b10*/  FSEL R79, R79, -INF , P5 ;  /* 0xff8000004f4f7808 */ /* 0x000fe20002800000 */
        /* <DEDUP_REMOVED lines=16> */
[----:B------:R-:W-:-:S05]  /*12c20*/  IMAD.MOV.U32 R73, RZ, RZ, -0x3ffffff0 ;  /* 0xc0000010ff497424 */ /* 0x000fca00078e00ff */
[C---:B------:R-:W-:Y:S02]  /*12c30*/  R2UR UR5, R73.reuse ;  /* 0x00000000490572ca */ /* 0x040fe400000e0000 */
[----:B------:R-:W-:Y:S01]  /*12c40*/  R2UR UR37, R73 ;  /* 0x00000000492572ca */ /* 0x000fe200000e0000 */
[----:B------:R-:W-:-:S05]  /*12c50*/  IMAD.MOV.U32 R73, RZ, RZ, -0x7fffffe0 ;  /* 0x80000020ff497424 */ /* 0x000fca00078e00ff */
[----:B------:R-:W-:Y:S01]  /*12c60*/  R2UR UR7, R73 ;  /* 0x00000000490772ca */ /* 0x000fe200000e0000 */
[----:B------:R-:W-:Y:S01]  /*12c70*/  WARPGROUP.ARRIVE ;  /* 0x00000000000079c5 */ /* 0x000fe20000000000 */
[----:B--2---:R-:W-:-:S04]  /*12c80*/  FMNMX.FTZ R17, R138, R137, !PT ;  /* 0x000000898a117209 */ /* 0x004fc80007810000 */
        /* <DEDUP_REMOVED lines=34> */
[----:B---3--:R-:W-:Y:S02]  /*12eb0*/  LOP3.LUT R72, R72, 0x10000, RZ, 0xfc, !PT ;  /* 0x0001000048487812 */ /* 0x008fe400078efcff */
[----:B------:R-:W-:-:S03]  /*12ec0*/  FMNMX.FTZ R17, R79, R17, !PT ;  /* 0x000000114f117209 */ /* 0x000fc60007810000 */
[----:B------:R-:W-:Y:S02]  /*12ed0*/  VIADD R74, R72, 0x180 ;  /* 0x00000180484a7836 */ /* 0x000fe40000000000 */
[----:B------:R-:W0:Y:S03]  /*12ee0*/  SHFL.BFLY PT, R19, R17, 0x2, 0x1f ;  /* 0x0c401f0011137f89 */ /* 0x000e2600000e0000 */
[----:B------:R-:W-:Y:S01]  /*12ef0*/  R2UR UR8, R74 ;  /* 0x000000004a0872ca */ /* 0x000fe200000e0000 */
[----:B------:R-:W-:-:S05]  /*12f00*/  VIADD R74, R72, 0x300 ;  /* 0x00000300484a7836 */ /* 0x000fca0000000000 */
[----:B------:R-:W-:Y:S01]  /*12f10*/  R2UR UR12, R74 ;  /* 0x000000004a0c72ca */ /* 0x000fe200000e0000 */
[----:B------:R-:W-:-:S05]  /*12f20*/  VIADD R74, R72, 0x480 ;  /* 0x00000480484a7836 */ /* 0x000fca0000000000 */
[----:B------:R-:W-:Y:S01]  /*12f30*/  R2UR UR16, R74 ;  /* 0x000000004a1072ca */ /* 0x000fe200000e0000 */
[----:B------:R-:W-:-:S05]  /*12f40*/  VIADD R74, R72, 0x600 ;  /* 0x00000600484a7836 */ /* 0x000fca0000000000 */
[----:B------:R-:W-:Y:S01]  /*12f50*/  R2UR UR20, R74 ;  /* 0x000000004a1472ca */ /* 0x000fe200000e0000 */
[----:B------:R-:W-:Y:S01]  /*12f60*/  VIADD R74, R72, 0x780 ;  /* 0x00000780484a7836 */ /* 0x000fe20000000000 */
[----:B0-----:R-:W-:Y:S01]  /*12f70*/  FMNMX.FTZ R19, R17, R19, !PT ;  /* 0x0000001311137209 */ /* 0x001fe20007810000 */
[----:B------:R-:W-:-:S03]  /*12f80*/  VIADD R17, R22, 0x200 ;  /* 0x0000020016117836 */ /* 0x000fc60000000000 */
[----:B------:R-:W-:Y:S01]  /*12f90*/  R2UR UR24, R74 ;  /* 0x000000004a1872ca */ /* 0x000fe200000e0000 */
[C---:B------:R-:W-:Y:S01]  /*12fa0*/  VIADD R74, R72.reuse, 0x900 ;  /* 0x00000900484a7836 */ /* 0x040fe20000000000 */
[----:B------:R-:W-:Y:S02]  /*12fb0*/  SHF.R.U32.HI R17, RZ, 0x4, R17 ;  /* 0x00000004ff117819 */ /* 0x000fe40000011611 */
[----:B------:R-:W-:Y:S02]  /*12fc0*/  R2UR UR4, R72 ;  /* 0x00000000480472ca */ /* 0x000fe400000e0000 */
[----:B------:R-:W-:Y:S02]  /*12fd0*/  LOP3.LUT R17, R17, 0x3fff, RZ, 0xc0, !PT ;  /* 0x00003fff11117812 */ /* 0x000fe400078ec0ff */
[----:B------:R-:W-:Y:S01]  /*12fe0*/  R2UR UR28, R74 ;  /* 0x000000004a1c72ca */ /* 0x000fe200000e0000 */
[C---:B------:R-:W-:Y:S01]  /*12ff0*/  VIADD R74, R72.reuse, 0xa80 ;  /* 0x00000a80484a7836 */ /* 0x040fe20000000000 */
[----:B------:R-:W-:Y:S01]  /*13000*/  LOP3.LUT R17, R17, 0x2400000, RZ, 0xfc, !PT ;  /* 0x0240000011117812 */ /* 0x000fe200078efcff */
[----:B------:R-:W-:-:S05]  /*13010*/  VIADD R72, R72, 0xc00 ;  /* 0x00000c0048487836 */ /* 0x000fca0000000000 */
[----:B------:R-:W-:Y:S01]  /*13020*/  R2UR UR36, R72 ;  /* 0x00000000482472ca */ /* 0x000fe200000e0000 */
[----:B------:R-:W-:-:S05]  /*13030*/  IMAD R72, R15, 0x6c0, R17 ;  /* 0x000006c00f487824 */ /* 0x000fca00078e0211 */
[----:B------:R-:W-:-:S13]  /*13040*/  R2UR UR6, R72 ;  /* 0x00000000480672ca */ /* 0x000fda00000e0000 */
[----:B------:R-:W-:Y:S01]  /*13050*/  HGMMA.64x96x16.F32 R24, gdesc[UR4].tnspB, R24, gsb0 ;  /* 0x41600000041879f0 */ /* 0x000fe20008000818 */
        /* <DEDUP_REMOVED lines=16> */
[----:B------:R-:W-:Y:S02]  /*13160*/  VIADD R74, R72, 0x80 ;  /* 0x00000080484a7836 */ /* 0x000fe40000000000 */
[----:B------:R-:W-:-:S03]  /*13170*/  IMAD.MOV.U32 R75, RZ, RZ, -0x7fffffe0 ;  /* 0x80000020ff4b7424 */ /* 0x000fc600078e00ff */
        /* <DEDUP_REMOVED lines=37> */
[----:B------:R-:W0:Y:S01]  /*133d0*/  SHFL.BFLY PT, R20, R19, 0x1, 0x1f ;  /* 0x0c201f0013147f89 */ /* 0x000e2200000e0000 */
[----:B------:R-:W-:-:S05]  /*133e0*/  IMAD.MOV.U32 R73, RZ, RZ, -0x7fffffe0 ;  /* 0x80000020ff497424 */ /* 0x000fca00078e00ff */
[----:B------:R-:W-:Y:S01]  /*133f0*/  R2UR UR39, R73 ;  /* 0x00000000492772ca */ /* 0x000fe200000e0000 */
[----:B------:R-:W-:Y:S01]  /*13400*/  VIADD R72, R72, 0x200 ;  /* 0x0000020048487836 */ /* 0x000fe20000000000 */
[----:B0-----:R-:W-:-:S04]  /*13410*/  FMNMX.FTZ R20, R19, R20, !PT ;  /* 0x0000001413147209 */ /* 0x001fc80007810000 */
[C---:B------:R-:W-:Y:S01]  /*13420*/  FSETP.NEU.FTZ.AND P3, PT, R20.reuse, -INF , PT ;  /* 0xff8000001400780b */ /* 0x040fe20003f7d000 */
[----:B------:R-:W-:Y:S01]  /*13430*/  FMUL.FTZ R73, R20, R0 ;  /* 0x0000000014497220 */ /* 0x000fe20000410000 */
[----:B------:R-:W-:-:S04]  /*13440*/  R2UR UR38, R72 ;  /* 0x00000000482672ca */ /* 0x000fc800000e0000 */
[----:B------:R-:W-:Y:S01]  /*13450*/  FSEL R73, R73, RZ, P3 ;  /* 0x000000ff49497208 */ /* 0x000fe20001800000 */
[----:B------:R-:W-:Y:S02]  /*13460*/  WARPGROUP.DEPBAR.LE gsb0, 0x0 ;  /* 0x00008000000079c5 */ /* 0x000fe40000010000 */
[----:B------:R-:W-:-:S06]  /*13470*/  WARPGROUP.ARRIVE ;  /* 0x00000000000079c5 */ /* 0x000fcc0000000000 */
[----:B------:R-:W-:Y:S01]  /*13480*/  HGMMA.64x96x16.F32 R24, gdesc[UR32].tnspB, R24, gsb0 ;  /* 0x41600000201879f0 */ /* 0x000fe20008000818 */
[----:B------:R-:W-:Y:S02]  /*13490*/  FFMA.FTZ R72, R138, R0, -R73 ;  /* 0x000000008a487223 */ /* 0x000fe40000010849 */
[----:B------:R-:W2:Y:S01]  /*134a0*/  LDL.LU R138, [R1+0x20] ;  /* 0x00002000018a7983 */ /* 0x000ea20000300800 */
[----:B------:R-:W0:Y:S01]  /*134b0*/  S2R R112, SR_TID.X ;  /* 0x0000000000707919 */ /* 0x000e220000002100 */
[----:B------:R-:W-:Y:S02]  /*134c0*/  WARPGROUP.DEPBAR.LE gsb0, 0x0 ;  /* 0x00008000000079c5 */ /* 0x000fe40000010000 */
[----:B------:R-:W-:-:S06]  /*134d0*/  WARPGROUP.ARRIVE ;  /* 0x00000000000079c5 */ /* 0x000fcc0000000000 */
[----:B------:R-:W-:Y:S01]  /*134e0*/  HGMMA.64x96x16.F32 R24, gdesc[UR36].tnspB, R24, gsb0 ;  /* 0x41600000241879f0 */ /* 0x000fe20008000818 */
[----:B0-----:R-:W-:Y:S02]  /*134f0*/  SHF.R.U32.HI R19, RZ, 0x7, R112 ;  /* 0x00000007ff137819 */ /* 0x001fe40000011670 */
[----:B------:R-:W-:-:S03]  /*13500*/  ISETP.GE.U32.AND P2, PT, R112, 0x180, PT ;  /* 0x000001807000780c */ /* 0x000fc60003f46070 */
[----:B------:R-:W-:-:S05]  /*13510*/  VIADD R17, R19, 0x9 ;  /* 0x0000000913117836 */ /* 0x000fca0000000000 */
[----:B------:R-:W-:Y:S01]  /*13520*/  SEL R17, R17, 0x9, !P2 ;  /* 0x0000000911117807 */ /* 0x000fe20005000000 */
[----:B------:R-:W-:-:S04]  /*13530*/  WARPGROUP.DEPBAR.LE gsb0, 0x0 ;  /* 0x00008000000079c5 */ /* 0x000fc80000010000 */
[----:B------:R0:W-:Y:S06]  /*13540*/  BAR.ARV R17, 0x100 ;  /* 0x000400110000751d */ /* 0x0001ec0000002000 */
[--C-:B0-----:R-:W-:Y:S02]  /*13550*/  @!P1 IMAD R17, R15, 0x8, R22.reuse ;  /* 0x000000080f119824 */ /* 0x101fe400078e0216 */
[----:B------:R-:W-:-:S04]  /*13560*/  @!P1 IMAD R15, R146, 0x8, R22 ;  /* 0x00000008920f9824 */ /* 0x000fc800078e0216 */
[----:B------:R-:W-:-:S05]  /*13570*/  @!P1 VIADD R15, R15, 0x31c40 ;  /* 0x00031c400f0f9836 */ /* 0x000fca0000000000 */
[----:B------:R-:W-:-:S04]  /*13580*/  @!P1 PRMT R15, RZ, 0x654, R15 ;  /* 0x00000654ff0f9816 */ /* 0x000fc8000000000f */
[----:B------:R0:W-:Y:S02]  /*13590*/  @!P1 SYNCS.ARRIVE.TRANS64.RED.A1T0 RZ, [R15+URZ], RZ ;  /* 0x000000ff0fff99a7 */ /* 0x0001e4000810043f */
[----:B0-----:R-:W-:Y:S08]  /*135a0*/  MUFU.EX2 R15, R117 ;  /* 0x00000075000f7308 */ /* 0x001ff00000000800 */
[----:B------:R-:W-:Y:S08]  /*135b0*/  MUFU.EX2 R117, R85 ;  /* 0x0000005500757308 */ /* 0x000ff00000000800 */
[----:B------:R0:W-:Y:S02]  /*135c0*/  MUFU.EX2 R85, R76 ;  /* 0x0000004c00557308 */ /* 0x0001e40000000800 */
[----:B0-----:R-:W-:-:S05]  /*135d0*/  FSEL R76, R20, RZ, P3 ;  /* 0x000000ff144c7208 */ /* 0x001fca0001800000 */
[----:B------:R-:W-:Y:S02]  /*135e0*/  FADD.FTZ R76, -R76, R137 ;  /* 0x000000894c4c7221 */ /* 0x000fe40000010100 */
[----:B------:R-:W3:Y:S01]  /*135f0*/  LDL R137, [R1+0x4c] ;  /* 0x00004c0001897983 */ /* 0x000ee20000100800 */
[-CC-:B------:R-:W-:Y:S01]  /*13600*/  FFMA.FTZ R74, R139, R0.reuse, -R73.reuse ;  /* 0x000000008b4a7223 */ /* 0x180fe20000010849 */
[-CC-:B------:R-:W-:Y:S01]  /*13610*/  FFMA.FTZ R75, R142, R0.reuse, -R73.reuse ;  /* 0x000000008e4b7223 */ /* 0x180fe20000010849 */
[----:B------:R-:W-:Y:S01]  /*13620*/  FFMA.FTZ R112, R143, R0, -R73 ;  /* 0x000000008f707223 */ /* 0x000fe20000010849 */
[----:B------:R-:W-:Y:S01]  /*13630*/  MUFU.EX2 R72, R72 ;  /* 0x0000004800487308 */ /* 0x000fe20000000800 */
[----:B------:R-:W-:-:S07]  /*13640*/  @!P1 VIADD R17, R17, 0x31c60 ;  /* 0x00031c6011119836 */ /* 0x000fce0000000000 */
[----:B------:R-:W0:Y:S08]  /*13650*/  MUFU.EX2 R74, R74 ;  /* 0x0000004a004a7308 */ /* 0x000e300000000800 */
[----:B------:R-:W-:Y:S08]  /*13660*/  MUFU.EX2 R75, R75 ;  /* 0x0000004b004b7308 */ /* 0x000ff00000000800 */
[----:B------:R-:W1:Y:S01]  /*13670*/  MUFU.EX2 R112, R112 ;  /* 0x0000007000707308 */ /* 0x000e620000000800 */
[----:B------:R-:W-:-:S02]  /*13680*/  @!P1 PRMT R17, RZ, 0x654, R17 ;  /* 0x00000654ff119816 */ /* 0x000fc40000000011 */
[----:B------:R-:W-:Y:S02]  /*13690*/  F2FP.F16.F32.PACK_AB R18, R141, R18 ;  /* 0x000000128d12723e */ /* 0x000fe400000000ff */
[----:B------:R0:W-:Y:S02]  /*136a0*/  @!P1 SYNCS.ARRIVE.TRANS64.RED.A1T0 RZ, [R17+URZ], RZ ;  /* 0x000000ff11ff99a7 */ /* 0x0001e4000810043f */
[----:B0-----:R-:W-:Y:S02]  /*136b0*/  F2FP.F16.F32.PACK_AB R17, R74, R72 ;  /* 0x000000484a11723e */ /* 0x001fe400000000ff */
[----:B-1----:R-:W-:-:S05]  /*136c0*/  F2FP.F16.F32.PACK_AB R19, R112, R75 ;  /* 0x0000004b7013723e */ /* 0x002fca00000000ff */
[----:B------:R0:W-:Y:S01]  /*136d0*/  STSM.16.M88.4 [R23+0x24300], R16 ;  /* 0x0243001017007844 */ /* 0x0001e20000000200 */
[----:B------:R-:W-:Y:S08]  /*136e0*/  MUFU.EX2 R129, R129 ;  /* 0x0000008100817308 */ /* 0x000ff00000000800 */
[----:B0-----:R-:W0:Y:S01]  /*136f0*/  MUFU.EX2 R16, R128 ;  /* 0x0000008000107308 */ /* 0x001e220000000800 */
[----:B------:R-:W-:-:S02]  /*13700*/  IMAD.MOV.U32 R140, RZ, RZ, R124 ;  /* 0x000000ffff8c7224 */ /* 0x000fc400078e007c */
[----:B------:R-:W-:Y:S01]  /*13710*/  FMUL.FTZ R76, R76, R0 ;  /* 0x000000004c4c7220 */ /* 0x000fe20000410000 */
[----:B0-----:R-:W-:-:S04]  /*13720*/  FADD.FTZ R84, R16, R84 ;  /* 0x0000005410547221 */ /* 0x001fc80000010000 */
[----:B------:R-:W-:Y:S02]  /*13730*/  FADD.FTZ R124, R129, R84 ;  /* 0x00000054817c7221 */ /* 0x000fe40000010000 */
[----:B------:R0:W-:Y:S02]  /*13740*/  MUFU.EX2 R84, R77 ;  /* 0x0000004d00547308 */ /* 0x0001e40000000800 */
[-CC-:B0-----:R-:W-:Y:S01]  /*13750*/  FFMA.FTZ R77, R122, R0.reuse, -R73.reuse ;  /* 0x000000007a4d7223 */ /* 0x181fe20000010849 */
[-CC-:B------:R-:W-:Y:S01]  /*13760*/  FFMA.FTZ R122, R123, R0.reuse, -R73.reuse ;  /* 0x000000007b7a7223 */ /* 0x180fe20000010849 */
[-CC-:B------:R-:W-:Y:S01]  /*13770*/  FFMA.FTZ R123, R126, R0.reuse, -R73.reuse ;  /* 0x000000007e7b7223 */ /* 0x180fe20000010849 */
[-CC-:B------:R-:W-:Y:S01]  /*13780*/  FFMA.FTZ R126, R127, R0.reuse, -R73.reuse ;  /* 0x000000007f7e7223 */ /* 0x180fe20000010849 */
[-CC-:B------:R-:W-:Y:S02]  /*13790*/  FFMA.FTZ R127, R114, R0.reuse, -R73.reuse ;  /* 0x00000000727f7223 */ /* 0x180fe40000010849 */
[----:B------:R-:W2:Y:S01]  /*137a0*/  MUFU.EX2 R114, R76 ;  /* 0x0000004c00727308 */ /* 0x000ea20000000800 */
[-CC-:B------:R-:W-:Y:S01]  /*137b0*/  FFMA.FTZ R113, R130, R0.reuse, -R73.reuse ;  /* 0x0000000082717223 */ /* 0x180fe20000010849 */
[----:B------:R-:W-:Y:S01]  /*137c0*/  FFMA.FTZ R116, R131, R0, -R73 ;  /* 0x0000000083747223 */ /* 0x000fe20000010849 */
[----:B------:R-:W-:-:S02]  /*137d0*/  IMAD.MOV.U32 R141, RZ, RZ, R120 ;  /* 0x000000ffff8d7224 */ /* 0x000fc400078e0078 */
[----:B------:R-:W-:-:S03]  /*137e0*/  FFMA.FTZ R120, R134, R0, -R73 ;  /* 0x0000000086787223 */ /* 0x000fc60000010849 */
[----:B------:R-:W0:Y:S01]  /*137f0*/  MUFU.EX2 R113, R113 ;  /* 0x0000007100717308 */ /* 0x000e220000000800 */
[----:B------:R-:W-:Y:S02]  /*13800*/  IMAD.MOV.U32 R136, RZ, RZ, R121 ;  /* 0x000000ffff887224 */ /* 0x000fe400078e0079 */
[----:B------:R-:W-:-:S05]  /*13810*/  FFMA.FTZ R121, R135, R0, -R73 ;  /* 0x0000000087797223 */ /* 0x000fca0000010849 */
[----:B------:R-:W1:Y:S01]  /*13820*/  MUFU.EX2 R132, R132 ;  /* 0x0000008400847308 */ /* 0x000e620000000800 */
[----:B--2---:R-:W-:-:S04]  /*13830*/  FFMA.FTZ R72, R114, R138, R72 ;  /* 0x0000008a72487223 */ /* 0x004fc80000010048 */
[----:B------:R-:W-:-:S03]  /*13840*/  FADD.FTZ R72, R74, R72 ;  /* 0x000000484a487221 */ /* 0x000fc60000010000 */
[----:B------:R-:W2:Y:S01]  /*13850*/  MUFU.EX2 R116, R116 ;  /* 0x0000007400747308 */ /* 0x000ea20000000800 */
[----:B------:R-:W-:-:S07]  /*13860*/  FADD.FTZ R72, R75, R72 ;  /* 0x000000484b487221 */ /* 0x000fce0000010000 */
[----:B------:R-:W4:Y:S01]  /*13870*/  MUFU.EX2 R133, R133 ;  /* 0x0000008500857308 */ /* 0x000f220000000800 */
[----:B------:R-:W-:-:S07]  /*13880*/  FADD.FTZ R72, R112, R72 ;  /* 0x0000004870487221 */ /* 0x000fce0000010000 */
[----:B------:R-:W4:Y:S01]  /*13890*/  MUFU.EX2 R120, R120 ;  /* 0x0000007800787308 */ /* 0x000f220000000800 */
[----:B0-----:R-:W-:-:S07]  /*138a0*/  FADD.FTZ R72, R113, R72 ;  /* 0x0000004871487221 */ /* 0x001fce0000010000 */
[----:B------:R-:W0:Y:S01]  /*138b0*/  MUFU.EX2 R135, R141 ;  /* 0x0000008d00877308 */ /* 0x000e220000000800 */
[----:B-1----:R-:W-:-:S07]  /*138c0*/  FADD.FTZ R124, R132, R124 ;  /* 0x0000007c847c7221 */ /* 0x002fce0000010000 */
[----:B------:R-:W1:Y:S01]  /*138d0*/  MUFU.EX2 R121, R121 ;  /* 0x0000007900797308 */ /* 0x000e620000000800 */
[----:B--2---:R-:W-:-:S07]  /*138e0*/  FADD.FTZ R72, R116, R72 ;  /* 0x0000004874487221 */ /* 0x004fce0000010000 */
[----:B------:R-:W2:Y:S01]  /*138f0*/  MUFU.EX2 R136, R136 ;  /* 0x0000008800887308 */ /* 0x000ea20000000800 */
[----:B----4-:R-:W-:-:S07]  /*13900*/  FADD.FTZ R124, R133, R124 ;  /* 0x0000007c857c7221 */ /* 0x010fce0000010000 */
[----:B------:R-:W4:Y:S01]  /*13910*/  MUFU.EX2 R77, R77 ;  /* 0x0000004d004d7308 */ /* 0x000f220000000800 */
[----:B------:R-:W-:-:S07]  /*13920*/  F2FP.F16.F32.PACK_AB R16, R129, R16 ;  /* 0x000000108110723e */ /* 0x000fce00000000ff */
[----:B------:R-:W4:Y:S01]  /*13930*/  MUFU.EX2 R131, R140 ;  /* 0x0000008c00837308 */ /* 0x000f220000000800 */
[----:B------:R-:W-:-:S07]  /*13940*/  FADD.FTZ R72, R120, R72 ;  /* 0x0000004878487221 */ /* 0x000fce0000010000 */
[----:B------:R-:W4:Y:S01]  /*13950*/  MUFU.EX2 R122, R122 ;  /* 0x0000007a007a7308 */ /* 0x000f220000000800 */
[----:B0-----:R-:W-:-:S07]  /*13960*/  FADD.FTZ R124, R135, R124 ;  /* 0x0000007c877c7221 */ /* 0x001fce0000010000 */
[----:B------:R-:W0:Y:S01]  /*13970*/  MUFU.EX2 R134, R157 ;  /* 0x0000009d00867308 */ /* 0x000e220000000800 */
[----:B-1----:R-:W-:Y:S01]  /*13980*/  FADD.FTZ R72, R121, R72 ;  /* 0x0000004879487221 */ /* 0x002fe20000010000 */
[----:B------:R-:W-:-:S06]  /*13990*/  FFMA.FTZ R115, R115, R0, -R73 ;  /* 0x0000000073737223 */ /* 0x000fcc0000010849 */
[----:B------:R-:W1:Y:S01]  /*139a0*/  MUFU.EX2 R123, R123 ;  /* 0x0000007b007b7308 */ /* 0x000e620000000800 */
[----:B--2---:R-:W-:-:S07]  /*139b0*/  FADD.FTZ R76, R136, R124 ;  /* 0x0000007c884c7221 */ /* 0x004fce0000010000 */
[----:B------:R-:W2:Y:S01]  /*139c0*/  MUFU.EX2 R129, R156 ;  /* 0x0000009c00817308 */ /* 0x000ea20000000800 */
[----:B----4-:R-:W-:Y:S01]  /*139d0*/  FADD.FTZ R72, R77, R72 ;  /* 0x000000484d487221 */ /* 0x010fe20000010000 */
[----:B------:R-:W-:-:S06]  /*139e0*/  FFMA.FTZ R118, R118, R0, -R73 ;  /* 0x0000000076767223 */ /* 0x000fcc0000010849 */
[----:B------:R-:W4:Y:S01]  /*139f0*/  MUFU.EX2 R126, R126 ;  /* 0x0000007e007e7308 */ /* 0x000f220000000800 */
[----:B------:R-:W-:Y:S01]  /*13a00*/  FADD.FTZ R76, R131, R76 ;  /* 0x0000004c834c7221 */ /* 0x000fe20000010000 */
[----:B------:R-:W-:-:S06]  /*13a10*/  F2FP.F16.F32.PACK_AB R18, R133, R132 ;  /* 0x000000848512723e */ /* 0x000fcc00000000ff */
[----:B------:R-:W3:Y:S01]  /*13a20*/  MUFU.EX2 R130, R155 ;  /* 0x0000009b00827308 */ /* 0x000ee20000000800 */
[----:B------:R-:W-:Y:S01]  /*13a30*/  F2FP.F16.F32.PACK_AB R17, R116, R113 ;  /* 0x000000717411723e */ /* 0x000fe200000000ff */
[----:B------:R-:W-:Y:S01]  /*13a40*/  FADD.FTZ R72, R122, R72 ;  /* 0x000000487a487221 */ /* 0x000fe20000010000 */
[----:B------:R-:W-:-:S05]  /*13a50*/  F2FP.F16.F32.PACK_AB R19, R121, R120 ;  /* 0x000000787913723e */ /* 0x000fca00000000ff */
[----:B------:R-:W3:Y:S01]  /*13a60*/  MUFU.EX2 R127, R127 ;  /* 0x0000007f007f7308 */ /* 0x000ee20000000800 */
[----:B------:R-:W-:Y:S01]  /*13a70*/  FFMA.FTZ R119, R119, R0, -R73 ;  /* 0x0000000077777223 */ /* 0x000fe20000010849 */
[----:B0-----:R-:W-:-:S06]  /*13a80*/  FADD.FTZ R76, R134, R76 ;  /* 0x0000004c864c7221 */ /* 0x001fcc0000010000 */
[----:B------:R-:W0:Y:S01]  /*13a90*/  MUFU.EX2 R125, R125 ;  /* 0x0000007d007d7308 */ /* 0x000e220000000800 */
[----:B------:R-:W-:Y:S01]  /*13aa0*/  FFMA.FTZ R74, R95, R0, -R73 ;  /* 0x000000005f4a7223 */ /* 0x000fe20000010849 */
[----:B------:R0:W-:Y:S01]  /*13ab0*/  STSM.16.M88.4 [R23+0x25b00], R16 ;  /* 0x025b001017007844 */ /* 0x0001e20000000200 */
[----:B-1----:R-:W-:-:S05]  /*13ac0*/  FADD.FTZ R95, R123, R72 ;  /* 0x000000487b5f7221 */ /* 0x002fca0000010000 */
[----:B------:R-:W1:Y:S01]  /*13ad0*/  MUFU.EX2 R115, R115 ;  /* 0x0000007300737308 */ /* 0x000e620000000800 */
[----:B------:R-:W-:Y:S01]  /*13ae0*/  FFMA.FTZ R106, R106, R0, -R73 ;  /* 0x000000006a6a7223 */ /* 0x000fe20000010849 */
[----:B--2---:R-:W-:-:S06]  /*13af0*/  FADD.FTZ R76, R129, R76 ;  /* 0x0000004c814c7221 */ /* 0x004fcc0000010000 */
[----:B------:R-:W2:Y:S01]  /*13b00*/  MUFU.EX2 R128, R154 ;  /* 0x0000009a00807308 */ /* 0x000ea20000000800 */
[----:B------:R-:W-:Y:S01]  /*13b10*/  FFMA.FTZ R75, R83, R0, -R73 ;  /* 0x00000000534b7223 */ /* 0x000fe20000010849 */
[----:B----4-:R-:W-:-:S06]  /*13b20*/  FADD.FTZ R83, R126, R95 ;  /* 0x0000005f7e537221 */ /* 0x010fcc0000010000 */
[----:B------:R-:W-:Y:S01]  /*13b30*/  MUFU.EX2 R118, R118 ;  /* 0x0000007600767308 */ /* 0x000fe20000000800 */
[----:B------:R-:W-:Y:S01]  /*13b40*/  FFMA.FTZ R107, R107, R0, -R73 ;  /* 0x000000006b6b7223 */ /* 0x000fe20000010849 */
[----:B---3--:R-:W-:-:S06]  /*13b50*/  FADD.FTZ R76, R130, R76 ;  /* 0x0000004c824c7221 */ /* 0x008fcc0000010000 */
[----:B0-----:R-:W0:Y:S01]  /*13b60*/  MUFU.EX2 R18, R153 ;  /* 0x0000009900127308 */ /* 0x001e220000000800 */
[----:B------:R-:W-:Y:S01]  /*13b70*/  FADD.FTZ R83, R127, R83 ;  /* 0x000000537f537221 */ /* 0x000fe20000010000 */
[----:B------:R-:W-:-:S06]  /*13b80*/  FFMA.FTZ R110, R110, R0, -R73 ;  /* 0x000000006e6e7223 */ /* 0x000fcc0000010849 */
[----:B------:R-:W-:Y:S01]  /*13b90*/  MUFU.EX2 R119, R119 ;  /* 0x0000007700777308 */ /* 0x000fe20000000800 */
[----:B------:R-:W-:-:S07]  /*13ba0*/  FADD.FTZ R76, R125, R76 ;  /* 0x0000004c7d4c7221 */ /* 0x000fce0000010000 */
[----:B------:R-:W3:Y:S01]  /*13bb0*/  MUFU.EX2 R19, R152 ;  /* 0x0000009800137308 */ /* 0x000ee20000000800 */
[----:B-1----:R-:W-:Y:S01]  /*13bc0*/  FADD.FTZ R83, R115, R83 ;  /* 0x0000005373537221 */ /* 0x002fe20000010000 */
[----:B------:R-:W-:-:S06]  /*13bd0*/  FFMA.FTZ R111, R111, R0, -R73 ;  /* 0x000000006f6f7223 */ /* 0x000fcc0000010849 */
[----:B------:R-:W-:Y:S01]  /*13be0*/  MUFU.EX2 R106, R106 ;  /* 0x0000006a006a7308 */ /* 0x000fe20000000800 */
[----:B------:R-:W-:Y:S01]  /*13bf0*/  FFMA.FTZ R95, R80, R0, -R73 ;  /* 0x00000000505f7223 */ /* 0x000fe20000010849 */
[----:B--2---:R-:W-:-:S06]  /*13c00*/  FADD.FTZ R76, R128, R76 ;  /* 0x0000004c804c7221 */ /* 0x004fcc0000010000 */
[----:B------:R-:W1:Y:S01]  /*13c10*/  MUFU.EX2 R16, R151 ;  /* 0x0000009700107308 */ /* 0x000e620000000800 */
[----:B------:R-:W-:-:S07]  /*13c20*/  FFMA.FTZ R98, R98, R0, -R73 ;  /* 0x0000000062627223 */ /* 0x000fce0000010849 */
[----:B------:R-:W-:Y:S01]  /*13c30*/  MUFU.EX2 R107, R107 ;  /* 0x0000006b006b7308 */ /* 0x000fe20000000800 */
[----:B------:R-:W-:Y:S01]  /*13c40*/  FFMA.FTZ R94, R94, R0, -R73 ;  /* 0x000000005e5e7223 */ /* 0x000fe20000010849 */
[----:B0-----:R-:W-:-:S06]  /*13c50*/  FADD.FTZ R76, R18, R76 ;  /* 0x0000004c124c7221 */ /* 0x001fcc0000010000 */
[----:B------:R-:W0:Y:S01]  /*13c60*/  MUFU.EX2 R17, R150 ;  /* 0x0000009600117308 */ /* 0x000e220000000800 */
[-CC-:B------:R-:W-:Y:S01]  /*13c70*/  FFMA.FTZ R99, R99, R0.reuse, -R73.reuse ;  /* 0x0000000063637223 */ /* 0x180fe20000010849 */
[----:B------:R-:W-:-:S06]  /*13c80*/  FFMA.FTZ R72, R82, R0, -R73 ;  /* 0x0000000052487223 */ /* 0x000fcc0000010849 */
[----:B------:R-:W2:Y:S01]  /*13c90*/  MUFU.EX2 R110, R110 ;  /* 0x0000006e006e7308 */ /* 0x000ea20000000800 */
[----:B------:R-:W-:-:S07]  /*13ca0*/  FFMA.FTZ R113, R86, R0, -R73 ;  /* 0x0000000056717223 */ /* 0x000fce0000010849 */
[----:B------:R4:W-:Y:S01]  /*13cb0*/  MUFU.EX2 R80, R74 ;  /* 0x0000004a00507308 */ /* 0x0009e20000000800 */
[----:B---3--:R-:W-:Y:S01]  /*13cc0*/  FADD.FTZ R76, R19, R76 ;  /* 0x0000004c134c7221 */ /* 0x008fe20000010000 */
[----:B------:R-:W-:Y:S01]  /*13cd0*/  FFMA.FTZ R102, R102, R0, -R73 ;  /* 0x0000000066667223 */ /* 0x000fe20000010849 */
[----:B----4-:R-:W-:-:S05]  /*13ce0*/  FADD.FTZ R74, R118, R83 ;  /* 0x00000053764a7221 */ /* 0x010fca0000010000 */
[----:B------:R-:W3:Y:S01]  /*13cf0*/  MUFU.EX2 R111, R111 ;  /* 0x0000006f006f7308 */ /* 0x000ee20000000800 */
[----:B------:R-:W-:Y:S01]  /*13d00*/  FADD.FTZ R74, R119, R74 ;  /* 0x0000004a774a7221 */ /* 0x000fe20000010000 */
[-CC-:B------:R-:W-:Y:S01]  /*13d10*/  FFMA.FTZ R103, R103, R0.reuse, -R73.reuse ;  /* 0x0000000067677223 */ /* 0x180fe20000010849 */
[-CC-:B------:R-:W-:Y:S01]  /*13d20*/  FFMA.FTZ R90, R90, R0.reuse, -R73.reuse ;  /* 0x000000005a5a7223 */ /* 0x180fe20000010849 */
[----:B------:R-:W-:-:S04]  /*13d30*/  FFMA.FTZ R91, R91, R0, -R73 ;  /* 0x000000005b5b7223 */ /* 0x000fc80000010849 */
[----:B------:R-:W4:Y:S01]  /*13d40*/  MUFU.EX2 R109, R109 ;  /* 0x0000006d006d7308 */ /* 0x000f220000000800 */
[-CC-:B------:R-:W-:Y:S01]  /*13d50*/  FFMA.FTZ R112, R87, R0.reuse, -R73.reuse ;  /* 0x0000000057707223 */ /* 0x180fe20000010849 */
[-CC-:B------:R-:W-:Y:S01]  /*13d60*/  FFMA.FTZ R83, R78, R0.reuse, -R73.reuse ;  /* 0x000000004e537223 */ /* 0x180fe20000010849 */
[----:B------:R-:W-:Y:S01]  /*13d70*/  FFMA.FTZ R86, R79, R0, -R73 ;  /* 0x000000004f567223 */ /* 0x000fe20000010849 */
[----:B-1----:R-:W-:-:S04]  /*13d80*/  FADD.FTZ R78, R16, R76 ;  /* 0x0000004c104e7221 */ /* 0x002fc80000010000 */
[----:B------:R1:W-:Y:S01]  /*13d90*/  MUFU.EX2 R82, R94 ;  /* 0x0000005e00527308 */ /* 0x0003e20000000800 */
[----:B0-----:R-:W-:-:S07]  /*13da0*/  FADD.FTZ R79, R17, R78 ;  /* 0x0000004e114f7221 */ /* 0x001fce0000010000 */
[----:B------:R-:W0:Y:S01]  /*13db0*/  MUFU.EX2 R98, R98 ;  /* 0x0000006200627308 */ /* 0x000e220000000800 */
[----:B-1----:R-:W-:Y:S01]  /*13dc0*/  FFMA.FTZ R94, R81, R0, -R73 ;  /* 0x00000000515e7223 */ /* 0x002fe20000010849 */
[----:B------:R-:W-:-:S06]  /*13dd0*/  FADD.FTZ R73, R106, R74 ;  /* 0x0000004a6a497221 */ /* 0x000fcc0000010000 */
[----:B------:R-:W1:Y:S01]  /*13de0*/  MUFU.EX2 R108, R108 ;  /* 0x0000006c006c7308 */ /* 0x000e620000000800 */
[----:B------:R-:W-:-:S07]  /*13df0*/  FADD.FTZ R73, R107, R73 ;  /* 0x000000496b497221 */ /* 0x000fce0000010000 */
[----:B------:R-:W1:Y:S01]  /*13e00*/  MUFU.EX2 R99, R99 ;  /* 0x0000006300637308 */ /* 0x000e620000000800 */
[----:B--2---:R-:W-:Y:S01]  /*13e10*/  FADD.FTZ R116, R110, R73 ;  /* 0x000000496e747221 */ /* 0x004fe20000010000 */
[----:B------:R-:W-:-:S06]  /*13e20*/  FADD.FTZ R79, R15, R79 ;  /* 0x0000004f0f4f7221 */ /* 0x000fcc0000010000 */
[----:B------:R-:W2:Y:S01]  /*13e30*/  MUFU.EX2 R102, R102 ;  /* 0x0000006600667308 */ /* 0x000ea20000000800 */
[----:B---3--:R-:W-:Y:S01]  /*13e40*/  FADD.FTZ R116, R111, R116 ;  /* 0x000000746f747221 */ /* 0x008fe20000010000 */
[----:B----4-:R-:W-:-:S06]  /*13e50*/  FADD.FTZ R79, R109, R79 ;  /* 0x0000004f6d4f7221 */ /* 0x010fcc0000010000 */
[----:B------:R-:W3:Y:S01]  /*13e60*/  MUFU.EX2 R105, R105 ;  /* 0x0000006900697308 */ /* 0x000ee20000000800 */
[----:B------:R-:W-:Y:S01]  /*13e70*/  F2FP.F16.F32.PACK_AB R73, R122, R77 ;  /* 0x0000004d7a49723e */ /* 0x000fe200000000ff */
[----:B0-----:R-:W-:-:S06]  /*13e80*/  FADD.FTZ R116, R98, R116 ;  /* 0x0000007462747221 */ /* 0x001fcc0000010000 */
[----:B------:R-:W-:Y:S01]  /*13e90*/  MUFU.EX2 R103, R103 ;  /* 0x0000006700677308 */ /* 0x000fe20000000800 */
[----:B------:R-:W-:Y:S01]  /*13ea0*/  F2FP.F16.F32.PACK_AB R77, R115, R127 ;  /* 0x0000007f734d723e */ /* 0x000fe200000000ff */
[----:B-1----:R-:W-:Y:S01]  /*13eb0*/  FADD.FTZ R115, R108, R79 ;  /* 0x0000004f6c737221 */ /* 0x002fe20000010000 */
[----:B------:R-:W-:-:S05]  /*13ec0*/  F2FP.F16.F32.PACK_AB R79, R119, R118 ;  /* 0x00000076774f723e */ /* 0x000fca00000000ff */
[----:B------:R-:W0:Y:S01]  /*13ed0*/  MUFU.EX2 R104, R104 ;  /* 0x0000006800687308 */ /* 0x000e220000000800 */
[----:B------:R-:W-:Y:S01]  /*13ee0*/  FADD.FTZ R119, R99, R116 ;  /* 0x0000007463777221 */ /* 0x000fe20000010000 */
[----:B------:R-:W-:-:S06]  /*13ef0*/  F2FP.F16.F32.PACK_AB R74, R134, R131 ;  /* 0x00000083864a723e */ /* 0x000fcc00000000ff */
[----:B------:R-:W1:Y:S01]  /*13f00*/  MUFU.EX2 R90, R90 ;  /* 0x0000005a005a7308 */ /* 0x000e620000000800 */
[----:B--2---:R-:W-:-:S07]  /*13f10*/  FADD.FTZ R116, R102, R119 ;  /* 0x0000007766747221 */ /* 0x004fce0000010000 */
[----:B------:R-:W2:Y:S08]  /*13f20*/  MUFU.EX2 R101, R101 ;  /* 0x0000006500657308 */ /* 0x000eb00000000800 */
[----:B------:R-:W4:Y:S01]  /*13f30*/  MUFU.EX2 R91, R91 ;  /* 0x0000005b005b7308 */ /* 0x000f220000000800 */
[----:B---3--:R-:W-:-:S07]  /*13f40*/  FADD.FTZ R115, R105, R115 ;  /* 0x0000007369737221 */ /* 0x008fce0000010000 */
[----:B------:R3:W-:Y:S08]  /*13f50*/  MUFU.EX2 R81, R72 ;  /* 0x0000004800517308 */ /* 0x0007f00000000800 */
[----:B------:R0:W-:Y:S01]  /*13f60*/  MUFU.EX2 R87, R75 ;  /* 0x0000004b00577308 */ /* 0x0001e20000000800 */
[----:B---3--:R-:W-:-:S07]  /*13f70*/  F2FP.F16.F32.PACK_AB R72, R136, R135 ;  /* 0x000000878848723e */ /* 0x008fce00000000ff */
[----:B------:R-:W3:Y:S01]  /*13f80*/  MUFU.EX2 R100, R100 ;  /* 0x0000006400647308 */ /* 0x000ee20000000800 */
[----:B0-----:R-:W-:-:S05]  /*13f90*/  F2FP.F16.F32.PACK_AB R75, R126, R123 ;  /* 0x0000007b7e4b723e */ /* 0x001fca00000000ff */
[----:B------:R0:W-:Y:S02]  /*13fa0*/  STSM.16.M88.4 [R23+0x27300], R72 ;  /* 0x0273004817007844 */ /* 0x0001e40000000200 */
[----:B------:R-:W3:Y:S01]  /*13fb0*/  MUFU.EX2 R97, R97 ;  /* 0x0000006100617308 */ /* 0x000ee20000000800 */
[----:B------:R-:W-:-:S07]  /*13fc0*/  FADD.FTZ R118, R104, R115 ;  /* 0x0000007368767221 */ /* 0x000fce0000010000 */
[----:B------:R-:W3:Y:S01]  /*13fd0*/  MUFU.EX2 R96, R96 ;  /* 0x0000006000607308 */ /* 0x000ee20000000800 */
[----:B0-----:R-:W-:Y:S01]  /*13fe0*/  F2FP.F16.F32.PACK_AB R74, R17, R16 ;  /* 0x00000010114a723e */ /* 0x001fe200000000ff */
[----:B------:R-:W-:-:S06]  /*13ff0*/  FADD.FTZ R17, R103, R116 ;  /* 0x0000007467117221 */ /* 0x000fcc0000010000 */
[----:B------:R-:W0:Y:S01]  /*14000*/  MUFU.EX2 R93, R93 ;  /* 0x0000005d005d7308 */ /* 0x000e220000000800 */
[----:B------:R-:W-:Y:S01]  /*14010*/  F2FP.F16.F32.PACK_AB R72, R19, R18 ;  /* 0x000000121348723e */ /* 0x000fe200000000ff */
[----:B-1----:R-:W-:Y:S01]  /*14020*/  FADD.FTZ R116, R90, R17 ;  /* 0x000000115a747221 */ /* 0x002fe20000010000 */
[----:B--2---:R-:W-:Y:S01]  /*14030*/  FADD.FTZ R19, R101, R118 ;  /* 0x0000007665137221 */ /* 0x004fe20000010000 */
[----:B------:R-:W-:Y:S02]  /*14040*/  F2FP.F16.F32.PACK_AB R16, R109, R15 ;  /* 0x0000000f6d10723e */ /* 0x000fe400000000ff */
[----:B----4-:R-:W-:Y:S02]  /*14050*/  FADD.FTZ R15, R91, R116 ;  /* 0x000000745b0f7221 */ /* 0x010fe40000010000 */
[----:B------:R-:W1:Y:S01]  /*14060*/  MUFU.EX2 R92, R92 ;  /* 0x0000005c005c7308 */ /* 0x000e620000000800 */
[----:B------:R-:W-:Y:S01]  /*14070*/  F2FP.F16.F32.PACK_AB R76, R130, R129 ;  /* 0x00000081824c723e */ /* 0x000fe200000000ff */
[----:B---3--:R-:W-:Y:S01]  /*14080*/  FADD.FTZ R118, R100, R19 ;  /* 0x0000001364767221 */ /* 0x008fe20000010000 */
[----:B------:R-:W-:Y:S01]  /*14090*/  F2FP.F16.F32.PACK_AB R78, R128, R125 ;  /* 0x0000007d804e723e */ /* 0x000fe200000000ff */
[----:B------:R-:W-:-:S04]  /*140a0*/  FADD.FTZ R15, R82, R15 ;  /* 0x0000000f520f7221 */ /* 0x000fc80000010000 */
[----:B------:R-:W2:Y:S01]  /*140b0*/  MUFU.EX2 R113, R113 ;  /* 0x0000007100717308 */ /* 0x000ea20000000800 */
[----:B------:R3:W-:Y:S01]  /*140c0*/  STSM.16.M88.4 [R23+0x28b00], R76 ;  /* 0x028b004c17007844 */ /* 0x0007e20000000200 */
[----:B------:R-:W-:-:S06]  /*140d0*/  FADD.FTZ R17, R97, R118 ;  /* 0x0000007661117221 */ /* 0x000fcc0000010000 */
[----:B------:R-:W4:Y:S08]  /*140e0*/  MUFU.EX2 R89, R89 ;  /* 0x0000005900597308 */ /* 0x000f300000000800 */
[----:B------:R-:W4:Y:S01]  /*140f0*/  MUFU.EX2 R112, R112 ;  /* 0x0000007000707308 */ /* 0x000f220000000800 */
[----:B---3--:R-:W-:Y:S01]  /*14100*/  FADD.FTZ R76, R80, R15 ;  /* 0x0000000f504c7221 */ /* 0x008fe20000010000 */
[----:B------:R-:W-:-:S03]  /*14110*/  FADD.FTZ R78, R96, R17 ;  /* 0x00000011604e7221 */ /* 0x000fc60000010000 */
[----:B------:R-:W-:-:S03]  /*14120*/  FADD.FTZ R76, R81, R76 ;  /* 0x0000004c514c7221 */ /* 0x000fc60000010000 */
[----:B------:R-:W3:Y:S01]  /*14130*/  MUFU.EX2 R88, R88 ;  /* 0x0000005800587308 */ /* 0x000ee20000000800 */
[----:B0-----:R-:W-:Y:S01]  /*14140*/  FADD.FTZ R15, R93, R78 ;  /* 0x0000004e5d0f7221 */ /* 0x001fe20000010000 */
[----:B------:R-:W-:-:S06]  /*14150*/  FADD.FTZ R76, R87, R76 ;  /* 0x0000004c574c7221 */ /* 0x000fcc0000010000 */
[----:B------:R-:W0:Y:S01]  /*14160*/  MUFU.EX2 R95, R95 ;  /* 0x0000005f005f7308 */ /* 0x000e220000000800 */
[----:B------:R-:W-:Y:S01]  /*14170*/  F2FP.F16.F32.PACK_AB R73, R107, R106 ;  /* 0x0000006a6b49723e */ /* 0x000fe200000000ff */
[----:B-1----:R-:W-:Y:S01]  /*14180*/  FADD.FTZ R78, R92, R15 ;  /* 0x0000000f5c4e7221 */ /* 0x002fe20000010000 */
[----:B------:R-:W-:-:S05]  /*14190*/  F2FP.F16.F32.PACK_AB R75, R111, R110 ;  /* 0x0000006e6f4b723e */ /* 0x000fca00000000ff */
[----:B------:R-:W1:Y:S01]  /*141a0*/  MUFU.EX2 R94, R94 ;  /* 0x0000005e005e7308 */ /* 0x000e620000000800 */
[----:B--2---:R-:W-:Y:S01]  /*141b0*/  FADD.FTZ R15, R113, R76 ;  /* 0x0000004c710f7221 */ /* 0x004fe20000010000 */
[----:B------:R2:W-:Y:S01]  /*141c0*/  STSM.16.M88.4 [R23+0x2a300], R72 ;  /* 0x02a3004817007844 */ /* 0x0005e20000000200 */
[----:B----4-:R-:W-:-:S05]  /*141d0*/  FADD.FTZ R77, R89, R78 ;  /* 0x0000004e594d7221 */ /* 0x010fca0000010000 */
[----:B------:R-:W4:Y:S01]  /*141e0*/  MUFU.EX2 R83, R83 ;  /* 0x0000005300537308 */ /* 0x000f220000000800 */
[----:B------:R-:W-:-:S07]  /*141f0*/  F2FP.F16.F32.PACK_AB R18, R105, R108 ;  /* 0x0000006c6912723e */ /* 0x000fce00000000ff */
[----:B------:R-:W4:Y:S01]  /*14200*/  MUFU.EX2 R86, R86 ;  /* 0x0000005600567308 */ /* 0x000f220000000800 */
[----:B------:R-:W-:Y:S01]  /*14210*/  F2FP.F16.F32.PACK_AB R17, R99, R98 ;  /* 0x000000626311723e */ /* 0x000fe200000000ff */
[----:B--2---:R-:W-:Y:S01]  /*14220*/  FADD.FTZ R72, R112, R15 ;  /* 0x0000000f70487221 */ /* 0x004fe20000010000 */
[----:B------:R-:W-:Y:S01]  /*14230*/  F2FP.F16.F32.PACK_AB R19, R103, R102 ;  /* 0x000000666713723e */ /* 0x000fe200000000ff */
[----:B---3--:R-:W-:Y:S02]  /*14240*/  FADD.FTZ R76, R88, R77 ;  /* 0x0000004d584c7221 */ /* 0x008fe40000010000 */
[----:B0-----:R-:W-:Y:S02]  /*14250*/  FADD.FTZ R15, R95, R72 ;  /* 0x000000485f0f7221 */ /* 0x001fe40000010000 */
[----:B------:R0:W-:Y:S01]  /*14260*/  STSM.16.M88.4 [R23+0x2bb00], R16 ;  /* 0x02bb001017007844 */ /* 0x0001e20000000200 */
[----:B------:R-:W-:Y:S02]  /*14270*/  F2FP.F16.F32.PACK_AB R104, R101, R104 ;  /* 0x000000686568723e */ /* 0x000fe400000000ff */
[----:B------:R-:W-:-:S02]  /*14280*/  F2FP.F16.F32.PACK_AB R106, R97, R100 ;  /* 0x00000064616a723e */ /* 0x000fc400000000ff */
[----:B------:R-:W-:Y:S02]  /*14290*/  F2FP.F16.F32.PACK_AB R105, R91, R90 ;  /* 0x0000005a5b69723e */ /* 0x000fe400000000ff */
[----:B------:R-:W-:Y:S02]  /*142a0*/  F2FP.F16.F32.PACK_AB R107, R80, R82 ;  /* 0x00000052506b723e */ /* 0x000fe400000000ff */
[----:B------:R-:W-:Y:S02]  /*142b0*/  F2FP.F16.F32.PACK_AB R96, R93, R96 ;  /* 0x000000605d60723e */ /* 0x000fe400000000ff */
[----:B------:R-:W-:Y:S02]  /*142c0*/  F2FP.F16.F32.PACK_AB R98, R89, R92 ;  /* 0x0000005c5962723e */ /* 0x000fe400000000ff */
[----:B------:R-:W-:Y:S01]  /*142d0*/  F2FP.F16.F32.PACK_AB R97, R87, R81 ;  /* 0x000000515761723e */ /* 0x000fe200000000ff */
[----:B0-----:R-:W-:Y:S01]  /*142e0*/  FADD.FTZ R17, R117, R76 ;  /* 0x0000004c75117221 */ /* 0x001fe20000010000 */
[----:B-1----:R-:W-:Y:S01]  /*142f0*/  FADD.FTZ R16, R94, R15 ;  /* 0x0000000f5e107221 */ /* 0x002fe20000010000 */
[----:B------:R-:W-:-:S02]  /*14300*/  F2FP.F16.F32.PACK_AB R99, R112, R113 ;  /* 0x000000717063723e */ /* 0x000fc400000000ff */
[----:B------:R-:W-:Y:S01]  /*14310*/  F2FP.F16.F32.PACK_AB R90, R85, R84 ;  /* 0x00000054555a723e */ /* 0x000fe200000000ff */
[----:B------:R-:W-:Y:S01]  /*14320*/  FADD.FTZ R84, R84, R17 ;  /* 0x0000001154547221 */ /* 0x000fe20000010000 */
[----:B------:R-:W-:Y:S01]  /*14330*/  F2FP.F16.F32.PACK_AB R88, R117, R88 ;  /* 0x000000587558723e */ /* 0x000fe200000000ff */
[----:B----4-:R-:W-:Y:S01]  /*14340*/  FADD.FTZ R16, R83, R16 ;  /* 0x0000001053107221 */ /* 0x010fe20000010000 */
[----:B------:R-:W-:Y:S02]  /*14350*/  F2FP.F16.F32.PACK_AB R89, R94, R95 ;  /* 0x0000005f5e59723e */ /* 0x000fe400000000ff */
[C---:B------:R-:W-:Y:S01]  /*14360*/  F2FP.F16.F32.PACK_AB R91, R86.reuse, R83 ;  /* 0x00000053565b723e */ /* 0x040fe200000000ff */
[----:B------:R-:W-:Y:S01]  /*14370*/  STSM.16.M88.4 [R23+0x2d300], R104 ;  /* 0x02d3006817007844 */ /* 0x000fe20000000200 */
[----:B------:R-:W-:Y:S01]  /*14380*/  FADD.FTZ R17, R85, R84 ;  /* 0x0000005455117221 */ /* 0x000fe20000010000 */
[----:B------:R-:W-:Y:S02]  /*14390*/  FADD.FTZ R15, R86, R16 ;  /* 0x00000010560f7221 */ /* 0x000fe40000010000 */
[----:B------:R-:W-:Y:S04]  /*143a0*/  STSM.16.M88.4 [R23+0x2eb00], R96 ;  /* 0x02eb006017007844 */ /* 0x000fe80000000200 */
[----:B------:R-:W-:Y:S01]  /*143b0*/  STSM.16.M88.4 [R23+0x30300], R88 ;  /* 0x0303005817007844 */ /* 0x000fe20000000200 */
[----:B------:R-:W-:Y:S01]  /*143c0*/  @!PT LDS RZ, [RZ] ;  /* 0x00000000fffff984 */ /* 0x000fe20000000800 */
[----:B------:R-:W-:Y:S01]  /*143d0*/  @!PT LDS RZ, [RZ] ;  /* 0x00000000fffff984 */ /* 0x000fe20000000800 */
[----:B------:R-:W-:Y:S01]  /*143e0*/  @!PT LDS RZ, [RZ] ;  /* 0x00000000fffff984 */ /* 0x000fe20000000800 */
[----:B------:R-:W-:Y:S01]  /*143f0*/  @!PT LDS RZ, [RZ] ;  /* 0x00000000fffff984 */ /* 0x000fe20000000800 */
[----:B------:R0:W-:Y:S06]  /*14400*/  MEMBAR.ALL.CTA ;  /* 0x0000000000007992 */ /* 0x0001ec0000008000 */
[----:B0-----:R-:W0:Y:S04]  /*14410*/  FENCE.VIEW.ASYNC.S ;  /* 0x00000000000073c6 */ /* 0x001e280000000000 */
[----:B------:R-:W-:Y:S04]  /*14420*/  STL [R1+0x1c], R17 ;  /* 0x00001c1101007387 */ /* 0x000fe80000100800 */
[----:B------:R1:W-:Y:S04]  /*14430*/  STL [R1+0x20], R15 ;  /* 0x0000200f01007387 */ /* 0x0003e80000100800 */
[----:B------:R2:W5:Y:S04]  /*14440*/  LDL R16, [R1+0x24] ;  /* 0x0000240001107983 */ /* 0x0005680000100800 */
[----:B------:R2:W-:Y:S04]  /*14450*/  STL [R1+0xc], R14 ;  /* 0x00000c0e01007387 */ /* 0x0005e80000100800 */
[----:B------:R2:W-:Y:S01]  /*14460*/  STL [R1+0x18], R20 ;  /* 0x0000181401007387 */ /* 0x0005e20000100800 */
[----:B------:R-:W-:Y:S01]  /*14470*/  ISETP.GT.AND P2, PT, R149, R137, PT ;  /* 0x000000899500720c */ /* 0x000fe20003f44270 */
        /* <DEDUP_REMOVED lines=49> */
[----:B-1----:R-:W-:Y:S01]  /*14790*/  IMAD.MOV.U32 R15, RZ, RZ, R146 ;  /* 0x000000ffff0f7224 */ /* 0x002fe200078e0092 */
[----:B0-----:R-:W-:Y:S01]  /*147a0*/  NOP ;  /* 0x0000000000007918 */ /* 0x001fe20000000000 */
[----:B--2---:R-:W-:Y:S05]  /*147b0*/  @P2 BRA `(.L_x_10240) ;  /* 0xffffffac00802947 */ /* 0x004fea000383ffff */
[----:B------:R-:W-:-:S07]  /*147c0*/  IMAD.MOV.U32 R15, RZ, RZ, R149 ;  /* 0x000000ffff0f7224 */ /* 0x000fce00078e0095 */
.L_x_10229:
[----:B------:R-:W-:-:S13]  /*147d0*/  ISETP.GE.AND P2, PT, R15, RZ, PT ;  /* 0x000000ff0f00720c */ /* 0x000fda0003f46270 */
[----:B------:R-:W-:Y:S05]  /*147e0*/  @!P2 BRA `(.L_x_10241) ;  /* 0x0000004400d0a947 */ /* 0x000fea0003800000 */
[----:B------:R0:W-:Y:S01]  /*147f0*/  STL [R1+0x10], R20 ;  /* 0x0000101401007387 */ /* 0x0001e20000100800 */
[----:B------:R-:W-:-:S03]  /*14800*/  IMAD.MOV.U32 R18, RZ, RZ, R14 ;  /* 0x000000ffff127224 */ /* 0x000fc600078e000e */
[----:B------:R0:W5:Y:S01]  /*14810*/  LDL.LU R149, [R1+0x24] ;  /* 0x0000240001957983 */ /* 0x0001620000300800 */
[----:B------:R-:W-:-:S07]  /*14820*/  IMAD.MOV.U32 R19, RZ, RZ, R146 ;  /* 0x000000ffff137224 */ /* 0x000fce00078e0092 */
.L_x_10252:
[----:B------:R-:W2:Y:S01]  /*14830*/  LDL R14, [R1+0x38] ;  /* 0x00003800010e7983 */ /* 0x000ea20000100800 */
[----:B------:R-:W-:Y:S01]  /*14840*/  VIADD R146, R19, 0x1 ;  /* 0x0000000113927836 */ /* 0x000fe20000000000 */
[----:B------:R-:W-:Y:S05]  /*14850*/  YIELD ;  /* 0x0000000000007946 */ /* 0x000fea0003800000 */
[----:B------:R-:W-:-:S04]  /*14860*/  ISETP.NE.AND P3, PT, R146, 0x2, PT ;  /* 0x000000029200780c */ /* 0x000fc80003f65270 */
[----:B------:R-:W-:Y:S02]  /*14870*/  SEL R0, RZ, 0x1, P3 ;  /* 0x00000001ff007807 */ /* 0x000fe40001800000 */
[----:B------:R-:W-:Y:S02]  /*14880*/  SEL R146, R146, RZ, P3 ;  /* 0x000000ff92927207 */ /* 0x000fe40001800000 */
[----:B--2---:R-:W-:Y:S02]  /*14890*/  ISETP.NE.AND P2, PT, R14, RZ, PT ;  /* 0x000000ff0e00720c */ /* 0x004fe40003f45270 */
[----:B-----5:R-:W-:-:S05]  /*148a0*/  LOP3.LUT R14, R149, R0, RZ, 0x3c, !PT ;  /* 0x00000000950e7212 */ /* 0x020fca00078e3cff */
[----:B------:R1:W-:Y:S06]  /*148b0*/  STL [R1+0x24], R14 ;  /* 0x0000240e01007387 */ /* 0x0003ec0000100800 */
[----:B------:R-:W-:Y:S05]  /*148c0*/  @P2 BRA `(.L_x_10242) ;  /* 0x0000000000302947 */ /* 0x000fea0003800000 */
[----:B------:R-:W-:Y:S05]  /*148d0*/  @!P0 BRA `(.L_x_10243) ;  /* 0x0000000000048947 */ /* 0x000fea0003800000 */
[----:B------:R-:W-:Y:S01]  /*148e0*/  BPT.TRAP 0x1 ;  /* 0x000000040000795c */ /* 0x000fe20000300000 */
.L_x_10243:
[----:B------:R-:W-:Y:S01]  /*148f0*/  IMAD R0, R146, 0x8, R22 ;  /* 0x0000000892007824 */ /* 0x000fe200078e0216 */
[----:B------:R-:W-:-:S04]  /*14900*/  SHF.L.U32 R17, R14, 0x1f, RZ ;  /* 0x0000001f0e117819 */ /* 0x000fc800000006ff */
[----:B------:R2:W3:Y:S01]  /*14910*/  SYNCS.PHASECHK.TRANS64.TRYWAIT P3, [R0+URZ+0x31c30], R17 ;  /* 0x031c3011000075a7 */ /* 0x0004e2000806017f */
[----:B------:R-:W-:Y:S05]  /*14920*/  @!P0 BRA `(.L_x_10244) ;  /* 0x0000000000048947 */ /* 0x000fea0003800000 */
[----:B------:R-:W-:Y:S01]  /*14930*/  BPT.TRAP 0x1 ;  /* 0x000000040000795c */ /* 0x000fe20000300000 */
.L_x_10244:
[----:B------:R-:W-:Y:S04]  /*14940*/  BSSY B0, `(.L_x_10242) ;  /* 0x0000004000007945 */ /* 0x000fe80003800000 */
[----:B---3--:R-:W-:Y:S05]  /*14950*/  @P3 BRA `(.L_x_10245) ;  /* 0x0000000000083947 */ /* 0x008fea0003800000 */
[----:B------:R-:W3:Y:S02]  /*14960*/  SYNCS.PHASECHK.TRANS64.TRYWAIT P3, [R0+URZ+0x31c30], R17 ;  /* 0x031c3011000075a7 */ /* 0x000ee4000806017f */
[----:B---3--:R-:W-:Y:S05]  /*14970*/  @!P3 BRA `(.L_x_10246) ;  /* 0x000000d00064b947 */ /* 0x008fea0003800000 */
.L_x_10245:
[----:B------:R-:W-:Y:S05]  /*14980*/  BSYNC B0 ;  /* 0x0000000000007941 */ /* 0x000fea0003800000 */
.L_x_10242:
[----:B-1----:R-:W4:Y:S01]  /*14990*/  LDL R14, [R1+0x40] ;  /* 0x00004000010e7983 */ /* 0x002f220000100800 */
[----:B------:R-:W-:Y:S05]  /*149a0*/  WARPSYNC.ALL ;  /* 0x0000000000007948 */ /* 0x000fea0003800000 */
[----:B--23--:R-:W1:Y:S01]  /*149b0*/  S2R R0, SR_TID.X ;  /* 0x0000000000007919 */ /* 0x00ce620000002100 */
        /* <DEDUP_REMOVED lines=16> */
[----:B------:R-:W-:Y:S01]  /*14ac0*/  STL [R1+0xac], R25 ;  /* 0x0000ac1901007387 */ /* 0x000fe20000100800 */
[----:B------:R-:W-:Y:S02]  /*14ad0*/  R2UR UR15, R73 ;  /* 0x00000000490f72ca */ /* 0x000fe400000e0000 */
[----:B------:R-:W-:Y:S01]  /*14ae0*/  R2UR UR12, R2 ;  /* 0x00000000020c72ca */ /* 0x000fe200000e0000 */
[----:B------:R2:W-:Y:S01]  /*14af0*/  STL [R1+0xa8], R24 ;  /* 0x0000a81801007387 */ /* 0x0005e20000100800 */
[----:B------:R-:W-:-:S02]  /*14b00*/  R2UR UR13, R3 ;  /* 0x00000000030d72ca */ /* 0x000fc400000e0000 */
[C---:B------:R-:W-:Y:S01]  /*14b10*/  R2UR UR5, R75.reuse ;  /* 0x000000004b0572ca */ /* 0x040fe200000e0000 */
[----:B------:R-:W-:Y:S01]  /*14b20*/  STL [R1+0xa4], R23 ;  /* 0x0000a41701007387 */ /* 0x000fe20000100800 */
[C---:B------:R-:W-:Y:S02]  /*14b30*/  R2UR UR19, R75.reuse ;  /* 0x000000004b1372ca */ /* 0x040fe400000e0000 */
[C---:B------:R-:W-:Y:S01]  /*14b40*/  R2UR UR35, R75.reuse ;  /* 0x000000004b2372ca */ /* 0x040fe200000e0000 */
[----:B------:R3:W-:Y:S01]  /*14b50*/  STL [R1+0xa0], R22 ;  /* 0x0000a01601007387 */ /* 0x0007e20000100800 */
[----:B-1----:R-:W-:Y:S02]  /*14b60*/  SHF.R.U32.HI R0, RZ, 0x7, R0 ;  /* 0x00000007ff007819 */ /* 0x002fe40000011600 */
        /* <DEDUP_REMOVED lines=15> */
[C---:B------:R-:W-:Y:S01]  /*14c60*/  R2UR UR31, R21.reuse ;  /* 0x00000000151f72ca */ /* 0x040fe200000e0000 */
[----:B------:R1:W-:Y:S01]  /*14c70*/  STL [R1+0x94], R15 ;  /* 0x0000940f01007387 */ /* 0x0003e20000100800 */
        /* <DEDUP_REMOVED lines=9> */
[----:B--2---:R-:W-:Y:S01]  /*14d10*/  MOV R24, UR43 ;  /* 0x0000002b00187c02 */ /* 0x004fe20008000f00 */
[----:B------:R-:W-:Y:S01]  /*14d20*/  UMOV UR43, UR33 ;  /* 0x00000021002b7c82 */ /* 0x000fe20008000000 */
[----:B------:R-:W-:Y:S01]  /*14d30*/  R2UR UR33, R13 ;  /* 0x000000000d2172ca */ /* 0x000fe200000e0000 */
[----:B----4-:R-:W-:-:S04]  /*14d40*/  IMAD R16, R146, 0x6c0, R14 ;  /* 0x000006c092107824 */ /* 0x010fc800078e020e */
[C---:B0-----:R-:W-:Y:S01]  /*14d50*/  VIADD R20, R16.reuse, 0x40 ;  /* 0x0000004010147836 */ /* 0x041fe20000000000 */
        /* <DEDUP_REMOVED lines=57> */
[----:B-1----:R-:W-:Y:S01]  /*150f0*/  MOV R19, UR46 ;  /* 0x0000002e00137c02 */ /* 0x002fe20008000f00 */
        /* <DEDUP_REMOVED lines=22> */
[----:B------:R-:W-:Y:S01]  /*15260*/  MOV R0, UR51 ;  /* 0x0000003300007c02 */ /* 0x000fe20008000f00 */
        /* <DEDUP_REMOVED lines=154> */
[----:B------:R-:W-:Y:S01]  /*15c10*/  R2UR UR8, R20 ;  /* 0x00000000140872ca */ /* 0x000fe200000e0000 */
[----:B------:R0:W5:Y:S01]  /*15c20*/  LDL.LU R25, [R1+0xac] ;  /* 0x0000ac0001197983 */ /* 0x0001620000300800 */
[----:B------:R-:W-:Y:S01]  /*15c30*/  R2UR UR55, R154 ;  /* 0x000000009a3772ca */ /* 0x000fe200000e0000 */
[----:B------:R-:W-:Y:S01]  /*15c40*/  VIADD R20, R16, 0x540 ;  /* 0x0000054010147836 */ /* 0x000fe20000000000 */
[----:B------:R-:W-:-:S02]  /*15c50*/  R2UR UR54, R153 ;  /* 0x00000000993672ca */ /* 0x000fc400000e0000 */
        /* <DEDUP_REMOVED lines=273> */
.L_x_10248:
[----:B------:R-:W-:Y:S01]  /*16d70*/  SHF.L.U32 R0, R149, 0x1f, RZ ;  /* 0x0000001f95007819 */ /* 0x000fe200000006ff */
[----:B-----5:R-:W-:-:S04]  /*16d80*/  IMAD R14, R19, 0x8, R22 ;  /* 0x00000008130e7824 */ /* 0x020fc800078e0216 */
[----:B------:R0:W1:Y:S01]  /*16d90*/  SYNCS.PHASECHK.TRANS64.TRYWAIT P2, [R14+URZ+0x31c50], R0 ;  /* 0x031c50000e0075a7 */ /* 0x000062000804017f */
[----:B------:R-:W-:Y:S05]  /*16da0*/  @!P0 BRA `(.L_x_10249) ;  /* 0x0000000000048947 */ /* 0x000fea0003800000 */
[----:B------:R-:W-:Y:S01]  /*16db0*/  BPT.TRAP 0x1 ;  /* 0x000000040000795c */ /* 0x000fe20000300000 */
.L_x_10249:
[----:B------:R-:W-:Y:S04]  /*16dc0*/  BSSY B0, `(.L_x_10247) ;  /* 0x0000004000007945 */ /* 0x000fe80003800000 */
[----:B-1----:R-:W-:Y:S05]  /*16dd0*/  @P2 BRA `(.L_x_10250) ;  /* 0x0000000000082947 */ /* 0x002fea0003800000 */
[----:B------:R-:W1:Y:S02]  /*16de0*/  SYNCS.PHASECHK.TRANS64.TRYWAIT P2, [R14+URZ+0x31c50], R0 ;  /* 0x031c50000e0075a7 */ /* 0x000e64000804017f */
[----:B-1----:R-:W-:Y:S05]  /*16df0*/  @!P2 BRA `(.L_x_10251) ;  /* 0x000000ac0058a947 */ /* 0x002fea0003800000 */
.L_x_10250:
[----:B------:R-:W-:Y:S05]  /*16e00*/  BSYNC B0 ;  /* 0x0000000000007941 */ /* 0x000fea0003800000 */
.L_x_10247:
[----:B------:R-:W2:Y:S04]  /*16e10*/  LDL.LU R20, [R1+0x1c] ;  /* 0x00001c0001147983 */ /* 0x000ea80000300800 */
[----:B------:R-:W3:Y:S01]  /*16e20*/  LDL.LU R154, [R1+0x10] ;  /* 0x00001000019a7983 */ /* 0x000ee20000300800 */
[----:B01---5:R-:W-:Y:S01]  /*16e30*/  FMNMX.FTZ R0, R136, R18, !PT ;  /* 0x0000001288007209 */ /* 0x023fe20007810000 */
        /* <DEDUP_REMOVED lines=42> */
[C---:B------:R-:W-:Y:S01]  /*170e0*/  FADD.FTZ R16, -R14.reuse, R18 ;  /* 0x000000120e107221 */ /* 0x040fe20000010100 */
[----:B------:R-:W-:-:S03]  /*170f0*/  FMUL.FTZ R17, R14, R0 ;  /* 0x000000000e117220 */ /* 0x000fc60000410000 */
[-C--:B------:R-:W-:Y:S01]  /*17100*/  FMUL.FTZ R16, R16, R0.reuse ;  /* 0x0000000010107220 */ /* 0x080fe20000410000 */
[-CC-:B------:R-:W-:Y:S01]  /*17110*/  FFMA.FTZ R136, R136, R0.reuse, -R17.reuse ;  /* 0x0000000088887223 */ /* 0x180fe20000010811 */
[-CC-:B------:R-:W-:Y:S01]  /*17120*/  FFMA.FTZ R137, R137, R0.reuse, -R17.reuse ;  /* 0x0000000089897223 */ /* 0x180fe20000010811 */
[-CC-:B------:R-:W-:Y:S01]  /*17130*/  FFMA.FTZ R151, R132, R0.reuse, -R17.reuse ;  /* 0x0000000084977223 */ /* 0x180fe20000010811 */
[----:B------:R-:W-:Y:S01]  /*17140*/  MUFU.EX2 R21, R16 ;  /* 0x0000001000157308 */ /* 0x000fe20000000800 */
[-CC-:B------:R-:W-:Y:S01]  /*17150*/  FFMA.FTZ R132, R124, R0.reuse, -R17.reuse ;  /* 0x000000007c847223 */ /* 0x180fe20000010811 */
[-CC-:B------:R-:W-:Y:S01]  /*17160*/  FFMA.FTZ R140, R140, R0.reuse, -R17.reuse ;  /* 0x000000008c8c7223 */ /* 0x180fe20000010811 */
[----:B------:R-:W4:Y:S01]  /*17170*/  LDL R124, [R1+0x48] ;  /* 0x00004800017c7983 */ /* 0x000f220000100800 */
        /* <DEDUP_REMOVED lines=35> */
[----:B------:R-:W-:Y:S01]  /*173b0*/  WARPGROUP.ARRIVE ;  /* 0x00000000000079c5 */ /* 0x000fe20000000000 */
[----:B0-----:R-:W4:Y:S01]  /*173c0*/  LDL.LU R136, [R1+0x20] ;  /* 0x0000200001887983 */ /* 0x001f220000300800 */
[----:B--2---:R-:W-:-:S04]  /*173d0*/  FFMA.FTZ R17, R21, R20, R16 ;  /* 0x0000001415117223 */ /* 0x004fc80000010010 */
[C---:B-1----:R-:W-:Y:S01]  /*173e0*/  FADD.FTZ R17, R137.reuse, R17 ;  /* 0x0000001189117221 */ /* 0x042fe20000010000 */
[----:B------:R-:W-:-:S03]  /*173f0*/  F2FP.F16.F32.PACK_AB R16, R137, R16 ;  /* 0x000000108910723e */ /* 0x000fc600000000ff */
[----:B------:R-:W-:-:S04]  /*17400*/  FADD.FTZ R17, R18, R17 ;  /* 0x0000001112117221 */ /* 0x000fc80000010000 */
[----:B------:R-:W-:Y:S01]  /*17410*/  FADD.FTZ R137, R141, R17 ;  /* 0x000000118d897221 */ /* 0x000fe20000010000 */
[----:B---3--:R-:W-:-:S04]  /*17420*/  FMNMX.FTZ R17, R138, R154, !PT ;  /* 0x0000009a8a117209 */ /* 0x008fc80007810000 */
        /* <DEDUP_REMOVED lines=76> */
[----:B------:R-:W-:-:S05]  /*178f0*/  VIADD R17, R22, 0x200 ;  /* 0x0000020016117836 */ /* 0x000fca0000000000 */
[----:B------:R-:W-:-:S04]  /*17900*/  SHF.R.U32.HI R17, RZ, 0x4, R17 ;  /* 0x00000004ff117819 */ /* 0x000fc80000011611 */
[----:B------:R-:W-:-:S04]  /*17910*/  LOP3.LUT R17, R17, 0x3fff, RZ, 0xc0, !PT ;  /* 0x00003fff11117812 */ /* 0x000fc800078ec0ff */
[----:B------:R-:W-:-:S05]  /*17920*/  LOP3.LUT R17, R17, 0x2400000, RZ, 0xfc, !PT ;  /* 0x0240000011117812 */ /* 0x000fca00078efcff */
[----:B------:R-:W-:-:S04]  /*17930*/  IMAD R72, R19, 0x6c0, R17 ;  /* 0x000006c013487824 */ /* 0x000fc800078e0211 */
        /* <DEDUP_REMOVED lines=20> */
[----:B----4-:R-:W-:-:S02]  /*17a80*/  LOP3.LUT R72, R124, 0x10000, RZ, 0xfc, !PT ;  /* 0x000100007c487812 */ /* 0x010fc400078efcff */
[----:B------:R-:W-:Y:S02]  /*17a90*/  R2UR UR5, R73 ;  /* 0x00000000490572ca */ /* 0x000fe400000e0000 */
        /* <DEDUP_REMOVED lines=64> */
[----:B------:R-:W-:Y:S02]  /*17ea0*/  FADD.FTZ R17, -R20, R154 ;  /* 0x0000009a14117221 */ /* 0x000fe40000010100 */
[----:B------:R-:W0:Y:S02]  /*17eb0*/  S2R R154, SR_TID.X ;  /* 0x00000000009a7919 */ /* 0x000e240000002100 */
[----:B------:R-:W-:-:S04]  /*17ec0*/  FMUL.FTZ R17, R17, R0 ;  /* 0x0000000011117220 */ /* 0x000fc80000410000 */
[----:B------:R-:W-:Y:S08]  /*17ed0*/  MUFU.EX2 R124, R17 ;  /* 0x00000011007c7308 */ /* 0x000ff00000000800 */
[----:B------:R-:W1:Y:S01]  /*17ee0*/  MUFU.EX2 R17, R138 ;  /* 0x0000008a00117308 */ /* 0x000e620000000800 */
[----:B------:R-:W-:Y:S02]  /*17ef0*/  WARPGROUP.DEPBAR.LE gsb0, 0x0 ;  /* 0x00008000000079c5 */ /* 0x000fe40000010000 */
[----:B------:R-:W-:-:S06]  /*17f00*/  WARPGROUP.ARRIVE ;  /* 0x00000000000079c5 */ /* 0x000fcc0000000000 */
[----:B------:R-:W-:Y:S01]  /*17f10*/  HGMMA.64x96x16.F32 R24, gdesc[UR36].tnspB, R24, gsb0 ;  /* 0x41600000241879f0 */ /* 0x000fe20008000818 */
[----:B------:R-:W2:Y:S01]  /*17f20*/  MUFU.EX2 R139, R139 ;  /* 0x0000008b008b7308 */ /* 0x000ea20000000800 */
[----:B0-----:R-:W-:Y:S02]  /*17f30*/  SHF.R.U32.HI R140, RZ, 0x7, R154 ;  /* 0x00000007ff8c7819 */ /* 0x001fe4000001169a */
[----:B------:R-:W-:-:S03]  /*17f40*/  ISETP.GE.U32.AND P2, PT, R154, 0x180, PT ;  /* 0x000001809a00780c */ /* 0x000fc60003f46070 */
[----:B------:R-:W-:Y:S02]  /*17f50*/  VIADD R72, R140, 0x9 ;  /* 0x000000098c487836 */ /* 0x000fe40000000000 */
[----:B------:R-:W-:Y:S01]  /*17f60*/  MUFU.EX2 R142, R142 ;  /* 0x0000008e008e7308 */ /* 0x000fe20000000800 */
[----:B-1----:R-:W-:Y:S02]  /*17f70*/  FFMA.FTZ R73, R124, R136, R17 ;  /* 0x000000887c497223 */ /* 0x002fe40000010011 */
[----:B------:R-:W-:-:S05]  /*17f80*/  SEL R72, R72, 0x9, !P2 ;  /* 0x0000000948487807 */ /* 0x000fca0005000000 */
[----:B------:R-:W-:Y:S01]  /*17f90*/  MUFU.EX2 R143, R143 ;  /* 0x0000008f008f7308 */ /* 0x000fe20000000800 */
[----:B------:R-:W-:-:S04]  /*17fa0*/  @!P1 IMAD R74, R146, 0x8, R22 ;  /* 0x00000008924a9824 */ /* 0x000fc800078e0216 */
[----:B------:R-:W-:Y:S01]  /*17fb0*/  @!P1 VIADD R74, R74, 0x31c40 ;  /* 0x00031c404a4a9836 */ /* 0x000fe20000000000 */
[----:B------:R-:W-:Y:S02]  /*17fc0*/  F2FP.F16.F32.PACK_AB R18, R141, R18 ;  /* 0x000000128d12723e */ /* 0x000fe400000000ff */
[----:B--2---:R-:W-:Y:S02]  /*17fd0*/  F2FP.F16.F32.PACK_AB R17, R139, R17 ;  /* 0x000000118b11723e */ /* 0x004fe400000000ff */
[----:B------:R-:W-:Y:S01]  /*17fe0*/  @!P1 PRMT R74, RZ, 0x654, R74 ;  /* 0x00000654ff4a9816 */ /* 0x000fe2000000004a */
[----:B------:R-:W0:Y:S08]  /*17ff0*/  MUFU.EX2 R153, R153 ;  /* 0x0000009900997308 */ /* 0x000e300000000800 */
[----:B------:R-:W-:Y:S08]  /*18000*/  MUFU.EX2 R151, R151 ;  /* 0x0000009700977308 */ /* 0x000ff00000000800 */
[----:B------:R-:W-:Y:S01]  /*18010*/  MUFU.EX2 R131, R131 ;  /* 0x0000008300837308 */ /* 0x000fe20000000800 */
[----:B0-----:R-:W-:-:S07]  /*18020*/  FADD.FTZ R137, R153, R137 ;  /* 0x0000008999897221 */ /* 0x001fce0000010000 */
[----:B------:R-:W-:Y:S08]  /*18030*/  MUFU.EX2 R149, R149 ;  /* 0x0000009500957308 */ /* 0x000ff00000000800 */
[----:B------:R-:W-:Y:S08]  /*18040*/  MUFU.EX2 R135, R135 ;  /* 0x0000008700877308 */ /* 0x000ff00000000800 */
[----:B------:R-:W-:Y:S01]  /*18050*/  MUFU.EX2 R133, R133 ;  /* 0x0000008500857308 */ /* 0x000fe20000000800 */
[----:B------:R-:W-:-:S02]  /*18060*/  WARPGROUP.DEPBAR.LE gsb0, 0x0 ;  /* 0x00008000000079c5 */ /* 0x000fc40000010000 */
[----:B------:R0:W-:Y:S06]  /*18070*/  BAR.ARV R72, 0x100 ;  /* 0x000400480000751d */ /* 0x0001ec0000002000 */
[----:B------:R-:W-:Y:S01]  /*18080*/  @!P1 SYNCS.ARRIVE.TRANS64.RED.A1T0 RZ, [R74+URZ], RZ ;  /* 0x000000ff4aff99a7 */ /* 0x000fe2000810043f */
[----:B0-----:R-:W-:Y:S01]  /*18090*/  FADD.FTZ R72, R139, R73 ;  /* 0x000000498b487221 */ /* 0x001fe20000010000 */
[----:B------:R-:W-:-:S04]  /*180a0*/  @!P1 IMAD R73, R19, 0x8, R22 ;  /* 0x0000000813499824 */ /* 0x000fc800078e0216 */
[----:B------:R-:W-:Y:S01]  /*180b0*/  @!P1 VIADD R73, R73, 0x31c60 ;  /* 0x00031c6049499836 */ /* 0x000fe20000000000 */
[----:B------:R-:W-:-:S04]  /*180c0*/  F2FP.F16.F32.PACK_AB R19, R143, R142 ;  /* 0x0000008e8f13723e */ /* 0x000fc800000000ff */
[----:B------:R-:W-:-:S04]  /*180d0*/  @!P1 PRMT R73, RZ, 0x654, R73 ;  /* 0x00000654ff499816 */ /* 0x000fc80000000049 */
[----:B------:R0:W-:Y:S01]  /*180e0*/  @!P1 SYNCS.ARRIVE.TRANS64.RED.A1T0 RZ, [R73+URZ], RZ ;  /* 0x000000ff49ff99a7 */ /* 0x0001e2000810043f */
[----:B------:R1:W-:Y:S01]  /*180f0*/  STSM.16.M88.4 [R23+0x24300], R16 ;  /* 0x0243001017007844 */ /* 0x0003e20000000200 */
[----:B------:R-:W-:Y:S01]  /*18100*/  FADD.FTZ R72, R142, R72 ;  /* 0x000000488e487221 */ /* 0x000fe20000010000 */
[----:B-1----:R-:W1:Y:S08]  /*18110*/  MUFU.EX2 R16, R152 ;  /* 0x0000009800107308 */ /* 0x002e700000000800 */
[----:B------:R-:W2:Y:S01]  /*18120*/  MUFU.EX2 R17, R130 ;  /* 0x0000008200117308 */ /* 0x000ea20000000800 */
[----:B------:R-:W-:-:S07]  /*18130*/  FADD.FTZ R72, R143, R72 ;  /* 0x000000488f487221 */ /* 0x000fce0000010000 */
[----:B------:R-:W3:Y:S01]  /*18140*/  MUFU.EX2 R18, R150 ;  /* 0x0000009600127308 */ /* 0x000ee20000000800 */
[----:B-1----:R-:W-:-:S07]  /*18150*/  FADD.FTZ R137, R16, R137 ;  /* 0x0000008910897221 */ /* 0x002fce0000010000 */
[----:B------:R-:W1:Y:S01]  /*18160*/  MUFU.EX2 R19, R134 ;  /* 0x0000008600137308 */ /* 0x000e620000000800 */
[----:B--2---:R-:W-:Y:S01]  /*18170*/  FADD.FTZ R72, R17, R72 ;  /* 0x0000004811487221 */ /* 0x004fe20000010000 */
[----:B------:R-:W-:-:S06]  /*18180*/  FADD.FTZ R137, R151, R137 ;  /* 0x0000008997897221 */ /* 0x000fcc0000010000 */
[----:B0-----:R-:W0:Y:S01]  /*18190*/  MUFU.EX2 R73, R122 ;  /* 0x0000007a00497308 */ /* 0x001e220000000800 */
[----:B------:R-:W-:Y:S01]  /*181a0*/  FADD.FTZ R72, R131, R72 ;  /* 0x0000004883487221 */ /* 0x000fe20000010000 */
[----:B---3--:R-:W-:-:S06]  /*181b0*/  FADD.FTZ R137, R18, R137 ;  /* 0x0000008912897221 */ /* 0x008fcc0000010000 */
[----:B------:R-:W-:Y:S01]  /*181c0*/  MUFU.EX2 R132, R132 ;  /* 0x0000008400847308 */ /* 0x000fe20000000800 */
[----:B-1----:R-:W-:-:S07]  /*181d0*/  FADD.FTZ R72, R19, R72 ;  /* 0x0000004813487221 */ /* 0x002fce0000010000 */
[----:B------:R-:W1:Y:S01]  /*181e0*/  MUFU.EX2 R123, R123 ;  /* 0x0000007b007b7308 */ /* 0x000e620000000800 */
[----:B------:R-:W-:-:S07]  /*181f0*/  FADD.FTZ R137, R149, R137 ;  /* 0x0000008995897221 */ /* 0x000fce0000010000 */
[----:B------:R-:W-:Y:S01]  /*18200*/  MUFU.EX2 R74, R129 ;  /* 0x00000081004a7308 */ /* 0x000fe20000000800 */
[----:B------:R-:W-:-:S07]  /*18210*/  FADD.FTZ R137, R133, R137 ;  /* 0x0000008985897221 */ /* 0x000fce0000010000 */
[----:B------:R-:W-:Y:S08]  /*18220*/  MUFU.EX2 R129, R128 ;  /* 0x0000008000817308 */ /* 0x000ff00000000800 */
[----:B------:R-:W2:Y:S08]  /*18230*/  MUFU.EX2 R75, R126 ;  /* 0x0000007e004b7308 */ /* 0x000eb00000000800 */
[----:B------:R-:W-:Y:S08]  /*18240*/  MUFU.EX2 R128, R121 ;  /* 0x0000007900807308 */ /* 0x000ff00000000800 */
[----:B------:R-:W-:Y:S08]  /*18250*/  MUFU.EX2 R121, R117 ;  /* 0x0000007500797308 */ /* 0x000ff00000000800 */
[----:B------:R-:W-:Y:S08]  /*18260*/  MUFU.EX2 R117, R113 ;  /* 0x0000007100757308 */ /* 0x000ff00000000800 */
[----:B------:R3:W-:Y:S08]  /*18270*/  MUFU.EX2 R113, R80 ;  /* 0x0000005000717308 */ /* 0x0007f00000000800 */
[----:B------:R-:W4:Y:S01]  /*18280*/  MUFU.EX2 R127, R127 ;  /* 0x0000007f007f7308 */ /* 0x000f220000000800 */
[----:B---3--:R-:W-:-:S04]  /*18290*/  FADD.FTZ R80, R135, R72 ;  /* 0x0000004887507221 */ /* 0x008fc80000010000 */
[----:B0-----:R-:W-:-:S03]  /*182a0*/  FADD.FTZ R80, R73, R80 ;  /* 0x0000005049507221 */ /* 0x001fc60000010000 */
[----:B------:R-:W0:Y:S01]  /*182b0*/  MUFU.EX2 R125, R125 ;  /* 0x0000007d007d7308 */ /* 0x000e220000000800 */
[----:B-1----:R-:W-:-:S07]  /*182c0*/  FADD.FTZ R80, R123, R80 ;  /* 0x000000507b507221 */ /* 0x002fce0000010000 */
[----:B------:R-:W-:Y:S08]  /*182d0*/  MUFU.EX2 R136, R81 ;  /* 0x0000005100887308 */ /* 0x000ff00000000800 */
[----:B------:R1:W3:Y:S01]  /*182e0*/  MUFU.EX2 R81, R114 ;  /* 0x0000007200517308 */ /* 0x0002e20000000800 */
[----:B--2---:R-:W-:-:S07]  /*182f0*/  FADD.FTZ R80, R75, R80 ;  /* 0x000000504b507221 */ /* 0x004fce0000010000 */
[----:B------:R-:W2:Y:S01]  /*18300*/  MUFU.EX2 R115, R115 ;  /* 0x0000007300737308 */ /* 0x000ea20000000800 */
[----:B-1----:R-:W-:-:S04]  /*18310*/  FADD.FTZ R114, R132, R137 ;  /* 0x0000008984727221 */ /* 0x002fc80000010000 */
[----:B------:R-:W-:-:S03]  /*18320*/  FADD.FTZ R114, R74, R114 ;  /* 0x000000724a727221 */ /* 0x000fc60000010000 */
[----:B------:R-:W1:Y:S01]  /*18330*/  MUFU.EX2 R120, R120 ;  /* 0x0000007800787308 */ /* 0x000e620000000800 */
[----:B------:R-:W-:Y:S01]  /*18340*/  FADD.FTZ R114, R129, R114 ;  /* 0x0000007281727221 */ /* 0x000fe20000010000 */
[----:B----4-:R-:W-:-:S06]  /*18350*/  FADD.FTZ R80, R127, R80 ;  /* 0x000000507f507221 */ /* 0x010fcc0000010000 */
[----:B------:R-:W4:Y:S01]  /*18360*/  MUFU.EX2 R118, R118 ;  /* 0x0000007600767308 */ /* 0x000f220000000800 */
[----:B0-----:R-:W-:Y:S01]  /*18370*/  FADD.FTZ R114, R125, R114 ;  /* 0x000000727d727221 */ /* 0x001fe20000010000 */
[----:B---3--:R-:W-:-:S06]  /*18380*/  FADD.FTZ R80, R81, R80 ;  /* 0x0000005051507221 */ /* 0x008fcc0000010000 */
[----:B------:R-:W0:Y:S01]  /*18390*/  MUFU.EX2 R119, R119 ;  /* 0x0000007700777308 */ /* 0x000e220000000800 */
[----:B------:R-:W-:-:S07]  /*183a0*/  FADD.FTZ R114, R128, R114 ;  /* 0x0000007280727221 */ /* 0x000fce0000010000 */
[----:B------:R-:W3:Y:S01]  /*183b0*/  MUFU.EX2 R116, R116 ;  /* 0x0000007400747308 */ /* 0x000ee20000000800 */
[----:B--2---:R-:W-:-:S07]  /*183c0*/  FADD.FTZ R80, R115, R80 ;  /* 0x0000005073507221 */ /* 0x004fce0000010000 */
[----:B------:R-:W2:Y:S01]  /*183d0*/  MUFU.EX2 R106, R106 ;  /* 0x0000006a006a7308 */ /* 0x000ea20000000800 */
[----:B-1----:R-:W-:Y:S01]  /*183e0*/  FADD.FTZ R114, R120, R114 ;  /* 0x0000007278727221 */ /* 0x002fe20000010000 */
[----:B----4-:R-:W-:-:S06]  /*183f0*/  FADD.FTZ R80, R118, R80 ;  /* 0x0000005076507221 */ /* 0x010fcc0000010000 */
[----:B------:R-:W1:Y:S01]  /*18400*/  MUFU.EX2 R107, R107 ;  /* 0x0000006b006b7308 */ /* 0x000e620000000800 */
[----:B------:R-:W-:-:S07]  /*18410*/  FADD.FTZ R114, R121, R114 ;  /* 0x0000007279727221 */ /* 0x000fce0000010000 */
[----:B------:R-:W4:Y:S01]  /*18420*/  MUFU.EX2 R112, R112 ;  /* 0x0000007000707308 */ /* 0x000f220000000800 */
[----:B0-----:R-:W-:-:S07]  /*18430*/  FADD.FTZ R80, R119, R80 ;  /* 0x0000005077507221 */ /* 0x001fce0000010000 */
[----:B------:R-:W0:Y:S01]  /*18440*/  MUFU.EX2 R110, R110 ;  /* 0x0000006e006e7308 */ /* 0x000e220000000800 */
[----:B---3--:R-:W-:-:S07]  /*18450*/  FADD.FTZ R122, R116, R114 ;  /* 0x00000072747a7221 */ /* 0x008fce0000010000 */
[----:B------:R-:W3:Y:S01]  /*18460*/  MUFU.EX2 R109, R109 ;  /* 0x0000006d006d7308 */ /* 0x000ee20000000800 */
[----:B------:R-:W-:Y:S01]  /*18470*/  F2FP.F16.F32.PACK_AB R16, R16, R153 ;  /* 0x000000991010723e */ /* 0x000fe200000000ff */
[----:B--2---:R-:W-:Y:S01]  /*18480*/  FADD.FTZ R80, R106, R80 ;  /* 0x000000506a507221 */ /* 0x004fe20000010000 */
[----:B------:R-:W-:-:S05]  /*18490*/  F2FP.F16.F32.PACK_AB R17, R131, R17 ;  /* 0x000000118311723e */ /* 0x000fca00000000ff */
[----:B------:R-:W2:Y:S01]  /*184a0*/  MUFU.EX2 R111, R111 ;  /* 0x0000006f006f7308 */ /* 0x000ea20000000800 */
[----:B------:R-:W-:Y:S02]  /*184b0*/  F2FP.F16.F32.PACK_AB R18, R18, R151 ;  /* 0x000000971212723e */ /* 0x000fe400000000ff */
[----:B------:R-:W-:-:S05]  /*184c0*/  F2FP.F16.F32.PACK_AB R19, R135, R19 ;  /* 0x000000138713723e */ /* 0x000fca00000000ff */
[----:B------:R-:W2:Y:S01]  /*184d0*/  MUFU.EX2 R108, R108 ;  /* 0x0000006c006c7308 */ /* 0x000ea20000000800 */
[----:B------:R-:W-:Y:S01]  /*184e0*/  FADD.FTZ R122, R117, R122 ;  /* 0x0000007a757a7221 */ /* 0x000fe20000010000 */
[----:B-1----:R-:W-:-:S06]  /*184f0*/  FADD.FTZ R80, R107, R80 ;  /* 0x000000506b507221 */ /* 0x002fcc0000010000 */
[----:B------:R-:W1:Y:S01]  /*18500*/  MUFU.EX2 R98, R98 ;  /* 0x0000006200627308 */ /* 0x000e620000000800 */
[----:B------:R4:W-:Y:S07]  /*18510*/  STSM.16.M88.4 [R23+0x25b00], R16 ;  /* 0x025b001017007844 */ /* 0x0009ee0000000200 */
[----:B------:R-:W1:Y:S01]  /*18520*/  MUFU.EX2 R105, R105 ;  /* 0x0000006900697308 */ /* 0x000e620000000800 */
[----:B------:R-:W-:-:S07]  /*18530*/  F2FP.F16.F32.PACK_AB R75, R127, R75 ;  /* 0x0000004b7f4b723e */ /* 0x000fce00000000ff */
[----:B------:R-:W1:Y:S01]  /*18540*/  MUFU.EX2 R99, R99 ;  /* 0x0000006300637308 */ /* 0x000e620000000800 */
[----:B----4-:R-:W-:Y:S01]  /*18550*/  FADD.FTZ R16, R112, R122 ;  /* 0x0000007a70107221 */ /* 0x010fe20000010000 */
[----:B0-----:R-:W-:-:S06]  /*18560*/  FADD.FTZ R17, R110, R80 ;  /* 0x000000506e117221 */ /* 0x001fcc0000010000 */
[----:B------:R-:W0:Y:S01]  /*18570*/  MUFU.EX2 R104, R104 ;  /* 0x0000006800687308 */ /* 0x000e220000000800 */
[----:B---3--:R-:W-:Y:S01]  /*18580*/  FADD.FTZ R127, R109, R16 ;  /* 0x000000106d7f7221 */ /* 0x008fe20000010000 */
[----:B------:R-:W-:Y:S01]  /*18590*/  F2FP.F16.F32.PACK_AB R73, R123, R73 ;  /* 0x000000497b49723e */ /* 0x000fe200000000ff */
[----:B--2---:R-:W-:-:S05]  /*185a0*/  FADD.FTZ R123, R111, R17 ;  /* 0x000000116f7b7221 */ /* 0x004fca0000010000 */
[----:B------:R-:W2:Y:S01]  /*185b0*/  MUFU.EX2 R102, R102 ;  /* 0x0000006600667308 */ /* 0x000ea20000000800 */
[----:B------:R-:W-:-:S07]  /*185c0*/  FADD.FTZ R126, R108, R127 ;  /* 0x0000007f6c7e7221 */ /* 0x000fce0000010000 */
[----:B------:R-:W3:Y:S01]  /*185d0*/  MUFU.EX2 R101, R101 ;  /* 0x0000006500657308 */ /* 0x000ee20000000800 */
[----:B-1----:R-:W-:-:S07]  /*185e0*/  FADD.FTZ R16, R98, R123 ;  /* 0x0000007b62107221 */ /* 0x002fce0000010000 */
[----:B------:R-:W1:Y:S01]  /*185f0*/  MUFU.EX2 R103, R103 ;  /* 0x0000006700677308 */ /* 0x000e620000000800 */
[----:B------:R-:W-:Y:S01]  /*18600*/  F2FP.F16.F32.PACK_AB R72, R133, R149 ;  /* 0x000000958548723e */ /* 0x000fe200000000ff */
[----:B------:R-:W-:Y:S01]  /*18610*/  FADD.FTZ R19, R105, R126 ;  /* 0x0000007e69137221 */ /* 0x000fe20000010000 */
[----:B------:R-:W-:-:S05]  /*18620*/  F2FP.F16.F32.PACK_AB R74, R74, R132 ;  /* 0x000000844a4a723e */ /* 0x000fca00000000ff */
[----:B------:R-:W4:Y:S01]  /*18630*/  MUFU.EX2 R100, R100 ;  /* 0x0000006400647308 */ /* 0x000f220000000800 */
[----:B------:R-:W-:-:S07]  /*18640*/  FADD.FTZ R17, R99, R16 ;  /* 0x0000001063117221 */ /* 0x000fce0000010000 */
[----:B------:R-:W4:Y:S01]  /*18650*/  MUFU.EX2 R90, R90 ;  /* 0x0000005a005a7308 */ /* 0x000f220000000800 */
[----:B0-----:R-:W-:Y:S01]  /*18660*/  FADD.FTZ R18, R104, R19 ;  /* 0x0000001368127221 */ /* 0x001fe20000010000 */
[----:B------:R2:W-:Y:S06]  /*18670*/  STSM.16.M88.4 [R23+0x27300], R72 ;  /* 0x0273004817007844 */ /* 0x0005ec0000000200 */
[----:B------:R-:W0:Y:S08]  /*18680*/  MUFU.EX2 R97, R97 ;  /* 0x0000006100617308 */ /* 0x000e300000000800 */
[----:B------:R-:W0:Y:S01]  /*18690*/  MUFU.EX2 R91, R91 ;  /* 0x0000005b005b7308 */ /* 0x000e220000000800 */
[----:B--2---:R-:W-:Y:S01]  /*186a0*/  FADD.FTZ R72, R102, R17 ;  /* 0x0000001166487221 */ /* 0x004fe20000010000 */
[----:B---3--:R-:W-:-:S06]  /*186b0*/  FADD.FTZ R75, R101, R18 ;  /* 0x00000012654b7221 */ /* 0x008fcc0000010000 */
[----:B------:R-:W2:Y:S01]  /*186c0*/  MUFU.EX2 R96, R96 ;  /* 0x0000006000607308 */ /* 0x000ea20000000800 */
[----:B-1----:R-:W-:-:S07]  /*186d0*/  FADD.FTZ R73, R103, R72 ;  /* 0x0000004867497221 */ /* 0x002fce0000010000 */
[----:B------:R-:W1:Y:S01]  /*186e0*/  MUFU.EX2 R94, R94 ;  /* 0x0000005e005e7308 */ /* 0x000e620000000800 */
[----:B----4-:R-:W-:-:S07]  /*186f0*/  FADD.FTZ R74, R100, R75 ;  /* 0x0000004b644a7221 */ /* 0x010fce0000010000 */
[----:B------:R-:W3:Y:S01]  /*18700*/  MUFU.EX2 R93, R93 ;  /* 0x0000005d005d7308 */ /* 0x000ee20000000800 */
[----:B------:R-:W-:-:S07]  /*18710*/  FADD.FTZ R72, R90, R73 ;  /* 0x000000495a487221 */ /* 0x000fce0000010000 */
[----:B------:R-:W4:Y:S01]  /*18720*/  MUFU.EX2 R95, R95 ;  /* 0x0000005f005f7308 */ /* 0x000f220000000800 */
[----:B0-----:R-:W-:-:S07]  /*18730*/  FADD.FTZ R75, R97, R74 ;  /* 0x0000004a614b7221 */ /* 0x001fce0000010000 */
[----:B------:R-:W-:Y:S01]  /*18740*/  MUFU.EX2 R92, R92 ;  /* 0x0000005c005c7308 */ /* 0x000fe20000000800 */
[----:B------:R-:W-:-:S07]  /*18750*/  FADD.FTZ R73, R91, R72 ;  /* 0x000000485b497221 */ /* 0x000fce0000010000 */
[----:B------:R0:W4:Y:S01]  /*18760*/  MUFU.EX2 R114, R82 ;  /* 0x0000005200727308 */ /* 0x0001220000000800 */
[----:B--2---:R-:W-:Y:S01]  /*18770*/  FADD.FTZ R74, R96, R75 ;  /* 0x0000004b604a7221 */ /* 0x004fe20000010000 */
[----:B------:R-:W-:-:S06]  /*18780*/  F2FP.F16.F32.PACK_AB R80, R125, R129 ;  /* 0x000000817d50723e */ /* 0x000fcc00000000ff */
[----:B------:R-:W-:Y:S01]  /*18790*/  MUFU.EX2 R89, R89 ;  /* 0x0000005900597308 */ /* 0x000fe20000000800 */
[----:B------:R-:W-:Y:S01]  /*187a0*/  F2FP.F16.F32.PACK_AB R81, R115, R81 ;  /* 0x000000517351723e */ /* 0x000fe200000000ff */
[----:B-1----:R-:W-:Y:S01]  /*187b0*/  FADD.FTZ R72, R94, R73 ;  /* 0x000000495e487221 */ /* 0x002fe20000010000 */
[----:B0-----:R-:W-:-:S05]  /*187c0*/  F2FP.F16.F32.PACK_AB R82, R120, R128 ;  /* 0x000000807852723e */ /* 0x001fca00000000ff */
[----:B------:R0:W1:Y:S01]  /*187d0*/  MUFU.EX2 R122, R83 ;  /* 0x00000053007a7308 */ /* 0x0000620000000800 */
[----:B------:R-:W-:Y:S02]  /*187e0*/  F2FP.F16.F32.PACK_AB R16, R116, R121 ;  /* 0x000000797410723e */ /* 0x000fe400000000ff */
[----:B------:R-:W-:Y:S02]  /*187f0*/  F2FP.F16.F32.PACK_AB R17, R107, R106 ;  /* 0x0000006a6b11723e */ /* 0x000fe400000000ff */
[----:B------:R-:W-:-:S03]  /*18800*/  F2FP.F16.F32.PACK_AB R18, R112, R117 ;  /* 0x000000757012723e */ /* 0x000fc600000000ff */
[----:B------:R-:W2:Y:S01]  /*18810*/  MUFU.EX2 R88, R88 ;  /* 0x0000005800587308 */ /* 0x000ea20000000800 */
[----:B0-----:R-:W-:Y:S02]  /*18820*/  F2FP.F16.F32.PACK_AB R83, R119, R118 ;  /* 0x000000767753723e */ /* 0x001fe400000000ff */
[----:B------:R-:W-:Y:S01]  /*18830*/  F2FP.F16.F32.PACK_AB R19, R111, R110 ;  /* 0x0000006e6f13723e */ /* 0x000fe200000000ff */
[----:B---3--:R-:W-:-:S04]  /*18840*/  FADD.FTZ R75, R93, R74 ;  /* 0x0000004a5d4b7221 */ /* 0x008fc80000010000 */
[----:B------:R-:W0:Y:S01]  /*18850*/  MUFU.EX2 R86, R86 ;  /* 0x0000005600567308 */ /* 0x000e220000000800 */
[----:B------:R-:W-:Y:S01]  /*18860*/  STSM.16.M88.4 [R23+0x28b00], R80 ;  /* 0x028b005017007844 */ /* 0x000fe20000000200 */
[----:B----4-:R-:W-:-:S06]  /*18870*/  FADD.FTZ R73, R95, R72 ;  /* 0x000000485f497221 */ /* 0x010fcc0000010000 */
[----:B------:R-:W3:Y:S01]  /*18880*/  MUFU.EX2 R85, R85 ;  /* 0x0000005500557308 */ /* 0x000ee20000000800 */
[----:B------:R4:W-:Y:S01]  /*18890*/  STSM.16.M88.4 [R23+0x2a300], R16 ;  /* 0x02a3001017007844 */ /* 0x0009e20000000200 */
[----:B------:R-:W-:-:S06]  /*188a0*/  FADD.FTZ R73, R114, R73 ;  /* 0x0000004972497221 */ /* 0x000fcc0000010000 */
[----:B------:R-:W3:Y:S01]  /*188b0*/  MUFU.EX2 R87, R87 ;  /* 0x0000005700577308 */ /* 0x000ee20000000800 */
[----:B-1----:R-:W-:-:S07]  /*188c0*/  FADD.FTZ R73, R122, R73 ;  /* 0x000000497a497221 */ /* 0x002fce0000010000 */
[----:B------:R-:W1:Y:S01]  /*188d0*/  MUFU.EX2 R84, R84 ;  /* 0x0000005400547308 */ /* 0x000e620000000800 */
[----:B----4-:R-:W-:-:S04]  /*188e0*/  FADD.FTZ R16, R92, R75 ;  /* 0x0000004b5c107221 */ /* 0x010fc80000010000 */
[----:B------:R-:W-:-:S03]  /*188f0*/  FADD.FTZ R17, R89, R16 ;  /* 0x0000001059117221 */ /* 0x000fc60000010000 */
[----:B------:R-:W4:Y:S01]  /*18900*/  MUFU.EX2 R76, R76 ;  /* 0x0000004c004c7308 */ /* 0x000f220000000800 */
[----:B--2---:R-:W-:Y:S01]  /*18910*/  FADD.FTZ R18, R88, R17 ;  /* 0x0000001158127221 */ /* 0x004fe20000010000 */
[----:B0-----:R-:W-:-:S06]  /*18920*/  FADD.FTZ R16, R86, R73 ;  /* 0x0000004956107221 */ /* 0x001fcc0000010000 */
[----:B------:R-:W0:Y:S01]  /*18930*/  MUFU.EX2 R77, R77 ;  /* 0x0000004d004d7308 */ /* 0x000e220000000800 */
[----:B---3--:R-:W-:-:S07]  /*18940*/  FADD.FTZ R19, R85, R18 ;  /* 0x0000001255137221 */ /* 0x008fce0000010000 */
[----:B------:R-:W-:Y:S01]  /*18950*/  MUFU.EX2 R78, R78 ;  /* 0x0000004e004e7308 */ /* 0x000fe20000000800 */
[----:B------:R-:W-:-:S07]  /*18960*/  FADD.FTZ R17, R87, R16 ;  /* 0x0000001057117221 */ /* 0x000fce0000010000 */
[----:B------:R-:W2:Y:S01]  /*18970*/  MUFU.EX2 R79, R79 ;  /* 0x0000004f004f7308 */ /* 0x000ea20000000800 */
[----:B-1----:R-:W-:Y:S01]  /*18980*/  FADD.FTZ R19, R84, R19 ;  /* 0x0000001354137221 */ /* 0x002fe20000010000 */
[----:B----4-:R-:W-:Y:S01]  /*18990*/  FADD.FTZ R16, R76, R17 ;  /* 0x000000114c107221 */ /* 0x010fe20000010000 */
[----:B------:R-:W-:Y:S02]  /*189a0*/  F2FP.F16.F32.PACK_AB R108, R108, R109 ;  /* 0x0000006d6c6c723e */ /* 0x000fe400000000ff */
[----:B------:R-:W-:Y:S01]  /*189b0*/  FADD.FTZ R18, R136, R19 ;  /* 0x0000001388127221 */ /* 0x000fe20000010000 */
[----:B------:R-:W-:Y:S01]  /*189c0*/  F2FP.F16.F32.PACK_AB R109, R99, R98 ;  /* 0x00000062636d723e */ /* 0x000fe200000000ff */
[----:B0-----:R-:W-:Y:S01]  /*189d0*/  FADD.FTZ R17, R77, R16 ;  /* 0x000000104d117221 */ /* 0x001fe20000010000 */
[----:B------:R-:W-:Y:S02]  /*189e0*/  F2FP.F16.F32.PACK_AB R110, R104, R105 ;  /* 0x00000069686e723e */ /* 0x000fe400000000ff */
[----:B------:R-:W-:-:S02]  /*189f0*/  F2FP.F16.F32.PACK_AB R111, R103, R102 ;  /* 0x00000066676f723e */ /* 0x000fc400000000ff */
[----:B------:R-:W-:Y:S02]  /*18a00*/  F2FP.F16.F32.PACK_AB R100, R100, R101 ;  /* 0x000000656464723e */ /* 0x000fe400000000ff */
[----:B------:R-:W-:Y:S02]  /*18a10*/  F2FP.F16.F32.PACK_AB R101, R91, R90 ;  /* 0x0000005a5b65723e */ /* 0x000fe400000000ff */
[----:B------:R-:W-:Y:S02]  /*18a20*/  F2FP.F16.F32.PACK_AB R102, R96, R97 ;  /* 0x000000616066723e */ /* 0x000fe400000000ff */
[----:B------:R-:W-:Y:S02]  /*18a30*/  F2FP.F16.F32.PACK_AB R103, R95, R94 ;  /* 0x0000005e5f67723e */ /* 0x000fe400000000ff */
[----:B------:R-:W-:Y:S01]  /*18a40*/  F2FP.F16.F32.PACK_AB R92, R92, R93 ;  /* 0x0000005d5c5c723e */ /* 0x000fe200000000ff */
[----:B------:R-:W-:Y:S01]  /*18a50*/  FADD.FTZ R16, R113, R18 ;  /* 0x0000001271107221 */ /* 0x000fe20000010000 */
[----:B------:R-:W-:-:S02]  /*18a60*/  F2FP.F16.F32.PACK_AB R93, R122, R114 ;  /* 0x000000727a5d723e */ /* 0x000fc400000000ff */
[----:B------:R-:W-:Y:S02]  /*18a70*/  F2FP.F16.F32.PACK_AB R94, R88, R89 ;  /* 0x00000059585e723e */ /* 0x000fe400000000ff */
[----:B------:R-:W-:Y:S02]  /*18a80*/  F2FP.F16.F32.PACK_AB R95, R87, R86 ;  /* 0x00000056575f723e */ /* 0x000fe400000000ff */
[----:B------:R-:W-:Y:S02]  /*18a90*/  F2FP.F16.F32.PACK_AB R84, R84, R85 ;  /* 0x000000555454723e */ /* 0x000fe400000000ff */
[----:B------:R-:W-:Y:S02]  /*18aa0*/  F2FP.F16.F32.PACK_AB R85, R77, R76 ;  /* 0x0000004c4d55723e */ /* 0x000fe400000000ff */
[----:B------:R-:W-:Y:S02]  /*18ab0*/  F2FP.F16.F32.PACK_AB R86, R113, R136 ;  /* 0x000000887156723e */ /* 0x000fe400000000ff */
[----:B--2---:R-:W-:Y:S01]  /*18ac0*/  F2FP.F16.F32.PACK_AB R87, R79, R78 ;  /* 0x0000004e4f57723e */ /* 0x004fe200000000ff */
[----:B------:R-:W-:Y:S01]  /*18ad0*/  STSM.16.M88.4 [R23+0x2bb00], R108 ;  /* 0x02bb006c17007844 */ /* 0x000fe20000000200 */
[----:B------:R-:W-:-:S03]  /*18ae0*/  FADD.FTZ R17, R78, R17 ;  /* 0x000000114e117221 */ /* 0x000fc60000010000 */
[----:B------:R-:W-:Y:S04]  /*18af0*/  STSM.16.M88.4 [R23+0x2d300], R100 ;  /* 0x02d3006417007844 */ /* 0x000fe80000000200 */
[----:B------:R-:W-:Y:S04]  /*18b00*/  STSM.16.M88.4 [R23+0x2eb00], R92 ;  /* 0x02eb005c17007844 */ /* 0x000fe80000000200 */
[----:B------:R0:W-:Y:S04]  /*18b10*/  STL [R1+0x1c], R16 ;  /* 0x00001c1001007387 */ /* 0x0001e80000100800 */
[----:B------:R1:W-:Y:S01]  /*18b20*/  STSM.16.M88.4 [R23+0x30300], R84 ;  /* 0x0303005417007844 */ /* 0x0003e20000000200 */
[----:B------:R-:W-:Y:S01]  /*18b30*/  @!PT LDS RZ, [RZ] ;  /* 0x00000000fffff984 */ /* 0x000fe20000000800 */
[----:B------:R-:W-:Y:S01]  /*18b40*/  @!PT LDS RZ, [RZ] ;  /* 0x00000000fffff984 */ /* 0x000fe20000000800 */
[----:B------:R-:W-:Y:S01]  /*18b50*/  @!PT LDS RZ, [RZ] ;  /* 0x00000000fffff984 */ /* 0x000fe20000000800 */
[----:B------:R-:W-:Y:S01]  /*18b60*/  @!PT LDS RZ, [RZ] ;  /* 0x00000000fffff984 */ /* 0x000fe20000000800 */
[----:B------:R2:W-:Y:S06]  /*18b70*/  MEMBAR.ALL.CTA ;  /* 0x0000000000007992 */ /* 0x0005ec0000008000 */
[----:B--2---:R-:W2:Y:S01]  /*18b80*/  FENCE.VIEW.ASYNC.S ;  /* 0x00000000000073c6 */ /* 0x004ea20000000000 */
[----:B0-----:R-:W-:-:S05]  /*18b90*/  FADD.FTZ R16, R79, R17 ;  /* 0x000000114f107221 */ /* 0x001fca0000010000 */
[----:B------:R1:W-:Y:S04]  /*18ba0*/  STL [R1+0x20], R16 ;  /* 0x0000201001007387 */ /* 0x0003e80000100800 */
[----:B------:R1:W5:Y:S04]  /*18bb0*/  LDL R149, [R1+0x24] ;  /* 0x0000240001957983 */ /* 0x0003680000100800 */
[----:B------:R1:W-:Y:S01]  /*18bc0*/  STL [R1+0x10], R20 ;  /* 0x0000101401007387 */ /* 0x0003e20000100800 */
        /* <DEDUP_REMOVED lines=54> */
.L_x_10241:
[----:B------:R-:W-:Y:S05]  /*18f30*/  WARPSYNC.ALL ;  /* 0x0000000000007948 */ /* 0x000fea0003800000 */
[----:B------:R-:W-:Y:S06]  /*18f40*/  BAR.ARV 0x8, 0x1a0 ;  /* 0x0206800000007b1d */ /* 0x000fec0000002000 */
[----:B------:R-:W-:Y:S05]  /*18f50*/  @!P0 BRA `(.L_x_10253) ;  /* 0x0000000000048947 */ /* 0x000fea0003800000 */
[----:B------:R-:W-:Y:S01]  /*18f60*/  BPT.TRAP 0x1 ;  /* 0x000000040000795c */ /* 0x000fe20000300000 */
.L_x_10253:
[----:B------:R-:W2:Y:S01]  /*18f70*/  LDL R2, [R1+0x24] ;  /* 0x0000240001027983 */ /* 0x000ea20000100800 */
[----:B------:R-:W-:Y:S01]  /*18f80*/  IMAD R9, R146, 0x8, R22 ;  /* 0x0000000892097824 */ /* 0x000fe200078e0216 */
[----:B--2---:R-:W-:-:S04]  /*18f90*/  SHF.L.U32 R4, R2, 0x1f, RZ ;  /* 0x0000001f02047819 */ /* 0x004fc800000006ff */
[----:B------:R0:W1:Y:S01]  /*18fa0*/  SYNCS.PHASECHK.TRANS64.TRYWAIT P2, [R9+URZ+0x31c50], R4 ;  /* 0x031c5004090075a7 */ /* 0x000062000804017f */
[----:B------:R-:W-:Y:S05]  /*18fb0*/  @!P0 BRA `(.L_x_10254) ;  /* 0x0000000000048947 */ /* 0x000fea0003800000 */
[----:B------:R-:W-:Y:S01]  /*18fc0*/  BPT.TRAP 0x1 ;  /* 0x000000040000795c */ /* 0x000fe20000300000 */
.L_x_10254:
[----:B------:R-:W2:Y:S01]  /*18fd0*/  LDL.LU R2, [R1+0x48] ;  /* 0x0000480001027983 */ /* 0x000ea20000300800 */
[----:B------:R-:W-:Y:S02]  /*18fe0*/  VIADD R22, R22, 0x200 ;  /* 0x0000020016167836 */ /* 0x000fe40000000000 */
[----:B------:R-:W-:-:S03]  /*18ff0*/  IMAD.MOV.U32 R3, RZ, RZ, -0x3ffffff0 ;  /* 0xc0000010ff037424 */ /* 0x000fc600078e00ff */
[----:B------:R-:W-:-:S04]  /*19000*/  SHF.R.U32.HI R22, RZ, 0x4, R22 ;  /* 0x00000004ff167819 */ /* 0x000fc80000011616 */
[----:B------:R-:W-:-:S04]  /*19010*/  LOP3.LUT R22, R22, 0x3fff, RZ, 0xc0, !PT ;  /* 0x00003fff16167812 */ /* 0x000fc800078ec0ff */
[----:B------:R-:W-:Y:S02]  /*19020*/  LOP3.LUT R5, R22, 0x2400000, RZ, 0xfc, !PT ;  /* 0x0240000016057812 */ /* 0x000fe400078efcff */
[----:B--2---:R-:W-:Y:S01]  /*19030*/  LOP3.LUT R2, R2, 0x10000, RZ, 0xfc, !PT ;  /* 0x0001000002027812 */ /* 0x004fe200078efcff */
[----:B-1----:R-:W-:Y:S06]  /*19040*/  @P2 BRA `(.L_x_10255) ;  /* 0x0000000000082947 */ /* 0x002fec0003800000 */
[----:B------:R-:W1:Y:S02]  /*19050*/  SYNCS.PHASECHK.TRANS64.TRYWAIT P0, [R9+URZ+0x31c50], R4 ;  /* 0x031c5004090075a7 */ /* 0x000e64000800017f */
[----:B-1----:R-:W-:Y:S05]  /*19060*/  @!P0 BRA `(.L_x_10256) ;  /* 0x0000008800d08947 */ /* 0x002fea0003800000 */
.L_x_10255:
[----:B01----:R-:W-:Y:S01]  /*19070*/  IMAD R4, R146, 0x6c0, R5 ;  /* 0x000006c092047824 */ /* 0x003fe200078e0205 */
        /* <DEDUP_REMOVED lines=13> */
[----:B------:R-:W-:-:S03]  /*19150*/  IMAD.MOV.U32 R3, RZ, RZ, -0x3ffffff0 ;  /* 0xc0000010ff037424 */ /* 0x000fc600078e00ff */
[----:B------:R-:W4:Y:S01]  /*19160*/  LDL.LU R12, [R1+0x24] ;  /* 0x00002400010c7983 */ /* 0x000f220000300800 */
[----:B------:R-:W-:Y:S02]  /*19170*/  IMAD.MOV.U32 R5, RZ, RZ, -0x7fffffe0 ;  /* 0x80000020ff057424 */ /* 0x000fe400078e00ff */
[----:B------:R-:W-:-:S03]  /*19180*/  VIADD R146, R146, 0x1 ;  /* 0x0000000192927836 */ /* 0x000fc60000000000 */
        /* <DEDUP_REMOVED lines=78> */
[----:B--2---:R-:W0:Y:S01]  /*19670*/  SHFL.BFLY PT, R2, R13, 0x2, 0x1f ;  /* 0x0c401f000d027f89 */ /* 0x004e2200000e0000 */
[----:B------:R-:W-:Y:S02]  /*19680*/  R2UR UR5, R3 ;  /* 0x00000000030572ca */ /* 0x000fe400000e0000 */
[----:B------:R-:W-:Y:S01]  /*19690*/  R2UR UR6, R4 ;  /* 0x00000000040672ca */ /* 0x000fe200000e0000 */
[----:B---3--:R-:W1:Y:S01]  /*196a0*/  SHFL.BFLY PT, R3, R8, 0x2, 0x1f ;  /* 0x0c401f0008037f89 */ /* 0x008e6200000e0000 */
[----:B------:R-:W-:Y:S01]  /*196b0*/  R2UR UR7, R5 ;  /* 0x00000000050772ca */ /* 0x000fe200000e0000 */
[----:B0-----:R-:W-:Y:S01]  /*196c0*/  FADD.FTZ R2, R2, R13 ;  /* 0x0000000d02027221 */ /* 0x001fe20000010000 */
[----:B-1----:R-:W-:-:S04]  /*196d0*/  FADD.FTZ R4, R3, R8 ;  /* 0x0000000803047221 */ /* 0x002fc80000010000 */
[----:B------:R-:W0:Y:S04]  /*196e0*/  SHFL.BFLY PT, R3, R2, 0x1, 0x1f ;  /* 0x0c201f0002037f89 */ /* 0x000e2800000e0000 */
[----:B------:R-:W1:Y:S01]  /*196f0*/  SHFL.BFLY PT, R5, R4, 0x1, 0x1f ;  /* 0x0c201f0004057f89 */ /* 0x000e6200000e0000 */
[----:B0-----:R-:W-:Y:S01]  /*19700*/  FADD.FTZ R8, R2, R3 ;  /* 0x0000000302087221 */ /* 0x001fe20000010000 */
[----:B------:R-:W-:Y:S01]  /*19710*/  IMAD.MOV.U32 R3, RZ, RZ, RZ ;  /* 0x000000ffff037224 */ /* 0x000fe200078e00ff */
[----:B------:R-:W-:Y:S01]  /*19720*/  SEL R2, RZ, 0x1, P0 ;  /* 0x00000001ff027807 */ /* 0x000fe20000000000 */
[----:B-1----:R-:W-:Y:S02]  /*19730*/  FADD.FTZ R10, R4, R5 ;  /* 0x00000005040a7221 */ /* 0x002fe40000010000 */
[----:B------:R-:W-:-:S02]  /*19740*/  FSETP.NE.FTZ.AND P2, PT, R8, RZ, PT ;  /* 0x000000ff0800720b */ /* 0x000fc40003f55000 */
[----:B----4-:R-:W-:Y:S02]  /*19750*/  LOP3.LUT R12, R12, R2, RZ, 0x3c, !PT ;  /* 0x000000020c0c7212 */ /* 0x010fe400078e3cff */
[----:B------:R-:W-:-:S09]  /*19760*/  FSETP.NE.FTZ.AND P3, PT, R10, RZ, PT ;  /* 0x000000ff0a00720b */ /* 0x000fd20003f75000 */
[----:B------:R-:W-:Y:S08]  /*19770*/  @P2 MUFU.LG2 R6, R8 ;  /* 0x0000000800062308 */ /* 0x000ff00000000c00 */
[----:B------:R0:W-:Y:S01]  /*19780*/  @P2 MUFU.RCP R3, R8 ;  /* 0x0000000800032308 */ /* 0x0001e20000001000 */
[----:B------:R-:W-:Y:S02]  /*19790*/  WARPGROUP.DEPBAR.LE gsb0, 0x0 ;  /* 0x00008000000079c5 */ /* 0x000fe40000010000 */
[----:B0-----:R-:W2:Y:S01]  /*197a0*/  LDL.LU R8, [R1+0x7c] ;  /* 0x00007c0001087983 */ /* 0x001ea20000300800 */
[----:B------:R-:W-:-:S04]  /*197b0*/  WARPGROUP.ARRIVE ;  /* 0x00000000000079c5 */ /* 0x000fc80000000000 */
[----:B------:R-:W0:Y:S02]  /*197c0*/  @P3 MUFU.LG2 R7, R10 ;  /* 0x0000000a00073308 */ /* 0x000e240000000c00 */
[----:B------:R-:W-:Y:S01]  /*197d0*/  HGMMA.64x96x16.F32 R24, gdesc[UR4].tnspB, R24, gsb0 ;  /* 0x41600000041879f0 */ /* 0x000fe20008000818 */
[----:B------:R-:W-:Y:S01]  /*197e0*/  IMAD.MOV.U32 R2, RZ, RZ, RZ ;  /* 0x000000ffff027224 */ /* 0x000fe200078e00ff */
[----:B------:R1:W-:Y:S05]  /*197f0*/  STL [R1+0x24], R12 ;  /* 0x0000240c01007387 */ /* 0x0003ea0000100800 */
[----:B------:R-:W3:Y:S01]  /*19800*/  @P3 MUFU.RCP R2, R10 ;  /* 0x0000000a00023308 */ /* 0x000ee20000001000 */
[C---:B------:R-:W-:Y:S01]  /*19810*/  @P2 FMUL.FTZ R5, R0.reuse, 0.69314718246459960938 ;  /* 0x3f31721800052820 */ /* 0x040fe20000410000 */
[----:B------:R-:W-:Y:S01]  /*19820*/  @P3 FMUL.FTZ R0, R0, 0.69314718246459960938 ;  /* 0x3f31721800003820 */ /* 0x000fe20000410000 */
[----:B------:R-:W-:-:S02]  /*19830*/  @!P1 VIADD R4, R9, 0x31c60 ;  /* 0x00031c6009049836 */ /* 0x000fc40000000000 */
[----:B0-----:R-:W-:Y:S01]  /*19840*/  @P3 FMUL.FTZ R7, R7, 0.69314718246459960938 ;  /* 0x3f31721807073820 */ /* 0x001fe20000410000 */
[----:B------:R-:W-:Y:S02]  /*19850*/  IMAD.MOV.U32 R72, RZ, RZ, -0x800000 ;  /* 0xff800000ff487424 */ /* 0x000fe400078e00ff */
[----:B------:R-:W-:Y:S01]  /*19860*/  @P2 FMUL.FTZ R6, R6, 0.69314718246459960938 ;  /* 0x3f31721806062820 */ /* 0x000fe20000410000 */
[----:B------:R-:W-:Y:S01]  /*19870*/  @P3 FFMA.FTZ R72, R0, R20, R7 ;  /* 0x0000001400483223 */ /* 0x000fe20000010007 */
[----:B------:R-:W-:Y:S01]  /*19880*/  @!P1 PRMT R4, RZ, 0x654, R4 ;  /* 0x00000654ff049816 */ /* 0x000fe20000000004 */
[----:B------:R-:W-:Y:S02]  /*19890*/  IMAD.MOV.U32 R21, RZ, RZ, -0x800000 ;  /* 0xff800000ff157424 */ /* 0x000fe400078e00ff */
[----:B------:R-:W-:Y:S01]  /*198a0*/  @P2 FFMA.FTZ R21, R5, R14, R6 ;  /* 0x0000000e05152223 */ /* 0x000fe20000010006 */
[----:B------:R-:W-:Y:S01]  /*198b0*/  SEL R146, R146, RZ, P0 ;  /* 0x000000ff92927207 */ /* 0x000fe20000000000 */
        /* <DEDUP_REMOVED lines=51> */
[----:B--2---:R-:W-:-:S05]  /*19bf0*/  VIADD R8, R8, 0x1 ;  /* 0x0000000108087836 */ /* 0x004fca0000000000 */
[----:B------:R1:W-:Y:S02]  /*19c00*/  STL [R1+0x7c], R8 ;  /* 0x00007c0801007387 */ /* 0x0003e40000100800 */
.L_x_10182:
[----:B------:R-:W2:Y:S01]  /*19c10*/  LDL R62, [R1+0x68] ;  /* 0x00006800013e7983 */ /* 0x000ea20000100800 */
[----:B------:R-:W-:Y:S05]  /*19c20*/  WARPSYNC.ALL ;  /* 0x0000000000007948 */ /* 0x000fea0003800000 */
[----:B------:R-:W0:Y:S01]  /*19c30*/  S2UR UR5, SR_CgaCtaId ;  /* 0x00000000000579c3 */ /* 0x000e220000008800 */
[----:B------:R-:W-:Y:S01]  /*19c40*/  UMOV UR4, 0x400 ;  /* 0x0000040000047882 */ /* 0x000fe20000000000 */
[----:B------:R-:W-:Y:S01]  /*19c50*/  BSSY B0, `(.L_x_10257) ;  /* 0x000018a000007945 */ /* 0x000fe20003800000 */
[----:B0-----:R-:W-:-:S06]  /*19c60*/  ULEA UR4, UR5, UR4, 0x18 ;  /* 0x0000000405047291 */ /* 0x001fcc000f8ec03f */
[----:B------:R-:W-:Y:S01]  /*19c70*/  IMAD.U32 R22, RZ, RZ, UR4 ;  /* 0x00000004ff167e24 */ /* 0x000fe2000f8e00ff */
[----:B------:R-:W-:Y:S06]  /*19c80*/  BAR.SYNC.DEFER_BLOCKING 0x5, 0x1a0 ;  /* 0x0146800000007b1d */ /* 0x000fec0000010000 */
[----:B-1----:R-:W0:Y:S04]  /*19c90*/  LDS.128 R8, [R22+0x31cd0] ;  /* 0x031cd00016087984 */ /* 0x002e280000000c00 */
[----:B0-----:R0:W-:Y:S04]  /*19ca0*/  STL.64 [R1+0x40], R8 ;  /* 0x0000400801007387 */ /* 0x0011e80000100a00 */
[----:B------:R0:W-:Y:S01]  /*19cb0*/  STL.64 [R1+0x48], R10 ;  /* 0x0000480a01007387 */ /* 0x0001e20000100a00 */
[----:B--2---:R-:W-:Y:S01]  /*19cc0*/  SHF.R.S32.HI R26, RZ, 0x1f, R62 ;  /* 0x0000001fff1a7819 */ /* 0x004fe2000001143e */
[----:B------:R-:W-:-:S03]  /*19cd0*/  IMAD.SHL.U32 R46, R62, 0x4, RZ ;  /* 0x000000043e2e7824 */ /* 0x000fc600078e00ff */
[----:B------:R-:W-:Y:S01]  /*19ce0*/  SHF.L.U64.HI R27, R62, 0x2, R26 ;  /* 0x000000023e1b7819 */ /* 0x000fe2000001021a */
[----:B------:R-:W-:Y:S06]  /*19cf0*/  BAR.ARV 0x4, 0x1a0 ;  /* 0x0106800000007b1d */ /* 0x000fec0000002000 */
[----:B0-----:R-:W-:Y:S05]  /*19d00*/  @P1 BRA `(.L_x_10258) ;  /* 0x0000000c00f01947 */ /* 0x001fea0003800000 */
[----:B------:R-:W2:Y:S01]  /*19d10*/  LDL R4, [R1+0x90] ;  /* 0x0000900001047983 */ /* 0x000ea20000100800 */
[----:B------:R-:W-:Y:S05]  /*19d20*/  WARPSYNC.ALL ;  /* 0x0000000000007948 */ /* 0x000fea0003800000 */
[----:B------:R-:W0:Y:S01]  /*19d30*/  S2R R5, SR_SWINHI ;  /* 0x0000000000057919 */ /* 0x000e220000002f00 */
[----:B------:R-:W-:Y:S01]  /*19d40*/  F2FP.F16.F32.PACK_AB R6, R73, R6 ;  /* 0x000000064906723e */ /* 0x000fe200000000ff */
[----:B------:R-:W-:Y:S01]  /*19d50*/  ULDC.64 UR4, c[0x0][0xbd8] ;  /* 0x0002f60000047ab9 */ /* 0x000fe20000000a00 */
[----:B------:R-:W-:Y:S01]  /*19d60*/  ULDC.64 UR6, c[0x0][0x208] ;  /* 0x0000820000067ab9 */ /* 0x000fe20000000a00 */
[----:B------:R-:W-:-:S02]  /*19d70*/  MOV R2, R22 ;  /* 0x0000001600027202 */ /* 0x000fc40000000f00 */
[----:B0-----:R-:W-:Y:S01]  /*19d80*/  MOV R3, R5 ;  /* 0x0000000500037202 */ /* 0x001fe20000000f00 */
[----:B------:R-:W0:Y:S02]  /*19d90*/  S2R R66, SR_TID.X ;  /* 0x0000000000427919 */ /* 0x000e240000002100 */
[----:B0-----:R-:W-:Y:S01]  /*19da0*/  VIADD R66, R66, 0xffffff80 ;  /* 0xffffff8042427836 */ /* 0x001fe20000000000 */
        /* <DEDUP_REMOVED lines=9> */
[C---:B------:R-:W-:Y:S01]  /*19e40*/  LOP3.LUT R9, R4.reuse, 0x180, RZ, 0xc0, !PT ;  /* 0x0000018004097812 */ /* 0x040fe200078ec0ff */
[----:B------:R-:W-:Y:S01]  /*19e50*/  IMAD.X R17, RZ, RZ, R5, P2 ;  /* 0x000000ffff117224 */ /* 0x000fe200010e0605 */
[----:B------:R-:W-:-:S02]  /*19e60*/  IADD3 R58, P0, R4, 0x6020, RZ ;  /* 0x00006020043a7810 */ /* 0x000fc40007f1e0ff */
[----:B------:R-:W-:Y:S02]  /*19e70*/  LOP3.LUT R12, R8, R55, RZ, 0x3c, !PT ;  /* 0x00000037080c7212 */ /* 0x000fe400078e3cff */
[----:B------:R-:W-:Y:S01]  /*19e80*/  IADD3 R67, P1, R4, 0x6000, RZ ;  /* 0x0000600004437810 */ /* 0x000fe20007f3e0ff */
[----:B------:R-:W-:Y:S01]  /*19e90*/  IMAD.X R11, RZ, RZ, R5, P0 ;  /* 0x000000ffff0b7224 */ /* 0x000fe200000e0605 */
[----:B------:R-:W-:Y:S02]  /*19ea0*/  LOP3.LUT R8, R59, 0x180, RZ, 0xc0, !PT ;  /* 0x000001803b087812 */ /* 0x000fe400078ec0ff */
[----:B------:R-:W-:Y:S02]  /*19eb0*/  LOP3.LUT R10, R63, 0x180, RZ, 0xc0, !PT ;  /* 0x000001803f0a7812 */ /* 0x000fe400078ec0ff */
[----:B------:R-:W-:Y:S02]  /*19ec0*/  SHF.R.U64 R9, R9, 0x3, RZ ;  /* 0x0000000309097819 */ /* 0x000fe400000012ff */
[----:B------:R-:W-:-:S02]  /*19ed0*/  LOP3.LUT R55, R58, 0x180, RZ, 0xc0, !PT ;  /* 0x000001803a377812 */ /* 0x000fc400078ec0ff */
[----:B------:R-:W-:Y:S02]  /*19ee0*/  LOP3.LUT R54, R67, 0x180, RZ, 0xc0, !PT ;  /* 0x0000018043367812 */ /* 0x000fe400078ec0ff */
[----:B------:R-:W-:Y:S02]  /*19ef0*/  SHF.R.U64 R8, R8, 0x3, RZ ;  /* 0x0000000308087819 */ /* 0x000fe400000012ff */
[----:B------:R-:W-:Y:S02]  /*19f00*/  SHF.R.U64 R10, R10, 0x3, RZ ;  /* 0x000000030a0a7819 */ /* 0x000fe400000012ff */
[----:B------:R-:W-:Y:S01]  /*19f10*/  LOP3.LUT R4, R9, R4, RZ, 0x3c, !PT ;  /* 0x0000000409047212 */ /* 0x000fe200078e3cff */
[----:B------:R-:W-:Y:S01]  /*19f20*/  IMAD.X R9, RZ, RZ, R5, P1 ;  /* 0x000000ffff097224 */ /* 0x000fe200008e0605 */
[----:B------:R-:W-:Y:S02]  /*19f30*/  SHF.R.U64 R55, R55, 0x3, RZ ;  /* 0x0000000337377819 */ /* 0x000fe400000012ff */
[----:B------:R-:W-:-:S02]  /*19f40*/  SHF.R.U64 R54, R54, 0x3, RZ ;  /* 0x0000000336367819 */ /* 0x000fc400000012ff */
[----:B------:R-:W-:Y:S02]  /*19f50*/  LOP3.LUT R14, R8, R59, RZ, 0x3c, !PT ;  /* 0x0000003b080e7212 */ /* 0x000fe400078e3cff */
[----:B-----5:R-:W-:Y:S02]  /*19f60*/  LOP3.LUT R16, R10, R63, RZ, 0x3c, !PT ;  /* 0x0000003f0a107212 */ /* 0x020fe400078e3cff */
[----:B------:R-:W-:Y:S02]  /*19f70*/  MOV R59, R4 ;  /* 0x00000004003b7202 */ /* 0x000fe40000000f00 */
[----:B------:R-:W-:Y:S02]  /*19f80*/  LOP3.LUT R10, R55, R58, RZ, 0x3c, !PT ;  /* 0x0000003a370a7212 */ /* 0x000fe400078e3cff */
[----:B------:R-:W-:Y:S02]  /*19f90*/  F2FP.F16.F32.PACK_AB R4, R76, R7 ;  /* 0x000000074c04723e */ /* 0x000fe400000000ff */
[----:B------:R-:W-:-:S02]  /*19fa0*/  LOP3.LUT R8, R54, R67, RZ, 0x3c, !PT ;  /* 0x0000004336087212 */ /* 0x000fc400078e3cff */
[----:B------:R-:W-:Y:S02]  /*19fb0*/  F2FP.F16.F32.PACK_AB R5, R78, R79 ;  /* 0x0000004f4e05723e */ /* 0x000fe400000000ff */
[----:B------:R-:W-:Y:S02]  /*19fc0*/  F2FP.F16.F32.PACK_AB R7, R68, R77 ;  /* 0x0000004d4407723e */ /* 0x000fe400000000ff */
        /* <DEDUP_REMOVED lines=13> */
[----:B------:R-:W-:Y:S02]  /*1a0a0*/  ISETP.NE.U32.AND P1, PT, RZ, UR4, PT ;  /* 0x00000004ff007c0c */ /* 0x000fe4000bf25070 */
[----:B------:R-:W-:Y:S01]  /*1a0b0*/  MOV R24, R8 ;  /* 0x0000000800187202 */ /* 0x000fe20000000f00 */
[----:B------:R1:W-:Y:S01]  /*1a0c0*/  STSM.16.M88.4 [R55], R16 ;  /* 0x0000001037007844 */ /* 0x0003e20000000200 */
[----:B------:R-:W-:Y:S02]  /*1a0d0*/  MOV R20, R10 ;  /* 0x0000000a00147202 */ /* 0x000fe40000000f00 */
[----:B0-----:R-:W-:Y:S02]  /*1a0e0*/  F2FP.F16.F32.PACK_AB R4, R45, R28 ;  /* 0x0000001c2d04723e */ /* 0x001fe400000000ff */
[----:B------:R-:W-:-:S02]  /*1a0f0*/  F2FP.F16.F32.PACK_AB R5, R50, R43 ;  /* 0x0000002b3205723e */ /* 0x000fc400000000ff */
[----:B------:R-:W-:Y:S02]  /*1a100*/  F2FP.F16.F32.PACK_AB R6, R40, R29 ;  /* 0x0000001d2806723e */ /* 0x000fe400000000ff */
[----:B------:R-:W-:Y:S02]  /*1a110*/  F2FP.F16.F32.PACK_AB R7, R51, R42 ;  /* 0x0000002a3307723e */ /* 0x000fe400000000ff */
[----:B------:R-:W-:Y:S01]  /*1a120*/  F2FP.F16.F32.PACK_AB R8, R49, R32 ;  /* 0x000000203108723e */ /* 0x000fe200000000ff */
[----:B------:R-:W-:Y:S01]  /*1a130*/  IMAD.MOV.U32 R32, RZ, RZ, RZ ;  /* 0x000000ffff207224 */ /* 0x000fe200078e00ff */
[----:B------:R-:W-:Y:S01]  /*1a140*/  F2FP.F16.F32.PACK_AB R9, R48, R39 ;  /* 0x000000273009723e */ /* 0x000fe200000000ff */
[----:B------:R0:W-:Y:S01]  /*1a150*/  STSM.16.M88.4 [R54], R4 ;  /* 0x0000000436007844 */ /* 0x0001e20000000200 */
[----:B------:R-:W-:Y:S02]  /*1a160*/  F2FP.F16.F32.PACK_AB R10, R44, R33 ;  /* 0x000000212c0a723e */ /* 0x000fe400000000ff */
[----:B-1----:R-:W-:-:S02]  /*1a170*/  IADD3 R16, P0, R46, UR4, RZ ;  /* 0x000000042e107c10 */ /* 0x002fc4000ff1e0ff */
[----:B------:R-:W-:Y:S02]  /*1a180*/  F2FP.F16.F32.PACK_AB R11, R47, R38 ;  /* 0x000000262f0b723e */ /* 0x000fe400000000ff */
[----:B------:R-:W-:Y:S02]  /*1a190*/  F2FP.F16.F32.PACK_AB R12, R53, R36 ;  /* 0x00000024350c723e */ /* 0x000fe400000000ff */
[----:B------:R-:W-:Y:S01]  /*1a1a0*/  F2FP.F16.F32.PACK_AB R13, R35, R30 ;  /* 0x0000001e230d723e */ /* 0x000fe200000000ff */
[----:B------:R1:W-:Y:S01]  /*1a1b0*/  STSM.16.M88.4 [R24], R8 ;  /* 0x0000000818007844 */ /* 0x0003e20000000200 */
        /* <DEDUP_REMOVED lines=8> */
[----:B------:R-:W-:Y:S02]  /*1a240*/  ISETP.NE.AND.EX P0, PT, RZ, UR5, PT, P0 ;  /* 0x00000005ff007c0c */ /* 0x000fe4000bf05300 */
[----:B0-----:R-:W-:-:S11]  /*1a250*/  SHF.R.S32.HI R4, RZ, 0x1f, R66 ;  /* 0x0000001fff047819 */ /* 0x001fd60000011442 */
[----:B------:R-:W-:Y:S01]  /*1a260*/  @P0 IADD3 R46, P2, R46, UR4, RZ ;  /* 0x000000042e2e0c10 */ /* 0x000fe2000ff5e0ff */
[----:B------:R-:W-:Y:S02]  /*1a270*/  ULDC UR4, c[0x0][0xa88] ;  /* 0x0002a20000047ab9 */ /* 0x000fe40000000800 */
[----:B------:R-:W-:Y:S01]  /*1a280*/  IMAD.U32 R0, RZ, RZ, UR4 ;  /* 0x00000004ff007e24 */ /* 0x000fe2000f8e00ff */
[----:B------:R-:W-:Y:S01]  /*1a290*/  @P0 IADD3.X R47, R27, UR5, RZ, P2, !PT ;  /* 0x000000051b2f0c10 */ /* 0x000fe200097fe4ff */
[----:B------:R1:W5:Y:S01]  /*1a2a0*/  @P1 LDG.E R32, desc[UR6][R16.64] ;  /* 0x0000000610201981 */ /* 0x000362000c1e1900 */
[----:B------:R-:W-:-:S03]  /*1a2b0*/  LEA.HI R4, R4, R66, RZ, 0x7 ;  /* 0x0000004204047211 */ /* 0x000fc600078f38ff */
[----:B------:R1:W5:Y:S01]  /*1a2c0*/  @P0 LDG.E R0, desc[UR6][R46.64] ;  /* 0x000000062e000981 */ /* 0x000362000c1e1900 */
[----:B------:R-:W-:Y:S05]  /*1a2d0*/  @P0 BRA `(.L_x_10259) ;  /* 0x0000000000140947 */ /* 0x000fea0003800000 */
[----:B------:R-:W-:Y:S05]  /*1a2e0*/  @!P1 BRA `(.L_x_10259) ;  /* 0x0000000000109947 */ /* 0x000fea0003800000 */
[----:B------:R-:W-:Y:S02]  /*1a2f0*/  ULDC.64 UR4, c[0x0][0x208] ;  /* 0x0000820000047ab9 */ /* 0x000fe40000000a00 */
[----:B------:R-:W2:Y:S04]  /*1a300*/  LDG.E R5, desc[UR4][R16.64] ;  /* 0x0000000410057981 */ /* 0x000ea8000c1e1900 */
[----:B-----5:R-:W2:Y:S02]  /*1a310*/  LDG.E R0, desc[UR4][R16.64+0x4] ;  /* 0x0000040410007981 */ /* 0x020ea4000c1e1900 */
[----:B--2---:R-:W-:-:S07]  /*1a320*/  IMAD.IADD R0, R0, 0x1, -R5 ;  /* 0x0000000100007824 */ /* 0x004fce00078e0a05 */
.L_x_10259:
[----:B------:R-:W2:Y:S01]  /*1a330*/  LDL.64 R6, [R1+0x70] ;  /* 0x0000700001067983 */ /* 0x000ea20000100a00 */
[----:B------:R-:W-:-:S03]  /*1a340*/  ULDC.64 UR4, c[0x0][0xb70] ;  /* 0x0002dc0000047ab9 */ /* 0x000fc60000000a00 */
[----:B-1----:R-:W3:Y:S04]  /*1a350*/  LDL R8, [R1+0x64] ;  /* 0x0000640001087983 */ /* 0x002ee80000100800 */
[----:B------:R-:W4:Y:S04]  /*1a360*/  LDL.LU R43, [R1+0x78] ;  /* 0x00007800012b7983 */ /* 0x000f280000300800 */
[----:B------:R-:W2:Y:S04]  /*1a370*/  LDL.64 R44, [R1+0x70] ;  /* 0x00007000012c7983 */ /* 0x000ea80000100a00 */
[----:B------:R-:W3:Y:S04]  /*1a380*/  LDL.LU R42, [R1+0x80] ;  /* 0x00008000012a7983 */ /* 0x000ee80000300800 */
[----:B------:R-:W3:Y:S01]  /*1a390*/  LDL R41, [R1+0x58] ;  /* 0x0000580001297983 */ /* 0x000ee20000100800 */
[----:B-----5:R-:W-:Y:S01]  /*1a3a0*/  SHF.R.S32.HI R33, RZ, 0x1f, R32 ;  /* 0x0000001fff217819 */ /* 0x020fe20000011420 */
[----:B------:R-:W-:Y:S01]  /*1a3b0*/  ULDC.64 UR6, c[0x0][0x208] ;  /* 0x0000820000067ab9 */ /* 0x000fe20000000a00 */
[----:B------:R-:W-:-:S02]  /*1a3c0*/  SEL R40, R26, RZ, !P1 ;  /* 0x000000ff1a287207 */ /* 0x000fc40004800000 */
[----:B------:R-:W-:Y:S01]  /*1a3d0*/  SEL R39, R62, RZ, !P1 ;  /* 0x000000ff3e277207 */ /* 0x000fe20004800000 */
[----:B------:R-:W-:Y:S01]  /*1a3e0*/  BSSY B1, `(.L_x_10260) ;  /* 0x0000074000017945 */ /* 0x000fe20003800000 */
[----:B----4-:R-:W-:Y:S01]  /*1a3f0*/  SHF.R.S32.HI R38, RZ, 0x1f, R43 ;  /* 0x0000001fff267819 */ /* 0x010fe2000001142b */
[----:B--2---:R-:W-:Y:S01]  /*1a400*/  IMAD.MOV.U32 R44, RZ, RZ, R6 ;  /* 0x000000ffff2c7224 */ /* 0x004fe200078e0006 */
[----:B------:R-:W-:-:S03]  /*1a410*/  LOP3.LUT R6, R4, 0xffffff80, RZ, 0xc0, !PT ;  /* 0xffffff8004067812 */ /* 0x000fc600078ec0ff */
[----:B------:R-:W-:Y:S02]  /*1a420*/  IMAD R4, R38, UR4, RZ ;  /* 0x0000000426047c24 */ /* 0x000fe4000f8e02ff */
[----:B---3--:R-:W-:Y:S02]  /*1a430*/  IMAD R11, R42, 0xc0, R8 ;  /* 0x000000c02a0b7824 */ /* 0x008fe400078e0208 */
[----:B------:R-:W-:Y:S02]  /*1a440*/  IMAD R7, R43, UR5, R4 ;  /* 0x000000052b077c24 */ /* 0x000fe4000f8e0204 */
[----:B------:R-:W-:Y:S02]  /*1a450*/  IMAD R5, R44, 0x20, R41 ;  /* 0x000000202c057824 */ /* 0x000fe400078e0229 */
[----:B------:R-:W-:Y:S02]  /*1a460*/  IMAD.IADD R6, R66, 0x1, -R6 ;  /* 0x0000000142067824 */ /* 0x000fe400078e0a06 */
[----:B------:R-:W-:-:S03]  /*1a470*/  IMAD.WIDE R2, R5, 0x2, R2 ;  /* 0x0000000205027825 */ /* 0x000fc600078e0202 */
[----:B------:R-:W-:Y:S01]  /*1a480*/  LOP3.LUT P0, RZ, R6, 0x3, RZ, 0xc0, !PT ;  /* 0x0000000306ff7812 */ /* 0x000fe2000780c0ff */
[----:B------:R-:W-:Y:S01]  /*1a490*/  IMAD.WIDE.U32 R4, R43, UR4, R32 ;  /* 0x000000042b047c25 */ /* 0x000fe2000f8e0020 */
[----:B------:R-:W-:Y:S01]  /*1a4a0*/  ULDC.64 UR4, c[0x0][0xb78] ;  /* 0x0002de0000047ab9 */ /* 0x000fe20000000a00 */
[----:B------:R-:W-:Y:S02]  /*1a4b0*/  IADD3 R9, P2, R2, 0x1800, RZ ;  /* 0x0000180002097810 */ /* 0x000fe40007f5e0ff */
[----:B------:R-:W-:Y:S01]  /*1a4c0*/  IMAD.IADD R5, R5, 0x1, R7 ;  /* 0x0000000105057824 */ /* 0x000fe200078e0207 */
[----:B------:R-:W-:Y:S01]  /*1a4d0*/  SHF.R.S32.HI R7, RZ, 0x1f, R11 ;  /* 0x0000001fff077819 */ /* 0x000fe2000001140b */
[----:B------:R-:W-:Y:S01]  /*1a4e0*/  IMAD R6, R40, UR4, RZ ;  /* 0x0000000428067c24 */ /* 0x000fe2000f8e02ff */
[----:B------:R-:W-:Y:S01]  /*1a4f0*/  LOP3.LUT R8, R9, 0x180, RZ, 0xc0, !PT ;  /* 0x0000018009087812 */ /* 0x000fe200078ec0ff */
[----:B------:R-:W-:Y:S01]  /*1a500*/  IMAD.WIDE.U32 R4, R39, UR4, R4 ;  /* 0x0000000427047c25 */ /* 0x000fe2000f8e0004 */
[----:B------:R-:W-:-:S02]  /*1a510*/  IADD3 R13, P1, R2, 0x3000, RZ ;  /* 0x00003000020d7810 */ /* 0x000fc40007f3e0ff */
[----:B------:R-:W-:Y:S01]  /*1a520*/  SHF.R.U64 R8, R8, 0x3, RZ ;  /* 0x0000000308087819 */ /* 0x000fe200000012ff */
[----:B------:R-:W-:Y:S01]  /*1a530*/  IMAD R6, R39, UR5, R6 ;  /* 0x0000000527067c24 */ /* 0x000fe2000f8e0206 */
[----:B------:R-:W-:Y:S01]  /*1a540*/  IADD3 R4, P3, R11, R4, RZ ;  /* 0x000000040b047210 */ /* 0x000fe20007f7e0ff */
[----:B------:R-:W-:Y:S01]  /*1a550*/  ULDC.64 UR4, c[0x0][0xb40] ;  /* 0x0002d00000047ab9 */ /* 0x000fe20000000a00 */
[----:B------:R-:W-:Y:S01]  /*1a560*/  LOP3.LUT R8, R8, R9, RZ, 0x3c, !PT ;  /* 0x0000000908087212 */ /* 0x000fe200078e3cff */
[----:B------:R-:W-:Y:S01]  /*1a570*/  IMAD.X R9, RZ, RZ, R3, P2 ;  /* 0x000000ffff097224 */ /* 0x000fe200010e0603 */
[----:B------:R-:W-:Y:S01]  /*1a580*/  IADD3.X R7, R7, R5, R6, P3, !PT ;  /* 0x0000000507077210 */ /* 0x000fe20001ffe406 */
[----:B------:R-:W-:Y:S01]  /*1a590*/  VIADD R5, R11, 0x8 ;  /* 0x000000080b057836 */ /* 0x000fe20000000000 */
[----:B------:R-:W-:Y:S02]  /*1a5a0*/  LEA R36, P3, R4, UR4, 0x2 ;  /* 0x0000000404247c11 */ /* 0x000fe4000f8610ff */
[----:B------:R-:W-:-:S02]  /*1a5b0*/  IADD3 R17, P5, R2, 0x4800, RZ ;  /* 0x0000480002117810 */ /* 0x000fc40007fbe0ff */
[----:B------:R-:W-:Y:S01]  /*1a5c0*/  LEA.HI.X R37, R4, UR5, R7, 0x2, P3 ;  /* 0x0000000504257c11 */ /* 0x000fe200098f1407 */
[----:B------:R-:W-:Y:S01]  /*1a5d0*/  ULDC.64 UR4, c[0x0][0xaa0] ;  /* 0x0002a80000047ab9 */ /* 0x000fe20000000a00 */
[C---:B------:R-:W-:Y:S02]  /*1a5e0*/  IADD3 R25, P4, R2.reuse, 0x6000, RZ ;  /* 0x0000600002197810 */ /* 0x040fe40007f9e0ff */
[C---:B------:R-:W-:Y:S02]  /*1a5f0*/  LOP3.LUT R4, R2.reuse, 0x180, RZ, 0xc0, !PT ;  /* 0x0000018002047812 */ /* 0x040fe400078ec0ff */
[----:B------:R-:W-:Y:S02]  /*1a600*/  IADD3 R7, P2, R2, 0x7800, RZ ;  /* 0x0000780002077810 */ /* 0x000fe40007f5e0ff */
[-C--:B------:R-:W-:Y:S02]  /*1a610*/  ISETP.GE.OR P3, PT, R11, R0.reuse, P0 ;  /* 0x000000000b00720c */ /* 0x080fe40000766670 */
[----:B------:R-:W-:Y:S01]  /*1a620*/  ISETP.GE.OR P0, PT, R5, R0, P0 ;  /* 0x000000000500720c */ /* 0x000fe20000706670 */
[----:B------:R-:W-:Y:S01]  /*1a630*/  IMAD.X R29, RZ, RZ, R3, P2 ;  /* 0x000000ffff1d7224 */ /* 0x000fe200010e0603 */
[----:B------:R-:W-:-:S02]  /*1a640*/  LOP3.LUT R12, R13, 0x180, RZ, 0xc0, !PT ;  /* 0x000001800d0c7812 */ /* 0x000fc400078ec0ff */
[----:B------:R-:W-:Y:S02]  /*1a650*/  LOP3.LUT R16, R17, 0x180, RZ, 0xc0, !PT ;  /* 0x0000018011107812 */ /* 0x000fe400078ec0ff */
[----:B------:R-:W-:Y:S02]  /*1a660*/  LOP3.LUT R24, R25, 0x180, RZ, 0xc0, !PT ;  /* 0x0000018019187812 */ /* 0x000fe400078ec0ff */
[----:B------:R-:W-:Y:S02]  /*1a670*/  SHF.R.U64 R5, R4, 0x3, RZ ;  /* 0x0000000304057819 */ /* 0x000fe400000012ff */
[----:B------:R-:W-:Y:S01]  /*1a680*/  LOP3.LUT R4, R7, 0x180, RZ, 0xc0, !PT ;  /* 0x0000018007047812 */ /* 0x000fe200078ec0ff */
[----:B------:R0:W-:Y:S01]  /*1a690*/  @!P3 STG.E desc[UR6][R36.64], R21 ;  /* 0x000000152400b986 */ /* 0x0001e2000c101906 */
[----:B------:R-:W-:Y:S02]  /*1a6a0*/  SHF.R.U64 R12, R12, 0x3, RZ ;  /* 0x000000030c0c7819 */ /* 0x000fe400000012ff */
        /* <DEDUP_REMOVED lines=14> */
[----:B------:R-:W5:Y:S04]  /*1a790*/  LD.E.128 R16, desc[UR6][R16.64] ;  /* 0x0000000610107980 */ /* 0x000f68000c101d00 */
[----:B------:R2:W5:Y:S04]  /*1a7a0*/  LD.E.128 R4, desc[UR6][R2.64] ;  /* 0x0000000602047980 */ /* 0x000568000c101d00 */
[----:B------:R-:W5:Y:S04]  /*1a7b0*/  LD.E.128 R24, desc[UR6][R24.64] ;  /* 0x0000000618187980 */ /* 0x000f68000c101d00 */
[----:B------:R-:W5:Y:S01]  /*1a7c0*/  LD.E.128 R28, desc[UR6][R28.64] ;  /* 0x000000061c1c7980 */ /* 0x000f62000c101d00 */
[--C-:B------:R-:W-:Y:S01]  /*1a7d0*/  SHF.R.S32.HI R35, RZ, 0x1f, R41.reuse ;  /* 0x0000001fff237819 */ /* 0x100fe20000011429 */
[----:B------:R-:W-:Y:S01]  /*1a7e0*/  @!PT LDS RZ, [RZ] ;  /* 0x00000000fffff984 */ /* 0x000fe20000000800 */
[----:B------:R-:W-:Y:S01]  /*1a7f0*/  @!PT LDS RZ, [RZ] ;  /* 0x00000000fffff984 */ /* 0x000fe20000000800 */
[----:B------:R-:W-:Y:S01]  /*1a800*/  @!PT LDS RZ, [RZ] ;  /* 0x00000000fffff984 */ /* 0x000fe20000000800 */
[----:B------:R-:W-:Y:S01]  /*1a810*/  @!PT LDS RZ, [RZ] ;  /* 0x00000000fffff984 */ /* 0x000fe20000000800 */
[----:B------:R3:W-:Y:S06]  /*1a820*/  MEMBAR.ALL.CTA ;  /* 0x0000000000007992 */ /* 0x0007ec0000008000 */
[----:B---3--:R-:W3:Y:S01]  /*1a830*/  FENCE.VIEW.ASYNC.S ;  /* 0x00000000000073c6 */ /* 0x008ee20000000000 */
[----:B------:R-:W-:Y:S01]  /*1a840*/  IMAD.MOV.U32 R34, RZ, RZ, R41 ;  /* 0x000000ffff227224 */ /* 0x000fe200078e0029 */
[----:B------:R-:W-:Y:S01]  /*1a850*/  SHF.R.S32.HI R45, RZ, 0x1f, R44 ;  /* 0x0000001fff2d7819 */ /* 0x000fe2000001142c */
[----:B------:R-:W-:-:S02]  /*1a860*/  IMAD R33, R33, UR4, RZ ;  /* 0x0000000421217c24 */ /* 0x000fc4000f8e02ff */
[C---:B0-----:R-:W-:Y:S02]  /*1a870*/  IMAD.WIDE.U32 R20, R32.reuse, UR4, R34 ;  /* 0x0000000420147c25 */ /* 0x041fe4000f8e0022 */
[----:B------:R0:W-:Y:S02]  /*1a880*/  STL [R1+0x74], R45 ;  /* 0x0000742d01007387 */ /* 0x0001e40000100800 */
[----:B------:R-:W-:Y:S01]  /*1a890*/  IMAD R33, R32, UR5, R33 ;  /* 0x0000000520217c24 */ /* 0x000fe2000f8e0221 */
[----:B------:R-:W-:Y:S01]  /*1a8a0*/  ULDC.64 UR4, c[0x0][0xae0] ;  /* 0x0002b80000047ab9 */ /* 0x000fe20000000a00 */
[----:B------:R-:W-:Y:S02]  /*1a8b0*/  IMAD R35, R42, -0xc0, R0 ;  /* 0xffffff402a237824 */ /* 0x000fe400078e0200 */
[----:B--2---:R-:W-:Y:S02]  /*1a8c0*/  IMAD R2, R38, UR4, RZ ;  /* 0x0000000426027c24 */ /* 0x004fe4000f8e02ff */
[----:B------:R-:W-:Y:S01]  /*1a8d0*/  IMAD.IADD R21, R21, 0x1, R33 ;  /* 0x0000000115157824 */ /* 0x000fe200078e0221 */
[----:B------:R-:W-:Y:S01]  /*1a8e0*/  ISETP.GE.AND P0, PT, R44, R35, PT ;  /* 0x000000232c00720c */ /* 0x000fe20003f06270 */
[----:B------:R-:W-:-:S02]  /*1a8f0*/  VIADD R32, R22, 0x31c20 ;  /* 0x00031c2016207836 */ /* 0x000fc40000000000 */
[----:B------:R-:W-:Y:S02]  /*1a900*/  VIADD R0, R44, 0x60 ;  /* 0x000000602c007836 */ /* 0x000fe40000000000 */
[C---:B------:R-:W-:Y:S02]  /*1a910*/  IMAD R33, R43.reuse, UR5, R2 ;  /* 0x000000052b217c24 */ /* 0x040fe4000f8e0202 */
[----:B------:R-:W-:Y:S01]  /*1a920*/  IMAD.WIDE.U32 R2, R43, UR4, R20 ;  /* 0x000000042b027c25 */ /* 0x000fe2000f8e0014 */
[----:B------:R-:W-:Y:S01]  /*1a930*/  ULDC.64 UR4, c[0x0][0xae8] ;  /* 0x0002ba0000047ab9 */ /* 0x000fe20000000a00 */
[----:B------:R-:W-:Y:S02]  /*1a940*/  ISETP.GE.AND P3, PT, R0, R35, PT ;  /* 0x000000230000720c */ /* 0x000fe40003f66270 */
[----:B------:R-:W-:Y:S01]  /*1a950*/  PRMT R32, RZ, 0x654, R32 ;  /* 0x00000654ff207816 */ /* 0x000fe20000000020 */
[----:B------:R-:W-:Y:S02]  /*1a960*/  IMAD.IADD R3, R3, 0x1, R33 ;  /* 0x0000000103037824 */ /* 0x000fe400078e0221 */
[----:B------:R-:W-:Y:S01]  /*1a970*/  IMAD R0, R40, UR4, RZ ;  /* 0x0000000428007c24 */ /* 0x000fe2000f8e02ff */
[----:B---3--:R2:W-:Y:S03]  /*1a980*/  SYNCS.ARRIVE.TRANS64.RED.A1T0 RZ, [R32+URZ], RZ ;  /* 0x000000ff20ff79a7 */ /* 0x0085e6000810043f */
[----:B------:R-:W-:-:S02]  /*1a990*/  IMAD R35, R39, UR5, R0 ;  /* 0x0000000527237c24 */ /* 0x000fc4000f8e0200 */
[----:B--2---:R-:W-:-:S04]  /*1a9a0*/  IMAD.WIDE.U32 R32, R39, UR4, R2 ;  /* 0x0000000427207c25 */ /* 0x004fc8000f8e0002 */
[----:B------:R-:W-:-:S04]  /*1a9b0*/  IMAD.WIDE R20, R42, 0xc0, R44 ;  /* 0x000000c02a147825 */ /* 0x000fc800078e022c */
[----:B-1----:R-:W-:Y:S01]  /*1a9c0*/  IMAD.IADD R37, R33, 0x1, R35 ;  /* 0x0000000121257824 */ /* 0x002fe200078e0223 */
        /* <DEDUP_REMOVED lines=21> */
.L_x_10261:
[----:B------:R-:W-:Y:S05]  /*1ab20*/  BSYNC B1 ;  /* 0x0000000000017941 */ /* 0x000fea0003800000 */
.L_x_10260:
[----:B------:R-:W-:Y:S05]  /*1ab30*/  @P3 BRA `(.L_x_10262) ;  /* 0x00000008006c3947 */ /* 0x000fea0003800000 */
[----:B0----5:R-:W-:Y:S01]  /*1ab40*/  IADD3 R5, P0, R20, 0x60, RZ ;  /* 0x0000006014057810 */ /* 0x021fe20007f1e0ff */
[----:B------:R-:W-:Y:S01]  /*1ab50*/  ULDC.64 UR4, c[0x0][0xad8] ;  /* 0x0002b60000047ab9 */ /* 0x000fe20000000a00 */
[----:B------:R-:W-:Y:S01]  /*1ab60*/  IMAD.MOV.U32 R2, RZ, RZ, R32 ;  /* 0x000000ffff027224 */ /* 0x000fe200078e0020 */
[----:B------:R-:W-:Y:S01]  /*1ab70*/  ULDC.64 UR6, c[0x0][0xa80] ;  /* 0x0002a00000067ab9 */ /* 0x000fe20000000a00 */
[----:B------:R-:W-:Y:S01]  /*1ab80*/  IMAD.MOV.U32 R3, RZ, RZ, R37 ;  /* 0x000000ffff037224 */ /* 0x000fe200078e0025 */
[----:B------:R-:W-:Y:S01]  /*1ab90*/  ULDC.64 UR8, c[0x0][0x208] ;  /* 0x0000820000087ab9 */ /* 0x000fe20000000a00 */
[----:B------:R-:W-:Y:S02]  /*1aba0*/  IMAD.X R20, RZ, RZ, R21, P0 ;  /* 0x000000ffff147224 */ /* 0x000fe400000e0615 */
[----:B------:R-:W-:Y:S02]  /*1abb0*/  VIADD R0, R41, 0x20 ;  /* 0x0000002029007836 */ /* 0x000fe40000000000 */
[----:B------:R-:W-:-:S02]  /*1abc0*/  IMAD R20, R20, UR4, RZ ;  /* 0x0000000414147c24 */ /* 0x000fc4000f8e02ff */
[C---:B------:R-:W-:Y:S01]  /*1abd0*/  IMAD.WIDE.U32 R2, R5.reuse, UR4, R2 ;  /* 0x0000000405027c25 */ /* 0x040fe2000f8e0002 */
[----:B------:R-:W-:Y:S02]  /*1abe0*/  ULDC UR4, c[0x0][0xa8c] ;  /* 0x0002a30000047ab9 */ /* 0x000fe40000000800 */
[----:B------:R-:W-:Y:S01]  /*1abf0*/  ISETP.GE.AND P2, PT, R0, UR4, PT ;  /* 0x0000000400007c0c */ /* 0x000fe2000bf46270 */
[----:B------:R-:W-:Y:S01]  /*1ac00*/  IMAD R5, R5, UR5, R20 ;  /* 0x0000000505057c24 */ /* 0x000fe2000f8e0214 */
[----:B------:R-:W-:Y:S01]  /*1ac10*/  LEA R4, P0, R2, UR6, 0x1 ;  /* 0x0000000602047c11 */ /* 0x000fe2000f8008ff */
[C---:B------:R-:W-:Y:S01]  /*1ac20*/  VIADD R0, R41.reuse, 0x40 ;  /* 0x0000004029007836 */ /* 0x040fe20000000000 */
[----:B------:R-:W-:Y:S01]  /*1ac30*/  ISETP.GE.AND P1, PT, R41, UR4, PT ;  /* 0x0000000429007c0c */ /* 0x000fe2000bf26270 */
        /* <DEDUP_REMOVED lines=9> */
.L_x_10258:
[----:B------:R-:W0:Y:S01]  /*1acd0*/  S2R R0, SR_TID.X ;  /* 0x0000000000007919 */ /* 0x000e220000002100 */
[----:B------:R-:W-:Y:S01]  /*1ace0*/  ULDC.64 UR4, c[0x0][0xbd8] ;  /* 0x0002f60000047ab9 */ /* 0x000fe20000000a00 */
[----:B------:R-:W-:Y:S01]  /*1acf0*/  IMAD.MOV.U32 R7, RZ, RZ, RZ ;  /* 0x000000ffff077224 */ /* 0x000fe200078e00ff */
[----:B------:R-:W-:Y:S01]  /*1ad00*/  ISETP.NE.U32.AND P0, PT, RZ, UR4, PT ;  /* 0x00000004ff007c0c */ /* 0x000fe2000bf05070 */
[----:B------:R-:W-:Y:S01]  /*1ad10*/  ULDC.64 UR6, c[0x0][0x208] ;  /* 0x0000820000067ab9 */ /* 0x000fe20000000a00 */
        /* <DEDUP_REMOVED lines=9> */
[----:B0-----:R-:W-:-:S02]  /*1adb0*/  VIADD R4, R0, 0xffffff80 ;  /* 0xffffff8000047836 */ /* 0x001fc40000000000 */
[----:B------:R-:W-:Y:S01]  /*1adc0*/  @P1 IADD3.X R47, R27, UR5, RZ, P2, !PT ;  /* 0x000000051b2f1c10 */ /* 0x000fe200097fe4ff */
[----:B------:R-:W-:Y:S02]  /*1add0*/  IMAD.U32 R0, RZ, RZ, UR4 ;  /* 0x00000004ff007e24 */ /* 0x000fe4000f8e00ff */
[----:B------:R-:W-:-:S04]  /*1ade0*/  ISETP.GT.AND P2, PT, R4, 0xbf, PT ;  /* 0x000000bf0400780c */ /* 0x000fc80003f44270 */
[----:B------:R1:W5:Y:S01]  /*1adf0*/  @P1 LDG.E R0, desc[UR6][R46.64] ;  /* 0x000000062e001981 */ /* 0x000362000c1e1900 */
[----:B------:R-:W-:Y:S08]  /*1ae00*/  @P1 BRA `(.L_x_10263) ;  /* 0x0000000000141947 */ /* 0x000ff00003800000 */
[----:B------:R-:W-:Y:S05]  /*1ae10*/  @!P0 BRA `(.L_x_10263) ;  /* 0x0000000000108947 */ /* 0x000fea0003800000 */
[----:B------:R-:W-:Y:S02]  /*1ae20*/  ULDC.64 UR4, c[0x0][0x208] ;  /* 0x0000820000047ab9 */ /* 0x000fe40000000a00 */
[----:B------:R-:W2:Y:S04]  /*1ae30*/  LDG.E R5, desc[UR4][R2.64] ;  /* 0x0000000402057981 */ /* 0x000ea8000c1e1900 */
[----:B-----5:R-:W2:Y:S02]  /*1ae40*/  LDG.E R0, desc[UR4][R2.64+0x4] ;  /* 0x0000040402007981 */ /* 0x020ea4000c1e1900 */
[----:B--2---:R-:W-:-:S07]  /*1ae50*/  IMAD.IADD R0, R0, 0x1, -R5 ;  /* 0x0000000100007824 */ /* 0x004fce00078e0a05 */
.L_x_10263:
[----:B------:R-:W2:Y:S04]  /*1ae60*/  LDL R13, [R1+0x78] ;  /* 0x00007800010d7983 */ /* 0x000ea80000100800 */
[----:B------:R-:W3:Y:S04]  /*1ae70*/  LDL R10, [R1+0x58] ;  /* 0x00005800010a7983 */ /* 0x000ee80000100800 */
[----:B------:R0:W5:Y:S01]  /*1ae80*/  LDL R12, [R1+0x80] ;  /* 0x00008000010c7983 */ /* 0x0001620000100800 */
[----:B------:R-:W-:Y:S01]  /*1ae90*/  BSSY B1, `(.L_x_10264) ;  /* 0x000001e000017945 */ /* 0x000fe20003800000 */
[----:B------:R-:W-:-:S02]  /*1aea0*/  SEL R11, R62, RZ, !P0 ;  /* 0x000000ff3e0b7207 */ /* 0x000fc40004000000 */
[----:B------:R-:W-:Y:S02]  /*1aeb0*/  SEL R26, R26, RZ, !P0 ;  /* 0x000000ff1a1a7207 */ /* 0x000fe40004000000 */
[----:B-----5:R-:W-:Y:S02]  /*1aec0*/  SHF.R.S32.HI R6, RZ, 0x1f, R7 ;  /* 0x0000001fff067819 */ /* 0x020fe40000011407 */
[----:B--2---:R-:W-:Y:S02]  /*1aed0*/  SHF.R.S32.HI R8, RZ, 0x1f, R13 ;  /* 0x0000001fff087819 */ /* 0x004fe4000001140d */
[----:B---3--:R-:W-:Y:S01]  /*1aee0*/  SHF.R.S32.HI R9, RZ, 0x1f, R10 ;  /* 0x0000001fff097819 */ /* 0x008fe2000001140a */
[----:B0-----:R-:W-:Y:S06]  /*1aef0*/  @P2 BRA `(.L_x_10265) ;  /* 0x00000000005c2947 */ /* 0x001fec0003800000 */
[----:B-1----:R-:W0:Y:S02]  /*1af00*/  S2R R2, SR_TID.X ;  /* 0x0000000000027919 */ /* 0x002e240000002100 */
[----:B0-----:R-:W-:-:S04]  /*1af10*/  IMAD R2, R12, 0xc0, R2 ;  /* 0x000000c00c027824 */ /* 0x001fc800078e0202 */
[----:B------:R-:W-:-:S05]  /*1af20*/  VIADD R3, R2, 0xffffff80 ;  /* 0xffffff8002037836 */ /* 0x000fca0000000000 */
[----:B------:R-:W-:-:S13]  /*1af30*/  ISETP.GE.AND P0, PT, R3, R0, PT ;  /* 0x000000000300720c */ /* 0x000fda0003f06270 */
[----:B------:R-:W-:Y:S05]  /*1af40*/  @P0 BRA `(.L_x_10265) ;  /* 0x0000000000480947 */ /* 0x000fea0003800000 */
[C---:B------:R-:W-:Y:S01]  /*1af50*/  IADD3 R2, P0, R3.reuse, R7, RZ ;  /* 0x0000000703027210 */ /* 0x040fe20007f1e0ff */
        /* <DEDUP_REMOVED lines=17> */
.L_x_10265:
[----:B------:R-:W-:Y:S05]  /*1b070*/  BSYNC B1 ;  /* 0x0000000000017941 */ /* 0x000fea0003800000 */
.L_x_10264:
[----:B------:R-:W2:Y:S01]  /*1b080*/  LDL.64 R14, [R1+0x70] ;  /* 0x00007000010e7983 */ /* 0x000ea20000100a00 */
[----:B------:R-:W-:Y:S01]  /*1b090*/  ULDC.64 UR4, c[0x0][0xaa0] ;  /* 0x0002a80000047ab9 */ /* 0x000fe20000000a00 */
[----:B-1----:R-:W-:Y:S01]  /*1b0a0*/  IMAD.MOV.U32 R2, RZ, RZ, R10 ;  /* 0x000000ffff027224 */ /* 0x002fe200078e000a */
[----:B------:R-:W-:Y:S01]  /*1b0b0*/  BSSY B1, `(.L_x_10266) ;  /* 0x000002c000017945 */ /* 0x000fe20003800000 */
[----:B0-----:R-:W-:Y:S02]  /*1b0c0*/  IMAD.MOV.U32 R3, RZ, RZ, R9 ;  /* 0x000000ffff037224 */ /* 0x001fe400078e0009 */
        /* <DEDUP_REMOVED lines=42> */
.L_x_10267:
[----:B------:R-:W-:Y:S05]  /*1b370*/  BSYNC B1 ;  /* 0x0000000000017941 */ /* 0x000fea0003800000 */
.L_x_10266:
        /* <DEDUP_REMOVED lines=23> */
.L_x_10262:
[----:B------:R-:W-:Y:S05]  /*1b4f0*/  BSYNC B0 ;  /* 0x0000000000007941 */ /* 0x000fea0003800000 */
.L_x_10257:
[----:B------:R-:W4:Y:S01]  /*1b500*/  LDL R0, [R1+0x4c] ;  /* 0x00004c0001007983 */ /* 0x000f220000100800 */
[----:B------:R-:W-:Y:S02]  /*1b510*/  ULDC UR4, c[0x0][0xc14] ;  /* 0x0003050000047ab9 */ /* 0x000fe40000000800 */
[----:B----4-:R-:W-:-:S13]  /*1b520*/  ISETP.GE.AND P0, PT, R0, UR4, PT ;  /* 0x0000000400007c0c */ /* 0x010fda000bf06270 */
[----:B------:R-:W-:Y:S05]  /*1b530*/  @!P0 BRA `(.L_x_10268) ;  /* 0xfffffe5c00788947 */ /* 0x000fea000383ffff */
[----:B------:R-:W-:Y:S05]  /*1b540*/  BRA `(.L_x_10116) ;  /* 0x0000005c00547947 */ /* 0x000fea0003800000 */
.L_x_10114:
[----:B------:R-:W-:-:S08]  /*1b550*/  NOP ;  /* 0x0000000000007918 */ /* 0x000fd00000000000 */
[----:B------:R-:W0:-:S00]  /*1b560*/  USETMAXREG.DEALLOC.CTAPOOL 0x20 ;  /* 0x00000020000079c8 */ /* 0x000e0000080e0500 */
        /* <DEDUP_REMOVED lines=40> */
[----:B-1----:R-:W-:-:S05]  /*1b7f0*/  SEL R2, R2, RZ, P0 ;  /* 0x000000ff02027207 */ /* 0x002fca0000000000 */
[----:B------:R-:W-:-:S05]  /*1b800*/  IMAD.IADD R2, R3, 0x1, R2 ;  /* 0x0000000103027824 */ /* 0x000fca00078e0202 */
        /* <DEDUP_REMOVED lines=9> */
[----:B------:R2:W-:Y:S01]  /*1b8a0*/  STL [R1], R7 ;  /* 0x0000000701007387 */ /* 0x0005e20000100800 */
[----:B-1----:R-:W-:-:S05]  /*1b8b0*/  IMAD R4, R4, UR4, RZ ;  /* 0x0000000404047c24 */ /* 0x002fca000f8e02ff */
[----:B0-----:R-:W-:Y:S01]  /*1b8c0*/  ISETP.GT.AND P0, PT, R4, UR6, PT ;  /* 0x0000000604007c0c */ /* 0x001fe2000bf04270 */
[----:B------:R-:W-:Y:S02]  /*1b8d0*/  IMAD.MOV.U32 R6, RZ, RZ, RZ ;  /* 0x000000ffff067224 */ /* 0x000fe400078e00ff */
[----:B------:R-:W-:-:S10]  /*1b8e0*/  IMAD.MOV.U32 R3, RZ, RZ, R4 ;  /* 0x000000ffff037224 */ /* 0x000fd400078e0004 */
[----:B--2---:R-:W-:Y:S05]  /*1b8f0*/  @P0 BRA `(.L_x_10269) ;  /* 0x0000000000b80947 */ /* 0x004fea0003800000 */
[----:B------:R-:W-:Y:S01]  /*1b900*/  IMAD.MOV.U32 R4, RZ, RZ, R3 ;  /* 0x000000ffff047224 */ /* 0x000fe200078e0003 */
[----:B------:R-:W-:Y:S01]  /*1b910*/  ULDC UR5, c[0x0][0xc14] ;  /* 0x0003050000057ab9 */ /* 0x000fe20000000800 */
[----:B------:R-:W-:Y:S01]  /*1b920*/  IMAD.MOV.U32 R6, RZ, RZ, RZ ;  /* 0x000000ffff067224 */ /* 0x000fe200078e00ff */
[----:B------:R-:W-:Y:S01]  /*1b930*/  ULDC UR7, c[0x0][0xc14] ;  /* 0x0003050000077ab9 */ /* 0x000fe20000000800 */
[----:B------:R-:W-:-:S05]  /*1b940*/  ULDC UR4, c[0x0][0xc10] ;  /* 0x0003040000047ab9 */ /* 0x000fca0000000800 */
.L_x_10273:
        /* <DEDUP_REMOVED lines=10> */
[----:B------:R-:W0:Y:S01]  /*1b9f0*/  LDC.64 R2, c[0x0][0xc58] ;  /* 0x00031600ff027b82 */ /* 0x000e220000000a00 */
[----:B------:R-:W-:Y:S01]  /*1ba00*/  ULDC.64 UR8, c[0x0][0x208] ;  /* 0x0000820000087ab9 */ /* 0x000fe20000000a00 */
[----:B0-----:R-:W-:-:S05]  /*1ba10*/  IMAD.WIDE R2, R5, 0x4, R2 ;  /* 0x0000000405027825 */ /* 0x001fca00078e0202 */
[----:B------:R0:W5:Y:S02]  /*1ba20*/  LDG.E R0, desc[UR8][R2.64] ;  /* 0x0000000802007981 */ /* 0x000164000c1e1900 */
.L_x_10272:
[----:B------:R-:W-:Y:S05]  /*1ba30*/  BSYNC B0 ;  /* 0x0000000000007941 */ /* 0x000fea0003800000 */
.L_x_10271:
        /* <DEDUP_REMOVED lines=26> */
.L_x_10269:
        /* <DEDUP_REMOVED lines=21> */
.L_x_10274:
        /* <DEDUP_REMOVED lines=59> */
.L_x_10270:
[----:B------:R-:W-:Y:S02]  /*1c0e0*/  IMAD.MOV.U32 R17, RZ, RZ, RZ ;  /* 0x000000ffff117224 */ /* 0x000fe400078e00ff */
[----:B------:R-:W-:Y:S02]  /*1c0f0*/  IMAD.U32 R16, RZ, RZ, UR6 ;  /* 0x00000006ff107e24 */ /* 0x000fe4000f8e00ff */
[----:B------:R-:W-:-:S07]  /*1c100*/  IMAD.MOV.U32 R18, RZ, RZ, RZ ;  /* 0x000000ffff127224 */ /* 0x000fce00078e00ff */
.L_x_10275:
        /* <DEDUP_REMOVED lines=15> */
[----:B------:R-:W1:Y:S01]  /*1c200*/  S2R R4, SR_TID.X ;  /* 0x0000000000047919 */ /* 0x000e620000002100 */
        /* <DEDUP_REMOVED lines=10> */
[----:B------:R-:W-:Y:S01]  /*1c2b0*/  ULOP3.LUT UR37, UR60, 0x2, URZ, 0xfc, !UPT ;  /* 0x000000023c257892 */ /* 0x000fe2000f8efc3f */
[----:B-1----:R-:W-:-:S04]  /*1c2c0*/  LOP3.LUT R4, R4, 0x7f, RZ, 0xc0, !PT ;  /* 0x0000007f04047812 */ /* 0x002fc800078ec0ff */
[C---:B------:R-:W-:Y:S02]  /*1c2d0*/  ISETP.NE.AND P2, PT, R4.reuse, RZ, PT ;  /* 0x000000ff0400720c */ /* 0x040fe40003f45270 */
[----:B------:R-:W-:-:S11]  /*1c2e0*/  ISETP.NE.OR P0, PT, R4, RZ, !P1 ;  /* 0x000000ff0400720c */ /* 0x000fd60004f05670 */
[----:B------:R-:W-:-:S04]  /*1c2f0*/  @P2 LOP3.LUT R2, R2, 0x2, RZ, 0xfc, !PT ;  /* 0x0000000202022812 */ /* 0x000fc800078efcff */
[----:B------:R-:W-:-:S05]  /*1c300*/  @P0 LOP3.LUT R2, R2, 0x40, RZ, 0xfc, !PT ;  /* 0x0000004002020812 */ /* 0x000fca00078efcff */
[----:B------:R0:W-:Y:S02]  /*1c310*/  STL [R1], R2 ;  /* 0x0000000201007387 */ /* 0x0001e40000100800 */
.L_x_10366:
[----:B01----:R-:W0:Y:S01]  /*1c320*/  LDC.64 R2, c[0x0][0xc60] ;  /* 0x00031800ff027b82 */ /* 0x003e220000000a00 */
[----:B------:R-:W-:Y:S01]  /*1c330*/  ULDC.64 UR4, c[0x0][0x208] ;  /* 0x0000820000047ab9 */ /* 0x000fe20000000a00 */
[----:B0-----:R-:W-:-:S05]  /*1c340*/  IMAD.WIDE R2, R19, 0x4, R2 ;  /* 0x0000000413027825 */ /* 0x001fca00078e0202 */
[----:B------:R-:W2:Y:S01]  /*1c350*/  LDG.E R29, desc[UR4][R2.64] ;  /* 0x00000004021d7981 */ /* 0x000ea2000c1e1900 */
[----:B------:R-:W-:Y:S05]  /*1c360*/  YIELD ;  /* 0x0000000000007946 */ /* 0x000fea0003800000 */
[----:B------:R-:W-:Y:S01]  /*1c370*/  ULDC.64 UR4, c[0x0][0xa28] ;  /* 0x00028a0000047ab9 */ /* 0x000fe20000000a00 */
[----:B------:R-:W-:Y:S01]  /*1c380*/  ULDC.64 UR6, c[0x0][0x208] ;  /* 0x0000820000067ab9 */ /* 0x000fe20000000a00 */
[----:B------:R-:W-:Y:S01]  /*1c390*/  ISETP.NE.U32.AND P1, PT, RZ, UR4, PT ;  /* 0x00000004ff007c0c */ /* 0x000fe2000bf25070 */
[----:B------:R-:W-:Y:S01]  /*1c3a0*/  IMAD.MOV.U32 R10, RZ, RZ, RZ ;  /* 0x000000ffff0a7224 */ /* 0x000fe200078e00ff */
[----:B------:R-:W-:Y:S01]  /*1c3b0*/  ULDC.64 UR8, c[0x0][0xa08] ;  /* 0x0002820000087ab9 */ /* 0x000fe20000000a00 */
[----:B------:R-:W-:Y:S01]  /*1c3c0*/  ULDC.64 UR10, c[0x0][0xa10] ;  /* 0x00028400000a7ab9 */ /* 0x000fe20000000a00 */
[----:B------:R-:W-:-:S02]  /*1c3d0*/  ISETP.NE.AND.EX P1, PT, RZ, UR5, PT, P1 ;  /* 0x00000005ff007c0c */ /* 0x000fc4000bf25310 */
[----:B--2---:R-:W-:Y:S01]  /*1c3e0*/  SHF.R.S32.HI R0, RZ, 0x1f, R29 ;  /* 0x0000001fff007819 */ /* 0x004fe2000001141d */
[----:B------:R-:W-:-:S10]  /*1c3f0*/  IMAD.SHL.U32 R14, R29, 0x4, RZ ;  /* 0x000000041d0e7824 */ /* 0x000fd400078e00ff */
[C---:B------:R-:W-:Y:S02]  /*1c400*/  @P1 LEA R2, P0, R29.reuse, UR4, 0x2 ;  /* 0x000000041d021c11 */ /* 0x040fe4000f8010ff */
[C-C-:B------:R-:W-:Y:S02]  /*1c410*/  SHF.L.U64.HI R12, R29.reuse, 0x2, R0.reuse ;  /* 0x000000021d0c7819 */ /* 0x140fe40000010200 */
[----:B------:R-:W-:Y:S01]  /*1c420*/  @P1 LEA.HI.X R3, R29, UR5, R0, 0x2, P0 ;  /* 0x000000051d031c11 */ /* 0x000fe200080f1400 */
[----:B------:R-:W-:Y:S01]  /*1c430*/  ULDC.64 UR4, c[0x0][0xa18] ;  /* 0x0002860000047ab9 */ /* 0x000fe20000000a00 */
[----:B------:R-:W-:Y:S01]  /*1c440*/  IMAD.MOV.U32 R0, RZ, RZ, RZ ;  /* 0x000000ffff007224 */ /* 0x000fe200078e00ff */
[----:B------:R-:W-:Y:S01]  /*1c450*/  ISETP.NE.U32.AND P0, PT, RZ, UR4, PT ;  /* 0x00000004ff007c0c */ /* 0x000fe2000bf05070 */
[----:B------:R-:W-:Y:S03]  /*1c460*/  STL [R1+0x8], R14 ;  /* 0x0000080e01007387 */ /* 0x000fe60000100800 */
[----:B------:R-:W-:Y:S01]  /*1c470*/  ISETP.NE.AND.EX P0, PT, RZ, UR5, PT, P0 ;  /* 0x00000005ff007c0c */ /* 0x000fe2000bf05300 */
[----:B------:R0:W5:Y:S04]  /*1c480*/  @P1 LDG.E R0, desc[UR6][R2.64] ;  /* 0x0000000602001981 */ /* 0x000168000c1e1900 */
[----:B------:R-:W-:Y:S08]  /*1c490*/  STL [R1+0xc], R12 ;  /* 0x00000c0c01007387 */ /* 0x000ff00000100800 */
[----:B------:R-:W-:-:S04]  /*1c4a0*/  @P0 IADD3 R8, P2, R14, UR4, RZ ;  /* 0x000000040e080c10 */ /* 0x000fc8000ff5e0ff */
[----:B------:R-:W-:Y:S01]  /*1c4b0*/  @P0 IADD3.X R9, R12, UR5, RZ, P2, !PT ;  /* 0x000000050c090c10 */ /* 0x000fe200097fe4ff */
[----:B------:R-:W-:Y:S02]  /*1c4c0*/  ULDC.64 UR4, c[0x0][0xa00] ;  /* 0x0002800000047ab9 */ /* 0x000fe40000000a00 */
[----:B------:R-:W-:-:S04]  /*1c4d0*/  ISETP.NE.U32.AND P2, PT, RZ, UR4, PT ;  /* 0x00000004ff007c0c */ /* 0x000fc8000bf45070 */
[----:B------:R-:W-:Y:S02]  /*1c4e0*/  ISETP.NE.AND.EX P2, PT, RZ, UR5, PT, P2 ;  /* 0x00000005ff007c0c */ /* 0x000fe4000bf45320 */
[----:B0-----:R-:W-:-:S04]  /*1c4f0*/  IADD3 R2, P1, R14, UR4, RZ ;  /* 0x000000040e027c10 */ /* 0x001fc8000ff3e0ff */
[----:B------:R-:W-:-:S07]  /*1c500*/  IADD3.X R3, R12, UR5, RZ, P1, !PT ;  /* 0x000000050c037c10 */ /* 0x000fce0008ffe4ff */
[----:B------:R-:W2:Y:S01]  /*1c510*/  @P2 LDG.E R10, desc[UR6][R2.64] ;  /* 0x00000006020a2981 */ /* 0x000ea2000c1e1900 */
[----:B------:R-:W-:Y:S01]  /*1c520*/  ULDC UR4, c[0x0][0x288] ;  /* 0x0000a20000047ab9 */ /* 0x000fe20000000800 */
[----:B------:R-:W-:-:S04]  /*1c530*/  IADD3 R6, P1, R14, UR8, RZ ;  /* 0x000000080e067c10 */ /* 0x000fc8000ff3e0ff */
[----:B------:R-:W-:Y:S02]  /*1c540*/  IADD3.X R7, R12, UR9, RZ, P1, !PT ;  /* 0x000000090c077c10 */ /* 0x000fe40008ffe4ff */
[----:B------:R-:W-:-:S04]  /*1c550*/  IADD3 R4, P1, R14, UR10, RZ ;  /* 0x0000000a0e047c10 */ /* 0x000fc8000ff3e0ff */
[----:B------:R-:W-:Y:S02]  /*1c560*/  IADD3.X R5, R12, UR11, RZ, P1, !PT ;  /* 0x0000000b0c057c10 */ /* 0x000fe40008ffe4ff */
[----:B------:R-:W-:-:S04]  /*1c570*/  ISETP.NE.U32.AND P1, PT, RZ, UR8, PT ;  /* 0x00000008ff007c0c */ /* 0x000fc8000bf25070 */
        /* <DEDUP_REMOVED lines=13> */
[----:B------:R-:W-:Y:S02]  /*1c650*/  ULDC UR6, c[0x0][0x338] ;  /* 0x0000ce0000067ab9 */ /* 0x000fe40000000800 */
[----:B0-----:R-:W-:-:S03]  /*1c660*/  IMAD.U32 R9, RZ, RZ, UR6 ;  /* 0x00000006ff097e24 */ /* 0x001fc6000f8e00ff */
[----:B------:R-:W-:Y:S01]  /*1c670*/  IMAD.U32 R11, RZ, RZ, UR4 ;  /* 0x00000004ff0b7e24 */ /* 0x000fe2000f8e00ff */
[----:B------:R-:W-:Y:S06]  /*1c680*/  @P0 BRA `(.L_x_10277) ;  /* 0x0000000000140947 */ /* 0x000fec0003800000 */
[----:B------:R-:W-:Y:S05]  /*1c690*/  @!P2 BRA `(.L_x_10277) ;  /* 0x000000000010a947 */ /* 0x000fea0003800000 */
[----:B------:R-:W-:Y:S02]  /*1c6a0*/  ULDC.64 UR4, c[0x0][0x208] ;  /* 0x0000820000047ab9 */ /* 0x000fe40000000a00 */
[----:B------:R-:W2:Y:S04]  /*1c6b0*/  LDG.E R13, desc[UR4][R2.64] ;  /* 0x00000004020d7981 */ /* 0x000ea8000c1e1900 */
[----:B-----5:R-:W2:Y:S02]  /*1c6c0*/  LDG.E R10, desc[UR4][R2.64+0x4] ;  /* 0x00000404020a7981 */ /* 0x020ea4000c1e1900 */
[----:B--2---:R-:W-:-:S07]  /*1c6d0*/  IMAD.IADD R10, R10, 0x1, -R13 ;  /* 0x000000010a0a7824 */ /* 0x004fce00078e0a0d */
.L_x_10277:
[----:B------:R-:W-:Y:S01]  /*1c6e0*/  IMAD.MOV.U32 R23, RZ, RZ, RZ ;  /* 0x000000ffff177224 */ /* 0x000fe200078e00ff */
[----:B------:R-:W-:-:S05]  /*1c6f0*/  ULDC.64 UR4, c[0x0][0x208] ;  /* 0x0000820000047ab9 */ /* 0x000fca0000000a00 */
[----:B------:R-:W2:Y:S01]  /*1c700*/  @P3 LDG.E R23, desc[UR4][R6.64] ;  /* 0x0000000406173981 */ /* 0x000ea2000c1e1900 */
[----:B------:R-:W-:-:S06]  /*1c710*/  IMAD.MOV.U32 R8, RZ, RZ, RZ ;  /* 0x000000ffff087224 */ /* 0x000fcc00078e00ff */
[----:B------:R0:W5:Y:S01]  /*1c720*/  @P1 LDG.E R8, desc[UR4][R4.64] ;  /* 0x0000000404081981 */ /* 0x000162000c1e1900 */
[----:B------:R-:W-:Y:S02]  /*1c730*/  ULDC.64 UR4, c[0x0][0xa20] ;  /* 0x0002880000047ab9 */ /* 0x000fe40000000a00 */
[----:B------:R-:W-:-:S04]  /*1c740*/  ISETP.NE.U32.AND P0, PT, RZ, UR4, PT ;  /* 0x00000004ff007c0c */ /* 0x000fc8000bf05070 */
[----:B------:R-:W-:Y:S01]  /*1c750*/  ISETP.NE.AND.EX P0, PT, RZ, UR5, PT, P0 ;  /* 0x00000005ff007c0c */ /* 0x000fe2000bf05300 */
[----:B--2--5:R-:W-:-:S12]  /*1c760*/  IMAD.IADD R23, R23, 0x1, R0 ;  /* 0x0000000117177824 */ /* 0x024fd800078e0200 */
[----:B0-----:R-:W-:Y:S05]  /*1c770*/  @!P0 BRA `(.L_x_10278) ;  /* 0x0000000000148947 */ /* 0x001fea0003800000 */
[----:B------:R-:W-:Y:S01]  /*1c780*/  IADD3 R2, P0, R14, UR4, RZ ;  /* 0x000000040e027c10 */ /* 0x000fe2000ff1e0ff */
[----:B------:R-:W-:-:S03]  /*1c790*/  ULDC.64 UR6, c[0x0][0x208] ;  /* 0x0000820000067ab9 */ /* 0x000fc60000000a00 */
[----:B------:R-:W-:-:S05]  /*1c7a0*/  IADD3.X R3, R12, UR5, RZ, P0, !PT ;  /* 0x000000050c037c10 */ /* 0x000fca00087fe4ff */
[----:B------:R0:W5:Y:S01]  /*1c7b0*/  LDG.E R11, desc[UR6][R2.64] ;  /* 0x00000006020b7981 */ /* 0x000162000c1e1900 */
[----:B------:R-:W-:Y:S05]  /*1c7c0*/  BRA `(.L_x_10279) ;  /* 0x0000000000147947 */ /* 0x000fea0003800000 */
.L_x_10278:
[----:B------:R-:W-:Y:S05]  /*1c7d0*/  @!P3 BRA `(.L_x_10279) ;  /* 0x000000000010b947 */ /* 0x000fea0003800000 */
[----:B------:R-:W-:Y:S02]  /*1c7e0*/  ULDC.64 UR4, c[0x0][0x208] ;  /* 0x0000820000047ab9 */ /* 0x000fe40000000a00 */
[----:B------:R-:W2:Y:S04]  /*1c7f0*/  LDG.E R2, desc[UR4][R6.64] ;  /* 0x0000000406027981 */ /* 0x000ea8000c1e1900 */
[----:B------:R-:W2:Y:S02]  /*1c800*/  LDG.E R11, desc[UR4][R6.64+0x4] ;  /* 0x00000404060b7981 */ /* 0x000ea4000c1e1900 */
[----:B--2---:R-:W-:-:S07]  /*1c810*/  IMAD.IADD R11, R11, 0x1, -R2 ;  /* 0x000000010b0b7824 */ /* 0x004fce00078e0a02 */
.L_x_10279:
[----:B------:R-:W-:Y:S02]  /*1c820*/  ULDC.64 UR4, c[0x0][0x208] ;  /* 0x0000820000047ab9 */ /* 0x000fe40000000a00 */
[----:B0-----:R-:W2:Y:S04]  /*1c830*/  @P1 LDG.E R3, desc[UR4][R4.64] ;  /* 0x0000000404031981 */ /* 0x001ea8000c1e1900 */
[----:B------:R-:W2:Y:S01]  /*1c840*/  @P1 LDG.E R2, desc[UR4][R4.64+0x4] ;  /* 0x0000040404021981 */ /* 0x000ea2000c1e1900 */
[----:B-----5:R-:W-:Y:S01]  /*1c850*/  IMAD.IADD R0, R11, 0x1, -R0 ;  /* 0x000000010b007824 */ /* 0x020fe200078e0a00 */
[----:B------:R-:W-:Y:S01]  /*1c860*/  BSSY B0, `(.L_x_10280) ;  /* 0x00000de000007945 */ /* 0x000fe20003800000 */
[----:B------:R-:W-:Y:S01]  /*1c870*/  PLOP3.LUT P2, PT, PT, PT, PT, 0x80, 0x0 ;  /* 0x000000000000781c */ /* 0x000fe20003f4f070 */
[----:B--2---:R-:W-:-:S02]  /*1c880*/  @P1 IMAD.IADD R9, R2, 0x1, -R3 ;  /* 0x0000000102091824 */ /* 0x004fc400078e0a03 */
[----:B------:R-:W-:Y:S02]  /*1c890*/  IMAD R3, R17, 0xc0, RZ ;  /* 0x000000c011037824 */ /* 0x000fe400078e02ff */
[----:B------:R-:W-:-:S03]  /*1c8a0*/  IMAD.IADD R2, R0, 0x1, R9 ;  /* 0x0000000100027824 */ /* 0x000fc600078e0209 */
        /* <DEDUP_REMOVED lines=9> */
[----:B------:R-:W-:-:S05]  /*1c940*/  VIMNMX R6, R2, R7, PT ;  /* 0x0000000702067248 */ /* 0x000fca0003fe0100 */
[--C-:B------:R-:W-:Y:S01]  /*1c950*/  IMAD R2, R6, 0x90, -R0.reuse ;  /* 0x0000009006027824 */ /* 0x100fe200078e0a00 */
[----:B------:R0:W-:Y:S01]  /*1c960*/  STL [R1+0x4], R6 ;  /* 0x0000040601007387 */ /* 0x0001e20000100800 */
[----:B------:R-:W-:-:S03]  /*1c970*/  IMAD.MOV R0, RZ, RZ, -R0 ;  /* 0x000000ffff007224 */ /* 0x000fc600078e0a00 */
[----:B------:R-:W-:Y:S02]  /*1c980*/  VIMNMX R9, R2, R9, PT ;  /* 0x0000000902097248 */ /* 0x000fe40003fe0100 */
[----:B------:R-:W-:-:S04]  /*1c990*/  VIMNMX R2, RZ, R0, !PT ;  /* 0x00000000ff027248 */ /* 0x000fc80007fe0100 */
[----:B------:R-:W-:Y:S01]  /*1c9a0*/  ISETP.GT.AND P0, PT, R9, R2, PT ;  /* 0x000000020900720c */ /* 0x000fe20003f04270 */
[----:B------:R-:W-:-:S05]  /*1c9b0*/  IMAD.WIDE.U32 R2, R2, 0x38e38e39, RZ ;  /* 0x38e38e3902027825 */ /* 0x000fca00078e00ff */
[----:B------:R-:W-:-:S05]  /*1c9c0*/  SHF.R.U32.HI R2, RZ, 0x5, R3 ;  /* 0x00000005ff027819 */ /* 0x000fca0000011603 */
[----:B------:R-:W-:Y:S02]  /*1c9d0*/  IMAD.MOV.U32 R3, RZ, RZ, R2 ;  /* 0x000000ffff037224 */ /* 0x000fe400078e0002 */
[----:B------:R-:W-:-:S04]  /*1c9e0*/  @P0 VIADD R0, R9, 0x8f ;  /* 0x0000008f09000836 */ /* 0x000fc80000000000 */
[----:B------:R-:W-:-:S05]  /*1c9f0*/  @P0 IMAD.HI R0, R0, 0x38e38e39, RZ ;  /* 0x38e38e3900000827 */ /* 0x000fca00078e02ff */
[----:B------:R-:W-:-:S04]  /*1ca00*/  @P0 SHF.R.U32.HI R5, RZ, 0x1f, R0 ;  /* 0x0000001fff050819 */ /* 0x000fc80000011600 */
        /* <DEDUP_REMOVED lines=13> */
.L_x_10412:
[----:B------:R-:W-:-:S03]  /*1cae0*/  UMOV UR4, 0xffffffff ;  /* 0xffffffff00047882 */ /* 0x000fc60000000000 */
[----:B------:R-:W-:Y:S05]  /*1caf0*/  BRA.DIV UR4, `(.L_x_10283) ;  /* 0x0000005204747947 */ /* 0x000fea000b800000 */
[----:B------:R-:W-:-:S13]  /*1cb00*/  ELECT P6, URZ, PT ;  /* 0x00000000003f782f */ /* 0x000fda00038c0000 */
.L_x_10415:
[----:B------:R-:W2:Y:S01]  /*1cb10*/  LDL R5, [R1+0x10] ;  /* 0x0000100001057983 */ /* 0x000ea20000100800 */
[----:B------:R-:W-:Y:S01]  /*1cb20*/  BSSY B1, `(.L_x_10284) ;  /* 0x000000b000017945 */ /* 0x000fe20003800000 */
[----:B------:R-:W0:Y:S01]  /*1cb30*/  S2R R6, SR_CgaCtaId ;  /* 0x0000000000067919 */ /* 0x000e220000008800 */
[----:B--2---:R-:W-:-:S05]  /*1cb40*/  VIADD R5, R5, 0x1 ;  /* 0x0000000105057836 */ /* 0x004fca0000000000 */
[----:B------:R-:W-:-:S04]  /*1cb50*/  LEA.HI R7, R5, R5, RZ, 0x1 ;  /* 0x0000000505077211 */ /* 0x000fc800078f08ff */
[----:B------:R-:W-:Y:S02]  /*1cb60*/  LOP3.LUT R10, R7, 0xfffffffe, RZ, 0xc0, !PT ;  /* 0xfffffffe070a7812 */ /* 0x000fe400078ec0ff */
[----:B------:R-:W-:-:S03]  /*1cb70*/  MOV R7, 0x400 ;  /* 0x0000040000077802 */ /* 0x000fc60000000f00 */
[----:B------:R-:W-:Y:S01]  /*1cb80*/  IMAD.IADD R5, R5, 0x1, -R10 ;  /* 0x0000000105057824 */ /* 0x000fe200078e0a0a */
[----:B0-----:R-:W-:-:S04]  /*1cb90*/  LEA R6, R6, R7, 0x18 ;  /* 0x0000000706067211 */ /* 0x001fc800078ec0ff */
[----:B------:R-:W-:-:S04]  /*1cba0*/  SHF.L.U32 R5, R5, 0x1f, RZ ;  /* 0x0000001f05057819 */ /* 0x000fc800000006ff */
[----:B------:R-:W0:Y:S02]  /*1cbb0*/  SYNCS.PHASECHK.TRANS64.TRYWAIT P0, [R6+URZ+0x31c20], R5 ;  /* 0x031c2005060075a7 */ /* 0x000e24000800017f */
[----:B0-----:R-:W-:Y:S05]  /*1cbc0*/  @!P0 BRA `(.L_x_10285) ;  /* 0x0000005000608947 */ /* 0x001fea0003800000 */
.L_x_10416:
[----:B------:R-:W-:Y:S05]  /*1cbd0*/  BSYNC B1 ;  /* 0x0000000000017941 */ /* 0x000fea0003800000 */
.L_x_10284:
[----:B------:R-:W-:Y:S04]  /*1cbe0*/  BSSY B1, `(.L_x_10286) ;  /* 0x0000049000017945 */ /* 0x000fe80003800000 */
[----:B------:R-:W-:Y:S05]  /*1cbf0*/  @!P6 BRA `(.L_x_10287) ;  /* 0x00000004001ce947 */ /* 0x000fea0003800000 */
[----:B0-----:R-:W-:Y:S01]  /*1cc00*/  IMAD R5, R25, 0x8, R6 ;  /* 0x0000000819057824 */ /* 0x001fe200078e0206 */
[----:B------:R-:W-:-:S04]  /*1cc10*/  SHF.L.U32 R10, R26, 0x1f, RZ ;  /* 0x0000001f1a0a7819 */ /* 0x000fc800000006ff */
[----:B------:R-:W0:Y:S02]  /*1cc20*/  SYNCS.PHASECHK.TRANS64.TRYWAIT P0, [R5+URZ+0x31ca0], R10 ;  /* 0x031ca00a050075a7 */ /* 0x000e24000800017f */
[----:B0-----:R-:W-:Y:S05]  /*1cc30*/  @!P0 BRA `(.L_x_10288) ;  /* 0x0000005000588947 */ /* 0x001fea0003800000 */
.L_x_10417:
        /* <DEDUP_REMOVED lines=9> */
.L_x_10289:
[----:B------:R-:W-:Y:S01]  /*1ccd0*/  IMAD R9, R25, 0x6c00, R6 ;  /* 0x00006c0019097824 */ /* 0x000fe200078e0206 */
[----:B------:R-:W-:Y:S01]  /*1cce0*/  R2UR UR9, R5 ;  /* 0x00000000050972ca */ /* 0x000fe200000e0000 */
[----:B------:R-:W-:Y:S01]  /*1ccf0*/  IMAD R7, R3, 0x90, R8 ;  /* 0x0000009003077824 */ /* 0x000fe200078e0208 */
        /* <DEDUP_REMOVED lines=22> */
[----:B------:R2:W-:Y:S01]  /*1ce60*/  UTMALDG.4D [UR8], [UR4], desc[UR6] ;  /* 0x00000608040075b4 */ /* 0x0005e20008019000 */
[----:B------:R-:W3:Y:S02]  /*1ce70*/  SYNCS.PHASECHK.TRANS64.TRYWAIT P0, [R5+URZ+0x31cc0], R10 ;  /* 0x031cc00a050075a7 */ /* 0x000ee4000800017f */
[----:B--23--:R-:W-:Y:S05]  /*1ce80*/  @!P0 BRA `(.L_x_10290) ;  /* 0x0000004c00d88947 */ /* 0x00cfea0003800000 */
.L_x_10418:
[----:B------:R-:W-:Y:S05]  /*1ce90*/  @P1 BRA `(.L_x_10291) ;  /* 0x0000000000141947 */ /* 0x000fea0003800000 */
[----:B------:R-:W-:Y:S01]  /*1cea0*/  ISETP.NE.AND P0, PT, R27, RZ, PT ;  /* 0x000000ff1b00720c */ /* 0x000fe20003f05270 */
[----:B0-2---:R-:W-:-:S04]  /*1ceb0*/  IMAD.MOV.U32 R10, RZ, RZ, 0x6c00 ;  /* 0x00006c00ff0a7424 */ /* 0x005fc800078e00ff */
[----:B------:R3:W-:Y:S08]  /*1cec0*/  SYNCS.ARRIVE.TRANS64 RZ, [R5+URZ+0x31cb0], R10 ;  /* 0x031cb00a05ff79a7 */ /* 0x0007f0000800003f */
[----:B------:R-:W-:Y:S05]  /*1ced0*/  @!P0 BRA `(.L_x_10291) ;  /* 0x0000000000048947 */ /* 0x000fea0003800000 */
[----:B------:R-:W-:Y:S01]  /*1cee0*/  BPT.TRAP 0x1 ;  /* 0x000000040000795c */ /* 0x000fe20000300000 */
.L_x_10291:
        /* <DEDUP_REMOVED lines=16> */
[----:B----4-:R-:W-:Y:S01]  /*1cff0*/  UMOV UR8, UR14 ;  /* 0x0000000e00087c82 */ /* 0x010fe20008000000 */
[----:B------:R-:W-:Y:S01]  /*1d000*/  UMOV UR10, UR16 ;  /* 0x00000010000a7c82 */ /* 0x000fe20008000000 */
[----:B------:R-:W-:Y:S01]  /*1d010*/  UMOV UR14, 0x40 ;  /* 0x00000040000e7882 */ /* 0x000fe20000000000 */
[----:B------:R4:W-:Y:S02]  /*1d020*/  UTMALDG.4D [UR8], [UR4], desc[UR6] ;  /* 0x00000608040075b4 */ /* 0x0009e40008019000 */
[----:B----4-:R-:W-:Y:S01]  /*1d030*/  UMOV UR8, UR15 ;  /* 0x0000000f00087c82 */ /* 0x010fe20008000000 */
[----:B------:R-:W-:Y:S02]  /*1d040*/  UMOV UR10, UR14 ;  /* 0x0000000e000a7c82 */ /* 0x000fe40008000000 */
[----:B------:R4:W-:Y:S02]  /*1d050*/  UTMALDG.4D [UR8], [UR4], desc[UR6] ;  /* 0x00000608040075b4 */ /* 0x0009e40008019000 */
[----:B----4-:R-:W-:Y:S01]  /*1d060*/  NOP ;  /* 0x0000000000007918 */ /* 0x010fe20000000000 */
.L_x_10287:
[----:B------:R-:W-:Y:S05]  /*1d070*/  BSYNC B1 ;  /* 0x0000000000017941 */ /* 0x000fea0003800000 */
.L_x_10286:
[----:B------:R-:W-:Y:S01]  /*1d080*/  VIADD R25, R25, 0x1 ;  /* 0x0000000119197836 */ /* 0x000fe20000000000 */
[----:B------:R-:W-:Y:S01]  /*1d090*/  PLOP3.LUT P2, PT, PT, PT, PT, 0x8, 0x0 ;  /* 0x000000000000781c */ /* 0x000fe20003f4e170 */
[----:B------:R-:W-:-:S03]  /*1d0a0*/  VIADD R3, R3, 0xfffffffe ;  /* 0xfffffffe03037836 */ /* 0x000fc60000000000 */
[----:B------:R-:W-:-:S04]  /*1d0b0*/  ISETP.NE.AND P0, PT, R25, 0x2, PT ;  /* 0x000000021900780c */ /* 0x000fc80003f05270 */
[----:B------:R-:W-:Y:S02]  /*1d0c0*/  SEL R25, R25, RZ, P0 ;  /* 0x000000ff19197207 */ /* 0x000fe40000000000 */
[----:B0123--:R-:W-:Y:S02]  /*1d0d0*/  SEL R5, RZ, 0x1, P0 ;  /* 0x00000001ff057807 */ /* 0x00ffe40000000000 */
[----:B------:R-:W-:Y:S02]  /*1d0e0*/  ISETP.GE.AND P0, PT, R3, R2, PT ;  /* 0x000000020300720c */ /* 0x000fe40003f06270 */
[----:B------:R-:W-:-:S11]  /*1d0f0*/  LOP3.LUT R26, R26, R5, RZ, 0x3c, !PT ;  /* 0x000000051a1a7212 */ /* 0x000fd600078e3cff */
[----:B------:R-:W-:Y:S05]  /*1d100*/  @!P0 BRA `(.L_x_10281) ;  /* 0x00000004004c8947 */ /* 0x000fea0003800000 */
.L_x_10298:
[----:B------:R-:W-:Y:S05]  /*1d110*/  YIELD ;  /* 0x0000000000007946 */ /* 0x000fea0003800000 */
[----:B------:R-:W-:Y:S04]  /*1d120*/  BSSY B1, `(.L_x_10292) ;  /* 0x0000048000017945 */ /* 0x000fe80003800000 */
[----:B------:R-:W-:Y:S05]  /*1d130*/  @!P6 BRA `(.L_x_10293) ;  /* 0x000000040018e947 */ /* 0x000fea0003800000 */
[----:B------:R-:W-:Y:S01]  /*1d140*/  IMAD R10, R25, 0x8, R6 ;  /* 0x00000008190a7824 */ /* 0x000fe200078e0206 */
[----:B------:R-:W-:-:S04]  /*1d150*/  SHF.L.U32 R5, R26, 0x1f, RZ ;  /* 0x0000001f1a057819 */ /* 0x000fc800000006ff */
[----:B------:R-:W0:Y:S02]  /*1d160*/  SYNCS.PHASECHK.TRANS64.TRYWAIT P0, [R10+URZ+0x31ca0], R5 ;  /* 0x031ca0050a0075a7 */ /* 0x000e24000800017f */
[----:B0-----:R-:W-:Y:S05]  /*1d170*/  @!P0 BRA `(.L_x_10294) ;  /* 0x0000004c00308947 */ /* 0x001fea0003800000 */
.L_x_10419:
        /* <DEDUP_REMOVED lines=9> */
.L_x_10295:
        /* <DEDUP_REMOVED lines=27> */
.L_x_10420:
[----:B------:R-:W-:Y:S05]  /*1d3c0*/  @P0 BRA `(.L_x_10297) ;  /* 0x0000000000140947 */ /* 0x000fea0003800000 */
[----:B------:R-:W-:Y:S01]  /*1d3d0*/  ISETP.NE.AND P1, PT, R27, RZ, PT ;  /* 0x000000ff1b00720c */ /* 0x000fe20003f25270 */
[----:B01----:R-:W-:-:S04]  /*1d3e0*/  IMAD.MOV.U32 R5, RZ, RZ, 0x6c00 ;  /* 0x00006c00ff057424 */ /* 0x003fc800078e00ff */
[----:B------:R2:W-:Y:S08]  /*1d3f0*/  SYNCS.ARRIVE.TRANS64 RZ, [R10+URZ+0x31cb0], R5 ;  /* 0x031cb0050aff79a7 */ /* 0x0005f0000800003f */
[----:B------:R-:W-:Y:S05]  /*1d400*/  @!P1 BRA `(.L_x_10297) ;  /* 0x0000000000049947 */ /* 0x000fea0003800000 */
[----:B------:R-:W-:Y:S01]  /*1d410*/  BPT.TRAP 0x1 ;  /* 0x000000040000795c */ /* 0x000fe20000300000 */
.L_x_10297:
        /* <DEDUP_REMOVED lines=24> */
.L_x_10293:
[----:B------:R-:W-:Y:S05]  /*1d5a0*/  BSYNC B1 ;  /* 0x0000000000017941 */ /* 0x000fea0003800000 */
.L_x_10292:
[----:B------:R-:W-:-:S05]  /*1d5b0*/  VIADD R25, R25, 0x1 ;  /* 0x0000000119197836 */ /* 0x000fca0000000000 */
[----:B------:R-:W-:-:S04]  /*1d5c0*/  ISETP.NE.AND P0, PT, R25, 0x2, PT ;  /* 0x000000021900780c */ /* 0x000fc80003f05270 */
[----:B012---:R-:W-:Y:S02]  /*1d5d0*/  SEL R5, RZ, 0x1, P0 ;  /* 0x00000001ff057807 */ /* 0x007fe40000000000 */
[----:B------:R-:W-:Y:S02]  /*1d5e0*/  SEL R25, R25, RZ, P0 ;  /* 0x000000ff19197207 */ /* 0x000fe40000000000 */
[C---:B------:R-:W-:Y:S02]  /*1d5f0*/  ISETP.GT.AND P0, PT, R3.reuse, R2, PT ;  /* 0x000000020300720c */ /* 0x040fe40003f04270 */
[----:B------:R-:W-:Y:S01]  /*1d600*/  LOP3.LUT R26, R26, R5, RZ, 0x3c, !PT ;  /* 0x000000051a1a7212 */ /* 0x000fe200078e3cff */
[----:B------:R-:W-:-:S04]  /*1d610*/  VIADD R5, R3, 0xffffffff ;  /* 0xffffffff03057836 */ /* 0x000fc80000000000 */
[----:B------:R-:W-:-:S06]  /*1d620*/  IMAD.MOV.U32 R3, RZ, RZ, R5 ;  /* 0x000000ffff037224 */ /* 0x000fcc00078e0005 */
[----:B------:R-:W-:Y:S05]  /*1d630*/  @P0 BRA `(.L_x_10298) ;  /* 0xfffffff800b40947 */ /* 0x000fea000383ffff */
.L_x_10281:
[----:B------:R-:W-:Y:S05]  /*1d640*/  BSYNC B0 ;  /* 0x0000000000007941 */ /* 0x000fea0003800000 */
.L_x_10280:
        /* <DEDUP_REMOVED lines=22> */
.L_x_10300:
        /* <DEDUP_REMOVED lines=22> */
.L_x_10302:
        /* <DEDUP_REMOVED lines=19> */
.L_x_10304:
        /* <DEDUP_REMOVED lines=16> */
.L_x_10303:
[----:B------:R-:W2:Y:S01]  /*1db40*/  LDL.LU R2, [R1+0x8] ;  /* 0x0000080001027983 */ /* 0x000ea20000300800 */
[----:B------:R-:W-:Y:S01]  /*1db50*/  ULDC.64 UR4, c[0x0][0x9f8] ;  /* 0x00027e0000047ab9 */ /* 0x000fe20000000a00 */
[----:B------:R-:W0:Y:S02]  /*1db60*/  LDC R0, c[0x0][0x428] ;  /* 0x00010a00ff007b82 */ /* 0x000e240000000800 */
[----:B------:R-:W3:Y:S04]  /*1db70*/  LDL.LU R21, [R1+0xc] ;  /* 0x00000c0001157983 */ /* 0x000ee80000300800 */
[----:B------:R-:W4:Y:S01]  /*1db80*/  LDL.LU R20, [R1+0x14] ;  /* 0x0000140001147983 */ /* 0x000f220000300800 */
[----:B------:R-:W-:Y:S01]  /*1db90*/  ISETP.NE.U32.AND P0, PT, RZ, UR4, PT ;  /* 0x00000004ff007c0c */ /* 0x000fe2000bf05070 */
[----:B------:R-:W-:Y:S01]  /*1dba0*/  IMAD.MOV.U32 R6, RZ, RZ, R29 ;  /* 0x000000ffff067224 */ /* 0x000fe200078e001d */
[----:B------:R-:W-:-:S02]  /*1dbb0*/  ULDC.64 UR6, c[0x0][0x208] ;  /* 0x0000820000067ab9 */ /* 0x000fc40000000a00 */
        /* <DEDUP_REMOVED lines=15> */
[----:B------:R-:W2:Y:S01]  /*1dcb0*/  @P0 LDC R4, c[0x0][0x430] ;  /* 0x00010c00ff040b82 */ /* 0x000ea20000000800 */
[----:B0-----:R-:W-:-:S05]  /*1dcc0*/  @P0 IMAD.HI.U32 R5, R18, R5, RZ ;  /* 0x0000000512050227 */ /* 0x001fca00078e00ff */
[----:B--2---:R-:W-:Y:S02]  /*1dcd0*/  @P0 SHF.R.U32.HI R0, RZ, R4, R5 ;  /* 0x00000004ff000219 */ /* 0x004fe40000011605 */
[----:B------:R-:W-:-:S04]  /*1dce0*/  ISETP.NE.U32.AND P0, PT, RZ, UR4, PT ;  /* 0x00000004ff007c0c */ /* 0x000fc8000bf05070 */
[----:B------:R-:W-:-:S04]  /*1dcf0*/  ISETP.NE.AND.EX P0, PT, RZ, UR5, PT, P0 ;  /* 0x00000005ff007c0c */ /* 0x000fc8000bf05300 */
[----:B-1----:R-:W-:-:S09]  /*1dd00*/  SEL R9, R29, RZ, !P0 ;  /* 0x000000ff1d097207 */ /* 0x002fd20004000000 */
.L_x_10305:
        /* <DEDUP_REMOVED lines=14> */
.L_x_10306:
        /* <DEDUP_REMOVED lines=13> */
.L_x_10307:
        /* <DEDUP_REMOVED lines=18> */
.L_x_10423:
[----:B------:R-:W-:Y:S01]  /*1dfe0*/  UMOV UR4, 0xffffffff ;  /* 0xffffffff00047882 */ /* 0x000fe20000000000 */
[----:B------:R-:W-:Y:S02]  /*1dff0*/  SHF.R.S32.HI R12, RZ, 0x1f, R6 ;  /* 0x0000001fff0c7819 */ /* 0x000fe40000011406 */
[----:B------:R-:W-:Y:S05]  /*1e000*/  BRA.DIV UR4, `(.L_x_10309) ;  /* 0x0000003e04e87947 */ /* 0x000fea000b800000 */
[----:B------:R-:W-:-:S13]  /*1e010*/  ELECT P6, URZ, PT ;  /* 0x00000000003f782f */ /* 0x000fda00038c0000 */
.L_x_10426:
        /* <DEDUP_REMOVED lines=23> */
.L_x_10311:
[----:B------:R-:W-:Y:S01]  /*1e190*/  IMAD R5, R22, 0x8, R28 ;  /* 0x0000000816057824 */ /* 0x000fe200078e021c */
[----:B------:R-:W-:-:S04]  /*1e1a0*/  SHF.L.U32 R4, R24, 0x1f, RZ ;  /* 0x0000001f18047819 */ /* 0x000fc800000006ff */
[----:B------:R-:W1:Y:S02]  /*1e1b0*/  SYNCS.PHASECHK.TRANS64.TRYWAIT P0, [R5+URZ+0x31c40], R4 ;  /* 0x031c4004050075a7 */ /* 0x000e64000800017f */
[----:B-1----:R-:W-:Y:S05]  /*1e1c0*/  @!P0 BRA `(.L_x_10312) ;  /* 0x0000003c00988947 */ /* 0x002fea0003800000 */
.L_x_10427:
        /* <DEDUP_REMOVED lines=9> */
.L_x_10313:
        /* <DEDUP_REMOVED lines=28> */
.L_x_10310:
        /* <DEDUP_REMOVED lines=41> */
[----:B0-----:R-:W-:-:S04]  /*1e6b0*/  SHF.L.U32 R5, R4, 0x1f, RZ ;  /* 0x0000001f04057819 */ /* 0x001fc800000006ff */
[----:B------:R-:W0:Y:S02]  /*1e6c0*/  SYNCS.PHASECHK.TRANS64.TRYWAIT P0, [R28+URZ+0x31c20], R5 ;  /* 0x031c20051c0075a7 */ /* 0x000e24000800017f */
[----:B0--3--:R-:W-:Y:S05]  /*1e6d0*/  @!P0 BRA `(.L_x_10315) ;  /* 0x0000003800688947 */ /* 0x009fea0003800000 */
.L_x_10428:
[----:B------:R-:W-:Y:S05]  /*1e6e0*/  BSYNC B0 ;  /* 0x0000000000007941 */ /* 0x000fea0003800000 */
.L_x_10314:
[----:B------:R-:W2:Y:S01]  /*1e6f0*/  LDL R4, [R1+0x4] ;  /* 0x0000040001047983 */ /* 0x000ea20000100800 */
[----:B------:R-:W-:Y:S01]  /*1e700*/  BSSY B0, `(.L_x_10316) ;  /* 0x000017c000007945 */ /* 0x000fe20003800000 */
[----:B--2---:R-:W-:-:S13]  /*1e710*/  ISETP.GE.AND P0, PT, R4, 0x2, PT ;  /* 0x000000020400780c */ /* 0x004fda0003f06270 */
[----:B------:R-:W-:Y:S05]  /*1e720*/  @!P0 BRA `(.L_x_10317) ;  /* 0x0000001400e48947 */ /* 0x000fea0003800000 */
[C---:B------:R-:W-:Y:S01]  /*1e730*/  VIADD R10, R4.reuse, 0xfffffffe ;  /* 0xfffffffe040a7836 */ /* 0x040fe20000000000 */
[----:B------:R-:W-:Y:S01]  /*1e740*/  LOP3.LUT R4, R4, 0x1, RZ, 0xc0, !PT ;  /* 0x0000000104047812 */ /* 0x000fe200078ec0ff */
[----:B------:R-:W-:Y:S02]  /*1e750*/  BSSY B1, `(.L_x_10318) ;  /* 0x000007f000017945 */ /* 0x000fe40003800000 */
[----:B------:R-:W-:Y:S01]  /*1e760*/  IMAD.MOV.U32 R9, RZ, RZ, R10 ;  /* 0x000000ffff097224 */ /* 0x000fe200078e000a */
[----:B------:R-:W-:-:S13]  /*1e770*/  ISETP.NE.U32.AND P0, PT, R4, 0x1, PT ;  /* 0x000000010400780c */ /* 0x000fda0003f05070 */
        /* <DEDUP_REMOVED lines=13> */
[----:B------:R-:W1:Y:S01]  /*1e850*/  LDC R15, c[0x0][0x41c] ;  /* 0x00010700ff0f7b82 */ /* 0x000e620000000800 */
[----:B------:R-:W-:Y:S01]  /*1e860*/  IMAD.MOV.U32 R9, RZ, RZ, R10 ;  /* 0x000000ffff097224 */ /* 0x000fe200078e000a */
[----:B------:R-:W-:Y:S01]  /*1e870*/  ULDC.64 UR4, c[0x0][0x408] ;  /* 0x0001020000047ab9 */ /* 0x000fe20000000a00 */
[----:B------:R-:W-:Y:S01]  /*1e880*/  ULDC.64 UR6, c[0x0][0x208] ;  /* 0x0000820000067ab9 */ /* 0x000fe20000000a00 */
[----:B------:R-:W-:-:S04]  /*1e890*/  IMAD R17, R12, UR4, RZ ;  /* 0x000000040c117c24 */ /* 0x000fc8000f8e02ff */
[----:B------:R-:W-:Y:S01]  /*1e8a0*/  IMAD R14, R6, UR5, R17 ;  /* 0x00000005060e7c24 */ /* 0x000fe2000f8e0211 */
[----:B-1----:R-:W-:-:S13]  /*1e8b0*/  ISETP.NE.AND P0, PT, R15, 0x1, PT ;  /* 0x000000010f00780c */ /* 0x002fda0003f05270 */
        /* <DEDUP_REMOVED lines=12> */
.L_x_10322:
[----:B-1----:R-:W-:Y:S01]  /*1e980*/  IMAD R3, R11, 0x8, R28 ;  /* 0x000000080b037824 */ /* 0x002fe200078e021c */
[----:B------:R-:W-:-:S04]  /*1e990*/  SHF.L.U32 R2, R13, 0x1f, RZ ;  /* 0x0000001f0d027819 */ /* 0x000fc800000006ff */
[----:B------:R-:W1:Y:S02]  /*1e9a0*/  SYNCS.PHASECHK.TRANS64.TRYWAIT P0, [R3+URZ+0x31c40], R2 ;  /* 0x031c4002030075a7 */ /* 0x000e64000800017f */
[----:B-1----:R-:W-:Y:S05]  /*1e9b0*/  @!P0 BRA `(.L_x_10323) ;  /* 0x0000003400c48947 */ /* 0x002fea0003800000 */
.L_x_10429:
        /* <DEDUP_REMOVED lines=9> */
.L_x_10324:
        /* <DEDUP_REMOVED lines=31> */
.L_x_10430:
        /* <DEDUP_REMOVED lines=10> */
.L_x_10326:
[----:B------:R-:W2:Y:S02]  /*1ece0*/  LDL R3, [R1] ;  /* 0x0000000001037983 */ /* 0x000ea40000100800 */
[----:B--2---:R-:W-:-:S13]  /*1ecf0*/  LOP3.LUT P0, RZ, R3, 0x40, RZ, 0xc0, !PT ;  /* 0x0000004003ff7812 */ /* 0x004fda000780c0ff */
[----:B------:R-:W-:Y:S05]  /*1ed00*/  @P0 BRA `(.L_x_10327) ;  /* 0x0000000000040947 */ /* 0x000fea0003800000 */
[----:B------:R-:W-:Y:S01]  /*1ed10*/  BPT.TRAP 0x1 ;  /* 0x000000040000795c */ /* 0x000fe20000300000 */
.L_x_10327:
        /* <DEDUP_REMOVED lines=29> */
.L_x_10321:
[----:B------:R-:W-:Y:S05]  /*1eef0*/  BSYNC B2 ;  /* 0x0000000000027941 */ /* 0x000fea0003800000 */
.L_x_10320:
[----:B------:R-:W2:Y:S01]  /*1ef00*/  LDL.LU R2, [R1+0x4] ;  /* 0x0000040001027983 */ /* 0x000ea20000300800 */
[----:B------:R-:W-:Y:S02]  /*1ef10*/  IMAD.MOV.U32 R22, RZ, RZ, R11 ;  /* 0x000000ffff167224 */ /* 0x000fe400078e000b */
[----:B------:R-:W-:Y:S02]  /*1ef20*/  IMAD.MOV.U32 R24, RZ, RZ, R13 ;  /* 0x000000ffff187224 */ /* 0x000fe400078e000d */
[----:B--2---:R-:W-:-:S07]  /*1ef30*/  VIADD R9, R2, 0xfffffffd ;  /* 0xfffffffd02097836 */ /* 0x004fce0000000000 */
.L_x_10319:
[----:B------:R-:W-:Y:S05]  /*1ef40*/  BSYNC B1 ;  /* 0x0000000000017941 */ /* 0x000fea0003800000 */
.L_x_10318:
[----:B------:R-:W-:-:S13]  /*1ef50*/  ISETP.NE.AND P0, PT, R10, RZ, PT ;  /* 0x000000ff0a00720c */ /* 0x000fda0003f05270 */
[----:B------:R-:W-:Y:S05]  /*1ef60*/  @!P0 BRA `(.L_x_10317) ;  /* 0x0000000c00d48947 */ /* 0x000fea0003800000 */
[----:B------:R-:W-:-:S07]  /*1ef70*/  IMAD.MOV.U32 R4, RZ, RZ, R8 ;  /* 0x000000ffff047224 */ /* 0x000fce00078e0008 */
.L_x_10344:
        /* <DEDUP_REMOVED lines=13> */
[----:B------:R-:W1:Y:S01]  /*1f050*/  LDC R13, c[0x0][0x41c] ;  /* 0x00010700ff0d7b82 */ /* 0x000e620000000800 */
[----:B------:R-:W-:Y:S01]  /*1f060*/  IMAD.MOV.U32 R14, RZ, RZ, R9 ;  /* 0x000000ffff0e7224 */ /* 0x000fe200078e0009 */
[----:B------:R-:W-:Y:S01]  /*1f070*/  ULDC.64 UR6, c[0x0][0x408] ;  /* 0x0001020000067ab9 */ /* 0x000fe20000000a00 */
[----:B------:R-:W-:Y:S01]  /*1f080*/  ULDC.64 UR8, c[0x0][0x208] ;  /* 0x0000820000087ab9 */ /* 0x000fe20000000a00 */
[----:B0-----:R-:W-:-:S04]  /*1f090*/  IMAD R5, R12, UR6, RZ ;  /* 0x000000060c057c24 */ /* 0x001fc8000f8e02ff */
[----:B------:R-:W-:Y:S01]  /*1f0a0*/  IMAD R5, R6, UR7, R5 ;  /* 0x0000000706057c24 */ /* 0x000fe2000f8e0205 */
[----:B-1----:R-:W-:-:S13]  /*1f0b0*/  ISETP.NE.AND P0, PT, R13, 0x1, PT ;  /* 0x000000010d00780c */ /* 0x002fda0003f05270 */
        /* <DEDUP_REMOVED lines=12> */
.L_x_10330:
[----:B------:R-:W-:Y:S01]  /*1f180*/  IMAD R3, R10, 0x8, R28 ;  /* 0x000000080a037824 */ /* 0x000fe200078e021c */
[----:B------:R-:W-:-:S04]  /*1f190*/  SHF.L.U32 R2, R11, 0x1f, RZ ;  /* 0x0000001f0b027819 */ /* 0x000fc800000006ff */
[----:B------:R-:W2:Y:S02]  /*1f1a0*/  SYNCS.PHASECHK.TRANS64.TRYWAIT P0, [R3+URZ+0x31c40], R2 ;  /* 0x031c4002030075a7 */ /* 0x000ea4000800017f */
[----:B--2---:R-:W-:Y:S05]  /*1f1b0*/  @!P0 BRA `(.L_x_10331) ;  /* 0x0000002c00ec8947 */ /* 0x004fea0003800000 */
.L_x_10431:
[----:B01----:R-:W0:Y:S02]  /*1f1c0*/  S2R R5, SR_TID.X ;  /* 0x0000000000057919 */ /* 0x003e240000002100 */
        /* <DEDUP_REMOVED lines=8> */
.L_x_10332:
[--C-:B0-2---:R-:W-:Y:S01]  /*1f250*/  IMAD R2, R10, 0x6c00, R28.reuse ;  /* 0x00006c000a027824 */ /* 0x105fe200078e021c */
        /* <DEDUP_REMOVED lines=30> */
.L_x_10432:
        /* <DEDUP_REMOVED lines=10> */
.L_x_10334:
[----:B------:R-:W2:Y:S02]  /*1f4e0*/  LDL R2, [R1] ;  /* 0x0000000001027983 */ /* 0x000ea40000100800 */
[----:B--2---:R-:W-:-:S13]  /*1f4f0*/  LOP3.LUT P0, RZ, R2, 0x40, RZ, 0xc0, !PT ;  /* 0x0000004002ff7812 */ /* 0x004fda000780c0ff */
[----:B------:R-:W-:Y:S05]  /*1f500*/  @P0 BRA `(.L_x_10335) ;  /* 0x0000000000040947 */ /* 0x000fea0003800000 */
[----:B------:R-:W-:Y:S01]  /*1f510*/  BPT.TRAP 0x1 ;  /* 0x000000040000795c */ /* 0x000fe20000300000 */
.L_x_10335:
        /* <DEDUP_REMOVED lines=30> */
.L_x_10329:
[----:B------:R-:W-:Y:S05]  /*1f700*/  BSYNC B1 ;  /* 0x0000000000017941 */ /* 0x000fea0003800000 */
.L_x_10328:
        /* <DEDUP_REMOVED lines=31> */
.L_x_10338:
[----:B------:R-:W-:Y:S01]  /*1f900*/  IMAD R2, R22, 0x8, R28 ;  /* 0x0000000816027824 */ /* 0x000fe200078e021c */
[----:B------:R-:W-:-:S04]  /*1f910*/  SHF.L.U32 R3, R24, 0x1f, RZ ;  /* 0x0000001f18037819 */ /* 0x000fc800000006ff */
[----:B------:R-:W1:Y:S02]  /*1f920*/  SYNCS.PHASECHK.TRANS64.TRYWAIT P0, [R2+URZ+0x31c40], R3 ;  /* 0x031c4003020075a7 */ /* 0x000e64000800017f */
[----:B-1----:R-:W-:Y:S05]  /*1f930*/  @!P0 BRA `(.L_x_10339) ;  /* 0x0000002800348947 */ /* 0x002fea0003800000 */
.L_x_10433:
        /* <DEDUP_REMOVED lines=9> */
.L_x_10340:
        /* <DEDUP_REMOVED lines=31> */
.L_x_10434:
        /* <DEDUP_REMOVED lines=10> */
.L_x_10342:
[----:B------:R-:W2:Y:S02]  /*1fc60*/  LDL R3, [R1] ;  /* 0x0000000001037983 */ /* 0x000ea40000100800 */
[----:B--2---:R-:W-:-:S13]  /*1fc70*/  LOP3.LUT P0, RZ, R3, 0x40, RZ, 0xc0, !PT ;  /* 0x0000004003ff7812 */ /* 0x004fda000780c0ff */
[----:B------:R-:W-:Y:S05]  /*1fc80*/  @P0 BRA `(.L_x_10343) ;  /* 0x0000000000040947 */ /* 0x000fea0003800000 */
[----:B------:R-:W-:Y:S01]  /*1fc90*/  BPT.TRAP 0x1 ;  /* 0x000000040000795c */ /* 0x000fe20000300000 */
.L_x_10343:
        /* <DEDUP_REMOVED lines=29> */
.L_x_10337:
[----:B------:R-:W-:Y:S05]  /*1fe70*/  BSYNC B1 ;  /* 0x0000000000017941 */ /* 0x000fea0003800000 */
.L_x_10336:
[C---:B------:R-:W-:Y:S01]  /*1fe80*/  ISETP.GT.AND P0, PT, R9.reuse, 0x1, PT ;  /* 0x000000010900780c */ /* 0x040fe20003f04270 */
[----:B0-----:R-:W-:-:S04]  /*1fe90*/  VIADD R2, R9, 0xfffffffe ;  /* 0xfffffffe09027836 */ /* 0x001fc80000000000 */
[----:B------:R-:W-:-:S08]  /*1fea0*/  IMAD.MOV.U32 R9, RZ, RZ, R2 ;  /* 0x000000ffff097224 */ /* 0x000fd000078e0002 */
[----:B------:R-:W-:Y:S05]  /*1feb0*/  @P0 BRA `(.L_x_10344) ;  /* 0xfffffff000300947 */ /* 0x000fea000383ffff */
.L_x_10317:
[----:B------:R-:W-:Y:S05]  /*1fec0*/  BSYNC B0 ;  /* 0x0000000000007941 */ /* 0x000fea0003800000 */
.L_x_10316:
[----:B------:R-:W-:Y:S01]  /*1fed0*/  ISETP.NE.AND P0, PT, R27, RZ, PT ;  /* 0x000000ff1b00720c */ /* 0x000fe20003f05270 */
[----:B------:R-:W-:-:S12]  /*1fee0*/  BSSY B0, `(.L_x_10345) ;  /* 0x000000f000007945 */ /* 0x000fd80003800000 */
[----:B------:R-:W-:Y:S05]  /*1fef0*/  @P0 BRA `(.L_x_10346) ;  /* 0x0000000000340947 */ /* 0x000fea0003800000 */
[----:B------:R-:W1:Y:S01]  /*1ff00*/  S2R R9, SR_LANEID ;  /* 0x0000000000097919 */ /* 0x000e620000000000 */
[----:B------:R-:W-:Y:S01]  /*1ff10*/  VOTEU.ANY UR4, UPT, PT ;  /* 0x0000000000047886 */ /* 0x000fe200038e0100 */
[----:B------:R-:W2:Y:S01]  /*1ff20*/  LDC.64 R2, c[0x0][0xc38] ;  /* 0x00030e00ff027b82 */ /* 0x000ea20000000a00 */
[----:B------:R-:W1:Y:S01]  /*1ff30*/  FLO.U32 R4, UR4 ;  /* 0x0000000400047d00 */ /* 0x000e6200080e0000 */
[----:B------:R-:W-:-:S07]  /*1ff40*/  ULDC.64 UR6, c[0x0][0x208] ;  /* 0x0000820000067ab9 */ /* 0x000fce0000000a00 */
[----:B0-----:R-:W2:Y:S01]  /*1ff50*/  POPC R5, UR4 ;  /* 0x0000000400057d09 */ /* 0x001ea20008000000 */
[----:B-1----:R-:W-:-:S13]  /*1ff60*/  ISETP.EQ.U32.AND P0, PT, R4, R9, PT ;  /* 0x000000090400720c */ /* 0x002fda0003f02070 */
[----:B--2---:R-:W2:Y:S01]  /*1ff70*/  @P0 ATOMG.E.ADD.STRONG.GPU PT, R3, desc[UR6][R2.64], R5 ;  /* 0x00000005020309a8 */ /* 0x004ea200081ee1c6 */
[----:B------:R-:W0:Y:S02]  /*1ff80*/  S2R R6, SR_LTMASK ;  /* 0x0000000000067919 */ /* 0x000e240000003900 */
[----:B0-----:R-:W-:-:S04]  /*1ff90*/  LOP3.LUT R6, R6, UR4, RZ, 0xc0, !PT ;  /* 0x0000000406067c12 */ /* 0x001fc8000f8ec0ff */
[----:B------:R-:W0:Y:S01]  /*1ffa0*/  POPC R9, R6 ;  /* 0x0000000600097309 */ /* 0x000e220000000000 */
[----:B--2---:R-:W0:Y:S02]  /*1ffb0*/  SHFL.IDX PT, R4, R3, R4, 0x1f ;  /* 0x00001f0403047589 */ /* 0x004e2400000e0000 */
[----:B0-----:R-:W-:-:S07]  /*1ffc0*/  IADD3 R16, R4, UR36, R9 ;  /* 0x0000002404107c10 */ /* 0x001fce000fffe009 */
.L_x_10346:
[----:B------:R-:W-:Y:S05]  /*1ffd0*/  BSYNC B0 ;  /* 0x0000000000007941 */ /* 0x000fea0003800000 */
.L_x_10345:
[----:B------:R-:W-:Y:S04]  /*1ffe0*/  BSSY B0, `(.L_x_10347) ;  /* 0x0000030000007945 */ /* 0x000fe80003800000 */
[----:B------:R-:W-:Y:S05]  /*1fff0*/  @!P6 BRA `(.L_x_10348) ;  /* 0x0000000000b8e947 */ /* 0x000fea0003800000 */
[----:B------:R-:W-:Y:S01]  /*20000*/  IMAD R3, R22, 0x8, R28 ;  /* 0x0000000816037824 */ /* 0x000fe200078e021c */
[----:B------:R-:W-:-:S04]  /*20010*/  SHF.L.U32 R2, R24, 0x1f, RZ ;  /* 0x0000001f18027819 */ /* 0x000fc800000006ff */
[----:B------:R-:W1:Y:S02]  /*20020*/  SYNCS.PHASECHK.TRANS64.TRYWAIT P0, [R3+URZ+0x31c60], R2 ;  /* 0x031c6002030075a7 */ /* 0x000e64000800017f */
[----:B-1----:R-:W-:Y:S05]  /*20030*/  @!P0 BRA `(.L_x_10349) ;  /* 0x00000020009c8947 */ /* 0x002fea0003800000 */
.L_x_10435:
        /* <DEDUP_REMOVED lines=10> */
.L_x_10350:
[----:B------:R-:W2:Y:S02]  /*200e0*/  LDL R2, [R1] ;  /* 0x0000000001027983 */ /* 0x000ea40000100800 */
[----:B--2---:R-:W-:-:S13]  /*200f0*/  LOP3.LUT P0, RZ, R2, 0x40, RZ, 0xc0, !PT ;  /* 0x0000004002ff7812 */ /* 0x004fda000780c0ff */
[----:B------:R-:W-:Y:S05]  /*20100*/  @P0 BRA `(.L_x_10351) ;  /* 0x0000000000040947 */ /* 0x000fea0003800000 */
[----:B------:R-:W-:Y:S01]  /*20110*/  BPT.TRAP 0x1 ;  /* 0x000000040000795c */ /* 0x000fe20000300000 */
.L_x_10351:
        /* <DEDUP_REMOVED lines=28> */
.L_x_10348:
[----:B------:R-:W-:Y:S05]  /*202e0*/  BSYNC B0 ;  /* 0x0000000000007941 */ /* 0x000fea0003800000 */
.L_x_10347:
[----:B------:R-:W-:-:S05]  /*202f0*/  VIADD R22, R22, 0x1 ;  /* 0x0000000116167836 */ /* 0x000fca0000000000 */
[----:B------:R-:W-:-:S04]  /*20300*/  ISETP.NE.AND P0, PT, R22, 0x2, PT ;  /* 0x000000021600780c */ /* 0x000fc80003f05270 */
[----:B------:R-:W-:Y:S02]  /*20310*/  SEL R3, RZ, 0x1, P0 ;  /* 0x00000001ff037807 */ /* 0x000fe40000000000 */
[----:B------:R-:W-:Y:S02]  /*20320*/  SEL R22, R22, RZ, P0 ;  /* 0x000000ff16167207 */ /* 0x000fe40000000000 */
[----:B------:R-:W-:-:S07]  /*20330*/  LOP3.LUT R24, R24, R3, RZ, 0x3c, !PT ;  /* 0x0000000318187212 */ /* 0x000fce00078e3cff */
.L_x_10301:
[----:B------:R-:W-:Y:S05]  /*20340*/  BSYNC B6 ;  /* 0x0000000000067941 */ /* 0x000fea0003800000 */
.L_x_10299:
[----:B------:R-:W-:-:S03]  /*20350*/  UMOV UR4, 0xffffffff ;  /* 0xffffffff00047882 */ /* 0x000fc60000000000 */
[----:B------:R-:W-:Y:S05]  /*20360*/  BRA.DIV UR4, `(.L_x_10352) ;  /* 0x0000001e04e47947 */ /* 0x000fea000b800000 */
[----:B------:R1:W2:Y:S04]  /*20370*/  SHFL.IDX PT, R4, R16, RZ, 0x1f ;  /* 0x00001fff10047589 */ /* 0x0002a800000e0000 */
[----:B0-----:R1:W0:Y:S02]  /*20380*/  SHFL.IDX PT, R5, R16, 0x1, 0x1f ;  /* 0x00201f0010057f89 */ /* 0x00122400000e0000 */
.L_x_10439:
        /* <DEDUP_REMOVED lines=8> */
[----:B------:R-:W3:Y:S01]  /*20410*/  LDC.64 R2, c[0x0][0xc58] ;  /* 0x00031600ff027b82 */ /* 0x000ee20000000a00 */
[----:B------:R-:W-:Y:S01]  /*20420*/  ULDC.64 UR4, c[0x0][0x208] ;  /* 0x0000820000047ab9 */ /* 0x000fe20000000a00 */
[----:B---3--:R-:W-:-:S06]  /*20430*/  IMAD.WIDE R2, R7, 0x4, R2 ;  /* 0x0000000407027825 */ /* 0x008fcc00078e0202 */
[----:B------:R3:W5:Y:S02]  /*20440*/  LDG.E R2, desc[UR4][R2.64] ;  /* 0x0000000402027981 */ /* 0x000764000c1e1900 */
.L_x_10354:
[----:B------:R-:W-:Y:S05]  /*20450*/  BSYNC B0 ;  /* 0x0000000000007941 */ /* 0x000fea0003800000 */
.L_x_10353:
        /* <DEDUP_REMOVED lines=23> */
.L_x_10447:
[----:B------:R-:W-:Y:S02]  /*205d0*/  ULDC UR4, c[0x0][0xc10] ;  /* 0x0003040000047ab9 */ /* 0x000fe40000000800 */
[----:B------:R-:W-:-:S04]  /*205e0*/  IMAD.U32 R6, RZ, RZ, UR4 ;  /* 0x00000004ff067e24 */ /* 0x000fc8000f8e00ff */
[----:B----4-:R-:W-:-:S04]  /*205f0*/  IMAD R14, R14, R6, RZ ;  /* 0x000000060e0e7224 */ /* 0x010fc800078e02ff */
[----:B0-----:R-:W-:-:S05]  /*20600*/  IMAD.IADD R5, R5, 0x1, R14 ;  /* 0x0000000105057824 */ /* 0x001fca00078e020e */
[----:B--2---:R-:W-:-:S13]  /*20610*/  ISETP.GT.AND P0, PT, R5, R4, PT ;  /* 0x000000040500720c */ /* 0x004fda0003f04270 */
[----:B------:R-:W-:Y:S05]  /*20620*/  @P0 BRA `(.L_x_10356) ;  /* 0x0000000000b00947 */ /* 0x000fea0003800000 */
[----:B------:R-:W0:Y:S02]  /*20630*/  LDC R0, c[0x0][0xc14] ;  /* 0x00030500ff007b82 */ /* 0x000e240000000800 */
.L_x_10361:
        /* <DEDUP_REMOVED lines=9> */
[----:B---3--:R-:W0:Y:S01]  /*206d0*/  LDC.64 R2, c[0x0][0xc58] ;  /* 0x00031600ff027b82 */ /* 0x008e220000000a00 */
[----:B------:R-:W-:Y:S01]  /*206e0*/  ULDC.64 UR4, c[0x0][0x208] ;  /* 0x0000820000047ab9 */ /* 0x000fe20000000a00 */
[----:B0-----:R-:W-:-:S06]  /*206f0*/  IMAD.WIDE R2, R7, 0x4, R2 ;  /* 0x0000000407027825 */ /* 0x001fcc00078e0202 */
[----:B------:R0:W5:Y:S02]  /*20700*/  LDG.E R2, desc[UR4][R2.64] ;  /* 0x0000000402027981 */ /* 0x000164000c1e1900 */
.L_x_10359:
[----:B------:R-:W-:Y:S05]  /*20710*/  BSYNC B0 ;  /* 0x0000000000007941 */ /* 0x000fea0003800000 */
.L_x_10358:
        /* <DEDUP_REMOVED lines=11> */
[----:B0--3--:R-:W-:-:S05]  /*207d0*/  IMAD.IADD R3, R13, 0x1, R14 ;  /* 0x000000010d037824 */ /* 0x009fca00078e020e */
        /* <DEDUP_REMOVED lines=10> */
[----:B------:R0:W2:Y:S02]  /*20880*/  SHFL.IDX PT, R14, R3, 0x1f, 0x1f ;  /* 0x03e01f00030e7f89 */ /* 0x0000a400000e0000 */
.L_x_10455:
[----:B------:R-:W-:Y:S02]  /*20890*/  ULDC UR4, c[0x0][0xc10] ;  /* 0x0003040000047ab9 */ /* 0x000fe40000000800 */
[----:B------:R-:W-:-:S04]  /*208a0*/  IMAD.U32 R6, RZ, RZ, UR4 ;  /* 0x00000004ff067e24 */ /* 0x000fc8000f8e00ff */
[----:B--2---:R-:W-:-:S04]  /*208b0*/  IMAD R14, R14, R6, RZ ;  /* 0x000000060e0e7224 */ /* 0x004fc800078e02ff */
[----:B------:R-:W-:-:S05]  /*208c0*/  IMAD.IADD R5, R14, 0x1, R5 ;  /* 0x000000010e057824 */ /* 0x000fca00078e0205 */
[----:B------:R-:W-:-:S13]  /*208d0*/  ISETP.GT.AND P0, PT, R5, R4, PT ;  /* 0x000000040500720c */ /* 0x000fda0003f04270 */
[----:B------:R-:W-:Y:S05]  /*208e0*/  @!P0 BRA `(.L_x_10361) ;  /* 0xfffffffc00548947 */ /* 0x000fea000383ffff */
.L_x_10356:
        /* <DEDUP_REMOVED lines=8> */
.L_x_10459:
[----:B------:R-:W-:Y:S01]  /*20970*/  ISETP.NE.AND P0, PT, R5, RZ, PT ;  /* 0x000000ff0500720c */ /* 0x000fe20003f05270 */
[----:B------:R-:W-:-:S12]  /*20980*/  IMAD.MOV.U32 R14, RZ, RZ, RZ ;  /* 0x000000ffff0e7224 */ /* 0x000fd800078e00ff */
[----:B------:R-:W-:Y:S05]  /*20990*/  @!P0 BRA `(.L_x_10363) ;  /* 0x0000000000108947 */ /* 0x000fea0003800000 */
[----:B------:R-:W-:Y:S01]  /*209a0*/  UMOV UR4, 0xffffffff ;  /* 0xffffffff00047882 */ /* 0x000fe20000000000 */
[----:B------:R-:W-:Y:S02]  /*209b0*/  VIADD R12, R8, 0xffffffff ;  /* 0xffffffff080c7836 */ /* 0x000fe40000000000 */
[----:B------:R-:W-:Y:S05]  /*209c0*/  BRA.DIV UR4, `(.L_x_10364) ;  /* 0x0000002204807947 */ /* 0x000fea000b800000 */
[----:B------:R0:W0:Y:S02]  /*209d0*/  SHFL.IDX PT, R14, R3, R12, 0x1f ;  /* 0x00001f0c030e7589 */ /* 0x00002400000e0000 */
.L_x_10363:
[----:B0-23--:R-:W0:Y:S01]  /*209e0*/  LDC.64 R2, c[0x0][0xc68] ;  /* 0x00031a00ff027b82 */ /* 0x00de220000000a00 */
[----:B------:R-:W-:Y:S01]  /*209f0*/  IMAD.IADD R19, R8, 0x1, R19 ;  /* 0x0000000108137824 */ /* 0x000fe200078e0213 */
[----:B------:R-:W-:-:S03]  /*20a00*/  ULDC.64 UR4, c[0x0][0x208] ;  /* 0x0000820000047ab9 */ /* 0x000fc60000000a00 */
[----:B0-----:R-:W-:-:S05]  /*20a10*/  IMAD.WIDE R2, R19, 0x4, R2 ;  /* 0x0000000413027825 */ /* 0x001fca00078e0202 */
[----:B------:R0:W4:Y:S01]  /*20a20*/  LDG.E R8, desc[UR4][R2.64] ;  /* 0x0000000402087981 */ /* 0x000122000c1e1900 */
[----:B-1----:R-:W-:Y:S02]  /*20a30*/  IMAD R16, R14, R6, R7 ;  /* 0x000000060e107224 */ /* 0x002fe400078e0207 */
        /* <DEDUP_REMOVED lines=62> */
.L_x_10357:
[----:B------:R-:W-:Y:S01]  /*20e20*/  UMOV UR4, URZ ;  /* 0x0000003f00047c82 */ /* 0x000fe20008000000 */
[----:B------:R-:W-:Y:S01]  /*20e30*/  UMOV UR5, URZ ;  /* 0x0000003f00057c82 */ /* 0x000fe20008000000 */
[----:B------:R-:W-:Y:S01]  /*20e40*/  ULDC UR6, c[0x0][0xc14] ;  /* 0x0003050000067ab9 */ /* 0x000fe20000000800 */
[----:B-1----:R-:W-:Y:S02]  /*20e50*/  IMAD.MOV.U32 R16, RZ, RZ, R4 ;  /* 0x000000ffff107224 */ /* 0x002fe400078e0004 */
[----:B------:R-:W-:Y:S02]  /*20e60*/  IMAD.U32 R17, RZ, RZ, UR4 ;  /* 0x00000004ff117e24 */ /* 0x000fe4000f8e00ff */
[----:B------:R-:W-:Y:S02]  /*20e70*/  IMAD.U32 R18, RZ, RZ, UR5 ;  /* 0x00000005ff127e24 */ /* 0x000fe4000f8e00ff */
[----:B------:R-:W-:-:S07]  /*20e80*/  IMAD.U32 R19, RZ, RZ, UR6 ;  /* 0x00000006ff137e24 */ /* 0x000fce000f8e00ff */
.L_x_10365:
        /* <DEDUP_REMOVED lines=10> */
.L_x_10276:
        /* <DEDUP_REMOVED lines=12> */
.L_x_10462:
[----:B------:R-:W-:Y:S05]  /*20ff0*/  BSYNC B0 ;  /* 0x0000000000007941 */ /* 0x000fea0003800000 */
.L_x_10367:
[----:B------:R-:W-:-:S03]  /*21000*/  UMOV UR4, 0xffffffff ;  /* 0xffffffff00047882 */ /* 0x000fc60000000000 */
[----:B------:R-:W-:Y:S05]  /*21010*/  BRA.DIV UR4, `(.L_x_10369) ;  /* 0x0000001e04247947 */ /* 0x000fea000b800000 */
[----:B0-----:R-:W0:Y:S02]  /*21020*/  S2R R0, SR_TID.X ;  /* 0x0000000000007919 */ /* 0x001e240000002100 */
[----:B0-----:R-:W-:-:S04]  /*21030*/  SHF.R.U32.HI R0, RZ, 0x5, R0 ;  /* 0x00000005ff007819 */ /* 0x001fc80000011600 */
[----:B------:R-:W-:-:S05]  /*21040*/  LOP3.LUT R0, R0, 0x3, RZ, 0xc0, !PT ;  /* 0x0000000300007812 */ /* 0x000fca00078ec0ff */
[----:B------:R0:W1:Y:S02]  /*21050*/  SHFL.IDX PT, R14, R0, RZ, 0x1f ;  /* 0x00001fff000e7589 */ /* 0x00006400000e0000 */
.L_x_10465:
[----:B-1----:R-:W-:-:S13]  /*21060*/  ISETP.NE.AND P0, PT, R14, RZ, PT ;  /* 0x000000ff0e00720c */ /* 0x002fda0003f05270 */
[----:B------:R-:W-:Y:S05]  /*21070*/  @P0 BRA `(.L_x_10116) ;  /* 0x0000000000880947 */ /* 0x000fea0003800000 */
[----:B------:R-:W-:-:S03]  /*21080*/  UMOV UR4, 0xffffffff ;  /* 0xffffffff00047882 */ /* 0x000fc60000000000 */
[----:B------:R-:W-:Y:S05]  /*21090*/  BRA.DIV UR4, `(.L_x_10370) ;  /* 0x0000001e04387947 */ /* 0x000fea000b800000 */
[----:B------:R-:W-:-:S13]  /*210a0*/  ELECT P6, URZ, PT ;  /* 0x00000000003f782f */ /* 0x000fda00038c0000 */
.L_x_10468:
[----:B------:R-:W-:Y:S05]  /*210b0*/  @!P6 BRA `(.L_x_10116) ;  /* 0x000000000078e947 */ /* 0x000fea0003800000 */
[----:B------:R-:W-:-:S06]  /*210c0*/  ULOP3.LUT UR4, UR60, 0x2, URZ, 0xfc, !UPT ;  /* 0x000000023c047892 */ /* 0x000fcc000f8efc3f */
[----:B0-----:R-:W-:-:S05]  /*210d0*/  IMAD.U32 R0, RZ, RZ, UR4 ;  /* 0x00000004ff007e24 */ /* 0x001fca000f8e00ff */
[----:B------:R-:W-:-:S13]  /*210e0*/  ISETP.NE.AND P2, PT, R0, 0x3, PT ;  /* 0x000000030000780c */ /* 0x000fda0003f45270 */
[----:B------:R-:W-:Y:S05]  /*210f0*/  @!P2 BRA `(.L_x_10371) ;  /* 0x000000000004a947 */ /* 0x000fea0003800000 */
[----:B------:R-:W-:Y:S01]  /*21100*/  BPT.TRAP 0x1 ;  /* 0x000000040000795c */ /* 0x000fe20000300000 */
.L_x_10371:
        /* <DEDUP_REMOVED lines=12> */
.L_x_10469:
[----:B------:R-:W1:Y:S02]  /*211d0*/  SYNCS.PHASECHK.TRANS64.TRYWAIT P0, [R3+URZ], R0 ;  /* 0x00000000030075a7 */ /* 0x000e64000800017f */
[----:B-1----:R-:W-:Y:S05]  /*211e0*/  @!P0 BRA `(.L_x_10373) ;  /* 0x0000001c00188947 */ /* 0x002fea0003800000 */
.L_x_10470:
[----:B------:R-:W-:Y:S05]  /*211f0*/  @!P2 BRA `(.L_x_10374) ;  /* 0x000000000004a947 */ /* 0x000fea0003800000 */
[----:B------:R-:W-:Y:S01]  /*21200*/  BPT.TRAP 0x1 ;  /* 0x000000040000795c */ /* 0x000fe20000300000 */
.L_x_10374:
[----:B-1----:R-:W-:-:S04]  /*21210*/  VIADD R3, R9, 0x31c60 ;  /* 0x00031c6009037836 */ /* 0x002fc80000000000 */
[----:B------:R-:W-:-:S04]  /*21220*/  IMAD R5, R22, 0x8, R3 ;  /* 0x0000000816057824 */ /* 0x000fc800078e0203 */
[----:B------:R-:W1:Y:S02]  /*21230*/  SYNCS.PHASECHK.TRANS64.TRYWAIT P0, [R5+URZ], R2 ;  /* 0x00000002050075a7 */ /* 0x000e64000800017f */
[----:B-1----:R-:W-:Y:S05]  /*21240*/  @!P0 BRA `(.L_x_10375) ;  /* 0x0000001c00148947 */ /* 0x002fea0003800000 */
.L_x_10471:
[----:B------:R-:W-:-:S07]  /*21250*/  IMAD R3, R4, 0x8, R3 ;  /* 0x0000000804037824 */ /* 0x000fce00078e0203 */
.L_x_10376:
[----:B--2---:R2:W3:Y:S02]  /*21260*/  SYNCS.PHASECHK.TRANS64.TRYWAIT P0, [R3+URZ], R0 ;  /* 0x00000000030075a7 */ /* 0x0044e4000800017f */
[----:B---3--:R-:W-:Y:S05]  /*21270*/  @!P0 NANOSLEEP.SYNCS 0x989680 ;  /* 0x009896800000895d */ /* 0x008fea0003900000 */
[----:B------:R-:W3:Y:S02]  /*21280*/  @!P0 SYNCS.PHASECHK.TRANS64 P0, [R3+URZ], R0 ;  /* 0x00000000030085a7 */ /* 0x000ee4000800007f */
[----:B---3--:R-:W-:Y:S05]  /*21290*/  @!P0 BRA `(.L_x_10376) ;  /* 0xfffffffc00f08947 */ /* 0x008fea000383ffff */
.L_x_10116:
[----:B------:R-:W-:Y:S05]  /*212a0*/  BSYNC B7 ;  /* 0x0000000000077941 */ /* 0x000fea0003800000 */
.L_x_10113:
[----:B------:R-:W-:Y:S05]  /*212b0*/  EXIT ;  /* 0x000000000000794d */ /* 0x000fea0003800000 */
.L_x_10132:
[----:B0-----:R0:W1:Y:S02]  /*212c0*/  SYNCS.PHASECHK.TRANS64.TRYWAIT P5, [R15+URZ+0x31c90], R86 ;  /* 0x031c90560f0075a7 */ /* 0x00106400080a017f */
[----:B-1----:R-:W-:Y:S05]  /*212d0*/  @!P5 NANOSLEEP.SYNCS 0x989680 ;  /* 0x009896800000d95d */ /* 0x002fea0003900000 */
[----:B------:R-:W1:Y:S02]  /*212e0*/  @!P5 SYNCS.PHASECHK.TRANS64 P5, [R15+URZ+0x31c90], R86 ;  /* 0x031c90560f00d5a7 */ /* 0x000e6400080a007f */
[----:B-1----:R-:W-:Y:S05]  /*212f0*/  @!P5 BRA `(.L_x_10132) ;  /* 0xfffffffc00f0d947 */ /* 0x002fea000383ffff */
[----:B------:R-:W-:Y:S05]  /*21300*/  BRA `(.L_x_10377) ;  /* 0xfffffe1c00bc7947 */ /* 0x000fea000383ffff */
.L_x_10160:
[----:B0-----:R0:W1:Y:S02]  /*21310*/  SYNCS.PHASECHK.TRANS64.TRYWAIT P5, [R15+URZ+0x31c90], R86 ;  /* 0x031c90560f0075a7 */ /* 0x00106400080a017f */
[----:B-1----:R-:W-:Y:S05]  /*21320*/  @!P5 NANOSLEEP.SYNCS 0x989680 ;  /* 0x009896800000d95d */ /* 0x002fea0003900000 */
[----:B------:R-:W1:Y:S02]  /*21330*/  @!P5 SYNCS.PHASECHK.TRANS64 P5, [R15+URZ+0x31c90], R86 ;  /* 0x031c90560f00d5a7 */ /* 0x000e6400080a007f */
[----:B-1----:R-:W-:Y:S05]  /*21340*/  @!P5 BRA `(.L_x_10160) ;  /* 0xfffffffc00f0d947 */ /* 0x002fea000383ffff */
[----:B------:R-:W-:Y:S05]  /*21350*/  BRA `(.L_x_10378) ;  /* 0xfffffe3800507947 */ /* 0x000fea000383ffff */
.L_x_10173:
[----:B0-----:R0:W1:Y:S02]  /*21360*/  SYNCS.PHASECHK.TRANS64.TRYWAIT P4, [R15+URZ+0x31c90], R86 ;  /* 0x031c90560f0075a7 */ /* 0x001064000808017f */
[----:B-1----:R-:W-:Y:S05]  /*21370*/  @!P4 NANOSLEEP.SYNCS 0x989680 ;  /* 0x009896800000c95d */ /* 0x002fea0003900000 */
[----:B------:R-:W1:Y:S02]  /*21380*/  @!P4 SYNCS.PHASECHK.TRANS64 P4, [R15+URZ+0x31c90], R86 ;  /* 0x031c90560f00c5a7 */ /* 0x000e64000808007f */
[----:B-1----:R-:W-:Y:S05]  /*21390*/  @!P4 BRA `(.L_x_10173) ;  /* 0xfffffffc00f0c947 */ /* 0x002fea000383ffff */
[----:B------:R-:W-:Y:S05]  /*213a0*/  BRA `(.L_x_10379) ;  /* 0xfffffe5000b47947 */ /* 0x000fea000383ffff */
.L_x_10177:
[----:B--2---:R2:W3:Y:S02]  /*213b0*/  SYNCS.PHASECHK.TRANS64.TRYWAIT P3, [R15+URZ+0x31cb0], R86 ;  /* 0x031cb0560f0075a7 */ /* 0x0044e4000806017f */
[----:B---3--:R-:W-:Y:S05]  /*213c0*/  @!P3 NANOSLEEP.SYNCS 0x989680 ;  /* 0x009896800000b95d */ /* 0x008fea0003900000 */
[----:B------:R-:W3:Y:S02]  /*213d0*/  @!P3 SYNCS.PHASECHK.TRANS64 P3, [R15+URZ+0x31cb0], R86 ;  /* 0x031cb0560f00b5a7 */ /* 0x000ee4000806007f */
[----:B---3--:R-:W-:Y:S05]  /*213e0*/  @!P3 BRA `(.L_x_10177) ;  /* 0xfffffffc00f0b947 */ /* 0x008fea000383ffff */
[----:B------:R-:W-:Y:S05]  /*213f0*/  BRA `(.L_x_10380) ;  /* 0xfffffe5400507947 */ /* 0x000fea000383ffff */
.L_x_10183:
[----:B------:R-:W-:Y:S01]  /*21400*/  BSSY B0, `(.L_x_10381) ;  /* 0x0000007000007945 */ /* 0x000fe20003800000 */
[----:B------:R-:W-:Y:S02]  /*21410*/  IMAD.MOV.U32 R12, RZ, RZ, RZ ;  /* 0x000000ffff0c7224 */ /* 0x000fe400078e00ff */
[----:B------:R-:W-:Y:S02]  /*21420*/  IMAD.MOV.U32 R11, RZ, RZ, 0x1f ;  /* 0x0000001fff0b7424 */ /* 0x000fe400078e00ff */
[----:B------:R-:W-:-:S07]  /*21430*/  IMAD.MOV.U32 R15, RZ, RZ, -0x1 ;  /* 0xffffffffff0f7424 */ /* 0x000fce00078e00ff */
[----:B-----5:R-:W-:Y:S05]  /*21440*/  WARPSYNC.COLLECTIVE R15, `(.L_x_10382) ;  /* 0x000000000f087348 */ /* 0x020fea0003c00000 */
[----:B------:R0:W1:Y:S02]  /*21450*/  SHFL.IDX P6, R14, R13, R12, R11 ;  /* 0x0000000c0d0e7389 */ /* 0x00006400000c000b */
[----:B01---5:R-:W-:Y:S01]  /*21460*/  ENDCOLLECTIVE ;  /* 0x000000000000791b */ /* 0x023fe20003800000 */
.L_x_10382:
[----:B------:R-:W-:Y:S05]  /*21470*/  BSYNC B0 ;  /* 0x0000000000007941 */ /* 0x000fea0003800000 */
.L_x_10381:
[----:B------:R1:W-:Y:S01]  /*21480*/  STL [R1+0x38], R14 ;  /* 0x0000380e01007387 */ /* 0x0003e20000100800 */
[----:B------:R-:W-:Y:S05]  /*21490*/  BRA `(.L_x_10383) ;  /* 0xfffffe5800cc7947 */ /* 0x000fea000383ffff */
.L_x_10196:
[----:B------:R-:W-:Y:S01]  /*214a0*/  BSSY B1, `(.L_x_10384) ;  /* 0x0000007000017945 */ /* 0x000fe20003800000 */
[----:B------:R-:W-:Y:S02]  /*214b0*/  IMAD.MOV.U32 R12, RZ, RZ, RZ ;  /* 0x000000ffff0c7224 */ /* 0x000fe400078e00ff */
[----:B------:R-:W-:Y:S02]  /*214c0*/  IMAD.MOV.U32 R11, RZ, RZ, 0x1e1f ;  /* 0x00001e1fff0b7424 */ /* 0x000fe400078e00ff */
[----:B------:R-:W-:-:S07]  /*214d0*/  IMAD.MOV.U32 R15, RZ, RZ, -0x1 ;  /* 0xffffffffff0f7424 */ /* 0x000fce00078e00ff */
[----:B------:R-:W-:Y:S05]  /*214e0*/  WARPSYNC.COLLECTIVE R15, `(.L_x_10385) ;  /* 0x000000000f087348 */ /* 0x000fea0003c00000 */
[----:B------:R0:W1:Y:S02]  /*214f0*/  SHFL.IDX P6, R14, R13, R12, R11 ;  /* 0x0000000c0d0e7389 */ /* 0x00006400000c000b */
[----:B01----:R-:W-:Y:S01]  /*21500*/  ENDCOLLECTIVE ;  /* 0x000000000000791b */ /* 0x003fe20003800000 */
.L_x_10385:
[----:B------:R-:W-:Y:S05]  /*21510*/  BSYNC B1 ;  /* 0x0000000000017941 */ /* 0x000fea0003800000 */
.L_x_10384:
[----:B------:R-:W-:Y:S05]  /*21520*/  BRA `(.L_x_10386) ;  /* 0xfffffe6800087947 */ /* 0x000fea000383ffff */
.L_x_10197:
        /* <DEDUP_REMOVED lines=8> */
.L_x_10388:
[----:B------:R-:W-:Y:S05]  /*215b0*/  BSYNC B1 ;  /* 0x0000000000017941 */ /* 0x000fea0003800000 */
.L_x_10387:
[----:B------:R-:W-:Y:S05]  /*215c0*/  BRA `(.L_x_10389) ;  /* 0xfffffe6400ec7947 */ /* 0x000fea000383ffff */
.L_x_10198:
        /* <DEDUP_REMOVED lines=8> */
.L_x_10391:
[----:B------:R-:W-:Y:S05]  /*21650*/  BSYNC B1 ;  /* 0x0000000000017941 */ /* 0x000fea0003800000 */
.L_x_10390:
[----:B------:R-:W-:Y:S05]  /*21660*/  BRA `(.L_x_10392) ;  /* 0xfffffe6400d07947 */ /* 0x000fea000383ffff */
.L_x_10199:
        /* <DEDUP_REMOVED lines=8> */
.L_x_10394:
[----:B------:R-:W-:Y:S05]  /*216f0*/  BSYNC B1 ;  /* 0x0000000000017941 */ /* 0x000fea0003800000 */
.L_x_10393:
[----:B------:R-:W-:Y:S05]  /*21700*/  BRA `(.L_x_10395) ;  /* 0xfffffe6400b47947 */ /* 0x000fea000383ffff */
.L_x_10201:
[----:B0-----:R0:W1:Y:S02]  /*21710*/  SYNCS.PHASECHK.TRANS64.TRYWAIT P1, [R22+URZ+0x31c00], R3 ;  /* 0x031c0003160075a7 */ /* 0x001064000802017f */
[----:B-1----:R-:W-:Y:S05]  /*21720*/  @!P1 NANOSLEEP.SYNCS 0x989680 ;  /* 0x009896800000995d */ /* 0x002fea0003900000 */
[----:B------:R-:W1:Y:S02]  /*21730*/  @!P1 SYNCS.PHASECHK.TRANS64 P1, [R22+URZ+0x31c00], R3 ;  /* 0x031c0003160095a7 */ /* 0x000e64000802007f */
[----:B-1----:R-:W-:Y:S05]  /*21740*/  @!P1 BRA `(.L_x_10201) ;  /* 0xfffffffc00f09947 */ /* 0x002fea000383ffff */
[----:B------:R-:W-:Y:S05]  /*21750*/  BRA `(.L_x_10396) ;  /* 0xfffffe68001c7947 */ /* 0x000fea000383ffff */
.L_x_10215:
[----:B------:R-:W-:Y:S01]  /*21760*/  BSSY B1, `(.L_x_10397) ;  /* 0x0000007000017945 */ /* 0x000fe20003800000 */
[----:B------:R-:W-:Y:S02]  /*21770*/  IMAD.MOV.U32 R12, RZ, RZ, RZ ;  /* 0x000000ffff0c7224 */ /* 0x000fe400078e00ff */
[----:B------:R-:W-:Y:S02]  /*21780*/  IMAD.MOV.U32 R11, RZ, RZ, 0x1e1f ;  /* 0x00001e1fff0b7424 */ /* 0x000fe400078e00ff */
[----:B------:R-:W-:-:S07]  /*21790*/  IMAD.MOV.U32 R15, RZ, RZ, -0x1 ;  /* 0xffffffffff0f7424 */ /* 0x000fce00078e00ff */
[----:B------:R-:W-:Y:S05]  /*217a0*/  WARPSYNC.COLLECTIVE R15, `(.L_x_10398) ;  /* 0x000000000f087348 */ /* 0x000fea0003c00000 */
[----:B------:R0:W1:Y:S02]  /*217b0*/  SHFL.IDX P6, R14, R13, R12, R11 ;  /* 0x0000000c0d0e7389 */ /* 0x00006400000c000b */
[----:B01----:R-:W-:Y:S01]  /*217c0*/  ENDCOLLECTIVE ;  /* 0x000000000000791b */ /* 0x003fe20003800000 */
.L_x_10398:
[----:B------:R-:W-:Y:S05]  /*217d0*/  BSYNC B1 ;  /* 0x0000000000017941 */ /* 0x000fea0003800000 */
.L_x_10397:
[----:B------:R-:W-:Y:S05]  /*217e0*/  BRA `(.L_x_10399) ;  /* 0xfffffe8000247947 */ /* 0x000fea000383ffff */
.L_x_10216:
        /* <DEDUP_REMOVED lines=8> */
.L_x_10401:
[----:B------:R-:W-:Y:S05]  /*21870*/  BSYNC B1 ;  /* 0x0000000000017941 */ /* 0x000fea0003800000 */
.L_x_10400:
[----:B------:R-:W-:Y:S05]  /*21880*/  BRA `(.L_x_10402) ;  /* 0xfffffe8000087947 */ /* 0x000fea000383ffff */
.L_x_10217:
        /* <DEDUP_REMOVED lines=8> */
.L_x_10404:
[----:B------:R-:W-:Y:S05]  /*21910*/  BSYNC B1 ;  /* 0x0000000000017941 */ /* 0x000fea0003800000 */
.L_x_10403:
[----:B------:R-:W-:Y:S05]  /*21920*/  BRA `(.L_x_10405) ;  /* 0xfffffe7c00ec7947 */ /* 0x000fea000383ffff */
.L_x_10218:
        /* <DEDUP_REMOVED lines=8> */
.L_x_10407:
[----:B------:R-:W-:Y:S05]  /*219b0*/  BSYNC B1 ;  /* 0x0000000000017941 */ /* 0x000fea0003800000 */
.L_x_10406:
[----:B------:R-:W-:Y:S05]  /*219c0*/  BRA `(.L_x_10408) ;  /* 0xfffffe7c00d07947 */ /* 0x000fea000383ffff */
.L_x_10220:
[----:B0-----:R0:W1:Y:S02]  /*219d0*/  SYNCS.PHASECHK.TRANS64.TRYWAIT P1, [R22+URZ+0x31c00], R3 ;  /* 0x031c0003160075a7 */ /* 0x001064000802017f */
[----:B-1----:R-:W-:Y:S05]  /*219e0*/  @!P1 NANOSLEEP.SYNCS 0x989680 ;  /* 0x009896800000995d */ /* 0x002fea0003900000 */
[----:B------:R-:W1:Y:S02]  /*219f0*/  @!P1 SYNCS.PHASECHK.TRANS64 P1, [R22+URZ+0x31c00], R3 ;  /* 0x031c0003160095a7 */ /* 0x000e64000802007f */
[----:B-1----:R-:W-:Y:S05]  /*21a00*/  @!P1 BRA `(.L_x_10220) ;  /* 0xfffffffc00f09947 */ /* 0x002fea000383ffff */
[----:B------:R-:W-:Y:S05]  /*21a10*/  BRA `(.L_x_10409) ;  /* 0xfffffe80003c7947 */ /* 0x000fea000383ffff */
.L_x_10228:
[----:B--2---:R2:W4:Y:S02]  /*21a20*/  SYNCS.PHASECHK.TRANS64.TRYWAIT P1, [R21+URZ+0x31c30], R4 ;  /* 0x031c3004150075a7 */ /* 0x004524000802017f */
[----:B----4-:R-:W-:Y:S05]  /*21a30*/  @!P1 NANOSLEEP.SYNCS 0x989680 ;  /* 0x009896800000995d */ /* 0x010fea0003900000 */
[----:B------:R-:W4:Y:S02]  /*21a40*/  @!P1 SYNCS.PHASECHK.TRANS64 P1, [R21+URZ+0x31c30], R4 ;  /* 0x031c3004150095a7 */ /* 0x000f24000802007f */
[----:B----4-:R-:W-:Y:S05]  /*21a50*/  @!P1 BRA `(.L_x_10228) ;  /* 0xfffffffc00f09947 */ /* 0x010fea000383ffff */
[----:B------:R-:W-:Y:S05]  /*21a60*/  BRA `(.L_x_10227) ;  /* 0xfffffe9400a07947 */ /* 0x000fea000383ffff */
.L_x_10234:
[----:B-1----:R1:W2:Y:S02]  /*21a70*/  SYNCS.PHASECHK.TRANS64.TRYWAIT P3, [R0+URZ+0x31c30], R17 ;  /* 0x031c3011000075a7 */ /* 0x0022a4000806017f */
[----:B--2---:R-:W-:Y:S05]  /*21a80*/  @!P3 NANOSLEEP.SYNCS 0x989680 ;  /* 0x009896800000b95d */ /* 0x004fea0003900000 */
[----:B------:R-:W2:Y:S02]  /*21a90*/  @!P3 SYNCS.PHASECHK.TRANS64 P3, [R0+URZ+0x31c30], R17 ;  /* 0x031c30110000b5a7 */ /* 0x000ea4000806007f */
[----:B--2---:R-:W-:Y:S05]  /*21aa0*/  @!P3 BRA `(.L_x_10234) ;  /* 0xfffffffc00f0b947 */ /* 0x004fea000383ffff */
[----:B------:R-:W-:Y:S05]  /*21ab0*/  BRA `(.L_x_10233) ;  /* 0xfffffedc00147947 */ /* 0x000fea000383ffff */
.L_x_10239:
[----:B-1----:R1:W2:Y:S02]  /*21ac0*/  SYNCS.PHASECHK.TRANS64.TRYWAIT P2, [R14+URZ+0x31c50], R0 ;  /* 0x031c50000e0075a7 */ /* 0x0022a4000804017f */
[----:B--2---:R-:W-:Y:S05]  /*21ad0*/  @!P2 NANOSLEEP.SYNCS 0x989680 ;  /* 0x009896800000a95d */ /* 0x004fea0003900000 */
[----:B------:R-:W2:Y:S02]  /*21ae0*/  @!P2 SYNCS.PHASECHK.TRANS64 P2, [R14+URZ+0x31c50], R0 ;  /* 0x031c50000e00a5a7 */ /* 0x000ea4000804007f */
[----:B--2---:R-:W-:Y:S05]  /*21af0*/  @!P2 BRA `(.L_x_10239) ;  /* 0xfffffffc00f0a947 */ /* 0x004fea000383ffff */
[----:B------:R-:W-:Y:S05]  /*21b00*/  BRA `(.L_x_10238) ;  /* 0xffffff0000187947 */ /* 0x000fea000383ffff */
.L_x_10246:
[----:B---3--:R3:W4:Y:S02]  /*21b10*/  SYNCS.PHASECHK.TRANS64.TRYWAIT P3, [R0+URZ+0x31c30], R17 ;  /* 0x031c3011000075a7 */ /* 0x008724000806017f */
[----:B----4-:R-:W-:Y:S05]  /*21b20*/  @!P3 NANOSLEEP.SYNCS 0x989680 ;  /* 0x009896800000b95d */ /* 0x010fea0003900000 */
[----:B------:R-:W4:Y:S02]  /*21b30*/  @!P3 SYNCS.PHASECHK.TRANS64 P3, [R0+URZ+0x31c30], R17 ;  /* 0x031c30110000b5a7 */ /* 0x000f24000806007f */
[----:B----4-:R-:W-:Y:S05]  /*21b40*/  @!P3 BRA `(.L_x_10246) ;  /* 0xfffffffc00f0b947 */ /* 0x010fea000383ffff */
[----:B------:R-:W-:Y:S05]  /*21b50*/  BRA `(.L_x_10245) ;  /* 0xffffff2c00887947 */ /* 0x000fea000383ffff */
.L_x_10251:
[----:B-1----:R1:W2:Y:S02]  /*21b60*/  SYNCS.PHASECHK.TRANS64.TRYWAIT P2, [R14+URZ+0x31c50], R0 ;  /* 0x031c50000e0075a7 */ /* 0x0022a4000804017f */
[----:B--2---:R-:W-:Y:S05]  /*21b70*/  @!P2 NANOSLEEP.SYNCS 0x989680 ;  /* 0x009896800000a95d */ /* 0x004fea0003900000 */
[----:B------:R-:W2:Y:S02]  /*21b80*/  @!P2 SYNCS.PHASECHK.TRANS64 P2, [R14+URZ+0x31c50], R0 ;  /* 0x031c50000e00a5a7 */ /* 0x000ea4000804007f */
[----:B--2---:R-:W-:Y:S05]  /*21b90*/  @!P2 BRA `(.L_x_10251) ;  /* 0xfffffffc00f0a947 */ /* 0x004fea000383ffff */
[----:B------:R-:W-:Y:S05]  /*21ba0*/  BRA `(.L_x_10250) ;  /* 0xffffff5000947947 */ /* 0x000fea000383ffff */
.L_x_10256:
[----:B-1----:R1:W2:Y:S02]  /*21bb0*/  SYNCS.PHASECHK.TRANS64.TRYWAIT P0, [R9+URZ+0x31c50], R4 ;  /* 0x031c5004090075a7 */ /* 0x0022a4000800017f */
[----:B--2---:R-:W-:Y:S05]  /*21bc0*/  @!P0 NANOSLEEP.SYNCS 0x989680 ;  /* 0x009896800000895d */ /* 0x004fea0003900000 */
[----:B------:R-:W2:Y:S02]  /*21bd0*/  @!P0 SYNCS.PHASECHK.TRANS64 P0, [R9+URZ+0x31c50], R4 ;  /* 0x031c5004090085a7 */ /* 0x000ea4000800007f */
[----:B--2---:R-:W-:Y:S05]  /*21be0*/  @!P0 BRA `(.L_x_10256) ;  /* 0xfffffffc00f08947 */ /* 0x004fea000383ffff */
[----:B------:R-:W-:Y:S05]  /*21bf0*/  BRA `(.L_x_10255) ;  /* 0xffffff74001c7947 */ /* 0x000fea000383ffff */
.L_x_10282:
        /* <DEDUP_REMOVED lines=11> */
.L_x_10411:
[----:B------:R-:W-:Y:S05]  /*21cb0*/  BSYNC B1 ;  /* 0x0000000000017941 */ /* 0x000fea0003800000 */
.L_x_10410:
[----:B------:R-:W-:Y:S05]  /*21cc0*/  BRA `(.L_x_10412) ;  /* 0xffffffac00847947 */ /* 0x000fea000383ffff */
.L_x_10283:
[----:B------:R-:W-:Y:S01]  /*21cd0*/  BSSY B1, `(.L_x_10413) ;  /* 0x0000006000017945 */ /* 0x000fe20003800000 */
[----:B------:R-:W-:-:S07]  /*21ce0*/  IMAD.MOV.U32 R15, RZ, RZ, -0x1 ;  /* 0xffffffffff0f7424 */ /* 0x000fce00078e00ff */
[----:B------:R-:W-:Y:S05]  /*21cf0*/  WARPSYNC.COLLECTIVE R15, `(.L_x_10414) ;  /* 0x000000000f0c7348 */ /* 0x000fea0003c00000 */
[----:B------:R-:W-:Y:S02]  /*21d00*/  ELECT P6, UR62, PT ;  /* 0x00000000003e782f */ /* 0x000fe400038c0000 */
[----:B------:R-:W-:Y:S01]  /*21d10*/  MOV R14, UR62 ;  /* 0x0000003e000e7c02 */ /* 0x000fe20008000f00 */
[----:B------:R-:W-:Y:S10]  /*21d20*/  ENDCOLLECTIVE ;  /* 0x000000000000791b */ /* 0x000ff40003800000 */
.L_x_10414:
[----:B------:R-:W-:Y:S05]  /*21d30*/  BSYNC B1 ;  /* 0x0000000000017941 */ /* 0x000fea0003800000 */
.L_x_10413:
[----:B------:R-:W-:Y:S05]  /*21d40*/  BRA `(.L_x_10415) ;  /* 0xffffffac00707947 */ /* 0x000fea000383ffff */
.L_x_10285:
[----:B0-----:R0:W1:Y:S02]  /*21d50*/  SYNCS.PHASECHK.TRANS64.TRYWAIT P0, [R6+URZ+0x31c20], R5 ;  /* 0x031c2005060075a7 */ /* 0x001064000800017f */
[----:B-1----:R-:W-:Y:S05]  /*21d60*/  @!P0 NANOSLEEP.SYNCS 0x989680 ;  /* 0x009896800000895d */ /* 0x002fea0003900000 */
[----:B------:R-:W1:Y:S02]  /*21d70*/  @!P0 SYNCS.PHASECHK.TRANS64 P0, [R6+URZ+0x31c20], R5 ;  /* 0x031c2005060085a7 */ /* 0x000e64000800007f */
[----:B-1----:R-:W-:Y:S05]  /*21d80*/  @!P0 BRA `(.L_x_10285) ;  /* 0xfffffffc00f08947 */ /* 0x002fea000383ffff */
[----:B------:R-:W-:Y:S05]  /*21d90*/  BRA `(.L_x_10416) ;  /* 0xffffffac008c7947 */ /* 0x000fea000383ffff */
.L_x_10288:
[----:B0-----:R0:W1:Y:S02]  /*21da0*/  SYNCS.PHASECHK.TRANS64.TRYWAIT P0, [R5+URZ+0x31ca0], R10 ;  /* 0x031ca00a050075a7 */ /* 0x001064000800017f */
[----:B-1----:R-:W-:Y:S05]  /*21db0*/  @!P0 NANOSLEEP.SYNCS 0x989680 ;  /* 0x009896800000895d */ /* 0x002fea0003900000 */
[----:B------:R-:W1:Y:S02]  /*21dc0*/  @!P0 SYNCS.PHASECHK.TRANS64 P0, [R5+URZ+0x31ca0], R10 ;  /* 0x031ca00a050085a7 */ /* 0x000e64000800007f */
[----:B-1----:R-:W-:Y:S05]  /*21dd0*/  @!P0 BRA `(.L_x_10288) ;  /* 0xfffffffc00f08947 */ /* 0x002fea000383ffff */
[----:B------:R-:W-:Y:S05]  /*21de0*/  BRA `(.L_x_10417) ;  /* 0xffffffac00947947 */ /* 0x000fea000383ffff */
.L_x_10290:
[----:B--2---:R2:W3:Y:S02]  /*21df0*/  SYNCS.PHASECHK.TRANS64.TRYWAIT P0, [R5+URZ+0x31cc0], R10 ;  /* 0x031cc00a050075a7 */ /* 0x0044e4000800017f */
[----:B---3--:R-:W-:Y:S05]  /*21e00*/  @!P0 NANOSLEEP.SYNCS 0x989680 ;  /* 0x009896800000895d */ /* 0x008fea0003900000 */
[----:B------:R-:W3:Y:S02]  /*21e10*/  @!P0 SYNCS.PHASECHK.TRANS64 P0, [R5+URZ+0x31cc0], R10 ;  /* 0x031cc00a050085a7 */ /* 0x000ee4000800007f */
[----:B---3--:R-:W-:Y:S05]  /*21e20*/  @!P0 BRA `(.L_x_10290) ;  /* 0xfffffffc00f08947 */ /* 0x008fea000383ffff */
[----:B------:R-:W-:Y:S05]  /*21e30*/  BRA `(.L_x_10418) ;  /* 0xffffffb000147947 */ /* 0x000fea000383ffff */
.L_x_10294:
[----:B0-----:R0:W1:Y:S02]  /*21e40*/  SYNCS.PHASECHK.TRANS64.TRYWAIT P0, [R10+URZ+0x31ca0], R5 ;  /* 0x031ca0050a0075a7 */ /* 0x001064000800017f */
[----:B-1----:R-:W-:Y:S05]  /*21e50*/  @!P0 NANOSLEEP.SYNCS 0x989680 ;  /* 0x009896800000895d */ /* 0x002fea0003900000 */
[----:B------:R-:W1:Y:S02]  /*21e60*/  @!P0 SYNCS.PHASECHK.TRANS64 P0, [R10+URZ+0x31ca0], R5 ;  /* 0x031ca0050a0085a7 */ /* 0x000e64000800007f */
[----:B-1----:R-:W-:Y:S05]  /*21e70*/  @!P0 BRA `(.L_x_10294) ;  /* 0xfffffffc00f08947 */ /* 0x002fea000383ffff */
[----:B------:R-:W-:Y:S05]  /*21e80*/  BRA `(.L_x_10419) ;  /* 0xffffffb000bc7947 */ /* 0x000fea000383ffff */
.L_x_10296:
[----:B-1----:R1:W2:Y:S02]  /*21e90*/  SYNCS.PHASECHK.TRANS64.TRYWAIT P1, [R10+URZ+0x31cc0], R5 ;  /* 0x031cc0050a0075a7 */ /* 0x0022a4000802017f */
[----:B--2---:R-:W-:Y:S05]  /*21ea0*/  @!P1 NANOSLEEP.SYNCS 0x989680 ;  /* 0x009896800000995d */ /* 0x004fea0003900000 */
[----:B------:R-:W2:Y:S02]  /*21eb0*/  @!P1 SYNCS.PHASECHK.TRANS64 P1, [R10+URZ+0x31cc0], R5 ;  /* 0x031cc0050a0095a7 */ /* 0x000ea4000802007f */
[----:B--2---:R-:W-:Y:S05]  /*21ec0*/  @!P1 BRA `(.L_x_10296) ;  /* 0xfffffffc00f09947 */ /* 0x004fea000383ffff */
[----:B------:R-:W-:Y:S05]  /*21ed0*/  BRA `(.L_x_10420) ;  /* 0xffffffb400387947 */ /* 0x000fea000383ffff */
.L_x_10308:
        /* <DEDUP_REMOVED lines=11> */
.L_x_10422:
[----:B------:R-:W-:Y:S05]  /*21f90*/  BSYNC B0 ;  /* 0x0000000000007941 */ /* 0x000fea0003800000 */
.L_x_10421:
[----:B------:R-:W-:Y:S05]  /*21fa0*/  BRA `(.L_x_10423) ;  /* 0xffffffc0000c7947 */ /* 0x000fea000383ffff */
.L_x_10309:
[----:B------:R-:W-:Y:S01]  /*21fb0*/  BSSY B0, `(.L_x_10424) ;  /* 0x0000006000007945 */ /* 0x000fe20003800000 */
[----:B------:R-:W-:-:S07]  /*21fc0*/  IMAD.MOV.U32 R15, RZ, RZ, -0x1 ;  /* 0xffffffffff0f7424 */ /* 0x000fce00078e00ff */
[----:B------:R-:W-:Y:S05]  /*21fd0*/  WARPSYNC.COLLECTIVE R15, `(.L_x_10425) ;  /* 0x000000000f0c7348 */ /* 0x000fea0003c00000 */
[----:B------:R-:W-:Y:S02]  /*21fe0*/  ELECT P6, UR62, PT ;  /* 0x00000000003e782f */ /* 0x000fe400038c0000 */
[----:B------:R-:W-:Y:S01]  /*21ff0*/  MOV R14, UR62 ;  /* 0x0000003e000e7c02 */ /* 0x000fe20008000f00 */
[----:B------:R-:W-:Y:S10]  /*22000*/  ENDCOLLECTIVE ;  /* 0x000000000000791b */ /* 0x000ff40003800000 */
.L_x_10425:
[----:B------:R-:W-:Y:S05]  /*22010*/  BSYNC B0 ;  /* 0x0000000000007941 */ /* 0x000fea0003800000 */
.L_x_10424:
[----:B------:R-:W-:Y:S05]  /*22020*/  BRA `(.L_x_10426) ;  /* 0xffffffbc00fc7947 */ /* 0x000fea000383ffff */
.L_x_10312:
[----:B-1----:R1:W2:Y:S02]  /*22030*/  SYNCS.PHASECHK.TRANS64.TRYWAIT P0, [R5+URZ+0x31c40], R4 ;  /* 0x031c4004050075a7 */ /* 0x0022a4000800017f */
[----:B--2---:R-:W-:Y:S05]  /*22040*/  @!P0 NANOSLEEP.SYNCS 0x989680 ;  /* 0x009896800000895d */ /* 0x004fea0003900000 */
[----:B------:R-:W2:Y:S02]  /*22050*/  @!P0 SYNCS.PHASECHK.TRANS64 P0, [R5+URZ+0x31c40], R4 ;  /* 0x031c4004050085a7 */ /* 0x000ea4000800007f */
[----:B--2---:R-:W-:Y:S05]  /*22060*/  @!P0 BRA `(.L_x_10312) ;  /* 0xfffffffc00f08947 */ /* 0x004fea000383ffff */
[----:B------:R-:W-:Y:S05]  /*22070*/  BRA `(.L_x_10427) ;  /* 0xffffffc000547947 */ /* 0x000fea000383ffff */
.L_x_10315:
[----:B0-----:R0:W1:Y:S02]  /*22080*/  SYNCS.PHASECHK.TRANS64.TRYWAIT P0, [R28+URZ+0x31c20], R5 ;  /* 0x031c20051c0075a7 */ /* 0x001064000800017f */
[----:B-1----:R-:W-:Y:S05]  /*22090*/  @!P0 NANOSLEEP.SYNCS 0x989680 ;  /* 0x009896800000895d */ /* 0x002fea0003900000 */
[----:B------:R-:W1:Y:S02]  /*220a0*/  @!P0 SYNCS.PHASECHK.TRANS64 P0, [R28+URZ+0x31c20], R5 ;  /* 0x031c20051c0085a7 */ /* 0x000e64000800007f */
[----:B-1----:R-:W-:Y:S05]  /*220b0*/  @!P0 BRA `(.L_x_10315) ;  /* 0xfffffffc00f08947 */ /* 0x002fea000383ffff */
[----:B------:R-:W-:Y:S05]  /*220c0*/  BRA `(.L_x_10428) ;  /* 0xffffffc400847947 */ /* 0x000fea000383ffff */
.L_x_10323:
[----:B-1----:R1:W2:Y:S02]  /*220d0*/  SYNCS.PHASECHK.TRANS64.TRYWAIT P0, [R3+URZ+0x31c40], R2 ;  /* 0x031c4002030075a7 */ /* 0x0022a4000800017f */
[----:B--2---:R-:W-:Y:S05]  /*220e0*/  @!P0 NANOSLEEP.SYNCS 0x989680 ;  /* 0x009896800000895d */ /* 0x004fea0003900000 */
[----:B------:R-:W2:Y:S02]  /*220f0*/  @!P0 SYNCS.PHASECHK.TRANS64 P0, [R3+URZ+0x31c40], R2 ;  /* 0x031c4002030085a7 */ /* 0x000ea4000800007f */
[----:B--2---:R-:W-:Y:S05]  /*22100*/  @!P0 BRA `(.L_x_10323) ;  /* 0xfffffffc00f08947 */ /* 0x004fea000383ffff */
[----:B------:R-:W-:Y:S05]  /*22110*/  BRA `(.L_x_10429) ;  /* 0xffffffc800287947 */ /* 0x000fea000383ffff */
.L_x_10325:
[----:B0-----:R0:W1:Y:S02]  /*22120*/  SYNCS.PHASECHK.TRANS64.TRYWAIT P0, [R2+URZ+0x31c60], R3 ;  /* 0x031c6003020075a7 */ /* 0x001064000800017f */
[----:B-1----:R-:W-:Y:S05]  /*22130*/  @!P0 NANOSLEEP.SYNCS 0x989680 ;  /* 0x009896800000895d */ /* 0x002fea0003900000 */
[----:B------:R-:W1:Y:S02]  /*22140*/  @!P0 SYNCS.PHASECHK.TRANS64 P0, [R2+URZ+0x31c60], R3 ;  /* 0x031c6003020085a7 */ /* 0x000e64000800007f */
[----:B-1----:R-:W-:Y:S05]  /*22150*/  @!P0 BRA `(.L_x_10325) ;  /* 0xfffffffc00f08947 */ /* 0x002fea000383ffff */
[----:B------:R-:W-:Y:S05]  /*22160*/  BRA `(.L_x_10430) ;  /* 0xffffffc800b47947 */ /* 0x000fea000383ffff */
.L_x_10331:
[----:B--2---:R2:W3:Y:S02]  /*22170*/  SYNCS.PHASECHK.TRANS64.TRYWAIT P0, [R3+URZ+0x31c40], R2 ;  /* 0x031c4002030075a7 */ /* 0x0044e4000800017f */
[----:B---3--:R-:W-:Y:S05]  /*22180*/  @!P0 NANOSLEEP.SYNCS 0x989680 ;  /* 0x009896800000895d */ /* 0x008fea0003900000 */
[----:B------:R-:W3:Y:S02]  /*22190*/  @!P0 SYNCS.PHASECHK.TRANS64 P0, [R3+URZ+0x31c40], R2 ;  /* 0x031c4002030085a7 */ /* 0x000ee4000800007f */
[----:B---3--:R-:W-:Y:S05]  /*221a0*/  @!P0 BRA `(.L_x_10331) ;  /* 0xfffffffc00f08947 */ /* 0x008fea000383ffff */
[----:B------:R-:W-:Y:S05]  /*221b0*/  BRA `(.L_x_10431) ;  /* 0xffffffd000007947 */ /* 0x000fea000383ffff */
.L_x_10333:
[----:B0-----:R0:W1:Y:S02]  /*221c0*/  SYNCS.PHASECHK.TRANS64.TRYWAIT P0, [R3+URZ+0x31c60], R24 ;  /* 0x031c6018030075a7 */ /* 0x001064000800017f */
[----:B-1----:R-:W-:Y:S05]  /*221d0*/  @!P0 NANOSLEEP.SYNCS 0x989680 ;  /* 0x009896800000895d */ /* 0x002fea0003900000 */
[----:B------:R-:W1:Y:S02]  /*221e0*/  @!P0 SYNCS.PHASECHK.TRANS64 P0, [R3+URZ+0x31c60], R24 ;  /* 0x031c6018030085a7 */ /* 0x000e64000800007f */
[----:B-1----:R-:W-:Y:S05]  /*221f0*/  @!P0 BRA `(.L_x_10333) ;  /* 0xfffffffc00f08947 */ /* 0x002fea000383ffff */
[----:B------:R-:W-:Y:S05]  /*22200*/  BRA `(.L_x_10432) ;  /* 0xffffffd0008c7947 */ /* 0x000fea000383ffff */
.L_x_10339:
[----:B-1----:R1:W2:Y:S02]  /*22210*/  SYNCS.PHASECHK.TRANS64.TRYWAIT P0, [R2+URZ+0x31c40], R3 ;  /* 0x031c4003020075a7 */ /* 0x0022a4000800017f */
[----:B--2---:R-:W-:Y:S05]  /*22220*/  @!P0 NANOSLEEP.SYNCS 0x989680 ;  /* 0x009896800000895d */ /* 0x004fea0003900000 */
[----:B------:R-:W2:Y:S02]  /*22230*/  @!P0 SYNCS.PHASECHK.TRANS64 P0, [R2+URZ+0x31c40], R3 ;  /* 0x031c4003020085a7 */ /* 0x000ea4000800007f */
[----:B--2---:R-:W-:Y:S05]  /*22240*/  @!P0 BRA `(.L_x_10339) ;  /* 0xfffffffc00f08947 */ /* 0x004fea000383ffff */
[----:B------:R-:W-:Y:S05]  /*22250*/  BRA `(.L_x_10433) ;  /* 0xffffffd400b87947 */ /* 0x000fea000383ffff */
.L_x_10341:
[----:B0-----:R0:W1:Y:S02]  /*22260*/  SYNCS.PHASECHK.TRANS64.TRYWAIT P0, [R2+URZ+0x31c60], R11 ;  /* 0x031c600b020075a7 */ /* 0x001064000800017f */
[----:B-1----:R-:W-:Y:S05]  /*22270*/  @!P0 NANOSLEEP.SYNCS 0x989680 ;  /* 0x009896800000895d */ /* 0x002fea0003900000 */
[----:B------:R-:W1:Y:S02]  /*22280*/  @!P0 SYNCS.PHASECHK.TRANS64 P0, [R2+URZ+0x31c60], R11 ;  /* 0x031c600b020085a7 */ /* 0x000e64000800007f */
[----:B-1----:R-:W-:Y:S05]  /*22290*/  @!P0 BRA `(.L_x_10341) ;  /* 0xfffffffc00f08947 */ /* 0x002fea000383ffff */
[----:B------:R-:W-:Y:S05]  /*222a0*/  BRA `(.L_x_10434) ;  /* 0xffffffd800447947 */ /* 0x000fea000383ffff */
.L_x_10349:
[----:B-1----:R1:W2:Y:S02]  /*222b0*/  SYNCS.PHASECHK.TRANS64.TRYWAIT P0, [R3+URZ+0x31c60], R2 ;  /* 0x031c6002030075a7 */ /* 0x0022a4000800017f */
[----:B--2---:R-:W-:Y:S05]  /*222c0*/  @!P0 NANOSLEEP.SYNCS 0x989680 ;  /* 0x009896800000895d */ /* 0x004fea0003900000 */
[----:B------:R-:W2:Y:S02]  /*222d0*/  @!P0 SYNCS.PHASECHK.TRANS64 P0, [R3+URZ+0x31c60], R2 ;  /* 0x031c6002030085a7 */ /* 0x000ea4000800007f */
[----:B--2---:R-:W-:Y:S05]  /*222e0*/  @!P0 BRA `(.L_x_10349) ;  /* 0xfffffffc00f08947 */ /* 0x004fea000383ffff */
[----:B------:R-:W-:Y:S05]  /*222f0*/  BRA `(.L_x_10435) ;  /* 0xffffffdc00507947 */ /* 0x000fea000383ffff */
.L_x_10352:
[----:B------:R-:W-:Y:S01]  /*22300*/  BSSY B0, `(.L_x_10436) ;  /* 0x0000008000007945 */ /* 0x000fe20003800000 */
[----:B------:R-:W-:Y:S02]  /*22310*/  IMAD.MOV.U32 R13, RZ, RZ, R16 ;  /* 0x000000ffff0d7224 */ /* 0x000fe400078e0010 */
[----:B------:R-:W-:Y:S02]  /*22320*/  IMAD.MOV.U32 R12, RZ, RZ, RZ ;  /* 0x000000ffff0c7224 */ /* 0x000fe400078e00ff */
[----:B------:R-:W-:Y:S02]  /*22330*/  IMAD.MOV.U32 R11, RZ, RZ, 0x1f ;  /* 0x0000001fff0b7424 */ /* 0x000fe400078e00ff */
[----:B------:R-:W-:-:S07]  /*22340*/  IMAD.MOV.U32 R15, RZ, RZ, -0x1 ;  /* 0xffffffffff0f7424 */ /* 0x000fce00078e00ff */
[----:B0-----:R-:W-:Y:S05]  /*22350*/  WARPSYNC.COLLECTIVE R15, `(.L_x_10437) ;  /* 0x000000000f087348 */ /* 0x001fea0003c00000 */
[----:B------:R1:W2:Y:S02]  /*22360*/  SHFL.IDX P6, R14, R13, R12, R11 ;  /* 0x0000000c0d0e7389 */ /* 0x0002a400000c000b */
[----:B012---:R-:W-:Y:S01]  /*22370*/  ENDCOLLECTIVE ;  /* 0x000000000000791b */ /* 0x007fe20003800000 */
.L_x_10437:
[----:B------:R-:W-:Y:S05]  /*22380*/  BSYNC B0 ;  /* 0x0000000000007941 */ /* 0x000fea0003800000 */
.L_x_10436:
        /* <DEDUP_REMOVED lines=8> */
.L_x_10438:
[----:B------:R-:W-:Y:S01]  /*22410*/  IMAD.MOV.U32 R5, RZ, RZ, R14 ;  /* 0x000000ffff057224 */ /* 0x000fe200078e000e */
[----:B------:R-:W-:Y:S06]  /*22420*/  BRA `(.L_x_10439) ;  /* 0xffffffdc00d87947 */ /* 0x000fec000383ffff */
.L_x_10355:
        /* <DEDUP_REMOVED lines=8> */
.L_x_10441:
[----:B------:R-:W-:Y:S05]  /*224b0*/  BSYNC B0 ;  /* 0x0000000000007941 */ /* 0x000fea0003800000 */
.L_x_10440:
        /* <DEDUP_REMOVED lines=10> */
.L_x_10442:
        /* <DEDUP_REMOVED lines=8> */
.L_x_10443:
        /* <DEDUP_REMOVED lines=8> */
.L_x_10444:
        /* <DEDUP_REMOVED lines=8> */
.L_x_10445:
        /* <DEDUP_REMOVED lines=8> */
.L_x_10446:
[----:B------:R-:W-:Y:S05]  /*22760*/  BRA `(.L_x_10447) ;  /* 0xffffffdc00987947 */ /* 0x000fea000383ffff */
.L_x_10360:
        /* <DEDUP_REMOVED lines=8> */
.L_x_10449:
[----:B------:R-:W-:Y:S05]  /*227f0*/  BSYNC B0 ;  /* 0x0000000000007941 */ /* 0x000fea0003800000 */
.L_x_10448:
        /* <DEDUP_REMOVED lines=10> */
.L_x_10450:
        /* <DEDUP_REMOVED lines=8> */
.L_x_10451:
        /* <DEDUP_REMOVED lines=8> */
.L_x_10452:
        /* <DEDUP_REMOVED lines=8> */
.L_x_10453:
        /* <DEDUP_REMOVED lines=8> */
.L_x_10454:
[----:B------:R-:W-:Y:S05]  /*22aa0*/  BRA `(.L_x_10455) ;  /* 0xffffffdc00787947 */ /* 0x000fea000383ffff */
.L_x_10362:
[----:B------:R-:W-:Y:S01]  /*22ab0*/  BSSY B0, `(.L_x_10456) ;  /* 0x0000006000007945 */ /* 0x000fe20003800000 */
[----:B------:R-:W-:Y:S01]  /*22ac0*/  PLOP3.LUT P6, PT, P6, PT, PT, 0x8, 0x0 ;  /* 0x000000000000781c */ /* 0x000fe200037ce170 */
[----:B------:R-:W-:-:S12]  /*22ad0*/  IMAD.MOV.U32 R15, RZ, RZ, -0x1 ;  /* 0xffffffffff0f7424 */ /* 0x000fd800078e00ff */
[----:B01-3--:R-:W-:Y:S05]  /*22ae0*/  WARPSYNC.COLLECTIVE R15, `(.L_x_10457) ;  /* 0x000000000f087348 */ /* 0x00bfea0003c00000 */
[----:B------:R-:W-:Y:S01]  /*22af0*/  VOTE.ANY R14, PT, P6 ;  /* 0x00000000000e7806 */ /* 0x000fe200030e0100 */
[----:B01-3--:R-:W-:Y:S06]  /*22b00*/  ENDCOLLECTIVE ;  /* 0x000000000000791b */ /* 0x00bfec0003800000 */
.L_x_10457:
[----:B------:R-:W-:Y:S05]  /*22b10*/  BSYNC B0 ;  /* 0x0000000000007941 */ /* 0x000fea0003800000 */
.L_x_10456:
        /* <DEDUP_REMOVED lines=9> */
.L_x_10458:
[----:B------:R-:W-:Y:S01]  /*22bb0*/  IMAD.MOV.U32 R17, RZ, RZ, R14 ;  /* 0x000000ffff117224 */ /* 0x000fe200078e000e */
[----:B------:R-:W-:Y:S06]  /*22bc0*/  BRA `(.L_x_10459) ;  /* 0xffffffdc00687947 */ /* 0x000fec000383ffff */
.L_x_10364:
[----:B------:R-:W-:Y:S01]  /*22bd0*/  BSSY B0, `(.L_x_10460) ;  /* 0x0000007000007945 */ /* 0x000fe20003800000 */
[----:B------:R-:W-:Y:S02]  /*22be0*/  IMAD.MOV.U32 R13, RZ, RZ, R3 ;  /* 0x000000ffff0d7224 */ /* 0x000fe400078e0003 */
[----:B------:R-:W-:Y:S02]  /*22bf0*/  IMAD.MOV.U32 R11, RZ, RZ, 0x1f ;  /* 0x0000001fff0b7424 */ /* 0x000fe400078e00ff */
[----:B------:R-:W-:-:S07]  /*22c00*/  IMAD.MOV.U32 R15, RZ, RZ, -0x1 ;  /* 0xffffffffff0f7424 */ /* 0x000fce00078e00ff */
[----:B01234-:R-:W-:Y:S05]  /*22c10*/  WARPSYNC.COLLECTIVE R15, `(.L_x_10461) ;  /* 0x000000000f087348 */ /* 0x01ffea0003c00000 */
[----:B------:R0:W0:Y:S02]  /*22c20*/  SHFL.IDX P6, R14, R13, R12, R11 ;  /* 0x0000000c0d0e7389 */ /* 0x00002400000c000b */
[----:B01234-:R-:W-:Y:S01]  /*22c30*/  ENDCOLLECTIVE ;  /* 0x000000000000791b */ /* 0x01ffe20003800000 */
.L_x_10461:
[----:B------:R-:W-:Y:S05]  /*22c40*/  BSYNC B0 ;  /* 0x0000000000007941 */ /* 0x000fea0003800000 */
.L_x_10460:
[----:B------:R-:W-:Y:S05]  /*22c50*/  BRA `(.L_x_10363) ;  /* 0xffffffdc00607947 */ /* 0x000fea000383ffff */
.L_x_10368:
[----:B0-----:R0:W1:Y:S02]  /*22c60*/  SYNCS.PHASECHK.TRANS64.TRYWAIT P0, [R9+URZ+0x31c20], R0 ;  /* 0x031c2000090075a7 */ /* 0x001064000800017f */
[----:B-1----:R-:W-:Y:S05]  /*22c70*/  @!P0 NANOSLEEP.SYNCS 0x989680 ;  /* 0x009896800000895d */ /* 0x002fea0003900000 */
[----:B------:R-:W1:Y:S02]  /*22c80*/  @!P0 SYNCS.PHASECHK.TRANS64 P0, [R9+URZ+0x31c20], R0 ;  /* 0x031c2000090085a7 */ /* 0x000e64000800007f */
[----:B-1----:R-:W-:Y:S05]  /*22c90*/  @!P0 BRA `(.L_x_10368) ;  /* 0xfffffffc00f08947 */ /* 0x002fea000383ffff */
[----:B------:R-:W-:Y:S05]  /*22ca0*/  BRA `(.L_x_10462) ;  /* 0xffffffe000d07947 */ /* 0x000fea000383ffff */
.L_x_10369:
        /* <DEDUP_REMOVED lines=11> */
.L_x_10464:
[----:B------:R-:W-:Y:S05]  /*22d60*/  BSYNC B0 ;  /* 0x0000000000007941 */ /* 0x000fea0003800000 */
.L_x_10463:
[----:B------:R-:W-:Y:S05]  /*22d70*/  BRA `(.L_x_10465) ;  /* 0xffffffe000b87947 */ /* 0x000fea000383ffff */
.L_x_10370:
[----:B------:R-:W-:Y:S01]  /*22d80*/  BSSY B0, `(.L_x_10466) ;  /* 0x0000006000007945 */ /* 0x000fe20003800000 */
[----:B------:R-:W-:-:S07]  /*22d90*/  IMAD.MOV.U32 R15, RZ, RZ, -0x1 ;  /* 0xffffffffff0f7424 */ /* 0x000fce00078e00ff */
[----:B0-----:R-:W-:Y:S05]  /*22da0*/  WARPSYNC.COLLECTIVE R15, `(.L_x_10467) ;  /* 0x000000000f0c7348 */ /* 0x001fea0003c00000 */
[----:B------:R-:W-:Y:S02]  /*22db0*/  ELECT P6, UR62, PT ;  /* 0x00000000003e782f */ /* 0x000fe400038c0000 */
[----:B------:R-:W-:Y:S01]  /*22dc0*/  MOV R14, UR62 ;  /* 0x0000003e000e7c02 */ /* 0x000fe20008000f00 */
[----:B0-----:R-:W-:Y:S10]  /*22dd0*/  ENDCOLLECTIVE ;  /* 0x000000000000791b */ /* 0x001ff40003800000 */
.L_x_10467:
[----:B------:R-:W-:Y:S05]  /*22de0*/  BSYNC B0 ;  /* 0x0000000000007941 */ /* 0x000fea0003800000 */
.L_x_10466:
[----:B------:R-:W-:Y:S05]  /*22df0*/  BRA `(.L_x_10468) ;  /* 0xffffffe000ac7947 */ /* 0x000fea000383ffff */
.L_x_10372:
[----:B0-----:R0:W1:Y:S02]  /*22e00*/  SYNCS.PHASECHK.TRANS64.TRYWAIT P0, [R7+URZ], R2 ;  /* 0x00000002070075a7 */ /* 0x001064000800017f */
[----:B-1----:R-:W-:Y:S05]  /*22e10*/  @!P0 NANOSLEEP.SYNCS 0x989680 ;  /* 0x009896800000895d */ /* 0x002fea0003900000 */
[----:B------:R-:W1:Y:S02]  /*22e20*/  @!P0 SYNCS.PHASECHK.TRANS64 P0, [R7+URZ], R2 ;  /* 0x00000002070085a7 */ /* 0x000e64000800007f */
[----:B-1----:R-:W-:Y:S05]  /*22e30*/  @!P0 BRA `(.L_x_10372) ;  /* 0xfffffffc00f08947 */ /* 0x002fea000383ffff */
[----:B------:R-:W-:Y:S05]  /*22e40*/  BRA `(.L_x_10469) ;  /* 0xffffffe000e07947 */ /* 0x000fea000383ffff */
.L_x_10373:
[----:B-1----:R1:W2:Y:S02]  /*22e50*/  SYNCS.PHASECHK.TRANS64.TRYWAIT P0, [R3+URZ], R0 ;  /* 0x00000000030075a7 */ /* 0x0022a4000800017f */
[----:B--2---:R-:W-:Y:S05]  /*22e60*/  @!P0 NANOSLEEP.SYNCS 0x989680 ;  /* 0x009896800000895d */ /* 0x004fea0003900000 */
[----:B------:R-:W2:Y:S02]  /*22e70*/  @!P0 SYNCS.PHASECHK.TRANS64 P0, [R3+URZ], R0 ;  /* 0x00000000030085a7 */ /* 0x000ea4000800007f */
[----:B--2---:R-:W-:Y:S05]  /*22e80*/  @!P0 BRA `(.L_x_10373) ;  /* 0xfffffffc00f08947 */ /* 0x004fea000383ffff */
[----:B------:R-:W-:Y:S05]  /*22e90*/  BRA `(.L_x_10470) ;  /* 0xffffffe000d47947 */ /* 0x000fea000383ffff */
.L_x_10375:
[----:B-1----:R1:W2:Y:S02]  /*22ea0*/  SYNCS.PHASECHK.TRANS64.TRYWAIT P0, [R5+URZ], R2 ;  /* 0x00000002050075a7 */ /* 0x0022a4000800017f */
[----:B--2---:R-:W-:Y:S05]  /*22eb0*/  @!P0 NANOSLEEP.SYNCS 0x989680 ;  /* 0x009896800000895d */ /* 0x004fea0003900000 */
[----:B------:R-:W2:Y:S02]  /*22ec0*/  @!P0 SYNCS.PHASECHK.TRANS64 P0, [R5+URZ], R2 ;  /* 0x00000002050085a7 */ /* 0x000ea4000800007f */
[----:B--2---:R-:W-:Y:S05]  /*22ed0*/  @!P0 BRA `(.L_x_10375) ;  /* 0xfffffffc00f08947 */ /* 0x004fea000383ffff */
[----:B------:R-:W-:Y:S05]  /*22ee0*/  BRA `(.L_x_10471) ;  /* 0xffffffe000d87947 */ /* 0x000fea000383ffff */
.L_x_10472:
        /* <DEDUP_REMOVED lines=9> */
.L_x_12787:


//--------------------- .text._ZN7cutlass13device_kernelIN5flash11enable_sm90INS1_16FlashAttnFwdSm90INS1_25CollectiveMainloopFwdSm90ILi2EN4cute5tupleIJNS5_1CILi1EEES8_S8_EEENS6_IJNS7_ILi192EEESA_NS7_ILi64EEEEEELi64ENS_6half_tEfNS_4arch4Sm90ELb0ELb0ELb0ELb0ELb0ELb0ELb0ELb0ELb1ELb0ELb0ELb0EEENS1_21CollectiveEpilogueFwdINS6_IJSA_SB_SA_EEES9_SD_SF_Li384ELb0ELb0ELb0ELb0EEENS1_29StaticPersistentTileSchedulerILb0EEEEEEEEEvNT_6ParamsE --------------------------
	.section	.text._ZN7cutlass13device_kernelIN5flash11enable_sm90INS1_16FlashAttnFwdSm90INS1_25CollectiveMainloopFwdSm90ILi2EN4cute5tupleIJNS5_1CILi1EEES8_S8_EEENS6_IJNS7_ILi192EEESA_NS7_ILi64EEEEEELi64ENS_6half_tEfNS_4arch4Sm90ELb0ELb0ELb0ELb0ELb0ELb0ELb0ELb0ELb1ELb0ELb0ELb0EEENS1_21CollectiveEpilogueFwdINS6_IJSA_SB_SA_EEES9_SD_SF_Li384ELb0ELb0ELb0ELb0EEENS1_29StaticPersistentTileSchedulerILb0EEEEEEEEEvNT_6ParamsE,"ax",@progbits
	.align	128
.text._ZN7cutlass13device_kernelIN5flash11enable_sm90INS1_16FlashAttnFwdSm90INS1_25CollectiveMainloopFwdSm90ILi2EN4cute5tupleIJNS5_1CILi1EEES8_S8_EEENS6_IJNS7_ILi192EEESA_NS7_ILi64EEEEEELi64ENS_6half_tEfNS_4arch4Sm90ELb0ELb0ELb0ELb0ELb0ELb0ELb0ELb0ELb1ELb0ELb0ELb0EEENS1_21CollectiveEpilogueFwdINS6_IJSA_SB_SA_EEES9_SD_SF_Li384ELb0ELb0ELb0ELb0EEENS1_29StaticPersistentTileSchedulerILb0EEEEEEEEEvNT_6ParamsE:
        .type           _ZN7cutlass13device_kernelIN5flash11enable_sm90INS1_16FlashAttnFwdSm90INS1_25CollectiveMainloopFwdSm90ILi2EN4cute5tupleIJNS5_1CILi1EEES8_S8_EEENS6_IJNS7_ILi192EEESA_NS7_ILi64EEEEEELi64ENS_6half_tEfNS_4arch4Sm90ELb0ELb0ELb0ELb0ELb0ELb0ELb0ELb0ELb1ELb0ELb0ELb0EEENS1_21CollectiveEpilogueFwdINS6_IJSA_SB_SA_EEES9_SD_SF_Li384ELb0ELb0ELb0ELb0EEENS1_29StaticPersistentTileSchedulerILb0EEEEEEEEEvNT_6ParamsE,@function
        .size           _ZN7cutlass13device_kernelIN5flash11enable_sm90INS1_16FlashAttnFwdSm90INS1_25CollectiveMainloopFwdSm90ILi2EN4cute5tupleIJNS5_1CILi1EEES8_S8_EEENS6_IJNS7_ILi192EEESA_NS7_ILi64EEEEEELi64ENS_6half_tEfNS_4arch4Sm90ELb0ELb0ELb0ELb0ELb0ELb0ELb0ELb0ELb1ELb0ELb0ELb0EEENS1_21CollectiveEpilogueFwdINS6_IJSA_SB_SA_EEES9_SD_SF_Li384ELb0ELb0ELb0ELb0EEENS1_29StaticPersistentTileSchedulerILb0EEEEEEEEEvNT_6ParamsE,(.L_x_12788 - _ZN7cutlass13device_kernelIN5flash11enable_sm90INS1_16FlashAttnFwdSm90INS1_25CollectiveMainloopFwdSm90ILi2EN4cute5tupleIJNS5_1CILi1EEES8_S8_EEENS6_IJNS7_ILi192EEESA_NS7_ILi64EEEEEELi64ENS_6half_tEfNS_4arch4Sm90ELb0ELb0ELb0ELb0ELb0ELb0ELb0ELb0ELb1ELb0ELb0ELb0EEENS1_21CollectiveEpilogueFwdINS6_IJSA_SB_SA_EEES9_SD_SF_Li384ELb0ELb0ELb0ELb0EEENS1_29StaticPersistentTileSchedulerILb0EEEEEEEEEvNT_6ParamsE)
        .other          _ZN7cutlass13device_kernelIN5flash11enable_sm90INS1_16FlashAttnFwdSm90INS1_25CollectiveMainloopFwdSm90ILi2EN4cute5tupleIJNS5_1CILi1EEES8_S8_EEENS6_IJNS7_ILi192EEESA_NS7_ILi64EEEEEELi64ENS_6half_tEfNS_4arch4Sm90ELb0ELb0ELb0ELb0ELb0ELb0ELb0ELb0ELb1ELb0ELb0ELb0EEENS1_21CollectiveEpilogueFwdINS6_IJSA_SB_SA_EEES9_SD_SF_Li384ELb0ELb0ELb0ELb0EEENS1_29StaticPersistentTileSchedulerILb0EEEEEEEEEvNT_6ParamsE,@"STO_CUDA_ENTRY STV_DEFAULT"
_ZN7cutlass13device_kernelIN5flash11enable_sm90INS1_16FlashAttnFwdSm90INS1_25CollectiveMainloopFwdSm90ILi2EN4cute5tupleIJNS5_1CILi1EEES8_S8_EEENS6_IJNS7_ILi192EEESA_NS7_ILi64EEEEEELi64ENS_6half_tEfNS_4arch4Sm90ELb0ELb0ELb0ELb0ELb0ELb0ELb0ELb0ELb1ELb0ELb0ELb0EEENS1_21CollectiveEpilogueFwdINS6_IJSA_SB_SA_EEES9_SD_SF_Li384ELb0ELb0ELb0ELb0EEENS1_29StaticPersistentTileSchedulerILb0EEEEEEEEEvNT_6ParamsE:
        /* <DEDUP_REMOVED lines=23> */
.L_x_10474:
[----:B------:R-:W-:Y:S05]  /*0170*/  BSYNC B0 ;  /* 0x0000000000007941 */ /* 0x000fea0003800000 */
.L_x_10473:
        /* <DEDUP_REMOVED lines=36> */
.L_x_10475:
        /* <DEDUP_REMOVED lines=22> */
.L_x_10476:
        /* <DEDUP_REMOVED lines=18> */
.L_x_10477:
        /* <DEDUP_REMOVED lines=22> */
.L_x_10478:
        /* <DEDUP_REMOVED lines=22> */
.L_x_10479:
[----:B---3--:R-:W-:Y:S01]  /*0900*/  ISETP.NE.AND P0, PT, R2, RZ, PT ;  /* 0x000000ff0200720c */ /* 0x008fe20003f05270 */
[----:B------:R-:W-:Y:S01]  /*0910*/  IMAD.MOV.U32 R2, RZ, RZ, 0x1 ;  /* 0x00000001ff027424 */ /* 0x000fe200078e00ff */
[----:B------:R-:W-:Y:S01]  /*0920*/  NOP ;  /* 0x0000000000007918 */ /* 0x000fe20000000000 */
[----:B------:R-:W-:-:S03]  /*0930*/  ULDC.64 UR38, c[0x0][0x208] ;  /* 0x0000820000267ab9 */ /* 0x000fc60000000a00 */
[----:B------:R-:W-:-:S05]  /*0940*/  SEL R2, R2, 0x2, !P0 ;  /* 0x0000000202027807 */ /* 0x000fca0004000000 */
[----:B------:R3:W-:Y:S01]  /*0950*/  STL [R1+0x10], R2 ;  /* 0x0000100201007387 */ /* 0x0007e20000100800 */
[----:B-12-4-:R-:W-:Y:S06]  /*0960*/  BAR.SYNC.DEFER_BLOCKING 0x0 ;  /* 0x0000000000007b1d */ /* 0x016fec0000010000 */
[----:B------:R-:W-:Y:S05]  /*0970*/  @!P0 BRA `(.L_x_10480) ;  /* 0x0000007000c48947 */ /* 0x000fea0003800000 */
.L_x_10481:
        /* <DEDUP_REMOVED lines=15> */
[----:B------:R-:W-:-:S03]  /*0a70*/  UMOV UR40, 0x400 ;  /* 0x0000040000287882 */ /* 0x000fc60000000000 */
[----:B------:R-:W-:-:S04]  /*0a80*/  SHF.R.S32.HI R3, RZ, 0x1f, R0 ;  /* 0x0000001fff037819 */ /* 0x000fc80000011400 */
[CC--:B------:R-:W-:Y:S01]  /*0a90*/  LEA.HI R2, R3.reuse, R0.reuse, RZ, 0x7 ;  /* 0x0000000003027211 */ /* 0x0c0fe200078f38ff */
[----:B------:R-:W2:Y:S01]  /*0aa0*/  S2UR UR6, SR_SWINHI ;  /* 0x00000000000679c3 */ /* 0x000ea20000002f00 */
[CC--:B------:R-:W-:Y:S02]  /*0ab0*/  LEA.HI R4, R3.reuse, R0.reuse, RZ, 0x4 ;  /* 0x0000000003047211 */ /* 0x0c0fe400078f20ff */
[----:B------:R-:W-:Y:S02]  /*0ac0*/  LOP3.LUT R9, R2, 0xffffff80, RZ, 0xc0, !PT ;  /* 0xffffff8002097812 */ /* 0x000fe400078ec0ff */
[----:B------:R-:W-:Y:S02]  /*0ad0*/  LOP3.LUT R5, R4, 0xfffffff0, RZ, 0xc0, !PT ;  /* 0xfffffff004057812 */ /* 0x000fe400078ec0ff */
[----:B------:R-:W-:Y:S01]  /*0ae0*/  SHF.R.S32.HI R7, RZ, 0x4, R4 ;  /* 0x00000004ff077819 */ /* 0x000fe20000011404 */
[C---:B------:R-:W-:Y:S01]  /*0af0*/  IMAD.IADD R14, R0.reuse, 0x1, -R9 ;  /* 0x00000001000e7824 */ /* 0x040fe200078e0a09 */
[----:B------:R-:W-:Y:S01]  /*0b00*/  LEA.HI R3, R3, R0, RZ, 0x5 ;  /* 0x0000000003037211 */ /* 0x000fe200078f28ff */
[----:B------:R-:W-:Y:S01]  /*0b10*/  IMAD.IADD R5, R0, 0x1, -R5 ;  /* 0x0000000100057824 */ /* 0x000fe200078e0a05 */
[----:B------:R-:W-:-:S02]  /*0b20*/  LEA.HI R6, R4, R7, RZ, 0x1 ;  /* 0x0000000704067211 */ /* 0x000fc400078f08ff */
[----:B------:R3:W-:Y:S01]  /*0b30*/  STL [R1+0x4], R14 ;  /* 0x0000040e01007387 */ /* 0x0007e20000100800 */
[----:B------:R-:W-:Y:S02]  /*0b40*/  SHF.R.S32.HI R8, RZ, 0x1f, R14 ;  /* 0x0000001fff087819 */ /* 0x000fe4000001140e */
[----:B------:R-:W-:Y:S01]  /*0b50*/  SHF.R.S32.HI R4, RZ, 0x1f, R5 ;  /* 0x0000001fff047819 */ /* 0x000fe20000011405 */
[----:B------:R-:W4:Y:S01]  /*0b60*/  LDL.LU R12, [R1+0x10] ;  /* 0x00001000010c7983 */ /* 0x000f220000300800 */
[----:B------:R-:W-:Y:S02]  /*0b70*/  LOP3.LUT R6, R6, 0x1ffffffe, RZ, 0xc0, !PT ;  /* 0x1ffffffe06067812 */ /* 0x000fe400078ec0ff */
[----:B------:R-:W-:Y:S02]  /*0b80*/  LEA.HI R4, R4, R5, RZ, 0x3 ;  /* 0x0000000504047211 */ /* 0x000fe400078f18ff */
[----:B------:R-:W-:Y:S01]  /*0b90*/  SHF.R.S32.HI R10, RZ, 0x5, R3 ;  /* 0x00000005ff0a7819 */ /* 0x000fe20000011403 */
[----:B------:R-:W-:Y:S01]  /*0ba0*/  IMAD.IADD R6, R7, 0x1, -R6 ;  /* 0x0000000107067824 */ /* 0x000fe200078e0a06 */
[----:B------:R-:W-:-:S02]  /*0bb0*/  LOP3.LUT R0, R4, 0xfffffff8, RZ, 0xc0, !PT ;  /* 0xfffffff804007812 */ /* 0x000fc400078ec0ff */
[----:B------:R-:W-:Y:S01]  /*0bc0*/  LEA.HI R9, R8, R14, RZ, 0x2 ;  /* 0x0000000e08097211 */ /* 0x000fe200078f10ff */
[----:B------:R-:W-:Y:S02]  /*0bd0*/  IMAD.SHL.U32 R7, R10, 0x400, RZ ;  /* 0x000004000a077824 */ /* 0x000fe400078e00ff */
[C---:B------:R-:W-:Y:S01]  /*0be0*/  IMAD.IADD R0, R5.reuse, 0x1, -R0 ;  /* 0x0000000105007824 */ /* 0x040fe200078e0a00 */
[--C-:B------:R-:W-:Y:S02]  /*0bf0*/  SHF.R.S32.HI R10, RZ, 0x2, R9.reuse ;  /* 0x00000002ff0a7819 */ /* 0x100fe40000011409 */
[----:B------:R-:W-:Y:S01]  /*0c00*/  SHF.R.S32.HI R11, RZ, 0x1f, R9 ;  /* 0x0000001fff0b7819 */ /* 0x000fe20000011409 */
[----:B------:R-:W-:Y:S01]  /*0c10*/  IMAD.SHL.U32 R3, R0, 0x40, RZ ;  /* 0x0000004000037824 */ /* 0x000fe200078e00ff */
[----:B------:R-:W-:Y:S01]  /*0c20*/  SHF.R.S32.HI R13, RZ, 0x7, R2 ;  /* 0x00000007ff0d7819 */ /* 0x000fe20000011402 */
[----:B------:R-:W-:Y:S01]  /*0c30*/  IMAD R5, R5, 0x40, R7 ;  /* 0x0000004005057824 */ /* 0x000fe200078e0207 */
[----:B------:R-:W-:Y:S01]  /*0c40*/  LEA.HI R11, R11, R10, RZ, 0x3 ;  /* 0x0000000a0b0b7211 */ /* 0x000fe200078f18ff */
[----:B------:R-:W-:Y:S01]  /*0c50*/  IMAD.SHL.U32 R6, R6, 0x8, RZ ;  /* 0x0000000806067824 */ /* 0x000fe200078e00ff */
[----:B------:R-:W-:-:S02]  /*0c60*/  LOP3.LUT R3, R3, 0x1c0, RZ, 0xc0, !PT ;  /* 0x000001c003037812 */ /* 0x000fc400078ec0ff */
[----:B------:R-:W-:Y:S01]  /*0c70*/  R2P PR, R0, 0x6 ;  /* 0x0000000600007804 */ /* 0x000fe20000000000 */
[----:B------:R-:W-:Y:S01]  /*0c80*/  IMAD.HI R0, R13, 0x55555556, RZ ;  /* 0x555555560d007827 */ /* 0x000fe200078e02ff */
[----:B------:R-:W-:Y:S02]  /*0c90*/  LOP3.LUT R11, R11, 0xfffffff8, RZ, 0xc0, !PT ;  /* 0xfffffff80b0b7812 */ /* 0x000fe400078ec0ff */
[----:B------:R-:W-:Y:S01]  /*0ca0*/  LEA.HI R8, R8, R14, RZ, 0x5 ;  /* 0x0000000e08087211 */ /* 0x000fe200078f28ff */
[----:B------:R-:W-:Y:S01]  /*0cb0*/  IMAD.IADD R5, R6, 0x1, R5 ;  /* 0x0000000106057824 */ /* 0x000fe200078e0205 */
[----:B------:R-:W-:Y:S01]  /*0cc0*/  LOP3.LUT R6, R3, 0x8, R6, 0xf8, !PT ;  /* 0x0000000803067812 */ /* 0x000fe200078ef806 */
[----:B------:R-:W-:Y:S01]  /*0cd0*/  IMAD.SHL.U32 R4, R4, 0x40, RZ ;  /* 0x0000004004047824 */ /* 0x000fe200078e00ff */
[----:B------:R-:W-:Y:S02]  /*0ce0*/  SHF.R.U32.HI R3, RZ, 0x3, R3 ;  /* 0x00000003ff037819 */ /* 0x000fe40000011603 */
[----:B------:R-:W-:Y:S01]  /*0cf0*/  LOP3.LUT R9, R9, 0x7ffffffc, RZ, 0xc0, !PT ;  /* 0x7ffffffc09097812 */ /* 0x000fe200078ec0ff */
[----:B------:R-:W-:Y:S01]  /*0d00*/  IMAD.IADD R11, R10, 0x1, -R11 ;  /* 0x000000010a0b7824 */ /* 0x000fe200078e0a0b */
[----:B------:R-:W-:-:S02]  /*0d10*/  LEA.HI R0, R0, R0, RZ, 0x1 ;  /* 0x0000000000007211 */ /* 0x000fc400078f08ff */
[----:B------:R-:W-:Y:S01]  /*0d20*/  SHF.R.S32.HI R8, RZ, 0x5, R8 ;  /* 0x00000005ff087819 */ /* 0x000fe20000011408 */
[----:B------:R-:W-:Y:S01]  /*0d30*/  IMAD.IADD R9, R14, 0x1, -R9 ;  /* 0x000000010e097824 */ /* 0x000fe200078e0a09 */
[----:B------:R-:W-:Y:S01]  /*0d40*/  LOP3.LUT R3, R6, R3, RZ, 0x3c, !PT ;  /* 0x0000000306037212 */ /* 0x000fe200078e3cff */
[----:B------:R-:W-:Y:S01]  /*0d50*/  IMAD.MOV.U32 R6, RZ, RZ, -0x2 ;  /* 0xfffffffeff067424 */ /* 0x000fe200078e00ff */
[----:B------:R-:W-:Y:S01]  /*0d60*/  LOP3.LUT R4, R4, 0x7ffffe00, RZ, 0xc0, !PT ;  /* 0x7ffffe0004047812 */ /* 0x000fe200078ec0ff */
[----:B------:R-:W-:Y:S02]  /*0d70*/  IMAD R0, R0, -0x3, R13 ;  /* 0xfffffffd00007824 */ /* 0x000fe400078e020d */
[----:B------:R-:W-:Y:S01]  /*0d80*/  IMAD R11, R8, 0x10, R11 ;  /* 0x00000010080b7824 */ /* 0x000fe200078e020b */
[----:B------:R-:W-:Y:S01]  /*0d90*/  IADD3 R2, R3, R4, R7 ;  /* 0x0000000403027210 */ /* 0x000fe20007ffe007 */
[----:B------:R-:W-:Y:S02]  /*0da0*/  IMAD R3, R9, R6, 0xc0 ;  /* 0x000000c009037424 */ /* 0x000fe400078e0206 */
[----:B------:R-:W-:-:S03]  /*0db0*/  IMAD R0, R0, 0x40, R11 ;  /* 0x0000004000007824 */ /* 0x000fc600078e020b */
[----:B------:R3:W-:Y:S01]  /*0dc0*/  STL [R1+0xc], R3 ;  /* 0x00000c0301007387 */ /* 0x0007e20000100800 */
[----:B-1----:R-:W-:-:S03]  /*0dd0*/  ULEA UR40, UR4, UR40, 0x18 ;  /* 0x0000002804287291 */ /* 0x002fc6000f8ec03f */
[----:B------:R3:W-:Y:S04]  /*0de0*/  STL [R1+0x8], R0 ;  /* 0x0000080001007387 */ /* 0x0007e80000100800 */
[----:B------:R3:W-:Y:S01]  /*0df0*/  STL [R1], RZ ;  /* 0x000000ff01007387 */ /* 0x0007e20000100800 */
[----:B------:R-:W-:Y:S01]  /*0e00*/  LEA R2, R2, UR40, 0x1 ;  /* 0x0000002802027c11 */ /* 0x000fe2000f8e08ff */
[----:B------:R-:W-:Y:S01]  /*0e10*/  IMAD.MOV.U32 R16, RZ, RZ, 0x40 ;  /* 0x00000040ff107424 */ /* 0x000fe200078e00ff */
[----:B------:R-:W-:Y:S01]  /*0e20*/  UMOV UR4, UR40 ;  /* 0x0000002800047c82 */ /* 0x000fe20008000000 */
[----:B--2---:R-:W-:Y:S02]  /*0e30*/  UMOV UR5, UR6 ;  /* 0x0000000600057c82 */ /* 0x004fe40008000000 */
[----:B------:R-:W-:Y:S01]  /*0e40*/  VIADD R17, R2, 0x1e800 ;  /* 0x0001e80002117836 */ /* 0x000fe20000000000 */
[----:B------:R-:W-:Y:S01]  /*0e50*/  SEL R16, R16, 0xffffffc0, !P2 ;  /* 0xffffffc010107807 */ /* 0x000fe20005000000 */
[----:B------:R-:W-:-:S02]  /*0e60*/  VIADD R152, R2, 0x1e820 ;  /* 0x0001e82002987836 */ /* 0x000fc40000000000 */
[----:B------:R-:W-:Y:S02]  /*0e70*/  IMAD.U32 R156, RZ, RZ, UR4 ;  /* 0x00000004ff9c7e24 */ /* 0x000fe4000f8e00ff */
[----:B------:R-:W-:Y:S02]  /*0e80*/  IMAD.U32 R157, RZ, RZ, UR5 ;  /* 0x00000005ff9d7e24 */ /* 0x000fe4000f8e00ff */
[C---:B------:R-:W-:Y:S02]  /*0e90*/  @P1 VIADD R152, R17.reuse, 0xffffffe0 ;  /* 0xffffffe011981836 */ /* 0x040fe40000000000 */
[----:B------:R-:W-:Y:S02]  /*0ea0*/  IMAD.IADD R17, R17, 0x1, R16 ;  /* 0x0000000111117824 */ /* 0x000fe400078e0210 */
[----:B------:R-:W-:Y:S01]  /*0eb0*/  IMAD.WIDE R156, R5, 0x2, R156 ;  /* 0x00000002059c7825 */ /* 0x000fe200078e029c */
[----:B------:R-:W-:-:S03]  /*0ec0*/  ULDC.64 UR36, c[0x0][0x198] ;  /* 0x0000660000247ab9 */ /* 0x000fc60000000a00 */
[----:B------:R-:W-:Y:S02]  /*0ed0*/  IMAD.IADD R16, R16, 0x1, R152 ;  /* 0x0000000110107824 */ /* 0x000fe400078e0298 */
[C---:B------:R-:W-:Y:S02]  /*0ee0*/  VIADD R154, R152.reuse, 0x6000 ;  /* 0x00006000989a7836 */ /* 0x040fe40000000000 */
[----:B------:R-:W-:Y:S01]  /*0ef0*/  VIADD R153, R152, 0xc000 ;  /* 0x0000c00098997836 */ /* 0x000fe20000000000 */
[----:B------:R-:W-:Y:S01]  /*0f00*/  UMOV UR47, URZ ;  /* 0x0000003f002f7c82 */ /* 0x000fe20008000000 */
[----:B------:R-:W-:Y:S01]  /*0f10*/  UMOV UR46, URZ ;  /* 0x0000003f002e7c82 */ /* 0x000fe20008000000 */
[----:B---34-:R-:W-:-:S07]  /*0f20*/  LOP3.LUT R155, R12, 0x1, RZ, 0xfc, !PT ;  /* 0x000000010c9b7812 */ /* 0x018fce00078efcff */
.L_x_10504:
[----:B-1----:R-:W1:Y:S01]  /*0f30*/  S2R R0, SR_TID.X ;  /* 0x0000000000007919 */ /* 0x002e620000002100 */
[----:B------:R-:W2:Y:S01]  /*0f40*/  LDC R23, c[0x0][0x2e0] ;  /* 0x0000b800ff177b82 */ /* 0x000ea20000000800 */
[----:B------:R-:W-:Y:S01]  /*0f50*/  ULDC.64 UR6, c[0x0][0x3f8] ;  /* 0x0000fe0000067ab9 */ /* 0x000fe20000000a00 */
[----:B------:R-:W-:Y:S01]  /*0f60*/  ULDC UR4, c[0x0][0xda8] ;  /* 0x00036a0000047ab9 */ /* 0x000fe20000000800 */
[----:B------:R-:W-:Y:S02]  /*0f70*/  UISETP.NE.U32.AND UP0, UPT, UR6, URZ, UPT ;  /* 0x0000003f0600728c */ /* 0x000fe4000bf05070 */
[----:B------:R-:W-:Y:S02]  /*0f80*/  UISETP.NE.AND UP1, UPT, UR4, 0x1, UPT ;  /* 0x000000010400788c */ /* 0x000fe4000bf25270 */
[----:B------:R-:W-:Y:S01]  /*0f90*/  UISETP.NE.AND.EX UP0, UPT, UR7, URZ, UPT, UP0 ;  /* 0x0000003f0700728c */ /* 0x000fe2000bf05300 */
[----:B------:R-:W-:Y:S01]  /*0fa0*/  ULDC UR6, c[0x0][0x404] ;  /* 0x0001010000067ab9 */ /* 0x000fe20000000800 */
[----:B------:R-:W-:-:S02]  /*0fb0*/  UIADD3 UR7, UR40, 0x1e800, URZ ;  /* 0x0001e80028077890 */ /* 0x000fc4000fffe03f */
[----:B------:R-:W-:Y:S01]  /*0fc0*/  USEL UR6, UR6, 0x1, UP0 ;  /* 0x0000000106067887 */ /* 0x000fe20008000000 */
[----:B------:R-:W-:Y:S01]  /*0fd0*/  ULDC UR4, c[0x0][0xdb4] ;  /* 0x00036d0000047ab9 */ /* 0x000fe20000000800 */
[----:B------:R-:W-:Y:S02]  /*0fe0*/  ULOP3.LUT UP0, URZ, UR7, 0x3ff, URZ, 0xc0, !UPT ;  /* 0x000003ff073f7892 */ /* 0x000fe4000f80c03f */
[----:B------:R-:W-:Y:S01]  /*0ff0*/  UISETP.NE.AND UP2, UPT, UR4, 0x1, UPT ;  /* 0x000000010400788c */ /* 0x000fe2000bf45270 */
[----:B------:R-:W-:Y:S02]  /*1000*/  UMOV UR41, UR48 ;  /* 0x0000003000297c82 */ /* 0x000fe40008000000 */
[----:B------:R-:W-:Y:S01]  /*1010*/  @UP1 ULDC UR4, c[0x0][0xdac] ;  /* 0x00036b0000041ab9 */ /* 0x000fe20000000800 */
[----:B------:R-:W-:Y:S01]  /*1020*/  PLOP3.LUT P0, PT, PT, PT, UP0, 0x80, 0x0 ;  /* 0x000000000000781c */ /* 0x000fe20003f0f008 */
[----:B------:R-:W-:Y:S01]  /*1030*/  UIMAD.WIDE.U32 UR4, UR48, UR4, URZ ;  /* 0x00000004300472a5 */ /* 0x000fe2000f8e003f */
[----:B--2---:R-:W-:Y:S01]  /*1040*/  IMAD R23, R23, UR6, RZ ;  /* 0x0000000617177c24 */ /* 0x004fe2000f8e02ff */
[----:B------:R-:W-:-:S02]  /*1050*/  @UP1 ULDC UR6, c[0x0][0xdb0] ;  /* 0x00036c0000061ab9 */ /* 0x000fc40000000800 */
[----:B------:R-:W-:-:S03]  /*1060*/  @UP1 USHF.R.U32.HI UR41, URZ, UR6, UR5 ;  /* 0x000000063f291299 */ /* 0x000fc60008011605 */
[----:B------:R-:W-:Y:S01]  /*1070*/  @UP2 ULDC.64 UR6, c[0x0][0xdb8] ;  /* 0x00036e0000062ab9 */ /* 0x000fe20000000a00 */
[C---:B-1----:R-:W-:Y:S01]  /*1080*/  VIADD R3, R0.reuse, 0xffffff80 ;  /* 0xffffff8000037836 */ /* 0x042fe20000000000 */
[----:B------:R-:W-:Y:S01]  /*1090*/  UIMAD.WIDE.U32 UR4, UR41, UR6, URZ ;  /* 0x00000006290472a5 */ /* 0x000fe2000f8e003f */
[----:B------:R-:W-:Y:S01]  /*10a0*/  VIADD R0, R0, 0xffffff80 ;  /* 0xffffff8000007836 */ /* 0x000fe20000000000 */
[----:B------:R-:W-:Y:S02]  /*10b0*/  UMOV UR44, UR41 ;  /* 0x00000029002c7c82 */ /* 0x000fe40008000000 */
[----:B------:R-:W-:Y:S02]  /*10c0*/  @UP2 USHF.R.U32.HI UR44, URZ, UR7, UR5 ;  /* 0x000000073f2c2299 */ /* 0x000fe40008011605 */
[----:B------:R-:W-:-:S04]  /*10d0*/  SHF.R.S32.HI R0, RZ, 0x1f, R0 ;  /* 0x0000001fff007819 */ /* 0x000fc80000011400 */
[----:B------:R-:W-:-:S04]  /*10e0*/  LEA.HI R0, R0, R3, RZ, 0x7 ;  /* 0x0000000300007211 */ /* 0x000fc800078f38ff */
[----:B------:R-:W-:-:S05]  /*10f0*/  SHF.R.S32.HI R0, RZ, 0x7, R0 ;  /* 0x00000007ff007819 */ /* 0x000fca0000011400 */
[----:B------:R1:W2:Y:S02]  /*1100*/  SHFL.IDX PT, R22, R0, RZ, 0x1f ;  /* 0x00001fff00167589 */ /* 0x0002a400000e0000 */
[----:B-1----:R-:W-:-:S04]  /*1110*/  VIADD R0, R23, 0xbf ;  /* 0x000000bf17007836 */ /* 0x002fc80000000000 */
[----:B------:R-:W-:-:S04]  /*1120*/  IMAD.HI R0, R0, 0x2aaaaaab, RZ ;  /* 0x2aaaaaab00007827 */ /* 0x000fc800078e02ff */
[----:B--2---:R-:W-:-:S05]  /*1130*/  IMAD.HI R3, R22, 0x55555556, RZ ;  /* 0x5555555616037827 */ /* 0x004fca00078e02ff */
[----:B------:R-:W-:Y:S02]  /*1140*/  LEA.HI R5, R3, R3, RZ, 0x1 ;  /* 0x0000000303057211 */ /* 0x000fe400078f08ff */
[----:B------:R-:W-:-:S03]  /*1150*/  SHF.R.U32.HI R3, RZ, 0x1f, R0 ;  /* 0x0000001fff037819 */ /* 0x000fc60000011600 */
[----:B------:R-:W-:Y:S01]  /*1160*/  IMAD R19, R5, -0x3, R22 ;  /* 0xfffffffd05137824 */ /* 0x000fe200078e0216 */
[----:B------:R-:W-:Y:S01]  /*1170*/  LEA.HI.SX32 R18, R0, R3, 0x1b ;  /* 0x0000000300127211 */ /* 0x000fe200078fdaff */
        /* <DEDUP_REMOVED lines=17> */
.L_x_10482:
[----:B------:R-:W2:Y:S01]  /*1290*/  LDL R20, [R1] ;  /* 0x0000000001147983 */ /* 0x000ea20000100800 */
[----:B------:R-:W-:Y:S02]  /*12a0*/  ISETP.NE.AND P0, PT, R155, 0x3, PT ;  /* 0x000000039b00780c */ /* 0x000fe40003f05270 */
[----:B--2---:R-:W-:-:S04]  /*12b0*/  LOP3.LUT R0, R20, 0x1, RZ, 0xc0, !PT ;  /* 0x0000000114007812 */ /* 0x004fc800078ec0ff */
[----:B------:R-:W-:-:S04]  /*12c0*/  SHF.L.U32 R0, R0, 0x1f, RZ ;  /* 0x0000001f00007819 */ /* 0x000fc800000006ff */
[----:B------:R-:W1:Y:S02]  /*12d0*/  SYNCS.PHASECHK.TRANS64.TRYWAIT P1, [UR40+0x30800], R0 ;  /* 0x03080000ff0075a7 */ /* 0x000e640008020168 */
[----:B-1----:R-:W-:Y:S05]  /*12e0*/  @!P1 BRA `(.L_x_10483) ;  /* 0x0000008c00cc9947 */ /* 0x002fea0003800000 */
.L_x_10560:
[----:B------:R-:W-:Y:S05]  /*12f0*/  @!P0 BRA `(.L_x_10484) ;  /* 0x0000000000048947 */ /* 0x000fea0003800000 */
[----:B------:R-:W-:Y:S01]  /*1300*/  BPT.TRAP 0x1 ;  /* 0x000000040000795c */ /* 0x000fe20000300000 */
.L_x_10484:
[----:B------:R-:W-:Y:S02]  /*1310*/  IMAD.U32 R4, RZ, RZ, UR46 ;  /* 0x0000002eff047e24 */ /* 0x000fe4000f8e00ff */
[----:B-1----:R-:W-:-:S03]  /*1320*/  IMAD.U32 R3, RZ, RZ, UR47 ;  /* 0x0000002fff037e24 */ /* 0x002fc6000f8e00ff */
[----:B------:R-:W-:Y:S02]  /*1330*/  LEA R4, R4, UR40, 0x3 ;  /* 0x0000002804047c11 */ /* 0x000fe4000f8e18ff */
[----:B------:R-:W-:-:S04]  /*1340*/  SHF.L.U32 R3, R3, 0x1f, RZ ;  /* 0x0000001f03037819 */ /* 0x000fc800000006ff */
[----:B------:R1:W2:Y:S01]  /*1350*/  SYNCS.PHASECHK.TRANS64.TRYWAIT P2, [R4+URZ+0x30830], R3 ;  /* 0x03083003040075a7 */ /* 0x0002a2000804017f */
[----:B------:R-:W-:Y:S05]  /*1360*/  @!P0 BRA `(.L_x_10485) ;  /* 0x0000000000048947 */ /* 0x000fea0003800000 */
[----:B------:R-:W-:Y:S01]  /*1370*/  BPT.TRAP 0x1 ;  /* 0x000000040000795c */ /* 0x000fe20000300000 */
.L_x_10485:
[----:B------:R-:W3:Y:S01]  /*1380*/  S2R R5, SR_TID.X ;  /* 0x0000000000057919 */ /* 0x000ee20000002100 */
[----:B------:R-:W-:-:S05]  /*1390*/  LEA R19, R19, UR40, 0xd ;  /* 0x0000002813137c11 */ /* 0x000fca000f8e68ff */
[----:B------:R-:W-:-:S05]  /*13a0*/  VIADD R0, R19, 0xc400 ;  /* 0x0000c40013007836 */ /* 0x000fca0000000000 */
[----:B------:R-:W-:-:S04]  /*13b0*/  SHF.R.U32.HI R0, RZ, 0x4, R0 ;  /* 0x00000004ff007819 */ /* 0x000fc80000011600 */
[----:B------:R-:W-:Y:S02]  /*13c0*/  LOP3.LUT R0, R0, 0x3fff, RZ, 0xc0, !PT ;  /* 0x00003fff00007812 */ /* 0x000fe400078ec0ff */
[----:B---3--:R-:W-:Y:S01]  /*13d0*/  LOP3.LUT P1, RZ, R5, 0x7f, RZ, 0xc0, !PT ;  /* 0x0000007f05ff7812 */ /* 0x008fe2000782c0ff */
[----:B--2---:R-:W-:-:S12]  /*13e0*/  @P2 BRA `(.L_x_10486) ;  /* 0x0000000000082947 */ /* 0x004fd80003800000 */
[----:B------:R-:W2:Y:S02]  /*13f0*/  SYNCS.PHASECHK.TRANS64.TRYWAIT P2, [R4+URZ+0x30830], R3 ;  /* 0x03083003040075a7 */ /* 0x000ea4000804017f */
[----:B--2---:R-:W-:Y:S05]  /*1400*/  @!P2 BRA `(.L_x_10487) ;  /* 0x0000008c009ca947 */ /* 0x004fea0003800000 */
.L_x_10486:
[----:B------:R-:W-:Y:S05]  /*1410*/  WARPSYNC.ALL ;  /* 0x0000000000007948 */ /* 0x000fea0003800000 */
[----:B------:R-:W-:Y:S01]  /*1420*/  IMAD.MOV.U32 R151, RZ, RZ, RZ ;  /* 0x000000ffff977224 */ /* 0x000fe200078e00ff */
[----:B------:R-:W-:Y:S01]  /*1430*/  LOP3.LUT R20, R0, 0x10000, RZ, 0xfc, !PT ;  /* 0x0001000000147812 */ /* 0x000fe200078efcff */
[----:B------:R-:W-:Y:S01]  /*1440*/  IMAD.MOV.U32 R21, RZ, RZ, 0x40000040 ;  /* 0x40000040ff157424 */ /* 0x000fe200078e00ff */
[----:B------:R-:W-:Y:S02]  /*1450*/  UIADD3 UR4, UR40, 0x12400, URZ ;  /* 0x0001240028047890 */ /* 0x000fe4000fffe03f */
[C---:B------:R-:W-:Y:S01]  /*1460*/  R2UR UR8, R20.reuse ;  /* 0x00000000140872ca */ /* 0x040fe200000e0000 */
[----:B------:R-:W1:Y:S01]  /*1470*/  LDL R5, [R1+0xc] ;  /* 0x00000c0001057983 */ /* 0x000e620000100800 */
[----:B------:R-:W-:Y:S01]  /*1480*/  R2UR UR9, R21 ;  /* 0x00000000150972ca */ /* 0x000fe200000e0000 */
[----:B------:R-:W-:Y:S01]  /*1490*/  USHF.R.U32.HI UR4, URZ, 0x4, UR4 ;  /* 0x000000043f047899 */ /* 0x000fe20008011604 */
[----:B------:R-:W-:Y:S01]  /*14a0*/  WARPGROUP.ARRIVE ;  /* 0x00000000000079c5 */ /* 0x000fe20000000000 */
[----:B------:R-:W-:Y:S01]  /*14b0*/  UMOV UR11, 0x40000040 ;  /* 0x40000040000b7882 */ /* 0x000fe20000000000 */
[----:B------:R-:W-:Y:S01]  /*14c0*/  R2UR UR16, R20 ;  /* 0x00000000141072ca */ /* 0x000fe200000e0000 */
[----:B------:R-:W-:Y:S01]  /*14d0*/  ULOP3.LUT UR4, UR4, 0x3fff, URZ, 0xc0, !UPT ;  /* 0x00003fff04047892 */ /* 0x000fe2000f8ec03f */
[----:B------:R-:W-:Y:S01]  /*14e0*/  P2R R8, PR, RZ, 0x2 ;  /* 0x00000002ff087803 */ /* 0x000fe20000000000 */
[----:B------:R-:W-:Y:S01]  /*14f0*/  UMOV UR13, 0x40000040 ;  /* 0x40000040000d7882 */ /* 0x000fe20000000000 */
[----:B------:R-:W-:Y:S01]  /*1500*/  UMOV UR15, 0x40000040 ;  /* 0x40000040000f7882 */ /* 0x000fe20000000000 */
[----:B------:R-:W-:Y:S01]  /*1510*/  ULOP3.LUT UR4, UR4, 0x10000, URZ, 0xfc, !UPT ;  /* 0x0001000004047892 */ /* 0x000fe2000f8efc3f */
[----:B------:R-:W-:Y:S01]  /*1520*/  P2R R6, PR, RZ, 0x1 ;  /* 0x00000001ff067803 */ /* 0x000fe20000000000 */
[----:B------:R-:W-:Y:S01]  /*1530*/  UMOV UR17, 0x40000040 ;  /* 0x4000004000117882 */ /* 0x000fe20000000000 */
[----:B------:R-:W-:Y:S01]  /*1540*/  UMOV UR19, 0x40000040 ;  /* 0x4000004000137882 */ /* 0x000fe20000000000 */
[----:B------:R-:W-:Y:S01]  /*1550*/  UIMAD UR6, UR46, 0x600, UR4 ;  /* 0x000006002e0678a4 */ /* 0x000fe2000f8e0204 */
[--C-:B------:R-:W-:Y:S01]  /*1560*/  IMAD.MOV.U32 R150, RZ, RZ, R151.reuse ;  /* 0x000000ffff967224 */ /* 0x100fe200078e0097 */
[----:B------:R-:W-:Y:S01]  /*1570*/  ULDC UR5, c[0x0][0x988] ;  /* 0x0002620000057ab9 */ /* 0x000fe20000000800 */
[--C-:B------:R-:W-:Y:S01]  /*1580*/  IMAD.MOV.U32 R148, RZ, RZ, R151.reuse ;  /* 0x000000ffff947224 */ /* 0x100fe200078e0097 */
[----:B------:R-:W-:Y:S01]  /*1590*/  UIADD3 UR12, UR16, 0x4, URZ ;  /* 0x00000004100c7890 */ /* 0x000fe2000fffe03f */
[--C-:B------:R-:W-:Y:S01]  /*15a0*/  IMAD.MOV.U32 R146, RZ, RZ, R151.reuse ;  /* 0x000000ffff927224 */ /* 0x100fe200078e0097 */
[----:B------:R-:W-:Y:S01]  /*15b0*/  UIADD3 UR14, UR6, 0x4, URZ ;  /* 0x00000004060e7890 */ /* 0x000fe2000fffe03f */
[--C-:B------:R-:W-:Y:S01]  /*15c0*/  IMAD.MOV.U32 R144, RZ, RZ, R151.reuse ;  /* 0x000000ffff907224 */ /* 0x100fe200078e0097 */
[----:B------:R-:W-:Y:S01]  /*15d0*/  UMOV UR10, UR6 ;  /* 0x00000006000a7c82 */ /* 0x000fe20008000000 */
[----:B------:R-:W-:Y:S01]  /*15e0*/  UIADD3 UR18, UR6, 0x6, URZ ;  /* 0x0000000606127890 */ /* 0x000fe2000fffe03f */
[----:B------:R-:W-:Y:S01]  /*15f0*/  HGMMA.64x192x16.F32 R24, gdesc[UR8], RZ, !UPT, gsb0 ;  /* 0x02e00000081879f0 */ /* 0x000fe2000c0008ff */
[----:B------:R-:W-:Y:S01]  /*1600*/  UIADD3 UR8, UR16, 0x2, URZ ;  /* 0x0000000210087890 */ /* 0x000fe2000fffe03f */
[--C-:B------:R-:W-:Y:S01]  /*1610*/  IMAD.MOV.U32 R142, RZ, RZ, R151.reuse ;  /* 0x000000ffff8e7224 */ /* 0x100fe200078e0097 */
[----:B------:R-:W-:Y:S01]  /*1620*/  UIADD3 UR10, UR6, 0x2, URZ ;  /* 0x00000002060a7890 */ /* 0x000fe2000fffe03f */
[--C-:B------:R-:W-:Y:S01]  /*1630*/  IMAD.MOV.U32 R140, RZ, RZ, R151.reuse ;  /* 0x000000ffff8c7224 */ /* 0x100fe200078e0097 */
[----:B------:R-:W-:Y:S01]  /*1640*/  UMOV UR9, 0x40000040 ;  /* 0x4000004000097882 */ /* 0x000fe20000000000 */
[----:B------:R-:W-:Y:S01]  /*1650*/  UMOV UR11, 0x40000040 ;  /* 0x40000040000b7882 */ /* 0x000fe20000000000 */
        /* <DEDUP_REMOVED lines=13> */
[----:B------:R-:W-:Y:S01]  /*1730*/  HGMMA.64x192x16.F32 R24, gdesc[UR8], R24, gsb0 ;  /* 0x02e00000081879f0 */ /* 0x000fe20008000818 */
[----:B-12---:R-:W-:-:S04]  /*1740*/  IMAD.IADD R3, R5, 0x1, R23 ;  /* 0x0000000105037824 */ /* 0x006fc800078e0217 */
        /* <DEDUP_REMOVED lines=10> */
[----:B------:R-:W-:Y:S03]  /*17f0*/  HGMMA.64x192x16.F32 R24, gdesc[UR12], R24, gsb0 ;  /* 0x02e000000c1879f0 */ /* 0x000fe60008000818 */
[----:B------:R-:W-:Y:S02]  /*1800*/  WARPGROUP.DEPBAR.LE gsb0, 0x0 ;  /* 0x00008000000079c5 */ /* 0x000fe40000010000 */
[----:B------:R-:W-:-:S15]  /*1810*/  WARPGROUP.ARRIVE ;  /* 0x00000000000079c5 */ /* 0x000fde0000000000 */
[----:B------:R-:W-:Y:S03]  /*1820*/  HGMMA.64x192x16.F32 R24, gdesc[UR16], R24, gsb0 ;  /* 0x02e00000101879f0 */ /* 0x000fe60008000818 */
[----:B------:R-:W-:Y:S02]  /*1830*/  WARPGROUP.DEPBAR.LE gsb0, 0x0 ;  /* 0x00008000000079c5 */ /* 0x000fe40000010000 */
[----:B------:R-:W-:Y:S02]  /*1840*/  FSEL R5, R26, -INF , P5 ;  /* 0xff8000001a057808 */ /* 0x000fe40002800000 */
[----:B------:R-:W-:Y:S02]  /*1850*/  FSEL R27, R27, -INF , P4 ;  /* 0xff8000001b1b7808 */ /* 0x000fe40002000000 */
[----:B------:R-:W-:Y:S02]  /*1860*/  FSEL R7, R30, -INF , P3 ;  /* 0xff8000001e077808 */ /* 0x000fe40001800000 */
        /* <DEDUP_REMOVED lines=97> */
[C---:B------:R-:W-:Y:S02]  /*1e80*/  ISETP.GT.AND P4, PT, R3.reuse, 0x79, PT ;  /* 0x000000790300780c */ /* 0x040fe40003f84270 */
[----:B------:R-:W-:Y:S02]  /*1e90*/  ISETP.GT.AND P2, PT, R3, 0x70, PT ;  /* 0x000000700300780c */ /* 0x000fe40003f44270 */
[----:B------:R-:W-:Y:S02]  /*1ea0*/  FSEL R79, R79, -INF , P3 ;  /* 0xff8000004f4f7808 */ /* 0x000fe40001800000 */
[----:B------:R-:W-:Y:S02]  /*1eb0*/  FMNMX.FTZ R0, R78, R9, !PT ;  /* 0x000000094e007209 */ /* 0x000fe40007810000 */
[----:B------:R-:W-:Y:S02]  /*1ec0*/  FSEL R14, R87, -INF , P4 ;  /* 0xff800000570e7808 */ /* 0x000fe40002000000 */
[----:B------:R-:W-:-:S02]  /*1ed0*/  FSEL R82, R82, -INF , P2 ;  /* 0xff80000052527808 */ /* 0x000fc40001000000 */
[----:B------:R-:W-:Y:S02]  /*1ee0*/  FSEL R87, R80, -INF , P2 ;  /* 0xff80000050577808 */ /* 0x000fe40001000000 */
[----:B------:R-:W-:Y:S02]  /*1ef0*/  FSEL R72, R72, -INF , P6 ;  /* 0xff80000048487808 */ /* 0x000fe40003000000 */
[C---:B------:R-:W-:Y:S02]  /*1f00*/  ISETP.GT.AND P2, PT, R3.reuse, 0x81, PT ;  /* 0x000000810300780c */ /* 0x040fe40003f44270 */
[----:B------:R-:W-:Y:S02]  /*1f10*/  ISETP.GT.AND P6, PT, R3, 0x71, PT ;  /* 0x000000710300780c */ /* 0x000fe40003fc4270 */
[----:B------:R-:W-:Y:S02]  /*1f20*/  FMNMX.FTZ R9, R79, R0, !PT ;  /* 0x000000004f097209 */ /* 0x000fe40007810000 */
[----:B------:R-:W-:-:S02]  /*1f30*/  FSEL R73, R73, -INF , P5 ;  /* 0xff80000049497808 */ /* 0x000fc40002800000 */
[----:B------:R-:W-:Y:S02]  /*1f40*/  FSEL R24, R91, -INF , P2 ;  /* 0xff8000005b187808 */ /* 0x000fe40001000000 */
[----:B------:R-:W-:Y:S02]  /*1f50*/  FSEL R89, R89, -INF , P2 ;  /* 0xff80000059597808 */ /* 0x000fe40001000000 */
[----:B------:R-:W-:Y:S02]  /*1f60*/  ISETP.GT.AND P5, PT, R3, 0x78, PT ;  /* 0x000000780300780c */ /* 0x000fe40003fa4270 */
[----:B------:R-:W-:Y:S02]  /*1f70*/  FSEL R83, R83, -INF , P6 ;  /* 0xff80000053537808 */ /* 0x000fe40003000000 */
[----:B------:R-:W-:Y:S02]  /*1f80*/  FMNMX.FTZ R0, R82, R9, !PT ;  /* 0x0000000952007209 */ /* 0x000fe40007810000 */
[----:B------:R-:W-:-:S02]  /*1f90*/  ISETP.GT.AND P2, PT, R3, 0x98, PT ;  /* 0x000000980300780c */ /* 0x000fc40003f44270 */
[----:B------:R-:W-:Y:S02]  /*1fa0*/  FSEL R30, R103, -INF , P1 ;  /* 0xff800000671e7808 */ /* 0x000fe40000800000 */
[----:B------:R-:W-:Y:S02]  /*1fb0*/  ISETP.GT.AND P1, PT, R3, 0xa1, PT ;  /* 0x000000a10300780c */ /* 0x000fe40003f24270 */
[----:B------:R-:W-:Y:S02]  /*1fc0*/  FSEL R86, R86, -INF , P5 ;  /* 0xff80000056567808 */ /* 0x000fe40002800000 */
[----:B------:R-:W-:Y:S02]  /*1fd0*/  FMNMX.FTZ R9, R83, R0, !PT ;  /* 0x0000000053097209 */ /* 0x000fe40007810000 */
[----:B------:R-:W-:Y:S02]  /*1fe0*/  FSEL R102, R102, -INF , P2 ;  /* 0xff80000066667808 */ /* 0x000fe40001000000 */
[----:B------:R-:W-:-:S02]  /*1ff0*/  FSEL R103, R100, -INF , P2 ;  /* 0xff80000064677808 */ /* 0x000fc40001000000 */
[----:B------:R-:W-:Y:S02]  /*2000*/  FSEL R107, R107, -INF , P1 ;  /* 0xff8000006b6b7808 */ /* 0x000fe40000800000 */
[----:B------:R-:W-:Y:S02]  /*2010*/  P2R R46, PR, RZ, 0x2 ;  /* 0x00000002ff2e7803 */ /* 0x000fe40000000000 */
[C---:B------:R-:W-:Y:S02]  /*2020*/  ISETP.GT.AND P2, PT, R3.reuse, 0xa9, PT ;  /* 0x000000a90300780c */ /* 0x040fe40003f44270 */
[----:B------:R-:W-:Y:S02]  /*2030*/  ISETP.GT.AND P1, PT, R3, 0xa0, PT ;  /* 0x000000a00300780c */ /* 0x000fe40003f24270 */
[----:B------:R-:W-:Y:S02]  /*2040*/  FSEL R12, R77, -INF , P3 ;  /* 0xff8000004d0c7808 */ /* 0x000fe40001800000 */
[----:B------:R-:W-:-:S02]  /*2050*/  ISETP.GT.AND P3, PT, R3, 0x80, PT ;  /* 0x000000800300780c */ /* 0x000fc40003f64270 */
[----:B------:R-:W-:Y:S02]  /*2060*/  FMNMX.FTZ R9, R86, R9, !PT ;  /* 0x0000000956097209 */ /* 0x000fe40007810000 */
[----:B------:R-:W-:Y:S02]  /*2070*/  FSEL R32, R111, -INF , P2 ;  /* 0xff8000006f207808 */ /* 0x000fe40001000000 */
[----:B------:R-:W-:Y:S02]  /*2080*/  FSEL R111, R104, -INF , P1 ;  /* 0xff800000686f7808 */ /* 0x000fe40000800000 */
[----:B------:R-:W-:Y:S02]  /*2090*/  ISETP.NE.AND P1, PT, R46, RZ, PT ;  /* 0x000000ff2e00720c */ /* 0x000fe40003f25270 */
[----:B------:R-:W-:Y:S02]  /*20a0*/  FSEL R90, R90, -INF , P3 ;  /* 0xff8000005a5a7808 */ /* 0x000fe40001800000 */
[----:B------:R-:W-:-:S02]  /*20b0*/  FMNMX.FTZ R9, R14, R9, !PT ;  /* 0x000000090e097209 */ /* 0x000fc40007810000 */
[----:B------:R-:W-:Y:S02]  /*20c0*/  FSEL R81, R81, -INF , P6 ;  /* 0xff80000051517808 */ /* 0x000fe40003000000 */
[----:B------:R-:W-:Y:S02]  /*20d0*/  FSEL R105, R105, -INF , P1 ;  /* 0xff80000069697808 */ /* 0x000fe40000800000 */
[----:B------:R-:W-:Y:S02]  /*20e0*/  ISETP.GT.AND P6, PT, R3, 0x88, PT ;  /* 0x000000880300780c */ /* 0x000fe40003fc4270 */
[----:B------:R-:W-:Y:S02]  /*20f0*/  FMNMX.FTZ R9, R90, R9, !PT ;  /* 0x000000095a097209 */ /* 0x000fe40007810000 */
[----:B------:R-:W-:Y:S02]  /*2100*/  ISETP.NE.AND P1, PT, R8, RZ, PT ;  /* 0x000000ff0800720c */ /* 0x000fe40003f25270 */
[----:B------:R-:W-:-:S02]  /*2110*/  FMNMX.FTZ R8, R11, R25, !PT ;  /* 0x000000190b087209 */ /* 0x000fc40007810000 */
[----:B------:R-:W-:Y:S02]  /*2120*/  FSEL R77, R84, -INF , P5 ;  /* 0xff800000544d7808 */ /* 0x000fe40002800000 */
[----:B------:R-:W-:Y:S02]  /*2130*/  ISETP.GT.AND P5, PT, R3, 0x89, PT ;  /* 0x000000890300780c */ /* 0x000fe40003fa4270 */
[----:B------:R-:W-:Y:S02]  /*2140*/  FSEL R94, R94, -INF , P6 ;  /* 0xff8000005e5e7808 */ /* 0x000fe40003000000 */
[----:B------:R-:W-:Y:S02]  /*2150*/  FMNMX.FTZ R9, R24, R9, !PT ;  /* 0x0000000918097209 */ /* 0x000fe40007810000 */
[----:B------:R-:W-:Y:S01]  /*2160*/  FMNMX.FTZ R8, R15, R8, !PT ;  /* 0x000000080f087209 */ /* 0x000fe20007810000 */
[----:B------:R-:W-:Y:S01]  /*2170*/  @!P1 VIADD R4, R4, 0x30840 ;  /* 0x0003084004049836 */ /* 0x000fe20000000000 */
[----:B------:R-:W-:-:S02]  /*2180*/  FSEL R85, R85, -INF , P4 ;  /* 0xff80000055557808 */ /* 0x000fc40002000000 */
[----:B------:R-:W-:Y:S02]  /*2190*/  ISETP.GT.AND P4, PT, R3, 0x90, PT ;  /* 0x000000900300780c */ /* 0x000fe40003f84270 */
[----:B------:R-:W-:Y:S02]  /*21a0*/  FSEL R26, R95, -INF , P5 ;  /* 0xff8000005f1a7808 */ /* 0x000fe40002800000 */
[----:B------:R-:W-:Y:S02]  /*21b0*/  FMNMX.FTZ R9, R94, R9, !PT ;  /* 0x000000095e097209 */ /* 0x000fe40007810000 */
[----:B------:R-:W-:Y:S02]  /*21c0*/  FMNMX.FTZ R8, R29, R8, !PT ;  /* 0x000000081d087209 */ /* 0x000fe40007810000 */
[----:B------:R-:W-:Y:S02]  /*21d0*/  FSEL R91, R88, -INF , P3 ;  /* 0xff800000585b7808 */ /* 0x000fe40001800000 */
[----:B------:R-:W-:-:S02]  /*21e0*/  ISETP.GT.AND P3, PT, R3, 0x91, PT ;  /* 0x000000910300780c */ /* 0x000fc40003f64270 */
[----:B------:R-:W-:Y:S02]  /*21f0*/  FSEL R98, R98, -INF , P4 ;  /* 0xff80000062627808 */ /* 0x000fe40002000000 */
[----:B------:R-:W-:Y:S02]  /*2200*/  FMNMX.FTZ R9, R26, R9, !PT ;  /* 0x000000091a097209 */ /* 0x000fe40007810000 */
[----:B------:R-:W-:Y:S02]  /*2210*/  FMNMX.FTZ R8, R39, R8, !PT ;  /* 0x0000000827087209 */ /* 0x000fe40007810000 */
[----:B------:R-:W-:Y:S02]  /*2220*/  FSEL R28, R99, -INF , P3 ;  /* 0xff800000631c7808 */ /* 0x000fe40001800000 */
        /* <DEDUP_REMOVED lines=9> */
[----:B------:R-:W-:Y:S02]  /*22c0*/  ISETP.GT.AND P0, PT, R3, 0xa8, PT ;  /* 0x000000a80300780c */ /* 0x000fe40003f04270 */
[----:B------:R-:W-:Y:S02]  /*22d0*/  FMNMX.FTZ R0, R106, R9, !PT ;  /* 0x000000096a007209 */ /* 0x000fe40007810000 */
[----:B------:R-:W-:Y:S02]  /*22e0*/  FMNMX.FTZ R8, R41, R8, !PT ;  /* 0x0000000829087209 */ /* 0x000fe40007810000 */
[----:B------:R-:W-:Y:S02]  /*22f0*/  FSEL R110, R110, -INF , P0 ;  /* 0xff8000006e6e7808 */ /* 0x000fe40000000000 */
[----:B------:R-:W-:-:S02]  /*2300*/  FMNMX.FTZ R9, R107, R0, !PT ;  /* 0x000000006b097209 */ /* 0x000fc40007810000 */
[----:B------:R-:W-:Y:S02]  /*2310*/  FMNMX.FTZ R8, R51, R8, !PT ;  /* 0x0000000833087209 */ /* 0x000fe40007810000 */
[----:B------:R-:W-:Y:S02]  /*2320*/  FSEL R97, R97, -INF , P3 ;  /* 0xff80000061617808 */ /* 0x000fe40001800000 */
[----:B------:R-:W-:Y:S02]  /*2330*/  FMNMX.FTZ R9, R110, R9, !PT ;  /* 0x000000096e097209 */ /* 0x000fe40007810000 */
[----:B------:R-:W-:Y:S02]  /*2340*/  ISETP.GT.AND P3, PT, R3, 0xb0, PT ;  /* 0x000000b00300780c */ /* 0x000fe40003f64270 */
[----:B------:R-:W-:Y:S02]  /*2350*/  FMNMX.FTZ R8, R45, R8, !PT ;  /* 0x000000082d087209 */ /* 0x000fe40007810000 */
[----:B------:R-:W-:-:S02]  /*2360*/  FSEL R99, R96, -INF , P4 ;  /* 0xff80000060637808 */ /* 0x000fc40002000000 */
[----:B------:R-:W-:Y:S02]  /*2370*/  FSEL R114, R114, -INF , P3 ;  /* 0xff80000072727808 */ /* 0x000fe40001800000 */
[----:B------:R-:W-:Y:S02]  /*2380*/  FMNMX.FTZ R9, R32, R9, !PT ;  /* 0x0000000920097209 */ /* 0x000fe40007810000 */
[----:B------:R-:W-:Y:S02]  /*2390*/  ISETP.GT.AND P4, PT, R3, 0xb1, PT ;  /* 0x000000b10300780c */ /* 0x000fe40003f84270 */
[----:B------:R-:W-:Y:S02]  /*23a0*/  FMNMX.FTZ R8, R139, R8, !PT ;  /* 0x000000088b087209 */ /* 0x000fe40007810000 */
[----:B------:R-:W-:Y:S02]  /*23b0*/  FSEL R93, R93, -INF , P5 ;  /* 0xff8000005d5d7808 */ /* 0x000fe40002800000 */
[----:B------:R-:W-:-:S02]  /*23c0*/  FSEL R34, R115, -INF , P4 ;  /* 0xff80000073227808 */ /* 0x000fc40002000000 */
[----:B------:R-:W-:Y:S02]  /*23d0*/  FMNMX.FTZ R9, R114, R9, !PT ;  /* 0x0000000972097209 */ /* 0x000fe40007810000 */
[----:B------:R-:W-:Y:S02]  /*23e0*/  ISETP.GT.AND P5, PT, R3, 0xb8, PT ;  /* 0x000000b80300780c */ /* 0x000fe40003fa4270 */
[----:B------:R-:W-:Y:S02]  /*23f0*/  FMNMX.FTZ R8, R49, R8, !PT ;  /* 0x0000000831087209 */ /* 0x000fe40007810000 */
[----:B------:R-:W-:Y:S02]  /*2400*/  FSEL R95, R92, -INF , P6 ;  /* 0xff8000005c5f7808 */ /* 0x000fe40003000000 */
[----:B------:R-:W-:Y:S02]  /*2410*/  FSEL R118, R118, -INF , P5 ;  /* 0xff80000076767808 */ /* 0x000fe40002800000 */
[----:B------:R-:W-:-:S02]  /*2420*/  FMNMX.FTZ R9, R34, R9, !PT ;  /* 0x0000000922097209 */ /* 0x000fc40007810000 */
[----:B------:R-:W-:Y:S02]  /*2430*/  ISETP.GT.AND P6, PT, R3, 0xb9, PT ;  /* 0x000000b90300780c */ /* 0x000fe40003fc4270 */
[----:B------:R-:W-:Y:S02]  /*2440*/  FMNMX.FTZ R8, R143, R8, !PT ;  /* 0x000000088f087209 */ /* 0x000fe40007810000 */
[----:B------:R-:W-:Y:S02]  /*2450*/  FSEL R119, R119, -INF , P6 ;  /* 0xff80000077777808 */ /* 0x000fe40003000000 */
[----:B------:R-:W-:Y:S02]  /*2460*/  FMNMX.FTZ R0, R118, R9, !PT ;  /* 0x0000000976007209 */ /* 0x000fe40007810000 */
[----:B------:R-:W-:Y:S02]  /*2470*/  FMNMX.FTZ R8, R53, R8, !PT ;  /* 0x0000000835087209 */ /* 0x000fe40007810000 */
[----:B------:R-:W-:Y:S01]  /*2480*/  FMNMX.FTZ R38, R119, R0, !PT ;  /* 0x0000000077267209 */ /* 0x000fe20007810000 */
[----:B------:R-:W-:Y:S01]  /*2490*/  IMAD.U32 R0, RZ, RZ, UR5 ;  /* 0x00000005ff007e24 */ /* 0x000fe2000f8e00ff */
[----:B------:R-:W-:-:S02]  /*24a0*/  FMNMX.FTZ R8, R63, R8, !PT ;  /* 0x000000083f087209 */ /* 0x000fc40007810000 */
[----:B------:R-:W-:Y:S01]  /*24b0*/  P2R R44, PR, RZ, 0x1 ;  /* 0x00000001ff2c7803 */ /* 0x000fe20000000000 */
[----:B------:R-:W1:Y:S01]  /*24c0*/  SHFL.BFLY PT, R9, R38, 0x2, 0x1f ;  /* 0x0c401f0026097f89 */ /* 0x000e6200000e0000 */
[----:B------:R-:W-:Y:S02]  /*24d0*/  ISETP.GT.AND P0, PT, R3, 0x99, PT ;  /* 0x000000990300780c */ /* 0x000fe40003f04270 */
[----:B------:R-:W-:Y:S02]  /*24e0*/  FMNMX.FTZ R3, R57, R8, !PT ;  /* 0x0000000839037209 */ /* 0x000fe40007810000 */
[----:B------:R-:W-:Y:S02]  /*24f0*/  P2R R42, PR, RZ, 0x4 ;  /* 0x00000004ff2a7803 */ /* 0x000fe40000000000 */
[----:B------:R-:W-:Y:S02]  /*2500*/  FMNMX.FTZ R8, R60, R3, !PT ;  /* 0x000000033c087209 */ /* 0x000fe40007810000 */
[----:B------:R-:W-:-:S02]  /*2510*/  FSEL R101, R101, -INF , P0 ;  /* 0xff80000065657808 */ /* 0x000fc40000000000 */
[----:B------:R-:W-:Y:S02]  /*2520*/  FMNMX.FTZ R3, R61, R8, !PT ;  /* 0x000000083d037209 */ /* 0x000fe40007810000 */
[----:B------:R-:W-:Y:S02]  /*2530*/  ISETP.NE.AND P0, PT, R44, RZ, PT ;  /* 0x000000ff2c00720c */ /* 0x000fe40003f05270 */
[----:B------:R-:W-:Y:S02]  /*2540*/  FMNMX.FTZ R8, R64, R3, !PT ;  /* 0x0000000340087209 */ /* 0x000fe40007810000 */
[----:B------:R-:W-:Y:S02]  /*2550*/  FSEL R115, R108, -INF , P0 ;  /* 0xff8000006c737808 */ /* 0x000fe40000000000 */
[----:B------:R-:W-:Y:S02]  /*2560*/  FMNMX.FTZ R8, R65, R8, !PT ;  /* 0x0000000841087209 */ /* 0x000fe40007810000 */
[----:B------:R-:W-:-:S02]  /*2570*/  ISETP.NE.AND P0, PT, R6, RZ, PT ;  /* 0x000000ff0600720c */ /* 0x000fc40003f05270 */
[----:B------:R-:W-:Y:S02]  /*2580*/  FMNMX.FTZ R8, R75, R8, !PT ;  /* 0x000000084b087209 */ /* 0x000fe40007810000 */
[----:B-1----:R-:W-:Y:S02]  /*2590*/  FMNMX.FTZ R40, R38, R9, !PT ;  /* 0x0000000926287209 */ /* 0x002fe40007810000 */
[----:B------:R-:W-:Y:S02]  /*25a0*/  FMNMX.FTZ R3, R69, R8, !PT ;  /* 0x0000000845037209 */ /* 0x000fe40007810000 */
[----:B------:R-:W-:Y:S01]  /*25b0*/  @!P1 PRMT R4, RZ, 0x654, R4 ;  /* 0x00000654ff049816 */ /* 0x000fe20000000004 */
[----:B------:R-:W1:Y:S01]  /*25c0*/  SHFL.BFLY PT, R9, R40, 0x1, 0x1f ;  /* 0x0c201f0028097f89 */ /* 0x000e6200000e0000 */
[----:B------:R-:W-:Y:S02]  /*25d0*/  FMNMX.FTZ R8, R72, R3, !PT ;  /* 0x0000000348087209 */ /* 0x000fe40007810000 */
[----:B------:R2:W-:Y:S02]  /*25e0*/  @!P1 SYNCS.ARRIVE.TRANS64.RED.A1T0 RZ, [R4+URZ], RZ ;  /* 0x000000ff04ff99a7 */ /* 0x0005e4000810043f */
[----:B------:R-:W-:-:S04]  /*25f0*/  FMNMX.FTZ R3, R73, R8, !PT ;  /* 0x0000000849037209 */ /* 0x000fc80007810000 */
[----:B------:R-:W-:-:S04]  /*2600*/  FMNMX.FTZ R3, R76, R3, !PT ;  /* 0x000000034c037209 */ /* 0x000fc80007810000 */
        /* <DEDUP_REMOVED lines=53> */
[--C-:B------:R-:W-:Y:S01]  /*2960*/  FFMA.FTZ R40, R43, R0, -R36.reuse ;  /* 0x000000002b287223 */ /* 0x100fe20000010824 */
[----:B------:R-:W-:Y:S01]  /*2970*/  FMNMX.FTZ R14, R135, R14, !PT ;  /* 0x0000000e870e7209 */ /* 0x000fe20007810000 */
[-CC-:B------:R-:W-:Y:S01]  /*2980*/  FFMA.FTZ R44, R131, R0.reuse, -R36.reuse ;  /* 0x00000000832c7223 */ /* 0x180fe20000010824 */
[-CC-:B------:R-:W-:Y:S01]  /*2990*/  FFMA.FTZ R74, R94, R0.reuse, -R36.reuse ;  /* 0x000000005e4a7223 */ /* 0x180fe20000010824 */
[--C-:B------:R-:W-:Y:S01]  /*29a0*/  FFMA.FTZ R31, R129, R0, -R36.reuse ;  /* 0x00000000811f7223 */ /* 0x100fe20000010824 */
[----:B------:R-:W-:Y:S01]  /*29b0*/  FMNMX.FTZ R14, R137, R14, !PT ;  /* 0x0000000e890e7209 */ /* 0x000fe20007810000 */
[-CC-:B------:R-:W-:Y:S01]  /*29c0*/  FFMA.FTZ R42, R70, R0.reuse, -R36.reuse ;  /* 0x00000000462a7223 */ /* 0x180fe20000010824 */
[----:B------:R-:W3:Y:S01]  /*29d0*/  MUFU.EX2 R7, R7 ;  /* 0x0000000700077308 */ /* 0x000ee20000000800 */
[--C-:B------:R-:W-:Y:S01]  /*29e0*/  FFMA.FTZ R52, R78, R0, -R36.reuse ;  /* 0x000000004e347223 */ /* 0x100fe20000010824 */
[----:B------:R-:W-:Y:S01]  /*29f0*/  FMNMX.FTZ R14, R141, R14, !PT ;  /* 0x0000000e8d0e7209 */ /* 0x000fe20007810000 */
[-CC-:B------:R-:W-:Y:S01]  /*2a00*/  FFMA.FTZ R43, R83, R0.reuse, -R36.reuse ;  /* 0x00000000532b7223 */ /* 0x180fe20000010824 */
[-CC-:B------:R-:W-:Y:S01]  /*2a10*/  FFMA.FTZ R117, R32, R0.reuse, -R36.reuse ;  /* 0x0000000020757223 */ /* 0x180fe20000010824 */
[--C-:B------:R-:W-:Y:S01]  /*2a20*/  FFMA.FTZ R131, R34, R0, -R36.reuse ;  /* 0x0000000022837223 */ /* 0x100fe20000010824 */
[----:B------:R-:W-:Y:S01]  /*2a30*/  FMNMX.FTZ R14, R145, R14, !PT ;  /* 0x0000000e910e7209 */ /* 0x000fe20007810000 */
[-CC-:B------:R-:W-:Y:S01]  /*2a40*/  FFMA.FTZ R129, R147, R0.reuse, -R36.reuse ;  /* 0x0000000093817223 */ /* 0x180fe20000010824 */
[----:B------:R-:W4:Y:S01]  /*2a50*/  MUFU.EX2 R50, R50 ;  /* 0x0000003200327308 */ /* 0x000f220000000800 */
[-CC-:B------:R-:W-:Y:S01]  /*2a60*/  FFMA.FTZ R35, R149, R0.reuse, -R36.reuse ;  /* 0x0000000095237223 */ /* 0x180fe20000010824 */
[-CC-:B------:R-:W-:Y:S01]  /*2a70*/  FFMA.FTZ R86, R86, R0.reuse, -R36.reuse ;  /* 0x0000000056567223 */ /* 0x180fe20000010824 */
[----:B------:R-:W5:Y:S01]  /*2a80*/  SHFL.BFLY PT, R3, R14, 0x2, 0x1f ;  /* 0x0c401f000e037f89 */ /* 0x000f6200000e0000 */
        /* <DEDUP_REMOVED lines=13> */
[----:B------:R-:W-:-:S07]  /*2b60*/  IMAD.MOV.U32 R149, RZ, RZ, R151 ;  /* 0x000000ffff957224 */ /* 0x000fce00078e0097 */
[----:B------:R-:W2:Y:S01]  /*2b70*/  MUFU.EX2 R56, R56 ;  /* 0x0000003800387308 */ /* 0x000ea20000000800 */
[----:B-1----:R-:W-:Y:S01]  /*2b80*/  FFMA.FTZ R82, R106, R0, -R36 ;  /* 0x000000006a527223 */ /* 0x002fe20000010824 */
[----:B-----5:R-:W-:-:S05]  /*2b90*/  FMNMX.FTZ R24, R14, R3, !PT ;  /* 0x000000030e187209 */ /* 0x020fca0007810000 */
[----:B------:R-:W1:Y:S01]  /*2ba0*/  SHFL.BFLY PT, R3, R24, 0x1, 0x1f ;  /* 0x0c201f0018037f89 */ /* 0x000e6200000e0000 */
[----:B------:R5:W-:Y:S08]  /*2bb0*/  MUFU.EX2 R10, R86 ;  /* 0x00000056000a7308 */ /* 0x000bf00000000800 */
[----:B------:R-:W-:Y:S08]  /*2bc0*/  MUFU.EX2 R58, R58 ;  /* 0x0000003a003a7308 */ /* 0x000ff00000000800 */
[----:B------:R-:W-:Y:S01]  /*2bd0*/  MUFU.EX2 R62, R62 ;  /* 0x0000003e003e7308 */ /* 0x000fe20000000800 */
[----:B-1----:R-:W-:-:S07]  /*2be0*/  FMNMX.FTZ R3, R24, R3, !PT ;  /* 0x0000000318037209 */ /* 0x002fce0007810000 */
[----:B------:R-:W-:Y:S01]  /*2bf0*/  MUFU.EX2 R27, R27 ;  /* 0x0000001b001b7308 */ /* 0x000fe20000000800 */
[C---:B------:R-:W-:Y:S01]  /*2c00*/  FSETP.NEU.FTZ.AND P2, PT, R3.reuse, -INF , PT ;  /* 0xff8000000300780b */ /* 0x040fe20003f5d000 */
[----:B------:R-:W-:-:S06]  /*2c10*/  FMUL.FTZ R24, R3, R0 ;  /* 0x0000000003187220 */ /* 0x000fcc0000410000 */
[----:B------:R-:W-:Y:S01]  /*2c20*/  MUFU.EX2 R40, R40 ;  /* 0x0000002800287308 */ /* 0x000fe20000000800 */
        /* <DEDUP_REMOVED lines=11> */
[----:B------:R-:W-:Y:S01]  /*2ce0*/  FADD.FTZ R72, R5, R6 ;  /* 0x0000000605487221 */ /* 0x000fe20000010000 */
[-CC-:B-----5:R-:W-:Y:S01]  /*2cf0*/  FFMA.FTZ R86, R53, R0.reuse, -R24.reuse ;  /* 0x0000000035567223 */ /* 0x1a0fe20000010818 */
[-CC-:B------:R-:W-:Y:S01]  /*2d00*/  FFMA.FTZ R96, R127, R0.reuse, -R24.reuse ;  /* 0x000000007f607223 */ /* 0x180fe20000010818 */
[-C--:B------:R-:W-:Y:S01]  /*2d10*/  FFMA.FTZ R127, R37, R0.reuse, -R24 ;  /* 0x00000000257f7223 */ /* 0x080fe20000010818 */
[----:B---3--:R-:W-:Y:S01]  /*2d20*/  FADD.FTZ R53, R7, R72 ;  /* 0x0000004807357221 */ /* 0x008fe20000010000 */
[----:B------:R-:W1:Y:S01]  /*2d30*/  MUFU.EX2 R25, R25 ;  /* 0x0000001900197308 */ /* 0x000e620000000800 */
[-CC-:B------:R-:W-:Y:S01]  /*2d40*/  FFMA.FTZ R11, R47, R0.reuse, -R24.reuse ;  /* 0x000000002f0b7223 */ /* 0x180fe20000010818 */
[-CC-:B------:R-:W-:Y:S01]  /*2d50*/  FFMA.FTZ R26, R41, R0.reuse, -R24.reuse ;  /* 0x00000000291a7223 */ /* 0x180fe20000010818 */
[----:B----4-:R-:W-:Y:S01]  /*2d60*/  FADD.FTZ R72, R50, R53 ;  /* 0x0000003532487221 */ /* 0x010fe20000010000 */
[-CC-:B------:R-:W-:Y:S01]  /*2d70*/  FFMA.FTZ R28, R51, R0.reuse, -R24.reuse ;  /* 0x00000000331c7223 */ /* 0x180fe20000010818 */
[-CC-:B------:R-:W-:Y:S01]  /*2d80*/  FFMA.FTZ R33, R45, R0.reuse, -R24.reuse ;  /* 0x000000002d217223 */ /* 0x180fe20000010818 */
[-C--:B------:R-:W-:Y:S01]  /*2d90*/  FFMA.FTZ R30, R139, R0.reuse, -R24 ;  /* 0x000000008b1e7223 */ /* 0x080fe20000010818 */
[----:B--2---:R-:W-:Y:S01]  /*2da0*/  FADD.FTZ R53, R13, R72 ;  /* 0x000000480d357221 */ /* 0x004fe20000010000 */
[----:B------:R-:W2:Y:S01]  /*2db0*/  MUFU.EX2 R92, R92 ;  /* 0x0000005c005c7308 */ /* 0x000ea20000000800 */
[-CC-:B------:R-:W-:Y:S01]  /*2dc0*/  FFMA.FTZ R23, R76, R0.reuse, -R24.reuse ;  /* 0x000000004c177223 */ /* 0x180fe20000010818 */
[----:B------:R-:W-:Y:S01]  /*2dd0*/  F2FP.F16.F32.PACK_AB R5, R6, R5 ;  /* 0x000000050605723e */ /* 0x000fe200000000ff */
[----:B------:R-:W-:Y:S01]  /*2de0*/  FADD.FTZ R53, R56, R53 ;  /* 0x0000003538357221 */ /* 0x000fe20000010000 */
[-CC-:B------:R-:W-:Y:S01]  /*2df0*/  FFMA.FTZ R41, R49, R0.reuse, -R24.reuse ;  /* 0x0000000031297223 */ /* 0x180fe20000010818 */
[-CC-:B------:R-:W-:Y:S01]  /*2e00*/  FFMA.FTZ R45, R143, R0.reuse, -R24.reuse ;  /* 0x000000008f2d7223 */ /* 0x180fe20000010818 */
[-CC-:B------:R-:W-:Y:S01]  /*2e10*/  FFMA.FTZ R47, R63, R0.reuse, -R24.reuse ;  /* 0x000000003f2f7223 */ /* 0x180fe20000010818 */
[-CC-:B------:R-:W-:Y:S01]  /*2e20*/  FFMA.FTZ R88, R57, R0.reuse, -R24.reuse ;  /* 0x0000000039587223 */ /* 0x180fe20000010818 */
[----:B------:R-:W3:Y:S01]  /*2e30*/  MUFU.EX2 R29, R29 ;  /* 0x0000001d001d7308 */ /* 0x000ee20000000800 */
[----:B-1----:R-:W-:Y:S01]  /*2e40*/  FADD.FTZ R15, R14, R25 ;  /* 0x000000190e0f7221 */ /* 0x002fe20000010000 */
[-CC-:B------:R-:W-:Y:S01]  /*2e50*/  FFMA.FTZ R49, R60, R0.reuse, -R24.reuse ;  /* 0x000000003c317223 */ /* 0x180fe20000010818 */
[-CC-:B------:R-:W-:Y:S01]  /*2e60*/  FFMA.FTZ R37, R65, R0.reuse, -R24.reuse ;  /* 0x0000000041257223 */ /* 0x180fe20000010818 */
[-CC-:B------:R-:W-:Y:S01]  /*2e70*/  FFMA.FTZ R39, R75, R0.reuse, -R24.reuse ;  /* 0x000000004b277223 */ /* 0x180fe20000010818 */
[----:B------:R-:W-:Y:S01]  /*2e80*/  F2FP.F16.F32.PACK_AB R7, R50, R7 ;  /* 0x000000073207723e */ /* 0x000fe200000000ff */
[-CC-:B------:R-:W-:Y:S01]  /*2e90*/  FFMA.FTZ R60, R69, R0.reuse, -R24.reuse ;  /* 0x00000000453c7223 */ /* 0x180fe20000010818 */
[----:B------:R-:W-:Y:S01]  /*2ea0*/  F2FP.F16.F32.PACK_AB R13, R56, R13 ;  /* 0x0000000d380d723e */ /* 0x000fe200000000ff */
[----:B------:R-:W1:Y:S01]  /*2eb0*/  MUFU.EX2 R94, R94 ;  /* 0x0000005e005e7308 */ /* 0x000e620000000800 */
[----:B--2---:R-:W-:Y:S01]  /*2ec0*/  FADD.FTZ R4, R92, R15 ;  /* 0x0000000f5c047221 */ /* 0x004fe20000010000 */
[-CC-:B------:R-:W-:Y:S01]  /*2ed0*/  FFMA.FTZ R51, R73, R0.reuse, -R24.reuse ;  /* 0x0000000049337223 */ /* 0x180fe20000010818 */
[-CC-:B------:R-:W-:Y:S01]  /*2ee0*/  FFMA.FTZ R72, R12, R0.reuse, -R24.reuse ;  /* 0x000000000c487223 */ /* 0x180fe20000010818 */
[-CC-:B------:R-:W-:Y:S01]  /*2ef0*/  FFMA.FTZ R50, R87, R0.reuse, -R24.reuse ;  /* 0x0000000057327223 */ /* 0x180fe20000010818 */
[-CC-:B------:R-:W-:Y:S01]  /*2f00*/  FFMA.FTZ R56, R77, R0.reuse, -R24.reuse ;  /* 0x000000004d387223 */ /* 0x180fe20000010818 */
[-CC-:B------:R-:W-:Y:S01]  /*2f10*/  FFMA.FTZ R57, R85, R0.reuse, -R24.reuse ;  /* 0x0000000055397223 */ /* 0x180fe20000010818 */
[----:B------:R-:W-:Y:S01]  /*2f20*/  FFMA.FTZ R63, R93, R0, -R24 ;  /* 0x000000005d3f7223 */ /* 0x000fe20000010818 */
[----:B------:R-:W2:Y:S01]  /*2f30*/  MUFU.EX2 R147, R147 ;  /* 0x0000009300937308 */ /* 0x000ea20000000800 */
[C---:B---3--:R-:W-:Y:S01]  /*2f40*/  FADD.FTZ R15, R29.reuse, R4 ;  /* 0x000000041d0f7221 */ /* 0x048fe20000010000 */
[----:B------:R-:W-:Y:S01]  /*2f50*/  F2FP.F16.F32.PACK_AB R6, R29, R92 ;  /* 0x0000005c1d06723e */ /* 0x000fe200000000ff */
[-CC-:B------:R-:W-:Y:S01]  /*2f60*/  FFMA.FTZ R99, R99, R0.reuse, -R24.reuse ;  /* 0x0000000063637223 */ /* 0x180fe20000010818 */
[-CC-:B------:R-:W-:Y:S01]  /*2f70*/  FFMA.FTZ R97, R97, R0.reuse, -R24.reuse ;  /* 0x0000000061617223 */ /* 0x180fe20000010818 */
[-CC-:B------:R-:W-:Y:S01]  /*2f80*/  FFMA.FTZ R103, R103, R0.reuse, -R24.reuse ;  /* 0x0000000067677223 */ /* 0x180fe20000010818 */
[-CC-:B------:R-:W-:Y:S01]  /*2f90*/  FFMA.FTZ R101, R101, R0.reuse, -R24.reuse ;  /* 0x0000000065657223 */ /* 0x180fe20000010818 */
[-CC-:B------:R-:W-:Y:S01]  /*2fa0*/  FFMA.FTZ R111, R111, R0.reuse, -R24.reuse ;  /* 0x000000006f6f7223 */ /* 0x180fe20000010818 */
[----:B------:R-:W3:Y:S01]  /*2fb0*/  MUFU.EX2 R96, R96 ;  /* 0x0000006000607308 */ /* 0x000ee20000000800 */
[----:B-1----:R-:W-:Y:S01]  /*2fc0*/  FADD.FTZ R4, R94, R15 ;  /* 0x0000000f5e047221 */ /* 0x002fe20000010000 */
[----:B------:R-:W-:Y:S01]  /*2fd0*/  FADD.FTZ R15, R58, R53 ;  /* 0x000000353a0f7221 */ /* 0x000fe20000010000 */
[-CC-:B------:R-:W-:Y:S01]  /*2fe0*/  FFMA.FTZ R105, R105, R0.reuse, -R24.reuse ;  /* 0x0000000069697223 */ /* 0x180fe20000010818 */
[-CC-:B------:R-:W-:Y:S01]  /*2ff0*/  FFMA.FTZ R115, R115, R0.reuse, -R24.reuse ;  /* 0x0000000073737223 */ /* 0x180fe20000010818 */
[----:B------:R-:W-:Y:S01]  /*3000*/  FFMA.FTZ R133, R133, R0, -R24 ;  /* 0x0000000085857223 */ /* 0x000fe20000010818 */
[C---:B------:R-:W-:Y:S01]  /*3010*/  FADD.FTZ R98, R62.reuse, R15 ;  /* 0x0000000f3e627221 */ /* 0x040fe20000010000 */
[----:B------:R-:W-:Y:S01]  /*3020*/  F2FP.F16.F32.PACK_AB R15, R62, R58 ;  /* 0x0000003a3e0f723e */ /* 0x000fe200000000ff */
[----:B------:R-:W1:Y:S01]  /*3030*/  MUFU.EX2 R127, R127 ;  /* 0x0000007f007f7308 */ /* 0x000e620000000800 */
[----:B--2---:R-:W-:Y:S01]  /*3040*/  FADD.FTZ R53, R147, R4 ;  /* 0x0000000493357221 */ /* 0x004fe20000010000 */
[----:B------:R-:W-:Y:S01]  /*3050*/  F2FP.F16.F32.PACK_AB R4, R25, R14 ;  /* 0x0000000e1904723e */ /* 0x000fe200000000ff */
[----:B------:R-:W-:Y:S01]  /*3060*/  FADD.FTZ R25, R27, R98 ;  /* 0x000000621b197221 */ /* 0x000fe20000010000 */
[-CC-:B------:R-:W-:Y:S01]  /*3070*/  FFMA.FTZ R58, R91, R0.reuse, -R24.reuse ;  /* 0x000000005b3a7223 */ /* 0x180fe20000010818 */
[-CC-:B------:R-:W-:Y:S01]  /*3080*/  FFMA.FTZ R62, R95, R0.reuse, -R24.reuse ;  /* 0x000000005f3e7223 */ /* 0x180fe20000010818 */
[-CC-:B------:R-:W-:Y:S01]  /*3090*/  FFMA.FTZ R135, R135, R0.reuse, -R24.reuse ;  /* 0x0000000087877223 */ /* 0x180fe20000010818 */
[----:B------:R-:W-:Y:S01]  /*30a0*/  FADD.FTZ R92, R40, R25 ;  /* 0x00000019285c7221 */ /* 0x000fe20000010000 */
[----:B------:R-:W2:Y:S01]  /*30b0*/  MUFU.EX2 R11, R11 ;  /* 0x0000000b000b7308 */ /* 0x000ea20000000800 */
[----:B---3--:R-:W-:Y:S01]  /*30c0*/  FADD.FTZ R14, R96, R53 ;  /* 0x00000035600e7221 */ /* 0x008fe20000010000 */
[-CC-:B------:R-:W-:Y:S01]  /*30d0*/  FFMA.FTZ R53, R81, R0.reuse, -R24.reuse ;  /* 0x0000000051357223 */ /* 0x180fe20000010818 */
[-CC-:B------:R-:W-:Y:S01]  /*30e0*/  FFMA.FTZ R137, R137, R0.reuse, -R24.reuse ;  /* 0x0000000089897223 */ /* 0x180fe20000010818 */
[-CC-:B------:R-:W-:Y:S01]  /*30f0*/  FFMA.FTZ R141, R141, R0.reuse, -R24.reuse ;  /* 0x000000008d8d7223 */ /* 0x180fe20000010818 */
[----:B------:R-:W-:Y:S01]  /*3100*/  FFMA.FTZ R145, R145, R0, -R24 ;  /* 0x0000000091917223 */ /* 0x000fe20000010818 */
[----:B------:R-:W-:Y:S01]  /*3110*/  F2FP.F16.F32.PACK_AB R12, R147, R94 ;  /* 0x0000005e930c723e */ /* 0x000fe200000000ff */
[----:B------:R3:W-:Y:S01]  /*3120*/  STSM.16.M88.4 [R2+0x1e800], R4 ;  /* 0x01e8000402007844 */ /* 0x0007e20000000200 */
[----:B------:R-:W4:Y:S01]  /*3130*/  MUFU.EX2 R31, R31 ;  /* 0x0000001f001f7308 */ /* 0x000f220000000800 */
[C---:B-1----:R-:W-:Y:S01]  /*3140*/  FADD.FTZ R76, R127.reuse, R14 ;  /* 0x0000000e7f4c7221 */ /* 0x042fe20000010000 */
[----:B------:R-:W-:Y:S01]  /*3150*/  F2FP.F16.F32.PACK_AB R14, R127, R96 ;  /* 0x000000607f0e723e */ /* 0x000fe200000000ff */
[----:B------:R-:W-:-:S02]  /*3160*/  IMAD.MOV.U32 R147, RZ, RZ, R151 ;  /* 0x000000ffff937224 */ /* 0x000fc400078e0097 */
[--C-:B------:R-:W-:Y:S02]  /*3170*/  IMAD.MOV.U32 R143, RZ, RZ, R151.reuse ;  /* 0x000000ffff8f7224 */ /* 0x100fe400078e0097 */
[----:B------:R1:W-:Y:S01]  /*3180*/  STSM.16.M88.4 [R152], R12 ;  /* 0x0000000c98007844 */ /* 0x0003e20000000200 */
[----:B------:R-:W5:Y:S01]  /*3190*/  MUFU.EX2 R26, R26 ;  /* 0x0000001a001a7308 */ /* 0x000f620000000800 */
[----:B--2---:R-:W-:Y:S01]  /*31a0*/  FADD.FTZ R25, R11, R76 ;  /* 0x0000004c0b197221 */ /* 0x004fe20000010000 */
[--C-:B------:R-:W-:Y:S02]  /*31b0*/  IMAD.MOV.U32 R139, RZ, RZ, R151.reuse ;  /* 0x000000ffff8b7224 */ /* 0x100fe400078e0097 */
[----:B------:R-:W-:-:S04]  /*31c0*/  IMAD.MOV.U32 R127, RZ, RZ, R151 ;  /* 0x000000ffff7f7224 */ /* 0x000fc800078e0097 */
[----:B------:R-:W2:Y:S01]  /*31d0*/  MUFU.EX2 R44, R44 ;  /* 0x0000002c002c7308 */ /* 0x000ea20000000800 */
[----:B----4-:R-:W-:-:S07]  /*31e0*/  FADD.FTZ R29, R31, R92 ;  /* 0x0000005c1f1d7221 */ /* 0x010fce0000010000 */
[----:B------:R-:W4:Y:S01]  /*31f0*/  MUFU.EX2 R28, R28 ;  /* 0x0000001c001c7308 */ /* 0x000f220000000800 */
[----:B-----5:R-:W-:-:S07]  /*3200*/  FADD.FTZ R25, R26, R25 ;  /* 0x000000191a197221 */ /* 0x020fce0000010000 */
[----:B------:R-:W5:Y:S01]  /*3210*/  MUFU.EX2 R48, R48 ;  /* 0x0000003000307308 */ /* 0x000f620000000800 */
[----:B--2---:R-:W-:-:S07]  /*3220*/  FADD.FTZ R29, R44, R29 ;  /* 0x0000001d2c1d7221 */ /* 0x004fce0000010000 */
        /* <DEDUP_REMOVED lines=23> */
[C---:B--2---:R-:W-:Y:S01]  /*33a0*/  FADD.FTZ R29, R125.reuse, R92 ;  /* 0x0000005c7d1d7221 */ /* 0x044fe20000010000 */
[----:B---3--:R-:W-:Y:S01]  /*33b0*/  F2FP.F16.F32.PACK_AB R5, R125, R66 ;  /* 0x000000427d05723e */ /* 0x008fe200000000ff */
[----:B------:R-:W-:-:S05]  /*33c0*/  IMAD.MOV.U32 R125, RZ, RZ, R151 ;  /* 0x000000ffff7d7224 */ /* 0x000fca00078e0097 */
[----:B------:R-:W2:Y:S01]  /*33d0*/  MUFU.EX2 R88, R88 ;  /* 0x0000005800587308 */ /* 0x000ea20000000800 */
[----:B----4-:R-:W-:-:S07]  /*33e0*/  FADD.FTZ R25, R47, R76 ;  /* 0x0000004c2f197221 */ /* 0x010fce0000010000 */
[----:B------:R-:W3:Y:S01]  /*33f0*/  MUFU.EX2 R129, R129 ;  /* 0x0000008100817308 */ /* 0x000ee20000000800 */
[----:B-----5:R-:W-:Y:S01]  /*3400*/  FADD.FTZ R76, R80, R29 ;  /* 0x0000001d504c7221 */ /* 0x020fe20000010000 */
[----:B------:R-:W-:Y:S01]  /*3410*/  F2FP.F16.F32.PACK_AB R29, R121, R48 ;  /* 0x00000030791d723e */ /* 0x000fe200000000ff */
[----:B------:R-:W-:-:S05]  /*3420*/  IMAD.MOV.U32 R121, RZ, RZ, R151 ;  /* 0x000000ffff797224 */ /* 0x000fca00078e0097 */
[----:B------:R4:W-:Y:S08]  /*3430*/  MUFU.EX2 R68, R90 ;  /* 0x0000005a00447308 */ /* 0x0009f00000000800 */
[----:B------:R-:W5:Y:S01]  /*3440*/  MUFU.EX2 R49, R49 ;  /* 0x0000003100317308 */ /* 0x000f620000000800 */
[-CC-:B----4-:R-:W-:Y:S01]  /*3450*/  FFMA.FTZ R90, R61, R0.reuse, -R24.reuse ;  /* 0x000000003d5a7223 */ /* 0x190fe20000010818 */
[----:B------:R-:W-:Y:S01]  /*3460*/  FFMA.FTZ R61, R89, R0, -R24 ;  /* 0x00000000593d7223 */ /* 0x000fe20000010818 */
[----:B--2---:R-:W-:Y:S01]  /*3470*/  FADD.FTZ R24, R88, R25 ;  /* 0x0000001958187221 */ /* 0x004fe20000010000 */
[----:B---3--:R-:W-:Y:S01]  /*3480*/  FADD.FTZ R76, R129, R76 ;  /* 0x0000004c814c7221 */ /* 0x008fe20000010000 */
[----:B------:R-:W-:-:S02]  /*3490*/  F2FP.F16.F32.PACK_AB R25, R40, R27 ;  /* 0x0000001b2819723e */ /* 0x000fc400000000ff */
[----:B------:R-:W-:Y:S01]  /*34a0*/  F2FP.F16.F32.PACK_AB R27, R44, R31 ;  /* 0x0000001f2c1b723e */ /* 0x000fe200000000ff */
[----:B------:R-:W2:Y:S01]  /*34b0*/  MUFU.EX2 R35, R35 ;  /* 0x0000002300237308 */ /* 0x000ea20000000800 */
[----:B------:R-:W-:Y:S01]  /*34c0*/  F2FP.F16.F32.PACK_AB R31, R123, R54 ;  /* 0x000000367b1f723e */ /* 0x000fe200000000ff */
[--C-:B------:R-:W-:Y:S01]  /*34d0*/  IMAD.MOV.U32 R123, RZ, RZ, R151.reuse ;  /* 0x000000ffff7b7224 */ /* 0x100fe200078e0097 */
[----:B------:R-:W-:Y:S01]  /*34e0*/  F2FP.F16.F32.PACK_AB R7, R129, R80 ;  /* 0x000000508107723e */ /* 0x000fe200000000ff */
[----:B------:R-:W-:-:S04]  /*34f0*/  IMAD.MOV.U32 R129, RZ, RZ, R151 ;  /* 0x000000ffff817224 */ /* 0x000fc800078e0097 */
[----:B------:R-:W3:Y:S01]  /*3500*/  MUFU.EX2 R90, R90 ;  /* 0x0000005a005a7308 */ /* 0x000ee20000000800 */
[----:B-----5:R-:W-:Y:S01]  /*3510*/  FADD.FTZ R65, R49, R24 ;  /* 0x0000001831417221 */ /* 0x020fe20000010000 */
[----:B------:R-:W-:Y:S02]  /*3520*/  F2FP.F16.F32.PACK_AB R24, R26, R11 ;  /* 0x0000000b1a18723e */ /* 0x000fe400000000ff */
[----:B------:R-:W-:Y:S02]  /*3530*/  F2FP.F16.F32.PACK_AB R26, R33, R28 ;  /* 0x0000001c211a723e */ /* 0x000fe400000000ff */
[----:B------:R-:W-:Y:S02]  /*3540*/  F2FP.F16.F32.PACK_AB R28, R41, R30 ;  /* 0x0000001e291c723e */ /* 0x000fe400000000ff */
[----:B------:R-:W4:Y:S01]  /*3550*/  MUFU.EX2 R38, R38 ;  /* 0x0000002600267308 */ /* 0x000f220000000800 */
[----:B--2---:R-:W-:Y:S01]  /*3560*/  FADD.FTZ R69, R35, R76 ;  /* 0x0000004c23457221 */ /* 0x004fe20000010000 */
[----:B------:R-:W-:Y:S01]  /*3570*/  F2FP.F16.F32.PACK_AB R30, R86, R45 ;  /* 0x0000002d561e723e */ /* 0x000fe200000000ff */
[----:B------:R2:W-:Y:S04]  /*3580*/  STSM.16.M88.4 [R17], R24 ;  /* 0x0000001811007844 */ /* 0x0005e80000000200 */
[----:B------:R-:W-:Y:S01]  /*3590*/  STSM.16.M88.4 [R16], R28 ;  /* 0x0000001c10007844 */ /* 0x000fe20000000200 */
[----:B------:R-:W5:Y:S01]  /*35a0*/  MUFU.EX2 R36, R36 ;  /* 0x0000002400247308 */ /* 0x000f620000000800 */
[----:B---3--:R-:W-:-:S07]  /*35b0*/  FADD.FTZ R65, R90, R65 ;  /* 0x000000415a417221 */ /* 0x008fce0000010000 */
[----:B------:R-:W3:Y:S01]  /*35c0*/  MUFU.EX2 R42, R42 ;  /* 0x0000002a002a7308 */ /* 0x000ee20000000800 */
[----:B----4-:R-:W-:-:S07]  /*35d0*/  FADD.FTZ R69, R38, R69 ;  /* 0x0000004526457221 */ /* 0x010fce0000010000 */
[----:B------:R-:W4:Y:S01]  /*35e0*/  MUFU.EX2 R37, R37 ;  /* 0x0000002500257308 */ /* 0x000f220000000800 */
[----:B-----5:R-:W-:-:S07]  /*35f0*/  FADD.FTZ R4, R36, R65 ;  /* 0x0000004124047221 */ /* 0x020fce0000010000 */
[----:B------:R-:W1:Y:S01]  /*3600*/  MUFU.EX2 R55, R55 ;  /* 0x0000003700377308 */ /* 0x000e620000000800 */
[----:B---3--:R-:W-:-:S07]  /*3610*/  FADD.FTZ R6, R42, R69 ;  /* 0x000000452a067221 */ /* 0x008fce0000010000 */
[----:B------:R-:W3:Y:S01]  /*3620*/  MUFU.EX2 R39, R39 ;  /* 0x0000002700277308 */ /* 0x000ee20000000800 */
[----:B----4-:R-:W-:-:S07]  /*3630*/  FADD.FTZ R4, R37, R4 ;  /* 0x0000000425047221 */ /* 0x010fce0000010000 */
[----:B------:R-:W4:Y:S01]  /*3640*/  MUFU.EX2 R46, R46 ;  /* 0x0000002e002e7308 */ /* 0x000f220000000800 */
[----:B-1----:R-:W-:Y:S01]  /*3650*/  FADD.FTZ R13, R55, R6 ;  /* 0x00000006370d7221 */ /* 0x002fe20000010000 */
[----:B------:R-:W-:-:S06]  /*3660*/  F2FP.F16.F32.PACK_AB R6, R90, R49 ;  /* 0x000000315a06723e */ /* 0x000fcc00000000ff */
[----:B------:R-:W1:Y:S01]  /*3670*/  MUFU.EX2 R60, R60 ;  /* 0x0000003c003c7308 */ /* 0x000e620000000800 */
[----:B---3--:R-:W-:-:S07]  /*3680*/  FADD.FTZ R11, R39, R4 ;  /* 0x00000004270b7221 */ /* 0x008fce0000010000 */
[----:B------:R-:W3:Y:S01]  /*3690*/  MUFU.EX2 R59, R59 ;  /* 0x0000003b003b7308 */ /* 0x000ee20000000800 */
[----:B----4-:R-:W-:-:S07]  /*36a0*/  FADD.FTZ R4, R46, R13 ;  /* 0x0000000d2e047221 */ /* 0x010fce0000010000 */
[----:B------:R-:W4:Y:S01]  /*36b0*/  MUFU.EX2 R64, R64 ;  /* 0x0000004000407308 */ /* 0x000f220000000800 */
[----:B-1----:R-:W-:-:S07]  /*36c0*/  FADD.FTZ R11, R60, R11 ;  /* 0x0000000b3c0b7221 */ /* 0x002fce0000010000 */
[----:B------:R-:W1:Y:S01]  /*36d0*/  MUFU.EX2 R52, R52 ;  /* 0x0000003400347308 */ /* 0x000e620000000800 */
[C---:B---3--:R-:W-:Y:S01]  /*36e0*/  FADD.FTZ R13, R59.reuse, R4 ;  /* 0x000000043b0d7221 */ /* 0x048fe20000010000 */
[----:B------:R-:W-:Y:S02]  /*36f0*/  F2FP.F16.F32.PACK_AB R4, R88, R47 ;  /* 0x0000002f5804723e */ /* 0x000fe400000000ff */
[----:B------:R-:W-:-:S03]  /*3700*/  F2FP.F16.F32.PACK_AB R65, R59, R46 ;  /* 0x0000002e3b41723e */ /* 0x000fc600000000ff */
[----:B------:R3:W-:Y:S01]  /*3710*/  STSM.16.M88.4 [R2+0x24800], R4 ;  /* 0x0248000402007844 */ /* 0x0007e20000000200 */
[----:B------:R-:W5:Y:S01]  /*3720*/  MUFU.EX2 R51, R51 ;  /* 0x0000003300337308 */ /* 0x000f620000000800 */
[----:B----4-:R-:W-:-:S07]  /*3730*/  FADD.FTZ R12, R64, R11 ;  /* 0x0000000b400c7221 */ /* 0x010fce0000010000 */
[----:B------:R-:W4:Y:S01]  /*3740*/  MUFU.EX2 R67, R67 ;  /* 0x0000004300437308 */ /* 0x000f220000000800 */
[----:B-1----:R-:W-:-:S07]  /*3750*/  FADD.FTZ R14, R52, R13 ;  /* 0x0000000d340e7221 */ /* 0x002fce0000010000 */
[----:B------:R-:W1:Y:S01]  /*3760*/  MUFU.EX2 R23, R23 ;  /* 0x0000001700177308 */ /* 0x000e620000000800 */
[C---:B-----5:R-:W-:Y:S01]  /*3770*/  FADD.FTZ R12, R51.reuse, R12 ;  /* 0x0000000c330c7221 */ /* 0x060fe20000010000 */
[----:B------:R-:W-:-:S06]  /*3780*/  F2FP.F16.F32.PACK_AB R64, R51, R64 ;  /* 0x000000403340723e */ /* 0x000fcc00000000ff */
[----:B------:R-:W5:Y:S01]  /*3790*/  MUFU.EX2 R72, R72 ;  /* 0x0000004800487308 */ /* 0x000f620000000800 */
[C---:B----4-:R-:W-:Y:S01]  /*37a0*/  FADD.FTZ R13, R67.reuse, R14 ;  /* 0x0000000e430d7221 */ /* 0x050fe20000010000 */
[----:B------:R-:W-:-:S06]  /*37b0*/  F2FP.F16.F32.PACK_AB R67, R67, R52 ;  /* 0x000000344343723e */ /* 0x000fcc00000000ff */
[----:B------:R-:W4:Y:S01]  /*37c0*/  MUFU.EX2 R43, R43 ;  /* 0x0000002b002b7308 */ /* 0x000f220000000800 */
[----:B-1----:R-:W-:Y:S01]  /*37d0*/  FADD.FTZ R11, R23, R12 ;  /* 0x0000000c170b7221 */ /* 0x002fe20000010000 */
[----:B------:R-:W-:Y:S01]  /*37e0*/  FADD.FTZ R12, R8, R13 ;  /* 0x0000000d080c7221 */ /* 0x000fe20000010000 */
[----:B------:R-:W-:-:S05]  /*37f0*/  F2FP.F16.F32.PACK_AB R13, R38, R35 ;  /* 0x00000023260d723e */ /* 0x000fca00000000ff */
[----:B------:R-:W1:Y:S01]  /*3800*/  MUFU.EX2 R50, R50 ;  /* 0x0000003200327308 */ /* 0x000e620000000800 */
[C---:B-----5:R-:W-:Y:S01]  /*3810*/  FADD.FTZ R11, R72.reuse, R11 ;  /* 0x0000000b480b7221 */ /* 0x060fe20000010000 */
[----:B------:R-:W-:-:S06]  /*3820*/  F2FP.F16.F32.PACK_AB R66, R72, R23 ;  /* 0x000000174842723e */ /* 0x000fcc00000000ff */
[----:B------:R-:W5:Y:S01]  /*3830*/  MUFU.EX2 R53, R53 ;  /* 0x0000003500357308 */ /* 0x000f620000000800 */
[----:B----4-:R-:W-:-:S04]  /*3840*/  FADD.FTZ R15, R43, R12 ;  /* 0x0000000c2b0f7221 */ /* 0x010fc80000010000 */
[----:B------:R-:W-:Y:S01]  /*3850*/  FADD.FTZ R14, R10, R15 ;  /* 0x0000000f0a0e7221 */ /* 0x000fe20000010000 */
[----:B------:R-:W-:Y:S02]  /*3860*/  F2FP.F16.F32.PACK_AB R15, R55, R42 ;  /* 0x0000002a370f723e */ /* 0x000fe400000000ff */
[----:B------:R-:W2:Y:S01]  /*3870*/  MUFU.EX2 R71, R71 ;  /* 0x0000004700477308 */ /* 0x000ea20000000800 */
[----:B-1----:R-:W-:-:S07]  /*3880*/  FADD.FTZ R12, R50, R11 ;  /* 0x0000000b320c7221 */ /* 0x002fce0000010000 */
[----:B------:R-:W1:Y:S01]  /*3890*/  MUFU.EX2 R56, R56 ;  /* 0x0000003800387308 */ /* 0x000e620000000800 */
[----:B-----5:R-:W-:Y:S01]  /*38a0*/  FADD.FTZ R11, R53, R12 ;  /* 0x0000000c350b7221 */ /* 0x020fe20000010000 */
[----:B------:R-:W-:-:S06]  /*38b0*/  F2FP.F16.F32.PACK_AB R12, R37, R36 ;  /* 0x00000024250c723e */ /* 0x000fcc00000000ff */
[----:B------:R-:W4:Y:S01]  /*38c0*/  MUFU.EX2 R57, R57 ;  /* 0x0000003900397308 */ /* 0x000f220000000800 */
[----:B--2---:R-:W-:Y:S01]  /*38d0*/  FADD.FTZ R25, R71, R14 ;  /* 0x0000000e47197221 */ /* 0x004fe20000010000 */
[----:B------:R-:W-:-:S03]  /*38e0*/  F2FP.F16.F32.PACK_AB R14, R60, R39 ;  /* 0x000000273c0e723e */ /* 0x000fc600000000ff */
[----:B---3--:R-:W-:Y:S02]  /*38f0*/  FADD.FTZ R6, R68, R25 ;  /* 0x0000001944067221 */ /* 0x008fe40000010000 */
[----:B------:R2:W-:Y:S01]  /*3900*/  STSM.16.M88.4 [R154], R12 ;  /* 0x0000000c9a007844 */ /* 0x0005e20000000200 */
[----:B------:R-:W3:Y:S01]  /*3910*/  MUFU.EX2 R79, R79 ;  /* 0x0000004f004f7308 */ /* 0x000ee20000000800 */
[----:B-1----:R-:W-:Y:S02]  /*3920*/  FADD.FTZ R4, R56, R11 ;  /* 0x0000000b38047221 */ /* 0x002fe40000010000 */
[----:B------:R-:W-:Y:S05]  /*3930*/  STSM.16.M88.4 [R17+0x6000], R64 ;  /* 0x0060004011007844 */ /* 0x000fea0000000200 */
[----:B------:R-:W1:Y:S01]  /*3940*/  MUFU.EX2 R58, R58 ;  /* 0x0000003a003a7308 */ /* 0x000e620000000800 */
[----:B----4-:R-:W-:-:S07]  /*3950*/  FADD.FTZ R5, R57, R4 ;  /* 0x0000000439057221 */ /* 0x010fce0000010000 */
[----:B------:R-:W4:Y:S01]  /*3960*/  MUFU.EX2 R74, R74 ;  /* 0x0000004a004a7308 */ /* 0x000f220000000800 */
[C---:B---3--:R-:W-:Y:S01]  /*3970*/  FADD.FTZ R7, R79.reuse, R6 ;  /* 0x000000064f077221 */ /* 0x048fe20000010000 */
[----:B--2---:R-:W-:-:S06]  /*3980*/  F2FP.F16.F32.PACK_AB R13, R79, R68 ;  /* 0x000000444f0d723e */ /* 0x004fcc00000000ff */
[----:B------:R-:W2:Y:S01]  /*3990*/  MUFU.EX2 R61, R61 ;  /* 0x0000003d003d7308 */ /* 0x000ea20000000800 */
[----:B-1----:R-:W-:-:S07]  /*39a0*/  FADD.FTZ R4, R58, R5 ;  /* 0x000000053a047221 */ /* 0x002fce0000010000 */
[----:B------:R-:W1:Y:S01]  /*39b0*/  MUFU.EX2 R109, R109 ;  /* 0x0000006d006d7308 */ /* 0x000e620000000800 */
[----:B----4-:R-:W-:-:S07]  /*39c0*/  FADD.FTZ R6, R74, R7 ;  /* 0x000000074a067221 */ /* 0x010fce0000010000 */
[----:B------:R-:W3:Y:S01]  /*39d0*/  MUFU.EX2 R62, R62 ;  /* 0x0000003e003e7308 */ /* 0x000ee20000000800 */
[C---:B--2---:R-:W-:Y:S01]  /*39e0*/  FADD.FTZ R5, R61.reuse, R4 ;  /* 0x000000043d057221 */ /* 0x044fe20000010000 */
[----:B------:R-:W-:-:S06]  /*39f0*/  F2FP.F16.F32.PACK_AB R12, R61, R58 ;  /* 0x0000003a3d0c723e */ /* 0x000fcc00000000ff */
[----:B------:R-:W2:Y:S01]  /*3a00*/  MUFU.EX2 R70, R70 ;  /* 0x0000004600467308 */ /* 0x000ea20000000800 */
[C---:B-1----:R-:W-:Y:S01]  /*3a10*/  FADD.FTZ R7, R109.reuse, R6 ;  /* 0x000000066d077221 */ /* 0x042fe20000010000 */
[----:B------:R-:W-:-:S06]  /*3a20*/  F2FP.F16.F32.PACK_AB R15, R109, R74 ;  /* 0x0000004a6d0f723e */ /* 0x000fcc00000000ff */
[----:B------:R-:W1:Y:S01]  /*3a30*/  MUFU.EX2 R63, R63 ;  /* 0x0000003f003f7308 */ /* 0x000e620000000800 */
[----:B---3--:R-:W-:Y:S01]  /*3a40*/  FADD.FTZ R4, R62, R5 ;  /* 0x000000053e047221 */ /* 0x008fe20000010000 */
[----:B------:R-:W-:-:S06]  /*3a50*/  F2FP.F16.F32.PACK_AB R5, R43, R8 ;  /* 0x000000082b05723e */ /* 0x000fcc00000000ff */
[----:B------:R-:W3:Y:S01]  /*3a60*/  MUFU.EX2 R83, R83 ;  /* 0x0000005300537308 */ /* 0x000ee20000000800 */
[----:B--2---:R-:W-:Y:S01]  /*3a70*/  FADD.FTZ R6, R70, R7 ;  /* 0x0000000746067221 */ /* 0x004fe20000010000 */
[----:B------:R-:W-:-:S06]  /*3a80*/  F2FP.F16.F32.PACK_AB R7, R71, R10 ;  /* 0x0000000a4707723e */ /* 0x000fcc00000000ff */
[----:B------:R-:W2:Y:S01]  /*3a90*/  MUFU.EX2 R99, R99 ;  /* 0x0000006300637308 */ /* 0x000ea20000000800 */
[C---:B-1----:R-:W-:Y:S01]  /*3aa0*/  FADD.FTZ R4, R63.reuse, R4 ;  /* 0x000000043f047221 */ /* 0x042fe20000010000 */
[----:B------:R-:W-:-:S06]  /*3ab0*/  F2FP.F16.F32.PACK_AB R14, R63, R62 ;  /* 0x0000003e3f0e723e */ /* 0x000fcc00000000ff */
[----:B------:R-:W1:Y:S01]  /*3ac0*/  MUFU.EX2 R78, R78 ;  /* 0x0000004e004e7308 */ /* 0x000e620000000800 */
[C---:B---3--:R-:W-:Y:S01]  /*3ad0*/  FADD.FTZ R23, R83.reuse, R6 ;  /* 0x0000000653177221 */ /* 0x048fe20000010000 */
[----:B------:R-:W-:-:S06]  /*3ae0*/  F2FP.F16.F32.PACK_AB R25, R83, R70 ;  /* 0x000000465319723e */ /* 0x000fcc00000000ff */
[----:B------:R-:W3:Y:S01]  /*3af0*/  MUFU.EX2 R40, R97 ;  /* 0x0000006100287308 */ /* 0x000ee20000000800 */
[----:B--2---:R-:W-:Y:S01]  /*3b00*/  FADD.FTZ R11, R99, R4 ;  /* 0x00000004630b7221 */ /* 0x004fe20000010000 */
[----:B------:R-:W-:-:S06]  /*3b10*/  F2FP.F16.F32.PACK_AB R4, R53, R50 ;  /* 0x000000323504723e */ /* 0x000fcc00000000ff */
[----:B------:R-:W2:Y:S01]  /*3b20*/  MUFU.EX2 R113, R113 ;  /* 0x0000007100717308 */ /* 0x000ea20000000800 */
[----:B-1----:R-:W-:-:S07]  /*3b30*/  FADD.FTZ R6, R78, R23 ;  /* 0x000000174e067221 */ /* 0x002fce0000010000 */
[----:B------:R-:W1:Y:S01]  /*3b40*/  MUFU.EX2 R103, R103 ;  /* 0x0000006700677308 */ /* 0x000e620000000800 */
[----:B---3--:R-:W-:-:S07]  /*3b50*/  FADD.FTZ R10, R40, R11 ;  /* 0x0000000b280a7221 */ /* 0x008fce0000010000 */
[----:B------:R-:W3:Y:S01]  /*3b60*/  MUFU.EX2 R82, R82 ;  /* 0x0000005200527308 */ /* 0x000ee20000000800 */
[----:B--2---:R-:W-:Y:S01]  /*3b70*/  FADD.FTZ R23, R113, R6 ;  /* 0x0000000671177221 */ /* 0x004fe20000010000 */
[----:B------:R-:W-:Y:S02]  /*3b80*/  F2FP.F16.F32.PACK_AB R6, R57, R56 ;  /* 0x000000383906723e */ /* 0x000fe400000000ff */
[----:B------:R-:W-:-:S03]  /*3b90*/  F2FP.F16.F32.PACK_AB R27, R113, R78 ;  /* 0x0000004e711b723e */ /* 0x000fc600000000ff */
[----:B------:R2:W-:Y:S01]  /*3ba0*/  STSM.16.M88.4 [R16+0x6000], R4 ;  /* 0x0060000410007844 */ /* 0x0005e20000000200 */
[----:B------:R-:W4:Y:S01]  /*3bb0*/  MUFU.EX2 R44, R101 ;  /* 0x00000065002c7308 */ /* 0x000f220000000800 */
[----:B-1----:R-:W-:Y:S02]  /*3bc0*/  FADD.FTZ R11, R103, R10 ;  /* 0x0000000a670b7221 */ /* 0x002fe40000010000 */
[----:B------:R1:W-:Y:S05]  /*3bd0*/  STSM.16.M88.4 [R2+0x2a800], R12 ;  /* 0x02a8000c02007844 */ /* 0x0003ea0000000200 */
[----:B------:R-:W5:Y:S01]  /*3be0*/  MUFU.EX2 R107, R107 ;  /* 0x0000006b006b7308 */ /* 0x000f620000000800 */
[----:B---3--:R-:W-:-:S07]  /*3bf0*/  FADD.FTZ R24, R82, R23 ;  /* 0x0000001752187221 */ /* 0x008fce0000010000 */
[----:B------:R-:W3:Y:S01]  /*3c00*/  MUFU.EX2 R111, R111 ;  /* 0x0000006f006f7308 */ /* 0x000ee20000000800 */
[----:B----4-:R-:W-:-:S07]  /*3c10*/  FADD.FTZ R10, R44, R11 ;  /* 0x0000000b2c0a7221 */ /* 0x010fce0000010000 */
[----:B------:R-:W4:Y:S01]  /*3c20*/  MUFU.EX2 R84, R84 ;  /* 0x0000005400547308 */ /* 0x000f220000000800 */
[C---:B-----5:R-:W-:Y:S01]  /*3c30*/  FADD.FTZ R23, R107.reuse, R24 ;  /* 0x000000186b177221 */ /* 0x060fe20000010000 */
[----:B------:R-:W-:-:S06]  /*3c40*/  F2FP.F16.F32.PACK_AB R29, R107, R82 ;  /* 0x000000526b1d723e */ /* 0x000fcc00000000ff */
        /* <DEDUP_REMOVED lines=8> */
[C---:B---3--:R-:W-:Y:S01]  /*3cd0*/  FADD.FTZ R11, R28.reuse, R11 ;  /* 0x0000000b1c0b7221 */ /* 0x048fe20000010000 */
[----:B------:R-:W-:-:S06]  /*3ce0*/  F2FP.F16.F32.PACK_AB R28, R28, R111 ;  /* 0x0000006f1c1c723e */ /* 0x000fcc00000000ff */
[----:B------:R-:W2:Y:S01]  /*3cf0*/  MUFU.EX2 R131, R131 ;  /* 0x0000008300837308 */ /* 0x000ea20000000800 */
[----:B----4-:R-:W-:-:S07]  /*3d00*/  FADD.FTZ R26, R32, R23 ;  /* 0x00000017201a7221 */ /* 0x010fce0000010000 */
[----:B------:R-:W3:Y:S01]  /*3d10*/  MUFU.EX2 R133, R133 ;  /* 0x0000008500857308 */ /* 0x000ee20000000800 */
[----:B-----5:R-:W-:-:S07]  /*3d20*/  FADD.FTZ R24, R30, R11 ;  /* 0x0000000b1e187221 */ /* 0x020fce0000010000 */
[----:B------:R-:W-:Y:S01]  /*3d30*/  MUFU.EX2 R34, R34 ;  /* 0x0000002200227308 */ /* 0x000fe20000000800 */
[C---:B--2---:R-:W-:Y:S01]  /*3d40*/  FADD.FTZ R7, R131.reuse, R26 ;  /* 0x0000001a83077221 */ /* 0x044fe20000010000 */
[----:B------:R-:W-:Y:S02]  /*3d50*/  F2FP.F16.F32.PACK_AB R26, R44, R103 ;  /* 0x000000672c1a723e */ /* 0x000fe400000000ff */
[----:B-1----:R-:W-:Y:S01]  /*3d60*/  F2FP.F16.F32.PACK_AB R13, R131, R32 ;  /* 0x00000020830d723e */ /* 0x002fe200000000ff */
[----:B------:R-:W-:-:S03]  /*3d70*/  IMAD.MOV.U32 R131, RZ, RZ, R151 ;  /* 0x000000ffff837224 */ /* 0x000fc600078e0097 */
[----:B------:R-:W1:Y:S01]  /*3d80*/  MUFU.EX2 R119, R119 ;  /* 0x0000007700777308 */ /* 0x000e620000000800 */
[C---:B---3--:R-:W-:Y:S01]  /*3d90*/  FADD.FTZ R4, R133.reuse, R24 ;  /* 0x0000001885047221 */ /* 0x048fe20000010000 */
[----:B------:R-:W-:Y:S02]  /*3da0*/  F2FP.F16.F32.PACK_AB R24, R40, R99 ;  /* 0x000000632818723e */ /* 0x000fe400000000ff */
[----:B------:R-:W-:Y:S01]  /*3db0*/  F2FP.F16.F32.PACK_AB R30, R133, R30 ;  /* 0x0000001e851e723e */ /* 0x000fe200000000ff */
[----:B------:R-:W-:Y:S02]  /*3dc0*/  IMAD.MOV.U32 R133, RZ, RZ, R151 ;  /* 0x000000ffff857224 */ /* 0x000fe400078e0097 */
[----:B------:R2:W-:Y:S01]  /*3dd0*/  STSM.16.M88.4 [R153], R24 ;  /* 0x0000001899007844 */ /* 0x0005e20000000200 */
[----:B------:R-:W3:Y:S03]  /*3de0*/  MUFU.EX2 R135, R135 ;  /* 0x0000008700877308 */ /* 0x000ee60000000800 */
[----:B------:R2:W-:Y:S05]  /*3df0*/  STSM.16.M88.4 [R17+0xc000], R28 ;  /* 0x00c0001c11007844 */ /* 0x0005ea0000000200 */
[----:B------:R4:W5:Y:S01]  /*3e00*/  MUFU.EX2 R8, R137 ;  /* 0x0000008900087308 */ /* 0x0009620000000800 */
[----:B-1----:R-:W-:Y:S01]  /*3e10*/  F2FP.F16.F32.PACK_AB R15, R119, R34 ;  /* 0x00000022770f723e */ /* 0x002fe200000000ff */
[----:B------:R-:W-:-:S06]  /*3e20*/  FADD.FTZ R34, R34, R7 ;  /* 0x0000000722227221 */ /* 0x000fcc0000010000 */
[----:B------:R-:W-:Y:S01]  /*3e30*/  MUFU.EX2 R141, R141 ;  /* 0x0000008d008d7308 */ /* 0x000fe20000000800 */
[----:B---3--:R-:W-:Y:S01]  /*3e40*/  FADD.FTZ R5, R135, R4 ;  /* 0x0000000487057221 */ /* 0x008fe20000010000 */
[----:B----4-:R-:W-:-:S06]  /*3e50*/  IMAD.MOV.U32 R137, RZ, RZ, R151 ;  /* 0x000000ffff897224 */ /* 0x010fcc00078e0097 */
[----:B------:R1:W3:Y:S01]  /*3e60*/  MUFU.EX2 R10, R145 ;  /* 0x00000091000a7308 */ /* 0x0002e20000000800 */
[C---:B-----5:R-:W-:Y:S01]  /*3e70*/  F2FP.F16.F32.PACK_AB R12, R8.reuse, R135 ;  /* 0x00000087080c723e */ /* 0x060fe200000000ff */
[----:B------:R-:W-:Y:S01]  /*3e80*/  FADD.FTZ R4, R8, R5 ;  /* 0x0000000508047221 */ /* 0x000fe20000010000 */
[----:B------:R-:W-:Y:S01]  /*3e90*/  FADD.FTZ R5, R119, R34 ;  /* 0x0000002277057221 */ /* 0x000fe20000010000 */
[--C-:B------:R-:W-:Y:S02]  /*3ea0*/  IMAD.MOV.U32 R135, RZ, RZ, R151.reuse ;  /* 0x000000ffff877224 */ /* 0x100fe400078e0097 */
[----:B-1----:R-:W-:Y:S01]  /*3eb0*/  IMAD.MOV.U32 R145, RZ, RZ, R151 ;  /* 0x000000ffff917224 */ /* 0x002fe200078e0097 */
[----:B---3--:R-:W-:Y:S01]  /*3ec0*/  F2FP.F16.F32.PACK_AB R14, R10, R141 ;  /* 0x0000008d0a0e723e */ /* 0x008fe200000000ff */
[----:B------:R-:W-:-:S04]  /*3ed0*/  FADD.FTZ R141, R141, R4 ;  /* 0x000000048d8d7221 */ /* 0x000fc80000010000 */
[----:B------:R2:W-:Y:S01]  /*3ee0*/  STSM.16.M88.4 [R16+0xc000], R12 ;  /* 0x00c0000c10007844 */ /* 0x0005e20000000200 */
[----:B------:R-:W-:Y:S01]  /*3ef0*/  FADD.FTZ R6, R10, R141 ;  /* 0x0000008d0a067221 */ /* 0x000fe20000010000 */
[----:B------:R-:W-:Y:S01]  /*3f00*/  IMAD.MOV.U32 R141, RZ, RZ, R151 ;  /* 0x000000ffff8d7224 */ /* 0x000fe200078e0097 */
        /* <DEDUP_REMOVED lines=23> */
[----:B------:R-:W-:Y:S01]  /*4080*/  UMOV UR6, UR47 ;  /* 0x0000002f00067c82 */ /* 0x000fe20008000000 */
[----:B------:R-:W-:-:S05]  /*4090*/  UMOV UR5, UR46 ;  /* 0x0000002e00057c82 */ /* 0x000fca0008000000 */
.L_x_10497:
[----:B------:R-:W-:Y:S01]  /*40a0*/  UIADD3 UR46, UR5, 0x1, URZ ;  /* 0x00000001052e7890 */ /* 0x000fe2000fffe03f */
[----:B------:R-:W-:-:S03]  /*40b0*/  ISETP.NE.AND P3, PT, R22, RZ, PT ;  /* 0x000000ff1600720c */ /* 0x000fc60003f65270 */
[----:B------:R-:W-:-:S04]  /*40c0*/  UISETP.NE.AND UP0, UPT, UR46, 0x2, UPT ;  /* 0x000000022e00788c */ /* 0x000fc8000bf05270 */
[----:B------:R-:W-:Y:S02]  /*40d0*/  USEL UR47, URZ, 0x1, UP0 ;  /* 0x000000013f2f7887 */ /* 0x000fe40008000000 */
[----:B------:R-:W-:Y:S02]  /*40e0*/  USEL UR46, UR46, URZ, UP0 ;  /* 0x0000003f2e2e7287 */ /* 0x000fe40008000000 */
[----:B------:R-:W-:Y:S02]  /*40f0*/  ULOP3.LUT UR47, UR6, UR47, URZ, 0x3c, !UPT ;  /* 0x0000002f062f7292 */ /* 0x000fe4000f8e3c3f */
[----:B-1----:R-:W-:Y:S10]  /*4100*/  @P3 BRA `(.L_x_10489) ;  /* 0x00000000002c3947 */ /* 0x002ff40003800000 */
[----:B------:R-:W-:Y:S05]  /*4110*/  @!P0 BRA `(.L_x_10490) ;  /* 0x0000000000048947 */ /* 0x000fea0003800000 */
[----:B------:R-:W-:Y:S01]  /*4120*/  BPT.TRAP 0x1 ;  /* 0x000000040000795c */ /* 0x000fe20000300000 */
.L_x_10490:
[----:B------:R-:W-:Y:S01]  /*4130*/  ULEA UR7, UR46, UR40, 0x3 ;  /* 0x000000282e077291 */ /* 0x000fe2000f8e183f */
[----:B------:R-:W-:-:S05]  /*4140*/  IMAD.U32 R0, RZ, RZ, UR47 ;  /* 0x0000002fff007e24 */ /* 0x000fca000f8e00ff */
[----:B------:R-:W-:-:S04]  /*4150*/  SHF.L.U32 R0, R0, 0x1f, RZ ;  /* 0x0000001f00007819 */ /* 0x000fc800000006ff */
[----:B------:R1:W3:Y:S01]  /*4160*/  SYNCS.PHASECHK.TRANS64.TRYWAIT P2, [UR7+0x30830], R0 ;  /* 0x03083000ff0075a7 */ /* 0x0002e20008040147 */
[----:B------:R-:W-:Y:S05]  /*4170*/  @!P0 BRA `(.L_x_10491) ;  /* 0x0000000000048947 */ /* 0x000fea0003800000 */
[----:B------:R-:W-:Y:S01]  /*4180*/  BPT.TRAP 0x1 ;  /* 0x000000040000795c */ /* 0x000fe20000300000 */
.L_x_10491:
[----:B---3--:R-:W-:Y:S05]  /*4190*/  @P2 BRA `(.L_x_10489) ;  /* 0x0000000000082947 */ /* 0x008fea0003800000 */
[----:B------:R-:W3:Y:S02]  /*41a0*/  SYNCS.PHASECHK.TRANS64.TRYWAIT P2, [UR7+0x30830], R0 ;  /* 0x03083000ff0075a7 */ /* 0x000ee40008040147 */
[----:B---3--:R-:W-:Y:S05]  /*41b0*/  @!P2 BRA `(.L_x_10492) ;  /* 0x000000600044a947 */ /* 0x008fea0003800000 */
.L_x_10489:
[----:B---3--:R-:W3:Y:S01]  /*41c0*/  S2R R3, SR_TID.X ;  /* 0x0000000000037919 */ /* 0x008ee20000002100 */
[----:B------:R-:W-:Y:S01]  /*41d0*/  R2UR UR20, R20 ;  /* 0x00000000141472ca */ /* 0x000fe200000e0000 */
[----:B------:R-:W-:Y:S01]  /*41e0*/  UIMAD UR22, UR46, 0x600, UR4 ;  /* 0x000006002e1678a4 */ /* 0x000fe2000f8e0204 */
[----:B------:R-:W-:Y:S01]  /*41f0*/  R2UR UR21, R21 ;  /* 0x00000000151572ca */ /* 0x000fe200000e0000 */
[----:B------:R-:W-:Y:S01]  /*4200*/  UMOV UR23, 0x40000040 ;  /* 0x4000004000177882 */ /* 0x000fe20000000000 */
[----:B------:R-:W-:Y:S01]  /*4210*/  UMOV UR11, 0x40000040 ;  /* 0x40000040000b7882 */ /* 0x000fe20000000000 */
[----:B------:R-:W-:Y:S02]  /*4220*/  UIADD3 UR10, UR22, 0x2, URZ ;  /* 0x00000002160a7890 */ /* 0x000fe4000fffe03f */
[----:B------:R-:W-:Y:S01]  /*4230*/  UIADD3 UR14, UR22, 0x4, URZ ;  /* 0x00000004160e7890 */ /* 0x000fe2000fffe03f */
[----:B------:R-:W-:Y:S01]  /*4240*/  UMOV UR15, 0x40000040 ;  /* 0x40000040000f7882 */ /* 0x000fe20000000000 */
[----:B------:R-:W-:Y:S01]  /*4250*/  UIADD3 UR18, UR22, 0x6, URZ ;  /* 0x0000000616127890 */ /* 0x000fe2000fffe03f */
[----:B------:R-:W-:Y:S01]  /*4260*/  UMOV UR19, 0x40000040 ;  /* 0x4000004000137882 */ /* 0x000fe20000000000 */
[----:B---3--:R-:W-:-:S05]  /*4270*/  SHF.R.U32.HI R3, RZ, 0x7, R3 ;  /* 0x00000007ff037819 */ /* 0x008fca0000011603 */
[----:B-1----:R-:W-:-:S05]  /*4280*/  VIADD R0, R3, 0x8 ;  /* 0x0000000803007836 */ /* 0x002fca0000000000 */
[----:B------:R1:W-:Y:S06]  /*4290*/  BAR.SYNC.DEFER_BLOCKING R0, 0x100 ;  /* 0x000400000000751d */ /* 0x0003ec0000010000 */
[----:B--2---:R-:W-:-:S06]  /*42a0*/  WARPGROUP.ARRIVE ;  /* 0x00000000000079c5 */ /* 0x004fcc0000000000 */
[----:B------:R-:W-:Y:S03]  /*42b0*/  HGMMA.64x192x16.F32 R24, gdesc[UR20], RZ, !UPT, gsb0 ;  /* 0x02e00000141879f0 */ /* 0x000fe6000c0008ff */
[----:B------:R-:W-:Y:S02]  /*42c0*/  WARPGROUP.DEPBAR.LE gsb0, 0x0 ;  /* 0x00008000000079c5 */ /* 0x000fe40000010000 */
[----:B------:R-:W-:-:S15]  /*42d0*/  WARPGROUP.ARRIVE ;  /* 0x00000000000079c5 */ /* 0x000fde0000000000 */
[----:B------:R-:W-:Y:S03]  /*42e0*/  HGMMA.64x192x16.F32 R24, gdesc[UR8], R24, gsb0 ;  /* 0x02e00000081879f0 */ /* 0x000fe60008000818 */
[----:B------:R-:W-:Y:S02]  /*42f0*/  WARPGROUP.DEPBAR.LE gsb0, 0x0 ;  /* 0x00008000000079c5 */ /* 0x000fe40000010000 */
[----:B------:R-:W-:-:S15]  /*4300*/  WARPGROUP.ARRIVE ;  /* 0x00000000000079c5 */ /* 0x000fde0000000000 */
[----:B------:R-:W-:Y:S03]  /*4310*/  HGMMA.64x192x16.F32 R24, gdesc[UR12], R24, gsb0 ;  /* 0x02e000000c1879f0 */ /* 0x000fe60008000818 */
[----:B------:R-:W-:Y:S02]  /*4320*/  WARPGROUP.DEPBAR.LE gsb0, 0x0 ;  /* 0x00008000000079c5 */ /* 0x000fe40000010000 */
[----:B------:R-:W-:-:S15]  /*4330*/  WARPGROUP.ARRIVE ;  /* 0x00000000000079c5 */ /* 0x000fde0000000000 */
[----:B------:R-:W-:Y:S03]  /*4340*/  HGMMA.64x192x16.F32 R24, gdesc[UR16], R24, gsb0 ;  /* 0x02e00000101879f0 */ /* 0x000fe60008000818 */
[----:B------:R-:W-:Y:S02]  /*4350*/  WARPGROUP.DEPBAR.LE gsb0, 0x0 ;  /* 0x00008000000079c5 */ /* 0x000fe40000010000 */
[----:B-1----:R-:W-:Y:S05]  /*4360*/  @P3 BRA `(.L_x_10493) ;  /* 0x00000000002c3947 */ /* 0x002fea0003800000 */
[----:B------:R-:W-:Y:S05]  /*4370*/  @!P0 BRA `(.L_x_10494) ;  /* 0x0000000000048947 */ /* 0x000fea0003800000 */
[----:B------:R-:W-:Y:S01]  /*4380*/  BPT.TRAP 0x1 ;  /* 0x000000040000795c */ /* 0x000fe20000300000 */
.L_x_10494:
[----:B------:R-:W-:Y:S01]  /*4390*/  ULEA UR7, UR5, UR40, 0x3 ;  /* 0x0000002805077291 */ /* 0x000fe2000f8e183f */
[----:B------:R-:W-:-:S05]  /*43a0*/  IMAD.U32 R0, RZ, RZ, UR6 ;  /* 0x00000006ff007e24 */ /* 0x000fca000f8e00ff */
[----:B------:R-:W-:-:S04]  /*43b0*/  SHF.L.U32 R0, R0, 0x1f, RZ ;  /* 0x0000001f00007819 */ /* 0x000fc800000006ff */
[----:B------:R1:W2:Y:S01]  /*43c0*/  SYNCS.PHASECHK.TRANS64.TRYWAIT P2, [UR7+0x30850], R0 ;  /* 0x03085000ff0075a7 */ /* 0x0002a20008040147 */
[----:B------:R-:W-:Y:S05]  /*43d0*/  @!P0 BRA `(.L_x_10495) ;  /* 0x0000000000048947 */ /* 0x000fea0003800000 */
[----:B------:R-:W-:Y:S01]  /*43e0*/  BPT.TRAP 0x1 ;  /* 0x000000040000795c */ /* 0x000fe20000300000 */
.L_x_10495:
[----:B--2---:R-:W-:Y:S05]  /*43f0*/  @P2 BRA `(.L_x_10493) ;  /* 0x0000000000082947 */ /* 0x004fea0003800000 */
[----:B------:R-:W2:Y:S02]  /*4400*/  SYNCS.PHASECHK.TRANS64.TRYWAIT P2, [UR7+0x30850], R0 ;  /* 0x03085000ff0075a7 */ /* 0x000ea40008040147 */
[----:B--2---:R-:W-:Y:S05]  /*4410*/  @!P2 BRA `(.L_x_10496) ;  /* 0x0000005c00c4a947 */ /* 0x004fea0003800000 */
.L_x_10493:
[----:B------:R-:W-:Y:S01]  /*4420*/  R2UR UR7, R19 ;  /* 0x00000000130772ca */ /* 0x000fe200000e0000 */
[----:B------:R-:W-:Y:S01]  /*4430*/  UIADD3 UR6, UR40, 0x400, URZ ;  /* 0x0000040028067890 */ /* 0x000fe2000fffe03f */
[----:B------:R-:W-:Y:S01]  /*4440*/  WARPGROUP.ARRIVE ;  /* 0x00000000000079c5 */ /* 0x000fe20000000000 */
[----:B------:R-:W-:Y:S01]  /*4450*/  UMOV UR23, 0x40000040 ;  /* 0x4000004000177882 */ /* 0x000fe20000000000 */
[----:B------:R-:W-:Y:S01]  /*4460*/  UMOV UR21, 0x40000040 ;  /* 0x4000004000157882 */ /* 0x000fe20000000000 */
[----:B------:R-:W-:Y:S01]  /*4470*/  USHF.R.U32.HI UR6, URZ, 0x4, UR6 ;  /* 0x000000043f067899 */ /* 0x000fe20008011606 */
[----:B-12---:R-:W-:Y:S02]  /*4480*/  FMNMX.FTZ R0, R24, R4, !PT ;  /* 0x0000000418007209 */ /* 0x006fe40007810000 */
[----:B------:R-:W-:Y:S01]  /*4490*/  FMNMX.FTZ R14, R26, R7, !PT ;  /* 0x000000071a0e7209 */ /* 0x000fe20007810000 */
[----:B------:R-:W-:Y:S01]  /*44a0*/  ULOP3.LUT UR6, UR6, 0x3fff, URZ, 0xc0, !UPT ;  /* 0x00003fff06067892 */ /* 0x000fe2000f8ec03f */
[----:B------:R-:W-:-:S03]  /*44b0*/  FMNMX.FTZ R3, R25, R0, !PT ;  /* 0x0000000019037209 */ /* 0x000fc60007810000 */
[----:B------:R-:W-:Y:S01]  /*44c0*/  UIADD3 UR7, UR7, 0x1e800, URZ ;  /* 0x0001e80007077890 */ /* 0x000fe2000fffe03f */
[----:B------:R-:W-:-:S03]  /*44d0*/  FMNMX.FTZ R0, R28, R3, !PT ;  /* 0x000000031c007209 */ /* 0x000fc60007810000 */
[----:B------:R-:W-:Y:S01]  /*44e0*/  USHF.R.U32.HI UR7, URZ, 0x4, UR7 ;  /* 0x000000043f077899 */ /* 0x000fe20008011607 */
[----:B------:R-:W-:-:S03]  /*44f0*/  FMNMX.FTZ R3, R29, R0, !PT ;  /* 0x000000001d037209 */ /* 0x000fc60007810000 */
[----:B------:R-:W-:Y:S01]  /*4500*/  ULOP3.LUT UR10, UR7, 0x3fff, URZ, 0xc0, !UPT ;  /* 0x00003fff070a7892 */ /* 0x000fe2000f8ec03f */
[----:B------:R-:W-:Y:S01]  /*4510*/  FMNMX.FTZ R0, R32, R3, !PT ;  /* 0x0000000320007209 */ /* 0x000fe20007810000 */
[----:B------:R-:W-:Y:S02]  /*4520*/  UIMAD UR7, UR5, 0x600, UR6 ;  /* 0x00000600050778a4 */ /* 0x000fe4000f8e0206 */
[----:B------:R-:W-:Y:S01]  /*4530*/  ULOP3.LUT UR6, UR10, 0x10000, URZ, 0xfc, !UPT ;  /* 0x000100000a067892 */ /* 0x000fe2000f8efc3f */
[----:B------:R-:W-:-:S04]  /*4540*/  FMNMX.FTZ R3, R33, R0, !PT ;  /* 0x0000000021037209 */ /* 0x000fc80007810000 */
[----:B------:R-:W-:Y:S01]  /*4550*/  UMOV UR22, UR7 ;  /* 0x0000000700167c82 */ /* 0x000fe20008000000 */
[----:B------:R-:W-:Y:S01]  /*4560*/  FMNMX.FTZ R0, R36, R3, !PT ;  /* 0x0000000324007209 */ /* 0x000fe20007810000 */
[----:B------:R-:W-:Y:S02]  /*4570*/  UMOV UR20, UR6 ;  /* 0x0000000600147c82 */ /* 0x000fe40008000000 */
[----:B------:R-:W-:Y:S01]  /*4580*/  HGMMA.64x64x16.F32 R120, gdesc[UR20].tnspB, R120, gsb0 ;  /* 0x40e00000147879f0 */ /* 0x000fe20008000878 */
        /* <DEDUP_REMOVED lines=27> */
[----:B------:R-:W-:Y:S01]  /*4740*/  HGMMA.64x64x16.F32 R120, gdesc[UR20].tnspB, R120, gsb0 ;  /* 0x40e00000147879f0 */ /* 0x000fe20008000878 */
[----:B------:R-:W-:Y:S02]  /*4750*/  UIADD3 UR22, UR7, 0x100, URZ ;  /* 0x0000010007167890 */ /* 0x000fe4000fffe03f */
[----:B------:R-:W-:Y:S01]  /*4760*/  UIADD3 UR20, UR6, 0x4, URZ ;  /* 0x0000000406147890 */ /* 0x000fe2000fffe03f */
[----:B------:R-:W-:Y:S01]  /*4770*/  FMNMX.FTZ R0, R80, R3, !PT ;  /* 0x0000000350007209 */ /* 0x000fe20007810000 */
[----:B------:R-:W-:Y:S01]  /*4780*/  UMOV UR23, 0x40000040 ;  /* 0x4000004000177882 */ /* 0x000fe20000000000 */
[----:B------:R-:W-:Y:S02]  /*4790*/  UMOV UR21, 0x40000040 ;  /* 0x4000004000157882 */ /* 0x000fe40000000000 */
        /* <DEDUP_REMOVED lines=24> */
[----:B------:R-:W1:Y:S01]  /*4920*/  SHFL.BFLY PT, R3, R10, 0x2, 0x1f ;  /* 0x0c401f000a037f89 */ /* 0x000e6200000e0000 */
[----:B------:R-:W-:Y:S01]  /*4930*/  UMOV UR23, 0x40000040 ;  /* 0x4000004000177882 */ /* 0x000fe20000000000 */
[----:B------:R-:W-:Y:S01]  /*4940*/  UMOV UR21, 0x40000040 ;  /* 0x4000004000157882 */ /* 0x000fe20000000000 */
[----:B-1----:R-:W-:-:S05]  /*4950*/  FMNMX.FTZ R11, R10, R3, !PT ;  /* 0x000000030a0b7209 */ /* 0x002fca0007810000 */
[----:B------:R-:W1:Y:S02]  /*4960*/  SHFL.BFLY PT, R0, R11, 0x1, 0x1f ;  /* 0x0c201f000b007f89 */ /* 0x000e6400000e0000 */
[----:B-1----:R-:W-:Y:S02]  /*4970*/  FMNMX.FTZ R3, R11, R0, !PT ;  /* 0x000000000b037209 */ /* 0x002fe40007810000 */
[----:B------:R-:W1:Y:S03]  /*4980*/  LDC R0, c[0x0][0x988] ;  /* 0x00026200ff007b82 */ /* 0x000e660000000800 */
[C---:B------:R-:W-:Y:S01]  /*4990*/  FADD.FTZ R4, -R3.reuse, R4 ;  /* 0x0000000403047221 */ /* 0x040fe20000010100 */
[----:B------:R-:W-:Y:S02]  /*49a0*/  WARPGROUP.DEPBAR.LE gsb0, 0x0 ;  /* 0x00008000000079c5 */ /* 0x000fe40000010000 */
[----:B------:R-:W-:Y:S01]  /*49b0*/  WARPGROUP.ARRIVE ;  /* 0x00000000000079c5 */ /* 0x000fe20000000000 */
[----:B-1----:R-:W-:-:S05]  /*49c0*/  FMUL.FTZ R9, R3, R0 ;  /* 0x0000000003097220 */ /* 0x002fca0000410000 */
[----:B------:R-:W-:Y:S01]  /*49d0*/  HGMMA.64x64x16.F32 R120, gdesc[UR20].tnspB, R120, gsb0 ;  /* 0x40e00000147879f0 */ /* 0x000fe20008000878 */
[----:B------:R-:W-:Y:S01]  /*49e0*/  UIADD3 UR22, UR7, 0x200, URZ ;  /* 0x0000020007167890 */ /* 0x000fe2000fffe03f */
[-C--:B------:R-:W-:Y:S01]  /*49f0*/  FMUL.FTZ R4, R4, R0.reuse ;  /* 0x0000000004047220 */ /* 0x080fe20000410000 */
[----:B------:R-:W-:Y:S01]  /*4a00*/  UIADD3 UR20, UR6, 0x600, URZ ;  /* 0x0000060006147890 */ /* 0x000fe2000fffe03f */
[-CC-:B------:R-:W-:Y:S01]  /*4a10*/  FFMA.FTZ R24, R24, R0.reuse, -R9.reuse ;  /* 0x0000000018187223 */ /* 0x180fe20000010809 */
[----:B------:R-:W-:Y:S01]  /*4a20*/  UMOV UR23, 0x40000040 ;  /* 0x4000004000177882 */ /* 0x000fe20000000000 */
[----:B------:R-:W-:Y:S01]  /*4a30*/  UMOV UR21, 0x40000040 ;  /* 0x4000004000157882 */ /* 0x000fe20000000000 */
        /* <DEDUP_REMOVED lines=48> */
[----:B------:R1:W2:Y:S08]  /*4d40*/  MUFU.EX2 R9, R24 ;  /* 0x0000001800097308 */ /* 0x0002b00000000800 */
[----:B------:R-:W3:Y:S01]  /*4d50*/  MUFU.EX2 R4, R25 ;  /* 0x0000001900047308 */ /* 0x000ee20000000800 */
[----:B-1----:R-:W1:Y:S01]  /*4d60*/  S2R R24, SR_TID.X ;  /* 0x0000000000187919 */ /* 0x002e620000002100 */
[----:B------:R-:W-:-:S02]  /*4d70*/  WARPGROUP.DEPBAR.LE gsb0, 0x0 ;  /* 0x00008000000079c5 */ /* 0x000fc40000010000 */
[----:B------:R-:W-:Y:S01]  /*4d80*/  WARPGROUP.ARRIVE ;  /* 0x00000000000079c5 */ /* 0x000fe20000000000 */
[----:B--2---:R-:W-:-:S03]  /*4d90*/  FFMA.FTZ R11, R10, R6, R9 ;  /* 0x000000060a0b7223 */ /* 0x004fc60000010009 */
[----:B------:R-:W-:Y:S02]  /*4da0*/  MUFU.EX2 R29, R29 ;  /* 0x0000001d001d7308 */ /* 0x000fe40000000800 */
[----:B------:R-:W-:Y:S01]  /*4db0*/  HGMMA.64x64x16.F32 R120, gdesc[UR20].tnspB, R120, gsb0 ;  /* 0x40e00000147879f0 */ /* 0x000fe20008000878 */
[----:B------:R-:W-:Y:S02]  /*4dc0*/  UIADD3 UR22, UR7, 0x280, URZ ;  /* 0x0000028007167890 */ /* 0x000fe4000fffe03f */
[----:B------:R-:W-:Y:S01]  /*4dd0*/  UIADD3 UR20, UR6, 0x602, URZ ;  /* 0x0000060206147890 */ /* 0x000fe2000fffe03f */
[C---:B---3--:R-:W-:Y:S01]  /*4de0*/  FADD.FTZ R6, R4.reuse, R11 ;  /* 0x0000000b04067221 */ /* 0x048fe20000010000 */
[----:B------:R-:W-:Y:S01]  /*4df0*/  UMOV UR23, 0x40000040 ;  /* 0x4000004000177882 */ /* 0x000fe20000000000 */
[----:B------:R-:W-:Y:S01]  /*4e00*/  UMOV UR21, 0x40000040 ;  /* 0x4000004000157882 */ /* 0x000fe20000000000 */
[----:B------:R-:W-:Y:S01]  /*4e10*/  F2FP.F16.F32.PACK_AB R4, R4, R9 ;  /* 0x000000090404723e */ /* 0x000fe200000000ff */
[----:B------:R-:W-:Y:S08]  /*4e20*/  MUFU.EX2 R12, R32 ;  /* 0x00000020000c7308 */ /* 0x000ff00000000800 */
[----:B------:R-:W2:Y:S01]  /*4e30*/  MUFU.EX2 R9, R28 ;  /* 0x0000001c00097308 */ /* 0x000ea20000000800 */
[----:B-1----:R-:W-:-:S02]  /*4e40*/  SHF.R.U32.HI R23, RZ, 0x7, R24 ;  /* 0x00000007ff177819 */ /* 0x002fc40000011618 */
[----:B------:R-:W-:-:S05]  /*4e50*/  ISETP.GE.U32.AND P2, PT, R24, 0x180, PT ;  /* 0x000001801800780c */ /* 0x000fca0003f46070 */
[----:B------:R-:W1:Y:S08]  /*4e60*/  MUFU.EX2 R33, R33 ;  /* 0x0000002100217308 */ /* 0x000e700000000800 */
[----:B------:R-:W3:Y:S01]  /*4e70*/  MUFU.EX2 R36, R36 ;  /* 0x0000002400247308 */ /* 0x000ee20000000800 */
[----:B--2---:R-:W-:-:S04]  /*4e80*/  FADD.FTZ R6, R9, R6 ;  /* 0x0000000609067221 */ /* 0x004fc80000010000 */
[C---:B------:R-:W-:Y:S01]  /*4e90*/  FADD.FTZ R11, R29.reuse, R6 ;  /* 0x000000061d0b7221 */ /* 0x040fe20000010000 */
[----:B------:R-:W-:Y:S02]  /*4ea0*/  F2FP.F16.F32.PACK_AB R6, R29, R9 ;  /* 0x000000091d06723e */ /* 0x000fe400000000ff */
[----:B------:R-:W-:Y:S01]  /*4eb0*/  FMNMX.FTZ R9, R27, R14, !PT ;  /* 0x0000000e1b097209 */ /* 0x000fe20007810000 */
[----:B------:R-:W-:Y:S01]  /*4ec0*/  FADD.FTZ R11, R12, R11 ;  /* 0x0000000b0c0b7221 */ /* 0x000fe20000010000 */
[----:B------:R-:W-:Y:S01]  /*4ed0*/  MUFU.EX2 R41, R41 ;  /* 0x0000002900297308 */ /* 0x000fe20000000800 */
[C---:B-1----:R-:W-:Y:S02]  /*4ee0*/  F2FP.F16.F32.PACK_AB R12, R33.reuse, R12 ;  /* 0x0000000c210c723e */ /* 0x042fe400000000ff */
[----:B------:R-:W-:Y:S01]  /*4ef0*/  FMNMX.FTZ R14, R30, R9, !PT ;  /* 0x000000091e0e7209 */ /* 0x000fe20007810000 */
[----:B------:R-:W-:-:S03]  /*4f00*/  FADD.FTZ R11, R33, R11 ;  /* 0x0000000b210b7221 */ /* 0x000fc60000010000 */
[----:B------:R-:W-:Y:S01]  /*4f10*/  FMNMX.FTZ R9, R31, R14, !PT ;  /* 0x0000000e1f097209 */ /* 0x000fe20007810000 */
[----:B---3--:R-:W-:Y:S01]  /*4f20*/  FADD.FTZ R11, R36, R11 ;  /* 0x0000000b240b7221 */ /* 0x008fe20000010000 */
        /* <DEDUP_REMOVED lines=9> */
[----:B------:R-:W-:Y:S01]  /*4fc0*/  MUFU.EX2 R52, R52 ;  /* 0x0000003400347308 */ /* 0x000fe20000000800 */
[----:B------:R-:W-:Y:S02]  /*4fd0*/  WARPGROUP.DEPBAR.LE gsb0, 0x0 ;  /* 0x00008000000079c5 */ /* 0x000fe40000010000 */
[----:B------:R-:W-:Y:S01]  /*4fe0*/  WARPGROUP.ARRIVE ;  /* 0x00000000000079c5 */ /* 0x000fe20000000000 */
[----:B------:R-:W-:-:S04]  /*4ff0*/  FMNMX.FTZ R14, R46, R9, !PT ;  /* 0x000000092e0e7209 */ /* 0x000fc80007810000 */
[----:B------:R-:W-:Y:S01]  /*5000*/  FMNMX.FTZ R9, R47, R14, !PT ;  /* 0x0000000e2f097209 */ /* 0x000fe20007810000 */
[----:B------:R-:W-:Y:S01]  /*5010*/  HGMMA.64x64x16.F32 R120, gdesc[UR20].tnspB, R120, gsb0 ;  /* 0x40e00000147879f0 */ /* 0x000fe20008000878 */
[----:B------:R-:W-:Y:S01]  /*5020*/  UIADD3 UR22, UR7, 0x300, URZ ;  /* 0x0000030007167890 */ /* 0x000fe2000fffe03f */
[----:B------:R-:W-:Y:S01]  /*5030*/  MUFU.EX2 R53, R53 ;  /* 0x0000003500357308 */ /* 0x000fe20000000800 */
[----:B------:R-:W-:Y:S01]  /*5040*/  UIADD3 UR20, UR6, 0x604, URZ ;  /* 0x0000060406147890 */ /* 0x000fe2000fffe03f */
[----:B------:R-:W-:Y:S01]  /*5050*/  FMNMX.FTZ R14, R50, R9, !PT ;  /* 0x00000009320e7209 */ /* 0x000fe20007810000 */
[----:B------:R-:W-:Y:S01]  /*5060*/  UMOV UR23, 0x40000040 ;  /* 0x4000004000177882 */ /* 0x000fe20000000000 */
[----:B------:R-:W-:Y:S02]  /*5070*/  UMOV UR21, 0x40000040 ;  /* 0x4000004000157882 */ /* 0x000fe40000000000 */
        /* <DEDUP_REMOVED lines=29> */
[----:B------:R-:W-:Y:S01]  /*5250*/  MUFU.EX2 R73, R73 ;  /* 0x0000004900497308 */ /* 0x000fe20000000800 */
[----:B------:R-:W-:Y:S01]  /*5260*/  FMNMX.FTZ R9, R87, R14, !PT ;  /* 0x0000000e57097209 */ /* 0x000fe20007810000 */
[----:B------:R-:W-:Y:S01]  /*5270*/  HGMMA.64x64x16.F32 R120, gdesc[UR20].tnspB, R120, gsb0 ;  /* 0x40e00000147879f0 */ /* 0x000fe20008000878 */
[----:B------:R-:W-:Y:S02]  /*5280*/  UIADD3 UR22, UR7, 0x380, URZ ;  /* 0x0000038007167890 */ /* 0x000fe4000fffe03f */
[----:B------:R-:W-:Y:S01]  /*5290*/  UIADD3 UR20, UR6, 0x606, URZ ;  /* 0x0000060606147890 */ /* 0x000fe2000fffe03f */
[----:B------:R-:W-:Y:S01]  /*52a0*/  FMNMX.FTZ R14, R90, R9, !PT ;  /* 0x000000095a0e7209 */ /* 0x000fe20007810000 */
[----:B------:R-:W-:Y:S01]  /*52b0*/  UMOV UR23, 0x40000040 ;  /* 0x4000004000177882 */ /* 0x000fe20000000000 */
[----:B------:R-:W-:Y:S01]  /*52c0*/  UMOV UR21, 0x40000040 ;  /* 0x4000004000157882 */ /* 0x000fe20000000000 */
        /* <DEDUP_REMOVED lines=22> */
[----:B------:R-:W-:-:S05]  /*5430*/  FMNMX.FTZ R14, R119, R14, !PT ;  /* 0x0000000e770e7209 */ /* 0x000fca0007810000 */
[----:B------:R-:W1:Y:S02]  /*5440*/  SHFL.BFLY PT, R9, R14, 0x2, 0x1f ;  /* 0x0c401f000e097f89 */ /* 0x000e6400000e0000 */
[----:B------:R-:W-:Y:S01]  /*5450*/  MUFU.EX2 R92, R92 ;  /* 0x0000005c005c7308 */ /* 0x000fe20000000800 */
[----:B------:R-:W-:Y:S02]  /*5460*/  WARPGROUP.DEPBAR.LE gsb0, 0x0 ;  /* 0x00008000000079c5 */ /* 0x000fe40000010000 */
[----:B------:R-:W-:-:S05]  /*5470*/  WARPGROUP.ARRIVE ;  /* 0x00000000000079c5 */ /* 0x000fca0000000000 */
[----:B------:R-:W-:Y:S01]  /*5480*/  MUFU.EX2 R93, R93 ;  /* 0x0000005d005d7308 */ /* 0x000fe20000000800 */
[----:B------:R-:W-:Y:S01]  /*5490*/  HGMMA.64x64x16.F32 R120, gdesc[UR20].tnspB, R120, gsb0 ;  /* 0x40e00000147879f0 */ /* 0x000fe20008000878 */
[----:B------:R-:W-:Y:S02]  /*54a0*/  UIADD3 UR22, UR7, 0x400, URZ ;  /* 0x0000040007167890 */ /* 0x000fe4000fffe03f */
[----:B------:R-:W-:-:S04]  /*54b0*/  UIADD3 UR20, UR6, 0xc00, URZ ;  /* 0x00000c0006147890 */ /* 0x000fc8000fffe03f */
[----:B------:R-:W-:Y:S01]  /*54c0*/  MUFU.EX2 R96, R96 ;  /* 0x0000006000607308 */ /* 0x000fe20000000800 */
[----:B------:R-:W-:Y:S01]  /*54d0*/  UMOV UR23, 0x40000040 ;  /* 0x4000004000177882 */ /* 0x000fe20000000000 */
[----:B------:R-:W-:Y:S01]  /*54e0*/  UMOV UR21, 0x40000040 ;  /* 0x4000004000157882 */ /* 0x000fe20000000000 */
[----:B-1----:R-:W-:-:S05]  /*54f0*/  FMNMX.FTZ R15, R14, R9, !PT ;  /* 0x000000090e0f7209 */ /* 0x002fca0007810000 */
[----:B------:R-:W-:Y:S01]  /*5500*/  MUFU.EX2 R97, R97 ;  /* 0x0000006100617308 */ /* 0x000fe20000000800 */
[----:B------:R-:W1:Y:S07]  /*5510*/  SHFL.BFLY PT, R18, R15, 0x1, 0x1f ;  /* 0x0c201f000f127f89 */ /* 0x000e6e00000e0000 */
[----:B------:R-:W-:Y:S08]  /*5520*/  MUFU.EX2 R100, R100 ;  /* 0x0000006400647308 */ /* 0x000ff00000000800 */
[----:B------:R-:W-:Y:S08]  /*5530*/  MUFU.EX2 R101, R101 ;  /* 0x0000006500657308 */ /* 0x000ff00000000800 */
[----:B------:R-:W-:Y:S01]  /*5540*/  MUFU.EX2 R104, R104 ;  /* 0x0000006800687308 */ /* 0x000fe20000000800 */
[----:B-1----:R-:W-:Y:S01]  /*5550*/  FMNMX.FTZ R9, R15, R18, !PT ;  /* 0x000000120f097209 */ /* 0x002fe20007810000 */
[----:B------:R-:W-:-:S04]  /*5560*/  IMAD.U32 R15, RZ, RZ, UR46 ;  /* 0x0000002eff0f7e24 */ /* 0x000fc8000f8e00ff */
[----:B------:R-:W-:Y:S01]  /*5570*/  FADD.FTZ R7, -R9, R7 ;  /* 0x0000000709077221 */ /* 0x000fe20000010100 */
[----:B------:R-:W-:Y:S01]  /*5580*/  @!P1 LEA R15, R15, UR40, 0x3 ;  /* 0x000000280f0f9c11 */ /* 0x000fe2000f8e18ff */
[-C--:B------:R-:W-:Y:S01]  /*5590*/  FMUL.FTZ R13, R9, R0.reuse ;  /* 0x00000000090d7220 */ /* 0x080fe20000410000 */
[----:B------:R-:W-:Y:S01]  /*55a0*/  MUFU.EX2 R105, R105 ;  /* 0x0000006900697308 */ /* 0x000fe20000000800 */
[-C--:B------:R-:W-:Y:S01]  /*55b0*/  FMUL.FTZ R18, R7, R0.reuse ;  /* 0x0000000007127220 */ /* 0x080fe20000410000 */
[----:B------:R-:W-:Y:S02]  /*55c0*/  VIADD R7, R23, 0x9 ;  /* 0x0000000917077836 */ /* 0x000fe40000000000 */
[-CC-:B------:R-:W-:Y:S01]  /*55d0*/  FFMA.FTZ R26, R26, R0.reuse, -R13.reuse ;  /* 0x000000001a1a7223 */ /* 0x180fe2000001080d */
[----:B------:R-:W-:Y:S02]  /*55e0*/  @!P1 VIADD R15, R15, 0x30840 ;  /* 0x000308400f0f9836 */ /* 0x000fe40000000000 */
        /* <DEDUP_REMOVED lines=25> */
[----:B------:R-:W-:-:S02]  /*5780*/  WARPGROUP.DEPBAR.LE gsb0, 0x0 ;  /* 0x00008000000079c5 */ /* 0x000fc40000010000 */
[----:B------:R-:W-:Y:S01]  /*5790*/  WARPGROUP.ARRIVE ;  /* 0x00000000000079c5 */ /* 0x000fe20000000000 */
[-CC-:B------:R-:W-:Y:S01]  /*57a0*/  FFMA.FTZ R78, R78, R0.reuse, -R13.reuse ;  /* 0x000000004e4e7223 */ /* 0x180fe2000001080d */
[-CC-:B------:R-:W-:Y:S01]  /*57b0*/  FFMA.FTZ R79, R79, R0.reuse, -R13.reuse ;  /* 0x000000004f4f7223 */ /* 0x180fe2000001080d */
[-CC-:B------:R-:W-:Y:S01]  /*57c0*/  FFMA.FTZ R82, R82, R0.reuse, -R13.reuse ;  /* 0x0000000052527223 */ /* 0x180fe2000001080d */
[-CC-:B------:R-:W-:Y:S01]  /*57d0*/  FFMA.FTZ R83, R83, R0.reuse, -R13.reuse ;  /* 0x0000000053537223 */ /* 0x180fe2000001080d */
[-CC-:B------:R-:W-:Y:S01]  /*57e0*/  FFMA.FTZ R86, R86, R0.reuse, -R13.reuse ;  /* 0x0000000056567223 */ /* 0x180fe2000001080d */
[----:B------:R-:W-:Y:S01]  /*57f0*/  HGMMA.64x64x16.F32 R120, gdesc[UR20].tnspB, R120, gsb0 ;  /* 0x40e00000147879f0 */ /* 0x000fe20008000878 */
[----:B------:R-:W-:Y:S01]  /*5800*/  UIADD3 UR22, UR7, 0x480, URZ ;  /* 0x0000048007167890 */ /* 0x000fe2000fffe03f */
[-CC-:B------:R-:W-:Y:S01]  /*5810*/  FFMA.FTZ R87, R87, R0.reuse, -R13.reuse ;  /* 0x0000000057577223 */ /* 0x180fe2000001080d */
        /* <DEDUP_REMOVED lines=19> */
[----:B------:R-:W-:Y:S01]  /*5950*/  SEL R13, R7, 0x9, !P2 ;  /* 0x00000009070d7807 */ /* 0x000fe20005000000 */
[----:B------:R-:W-:Y:S01]  /*5960*/  MUFU.EX2 R18, R18 ;  /* 0x0000001200127308 */ /* 0x000fe20000000800 */
[----:B------:R-:W-:-:S02]  /*5970*/  @!P1 PRMT R15, RZ, 0x654, R15 ;  /* 0x00000654ff0f9816 */ /* 0x000fc4000000000f */
[C---:B------:R-:W-:Y:S01]  /*5980*/  ISETP.GT.AND P2, PT, R8.reuse, RZ, PT ;  /* 0x000000ff0800720c */ /* 0x040fe20003f44270 */
[----:B------:R-:W-:-:S04]  /*5990*/  VIADD R8, R8, 0xffffffff ;  /* 0xffffffff08087836 */ /* 0x000fc80000000000 */
[----:B------:R-:W1:Y:S08]  /*59a0*/  MUFU.EX2 R7, R26 ;  /* 0x0000001a00077308 */ /* 0x000e700000000800 */
[----:B------:R-:W2:Y:S08]  /*59b0*/  MUFU.EX2 R14, R27 ;  /* 0x0000001b000e7308 */ /* 0x000eb00000000800 */
[----:B------:R-:W-:Y:S08]  /*59c0*/  MUFU.EX2 R30, R30 ;  /* 0x0000001e001e7308 */ /* 0x000ff00000000800 */
[----:B------:R-:W3:Y:S08]  /*59d0*/  MUFU.EX2 R31, R31 ;  /* 0x0000001f001f7308 */ /* 0x000ef00000000800 */
[----:B------:R-:W-:Y:S08]  /*59e0*/  MUFU.EX2 R34, R34 ;  /* 0x0000002200227308 */ /* 0x000ff00000000800 */
[----:B------:R-:W4:Y:S01]  /*59f0*/  MUFU.EX2 R35, R35 ;  /* 0x0000002300237308 */ /* 0x000f220000000800 */
[----:B------:R-:W-:-:S02]  /*5a00*/  WARPGROUP.DEPBAR.LE gsb0, 0x0 ;  /* 0x00008000000079c5 */ /* 0x000fc40000010000 */
[----:B------:R-:W-:-:S05]  /*5a10*/  WARPGROUP.ARRIVE ;  /* 0x00000000000079c5 */ /* 0x000fca0000000000 */
[----:B------:R-:W-:Y:S01]  /*5a20*/  MUFU.EX2 R39, R39 ;  /* 0x0000002700277308 */ /* 0x000fe20000000800 */
[----:B------:R-:W-:Y:S01]  /*5a30*/  HGMMA.64x64x16.F32 R120, gdesc[UR20].tnspB, R120, gsb0 ;  /* 0x40e00000147879f0 */ /* 0x000fe20008000878 */
        /* <DEDUP_REMOVED lines=22> */
[----:B------:R-:W-:-:S05]  /*5ba0*/  UMOV UR6, UR47 ;  /* 0x0000002f00067c82 */ /* 0x000fca0008000000 */
        /* <DEDUP_REMOVED lines=11> */
[----:B------:R-:W-:Y:S07]  /*5c60*/  HGMMA.64x64x16.F32 R120, gdesc[UR20].tnspB, R120, gsb0 ;  /* 0x40e00000147879f0 */ /* 0x000fee0008000878 */
        /* <DEDUP_REMOVED lines=20> */
[----:B-1----:R-:W-:Y:S01]  /*5db0*/  IMAD.U32 R15, RZ, RZ, UR5 ;  /* 0x00000005ff0f7e24 */ /* 0x002fe2000f8e00ff */
[----:B------:R-:W-:Y:S01]  /*5dc0*/  MUFU.EX2 R109, R109 ;  /* 0x0000006d006d7308 */ /* 0x000fe20000000800 */
[----:B------:R-:W-:Y:S01]  /*5dd0*/  UMOV UR5, UR46 ;  /* 0x0000002e00057c82 */ /* 0x000fe20008000000 */
[-C--:B------:R-:W-:Y:S01]  /*5de0*/  FMUL.FTZ R132, R132, R10.reuse ;  /* 0x0000000a84847220 */ /* 0x080fe20000410000 */
[-C--:B------:R-:W-:Y:S01]  /*5df0*/  FMUL.FTZ R133, R133, R10.reuse ;  /* 0x0000000a85857220 */ /* 0x080fe20000410000 */
[----:B------:R-:W-:Y:S01]  /*5e00*/  @!P1 LEA R15, R15, UR40, 0x3 ;  /* 0x000000280f0f9c11 */ /* 0x000fe2000f8e18ff */
[-C--:B------:R-:W-:Y:S01]  /*5e10*/  FMUL.FTZ R136, R136, R10.reuse ;  /* 0x0000000a88887220 */ /* 0x080fe20000410000 */
[-C--:B------:R-:W-:Y:S01]  /*5e20*/  FMUL.FTZ R137, R137, R10.reuse ;  /* 0x0000000a89897220 */ /* 0x080fe20000410000 */
[----:B------:R-:W-:Y:S01]  /*5e30*/  FMUL.FTZ R140, R140, R10 ;  /* 0x0000000a8c8c7220 */ /* 0x000fe20000410000 */
[----:B------:R-:W-:Y:S01]  /*5e40*/  MUFU.EX2 R111, R111 ;  /* 0x0000006f006f7308 */ /* 0x000fe20000000800 */
[----:B-----5:R-:W-:-:S02]  /*5e50*/  @!P1 VIADD R13, R15, 0x30860 ;  /* 0x000308600f0d9836 */ /* 0x020fc40000000000 */
[-C--:B------:R-:W-:Y:S01]  /*5e60*/  FMUL.FTZ R141, R141, R10.reuse ;  /* 0x0000000a8d8d7220 */ /* 0x080fe20000410000 */
[-C--:B------:R-:W-:Y:S01]  /*5e70*/  FMUL.FTZ R144, R144, R10.reuse ;  /* 0x0000000a90907220 */ /* 0x080fe20000410000 */
[-C--:B------:R-:W-:Y:S01]  /*5e80*/  FMUL.FTZ R145, R145, R10.reuse ;  /* 0x0000000a91917220 */ /* 0x080fe20000410000 */
[----:B------:R-:W-:Y:S01]  /*5e90*/  FMUL.FTZ R148, R148, R10 ;  /* 0x0000000a94947220 */ /* 0x000fe20000410000 */
[----:B------:R-:W-:Y:S01]  /*5ea0*/  @!P1 PRMT R15, RZ, 0x654, R13 ;  /* 0x00000654ff0f9816 */ /* 0x000fe2000000000d */
[----:B------:R-:W-:Y:S01]  /*5eb0*/  FFMA.FTZ R13, R18, R5, R7 ;  /* 0x00000005120d7223 */ /* 0x000fe20000010007 */
[C---:B--2---:R-:W-:Y:S01]  /*5ec0*/  F2FP.F16.F32.PACK_AB R5, R14.reuse, R7 ;  /* 0x000000070e05723e */ /* 0x044fe200000000ff */
[----:B------:R-:W-:Y:S01]  /*5ed0*/  MUFU.EX2 R112, R112 ;  /* 0x0000007000707308 */ /* 0x000fe20000000800 */
[----:B---3--:R-:W-:Y:S01]  /*5ee0*/  F2FP.F16.F32.PACK_AB R7, R31, R30 ;  /* 0x0000001e1f07723e */ /* 0x008fe200000000ff */
[----:B------:R-:W-:Y:S01]  /*5ef0*/  FADD.FTZ R13, R14, R13 ;  /* 0x0000000d0e0d7221 */ /* 0x000fe20000010000 */
[----:B------:R1:W-:Y:S01]  /*5f00*/  @!P1 SYNCS.ARRIVE.TRANS64.RED.A1T0 RZ, [R15+URZ], RZ ;  /* 0x000000ff0fff99a7 */ /* 0x0003e2000810043f */
[----:B------:R-:W-:Y:S01]  /*5f10*/  FMUL.FTZ R149, R149, R10 ;  /* 0x0000000a95957220 */ /* 0x000fe20000410000 */
[----:B------:R-:W-:Y:S01]  /*5f20*/  FMUL.FTZ R122, R122, R18 ;  /* 0x000000127a7a7220 */ /* 0x000fe20000410000 */
[----:B------:R-:W-:Y:S01]  /*5f30*/  FADD.FTZ R30, R30, R13 ;  /* 0x0000000d1e1e7221 */ /* 0x000fe20000010000 */
[----:B------:R2:W-:Y:S01]  /*5f40*/  STSM.16.M88.4 [R2+0x1e800], R4 ;  /* 0x01e8000402007844 */ /* 0x0005e20000000200 */
[----:B------:R-:W3:Y:S01]  /*5f50*/  MUFU.EX2 R14, R37 ;  /* 0x00000025000e7308 */ /* 0x000ee20000000800 */
[----:B----4-:R-:W-:Y:S01]  /*5f60*/  F2FP.F16.F32.PACK_AB R13, R35, R34 ;  /* 0x00000022230d723e */ /* 0x010fe200000000ff */
[----:B------:R-:W-:Y:S01]  /*5f70*/  FADD.FTZ R31, R31, R30 ;  /* 0x0000001e1f1f7221 */ /* 0x000fe20000010000 */
[-C--:B------:R-:W-:Y:S01]  /*5f80*/  FMUL.FTZ R123, R123, R18.reuse ;  /* 0x000000127b7b7220 */ /* 0x080fe20000410000 */
[-C--:B------:R-:W-:Y:S01]  /*5f90*/  FMUL.FTZ R126, R126, R18.reuse ;  /* 0x000000127e7e7220 */ /* 0x080fe20000410000 */
[-C--:B------:R-:W-:Y:S01]  /*5fa0*/  FMUL.FTZ R127, R127, R18.reuse ;  /* 0x000000127f7f7220 */ /* 0x080fe20000410000 */
[----:B------:R-:W-:Y:S01]  /*5fb0*/  FADD.FTZ R28, R34, R31 ;  /* 0x0000001f221c7221 */ /* 0x000fe20000010000 */
[-C--:B------:R-:W-:Y:S01]  /*5fc0*/  FMUL.FTZ R130, R130, R18.reuse ;  /* 0x0000001282827220 */ /* 0x080fe20000410000 */
[----:B-1----:R-:W1:Y:S01]  /*5fd0*/  MUFU.EX2 R15, R38 ;  /* 0x00000026000f7308 */ /* 0x002e620000000800 */
[-C--:B------:R-:W-:Y:S01]  /*5fe0*/  FMUL.FTZ R131, R131, R18.reuse ;  /* 0x0000001283837220 */ /* 0x080fe20000410000 */
[----:B------:R-:W-:Y:S01]  /*5ff0*/  FADD.FTZ R28, R35, R28 ;  /* 0x0000001c231c7221 */ /* 0x000fe20000010000 */
[-C--:B------:R-:W-:Y:S01]  /*6000*/  FMUL.FTZ R134, R134, R18.reuse ;  /* 0x0000001286867220 */ /* 0x080fe20000410000 */
[-C--:B------:R-:W-:Y:S01]  /*6010*/  FMUL.FTZ R135, R135, R18.reuse ;  /* 0x0000001287877220 */ /* 0x080fe20000410000 */
[-C--:B------:R-:W-:Y:S01]  /*6020*/  FMUL.FTZ R138, R138, R18.reuse ;  /* 0x000000128a8a7220 */ /* 0x080fe20000410000 */
[-C--:B------:R-:W-:Y:S01]  /*6030*/  FMUL.FTZ R139, R139, R18.reuse ;  /* 0x000000128b8b7220 */ /* 0x080fe20000410000 */
[----:B------:R-:W-:Y:S01]  /*6040*/  FMUL.FTZ R142, R142, R18 ;  /* 0x000000128e8e7220 */ /* 0x000fe20000410000 */
[----:B--2---:R-:W2:Y:S01]  /*6050*/  MUFU.EX2 R4, R40 ;  /* 0x0000002800047308 */ /* 0x004ea20000000800 */
[C---:B---3--:R-:W-:Y:S01]  /*6060*/  FADD.FTZ R11, R14.reuse, R11 ;  /* 0x0000000b0e0b7221 */ /* 0x048fe20000010000 */
[----:B------:R-:W-:Y:S01]  /*6070*/  F2FP.F16.F32.PACK_AB R14, R14, R36 ;  /* 0x000000240e0e723e */ /* 0x000fe200000000ff */
[-C--:B------:R-:W-:Y:S01]  /*6080*/  FMUL.FTZ R143, R143, R18.reuse ;  /* 0x000000128f8f7220 */ /* 0x080fe20000410000 */
[-C--:B------:R-:W-:Y:S01]  /*6090*/  FMUL.FTZ R146, R146, R18.reuse ;  /* 0x0000001292927220 */ /* 0x080fe20000410000 */
[-C--:B------:R-:W-:Y:S01]  /*60a0*/  FMUL.FTZ R147, R147, R18.reuse ;  /* 0x0000001293937220 */ /* 0x080fe20000410000 */
[-C--:B------:R-:W-:Y:S01]  /*60b0*/  FMUL.FTZ R150, R150, R18.reuse ;  /* 0x0000001296967220 */ /* 0x080fe20000410000 */
[----:B------:R-:W-:Y:S01]  /*60c0*/  FMUL.FTZ R151, R151, R18 ;  /* 0x0000001297977220 */ /* 0x000fe20000410000 */
[----:B------:R-:W3:Y:S01]  /*60d0*/  MUFU.EX2 R5, R42 ;  /* 0x0000002a00057308 */ /* 0x000ee20000000800 */
[----:B-1----:R-:W-:Y:S01]  /*60e0*/  FADD.FTZ R28, R15, R28 ;  /* 0x0000001c0f1c7221 */ /* 0x002fe20000010000 */
[----:B------:R-:W-:-:S03]  /*60f0*/  F2FP.F16.F32.PACK_AB R15, R39, R15 ;  /* 0x0000000f270f723e */ /* 0x000fc600000000ff */
[----:B------:R-:W-:Y:S02]  /*6100*/  FADD.FTZ R28, R39, R28 ;  /* 0x0000001c271c7221 */ /* 0x000fe40000010000 */
[----:B------:R1:W-:Y:S01]  /*6110*/  STSM.16.M88.4 [R152], R12 ;  /* 0x0000000c98007844 */ /* 0x0003e20000000200 */
[----:B------:R-:W4:Y:S01]  /*6120*/  MUFU.EX2 R6, R44 ;  /* 0x0000002c00067308 */ /* 0x000f220000000800 */
[----:B--2---:R-:W-:Y:S01]  /*6130*/  FADD.FTZ R30, R4, R11 ;  /* 0x0000000b041e7221 */ /* 0x004fe20000010000 */
[----:B------:R-:W-:-:S03]  /*6140*/  F2FP.F16.F32.PACK_AB R4, R41, R4 ;  /* 0x000000042904723e */ /* 0x000fc600000000ff */
[----:B------:R-:W-:-:S03]  /*6150*/  FADD.FTZ R11, R41, R30 ;  /* 0x0000001e290b7221 */ /* 0x000fc60000010000 */
[----:B------:R-:W2:Y:S01]  /*6160*/  MUFU.EX2 R7, R46 ;  /* 0x0000002e00077308 */ /* 0x000ea20000000800 */
[----:B---3--:R-:W-:Y:S01]  /*6170*/  FADD.FTZ R28, R5, R28 ;  /* 0x0000001c051c7221 */ /* 0x008fe20000010000 */
[----:B------:R-:W-:-:S03]  /*6180*/  F2FP.F16.F32.PACK_AB R5, R43, R5 ;  /* 0x000000052b05723e */ /* 0x000fc600000000ff */
[----:B------:R-:W-:-:S03]  /*6190*/  FADD.FTZ R28, R43, R28 ;  /* 0x0000001c2b1c7221 */ /* 0x000fc60000010000 */
[----:B-1----:R-:W-:Y:S01]  /*61a0*/  MUFU.EX2 R13, R110 ;  /* 0x0000006e000d7308 */ /* 0x002fe20000000800 */
[----:B----4-:R-:W-:Y:S01]  /*61b0*/  FADD.FTZ R30, R6, R11 ;  /* 0x0000000b061e7221 */ /* 0x010fe20000010000 */
[----:B------:R-:W-:-:S03]  /*61c0*/  F2FP.F16.F32.PACK_AB R6, R45, R6 ;  /* 0x000000062d06723e */ /* 0x000fc600000000ff */
[----:B------:R-:W-:-:S03]  /*61d0*/  FADD.FTZ R11, R45, R30 ;  /* 0x0000001e2d0b7221 */ /* 0x000fc60000010000 */
[----:B------:R-:W-:Y:S01]  /*61e0*/  MUFU.EX2 R15, R114 ;  /* 0x00000072000f7308 */ /* 0x000fe20000000800 */
[----:B--2---:R-:W-:Y:S01]  /*61f0*/  FADD.FTZ R28, R7, R28 ;  /* 0x0000001c071c7221 */ /* 0x004fe20000010000 */
[----:B------:R-:W-:Y:S01]  /*6200*/  FADD.FTZ R30, R48, R11 ;  /* 0x0000000b301e7221 */ /* 0x000fe20000010000 */
[----:B------:R-:W-:Y:S02]  /*6210*/  F2FP.F16.F32.PACK_AB R48, R49, R48 ;  /* 0x000000303130723e */ /* 0x000fe400000000ff */
        /* <DEDUP_REMOVED lines=8> */
[C---:B------:R-:W-:Y:S01]  /*62a0*/  FADD.FTZ R27, R53.reuse, R30 ;  /* 0x0000001e351b7221 */ /* 0x040fe20000010000 */
[----:B------:R-:W-:Y:S01]  /*62b0*/  F2FP.F16.F32.PACK_AB R50, R53, R52 ;  /* 0x000000343532723e */ /* 0x000fe200000000ff */
[----:B------:R1:W-:Y:S01]  /*62c0*/  STSM.16.M88.4 [R17], R4 ;  /* 0x0000000411007844 */ /* 0x0003e20000000200 */
[----:B------:R-:W-:Y:S01]  /*62d0*/  FADD.FTZ R28, R51, R28 ;  /* 0x0000001c331c7221 */ /* 0x000fe20000010000 */
[----:B------:R-:W-:Y:S01]  /*62e0*/  FADD.FTZ R30, R56, R27 ;  /* 0x0000001b381e7221 */ /* 0x000fe20000010000 */
[----:B------:R-:W2:Y:S01]  /*62f0*/  MUFU.EX2 R11, R91 ;  /* 0x0000005b000b7308 */ /* 0x000ea20000000800 */
[----:B------:R-:W-:Y:S01]  /*6300*/  F2FP.F16.F32.PACK_AB R56, R57, R56 ;  /* 0x000000383938723e */ /* 0x000fe200000000ff */
[----:B------:R-:W-:Y:S01]  /*6310*/  FADD.FTZ R27, R55, R28 ;  /* 0x0000001c371b7221 */ /* 0x000fe20000010000 */
[----:B------:R-:W-:Y:S01]  /*6320*/  FADD.FTZ R29, R57, R30 ;  /* 0x0000001e391d7221 */ /* 0x000fe20000010000 */
[----:B------:R-:W-:-:S02]  /*6330*/  F2FP.F16.F32.PACK_AB R51, R55, R51 ;  /* 0x000000333733723e */ /* 0x000fc400000000ff */
[----:B------:R-:W-:Y:S01]  /*6340*/  FADD.FTZ R28, R58, R27 ;  /* 0x0000001b3a1c7221 */ /* 0x000fe20000010000 */
[----:B------:R-:W-:Y:S01]  /*6350*/  FADD.FTZ R30, R60, R29 ;  /* 0x0000001d3c1e7221 */ /* 0x000fe20000010000 */
[----:B------:R-:W3:Y:S01]  /*6360*/  MUFU.EX2 R91, R94 ;  /* 0x0000005e005b7308 */ /* 0x000ee20000000800 */
[C---:B------:R-:W-:Y:S01]  /*6370*/  F2FP.F16.F32.PACK_AB R57, R25.reuse, R58 ;  /* 0x0000003a1939723e */ /* 0x040fe200000000ff */
[----:B------:R-:W-:Y:S01]  /*6380*/  FADD.FTZ R28, R25, R28 ;  /* 0x0000001c191c7221 */ /* 0x000fe20000010000 */
[C---:B------:R-:W-:Y:S01]  /*6390*/  FADD.FTZ R27, R61.reuse, R30 ;  /* 0x0000001e3d1b7221 */ /* 0x040fe20000010000 */
[----:B------:R-:W-:Y:S01]  /*63a0*/  F2FP.F16.F32.PACK_AB R58, R61, R60 ;  /* 0x0000003c3d3a723e */ /* 0x000fe200000000ff */
[----:B------:R4:W-:Y:S01]  /*63b0*/  STSM.16.M88.4 [R16], R48 ;  /* 0x0000003010007844 */ /* 0x0009e20000000200 */
[----:B------:R-:W-:Y:S01]  /*63c0*/  FADD.FTZ R28, R59, R28 ;  /* 0x0000001c3b1c7221 */ /* 0x000fe20000010000 */
[----:B------:R-:W-:Y:S01]  /*63d0*/  FADD.FTZ R30, R64, R27 ;  /* 0x0000001b401e7221 */ /* 0x000fe20000010000 */
[----:B------:R-:W5:Y:S01]  /*63e0*/  MUFU.EX2 R115, R115 ;  /* 0x0000007300737308 */ /* 0x000f620000000800 */
[----:B------:R-:W-:Y:S01]  /*63f0*/  F2FP.F16.F32.PACK_AB R64, R65, R64 ;  /* 0x000000404140723e */ /* 0x000fe200000000ff */
[----:B------:R-:W-:Y:S01]  /*6400*/  FADD.FTZ R27, R63, R28 ;  /* 0x0000001c3f1b7221 */ /* 0x000fe20000010000 */
[----:B------:R-:W-:Y:S01]  /*6410*/  FADD.FTZ R29, R65, R30 ;  /* 0x0000001e411d7221 */ /* 0x000fe20000010000 */
[----:B------:R-:W-:-:S02]  /*6420*/  F2FP.F16.F32.PACK_AB R59, R63, R59 ;  /* 0x0000003b3f3b723e */ /* 0x000fc400000000ff */
[----:B------:R-:W-:Y:S01]  /*6430*/  FADD.FTZ R27, R66, R27 ;  /* 0x0000001b421b7221 */ /* 0x000fe20000010000 */
[----:B------:R-:W-:Y:S01]  /*6440*/  FADD.FTZ R28, R68, R29 ;  /* 0x0000001d441c7221 */ /* 0x000fe20000010000 */
[----:B------:R-:W4:Y:S01]  /*6450*/  MUFU.EX2 R116, R116 ;  /* 0x0000007400747308 */ /* 0x000f220000000800 */
[C---:B------:R-:W-:Y:S01]  /*6460*/  F2FP.F16.F32.PACK_AB R65, R24.reuse, R66 ;  /* 0x000000421841723e */ /* 0x040fe200000000ff */
[----:B------:R-:W-:Y:S01]  /*6470*/  FADD.FTZ R26, R24, R27 ;  /* 0x0000001b181a7221 */ /* 0x000fe20000010000 */
[C---:B------:R-:W-:Y:S01]  /*6480*/  FADD.FTZ R27, R69.reuse, R28 ;  /* 0x0000001c451b7221 */ /* 0x040fe20000010000 */
[----:B------:R-:W-:Y:S01]  /*6490*/  F2FP.F16.F32.PACK_AB R66, R69, R68 ;  /* 0x000000444542723e */ /* 0x000fe200000000ff */
[----:B------:R2:W-:Y:S01]  /*64a0*/  STSM.16.M88.4 [R2+0x24800], R56 ;  /* 0x0248003802007844 */ /* 0x0005e20000000200 */
[----:B------:R-:W-:Y:S01]  /*64b0*/  FADD.FTZ R26, R67, R26 ;  /* 0x0000001a431a7221 */ /* 0x000fe20000010000 */
[----:B------:R-:W-:Y:S01]  /*64c0*/  FADD.FTZ R28, R72, R27 ;  /* 0x0000001b481c7221 */ /* 0x000fe20000010000 */
[----:B------:R-:W4:Y:S01]  /*64d0*/  MUFU.EX2 R117, R117 ;  /* 0x0000007500757308 */ /* 0x000f220000000800 */
[----:B------:R-:W-:Y:S01]  /*64e0*/  F2FP.F16.F32.PACK_AB R72, R73, R72 ;  /* 0x000000484948723e */ /* 0x000fe200000000ff */
[----:B------:R-:W-:Y:S01]  /*64f0*/  FADD.FTZ R27, R71, R26 ;  /* 0x0000001a471b7221 */ /* 0x000fe20000010000 */
[----:B------:R-:W-:Y:S01]  /*6500*/  FADD.FTZ R29, R73, R28 ;  /* 0x0000001c491d7221 */ /* 0x000fe20000010000 */
[----:B------:R-:W-:-:S02]  /*6510*/  F2FP.F16.F32.PACK_AB R67, R71, R67 ;  /* 0x000000434743723e */ /* 0x000fc400000000ff */
[----:B------:R-:W-:Y:S01]  /*6520*/  FADD.FTZ R26, R74, R27 ;  /* 0x0000001b4a1a7221 */ /* 0x000fe20000010000 */
[----:B------:R-:W-:Y:S01]  /*6530*/  FADD.FTZ R28, R76, R29 ;  /* 0x0000001d4c1c7221 */ /* 0x000fe20000010000 */
[----:B------:R-:W-:Y:S01]  /*6540*/  MUFU.EX2 R119, R119 ;  /* 0x0000007700777308 */ /* 0x000fe20000000800 */
[C---:B------:R-:W-:Y:S01]  /*6550*/  F2FP.F16.F32.PACK_AB R73, R23.reuse, R74 ;  /* 0x0000004a1749723e */ /* 0x040fe200000000ff */
[----:B------:R-:W-:Y:S01]  /*6560*/  FADD.FTZ R26, R23, R26 ;  /* 0x0000001a171a7221 */ /* 0x000fe20000010000 */
[C---:B-1----:R-:W-:Y:S01]  /*6570*/  FADD.FTZ R5, R77.reuse, R28 ;  /* 0x0000001c4d057221 */ /* 0x042fe20000010000 */
[----:B------:R-:W-:Y:S01]  /*6580*/  F2FP.F16.F32.PACK_AB R74, R77, R76 ;  /* 0x0000004c4d4a723e */ /* 0x000fe200000000ff */
[----:B------:R1:W-:Y:S01]  /*6590*/  STSM.16.M88.4 [R154], R64 ;  /* 0x000000409a007844 */ /* 0x0003e20000000200 */
        /* <DEDUP_REMOVED lines=8> */
[C---:B------:R-:W-:Y:S01]  /*6620*/  F2FP.F16.F32.PACK_AB R81, R83.reuse, R82 ;  /* 0x000000525351723e */ /* 0x040fe200000000ff */
[----:B------:R1:W-:Y:S01]  /*6630*/  STSM.16.M88.4 [R17+0x6000], R72 ;  /* 0x0060004811007844 */ /* 0x0003e20000000200 */
[----:B------:R-:W-:Y:S01]  /*6640*/  FADD.FTZ R5, R83, R4 ;  /* 0x0000000453057221 */ /* 0x000fe20000010000 */
[C---:B------:R-:W-:Y:S01]  /*6650*/  FADD.FTZ R7, R85.reuse, R6 ;  /* 0x0000000655077221 */ /* 0x040fe20000010000 */
[----:B------:R-:W-:-:S02]  /*6660*/  F2FP.F16.F32.PACK_AB R82, R85, R84 ;  /* 0x000000545552723e */ /* 0x000fc400000000ff */
[----:B------:R-:W-:Y:S01]  /*6670*/  FADD.FTZ R4, R86, R5 ;  /* 0x0000000556047221 */ /* 0x000fe20000010000 */
[----:B------:R-:W-:Y:S01]  /*6680*/  FADD.FTZ R6, R88, R7 ;  /* 0x0000000758067221 */ /* 0x000fe20000010000 */
[----:B------:R-:W-:Y:S02]  /*6690*/  F2FP.F16.F32.PACK_AB R88, R89, R88 ;  /* 0x000000585958723e */ /* 0x000fe400000000ff */
[----:B------:R-:W-:Y:S01]  /*66a0*/  FADD.FTZ R5, R87, R4 ;  /* 0x0000000457057221 */ /* 0x000fe20000010000 */
[----:B------:R-:W-:Y:S01]  /*66b0*/  FADD.FTZ R7, R89, R6 ;  /* 0x0000000659077221 */ /* 0x000fe20000010000 */
[----:B--2---:R-:W-:Y:S02]  /*66c0*/  F2FP.F16.F32.PACK_AB R89, R11, R90 ;  /* 0x0000005a0b59723e */ /* 0x004fe400000000ff */
[----:B------:R-:W-:Y:S01]  /*66d0*/  FADD.FTZ R4, R90, R5 ;  /* 0x000000055a047221 */ /* 0x000fe20000010000 */
[----:B------:R-:W-:Y:S01]  /*66e0*/  FADD.FTZ R6, R92, R7 ;  /* 0x000000075c067221 */ /* 0x000fe20000010000 */
[----:B------:R-:W-:-:S02]  /*66f0*/  F2FP.F16.F32.PACK_AB R83, R87, R86 ;  /* 0x000000565753723e */ /* 0x000fc400000000ff */
[----:B------:R-:W-:Y:S01]  /*6700*/  FADD.FTZ R4, R11, R4 ;  /* 0x000000040b047221 */ /* 0x000fe20000010000 */
[C---:B------:R-:W-:Y:S01]  /*6710*/  FADD.FTZ R5, R93.reuse, R6 ;  /* 0x000000065d057221 */ /* 0x040fe20000010000 */
[----:B------:R-:W2:Y:S01]  /*6720*/  MUFU.EX2 R11, R118 ;  /* 0x00000076000b7308 */ /* 0x000ea20000000800 */
[----:B------:R-:W-:Y:S01]  /*6730*/  F2FP.F16.F32.PACK_AB R90, R93, R92 ;  /* 0x0000005c5d5a723e */ /* 0x000fe200000000ff */
[----:B---3--:R-:W-:Y:S01]  /*6740*/  FADD.FTZ R4, R91, R4 ;  /* 0x000000045b047221 */ /* 0x008fe20000010000 */
[----:B------:R-:W-:Y:S01]  /*6750*/  FADD.FTZ R6, R96, R5 ;  /* 0x0000000560067221 */ /* 0x000fe20000010000 */
[----:B------:R-:W-:Y:S01]  /*6760*/  F2FP.F16.F32.PACK_AB R96, R97, R96 ;  /* 0x000000606160723e */ /* 0x000fe200000000ff */
[----:B------:R1:W-:Y:S01]  /*6770*/  STSM.16.M88.4 [R16+0x6000], R80 ;  /* 0x0060005010007844 */ /* 0x0003e20000000200 */
[----:B------:R-:W-:Y:S01]  /*6780*/  FADD.FTZ R5, R95, R4 ;  /* 0x000000045f057221 */ /* 0x000fe20000010000 */
[----:B------:R-:W-:Y:S01]  /*6790*/  FADD.FTZ R7, R97, R6 ;  /* 0x0000000661077221 */ /* 0x000fe20000010000 */
[----:B------:R-:W-:-:S02]  /*67a0*/  F2FP.F16.F32.PACK_AB R91, R95, R91 ;  /* 0x0000005b5f5b723e */ /* 0x000fc400000000ff */
[----:B------:R-:W-:Y:S01]  /*67b0*/  FADD.FTZ R4, R98, R5 ;  /* 0x0000000562047221 */ /* 0x000fe20000010000 */
[----:B------:R-:W-:Y:S01]  /*67c0*/  FADD.FTZ R6, R100, R7 ;  /* 0x0000000764067221 */ /* 0x000fe20000010000 */
[C---:B------:R-:W-:Y:S01]  /*67d0*/  F2FP.F16.F32.PACK_AB R97, R99.reuse, R98 ;  /* 0x000000626361723e */ /* 0x040fe200000000ff */
[----:B------:R1:W-:Y:S01]  /*67e0*/  STSM.16.M88.4 [R2+0x2a800], R88 ;  /* 0x02a8005802007844 */ /* 0x0003e20000000200 */
[----:B------:R-:W-:Y:S01]  /*67f0*/  FADD.FTZ R5, R99, R4 ;  /* 0x0000000463057221 */ /* 0x000fe20000010000 */
[C---:B------:R-:W-:Y:S01]  /*6800*/  FADD.FTZ R7, R101.reuse, R6 ;  /* 0x0000000665077221 */ /* 0x040fe20000010000 */
        /* <DEDUP_REMOVED lines=10> */
[----:B------:R1:W-:Y:S01]  /*68b0*/  STSM.16.M88.4 [R153], R96 ;  /* 0x0000006099007844 */ /* 0x0003e20000000200 */
[----:B------:R-:W-:Y:S01]  /*68c0*/  FADD.FTZ R4, R107, R4 ;  /* 0x000000046b047221 */ /* 0x000fe20000010000 */
[C---:B------:R-:W-:Y:S01]  /*68d0*/  FADD.FTZ R5, R109.reuse, R6 ;  /* 0x000000066d057221 */ /* 0x040fe20000010000 */
[----:B------:R-:W-:Y:S01]  /*68e0*/  F2FP.F16.F32.PACK_AB R106, R109, R108 ;  /* 0x0000006c6d6a723e */ /* 0x000fe200000000ff */
[----:B------:R-:W-:-:S02]  /*68f0*/  IMAD.MOV.U32 R7, RZ, RZ, R9 ;  /* 0x000000ffff077224 */ /* 0x000fc400078e0009 */
[----:B------:R-:W-:Y:S01]  /*6900*/  FADD.FTZ R4, R13, R4 ;  /* 0x000000040d047221 */ /* 0x000fe20000010000 */
[----:B------:R-:W-:Y:S01]  /*6910*/  FADD.FTZ R6, R112, R5 ;  /* 0x0000000570067221 */ /* 0x000fe20000010000 */
[----:B------:R-:W-:Y:S02]  /*6920*/  F2FP.F16.F32.PACK_AB R112, R113, R112 ;  /* 0x000000707170723e */ /* 0x000fe400000000ff */
[----:B------:R-:W-:Y:S01]  /*6930*/  FADD.FTZ R4, R111, R4 ;  /* 0x000000046f047221 */ /* 0x000fe20000010000 */
[----:B------:R-:W-:Y:S01]  /*6940*/  FADD.FTZ R5, R113, R6 ;  /* 0x0000000671057221 */ /* 0x000fe20000010000 */
[----:B------:R-:W-:Y:S02]  /*6950*/  F2FP.F16.F32.PACK_AB R107, R111, R13 ;  /* 0x0000000d6f6b723e */ /* 0x000fe400000000ff */
[----:B------:R-:W-:Y:S01]  /*6960*/  FADD.FTZ R4, R15, R4 ;  /* 0x000000040f047221 */ /* 0x000fe20000010000 */
[----:B-----5:R-:W-:Y:S01]  /*6970*/  F2FP.F16.F32.PACK_AB R113, R115, R15 ;  /* 0x0000000f7371723e */ /* 0x020fe200000000ff */
[----:B----4-:R-:W-:Y:S01]  /*6980*/  FADD.FTZ R6, R116, R5 ;  /* 0x0000000574067221 */ /* 0x010fe20000010000 */
[----:B------:R-:W-:Y:S01]  /*6990*/  F2FP.F16.F32.PACK_AB R114, R117, R116 ;  /* 0x000000747572723e */ /* 0x000fe200000000ff */
[----:B------:R-:W-:Y:S01]  /*69a0*/  FADD.FTZ R4, R115, R4 ;  /* 0x0000000473047221 */ /* 0x000fe20000010000 */
[----:B--2---:R-:W-:Y:S01]  /*69b0*/  F2FP.F16.F32.PACK_AB R115, R119, R11 ;  /* 0x0000000b7773723e */ /* 0x004fe200000000ff */
[----:B------:R1:W-:Y:S01]  /*69c0*/  STSM.16.M88.4 [R17+0xc000], R104 ;  /* 0x00c0006811007844 */ /* 0x0003e20000000200 */
[----:B------:R-:W-:Y:S01]  /*69d0*/  FADD.FTZ R6, R117, R6 ;  /* 0x0000000675067221 */ /* 0x000fe20000010000 */
[----:B------:R-:W-:-:S02]  /*69e0*/  FADD.FTZ R4, R11, R4 ;  /* 0x000000040b047221 */ /* 0x000fc40000010000 */
[----:B------:R1:W-:Y:S02]  /*69f0*/  STSM.16.M88.4 [R16+0xc000], R112 ;  /* 0x00c0007010007844 */ /* 0x0003e40000000200 */
[----:B------:R-:W-:Y:S01]  /*6a00*/  FADD.FTZ R5, R119, R4 ;  /* 0x0000000477057221 */ /* 0x000fe20000010000 */
[----:B------:R-:W-:Y:S01]  /*6a10*/  IMAD.MOV.U32 R4, RZ, RZ, R3 ;  /* 0x000000ffff047224 */ /* 0x000fe200078e0003 */
[----:B------:R-:W-:Y:S01]  /*6a20*/  @!PT LDS RZ, [RZ] ;  /* 0x00000000fffff984 */ /* 0x000fe20000000800 */
[----:B------:R-:W-:Y:S01]  /*6a30*/  @!PT LDS RZ, [RZ] ;  /* 0x00000000fffff984 */ /* 0x000fe20000000800 */
[----:B------:R-:W-:Y:S01]  /*6a40*/  @!PT LDS RZ, [RZ] ;  /* 0x00000000fffff984 */ /* 0x000fe20000000800 */
[----:B------:R-:W-:Y:S01]  /*6a50*/  @!PT LDS RZ, [RZ] ;  /* 0x00000000fffff984 */ /* 0x000fe20000000800 */
[----:B------:R2:W-:Y:S06]  /*6a60*/  MEMBAR.ALL.CTA ;  /* 0x0000000000007992 */ /* 0x0005ec0000008000 */
[----:B--2---:R-:W2:Y:S02]  /*6a70*/  FENCE.VIEW.ASYNC.S ;  /* 0x00000000000073c6 */ /* 0x004ea40000000000 */
[----:B--2---:R-:W-:Y:S01]  /*6a80*/  NOP ;  /* 0x0000000000007918 */ /* 0x004fe20000000000 */
[----:B------:R-:W-:Y:S05]  /*6a90*/  @P2 BRA `(.L_x_10497) ;  /* 0xffffffd400802947 */ /* 0x000fea000383ffff */
.L_x_10488:
[----:B------:R-:W-:Y:S06]  /*6aa0*/  BAR.ARV 0x8, 0x1a0 ;  /* 0x0206800000007b1d */ /* 0x000fec0000002000 */
[----:B------:R-:W-:Y:S05]  /*6ab0*/  @!P0 BRA `(.L_x_10498) ;  /* 0x0000000000048947 */ /* 0x000fea0003800000 */
[----:B------:R-:W-:Y:S01]  /*6ac0*/  BPT.TRAP 0x1 ;  /* 0x000000040000795c */ /* 0x000fe20000300000 */
.L_x_10498:
[----:B------:R-:W-:Y:S01]  /*6ad0*/  ULEA UR12, UR46, UR40, 0x3 ;  /* 0x000000282e0c7291 */ /* 0x000fe2000f8e183f */
[----:B------:R-:W-:-:S05]  /*6ae0*/  IMAD.U32 R4, RZ, RZ, UR47 ;  /* 0x0000002fff047e24 */ /* 0x000fca000f8e00ff */
[----:B------:R-:W-:-:S04]  /*6af0*/  SHF.L.U32 R4, R4, 0x1f, RZ ;  /* 0x0000001f04047819 */ /* 0x000fc800000006ff */
[----:B------:R3:W4:Y:S01]  /*6b00*/  SYNCS.PHASECHK.TRANS64.TRYWAIT P2, [UR12+0x30850], R4 ;  /* 0x03085004ff0075a7 */ /* 0x000722000804014c */
[----:B------:R-:W-:Y:S05]  /*6b10*/  @!P0 BRA `(.L_x_10499) ;  /* 0x0000000000048947 */ /* 0x000fea0003800000 */
[----:B------:R-:W-:Y:S01]  /*6b20*/  BPT.TRAP 0x1 ;  /* 0x000000040000795c */ /* 0x000fe20000300000 */
.L_x_10499:
[----:B----4-:R-:W-:Y:S05]  /*6b30*/  @P2 BRA `(.L_x_10500) ;  /* 0x0000000000082947 */ /* 0x010fea0003800000 */
[----:B------:R-:W4:Y:S02]  /*6b40*/  SYNCS.PHASECHK.TRANS64.TRYWAIT P0, [UR12+0x30850], R4 ;  /* 0x03085004ff0075a7 */ /* 0x000f24000800014c */
[----:B----4-:R-:W-:Y:S05]  /*6b50*/  @!P0 BRA `(.L_x_10501) ;  /* 0x00000038000c8947 */ /* 0x010fea0003800000 */
.L_x_10500:
[----:B------:R-:W-:Y:S01]  /*6b60*/  R2UR UR4, R19 ;  /* 0x00000000130472ca */ /* 0x000fe200000e0000 */
[----:B------:R-:W-:Y:S01]  /*6b70*/  UIADD3 UR5, UR40, 0x400, URZ ;  /* 0x0000040028057890 */ /* 0x000fe2000fffe03f */
[----:B--2---:R-:W2:Y:S03]  /*6b80*/  LDL R14, [R1+0x4] ;  /* 0x00000400010e7983 */ /* 0x004ea60000100800 */
[----:B------:R-:W-:Y:S01]  /*6b90*/  USHF.R.U32.HI UR5, URZ, 0x4, UR5 ;  /* 0x000000043f057899 */ /* 0x000fe20008011605 */
[----:B------:R-:W5:Y:S01]  /*6ba0*/  LDL R20, [R1+0x8] ;  /* 0x0000080001147983 */ /* 0x000f620000100800 */
[----:B------:R-:W-:Y:S01]  /*6bb0*/  WARPGROUP.ARRIVE ;  /* 0x00000000000079c5 */ /* 0x000fe20000000000 */
[----:B------:R-:W-:Y:S01]  /*6bc0*/  UMOV UR7, 0x40000040 ;  /* 0x4000004000077882 */ /* 0x000fe20000000000 */
[----:B------:R-:W-:Y:S01]  /*6bd0*/  ULOP3.LUT UR5, UR5, 0x3fff, URZ, 0xc0, !UPT ;  /* 0x00003fff05057892 */ /* 0x000fe2000f8ec03f */
[----:B----4-:R-:W4:Y:S01]  /*6be0*/  SHFL.BFLY PT, R7, R6, 0x2, 0x1f ;  /* 0x0c401f0006077f89 */ /* 0x010f2200000e0000 */
[----:B------:R-:W-:Y:S01]  /*6bf0*/  UMOV UR11, 0x40000040 ;  /* 0x40000040000b7882 */ /* 0x000fe20000000000 */
[----:B------:R-:W-:Y:S01]  /*6c00*/  UMOV UR9, 0x40000040 ;  /* 0x4000004000097882 */ /* 0x000fe20000000000 */
[----:B------:R-:W-:Y:S01]  /*6c10*/  UIADD3 UR4, UR4, 0x1e800, URZ ;  /* 0x0001e80004047890 */ /* 0x000fe2000fffe03f */
[----:B------:R-:W1:Y:S01]  /*6c20*/  SHFL.BFLY PT, R8, R5, 0x2, 0x1f ;  /* 0x0c401f0005087f89 */ /* 0x000e6200000e0000 */
[----:B------:R-:W-:Y:S01]  /*6c30*/  UIMAD UR6, UR46, 0x600, UR5 ;  /* 0x000006002e0678a4 */ /* 0x000fe2000f8e0205 */
[C---:B------:R-:W-:Y:S01]  /*6c40*/  IADD3 R11, P4, R156.reuse, 0x20, RZ ;  /* 0x000000209c0b7810 */ /* 0x040fe20007f9e0ff */
[----:B------:R-:W-:Y:S01]  /*6c50*/  USHF.R.U32.HI UR4, URZ, 0x4, UR4 ;  /* 0x000000043f047899 */ /* 0x000fe20008011604 */
[----:B------:R-:W-:Y:S01]  /*6c60*/  LOP3.LUT R13, R156, 0x380, RZ, 0xc0, !PT ;  /* 0x000003809c0d7812 */ /* 0x000fe200078ec0ff */
[----:B------:R-:W-:Y:S01]  /*6c70*/  UMOV UR5, 0x40000040 ;  /* 0x4000004000057882 */ /* 0x000fe20000000000 */
[----:B------:R-:W-:Y:S01]  /*6c80*/  UIADD3 UR10, UR6, 0x80, URZ ;  /* 0x00000080060a7890 */ /* 0x000fe2000fffe03f */
[----:B------:R-:W-:Y:S01]  /*6c90*/  LOP3.LUT R10, R11, 0x380, RZ, 0xc0, !PT ;  /* 0x000003800b0a7812 */ /* 0x000fe200078ec0ff */
[----:B------:R-:W-:Y:S01]  /*6ca0*/  ULOP3.LUT UR4, UR4, 0x3fff, URZ, 0xc0, !UPT ;  /* 0x00003fff04047892 */ /* 0x000fe2000f8ec03f */
[----:B------:R-:W-:Y:S01]  /*6cb0*/  SHF.R.U64 R13, R13, 0x3, RZ ;  /* 0x000000030d0d7819 */ /* 0x000fe200000012ff */
[----:B------:R-:W-:Y:S01]  /*6cc0*/  UIADD3 UR42, -UR41, URZ, URZ ;  /* 0x0000003f292a7290 */ /* 0x000fe2000fffe13f */
[----:B------:R-:W-:Y:S01]  /*6cd0*/  SHF.R.U64 R10, R10, 0x3, RZ ;  /* 0x000000030a0a7819 */ /* 0x000fe200000012ff */
[----:B------:R-:W-:Y:S01]  /*6ce0*/  ULOP3.LUT UR4, UR4, 0x10000, URZ, 0xfc, !UPT ;  /* 0x0001000004047892 */ /* 0x000fe2000f8efc3f */
[----:B------:R-:W-:Y:S01]  /*6cf0*/  LOP3.LUT R12, R13, R156, RZ, 0x3c, !PT ;  /* 0x0000009c0d0c7212 */ /* 0x000fe200078e3cff */
[--C-:B------:R-:W-:Y:S01]  /*6d00*/  IMAD.MOV.U32 R13, RZ, RZ, R157.reuse ;  /* 0x000000ffff0d7224 */ /* 0x100fe200078e009d */
[----:B------:R-:W-:Y:S01]  /*6d10*/  LOP3.LUT R10, R10, R11, RZ, 0x3c, !PT ;  /* 0x0000000b0a0a7212 */ /* 0x000fe200078e3cff */
[----:B------:R-:W-:Y:S01]  /*6d20*/  UIADD3 UR8, UR4, 0x2, URZ ;  /* 0x0000000204087890 */ /* 0x000fe2000fffe03f */
[----:B------:R-:W-:Y:S01]  /*6d30*/  IMAD.X R11, RZ, RZ, R157, P4 ;  /* 0x000000ffff0b7224 */ /* 0x000fe200020e069d */
[----:B------:R-:W-:Y:S01]  /*6d40*/  UIADD3 UR43, -UR44, URZ, URZ ;  /* 0x0000003f2c2b7290 */ /* 0x000fe2000fffe13f */
[----:B------:R-:W-:Y:S01]  /*6d50*/  MOV R41, R12 ;  /* 0x0000000c00297202 */ /* 0x000fe20000000f00 */
[----:B----4-:R-:W-:Y:S01]  /*6d60*/  FADD.FTZ R7, R7, R6 ;  /* 0x0000000607077221 */ /* 0x010fe20000010000 */
[----:B------:R-:W-:Y:S01]  /*6d70*/  HGMMA.64x64x16.F32 R120, gdesc[UR4].tnspB, R120, gsb0 ;  /* 0x40e00000047879f0 */ /* 0x000fe20008000878 */
[----:B------:R-:W-:Y:S01]  /*6d80*/  UMOV UR7, 0x40000040 ;  /* 0x4000004000077882 */ /* 0x000fe20000000000 */
[----:B------:R-:W-:Y:S01]  /*6d90*/  UMOV UR5, 0x40000040 ;  /* 0x4000004000057882 */ /* 0x000fe20000000000 */
[----:B-1----:R-:W-:Y:S01]  /*6da0*/  FADD.FTZ R8, R8, R5 ;  /* 0x0000000508087221 */ /* 0x002fe20000010000 */
[----:B---3--:R-:W1:Y:S01]  /*6db0*/  SHFL.BFLY PT, R4, R7, 0x1, 0x1f ;  /* 0x0c201f0007047f89 */ /* 0x008e6200000e0000 */
[----:B------:R-:W-:-:S02]  /*6dc0*/  IADD3 R5, P0, R156, 0x60, RZ ;  /* 0x000000609c057810 */ /* 0x000fc40007f1e0ff */
[----:B------:R-:W-:Y:S02]  /*6dd0*/  CS2R R12, SRZ ;  /* 0x00000000000c7805 */ /* 0x000fe4000001ff00 */
[----:B------:R-:W-:Y:S01]  /*6de0*/  MOV R40, R10 ;  /* 0x0000000a00287202 */ /* 0x000fe20000000f00 */
[----:B------:R-:W3:Y:S01]  /*6df0*/  SHFL.BFLY PT, R15, R8, 0x1, 0x1f ;  /* 0x0c201f00080f7f89 */ /* 0x000ee200000e0000 */
[----:B------:R-:W-:Y:S02]  /*6e00*/  IMAD.MOV.U32 R19, RZ, RZ, -0x800000 ;  /* 0xff800000ff137424 */ /* 0x000fe400078e00ff */
[----:B------:R-:W-:Y:S01]  /*6e10*/  IMAD.MOV.U32 R21, RZ, RZ, -0x800000 ;  /* 0xff800000ff157424 */ /* 0x000fe200078e00ff */
[----:B------:R-:W4:Y:S01]  /*6e20*/  S2R R45, SR_TID.X ;  /* 0x00000000002d7919 */ /* 0x000f220000002100 */
[----:B-1----:R-:W-:Y:S01]  /*6e30*/  FADD.FTZ R18, R7, R4 ;  /* 0x0000000407127221 */ /* 0x002fe20000010000 */
[----:B------:R-:W-:Y:S02]  /*6e40*/  LOP3.LUT R4, R5, 0x380, RZ, 0xc0, !PT ;  /* 0x0000038005047812 */ /* 0x000fe400078ec0ff */
[----:B------:R-:W-:Y:S01]  /*6e50*/  IADD3 R7, P3, R156, 0x40, RZ ;  /* 0x000000409c077810 */ /* 0x000fe20007f7e0ff */
[----:B---3--:R-:W-:Y:S01]  /*6e60*/  FADD.FTZ R8, R8, R15 ;  /* 0x0000000f08087221 */ /* 0x008fe20000010000 */
[----:B------:R-:W-:Y:S01]  /*6e70*/  FSETP.NE.FTZ.AND P2, PT, R18, RZ, PT ;  /* 0x000000ff1200720b */ /* 0x000fe20003f55000 */
[----:B------:R-:W-:Y:S01]  /*6e80*/  IMAD.U32 R15, RZ, RZ, UR12 ;  /* 0x0000000cff0f7e24 */ /* 0x000fe2000f8e00ff */
[----:B------:R-:W-:-:S02]  /*6e90*/  SHF.R.U64 R4, R4, 0x3, RZ ;  /* 0x0000000304047819 */ /* 0x000fc400000012ff */
[----:B------:R-:W-:Y:S01]  /*6ea0*/  FSETP.NE.FTZ.AND P4, PT, R8, RZ, PT ;  /* 0x000000ff0800720b */ /* 0x000fe20003f95000 */
[----:B------:R-:W-:Y:S01]  /*6eb0*/  @!P1 VIADD R15, R15, 0x30860 ;  /* 0x000308600f0f9836 */ /* 0x000fe20000000000 */
[----:B------:R-:W-:Y:S01]  /*6ec0*/  LOP3.LUT R4, R4, R5, RZ, 0x3c, !PT ;  /* 0x0000000504047212 */ /* 0x000fe200078e3cff */
[----:B------:R-:W-:Y:S01]  /*6ed0*/  IMAD.X R5, RZ, RZ, R157, P0 ;  /* 0x000000ffff057224 */ /* 0x000fe200000e069d */
[----:B------:R-:W-:Y:S02]  /*6ee0*/  LOP3.LUT R6, R7, 0x380, RZ, 0xc0, !PT ;  /* 0x0000038007067812 */ /* 0x000fe400078ec0ff */
[----:B------:R-:W-:Y:S01]  /*6ef0*/  @!P1 PRMT R15, RZ, 0x654, R15 ;  /* 0x00000654ff0f9816 */ /* 0x000fe2000000000f */
[C---:B----4-:R-:W-:Y:S01]  /*6f00*/  VIADD R46, R45.reuse, 0xffffff80 ;  /* 0xffffff802d2e7836 */ /* 0x050fe20000000000 */
[----:B------:R-:W-:Y:S01]  /*6f10*/  MOV R36, R4 ;  /* 0x0000000400247202 */ /* 0x000fe20000000f00 */
[----:B------:R-:W1:Y:S01]  /*6f20*/  @P2 MUFU.LG2 R10, R18 ;  /* 0x00000012000a2308 */ /* 0x000e620000000c00 */
[----:B------:R-:W-:Y:S01]  /*6f30*/  SHF.R.U64 R6, R6, 0x3, RZ ;  /* 0x0000000306067819 */ /* 0x000fe200000012ff */
[----:B------:R-:W3:Y:S01]  /*6f40*/  LDC.64 R4, c[0x0][0xb78] ;  /* 0x0002de00ff047b82 */ /* 0x000ee20000000a00 */
[----:B------:R-:W-:-:S02]  /*6f50*/  VIADD R45, R45, 0xffffff80 ;  /* 0xffffff802d2d7836 */ /* 0x000fc40000000000 */
[----:B------:R-:W-:Y:S01]  /*6f60*/  @P4 FMUL.FTZ R23, R0, 0.69314718246459960938 ;  /* 0x3f31721800174820 */ /* 0x000fe20000410000 */
[----:B------:R-:W-:Y:S01]  /*6f70*/  LOP3.LUT R6, R6, R7, RZ, 0x3c, !PT ;  /* 0x0000000706067212 */ /* 0x000fe200078e3cff */
[----:B------:R-:W-:Y:S01]  /*6f80*/  IMAD.X R7, RZ, RZ, R157, P3 ;  /* 0x000000ffff077224 */ /* 0x000fe200018e069d */
[----:B------:R-:W-:Y:S01]  /*6f90*/  @P2 MUFU.RCP R12, R18 ;  /* 0x00000012000c2308 */ /* 0x000fe20000001000 */
[----:B------:R-:W-:-:S03]  /*6fa0*/  SHF.R.S32.HI R45, RZ, 0x1f, R45 ;  /* 0x0000001fff2d7819 */ /* 0x000fc6000001142d */
[----:B------:R-:W-:Y:S02]  /*6fb0*/  MOV R38, R6 ;  /* 0x0000000600267202 */ /* 0x000fe40000000f00 */
[----:B------:R-:W-:Y:S02]  /*6fc0*/  LEA.HI R45, R45, R46, RZ, 0x5 ;  /* 0x0000002e2d2d7211 */ /* 0x000fe400078f28ff */
[----:B------:R-:W-:Y:S01]  /*6fd0*/  @P4 MUFU.RCP R13, R8 ;  /* 0x00000008000d4308 */ /* 0x000fe20000001000 */
[----:B-1----:R-:W-:Y:S01]  /*6fe0*/  @P2 FMUL.FTZ R11, R10, 0.69314718246459960938 ;  /* 0x3f3172180a0b2820 */ /* 0x002fe20000410000 */
[----:B------:R-:W-:Y:S01]  /*6ff0*/  SHF.R.S32.HI R45, RZ, 0x5, R45 ;  /* 0x00000005ff2d7819 */ /* 0x000fe2000001142d */
[----:B------:R-:W-:Y:S02]  /*7000*/  WARPGROUP.DEPBAR.LE gsb0, 0x0 ;  /* 0x00008000000079c5 */ /* 0x000fe40000010000 */
[----:B------:R-:W-:-:S06]  /*7010*/  WARPGROUP.ARRIVE ;  /* 0x00000000000079c5 */ /* 0x000fcc0000000000 */
[----:B------:R-:W-:Y:S01]  /*7020*/  HGMMA.64x64x16.F32 R120, gdesc[UR8].tnspB, R120, gsb0 ;  /* 0x40e00000087879f0 */ /* 0x000fe20008000878 */
[----:B------:R-:W-:Y:S02]  /*7030*/  UIADD3 UR10, UR6, 0x100, URZ ;  /* 0x00000100060a7890 */ /* 0x000fe4000fffe03f */
[----:B------:R-:W-:Y:S01]  /*7040*/  UIADD3 UR8, UR4, 0x4, URZ ;  /* 0x0000000404087890 */ /* 0x000fe2000fffe03f */
[----:B------:R-:W-:Y:S01]  /*7050*/  UMOV UR11, 0x40000040 ;  /* 0x40000040000b7882 */ /* 0x000fe20000000000 */
[----:B------:R-:W-:Y:S01]  /*7060*/  UMOV UR9, 0x40000040 ;  /* 0x4000004000097882 */ /* 0x000fe20000000000 */
        /* <DEDUP_REMOVED lines=14> */
[----:B--2---:R-:W-:Y:S02]  /*7150*/  LOP3.LUT P0, RZ, R14, 0x3, RZ, 0xc0, !PT ;  /* 0x000000030eff7812 */ /* 0x004fe4000780c0ff */
[----:B------:R1:W2:Y:S02]  /*7160*/  @P4 MUFU.LG2 R14, R8 ;  /* 0x00000008000e4308 */ /* 0x0002a40000000c00 */
[----:B-1----:R-:W-:-:S04]  /*7170*/  @P2 FMUL.FTZ R8, R0, 0.69314718246459960938 ;  /* 0x3f31721800082820 */ /* 0x002fc80000410000 */
[----:B------:R-:W-:Y:S01]  /*7180*/  @P2 FFMA.FTZ R19, R8, R3, R11 ;  /* 0x0000000308132223 */ /* 0x000fe2000001000b */
[----:B--2---:R-:W-:-:S04]  /*7190*/  @P4 FMUL.FTZ R14, R14, 0.69314718246459960938 ;  /* 0x3f3172180e0e4820 */ /* 0x004fc80000410000 */
[----:B------:R-:W-:Y:S01]  /*71a0*/  @P4 FFMA.FTZ R21, R23, R9, R14 ;  /* 0x0000000917154223 */ /* 0x000fe2000001000e */
        /* <DEDUP_REMOVED lines=46> */
[----:B------:R-:W-:Y:S01]  /*7490*/  HGMMA.64x64x16.F32 R120, gdesc[UR8].tnspB, R120, gsb0 ;  /* 0x40e00000087879f0 */ /* 0x000fe20008000878 */
[----:B------:R-:W-:Y:S02]  /*74a0*/  ULDC.64 UR8, c[0x0][0xb70] ;  /* 0x0002dc0000087ab9 */ /* 0x000fe40000000a00 */
[----:B------:R-:W-:Y:S02]  /*74b0*/  WARPGROUP.DEPBAR.LE gsb0, 0x0 ;  /* 0x00008000000079c5 */ /* 0x000fe40000010000 */
[----:B------:R-:W-:-:S06]  /*74c0*/  WARPGROUP.ARRIVE ;  /* 0x00000000000079c5 */ /* 0x000fcc0000000000 */
[----:B------:R-:W-:Y:S01]  /*74d0*/  HGMMA.64x64x16.F32 R120, gdesc[UR4].tnspB, R120, gsb0 ;  /* 0x40e00000047879f0 */ /* 0x000fe20008000878 */
[----:B------:R-:W-:Y:S01]  /*74e0*/  ULDC UR4, c[0x0][0xda8] ;  /* 0x00036a0000047ab9 */ /* 0x000fe20000000800 */
[----:B------:R-:W-:Y:S01]  /*74f0*/  ULDC UR7, c[0x0][0xa88] ;  /* 0x0002a20000077ab9 */ /* 0x000fe20000000800 */
[----:B------:R-:W-:-:S03]  /*7500*/  UIMAD UR42, UR4, UR42, UR48 ;  /* 0x0000002a042a72a4 */ /* 0x000fc6000f8e0230 */
[----:B------:R-:W-:Y:S01]  /*7510*/  ULDC UR4, c[0x0][0xdb4] ;  /* 0x00036d0000047ab9 */ /* 0x000fe20000000800 */
[----:B------:R-:W-:Y:S02]  /*7520*/  UIMAD UR42, UR42, 0xc0, URZ ;  /* 0x000000c02a2a78a4 */ /* 0x000fe4000f8e023f */
[----:B------:R-:W-:-:S04]  /*7530*/  UIMAD UR43, UR4, UR43, UR41 ;  /* 0x0000002b042b72a4 */ /* 0x000fc8000f8e0229 */
[----:B------:R-:W-:Y:S01]  /*7540*/  USHF.R.S32.HI UR4, URZ, 0x1f, UR43 ;  /* 0x0000001f3f047899 */ /* 0x000fe2000801142b */
[----:B-----5:R-:W-:-:S03]  /*7550*/  VIADD R31, R20, UR42 ;  /* 0x0000002a141f7c36 */ /* 0x020fc60008000000 */
[----:B------:R-:W-:Y:S01]  /*7560*/  UIMAD UR6, UR4, UR8, URZ ;  /* 0x00000008040672a4 */ /* 0x000fe2000f8e023f */
[C---:B------:R-:W-:Y:S01]  /*7570*/  VIADD R6, R31.reuse, 0x8 ;  /* 0x000000081f067836 */ /* 0x040fe20000000000 */
[----:B------:R-:W-:Y:S01]  /*7580*/  UIMAD.WIDE.U32 UR4, UR43, UR8, URZ ;  /* 0x000000082b0472a5 */ /* 0x000fe2000f8e003f */
[----:B------:R-:W-:Y:S01]  /*7590*/  SHF.R.S32.HI R43, RZ, 0x1f, R31 ;  /* 0x0000001fff2b7819 */ /* 0x000fe2000001141f */
[----:B------:R-:W-:Y:S02]  /*75a0*/  UIMAD UR6, UR43, UR9, UR6 ;  /* 0x000000092b0672a4 */ /* 0x000fe4000f8e0206 */
[----:B------:R-:W-:Y:S02]  /*75b0*/  ISETP.GE.OR P3, PT, R6, UR7, P0 ;  /* 0x0000000706007c0c */ /* 0x000fe40008766670 */
[----:B------:R-:W-:Y:S01]  /*75c0*/  IMAD.U32 R6, RZ, RZ, UR4 ;  /* 0x00000004ff067e24 */ /* 0x000fe2000f8e00ff */
[----:B------:R-:W-:Y:S01]  /*75d0*/  USHF.R.S32.HI UR4, URZ, 0x1f, UR44 ;  /* 0x0000001f3f047899 */ /* 0x000fe2000801142c */
[----:B------:R-:W-:Y:S01]  /*75e0*/  IMAD.U32 R7, RZ, RZ, UR5 ;  /* 0x00000005ff077e24 */ /* 0x000fe2000f8e00ff */
[----:B------:R-:W-:Y:S01]  /*75f0*/  UIADD3 UR6, UR5, UR6, URZ ;  /* 0x0000000605067290 */ /* 0x000fe2000fffe03f */
[----:B------:R-:W-:-:S03]  /*7600*/  ISETP.GE.OR P0, PT, R31, UR7, P0 ;  /* 0x000000071f007c0c */ /* 0x000fc60008706670 */
[C---:B---3--:R-:W-:Y:S01]  /*7610*/  IMAD R8, R4.reuse, UR4, RZ ;  /* 0x0000000404087c24 */ /* 0x048fe2000f8e02ff */
[----:B------:R-:W-:Y:S01]  /*7620*/  ULDC.64 UR4, c[0x0][0xb40] ;  /* 0x0002d00000047ab9 */ /* 0x000fe20000000a00 */
[----:B------:R-:W-:Y:S02]  /*7630*/  IMAD.U32 R7, RZ, RZ, UR6 ;  /* 0x00000006ff077e24 */ /* 0x000fe4000f8e00ff */
[----:B------:R-:W-:Y:S02]  /*7640*/  IMAD R44, R5, UR44, R8 ;  /* 0x0000002c052c7c24 */ /* 0x000fe4000f8e0208 */
[----:B------:R-:W-:Y:S01]  /*7650*/  IMAD.WIDE.U32 R8, R4, UR44, R6 ;  /* 0x0000002c04087c25 */ /* 0x000fe2000f8e0006 */
[----:B------:R-:W-:Y:S02]  /*7660*/  WARPGROUP.DEPBAR.LE gsb0, 0x0 ;  /* 0x00008000000079c5 */ /* 0x000fe40000010000 */
        /* <DEDUP_REMOVED lines=18> */
[-C--:B-1----:R-:W-:Y:S01]  /*7790*/  FMUL.FTZ R15, R126, R13.reuse ;  /* 0x0000000d7e0f7220 */ /* 0x082fe20000410000 */
[----:B------:R-:W-:Y:S01]  /*77a0*/  F2FP.F16.F32.PACK_AB R6, R11, R14 ;  /* 0x0000000e0b06723e */ /* 0x000fe200000000ff */
[-C--:B------:R-:W-:Y:S01]  /*77b0*/  FMUL.FTZ R5, R123, R13.reuse ;  /* 0x0000000d7b057220 */ /* 0x080fe20000410000 */
[----:B------:R-:W-:Y:S01]  /*77c0*/  FMUL.FTZ R10, R122, R13 ;  /* 0x0000000d7a0a7220 */ /* 0x000fe20000410000 */
[----:B------:R-:W-:Y:S01]  /*77d0*/  F2FP.F16.F32.PACK_AB R4, R0, R3 ;  /* 0x000000030004723e */ /* 0x000fe200000000ff */
[----:B------:R-:W-:Y:S01]  /*77e0*/  FMUL.FTZ R14, R139, R13 ;  /* 0x0000000d8b0e7220 */ /* 0x000fe20000410000 */
[----:B------:R-:W-:Y:S01]  /*77f0*/  F2FP.F16.F32.PACK_AB R7, R12, R15 ;  /* 0x0000000f0c07723e */ /* 0x000fe200000000ff */
[-C--:B------:R-:W-:Y:S01]  /*7800*/  FMUL.FTZ R15, R138, R13.reuse ;  /* 0x0000000d8a0f7220 */ /* 0x080fe20000410000 */
[----:B------:R-:W-:Y:S01]  /*7810*/  IADD3 R42, P1, R31, R8, RZ ;  /* 0x000000081f2a7210 */ /* 0x000fe20007f3e0ff */
        /* <DEDUP_REMOVED lines=11> */
[----:B------:R-:W-:Y:S01]  /*78d0*/  BAR.SYNC.DEFER_BLOCKING 0x1, 0x180 ;  /* 0x0046000000007b1d */ /* 0x000fe20000010000 */
[----:B------:R-:W-:-:S02]  /*78e0*/  IADD3.X R43, R43, R9, R44, P1, !PT ;  /* 0x000000092b2b7210 */ /* 0x000fc40000ffe42c */
[----:B------:R-:W-:Y:S02]  /*78f0*/  F2FP.F16.F32.PACK_AB R13, R14, R15 ;  /* 0x0000000f0e0d723e */ /* 0x000fe400000000ff */
[----:B------:R-:W-:Y:S02]  /*7900*/  F2FP.F16.F32.PACK_AB R8, R18, R23 ;  /* 0x000000171208723e */ /* 0x000fe400000000ff */
[----:B------:R-:W-:Y:S02]  /*7910*/  F2FP.F16.F32.PACK_AB R9, R0, R3 ;  /* 0x000000030009723e */ /* 0x000fe400000000ff */
[----:B------:R-:W-:Y:S01]  /*7920*/  F2FP.F16.F32.PACK_AB R10, R20, R25 ;  /* 0x00000019140a723e */ /* 0x000fe200000000ff */
[----:B------:R-:W1:Y:S01]  /*7930*/  SHFL.IDX PT, R0, R45, RZ, 0x1f ;  /* 0x00001fff2d007589 */ /* 0x000e6200000e0000 */
[----:B------:R-:W-:Y:S02]  /*7940*/  F2FP.F16.F32.PACK_AB R11, R11, R12 ;  /* 0x0000000c0b0b723e */ /* 0x000fe400000000ff */
[----:B------:R-:W-:-:S02]  /*7950*/  F2FP.F16.F32.PACK_AB R14, R24, R29 ;  /* 0x0000001d180e723e */ /* 0x000fc400000000ff */
[----:B------:R-:W-:Y:S02]  /*7960*/  F2FP.F16.F32.PACK_AB R12, R22, R27 ;  /* 0x0000001b160c723e */ /* 0x000fe400000000ff */
[----:B------:R-:W-:Y:S02]  /*7970*/  F2FP.F16.F32.PACK_AB R15, R26, R31 ;  /* 0x0000001f1a0f723e */ /* 0x000fe400000000ff */
[----:B------:R-:W-:Y:S02]  /*7980*/  F2FP.F16.F32.PACK_AB R29, R30, R35 ;  /* 0x000000231e1d723e */ /* 0x000fe400000000ff */
[----:B------:R-:W-:Y:S02]  /*7990*/  F2FP.F16.F32.PACK_AB R28, R28, R33 ;  /* 0x000000211c1c723e */ /* 0x000fe400000000ff */
[----:B------:R-:W-:Y:S01]  /*79a0*/  F2FP.F16.F32.PACK_AB R30, R32, R37 ;  /* 0x00000025201e723e */ /* 0x000fe200000000ff */
[----:B------:R2:W-:Y:S01]  /*79b0*/  STSM.16.M88.4 [R41], R4 ;  /* 0x0000000429007844 */ /* 0x0005e20000000200 */
[----:B------:R-:W-:-:S03]  /*79c0*/  F2FP.F16.F32.PACK_AB R31, R34, R39 ;  /* 0x00000027221f723e */ /* 0x000fc600000000ff */
[----:B------:R3:W-:Y:S04]  /*79d0*/  STSM.16.M88.4 [R40], R8 ;  /* 0x0000000828007844 */ /* 0x0007e80000000200 */
[----:B------:R3:W-:Y:S04]  /*79e0*/  STSM.16.M88.4 [R38], R12 ;  /* 0x0000000c26007844 */ /* 0x0007e80000000200 */
[----:B------:R3:W-:Y:S01]  /*79f0*/  STSM.16.M88.4 [R36], R28 ;  /* 0x0000001c24007844 */ /* 0x0007e20000000200 */
[----:B------:R-:W-:Y:S01]  /*7a00*/  @!PT LDS RZ, [RZ] ;  /* 0x00000000fffff984 */ /* 0x000fe20000000800 */
[----:B------:R-:W-:Y:S01]  /*7a10*/  @!PT LDS RZ, [RZ] ;  /* 0x00000000fffff984 */ /* 0x000fe20000000800 */
[----:B------:R-:W-:Y:S01]  /*7a20*/  @!PT LDS RZ, [RZ] ;  /* 0x00000000fffff984 */ /* 0x000fe20000000800 */
[----:B------:R4:W-:Y:S06]  /*7a30*/  MEMBAR.ALL.CTA ;  /* 0x0000000000007992 */ /* 0x0009ec0000008000 */
[----:B----4-:R-:W4:Y:S02]  /*7a40*/  FENCE.VIEW.ASYNC.S ;  /* 0x00000000000073c6 */ /* 0x010f240000000000 */
[----:B----4-:R-:W-:Y:S06]  /*7a50*/  BAR.ARV 0x1, 0x1a0 ;  /* 0x0046800000007b1d */ /* 0x010fec0000002000 */
[----:B--2---:R-:W-:Y:S01]  /*7a60*/  LEA R4, P1, R42, UR4, 0x2 ;  /* 0x000000042a047c11 */ /* 0x004fe2000f8210ff */
[----:B------:R-:W-:-:S02]  /*7a70*/  ULDC UR4, c[0x0][0xc] ;  /* 0x0000030000047ab9 */ /* 0x000fc40000000800 */
[----:B------:R-:W-:Y:S01]  /*7a80*/  UIADD3 UR48, UR4, UR48, URZ ;  /* 0x0000003004307290 */ /* 0x000fe2000fffe03f */
[----:B------:R-:W-:-:S05]  /*7a90*/  LEA.HI.X R5, R42, UR5, R43, 0x2, P1 ;  /* 0x000000052a057c11 */ /* 0x000fca00088f142b */
[----:B------:R3:W-:Y:S04]  /*7aa0*/  @!P3 STG.E desc[UR38][R4.64+0x20], R21 ;  /* 0x000020150400b986 */ /* 0x0007e8000c101926 */
[----:B------:R3:W-:Y:S01]  /*7ab0*/  @!P0 STG.E desc[UR38][R4.64], R19 ;  /* 0x0000001304008986 */ /* 0x0007e2000c101926 */
[----:B-1----:R-:W-:-:S13]  /*7ac0*/  ISETP.NE.AND P0, PT, R0, 0xb, PT ;  /* 0x0000000b0000780c */ /* 0x002fda0003f05270 */
[----:B---3--:R-:W-:Y:S05]  /*7ad0*/  @P0 BRA `(.L_x_10502) ;  /* 0x00000000003c0947 */ /* 0x008fea0003800000 */
[----:B------:R-:W-:Y:S01]  /*7ae0*/  BAR.SYNC.DEFER_BLOCKING 0x1, 0x1a0 ;  /* 0x0046800000007b1d */ /* 0x000fe20000010000 */
[----:B------:R-:W-:-:S05]  /*7af0*/  ELECT P0, URZ, PT ;  /* 0x00000000003f782f */ /* 0x000fca0003800000 */
[----:B------:R-:W-:Y:S08]  /*7b00*/  BSSY B0, `(.L_x_10502) ;  /* 0x000000c000007945 */ /* 0x000ff00003800000 */
[----:B------:R-:W-:Y:S05]  /*7b10*/  @!P0 BRA `(.L_x_10503) ;  /* 0x0000000000288947 */ /* 0x000fea0003800000 */
[----:B------:R-:W-:Y:S01]  /*7b20*/  UIADD3 UR4, UP0, UR36, 0x9f0, URZ ;  /* 0x000009f024047890 */ /* 0x000fe2000ff1e03f */
[----:B------:R-:W-:Y:S01]  /*7b30*/  UMOV UR41, URZ ;  /* 0x0000003f00297c82 */ /* 0x000fe20008000000 */
[----:B------:R-:W-:Y:S02]  /*7b40*/  UMOV UR45, URZ ;  /* 0x0000003f002d7c82 */ /* 0x000fe40008000000 */
[----:B------:R-:W-:Y:S02]  /*7b50*/  UIADD3.X UR5, URZ, UR37, URZ, UP0, !UPT ;  /* 0x000000253f057290 */ /* 0x000fe400087fe43f */
[----:B------:R-:W-:-:S04]  /*7b60*/  UIADD3 UR6, UR40, 0x30820, URZ ;  /* 0x0003082028067890 */ /* 0x000fc8000fffe03f */
[----:B------:R-:W-:-:S03]  /*7b70*/  UPRMT UR6, URZ, 0x654, UR6 ;  /* 0x000006543f067896 */ /* 0x000fc60008000006 */
[----:B------:R1:W-:Y:S01]  /*7b80*/  UTMASTG.5D [UR40], [UR4] ;  /* 0x00000028040073b5 */ /* 0x0003e20008020000 */
[----:B------:R0:W-:Y:S01]  /*7b90*/  UTMACMDFLUSH ;  /* 0x00000000000079b7 */ /* 0x0001e20000000000 */
[----:B------:R-:W-:-:S04]  /*7ba0*/  DEPBAR.LE SB0, 0x0 ;  /* 0x000080000000791a */ /* 0x000fc80000000000 */
[----:B-1----:R-:W-:Y:S03]  /*7bb0*/  SYNCS.ARRIVE.TRANS64.RED.A1T0 RZ, [UR6], RZ ;  /* 0x000000ffffff79a7 */ /* 0x002fe60008100406 */
.L_x_10503:
[----:B------:R-:W-:Y:S05]  /*7bc0*/  BSYNC B0 ;  /* 0x0000000000007941 */ /* 0x000fea0003800000 */
.L_x_10502:
[----:B------:R-:W2:Y:S01]  /*7bd0*/  LDL.LU R3, [R1] ;  /* 0x0000000001037983 */ /* 0x000ea20000300800 */
[----:B------:R-:W1:Y:S01]  /*7be0*/  LDC R0, c[0x0][0xda4] ;  /* 0x00036900ff007b82 */ /* 0x000e620000000800 */
[----:B------:R-:W-:-:S04]  /*7bf0*/  UIADD3 UR46, UR46, 0x1, URZ ;  /* 0x000000012e2e7890 */ /* 0x000fc8000fffe03f */
[----:B------:R-:W-:-:S04]  /*7c00*/  UISETP.NE.AND UP0, UPT, UR46, 0x2, UPT ;  /* 0x000000022e00788c */ /* 0x000fc8000bf05270 */
[----:B------:R-:W-:Y:S02]  /*7c10*/  USEL UR4, URZ, 0x1, UP0 ;  /* 0x000000013f047887 */ /* 0x000fe40008000000 */
[----:B------:R-:W-:Y:S02]  /*7c20*/  USEL UR46, UR46, URZ, UP0 ;  /* 0x0000003f2e2e7287 */ /* 0x000fe40008000000 */
[----:B------:R-:W-:Y:S01]  /*7c30*/  ULOP3.LUT UR47, UR47, UR4, URZ, 0x3c, !UPT ;  /* 0x000000042f2f7292 */ /* 0x000fe2000f8e3c3f */
[----:B-1----:R-:W-:Y:S01]  /*7c40*/  ISETP.LE.AND P0, PT, R0, UR48, PT ;  /* 0x0000003000007c0c */ /* 0x002fe2000bf03270 */
[----:B--2---:R-:W-:-:S05]  /*7c50*/  VIADD R3, R3, 0x1 ;  /* 0x0000000103037836 */ /* 0x004fca0000000000 */
[----:B------:R1:W-:Y:S07]  /*7c60*/  STL [R1], R3 ;  /* 0x0000000301007387 */ /* 0x0003ee0000100800 */
[----:B------:R-:W-:Y:S05]  /*7c70*/  @!P0 BRA `(.L_x_10504) ;  /* 0xffffff9000ac8947 */ /* 0x000fea000383ffff */
[----:B------:R-:W-:Y:S05]  /*7c80*/  EXIT ;  /* 0x000000000000794d */ /* 0x000fea0003800000 */
.L_x_10480:
        /* <DEDUP_REMOVED lines=21> */
.L_x_10547:
        /* <DEDUP_REMOVED lines=49> */
.L_x_10506:
        /* <DEDUP_REMOVED lines=19> */
.L_x_10508:
        /* <DEDUP_REMOVED lines=16> */
.L_x_10507:
[----:B------:R-:W-:Y:S01]  /*8320*/  ULDC.64 UR4, c[0x0][0x9f8] ;  /* 0x00027e0000047ab9 */ /* 0x000fe20000000a00 */
[----:B------:R-:W1:Y:S01]  /*8330*/  LDC R0, c[0x0][0x428] ;  /* 0x00010a00ff007b82 */ /* 0x000e620000000800 */
[----:B------:R-:W-:Y:S01]  /*8340*/  ISETP.NE.U32.AND P0, PT, RZ, UR4, PT ;  /* 0x00000004ff007c0c */ /* 0x000fe2000bf05070 */
[----:B------:R-:W-:Y:S01]  /*8350*/  IMAD.MOV.U32 R6, RZ, RZ, R22 ;  /* 0x000000ffff067224 */ /* 0x000fe200078e0016 */
        /* <DEDUP_REMOVED lines=20> */
.L_x_10509:
        /* <DEDUP_REMOVED lines=16> */
.L_x_10563:
[----:B------:R-:W-:Y:S01]  /*85a0*/  UMOV UR4, 0xffffffff ;  /* 0xffffffff00047882 */ /* 0x000fe20000000000 */
[----:B------:R-:W-:Y:S01]  /*85b0*/  SHF.R.S32.HI R8, RZ, 0x1f, R6 ;  /* 0x0000001fff087819 */ /* 0x000fe20000011406 */
[----:B------:R-:W-:Y:S01]  /*85c0*/  VIADD R10, R24, 0xffffffff ;  /* 0xffffffff180a7836 */ /* 0x000fe20000000000 */
[----:B------:R-:W-:Y:S06]  /*85d0*/  BRA.DIV UR4, `(.L_x_10511) ;  /* 0x0000001e04b87947 */ /* 0x000fec000b800000 */
[----:B------:R-:W-:-:S13]  /*85e0*/  ELECT P6, URZ, PT ;  /* 0x00000000003f782f */ /* 0x000fda00038c0000 */
.L_x_10566:
[----:B------:R-:W-:Y:S05]  /*85f0*/  @!P6 BRA `(.L_x_10512) ;  /* 0x0000000000c8e947 */ /* 0x000fea0003800000 */
[----:B------:R-:W-:Y:S02]  /*8600*/  IMAD.MOV.U32 R18, RZ, RZ, R10 ;  /* 0x000000ffff127224 */ /* 0x000fe400078e000a */
        /* <DEDUP_REMOVED lines=20> */
.L_x_10513:
[----:B------:R-:W2:Y:S01]  /*8750*/  S2R R4, SR_TID.X ;  /* 0x0000000000047919 */ /* 0x000ea20000002100 */
[----:B------:R-:W-:Y:S01]  /*8760*/  IMAD R5, R16, 0x8, R19 ;  /* 0x0000000810057824 */ /* 0x000fe200078e0213 */
[----:B--2---:R-:W-:Y:S02]  /*8770*/  LOP3.LUT R11, R4, 0x7f, RZ, 0xc0, !PT ;  /* 0x0000007f040b7812 */ /* 0x004fe400078ec0ff */
[----:B------:R-:W-:Y:S02]  /*8780*/  SHF.L.U32 R4, R17, 0x1f, RZ ;  /* 0x0000001f11047819 */ /* 0x000fe400000006ff */
[----:B------:R-:W-:Y:S02]  /*8790*/  ISETP.NE.AND P2, PT, R11, RZ, PT ;  /* 0x000000ff0b00720c */ /* 0x000fe40003f45270 */
[----:B------:R-:W2:Y:S02]  /*87a0*/  SYNCS.PHASECHK.TRANS64.TRYWAIT P1, [R5+URZ+0x30840], R4 ;  /* 0x03084004050075a7 */ /* 0x000ea4000802017f */
[----:B--2---:R-:W-:Y:S09]  /*87b0*/  @!P1 BRA `(.L_x_10514) ;  /* 0x0000001c00609947 */ /* 0x004ff20003800000 */
.L_x_10567:
[----:B------:R-:W-:Y:S05]  /*87c0*/  @P2 BRA `(.L_x_10515) ;  /* 0x0000000000142947 */ /* 0x000fea0003800000 */
[----:B------:R-:W-:Y:S01]  /*87d0*/  ISETP.NE.AND P1, PT, R27, RZ, PT ;  /* 0x000000ff1b00720c */ /* 0x000fe20003f25270 */
[----:B--2---:R-:W-:-:S04]  /*87e0*/  IMAD.MOV.U32 R4, RZ, RZ, 0x6000 ;  /* 0x00006000ff047424 */ /* 0x004fc800078e00ff */
[----:B------:R3:W-:Y:S08]  /*87f0*/  SYNCS.ARRIVE.TRANS64 RZ, [R5+URZ+0x30830], R4 ;  /* 0x0308300405ff79a7 */ /* 0x0007f0000800003f */
[----:B------:R-:W-:Y:S05]  /*8800*/  @!P1 BRA `(.L_x_10515) ;  /* 0x0000000000049947 */ /* 0x000fea0003800000 */
[----:B------:R-:W-:Y:S01]  /*8810*/  BPT.TRAP 0x1 ;  /* 0x000000040000795c */ /* 0x000fe20000300000 */
.L_x_10515:
[----:B--23--:R-:W-:Y:S01]  /*8820*/  IMAD R4, R16, 0x6000, R19 ;  /* 0x0000600010047824 */ /* 0x00cfe200078e0213 */
[----:B------:R-:W-:Y:S01]  /*8830*/  R2UR UR9, R5 ;  /* 0x00000000050972ca */ /* 0x000fe200000e0000 */
[----:B------:R-:W-:Y:S01]  /*8840*/  UIADD3 UR4, UP0, UR40, 0x370, URZ ;  /* 0x0000037028047890 */ /* 0x000fe2000ff1e03f */
[----:B------:R-:W-:Y:S01]  /*8850*/  R2UR UR11, R18 ;  /* 0x00000000120b72ca */ /* 0x000fe200000e0000 */
[----:B------:R-:W-:Y:S01]  /*8860*/  UMOV UR6, 0x0 ;  /* 0x0000000000067882 */ /* 0x000fe20000000000 */
[----:B------:R-:W-:Y:S01]  /*8870*/  R2UR UR8, R4 ;  /* 0x00000000040872ca */ /* 0x000fe200000e0000 */
[----:B------:R-:W-:Y:S01]  /*8880*/  UIADD3.X UR5, URZ, UR41, URZ, UP0, !UPT ;  /* 0x000000293f057290 */ /* 0x000fe200087fe43f */
[----:B------:R-:W-:Y:S01]  /*8890*/  R2UR UR12, R0 ;  /* 0x00000000000c72ca */ /* 0x000fe200000e0000 */
[----:B------:R-:W-:Y:S01]  /*88a0*/  UMOV UR7, 0x14f00000 ;  /* 0x14f0000000077882 */ /* 0x000fe20000000000 */
[----:B-----5:R-:W-:Y:S01]  /*88b0*/  R2UR UR13, R7 ;  /* 0x00000000070d72ca */ /* 0x020fe200000e0000 */
[----:B------:R-:W-:-:S04]  /*88c0*/  UMOV UR10, URZ ;  /* 0x0000003f000a7c82 */ /* 0x000fc80008000000 */
[----:B------:R-:W-:Y:S02]  /*88d0*/  UIADD3 UR9, UR9, 0x30830, URZ ;  /* 0x0003083009097890 */ /* 0x000fe4000fffe03f */
[----:B------:R-:W-:Y:S02]  /*88e0*/  UIMAD UR11, UR11, 0xc0, URZ ;  /* 0x000000c00b0b78a4 */ /* 0x000fe4000f8e023f */
[----:B------:R-:W-:-:S09]  /*88f0*/  UIADD3 UR8, UR8, 0x12400, URZ ;  /* 0x0001240008087890 */ /* 0x000fd2000fffe03f */
[----:B------:R2:W-:Y:S02]  /*8900*/  UTMALDG.4D [UR8], [UR4], desc[UR6] ;  /* 0x00000608040075b4 */ /* 0x0005e40008019000 */
[----:B--2---:R-:W-:Y:S01]  /*8910*/  NOP ;  /* 0x0000000000007918 */ /* 0x004fe20000000000 */
.L_x_10512:
[----:B------:R-:W-:Y:S05]  /*8920*/  WARPSYNC.ALL ;  /* 0x0000000000007948 */ /* 0x000fea0003800000 */
[----:B------:R-:W-:Y:S01]  /*8930*/  BAR.SYNC.DEFER_BLOCKING 0x8, 0x1a0 ;  /* 0x0206800000007b1d */ /* 0x000fe20000010000 */
[----:B------:R-:W-:Y:S02]  /*8940*/  ELECT P1, URZ, PT ;  /* 0x00000000003f782f */ /* 0x000fe40003820000 */
[----:B------:R-:W-:Y:S01]  /*8950*/  R2UR UR9, R19 ;  /* 0x00000000130972ca */ /* 0x000fe200000e0000 */
[----:B------:R-:W-:-:S10]  /*8960*/  UIADD3 UR4, UP0, UR40, 0x270, URZ ;  /* 0x0000027028047890 */ /* 0x000fd4000ff1e03f */
[----:B------:R-:W-:Y:S02]  /*8970*/  @P1 R2UR UR13, R22 ;  /* 0x00000000160d12ca */ /* 0x000fe400000e0000 */
[----:B------:R-:W-:Y:S01]  /*8980*/  @P1 R2UR UR12, R23 ;  /* 0x00000000170c12ca */ /* 0x000fe200000e0000 */
[----:B------:R-:W-:Y:S01]  /*8990*/  UIADD3.X UR5, URZ, UR41, URZ, UP0, !UPT ;  /* 0x000000293f057290 */ /* 0x000fe200087fe43f */
[----:B------:R-:W-:Y:S01]  /*89a0*/  @P1 R2UR UR11, R9 ;  /* 0x00000000090b12ca */ /* 0x000fe200000e0000 */
[----:B------:R-:W-:Y:S01]  /*89b0*/  UMOV UR6, 0x0 ;  /* 0x0000000000067882 */ /* 0x000fe20000000000 */
[----:B------:R-:W-:Y:S01]  /*89c0*/  UMOV UR7, 0x12f00000 ;  /* 0x12f0000000077882 */ /* 0x000fe20000000000 */
[----:B------:R-:W-:Y:S01]  /*89d0*/  UMOV UR10, URZ ;  /* 0x0000003f000a7c82 */ /* 0x000fe20008000000 */
[----:B------:R-:W-:Y:S01]  /*89e0*/  BSSY B0, `(.L_x_10516) ;  /* 0x000000b000007945 */ /* 0x000fe20003800000 */
[----:B------:R-:W-:Y:S01]  /*89f0*/  ISETP.GE.AND P2, PT, R28, 0xc1, PT ;  /* 0x000000c11c00780c */ /* 0x000fe20003f46270 */
[----:B------:R-:W-:Y:S01]  /*8a00*/  @P1 IMAD.MOV.U32 R4, RZ, RZ, 0x6000 ;  /* 0x00006000ff041424 */ /* 0x000fe200078e00ff */
[----:B------:R-:W-:-:S02]  /*8a10*/  UIADD3 UR8, UR9, 0xc400, URZ ;  /* 0x0000c40009087890 */ /* 0x000fc4000fffe03f */
[----:B------:R-:W-:Y:S01]  /*8a20*/  UIADD3 UR9, UR9, 0x30800, URZ ;  /* 0x0003080009097890 */ /* 0x000fe2000fffe03f */
[----:B------:R2:W-:Y:S08]  /*8a30*/  @P1 SYNCS.ARRIVE.TRANS64 RZ, [R19+URZ+0x30800], R4 ;  /* 0x0308000413ff19a7 */ /* 0x0005f0000800003f */
[----:B------:R3:W-:Y:S01]  /*8a40*/  UTMALDG.4D [UR8], [UR4], desc[UR6] ;  /* 0x00000608040075b4 */ /* 0x0007e20008019000 */
[----:B--2---:R-:W-:-:S04]  /*8a50*/  LOP3.LUT R4, R29, 0x1, RZ, 0xc, !PT ;  /* 0x000000011d047812 */ /* 0x004fc800078e0cff */
[----:B------:R-:W-:-:S04]  /*8a60*/  SHF.L.U32 R4, R4, 0x1f, RZ ;  /* 0x0000001f04047819 */ /* 0x000fc800000006ff */
[----:B------:R-:W2:Y:S02]  /*8a70*/  SYNCS.PHASECHK.TRANS64.TRYWAIT P1, [R19+URZ+0x30820], R4 ;  /* 0x03082004130075a7 */ /* 0x000ea4000802017f */
[----:B--23--:R-:W-:Y:S05]  /*8a80*/  @!P1 BRA `(.L_x_10517) ;  /* 0x0000001800c09947 */ /* 0x00cfea0003800000 */
.L_x_10568:
[----:B------:R-:W-:Y:S05]  /*8a90*/  BSYNC B0 ;  /* 0x0000000000007941 */ /* 0x000fea0003800000 */
.L_x_10516:
        /* <DEDUP_REMOVED lines=35> */
.L_x_10522:
[----:B-1----:R-:W1:Y:S01]  /*8cd0*/  S2R R2, SR_TID.X ;  /* 0x0000000000027919 */ /* 0x002e620000002100 */
[----:B------:R-:W-:Y:S01]  /*8ce0*/  IMAD R3, R12, 0x8, R19 ;  /* 0x000000080c037824 */ /* 0x000fe200078e0213 */
[----:B-1----:R-:W-:Y:S02]  /*8cf0*/  LOP3.LUT R5, R2, 0x7f, RZ, 0xc0, !PT ;  /* 0x0000007f02057812 */ /* 0x002fe400078ec0ff */
[----:B------:R-:W-:Y:S02]  /*8d00*/  SHF.L.U32 R2, R13, 0x1f, RZ ;  /* 0x0000001f0d027819 */ /* 0x000fe400000006ff */
[----:B------:R-:W-:Y:S02]  /*8d10*/  ISETP.NE.AND P1, PT, R5, RZ, PT ;  /* 0x000000ff0500720c */ /* 0x000fe40003f25270 */
[----:B------:R-:W1:Y:S02]  /*8d20*/  SYNCS.PHASECHK.TRANS64.TRYWAIT P2, [R3+URZ+0x30840], R2 ;  /* 0x03084002030075a7 */ /* 0x000e64000804017f */
[----:B-1----:R-:W-:Y:S09]  /*8d30*/  @!P2 BRA `(.L_x_10523) ;  /* 0x000000180028a947 */ /* 0x002ff20003800000 */
.L_x_10569:
[----:B------:R-:W-:Y:S05]  /*8d40*/  @P1 BRA `(.L_x_10524) ;  /* 0x0000000000141947 */ /* 0x000fea0003800000 */
[----:B------:R-:W-:Y:S01]  /*8d50*/  ISETP.NE.AND P2, PT, R27, RZ, PT ;  /* 0x000000ff1b00720c */ /* 0x000fe20003f45270 */
[----:B-1----:R-:W-:-:S04]  /*8d60*/  IMAD.MOV.U32 R2, RZ, RZ, 0x6000 ;  /* 0x00006000ff027424 */ /* 0x002fc800078e00ff */
[----:B------:R2:W-:Y:S08]  /*8d70*/  SYNCS.ARRIVE.TRANS64 RZ, [R3+URZ+0x30830], R2 ;  /* 0x0308300203ff79a7 */ /* 0x0005f0000800003f */
[----:B------:R-:W-:Y:S05]  /*8d80*/  @!P2 BRA `(.L_x_10524) ;  /* 0x000000000004a947 */ /* 0x000fea0003800000 */
[----:B------:R-:W-:Y:S01]  /*8d90*/  BPT.TRAP 0x1 ;  /* 0x000000040000795c */ /* 0x000fe20000300000 */
.L_x_10524:
[----:B-12---:R-:W-:Y:S01]  /*8da0*/  IMAD R2, R12, 0x6000, R19 ;  /* 0x000060000c027824 */ /* 0x006fe200078e0213 */
[----:B------:R-:W-:Y:S01]  /*8db0*/  R2UR UR9, R3 ;  /* 0x00000000030972ca */ /* 0x000fe200000e0000 */
[----:B------:R-:W-:Y:S01]  /*8dc0*/  UIADD3 UR4, UP0, UR40, 0x370, URZ ;  /* 0x0000037028047890 */ /* 0x000fe2000ff1e03f */
[----:B------:R-:W-:Y:S01]  /*8dd0*/  R2UR UR11, R9 ;  /* 0x00000000090b72ca */ /* 0x000fe200000e0000 */
[----:B------:R-:W-:Y:S01]  /*8de0*/  VIADD R3, R19, 0x30800 ;  /* 0x0003080013037836 */ /* 0x000fe20000000000 */
[----:B------:R-:W-:Y:S01]  /*8df0*/  R2UR UR8, R2 ;  /* 0x00000000020872ca */ /* 0x000fe200000e0000 */
[----:B------:R-:W-:Y:S01]  /*8e00*/  UIADD3.X UR5, URZ, UR41, URZ, UP0, !UPT ;  /* 0x000000293f057290 */ /* 0x000fe200087fe43f */
[----:B------:R-:W-:Y:S01]  /*8e10*/  R2UR UR12, R0 ;  /* 0x00000000000c72ca */ /* 0x000fe200000e0000 */
[----:B------:R-:W-:Y:S01]  /*8e20*/  IMAD R2, R16, 0x8, R3 ;  /* 0x0000000810027824 */ /* 0x000fe200078e0203 */
[----:B-----5:R-:W-:Y:S01]  /*8e30*/  R2UR UR13, R4 ;  /* 0x00000000040d72ca */ /* 0x020fe200000e0000 */
[----:B------:R-:W-:Y:S01]  /*8e40*/  UMOV UR6, 0x0 ;  /* 0x0000000000067882 */ /* 0x000fe20000000000 */
[----:B------:R-:W-:Y:S01]  /*8e50*/  SHF.L.U32 R5, R17, 0x1f, RZ ;  /* 0x0000001f11057819 */ /* 0x000fe200000006ff */
[----:B------:R-:W-:Y:S01]  /*8e60*/  UMOV UR7, 0x14f00000 ;  /* 0x14f0000000077882 */ /* 0x000fe20000000000 */
[----:B------:R-:W-:Y:S01]  /*8e70*/  UMOV UR10, URZ ;  /* 0x0000003f000a7c82 */ /* 0x000fe20008000000 */
[----:B------:R-:W-:-:S02]  /*8e80*/  UIADD3 UR9, UR9, 0x30830, URZ ;  /* 0x0003083009097890 */ /* 0x000fc4000fffe03f */
[----:B------:R-:W-:Y:S02]  /*8e90*/  UIMAD UR11, UR11, 0xc0, URZ ;  /* 0x000000c00b0b78a4 */ /* 0x000fe4000f8e023f */
[----:B------:R-:W-:-:S09]  /*8ea0*/  UIADD3 UR8, UR8, 0x12400, URZ ;  /* 0x0001240008087890 */ /* 0x000fd2000fffe03f */
[----:B------:R1:W-:Y:S01]  /*8eb0*/  UTMALDG.4D [UR8], [UR4], desc[UR6] ;  /* 0x00000608040075b4 */ /* 0x0003e20008019000 */
[----:B------:R-:W2:Y:S02]  /*8ec0*/  SYNCS.PHASECHK.TRANS64.TRYWAIT P2, [R2+URZ+0x60], R5 ;  /* 0x00006005020075a7 */ /* 0x000ea4000804017f */
[----:B-12---:R-:W-:Y:S05]  /*8ed0*/  @!P2 BRA `(.L_x_10525) ;  /* 0x0000001400d4a947 */ /* 0x006fea0003800000 */
.L_x_10570:
[----:B------:R-:W-:Y:S05]  /*8ee0*/  @P1 BRA `(.L_x_10526) ;  /* 0x0000000000181947 */ /* 0x000fea0003800000 */
[----:B------:R-:W-:Y:S01]  /*8ef0*/  ISETP.NE.AND P1, PT, R27, RZ, PT ;  /* 0x000000ff1b00720c */ /* 0x000fe20003f25270 */
[----:B-1----:R-:W-:Y:S02]  /*8f00*/  IMAD R2, R16, 0x8, R19 ;  /* 0x0000000810027824 */ /* 0x002fe400078e0213 */
[----:B------:R-:W-:-:S04]  /*8f10*/  IMAD.MOV.U32 R3, RZ, RZ, 0x6000 ;  /* 0x00006000ff037424 */ /* 0x000fc800078e00ff */
[----:B------:R2:W-:Y:S06]  /*8f20*/  SYNCS.ARRIVE.TRANS64 RZ, [R2+URZ+0x30850], R3 ;  /* 0x0308500302ff79a7 */ /* 0x0005ec000800003f */
[----:B------:R-:W-:Y:S05]  /*8f30*/  @!P1 BRA `(.L_x_10526) ;  /* 0x0000000000049947 */ /* 0x000fea0003800000 */
[----:B------:R-:W-:Y:S01]  /*8f40*/  BPT.TRAP 0x1 ;  /* 0x000000040000795c */ /* 0x000fe20000300000 */
.L_x_10526:
[--C-:B--2---:R-:W-:Y:S01]  /*8f50*/  IMAD R3, R16, 0x6000, R19.reuse ;  /* 0x0000600010037824 */ /* 0x104fe200078e0213 */
[----:B------:R-:W-:Y:S01]  /*8f60*/  R2UR UR11, R18 ;  /* 0x00000000120b72ca */ /* 0x000fe200000e0000 */
[----:B-1----:R-:W-:Y:S01]  /*8f70*/  IMAD R2, R16, 0x8, R19 ;  /* 0x0000000810027824 */ /* 0x002fe200078e0213 */
        /* <DEDUP_REMOVED lines=8> */
[----:B------:R-:W-:Y:S01]  /*9000*/  UMOV UR10, URZ ;  /* 0x0000003f000a7c82 */ /* 0x000fe20008000000 */
[----:B------:R-:W-:-:S02]  /*9010*/  IMAD.MOV.U32 R7, RZ, RZ, R4 ;  /* 0x000000ffff077224 */ /* 0x000fc400078e0004 */
[----:B------:R-:W-:Y:S01]  /*9020*/  UIMAD UR11, UR11, 0xc0, URZ ;  /* 0x000000c00b0b78a4 */ /* 0x000fe2000f8e023f */
[----:B------:R-:W-:-:S03]  /*9030*/  IMAD.MOV.U32 R18, RZ, RZ, R9 ;  /* 0x000000ffff127224 */ /* 0x000fc600078e0009 */
[----:B------:R-:W-:Y:S02]  /*9040*/  UIADD3 UR8, UR8, 0x400, URZ ;  /* 0x0000040008087890 */ /* 0x000fe4000fffe03f */
[----:B------:R-:W-:-:S09]  /*9050*/  UIADD3 UR9, UR9, 0x30850, URZ ;  /* 0x0003085009097890 */ /* 0x000fd2000fffe03f */
[----:B------:R1:W-:Y:S02]  /*9060*/  UTMALDG.4D [UR8], [UR4], desc[UR6] ;  /* 0x00000608040075b4 */ /* 0x0003e40008019000 */
[----:B-1----:R-:W-:Y:S01]  /*9070*/  NOP ;  /* 0x0000000000007918 */ /* 0x002fe20000000000 */
.L_x_10521:
[----:B------:R-:W-:Y:S05]  /*9080*/  BSYNC B0 ;  /* 0x0000000000007941 */ /* 0x000fea0003800000 */
.L_x_10520:
[----:B------:R-:W-:Y:S02]  /*9090*/  VIADD R9, R24, 0xfffffffd ;  /* 0xfffffffd18097836 */ /* 0x000fe40000000000 */
[----:B------:R-:W-:Y:S02]  /*90a0*/  IMAD.MOV.U32 R16, RZ, RZ, R12 ;  /* 0x000000ffff107224 */ /* 0x000fe400078e000c */
[----:B------:R-:W-:-:S07]  /*90b0*/  IMAD.MOV.U32 R17, RZ, RZ, R13 ;  /* 0x000000ffff117224 */ /* 0x000fce00078e000d */
.L_x_10519:
[----:B------:R-:W-:Y:S01]  /*90c0*/  IMAD.MOV R11, RZ, RZ, -R11 ;  /* 0x000000ffff0b7224 */ /* 0x000fe200078e0a0b */
[----:B------:R-:W-:Y:S04]  /*90d0*/  BSSY B0, `(.L_x_10518) ;  /* 0x00000b4000007945 */ /* 0x000fe80003800000 */
[----:B------:R-:W-:-:S13]  /*90e0*/  ISETP.NE.AND P1, PT, R10, R11, PT ;  /* 0x0000000b0a00720c */ /* 0x000fda0003f25270 */
[----:B------:R-:W-:Y:S05]  /*90f0*/  @!P1 BRA `(.L_x_10527) ;  /* 0x0000000800c49947 */ /* 0x000fea0003800000 */
[----:B------:R-:W-:-:S07]  /*9100*/  IMAD.MOV.U32 R4, RZ, RZ, R7 ;  /* 0x000000ffff047224 */ /* 0x000fce00078e0007 */
.L_x_10542:
        /* <DEDUP_REMOVED lines=11> */
[----:B------:R-:W-:Y:S02]  /*91c0*/  ULDC.64 UR4, c[0x0][0x408] ;  /* 0x0001020000047ab9 */ /* 0x000fe40000000a00 */
        /* <DEDUP_REMOVED lines=16> */
.L_x_10530:
[----:B------:R-:W1:Y:S01]  /*92d0*/  S2R R2, SR_TID.X ;  /* 0x0000000000027919 */ /* 0x000e620000002100 */
[----:B------:R-:W-:Y:S01]  /*92e0*/  IMAD R3, R10, 0x8, R19 ;  /* 0x000000080a037824 */ /* 0x000fe200078e0213 */
[----:B-1----:R-:W-:Y:S02]  /*92f0*/  LOP3.LUT R5, R2, 0x7f, RZ, 0xc0, !PT ;  /* 0x0000007f02057812 */ /* 0x002fe400078ec0ff */
[----:B------:R-:W-:Y:S02]  /*9300*/  SHF.L.U32 R2, R11, 0x1f, RZ ;  /* 0x0000001f0b027819 */ /* 0x000fe400000006ff */
[----:B------:R-:W-:Y:S02]  /*9310*/  ISETP.NE.AND P1, PT, R5, RZ, PT ;  /* 0x000000ff0500720c */ /* 0x000fe40003f25270 */
[----:B------:R-:W1:Y:S02]  /*9320*/  SYNCS.PHASECHK.TRANS64.TRYWAIT P2, [R3+URZ+0x30840], R2 ;  /* 0x03084002030075a7 */ /* 0x000e64000804017f */
[----:B-1----:R-:W-:Y:S09]  /*9330*/  @!P2 BRA `(.L_x_10531) ;  /* 0x0000001000d0a947 */ /* 0x002ff20003800000 */
.L_x_10571:
[----:B------:R-:W-:Y:S05]  /*9340*/  @P1 BRA `(.L_x_10532) ;  /* 0x0000000000141947 */ /* 0x000fea0003800000 */
[----:B------:R-:W-:Y:S01]  /*9350*/  ISETP.NE.AND P2, PT, R27, RZ, PT ;  /* 0x000000ff1b00720c */ /* 0x000fe20003f45270 */
[----:B-1----:R-:W-:-:S04]  /*9360*/  IMAD.MOV.U32 R2, RZ, RZ, 0x6000 ;  /* 0x00006000ff027424 */ /* 0x002fc800078e00ff */
[----:B------:R2:W-:Y:S08]  /*9370*/  SYNCS.ARRIVE.TRANS64 RZ, [R3+URZ+0x30830], R2 ;  /* 0x0308300203ff79a7 */ /* 0x0005f0000800003f */
[----:B------:R-:W-:Y:S05]  /*9380*/  @!P2 BRA `(.L_x_10532) ;  /* 0x000000000004a947 */ /* 0x000fea0003800000 */
[----:B------:R-:W-:Y:S01]  /*9390*/  BPT.TRAP 0x1 ;  /* 0x000000040000795c */ /* 0x000fe20000300000 */
.L_x_10532:
        /* <DEDUP_REMOVED lines=20> */
.L_x_10572:
[----:B------:R-:W-:Y:S05]  /*94e0*/  @P1 BRA `(.L_x_10534) ;  /* 0x0000000000141947 */ /* 0x000fea0003800000 */
[----:B------:R-:W-:Y:S01]  /*94f0*/  ISETP.NE.AND P1, PT, R27, RZ, PT ;  /* 0x000000ff1b00720c */ /* 0x000fe20003f25270 */
[----:B------:R-:W-:-:S04]  /*9500*/  IMAD.MOV.U32 R3, RZ, RZ, 0x6000 ;  /* 0x00006000ff037424 */ /* 0x000fc800078e00ff */
[----:B------:R2:W-:Y:S08]  /*9510*/  SYNCS.ARRIVE.TRANS64 RZ, [R2+URZ+0x50], R3 ;  /* 0x0000500302ff79a7 */ /* 0x0005f0000800003f */
[----:B------:R-:W-:Y:S05]  /*9520*/  @!P1 BRA `(.L_x_10534) ;  /* 0x0000000000049947 */ /* 0x000fea0003800000 */
[----:B------:R-:W-:Y:S01]  /*9530*/  BPT.TRAP 0x1 ;  /* 0x000000040000795c */ /* 0x000fe20000300000 */
.L_x_10534:
[----:B------:R-:W-:Y:S01]  /*9540*/  IMAD R16, R16, 0x6000, R19 ;  /* 0x0000600010107824 */ /* 0x000fe200078e0213 */
        /* <DEDUP_REMOVED lines=8> */
[----:B------:R-:W-:Y:S01]  /*95d0*/  R2UR UR12, R0 ;  /* 0x00000000000c72ca */ /* 0x000fe200000e0000 */
[----:B------:R-:W-:Y:S01]  /*95e0*/  UMOV UR10, URZ ;  /* 0x0000003f000a7c82 */ /* 0x000fe20008000000 */
[----:B------:R-:W-:-:S02]  /*95f0*/  IMAD.MOV.U32 R18, RZ, RZ, R12 ;  /* 0x000000ffff127224 */ /* 0x000fc400078e000c */
[----:B------:R-:W-:Y:S01]  /*9600*/  IMAD.MOV.U32 R7, RZ, RZ, R4 ;  /* 0x000000ffff077224 */ /* 0x000fe200078e0004 */
[----:B------:R-:W-:Y:S02]  /*9610*/  UIMAD UR11, UR11, 0xc0, URZ ;  /* 0x000000c00b0b78a4 */ /* 0x000fe4000f8e023f */
[----:B------:R-:W-:Y:S02]  /*9620*/  UIADD3 UR9, UR9, 0x50, URZ ;  /* 0x0000005009097890 */ /* 0x000fe4000fffe03f */
[----:B------:R-:W-:-:S09]  /*9630*/  UIADD3 UR8, UR8, 0x400, URZ ;  /* 0x0000040008087890 */ /* 0x000fd2000fffe03f */
[----:B------:R3:W-:Y:S02]  /*9640*/  UTMALDG.4D [UR8], [UR4], desc[UR6] ;  /* 0x00000608040075b4 */ /* 0x0007e40008019000 */
[----:B---3--:R-:W-:Y:S01]  /*9650*/  NOP ;  /* 0x0000000000007918 */ /* 0x008fe20000000000 */
.L_x_10529:
[----:B------:R-:W-:Y:S05]  /*9660*/  BSYNC B1 ;  /* 0x0000000000017941 */ /* 0x000fea0003800000 */
.L_x_10528:
        /* <DEDUP_REMOVED lines=28> */
.L_x_10537:
[----:B------:R-:W1:Y:S01]  /*9830*/  S2R R2, SR_TID.X ;  /* 0x0000000000027919 */ /* 0x000e620000002100 */
[----:B------:R-:W-:Y:S02]  /*9840*/  SHF.L.U32 R3, R17, 0x1f, RZ ;  /* 0x0000001f11037819 */ /* 0x000fe400000006ff */
[----:B-1----:R-:W-:Y:S01]  /*9850*/  LOP3.LUT R5, R2, 0x7f, RZ, 0xc0, !PT ;  /* 0x0000007f02057812 */ /* 0x002fe200078ec0ff */
[----:B------:R-:W-:-:S03]  /*9860*/  IMAD R2, R16, 0x8, R19 ;  /* 0x0000000810027824 */ /* 0x000fc600078e0213 */
[----:B------:R-:W-:Y:S01]  /*9870*/  ISETP.NE.AND P1, PT, R5, RZ, PT ;  /* 0x000000ff0500720c */ /* 0x000fe20003f25270 */
[----:B------:R-:W1:Y:S02]  /*9880*/  SYNCS.PHASECHK.TRANS64.TRYWAIT P2, [R2+URZ+0x30840], R3 ;  /* 0x03084003020075a7 */ /* 0x000e64000804017f */
[----:B-1----:R-:W-:Y:S10]  /*9890*/  @!P2 BRA `(.L_x_10538) ;  /* 0x0000000c00a0a947 */ /* 0x002ff40003800000 */
.L_x_10573:
[----:B------:R-:W-:Y:S05]  /*98a0*/  @P1 BRA `(.L_x_10539) ;  /* 0x0000000000141947 */ /* 0x000fea0003800000 */
[----:B------:R-:W-:Y:S01]  /*98b0*/  ISETP.NE.AND P2, PT, R27, RZ, PT ;  /* 0x000000ff1b00720c */ /* 0x000fe20003f45270 */
[----:B-1----:R-:W-:-:S04]  /*98c0*/  IMAD.MOV.U32 R3, RZ, RZ, 0x6000 ;  /* 0x00006000ff037424 */ /* 0x002fc800078e00ff */
[----:B------:R2:W-:Y:S08]  /*98d0*/  SYNCS.ARRIVE.TRANS64 RZ, [R2+URZ+0x30830], R3 ;  /* 0x0308300302ff79a7 */ /* 0x0005f0000800003f */
[----:B------:R-:W-:Y:S05]  /*98e0*/  @!P2 BRA `(.L_x_10539) ;  /* 0x000000000004a947 */ /* 0x000fea0003800000 */
[----:B------:R-:W-:Y:S01]  /*98f0*/  BPT.TRAP 0x1 ;  /* 0x000000040000795c */ /* 0x000fe20000300000 */
.L_x_10539:
[----:B-12---:R-:W-:Y:S01]  /*9900*/  IMAD R2, R16, 0x6000, R19 ;  /* 0x0000600010027824 */ /* 0x006fe200078e0213 */
[----:B------:R-:W-:Y:S01]  /*9910*/  R2UR UR11, R13 ;  /* 0x000000000d0b72ca */ /* 0x000fe200000e0000 */
[----:B------:R-:W-:Y:S01]  /*9920*/  VIADD R3, R19, 0x30800 ;  /* 0x0003080013037836 */ /* 0x000fe20000000000 */
[----:B------:R-:W-:Y:S01]  /*9930*/  UIADD3 UR4, UP0, UR40, 0x370, URZ ;  /* 0x0000037028047890 */ /* 0x000fe2000ff1e03f */
[----:B------:R-:W-:Y:S01]  /*9940*/  R2UR UR12, R0 ;  /* 0x00000000000c72ca */ /* 0x000fe200000e0000 */
[----:B------:R-:W-:Y:S01]  /*9950*/  UMOV UR6, 0x0 ;  /* 0x0000000000067882 */ /* 0x000fe20000000000 */
[----:B------:R-:W-:Y:S01]  /*9960*/  R2UR UR8, R2 ;  /* 0x00000000020872ca */ /* 0x000fe200000e0000 */
[--C-:B------:R-:W-:Y:S01]  /*9970*/  IMAD R2, R16, 0x8, R3.reuse ;  /* 0x0000000810027824 */ /* 0x100fe200078e0203 */
[----:B-----5:R-:W-:Y:S01]  /*9980*/  R2UR UR13, R4 ;  /* 0x00000000040d72ca */ /* 0x020fe200000e0000 */
[----:B------:R-:W-:Y:S01]  /*9990*/  UIADD3.X UR5, URZ, UR41, URZ, UP0, !UPT ;  /* 0x000000293f057290 */ /* 0x000fe200087fe43f */
[----:B------:R-:W-:Y:S01]  /*99a0*/  SHF.L.U32 R11, R11, 0x1f, RZ ;  /* 0x0000001f0b0b7819 */ /* 0x000fe200000006ff */
[----:B------:R-:W-:Y:S01]  /*99b0*/  UMOV UR7, 0x14f00000 ;  /* 0x14f0000000077882 */ /* 0x000fe20000000000 */
[----:B------:R-:W-:Y:S01]  /*99c0*/  R2UR UR9, R2 ;  /* 0x00000000020972ca */ /* 0x000fe200000e0000 */
[----:B------:R-:W-:Y:S01]  /*99d0*/  IMAD R2, R10, 0x8, R3 ;  /* 0x000000080a027824 */ /* 0x000fe200078e0203 */
[----:B------:R-:W-:Y:S01]  /*99e0*/  UIMAD UR11, UR11, 0xc0, URZ ;  /* 0x000000c00b0b78a4 */ /* 0x000fe2000f8e023f */
[----:B------:R-:W-:-:S04]  /*99f0*/  UMOV UR10, URZ ;  /* 0x0000003f000a7c82 */ /* 0x000fc80008000000 */
[----:B------:R-:W-:-:S06]  /*9a00*/  UIADD3 UR8, UR8, 0x12400, URZ ;  /* 0x0001240008087890 */ /* 0x000fcc000fffe03f */
[----:B------:R-:W-:-:S09]  /*9a10*/  UIADD3 UR9, UR9, 0x30, URZ ;  /* 0x0000003009097890 */ /* 0x000fd2000fffe03f */
[----:B------:R1:W-:Y:S01]  /*9a20*/  UTMALDG.4D [UR8], [UR4], desc[UR6] ;  /* 0x00000608040075b4 */ /* 0x0003e20008019000 */
[----:B------:R-:W2:Y:S02]  /*9a30*/  SYNCS.PHASECHK.TRANS64.TRYWAIT P2, [R2+URZ+0x60], R11 ;  /* 0x0000600b020075a7 */ /* 0x000ea4000804017f */
[----:B-12---:R-:W-:Y:S05]  /*9a40*/  @!P2 BRA `(.L_x_10540) ;  /* 0x0000000c0048a947 */ /* 0x006fea0003800000 */
.L_x_10574:
[----:B------:R-:W-:Y:S05]  /*9a50*/  @P1 BRA `(.L_x_10541) ;  /* 0x0000000000141947 */ /* 0x000fea0003800000 */
[----:B------:R-:W-:Y:S01]  /*9a60*/  ISETP.NE.AND P1, PT, R27, RZ, PT ;  /* 0x000000ff1b00720c */ /* 0x000fe20003f25270 */
[----:B------:R-:W-:-:S04]  /*9a70*/  IMAD.MOV.U32 R3, RZ, RZ, 0x6000 ;  /* 0x00006000ff037424 */ /* 0x000fc800078e00ff */
[----:B------:R2:W-:Y:S08]  /*9a80*/  SYNCS.ARRIVE.TRANS64 RZ, [R2+URZ+0x50], R3 ;  /* 0x0000500302ff79a7 */ /* 0x0005f0000800003f */
[----:B------:R-:W-:Y:S05]  /*9a90*/  @!P1 BRA `(.L_x_10541) ;  /* 0x0000000000049947 */ /* 0x000fea0003800000 */
[----:B------:R-:W-:Y:S01]  /*9aa0*/  BPT.TRAP 0x1 ;  /* 0x000000040000795c */ /* 0x000fe20000300000 */
.L_x_10541:
        /* <DEDUP_REMOVED lines=18> */
.L_x_10536:
[----:B------:R-:W-:Y:S05]  /*9bd0*/  BSYNC B1 ;  /* 0x0000000000017941 */ /* 0x000fea0003800000 */
.L_x_10535:
[C---:B------:R-:W-:Y:S01]  /*9be0*/  ISETP.GT.AND P1, PT, R9.reuse, 0x1, PT ;  /* 0x000000010900780c */ /* 0x040fe20003f24270 */
[----:B------:R-:W-:-:S12]  /*9bf0*/  VIADD R9, R9, 0xfffffffe ;  /* 0xfffffffe09097836 */ /* 0x000fd80000000000 */
[----:B------:R-:W-:Y:S05]  /*9c00*/  @P1 BRA `(.L_x_10542) ;  /* 0xfffffff400401947 */ /* 0x000fea000383ffff */
.L_x_10527:
[----:B------:R-:W-:Y:S05]  /*9c10*/  BSYNC B0 ;  /* 0x0000000000007941 */ /* 0x000fea0003800000 */
.L_x_10518:
        /* <DEDUP_REMOVED lines=9> */
.L_x_10575:
[----:B------:R-:W-:Y:S05]  /*9cb0*/  @P1 BRA `(.L_x_10546) ;  /* 0x0000000000141947 */ /* 0x000fea0003800000 */
[----:B------:R-:W-:Y:S01]  /*9cc0*/  ISETP.NE.AND P0, PT, R27, RZ, PT ;  /* 0x000000ff1b00720c */ /* 0x000fe20003f05270 */
[----:B-1----:R-:W-:-:S04]  /*9cd0*/  IMAD.MOV.U32 R2, RZ, RZ, 0x6000 ;  /* 0x00006000ff027424 */ /* 0x002fc800078e00ff */
[----:B------:R2:W-:Y:S08]  /*9ce0*/  SYNCS.ARRIVE.TRANS64 RZ, [R3+URZ+0x30850], R2 ;  /* 0x0308500203ff79a7 */ /* 0x0005f0000800003f */
[----:B------:R-:W-:Y:S05]  /*9cf0*/  @!P0 BRA `(.L_x_10546) ;  /* 0x0000000000048947 */ /* 0x000fea0003800000 */
[----:B------:R-:W-:Y:S01]  /*9d00*/  BPT.TRAP 0x1 ;  /* 0x000000040000795c */ /* 0x000fe20000300000 */
.L_x_10546:
        /* <DEDUP_REMOVED lines=10> */
[----:B------:R-:W-:-:S04]  /*9db0*/  UMOV UR10, URZ ;  /* 0x0000003f000a7c82 */ /* 0x000fc80008000000 */
[----:B------:R-:W-:Y:S02]  /*9dc0*/  UIMAD UR11, UR11, 0xc0, URZ ;  /* 0x000000c00b0b78a4 */ /* 0x000fe4000f8e023f */
[----:B------:R-:W-:Y:S02]  /*9dd0*/  UIADD3 UR9, UR9, 0x30850, URZ ;  /* 0x0003085009097890 */ /* 0x000fe4000fffe03f */
[----:B------:R-:W-:-:S09]  /*9de0*/  UIADD3 UR8, UR8, 0x400, URZ ;  /* 0x0000040008087890 */ /* 0x000fd2000fffe03f */
[----:B------:R3:W-:Y:S02]  /*9df0*/  UTMALDG.4D [UR8], [UR4], desc[UR6] ;  /* 0x00000608040075b4 */ /* 0x0007e40008019000 */
[----:B---3--:R-:W-:Y:S01]  /*9e00*/  NOP ;  /* 0x0000000000007918 */ /* 0x008fe20000000000 */
.L_x_10544:
[----:B------:R-:W-:Y:S05]  /*9e10*/  BSYNC B0 ;  /* 0x0000000000007941 */ /* 0x000fea0003800000 */
.L_x_10543:
        /* <DEDUP_REMOVED lines=11> */
.L_x_10505:
[----:B-12---:R-:W1:Y:S01]  /*9ed0*/  S2R R3, SR_CgaCtaId ;  /* 0x0000000000037919 */ /* 0x006e620000008800 */
[----:B------:R-:W-:Y:S01]  /*9ee0*/  MOV R0, 0x400 ;  /* 0x0000040000007802 */ /* 0x000fe20000000f00 */
[----:B------:R-:W-:Y:S01]  /*9ef0*/  BSSY B0, `(.L_x_10548) ;  /* 0x0000005000007945 */ /* 0x000fe20003800000 */
[----:B------:R-:W-:Y:S02]  /*9f00*/  SHF.L.U32 R29, R29, 0x1f, RZ ;  /* 0x0000001f1d1d7819 */ /* 0x000fe400000006ff */
[----:B-1----:R-:W-:-:S04]  /*9f10*/  LEA R8, R3, R0, 0x18 ;  /* 0x0000000003087211 */ /* 0x002fc800078ec0ff */
[----:B------:R-:W1:Y:S02]  /*9f20*/  SYNCS.PHASECHK.TRANS64.TRYWAIT P0, [R8+URZ+0x30820], R29 ;  /* 0x0308201d080075a7 */ /* 0x000e64000800017f */
[----:B-1----:R-:W-:Y:S05]  /*9f30*/  @!P0 BRA `(.L_x_10549) ;  /* 0x0000000800348947 */ /* 0x002fea0003800000 */
.L_x_10576:
[----:B------:R-:W-:Y:S05]  /*9f40*/  BSYNC B0 ;  /* 0x0000000000007941 */ /* 0x000fea0003800000 */
.L_x_10548:
[----:B------:R-:W-:-:S03]  /*9f50*/  UMOV UR4, 0xffffffff ;  /* 0xffffffff00047882 */ /* 0x000fc60000000000 */
[----:B------:R-:W-:Y:S05]  /*9f60*/  BRA.DIV UR4, `(.L_x_10550) ;  /* 0x0000000a043c7947 */ /* 0x000fea000b800000 */
[----:B------:R-:W2:Y:S02]  /*9f70*/  S2R R0, SR_TID.X ;  /* 0x0000000000007919 */ /* 0x000ea40000002100 */
[----:B--2---:R-:W-:-:S04]  /*9f80*/  SHF.R.U32.HI R0, RZ, 0x5, R0 ;  /* 0x00000005ff007819 */ /* 0x004fc80000011600 */
[----:B------:R-:W-:-:S05]  /*9f90*/  LOP3.LUT R0, R0, 0x3, RZ, 0xc0, !PT ;  /* 0x0000000300007812 */ /* 0x000fca00078ec0ff */
[----:B------:R2:W3:Y:S02]  /*9fa0*/  SHFL.IDX PT, R14, R0, RZ, 0x1f ;  /* 0x00001fff000e7589 */ /* 0x0004e400000e0000 */
.L_x_10579:
[----:B---3--:R-:W-:Y:S01]  /*9fb0*/  ISETP.NE.AND P0, PT, R14, RZ, PT ;  /* 0x000000ff0e00720c */ /* 0x008fe20003f05270 */
[----:B------:R-:W-:-:S12]  /*9fc0*/  BSSY B0, `(.L_x_10551) ;  /* 0x0000024000007945 */ /* 0x000fd80003800000 */
[----:B------:R-:W-:Y:S05]  /*9fd0*/  @P0 BRA `(.L_x_10552) ;  /* 0x0000000000880947 */ /* 0x000fea0003800000 */
[----:B------:R-:W-:-:S03]  /*9fe0*/  UMOV UR4, 0xffffffff ;  /* 0xffffffff00047882 */ /* 0x000fc60000000000 */
[----:B------:R-:W-:Y:S05]  /*9ff0*/  BRA.DIV UR4, `(.L_x_10553) ;  /* 0x0000000a044c7947 */ /* 0x000fea000b800000 */
[----:B------:R-:W-:-:S13]  /*a000*/  ELECT P6, URZ, PT ;  /* 0x00000000003f782f */ /* 0x000fda00038c0000 */
.L_x_10582:
[----:B------:R-:W-:Y:S05]  /*a010*/  @!P6 BRA `(.L_x_10552) ;  /* 0x000000000078e947 */ /* 0x000fea0003800000 */
[----:B--2---:R-:W2:Y:S02]  /*a020*/  LDL.LU R0, [R1+0x10] ;  /* 0x0000100001007983 */ /* 0x004ea40000300800 */
[----:B--2---:R-:W-:-:S04]  /*a030*/  LOP3.LUT R0, R0, 0x2, RZ, 0xfc, !PT ;  /* 0x0000000200007812 */ /* 0x004fc800078efcff */
[----:B------:R-:W-:-:S13]  /*a040*/  ISETP.NE.AND P2, PT, R0, 0x3, PT ;  /* 0x000000030000780c */ /* 0x000fda0003f45270 */
[----:B------:R-:W-:Y:S05]  /*a050*/  @!P2 BRA `(.L_x_10554) ;  /* 0x000000000004a947 */ /* 0x000fea0003800000 */
[----:B------:R-:W-:Y:S01]  /*a060*/  BPT.TRAP 0x1 ;  /* 0x000000040000795c */ /* 0x000fe20000300000 */
.L_x_10554:
        /* <DEDUP_REMOVED lines=12> */
.L_x_10583:
[----:B------:R-:W3:Y:S02]  /*a130*/  SYNCS.PHASECHK.TRANS64.TRYWAIT P0, [R3+URZ], R0 ;  /* 0x00000000030075a7 */ /* 0x000ee4000800017f */
[----:B---3--:R-:W-:Y:S05]  /*a140*/  @!P0 BRA `(.L_x_10556) ;  /* 0x00000008002c8947 */ /* 0x008fea0003800000 */
.L_x_10584:
[----:B------:R-:W-:Y:S05]  /*a150*/  @!P2 BRA `(.L_x_10557) ;  /* 0x000000000004a947 */ /* 0x000fea0003800000 */
[----:B------:R-:W-:Y:S01]  /*a160*/  BPT.TRAP 0x1 ;  /* 0x000000040000795c */ /* 0x000fe20000300000 */
.L_x_10557:
[----:B---3--:R-:W-:-:S04]  /*a170*/  VIADD R3, R8, 0x30860 ;  /* 0x0003086008037836 */ /* 0x008fc80000000000 */
[----:B--2---:R-:W-:-:S04]  /*a180*/  IMAD R5, R16, 0x8, R3 ;  /* 0x0000000810057824 */ /* 0x004fc800078e0203 */
[----:B------:R-:W2:Y:S02]  /*a190*/  SYNCS.PHASECHK.TRANS64.TRYWAIT P0, [R5+URZ], R4 ;  /* 0x00000004050075a7 */ /* 0x000ea4000800017f */
[----:B--2---:R-:W-:Y:S05]  /*a1a0*/  @!P0 BRA `(.L_x_10558) ;  /* 0x0000000800288947 */ /* 0x004fea0003800000 */
.L_x_10585:
[----:B------:R-:W-:-:S07]  /*a1b0*/  IMAD R3, R6, 0x8, R3 ;  /* 0x0000000806037824 */ /* 0x000fce00078e0203 */
.L_x_10559:
[----:B---3--:R3:W4:Y:S02]  /*a1c0*/  SYNCS.PHASECHK.TRANS64.TRYWAIT P0, [R3+URZ], R0 ;  /* 0x00000000030075a7 */ /* 0x008724000800017f */
[----:B----4-:R-:W-:Y:S05]  /*a1d0*/  @!P0 NANOSLEEP.SYNCS 0x989680 ;  /* 0x009896800000895d */ /* 0x010fea0003900000 */
[----:B------:R-:W4:Y:S02]  /*a1e0*/  @!P0 SYNCS.PHASECHK.TRANS64 P0, [R3+URZ], R0 ;  /* 0x00000000030085a7 */ /* 0x000f24000800007f */
[----:B----4-:R-:W-:Y:S05]  /*a1f0*/  @!P0 BRA `(.L_x_10559) ;  /* 0xfffffffc00f08947 */ /* 0x010fea000383ffff */
.L_x_10552:
[----:B------:R-:W-:Y:S05]  /*a200*/  BSYNC B0 ;  /* 0x0000000000007941 */ /* 0x000fea0003800000 */
.L_x_10551:
[----:B------:R-:W-:Y:S05]  /*a210*/  EXIT ;  /* 0x000000000000794d */ /* 0x000fea0003800000 */
.L_x_10483:
[----:B-1----:R-:W-:-:S04]  /*a220*/  IMAD.U32 R3, RZ, RZ, UR40 ;  /* 0x00000028ff037e24 */ /* 0x002fc8000f8e00ff */
[----:B------:R1:W2:Y:S03]  /*a230*/  SYNCS.PHASECHK.TRANS64.TRYWAIT P1, [R3+URZ+0x30800], R0 ;  /* 0x03080000030075a7 */ /* 0x0002a6000802017f */
[----:B--2---:R-:W-:Y:S05]  /*a240*/  @!P1 NANOSLEEP.SYNCS 0x989680 ;  /* 0x009896800000995d */ /* 0x004fea0003900000 */
[----:B------:R-:W2:Y:S02]  /*a250*/  @!P1 SYNCS.PHASECHK.TRANS64 P1, [R3+URZ+0x30800], R0 ;  /* 0x03080000030095a7 */ /* 0x000ea4000802007f */
[----:B--2---:R-:W-:Y:S05]  /*a260*/  @!P1 BRA `(.L_x_10483) ;  /* 0xfffffffc00ec9947 */ /* 0x004fea000383ffff */
[----:B------:R-:W-:Y:S05]  /*a270*/  BRA `(.L_x_10560) ;  /* 0xffffff70001c7947 */ /* 0x000fea000383ffff */
.L_x_10487:
[----:B--2---:R2:W3:Y:S02]  /*a280*/  SYNCS.PHASECHK.TRANS64.TRYWAIT P2, [R4+URZ+0x30830], R3 ;  /* 0x03083003040075a7 */ /* 0x0044e4000804017f */
[----:B---3--:R-:W-:Y:S05]  /*a290*/  @!P2 NANOSLEEP.SYNCS 0x989680 ;  /* 0x009896800000a95d */ /* 0x008fea0003900000 */
[----:B------:R-:W3:Y:S02]  /*a2a0*/  @!P2 SYNCS.PHASECHK.TRANS64 P2, [R4+URZ+0x30830], R3 ;  /* 0x030830030400a5a7 */ /* 0x000ee4000804007f */
[----:B---3--:R-:W-:Y:S05]  /*a2b0*/  @!P2 BRA `(.L_x_10487) ;  /* 0xfffffffc00f0a947 */ /* 0x008fea000383ffff */
[----:B------:R-:W-:Y:S05]  /*a2c0*/  BRA `(.L_x_10486) ;  /* 0xffffff7000507947 */ /* 0x000fea000383ffff */
.L_x_10492:
[----:B---3--:R-:W-:-:S04]  /*a2d0*/  IMAD.U32 R3, RZ, RZ, UR7 ;  /* 0x00000007ff037e24 */ /* 0x008fc8000f8e00ff */
[----:B------:R3:W4:Y:S03]  /*a2e0*/  SYNCS.PHASECHK.TRANS64.TRYWAIT P2, [R3+URZ+0x30830], R0 ;  /* 0x03083000030075a7 */ /* 0x000726000804017f */
[----:B----4-:R-:W-:Y:S05]  /*a2f0*/  @!P2 NANOSLEEP.SYNCS 0x989680 ;  /* 0x009896800000a95d */ /* 0x010fea0003900000 */
[----:B------:R-:W4:Y:S02]  /*a300*/  @!P2 SYNCS.PHASECHK.TRANS64 P2, [R3+URZ+0x30830], R0 ;  /* 0x030830000300a5a7 */ /* 0x000f24000804007f */
[----:B----4-:R-:W-:Y:S05]  /*a310*/  @!P2 BRA `(.L_x_10492) ;  /* 0xfffffffc00eca947 */ /* 0x010fea000383ffff */
[----:B------:R-:W-:Y:S05]  /*a320*/  BRA `(.L_x_10489) ;  /* 0xffffff9c00a47947 */ /* 0x000fea000383ffff */
.L_x_10496:
[----:B--2---:R-:W-:-:S04]  /*a330*/  IMAD.U32 R3, RZ, RZ, UR7 ;  /* 0x00000007ff037e24 */ /* 0x004fc8000f8e00ff */
[----:B------:R2:W3:Y:S03]  /*a340*/  SYNCS.PHASECHK.TRANS64.TRYWAIT P2, [R3+URZ+0x30850], R0 ;  /* 0x03085000030075a7 */ /* 0x0004e6000804017f */
[----:B---3--:R-:W-:Y:S05]  /*a350*/  @!P2 NANOSLEEP.SYNCS 0x989680 ;  /* 0x009896800000a95d */ /* 0x008fea0003900000 */
[----:B------:R-:W3:Y:S02]  /*a360*/  @!P2 SYNCS.PHASECHK.TRANS64 P2, [R3+URZ+0x30850], R0 ;  /* 0x030850000300a5a7 */ /* 0x000ee4000804007f */
[----:B---3--:R-:W-:Y:S05]  /*a370*/  @!P2 BRA `(.L_x_10496) ;  /* 0xfffffffc00eca947 */ /* 0x008fea000383ffff */
[----:B------:R-:W-:Y:S05]  /*a380*/  BRA `(.L_x_10493) ;  /* 0xffffffa000247947 */ /* 0x000fea000383ffff */
.L_x_10501:
[----:B----4-:R-:W-:-:S04]  /*a390*/  IMAD.U32 R7, RZ, RZ, UR12 ;  /* 0x0000000cff077e24 */ /* 0x010fc8000f8e00ff */
[----:B------:R4:W1:Y:S03]  /*a3a0*/  SYNCS.PHASECHK.TRANS64.TRYWAIT P0, [R7+URZ+0x30850], R4 ;  /* 0x03085004070075a7 */ /* 0x000866000800017f */
[----:B-1----:R-:W-:Y:S05]  /*a3b0*/  @!P0 NANOSLEEP.SYNCS 0x989680 ;  /* 0x009896800000895d */ /* 0x002fea0003900000 */
[----:B------:R-:W1:Y:S02]  /*a3c0*/  @!P0 SYNCS.PHASECHK.TRANS64 P0, [R7+URZ+0x30850], R4 ;  /* 0x03085004070085a7 */ /* 0x000e64000800007f */
[----:B-1----:R-:W-:Y:S05]  /*a3d0*/  @!P0 BRA `(.L_x_10501) ;  /* 0xfffffffc00ec8947 */ /* 0x002fea000383ffff */
[----:B------:R-:W-:Y:S05]  /*a3e0*/  BRA `(.L_x_10500) ;  /* 0xffffffc400dc7947 */ /* 0x000fea000383ffff */
.L_x_10510:
        /* <DEDUP_REMOVED lines=11> */
.L_x_10562:
[----:B------:R-:W-:Y:S05]  /*a4a0*/  BSYNC B0 ;  /* 0x0000000000007941 */ /* 0x000fea0003800000 */
.L_x_10561:
[----:B------:R-:W-:Y:S05]  /*a4b0*/  BRA `(.L_x_10563) ;  /* 0xffffffe000387947 */ /* 0x000fea000383ffff */
.L_x_10511:
[----:B------:R-:W-:Y:S01]  /*a4c0*/  BSSY B0, `(.L_x_10564) ;  /* 0x0000006000007945 */ /* 0x000fe20003800000 */
[----:B------:R-:W-:-:S07]  /*a4d0*/  IMAD.MOV.U32 R15, RZ, RZ, -0x1 ;  /* 0xffffffffff0f7424 */ /* 0x000fce00078e00ff */
[----:B------:R-:W-:Y:S05]  /*a4e0*/  WARPSYNC.COLLECTIVE R15, `(.L_x_10565) ;  /* 0x000000000f0c7348 */ /* 0x000fea0003c00000 */
[----:B------:R-:W-:Y:S02]  /*a4f0*/  ELECT P6, UR62, PT ;  /* 0x00000000003e782f */ /* 0x000fe400038c0000 */
[----:B------:R-:W-:Y:S01]  /*a500*/  MOV R14, UR62 ;  /* 0x0000003e000e7c02 */ /* 0x000fe20008000f00 */
[----:B------:R-:W-:Y:S10]  /*a510*/  ENDCOLLECTIVE ;  /* 0x000000000000791b */ /* 0x000ff40003800000 */
.L_x_10565:
[----:B------:R-:W-:Y:S05]  /*a520*/  BSYNC B0 ;  /* 0x0000000000007941 */ /* 0x000fea0003800000 */
.L_x_10564:
[----:B------:R-:W-:Y:S05]  /*a530*/  BRA `(.L_x_10566) ;  /* 0xffffffe0002c7947 */ /* 0x000fea000383ffff */
.L_x_10514:
[----:B--2---:R2:W3:Y:S02]  /*a540*/  SYNCS.PHASECHK.TRANS64.TRYWAIT P1, [R5+URZ+0x30840], R4 ;  /* 0x03084004050075a7 */ /* 0x0044e4000802017f */
[----:B---3--:R-:W-:Y:S05]  /*a550*/  @!P1 NANOSLEEP.SYNCS 0x989680 ;  /* 0x009896800000995d */ /* 0x008fea0003900000 */
[----:B------:R-:W3:Y:S02]  /*a560*/  @!P1 SYNCS.PHASECHK.TRANS64 P1, [R5+URZ+0x30840], R4 ;  /* 0x03084004050095a7 */ /* 0x000ee4000802007f */
[----:B---3--:R-:W-:Y:S05]  /*a570*/  @!P1 BRA `(.L_x_10514) ;  /* 0xfffffffc00f09947 */ /* 0x008fea000383ffff */
[----:B------:R-:W-:Y:S05]  /*a580*/  BRA `(.L_x_10567) ;  /* 0xffffffe0008c7947 */ /* 0x000fea000383ffff */
.L_x_10517:
[----:B--2---:R2:W3:Y:S02]  /*a590*/  SYNCS.PHASECHK.TRANS64.TRYWAIT P1, [R19+URZ+0x30820], R4 ;  /* 0x03082004130075a7 */ /* 0x0044e4000802017f */
[----:B---3--:R-:W-:Y:S05]  /*a5a0*/  @!P1 NANOSLEEP.SYNCS 0x989680 ;  /* 0x009896800000995d */ /* 0x008fea0003900000 */
[----:B------:R-:W3:Y:S02]  /*a5b0*/  @!P1 SYNCS.PHASECHK.TRANS64 P1, [R19+URZ+0x30820], R4 ;  /* 0x03082004130095a7 */ /* 0x000ee4000802007f */
[----:B---3--:R-:W-:Y:S05]  /*a5c0*/  @!P1 BRA `(.L_x_10517) ;  /* 0xfffffffc00f09947 */ /* 0x008fea000383ffff */
[----:B------:R-:W-:Y:S05]  /*a5d0*/  BRA `(.L_x_10568) ;  /* 0xffffffe4002c7947 */ /* 0x000fea000383ffff */
.L_x_10523:
[----:B-1----:R1:W2:Y:S02]  /*a5e0*/  SYNCS.PHASECHK.TRANS64.TRYWAIT P2, [R3+URZ+0x30840], R2 ;  /* 0x03084002030075a7 */ /* 0x0022a4000804017f */
[----:B--2---:R-:W-:Y:S05]  /*a5f0*/  @!P2 NANOSLEEP.SYNCS 0x989680 ;  /* 0x009896800000a95d */ /* 0x004fea0003900000 */
[----:B------:R-:W2:Y:S02]  /*a600*/  @!P2 SYNCS.PHASECHK.TRANS64 P2, [R3+URZ+0x30840], R2 ;  /* 0x030840020300a5a7 */ /* 0x000ea4000804007f */
[----:B--2---:R-:W-:Y:S05]  /*a610*/  @!P2 BRA `(.L_x_10523) ;  /* 0xfffffffc00f0a947 */ /* 0x004fea000383ffff */
[----:B------:R-:W-:Y:S05]  /*a620*/  BRA `(.L_x_10569) ;  /* 0xffffffe400c47947 */ /* 0x000fea000383ffff */
.L_x_10525:
[----:B-1----:R1:W2:Y:S02]  /*a630*/  SYNCS.PHASECHK.TRANS64.TRYWAIT P2, [R2+URZ+0x60], R5 ;  /* 0x00006005020075a7 */ /* 0x0022a4000804017f */
[----:B--2---:R-:W-:Y:S05]  /*a640*/  @!P2 NANOSLEEP.SYNCS 0x989680 ;  /* 0x009896800000a95d */ /* 0x004fea0003900000 */
[----:B------:R-:W2:Y:S02]  /*a650*/  @!P2 SYNCS.PHASECHK.TRANS64 P2, [R2+URZ+0x60], R5 ;  /* 0x000060050200a5a7 */ /* 0x000ea4000804007f */
[----:B--2---:R-:W-:Y:S05]  /*a660*/  @!P2 BRA `(.L_x_10525) ;  /* 0xfffffffc00f0a947 */ /* 0x004fea000383ffff */
[----:B------:R-:W-:Y:S05]  /*a670*/  BRA `(.L_x_10570) ;  /* 0xffffffe800187947 */ /* 0x000fea000383ffff */
.L_x_10531:
[----:B-1----:R1:W2:Y:S02]  /*a680*/  SYNCS.PHASECHK.TRANS64.TRYWAIT P2, [R3+URZ+0x30840], R2 ;  /* 0x03084002030075a7 */ /* 0x0022a4000804017f */
[----:B--2---:R-:W-:Y:S05]  /*a690*/  @!P2 NANOSLEEP.SYNCS 0x989680 ;  /* 0x009896800000a95d */ /* 0x004fea0003900000 */
[----:B------:R-:W2:Y:S02]  /*a6a0*/  @!P2 SYNCS.PHASECHK.TRANS64 P2, [R3+URZ+0x30840], R2 ;  /* 0x030840020300a5a7 */ /* 0x000ea4000804007f */
[----:B--2---:R-:W-:Y:S05]  /*a6b0*/  @!P2 BRA `(.L_x_10531) ;  /* 0xfffffffc00f0a947 */ /* 0x004fea000383ffff */
[----:B------:R-:W-:Y:S05]  /*a6c0*/  BRA `(.L_x_10571) ;  /* 0xffffffec001c7947 */ /* 0x000fea000383ffff */
.L_x_10533:
[----:B-1----:R1:W2:Y:S02]  /*a6d0*/  SYNCS.PHASECHK.TRANS64.TRYWAIT P2, [R2+URZ+0x60], R17 ;  /* 0x00006011020075a7 */ /* 0x0022a4000804017f */
[----:B--2---:R-:W-:Y:S05]  /*a6e0*/  @!P2 NANOSLEEP.SYNCS 0x989680 ;  /* 0x009896800000a95d */ /* 0x004fea0003900000 */
[----:B------:R-:W2:Y:S02]  /*a6f0*/  @!P2 SYNCS.PHASECHK.TRANS64 P2, [R2+URZ+0x60], R17 ;  /* 0x000060110200a5a7 */ /* 0x000ea4000804007f */
[----:B--2---:R-:W-:Y:S05]  /*a700*/  @!P2 BRA `(.L_x_10533) ;  /* 0xfffffffc00f0a947 */ /* 0x004fea000383ffff */
[----:B------:R-:W-:Y:S05]  /*a710*/  BRA `(.L_x_10572) ;  /* 0xffffffec00707947 */ /* 0x000fea000383ffff */
.L_x_10538:
[----:B-1----:R1:W2:Y:S02]  /*a720*/  SYNCS.PHASECHK.TRANS64.TRYWAIT P2, [R2+URZ+0x30840], R3 ;  /* 0x03084003020075a7 */ /* 0x0022a4000804017f */
[----:B--2---:R-:W-:Y:S05]  /*a730*/  @!P2 NANOSLEEP.SYNCS 0x989680 ;  /* 0x009896800000a95d */ /* 0x004fea0003900000 */
[----:B------:R-:W2:Y:S02]  /*a740*/  @!P2 SYNCS.PHASECHK.TRANS64 P2, [R2+URZ+0x30840], R3 ;  /* 0x030840030200a5a7 */ /* 0x000ea4000804007f */
[----:B--2---:R-:W-:Y:S05]  /*a750*/  @!P2 BRA `(.L_x_10538) ;  /* 0xfffffffc00f0a947 */ /* 0x004fea000383ffff */
[----:B------:R-:W-:Y:S05]  /*a760*/  BRA `(.L_x_10573) ;  /* 0xfffffff0004c7947 */ /* 0x000fea000383ffff */
.L_x_10540:
[----:B-1----:R1:W2:Y:S02]  /*a770*/  SYNCS.PHASECHK.TRANS64.TRYWAIT P2, [R2+URZ+0x60], R11 ;  /* 0x0000600b020075a7 */ /* 0x0022a4000804017f */
[----:B--2---:R-:W-:Y:S05]  /*a780*/  @!P2 NANOSLEEP.SYNCS 0x989680 ;  /* 0x009896800000a95d */ /* 0x004fea0003900000 */
[----:B------:R-:W2:Y:S02]  /*a790*/  @!P2 SYNCS.PHASECHK.TRANS64 P2, [R2+URZ+0x60], R11 ;  /* 0x0000600b0200a5a7 */ /* 0x000ea4000804007f */
[----:B--2---:R-:W-:Y:S05]  /*a7a0*/  @!P2 BRA `(.L_x_10540) ;  /* 0xfffffffc00f0a947 */ /* 0x004fea000383ffff */
[----:B------:R-:W-:Y:S05]  /*a7b0*/  BRA `(.L_x_10574) ;  /* 0xfffffff000a47947 */ /* 0x000fea000383ffff */
.L_x_10545:
[----:B-1----:R1:W2:Y:S02]  /*a7c0*/  SYNCS.PHASECHK.TRANS64.TRYWAIT P0, [R3+URZ+0x30860], R2 ;  /* 0x03086002030075a7 */ /* 0x0022a4000800017f */
[----:B--2---:R-:W-:Y:S05]  /*a7d0*/  @!P0 NANOSLEEP.SYNCS 0x989680 ;  /* 0x009896800000895d */ /* 0x004fea0003900000 */
[----:B------:R-:W2:Y:S02]  /*a7e0*/  @!P0 SYNCS.PHASECHK.TRANS64 P0, [R3+URZ+0x30860], R2 ;  /* 0x03086002030085a7 */ /* 0x000ea4000800007f */
[----:B--2---:R-:W-:Y:S05]  /*a7f0*/  @!P0 BRA `(.L_x_10545) ;  /* 0xfffffffc00f08947 */ /* 0x004fea000383ffff */
[----:B------:R-:W-:Y:S05]  /*a800*/  BRA `(.L_x_10575) ;  /* 0xfffffff400287947 */ /* 0x000fea000383ffff */
.L_x_10549:
[----:B-1----:R1:W2:Y:S02]  /*a810*/  SYNCS.PHASECHK.TRANS64.TRYWAIT P0, [R8+URZ+0x30820], R29 ;  /* 0x0308201d080075a7 */ /* 0x0022a4000800017f */
[----:B--2---:R-:W-:Y:S05]  /*a820*/  @!P0 NANOSLEEP.SYNCS 0x989680 ;  /* 0x009896800000895d */ /* 0x004fea0003900000 */
[----:B------:R-:W2:Y:S02]  /*a830*/  @!P0 SYNCS.PHASECHK.TRANS64 P0, [R8+URZ+0x30820], R29 ;  /* 0x0308201d080085a7 */ /* 0x000ea4000800007f */
[----:B--2---:R-:W-:Y:S05]  /*a840*/  @!P0 BRA `(.L_x_10549) ;  /* 0xfffffffc00f08947 */ /* 0x004fea000383ffff */
[----:B------:R-:W-:Y:S05]  /*a850*/  BRA `(.L_x_10576) ;  /* 0xfffffff400b87947 */ /* 0x000fea000383ffff */
.L_x_10550:
        /* <DEDUP_REMOVED lines=11> */
.L_x_10578:
[----:B------:R-:W-:Y:S05]  /*a910*/  BSYNC B0 ;  /* 0x0000000000007941 */ /* 0x000fea0003800000 */
.L_x_10577:
[----:B------:R-:W-:Y:S05]  /*a920*/  BRA `(.L_x_10579) ;  /* 0xfffffff400a07947 */ /* 0x000fea000383ffff */
.L_x_10553:
[----:B------:R-:W-:Y:S01]  /*a930*/  BSSY B1, `(.L_x_10580) ;  /* 0x0000006000017945 */ /* 0x000fe20003800000 */
[----:B------:R-:W-:-:S07]  /*a940*/  IMAD.MOV.U32 R15, RZ, RZ, -0x1 ;  /* 0xffffffffff0f7424 */ /* 0x000fce00078e00ff */
[----:B-12---:R-:W-:Y:S05]  /*a950*/  WARPSYNC.COLLECTIVE R15, `(.L_x_10581) ;  /* 0x000000000f0c7348 */ /* 0x006fea0003c00000 */
[----:B------:R-:W-:Y:S02]  /*a960*/  ELECT P6, UR62, PT ;  /* 0x00000000003e782f */ /* 0x000fe400038c0000 */
[----:B------:R-:W-:Y:S01]  /*a970*/  MOV R14, UR62 ;  /* 0x0000003e000e7c02 */ /* 0x000fe20008000f00 */
[----:B-12---:R-:W-:Y:S10]  /*a980*/  ENDCOLLECTIVE ;  /* 0x000000000000791b */ /* 0x006ff40003800000 */
.L_x_10581:
[----:B------:R-:W-:Y:S05]  /*a990*/  BSYNC B1 ;  /* 0x0000000000017941 */ /* 0x000fea0003800000 */
.L_x_10580:
[----:B------:R-:W-:Y:S05]  /*a9a0*/  BRA `(.L_x_10582) ;  /* 0xfffffff400987947 */ /* 0x000fea000383ffff */
.L_x_10555:
[----:B--2---:R2:W3:Y:S02]  /*a9b0*/  SYNCS.PHASECHK.TRANS64.TRYWAIT P0, [R5+URZ], R4 ;  /* 0x00000004050075a7 */ /* 0x0044e4000800017f */
[----:B---3--:R-:W-:Y:S05]  /*a9c0*/  @!P0 NANOSLEEP.SYNCS 0x989680 ;  /* 0x009896800000895d */ /* 0x008fea0003900000 */
[----:B------:R-:W3:Y:S02]  /*a9d0*/  @!P0 SYNCS.PHASECHK.TRANS64 P0, [R5+URZ], R4 ;  /* 0x00000004050085a7 */ /* 0x000ee4000800007f */
[----:B---3--:R-:W-:Y:S05]  /*a9e0*/  @!P0 BRA `(.L_x_10555) ;  /* 0xfffffffc00f08947 */ /* 0x008fea000383ffff */
[----:B------:R-:W-:Y:S05]  /*a9f0*/  BRA `(.L_x_10583) ;  /* 0xfffffff400cc7947 */ /* 0x000fea000383ffff */
.L_x_10556:
[----:B---3--:R3:W4:Y:S02]  /*aa00*/  SYNCS.PHASECHK.TRANS64.TRYWAIT P0, [R3+URZ], R0 ;  /* 0x00000000030075a7 */ /* 0x008724000800017f */
[----:B----4-:R-:W-:Y:S05]  /*aa10*/  @!P0 NANOSLEEP.SYNCS 0x989680 ;  /* 0x009896800000895d */ /* 0x010fea0003900000 */
[----:B------:R-:W4:Y:S02]  /*aa20*/  @!P0 SYNCS.PHASECHK.TRANS64 P0, [R3+URZ], R0 ;  /* 0x00000000030085a7 */ /* 0x000f24000800007f */
[----:B----4-:R-:W-:Y:S05]  /*aa30*/  @!P0 BRA `(.L_x_10556) ;  /* 0xfffffffc00f08947 */ /* 0x010fea000383ffff */
[----:B------:R-:W-:Y:S05]  /*aa40*/  BRA `(.L_x_10584) ;  /* 0xfffffff400c07947 */ /* 0x000fea000383ffff */
.L_x_10558:
[----:B--2---:R2:W3:Y:S02]  /*aa50*/  SYNCS.PHASECHK.TRANS64.TRYWAIT P0, [R5+URZ], R4 ;  /* 0x00000004050075a7 */ /* 0x0044e4000800017f */
[----:B---3--:R-:W-:Y:S05]  /*aa60*/  @!P0 NANOSLEEP.SYNCS 0x989680 ;  /* 0x009896800000895d */ /* 0x008fea0003900000 */
[----:B------:R-:W3:Y:S02]  /*aa70*/  @!P0 SYNCS.PHASECHK.TRANS64 P0, [R5+URZ], R4 ;  /* 0x00000004050085a7 */ /* 0x000ee4000800007f */
[----:B---3--:R-:W-:Y:S05]  /*aa80*/  @!P0 BRA `(.L_x_10558) ;  /* 0xfffffffc00f08947 */ /* 0x008fea000383ffff */
[----:B------:R-:W-:Y:S05]  /*aa90*/  BRA `(.L_x_10585) ;  /* 0xfffffff400c47947 */ /* 0x000fea000383ffff */
.L_x_10586:
        /* <DEDUP_REMOVED lines=14> */
.L_x_12788:


//--------------------- .text._ZN7cutlass13device_kernelIN5flash11enable_sm90INS1_16FlashAttnFwdSm90INS1_25CollectiveMainloopFwdSm90ILi2EN4cute5tupleIJNS5_1CILi1EEES8_S8_EEENS6_IJNS7_ILi192EEESA_NS7_ILi64EEEEEELi64ENS_6half_tEfNS_4arch4Sm90ELb0ELb0ELb0ELb1ELb0ELb0ELb0ELb0ELb1ELb0ELb0ELb0EEENS1_21CollectiveEpilogueFwdINS6_IJSA_SB_SA_EEES9_SD_SF_Li384ELb1ELb0ELb0ELb0EEENS1_36VarlenDynamicPersistentTileSchedulerILi192ELi192ELi384ELi32ELb0ELb0ELb1ELb0ELb1ELb1EEEEEEEEEvNT_6ParamsE --------------------------
	.section	.text._ZN7cutlass13device_kernelIN5flash11enable_sm90INS1_16FlashAttnFwdSm90INS1_25CollectiveMainloopFwdSm90ILi2EN4cute5tupleIJNS5_1CILi1EEES8_S8_EEENS6_IJNS7_ILi192EEESA_NS7_ILi64EEEEEELi64ENS_6half_tEfNS_4arch4Sm90ELb0ELb0ELb0ELb1ELb0ELb0ELb0ELb0ELb1ELb0ELb0ELb0EEENS1_21CollectiveEpilogueFwdINS6_IJSA_SB_SA_EEES9_SD_SF_Li384ELb1ELb0ELb0ELb0EEENS1_36VarlenDynamicPersistentTileSchedulerILi192ELi192ELi384ELi32ELb0ELb0ELb1ELb0ELb1ELb1EEEEEEEEEvNT_6ParamsE,"ax",@progbits
	.align	128
.text._ZN7cutlass13device_kernelIN5flash11enable_sm90INS1_16FlashAttnFwdSm90INS1_25CollectiveMainloopFwdSm90ILi2EN4cute5tupleIJNS5_1CILi1EEES8_S8_EEENS6_IJNS7_ILi192EEESA_NS7_ILi64EEEEEELi64ENS_6half_tEfNS_4arch4Sm90ELb0ELb0ELb0ELb1ELb0ELb0ELb0ELb0ELb1ELb0ELb0ELb0EEENS1_21CollectiveEpilogueFwdINS6_IJSA_SB_SA_EEES9_SD_SF_Li384ELb1ELb0ELb0ELb0EEENS1_36VarlenDynamicPersistentTileSchedulerILi192ELi192ELi384ELi32ELb0ELb0ELb1ELb0ELb1ELb1EEEEEEEEEvNT_6ParamsE:
        .type           _ZN7cutlass13device_kernelIN5flash11enable_sm90INS1_16FlashAttnFwdSm90INS1_25CollectiveMainloopFwdSm90ILi2EN4cute5tupleIJNS5_1CILi1EEES8_S8_EEENS6_IJNS7_ILi192EEESA_NS7_ILi64EEEEEELi64ENS_6half_tEfNS_4arch4Sm90ELb0ELb0ELb0ELb1ELb0ELb0ELb0ELb0ELb1ELb0ELb0ELb0EEENS1_21CollectiveEpilogueFwdINS6_IJSA_SB_SA_EEES9_SD_SF_Li384ELb1ELb0ELb0ELb0EEENS1_36VarlenDynamicPersistentTileSchedulerILi192ELi192ELi384ELi32ELb0ELb0ELb1ELb0ELb1ELb1EEEEEEEEEvNT_6ParamsE,@function
        .size           _ZN7cutlass13device_kernelIN5flash11enable_sm90INS1_16FlashAttnFwdSm90INS1_25CollectiveMainloopFwdSm90ILi2EN4cute5tupleIJNS5_1CILi1EEES8_S8_EEENS6_IJNS7_ILi192EEESA_NS7_ILi64EEEEEELi64ENS_6half_tEfNS_4arch4Sm90ELb0ELb0ELb0ELb1ELb0ELb0ELb0ELb0ELb1ELb0ELb0ELb0EEENS1_21CollectiveEpilogueFwdINS6_IJSA_SB_SA_EEES9_SD_SF_Li384ELb1ELb0ELb0ELb0EEENS1_36VarlenDynamicPersistentTileSchedulerILi192ELi192ELi384ELi32ELb0ELb0ELb1ELb0ELb1ELb1EEEEEEEEEvNT_6ParamsE,(.L_x_12789 - _ZN7cutlass13device_kernelIN5flash11enable_sm90INS1_16FlashAttnFwdSm90INS1_25CollectiveMainloopFwdSm90ILi2EN4cute5tupleIJNS5_1CILi1EEES8_S8_EEENS6_IJNS7_ILi192EEESA_NS7_ILi64EEEEEELi64ENS_6half_tEfNS_4arch4Sm90ELb0ELb0ELb0ELb1ELb0ELb0ELb0ELb0ELb1ELb0ELb0ELb0EEENS1_21CollectiveEpilogueFwdINS6_IJSA_SB_SA_EEES9_SD_SF_Li384ELb1ELb0ELb0ELb0EEENS1_36VarlenDynamicPersistentTileSchedulerILi192ELi192ELi384ELi32ELb0ELb0ELb1ELb0ELb1ELb1EEEEEEEEEvNT_6ParamsE)
        .other          _ZN7cutlass13device_kernelIN5flash11enable_sm90INS1_16FlashAttnFwdSm90INS1_25CollectiveMainloopFwdSm90ILi2EN4cute5tupleIJNS5_1CILi1EEES8_S8_EEENS6_IJNS7_ILi192EEESA_NS7_ILi64EEEEEELi64ENS_6half_tEfNS_4arch4Sm90ELb0ELb0ELb0ELb1ELb0ELb0ELb0ELb0ELb1ELb0ELb0ELb0EEENS1_21CollectiveEpilogueFwdINS6_IJSA_SB_SA_EEES9_SD_SF_Li384ELb1ELb0ELb0ELb0EEENS1_36VarlenDynamicPersistentTileSchedulerILi192ELi192ELi384ELi32ELb0ELb0ELb1ELb0ELb1ELb1EEEEEEEEEvNT_6ParamsE,@"STO_CUDA_ENTRY STV_DEFAULT"
_ZN7cutlass13device_kernelIN5flash11enable_sm90INS1_16FlashAttnFwdSm90INS1_25CollectiveMainloopFwdSm90ILi2EN4cute5tupleIJNS5_1CILi1EEES8_S8_EEENS6_IJNS7_ILi192EEESA_NS7_ILi64EEEEEELi64ENS_6half_tEfNS_4arch4Sm90ELb0ELb0ELb0ELb1ELb0ELb0ELb0ELb0ELb1ELb0ELb0ELb0EEENS1_21CollectiveEpilogueFwdINS6_IJSA_SB_SA_EEES9_SD_SF_Li384ELb1ELb0ELb0ELb0EEENS1_36VarlenDynamicPersistentTileSchedulerILi192ELi192ELi384ELi32ELb0ELb0ELb1ELb0ELb1ELb1EEEEEEEEEvNT_6ParamsE:
        /* <DEDUP_REMOVED lines=21> */
.L_x_10588:
[----:B------:R-:W-:Y:S05]  /*0150*/  BSYNC B0 ;  /* 0x0000000000007941 */ /* 0x000fea0003800000 */
.L_x_10587:
        /* <DEDUP_REMOVED lines=41> */
.L_x_10589:
        /* <DEDUP_REMOVED lines=22> */
.L_x_10590:
        /* <DEDUP_REMOVED lines=18> */
.L_x_10591:
        /* <DEDUP_REMOVED lines=22> */
.L_x_10592:
        /* <DEDUP_REMOVED lines=22> */
.L_x_10593:
[----:B------:R-:W-:Y:S01]  /*0930*/  PLOP3.LUT P0, PT, PT, PT, UP0, 0x80, 0x0 ;  /* 0x000000000000781c */ /* 0x000fe20003f0f008 */
[----:B------:R-:W-:Y:S01]  /*0940*/  UMOV UR36, 0x1 ;  /* 0x0000000100247882 */ /* 0x000fe20000000000 */
[----:B------:R-:W-:Y:S01]  /*0950*/  NOP ;  /* 0x0000000000007918 */ /* 0x000fe20000000000 */
[----:B------:R-:W-:Y:S01]  /*0960*/  USEL UR36, UR36, 0x2, !UP0 ;  /* 0x0000000224247887 */ /* 0x000fe2000c000000 */
[----:B------:R-:W-:Y:S01]  /*0970*/  ULDC.64 UR46, c[0x0][0x208] ;  /* 0x00008200002e7ab9 */ /* 0x000fe20000000a00 */
[----:B012-4-:R-:W-:Y:S08]  /*0980*/  BAR.SYNC.DEFER_BLOCKING 0x0 ;  /* 0x0000000000007b1d */ /* 0x017ff00000010000 */
[----:B------:R-:W-:Y:S05]  /*0990*/  @!P0 BRA `(.L_x_10594) ;  /* 0x0000008800388947 */ /* 0x000fea0003800000 */
.L_x_10595:
        /* <DEDUP_REMOVED lines=21> */
[----:B------:R-:W-:Y:S02]  /*0af0*/  ULOP3.LUT UR45, UR36, 0x1, URZ, 0xfc, !UPT ;  /* 0x00000001242d7892 */ /* 0x000fe4000f8efc3f */
[----:B------:R-:W-:Y:S01]  /*0b00*/  SHF.R.S32.HI R0, RZ, 0x1f, R12 ;  /* 0x0000001fff007819 */ /* 0x000fe2000001140c */
[----:B------:R-:W-:Y:S01]  /*0b10*/  UMOV UR37, URZ ;  /* 0x0000003f00257c82 */ /* 0x000fe20008000000 */
[----:B------:R-:W-:Y:S01]  /*0b20*/  UMOV UR38, URZ ;  /* 0x0000003f00267c82 */ /* 0x000fe20008000000 */
[----:B------:R-:W-:Y:S01]  /*0b30*/  UMOV UR39, URZ ;  /* 0x0000003f00277c82 */ /* 0x000fe20008000000 */
[----:B------:R-:W-:-:S04]  /*0b40*/  LEA.HI R2, R0, R12, RZ, 0x7 ;  /* 0x0000000c00027211 */ /* 0x000fc800078f38ff */
[----:B------:R-:W-:Y:S02]  /*0b50*/  LOP3.LUT R3, R2, 0xffffff80, RZ, 0xc0, !PT ;  /* 0xffffff8002037812 */ /* 0x000fe400078ec0ff */
[----:B------:R-:W-:-:S03]  /*0b60*/  SHF.R.S32.HI R13, RZ, 0x7, R2 ;  /* 0x00000007ff0d7819 */ /* 0x000fc60000011402 */
[----:B------:R-:W-:Y:S01]  /*0b70*/  IMAD.IADD R14, R12, 0x1, -R3 ;  /* 0x000000010c0e7824 */ /* 0x000fe200078e0a03 */
[----:B------:R-:W-:-:S04]  /*0b80*/  LEA.HI R3, R0, R12, RZ, 0x4 ;  /* 0x0000000c00037211 */ /* 0x000fc800078f20ff */
[----:B------:R-:W-:Y:S02]  /*0b90*/  SHF.R.S32.HI R8, RZ, 0x1f, R14 ;  /* 0x0000001fff087819 */ /* 0x000fe4000001140e */
[----:B------:R-:W-:Y:S02]  /*0ba0*/  LOP3.LUT R4, R3, 0xfffffff0, RZ, 0xc0, !PT ;  /* 0xfffffff003047812 */ /* 0x000fe400078ec0ff */
[----:B------:R-:W-:-:S03]  /*0bb0*/  LEA.HI R9, R8, R14, RZ, 0x2 ;  /* 0x0000000e08097211 */ /* 0x000fc600078f10ff */
[----:B------:R-:W-:Y:S01]  /*0bc0*/  IMAD.IADD R4, R12, 0x1, -R4 ;  /* 0x000000010c047824 */ /* 0x000fe200078e0a04 */
[--C-:B------:R-:W-:Y:S02]  /*0bd0*/  SHF.R.S32.HI R7, RZ, 0x2, R9.reuse ;  /* 0x00000002ff077819 */ /* 0x100fe40000011409 */
[----:B------:R-:W-:Y:S02]  /*0be0*/  SHF.R.S32.HI R6, RZ, 0x1f, R9 ;  /* 0x0000001fff067819 */ /* 0x000fe40000011409 */
[----:B------:R-:W-:Y:S02]  /*0bf0*/  SHF.R.S32.HI R5, RZ, 0x1f, R4 ;  /* 0x0000001fff057819 */ /* 0x000fe40000011404 */
[----:B------:R-:W-:Y:S02]  /*0c00*/  LEA.HI R6, R6, R7, RZ, 0x3 ;  /* 0x0000000706067211 */ /* 0x000fe400078f18ff */
[----:B------:R-:W-:Y:S02]  /*0c10*/  LEA.HI R5, R5, R4, RZ, 0x3 ;  /* 0x0000000405057211 */ /* 0x000fe400078f18ff */
[----:B------:R-:W-:-:S02]  /*0c20*/  LOP3.LUT R10, R6, 0xfffffff8, RZ, 0xc0, !PT ;  /* 0xfffffff8060a7812 */ /* 0x000fc400078ec0ff */
[----:B------:R-:W-:Y:S02]  /*0c30*/  SHF.R.S32.HI R6, RZ, 0x4, R3 ;  /* 0x00000004ff067819 */ /* 0x000fe40000011403 */
[----:B------:R-:W-:Y:S01]  /*0c40*/  LOP3.LUT R9, R9, 0x7ffffffc, RZ, 0xc0, !PT ;  /* 0x7ffffffc09097812 */ /* 0x000fe200078ec0ff */
[----:B------:R-:W-:Y:S01]  /*0c50*/  IMAD.IADD R11, R7, 0x1, -R10 ;  /* 0x00000001070b7824 */ /* 0x000fe200078e0a0a */
[----:B------:R-:W-:Y:S02]  /*0c60*/  LEA.HI R7, R0, R12, RZ, 0x5 ;  /* 0x0000000c00077211 */ /* 0x000fe400078f28ff */
[----:B------:R-:W-:Y:S01]  /*0c70*/  LEA.HI R3, R3, R6, RZ, 0x1 ;  /* 0x0000000603037211 */ /* 0x000fe200078f08ff */
[----:B------:R-:W-:Y:S01]  /*0c80*/  IMAD.IADD R9, R14, 0x1, -R9 ;  /* 0x000000010e097824 */ /* 0x000fe200078e0a09 */
[----:B------:R-:W-:Y:S01]  /*0c90*/  LEA.HI R10, R8, R14, RZ, 0x5 ;  /* 0x0000000e080a7211 */ /* 0x000fe200078f28ff */
[----:B------:R-:W-:Y:S01]  /*0ca0*/  IMAD.SHL.U32 R8, R7, 0x20, RZ ;  /* 0x0000002007087824 */ /* 0x000fe200078e00ff */
[----:B------:R-:W-:-:S02]  /*0cb0*/  LOP3.LUT R7, R3, 0x1ffffffe, RZ, 0xc0, !PT ;  /* 0x1ffffffe03077812 */ /* 0x000fc400078ec0ff */
[C---:B------:R-:W-:Y:S01]  /*0cc0*/  LOP3.LUT R3, R5.reuse, 0xfffffff8, RZ, 0xc0, !PT ;  /* 0xfffffff805037812 */ /* 0x040fe200078ec0ff */
[----:B------:R-:W-:Y:S01]  /*0cd0*/  IMAD.SHL.U32 R5, R5, 0x40, RZ ;  /* 0x0000004005057824 */ /* 0x000fe200078e00ff */
[----:B------:R-:W-:Y:S01]  /*0ce0*/  LOP3.LUT R8, R8, 0xfffffc00, RZ, 0xc0, !PT ;  /* 0xfffffc0008087812 */ /* 0x000fe200078ec0ff */
[----:B------:R-:W-:Y:S01]  /*0cf0*/  IMAD.IADD R7, R6, 0x1, -R7 ;  /* 0x0000000106077824 */ /* 0x000fe200078e0a07 */
[----:B------:R-:W-:Y:S01]  /*0d00*/  SHF.R.S32.HI R10, RZ, 0x5, R10 ;  /* 0x00000005ff0a7819 */ /* 0x000fe2000001140a */
[C---:B------:R-:W-:Y:S01]  /*0d10*/  IMAD.IADD R3, R4.reuse, 0x1, -R3 ;  /* 0x0000000104037824 */ /* 0x040fe200078e0a03 */
[----:B------:R-:W-:Y:S01]  /*0d20*/  LOP3.LUT R5, R5, 0x7ffffe00, RZ, 0xc0, !PT ;  /* 0x7ffffe0005057812 */ /* 0x000fe200078ec0ff */
[----:B------:R-:W-:Y:S01]  /*0d30*/  IMAD R4, R4, 0x40, R8 ;  /* 0x0000004004047824 */ /* 0x000fe200078e0208 */
[----:B------:R-:W-:Y:S01]  /*0d40*/  LEA.HI R0, R0, R12, RZ, 0x3 ;  /* 0x0000000c00007211 */ /* 0x000fe200078f18ff */
[C---:B------:R-:W-:Y:S01]  /*0d50*/  IMAD.SHL.U32 R2, R3.reuse, 0x40, RZ ;  /* 0x0000004003027824 */ /* 0x040fe200078e00ff */
[----:B------:R-:W-:Y:S01]  /*0d60*/  R2P PR, R3, 0x6 ;  /* 0x0000000603007804 */ /* 0x000fe20000000000 */
[----:B------:R-:W-:Y:S01]  /*0d70*/  IMAD.SHL.U32 R7, R7, 0x8, RZ ;  /* 0x0000000807077824 */ /* 0x000fe200078e00ff */
[----:B------:R-:W-:Y:S01]  /*0d80*/  SHF.R.S32.HI R152, RZ, 0x3, R0 ;  /* 0x00000003ff987819 */ /* 0x000fe20000011400 */
[----:B------:R-:W-:Y:S01]  /*0d90*/  IMAD.HI R6, R13, 0x55555556, RZ ;  /* 0x555555560d067827 */ /* 0x000fe200078e02ff */
[----:B------:R-:W-:-:S02]  /*0da0*/  LOP3.LUT R2, R2, 0x1c0, RZ, 0xc0, !PT ;  /* 0x000001c002027812 */ /* 0x000fc400078ec0ff */
[----:B------:R-:W-:Y:S01]  /*0db0*/  SEL R16, R16, 0xffffffc0, !P2 ;  /* 0xffffffc010107807 */ /* 0x000fe20005000000 */
[----:B------:R-:W-:Y:S01]  /*0dc0*/  IMAD.IADD R4, R7, 0x1, R4 ;  /* 0x0000000107047824 */ /* 0x000fe200078e0204 */
[----:B------:R-:W-:Y:S01]  /*0dd0*/  LOP3.LUT R7, R2, 0x8, R7, 0xf8, !PT ;  /* 0x0000000802077812 */ /* 0x000fe200078ef807 */
[----:B------:R-:W-:Y:S01]  /*0de0*/  IMAD R11, R10, 0x10, R11 ;  /* 0x000000100a0b7824 */ /* 0x000fe200078e020b */
[----:B------:R-:W-:Y:S01]  /*0df0*/  SHF.R.U32.HI R2, RZ, 0x3, R2 ;  /* 0x00000003ff027819 */ /* 0x000fe20000011602 */
[----:B------:R-:W-:Y:S01]  /*0e00*/  IMAD.MOV.U32 R10, RZ, RZ, -0x2 ;  /* 0xfffffffeff0a7424 */ /* 0x000fe200078e00ff */
[----:B------:R-:W-:Y:S01]  /*0e10*/  LEA.HI R6, R6, R6, RZ, 0x1 ;  /* 0x0000000606067211 */ /* 0x000fe200078f08ff */
[----:B------:R0:W-:Y:S01]  /*0e20*/  STL [R1+0x18], R4 ;  /* 0x0000180401007387 */ /* 0x0001e20000100800 */
[----:B------:R-:W-:-:S03]  /*0e30*/  LOP3.LUT R2, R7, R2, RZ, 0x3c, !PT ;  /* 0x0000000207027212 */ /* 0x000fc600078e3cff */
[----:B------:R-:W-:Y:S01]  /*0e40*/  IMAD R6, R6, -0x3, R13 ;  /* 0xfffffffd06067824 */ /* 0x000fe200078e020d */
[----:B------:R-:W-:-:S03]  /*0e50*/  IADD3 R2, R2, R5, R8 ;  /* 0x0000000502027210 */ /* 0x000fc60007ffe008 */
[----:B------:R-:W-:Y:S01]  /*0e60*/  IMAD R3, R6, 0x40, R11 ;  /* 0x0000004006037824 */ /* 0x000fe200078e020b */
[----:B------:R-:W-:Y:S01]  /*0e70*/  LEA R2, R2, UR40, 0x1 ;  /* 0x0000002802027c11 */ /* 0x000fe2000f8e08ff */
[----:B0-----:R-:W-:-:S04]  /*0e80*/  IMAD R4, R9, R10, 0xc0 ;  /* 0x000000c009047424 */ /* 0x001fc800078e020a */
[C---:B------:R-:W-:Y:S01]  /*0e90*/  VIADD R17, R2.reuse, 0x1e800 ;  /* 0x0001e80002117836 */ /* 0x040fe20000000000 */
[----:B------:R-:W-:Y:S01]  /*0ea0*/  STL [R1+0x10], R4 ;  /* 0x0000100401007387 */ /* 0x000fe20000100800 */
[----:B------:R-:W-:Y:S02]  /*0eb0*/  VIADD R154, R2, 0x1e820 ;  /* 0x0001e820029a7836 */ /* 0x000fe40000000000 */
[C---:B------:R-:W-:Y:S01]  /*0ec0*/  @P1 VIADD R154, R17.reuse, 0xffffffe0 ;  /* 0xffffffe0119a1836 */ /* 0x040fe20000000000 */
[----:B------:R0:W-:Y:S01]  /*0ed0*/  STL [R1+0x14], R3 ;  /* 0x0000140301007387 */ /* 0x0001e20000100800 */
[----:B------:R-:W-:Y:S02]  /*0ee0*/  IMAD.IADD R17, R17, 0x1, R16 ;  /* 0x0000000111117824 */ /* 0x000fe400078e0210 */
[----:B------:R-:W-:Y:S02]  /*0ef0*/  IMAD.IADD R16, R16, 0x1, R154 ;  /* 0x0000000110107824 */ /* 0x000fe400078e029a */
[----:B------:R-:W-:-:S02]  /*0f00*/  VIADD R156, R154, 0x6000 ;  /* 0x000060009a9c7836 */ /* 0x000fc40000000000 */
[----:B------:R-:W-:Y:S01]  /*0f10*/  VIADD R155, R154, 0xc000 ;  /* 0x0000c0009a9b7836 */ /* 0x000fe20000000000 */
[----:B0-----:R-:W-:-:S05]  /*0f20*/  LOP3.LUT R3, R0, 0x1ffffff8, RZ, 0xc0, !PT ;  /* 0x1ffffff800037812 */ /* 0x001fca00078ec0ff */
[----:B------:R-:W-:-:S04]  /*0f30*/  IMAD.IADD R3, R12, 0x1, -R3 ;  /* 0x000000010c037824 */ /* 0x000fc800078e0a03 */
[----:B------:R-:W-:-:S07]  /*0f40*/  IMAD.SHL.U32 R157, R3, 0x8, RZ ;  /* 0x00000008039d7824 */ /* 0x000fce00078e00ff */
.L_x_10637:
        /* <DEDUP_REMOVED lines=14> */
[----:B------:R-:W-:Y:S02]  /*1030*/  @UP0 ULEA UR6, UP2, UR41, UR6, 0x2 ;  /* 0x0000000629060291 */ /* 0x000fe4000f84103f */
[----:B------:R-:W-:Y:S02]  /*1040*/  @UP1 ULEA UR8, UP3, UR41, UR8, 0x2 ;  /* 0x0000000829081291 */ /* 0x000fe4000f86103f */
[----:B------:R-:W-:Y:S02]  /*1050*/  @UP0 ULEA.HI.X UR7, UR41, UR7, UR42, 0x2, UP2 ;  /* 0x0000000729070291 */ /* 0x000fe400090f142a */
[----:B------:R-:W-:Y:S01]  /*1060*/  @UP1 ULEA.HI.X UR9, UR41, UR9, UR42, 0x2, UP3 ;  /* 0x0000000929091291 */ /* 0x000fe200098f142a */
[----:B------:R-:W-:Y:S02]  /*1070*/  IMAD.U32 R4, RZ, RZ, UR6 ;  /* 0x00000006ff047e24 */ /* 0x000fe4000f8e00ff */
[----:B----4-:R-:W-:-:S02]  /*1080*/  IMAD.U32 R6, RZ, RZ, UR8 ;  /* 0x00000008ff067e24 */ /* 0x010fc4000f8e00ff */
[----:B------:R-:W-:Y:S01]  /*1090*/  IMAD.U32 R5, RZ, RZ, UR7 ;  /* 0x00000007ff057e24 */ /* 0x000fe2000f8e00ff */
[----:B------:R-:W-:Y:S01]  /*10a0*/  ULDC.64 UR6, c[0x0][0x3f8] ;  /* 0x0000fe0000067ab9 */ /* 0x000fe20000000a00 */
[----:B------:R-:W-:-:S03]  /*10b0*/  IMAD.U32 R7, RZ, RZ, UR9 ;  /* 0x00000009ff077e24 */ /* 0x000fc6000f8e00ff */
[----:B------:R-:W2:Y:S04]  /*10c0*/  @P0 LDG.E R4, desc[UR46][R4.64] ;  /* 0x0000002e04040981 */ /* 0x000ea8000c1e1900 */
[----:B------:R-:W3:Y:S01]  /*10d0*/  @P1 LDG.E R6, desc[UR46][R6.64] ;  /* 0x0000002e06061981 */ /* 0x000ee2000c1e1900 */
[----:B------:R-:W-:Y:S01]  /*10e0*/  UISETP.NE.U32.AND UP0, UPT, UR6, URZ, UPT ;  /* 0x0000003f0600728c */ /* 0x000fe2000bf05070 */
[----:B------:R-:W-:Y:S01]  /*10f0*/  IMAD.MOV.U32 R3, RZ, RZ, RZ ;  /* 0x000000ffff037224 */ /* 0x000fe200078e00ff */
[----:B------:R-:W-:Y:S01]  /*1100*/  UMOV UR49, URZ ;  /* 0x0000003f00317c82 */ /* 0x000fe20008000000 */
[----:B------:R0:W-:Y:S01]  /*1110*/  STL [R1], R25 ;  /* 0x0000001901007387 */ /* 0x0001e20000100800 */
[----:B------:R-:W-:Y:S01]  /*1120*/  UISETP.NE.AND.EX UP0, UPT, UR7, URZ, UPT, UP0 ;  /* 0x0000003f0700728c */ /* 0x000fe2000bf05300 */
[----:B------:R-:W-:Y:S01]  /*1130*/  CS2R R18, SRZ ;  /* 0x0000000000127805 */ /* 0x000fe2000001ff00 */
[----:B------:R-:W-:Y:S01]  /*1140*/  ULDC UR6, c[0x0][0x2e0] ;  /* 0x0000b80000067ab9 */ /* 0x000fe20000000800 */
[----:B------:R-:W-:Y:S01]  /*1150*/  UMOV UR43, UR5 ;  /* 0x00000005002b7c82 */ /* 0x000fe20008000000 */
[----:B------:R-:W-:Y:S01]  /*1160*/  USEL UR4, UR4, 0x1, UP0 ;  /* 0x0000000104047887 */ /* 0x000fe20008000000 */
[----:B------:R-:W-:Y:S01]  /*1170*/  IMAD.MOV.U32 R151, RZ, RZ, RZ ;  /* 0x000000ffff977224 */ /* 0x000fe200078e00ff */
[----:B------:R-:W-:Y:S01]  /*1180*/  CS2R R22, SRZ ;  /* 0x0000000000167805 */ /* 0x000fe2000001ff00 */
[----:B------:R-:W-:Y:S01]  /*1190*/  IMAD.MOV.U32 R0, RZ, RZ, RZ ;  /* 0x000000ffff007224 */ /* 0x000fe200078e00ff */
[----:B------:R-:W-:Y:S01]  /*11a0*/  UIMAD UR4, UR4, UR6, URZ ;  /* 0x00000006040472a4 */ /* 0x000fe2000f8e023f */
[----:B------:R-:W-:-:S02]  /*11b0*/  CS2R R28, SRZ ;  /* 0x00000000001c7805 */ /* 0x000fc4000001ff00 */
[----:B------:R-:W-:Y:S02]  /*11c0*/  CS2R R30, SRZ ;  /* 0x00000000001e7805 */ /* 0x000fe4000001ff00 */
[----:B-1----:R-:W-:Y:S01]  /*11d0*/  CS2R R14, SRZ ;  /* 0x00000000000e7805 */ /* 0x002fe2000001ff00 */
[----:B------:R-:W-:Y:S01]  /*11e0*/  IMAD.MOV.U32 R32, RZ, RZ, RZ ;  /* 0x000000ffff207224 */ /* 0x000fe200078e00ff */
[----:B------:R-:W-:Y:S01]  /*11f0*/  CS2R R12, SRZ ;  /* 0x00000000000c7805 */ /* 0x000fe2000001ff00 */
[----:B------:R-:W-:Y:S01]  /*1200*/  IMAD.MOV.U32 R34, RZ, RZ, RZ ;  /* 0x000000ffff227224 */ /* 0x000fe200078e00ff */
[----:B--2---:R-:W-:Y:S02]  /*1210*/  @P0 R2UR UR49, R4 ;  /* 0x00000000043102ca */ /* 0x004fe400000e0000 */
[----:B------:R-:W-:Y:S02]  /*1220*/  PLOP3.LUT P0, PT, PT, PT, PT, 0x80, 0x0 ;  /* 0x000000000000781c */ /* 0x000fe40003f0f070 */
[----:B---3--:R-:W-:Y:S01]  /*1230*/  @P1 R2UR UR4, R6 ;  /* 0x00000000060412ca */ /* 0x008fe200000e0000 */
[----:B0-----:R-:W-:-:S14]  /*1240*/  @P1 BRA `(.L_x_10596) ;  /* 0x0000000000341947 */ /* 0x001fdc0003800000 */
        /* <DEDUP_REMOVED lines=13> */
.L_x_10596:
        /* <DEDUP_REMOVED lines=8> */
[----:B------:R-:W-:Y:S02]  /*13a0*/  CS2R R42, SRZ ;  /* 0x00000000002a7805 */ /* 0x000fe4000001ff00 */
[----:B------:R-:W-:-:S02]  /*13b0*/  CS2R R44, SRZ ;  /* 0x00000000002c7805 */ /* 0x000fc4000001ff00 */
[----:B------:R-:W-:Y:S01]  /*13c0*/  PLOP3.LUT P1, PT, PT, PT, UP0, 0x80, 0x0 ;  /* 0x000000000000781c */ /* 0x000fe20003f2f008 */
[----:B------:R-:W-:Y:S01]  /*13d0*/  UIMAD.WIDE UR4, UR4, 0x2aaaaaab, URZ ;  /* 0x2aaaaaab040478a5 */ /* 0x000fe2000f8e023f */
[----:B------:R-:W-:Y:S02]  /*13e0*/  CS2R R46, SRZ ;  /* 0x00000000002e7805 */ /* 0x000fe4000001ff00 */
[----:B------:R-:W-:Y:S01]  /*13f0*/  CS2R R48, SRZ ;  /* 0x0000000000307805 */ /* 0x000fe2000001ff00 */
[----:B------:R-:W-:Y:S01]  /*1400*/  IMAD.MOV.U32 R50, RZ, RZ, RZ ;  /* 0x000000ffff327224 */ /* 0x000fe200078e00ff */
[----:B------:R-:W-:-:S04]  /*1410*/  USHF.R.U32.HI UR48, URZ, 0x1f, UR5 ;  /* 0x0000001f3f307899 */ /* 0x000fc80008011605 */
[----:B------:R-:W-:-:S03]  /*1420*/  ULEA.HI.SX32 UR48, UR5, UR48, 0x1b ;  /* 0x0000003005307291 */ /* 0x000fc6000f8fda3f */
[----:B------:R-:W-:Y:S09]  /*1430*/  @!P1 BRA `(.L_x_10597) ;  /* 0x0000006400289947 */ /* 0x000ff20003800000 */
[----:B------:R-:W0:Y:S01]  /*1440*/  S2R R4, SR_TID.X ;  /* 0x0000000000047919 */ /* 0x000e220000002100 */
[----:B------:R-:W-:-:S04]  /*1450*/  UIADD3 UR6, UR40, 0x1e800, URZ ;  /* 0x0001e80028067890 */ /* 0x000fc8000fffe03f */
[----:B------:R-:W-:-:S06]  /*1460*/  ULOP3.LUT UP0, URZ, UR6, 0x3ff, URZ, 0xc0, !UPT ;  /* 0x000003ff063f7892 */ /* 0x000fcc000f80c03f */
[----:B------:R-:W-:Y:S01]  /*1470*/  PLOP3.LUT P0, PT, PT, PT, UP0, 0x80, 0x0 ;  /* 0x000000000000781c */ /* 0x000fe20003f0f008 */
[----:B0-----:R-:W-:-:S05]  /*1480*/  VIADD R5, R4, 0xffffff80 ;  /* 0xffffff8004057836 */ /* 0x001fca0000000000 */
[----:B------:R-:W-:-:S04]  /*1490*/  SHF.R.S32.HI R4, RZ, 0x1f, R5 ;  /* 0x0000001fff047819 */ /* 0x000fc80000011405 */
[----:B------:R-:W-:-:S04]  /*14a0*/  LEA.HI R4, R4, R5, RZ, 0x7 ;  /* 0x0000000504047211 */ /* 0x000fc800078f38ff */
[----:B------:R-:W-:-:S05]  /*14b0*/  SHF.R.S32.HI R4, RZ, 0x7, R4 ;  /* 0x00000007ff047819 */ /* 0x000fca0000011404 */
[----:B------:R-:W0:Y:S02]  /*14c0*/  SHFL.IDX PT, R0, R4, RZ, 0x1f ;  /* 0x00001fff04007589 */ /* 0x000e2400000e0000 */
[----:B0-----:R-:W-:-:S13]  /*14d0*/  R2UR UR44, R0 ;  /* 0x00000000002c72ca */ /* 0x001fda00000e0000 */
[----:B------:R-:W-:-:S04]  /*14e0*/  UIMAD.WIDE UR4, UR44, 0x55555556, URZ ;  /* 0x555555562c0478a5 */ /* 0x000fc8000f8e023f */
[----:B------:R-:W-:-:S04]  /*14f0*/  ULEA.HI UR5, UR5, UR5, URZ, 0x1 ;  /* 0x0000000505057291 */ /* 0x000fc8000f8f083f */
[----:B------:R-:W-:Y:S01]  /*1500*/  UIMAD UR50, UR5, -0x3, UR44 ;  /* 0xfffffffd053278a4 */ /* 0x000fe2000f8e022c */
        /* <DEDUP_REMOVED lines=17> */
.L_x_10598:
        /* <DEDUP_REMOVED lines=9> */
.L_x_10721:
[----:B------:R-:W-:Y:S05]  /*16b0*/  @!P0 BRA `(.L_x_10600) ;  /* 0x0000000000048947 */ /* 0x000fea0003800000 */
[----:B------:R-:W-:Y:S01]  /*16c0*/  BPT.TRAP 0x1 ;  /* 0x000000040000795c */ /* 0x000fe20000300000 */
.L_x_10600:
[----:B0-----:R-:W-:Y:S02]  /*16d0*/  IMAD.U32 R3, RZ, RZ, UR39 ;  /* 0x00000027ff037e24 */ /* 0x001fe4000f8e00ff */
[----:B------:R-:W-:-:S03]  /*16e0*/  IMAD.U32 R0, RZ, RZ, UR38 ;  /* 0x00000026ff007e24 */ /* 0x000fc6000f8e00ff */
[----:B------:R-:W-:Y:S02]  /*16f0*/  LEA R3, R3, UR40, 0x3 ;  /* 0x0000002803037c11 */ /* 0x000fe4000f8e18ff */
[----:B------:R-:W-:-:S04]  /*1700*/  SHF.L.U32 R0, R0, 0x1f, RZ ;  /* 0x0000001f00007819 */ /* 0x000fc800000006ff */
[----:B------:R0:W1:Y:S01]  /*1710*/  SYNCS.PHASECHK.TRANS64.TRYWAIT P2, [R3+URZ+0x30830], R0 ;  /* 0x03083000030075a7 */ /* 0x000062000804017f */
[----:B------:R-:W-:Y:S05]  /*1720*/  @!P0 BRA `(.L_x_10601) ;  /* 0x0000000000048947 */ /* 0x000fea0003800000 */
[----:B------:R-:W-:Y:S01]  /*1730*/  BPT.TRAP 0x1 ;  /* 0x000000040000795c */ /* 0x000fe20000300000 */
.L_x_10601:
[----:B------:R-:W2:Y:S01]  /*1740*/  S2R R4, SR_TID.X ;  /* 0x0000000000047919 */ /* 0x000ea20000002100 */
[----:B------:R-:W-:Y:S01]  /*1750*/  IMAD.MOV.U32 R151, RZ, RZ, RZ ;  /* 0x000000ffff977224 */ /* 0x000fe200078e00ff */
[----:B--2---:R-:W-:Y:S01]  /*1760*/  LOP3.LUT P1, RZ, R4, 0x7f, RZ, 0xc0, !PT ;  /* 0x0000007f04ff7812 */ /* 0x004fe2000782c0ff */
[----:B-1----:R-:W-:-:S12]  /*1770*/  @P2 BRA `(.L_x_10602) ;  /* 0x0000000000082947 */ /* 0x002fd80003800000 */
[----:B------:R-:W1:Y:S02]  /*1780*/  SYNCS.PHASECHK.TRANS64.TRYWAIT P2, [R3+URZ+0x30830], R0 ;  /* 0x03083000030075a7 */ /* 0x000e64000804017f */
[----:B-1----:R-:W-:Y:S05]  /*1790*/  @!P2 BRA `(.L_x_10603) ;  /* 0x000000b80040a947 */ /* 0x002fea0003800000 */
.L_x_10602:
[----:B------:R-:W-:Y:S05]  /*17a0*/  WARPSYNC.ALL ;  /* 0x0000000000007948 */ /* 0x000fea0003800000 */
[----:B------:R-:W-:Y:S01]  /*17b0*/  ULEA UR25, UR50, UR40, 0xd ;  /* 0x0000002832197291 */ /* 0x000fe2000f8e683f */
[----:B------:R-:W2:Y:S01]  /*17c0*/  LDL R4, [R1+0x10] ;  /* 0x0000100001047983 */ /* 0x000ea20000100800 */
[----:B------:R-:W-:Y:S01]  /*17d0*/  UIADD3 UR4, UR40, 0x12400, URZ ;  /* 0x0001240028047890 */ /* 0x000fe2000fffe03f */
[----:B------:R-:W-:Y:S01]  /*17e0*/  WARPGROUP.ARRIVE ;  /* 0x00000000000079c5 */ /* 0x000fe20000000000 */
[----:B------:R-:W-:Y:S01]  /*17f0*/  UIADD3 UR5, UR25, 0xc400, URZ ;  /* 0x0000c40019057890 */ /* 0x000fe2000fffe03f */
[----:B------:R-:W-:Y:S01]  /*1800*/  IMAD.U32 R7, RZ, RZ, UR48 ;  /* 0x00000030ff077e24 */ /* 0x000fe2000f8e00ff */
[----:B------:R-:W-:Y:S01]  /*1810*/  USHF.R.U32.HI UR4, URZ, 0x4, UR4 ;  /* 0x000000043f047899 */ /* 0x000fe20008011604 */
[----:B------:R-:W-:Y:S01]  /*1820*/  P2R R6, PR, RZ, 0x2 ;  /* 0x00000002ff067803 */ /* 0x000fe20000000000 */
[----:B------:R-:W-:Y:S01]  /*1830*/  USHF.R.U32.HI UR5, URZ, 0x4, UR5 ;  /* 0x000000043f057899 */ /* 0x000fe20008011605 */
[----:B------:R-:W-:Y:S01]  /*1840*/  P2R R5, PR, RZ, 0x1 ;  /* 0x00000001ff057803 */ /* 0x000fe20000000000 */
[----:B------:R-:W-:Y:S01]  /*1850*/  ULOP3.LUT UR4, UR4, 0x3fff, URZ, 0xc0, !UPT ;  /* 0x00003fff04047892 */ /* 0x000fe2000f8ec03f */
[--C-:B------:R-:W-:Y:S01]  /*1860*/  IMAD.MOV.U32 R150, RZ, RZ, R151.reuse ;  /* 0x000000ffff967224 */ /* 0x100fe200078e0097 */
[----:B------:R-:W-:Y:S01]  /*1870*/  ULOP3.LUT UR5, UR5, 0x3fff, URZ, 0xc0, !UPT ;  /* 0x00003fff05057892 */ /* 0x000fe2000f8ec03f */
[--C-:B------:R-:W-:Y:S01]  /*1880*/  IMAD.MOV.U32 R149, RZ, RZ, R151.reuse ;  /* 0x000000ffff957224 */ /* 0x100fe200078e0097 */
[----:B------:R-:W-:Y:S01]  /*1890*/  ULOP3.LUT UR24, UR4, 0x10000, URZ, 0xfc, !UPT ;  /* 0x0001000004187892 */ /* 0x000fe2000f8efc3f */
[--C-:B------:R-:W-:Y:S01]  /*18a0*/  IMAD.MOV.U32 R148, RZ, RZ, R151.reuse ;  /* 0x000000ffff947224 */ /* 0x100fe200078e0097 */
[----:B------:R-:W-:Y:S01]  /*18b0*/  ULOP3.LUT UR4, UR5, 0x10000, URZ, 0xfc, !UPT ;  /* 0x0001000005047892 */ /* 0x000fe2000f8efc3f */
[--C-:B------:R-:W-:Y:S01]  /*18c0*/  IMAD.MOV.U32 R147, RZ, RZ, R151.reuse ;  /* 0x000000ffff937224 */ /* 0x100fe200078e0097 */
[----:B------:R-:W-:Y:S01]  /*18d0*/  UIMAD UR6, UR39, 0x600, UR24 ;  /* 0x00000600270678a4 */ /* 0x000fe2000f8e0218 */
        /* <DEDUP_REMOVED lines=8> */
[----:B------:R-:W-:Y:S01]  /*1960*/  HGMMA.64x192x16.F32 R24, gdesc[UR4], RZ, !UPT, gsb0 ;  /* 0x02e00000041879f0 */ /* 0x000fe2000c0008ff */
        /* <DEDUP_REMOVED lines=13> */
[----:B------:R-:W-:Y:S01]  /*1a40*/  ULDC UR26, c[0x0][0x988] ;  /* 0x00026200001a7ab9 */ /* 0x000fe20000000800 */
[----:B------:R-:W-:Y:S01]  /*1a50*/  UISETP.GE.AND UP0, UPT, UR49, 0xc1, UPT ;  /* 0x000000c13100788c */ /* 0x000fe2000bf06270 */
        /* <DEDUP_REMOVED lines=21> */
[----:B------:R-:W-:Y:S01]  /*1bb0*/  HGMMA.64x192x16.F32 R24, gdesc[UR8], R24, gsb0 ;  /* 0x02e00000081879f0 */ /* 0x000fe20008000818 */
[----:B--2---:R-:W-:-:S04]  /*1bc0*/  VIADD R4, R4, UR49 ;  /* 0x0000003104047c36 */ /* 0x004fc80008000000 */
        /* <DEDUP_REMOVED lines=20> */
[----:B01----:R-:W-:Y:S02]  /*1d10*/  FMNMX.FTZ R0, R28, R7, !PT ;  /* 0x000000071c007209 */ /* 0x003fe40007810000 */
        /* <DEDUP_REMOVED lines=137> */
[----:B------:R-:W-:Y:S02]  /*25b0*/  FMNMX.FTZ R7, R97, R0, !PT ;  /* 0x0000000061077209 */ /* 0x000fe40007810000 */
        /* <DEDUP_REMOVED lines=13> */
[----:B------:R-:W-:Y:S02]  /*2690*/  FSEL R109, R109, -INF , P2 ;  /* 0xff8000006d6d7808 */ /* 0x000fe40001000000 */
[----:B------:R-:W-:Y:S02]  /*26a0*/  FMNMX.FTZ R0, R108, R7, !PT ;  /* 0x000000076c007209 */ /* 0x000fe40007810000 */
[----:B------:R-:W-:-:S02]  /*26b0*/  ISETP.GT.AND P3, PT, R4, 0xb0, PT ;  /* 0x000000b00400780c */ /* 0x000fc40003f64270 */
        /* <DEDUP_REMOVED lines=14> */
[----:B------:R-:W-:Y:S02]  /*27a0*/  P2R R10, PR, RZ, 0x4 ;  /* 0x00000004ff0a7803 */ /* 0x000fe40000000000 */
[----:B------:R-:W-:Y:S02]  /*27b0*/  FMNMX.FTZ R7, R117, R0, !PT ;  /* 0x0000000075077209 */ /* 0x000fe40007810000 */
[----:B------:R-:W-:Y:S02]  /*27c0*/  P2R R12, PR, RZ, 0x2 ;  /* 0x00000002ff0c7803 */ /* 0x000fe40000000000 */
[----:B------:R-:W-:Y:S01]  /*27d0*/  P2R R11, PR, RZ, 0x1 ;  /* 0x00000001ff0b7803 */ /* 0x000fe20000000000 */
[----:B------:R-:W0:Y:S01]  /*27e0*/  SHFL.BFLY PT, R0, R7, 0x2, 0x1f ;  /* 0x0c401f0007007f89 */ /* 0x000e2200000e0000 */
[----:B------:R-:W-:-:S02]  /*27f0*/  ISETP.GT.AND P0, PT, R4, 0x99, PT ;  /* 0x000000990400780c */ /* 0x000fc40003f04270 */
[----:B------:R-:W-:Y:S02]  /*2800*/  ISETP.GT.AND P1, PT, R4, 0xa0, PT ;  /* 0x000000a00400780c */ /* 0x000fe40003f24270 */
[----:B------:R-:W-:Y:S02]  /*2810*/  FSEL R103, R103, -INF , P0 ;  /* 0xff80000067677808 */ /* 0x000fe40000000000 */
[----:B------:R-:W-:Y:S02]  /*2820*/  FSEL R106, R106, -INF , P1 ;  /* 0xff8000006a6a7808 */ /* 0x000fe40000800000 */
[----:B------:R-:W-:Y:S02]  /*2830*/  ISETP.NE.AND P1, PT, R12, RZ, PT ;  /* 0x000000ff0c00720c */ /* 0x000fe40003f25270 */
[----:B------:R-:W-:Y:S02]  /*2840*/  ISETP.NE.AND P0, PT, R11, RZ, PT ;  /* 0x000000ff0b00720c */ /* 0x000fe40003f05270 */
[----:B------:R-:W-:-:S02]  /*2850*/  FSEL R107, R107, -INF , P1 ;  /* 0xff8000006b6b7808 */ /* 0x000fc40000800000 */
[----:B------:R-:W-:Y:S02]  /*2860*/  FSEL R110, R110, -INF , P0 ;  /* 0xff8000006e6e7808 */ /* 0x000fe40000000000 */
[----:B------:R-:W-:Y:S02]  /*2870*/  FSEL R114, R114, -INF , P3 ;  /* 0xff80000072727808 */ /* 0x000fe40001800000 */
[----:B------:R-:W-:Y:S02]  /*2880*/  ISETP.NE.AND P1, PT, R6, RZ, PT ;  /* 0x000000ff0600720c */ /* 0x000fe40003f25270 */
[----:B------:R-:W-:Y:S02]  /*2890*/  FSEL R115, R115, -INF , P4 ;  /* 0xff80000073737808 */ /* 0x000fe40002000000 */
[----:B------:R-:W-:Y:S02]  /*28a0*/  FSEL R118, R118, -INF , P5 ;  /* 0xff80000076767808 */ /* 0x000fe40002800000 */
[----:B0-----:R-:W-:-:S02]  /*28b0*/  FMNMX.FTZ R8, R7, R0, !PT ;  /* 0x0000000007087209 */ /* 0x001fc40007810000 */
[----:B------:R-:W-:Y:S02]  /*28c0*/  FSEL R119, R119, -INF , P6 ;  /* 0xff80000077777808 */ /* 0x000fe40003000000 */
[----:B------:R-:W-:Y:S01]  /*28d0*/  ISETP.NE.AND P0, PT, R5, RZ, PT ;  /* 0x000000ff0500720c */ /* 0x000fe20003f05270 */
[----:B------:R-:W0:Y:S02]  /*28e0*/  SHFL.BFLY PT, R9, R8, 0x1, 0x1f ;  /* 0x0c201f0008097f89 */ /* 0x000e2400000e0000 */
[----:B------:R-:W-:-:S05]  /*28f0*/  @!P1 VIADD R3, R3, 0x30840 ;  /* 0x0003084003039836 */ /* 0x000fca0000000000 */
[----:B------:R-:W-:-:S04]  /*2900*/  @!P1 PRMT R3, RZ, 0x654, R3 ;  /* 0x00000654ff039816 */ /* 0x000fc80000000003 */
[----:B------:R1:W-:Y:S01]  /*2910*/  @!P1 SYNCS.ARRIVE.TRANS64.RED.A1T0 RZ, [R3+URZ], RZ ;  /* 0x000000ff03ff99a7 */ /* 0x0003e2000810043f */
[----:B0-----:R-:W-:-:S04]  /*2920*/  FMNMX.FTZ R0, R8, R9, !PT ;  /* 0x0000000908007209 */ /* 0x001fc80007810000 */
        /* <DEDUP_REMOVED lines=9> */
[----:B------:R-:W-:Y:S01]  /*29c0*/  FSEL R111, R111, -INF , P2 ;  /* 0xff8000006f6f7808 */ /* 0x000fe20001000000 */
        /* <DEDUP_REMOVED lines=11> */
[----:B------:R-:W-:Y:S01]  /*2a80*/  MUFU.EX2 R6, R6 ;  /* 0x0000000600067308 */ /* 0x000fe20000000800 */
[--C-:B------:R-:W-:Y:S01]  /*2a90*/  FFMA.FTZ R12, R29, UR26, -R4.reuse ;  /* 0x0000001a1d0c7c23 */ /* 0x100fe20008010804 */
[----:B------:R-:W-:Y:S01]  /*2aa0*/  FMNMX.FTZ R8, R38, R9, !PT ;  /* 0x0000000926087209 */ /* 0x000fe20007810000 */
[--C-:B------:R-:W-:Y:S01]  /*2ab0*/  FFMA.FTZ R24, R48, UR26, -R4.reuse ;  /* 0x0000001a30187c23 */ /* 0x100fe20008010804 */
[--C-:B------:R-:W-:Y:S01]  /*2ac0*/  FFMA.FTZ R48, R88, UR26, -R4.reuse ;  /* 0x0000001a58307c23 */ /* 0x100fe20008010804 */
[--C-:B------:R-:W-:Y:S01]  /*2ad0*/  FFMA.FTZ R10, R64, UR26, -R4.reuse ;  /* 0x0000001a400a7c23 */ /* 0x100fe20008010804 */
[----:B------:R-:W-:Y:S01]  /*2ae0*/  FMNMX.FTZ R9, R39, R8, !PT ;  /* 0x0000000827097209 */ /* 0x000fe20007810000 */
[--C-:B------:R-:W-:Y:S01]  /*2af0*/  FFMA.FTZ R64, R93, UR26, -R4.reuse ;  /* 0x0000001a5d407c23 */ /* 0x100fe20008010804 */
[----:B------:R-:W0:Y:S01]  /*2b00*/  MUFU.EX2 R5, R5 ;  /* 0x0000000500057308 */ /* 0x000e220000000800 */
[--C-:B------:R-:W-:Y:S01]  /*2b10*/  FFMA.FTZ R14, R33, UR26, -R4.reuse ;  /* 0x0000001a210e7c23 */ /* 0x100fe20008010804 */
[----:B------:R-:W-:Y:S01]  /*2b20*/  FMNMX.FTZ R8, R42, R9, !PT ;  /* 0x000000092a087209 */ /* 0x000fe20007810000 */
[--C-:B------:R-:W-:Y:S01]  /*2b30*/  FFMA.FTZ R21, R45, UR26, -R4.reuse ;  /* 0x0000001a2d157c23 */ /* 0x100fe20008010804 */
[--C-:B------:R-:W-:Y:S01]  /*2b40*/  FFMA.FTZ R45, R56, UR26, -R4.reuse ;  /* 0x0000001a382d7c23 */ /* 0x100fe20008010804 */
[--C-:B------:R-:W-:Y:S01]  /*2b50*/  FFMA.FTZ R15, R36, UR26, -R4.reuse ;  /* 0x0000001a240f7c23 */ /* 0x100fe20008010804 */
[----:B------:R-:W-:Y:S01]  /*2b60*/  FMNMX.FTZ R9, R43, R8, !PT ;  /* 0x000000082b097209 */ /* 0x000fe20007810000 */
[--C-:B------:R-:W-:Y:S01]  /*2b70*/  FFMA.FTZ R20, R40, UR26, -R4.reuse ;  /* 0x0000001a28147c23 */ /* 0x100fe20008010804 */
[----:B------:R-:W2:Y:S01]  /*2b80*/  MUFU.EX2 R7, R7 ;  /* 0x0000000700077308 */ /* 0x000ea20000000800 */
[--C-:B------:R-:W-:Y:S01]  /*2b90*/  FFMA.FTZ R19, R41, UR26, -R4.reuse ;  /* 0x0000001a29137c23 */ /* 0x100fe20008010804 */
[----:B------:R-:W-:Y:S01]  /*2ba0*/  FMNMX.FTZ R8, R46, R9, !PT ;  /* 0x000000092e087209 */ /* 0x000fe20007810000 */
[--C-:B------:R-:W-:Y:S01]  /*2bb0*/  FFMA.FTZ R23, R49, UR26, -R4.reuse ;  /* 0x0000001a31177c23 */ /* 0x100fe20008010804 */
[--C-:B------:R-:W-:Y:S01]  /*2bc0*/  FFMA.FTZ R56, R61, UR26, -R4.reuse ;  /* 0x0000001a3d387c23 */ /* 0x100fe20008010804 */
[--C-:B------:R-:W-:Y:S01]  /*2bd0*/  FFMA.FTZ R49, R60, UR26, -R4.reuse ;  /* 0x0000001a3c317c23 */ /* 0x100fe20008010804 */
[----:B------:R-:W-:Y:S01]  /*2be0*/  FMNMX.FTZ R9, R47, R8, !PT ;  /* 0x000000082f097209 */ /* 0x000fe20007810000 */
[--C-:B------:R-:W-:Y:S01]  /*2bf0*/  FFMA.FTZ R11, R65, UR26, -R4.reuse ;  /* 0x0000001a410b7c23 */ /* 0x100fe20008010804 */
[----:B------:R-:W3:Y:S01]  /*2c00*/  MUFU.EX2 R12, R12 ;  /* 0x0000000c000c7308 */ /* 0x000ee20000000800 */
        /* <DEDUP_REMOVED lines=50> */
[----:B------:R-:W-:-:S03]  /*2f30*/  FFMA.FTZ R9, R80, UR26, -R4 ;  /* 0x0000001a50097c23 */ /* 0x000fc60008010804 */
        /* <DEDUP_REMOVED lines=19> */
[----:B------:R-:W-:Y:S01]  /*3070*/  FMNMX.FTZ R8, R118, R57, !PT ;  /* 0x0000003976087209 */ /* 0x000fe20007810000 */
[----:B------:R-:W-:-:S03]  /*3080*/  FFMA.FTZ R57, R92, UR26, -R4 ;  /* 0x0000001a5c397c23 */ /* 0x000fc60008010804 */
[----:B------:R-:W-:-:S03]  /*3090*/  FMNMX.FTZ R8, R119, R8, !PT ;  /* 0x0000000877087209 */ /* 0x000fc60007810000 */
[----:B------:R-:W-:Y:S02]  /*30a0*/  MUFU.EX2 R11, R11 ;  /* 0x0000000b000b7308 */ /* 0x000fe40000000800 */
[----:B------:R-:W4:Y:S06]  /*30b0*/  SHFL.BFLY PT, R69, R8, 0x2, 0x1f ;  /* 0x0c401f0008457f89 */ /* 0x000f2c00000e0000 */
[----:B------:R-:W-:Y:S08]  /*30c0*/  MUFU.EX2 R29, R29 ;  /* 0x0000001d001d7308 */ /* 0x000ff00000000800 */
[----:B------:R-:W-:Y:S08]  /*30d0*/  MUFU.EX2 R32, R32 ;  /* 0x0000002000207308 */ /* 0x000ff00000000800 */
[----:B------:R-:W-:Y:S01]  /*30e0*/  MUFU.EX2 R33, R33 ;  /* 0x0000002100217308 */ /* 0x000fe20000000800 */
[----:B----4-:R-:W-:Y:S01]  /*30f0*/  FMNMX.FTZ R80, R8, R69, !PT ;  /* 0x0000004508507209 */ /* 0x010fe20007810000 */
[----:B------:R-:W-:-:S04]  /*3100*/  FFMA.FTZ R69, R104, UR26, -R4 ;  /* 0x0000001a68457c23 */ /* 0x000fc80008010804 */
[----:B------:R-:W4:Y:S02]  /*3110*/  SHFL.BFLY PT, R81, R80, 0x1, 0x1f ;  /* 0x0c201f0050517f89 */ /* 0x000f2400000e0000 */
[----:B------:R-:W-:Y:S08]  /*3120*/  MUFU.EX2 R36, R36 ;  /* 0x0000002400247308 */ /* 0x000ff00000000800 */
[----:B------:R-:W-:Y:S08]  /*3130*/  MUFU.EX2 R40, R40 ;  /* 0x0000002800287308 */ /* 0x000ff00000000800 */
[----:B------:R-:W-:Y:S01]  /*3140*/  MUFU.EX2 R41, R41 ;  /* 0x0000002900297308 */ /* 0x000fe20000000800 */
[----:B----4-:R-:W-:Y:S01]  /*3150*/  FMNMX.FTZ R8, R80, R81, !PT ;  /* 0x0000005150087209 */ /* 0x010fe20007810000 */
[----:B------:R-:W-:Y:S01]  /*3160*/  FFMA.FTZ R81, R116, UR26, -R4 ;  /* 0x0000001a74517c23 */ /* 0x000fe20008010804 */
[----:B0-----:R-:W-:-:S05]  /*3170*/  FADD.FTZ R4, R5, R6 ;  /* 0x0000000605047221 */ /* 0x001fca0000010000 */
        /* <DEDUP_REMOVED lines=19> */
[----:B--2---:R-:W-:Y:S01]  /*32b0*/  FADD.FTZ R67, R7, R4 ;  /* 0x0000000407437221 */ /* 0x004fe20000010000 */
[----:B------:R-:W0:Y:S01]  /*32c0*/  MUFU.EX2 R89, R89 ;  /* 0x0000005900597308 */ /* 0x000e220000000800 */
[--C-:B------:R-:W-:Y:S01]  /*32d0*/  FFMA.FTZ R59, R63, UR26, -R85.reuse ;  /* 0x0000001a3f3b7c23 */ /* 0x100fe20008010855 */
[--C-:B------:R-:W-:Y:S01]  /*32e0*/  FFMA.FTZ R101, R39, UR26, -R85.reuse ;  /* 0x0000001a27657c23 */ /* 0x100fe20008010855 */
[----:B------:R-:W-:Y:S01]  /*32f0*/  FFMA.FTZ R30, R43, UR26, -R85 ;  /* 0x0000001a2b1e7c23 */ /* 0x000fe20008010855 */
[----:B---3--:R-:W-:Y:S01]  /*3300*/  FADD.FTZ R4, R12, R67 ;  /* 0x000000430c047221 */ /* 0x008fe20000010000 */
        /* <DEDUP_REMOVED lines=9> */
[--C-:B------:R-:W-:Y:S01]  /*33a0*/  FFMA.FTZ R46, R54, UR26, -R85.reuse ;  /* 0x0000001a362e7c23 */ /* 0x100fe20008010855 */
[----:B------:R-:W-:Y:S01]  /*33b0*/  FFMA.FTZ R67, R86, UR26, -R85 ;  /* 0x0000001a56437c23 */ /* 0x000fe20008010855 */
[----:B------:R-:W3:Y:S01]  /*33c0*/  MUFU.EX2 R93, R93 ;  /* 0x0000005d005d7308 */ /* 0x000ee20000000800 */
        /* <DEDUP_REMOVED lines=8> */
[----:B--2---:R-:W-:Y:S01]  /*3450*/  FADD.FTZ R70, R88, R63 ;  /* 0x0000003f58467221 */ /* 0x004fe20000010000 */
[----:B------:R-:W-:Y:S01]  /*3460*/  FADD.FTZ R63, R13, R4 ;  /* 0x000000040d3f7221 */ /* 0x000fe20000010000 */
[----:B------:R-:W-:Y:S01]  /*3470*/  F2FP.F16.F32.PACK_AB R4, R6, R5 ;  /* 0x000000050604723e */ /* 0x000fe200000000ff */
[----:B------:R-:W-:Y:S01]  /*3480*/  FFMA.FTZ R99, R99, UR26, -R85 ;  /* 0x0000001a63637c23 */ /* 0x000fe20008010855 */
[----:B------:R-:W-:Y:S01]  /*3490*/  F2FP.F16.F32.PACK_AB R6, R12, R7 ;  /* 0x000000070c06723e */ /* 0x000fe200000000ff */
[----:B------:R-:W-:Y:S01]  /*34a0*/  FADD.FTZ R74, R14, R63 ;  /* 0x0000003f0e4a7221 */ /* 0x000fe20000010000 */
[--C-:B------:R-:W-:Y:S01]  /*34b0*/  FFMA.FTZ R63, R82, UR26, -R85.reuse ;  /* 0x0000001a523f7c23 */ /* 0x100fe20008010855 */
[----:B------:R-:W2:Y:S01]  /*34c0*/  MUFU.EX2 R97, R97 ;  /* 0x0000006100617308 */ /* 0x000ea20000000800 */
[----:B---3--:R-:W-:Y:S01]  /*34d0*/  FADD.FTZ R5, R93, R70 ;  /* 0x000000465d057221 */ /* 0x008fe20000010000 */
[----:B------:R-:W-:Y:S01]  /*34e0*/  F2FP.F16.F32.PACK_AB R12, R14, R13 ;  /* 0x0000000d0e0c723e */ /* 0x000fe200000000ff */
[--C-:B------:R-:W-:Y:S01]  /*34f0*/  FFMA.FTZ R102, R102, UR26, -R85.reuse ;  /* 0x0000001a66667c23 */ /* 0x100fe20008010855 */
[----:B------:R-:W-:Y:S01]  /*3500*/  F2FP.F16.F32.PACK_AB R14, R120, R15 ;  /* 0x0000000f780e723e */ /* 0x000fe200000000ff */
[--C-:B------:R-:W-:Y:S01]  /*3510*/  FFMA.FTZ R103, R103, UR26, -R85.reuse ;  /* 0x0000001a67677c23 */ /* 0x100fe20008010855 */
[--C-:B------:R-:W-:Y:S01]  /*3520*/  FFMA.FTZ R106, R106, UR26, -R85.reuse ;  /* 0x0000001a6a6a7c23 */ /* 0x100fe20008010855 */
[----:B------:R-:W-:Y:S01]  /*3530*/  FFMA.FTZ R107, R107, UR26, -R85 ;  /* 0x0000001a6b6b7c23 */ /* 0x000fe20008010855 */
[----:B------:R-:W3:Y:S01]  /*3540*/  MUFU.EX2 R96, R96 ;  /* 0x0000006000607308 */ /* 0x000ee20000000800 */
[----:B0-----:R-:W-:Y:S01]  /*3550*/  FADD.FTZ R70, R92, R5 ;  /* 0x000000055c467221 */ /* 0x001fe20000010000 */
[----:B------:R-:W-:Y:S01]  /*3560*/  FADD.FTZ R5, R15, R74 ;  /* 0x0000004a0f057221 */ /* 0x000fe20000010000 */
[--C-:B------:R-:W-:Y:S01]  /*3570*/  FFMA.FTZ R74, R87, UR26, -R85.reuse ;  /* 0x0000001a574a7c23 */ /* 0x100fe20008010855 */
[--C-:B------:R-:W-:Y:S01]  /*3580*/  FFMA.FTZ R110, R110, UR26, -R85.reuse ;  /* 0x0000001a6e6e7c23 */ /* 0x100fe20008010855 */
[----:B------:R-:W-:Y:S01]  /*3590*/  FFMA.FTZ R111, R111, UR26, -R85 ;  /* 0x0000001a6f6f7c23 */ /* 0x000fe20008010855 */
[----:B------:R-:W-:Y:S01]  /*35a0*/  FADD.FTZ R71, R120, R5 ;  /* 0x0000000578477221 */ /* 0x000fe20000010000 */
[----:B------:R-:W-:Y:S01]  /*35b0*/  F2FP.F16.F32.PACK_AB R5, R89, R26 ;  /* 0x0000001a5905723e */ /* 0x000fe200000000ff */
[----:B------:R-:W0:Y:S01]  /*35c0*/  MUFU.EX2 R101, R101 ;  /* 0x0000006500657308 */ /* 0x000e220000000800 */
[----:B--2---:R-:W-:Y:S01]  /*35d0*/  FADD.FTZ R7, R97, R70 ;  /* 0x0000004661077221 */ /* 0x004fe20000010000 */
[----:B------:R-:W-:Y:S01]  /*35e0*/  FADD.FTZ R82, R20, R71 ;  /* 0x0000004714527221 */ /* 0x000fe20000010000 */
[--C-:B------:R-:W-:Y:S01]  /*35f0*/  FFMA.FTZ R70, R83, UR26, -R85.reuse ;  /* 0x0000001a53467c23 */ /* 0x100fe20008010855 */
[----:B------:R-:W-:Y:S01]  /*3600*/  F2FP.F16.F32.PACK_AB R13, R97, R92 ;  /* 0x0000005c610d723e */ /* 0x000fe200000000ff */
[----:B------:R-:W-:Y:S01]  /*3610*/  FFMA.FTZ R71, R90, UR26, -R85 ;  /* 0x0000001a5a477c23 */ /* 0x000fe20008010855 */
[C---:B------:R-:W-:Y:S01]  /*3620*/  FADD.FTZ R83, R19.reuse, R82 ;  /* 0x0000005213537221 */ /* 0x040fe20000010000 */
[----:B------:R-:W-:Y:S01]  /*3630*/  F2FP.F16.F32.PACK_AB R20, R19, R20 ;  /* 0x000000141314723e */ /* 0x000fe200000000ff */
[----:B------:R-:W2:Y:S01]  /*3640*/  MUFU.EX2 R27, R27 ;  /* 0x0000001b001b7308 */ /* 0x000ea20000000800 */
[----:B---3--:R-:W-:Y:S01]  /*3650*/  FADD.FTZ R26, R96, R7 ;  /* 0x00000007601a7221 */ /* 0x008fe20000010000 */
[----:B------:R-:W-:Y:S01]  /*3660*/  FADD.FTZ R86, R22, R83 ;  /* 0x0000005316567221 */ /* 0x000fe20000010000 */
[----:B------:R-:W-:Y:S01]  /*3670*/  F2FP.F16.F32.PACK_AB R7, R93, R88 ;  /* 0x000000585d07723e */ /* 0x000fe200000000ff */
[--C-:B------:R-:W-:Y:S01]  /*3680*/  FFMA.FTZ R82, R95, UR26, -R85.reuse ;  /* 0x0000001a5f527c23 */ /* 0x100fe20008010855 */
[C---:B------:R-:W-:Y:S01]  /*3690*/  F2FP.F16.F32.PACK_AB R22, R21.reuse, R22 ;  /* 0x000000161516723e */ /* 0x040fe200000000ff */
[----:B------:R-:W-:Y:S01]  /*36a0*/  FADD.FTZ R83, R21, R86 ;  /* 0x0000005615537221 */ /* 0x000fe20000010000 */
[--C-:B------:R-:W-:Y:S01]  /*36b0*/  FFMA.FTZ R114, R114, UR26, -R85.reuse ;  /* 0x0000001a72727c23 */ /* 0x100fe20008010855 */
[----:B------:R-:W3:Y:S01]  /*36c0*/  MUFU.EX2 R30, R30 ;  /* 0x0000001e001e7308 */ /* 0x000ee20000000800 */
[C---:B0-----:R-:W-:Y:S01]  /*36d0*/  FADD.FTZ R26, R101.reuse, R26 ;  /* 0x0000001a651a7221 */ /* 0x041fe20000010000 */
[----:B------:R-:W-:Y:S01]  /*36e0*/  F2FP.F16.F32.PACK_AB R15, R101, R96 ;  /* 0x00000060650f723e */ /* 0x000fe200000000ff */
[----:B------:R0:W-:Y:S01]  /*36f0*/  STSM.16.M88.4 [R2+0x1e800], R4 ;  /* 0x01e8000402007844 */ /* 0x0001e20000000200 */
[--C-:B------:R-:W-:Y:S01]  /*3700*/  FFMA.FTZ R115, R115, UR26, -R85.reuse ;  /* 0x0000001a73737c23 */ /* 0x100fe20008010855 */
[----:B------:R-:W-:Y:S01]  /*3710*/  FFMA.FTZ R118, R118, UR26, -R85 ;  /* 0x0000001a76767c23 */ /* 0x000fe20008010855 */
[----:B------:R-:W-:Y:S01]  /*3720*/  IMAD.MOV.U32 R120, RZ, RZ, R151 ;  /* 0x000000ffff787224 */ /* 0x000fe200078e0097 */
[----:B------:R-:W-:Y:S01]  /*3730*/  STSM.16.M88.4 [R154], R12 ;  /* 0x0000000c9a007844 */ /* 0x000fe20000000200 */
[----:B------:R-:W4:Y:S01]  /*3740*/  MUFU.EX2 R31, R31 ;  /* 0x0000001f001f7308 */ /* 0x000f220000000800 */
[----:B--2---:R-:W-:-:S07]  /*3750*/  FADD.FTZ R79, R27, R26 ;  /* 0x0000001a1b4f7221 */ /* 0x004fce0000010000 */
[----:B------:R-:W2:Y:S01]  /*3760*/  MUFU.EX2 R34, R34 ;  /* 0x0000002200227308 */ /* 0x000ea20000000800 */
[C---:B---3--:R-:W-:Y:S01]  /*3770*/  FADD.FTZ R26, R30.reuse, R79 ;  /* 0x0000004f1e1a7221 */ /* 0x048fe20000010000 */
[----:B------:R-:W-:Y:S02]  /*3780*/  F2FP.F16.F32.PACK_AB R21, R30, R27 ;  /* 0x0000001b1e15723e */ /* 0x000fe400000000ff */
[----:B0-----:R-:W-:Y:S02]  /*3790*/  F2FP.F16.F32.PACK_AB R4, R52, R45 ;  /* 0x0000002d3404723e */ /* 0x001fe400000000ff */
[----:B------:R-:W-:Y:S02]  /*37a0*/  F2FP.F16.F32.PACK_AB R6, R56, R49 ;  /* 0x000000313806723e */ /* 0x000fe400000000ff */
[----:B------:R-:W0:Y:S01]  /*37b0*/  MUFU.EX2 R38, R38 ;  /* 0x0000002600267308 */ /* 0x000e220000000800 */
[----:B----4-:R-:W-:Y:S01]  /*37c0*/  FADD.FTZ R79, R31, R26 ;  /* 0x0000001a1f4f7221 */ /* 0x010fe20000010000 */
[----:B------:R-:W-:Y:S01]  /*37d0*/  FADD.FTZ R26, R24, R83 ;  /* 0x00000053181a7221 */ /* 0x000fe20000010000 */
[----:B------:R-:W-:-:S03]  /*37e0*/  F2FP.F16.F32.PACK_AB R24, R23, R24 ;  /* 0x000000181718723e */ /* 0x000fc600000000ff */
[----:B------:R-:W-:Y:S02]  /*37f0*/  FADD.FTZ R86, R23, R26 ;  /* 0x0000001a17567221 */ /* 0x000fe40000010000 */
[----:B------:R-:W3:Y:S01]  /*3800*/  MUFU.EX2 R39, R39 ;  /* 0x0000002700277308 */ /* 0x000ee20000000800 */
[C---:B--2---:R-:W-:Y:S01]  /*3810*/  FADD.FTZ R79, R34.reuse, R79 ;  /* 0x0000004f224f7221 */ /* 0x044fe20000010000 */
[----:B------:R-:W-:Y:S01]  /*3820*/  FADD.FTZ R83, R25, R86 ;  /* 0x0000005619537221 */ /* 0x000fe20000010000 */
[----:B------:R-:W-:-:S03]  /*3830*/  F2FP.F16.F32.PACK_AB R23, R34, R31 ;  /* 0x0000001f2217723e */ /* 0x000fc600000000ff */
[----:B------:R-:W-:Y:S02]  /*3840*/  FADD.FTZ R86, R44, R83 ;  /* 0x000000532c567221 */ /* 0x000fe40000010000 */
[----:B------:R-:W2:Y:S01]  /*3850*/  MUFU.EX2 R46, R46 ;  /* 0x0000002e002e7308 */ /* 0x000ea20000000800 */
[----:B0-----:R-:W-:Y:S01]  /*3860*/  FADD.FTZ R26, R38, R79 ;  /* 0x0000004f261a7221 */ /* 0x001fe20000010000 */
[----:B------:R-:W-:Y:S01]  /*3870*/  FADD.FTZ R83, R45, R86 ;  /* 0x000000562d537221 */ /* 0x000fe20000010000 */
[----:B------:R0:W-:Y:S03]  /*3880*/  STSM.16.M88.4 [R17], R20 ;  /* 0x0000001411007844 */ /* 0x0001e60000000200 */
[----:B------:R-:W-:Y:S02]  /*3890*/  FADD.FTZ R86, R52, R83 ;  /* 0x0000005334567221 */ /* 0x000fe40000010000 */
[----:B------:R-:W4:Y:S01]  /*38a0*/  MUFU.EX2 R47, R47 ;  /* 0x0000002f002f7308 */ /* 0x000f220000000800 */
[----:B---3--:R-:W-:Y:S01]  /*38b0*/  FADD.FTZ R79, R39, R26 ;  /* 0x0000001a274f7221 */ /* 0x008fe20000010000 */
[----:B------:R-:W-:-:S04]  /*38c0*/  FADD.FTZ R83, R49, R86 ;  /* 0x0000005631537221 */ /* 0x000fc80000010000 */
[----:B------:R-:W-:Y:S02]  /*38d0*/  FADD.FTZ R83, R56, R83 ;  /* 0x0000005338537221 */ /* 0x000fe40000010000 */
[----:B------:R-:W3:Y:S01]  /*38e0*/  MUFU.EX2 R54, R54 ;  /* 0x0000003600367308 */ /* 0x000ee20000000800 */
[----:B--2---:R-:W-:Y:S01]  /*38f0*/  FADD.FTZ R26, R46, R79 ;  /* 0x0000004f2e1a7221 */ /* 0x004fe20000010000 */
[----:B------:R-:W-:Y:S01]  /*3900*/  FADD.FTZ R88, R10, R83 ;  /* 0x000000530a587221 */ /* 0x000fe20000010000 */
[----:B0-----:R-:W-:Y:S02]  /*3910*/  F2FP.F16.F32.PACK_AB R20, R36, R33 ;  /* 0x000000212414723e */ /* 0x001fe400000000ff */
[----:B------:R-:W-:Y:S01]  /*3920*/  F2FP.F16.F32.PACK_AB R22, R41, R40 ;  /* 0x000000282916723e */ /* 0x000fe200000000ff */
[----:B------:R-:W-:Y:S02]  /*3930*/  FADD.FTZ R88, R11, R88 ;  /* 0x000000580b587221 */ /* 0x000fe40000010000 */
[----:B------:R-:W0:Y:S01]  /*3940*/  MUFU.EX2 R55, R55 ;  /* 0x0000003700377308 */ /* 0x000e220000000800 */
[----:B----4-:R-:W-:Y:S01]  /*3950*/  FADD.FTZ R79, R47, R26 ;  /* 0x0000001a2f4f7221 */ /* 0x010fe20000010000 */
[----:B------:R-:W-:Y:S01]  /*3960*/  FADD.FTZ R7, R29, R88 ;  /* 0x000000581d077221 */ /* 0x000fe20000010000 */
[----:B------:R-:W-:-:S03]  /*3970*/  F2FP.F16.F32.PACK_AB R27, R47, R46 ;  /* 0x0000002e2f1b723e */ /* 0x000fc600000000ff */
[----:B------:R-:W-:Y:S02]  /*3980*/  FADD.FTZ R14, R32, R7 ;  /* 0x00000007200e7221 */ /* 0x000fe40000010000 */
[----:B------:R-:W2:Y:S01]  /*3990*/  MUFU.EX2 R58, R58 ;  /* 0x0000003a003a7308 */ /* 0x000ea20000000800 */
[----:B---3--:R-:W-:Y:S01]  /*39a0*/  FADD.FTZ R26, R54, R79 ;  /* 0x0000004f361a7221 */ /* 0x008fe20000010000 */
[----:B------:R-:W-:-:S04]  /*39b0*/  FADD.FTZ R7, R33, R14 ;  /* 0x0000000e21077221 */ /* 0x000fc80000010000 */
[----:B------:R-:W-:Y:S02]  /*39c0*/  FADD.FTZ R7, R36, R7 ;  /* 0x0000000724077221 */ /* 0x000fe40000010000 */
[----:B------:R-:W3:Y:S01]  /*39d0*/  MUFU.EX2 R59, R59 ;  /* 0x0000003b003b7308 */ /* 0x000ee20000000800 */
[----:B0-----:R-:W-:Y:S01]  /*39e0*/  FADD.FTZ R79, R55, R26 ;  /* 0x0000001a374f7221 */ /* 0x001fe20000010000 */
[----:B------:R-:W-:-:S04]  /*39f0*/  FADD.FTZ R14, R40, R7 ;  /* 0x00000007280e7221 */ /* 0x000fc80000010000 */
[----:B------:R-:W-:Y:S02]  /*3a00*/  FADD.FTZ R14, R41, R14 ;  /* 0x0000000e290e7221 */ /* 0x000fe40000010000 */
[----:B------:R-:W0:Y:S01]  /*3a10*/  MUFU.EX2 R35, R35 ;  /* 0x0000002300237308 */ /* 0x000e220000000800 */
[----:B--2---:R-:W-:Y:S01]  /*3a20*/  FADD.FTZ R26, R58, R79 ;  /* 0x0000004f3a1a7221 */ /* 0x004fe20000010000 */
[----:B------:R-:W-:-:S04]  /*3a30*/  FADD.FTZ R15, R9, R14 ;  /* 0x0000000e090f7221 */ /* 0x000fc80000010000 */
[----:B------:R-:W-:Y:S02]  /*3a40*/  FADD.FTZ R15, R18, R15 ;  /* 0x0000000f120f7221 */ /* 0x000fe40000010000 */
[----:B------:R-:W2:Y:S01]  /*3a50*/  MUFU.EX2 R42, R42 ;  /* 0x0000002a002a7308 */ /* 0x000ea20000000800 */
[----:B---3--:R-:W-:Y:S01]  /*3a60*/  FADD.FTZ R86, R59, R26 ;  /* 0x0000001a3b567221 */ /* 0x008fe20000010000 */
[----:B------:R-:W-:Y:S02]  /*3a70*/  F2FP.F16.F32.PACK_AB R26, R44, R25 ;  /* 0x000000192c1a723e */ /* 0x000fe400000000ff */
[----:B------:R-:W-:Y:S02]  /*3a80*/  F2FP.F16.F32.PACK_AB R25, R39, R38 ;  /* 0x000000262719723e */ /* 0x000fe400000000ff */
[----:B------:R-:W-:Y:S02]  /*3a90*/  F2FP.F16.F32.PACK_AB R7, R59, R58 ;  /* 0x0000003a3b07723e */ /* 0x000fe400000000ff */
[----:B------:R-:W3:Y:S01]  /*3aa0*/  MUFU.EX2 R43, R43 ;  /* 0x0000002b002b7308 */ /* 0x000ee20000000800 */
[----:B0-----:R-:W-:Y:S01]  /*3ab0*/  FADD.FTZ R5, R35, R86 ;  /* 0x0000005623057221 */ /* 0x001fe20000010000 */
[----:B------:R-:W-:Y:S06]  /*3ac0*/  STSM.16.M88.4 [R16], R24 ;  /* 0x0000001810007844 */ /* 0x000fec0000000200 */
[----:B------:R-:W0:Y:S01]  /*3ad0*/  MUFU.EX2 R50, R50 ;  /* 0x0000003200327308 */ /* 0x000e220000000800 */
[----:B--2---:R-:W-:-:S07]  /*3ae0*/  FADD.FTZ R12, R42, R5 ;  /* 0x000000052a0c7221 */ /* 0x004fce0000010000 */
[----:B------:R-:W2:Y:S01]  /*3af0*/  MUFU.EX2 R51, R51 ;  /* 0x0000003300337308 */ /* 0x000ea20000000800 */
[----:B---3--:R-:W-:-:S07]  /*3b00*/  FADD.FTZ R5, R43, R12 ;  /* 0x0000000c2b057221 */ /* 0x008fce0000010000 */
[----:B------:R-:W3:Y:S01]  /*3b10*/  MUFU.EX2 R62, R62 ;  /* 0x0000003e003e7308 */ /* 0x000ee20000000800 */
[----:B0-----:R-:W-:Y:S01]  /*3b20*/  FADD.FTZ R12, R50, R5 ;  /* 0x00000005320c7221 */ /* 0x001fe20000010000 */
[----:B------:R-:W-:-:S05]  /*3b30*/  F2FP.F16.F32.PACK_AB R5, R55, R54 ;  /* 0x000000363705723e */ /* 0x000fca00000000ff */
[----:B------:R0:W-:Y:S01]  /*3b40*/  STSM.16.M88.4 [R2+0x24800], R4 ;  /* 0x0248000402007844 */ /* 0x0001e20000000200 */
[----:B-1----:R1:W4:Y:S01]  /*3b50*/  MUFU.EX2 R3, R78 ;  /* 0x0000004e00037308 */ /* 0x0023220000000800 */
[----:B--2---:R-:W-:-:S07]  /*3b60*/  FADD.FTZ R13, R51, R12 ;  /* 0x0000000c330d7221 */ /* 0x004fce0000010000 */
[----:B------:R-:W2:Y:S01]  /*3b70*/  MUFU.EX2 R66, R66 ;  /* 0x0000004200427308 */ /* 0x000ea20000000800 */
[C---:B---3--:R-:W-:Y:S01]  /*3b80*/  FADD.FTZ R12, R62.reuse, R13 ;  /* 0x0000000d3e0c7221 */ /* 0x048fe20000010000 */
[--C-:B-1----:R-:W-:Y:S01]  /*3b90*/  FFMA.FTZ R78, R91, UR26, -R85.reuse ;  /* 0x0000001a5b4e7c23 */ /* 0x102fe20008010855 */
[----:B------:R-:W-:Y:S01]  /*3ba0*/  FFMA.FTZ R85, R119, UR26, -R85 ;  /* 0x0000001a77557c23 */ /* 0x000fe20008010855 */
[----:B------:R-:W-:-:S04]  /*3bb0*/  F2FP.F16.F32.PACK_AB R21, R62, R51 ;  /* 0x000000333e15723e */ /* 0x000fc800000000ff */
[----:B------:R-:W1:Y:S01]  /*3bc0*/  MUFU.EX2 R63, R63 ;  /* 0x0000003f003f7308 */ /* 0x000e620000000800 */
[----:B----4-:R-:W-:Y:S01]  /*3bd0*/  FADD.FTZ R13, R3, R12 ;  /* 0x0000000c030d7221 */ /* 0x010fe20000010000 */
[----:B------:R-:W-:-:S06]  /*3be0*/  F2FP.F16.F32.PACK_AB R12, R11, R10 ;  /* 0x0000000a0b0c723e */ /* 0x000fcc00000000ff */
[----:B------:R-:W3:Y:S01]  /*3bf0*/  MUFU.EX2 R28, R28 ;  /* 0x0000001c001c7308 */ /* 0x000ee20000000800 */
[C---:B--2---:R-:W-:Y:S01]  /*3c00*/  FADD.FTZ R14, R66.reuse, R13 ;  /* 0x0000000d420e7221 */ /* 0x044fe20000010000 */
[----:B------:R-:W-:Y:S02]  /*3c10*/  F2FP.F16.F32.PACK_AB R23, R66, R3 ;  /* 0x000000034217723e */ /* 0x000fe400000000ff */
[----:B------:R-:W-:-:S04]  /*3c20*/  F2FP.F16.F32.PACK_AB R13, R42, R35 ;  /* 0x000000232a0d723e */ /* 0x000fc800000000ff */
[----:B------:R-:W2:Y:S01]  /*3c30*/  MUFU.EX2 R70, R70 ;  /* 0x0000004600467308 */ /* 0x000ea20000000800 */
[----:B-1----:R-:W-:Y:S01]  /*3c40*/  FADD.FTZ R11, R63, R14 ;  /* 0x0000000e3f0b7221 */ /* 0x002fe20000010000 */
[----:B------:R-:W-:-:S06]  /*3c50*/  F2FP.F16.F32.PACK_AB R14, R32, R29 ;  /* 0x0000001d200e723e */ /* 0x000fcc00000000ff */
[----:B------:R-:W1:Y:S01]  /*3c60*/  MUFU.EX2 R37, R37 ;  /* 0x0000002500257308 */ /* 0x000e620000000800 */
[----:B---3--:R-:W-:Y:S01]  /*3c70*/  FADD.FTZ R30, R28, R15 ;  /* 0x0000000f1c1e7221 */ /* 0x008fe20000010000 */
[----:B------:R-:W-:-:S05]  /*3c80*/  F2FP.F16.F32.PACK_AB R15, R50, R43 ;  /* 0x0000002b320f723e */ /* 0x000fca00000000ff */
[----:B------:R3:W-:Y:S01]  /*3c90*/  STSM.16.M88.4 [R156], R12 ;  /* 0x0000000c9c007844 */ /* 0x0007e20000000200 */
[----:B------:R-:W0:Y:S01]  /*3ca0*/  MUFU.EX2 R67, R67 ;  /* 0x0000004300437308 */ /* 0x000e220000000800 */
[----:B--2---:R-:W-:Y:S02]  /*3cb0*/  FADD.FTZ R10, R70, R11 ;  /* 0x0000000b460a7221 */ /* 0x004fe40000010000 */
[----:B------:R-:W-:Y:S05]  /*3cc0*/  STSM.16.M88.4 [R17+0x6000], R20 ;  /* 0x0060001411007844 */ /* 0x000fea0000000200 */
[----:B------:R-:W2:Y:S01]  /*3cd0*/  MUFU.EX2 R48, R48 ;  /* 0x0000003000307308 */ /* 0x000ea20000000800 */
[----:B-1----:R-:W-:-:S07]  /*3ce0*/  FADD.FTZ R11, R37, R30 ;  /* 0x0000001e250b7221 */ /* 0x002fce0000010000 */
[----:B------:R-:W1:Y:S01]  /*3cf0*/  MUFU.EX2 R74, R74 ;  /* 0x0000004a004a7308 */ /* 0x000e620000000800 */
[----:B0-----:R-:W-:-:S07]  /*3d00*/  FADD.FTZ R5, R67, R10 ;  /* 0x0000000a43057221 */ /* 0x001fce0000010000 */
        /* <DEDUP_REMOVED lines=10> */
[----:B-1----:R-:W-:Y:S01]  /*3db0*/  FADD.FTZ R7, R57, R6 ;  /* 0x0000000639077221 */ /* 0x002fe20000010000 */
[----:B------:R-:W-:-:S06]  /*3dc0*/  F2FP.F16.F32.PACK_AB R6, R37, R28 ;  /* 0x0000001c2506723e */ /* 0x000fcc00000000ff */
[----:B------:R-:W1:Y:S01]  /*3dd0*/  MUFU.EX2 R75, R75 ;  /* 0x0000004b004b7308 */ /* 0x000e620000000800 */
[----:B0-----:R-:W-:Y:S01]  /*3de0*/  FADD.FTZ R4, R78, R5 ;  /* 0x000000054e047221 */ /* 0x001fe20000010000 */
[----:B------:R-:W-:Y:S02]  /*3df0*/  F2FP.F16.F32.PACK_AB R5, R70, R63 ;  /* 0x0000003f4605723e */ /* 0x000fe400000000ff */
[----:B------:R-:W-:-:S04]  /*3e00*/  F2FP.F16.F32.PACK_AB R49, R78, R71 ;  /* 0x000000474e31723e */ /* 0x000fc800000000ff */
[----:B------:R-:W0:Y:S01]  /*3e10*/  MUFU.EX2 R60, R60 ;  /* 0x0000003c003c7308 */ /* 0x000e220000000800 */
[C---:B--2---:R-:W-:Y:S01]  /*3e20*/  FADD.FTZ R7, R64.reuse, R7 ;  /* 0x0000000740077221 */ /* 0x044fe20000010000 */
[----:B------:R-:W-:-:S06]  /*3e30*/  F2FP.F16.F32.PACK_AB R50, R64, R57 ;  /* 0x000000394032723e */ /* 0x000fcc00000000ff */
[----:B------:R-:W2:Y:S01]  /*3e40*/  MUFU.EX2 R82, R82 ;  /* 0x0000005200527308 */ /* 0x000ea20000000800 */
[----:B-1----:R-:W-:Y:S01]  /*3e50*/  FADD.FTZ R3, R75, R4 ;  /* 0x000000044b037221 */ /* 0x002fe20000010000 */
[----:B------:R-:W-:-:S06]  /*3e60*/  F2FP.F16.F32.PACK_AB R4, R18, R9 ;  /* 0x000000091204723e */ /* 0x000fcc00000000ff */
[----:B------:R-:W1:Y:S01]  /*3e70*/  MUFU.EX2 R61, R61 ;  /* 0x0000003d003d7308 */ /* 0x000e620000000800 */
[----:B0-----:R-:W-:-:S07]  /*3e80*/  FADD.FTZ R24, R60, R7 ;  /* 0x000000073c187221 */ /* 0x001fce0000010000 */
[----:B------:R-:W0:Y:S01]  /*3e90*/  MUFU.EX2 R19, R98 ;  /* 0x0000006200137308 */ /* 0x000e220000000800 */
[C---:B--2---:R-:W-:Y:S01]  /*3ea0*/  FADD.FTZ R10, R82.reuse, R3 ;  /* 0x00000003520a7221 */ /* 0x044fe20000010000 */
[----:B------:R-:W-:-:S06]  /*3eb0*/  F2FP.F16.F32.PACK_AB R51, R82, R75 ;  /* 0x0000004b5233723e */ /* 0x000fcc00000000ff */
[----:B------:R-:W2:Y:S01]  /*3ec0*/  MUFU.EX2 R65, R65 ;  /* 0x0000004100417308 */ /* 0x000ea20000000800 */
[C---:B-1----:R-:W-:Y:S01]  /*3ed0*/  FADD.FTZ R24, R61.reuse, R24 ;  /* 0x000000183d187221 */ /* 0x042fe20000010000 */
[----:B------:R-:W-:-:S06]  /*3ee0*/  F2FP.F16.F32.PACK_AB R60, R61, R60 ;  /* 0x0000003c3d3c723e */ /* 0x000fcc00000000ff */
[----:B------:R-:W1:Y:S01]  /*3ef0*/  MUFU.EX2 R44, R99 ;  /* 0x00000063002c7308 */ /* 0x000e620000000800 */
[----:B0-----:R-:W-:-:S07]  /*3f00*/  FADD.FTZ R3, R19, R10 ;  /* 0x0000000a13037221 */ /* 0x001fce0000010000 */
[----:B------:R-:W3:Y:S01]  /*3f10*/  MUFU.EX2 R68, R68 ;  /* 0x0000004400447308 */ /* 0x000ee20000000800 */
[----:B--2---:R-:W-:-:S07]  /*3f20*/  FADD.FTZ R7, R65, R24 ;  /* 0x0000001841077221 */ /* 0x004fce0000010000 */
[----:B------:R-:W0:Y:S01]  /*3f30*/  MUFU.EX2 R102, R102 ;  /* 0x0000006600667308 */ /* 0x000e220000000800 */
[C---:B-1----:R-:W-:Y:S01]  /*3f40*/  FADD.FTZ R3, R44.reuse, R3 ;  /* 0x000000032c037221 */ /* 0x042fe20000010000 */
[----:B------:R-:W-:-:S06]  /*3f50*/  F2FP.F16.F32.PACK_AB R61, R44, R19 ;  /* 0x000000132c3d723e */ /* 0x000fcc00000000ff */
[----:B------:R-:W1:Y:S01]  /*3f60*/  MUFU.EX2 R69, R69 ;  /* 0x0000004500457308 */ /* 0x000e620000000800 */
[----:B---3--:R-:W-:Y:S01]  /*3f70*/  FADD.FTZ R14, R68, R7 ;  /* 0x00000007440e7221 */ /* 0x008fe20000010000 */
[----:B------:R-:W-:Y:S02]  /*3f80*/  F2FP.F16.F32.PACK_AB R7, R74, R67 ;  /* 0x000000434a07723e */ /* 0x000fe400000000ff */
[----:B------:R-:W-:-:S03]  /*3f90*/  F2FP.F16.F32.PACK_AB R62, R68, R65 ;  /* 0x00000041443e723e */ /* 0x000fc600000000ff */
[----:B------:R2:W-:Y:S01]  /*3fa0*/  STSM.16.M88.4 [R16+0x6000], R4 ;  /* 0x0060000410007844 */ /* 0x0005e20000000200 */
[----:B------:R-:W3:Y:S01]  /*3fb0*/  MUFU.EX2 R103, R103 ;  /* 0x0000006700677308 */ /* 0x000ee20000000800 */
[----:B0-----:R-:W-:Y:S02]  /*3fc0*/  FADD.FTZ R12, R102, R3 ;  /* 0x00000003660c7221 */ /* 0x001fe40000010000 */
[----:B------:R0:W-:Y:S05]  /*3fd0*/  STSM.16.M88.4 [R2+0x2a800], R48 ;  /* 0x02a8003002007844 */ /* 0x0001ea0000000200 */
[----:B------:R-:W4:Y:S01]  /*3fe0*/  MUFU.EX2 R72, R72 ;  /* 0x0000004800487308 */ /* 0x000f220000000800 */
[----:B-1----:R-:W-:-:S07]  /*3ff0*/  FADD.FTZ R9, R69, R14 ;  /* 0x0000000e45097221 */ /* 0x002fce0000010000 */
[----:B------:R-:W1:Y:S01]  /*4000*/  MUFU.EX2 R106, R106 ;  /* 0x0000006a006a7308 */ /* 0x000e620000000800 */
[C---:B---3--:R-:W-:Y:S01]  /*4010*/  FADD.FTZ R3, R103.reuse, R12 ;  /* 0x0000000c67037221 */ /* 0x048fe20000010000 */
[----:B------:R-:W-:-:S05]  /*4020*/  F2FP.F16.F32.PACK_AB R63, R103, R102 ;  /* 0x00000066673f723e */ /* 0x000fca00000000ff */
[----:B------:R0:W-:Y:S01]  /*4030*/  STSM.16.M88.4 [R155], R60 ;  /* 0x0000003c9b007844 */ /* 0x0001e20000000200 */
[----:B------:R-:W3:Y:S01]  /*4040*/  MUFU.EX2 R73, R73 ;  /* 0x0000004900497308 */ /* 0x000ee20000000800 */
[C---:B----4-:R-:W-:Y:S01]  /*4050*/  FADD.FTZ R14, R72.reuse, R9 ;  /* 0x00000009480e7221 */ /* 0x050fe20000010000 */
[----:B------:R-:W-:-:S06]  /*4060*/  F2FP.F16.F32.PACK_AB R72, R72, R69 ;  /* 0x000000454848723e */ /* 0x000fcc00000000ff */
[----:B------:R-:W4:Y:S01]  /*4070*/  MUFU.EX2 R107, R107 ;  /* 0x0000006b006b7308 */ /* 0x000f220000000800 */
[----:B-1----:R-:W-:-:S07]  /*4080*/  FADD.FTZ R12, R106, R3 ;  /* 0x000000036a0c7221 */ /* 0x002fce0000010000 */
[----:B------:R-:W1:Y:S01]  /*4090*/  MUFU.EX2 R76, R76 ;  /* 0x0000004c004c7308 */ /* 0x000e620000000800 */
[----:B---3--:R-:W-:-:S07]  /*40a0*/  FADD.FTZ R9, R73, R14 ;  /* 0x0000000e49097221 */ /* 0x008fce0000010000 */
[----:B------:R-:W3:Y:S01]  /*40b0*/  MUFU.EX2 R110, R110 ;  /* 0x0000006e006e7308 */ /* 0x000ee20000000800 */
[----:B----4-:R-:W-:-:S07]  /*40c0*/  FADD.FTZ R3, R107, R12 ;  /* 0x0000000c6b037221 */ /* 0x010fce0000010000 */
[----:B------:R-:W4:Y:S01]  /*40d0*/  MUFU.EX2 R77, R77 ;  /* 0x0000004d004d7308 */ /* 0x000f220000000800 */
[C---:B-1----:R-:W-:Y:S01]  /*40e0*/  FADD.FTZ R14, R76.reuse, R9 ;  /* 0x000000094c0e7221 */ /* 0x042fe20000010000 */
[----:B------:R-:W-:Y:S02]  /*40f0*/  F2FP.F16.F32.PACK_AB R74, R76, R73 ;  /* 0x000000494c4a723e */ /* 0x000fe400000000ff */
[----:B------:R-:W-:-:S04]  /*4100*/  F2FP.F16.F32.PACK_AB R73, R107, R106 ;  /* 0x0000006a6b49723e */ /* 0x000fc800000000ff */
[----:B------:R-:W2:Y:S01]  /*4110*/  MUFU.EX2 R111, R111 ;  /* 0x0000006f006f7308 */ /* 0x000ea20000000800 */
[----:B---3--:R-:W-:-:S07]  /*4120*/  FADD.FTZ R12, R110, R3 ;  /* 0x000000036e0c7221 */ /* 0x008fce0000010000 */
[----:B------:R-:W1:Y:S01]  /*4130*/  MUFU.EX2 R80, R113 ;  /* 0x0000007100507308 */ /* 0x000e620000000800 */
[----:B----4-:R-:W-:-:S07]  /*4140*/  FADD.FTZ R3, R77, R14 ;  /* 0x0000000e4d037221 */ /* 0x010fce0000010000 */
[----:B------:R-:W3:Y:S01]  /*4150*/  MUFU.EX2 R13, R114 ;  /* 0x00000072000d7308 */ /* 0x000ee20000000800 */
[C---:B--2---:R-:W-:Y:S01]  /*4160*/  FADD.FTZ R4, R111.reuse, R12 ;  /* 0x0000000c6f047221 */ /* 0x044fe20000010000 */
[----:B------:R-:W-:-:S05]  /*4170*/  F2FP.F16.F32.PACK_AB R75, R111, R110 ;  /* 0x0000006e6f4b723e */ /* 0x000fca00000000ff */
[----:B------:R0:W-:Y:S01]  /*4180*/  STSM.16.M88.4 [R17+0xc000], R72 ;  /* 0x00c0004811007844 */ /* 0x0001e20000000200 */
[----:B------:R-:W-:Y:S01]  /*4190*/  MUFU.EX2 R81, R81 ;  /* 0x0000005100517308 */ /* 0x000fe20000000800 */
[C---:B-1----:R-:W-:Y:S01]  /*41a0*/  FADD.FTZ R6, R80.reuse, R3 ;  /* 0x0000000350067221 */ /* 0x042fe20000010000 */
[----:B------:R-:W-:-:S06]  /*41b0*/  F2FP.F16.F32.PACK_AB R12, R80, R77 ;  /* 0x0000004d500c723e */ /* 0x000fcc00000000ff */
[----:B------:R-:W1:Y:S01]  /*41c0*/  MUFU.EX2 R84, R84 ;  /* 0x0000005400547308 */ /* 0x000e620000000800 */
[----:B---3--:R-:W-:-:S07]  /*41d0*/  FADD.FTZ R3, R13, R4 ;  /* 0x000000040d037221 */ /* 0x008fce0000010000 */
[----:B------:R-:W2:Y:S08]  /*41e0*/  MUFU.EX2 R10, R115 ;  /* 0x00000073000a7308 */ /* 0x000eb00000000800 */
[----:B------:R-:W3:Y:S01]  /*41f0*/  MUFU.EX2 R118, R118 ;  /* 0x0000007600767308 */ /* 0x000ee20000000800 */
[----:B-1----:R-:W-:Y:S01]  /*4200*/  F2FP.F16.F32.PACK_AB R14, R84, R81 ;  /* 0x00000051540e723e */ /* 0x002fe200000000ff */
[----:B------:R-:W-:-:S04]  /*4210*/  FADD.FTZ R81, R81, R6 ;  /* 0x0000000651517221 */ /* 0x000fc80000010000 */
[----:B------:R-:W-:Y:S02]  /*4220*/  FADD.FTZ R4, R84, R81 ;  /* 0x0000005154047221 */ /* 0x000fe40000010000 */
[----:B------:R-:W1:Y:S01]  /*4230*/  MUFU.EX2 R85, R85 ;  /* 0x0000005500557308 */ /* 0x000e620000000800 */
[C---:B--2---:R-:W-:Y:S01]  /*4240*/  F2FP.F16.F32.PACK_AB R13, R10.reuse, R13 ;  /* 0x0000000d0a0d723e */ /* 0x044fe200000000ff */
[----:B------:R-:W-:-:S04]  /*4250*/  FADD.FTZ R3, R10, R3 ;  /* 0x000000030a037221 */ /* 0x000fc80000010000 */
[----:B---3--:R-:W-:Y:S01]  /*4260*/  FADD.FTZ R6, R118, R3 ;  /* 0x0000000376067221 */ /* 0x008fe20000010000 */
[----:B-1----:R-:W-:-:S03]  /*4270*/  F2FP.F16.F32.PACK_AB R15, R85, R118 ;  /* 0x00000076550f723e */ /* 0x002fc600000000ff */
[----:B------:R-:W-:Y:S02]  /*4280*/  FADD.FTZ R6, R85, R6 ;  /* 0x0000000655067221 */ /* 0x000fe40000010000 */
[----:B------:R0:W-:Y:S01]  /*4290*/  STSM.16.M88.4 [R16+0xc000], R12 ;  /* 0x00c0000c10007844 */ /* 0x0001e20000000200 */
[----:B------:R1:W-:Y:S06]  /*42a0*/  MEMBAR.ALL.CTA ;  /* 0x0000000000007992 */ /* 0x0003ec0000008000 */
[----:B-1----:R-:W1:Y:S02]  /*42b0*/  FENCE.VIEW.ASYNC.S ;  /* 0x00000000000073c6 */ /* 0x002e640000000000 */
        /* <DEDUP_REMOVED lines=20> */
[----:B------:R-:W-:Y:S01]  /*4400*/  UIADD3 UR28, UR48, -0x2, URZ ;  /* 0xfffffffe301c7890 */ /* 0x000fe2000fffe03f */
[----:B------:R-:W-:Y:S01]  /*4410*/  UMOV UR20, UR38 ;  /* 0x0000002600147c82 */ /* 0x000fe20008000000 */
[----:B------:R-:W-:Y:S01]  /*4420*/  UMOV UR27, UR39 ;  /* 0x00000027001b7c82 */ /* 0x000fe20008000000 */
[----:B------:R-:W-:-:S09]  /*4430*/  ULDC UR26, c[0x0][0x988] ;  /* 0x00026200001a7ab9 */ /* 0x000fd20000000800 */
.L_x_10613:
        /* <DEDUP_REMOVED lines=9> */
.L_x_10606:
[----:B------:R-:W-:Y:S01]  /*44d0*/  ULEA UR6, UR39, UR40, 0x3 ;  /* 0x0000002827067291 */ /* 0x000fe2000f8e183f */
[----:B------:R-:W-:-:S05]  /*44e0*/  IMAD.U32 R0, RZ, RZ, UR38 ;  /* 0x00000026ff007e24 */ /* 0x000fca000f8e00ff */
[----:B------:R-:W-:-:S04]  /*44f0*/  SHF.L.U32 R0, R0, 0x1f, RZ ;  /* 0x0000001f00007819 */ /* 0x000fc800000006ff */
[----:B------:R1:W2:Y:S01]  /*4500*/  SYNCS.PHASECHK.TRANS64.TRYWAIT P2, [UR6+0x30830], R0 ;  /* 0x03083000ff0075a7 */ /* 0x0002a20008040146 */
[----:B------:R-:W-:Y:S05]  /*4510*/  @!P0 BRA `(.L_x_10607) ;  /* 0x0000000000048947 */ /* 0x000fea0003800000 */
[----:B------:R-:W-:Y:S01]  /*4520*/  BPT.TRAP 0x1 ;  /* 0x000000040000795c */ /* 0x000fe20000300000 */
.L_x_10607:
[----:B--2---:R-:W-:Y:S05]  /*4530*/  @P2 BRA `(.L_x_10605) ;  /* 0x0000000000082947 */ /* 0x004fea0003800000 */
[----:B------:R-:W2:Y:S02]  /*4540*/  SYNCS.PHASECHK.TRANS64.TRYWAIT P2, [UR6+0x30830], R0 ;  /* 0x03083000ff0075a7 */ /* 0x000ea40008040146 */
[----:B--2---:R-:W-:Y:S05]  /*4550*/  @!P2 BRA `(.L_x_10608) ;  /* 0x0000008800e4a947 */ /* 0x004fea0003800000 */
.L_x_10605:
[----:B--2---:R-:W2:Y:S01]  /*4560*/  S2R R5, SR_TID.X ;  /* 0x0000000000057919 */ /* 0x004ea20000002100 */
        /* <DEDUP_REMOVED lines=8> */
[----:B--2---:R-:W-:-:S05]  /*45f0*/  SHF.R.U32.HI R5, RZ, 0x7, R5 ;  /* 0x00000007ff057819 */ /* 0x004fca0000011605 */
[----:B-1----:R-:W-:-:S05]  /*4600*/  VIADD R0, R5, 0x8 ;  /* 0x0000000805007836 */ /* 0x002fca0000000000 */
[----:B------:R1:W-:Y:S06]  /*4610*/  BAR.SYNC.DEFER_BLOCKING R0, 0x100 ;  /* 0x000400000000751d */ /* 0x0003ec0000010000 */
[----:B0-----:R-:W-:-:S06]  /*4620*/  WARPGROUP.ARRIVE ;  /* 0x00000000000079c5 */ /* 0x001fcc0000000000 */
        /* <DEDUP_REMOVED lines=14> */
.L_x_10610:
[----:B------:R-:W-:Y:S01]  /*4710*/  ULEA UR6, UR27, UR40, 0x3 ;  /* 0x000000281b067291 */ /* 0x000fe2000f8e183f */
[----:B------:R-:W-:-:S05]  /*4720*/  IMAD.U32 R0, RZ, RZ, UR20 ;  /* 0x00000014ff007e24 */ /* 0x000fca000f8e00ff */
[----:B------:R-:W-:-:S04]  /*4730*/  SHF.L.U32 R0, R0, 0x1f, RZ ;  /* 0x0000001f00007819 */ /* 0x000fc800000006ff */
[----:B------:R0:W1:Y:S01]  /*4740*/  SYNCS.PHASECHK.TRANS64.TRYWAIT P2, [UR6+0x30850], R0 ;  /* 0x03085000ff0075a7 */ /* 0x0000620008040146 */
[----:B------:R-:W-:Y:S05]  /*4750*/  @!P0 BRA `(.L_x_10611) ;  /* 0x0000000000048947 */ /* 0x000fea0003800000 */
[----:B------:R-:W-:Y:S01]  /*4760*/  BPT.TRAP 0x1 ;  /* 0x000000040000795c */ /* 0x000fe20000300000 */
.L_x_10611:
[----:B-1----:R-:W-:Y:S05]  /*4770*/  @P2 BRA `(.L_x_10609) ;  /* 0x0000000000082947 */ /* 0x002fea0003800000 */
[----:B------:R-:W1:Y:S02]  /*4780*/  SYNCS.PHASECHK.TRANS64.TRYWAIT P2, [UR6+0x30850], R0 ;  /* 0x03085000ff0075a7 */ /* 0x000e640008040146 */
[----:B-1----:R-:W-:Y:S05]  /*4790*/  @!P2 BRA `(.L_x_10612) ;  /* 0x00000088006ca947 */ /* 0x002fea0003800000 */
.L_x_10609:
[----:B------:R-:W-:Y:S01]  /*47a0*/  UIADD3 UR7, UR25, 0x1e800, URZ ;  /* 0x0001e80019077890 */ /* 0x000fe2000fffe03f */
[----:B------:R-:W-:Y:S01]  /*47b0*/  WARPGROUP.ARRIVE ;  /* 0x00000000000079c5 */ /* 0x000fe20000000000 */
[----:B------:R-:W-:Y:S01]  /*47c0*/  UIADD3 UR6, UR40, 0x400, URZ ;  /* 0x0000040028067890 */ /* 0x000fe2000fffe03f */
[----:B01----:R-:W-:Y:S01]  /*47d0*/  FMNMX.FTZ R0, R24, R3, !PT ;  /* 0x0000000318007209 */ /* 0x003fe20007810000 */
[----:B------:R-:W-:-:S03]  /*47e0*/  USHF.R.U32.HI UR7, URZ, 0x4, UR7 ;  /* 0x000000043f077899 */ /* 0x000fc60008011607 */
[----:B------:R-:W0:Y:S01]  /*47f0*/  S2R R13, SR_TID.X ;  /* 0x00000000000d7919 */ /* 0x000e220000002100 */
[----:B------:R-:W-:Y:S01]  /*4800*/  USHF.R.U32.HI UR6, URZ, 0x4, UR6 ;  /* 0x000000043f067899 */ /* 0x000fe20008011606 */
[----:B------:R-:W-:Y:S01]  /*4810*/  FMNMX.FTZ R5, R25, R0, !PT ;  /* 0x0000000019057209 */ /* 0x000fe20007810000 */
[----:B------:R-:W-:Y:S02]  /*4820*/  ULOP3.LUT UR10, UR7, 0x3fff, URZ, 0xc0, !UPT ;  /* 0x00003fff070a7892 */ /* 0x000fe4000f8ec03f */
[----:B------:R-:W-:Y:S01]  /*4830*/  ULOP3.LUT UR7, UR6, 0x3fff, URZ, 0xc0, !UPT ;  /* 0x00003fff06077892 */ /* 0x000fe2000f8ec03f */
[----:B------:R-:W-:Y:S01]  /*4840*/  FMNMX.FTZ R0, R28, R5, !PT ;  /* 0x000000051c007209 */ /* 0x000fe20007810000 */
[----:B------:R-:W-:Y:S02]  /*4850*/  ULOP3.LUT UR6, UR10, 0x10000, URZ, 0xfc, !UPT ;  /* 0x000100000a067892 */ /* 0x000fe4000f8efc3f */
[----:B------:R-:W-:Y:S01]  /*4860*/  UIMAD UR7, UR27, 0x600, UR7 ;  /* 0x000006001b0778a4 */ /* 0x000fe2000f8e0207 */
[----:B------:R-:W-:Y:S01]  /*4870*/  FMNMX.FTZ R5, R29, R0, !PT ;  /* 0x000000001d057209 */ /* 0x000fe20007810000 */
[----:B------:R-:W-:Y:S01]  /*4880*/  UMOV UR21, 0x40000040 ;  /* 0x4000004000157882 */ /* 0x000fe20000000000 */
[----:B------:R-:W-:-:S02]  /*4890*/  UMOV UR23, 0x40000040 ;  /* 0x4000004000177882 */ /* 0x000fc40000000000 */
        /* <DEDUP_REMOVED lines=42> */
[----:B------:R-:W-:Y:S01]  /*4b40*/  FMNMX.FTZ R7, R69, R8, !PT ;  /* 0x0000000845077209 */ /* 0x000fe20007810000 */
[----:B------:R-:W-:Y:S02]  /*4b50*/  WARPGROUP.DEPBAR.LE gsb0, 0x0 ;  /* 0x00008000000079c5 */ /* 0x000fe40000010000 */
[----:B------:R-:W-:Y:S01]  /*4b60*/  WARPGROUP.ARRIVE ;  /* 0x00000000000079c5 */ /* 0x000fe20000000000 */
[----:B------:R-:W-:Y:S02]  /*4b70*/  FMNMX.FTZ R0, R58, R5, !PT ;  /* 0x000000053a007209 */ /* 0x000fe40007810000 */
[----:B------:R-:W-:-:S02]  /*4b80*/  FMNMX.FTZ R8, R72, R7, !PT ;  /* 0x0000000748087209 */ /* 0x000fc40007810000 */
[----:B------:R-:W-:Y:S01]  /*4b90*/  FMNMX.FTZ R5, R59, R0, !PT ;  /* 0x000000003b057209 */ /* 0x000fe20007810000 */
[----:B------:R-:W-:Y:S01]  /*4ba0*/  HGMMA.64x64x16.F32 R120, gdesc[UR20].tnspB, R120, gsb0 ;  /* 0x40e00000147879f0 */ /* 0x000fe20008000878 */
[----:B------:R-:W-:Y:S01]  /*4bb0*/  UIADD3 UR20, UR6, 0x4, URZ ;  /* 0x0000000406147890 */ /* 0x000fe2000fffe03f */
[----:B------:R-:W-:Y:S01]  /*4bc0*/  FMNMX.FTZ R7, R73, R8, !PT ;  /* 0x0000000849077209 */ /* 0x000fe20007810000 */
[----:B------:R-:W-:Y:S01]  /*4bd0*/  UIADD3 UR22, UR7, 0x100, URZ ;  /* 0x0000010007167890 */ /* 0x000fe2000fffe03f */
[----:B------:R-:W-:Y:S01]  /*4be0*/  FMNMX.FTZ R0, R62, R5, !PT ;  /* 0x000000053e007209 */ /* 0x000fe20007810000 */
[----:B------:R-:W-:Y:S01]  /*4bf0*/  UMOV UR21, 0x40000040 ;  /* 0x4000004000157882 */ /* 0x000fe20000000000 */
[----:B------:R-:W-:Y:S01]  /*4c00*/  UMOV UR23, 0x40000040 ;  /* 0x4000004000177882 */ /* 0x000fe20000000000 */
        /* <DEDUP_REMOVED lines=47> */
[----:B0-----:R-:W-:Y:S02]  /*4f00*/  SHF.R.U32.HI R12, RZ, 0x7, R13 ;  /* 0x00000007ff0c7819 */ /* 0x001fe4000001160d */
[----:B------:R-:W-:-:S02]  /*4f10*/  FMNMX.FTZ R5, R103, R0, !PT ;  /* 0x0000000067057209 */ /* 0x000fc40007810000 */
[----:B------:R-:W-:Y:S02]  /*4f20*/  FMNMX.FTZ R0, R116, R7, !PT ;  /* 0x0000000774007209 */ /* 0x000fe40007810000 */
[----:B------:R-:W-:Y:S02]  /*4f30*/  FMNMX.FTZ R8, R106, R5, !PT ;  /* 0x000000056a087209 */ /* 0x000fe40007810000 */
[----:B------:R-:W-:Y:S02]  /*4f40*/  FMNMX.FTZ R0, R117, R0, !PT ;  /* 0x0000000075007209 */ /* 0x000fe40007810000 */
[----:B------:R-:W-:Y:S02]  /*4f50*/  FMNMX.FTZ R7, R107, R8, !PT ;  /* 0x000000086b077209 */ /* 0x000fe40007810000 */
[----:B------:R-:W-:Y:S01]  /*4f60*/  ISETP.GE.U32.AND P2, PT, R13, 0x180, PT ;  /* 0x000001800d00780c */ /* 0x000fe20003f46070 */
        /* <DEDUP_REMOVED lines=8> */
[----:B------:R-:W-:Y:S02]  /*4ff0*/  VIADD R0, R12, 0x9 ;  /* 0x000000090c007836 */ /* 0x000fe40000000000 */
[----:B------:R-:W0:Y:S04]  /*5000*/  SHFL.BFLY PT, R11, R8, 0x2, 0x1f ;  /* 0x0c401f00080b7f89 */ /* 0x000e2800000e0000 */
[----:B------:R-:W1:Y:S01]  /*5010*/  SHFL.BFLY PT, R10, R5, 0x1, 0x1f ;  /* 0x0c201f00050a7f89 */ /* 0x000e6200000e0000 */
[----:B------:R-:W-:-:S02]  /*5020*/  SEL R7, R0, 0x9, !P2 ;  /* 0x0000000900077807 */ /* 0x000fc40005000000 */
[----:B------:R-:W-:Y:S02]  /*5030*/  ISETP.LT.AND P2, PT, RZ, UR28, PT ;  /* 0x0000001cff007c0c */ /* 0x000fe4000bf41270 */
[----:B0-----:R-:W-:Y:S02]  /*5040*/  FMNMX.FTZ R8, R8, R11, !PT ;  /* 0x0000000b08087209 */ /* 0x001fe40007810000 */
[----:B-1----:R-:W-:-:S03]  /*5050*/  FMNMX.FTZ R0, R5, R10, !PT ;  /* 0x0000000a05007209 */ /* 0x002fc60007810000 */
[----:B------:R-:W0:Y:S01]  /*5060*/  SHFL.BFLY PT, R11, R8, 0x1, 0x1f ;  /* 0x0c201f00080b7f89 */ /* 0x000e2200000e0000 */
[----:B------:R-:W-:Y:S02]  /*5070*/  WARPGROUP.DEPBAR.LE gsb0, 0x0 ;  /* 0x00008000000079c5 */ /* 0x000fe40000010000 */
[----:B------:R-:W-:Y:S01]  /*5080*/  WARPGROUP.ARRIVE ;  /* 0x00000000000079c5 */ /* 0x000fe20000000000 */
[----:B------:R-:W-:Y:S02]  /*5090*/  IMAD.U32 R5, RZ, RZ, UR39 ;  /* 0x00000027ff057e24 */ /* 0x000fe4000f8e00ff */
[----:B------:R-:W-:Y:S01]  /*50a0*/  FADD.FTZ R3, -R0, R3 ;  /* 0x0000000300037221 */ /* 0x000fe20000010100 */
[----:B------:R-:W-:Y:S01]  /*50b0*/  IMAD.U32 R10, RZ, RZ, UR27 ;  /* 0x0000001bff0a7e24 */ /* 0x000fe2000f8e00ff */
[----:B------:R-:W-:Y:S01]  /*50c0*/  UMOV UR27, UR39 ;  /* 0x00000027001b7c82 */ /* 0x000fe20008000000 */
[----:B------:R-:W-:Y:S01]  /*50d0*/  HGMMA.64x64x16.F32 R120, gdesc[UR20].tnspB, R120, gsb0 ;  /* 0x40e00000147879f0 */ /* 0x000fe20008000878 */
[----:B------:R-:W-:Y:S01]  /*50e0*/  UIADD3 UR20, UR6, 0x600, URZ ;  /* 0x0000060006147890 */ /* 0x000fe2000fffe03f */
[----:B------:R-:W-:Y:S01]  /*50f0*/  @!P1 LEA R5, R5, UR40, 0x3 ;  /* 0x0000002805059c11 */ /* 0x000fe2000f8e18ff */
[----:B------:R-:W-:Y:S01]  /*5100*/  UIADD3 UR22, UR7, 0x200, URZ ;  /* 0x0000020007167890 */ /* 0x000fe2000fffe03f */
[----:B------:R-:W-:Y:S01]  /*5110*/  @!P1 LEA R10, R10, UR40, 0x3 ;  /* 0x000000280a0a9c11 */ /* 0x000fe2000f8e18ff */
[----:B------:R-:W-:Y:S01]  /*5120*/  UMOV UR21, 0x40000040 ;  /* 0x4000004000157882 */ /* 0x000fe20000000000 */
[----:B------:R-:W-:Y:S01]  /*5130*/  UMOV UR23, 0x40000040 ;  /* 0x4000004000177882 */ /* 0x000fe20000000000 */
[----:B------:R-:W-:-:S02]  /*5140*/  @!P1 VIADD R5, R5, 0x30840 ;  /* 0x0003084005059836 */ /* 0x000fc40000000000 */
[----:B------:R-:W-:Y:S01]  /*5150*/  FMUL.FTZ R3, R3, UR26 ;  /* 0x0000001a03037c20 */ /* 0x000fe20008410000 */
[----:B------:R-:W-:Y:S02]  /*5160*/  @!P1 VIADD R10, R10, 0x30860 ;  /* 0x000308600a0a9836 */ /* 0x000fe40000000000 */
[----:B------:R-:W-:-:S03]  /*5170*/  @!P1 PRMT R5, RZ, 0x654, R5 ;  /* 0x00000654ff059816 */ /* 0x000fc60000000005 */
[----:B------:R-:W-:Y:S01]  /*5180*/  @!P1 PRMT R10, RZ, 0x654, R10 ;  /* 0x00000654ff0a9816 */ /* 0x000fe2000000000a */
[----:B------:R-:W1:Y:S01]  /*5190*/  MUFU.EX2 R3, R3 ;  /* 0x0000000300037308 */ /* 0x000e620000000800 */
[----:B0-----:R-:W-:-:S05]  /*51a0*/  FMNMX.FTZ R8, R8, R11, !PT ;  /* 0x0000000b08087209 */ /* 0x001fca0007810000 */
[----:B------:R-:W-:-:S04]  /*51b0*/  FADD.FTZ R9, -R8, R9 ;  /* 0x0000000908097221 */ /* 0x000fc80000010100 */
[----:B------:R-:W-:-:S06]  /*51c0*/  FMUL.FTZ R9, R9, UR26 ;  /* 0x0000001a09097c20 */ /* 0x000fcc0008410000 */
[----:B------:R-:W-:Y:S01]  /*51d0*/  MUFU.EX2 R9, R9 ;  /* 0x0000000900097308 */ /* 0x000fe20000000800 */
        /* <DEDUP_REMOVED lines=53> */
[----:B------:R-:W-:Y:S01]  /*5530*/  HGMMA.64x64x16.F32 R120, gdesc[UR20].tnspB, R120, gsb0 ;  /* 0x40e00000147879f0 */ /* 0x000fe20008000878 */
[----:B------:R-:W-:Y:S02]  /*5540*/  UMOV UR20, UR38 ;  /* 0x0000002600147c82 */ /* 0x000fe40008000000 */
[----:B------:R-:W-:Y:S02]  /*5550*/  WARPGROUP.DEPBAR.LE gsb0, 0x0 ;  /* 0x00008000000079c5 */ /* 0x000fe40000010000 */
[----:B------:R0:W-:Y:S06]  /*5560*/  BAR.ARV R7, 0x100 ;  /* 0x000400070000751d */ /* 0x0001ec0000002000 */
        /* <DEDUP_REMOVED lines=8> */
[----:B--2---:R-:W-:Y:S01]  /*55f0*/  FMUL.FTZ R5, R0, UR26 ;  /* 0x0000001a00057c20 */ /* 0x004fe20008410000 */
[----:B------:R1:W-:Y:S01]  /*5600*/  @!P1 SYNCS.ARRIVE.TRANS64.RED.A1T0 RZ, [R10+URZ], RZ ;  /* 0x000000ff0aff99a7 */ /* 0x0003e2000810043f */
[-C--:B------:R-:W-:Y:S01]  /*5610*/  FMUL.FTZ R133, R133, R3.reuse ;  /* 0x0000000385857220 */ /* 0x080fe20000410000 */
[----:B------:R-:W-:Y:S01]  /*5620*/  FMUL.FTZ R136, R136, R3 ;  /* 0x0000000388887220 */ /* 0x000fe20000410000 */
[--C-:B0-----:R-:W-:Y:S01]  /*5630*/  FFMA.FTZ R7, R24, UR26, -R5.reuse ;  /* 0x0000001a18077c23 */ /* 0x101fe20008010805 */
[--C-:B------:R-:W-:Y:S01]  /*5640*/  FFMA.FTZ R21, R25, UR26, -R5.reuse ;  /* 0x0000001a19157c23 */ /* 0x100fe20008010805 */
[--C-:B------:R-:W-:Y:S01]  /*5650*/  FFMA.FTZ R20, R28, UR26, -R5.reuse ;  /* 0x0000001a1c147c23 */ /* 0x100fe20008010805 */
[--C-:B------:R-:W-:Y:S01]  /*5660*/  FFMA.FTZ R19, R29, UR26, -R5.reuse ;  /* 0x0000001a1d137c23 */ /* 0x100fe20008010805 */
[--C-:B------:R-:W-:Y:S01]  /*5670*/  FFMA.FTZ R32, R32, UR26, -R5.reuse ;  /* 0x0000001a20207c23 */ /* 0x100fe20008010805 */
[----:B-1----:R-:W-:Y:S01]  /*5680*/  FMUL.FTZ R10, R8, UR26 ;  /* 0x0000001a080a7c20 */ /* 0x002fe20008410000 */
        /* <DEDUP_REMOVED lines=15> */
[----:B------:R-:W-:Y:S01]  /*5780*/  FFMA.FTZ R52, R52, UR26, -R5 ;  /* 0x0000001a34347c23 */ /* 0x000fe20008010805 */
[----:B------:R-:W1:Y:S01]  /*5790*/  MUFU.EX2 R11, R11 ;  /* 0x0000000b000b7308 */ /* 0x000e620000000800 */
[----:B0-----:R-:W-:Y:S01]  /*57a0*/  FFMA.FTZ R15, R3, R4, R7 ;  /* 0x00000004030f7223 */ /* 0x001fe20000010007 */
        /* <DEDUP_REMOVED lines=37> */
[----:B-1----:R-:W-:Y:S01]  /*5a00*/  FFMA.FTZ R18, R9, R6, R11 ;  /* 0x0000000609127223 */ /* 0x002fe2000001000b */
[----:B------:R-:W1:Y:S01]  /*5a10*/  MUFU.EX2 R14, R14 ;  /* 0x0000000e000e7308 */ /* 0x000e620000000800 */
[----:B------:R-:W-:Y:S01]  /*5a20*/  F2FP.F16.F32.PACK_AB R4, R21, R7 ;  /* 0x000000071504723e */ /* 0x000fe200000000ff */
[--C-:B------:R-:W-:Y:S01]  /*5a30*/  FFMA.FTZ R23, R35, UR26, -R10.reuse ;  /* 0x0000001a23177c23 */ /* 0x100fe2000801080a */
[----:B0-----:R-:W-:Y:S01]  /*5a40*/  F2FP.F16.F32.PACK_AB R5, R12, R11 ;  /* 0x0000000b0c05723e */ /* 0x001fe200000000ff */
[----:B------:R-:W-:Y:S01]  /*5a50*/  FFMA.FTZ R35, R38, UR26, -R10 ;  /* 0x0000001a26237c23 */ /* 0x000fe2000801080a */
[----:B------:R-:W-:Y:S01]  /*5a60*/  F2FP.F16.F32.PACK_AB R6, R19, R20 ;  /* 0x000000141306723e */ /* 0x000fe200000000ff */
[----:B------:R-:W-:Y:S01]  /*5a70*/  FADD.FTZ R21, R21, R15 ;  /* 0x0000000f15157221 */ /* 0x000fe20000010000 */
[----:B------:R-:W-:Y:S01]  /*5a80*/  FADD.FTZ R18, R12, R18 ;  /* 0x000000120c127221 */ /* 0x000fe20000010000 */
        /* <DEDUP_REMOVED lines=8> */
[----:B------:R-:W-:Y:S01]  /*5b10*/  MUFU.EX2 R33, R33 ;  /* 0x0000002100217308 */ /* 0x000fe20000000800 */
[----:B-1----:R-:W-:Y:S01]  /*5b20*/  F2FP.F16.F32.PACK_AB R7, R14, R13 ;  /* 0x0000000d0e07723e */ /* 0x002fe200000000ff */
[----:B------:R-:W-:Y:S01]  /*5b30*/  FADD.FTZ R13, R13, R18 ;  /* 0x000000120d0d7221 */ /* 0x000fe20000010000 */
[--C-:B------:R-:W-:Y:S01]  /*5b40*/  FFMA.FTZ R51, R54, UR26, -R10.reuse ;  /* 0x0000001a36337c23 */ /* 0x100fe2000801080a */
[--C-:B------:R-:W-:Y:S01]  /*5b50*/  FFMA.FTZ R28, R55, UR26, -R10.reuse ;  /* 0x0000001a371c7c23 */ /* 0x100fe2000801080a */
[--C-:B------:R-:W-:Y:S01]  /*5b60*/  FFMA.FTZ R29, R59, UR26, -R10.reuse ;  /* 0x0000001a3b1d7c23 */ /* 0x100fe2000801080a */
[----:B------:R0:W-:Y:S01]  /*5b70*/  STSM.16.M88.4 [R2+0x1e800], R4 ;  /* 0x01e8000402007844 */ /* 0x0001e20000000200 */
[----:B------:R-:W-:Y:S01]  /*5b80*/  FADD.FTZ R39, R14, R13 ;  /* 0x0000000d0e277221 */ /* 0x000fe20000010000 */
        /* <DEDUP_REMOVED lines=14> */
[--C-:B0-----:R-:W-:Y:S01]  /*5c70*/  FFMA.FTZ R4, R34, UR26, -R10.reuse ;  /* 0x0000001a22047c23 */ /* 0x101fe2000801080a */
        /* <DEDUP_REMOVED lines=24> */
[-C--:B------:R-:W-:Y:S01]  /*5e00*/  FMUL.FTZ R137, R137, R3.reuse ;  /* 0x0000000389897220 */ /* 0x080fe20000410000 */
[----:B------:R-:W1:Y:S01]  /*5e10*/  MUFU.EX2 R24, R24 ;  /* 0x0000001800187308 */ /* 0x000e620000000800 */
[----:B0-----:R-:W-:Y:S01]  /*5e20*/  FADD.FTZ R42, R4, R39 ;  /* 0x00000027042a7221 */ /* 0x001fe20000010000 */
[-C--:B------:R-:W-:Y:S01]  /*5e30*/  FMUL.FTZ R140, R140, R3.reuse ;  /* 0x000000038c8c7220 */ /* 0x080fe20000410000 */
[-C--:B------:R-:W-:Y:S01]  /*5e40*/  FMUL.FTZ R141, R141, R3.reuse ;  /* 0x000000038d8d7220 */ /* 0x080fe20000410000 */
[-C--:B------:R-:W-:Y:S01]  /*5e50*/  FMUL.FTZ R144, R144, R3.reuse ;  /* 0x0000000390907220 */ /* 0x080fe20000410000 */
[----:B------:R-:W-:Y:S01]  /*5e60*/  FADD.FTZ R42, R23, R42 ;  /* 0x0000002a172a7221 */ /* 0x000fe20000010000 */
[-C--:B------:R-:W-:Y:S01]  /*5e70*/  FMUL.FTZ R145, R145, R3.reuse ;  /* 0x0000000391917220 */ /* 0x080fe20000410000 */
[-C--:B------:R-:W-:Y:S01]  /*5e80*/  FMUL.FTZ R148, R148, R3.reuse ;  /* 0x0000000394947220 */ /* 0x080fe20000410000 */
[----:B------:R-:W0:Y:S01]  /*5e90*/  MUFU.EX2 R40, R40 ;  /* 0x0000002800287308 */ /* 0x000e220000000800 */
[----:B------:R-:W-:Y:S01]  /*5ea0*/  FMUL.FTZ R149, R149, R3 ;  /* 0x0000000395957220 */ /* 0x000fe20000410000 */
        /* <DEDUP_REMOVED lines=14> */
[----:B------:R-:W3:Y:S01]  /*5f90*/  MUFU.EX2 R5, R5 ;  /* 0x0000000500057308 */ /* 0x000ee20000000800 */
[----:B--2---:R-:W-:Y:S01]  /*5fa0*/  FADD.FTZ R34, R32, R21 ;  /* 0x0000001520227221 */ /* 0x004fe20000010000 */
[----:B------:R-:W-:Y:S01]  /*5fb0*/  F2FP.F16.F32.PACK_AB R32, R33, R32 ;  /* 0x000000202120723e */ /* 0x000fe200000000ff */
[-C--:B------:R-:W-:Y:S01]  /*5fc0*/  FMUL.FTZ R147, R147, R9.reuse ;  /* 0x0000000993937220 */ /* 0x080fe20000410000 */
[-C--:B------:R-:W-:Y:S01]  /*5fd0*/  FMUL.FTZ R150, R150, R9.reuse ;  /* 0x0000000996967220 */ /* 0x080fe20000410000 */
[----:B------:R-:W-:Y:S01]  /*5fe0*/  FADD.FTZ R21, R33, R34 ;  /* 0x0000002221157221 */ /* 0x000fe20000010000 */
[----:B------:R-:W-:Y:S01]  /*5ff0*/  F2FP.F16.F32.PACK_AB R33, R23, R4 ;  /* 0x000000041721723e */ /* 0x000fe200000000ff */
[----:B------:R-:W-:Y:S01]  /*6000*/  FMUL.FTZ R151, R151, R9 ;  /* 0x0000000997977220 */ /* 0x000fe20000410000 */
[----:B------:R-:W2:Y:S01]  /*6010*/  MUFU.EX2 R41, R41 ;  /* 0x0000002900297308 */ /* 0x000ea20000000800 */
[----:B------:R-:W-:Y:S01]  /*6020*/  FADD.FTZ R34, R36, R21 ;  /* 0x0000001524227221 */ /* 0x000fe20000010000 */
[----:B------:R-:W-:Y:S01]  /*6030*/  FADD.FTZ R21, R35, R42 ;  /* 0x0000002a23157221 */ /* 0x000fe20000010000 */
[----:B-1----:R-:W-:Y:S01]  /*6040*/  F2FP.F16.F32.PACK_AB R35, R24, R35 ;  /* 0x000000231823723e */ /* 0x002fe200000000ff */
[----:B------:R-:W-:-:S02]  /*6050*/  IMAD.MOV.U32 R9, RZ, RZ, R8 ;  /* 0x000000ffff097224 */ /* 0x000fc400078e0008 */
[----:B------:R-:W-:Y:S01]  /*6060*/  FADD.FTZ R39, R37, R34 ;  /* 0x0000002225277221 */ /* 0x000fe20000010000 */
[----:B------:R-:W-:Y:S01]  /*6070*/  FADD.FTZ R34, R24, R21 ;  /* 0x0000001518227221 */ /* 0x000fe20000010000 */
[----:B------:R-:W-:Y:S01]  /*6080*/  IMAD.MOV.U32 R3, RZ, RZ, R0 ;  /* 0x000000ffff037224 */ /* 0x000fe200078e0000 */
[----:B------:R-:W1:Y:S01]  /*6090*/  MUFU.EX2 R25, R25 ;  /* 0x0000001900197308 */ /* 0x000e620000000800 */
[----:B0-----:R-:W-:Y:S01]  /*60a0*/  FADD.FTZ R42, R40, R39 ;  /* 0x00000027282a7221 */ /* 0x001fe20000010000 */
[----:B---3--:R-:W-:-:S06]  /*60b0*/  FADD.FTZ R34, R5, R34 ;  /* 0x0000002205227221 */ /* 0x008fcc0000010000 */
        /* <DEDUP_REMOVED lines=28> */
[----:B0-----:R-:W-:Y:S01]  /*6280*/  FADD.FTZ R21, R51, R42 ;  /* 0x0000002a33157221 */ /* 0x001fe20000010000 */
[----:B------:R-:W-:-:S06]  /*6290*/  F2FP.F16.F32.PACK_AB R42, R45, R44 ;  /* 0x0000002c2d2a723e */ /* 0x000fcc00000000ff */
[----:B------:R-:W0:Y:S01]  /*62a0*/  MUFU.EX2 R56, R56 ;  /* 0x0000003800387308 */ /* 0x000e220000000800 */
[----:B--2---:R-:W-:Y:S01]  /*62b0*/  FADD.FTZ R23, R53, R34 ;  /* 0x0000002235177221 */ /* 0x004fe20000010000 */
[----:B------:R-:W-:Y:S02]  /*62c0*/  F2FP.F16.F32.PACK_AB R34, R37, R36 ;  /* 0x000000242522723e */ /* 0x000fe400000000ff */
[----:B------:R-:W-:-:S03]  /*62d0*/  F2FP.F16.F32.PACK_AB R50, R53, R52 ;  /* 0x000000343532723e */ /* 0x000fc600000000ff */
[----:B------:R2:W-:Y:S01]  /*62e0*/  STSM.16.M88.4 [R154], R32 ;  /* 0x000000209a007844 */ /* 0x0005e20000000200 */
[----:B------:R-:W3:Y:S01]  /*62f0*/  MUFU.EX2 R7, R7 ;  /* 0x0000000700077308 */ /* 0x000ee20000000800 */
[C---:B-1----:R-:W-:Y:S01]  /*6300*/  FADD.FTZ R4, R28.reuse, R21 ;  /* 0x000000151c047221 */ /* 0x042fe20000010000 */
[----:B------:R-:W-:Y:S01]  /*6310*/  F2FP.F16.F32.PACK_AB R51, R28, R51 ;  /* 0x000000331c33723e */ /* 0x000fe200000000ff */
[----:B------:R2:W-:Y:S04]  /*6320*/  STSM.16.M88.4 [R17], R40 ;  /* 0x0000002811007844 */ /* 0x0005e80000000200 */
[----:B------:R2:W-:Y:S01]  /*6330*/  STSM.16.M88.4 [R16], R48 ;  /* 0x0000003010007844 */ /* 0x0005e20000000200 */
        /* <DEDUP_REMOVED lines=20> */
[----:B------:R2:W-:Y:S01]  /*6480*/  STSM.16.M88.4 [R2+0x24800], R56 ;  /* 0x0248003802007844 */ /* 0x0005e20000000200 */
        /* <DEDUP_REMOVED lines=19> */
[----:B------:R-:W-:-:S05]  /*65c0*/  F2FP.F16.F32.PACK_AB R67, R38, R67 ;  /* 0x000000432643723e */ /* 0x000fca00000000ff */
[----:B------:R2:W-:Y:S01]  /*65d0*/  STSM.16.M88.4 [R156], R64 ;  /* 0x000000409c007844 */ /* 0x0005e20000000200 */
[----:B------:R-:W0:Y:S01]  /*65e0*/  MUFU.EX2 R73, R73 ;  /* 0x0000004900497308 */ /* 0x000e220000000800 */
[----:B---3--:R-:W-:-:S07]  /*65f0*/  FADD.FTZ R4, R72, R21 ;  /* 0x0000001548047221 */ /* 0x008fce0000010000 */
[----:B------:R-:W3:Y:S01]  /*6600*/  MUFU.EX2 R76, R76 ;  /* 0x0000004c004c7308 */ /* 0x000ee20000000800 */
[----:B-1----:R-:W-:-:S04]  /*6610*/  FADD.FTZ R6, R22, R5 ;  /* 0x0000000516067221 */ /* 0x002fc80000010000 */
[----:B------:R-:W-:-:S03]  /*6620*/  FADD.FTZ R6, R15, R6 ;  /* 0x000000060f067221 */ /* 0x000fc60000010000 */
[----:B------:R-:W1:Y:S01]  /*6630*/  MUFU.EX2 R75, R75 ;  /* 0x0000004b004b7308 */ /* 0x000e620000000800 */
[C---:B0-----:R-:W-:Y:S01]  /*6640*/  FADD.FTZ R5, R73.reuse, R4 ;  /* 0x0000000449057221 */ /* 0x041fe20000010000 */
[----:B------:R-:W-:Y:S02]  /*6650*/  F2FP.F16.F32.PACK_AB R72, R73, R72 ;  /* 0x000000484948723e */ /* 0x000fe400000000ff */
[----:B------:R-:W-:-:S04]  /*6660*/  F2FP.F16.F32.PACK_AB R73, R15, R22 ;  /* 0x000000160f49723e */ /* 0x000fc800000000ff */
        /* <DEDUP_REMOVED lines=31> */
[----:B------:R2:W-:Y:S01]  /*6860*/  STSM.16.M88.4 [R16+0x6000], R80 ;  /* 0x0060005010007844 */ /* 0x0005e20000000200 */
        /* <DEDUP_REMOVED lines=9> */
[----:B------:R-:W-:-:S06]  /*6900*/  F2FP.F16.F32.PACK_AB R89, R20, R19 ;  /* 0x000000131459723e */ /* 0x000fcc00000000ff */
        /* <DEDUP_REMOVED lines=9> */
[----:B------:R-:W-:-:S05]  /*69a0*/  F2FP.F16.F32.PACK_AB R91, R95, R91 ;  /* 0x0000005b5f5b723e */ /* 0x000fca00000000ff */
[----:B------:R2:W-:Y:S01]  /*69b0*/  STSM.16.M88.4 [R2+0x2a800], R88 ;  /* 0x02a8005802007844 */ /* 0x0005e20000000200 */
        /* <DEDUP_REMOVED lines=55> */
[C---:B0-----:R-:W-:Y:S01]  /*6d30*/  F2FP.F16.F32.PACK_AB R114, R117.reuse, R116 ;  /* 0x000000747572723e */ /* 0x041fe200000000ff */
[----:B------:R-:W-:Y:S01]  /*6d40*/  FADD.FTZ R4, R117, R4 ;  /* 0x0000000475047221 */ /* 0x000fe20000010000 */
[----:B---3--:R-:W-:Y:S01]  /*6d50*/  FADD.FTZ R6, R15, R6 ;  /* 0x000000060f067221 */ /* 0x008fe20000010000 */
[----:B-1----:R-:W-:-:S03]  /*6d60*/  F2FP.F16.F32.PACK_AB R115, R10, R15 ;  /* 0x0000000f0a73723e */ /* 0x002fc600000000ff */
[----:B------:R-:W-:Y:S02]  /*6d70*/  FADD.FTZ R6, R10, R6 ;  /* 0x000000060a067221 */ /* 0x000fe40000010000 */
[----:B------:R2:W-:Y:S01]  /*6d80*/  STSM.16.M88.4 [R16+0xc000], R112 ;  /* 0x00c0007010007844 */ /* 0x0005e20000000200 */
[----:B------:R-:W-:Y:S01]  /*6d90*/  @!PT LDS RZ, [RZ] ;  /* 0x00000000fffff984 */ /* 0x000fe20000000800 */
[----:B------:R-:W-:Y:S01]  /*6da0*/  @!PT LDS RZ, [RZ] ;  /* 0x00000000fffff984 */ /* 0x000fe20000000800 */
[----:B------:R-:W-:Y:S01]  /*6db0*/  @!PT LDS RZ, [RZ] ;  /* 0x00000000fffff984 */ /* 0x000fe20000000800 */
[----:B------:R-:W-:Y:S01]  /*6dc0*/  @!PT LDS RZ, [RZ] ;  /* 0x00000000fffff984 */ /* 0x000fe20000000800 */
[----:B------:R0:W-:Y:S06]  /*6dd0*/  MEMBAR.ALL.CTA ;  /* 0x0000000000007992 */ /* 0x0001ec0000008000 */
[----:B0-----:R-:W0:Y:S02]  /*6de0*/  FENCE.VIEW.ASYNC.S ;  /* 0x00000000000073c6 */ /* 0x001e240000000000 */
[----:B0-----:R-:W-:Y:S01]  /*6df0*/  NOP ;  /* 0x0000000000007918 */ /* 0x001fe20000000000 */
[----:B------:R-:W-:Y:S05]  /*6e00*/  @P2 BRA `(.L_x_10613) ;  /* 0xffffffd4008c2947 */ /* 0x000fea000383ffff */
.L_x_10604:
[----:B------:R-:W-:Y:S06]  /*6e10*/  BAR.ARV 0x8, 0x1a0 ;  /* 0x0206800000007b1d */ /* 0x000fec0000002000 */
[----:B------:R-:W-:Y:S05]  /*6e20*/  @!P0 BRA `(.L_x_10614) ;  /* 0x0000000000048947 */ /* 0x000fea0003800000 */
[----:B------:R-:W-:Y:S01]  /*6e30*/  BPT.TRAP 0x1 ;  /* 0x000000040000795c */ /* 0x000fe20000300000 */
.L_x_10614:
[----:B------:R-:W-:Y:S01]  /*6e40*/  ULEA UR5, UR39, UR40, 0x3 ;  /* 0x0000002827057291 */ /* 0x000fe2000f8e183f */
[----:B------:R-:W-:-:S05]  /*6e50*/  IMAD.U32 R3, RZ, RZ, UR38 ;  /* 0x00000026ff037e24 */ /* 0x000fca000f8e00ff */
[----:B------:R-:W-:-:S04]  /*6e60*/  SHF.L.U32 R3, R3, 0x1f, RZ ;  /* 0x0000001f03037819 */ /* 0x000fc800000006ff */
[----:B------:R1:W3:Y:S01]  /*6e70*/  SYNCS.PHASECHK.TRANS64.TRYWAIT P2, [UR5+0x30850], R3 ;  /* 0x03085003ff0075a7 */ /* 0x0002e20008040145 */
[----:B------:R-:W-:Y:S05]  /*6e80*/  @!P0 BRA `(.L_x_10615) ;  /* 0x0000000000048947 */ /* 0x000fea0003800000 */
[----:B------:R-:W-:Y:S01]  /*6e90*/  BPT.TRAP 0x1 ;  /* 0x000000040000795c */ /* 0x000fe20000300000 */
.L_x_10615:
[----:B---3--:R-:W-:Y:S05]  /*6ea0*/  @P2 BRA `(.L_x_10616) ;  /* 0x0000000000082947 */ /* 0x008fea0003800000 */
[----:B------:R-:W3:Y:S02]  /*6eb0*/  SYNCS.PHASECHK.TRANS64.TRYWAIT P0, [UR5+0x30850], R3 ;  /* 0x03085003ff0075a7 */ /* 0x000ee40008000145 */
[----:B---3--:R-:W-:Y:S05]  /*6ec0*/  @!P0 BRA `(.L_x_10617) ;  /* 0x0000006000b88947 */ /* 0x008fea0003800000 */
.L_x_10616:
[----:B------:R-:W-:Y:S01]  /*6ed0*/  UIADD3 UR40, UR40, 0x400, URZ ;  /* 0x0000040028287890 */ /* 0x000fe2000fffe03f */
[----:B------:R-:W-:Y:S01]  /*6ee0*/  WARPGROUP.ARRIVE ;  /* 0x00000000000079c5 */ /* 0x000fe20000000000 */
[----:B------:R-:W-:Y:S01]  /*6ef0*/  UIADD3 UR25, UR25, 0x1e800, URZ ;  /* 0x0001e80019197890 */ /* 0x000fe2000fffe03f */
[----:B-1-3--:R-:W1:Y:S01]  /*6f00*/  SHFL.BFLY PT, R3, R4, 0x2, 0x1f ;  /* 0x0c401f0004037f89 */ /* 0x00ae6200000e0000 */
[----:B------:R-:W-:Y:S01]  /*6f10*/  USHF.R.U32.HI UR40, URZ, 0x4, UR40 ;  /* 0x000000043f287899 */ /* 0x000fe20008011628 */
[----:B------:R-:W-:Y:S01]  /*6f20*/  IMAD.U32 R9, RZ, RZ, UR5 ;  /* 0x00000005ff097e24 */ /* 0x000fe2000f8e00ff */
[----:B------:R-:W-:Y:S01]  /*6f30*/  USHF.R.U32.HI UR25, URZ, 0x4, UR25 ;  /* 0x000000043f197899 */ /* 0x000fe20008011619 */
[----:B------:R-:W3:Y:S01]  /*6f40*/  SHFL.BFLY PT, R5, R6, 0x2, 0x1f ;  /* 0x0c401f0006057f89 */ /* 0x000ee200000e0000 */
[----:B------:R-:W-:Y:S01]  /*6f50*/  ULOP3.LUT UR6, UR40, 0x3fff, URZ, 0xc0, !UPT ;  /* 0x00003fff28067892 */ /* 0x000fe2000f8ec03f */
[----:B------:R-:W-:Y:S01]  /*6f60*/  @!P1 VIADD R9, R9, 0x30860 ;  /* 0x0003086009099836 */ /* 0x000fe20000000000 */
[----:B------:R-:W-:Y:S01]  /*6f70*/  ULOP3.LUT UR4, UR25, 0x3fff, URZ, 0xc0, !UPT ;  /* 0x00003fff19047892 */ /* 0x000fe2000f8ec03f */
[----:B------:R-:W-:Y:S01]  /*6f80*/  IMAD.MOV.U32 R19, RZ, RZ, RZ ;  /* 0x000000ffff137224 */ /* 0x000fe200078e00ff */
[----:B------:R-:W-:Y:S01]  /*6f90*/  UIMAD UR6, UR39, 0x600, UR6 ;  /* 0x00000600270678a4 */ /* 0x000fe2000f8e0206 */
[----:B------:R-:W-:Y:S01]  /*6fa0*/  IMAD.U32 R11, RZ, RZ, UR26 ;  /* 0x0000001aff0b7e24 */ /* 0x000fe2000f8e00ff */
[----:B------:R-:W-:Y:S01]  /*6fb0*/  ULOP3.LUT UR4, UR4, 0x10000, URZ, 0xfc, !UPT ;  /* 0x0001000004047892 */ /* 0x000fe2000f8efc3f */
[----:B------:R-:W-:Y:S01]  /*6fc0*/  @!P1 PRMT R9, RZ, 0x654, R9 ;  /* 0x00000654ff099816 */ /* 0x000fe20000000009 */
[----:B------:R-:W-:Y:S01]  /*6fd0*/  UMOV UR11, 0x40000040 ;  /* 0x40000040000b7882 */ /* 0x000fe20000000000 */
[----:B------:R-:W-:Y:S01]  /*6fe0*/  UMOV UR9, 0x40000040 ;  /* 0x4000004000097882 */ /* 0x000fe20000000000 */
[----:B------:R-:W-:Y:S01]  /*6ff0*/  UIADD3 UR39, UR39, 0x1, URZ ;  /* 0x0000000127277890 */ /* 0x000fe2000fffe03f */
[----:B------:R-:W-:Y:S01]  /*7000*/  IMAD.MOV.U32 R18, RZ, RZ, -0x800000 ;  /* 0xff800000ff127424 */ /* 0x000fe200078e00ff */
[----:B------:R-:W-:Y:S01]  /*7010*/  UMOV UR10, UR6 ;  /* 0x00000006000a7c82 */ /* 0x000fe20008000000 */
[----:B------:R-:W-:Y:S01]  /*7020*/  UMOV UR8, UR4 ;  /* 0x0000000400087c82 */ /* 0x000fe20008000000 */
[----:B------:R-:W-:Y:S01]  /*7030*/  UISETP.NE.AND UP0, UPT, UR39, 0x2, UPT ;  /* 0x000000022700788c */ /* 0x000fe2000bf05270 */
[----:B------:R-:W-:Y:S01]  /*7040*/  HGMMA.64x64x16.F32 R120, gdesc[UR8].tnspB, R120, gsb0 ;  /* 0x40e00000087879f0 */ /* 0x000fe20008000878 */
[----:B------:R-:W-:-:S02]  /*7050*/  UIADD3 UR10, UR6, 0x80, URZ ;  /* 0x00000080060a7890 */ /* 0x000fc4000fffe03f */
[----:B------:R-:W-:Y:S01]  /*7060*/  UIADD3 UR8, UR4, 0x2, URZ ;  /* 0x0000000204087890 */ /* 0x000fe2000fffe03f */
[----:B-1----:R-:W-:Y:S01]  /*7070*/  FADD.FTZ R3, R3, R4 ;  /* 0x0000000403037221 */ /* 0x002fe20000010000 */
[----:B------:R-:W-:Y:S01]  /*7080*/  UMOV UR11, 0x40000040 ;  /* 0x40000040000b7882 */ /* 0x000fe20000000000 */
[----:B------:R-:W-:Y:S01]  /*7090*/  UMOV UR9, 0x40000040 ;  /* 0x4000004000097882 */ /* 0x000fe20000000000 */
[----:B------:R-:W-:Y:S01]  /*70a0*/  UIADD3 UR37, UR37, 0x1, URZ ;  /* 0x0000000125257890 */ /* 0x000fe2000fffe03f */
[----:B---3--:R-:W-:Y:S01]  /*70b0*/  FADD.FTZ R5, R5, R6 ;  /* 0x0000000605057221 */ /* 0x008fe20000010000 */
[----:B------:R-:W1:Y:S01]  /*70c0*/  SHFL.BFLY PT, R10, R3, 0x1, 0x1f ;  /* 0x0c201f00030a7f89 */ /* 0x000e6200000e0000 */
[----:B------:R-:W-:Y:S01]  /*70d0*/  IMAD.MOV.U32 R6, RZ, RZ, RZ ;  /* 0x000000ffff067224 */ /* 0x000fe200078e00ff */
[----:B------:R-:W-:Y:S02]  /*70e0*/  USEL UR39, UR39, URZ, UP0 ;  /* 0x0000003f27277287 */ /* 0x000fe40008000000 */
[----:B0-----:R-:W0:Y:S01]  /*70f0*/  SHFL.BFLY PT, R12, R5, 0x1, 0x1f ;  /* 0x0c201f00050c7f89 */ /* 0x001e2200000e0000 */
[----:B-1----:R-:W-:Y:S01]  /*7100*/  FADD.FTZ R10, R3, R10 ;  /* 0x0000000a030a7221 */ /* 0x002fe20000010000 */
[----:B------:R-:W-:-:S02]  /*7110*/  IMAD.MOV.U32 R3, RZ, RZ, -0x800000 ;  /* 0xff800000ff037424 */ /* 0x000fc400078e00ff */
[----:B0-----:R-:W-:Y:S02]  /*7120*/  FADD.FTZ R12, R5, R12 ;  /* 0x0000000c050c7221 */ /* 0x001fe40000010000 */
[----:B------:R-:W-:Y:S01]  /*7130*/  FSETP.NE.FTZ.AND P0, PT, R10, RZ, PT ;  /* 0x000000ff0a00720b */ /* 0x000fe20003f15000 */
[----:B------:R-:W-:Y:S02]  /*7140*/  IMAD.U32 R5, RZ, RZ, UR26 ;  /* 0x0000001aff057e24 */ /* 0x000fe4000f8e00ff */
[----:B------:R-:W-:-:S10]  /*7150*/  FSETP.NE.FTZ.AND P2, PT, R12, RZ, PT ;  /* 0x000000ff0c00720b */ /* 0x000fd40003f55000 */
[----:B------:R-:W0:Y:S01]  /*7160*/  @P0 MUFU.LG2 R4, R10 ;  /* 0x0000000a00040308 */ /* 0x000e220000000c00 */
[----:B------:R-:W-:-:S07]  /*7170*/  @P0 FMUL.FTZ R5, R5, 0.69314718246459960938 ;  /* 0x3f31721805050820 */ /* 0x000fce0000410000 */
[----:B------:R-:W1:Y:S08]  /*7180*/  @P2 MUFU.LG2 R7, R12 ;  /* 0x0000000c00072308 */ /* 0x000e700000000c00 */
[----:B------:R3:W2:Y:S01]  /*7190*/  @P0 MUFU.RCP R19, R10 ;  /* 0x0000000a00130308 */ /* 0x0006a20000001000 */
[----:B0-----:R-:W-:-:S04]  /*71a0*/  @P0 FMUL.FTZ R4, R4, 0.69314718246459960938 ;  /* 0x3f31721804040820 */ /* 0x001fc80000410000 */
[----:B------:R-:W-:Y:S01]  /*71b0*/  @P0 FFMA.FTZ R18, R5, R0, R4 ;  /* 0x0000000005120223 */ /* 0x000fe20000010004 */
[----:B------:R-:W-:Y:S02]  /*71c0*/  PLOP3.LUT P0, PT, PT, PT, PT, 0x8, 0x0 ;  /* 0x000000000000781c */ /* 0x000fe40003f0e170 */
[----:B------:R0:W4:Y:S01]  /*71d0*/  @P2 MUFU.RCP R6, R12 ;  /* 0x0000000c00062308 */ /* 0x0001220000001000 */
[----:B------:R-:W-:Y:S02]  /*71e0*/  WARPGROUP.DEPBAR.LE gsb0, 0x0 ;  /* 0x00008000000079c5 */ /* 0x000fe40000010000 */
[----:B------:R-:W-:Y:S01]  /*71f0*/  WARPGROUP.ARRIVE ;  /* 0x00000000000079c5 */ /* 0x000fe20000000000 */
[----:B---3--:R-:W-:Y:S01]  /*7200*/  @P2 FMUL.FTZ R10, R11, 0.69314718246459960938 ;  /* 0x3f3172180b0a2820 */ /* 0x008fe20000410000 */
[----:B-1----:R-:W-:-:S04]  /*7210*/  @P2 FMUL.FTZ R7, R7, 0.69314718246459960938 ;  /* 0x3f31721807072820 */ /* 0x002fc80000410000 */
[----:B------:R-:W-:Y:S01]  /*7220*/  HGMMA.64x64x16.F32 R120, gdesc[UR8].tnspB, R120, gsb0 ;  /* 0x40e00000087879f0 */ /* 0x000fe20008000878 */
[----:B------:R-:W-:Y:S01]  /*7230*/  UIADD3 UR10, UR6, 0x100, URZ ;  /* 0x00000100060a7890 */ /* 0x000fe2000fffe03f */
[----:B------:R-:W-:Y:S01]  /*7240*/  @P2 FFMA.FTZ R3, R10, R8, R7 ;  /* 0x000000080a032223 */ /* 0x000fe20000010007 */
        /* <DEDUP_REMOVED lines=66> */
[----:B------:R-:W-:-:S04]  /*7670*/  USEL UR4, URZ, 0x1, UP0 ;  /* 0x000000013f047887 */ /* 0x000fc80008000000 */
[----:B------:R-:W-:Y:S01]  /*7680*/  ULOP3.LUT UR38, UR38, UR4, URZ, 0x3c, !UPT ;  /* 0x0000000426267292 */ /* 0x000fe2000f8e3c3f */
[----:B------:R-:W-:Y:S02]  /*7690*/  WARPGROUP.DEPBAR.LE gsb0, 0x0 ;  /* 0x00008000000079c5 */ /* 0x000fe40000010000 */
[----:B------:R-:W-:-:S06]  /*76a0*/  WARPGROUP.ARRIVE ;  /* 0x00000000000079c5 */ /* 0x000fcc0000000000 */
[----:B------:R-:W-:Y:S03]  /*76b0*/  HGMMA.64x64x16.F32 R120, gdesc[UR8].tnspB, R120, gsb0 ;  /* 0x40e00000087879f0 */ /* 0x000fe60008000878 */
        /* <DEDUP_REMOVED lines=34> */
.L_x_10597:
[----:B------:R-:W0:Y:S08]  /*78e0*/  S2UR UR4, SR_CgaCtaId ;  /* 0x00000000000479c3 */ /* 0x000e300000008800 */
[----:B------:R-:W-:Y:S06]  /*78f0*/  BAR.SYNC.DEFER_BLOCKING 0x5, 0x1a0 ;  /* 0x0146800000007b1d */ /* 0x000fec0000010000 */
[----:B------:R-:W-:Y:S01]  /*7900*/  UMOV UR40, 0x400 ;  /* 0x0000040000287882 */ /* 0x000fe20000000000 */
[----:B------:R-:W-:Y:S01]  /*7910*/  BSSY B0, `(.L_x_10618) ;  /* 0x0000192000007945 */ /* 0x000fe20003800000 */
[----:B0-----:R-:W-:-:S09]  /*7920*/  ULEA UR40, UR4, UR40, 0x18 ;  /* 0x0000002804287291 */ /* 0x001fd2000f8ec03f */
[----:B------:R-:W0:Y:S02]  /*7930*/  LDS.128 R24, [UR40+0x308d0] ;  /* 0x0308d028ff187984 */ /* 0x000e240008000c00 */
[----:B0-----:R-:W-:Y:S01]  /*7940*/  R2UR UR5, R26 ;  /* 0x000000001a0572ca */ /* 0x001fe200000e0000 */
[----:B------:R-:W-:Y:S06]  /*7950*/  BAR.ARV 0x4, 0x1a0 ;  /* 0x0106800000007b1d */ /* 0x000fec0000002000 */
[----:B------:R-:W-:Y:S08]  /*7960*/  @P0 BRA `(.L_x_10619) ;  /* 0x0000000c00c40947 */ /* 0x000ff00003800000 */
[----:B------:R-:W2:Y:S01]  /*7970*/  LDL R4, [R1+0x18] ;  /* 0x0000180001047983 */ /* 0x000ea20000100800 */
[----:B------:R-:W0:Y:S01]  /*7980*/  S2UR UR4, SR_SWINHI ;  /* 0x00000000000479c3 */ /* 0x000e220000002f00 */
[----:B------:R-:W-:Y:S01]  /*7990*/  USHF.L.U32 UR8, UR41, 0x2, URZ ;  /* 0x0000000229087899 */ /* 0x000fe2000800063f */
[----:B------:R-:W-:Y:S01]  /*79a0*/  F2FP.F16.F32.PACK_AB R12, R12, R33 ;  /* 0x000000210c0c723e */ /* 0x000fe200000000ff */
[----:B------:R-:W-:Y:S01]  /*79b0*/  USHF.L.U64.HI UR9, UR41, 0x2, UR42 ;  /* 0x0000000229097899 */ /* 0x000fe2000801022a */
[----:B------:R-:W-:Y:S02]  /*79c0*/  F2FP.F16.F32.PACK_AB R13, R13, R34 ;  /* 0x000000220d0d723e */ /* 0x000fe400000000ff */
[----:B------:R-:W-:Y:S02]  /*79d0*/  F2FP.F16.F32.PACK_AB R14, R14, R31 ;  /* 0x0000001f0e0e723e */ /* 0x000fe400000000ff */
[----:B------:R-:W-:Y:S02]  /*79e0*/  F2FP.F16.F32.PACK_AB R15, R15, R32 ;  /* 0x000000200f0f723e */ /* 0x000fe400000000ff */
[----:B------:R-:W-:-:S02]  /*79f0*/  F2FP.F16.F32.PACK_AB R148, R29, R30 ;  /* 0x0000001e1d94723e */ /* 0x000fc400000000ff */
[----:B------:R-:W-:Y:S02]  /*7a00*/  F2FP.F16.F32.PACK_AB R149, R23, R28 ;  /* 0x0000001c1795723e */ /* 0x000fe400000000ff */
[----:B------:R-:W-:Y:S02]  /*7a10*/  F2FP.F16.F32.PACK_AB R150, R19, R22 ;  /* 0x000000161396723e */ /* 0x000fe400000000ff */
[----:B------:R-:W-:Y:S01]  /*7a20*/  F2FP.F16.F32.PACK_AB R151, R151, R0 ;  /* 0x000000009797723e */ /* 0x000fe200000000ff */
[----:B------:R-:W-:Y:S01]  /*7a30*/  UMOV UR6, UR40 ;  /* 0x0000002800067c82 */ /* 0x000fe20008000000 */
[----:B0-----:R-:W-:Y:S01]  /*7a40*/  UMOV UR7, UR4 ;  /* 0x0000000400077c82 */ /* 0x001fe20008000000 */
[----:B------:R-:W-:Y:S02]  /*7a50*/  IMAD.U32 R20, RZ, RZ, UR6 ;  /* 0x00000006ff147e24 */ /* 0x000fe4000f8e00ff */
[----:B------:R-:W-:Y:S01]  /*7a60*/  IMAD.U32 R21, RZ, RZ, UR7 ;  /* 0x00000007ff157e24 */ /* 0x000fe2000f8e00ff */
[----:B------:R-:W-:-:S02]  /*7a70*/  ULDC.64 UR6, c[0x0][0xbd8] ;  /* 0x0002f60000067ab9 */ /* 0x000fc40000000a00 */
[----:B------:R-:W-:Y:S02]  /*7a80*/  UIADD3 UR4, UP1, UR8, UR6, URZ ;  /* 0x0000000608047290 */ /* 0x000fe4000ff3e03f */
[----:B------:R-:W-:Y:S02]  /*7a90*/  UISETP.NE.U32.AND UP0, UPT, UR6, URZ, UPT ;  /* 0x0000003f0600728c */ /* 0x000fe4000bf05070 */
[----:B------:R-:W-:Y:S02]  /*7aa0*/  UIADD3.X UR6, UR9, UR7, URZ, UP1, !UPT ;  /* 0x0000000709067290 */ /* 0x000fe40008ffe43f */
[----:B------:R-:W-:Y:S01]  /*7ab0*/  UISETP.NE.AND.EX UP0, UPT, UR7, URZ, UPT, UP0 ;  /* 0x0000003f0700728c */ /* 0x000fe2000bf05300 */
[----:B------:R-:W0:Y:S01]  /*7ac0*/  LDC R0, c[0x0][0xa88] ;  /* 0x0002a200ff007b82 */ /* 0x000e220000000800 */
[----:B------:R-:W-:Y:S02]  /*7ad0*/  IMAD.U32 R22, RZ, RZ, UR4 ;  /* 0x00000004ff167e24 */ /* 0x000fe4000f8e00ff */
[----:B------:R-:W-:Y:S01]  /*7ae0*/  IMAD.U32 R23, RZ, RZ, UR6 ;  /* 0x00000006ff177e24 */ /* 0x000fe2000f8e00ff */
[----:B------:R-:W-:-:S02]  /*7af0*/  ULDC.64 UR6, c[0x0][0xbe0] ;  /* 0x0002f80000067ab9 */ /* 0x000fc40000000a00 */
[----:B------:R-:W-:-:S04]  /*7b00*/  UISETP.NE.U32.AND UP1, UPT, UR6, URZ, UPT ;  /* 0x0000003f0600728c */ /* 0x000fc8000bf25070 */
[----:B------:R-:W-:-:S11]  /*7b10*/  UISETP.NE.AND.EX UP1, UPT, UR7, URZ, UPT, UP1 ;  /* 0x0000003f0700728c */ /* 0x000fd6000bf25310 */
[----:B------:R-:W-:-:S04]  /*7b20*/  @UP1 UIADD3 UR6, UP2, UR8, UR6, URZ ;  /* 0x0000000608061290 */ /* 0x000fc8000ff5e03f */
[----:B------:R-:W-:Y:S01]  /*7b30*/  @UP1 UIADD3.X UR7, UR9, UR7, URZ, UP2, !UPT ;  /* 0x0000000709071290 */ /* 0x000fe200097fe43f */
[----:B------:R-:W-:Y:S01]  /*7b40*/  BAR.SYNC.DEFER_BLOCKING 0x1, 0x180 ;  /* 0x0046000000007b1d */ /* 0x000fe20000010000 */
[----:B--2---:R-:W-:-:S03]  /*7b50*/  IMAD.WIDE R4, R4, 0x2, R20 ;  /* 0x0000000204047825 */ /* 0x004fc600078e0214 */
[C---:B------:R-:W-:Y:S02]  /*7b60*/  IADD3 R9, P1, R4.reuse, 0x40, RZ ;  /* 0x0000004004097810 */ /* 0x040fe40007f3e0ff */
[C---:B------:R-:W-:Y:S02]  /*7b70*/  IADD3 R11, P2, R4.reuse, 0x20, RZ ;  /* 0x00000020040b7810 */ /* 0x040fe40007f5e0ff */
[C---:B------:R-:W-:Y:S02]  /*7b80*/  IADD3 R51, P0, R4.reuse, 0x60, RZ ;  /* 0x0000006004337810 */ /* 0x040fe40007f1e0ff */
[----:B------:R-:W-:Y:S02]  /*7b90*/  LOP3.LUT R7, R4, 0x380, RZ, 0xc0, !PT ;  /* 0x0000038004077812 */ /* 0x000fe400078ec0ff */
[----:B------:R-:W-:Y:S02]  /*7ba0*/  LOP3.LUT R8, R9, 0x380, RZ, 0xc0, !PT ;  /* 0x0000038009087812 */ /* 0x000fe400078ec0ff */
[----:B------:R-:W-:-:S02]  /*7bb0*/  LOP3.LUT R10, R11, 0x380, RZ, 0xc0, !PT ;  /* 0x000003800b0a7812 */ /* 0x000fc400078ec0ff */
[----:B------:R-:W-:Y:S02]  /*7bc0*/  LOP3.LUT R6, R51, 0x380, RZ, 0xc0, !PT ;  /* 0x0000038033067812 */ /* 0x000fe400078ec0ff */
[----:B------:R-:W-:Y:S02]  /*7bd0*/  SHF.R.U64 R7, R7, 0x3, RZ ;  /* 0x0000000307077819 */ /* 0x000fe400000012ff */
        /* <DEDUP_REMOVED lines=9> */
[----:B------:R-:W-:-:S02]  /*7c70*/  LOP3.LUT R6, R6, R51, RZ, 0x3c, !PT ;  /* 0x0000003306067212 */ /* 0x000fc400078e3cff */
[----:B------:R-:W-:Y:S02]  /*7c80*/  MOV R52, R4 ;  /* 0x0000000400347202 */ /* 0x000fe40000000f00 */
[----:B------:R-:W-:Y:S02]  /*7c90*/  MOV R24, R6 ;  /* 0x0000000600187202 */ /* 0x000fe40000000f00 */
[----:B------:R-:W-:Y:S02]  /*7ca0*/  MOV R26, R8 ;  /* 0x00000008001a7202 */ /* 0x000fe40000000f00 */
        /* <DEDUP_REMOVED lines=9> */
[----:B------:R-:W-:-:S02]  /*7d40*/  F2FP.F16.F32.PACK_AB R11, R35, R36 ;  /* 0x00000024230b723e */ /* 0x000fc400000000ff */
[----:B------:R-:W-:-:S03]  /*7d50*/  PLOP3.LUT P0, PT, PT, PT, UP0, 0x80, 0x0 ;  /* 0x000000000000781c */ /* 0x000fc60003f0f008 */
[----:B------:R2:W-:Y:S04]  /*7d60*/  STSM.16.M88.4 [R51], R8 ;  /* 0x0000000833007844 */ /* 0x0005e80000000200 */
[----:B------:R2:W-:Y:S04]  /*7d70*/  STSM.16.M88.4 [R26], R12 ;  /* 0x0000000c1a007844 */ /* 0x0005e80000000200 */
[----:B------:R2:W-:Y:S01]  /*7d80*/  STSM.16.M88.4 [R24], R148 ;  /* 0x0000009418007844 */ /* 0x0005e20000000200 */
[----:B------:R-:W-:Y:S01]  /*7d90*/  BAR.SYNC.DEFER_BLOCKING 0x1, 0x180 ;  /* 0x0046000000007b1d */ /* 0x000fe20000010000 */
[----:B------:R-:W-:Y:S01]  /*7da0*/  PLOP3.LUT P1, PT, PT, PT, UP1, 0x80, 0x0 ;  /* 0x000000000000781c */ /* 0x000fe20003f2f018 */
[----:B-1----:R-:W-:-:S02]  /*7db0*/  IMAD.U32 R4, RZ, RZ, UR6 ;  /* 0x00000006ff047e24 */ /* 0x002fc4000f8e00ff */
[----:B------:R-:W-:Y:S02]  /*7dc0*/  IMAD.U32 R5, RZ, RZ, UR7 ;  /* 0x00000007ff057e24 */ /* 0x000fe4000f8e00ff */
[----:B------:R-:W3:Y:S01]  /*7dd0*/  @P0 LDG.E R19, desc[UR46][R22.64] ;  /* 0x0000002e16130981 */ /* 0x000ee2000c1e1900 */
[----:B------:R-:W-:-:S07]  /*7de0*/  UMOV UR4, URZ ;  /* 0x0000003f00047c82 */ /* 0x000fce0008000000 */
[----:B0-----:R2:W5:Y:S01]  /*7df0*/  @P1 LDG.E R0, desc[UR46][R4.64] ;  /* 0x0000002e04001981 */ /* 0x001562000c1e1900 */
[----:B---3--:R-:W-:Y:S01]  /*7e00*/  @P0 R2UR UR4, R19 ;  /* 0x00000000130402ca */ /* 0x008fe200000e0000 */
[----:B--2---:R-:W-:-:S14]  /*7e10*/  @P1 BRA `(.L_x_10620) ;  /* 0x0000000000101947 */ /* 0x004fdc0003800000 */
[----:B------:R-:W-:Y:S05]  /*7e20*/  @!P0 BRA `(.L_x_10620) ;  /* 0x00000000000c8947 */ /* 0x000fea0003800000 */
[----:B------:R-:W2:Y:S04]  /*7e30*/  LDG.E R5, desc[UR46][R22.64] ;  /* 0x0000002e16057981 */ /* 0x000ea8000c1e1900 */
[----:B-----5:R-:W2:Y:S02]  /*7e40*/  LDG.E R0, desc[UR46][R22.64+0x4] ;  /* 0x0000042e16007981 */ /* 0x020ea4000c1e1900 */
[----:B--2---:R-:W-:-:S07]  /*7e50*/  IMAD.IADD R0, R0, 0x1, -R5 ;  /* 0x0000000100007824 */ /* 0x004fce00078e0a05 */
.L_x_10620:
[----:B------:R-:W2:Y:S01]  /*7e60*/  LDL R5, [R1+0x14] ;  /* 0x0000140001057983 */ /* 0x000ea20000100800 */
[----:B------:R-:W-:Y:S01]  /*7e70*/  USHF.R.S32.HI UR11, URZ, 0x1f, UR43 ;  /* 0x0000001f3f0b7899 */ /* 0x000fe2000801142b */
[----:B------:R-:W-:Y:S02]  /*7e80*/  ULDC.64 UR12, c[0x0][0xb70] ;  /* 0x0002dc00000c7ab9 */ /* 0x000fe40000000a00 */
[----:B------:R-:W2:Y:S01]  /*7e90*/  LDL.LU R26, [R1] ;  /* 0x00000000011a7983 */ /* 0x000ea20000300800 */
[----:B------:R-:W-:Y:S02]  /*7ea0*/  USHF.R.S32.HI UR9, URZ, 0x1f, UR4 ;  /* 0x0000001f3f097899 */ /* 0x000fe40008011404 */
[----:B------:R-:W-:Y:S01]  /*7eb0*/  UIMAD UR10, UR11, UR12, URZ ;  /* 0x0000000c0b0a72a4 */ /* 0x000fe2000f8e023f */
[----:B------:R-:W0:Y:S01]  /*7ec0*/  S2R R4, SR_TID.X ;  /* 0x0000000000047919 */ /* 0x000e220000002100 */
[----:B------:R-:W-:Y:S01]  /*7ed0*/  UMOV UR8, UR4 ;  /* 0x0000000400087c82 */ /* 0x000fe20008000000 */
[----:B------:R-:W-:-:S02]  /*7ee0*/  USEL UR42, UR42, URZ, !UP0 ;  /* 0x0000003f2a2a7287 */ /* 0x000fc4000c000000 */
[----:B------:R-:W-:Y:S02]  /*7ef0*/  UIMAD.WIDE.U32 UR6, UR43, UR12, UR8 ;  /* 0x0000000c2b0672a5 */ /* 0x000fe4000f8e0008 */
[----:B------:R-:W-:Y:S02]  /*7f00*/  UIMAD UR10, UR43, UR13, UR10 ;  /* 0x0000000d2b0a72a4 */ /* 0x000fe4000f8e020a */
[----:B------:R-:W-:Y:S01]  /*7f10*/  USEL UR41, UR41, URZ, !UP0 ;  /* 0x0000003f29297287 */ /* 0x000fe2000c000000 */
[----:B------:R-:W-:Y:S01]  /*7f20*/  ULDC.64 UR12, c[0x0][0xb78] ;  /* 0x0002de00000c7ab9 */ /* 0x000fe20000000a00 */
[----:B------:R-:W-:Y:S02]  /*7f30*/  UIADD3 UR7, UR7, UR10, URZ ;  /* 0x0000000a07077290 */ /* 0x000fe4000fffe03f */
[----:B------:R-:W-:Y:S02]  /*7f40*/  UIMAD UR8, UR42, UR12, URZ ;  /* 0x0000000c2a0872a4 */ /* 0x000fe4000f8e023f */
[----:B------:R-:W-:-:S02]  /*7f50*/  UIMAD.WIDE.U32 UR6, UR41, UR12, UR6 ;  /* 0x0000000c290672a5 */ /* 0x000fc4000f8e0006 */
[----:B------:R-:W-:-:S03]  /*7f60*/  UIMAD UR8, UR41, UR13, UR8 ;  /* 0x0000000d290872a4 */ /* 0x000fc6000f8e0208 */
[----:B------:R-:W-:-:S03]  /*7f70*/  ULDC.64 UR12, c[0x0][0xaa0] ;  /* 0x0002a800000c7ab9 */ /* 0x000fc60000000a00 */
[----:B------:R-:W-:Y:S02]  /*7f80*/  IMAD.U32 R7, RZ, RZ, UR8 ;  /* 0x00000008ff077e24 */ /* 0x000fe4000f8e00ff */
[----:B0-----:R-:W-:-:S05]  /*7f90*/  VIADD R6, R4, 0xffffff80 ;  /* 0xffffff8004067836 */ /* 0x001fca0000000000 */
[----:B------:R-:W-:-:S04]  /*7fa0*/  SHF.R.S32.HI R8, RZ, 0x1f, R6 ;  /* 0x0000001fff087819 */ /* 0x000fc80000011406 */
[----:B------:R-:W-:-:S04]  /*7fb0*/  LEA.HI R8, R8, R6, RZ, 0x7 ;  /* 0x0000000608087211 */ /* 0x000fc800078f38ff */
[----:B------:R-:W-:-:S05]  /*7fc0*/  LOP3.LUT R8, R8, 0xffffff80, RZ, 0xc0, !PT ;  /* 0xffffff8008087812 */ /* 0x000fca00078ec0ff */
[----:B------:R-:W-:-:S05]  /*7fd0*/  IMAD.IADD R8, R6, 0x1, -R8 ;  /* 0x0000000106087824 */ /* 0x000fca00078e0a08 */
[----:B------:R-:W-:Y:S01]  /*7fe0*/  LOP3.LUT P0, RZ, R8, 0x3, RZ, 0xc0, !PT ;  /* 0x0000000308ff7812 */ /* 0x000fe2000780c0ff */
[----:B------:R-:W-:Y:S01]  /*7ff0*/  IMAD.U32 R19, RZ, RZ, UR12 ;  /* 0x0000000cff137e24 */ /* 0x000fe2000f8e00ff */
[--C-:B------:R-:W-:Y:S01]  /*8000*/  SHF.R.S32.HI R29, RZ, 0x1f, R157.reuse ;  /* 0x0000001fff1d7819 */ /* 0x100fe2000001149d */
[----:B------:R-:W-:Y:S02]  /*8010*/  IMAD.MOV.U32 R28, RZ, RZ, R157 ;  /* 0x000000ffff1c7224 */ /* 0x000fe400078e009d */
[----:B------:R-:W-:Y:S01]  /*8020*/  VIADD R24, R152, 0x90 ;  /* 0x0000009098187836 */ /* 0x000fe20000000000 */
[----:B------:R-:W-:Y:S01]  /*8030*/  SHF.R.S32.HI R153, RZ, 0x1f, R152 ;  /* 0x0000001fff997819 */ /* 0x000fe20000011498 */
[----:B------:R-:W-:Y:S01]  /*8040*/  BSSY B1, `(.L_x_10621) ;  /* 0x0000054000017945 */ /* 0x000fe20003800000 */
[----:B--2---:R-:W-:Y:S02]  /*8050*/  IMAD R9, R26, 0xc0, R5 ;  /* 0x000000c01a097824 */ /* 0x004fe400078e0205 */
[----:B------:R-:W-:-:S03]  /*8060*/  IMAD R5, R152, 0x40, R157 ;  /* 0x0000004098057824 */ /* 0x000fc600078e029d */
[----:B------:R-:W-:Y:S01]  /*8070*/  SHF.R.S32.HI R4, RZ, 0x1f, R9 ;  /* 0x0000001fff047819 */ /* 0x000fe20000011409 */
[----:B------:R-:W-:Y:S01]  /*8080*/  IMAD.WIDE R20, R5, 0x2, R20 ;  /* 0x0000000205147825 */ /* 0x000fe200078e0214 */
[----:B------:R-:W-:-:S03]  /*8090*/  IADD3 R6, P1, R9, UR6, RZ ;  /* 0x0000000609067c10 */ /* 0x000fc6000ff3e0ff */
[C---:B------:R-:W-:Y:S01]  /*80a0*/  VIADD R5, R9.reuse, 0x8 ;  /* 0x0000000809057836 */ /* 0x040fe20000000000 */
[----:B------:R-:W-:Y:S01]  /*80b0*/  IADD3.X R7, R4, UR7, R7, P1, !PT ;  /* 0x0000000704077c10 */ /* 0x000fe20008ffe407 */
[----:B------:R-:W-:Y:S01]  /*80c0*/  ULDC.64 UR6, c[0x0][0xb40] ;  /* 0x0002d00000067ab9 */ /* 0x000fe20000000a00 */
[----:B-----5:R-:W-:Y:S02]  /*80d0*/  ISETP.GE.OR P1, PT, R9, R0, P0 ;  /* 0x000000000900720c */ /* 0x020fe40000726670 */
[----:B------:R-:W-:Y:S02]  /*80e0*/  LEA R30, P2, R6, UR6, 0x2 ;  /* 0x00000006061e7c11 */ /* 0x000fe4000f8410ff */
[----:B------:R-:W-:Y:S02]  /*80f0*/  IADD3 R11, P3, R20, 0x3000, RZ ;  /* 0x00003000140b7810 */ /* 0x000fe40007f7e0ff */
[----:B------:R-:W-:Y:S02]  /*8100*/  LEA.HI.X R31, R6, UR7, R7, 0x2, P2 ;  /* 0x00000007061f7c11 */ /* 0x000fe400090f1407 */
[----:B------:R-:W-:-:S02]  /*8110*/  IADD3 R15, P2, R20, 0x1800, RZ ;  /* 0x00001800140f7810 */ /* 0x000fc40007f5e0ff */
[----:B------:R-:W-:Y:S01]  /*8120*/  ISETP.GE.OR P0, PT, R5, R0, P0 ;  /* 0x000000000500720c */ /* 0x000fe20000706670 */
[----:B------:R-:W-:Y:S01]  /*8130*/  UIMAD UR6, UR9, UR12, URZ ;  /* 0x0000000c090672a4 */ /* 0x000fe2000f8e023f */
[C---:B------:R-:W-:Y:S01]  /*8140*/  IADD3 R7, P4, R20.reuse, 0x4800, RZ ;  /* 0x0000480014077810 */ /* 0x040fe20007f9e0ff */
[----:B------:R0:W-:Y:S01]  /*8150*/  @!P1 STG.E desc[UR46][R30.64], R18 ;  /* 0x000000121e009986 */ /* 0x0001e2000c10192e */
[----:B------:R-:W-:Y:S01]  /*8160*/  LOP3.LUT R5, R20, 0x380, RZ, 0xc0, !PT ;  /* 0x0000038014057812 */ /* 0x000fe200078ec0ff */
[--C-:B------:R-:W-:Y:S01]  /*8170*/  IMAD.X R13, RZ, RZ, R21.reuse, P2 ;  /* 0x000000ffff0d7224 */ /* 0x100fe200010e0615 */
[----:B------:R-:W-:Y:S01]  /*8180*/  LOP3.LUT R8, R15, 0x380, RZ, 0xc0, !PT ;  /* 0x000003800f087812 */ /* 0x000fe200078ec0ff */
[----:B------:R-:W-:Y:S01]  /*8190*/  IMAD.X R9, RZ, RZ, R21, P3 ;  /* 0x000000ffff097224 */ /* 0x000fe200018e0615 */
[----:B------:R-:W-:Y:S01]  /*81a0*/  LOP3.LUT R6, R11, 0x380, RZ, 0xc0, !PT ;  /* 0x000003800b067812 */ /* 0x000fe200078ec0ff */
[----:B------:R-:W-:Y:S01]  /*81b0*/  ULDC.64 UR8, c[0x0][0xae8] ;  /* 0x0002ba0000087ab9 */ /* 0x000fe20000000a00 */
[----:B------:R-:W-:Y:S01]  /*81c0*/  LOP3.LUT R4, R7, 0x380, RZ, 0xc0, !PT ;  /* 0x0000038007047812 */ /* 0x000fe200078ec0ff */
[----:B------:R-:W-:Y:S01]  /*81d0*/  UIMAD UR6, UR4, UR13, UR6 ;  /* 0x0000000d040672a4 */ /* 0x000fe2000f8e0206 */
[----:B------:R-:W-:Y:S01]  /*81e0*/  SHF.R.U64 R5, R5, 0x3, RZ ;  /* 0x0000000305057819 */ /* 0x000fe200000012ff */
[----:B------:R1:W-:Y:S01]  /*81f0*/  @!P0 STG.E desc[UR46][R30.64+0x20], R3 ;  /* 0x000020031e008986 */ /* 0x0003e2000c10192e */
[----:B------:R-:W-:-:S02]  /*8200*/  SHF.R.U64 R8, R8, 0x3, RZ ;  /* 0x0000000308087819 */ /* 0x000fc400000012ff */
[----:B------:R-:W-:Y:S02]  /*8210*/  SHF.R.U64 R6, R6, 0x3, RZ ;  /* 0x0000000306067819 */ /* 0x000fe400000012ff */
[----:B------:R-:W-:Y:S01]  /*8220*/  SHF.R.U64 R4, R4, 0x3, RZ ;  /* 0x0000000304047819 */ /* 0x000fe200000012ff */
[----:B0-----:R-:W-:Y:S01]  /*8230*/  IMAD.WIDE.U32 R18, R19, UR4, R28 ;  /* 0x0000000413127c25 */ /* 0x001fe2000f8e001c */
[----:B------:R-:W-:Y:S02]  /*8240*/  LOP3.LUT R20, R5, R20, RZ, 0x3c, !PT ;  /* 0x0000001405147212 */ /* 0x000fe400078e3cff */
[----:B------:R-:W-:Y:S01]  /*8250*/  LOP3.LUT R12, R8, R15, RZ, 0x3c, !PT ;  /* 0x0000000f080c7212 */ /* 0x000fe200078e3cff */
[----:B------:R-:W-:Y:S01]  /*8260*/  IMAD.X R5, RZ, RZ, R21, P4 ;  /* 0x000000ffff057224 */ /* 0x000fe200020e0615 */
[----:B------:R-:W-:Y:S02]  /*8270*/  LOP3.LUT R8, R6, R11, RZ, 0x3c, !PT ;  /* 0x0000000b06087212 */ /* 0x000fe400078e3cff */
[----:B------:R-:W-:Y:S01]  /*8280*/  LOP3.LUT R4, R4, R7, RZ, 0x3c, !PT ;  /* 0x0000000704047212 */ /* 0x000fe200078e3cff */
[----:B------:R-:W-:Y:S01]  /*8290*/  VIADD R19, R19, UR6 ;  /* 0x0000000613137c36 */ /* 0x000fe20008000000 */
[----:B------:R-:W-:Y:S01]  /*82a0*/  ULDC.64 UR6, c[0x0][0xae0] ;  /* 0x0002b80000067ab9 */ /* 0x000fe20000000a00 */
[----:B------:R-:W5:Y:S01]  /*82b0*/  LD.E.128 R20, desc[UR46][R20.64] ;  /* 0x0000002e14147980 */ /* 0x000f62000c101d00 */
[----:B------:R-:W-:-:S03]  /*82c0*/  UIMAD UR4, UR11, UR6, URZ ;  /* 0x000000060b0472a4 */ /* 0x000fc6000f8e023f */
[----:B------:R-:W5:Y:S04]  /*82d0*/  LD.E.128 R12, desc[UR46][R12.64] ;  /* 0x0000002e0c0c7980 */ /* 0x000f68000c101d00 */
[----:B------:R-:W5:Y:S04]  /*82e0*/  LD.E.128 R8, desc[UR46][R8.64] ;  /* 0x0000002e08087980 */ /* 0x000f68000c101d00 */
[----:B------:R-:W5:Y:S01]  /*82f0*/  LD.E.128 R4, desc[UR46][R4.64] ;  /* 0x0000002e04047980 */ /* 0x000f62000c101d00 */
[----:B-1----:R-:W-:Y:S01]  /*8300*/  IMAD.U32 R31, RZ, RZ, UR6 ;  /* 0x00000006ff1f7e24 */ /* 0x002fe2000f8e00ff */
[----:B------:R-:W-:Y:S01]  /*8310*/  UIMAD UR6, UR43, UR7, UR4 ;  /* 0x000000072b0672a4 */ /* 0x000fe2000f8e0204 */
[----:B------:R-:W-:Y:S01]  /*8320*/  IMAD R29, R26, -0xc0, R0 ;  /* 0xffffff401a1d7824 */ /* 0x000fe200078e0200 */
[----:B------:R-:W-:Y:S01]  /*8330*/  @!PT LDS RZ, [RZ] ;  /* 0x00000000fffff984 */ /* 0x000fe20000000800 */
[----:B------:R-:W-:Y:S01]  /*8340*/  @!PT LDS RZ, [RZ] ;  /* 0x00000000fffff984 */ /* 0x000fe20000000800 */
[----:B------:R-:W-:Y:S01]  /*8350*/  @!PT LDS RZ, [RZ] ;  /* 0x00000000fffff984 */ /* 0x000fe20000000800 */
[----:B------:R-:W-:Y:S01]  /*8360*/  @!PT LDS RZ, [RZ] ;  /* 0x00000000fffff984 */ /* 0x000fe20000000800 */
[----:B------:R0:W-:Y:S06]  /*8370*/  MEMBAR.ALL.CTA ;  /* 0x0000000000007992 */ /* 0x0001ec0000008000 */
[----:B0-----:R-:W0:Y:S01]  /*8380*/  FENCE.VIEW.ASYNC.S ;  /* 0x00000000000073c6 */ /* 0x001e220000000000 */
[----:B------:R-:W-:Y:S01]  /*8390*/  ULDC UR4, c[0x0][0xa8c] ;  /* 0x0002a30000047ab9 */ /* 0x000fe20000000800 */
[C---:B------:R-:W-:Y:S01]  /*83a0*/  VIADD R3, R152.reuse, 0x30 ;  /* 0x0000003098037836 */ /* 0x040fe20000000000 */
[----:B------:R-:W-:Y:S01]  /*83b0*/  ISETP.GE.AND P0, PT, R157, UR4, PT ;  /* 0x000000049d007c0c */ /* 0x000fe2000bf06270 */
[----:B------:R-:W-:Y:S01]  /*83c0*/  VIADD R0, R152, 0x60 ;  /* 0x0000006098007836 */ /* 0x000fe20000000000 */
[----:B------:R-:W-:Y:S01]  /*83d0*/  UIADD3 UR4, UR40, 0x30820, URZ ;  /* 0x0003082028047890 */ /* 0x000fe2000fffe03f */
[----:B------:R-:W-:Y:S01]  /*83e0*/  IMAD.WIDE.U32 R18, R31, UR43, R18 ;  /* 0x0000002b1f127c25 */ /* 0x000fe2000f8e0012 */
[----:B------:R-:W-:-:S02]  /*83f0*/  ISETP.GE.OR P3, PT, R3, R29, P0 ;  /* 0x0000001d0300720c */ /* 0x000fc40000766670 */
[-C--:B------:R-:W-:Y:S01]  /*8400*/  ISETP.GE.OR P1, PT, R0, R29.reuse, P0 ;  /* 0x0000001d0000720c */ /* 0x080fe20000726670 */
[----:B------:R-:W-:Y:S01]  /*8410*/  VIADD R19, R19, UR6 ;  /* 0x0000000613137c36 */ /* 0x000fe20008000000 */
[-C--:B------:R-:W-:Y:S01]  /*8420*/  ISETP.GE.OR P2, PT, R24, R29.reuse, P0 ;  /* 0x0000001d1800720c */ /* 0x080fe20000746670 */
[----:B------:R-:W-:Y:S01]  /*8430*/  UIMAD UR6, UR42, UR8, URZ ;  /* 0x000000082a0672a4 */ /* 0x000fe2000f8e023f */
[----:B------:R-:W-:Y:S01]  /*8440*/  ISETP.GE.OR P0, PT, R152, R29, P0 ;  /* 0x0000001d9800720c */ /* 0x000fe20000706670 */
[----:B------:R-:W-:Y:S01]  /*8450*/  UPRMT UR4, URZ, 0x654, UR4 ;  /* 0x000006543f047896 */ /* 0x000fe20008000004 */
[----:B------:R-:W-:Y:S01]  /*8460*/  IMAD.U32 R33, RZ, RZ, UR8 ;  /* 0x00000008ff217e24 */ /* 0x000fe2000f8e00ff */
[----:B------:R-:W-:Y:S01]  /*8470*/  UIMAD UR6, UR41, UR9, UR6 ;  /* 0x00000009290672a4 */ /* 0x000fe2000f8e0206 */
[----:B------:R-:W-:-:S04]  /*8480*/  IMAD.WIDE R30, R26, 0xc0, R152 ;  /* 0x000000c01a1e7825 */ /* 0x000fc800078e0298 */
[----:B------:R-:W-:Y:S02]  /*8490*/  IMAD.WIDE.U32 R32, R33, UR41, R18 ;  /* 0x0000002921207c25 */ /* 0x000fe4000f8e0012 */
[----:B0-----:R-:W-:Y:S02]  /*84a0*/  SYNCS.ARRIVE.TRANS64.RED.A1T0 RZ, [UR4], RZ ;  /* 0x000000ffffff79a7 */ /* 0x001fe40008100404 */
[----:B------:R-:W-:Y:S01]  /*84b0*/  VIADD R35, R33, UR6 ;  /* 0x0000000621237c36 */ /* 0x000fe20008000000 */
[----:B------:R-:W-:Y:S06]  /*84c0*/  @P0 BRA `(.L_x_10622) ;  /* 0x00000000002c0947 */ /* 0x000fec0003800000 */
[----:B------:R-:W-:Y:S01]  /*84d0*/  ULDC.64 UR6, c[0x0][0xad8] ;  /* 0x0002b60000067ab9 */ /* 0x000fe20000000a00 */
[----:B------:R-:W-:Y:S02]  /*84e0*/  IMAD.MOV.U32 R18, RZ, RZ, R32 ;  /* 0x000000ffff127224 */ /* 0x000fe400078e0020 */
[----:B------:R-:W-:Y:S02]  /*84f0*/  IMAD R3, R31, UR6, RZ ;  /* 0x000000061f037c24 */ /* 0x000fe4000f8e02ff */
[----:B------:R-:W-:Y:S02]  /*8500*/  IMAD.MOV.U32 R19, RZ, RZ, R35 ;  /* 0x000000ffff137224 */ /* 0x000fe400078e0023 */
[C---:B------:R-:W-:Y:S02]  /*8510*/  IMAD R3, R30.reuse, UR7, R3 ;  /* 0x000000071e037c24 */ /* 0x040fe4000f8e0203 */
[----:B------:R-:W-:Y:S01]  /*8520*/  IMAD.WIDE.U32 R18, R30, UR6, R18 ;  /* 0x000000061e127c25 */ /* 0x000fe2000f8e0012 */
[----:B------:R-:W-:-:S03]  /*8530*/  ULDC.64 UR6, c[0x0][0xa80] ;  /* 0x0002a00000067ab9 */ /* 0x000fc60000000a00 */
[----:B------:R-:W-:Y:S01]  /*8540*/  IMAD.IADD R3, R19, 0x1, R3 ;  /* 0x0000000113037824 */ /* 0x000fe200078e0203 */
[----:B------:R-:W-:-:S04]  /*8550*/  LEA R28, P0, R18, UR6, 0x1 ;  /* 0x00000006121c7c11 */ /* 0x000fc8000f8008ff */
[----:B------:R-:W-:-:S05]  /*8560*/  LEA.HI.X R29, R18, UR7, R3, 0x1, P0 ;  /* 0x00000007121d7c11 */ /* 0x000fca00080f0c03 */
[----:B-----5:R0:W-:Y:S04]  /*8570*/  STG.E.128 desc[UR46][R28.64], R20 ;  /* 0x000000141c007986 */ /* 0x0201e8000c101d2e */
.L_x_10622:
[----:B------:R-:W-:Y:S05]  /*8580*/  BSYNC B1 ;  /* 0x0000000000017941 */ /* 0x000fea0003800000 */
.L_x_10621:
[----:B------:R-:W-:Y:S04]  /*8590*/  BSSY B1, `(.L_x_10623) ;  /* 0x000000f000017945 */ /* 0x000fe80003800000 */
[----:B------:R-:W-:Y:S05]  /*85a0*/  @P3 BRA `(.L_x_10624) ;  /* 0x0000000000343947 */ /* 0x000fea0003800000 */
[----:B------:R-:W-:Y:S01]  /*85b0*/  IADD3 R3, P0, R30, 0x30, RZ ;  /* 0x000000301e037810 */ /* 0x000fe20007f1e0ff */
[----:B------:R-:W-:Y:S01]  /*85c0*/  ULDC.64 UR6, c[0x0][0xad8] ;  /* 0x0002b60000067ab9 */ /* 0x000fe20000000a00 */
[----:B------:R-:W-:Y:S02]  /*85d0*/  IMAD.MOV.U32 R18, RZ, RZ, R32 ;  /* 0x000000ffff127224 */ /* 0x000fe400078e0020 */
[----:B------:R-:W-:Y:S02]  /*85e0*/  IMAD.MOV.U32 R19, RZ, RZ, R35 ;  /* 0x000000ffff137224 */ /* 0x000fe400078e0023 */
[----:B------:R-:W-:Y:S02]  /*85f0*/  IMAD.X R0, RZ, RZ, R31, P0 ;  /* 0x000000ffff007224 */ /* 0x000fe400000e061f */
[----:B------:R-:W-:-:S04]  /*8600*/  IMAD.WIDE.U32 R18, R3, UR6, R18 ;  /* 0x0000000603127c25 */ /* 0x000fc8000f8e0012 */
[----:B------:R-:W-:-:S04]  /*8610*/  IMAD R0, R0, UR6, RZ ;  /* 0x0000000600007c24 */ /* 0x000fc8000f8e02ff */
[----:B------:R-:W-:Y:S01]  /*8620*/  IMAD R3, R3, UR7, R0 ;  /* 0x0000000703037c24 */ /* 0x000fe2000f8e0200 */
[----:B------:R-:W-:Y:S02]  /*8630*/  ULDC.64 UR6, c[0x0][0xa80] ;  /* 0x0002a00000067ab9 */ /* 0x000fe40000000a00 */
[----:B0----5:R-:W-:Y:S01]  /*8640*/  LEA R20, P0, R18, UR6, 0x1 ;  /* 0x0000000612147c11 */ /* 0x021fe2000f8008ff */
[----:B------:R-:W-:-:S05]  /*8650*/  IMAD.IADD R3, R19, 0x1, R3 ;  /* 0x0000000113037824 */ /* 0x000fca00078e0203 */
[----:B------:R-:W-:-:S05]  /*8660*/  LEA.HI.X R21, R18, UR7, R3, 0x1, P0 ;  /* 0x0000000712157c11 */ /* 0x000fca00080f0c03 */
[----:B------:R1:W-:Y:S02]  /*8670*/  STG.E.128 desc[UR46][R20.64], R12 ;  /* 0x0000000c14007986 */ /* 0x0003e4000c101d2e */
.L_x_10624:
[----:B------:R-:W-:Y:S05]  /*8680*/  BSYNC B1 ;  /* 0x0000000000017941 */ /* 0x000fea0003800000 */
.L_x_10623:
[----:B------:R-:W-:Y:S04]  /*8690*/  BSSY B1, `(.L_x_10625) ;  /* 0x000000f000017945 */ /* 0x000fe80003800000 */
[----:B------:R-:W-:Y:S05]  /*86a0*/  @P1 BRA `(.L_x_10626) ;  /* 0x0000000000341947 */ /* 0x000fea0003800000 */
[----:B------:R-:W-:Y:S01]  /*86b0*/  IADD3 R3, P0, R30, 0x60, RZ ;  /* 0x000000601e037810 */ /* 0x000fe20007f1e0ff */
[----:B------:R-:W-:Y:S01]  /*86c0*/  ULDC.64 UR6, c[0x0][0xad8] ;  /* 0x0002b60000067ab9 */ /* 0x000fe20000000a00 */
[----:B-1---5:R-:W-:Y:S02]  /*86d0*/  IMAD.MOV.U32 R12, RZ, RZ, R32 ;  /* 0x000000ffff0c7224 */ /* 0x022fe400078e0020 */
[----:B------:R-:W-:Y:S02]  /*86e0*/  IMAD.MOV.U32 R13, RZ, RZ, R35 ;  /* 0x000000ffff0d7224 */ /* 0x000fe400078e0023 */
[----:B------:R-:W-:Y:S02]  /*86f0*/  IMAD.X R0, RZ, RZ, R31, P0 ;  /* 0x000000ffff007224 */ /* 0x000fe400000e061f */
[----:B------:R-:W-:-:S04]  /*8700*/  IMAD.WIDE.U32 R12, R3, UR6, R12 ;  /* 0x00000006030c7c25 */ /* 0x000fc8000f8e000c */
[----:B------:R-:W-:-:S04]  /*8710*/  IMAD R0, R0, UR6, RZ ;  /* 0x0000000600007c24 */ /* 0x000fc8000f8e02ff */
[----:B------:R-:W-:Y:S01]  /*8720*/  IMAD R3, R3, UR7, R0 ;  /* 0x0000000703037c24 */ /* 0x000fe2000f8e0200 */
[----:B------:R-:W-:Y:S02]  /*8730*/  ULDC.64 UR6, c[0x0][0xa80] ;  /* 0x0002a00000067ab9 */ /* 0x000fe40000000a00 */
[----:B------:R-:W-:Y:S01]  /*8740*/  LEA R14, P0, R12, UR6, 0x1 ;  /* 0x000000060c0e7c11 */ /* 0x000fe2000f8008ff */
[----:B------:R-:W-:-:S05]  /*8750*/  IMAD.IADD R3, R13, 0x1, R3 ;  /* 0x000000010d037824 */ /* 0x000fca00078e0203 */
[----:B------:R-:W-:-:S05]  /*8760*/  LEA.HI.X R15, R12, UR7, R3, 0x1, P0 ;  /* 0x000000070c0f7c11 */ /* 0x000fca00080f0c03 */
[----:B------:R2:W-:Y:S02]  /*8770*/  STG.E.128 desc[UR46][R14.64], R8 ;  /* 0x000000080e007986 */ /* 0x0005e4000c101d2e */
.L_x_10626:
[----:B------:R-:W-:Y:S05]  /*8780*/  BSYNC B1 ;  /* 0x0000000000017941 */ /* 0x000fea0003800000 */
.L_x_10625:
[----:B------:R-:W-:Y:S05]  /*8790*/  @P2 BRA `(.L_x_10627) ;  /* 0x0000000800a42947 */ /* 0x000fea0003800000 */
[----:B------:R-:W-:Y:S01]  /*87a0*/  IADD3 R3, P0, R30, 0x90, RZ ;  /* 0x000000901e037810 */ /* 0x000fe20007f1e0ff */
[----:B------:R-:W-:Y:S01]  /*87b0*/  ULDC.64 UR6, c[0x0][0xad8] ;  /* 0x0002b60000067ab9 */ /* 0x000fe20000000a00 */
[----:B--2--5:R-:W-:Y:S02]  /*87c0*/  IMAD.MOV.U32 R8, RZ, RZ, R32 ;  /* 0x000000ffff087224 */ /* 0x024fe400078e0020 */
        /* <DEDUP_REMOVED lines=9> */
[----:B------:R3:W-:Y:S01]  /*8860*/  STG.E.128 desc[UR46][R10.64], R4 ;  /* 0x000000040a007986 */ /* 0x0007e2000c101d2e */
[----:B------:R-:W-:Y:S05]  /*8870*/  BRA `(.L_x_10627) ;  /* 0x00000008006c7947 */ /* 0x000fea0003800000 */
.L_x_10619:
[----:B------:R-:W-:Y:S01]  /*8880*/  USHF.L.U32 UR8, UR41, 0x2, URZ ;  /* 0x0000000229087899 */ /* 0x000fe2000800063f */
[----:B------:R-:W-:Y:S01]  /*8890*/  ULDC.64 UR6, c[0x0][0xbd8] ;  /* 0x0002f60000067ab9 */ /* 0x000fe20000000a00 */
[----:B------:R-:W-:Y:S01]  /*88a0*/  USHF.L.U64.HI UR9, UR41, 0x2, UR42 ;  /* 0x0000000229097899 */ /* 0x000fe2000801022a */
[----:B------:R-:W-:Y:S01]  /*88b0*/  MOV R3, RZ ;  /* 0x000000ff00037202 */ /* 0x000fe20000000f00 */
[----:B------:R-:W-:Y:S02]  /*88c0*/  UIADD3 UR4, UP1, UR8, UR6, URZ ;  /* 0x0000000608047290 */ /* 0x000fe4000ff3e03f */
[----:B------:R-:W-:Y:S01]  /*88d0*/  UISETP.NE.U32.AND UP0, UPT, UR6, URZ, UPT ;  /* 0x0000003f0600728c */ /* 0x000fe2000bf05070 */
[----:B------:R-:W0:Y:S01]  /*88e0*/  S2R R6, SR_TID.X ;  /* 0x0000000000067919 */ /* 0x000e220000002100 */
[----:B------:R-:W-:Y:S02]  /*88f0*/  UIADD3.X UR6, UR9, UR7, URZ, UP1, !UPT ;  /* 0x0000000709067290 */ /* 0x000fe40008ffe43f */
[----:B------:R-:W-:Y:S01]  /*8900*/  UISETP.NE.AND.EX UP0, UPT, UR7, URZ, UPT, UP0 ;  /* 0x0000003f0700728c */ /* 0x000fe2000bf05300 */
[----:B------:R-:W1:Y:S01]  /*8910*/  LDC R0, c[0x0][0xa88] ;  /* 0x0002a200ff007b82 */ /* 0x000e620000000800 */
[----:B------:R-:W-:-:S02]  /*8920*/  IMAD.U32 R4, RZ, RZ, UR4 ;  /* 0x00000004ff047e24 */ /* 0x000fc4000f8e00ff */
[----:B------:R-:W-:Y:S01]  /*8930*/  IMAD.U32 R5, RZ, RZ, UR6 ;  /* 0x00000006ff057e24 */ /* 0x000fe2000f8e00ff */
[----:B------:R-:W-:Y:S01]  /*8940*/  ULDC.64 UR6, c[0x0][0xbe0] ;  /* 0x0002f80000067ab9 */ /* 0x000fe20000000a00 */
[----:B------:R-:W-:Y:S01]  /*8950*/  PLOP3.LUT P1, PT, PT, PT, UP0, 0x80, 0x0 ;  /* 0x000000000000781c */ /* 0x000fe20003f2f008 */
[----:B------:R-:W-:-:S04]  /*8960*/  UISETP.NE.U32.AND UP1, UPT, UR6, URZ, UPT ;  /* 0x0000003f0600728c */ /* 0x000fc8000bf25070 */
[----:B------:R-:W-:-:S06]  /*8970*/  UISETP.NE.AND.EX UP1, UPT, UR7, URZ, UPT, UP1 ;  /* 0x0000003f0700728c */ /* 0x000fcc000bf25310 */
[----:B------:R-:W-:Y:S02]  /*8980*/  PLOP3.LUT P2, PT, PT, PT, UP1, 0x80, 0x0 ;  /* 0x000000000000781c */ /* 0x000fe40003f4f018 */
[----:B------:R2:W5:Y:S03]  /*8990*/  @P1 LDG.E R3, desc[UR46][R4.64] ;  /* 0x0000002e04031981 */ /* 0x000566000c1e1900 */
[----:B------:R-:W-:-:S04]  /*89a0*/  @UP1 UIADD3 UR6, UP2, UR8, UR6, URZ ;  /* 0x0000000608061290 */ /* 0x000fc8000ff5e03f */
[----:B------:R-:W-:Y:S01]  /*89b0*/  @UP1 UIADD3.X UR7, UR9, UR7, URZ, UP2, !UPT ;  /* 0x0000000709071290 */ /* 0x000fe200097fe43f */
[----:B0-----:R-:W-:Y:S02]  /*89c0*/  VIADD R8, R6, 0xffffff80 ;  /* 0xffffff8006087836 */ /* 0x001fe40000000000 */
[----:B------:R-:W-:-:S03]  /*89d0*/  IMAD.U32 R6, RZ, RZ, UR6 ;  /* 0x00000006ff067e24 */ /* 0x000fc6000f8e00ff */
[----:B------:R-:W-:-:S05]  /*89e0*/  IMAD.U32 R7, RZ, RZ, UR7 ;  /* 0x00000007ff077e24 */ /* 0x000fca000f8e00ff */
[----:B-1----:R2:W5:Y:S01]  /*89f0*/  @P2 LDG.E R0, desc[UR46][R6.64] ;  /* 0x0000002e06002981 */ /* 0x002562000c1e1900 */
[----:B------:R-:W-:Y:S01]  /*8a00*/  ISETP.GT.AND P0, PT, R8, 0xbf, PT ;  /* 0x000000bf0800780c */ /* 0x000fe20003f04270 */
[----:B------:R-:W-:-:S12]  /*8a10*/  @P2 BRA `(.L_x_10628) ;  /* 0x0000000000102947 */ /* 0x000fd80003800000 */
[----:B------:R-:W-:Y:S05]  /*8a20*/  @!P1 BRA `(.L_x_10628) ;  /* 0x00000000000c9947 */ /* 0x000fea0003800000 */
[----:B--2---:R-:W2:Y:S04]  /*8a30*/  LDG.E R7, desc[UR46][R4.64] ;  /* 0x0000002e04077981 */ /* 0x004ea8000c1e1900 */
[----:B-----5:R-:W2:Y:S02]  /*8a40*/  LDG.E R0, desc[UR46][R4.64+0x4] ;  /* 0x0000042e04007981 */ /* 0x020ea4000c1e1900 */
[----:B--2---:R-:W-:-:S07]  /*8a50*/  IMAD.IADD R0, R0, 0x1, -R7 ;  /* 0x0000000100007824 */ /* 0x004fce00078e0a07 */
.L_x_10628:
[----:B------:R0:W5:Y:S01]  /*8a60*/  LDL R11, [R1] ;  /* 0x00000000010b7983 */ /* 0x0001620000100800 */
[----:B------:R-:W-:Y:S01]  /*8a70*/  USHF.R.S32.HI UR7, URZ, 0x1f, UR43 ;  /* 0x0000001f3f077899 */ /* 0x000fe2000801142b */
[----:B------:R-:W-:Y:S01]  /*8a80*/  BSSY B1, `(.L_x_10629) ;  /* 0x000001e000017945 */ /* 0x000fe20003800000 */
[----:B------:R-:W-:Y:S01]  /*8a90*/  USEL UR41, UR41, URZ, !UP0 ;  /* 0x0000003f29297287 */ /* 0x000fe2000c000000 */
[----:B------:R-:W-:Y:S01]  /*8aa0*/  SHF.R.S32.HI R10, RZ, 0x1f, R157 ;  /* 0x0000001fff0a7819 */ /* 0x000fe2000001149d */
[----:B------:R-:W-:Y:S01]  /*8ab0*/  USEL UR42, UR42, URZ, !UP0 ;  /* 0x0000003f2a2a7287 */ /* 0x000fe2000c000000 */
[----:B-----5:R-:W-:Y:S01]  /*8ac0*/  SHF.R.S32.HI R8, RZ, 0x1f, R3 ;  /* 0x0000001fff087819 */ /* 0x020fe20000011403 */
[----:B------:R-:W-:Y:S10]  /*8ad0*/  @P0 BRA `(.L_x_10630) ;  /* 0x0000000000600947 */ /* 0x000ff40003800000 */
[----:B--2---:R-:W1:Y:S02]  /*8ae0*/  S2R R4, SR_TID.X ;  /* 0x0000000000047919 */ /* 0x004e640000002100 */
[----:B-1----:R-:W-:-:S04]  /*8af0*/  IMAD R4, R11, 0xc0, R4 ;  /* 0x000000c00b047824 */ /* 0x002fc800078e0204 */
[----:B------:R-:W-:-:S05]  /*8b00*/  VIADD R5, R4, 0xffffff80 ;  /* 0xffffff8004057836 */ /* 0x000fca0000000000 */
[----:B------:R-:W-:-:S13]  /*8b10*/  ISETP.GE.AND P0, PT, R5, R0, PT ;  /* 0x000000000500720c */ /* 0x000fda0003f06270 */
        /* <DEDUP_REMOVED lines=20> */
.L_x_10630:
[----:B------:R-:W-:Y:S05]  /*8c60*/  BSYNC B1 ;  /* 0x0000000000017941 */ /* 0x000fea0003800000 */
.L_x_10629:
[----:B------:R-:W-:Y:S01]  /*8c70*/  ULDC.64 UR8, c[0x0][0xaa0] ;  /* 0x0002a80000087ab9 */ /* 0x000fe20000000a00 */
[----:B--2---:R-:W-:Y:S01]  /*8c80*/  IMAD.MOV.U32 R4, RZ, RZ, R157 ;  /* 0x000000ffff047224 */ /* 0x004fe200078e009d */
[----:B------:R-:W-:Y:S01]  /*8c90*/  ULDC UR6, c[0x0][0xa8c] ;  /* 0x0002a30000067ab9 */ /* 0x000fe20000000800 */
[----:B-1----:R-:W-:Y:S01]  /*8ca0*/  IMAD.MOV.U32 R5, RZ, RZ, R10 ;  /* 0x000000ffff057224 */ /* 0x002fe200078e000a */
[----:B------:R-:W-:Y:S01]  /*8cb0*/  ISETP.GE.AND P0, PT, R157, UR6, PT ;  /* 0x000000069d007c0c */ /* 0x000fe2000bf06270 */
[----:B------:R-:W-:Y:S01]  /*8cc0*/  IMAD R6, R8, UR8, RZ ;  /* 0x0000000808067c24 */ /* 0x000fe2000f8e02ff */
[----:B------:R-:W-:Y:S01]  /*8cd0*/  SHF.R.S32.HI R9, RZ, 0x1f, R152 ;  /* 0x0000001fff097819 */ /* 0x000fe20000011498 */
[C---:B------:R-:W-:Y:S01]  /*8ce0*/  IMAD.WIDE.U32 R4, R3.reuse, UR8, R4 ;  /* 0x0000000803047c25 */ /* 0x040fe2000f8e0004 */
[----:B------:R-:W-:Y:S03]  /*8cf0*/  BSSY B1, `(.L_x_10631) ;  /* 0x0000025000017945 */ /* 0x000fe60003800000 */
[----:B------:R-:W-:Y:S01]  /*8d00*/  IMAD R3, R3, UR9, R6 ;  /* 0x0000000903037c24 */ /* 0x000fe2000f8e0206 */
[----:B------:R-:W-:Y:S01]  /*8d10*/  ULDC.64 UR8, c[0x0][0xae0] ;  /* 0x0002b80000087ab9 */ /* 0x000fe20000000a00 */
[----:B------:R-:W-:Y:S01]  /*8d20*/  VIADD R6, R152, 0x30 ;  /* 0x0000003098067836 */ /* 0x000fe20000000000 */
[----:B------:R-:W-:Y:S01]  /*8d30*/  UIMAD UR4, UR7, UR8, URZ ;  /* 0x00000008070472a4 */ /* 0x000fe2000f8e023f */
[----:B------:R-:W-:-:S02]  /*8d40*/  IMAD.IADD R5, R5, 0x1, R3 ;  /* 0x0000000105057824 */ /* 0x000fc400078e0203 */
[----:B------:R-:W-:Y:S01]  /*8d50*/  IMAD R3, R11, -0xc0, R0 ;  /* 0xffffff400b037824 */ /* 0x000fe200078e0200 */
[----:B------:R-:W-:Y:S01]  /*8d60*/  UIMAD UR4, UR43, UR9, UR4 ;  /* 0x000000092b0472a4 */ /* 0x000fe2000f8e0204 */
[----:B------:R-:W-:Y:S01]  /*8d70*/  IMAD.U32 R7, RZ, RZ, UR8 ;  /* 0x00000008ff077e24 */ /* 0x000fe2000f8e00ff */
[----:B------:R-:W-:Y:S01]  /*8d80*/  ULDC.64 UR6, c[0x0][0xae8] ;  /* 0x0002ba0000067ab9 */ /* 0x000fe20000000a00 */
[----:B------:R-:W-:Y:S01]  /*8d90*/  VIADD R0, R152, 0x60 ;  /* 0x0000006098007836 */ /* 0x000fe20000000000 */
[-C--:B------:R-:W-:Y:S01]  /*8da0*/  ISETP.GE.OR P3, PT, R6, R3.reuse, P0 ;  /* 0x000000030600720c */ /* 0x080fe20000766670 */
[----:B------:R-:W-:Y:S02]  /*8db0*/  VIADD R6, R152, 0x90 ;  /* 0x0000009098067836 */ /* 0x000fe40000000000 */
[----:B------:R-:W-:Y:S01]  /*8dc0*/  IMAD.WIDE.U32 R4, R7, UR43, R4 ;  /* 0x0000002b07047c25 */ /* 0x000fe2000f8e0004 */
[-C--:B------:R-:W-:Y:S02]  /*8dd0*/  ISETP.GE.OR P1, PT, R0, R3.reuse, P0 ;  /* 0x000000030000720c */ /* 0x080fe40000726670 */
[-C--:B------:R-:W-:Y:S01]  /*8de0*/  ISETP.GE.OR P2, PT, R6, R3.reuse, P0 ;  /* 0x000000030600720c */ /* 0x080fe20000746670 */
[----:B------:R-:W-:Y:S01]  /*8df0*/  VIADD R5, R5, UR4 ;  /* 0x0000000405057c36 */ /* 0x000fe20008000000 */
[----:B------:R-:W-:Y:S01]  /*8e00*/  ISETP.GE.OR P0, PT, R152, R3, P0 ;  /* 0x000000039800720c */ /* 0x000fe20000706670 */
[----:B------:R-:W-:-:S02]  /*8e10*/  UIMAD UR4, UR42, UR6, URZ ;  /* 0x000000062a0472a4 */ /* 0x000fc4000f8e023f */
[----:B------:R-:W-:Y:S02]  /*8e20*/  IMAD.U32 R7, RZ, RZ, UR6 ;  /* 0x00000006ff077e24 */ /* 0x000fe4000f8e00ff */
[----:B------:R-:W-:Y:S01]  /*8e30*/  IMAD.MOV.U32 R8, RZ, RZ, R152 ;  /* 0x000000ffff087224 */ /* 0x000fe200078e0098 */
[----:B------:R-:W-:Y:S02]  /*8e40*/  UIMAD UR4, UR41, UR7, UR4 ;  /* 0x00000007290472a4 */ /* 0x000fe4000f8e0204 */
[----:B------:R-:W-:-:S04]  /*8e50*/  IMAD.WIDE.U32 R6, R7, UR41, R4 ;  /* 0x0000002907067c25 */ /* 0x000fc8000f8e0004 */
[----:B------:R-:W-:-:S04]  /*8e60*/  IMAD.WIDE R8, R11, 0xc0, R8 ;  /* 0x000000c00b087825 */ /* 0x000fc800078e0208 */
        /* <DEDUP_REMOVED lines=12> */
[----:B------:R1:W-:Y:S04]  /*8f30*/  STG.E.128 desc[UR46][R12.64], RZ ;  /* 0x000000ff0c007986 */ /* 0x0003e8000c101d2e */
.L_x_10632:
[----:B------:R-:W-:Y:S05]  /*8f40*/  BSYNC B1 ;  /* 0x0000000000017941 */ /* 0x000fea0003800000 */
.L_x_10631:
        /* <DEDUP_REMOVED lines=11> */
[----:B-1----:R-:W-:Y:S01]  /*9000*/  LEA R12, P0, R4, UR6, 0x1 ;  /* 0x00000006040c7c11 */ /* 0x002fe2000f8008ff */
[----:B------:R-:W-:-:S05]  /*9010*/  IMAD.IADD R3, R5, 0x1, R3 ;  /* 0x0000000105037824 */ /* 0x000fca00078e0203 */
[----:B------:R-:W-:-:S05]  /*9020*/  LEA.HI.X R13, R4, UR7, R3, 0x1, P0 ;  /* 0x00000007040d7c11 */ /* 0x000fca00080f0c03 */
[----:B------:R2:W-:Y:S02]  /*9030*/  STG.E.128 desc[UR46][R12.64], RZ ;  /* 0x000000ff0c007986 */ /* 0x0005e4000c101d2e */
.L_x_10634:
[----:B------:R-:W-:Y:S05]  /*9040*/  BSYNC B1 ;  /* 0x0000000000017941 */ /* 0x000fea0003800000 */
.L_x_10633:
        /* <DEDUP_REMOVED lines=11> */
[----:B-12---:R-:W-:Y:S01]  /*9100*/  LEA R12, P0, R4, UR6, 0x1 ;  /* 0x00000006040c7c11 */ /* 0x006fe2000f8008ff */
[----:B------:R-:W-:-:S05]  /*9110*/  IMAD.IADD R3, R5, 0x1, R3 ;  /* 0x0000000105037824 */ /* 0x000fca00078e0203 */
[----:B------:R-:W-:-:S05]  /*9120*/  LEA.HI.X R13, R4, UR7, R3, 0x1, P0 ;  /* 0x00000007040d7c11 */ /* 0x000fca00080f0c03 */
[----:B------:R3:W-:Y:S02]  /*9130*/  STG.E.128 desc[UR46][R12.64], RZ ;  /* 0x000000ff0c007986 */ /* 0x0007e4000c101d2e */
.L_x_10636:
[----:B------:R-:W-:Y:S05]  /*9140*/  BSYNC B1 ;  /* 0x0000000000017941 */ /* 0x000fea0003800000 */
.L_x_10635:
        /* <DEDUP_REMOVED lines=13> */
[----:B------:R4:W-:Y:S02]  /*9220*/  STG.E.128 desc[UR46][R6.64], RZ ;  /* 0x000000ff06007986 */ /* 0x0009e4000c101d2e */
.L_x_10627:
[----:B------:R-:W-:Y:S05]  /*9230*/  BSYNC B0 ;  /* 0x0000000000007941 */ /* 0x000fea0003800000 */
.L_x_10618:
[----:B------:R-:W-:Y:S02]  /*9240*/  ULDC UR4, c[0x0][0xc14] ;  /* 0x0003050000047ab9 */ /* 0x000fe40000000800 */
[----:B------:R-:W-:-:S13]  /*9250*/  ISETP.GE.AND P0, PT, R27, UR4, PT ;  /* 0x000000041b007c0c */ /* 0x000fda000bf06270 */
[----:B------:R-:W-:Y:S05]  /*9260*/  @!P0 BRA `(.L_x_10637) ;  /* 0xffffff7c00388947 */ /* 0x000fea000383ffff */
[----:B------:R-:W-:Y:S05]  /*9270*/  EXIT ;  /* 0x000000000000794d */ /* 0x000fea0003800000 */
.L_x_10594:
        /* <DEDUP_REMOVED lines=61> */
.L_x_10642:
        /* <DEDUP_REMOVED lines=13> */
.L_x_10641:
[----:B------:R-:W-:Y:S05]  /*9720*/  BSYNC B0 ;  /* 0x0000000000007941 */ /* 0x000fea0003800000 */
.L_x_10640:
        /* <DEDUP_REMOVED lines=25> */
.L_x_10638:
        /* <DEDUP_REMOVED lines=15> */
.L_x_10643:
        /* <DEDUP_REMOVED lines=28> */
.L_x_10639:
[----:B------:R-:W-:Y:S02]  /*9b70*/  IMAD.MOV.U32 R17, RZ, RZ, RZ ;  /* 0x000000ffff117224 */ /* 0x000fe400078e00ff */
[----:B------:R-:W-:Y:S02]  /*9b80*/  IMAD.U32 R16, RZ, RZ, UR6 ;  /* 0x00000006ff107e24 */ /* 0x000fe4000f8e00ff */
[----:B------:R-:W-:-:S07]  /*9b90*/  IMAD.MOV.U32 R18, RZ, RZ, RZ ;  /* 0x000000ffff127224 */ /* 0x000fce00078e00ff */
.L_x_10644:
        /* <DEDUP_REMOVED lines=16> */
.L_x_10708:
        /* <DEDUP_REMOVED lines=50> */
.L_x_10646:
        /* <DEDUP_REMOVED lines=25> */
.L_x_10648:
        /* <DEDUP_REMOVED lines=22> */
.L_x_10650:
        /* <DEDUP_REMOVED lines=18> */
[----:B-12---:R-:W-:Y:S05]  /*a3d0*/  CALL.ABS.NOINC R2 ;  /* 0x0000000002007343 */ /* 0x006fea0003c00000 */
.L_x_10652:
        /* <DEDUP_REMOVED lines=16> */
.L_x_10651:
        /* <DEDUP_REMOVED lines=28> */
.L_x_10653:
        /* <DEDUP_REMOVED lines=17> */
.L_x_10724:
[----:B------:R-:W-:Y:S01]  /*a7b0*/  UMOV UR4, 0xffffffff ;  /* 0xffffffff00047882 */ /* 0x000fe20000000000 */
[----:B------:R-:W-:Y:S01]  /*a7c0*/  SHF.R.S32.HI R8, RZ, 0x1f, R6 ;  /* 0x0000001fff087819 */ /* 0x000fe20000011406 */
[----:B------:R-:W-:Y:S01]  /*a7d0*/  VIADD R10, R29, 0xffffffff ;  /* 0xffffffff1d0a7836 */ /* 0x000fe20000000000 */
[----:B------:R-:W-:Y:S06]  /*a7e0*/  BRA.DIV UR4, `(.L_x_10655) ;  /* 0x0000002a04bc7947 */ /* 0x000fec000b800000 */
[----:B------:R-:W-:-:S13]  /*a7f0*/  ELECT P6, URZ, PT ;  /* 0x00000000003f782f */ /* 0x000fda00038c0000 */
.L_x_10727:
        /* <DEDUP_REMOVED lines=23> */
.L_x_10657:
[----:B------:R-:W-:Y:S01]  /*a970*/  IMAD R5, R22, 0x8, R26 ;  /* 0x0000000816057824 */ /* 0x000fe200078e021a */
[----:B------:R-:W-:-:S04]  /*a980*/  SHF.L.U32 R4, R24, 0x1f, RZ ;  /* 0x0000001f18047819 */ /* 0x000fc800000006ff */
[----:B------:R-:W2:Y:S02]  /*a990*/  SYNCS.PHASECHK.TRANS64.TRYWAIT P0, [R5+URZ+0x30840], R4 ;  /* 0x03084004050075a7 */ /* 0x000ea4000800017f */
[----:B--2---:R-:W-:Y:S05]  /*a9a0*/  @!P0 BRA `(.L_x_10658) ;  /* 0x00000028006c8947 */ /* 0x004fea0003800000 */
.L_x_10728:
        /* <DEDUP_REMOVED lines=9> */
.L_x_10659:
        /* <DEDUP_REMOVED lines=8> */
[----:B------:R-:W-:Y:S01]  /*aac0*/  UMOV UR10, URZ ;  /* 0x0000003f000a7c82 */ /* 0x000fe20008000000 */
[----:B------:R-:W-:Y:S02]  /*aad0*/  R2UR UR12, R0 ;  /* 0x00000000000c72ca */ /* 0x000fe400000e0000 */
[----:B-----5:R-:W-:-:S03]  /*aae0*/  R2UR UR13, R7 ;  /* 0x00000000070d72ca */ /* 0x020fc600000e0000 */
[----:B------:R-:W-:-:S04]  /*aaf0*/  UIADD3 UR9, UR9, 0x30830, URZ ;  /* 0x0003083009097890 */ /* 0x000fc8000fffe03f */
[----:B------:R-:W-:Y:S02]  /*ab00*/  UIMAD UR11, UR11, 0xc0, UR4 ;  /* 0x000000c00b0b78a4 */ /* 0x000fe4000f8e0204 */
[----:B------:R-:W-:Y:S01]  /*ab10*/  UIADD3 UR8, UR8, 0x12400, URZ ;  /* 0x0001240008087890 */ /* 0x000fe2000fffe03f */
[----:B------:R-:W-:-:S08]  /*ab20*/  UMOV UR4, 0x0 ;  /* 0x0000000000047882 */ /* 0x000fd00000000000 */
[----:B------:R2:W-:Y:S02]  /*ab30*/  UTMALDG.4D [UR8], [UR6], desc[UR4] ;  /* 0x00000408060075b4 */ /* 0x0005e40008019000 */
[----:B--2---:R-:W-:Y:S01]  /*ab40*/  NOP ;  /* 0x0000000000007918 */ /* 0x004fe20000000000 */
.L_x_10656:
        /* <DEDUP_REMOVED lines=13> */
[----:B------:R-:W-:Y:S01]  /*ac20*/  UIADD3 UR8, UR9, 0xc400, URZ ;  /* 0x0000c40009087890 */ /* 0x000fe2000fffe03f */
[----:B------:R-:W-:Y:S01]  /*ac30*/  @P0 IMAD.MOV.U32 R5, RZ, RZ, 0x6000 ;  /* 0x00006000ff050424 */ /* 0x000fe200078e00ff */
[----:B------:R-:W-:Y:S01]  /*ac40*/  BAR.SYNC.DEFER_BLOCKING 0x8, 0x1a0 ;  /* 0x0206800000007b1d */ /* 0x000fe20000010000 */
[----:B------:R-:W-:-:S05]  /*ac50*/  UIADD3 UR9, UR9, 0x30800, URZ ;  /* 0x0003080009097890 */ /* 0x000fca000fffe03f */
[----:B------:R3:W-:Y:S04]  /*ac60*/  @P0 SYNCS.ARRIVE.TRANS64 RZ, [R26+URZ+0x30800], R5 ;  /* 0x030800051aff09a7 */ /* 0x0007e8000800003f */
        /* <DEDUP_REMOVED lines=8> */
[----:B--2-4-:R-:W-:Y:S05]  /*acf0*/  @!P0 BRA `(.L_x_10661) ;  /* 0x0000002400ac8947 */ /* 0x014fea0003800000 */
.L_x_10729:
[----:B------:R-:W-:Y:S05]  /*ad00*/  BSYNC B0 ;  /* 0x0000000000007941 */ /* 0x000fea0003800000 */
.L_x_10660:
[----:B------:R-:W3:Y:S01]  /*ad10*/  LDL.LU R4, [R1+0x8] ;  /* 0x0000080001047983 */ /* 0x000ee20000300800 */
[----:B------:R-:W-:Y:S01]  /*ad20*/  BSSY B0, `(.L_x_10662) ;  /* 0x0000129000007945 */ /* 0x000fe20003800000 */
[----:B---3--:R-:W-:-:S13]  /*ad30*/  ISETP.GE.AND P0, PT, R4, 0xc1, PT ;  /* 0x000000c10400780c */ /* 0x008fda0003f06270 */
        /* <DEDUP_REMOVED lines=39> */
.L_x_10668:
[----:B0-----:R-:W-:Y:S01]  /*afb0*/  IMAD R3, R12, 0x8, R26 ;  /* 0x000000080c037824 */ /* 0x001fe200078e021a */
[----:B------:R-:W-:-:S04]  /*afc0*/  SHF.L.U32 R2, R13, 0x1f, RZ ;  /* 0x0000001f0d027819 */ /* 0x000fc800000006ff */
[----:B------:R-:W0:Y:S02]  /*afd0*/  SYNCS.PHASECHK.TRANS64.TRYWAIT P0, [R3+URZ+0x30840], R2 ;  /* 0x03084002030075a7 */ /* 0x000e24000800017f */
[----:B0-----:R-:W-:Y:S05]  /*afe0*/  @!P0 BRA `(.L_x_10669) ;  /* 0x0000002400048947 */ /* 0x001fea0003800000 */
.L_x_10730:
[----:B--2---:R-:W2:Y:S02]  /*aff0*/  S2R R5, SR_TID.X ;  /* 0x0000000000057919 */ /* 0x004ea40000002100 */
        /* <DEDUP_REMOVED lines=8> */
.L_x_10670:
[----:B0-2---:R-:W-:Y:S01]  /*b080*/  IMAD R2, R12, 0x6000, R26 ;  /* 0x000060000c027824 */ /* 0x005fe200078e021a */
        /* <DEDUP_REMOVED lines=8> */
[----:B------:R-:W-:Y:S01]  /*b110*/  R2UR UR12, R0 ;  /* 0x00000000000c72ca */ /* 0x000fe200000e0000 */
[----:B------:R-:W-:Y:S01]  /*b120*/  UMOV UR5, 0x14f00000 ;  /* 0x14f0000000057882 */ /* 0x000fe20000000000 */
[----:B-----5:R-:W-:Y:S01]  /*b130*/  R2UR UR13, R4 ;  /* 0x00000000040d72ca */ /* 0x020fe200000e0000 */
[----:B------:R-:W-:Y:S01]  /*b140*/  UMOV UR10, URZ ;  /* 0x0000003f000a7c82 */ /* 0x000fe20008000000 */
[----:B------:R-:W-:Y:S01]  /*b150*/  SHF.L.U32 R5, R24, 0x1f, RZ ;  /* 0x0000001f18057819 */ /* 0x000fe200000006ff */
[----:B------:R-:W-:-:S04]  /*b160*/  UIADD3 UR9, UR9, 0x30830, URZ ;  /* 0x0003083009097890 */ /* 0x000fc8000fffe03f */
[----:B------:R-:W-:Y:S02]  /*b170*/  UIMAD UR11, UR11, 0xc0, UR4 ;  /* 0x000000c00b0b78a4 */ /* 0x000fe4000f8e0204 */
[----:B------:R-:W-:Y:S01]  /*b180*/  UIADD3 UR8, UR8, 0x12400, URZ ;  /* 0x0001240008087890 */ /* 0x000fe2000fffe03f */
[----:B------:R-:W-:-:S08]  /*b190*/  UMOV UR4, 0x0 ;  /* 0x0000000000047882 */ /* 0x000fd00000000000 */
[----:B------:R0:W-:Y:S01]  /*b1a0*/  UTMALDG.4D [UR8], [UR6], desc[UR4] ;  /* 0x00000408060075b4 */ /* 0x0001e20008019000 */
[----:B------:R-:W2:Y:S02]  /*b1b0*/  SYNCS.PHASECHK.TRANS64.TRYWAIT P0, [R2+URZ+0x60], R5 ;  /* 0x00006005020075a7 */ /* 0x000ea4000800017f */
[----:B0-2---:R-:W-:Y:S05]  /*b1c0*/  @!P0 BRA `(.L_x_10671) ;  /* 0x0000002000a08947 */ /* 0x005fea0003800000 */
.L_x_10731:
[----:B------:R-:W-:Y:S05]  /*b1d0*/  @P1 BRA `(.L_x_10672) ;  /* 0x0000000000181947 */ /* 0x000fea0003800000 */
[----:B------:R-:W-:Y:S01]  /*b1e0*/  ISETP.NE.AND P0, PT, R27, RZ, PT ;  /* 0x000000ff1b00720c */ /* 0x000fe20003f05270 */
[----:B0-----:R-:W-:Y:S02]  /*b1f0*/  IMAD R2, R22, 0x8, R26 ;  /* 0x0000000816027824 */ /* 0x001fe400078e021a */
[----:B------:R-:W-:-:S04]  /*b200*/  IMAD.MOV.U32 R3, RZ, RZ, 0x6000 ;  /* 0x00006000ff037424 */ /* 0x000fc800078e00ff */
[----:B------:R2:W-:Y:S06]  /*b210*/  SYNCS.ARRIVE.TRANS64 RZ, [R2+URZ+0x30850], R3 ;  /* 0x0308500302ff79a7 */ /* 0x0005ec000800003f */
[----:B------:R-:W-:Y:S05]  /*b220*/  @!P0 BRA `(.L_x_10672) ;  /* 0x0000000000048947 */ /* 0x000fea0003800000 */
[----:B------:R-:W-:Y:S01]  /*b230*/  BPT.TRAP 0x1 ;  /* 0x000000040000795c */ /* 0x000fe20000300000 */
.L_x_10672:
[C-C-:B0-2---:R-:W-:Y:S01]  /*b240*/  IMAD R2, R22.reuse, 0x8, R26.reuse ;  /* 0x0000000816027824 */ /* 0x145fe200078e021a */
[----:B------:R-:W-:Y:S01]  /*b250*/  R2UR UR11, R25 ;  /* 0x00000000190b72ca */ /* 0x000fe200000e0000 */
        /* <DEDUP_REMOVED lines=9> */
[----:B------:R-:W-:Y:S01]  /*b2f0*/  R2UR UR12, R0 ;  /* 0x00000000000c72ca */ /* 0x000fe200000e0000 */
[----:B------:R-:W-:-:S02]  /*b300*/  IMAD.MOV.U32 R7, RZ, RZ, R4 ;  /* 0x000000ffff077224 */ /* 0x000fc400078e0004 */
[----:B------:R-:W-:Y:S02]  /*b310*/  IMAD.MOV.U32 R25, RZ, RZ, R9 ;  /* 0x000000ffff197224 */ /* 0x000fe400078e0009 */
[----:B------:R-:W-:Y:S02]  /*b320*/  UIMAD UR11, UR11, 0xc0, UR4 ;  /* 0x000000c00b0b78a4 */ /* 0x000fe4000f8e0204 */
[----:B------:R-:W-:Y:S02]  /*b330*/  UIADD3 UR9, UR9, 0x30850, URZ ;  /* 0x0003085009097890 */ /* 0x000fe4000fffe03f */
[----:B------:R-:W-:Y:S01]  /*b340*/  UIADD3 UR8, UR8, 0x400, URZ ;  /* 0x0000040008087890 */ /* 0x000fe2000fffe03f */
[----:B------:R-:W-:-:S08]  /*b350*/  UMOV UR4, 0x0 ;  /* 0x0000000000047882 */ /* 0x000fd00000000000 */
[----:B------:R0:W-:Y:S02]  /*b360*/  UTMALDG.4D [UR8], [UR6], desc[UR4] ;  /* 0x00000408060075b4 */ /* 0x0001e40008019000 */
[----:B0-----:R-:W-:Y:S01]  /*b370*/  NOP ;  /* 0x0000000000007918 */ /* 0x001fe20000000000 */
.L_x_10667:
[----:B------:R-:W-:Y:S05]  /*b380*/  BSYNC B2 ;  /* 0x0000000000027941 */ /* 0x000fea0003800000 */
.L_x_10666:
[----:B------:R-:W-:Y:S02]  /*b390*/  VIADD R9, R29, 0xfffffffd ;  /* 0xfffffffd1d097836 */ /* 0x000fe40000000000 */
[----:B------:R-:W-:Y:S02]  /*b3a0*/  IMAD.MOV.U32 R22, RZ, RZ, R12 ;  /* 0x000000ffff167224 */ /* 0x000fe400078e000c */
[----:B------:R-:W-:-:S07]  /*b3b0*/  IMAD.MOV.U32 R24, RZ, RZ, R13 ;  /* 0x000000ffff187224 */ /* 0x000fce00078e000d */
.L_x_10665:
[----:B------:R-:W-:Y:S05]  /*b3c0*/  BSYNC B1 ;  /* 0x0000000000017941 */ /* 0x000fea0003800000 */
.L_x_10664:
[----:B------:R-:W-:-:S05]  /*b3d0*/  IMAD.MOV R11, RZ, RZ, -R11 ;  /* 0x000000ffff0b7224 */ /* 0x000fca00078e0a0b */
[----:B------:R-:W-:-:S13]  /*b3e0*/  ISETP.NE.AND P0, PT, R10, R11, PT ;  /* 0x0000000b0a00720c */ /* 0x000fda0003f05270 */
[----:B------:R-:W-:Y:S05]  /*b3f0*/  @!P0 BRA `(.L_x_10663) ;  /* 0x0000000800ec8947 */ /* 0x000fea0003800000 */
[----:B------:R-:W-:-:S07]  /*b400*/  IMAD.MOV.U32 R4, RZ, RZ, R7 ;  /* 0x000000ffff047224 */ /* 0x000fce00078e0007 */
.L_x_10687:
        /* <DEDUP_REMOVED lines=9> */
[----:B0-----:R-:W-:Y:S01]  /*b4a0*/  IMAD.MOV.U32 R12, RZ, RZ, R9 ;  /* 0x000000ffff0c7224 */ /* 0x001fe200078e0009 */
[----:B------:R-:W-:-:S04]  /*b4b0*/  ISETP.NE.U32.AND P0, PT, RZ, UR4, PT ;  /* 0x00000004ff007c0c */ /* 0x000fc8000bf05070 */
[----:B------:R-:W-:-:S13]  /*b4c0*/  ISETP.NE.AND.EX P0, PT, RZ, UR5, PT, P0 ;  /* 0x00000005ff007c0c */ /* 0x000fda000bf05300 */
[----:B------:R-:W-:Y:S05]  /*b4d0*/  @!P0 BRA `(.L_x_10675) ;  /* 0x0000000000488947 */ /* 0x000fea0003800000 */
[----:B------:R-:W0:Y:S01]  /*b4e0*/  LDC R12, c[0x0][0x41c] ;  /* 0x00010700ff0c7b82 */ /* 0x000e220000000800 */
[----:B------:R-:W-:Y:S01]  /*b4f0*/  IMAD.MOV.U32 R13, RZ, RZ, R9 ;  /* 0x000000ffff0d7224 */ /* 0x000fe200078e0009 */
[----:B------:R-:W-:Y:S02]  /*b500*/  ULDC.64 UR6, c[0x0][0x408] ;  /* 0x0001020000067ab9 */ /* 0x000fe40000000a00 */
[----:B--2---:R-:W-:-:S04]  /*b510*/  IMAD R5, R8, UR6, RZ ;  /* 0x0000000608057c24 */ /* 0x004fc8000f8e02ff */
        /* <DEDUP_REMOVED lines=14> */
.L_x_10675:
[----:B------:R-:W-:Y:S01]  /*b600*/  IMAD R3, R10, 0x8, R26 ;  /* 0x000000080a037824 */ /* 0x000fe200078e021a */
[----:B------:R-:W-:-:S04]  /*b610*/  SHF.L.U32 R2, R11, 0x1f, RZ ;  /* 0x0000001f0b027819 */ /* 0x000fc800000006ff */
[----:B------:R-:W3:Y:S02]  /*b620*/  SYNCS.PHASECHK.TRANS64.TRYWAIT P0, [R3+URZ+0x30840], R2 ;  /* 0x03084002030075a7 */ /* 0x000ee4000800017f */
[----:B---3--:R-:W-:Y:S05]  /*b630*/  @!P0 BRA `(.L_x_10676) ;  /* 0x0000001c00988947 */ /* 0x008fea0003800000 */
.L_x_10732:
        /* <DEDUP_REMOVED lines=9> */
.L_x_10677:
[----:B0--3--:R-:W-:Y:S01]  /*b6d0*/  IMAD R2, R10, 0x6000, R26 ;  /* 0x000060000a027824 */ /* 0x009fe200078e021a */
        /* <DEDUP_REMOVED lines=20> */
.L_x_10733:
[----:B------:R-:W-:Y:S05]  /*b820*/  @P0 BRA `(.L_x_10679) ;  /* 0x0000000000140947 */ /* 0x000fea0003800000 */
[----:B------:R-:W-:Y:S01]  /*b830*/  ISETP.NE.AND P1, PT, R27, RZ, PT ;  /* 0x000000ff1b00720c */ /* 0x000fe20003f25270 */
[----:B------:R-:W-:-:S04]  /*b840*/  IMAD.MOV.U32 R2, RZ, RZ, 0x6000 ;  /* 0x00006000ff027424 */ /* 0x000fc800078e00ff */
[----:B------:R2:W-:Y:S08]  /*b850*/  SYNCS.ARRIVE.TRANS64 RZ, [R3+URZ+0x50], R2 ;  /* 0x0000500203ff79a7 */ /* 0x0005f0000800003f */
[----:B------:R-:W-:Y:S05]  /*b860*/  @!P1 BRA `(.L_x_10679) ;  /* 0x0000000000049947 */ /* 0x000fea0003800000 */
[----:B------:R-:W-:Y:S01]  /*b870*/  BPT.TRAP 0x1 ;  /* 0x000000040000795c */ /* 0x000fe20000300000 */
.L_x_10679:
        /* <DEDUP_REMOVED lines=10> */
[----:B------:R-:W-:Y:S01]  /*b920*/  IMAD.MOV.U32 R25, RZ, RZ, R12 ;  /* 0x000000ffff197224 */ /* 0x000fe200078e000c */
[----:B------:R-:W-:Y:S01]  /*b930*/  R2UR UR12, R0 ;  /* 0x00000000000c72ca */ /* 0x000fe200000e0000 */
[----:B------:R-:W-:-:S04]  /*b940*/  IMAD.MOV.U32 R7, RZ, RZ, R4 ;  /* 0x000000ffff077224 */ /* 0x000fc800078e0004 */
[----:B------:R-:W-:Y:S02]  /*b950*/  UIADD3 UR9, UR9, 0x50, URZ ;  /* 0x0000005009097890 */ /* 0x000fe4000fffe03f */
[----:B------:R-:W-:Y:S02]  /*b960*/  UIADD3 UR8, UR8, 0x400, URZ ;  /* 0x0000040008087890 */ /* 0x000fe4000fffe03f */
[----:B------:R-:W-:-:S03]  /*b970*/  UIMAD UR11, UR11, 0xc0, UR4 ;  /* 0x000000c00b0b78a4 */ /* 0x000fc6000f8e0204 */
[----:B------:R-:W-:-:S06]  /*b980*/  UMOV UR4, 0x0 ;  /* 0x0000000000047882 */ /* 0x000fcc0000000000 */
[----:B------:R3:W-:Y:S02]  /*b990*/  UTMALDG.4D [UR8], [UR6], desc[UR4] ;  /* 0x00000408060075b4 */ /* 0x0007e40008019000 */
[----:B---3--:R-:W-:Y:S01]  /*b9a0*/  NOP ;  /* 0x0000000000007918 */ /* 0x008fe20000000000 */
.L_x_10674:
[----:B------:R-:W-:Y:S05]  /*b9b0*/  BSYNC B1 ;  /* 0x0000000000017941 */ /* 0x000fea0003800000 */
.L_x_10673:
        /* <DEDUP_REMOVED lines=30> */
.L_x_10682:
[----:B--2---:R-:W-:Y:S01]  /*bba0*/  IMAD R2, R22, 0x8, R26 ;  /* 0x0000000816027824 */ /* 0x004fe200078e021a */
[----:B------:R-:W-:-:S04]  /*bbb0*/  SHF.L.U32 R3, R24, 0x1f, RZ ;  /* 0x0000001f18037819 */ /* 0x000fc800000006ff */
[----:B------:R-:W2:Y:S02]  /*bbc0*/  SYNCS.PHASECHK.TRANS64.TRYWAIT P0, [R2+URZ+0x30840], R3 ;  /* 0x03084003020075a7 */ /* 0x000ea4000800017f */
[----:B--2---:R-:W-:Y:S05]  /*bbd0*/  @!P0 BRA `(.L_x_10683) ;  /* 0x0000001800588947 */ /* 0x004fea0003800000 */
.L_x_10734:
        /* <DEDUP_REMOVED lines=9> */
.L_x_10684:
        /* <DEDUP_REMOVED lines=8> */
[----:B------:R-:W-:Y:S01]  /*bcf0*/  UIADD3.X UR7, URZ, UR39, URZ, UP0, !UPT ;  /* 0x000000273f077290 */ /* 0x000fe200087fe43f */
[----:B-----5:R-:W-:Y:S01]  /*bd00*/  R2UR UR13, R4 ;  /* 0x00000000040d72ca */ /* 0x020fe200000e0000 */
[----:B------:R-:W-:Y:S01]  /*bd10*/  UMOV UR5, 0x14f00000 ;  /* 0x14f0000000057882 */ /* 0x000fe20000000000 */
[----:B------:R-:W-:Y:S01]  /*bd20*/  R2UR UR9, R2 ;  /* 0x00000000020972ca */ /* 0x000fe200000e0000 */
[----:B------:R-:W-:Y:S01]  /*bd30*/  IMAD R2, R10, 0x8, R3 ;  /* 0x000000080a027824 */ /* 0x000fe200078e0203 */
[----:B------:R-:W-:Y:S01]  /*bd40*/  SHF.L.U32 R11, R11, 0x1f, RZ ;  /* 0x0000001f0b0b7819 */ /* 0x000fe200000006ff */
[----:B------:R-:W-:-:S02]  /*bd50*/  UMOV UR10, URZ ;  /* 0x0000003f000a7c82 */ /* 0x000fc40008000000 */
[----:B------:R-:W-:Y:S02]  /*bd60*/  UIMAD UR11, UR11, 0xc0, UR4 ;  /* 0x000000c00b0b78a4 */ /* 0x000fe4000f8e0204 */
[----:B------:R-:W-:Y:S01]  /*bd70*/  UIADD3 UR8, UR8, 0x12400, URZ ;  /* 0x0001240008087890 */ /* 0x000fe2000fffe03f */
[----:B------:R-:W-:-:S05]  /*bd80*/  UMOV UR4, 0x0 ;  /* 0x0000000000047882 */ /* 0x000fca0000000000 */
[----:B------:R-:W-:-:S09]  /*bd90*/  UIADD3 UR9, UR9, 0x30, URZ ;  /* 0x0000003009097890 */ /* 0x000fd2000fffe03f */
[----:B------:R0:W-:Y:S01]  /*bda0*/  UTMALDG.4D [UR8], [UR6], desc[UR4] ;  /* 0x00000408060075b4 */ /* 0x0001e20008019000 */
[----:B------:R-:W2:Y:S02]  /*bdb0*/  SYNCS.PHASECHK.TRANS64.TRYWAIT P1, [R2+URZ+0x60], R11 ;  /* 0x0000600b020075a7 */ /* 0x000ea4000802017f */
[----:B0-2---:R-:W-:Y:S05]  /*bdc0*/  @!P1 BRA `(.L_x_10685) ;  /* 0x0000001400f09947 */ /* 0x005fea0003800000 */
.L_x_10735:
[----:B------:R-:W-:Y:S05]  /*bdd0*/  @P0 BRA `(.L_x_10686) ;  /* 0x0000000000140947 */ /* 0x000fea0003800000 */
[----:B------:R-:W-:Y:S01]  /*bde0*/  ISETP.NE.AND P1, PT, R27, RZ, PT ;  /* 0x000000ff1b00720c */ /* 0x000fe20003f25270 */
[----:B------:R-:W-:-:S04]  /*bdf0*/  IMAD.MOV.U32 R3, RZ, RZ, 0x6000 ;  /* 0x00006000ff037424 */ /* 0x000fc800078e00ff */
[----:B------:R2:W-:Y:S08]  /*be00*/  SYNCS.ARRIVE.TRANS64 RZ, [R2+URZ+0x50], R3 ;  /* 0x0000500302ff79a7 */ /* 0x0005f0000800003f */
[----:B------:R-:W-:Y:S05]  /*be10*/  @!P1 BRA `(.L_x_10686) ;  /* 0x0000000000049947 */ /* 0x000fea0003800000 */
[----:B------:R-:W-:Y:S01]  /*be20*/  BPT.TRAP 0x1 ;  /* 0x000000040000795c */ /* 0x000fe20000300000 */
.L_x_10686:
        /* <DEDUP_REMOVED lines=19> */
.L_x_10681:
[----:B------:R-:W-:Y:S05]  /*bf60*/  BSYNC B1 ;  /* 0x0000000000017941 */ /* 0x000fea0003800000 */
.L_x_10680:
[C---:B------:R-:W-:Y:S01]  /*bf70*/  ISETP.GT.AND P0, PT, R9.reuse, 0x1, PT ;  /* 0x000000010900780c */ /* 0x040fe20003f04270 */
[----:B0-2---:R-:W-:-:S04]  /*bf80*/  VIADD R2, R9, 0xfffffffe ;  /* 0xfffffffe09027836 */ /* 0x005fc80000000000 */
[----:B------:R-:W-:-:S08]  /*bf90*/  IMAD.MOV.U32 R9, RZ, RZ, R2 ;  /* 0x000000ffff097224 */ /* 0x000fd000078e0002 */
[----:B------:R-:W-:Y:S05]  /*bfa0*/  @P0 BRA `(.L_x_10687) ;  /* 0xfffffff400180947 */ /* 0x000fea000383ffff */
.L_x_10663:
[----:B------:R-:W-:Y:S05]  /*bfb0*/  BSYNC B0 ;  /* 0x0000000000007941 */ /* 0x000fea0003800000 */
.L_x_10662:
[----:B------:R-:W-:Y:S01]  /*bfc0*/  ISETP.NE.AND P0, PT, R27, RZ, PT ;  /* 0x000000ff1b00720c */ /* 0x000fe20003f05270 */
[----:B------:R-:W-:-:S12]  /*bfd0*/  BSSY B0, `(.L_x_10688) ;  /* 0x000000e000007945 */ /* 0x000fd80003800000 */
[----:B------:R-:W-:Y:S05]  /*bfe0*/  @P0 BRA `(.L_x_10689) ;  /* 0x0000000000300947 */ /* 0x000fea0003800000 */
[----:B------:R-:W3:Y:S01]  /*bff0*/  S2R R9, SR_LANEID ;  /* 0x0000000000097919 */ /* 0x000ee20000000000 */
[----:B------:R-:W-:Y:S01]  /*c000*/  VOTEU.ANY UR4, UPT, PT ;  /* 0x0000000000047886 */ /* 0x000fe200038e0100 */
[----:B------:R-:W4:Y:S01]  /*c010*/  LDC.64 R2, c[0x0][0xc38] ;  /* 0x00030e00ff027b82 */ /* 0x000f220000000a00 */
[----:B------:R-:W3:Y:S08]  /*c020*/  FLO.U32 R4, UR4 ;  /* 0x0000000400047d00 */ /* 0x000ef000080e0000 */
[----:B--2---:R-:W4:Y:S01]  /*c030*/  POPC R5, UR4 ;  /* 0x0000000400057d09 */ /* 0x004f220008000000 */
[----:B---3--:R-:W-:-:S13]  /*c040*/  ISETP.EQ.U32.AND P0, PT, R4, R9, PT ;  /* 0x000000090400720c */ /* 0x008fda0003f02070 */
[----:B----4-:R-:W2:Y:S01]  /*c050*/  @P0 ATOMG.E.ADD.STRONG.GPU PT, R3, desc[UR46][R2.64], R5 ;  /* 0x00000005020309a8 */ /* 0x010ea200081ee1ee */
[----:B------:R-:W3:Y:S02]  /*c060*/  S2R R6, SR_LTMASK ;  /* 0x0000000000067919 */ /* 0x000ee40000003900 */
[----:B---3--:R-:W-:-:S04]  /*c070*/  LOP3.LUT R6, R6, UR4, RZ, 0xc0, !PT ;  /* 0x0000000406067c12 */ /* 0x008fc8000f8ec0ff */
[----:B------:R-:W3:Y:S01]  /*c080*/  POPC R9, R6 ;  /* 0x0000000600097309 */ /* 0x000ee20000000000 */
[----:B--2---:R-:W3:Y:S02]  /*c090*/  SHFL.IDX PT, R4, R3, R4, 0x1f ;  /* 0x00001f0403047589 */ /* 0x004ee400000e0000 */
[----:B---3--:R-:W-:-:S07]  /*c0a0*/  IADD3 R16, R4, UR37, R9 ;  /* 0x0000002504107c10 */ /* 0x008fce000fffe009 */
.L_x_10689:
[----:B------:R-:W-:Y:S05]  /*c0b0*/  BSYNC B0 ;  /* 0x0000000000007941 */ /* 0x000fea0003800000 */
.L_x_10688:
[----:B------:R-:W-:Y:S04]  /*c0c0*/  BSSY B0, `(.L_x_10690) ;  /* 0x0000020000007945 */ /* 0x000fe80003800000 */
[----:B------:R-:W-:Y:S05]  /*c0d0*/  @!P6 BRA `(.L_x_10691) ;  /* 0x000000000078e947 */ /* 0x000fea0003800000 */
[----:B------:R-:W-:Y:S01]  /*c0e0*/  IMAD R3, R22, 0x8, R26 ;  /* 0x0000000816037824 */ /* 0x000fe200078e021a */
[----:B------:R-:W-:-:S04]  /*c0f0*/  SHF.L.U32 R2, R24, 0x1f, RZ ;  /* 0x0000001f18027819 */ /* 0x000fc800000006ff */
[----:B------:R-:W3:Y:S02]  /*c100*/  SYNCS.PHASECHK.TRANS64.TRYWAIT P0, [R3+URZ+0x30860], R2 ;  /* 0x03086002030075a7 */ /* 0x000ee4000800017f */
[----:B---3--:R-:W-:Y:S05]  /*c110*/  @!P0 BRA `(.L_x_10692) ;  /* 0x0000001400308947 */ /* 0x008fea0003800000 */
.L_x_10736:
[----:B------:R-:W4:Y:S02]  /*c120*/  S2R R4, SR_TID.X ;  /* 0x0000000000047919 */ /* 0x000f240000002100 */
[----:B----4-:R-:W-:-:S04]  /*c130*/  LOP3.LUT R4, R4, 0x7f, RZ, 0xc0, !PT ;  /* 0x0000007f04047812 */ /* 0x010fc800078ec0ff */
[----:B------:R-:W-:-:S13]  /*c140*/  ISETP.NE.AND P0, PT, R4, RZ, PT ;  /* 0x000000ff0400720c */ /* 0x000fda0003f05270 */
[----:B------:R-:W-:Y:S05]  /*c150*/  @P0 BRA `(.L_x_10693) ;  /* 0x0000000000140947 */ /* 0x000fea0003800000 */
[----:B------:R-:W-:Y:S01]  /*c160*/  ISETP.NE.AND P1, PT, R27, RZ, PT ;  /* 0x000000ff1b00720c */ /* 0x000fe20003f25270 */
[----:B---3--:R-:W-:-:S04]  /*c170*/  IMAD.MOV.U32 R2, RZ, RZ, 0x6000 ;  /* 0x00006000ff027424 */ /* 0x008fc800078e00ff */
[----:B------:R4:W-:Y:S08]  /*c180*/  SYNCS.ARRIVE.TRANS64 RZ, [R3+URZ+0x30850], R2 ;  /* 0x0308500203ff79a7 */ /* 0x0009f0000800003f */
[----:B------:R-:W-:Y:S05]  /*c190*/  @!P1 BRA `(.L_x_10693) ;  /* 0x0000000000049947 */ /* 0x000fea0003800000 */
[----:B------:R-:W-:Y:S01]  /*c1a0*/  BPT.TRAP 0x1 ;  /* 0x000000040000795c */ /* 0x000fe20000300000 */
.L_x_10693:
[----:B--2---:R-:W-:Y:S01]  /*c1b0*/  IMAD R26, R22, 0x6000, R26 ;  /* 0x00006000161a7824 */ /* 0x004fe200078e021a */
        /* <DEDUP_REMOVED lines=9> */
[----:B------:R-:W-:-:S05]  /*c250*/  R2UR UR13, R7 ;  /* 0x00000000070d72ca */ /* 0x000fca00000e0000 */
[----:B------:R-:W-:Y:S02]  /*c260*/  UIMAD UR11, UR11, 0xc0, UR4 ;  /* 0x000000c00b0b78a4 */ /* 0x000fe4000f8e0204 */
[----:B------:R-:W-:Y:S02]  /*c270*/  UIADD3 UR9, UR9, 0x30850, URZ ;  /* 0x0003085009097890 */ /* 0x000fe4000fffe03f */
[----:B------:R-:W-:Y:S01]  /*c280*/  UIADD3 UR8, UR8, 0x400, URZ ;  /* 0x0000040008087890 */ /* 0x000fe2000fffe03f */
[----:B------:R-:W-:-:S08]  /*c290*/  UMOV UR4, 0x0 ;  /* 0x0000000000047882 */ /* 0x000fd00000000000 */
[----:B------:R2:W-:Y:S02]  /*c2a0*/  UTMALDG.4D [UR8], [UR6], desc[UR4] ;  /* 0x00000408060075b4 */ /* 0x0005e40008019000 */
[----:B--2---:R-:W-:Y:S01]  /*c2b0*/  NOP ;  /* 0x0000000000007918 */ /* 0x004fe20000000000 */
.L_x_10691:
[----:B------:R-:W-:Y:S05]  /*c2c0*/  BSYNC B0 ;  /* 0x0000000000007941 */ /* 0x000fea0003800000 */
.L_x_10690:
[----:B------:R-:W-:-:S05]  /*c2d0*/  VIADD R22, R22, 0x1 ;  /* 0x0000000116167836 */ /* 0x000fca0000000000 */
[----:B------:R-:W-:-:S04]  /*c2e0*/  ISETP.NE.AND P0, PT, R22, 0x2, PT ;  /* 0x000000021600780c */ /* 0x000fc80003f05270 */
[----:B---34-:R-:W-:Y:S02]  /*c2f0*/  SEL R3, RZ, 0x1, P0 ;  /* 0x00000001ff037807 */ /* 0x018fe40000000000 */
[----:B------:R-:W-:Y:S02]  /*c300*/  SEL R22, R22, RZ, P0 ;  /* 0x000000ff16167207 */ /* 0x000fe40000000000 */
[----:B------:R-:W-:-:S07]  /*c310*/  LOP3.LUT R24, R24, R3, RZ, 0x3c, !PT ;  /* 0x0000000318187212 */ /* 0x000fce00078e3cff */
.L_x_10649:
[----:B------:R-:W-:Y:S05]  /*c320*/  BSYNC B6 ;  /* 0x0000000000067941 */ /* 0x000fea0003800000 */
.L_x_10647:
[----:B------:R-:W-:-:S03]  /*c330*/  UMOV UR4, 0xffffffff ;  /* 0xffffffff00047882 */ /* 0x000fc60000000000 */
[----:B------:R-:W-:Y:S05]  /*c340*/  BRA.DIV UR4, `(.L_x_10694) ;  /* 0x0000001204b87947 */ /* 0x000fea000b800000 */
[----:B--2---:R2:W3:Y:S04]  /*c350*/  SHFL.IDX PT, R5, R16, RZ, 0x1f ;  /* 0x00001fff10057589 */ /* 0x0044e800000e0000 */
[----:B------:R2:W4:Y:S02]  /*c360*/  SHFL.IDX PT, R0, R16, 0x1, 0x1f ;  /* 0x00201f0010007f89 */ /* 0x00052400000e0000 */
.L_x_10740:
        /* <DEDUP_REMOVED lines=8> */
[----:B------:R-:W0:Y:S02]  /*c3f0*/  LDC.64 R2, c[0x0][0xc58] ;  /* 0x00031600ff027b82 */ /* 0x000e240000000a00 */
[----:B0-----:R-:W-:-:S06]  /*c400*/  IMAD.WIDE R2, R7, 0x4, R2 ;  /* 0x0000000407027825 */ /* 0x001fcc00078e0202 */
[----:B------:R0:W5:Y:S02]  /*c410*/  LDG.E R2, desc[UR46][R2.64] ;  /* 0x0000002e02027981 */ /* 0x000164000c1e1900 */
.L_x_10696:
[----:B------:R-:W-:Y:S05]  /*c420*/  BSYNC B0 ;  /* 0x0000000000007941 */ /* 0x000fea0003800000 */
.L_x_10695:
        /* <DEDUP_REMOVED lines=23> */
.L_x_10748:
[----:B------:R-:W-:Y:S02]  /*c5a0*/  ULDC UR4, c[0x0][0xc10] ;  /* 0x0003040000047ab9 */ /* 0x000fe40000000800 */
[----:B------:R-:W-:-:S04]  /*c5b0*/  IMAD.U32 R7, RZ, RZ, UR4 ;  /* 0x00000004ff077e24 */ /* 0x000fc8000f8e00ff */
[----:B0-----:R-:W-:-:S04]  /*c5c0*/  IMAD R3, R14, R7, RZ ;  /* 0x000000070e037224 */ /* 0x001fc800078e02ff */
[----:B----4-:R-:W-:-:S05]  /*c5d0*/  IMAD.IADD R6, R0, 0x1, R3 ;  /* 0x0000000100067824 */ /* 0x010fca00078e0203 */
[----:B---3--:R-:W-:-:S13]  /*c5e0*/  ISETP.GT.AND P0, PT, R6, R5, PT ;  /* 0x000000050600720c */ /* 0x008fda0003f04270 */
[----:B------:R-:W-:Y:S05]  /*c5f0*/  @P0 BRA `(.L_x_10698) ;  /* 0x0000000000ac0947 */ /* 0x000fea0003800000 */
[----:B------:R-:W0:Y:S02]  /*c600*/  LDC R4, c[0x0][0xc14] ;  /* 0x00030500ff047b82 */ /* 0x000e240000000800 */
.L_x_10703:
        /* <DEDUP_REMOVED lines=9> */
[----:B------:R-:W0:Y:S02]  /*c6a0*/  LDC.64 R2, c[0x0][0xc58] ;  /* 0x00031600ff027b82 */ /* 0x000e240000000a00 */
[----:B0-----:R-:W-:-:S06]  /*c6b0*/  IMAD.WIDE R2, R7, 0x4, R2 ;  /* 0x0000000407027825 */ /* 0x001fcc00078e0202 */
[----:B------:R0:W5:Y:S02]  /*c6c0*/  LDG.E R2, desc[UR46][R2.64] ;  /* 0x0000002e02027981 */ /* 0x000164000c1e1900 */
.L_x_10701:
[----:B------:R-:W-:Y:S05]  /*c6d0*/  BSYNC B0 ;  /* 0x0000000000007941 */ /* 0x000fea0003800000 */
.L_x_10700:
        /* <DEDUP_REMOVED lines=23> */
.L_x_10756:
[----:B------:R-:W-:Y:S02]  /*c850*/  ULDC UR4, c[0x0][0xc10] ;  /* 0x0003040000047ab9 */ /* 0x000fe40000000800 */
[----:B------:R-:W-:-:S04]  /*c860*/  IMAD.U32 R7, RZ, RZ, UR4 ;  /* 0x00000004ff077e24 */ /* 0x000fc8000f8e00ff */
[----:B---3--:R-:W-:-:S04]  /*c870*/  IMAD R3, R14, R7, RZ ;  /* 0x000000070e037224 */ /* 0x008fc800078e02ff */
[----:B------:R-:W-:-:S05]  /*c880*/  IMAD.IADD R6, R3, 0x1, R6 ;  /* 0x0000000103067824 */ /* 0x000fca00078e0206 */
[----:B------:R-:W-:-:S13]  /*c890*/  ISETP.GT.AND P0, PT, R6, R5, PT ;  /* 0x000000050600720c */ /* 0x000fda0003f04270 */
[----:B------:R-:W-:Y:S05]  /*c8a0*/  @!P0 BRA `(.L_x_10703) ;  /* 0xfffffffc00588947 */ /* 0x000fea000383ffff */
.L_x_10698:
[----:B------:R-:W-:Y:S01]  /*c8b0*/  IMAD.IADD R6, R6, 0x1, -R3 ;  /* 0x0000000106067824 */ /* 0x000fe200078e0a03 */
[----:B------:R-:W-:-:S03]  /*c8c0*/  UMOV UR4, 0xffffffff ;  /* 0xffffffff00047882 */ /* 0x000fc60000000000 */
[----:B------:R-:W-:-:S05]  /*c8d0*/  IMAD R0, R8, R7, R6 ;  /* 0x0000000708007224 */ /* 0x000fca00078e0206 */
[----:B------:R-:W-:Y:S01]  /*c8e0*/  ISETP.GT.AND P6, PT, R0, R5, PT ;  /* 0x000000050000720c */ /* 0x000fe20003fc4270 */
[----:B------:R-:W-:-:S12]  /*c8f0*/  BRA.DIV UR4, `(.L_x_10704) ;  /* 0x0000001604387947 */ /* 0x000fd8000b800000 */
[----:B------:R-:W-:-:S04]  /*c900*/  VOTE.ANY R3, PT, !P6 ;  /* 0x0000000000037806 */ /* 0x000fc800070e0100 */
[----:B------:R-:W3:Y:S02]  /*c910*/  POPC R0, R3 ;  /* 0x0000000300007309 */ /* 0x000ee40000000000 */
[----:B---3--:R3:W4:Y:S02]  /*c920*/  SHFL.IDX PT, R17, R2, R0, 0x1f ;  /* 0x00001f0002117589 */ /* 0x00872400000e0000 */
.L_x_10760:
[----:B------:R-:W-:Y:S01]  /*c930*/  ISETP.NE.AND P0, PT, R3, RZ, PT ;  /* 0x000000ff0300720c */ /* 0x000fe20003f05270 */
[----:B------:R-:W-:-:S12]  /*c940*/  IMAD.MOV.U32 R14, RZ, RZ, RZ ;  /* 0x000000ffff0e7224 */ /* 0x000fd800078e00ff */
[----:B------:R-:W-:Y:S05]  /*c950*/  @!P0 BRA `(.L_x_10705) ;  /* 0x0000000000108947 */ /* 0x000fea0003800000 */
[----:B------:R-:W-:Y:S01]  /*c960*/  UMOV UR4, 0xffffffff ;  /* 0xffffffff00047882 */ /* 0x000fe20000000000 */
[----:B------:R-:W-:Y:S02]  /*c970*/  IADD3 R12, R0, -0x1, RZ ;  /* 0xffffffff000c7810 */ /* 0x000fe40007ffe0ff */
[----:B------:R-:W-:Y:S05]  /*c980*/  BRA.DIV UR4, `(.L_x_10706) ;  /* 0x00000016045c7947 */ /* 0x000fea000b800000 */
[----:B------:R0:W0:Y:S02]  /*c990*/  SHFL.IDX PT, R14, R8, R12, 0x1f ;  /* 0x00001f0c080e7589 */ /* 0x00002400000e0000 */
.L_x_10705:
[----:B0---4-:R-:W-:Y:S01]  /*c9a0*/  IABS R8, R17 ;  /* 0x0000001100087213 */ /* 0x011fe20000000000 */
[----:B--2---:R-:W-:Y:S02]  /*c9b0*/  IMAD R16, R14, R7, R6 ;  /* 0x000000070e107224 */ /* 0x004fe400078e0206 */
[----:B------:R-:W-:Y:S01]  /*c9c0*/  IMAD.IADD R19, R0, 0x1, R19 ;  /* 0x0000000100137824 */ /* 0x000fe200078e0213 */
[----:B------:R-:W0:Y:S01]  /*c9d0*/  I2F.RP R9, R8 ;  /* 0x0000000800097306 */ /* 0x000e220000209400 */
[----:B------:R-:W-:Y:S01]  /*c9e0*/  IMAD.IADD R6, R5, 0x1, -R16 ;  /* 0x0000000105067824 */ /* 0x000fe200078e0a10 */
[----:B------:R-:W-:-:S05]  /*c9f0*/  IABS R5, R17 ;  /* 0x0000001100057213 */ /* 0x000fca0000000000 */
[----:B------:R-:W-:Y:S01]  /*ca00*/  IMAD.MOV R5, RZ, RZ, -R5 ;  /* 0x000000ffff057224 */ /* 0x000fe200078e0a05 */
[----:B0-----:R-:W3:Y:S02]  /*ca10*/  MUFU.RCP R9, R9 ;  /* 0x0000000900097308 */ /* 0x001ee40000001000 */
[----:B---3--:R-:W-:-:S06]  /*ca20*/  VIADD R2, R9, 0xffffffe ;  /* 0x0ffffffe09027836 */ /* 0x008fcc0000000000 */
        /* <DEDUP_REMOVED lines=22> */
.L_x_10699:
[----:B------:R-:W-:Y:S01]  /*cb90*/  UMOV UR4, URZ ;  /* 0x0000003f00047c82 */ /* 0x000fe20008000000 */
[----:B------:R-:W-:Y:S01]  /*cba0*/  UMOV UR5, URZ ;  /* 0x0000003f00057c82 */ /* 0x000fe20008000000 */
[----:B------:R-:W-:Y:S01]  /*cbb0*/  ULDC UR6, c[0x0][0xc14] ;  /* 0x0003050000067ab9 */ /* 0x000fe20000000800 */
[----:B--2---:R-:W-:Y:S02]  /*cbc0*/  IMAD.MOV.U32 R16, RZ, RZ, R5 ;  /* 0x000000ffff107224 */ /* 0x004fe400078e0005 */
[----:B------:R-:W-:Y:S02]  /*cbd0*/  IMAD.U32 R17, RZ, RZ, UR4 ;  /* 0x00000004ff117e24 */ /* 0x000fe4000f8e00ff */
[----:B------:R-:W-:Y:S02]  /*cbe0*/  IMAD.U32 R18, RZ, RZ, UR5 ;  /* 0x00000005ff127e24 */ /* 0x000fe4000f8e00ff */
[----:B------:R-:W-:-:S07]  /*cbf0*/  IMAD.U32 R19, RZ, RZ, UR6 ;  /* 0x00000006ff137e24 */ /* 0x000fce000f8e00ff */
.L_x_10707:
        /* <DEDUP_REMOVED lines=10> */
.L_x_10645:
[----:B0-2---:R-:W2:Y:S01]  /*cca0*/  LDL.LU R0, [R1+0xc] ;  /* 0x00000c0001007983 */ /* 0x005ea20000300800 */
        /* <DEDUP_REMOVED lines=11> */
.L_x_10763:
[----:B------:R-:W-:Y:S05]  /*cd60*/  BSYNC B0 ;  /* 0x0000000000007941 */ /* 0x000fea0003800000 */
.L_x_10709:
[----:B------:R-:W-:-:S03]  /*cd70*/  UMOV UR4, 0xffffffff ;  /* 0xffffffff00047882 */ /* 0x000fc60000000000 */
[----:B------:R-:W-:Y:S05]  /*cd80*/  BRA.DIV UR4, `(.L_x_10711) ;  /* 0x0000001204947947 */ /* 0x000fea000b800000 */
[----:B0-----:R-:W0:Y:S02]  /*cd90*/  S2R R0, SR_TID.X ;  /* 0x0000000000007919 */ /* 0x001e240000002100 */
[----:B0-----:R-:W-:-:S04]  /*cda0*/  SHF.R.U32.HI R0, RZ, 0x5, R0 ;  /* 0x00000005ff007819 */ /* 0x001fc80000011600 */
[----:B------:R-:W-:-:S05]  /*cdb0*/  LOP3.LUT R0, R0, 0x3, RZ, 0xc0, !PT ;  /* 0x0000000300007812 */ /* 0x000fca00078ec0ff */
[----:B------:R0:W2:Y:S02]  /*cdc0*/  SHFL.IDX PT, R14, R0, RZ, 0x1f ;  /* 0x00001fff000e7589 */ /* 0x0000a400000e0000 */
.L_x_10766:
[----:B--2---:R-:W-:Y:S01]  /*cdd0*/  ISETP.NE.AND P0, PT, R14, RZ, PT ;  /* 0x000000ff0e00720c */ /* 0x004fe20003f05270 */
[----:B------:R-:W-:-:S12]  /*cde0*/  BSSY B0, `(.L_x_10712) ;  /* 0x0000024000007945 */ /* 0x000fd80003800000 */
[----:B------:R-:W-:Y:S05]  /*cdf0*/  @P0 BRA `(.L_x_10713) ;  /* 0x0000000000880947 */ /* 0x000fea0003800000 */
[----:B------:R-:W-:-:S03]  /*ce00*/  UMOV UR4, 0xffffffff ;  /* 0xffffffff00047882 */ /* 0x000fc60000000000 */
[----:B------:R-:W-:Y:S05]  /*ce10*/  BRA.DIV UR4, `(.L_x_10714) ;  /* 0x0000001204a47947 */ /* 0x000fea000b800000 */
[----:B------:R-:W-:-:S13]  /*ce20*/  ELECT P6, URZ, PT ;  /* 0x00000000003f782f */ /* 0x000fda00038c0000 */
.L_x_10769:
[----:B------:R-:W-:Y:S05]  /*ce30*/  @!P6 BRA `(.L_x_10713) ;  /* 0x000000000078e947 */ /* 0x000fea0003800000 */
[----:B------:R-:W-:-:S06]  /*ce40*/  ULOP3.LUT UR4, UR36, 0x2, URZ, 0xfc, !UPT ;  /* 0x0000000224047892 */ /* 0x000fcc000f8efc3f */
[----:B0-----:R-:W-:-:S05]  /*ce50*/  IMAD.U32 R0, RZ, RZ, UR4 ;  /* 0x00000004ff007e24 */ /* 0x001fca000f8e00ff */
[----:B------:R-:W-:-:S13]  /*ce60*/  ISETP.NE.AND P2, PT, R0, 0x3, PT ;  /* 0x000000030000780c */ /* 0x000fda0003f45270 */
[----:B------:R-:W-:Y:S05]  /*ce70*/  @!P2 BRA `(.L_x_10715) ;  /* 0x000000000004a947 */ /* 0x000fea0003800000 */
[----:B------:R-:W-:Y:S01]  /*ce80*/  BPT.TRAP 0x1 ;  /* 0x000000040000795c */ /* 0x000fe20000300000 */
.L_x_10715:
        /* <DEDUP_REMOVED lines=12> */
.L_x_10770:
[----:B------:R-:W2:Y:S02]  /*cf50*/  SYNCS.PHASECHK.TRANS64.TRYWAIT P0, [R3+URZ], R0 ;  /* 0x00000000030075a7 */ /* 0x000ea4000800017f */
[----:B--2---:R-:W-:Y:S05]  /*cf60*/  @!P0 BRA `(.L_x_10717) ;  /* 0x0000001000848947 */ /* 0x004fea0003800000 */
.L_x_10771:
[----:B------:R-:W-:Y:S05]  /*cf70*/  @!P2 BRA `(.L_x_10718) ;  /* 0x000000000004a947 */ /* 0x000fea0003800000 */
[----:B------:R-:W-:Y:S01]  /*cf80*/  BPT.TRAP 0x1 ;  /* 0x000000040000795c */ /* 0x000fe20000300000 */
.L_x_10718:
[----:B--2---:R-:W-:-:S04]  /*cf90*/  VIADD R3, R9, 0x30860 ;  /* 0x0003086009037836 */ /* 0x004fc80000000000 */
[----:B------:R-:W-:-:S04]  /*cfa0*/  IMAD R5, R22, 0x8, R3 ;  /* 0x0000000816057824 */ /* 0x000fc800078e0203 */
[----:B------:R-:W2:Y:S02]  /*cfb0*/  SYNCS.PHASECHK.TRANS64.TRYWAIT P0, [R5+URZ], R2 ;  /* 0x00000002050075a7 */ /* 0x000ea4000800017f */
[----:B--2---:R-:W-:Y:S05]  /*cfc0*/  @!P0 BRA `(.L_x_10719) ;  /* 0x0000001000808947 */ /* 0x004fea0003800000 */
.L_x_10772:
[----:B------:R-:W-:-:S07]  /*cfd0*/  IMAD R3, R4, 0x8, R3 ;  /* 0x0000000804037824 */ /* 0x000fce00078e0203 */
.L_x_10720:
[----:B---3--:R3:W4:Y:S02]  /*cfe0*/  SYNCS.PHASECHK.TRANS64.TRYWAIT P0, [R3+URZ], R0 ;  /* 0x00000000030075a7 */ /* 0x008724000800017f */
[----:B----4-:R-:W-:Y:S05]  /*cff0*/  @!P0 NANOSLEEP.SYNCS 0x989680 ;  /* 0x009896800000895d */ /* 0x010fea0003900000 */
[----:B------:R-:W4:Y:S02]  /*d000*/  @!P0 SYNCS.PHASECHK.TRANS64 P0, [R3+URZ], R0 ;  /* 0x00000000030085a7 */ /* 0x000f24000800007f */
[----:B----4-:R-:W-:Y:S05]  /*d010*/  @!P0 BRA `(.L_x_10720) ;  /* 0xfffffffc00f08947 */ /* 0x010fea000383ffff */
.L_x_10713:
[----:B------:R-:W-:Y:S05]  /*d020*/  BSYNC B0 ;  /* 0x0000000000007941 */ /* 0x000fea0003800000 */
.L_x_10712:
[----:B------:R-:W-:Y:S05]  /*d030*/  EXIT ;  /* 0x000000000000794d */ /* 0x000fea0003800000 */
.L_x_10599:
[----:B0-----:R-:W-:-:S04]  /*d040*/  IMAD.U32 R3, RZ, RZ, UR40 ;  /* 0x00000028ff037e24 */ /* 0x001fc8000f8e00ff */
[----:B------:R0:W1:Y:S03]  /*d050*/  SYNCS.PHASECHK.TRANS64.TRYWAIT P1, [R3+URZ+0x30800], R0 ;  /* 0x03080000030075a7 */ /* 0x000066000802017f */
[----:B-1----:R-:W-:Y:S05]  /*d060*/  @!P1 NANOSLEEP.SYNCS 0x989680 ;  /* 0x009896800000995d */ /* 0x002fea0003900000 */
[----:B------:R-:W1:Y:S02]  /*d070*/  @!P1 SYNCS.PHASECHK.TRANS64 P1, [R3+URZ+0x30800], R0 ;  /* 0x03080000030095a7 */ /* 0x000e64000802007f */
[----:B-1----:R-:W-:Y:S05]  /*d080*/  @!P1 BRA `(.L_x_10599) ;  /* 0xfffffffc00ec9947 */ /* 0x002fea000383ffff */
[----:B------:R-:W-:Y:S05]  /*d090*/  BRA `(.L_x_10721) ;  /* 0xffffff4400847947 */ /* 0x000fea000383ffff */
.L_x_10603:
[----:B-1----:R1:W2:Y:S02]  /*d0a0*/  SYNCS.PHASECHK.TRANS64.TRYWAIT P2, [R3+URZ+0x30830], R0 ;  /* 0x03083000030075a7 */ /* 0x0022a4000804017f */
[----:B--2---:R-:W-:Y:S05]  /*d0b0*/  @!P2 NANOSLEEP.SYNCS 0x989680 ;  /* 0x009896800000a95d */ /* 0x004fea0003900000 */
[----:B------:R-:W2:Y:S02]  /*d0c0*/  @!P2 SYNCS.PHASECHK.TRANS64 P2, [R3+URZ+0x30830], R0 ;  /* 0x030830000300a5a7 */ /* 0x000ea4000804007f */
[----:B--2---:R-:W-:Y:S05]  /*d0d0*/  @!P2 BRA `(.L_x_10603) ;  /* 0xfffffffc00f0a947 */ /* 0x004fea000383ffff */
[----:B------:R-:W-:Y:S05]  /*d0e0*/  BRA `(.L_x_10602) ;  /* 0xffffff4400ac7947 */ /* 0x000fea000383ffff */
.L_x_10608:
[----:B--2---:R-:W-:-:S04]  /*d0f0*/  IMAD.U32 R5, RZ, RZ, UR6 ;  /* 0x00000006ff057e24 */ /* 0x004fc8000f8e00ff */
[----:B------:R2:W3:Y:S03]  /*d100*/  SYNCS.PHASECHK.TRANS64.TRYWAIT P2, [R5+URZ+0x30830], R0 ;  /* 0x03083000050075a7 */ /* 0x0004e6000804017f */
[----:B---3--:R-:W-:Y:S05]  /*d110*/  @!P2 NANOSLEEP.SYNCS 0x989680 ;  /* 0x009896800000a95d */ /* 0x008fea0003900000 */
[----:B------:R-:W3:Y:S02]  /*d120*/  @!P2 SYNCS.PHASECHK.TRANS64 P2, [R5+URZ+0x30830], R0 ;  /* 0x030830000500a5a7 */ /* 0x000ee4000804007f */
[----:B---3--:R-:W-:Y:S05]  /*d130*/  @!P2 BRA `(.L_x_10608) ;  /* 0xfffffffc00eca947 */ /* 0x008fea000383ffff */
[----:B------:R-:W-:Y:S05]  /*d140*/  BRA `(.L_x_10605) ;  /* 0xffffff7400047947 */ /* 0x000fea000383ffff */
.L_x_10612:
[----:B-1----:R-:W-:-:S04]  /*d150*/  IMAD.U32 R5, RZ, RZ, UR6 ;  /* 0x00000006ff057e24 */ /* 0x002fc8000f8e00ff */
[----:B------:R1:W2:Y:S03]  /*d160*/  SYNCS.PHASECHK.TRANS64.TRYWAIT P2, [R5+URZ+0x30850], R0 ;  /* 0x03085000050075a7 */ /* 0x0002a6000804017f */
[----:B--2---:R-:W-:Y:S05]  /*d170*/  @!P2 NANOSLEEP.SYNCS 0x989680 ;  /* 0x009896800000a95d */ /* 0x004fea0003900000 */
[----:B------:R-:W2:Y:S02]  /*d180*/  @!P2 SYNCS.PHASECHK.TRANS64 P2, [R5+URZ+0x30850], R0 ;  /* 0x030850000500a5a7 */ /* 0x000ea4000804007f */
[----:B--2---:R-:W-:Y:S05]  /*d190*/  @!P2 BRA `(.L_x_10612) ;  /* 0xfffffffc00eca947 */ /* 0x004fea000383ffff */
[----:B------:R-:W-:Y:S05]  /*d1a0*/  BRA `(.L_x_10609) ;  /* 0xffffff74007c7947 */ /* 0x000fea000383ffff */
.L_x_10617:
[----:B---3--:R-:W-:-:S04]  /*d1b0*/  IMAD.U32 R10, RZ, RZ, UR5 ;  /* 0x00000005ff0a7e24 */ /* 0x008fc8000f8e00ff */
[----:B------:R3:W4:Y:S03]  /*d1c0*/  SYNCS.PHASECHK.TRANS64.TRYWAIT P0, [R10+URZ+0x30850], R3 ;  /* 0x030850030a0075a7 */ /* 0x000726000800017f */
[----:B----4-:R-:W-:Y:S05]  /*d1d0*/  @!P0 NANOSLEEP.SYNCS 0x989680 ;  /* 0x009896800000895d */ /* 0x010fea0003900000 */
[----:B------:R-:W4:Y:S02]  /*d1e0*/  @!P0 SYNCS.PHASECHK.TRANS64 P0, [R10+URZ+0x30850], R3 ;  /* 0x030850030a0085a7 */ /* 0x000f24000800007f */
[----:B----4-:R-:W-:Y:S05]  /*d1f0*/  @!P0 BRA `(.L_x_10617) ;  /* 0xfffffffc00ec8947 */ /* 0x010fea000383ffff */
[----:B------:R-:W-:Y:S05]  /*d200*/  BRA `(.L_x_10616) ;  /* 0xffffff9c00307947 */ /* 0x000fea000383ffff */
.L_x_10654:
        /* <DEDUP_REMOVED lines=11> */
.L_x_10723:
[----:B------:R-:W-:Y:S05]  /*d2c0*/  BSYNC B0 ;  /* 0x0000000000007941 */ /* 0x000fea0003800000 */
.L_x_10722:
[----:B------:R-:W-:Y:S05]  /*d2d0*/  BRA `(.L_x_10724) ;  /* 0xffffffd400347947 */ /* 0x000fea000383ffff */
.L_x_10655:
[----:B------:R-:W-:Y:S01]  /*d2e0*/  BSSY B0, `(.L_x_10725) ;  /* 0x0000006000007945 */ /* 0x000fe20003800000 */
[----:B------:R-:W-:-:S07]  /*d2f0*/  IMAD.MOV.U32 R15, RZ, RZ, -0x1 ;  /* 0xffffffffff0f7424 */ /* 0x000fce00078e00ff */
[----:B-1----:R-:W-:Y:S05]  /*d300*/  WARPSYNC.COLLECTIVE R15, `(.L_x_10726) ;  /* 0x000000000f0c7348 */ /* 0x002fea0003c00000 */
[----:B------:R-:W-:Y:S02]  /*d310*/  ELECT P6, UR62, PT ;  /* 0x00000000003e782f */ /* 0x000fe400038c0000 */
[----:B------:R-:W-:Y:S01]  /*d320*/  MOV R14, UR62 ;  /* 0x0000003e000e7c02 */ /* 0x000fe20008000f00 */
[----:B-1----:R-:W-:Y:S10]  /*d330*/  ENDCOLLECTIVE ;  /* 0x000000000000791b */ /* 0x002ff40003800000 */
.L_x_10726:
[----:B------:R-:W-:Y:S05]  /*d340*/  BSYNC B0 ;  /* 0x0000000000007941 */ /* 0x000fea0003800000 */
.L_x_10725:
[----:B------:R-:W-:Y:S05]  /*d350*/  BRA `(.L_x_10727) ;  /* 0xffffffd400287947 */ /* 0x000fea000383ffff */
.L_x_10658:
[----:B--2---:R2:W3:Y:S02]  /*d360*/  SYNCS.PHASECHK.TRANS64.TRYWAIT P0, [R5+URZ+0x30840], R4 ;  /* 0x03084004050075a7 */ /* 0x0044e4000800017f */
[----:B---3--:R-:W-:Y:S05]  /*d370*/  @!P0 NANOSLEEP.SYNCS 0x989680 ;  /* 0x009896800000895d */ /* 0x008fea0003900000 */
[----:B------:R-:W3:Y:S02]  /*d380*/  @!P0 SYNCS.PHASECHK.TRANS64 P0, [R5+URZ+0x30840], R4 ;  /* 0x03084004050085a7 */ /* 0x000ee4000800007f */
[----:B---3--:R-:W-:Y:S05]  /*d390*/  @!P0 BRA `(.L_x_10658) ;  /* 0xfffffffc00f08947 */ /* 0x008fea000383ffff */
[----:B------:R-:W-:Y:S05]  /*d3a0*/  BRA `(.L_x_10728) ;  /* 0xffffffd400807947 */ /* 0x000fea000383ffff */
.L_x_10661:
[----:B--2---:R2:W3:Y:S02]  /*d3b0*/  SYNCS.PHASECHK.TRANS64.TRYWAIT P0, [R26+URZ+0x30820], R5 ;  /* 0x030820051a0075a7 */ /* 0x0044e4000800017f */
[----:B---3--:R-:W-:Y:S05]  /*d3c0*/  @!P0 NANOSLEEP.SYNCS 0x989680 ;  /* 0x009896800000895d */ /* 0x008fea0003900000 */
[----:B------:R-:W3:Y:S02]  /*d3d0*/  @!P0 SYNCS.PHASECHK.TRANS64 P0, [R26+URZ+0x30820], R5 ;  /* 0x030820051a0085a7 */ /* 0x000ee4000800007f */
[----:B---3--:R-:W-:Y:S05]  /*d3e0*/  @!P0 BRA `(.L_x_10661) ;  /* 0xfffffffc00f08947 */ /* 0x008fea000383ffff */
[----:B------:R-:W-:Y:S05]  /*d3f0*/  BRA `(.L_x_10729) ;  /* 0xffffffd800407947 */ /* 0x000fea000383ffff */
.L_x_10669:
[----:B0-----:R0:W3:Y:S02]  /*d400*/  SYNCS.PHASECHK.TRANS64.TRYWAIT P0, [R3+URZ+0x30840], R2 ;  /* 0x03084002030075a7 */ /* 0x0010e4000800017f */
[----:B---3--:R-:W-:Y:S05]  /*d410*/  @!P0 NANOSLEEP.SYNCS 0x989680 ;  /* 0x009896800000895d */ /* 0x008fea0003900000 */
[----:B------:R-:W3:Y:S02]  /*d420*/  @!P0 SYNCS.PHASECHK.TRANS64 P0, [R3+URZ+0x30840], R2 ;  /* 0x03084002030085a7 */ /* 0x000ee4000800007f */
[----:B---3--:R-:W-:Y:S05]  /*d430*/  @!P0 BRA `(.L_x_10669) ;  /* 0xfffffffc00f08947 */ /* 0x008fea000383ffff */
[----:B------:R-:W-:Y:S05]  /*d440*/  BRA `(.L_x_10730) ;  /* 0xffffffd800e87947 */ /* 0x000fea000383ffff */
.L_x_10671:
[----:B0-----:R0:W2:Y:S02]  /*d450*/  SYNCS.PHASECHK.TRANS64.TRYWAIT P0, [R2+URZ+0x60], R5 ;  /* 0x00006005020075a7 */ /* 0x0010a4000800017f */
[----:B--2---:R-:W-:Y:S05]  /*d460*/  @!P0 NANOSLEEP.SYNCS 0x989680 ;  /* 0x009896800000895d */ /* 0x004fea0003900000 */
[----:B------:R-:W2:Y:S02]  /*d470*/  @!P0 SYNCS.PHASECHK.TRANS64 P0, [R2+URZ+0x60], R5 ;  /* 0x00006005020085a7 */ /* 0x000ea4000800007f */
[----:B--2---:R-:W-:Y:S05]  /*d480*/  @!P0 BRA `(.L_x_10671) ;  /* 0xfffffffc00f08947 */ /* 0x004fea000383ffff */
[----:B------:R-:W-:Y:S05]  /*d490*/  BRA `(.L_x_10731) ;  /* 0xffffffdc004c7947 */ /* 0x000fea000383ffff */
.L_x_10676:
[----:B---3--:R3:W4:Y:S02]  /*d4a0*/  SYNCS.PHASECHK.TRANS64.TRYWAIT P0, [R3+URZ+0x30840], R2 ;  /* 0x03084002030075a7 */ /* 0x008724000800017f */
[----:B----4-:R-:W-:Y:S05]  /*d4b0*/  @!P0 NANOSLEEP.SYNCS 0x989680 ;  /* 0x009896800000895d */ /* 0x010fea0003900000 */
[----:B------:R-:W4:Y:S02]  /*d4c0*/  @!P0 SYNCS.PHASECHK.TRANS64 P0, [R3+URZ+0x30840], R2 ;  /* 0x03084002030085a7 */ /* 0x000f24000800007f */
[----:B----4-:R-:W-:Y:S05]  /*d4d0*/  @!P0 BRA `(.L_x_10676) ;  /* 0xfffffffc00f08947 */ /* 0x010fea000383ffff */
[----:B------:R-:W-:Y:S05]  /*d4e0*/  BRA `(.L_x_10732) ;  /* 0xffffffe000547947 */ /* 0x000fea000383ffff */
.L_x_10678:
[----:B0-----:R0:W2:Y:S02]  /*d4f0*/  SYNCS.PHASECHK.TRANS64.TRYWAIT P1, [R3+URZ+0x60], R24 ;  /* 0x00006018030075a7 */ /* 0x0010a4000802017f */
[----:B--2---:R-:W-:Y:S05]  /*d500*/  @!P1 NANOSLEEP.SYNCS 0x989680 ;  /* 0x009896800000995d */ /* 0x004fea0003900000 */
[----:B------:R-:W2:Y:S02]  /*d510*/  @!P1 SYNCS.PHASECHK.TRANS64 P1, [R3+URZ+0x60], R24 ;  /* 0x00006018030095a7 */ /* 0x000ea4000802007f */
[----:B--2---:R-:W-:Y:S05]  /*d520*/  @!P1 BRA `(.L_x_10678) ;  /* 0xfffffffc00f09947 */ /* 0x004fea000383ffff */
[----:B------:R-:W-:Y:S05]  /*d530*/  BRA `(.L_x_10733) ;  /* 0xffffffe000b87947 */ /* 0x000fea000383ffff */
.L_x_10683:
[----:B--2---:R2:W3:Y:S02]  /*d540*/  SYNCS.PHASECHK.TRANS64.TRYWAIT P0, [R2+URZ+0x30840], R3 ;  /* 0x03084003020075a7 */ /* 0x0044e4000800017f */
[----:B---3--:R-:W-:Y:S05]  /*d550*/  @!P0 NANOSLEEP.SYNCS 0x989680 ;  /* 0x009896800000895d */ /* 0x008fea0003900000 */
[----:B------:R-:W3:Y:S02]  /*d560*/  @!P0 SYNCS.PHASECHK.TRANS64 P0, [R2+URZ+0x30840], R3 ;  /* 0x03084003020085a7 */ /* 0x000ee4000800007f */
[----:B---3--:R-:W-:Y:S05]  /*d570*/  @!P0 BRA `(.L_x_10683) ;  /* 0xfffffffc00f08947 */ /* 0x008fea000383ffff */
[----:B------:R-:W-:Y:S05]  /*d580*/  BRA `(.L_x_10734) ;  /* 0xffffffe400947947 */ /* 0x000fea000383ffff */
.L_x_10685:
[----:B0-----:R0:W2:Y:S02]  /*d590*/  SYNCS.PHASECHK.TRANS64.TRYWAIT P1, [R2+URZ+0x60], R11 ;  /* 0x0000600b020075a7 */ /* 0x0010a4000802017f */
[----:B--2---:R-:W-:Y:S05]  /*d5a0*/  @!P1 NANOSLEEP.SYNCS 0x989680 ;  /* 0x009896800000995d */ /* 0x004fea0003900000 */
[----:B------:R-:W2:Y:S02]  /*d5b0*/  @!P1 SYNCS.PHASECHK.TRANS64 P1, [R2+URZ+0x60], R11 ;  /* 0x0000600b020095a7 */ /* 0x000ea4000802007f */
[----:B--2---:R-:W-:Y:S05]  /*d5c0*/  @!P1 BRA `(.L_x_10685) ;  /* 0xfffffffc00f09947 */ /* 0x004fea000383ffff */
[----:B------:R-:W-:Y:S05]  /*d5d0*/  BRA `(.L_x_10735) ;  /* 0xffffffe400fc7947 */ /* 0x000fea000383ffff */
.L_x_10692:
[----:B---3--:R3:W4:Y:S02]  /*d5e0*/  SYNCS.PHASECHK.TRANS64.TRYWAIT P0, [R3+URZ+0x30860], R2 ;  /* 0x03086002030075a7 */ /* 0x008724000800017f */
[----:B----4-:R-:W-:Y:S05]  /*d5f0*/  @!P0 NANOSLEEP.SYNCS 0x989680 ;  /* 0x009896800000895d */ /* 0x010fea0003900000 */
[----:B------:R-:W4:Y:S02]  /*d600*/  @!P0 SYNCS.PHASECHK.TRANS64 P0, [R3+URZ+0x30860], R2 ;  /* 0x03086002030085a7 */ /* 0x000f24000800007f */
[----:B----4-:R-:W-:Y:S05]  /*d610*/  @!P0 BRA `(.L_x_10692) ;  /* 0xfffffffc00f08947 */ /* 0x010fea000383ffff */
[----:B------:R-:W-:Y:S05]  /*d620*/  BRA `(.L_x_10736) ;  /* 0xffffffe800bc7947 */ /* 0x000fea000383ffff */
.L_x_10694:
[----:B------:R-:W-:Y:S01]  /*d630*/  BSSY B0, `(.L_x_10737) ;  /* 0x0000008000007945 */ /* 0x000fe20003800000 */
[----:B0-----:R-:W-:Y:S02]  /*d640*/  IMAD.MOV.U32 R13, RZ, RZ, R16 ;  /* 0x000000ffff0d7224 */ /* 0x001fe400078e0010 */
[----:B------:R-:W-:Y:S02]  /*d650*/  IMAD.MOV.U32 R12, RZ, RZ, RZ ;  /* 0x000000ffff0c7224 */ /* 0x000fe400078e00ff */
[----:B------:R-:W-:Y:S02]  /*d660*/  IMAD.MOV.U32 R11, RZ, RZ, 0x1f ;  /* 0x0000001fff0b7424 */ /* 0x000fe400078e00ff */
[----:B------:R-:W-:-:S07]  /*d670*/  IMAD.MOV.U32 R15, RZ, RZ, -0x1 ;  /* 0xffffffffff0f7424 */ /* 0x000fce00078e00ff */
[----:B-12---:R-:W-:Y:S05]  /*d680*/  WARPSYNC.COLLECTIVE R15, `(.L_x_10738) ;  /* 0x000000000f087348 */ /* 0x006fea0003c00000 */
[----:B------:R0:W3:Y:S02]  /*d690*/  SHFL.IDX P6, R14, R13, R12, R11 ;  /* 0x0000000c0d0e7389 */ /* 0x0000e400000c000b */
[----:B0123--:R-:W-:Y:S01]  /*d6a0*/  ENDCOLLECTIVE ;  /* 0x000000000000791b */ /* 0x00ffe20003800000 */
.L_x_10738:
[----:B------:R-:W-:Y:S05]  /*d6b0*/  BSYNC B0 ;  /* 0x0000000000007941 */ /* 0x000fea0003800000 */
.L_x_10737:
        /* <DEDUP_REMOVED lines=8> */
.L_x_10739:
[----:B------:R-:W-:Y:S01]  /*d740*/  IMAD.MOV.U32 R0, RZ, RZ, R14 ;  /* 0x000000ffff007224 */ /* 0x000fe200078e000e */
[----:B------:R-:W-:Y:S06]  /*d750*/  BRA `(.L_x_10740) ;  /* 0xffffffec00047947 */ /* 0x000fec000383ffff */
.L_x_10697:
        /* <DEDUP_REMOVED lines=8> */
.L_x_10742:
[----:B------:R-:W-:Y:S05]  /*d7e0*/  BSYNC B0 ;  /* 0x0000000000007941 */ /* 0x000fea0003800000 */
.L_x_10741:
        /* <DEDUP_REMOVED lines=10> */
.L_x_10743:
        /* <DEDUP_REMOVED lines=8> */
.L_x_10744:
        /* <DEDUP_REMOVED lines=8> */
.L_x_10745:
        /* <DEDUP_REMOVED lines=8> */
.L_x_10746:
        /* <DEDUP_REMOVED lines=8> */
.L_x_10747:
[----:B------:R-:W-:Y:S05]  /*da90*/  BRA `(.L_x_10748) ;  /* 0xffffffe800c07947 */ /* 0x000fea000383ffff */
.L_x_10702:
        /* <DEDUP_REMOVED lines=8> */
.L_x_10750:
[----:B------:R-:W-:Y:S05]  /*db20*/  BSYNC B0 ;  /* 0x0000000000007941 */ /* 0x000fea0003800000 */
.L_x_10749:
        /* <DEDUP_REMOVED lines=10> */
.L_x_10751:
        /* <DEDUP_REMOVED lines=8> */
.L_x_10752:
        /* <DEDUP_REMOVED lines=8> */
.L_x_10753:
        /* <DEDUP_REMOVED lines=8> */
.L_x_10754:
        /* <DEDUP_REMOVED lines=8> */
.L_x_10755:
[----:B------:R-:W-:Y:S05]  /*ddd0*/  BRA `(.L_x_10756) ;  /* 0xffffffe8009c7947 */ /* 0x000fea000383ffff */
.L_x_10704:
[----:B------:R-:W-:Y:S01]  /*dde0*/  BSSY B0, `(.L_x_10757) ;  /* 0x0000006000007945 */ /* 0x000fe20003800000 */
[----:B------:R-:W-:Y:S01]  /*ddf0*/  PLOP3.LUT P6, PT, P6, PT, PT, 0x8, 0x0 ;  /* 0x000000000000781c */ /* 0x000fe200037ce170 */
[----:B------:R-:W-:-:S12]  /*de00*/  IMAD.MOV.U32 R15, RZ, RZ, -0x1 ;  /* 0xffffffffff0f7424 */ /* 0x000fd800078e00ff */
[----:B012---:R-:W-:Y:S05]  /*de10*/  WARPSYNC.COLLECTIVE R15, `(.L_x_10758) ;  /* 0x000000000f087348 */ /* 0x007fea0003c00000 */
[----:B------:R-:W-:Y:S01]  /*de20*/  VOTE.ANY R14, PT, P6 ;  /* 0x00000000000e7806 */ /* 0x000fe200030e0100 */
[----:B012---:R-:W-:Y:S06]  /*de30*/  ENDCOLLECTIVE ;  /* 0x000000000000791b */ /* 0x007fec0003800000 */
.L_x_10758:
[----:B------:R-:W-:Y:S05]  /*de40*/  BSYNC B0 ;  /* 0x0000000000007941 */ /* 0x000fea0003800000 */
.L_x_10757:
        /* <DEDUP_REMOVED lines=9> */
.L_x_10759:
[----:B------:R-:W-:Y:S01]  /*dee0*/  IMAD.MOV.U32 R17, RZ, RZ, R14 ;  /* 0x000000ffff117224 */ /* 0x000fe200078e000e */
[----:B------:R-:W-:Y:S06]  /*def0*/  BRA `(.L_x_10760) ;  /* 0xffffffe8008c7947 */ /* 0x000fec000383ffff */
.L_x_10706:
[----:B------:R-:W-:Y:S01]  /*df00*/  BSSY B0, `(.L_x_10761) ;  /* 0x0000007000007945 */ /* 0x000fe20003800000 */
[----:B------:R-:W-:Y:S02]  /*df10*/  IMAD.MOV.U32 R13, RZ, RZ, R8 ;  /* 0x000000ffff0d7224 */ /* 0x000fe400078e0008 */
[----:B------:R-:W-:Y:S02]  /*df20*/  IMAD.MOV.U32 R11, RZ, RZ, 0x1f ;  /* 0x0000001fff0b7424 */ /* 0x000fe400078e00ff */
[----:B------:R-:W-:-:S07]  /*df30*/  IMAD.MOV.U32 R15, RZ, RZ, -0x1 ;  /* 0xffffffffff0f7424 */ /* 0x000fce00078e00ff */
[----:B01234-:R-:W-:Y:S05]  /*df40*/  WARPSYNC.COLLECTIVE R15, `(.L_x_10762) ;  /* 0x000000000f087348 */ /* 0x01ffea0003c00000 */
[----:B------:R0:W0:Y:S02]  /*df50*/  SHFL.IDX P6, R14, R13, R12, R11 ;  /* 0x0000000c0d0e7389 */ /* 0x00002400000c000b */
[----:B01234-:R-:W-:Y:S01]  /*df60*/  ENDCOLLECTIVE ;  /* 0x000000000000791b */ /* 0x01ffe20003800000 */
.L_x_10762:
[----:B------:R-:W-:Y:S05]  /*df70*/  BSYNC B0 ;  /* 0x0000000000007941 */ /* 0x000fea0003800000 */
.L_x_10761:
[----:B------:R-:W-:Y:S05]  /*df80*/  BRA `(.L_x_10705) ;  /* 0xffffffe800847947 */ /* 0x000fea000383ffff */
.L_x_10710:
[----:B0-----:R0:W2:Y:S02]  /*df90*/  SYNCS.PHASECHK.TRANS64.TRYWAIT P0, [R9+URZ+0x30820], R0 ;  /* 0x03082000090075a7 */ /* 0x0010a4000800017f */
[----:B--2---:R-:W-:Y:S05]  /*dfa0*/  @!P0 NANOSLEEP.SYNCS 0x989680 ;  /* 0x009896800000895d */ /* 0x004fea0003900000 */
[----:B------:R-:W2:Y:S02]  /*dfb0*/  @!P0 SYNCS.PHASECHK.TRANS64 P0, [R9+URZ+0x30820], R0 ;  /* 0x03082000090085a7 */ /* 0x000ea4000800007f */
[----:B--2---:R-:W-:Y:S05]  /*dfc0*/  @!P0 BRA `(.L_x_10710) ;  /* 0xfffffffc00f08947 */ /* 0x004fea000383ffff */
[----:B------:R-:W-:Y:S05]  /*dfd0*/  BRA `(.L_x_10763) ;  /* 0xffffffec00607947 */ /* 0x000fea000383ffff */
.L_x_10711:
        /* <DEDUP_REMOVED lines=11> */
.L_x_10765:
[----:B------:R-:W-:Y:S05]  /*e090*/  BSYNC B0 ;  /* 0x0000000000007941 */ /* 0x000fea0003800000 */
.L_x_10764:
[----:B------:R-:W-:Y:S05]  /*e0a0*/  BRA `(.L_x_10766) ;  /* 0xffffffec00487947 */ /* 0x000fea000383ffff */
.L_x_10714:
[----:B------:R-:W-:Y:S01]  /*e0b0*/  BSSY B1, `(.L_x_10767) ;  /* 0x0000006000017945 */ /* 0x000fe20003800000 */
[----:B------:R-:W-:-:S07]  /*e0c0*/  IMAD.MOV.U32 R15, RZ, RZ, -0x1 ;  /* 0xffffffffff0f7424 */ /* 0x000fce00078e00ff */
[----:B01----:R-:W-:Y:S05]  /*e0d0*/  WARPSYNC.COLLECTIVE R15, `(.L_x_10768) ;  /* 0x000000000f0c7348 */ /* 0x003fea0003c00000 */
[----:B------:R-:W-:Y:S02]  /*e0e0*/  ELECT P6, UR62, PT ;  /* 0x00000000003e782f */ /* 0x000fe400038c0000 */
[----:B------:R-:W-:Y:S01]  /*e0f0*/  MOV R14, UR62 ;  /* 0x0000003e000e7c02 */ /* 0x000fe20008000f00 */
[----:B01----:R-:W-:Y:S10]  /*e100*/  ENDCOLLECTIVE ;  /* 0x000000000000791b */ /* 0x003ff40003800000 */
.L_x_10768:
[----:B------:R-:W-:Y:S05]  /*e110*/  BSYNC B1 ;  /* 0x0000000000017941 */ /* 0x000fea0003800000 */
.L_x_10767:
[----:B------:R-:W-:Y:S05]  /*e120*/  BRA `(.L_x_10769) ;  /* 0xffffffec00407947 */ /* 0x000fea000383ffff */
.L_x_10716:
[----:B0-----:R0:W2:Y:S02]  /*e130*/  SYNCS.PHASECHK.TRANS64.TRYWAIT P0, [R7+URZ], R2 ;  /* 0x00000002070075a7 */ /* 0x0010a4000800017f */
[----:B--2---:R-:W-:Y:S05]  /*e140*/  @!P0 NANOSLEEP.SYNCS 0x989680 ;  /* 0x009896800000895d */ /* 0x004fea0003900000 */
[----:B------:R-:W2:Y:S02]  /*e150*/  @!P0 SYNCS.PHASECHK.TRANS64 P0, [R7+URZ], R2 ;  /* 0x00000002070085a7 */ /* 0x000ea4000800007f */
[----:B--2---:R-:W-:Y:S05]  /*e160*/  @!P0 BRA `(.L_x_10716) ;  /* 0xfffffffc00f08947 */ /* 0x004fea000383ffff */
[----:B------:R-:W-:Y:S05]  /*e170*/  BRA `(.L_x_10770) ;  /* 0xffffffec00747947 */ /* 0x000fea000383ffff */
.L_x_10717:
[----:B--2---:R2:W3:Y:S02]  /*e180*/  SYNCS.PHASECHK.TRANS64.TRYWAIT P0, [R3+URZ], R0 ;  /* 0x00000000030075a7 */ /* 0x0044e4000800017f */
[----:B---3--:R-:W-:Y:S05]  /*e190*/  @!P0 NANOSLEEP.SYNCS 0x989680 ;  /* 0x009896800000895d */ /* 0x008fea0003900000 */
[----:B------:R-:W3:Y:S02]  /*e1a0*/  @!P0 SYNCS.PHASECHK.TRANS64 P0, [R3+URZ], R0 ;  /* 0x00000000030085a7 */ /* 0x000ee4000800007f */
[----:B---3--:R-:W-:Y:S05]  /*e1b0*/  @!P0 BRA `(.L_x_10717) ;  /* 0xfffffffc00f08947 */ /* 0x008fea000383ffff */
[----:B------:R-:W-:Y:S05]  /*e1c0*/  BRA `(.L_x_10771) ;  /* 0xffffffec00687947 */ /* 0x000fea000383ffff */
.L_x_10719:
[----:B--2---:R2:W3:Y:S02]  /*e1d0*/  SYNCS.PHASECHK.TRANS64.TRYWAIT P0, [R5+URZ], R2 ;  /* 0x00000002050075a7 */ /* 0x0044e4000800017f */
[----:B---3--:R-:W-:Y:S05]  /*e1e0*/  @!P0 NANOSLEEP.SYNCS 0x989680 ;  /* 0x009896800000895d */ /* 0x008fea0003900000 */
[----:B------:R-:W3:Y:S02]  /*e1f0*/  @!P0 SYNCS.PHASECHK.TRANS64 P0, [R5+URZ], R2 ;  /* 0x00000002050085a7 */ /* 0x000ee4000800007f */
[----:B---3--:R-:W-:Y:S05]  /*e200*/  @!P0 BRA `(.L_x_10719) ;  /* 0xfffffffc00f08947 */ /* 0x008fea000383ffff */
[----:B------:R-:W-:Y:S05]  /*e210*/  BRA `(.L_x_10772) ;  /* 0xffffffec006c7947 */ /* 0x000fea000383ffff */
.L_x_10773:
        /* <DEDUP_REMOVED lines=14> */
.L_x_12789:


//--------------------- .text._ZN7cutlass13device_kernelIN5flash11enable_sm90INS1_16FlashAttnFwdSm90INS1_25CollectiveMainloopFwdSm90ILi2EN4cute5tupleIJNS5_1CILi1EEES8_S8_EEENS6_IJNS7_ILi192EEESA_NS7_ILi64EEEEEELi64ENS_6half_tEfNS_4arch4Sm90ELb0ELb0ELb0ELb1ELb0ELb1ELb0ELb0ELb1ELb0ELb0ELb0EEENS1_21CollectiveEpilogueFwdINS6_IJSA_SB_SA_EEES9_SD_SF_Li384ELb1ELb0ELb0ELb0EEENS1_36VarlenDynamicPersistentTileSchedulerILi192ELi192ELi384ELi32ELb0ELb0ELb1ELb0ELb1ELb1EEEEEEEEEvNT_6ParamsE --------------------------
	.section	.text._ZN7cutlass13device_kernelIN5flash11enable_sm90INS1_16FlashAttnFwdSm90INS1_25CollectiveMainloopFwdSm90ILi2EN4cute5tupleIJNS5_1CILi1EEES8_S8_EEENS6_IJNS7_ILi192EEESA_NS7_ILi64EEEEEELi64ENS_6half_tEfNS_4arch4Sm90ELb0ELb0ELb0ELb1ELb0ELb1ELb0ELb0ELb1ELb0ELb0ELb0EEENS1_21CollectiveEpilogueFwdINS6_IJSA_SB_SA_EEES9_SD_SF_Li384ELb1ELb0ELb0ELb0EEENS1_36VarlenDynamicPersistentTileSchedulerILi192ELi192ELi384ELi32ELb0ELb0ELb1ELb0ELb1ELb1EEEEEEEEEvNT_6ParamsE,"ax",@progbits
	.align	128
.text._ZN7cutlass13device_kernelIN5flash11enable_sm90INS1_16FlashAttnFwdSm90INS1_25CollectiveMainloopFwdSm90ILi2EN4cute5tupleIJNS5_1CILi1EEES8_S8_EEENS6_IJNS7_ILi192EEESA_NS7_ILi64EEEEEELi64ENS_6half_tEfNS_4arch4Sm90ELb0ELb0ELb0ELb1ELb0ELb1ELb0ELb0ELb1ELb0ELb0ELb0EEENS1_21CollectiveEpilogueFwdINS6_IJSA_SB_SA_EEES9_SD_SF_Li384ELb1ELb0ELb0ELb0EEENS1_36VarlenDynamicPersistentTileSchedulerILi192ELi192ELi384ELi32ELb0ELb0ELb1ELb0ELb1ELb1EEEEEEEEEvNT_6ParamsE:
        .type           _ZN7cutlass13device_kernelIN5flash11enable_sm90INS1_16FlashAttnFwdSm90INS1_25CollectiveMainloopFwdSm90ILi2EN4cute5tupleIJNS5_1CILi1EEES8_S8_EEENS6_IJNS7_ILi192EEESA_NS7_ILi64EEEEEELi64ENS_6half_tEfNS_4arch4Sm90ELb0ELb0ELb0ELb1ELb0ELb1ELb0ELb0ELb1ELb0ELb0ELb0EEENS1_21CollectiveEpilogueFwdINS6_IJSA_SB_SA_EEES9_SD_SF_Li384ELb1ELb0ELb0ELb0EEENS1_36VarlenDynamicPersistentTileSchedulerILi192ELi192ELi384ELi32ELb0ELb0ELb1ELb0ELb1ELb1EEEEEEEEEvNT_6ParamsE,@function
        .size           _ZN7cutlass13device_kernelIN5flash11enable_sm90INS1_16FlashAttnFwdSm90INS1_25CollectiveMainloopFwdSm90ILi2EN4cute5tupleIJNS5_1CILi1EEES8_S8_EEENS6_IJNS7_ILi192EEESA_NS7_ILi64EEEEEELi64ENS_6half_tEfNS_4arch4Sm90ELb0ELb0ELb0ELb1ELb0ELb1ELb0ELb0ELb1ELb0ELb0ELb0EEENS1_21CollectiveEpilogueFwdINS6_IJSA_SB_SA_EEES9_SD_SF_Li384ELb1ELb0ELb0ELb0EEENS1_36VarlenDynamicPersistentTileSchedulerILi192ELi192ELi384ELi32ELb0ELb0ELb1ELb0ELb1ELb1EEEEEEEEEvNT_6ParamsE,(.L_x_12790 - _ZN7cutlass13device_kernelIN5flash11enable_sm90INS1_16FlashAttnFwdSm90INS1_25CollectiveMainloopFwdSm90ILi2EN4cute5tupleIJNS5_1CILi1EEES8_S8_EEENS6_IJNS7_ILi192EEESA_NS7_ILi64EEEEEELi64ENS_6half_tEfNS_4arch4Sm90ELb0ELb0ELb0ELb1ELb0ELb1ELb0ELb0ELb1ELb0ELb0ELb0EEENS1_21CollectiveEpilogueFwdINS6_IJSA_SB_SA_EEES9_SD_SF_Li384ELb1ELb0ELb0ELb0EEENS1_36VarlenDynamicPersistentTileSchedulerILi192ELi192ELi384ELi32ELb0ELb0ELb1ELb0ELb1ELb1EEEEEEEEEvNT_6ParamsE)
        .other          _ZN7cutlass13device_kernelIN5flash11enable_sm90INS1_16FlashAttnFwdSm90INS1_25CollectiveMainloopFwdSm90ILi2EN4cute5tupleIJNS5_1CILi1EEES8_S8_EEENS6_IJNS7_ILi192EEESA_NS7_ILi64EEEEEELi64ENS_6half_tEfNS_4arch4Sm90ELb0ELb0ELb0ELb1ELb0ELb1ELb0ELb0ELb1ELb0ELb0ELb0EEENS1_21CollectiveEpilogueFwdINS6_IJSA_SB_SA_EEES9_SD_SF_Li384ELb1ELb0ELb0ELb0EEENS1_36VarlenDynamicPersistentTileSchedulerILi192ELi192ELi384ELi32ELb0ELb0ELb1ELb0ELb1ELb1EEEEEEEEEvNT_6ParamsE,@"STO_CUDA_ENTRY STV_DEFAULT"
_ZN7cutlass13device_kernelIN5flash11enable_sm90INS1_16FlashAttnFwdSm90INS1_25CollectiveMainloopFwdSm90ILi2EN4cute5tupleIJNS5_1CILi1EEES8_S8_EEENS6_IJNS7_ILi192EEESA_NS7_ILi64EEEEEELi64ENS_6half_tEfNS_4arch4Sm90ELb0ELb0ELb0ELb1ELb0ELb1ELb0ELb0ELb1ELb0ELb0ELb0EEENS1_21CollectiveEpilogueFwdINS6_IJSA_SB_SA_EEES9_SD_SF_Li384ELb1ELb0ELb0ELb0EEENS1_36VarlenDynamicPersistentTileSchedulerILi192ELi192ELi384ELi32ELb0ELb0ELb1ELb0ELb1ELb1EEEEEEEEEvNT_6ParamsE:
        /* <DEDUP_REMOVED lines=26> */
.L_x_10775:
[----:B------:R-:W-:Y:S05]  /*01a0*/  BSYNC B0 ;  /* 0x0000000000007941 */ /* 0x000fea0003800000 */
.L_x_10774:
        /* <DEDUP_REMOVED lines=40> */
.L_x_10776:
        /* <DEDUP_REMOVED lines=22> */
.L_x_10777:
        /* <DEDUP_REMOVED lines=18> */
.L_x_10778:
        /* <DEDUP_REMOVED lines=22> */
.L_x_10779:
        /* <DEDUP_REMOVED lines=22> */
.L_x_10780:
        /* <DEDUP_REMOVED lines=9> */
.L_x_10783:
        /* <DEDUP_REMOVED lines=22> */
[----:B----4-:R-:W-:Y:S05]  /*0b60*/  @P0 BRA `(.L_x_10784) ;  /* 0x00000140007c0947 */ /* 0x010fea0003800000 */
[----:B------:R-:W2:Y:S01]  /*0b70*/  LDL.LU R9, [R1+0x1c] ;  /* 0x00001c0001097983 */ /* 0x000ea20000300800 */
[----:B------:R-:W0:Y:S02]  /*0b80*/  S2R R0, SR_TID.X ;  /* 0x0000000000007919 */ /* 0x000e240000002100 */
[----:B0-----:R-:W-:-:S05]  /*0b90*/  VIADD R8, R0, 0xffffff80 ;  /* 0xffffff8000087836 */ /* 0x001fca0000000000 */
[----:B------:R-:W-:-:S04]  /*0ba0*/  SHF.R.S32.HI R0, RZ, 0x1f, R8 ;  /* 0x0000001fff007819 */ /* 0x000fc80000011408 */
[----:B------:R-:W-:-:S04]  /*0bb0*/  LEA.HI R3, R0, R8, RZ, 0x4 ;  /* 0x0000000800037211 */ /* 0x000fc800078f20ff */
[----:B------:R-:W-:-:S05]  /*0bc0*/  LOP3.LUT R4, R3, 0xfffffff0, RZ, 0xc0, !PT ;  /* 0xfffffff003047812 */ /* 0x000fca00078ec0ff */
[----:B------:R-:W-:Y:S01]  /*0bd0*/  IMAD.IADD R4, R8, 0x1, -R4 ;  /* 0x0000000108047824 */ /* 0x000fe200078e0a04 */
[----:B------:R-:W-:-:S04]  /*0be0*/  SHF.R.S32.HI R6, RZ, 0x4, R3 ;  /* 0x00000004ff067819 */ /* 0x000fc80000011403 */
[----:B------:R-:W-:-:S04]  /*0bf0*/  SHF.R.S32.HI R5, RZ, 0x1f, R4 ;  /* 0x0000001fff057819 */ /* 0x000fc80000011404 */
[----:B------:R-:W-:Y:S02]  /*0c00*/  LEA.HI R5, R5, R4, RZ, 0x3 ;  /* 0x0000000405057211 */ /* 0x000fe400078f18ff */
[----:B------:R-:W-:Y:S02]  /*0c10*/  LEA.HI R7, R3, R6, RZ, 0x1 ;  /* 0x0000000603077211 */ /* 0x000fe400078f08ff */
[----:B------:R-:W-:Y:S02]  /*0c20*/  LOP3.LUT R3, R5, 0xfffffff8, RZ, 0xc0, !PT ;  /* 0xfffffff805037812 */ /* 0x000fe400078ec0ff */
[----:B------:R-:W-:Y:S02]  /*0c30*/  LOP3.LUT R7, R7, 0x1ffffffe, RZ, 0xc0, !PT ;  /* 0x1ffffffe07077812 */ /* 0x000fe400078ec0ff */
[----:B------:R-:W-:-:S03]  /*0c40*/  IADD3 R3, R4, -R3, RZ ;  /* 0x8000000304037210 */ /* 0x000fc60007ffe0ff */
[----:B------:R-:W-:Y:S02]  /*0c50*/  IMAD.IADD R7, R6, 0x1, -R7 ;  /* 0x0000000106077824 */ /* 0x000fe400078e0a07 */
[----:B------:R-:W-:Y:S01]  /*0c60*/  IMAD.SHL.U32 R4, R3, 0x40, RZ ;  /* 0x0000004003047824 */ /* 0x000fe200078e00ff */
[----:B------:R-:W-:Y:S01]  /*0c70*/  LEA.HI R6, R0, R8, RZ, 0x5 ;  /* 0x0000000800067211 */ /* 0x000fe200078f28ff */
[----:B------:R-:W-:-:S03]  /*0c80*/  IMAD.SHL.U32 R7, R7, 0x8, RZ ;  /* 0x0000000807077824 */ /* 0x000fc600078e00ff */
[----:B------:R-:W-:Y:S01]  /*0c90*/  LOP3.LUT R4, R4, 0x1c0, RZ, 0xc0, !PT ;  /* 0x000001c004047812 */ /* 0x000fe200078ec0ff */
[----:B------:R-:W-:Y:S01]  /*0ca0*/  IMAD.SHL.U32 R5, R5, 0x40, RZ ;  /* 0x0000004005057824 */ /* 0x000fe200078e00ff */
[----:B------:R-:W-:Y:S02]  /*0cb0*/  SHF.R.S32.HI R10, RZ, 0x5, R6 ;  /* 0x00000005ff0a7819 */ /* 0x000fe40000011406 */
[----:B------:R-:W-:Y:S02]  /*0cc0*/  LOP3.LUT R7, R4, 0x8, R7, 0xf8, !PT ;  /* 0x0000000804077812 */ /* 0x000fe400078ef807 */
[----:B------:R-:W-:Y:S02]  /*0cd0*/  SHF.R.U32.HI R6, RZ, 0x3, R4 ;  /* 0x00000003ff067819 */ /* 0x000fe40000011604 */
[----:B------:R-:W-:Y:S01]  /*0ce0*/  R2P PR, R3, 0x6 ;  /* 0x0000000603007804 */ /* 0x000fe20000000000 */
[----:B------:R-:W-:Y:S01]  /*0cf0*/  IMAD.SHL.U32 R4, R10, 0x400, RZ ;  /* 0x000004000a047824 */ /* 0x000fe200078e00ff */
[----:B------:R-:W-:-:S02]  /*0d00*/  LEA.HI R3, R0, R8, RZ, 0x2 ;  /* 0x0000000800037211 */ /* 0x000fc400078f10ff */
[----:B------:R-:W-:Y:S02]  /*0d10*/  LOP3.LUT R5, R5, 0x7ffffe00, RZ, 0xc0, !PT ;  /* 0x7ffffe0005057812 */ /* 0x000fe400078ec0ff */
[----:B------:R-:W-:Y:S02]  /*0d20*/  LOP3.LUT R6, R7, R6, RZ, 0x3c, !PT ;  /* 0x0000000607067212 */ /* 0x000fe400078e3cff */
[----:B------:R-:W-:Y:S02]  /*0d30*/  LEA.HI R0, R0, R8, RZ, 0x7 ;  /* 0x0000000800007211 */ /* 0x000fe400078f38ff */
[----:B------:R-:W-:Y:S02]  /*0d40*/  SHF.R.S32.HI R18, RZ, 0x2, R3 ;  /* 0x00000002ff127819 */ /* 0x000fe40000011403 */
[----:B------:R-:W-:Y:S02]  /*0d50*/  IADD3 R5, R6, R5, R4 ;  /* 0x0000000506057210 */ /* 0x000fe40007ffe004 */
[----:B------:R-:W-:Y:S01]  /*0d60*/  SHF.R.S32.HI R4, RZ, 0x7, R0 ;  /* 0x00000007ff047819 */ /* 0x000fe20000011400 */
[----:B------:R-:W-:Y:S01]  /*0d70*/  VIADD R6, R18, 0x60 ;  /* 0x0000006012067836 */ /* 0x000fe20000000000 */
[----:B------:R-:W-:-:S02]  /*0d80*/  LOP3.LUT R0, R0, 0xffffff80, RZ, 0xc0, !PT ;  /* 0xffffff8000007812 */ /* 0x000fc400078ec0ff */
[----:B------:R-:W-:-:S03]  /*0d90*/  LOP3.LUT R4, R3, 0xfffffffc, RZ, 0xc0, !PT ;  /* 0xfffffffc03047812 */ /* 0x000fc600078ec0ff */
[C---:B------:R-:W-:Y:S01]  /*0da0*/  IMAD.IADD R7, R8.reuse, 0x1, -R0 ;  /* 0x0000000108077824 */ /* 0x040fe200078e0a00 */
[----:B------:R-:W-:Y:S01]  /*0db0*/  SHF.R.S32.HI R0, RZ, 0x1f, R6 ;  /* 0x0000001fff007819 */ /* 0x000fe20000011406 */
[----:B------:R-:W-:Y:S01]  /*0dc0*/  IMAD.IADD R4, R8, 0x1, -R4 ;  /* 0x0000000108047824 */ /* 0x000fe200078e0a04 */
[----:B------:R-:W-:Y:S02]  /*0dd0*/  SHF.L.U32 R157, R6, 0x6, RZ ;  /* 0x00000006069d7819 */ /* 0x000fe400000006ff */
[----:B------:R-:W-:Y:S01]  /*0de0*/  LEA.HI R0, R0, R6, RZ, 0x3 ;  /* 0x0000000600007211 */ /* 0x000fe200078f18ff */
[----:B------:R-:W-:Y:S01]  /*0df0*/  IMAD.SHL.U32 R16, R4, 0x8, RZ ;  /* 0x0000000804107824 */ /* 0x000fe200078e00ff */
[----:B------:R-:W-:Y:S02]  /*0e00*/  SHF.R.S32.HI R3, RZ, 0x1f, R3 ;  /* 0x0000001fff037819 */ /* 0x000fe40000011403 */
[----:B------:R-:W-:Y:S01]  /*0e10*/  LOP3.LUT R157, R157, 0x1c0, RZ, 0xc0, !PT ;  /* 0x000001c09d9d7812 */ /* 0x000fe200078ec0ff */
[----:B------:R-:W-:Y:S01]  /*0e20*/  IMAD.SHL.U32 R0, R0, 0x40, RZ ;  /* 0x0000004000007824 */ /* 0x000fe200078e00ff */
[----:B------:R-:W-:Y:S01]  /*0e30*/  LEA.HI R3, R3, R18, RZ, 0x3 ;  /* 0x0000001203037211 */ /* 0x000fe200078f18ff */
[----:B------:R-:W-:Y:S01]  /*0e40*/  IMAD R154, R5, 0x2, R2 ;  /* 0x00000002059a7824 */ /* 0x000fe200078e0202 */
[----:B------:R-:W-:-:S02]  /*0e50*/  SHF.R.U32.HI R7, RZ, 0x3, R157 ;  /* 0x00000003ff077819 */ /* 0x000fc4000001169d */
[----:B------:R-:W-:Y:S02]  /*0e60*/  LOP3.LUT R4, R157, 0x38, R16, 0xf8, !PT ;  /* 0x000000389d047812 */ /* 0x000fe400078ef810 */
[----:B------:R-:W-:Y:S01]  /*0e70*/  LOP3.LUT R0, R0, 0xfffffe00, RZ, 0xc0, !PT ;  /* 0xfffffe0000007812 */ /* 0x000fe200078ec0ff */
[----:B------:R-:W-:Y:S01]  /*0e80*/  VIADD R156, R154, 0x1e800 ;  /* 0x0001e8009a9c7836 */ /* 0x000fe20000000000 */
[----:B------:R-:W-:Y:S02]  /*0e90*/  LOP3.LUT R3, R3, 0xfffffff8, RZ, 0xc0, !PT ;  /* 0xfffffff803037812 */ /* 0x000fe400078ec0ff */
[----:B------:R-:W-:Y:S01]  /*0ea0*/  LOP3.LUT R5, R0, R4, R7, 0xf6, !PT ;  /* 0x0000000400057212 */ /* 0x000fe200078ef607 */
[----:B------:R-:W-:Y:S01]  /*0eb0*/  STL [R1+0x50], RZ ;  /* 0x000050ff01007387 */ /* 0x000fe20000100800 */
[----:B------:R-:W-:Y:S01]  /*0ec0*/  SHF.R.S32.HI R6, RZ, 0x1f, R18 ;  /* 0x0000001fff067819 */ /* 0x000fe20000011412 */
[----:B------:R-:W-:Y:S01]  /*0ed0*/  VIADD R6, R154, 0x1e820 ;  /* 0x0001e8209a067836 */ /* 0x000fe20000000000 */
[----:B------:R-:W-:Y:S01]  /*0ee0*/  @P1 IADD3 R6, R156, -0x20, RZ ;  /* 0xffffffe09c061810 */ /* 0x000fe20007ffe0ff */
[----:B------:R-:W-:Y:S01]  /*0ef0*/  IMAD.IADD R3, R18, 0x1, -R3 ;  /* 0x0000000112037824 */ /* 0x000fe200078e0a03 */
[----:B------:R0:W-:Y:S04]  /*0f00*/  STL [R1+0x38], R0 ;  /* 0x0000380001007387 */ /* 0x0001e80000100800 */
[----:B------:R1:W-:Y:S01]  /*0f10*/  STL [R1+0x28], R3 ;  /* 0x0000280301007387 */ /* 0x0003e20000100800 */
[----:B0-----:R-:W-:-:S03]  /*0f20*/  IMAD R0, R5, 0x2, R2 ;  /* 0x0000000205007824 */ /* 0x001fc600078e0202 */
[----:B------:R-:W-:Y:S04]  /*0f30*/  STL [R1+0x3c], R6 ;  /* 0x00003c0601007387 */ /* 0x000fe80000100800 */
[----:B------:R0:W-:Y:S01]  /*0f40*/  STL [R1+0x5c], R0 ;  /* 0x00005c0001007387 */ /* 0x0001e20000100800 */
[C---:B-1----:R-:W-:Y:S01]  /*0f50*/  VIADD R3, R6.reuse, 0x6000 ;  /* 0x0000600006037836 */ /* 0x042fe20000000000 */
[----:B0-----:R-:W-:-:S05]  /*0f60*/  IADD3 R0, R6, 0xc000, RZ ;  /* 0x0000c00006007810 */ /* 0x001fca0007ffe0ff */
[----:B------:R0:W-:Y:S04]  /*0f70*/  STL [R1+0x40], R0 ;  /* 0x0000400001007387 */ /* 0x0001e80000100800 */
[----:B------:R0:W-:Y:S01]  /*0f80*/  STL [R1+0x44], R3 ;  /* 0x0000440301007387 */ /* 0x0001e20000100800 */
[----:B------:R-:W-:-:S04]  /*0f90*/  MOV R155, 0x40 ;  /* 0x00000040009b7802 */ /* 0x000fc80000000f00 */
[----:B------:R-:W-:Y:S02]  /*0fa0*/  SEL R155, R155, 0xffffffc0, !P2 ;  /* 0xffffffc09b9b7807 */ /* 0x000fe40005000000 */
[----:B------:R-:W-:Y:S01]  /*0fb0*/  CS2R R22, SRZ ;  /* 0x0000000000167805 */ /* 0x000fe2000001ff00 */
[----:B------:R-:W-:Y:S02]  /*0fc0*/  IMAD.MOV.U32 R19, RZ, RZ, RZ ;  /* 0x000000ffff137224 */ /* 0x000fe400078e00ff */
[----:B------:R-:W-:Y:S02]  /*0fd0*/  IMAD.MOV.U32 R153, RZ, RZ, RZ ;  /* 0x000000ffff997224 */ /* 0x000fe400078e00ff */
[----:B------:R-:W-:Y:S02]  /*0fe0*/  IMAD.IADD R156, R156, 0x1, R155 ;  /* 0x000000019c9c7824 */ /* 0x000fe400078e029b */
[----:B------:R-:W-:Y:S01]  /*0ff0*/  IMAD.IADD R155, R155, 0x1, R6 ;  /* 0x000000019b9b7824 */ /* 0x000fe200078e0206 */
[----:B0-2---:R-:W-:-:S07]  /*1000*/  LOP3.LUT R152, R9, 0x1, RZ, 0xfc, !PT ;  /* 0x0000000109987812 */ /* 0x005fce00078efcff */
.L_x_10919:
[----:B0----5:R-:W0:Y:S02]  /*1010*/  LDC.64 R4, c[0x0][0xc60] ;  /* 0x00031800ff047b82 */ /* 0x021e240000000a00 */
[----:B0-----:R-:W-:-:S05]  /*1020*/  IMAD.WIDE R4, R35, 0x4, R4 ;  /* 0x0000000423047825 */ /* 0x001fca00078e0204 */
[----:B-12---:R-:W2:Y:S01]  /*1030*/  LDG.E R10, desc[UR56][R4.64] ;  /* 0x00000038040a7981 */ /* 0x006ea2000c1e1900 */
[----:B------:R-:W-:Y:S05]  /*1040*/  YIELD ;  /* 0x0000000000007946 */ /* 0x000fea0003800000 */
[----:B------:R-:W-:Y:S01]  /*1050*/  ULDC.64 UR4, c[0x0][0xa28] ;  /* 0x00028a0000047ab9 */ /* 0x000fe20000000a00 */
[----:B------:R-:W-:Y:S01]  /*1060*/  ULDC.64 UR8, c[0x0][0xa18] ;  /* 0x0002860000087ab9 */ /* 0x000fe20000000a00 */
[----:B------:R-:W-:Y:S01]  /*1070*/  ISETP.NE.U32.AND P1, PT, RZ, UR4, PT ;  /* 0x00000004ff007c0c */ /* 0x000fe2000bf25070 */
[----:B------:R-:W-:Y:S01]  /*1080*/  ULDC.64 UR6, c[0x0][0xa08] ;  /* 0x0002820000067ab9 */ /* 0x000fe20000000a00 */
[----:B------:R-:W-:Y:S01]  /*1090*/  IMAD.MOV.U32 R3, RZ, RZ, RZ ;  /* 0x000000ffff037224 */ /* 0x000fe200078e00ff */
[----:B------:R-:W-:Y:S01]  /*10a0*/  ISETP.NE.U32.AND P0, PT, RZ, UR6, PT ;  /* 0x00000006ff007c0c */ /* 0x000fe2000bf05070 */
[----:B------:R-:W-:Y:S01]  /*10b0*/  IMAD.MOV.U32 R37, RZ, RZ, RZ ;  /* 0x000000ffff257224 */ /* 0x000fe200078e00ff */
[----:B------:R-:W-:-:S02]  /*10c0*/  ISETP.NE.AND.EX P1, PT, RZ, UR5, PT, P1 ;  /* 0x00000005ff007c0c */ /* 0x000fc4000bf25310 */
[----:B------:R-:W-:Y:S02]  /*10d0*/  ISETP.NE.AND.EX P0, PT, RZ, UR7, PT, P0 ;  /* 0x00000007ff007c0c */ /* 0x000fe4000bf05300 */
[----:B--2---:R-:W-:Y:S01]  /*10e0*/  SHF.R.S32.HI R0, RZ, 0x1f, R10 ;  /* 0x0000001fff007819 */ /* 0x004fe2000001140a */
[----:B------:R-:W-:-:S08]  /*10f0*/  IMAD.SHL.U32 R30, R10, 0x4, RZ ;  /* 0x000000040a1e7824 */ /* 0x000fd000078e00ff */
[C---:B---34-:R-:W-:Y:S01]  /*1100*/  @P1 LEA R6, P2, R10.reuse, UR4, 0x2 ;  /* 0x000000040a061c11 */ /* 0x058fe2000f8410ff */
        /* <DEDUP_REMOVED lines=24> */
[----:B------:R-:W-:Y:S01]  /*1290*/  MOV R35, R10 ;  /* 0x0000000a00237202 */ /* 0x000fe20000000f00 */
        /* <DEDUP_REMOVED lines=10> */
.L_x_10785:
        /* <DEDUP_REMOVED lines=10> */
.L_x_10786:
[----:B------:R-:W-:Y:S05]  /*13e0*/  @!P0 BRA `(.L_x_10787) ;  /* 0x00000000000c8947 */ /* 0x000fea0003800000 */
[----:B------:R-:W2:Y:S04]  /*13f0*/  LDG.E R5, desc[UR56][R8.64] ;  /* 0x0000003808057981 */ /* 0x000ea8000c1e1900 */
[----:B------:R-:W2:Y:S02]  /*1400*/  LDG.E R32, desc[UR56][R8.64+0x4] ;  /* 0x0000043808207981 */ /* 0x000ea4000c1e1900 */
[----:B--2---:R-:W-:-:S07]  /*1410*/  IMAD.IADD R32, R32, 0x1, -R5 ;  /* 0x0000000120207824 */ /* 0x004fce00078e0a05 */
.L_x_10787:
        /* <DEDUP_REMOVED lines=23> */
[----:B------:R-:W-:Y:S01]  /*1590*/  IMAD R0, R10, 0xc0, -R8 ;  /* 0x000000c00a007824 */ /* 0x000fe200078e0a08 */
[----:B------:R0:W-:Y:S04]  /*15a0*/  STL [R1+0x54], R10 ;  /* 0x0000540a01007387 */ /* 0x0001e80000100800 */
        /* <DEDUP_REMOVED lines=32> */
.L_x_10790:
[----:B------:R-:W-:Y:S05]  /*17b0*/  BSYNC B6 ;  /* 0x0000000000067941 */ /* 0x000fea0003800000 */
.L_x_10789:
        /* <DEDUP_REMOVED lines=20> */
.L_x_10792:
[----:B------:R-:W-:Y:S05]  /*1900*/  BSYNC B6 ;  /* 0x0000000000067941 */ /* 0x000fea0003800000 */
.L_x_10791:
[----:B------:R-:W-:Y:S01]  /*1910*/  ULDC.64 UR4, c[0x0][0x9f8] ;  /* 0x00027e0000047ab9 */ /* 0x000fe20000000a00 */
[----:B------:R-:W-:Y:S01]  /*1920*/  IMAD.IADD R45, R37, 0x1, R32 ;  /* 0x00000001252d7824 */ /* 0x000fe200078e0220 */
[----:B------:R-:W-:Y:S01]  /*1930*/  ISETP.NE.U32.AND P0, PT, RZ, UR4, PT ;  /* 0x00000004ff007c0c */ /* 0x000fe2000bf05070 */
[----:B------:R-:W2:Y:S01]  /*1940*/  LDL R32, [R1+0x28] ;  /* 0x0000280001207983 */ /* 0x000ea20000100800 */
[----:B------:R-:W0:Y:S01]  /*1950*/  LDC R0, c[0x0][0x428] ;  /* 0x00010a00ff007b82 */ /* 0x000e220000000800 */
[----:B------:R-:W-:Y:S01]  /*1960*/  ULDC.64 UR6, c[0x0][0xa08] ;  /* 0x0002820000067ab9 */ /* 0x000fe20000000a00 */
[----:B------:R-:W-:Y:S01]  /*1970*/  ISETP.NE.AND.EX P0, PT, RZ, UR5, PT, P0 ;  /* 0x00000005ff007c0c */ /* 0x000fe2000bf05300 */
[----:B------:R-:W3:Y:S04]  /*1980*/  LDL.LU R42, [R1] ;  /* 0x00000000012a7983 */ /* 0x000ee80000300800 */
[----:B------:R-:W4:Y:S01]  /*1990*/  LDL R36, [R1+0x38] ;  /* 0x0000380001247983 */ /* 0x000f220000100800 */
[----:B------:R-:W1:Y:S07]  /*19a0*/  LDC.64 R12, c[0x0][0x3e8] ;  /* 0x0000fa00ff0c7b82 */ /* 0x000e6e0000000a00 */
[----:B------:R-:W-:Y:S01]  /*19b0*/  @P0 IADD3 R4, P1, R30, UR4, RZ ;  /* 0x000000041e040c10 */ /* 0x000fe2000ff3e0ff */
[----:B------:R-:W1:Y:S01]  /*19c0*/  S2R R20, SR_TID.X ;  /* 0x0000000000147919 */ /* 0x000e620000002100 */
[----:B------:R-:W2:Y:S02]  /*19d0*/  LDC R75, c[0x0][0x3d4] ;  /* 0x0000f500ff4b7b82 */ /* 0x000ea40000000800 */
[----:B------:R-:W-:Y:S01]  /*19e0*/  @P0 IADD3.X R5, R31, UR5, RZ, P1, !PT ;  /* 0x000000051f050c10 */ /* 0x000fe20008ffe4ff */
[----:B------:R-:W-:-:S04]  /*19f0*/  ULDC.64 UR4, c[0x0][0x2f8] ;  /* 0x0000be0000047ab9 */ /* 0x000fc80000000a00 */
[----:B------:R1:W3:Y:S01]  /*1a00*/  @P0 LDG.E R35, desc[UR56][R4.64] ;  /* 0x0000003804230981 */ /* 0x0002e2000c1e1900 */
[----:B0-----:R-:W-:Y:S01]  /*1a10*/  ISETP.NE.AND P0, PT, R0, 0x1, PT ;  /* 0x000000010000780c */ /* 0x001fe20003f05270 */
[----:B------:R-:W0:Y:S01]  /*1a20*/  LDC.64 R30, c[0x0][0x2f0] ;  /* 0x0000bc00ff1e7b82 */ /* 0x000e220000000a00 */
[----:B------:R-:W-:Y:S02]  /*1a30*/  SHF.R.S32.HI R47, RZ, 0x1f, R45 ;  /* 0x0000001fff2f7819 */ /* 0x000fe4000001142d */
[----:B------:R-:W-:Y:S02]  /*1a40*/  SHF.R.S32.HI R17, RZ, 0x1f, R16 ;  /* 0x0000001fff117819 */ /* 0x000fe40000011410 */
[----:B------:R-:W-:-:S07]  /*1a50*/  SHF.R.S32.HI R40, RZ, 0x1f, R18 ;  /* 0x0000001fff287819 */ /* 0x000fce0000011412 */
[----:B------:R-:W0:Y:S08]  /*1a60*/  @P0 LDC R3, c[0x0][0x42c] ;  /* 0x00010b00ff030b82 */ /* 0x000e300000000800 */
[----:B------:R-:W0:Y:S01]  /*1a70*/  @P0 LDC R7, c[0x0][0x430] ;  /* 0x00010c00ff070b82 */ /* 0x000e220000000800 */
[----:B-1----:R-:W-:Y:S01]  /*1a80*/  SHF.R.U32.HI R38, RZ, 0x7, R20 ;  /* 0x00000007ff267819 */ /* 0x002fe20000011614 */
[-C--:B0-----:R-:W-:Y:S01]  /*1a90*/  IMAD R6, R47, R30.reuse, RZ ;  /* 0x0000001e2f067224 */ /* 0x081fe200078e02ff */
[----:B------:R-:W-:Y:S01]  /*1aa0*/  IADD3 R21, R20, -0x80, RZ ;  /* 0xffffff8014157810 */ /* 0x000fe20007ffe0ff */
[----:B------:R-:W-:Y:S01]  /*1ab0*/  IMAD.WIDE.U32 R4, R45, R30, RZ ;  /* 0x0000001e2d047225 */ /* 0x000fe200078e00ff */
[----:B------:R-:W-:-:S02]  /*1ac0*/  ISETP.NE.AND P6, PT, R38, 0x1, PT ;  /* 0x000000012600780c */ /* 0x000fc40003fc5270 */
[----:B------:R-:W-:-:S04]  /*1ad0*/  SHF.R.S32.HI R20, RZ, 0x1f, R21 ;  /* 0x0000001fff147819 */ /* 0x000fc80000011415 */
[----:B------:R-:W-:Y:S01]  /*1ae0*/  LEA.HI R20, R20, R21, RZ, 0x2 ;  /* 0x0000001514147211 */ /* 0x000fe200078f10ff */
[----:B------:R-:W-:-:S03]  /*1af0*/  @P0 IMAD.HI.U32 R0, R34, R3, RZ ;  /* 0x0000000322000227 */ /* 0x000fc600078e00ff */
[----:B------:R-:W-:Y:S01]  /*1b00*/  LOP3.LUT R20, R20, 0xfffffffc, RZ, 0xc0, !PT ;  /* 0xfffffffc14147812 */ /* 0x000fe200078ec0ff */
[----:B------:R-:W-:-:S04]  /*1b10*/  IMAD R3, R45, R31, R6 ;  /* 0x0000001f2d037224 */ /* 0x000fc800078e0206 */
[----:B------:R-:W-:Y:S01]  /*1b20*/  IMAD.IADD R20, R21, 0x1, -R20 ;  /* 0x0000000115147824 */ /* 0x000fe200078e0a14 */
[----:B------:R-:W-:Y:S01]  /*1b30*/  @P0 SHF.R.U32.HI R34, RZ, R7, R0 ;  /* 0x00000007ff220219 */ /* 0x000fe20000011600 */
[----:B------:R-:W-:Y:S01]  /*1b40*/  IMAD.IADD R5, R5, 0x1, R3 ;  /* 0x0000000105057824 */ /* 0x000fe200078e0203 */
[----:B------:R-:W-:Y:S01]  /*1b50*/  ISETP.NE.U32.AND P0, PT, RZ, UR6, PT ;  /* 0x00000006ff007c0c */ /* 0x000fe2000bf05070 */
[----:B------:R-:W0:Y:S01]  /*1b60*/  LDC.64 R6, c[0x0][0x3d8] ;  /* 0x0000f600ff067b82 */ /* 0x000e220000000a00 */
[----:B------:R-:W-:Y:S01]  /*1b70*/  SHF.R.S32.HI R9, RZ, 0x1f, R34 ;  /* 0x0000001fff097819 */ /* 0x000fe20000011422 */
[----:B------:R-:W-:Y:S01]  /*1b80*/  IMAD.WIDE.U32 R4, R34, UR4, R4 ;  /* 0x0000000422047c25 */ /* 0x000fe2000f8e0004 */
[----:B------:R-:W-:-:S03]  /*1b90*/  ISETP.NE.AND.EX P0, PT, RZ, UR7, PT, P0 ;  /* 0x00000007ff007c0c */ /* 0x000fc6000bf05300 */
[----:B------:R-:W-:Y:S02]  /*1ba0*/  IMAD R3, R9, UR4, RZ ;  /* 0x0000000409037c24 */ /* 0x000fe4000f8e02ff */
[----:B------:R-:W-:Y:S02]  /*1bb0*/  IMAD.SHL.U32 R60, R20, 0x4, RZ ;  /* 0x00000004143c7824 */ /* 0x000fe400078e00ff */
[----:B------:R-:W-:Y:S01]  /*1bc0*/  IMAD R3, R34, UR5, R3 ;  /* 0x0000000522037c24 */ /* 0x000fe2000f8e0203 */
[----:B------:R-:W-:-:S03]  /*1bd0*/  ULDC.64 UR4, c[0x0][0x300] ;  /* 0x0000c00000047ab9 */ /* 0x000fc60000000a00 */
[----:B------:R-:W-:Y:S01]  /*1be0*/  IMAD.IADD R5, R5, 0x1, R3 ;  /* 0x0000000105057824 */ /* 0x000fe200078e0203 */
[----:B------:R-:W-:Y:S02]  /*1bf0*/  SHF.R.S32.HI R61, RZ, 0x1f, R60 ;  /* 0x0000001fff3d7819 */ /* 0x000fe4000001143c */
[----:B------:R-:W-:Y:S01]  /*1c00*/  IADD3 R96, R38, 0x8, RZ ;  /* 0x0000000826607810 */ /* 0x000fe20007ffe0ff */
[----:B------:R-:W-:Y:S02]  /*1c10*/  IMAD R73, R13, 0xc0, RZ ;  /* 0x000000c00d497824 */ /* 0x000fe400078e02ff */
[----:B------:R-:W-:Y:S02]  /*1c20*/  VIADD R78, R16, 0x20 ;  /* 0x00000020104e7836 */ /* 0x000fe40000000000 */
[----:B0-----:R-:W-:Y:S02]  /*1c30*/  IMAD R43, R7, 0xc0, RZ ;  /* 0x000000c0072b7824 */ /* 0x001fe400078e02ff */
[C---:B--2---:R-:W-:Y:S01]  /*1c40*/  IMAD.SHL.U32 R79, R32.reuse, 0x40, RZ ;  /* 0x00000040204f7824 */ /* 0x044fe200078e00ff */
[----:B------:R-:W-:Y:S01]  /*1c50*/  LOP3.LUT P1, RZ, R32, 0x4, RZ, 0xc0, !PT ;  /* 0x0000000420ff7812 */ /* 0x000fe2000782c0ff */
[----:B------:R-:W-:-:S05]  /*1c60*/  VIADD R32, R18, 0x60 ;  /* 0x0000006012207836 */ /* 0x000fca0000000000 */
[----:B------:R-:W-:Y:S02]  /*1c70*/  SHF.R.S32.HI R77, RZ, 0x1f, R32 ;  /* 0x0000001fff4d7819 */ /* 0x000fe40000011420 */
[----:B------:R-:W0:Y:S01]  /*1c80*/  S2R R32, SR_TID.X ;  /* 0x0000000000207919 */ /* 0x000e220000002100 */
[----:B---3--:R-:W-:Y:S02]  /*1c90*/  SHF.R.S32.HI R0, RZ, 0x1f, R35 ;  /* 0x0000001fff007819 */ /* 0x008fe40000011423 */
[----:B------:R-:W-:Y:S02]  /*1ca0*/  SEL R35, R35, RZ, !P0 ;  /* 0x000000ff23237207 */ /* 0x000fe40004000000 */
[----:B------:R-:W-:-:S03]  /*1cb0*/  SEL R10, R0, RZ, !P0 ;  /* 0x000000ff000a7207 */ /* 0x000fc60004000000 */
[----:B------:R-:W-:-:S04]  /*1cc0*/  IMAD.WIDE.U32 R62, R35, UR4, R4 ;  /* 0x00000004233e7c25 */ /* 0x000fc8000f8e0004 */
[----:B------:R-:W-:Y:S02]  /*1cd0*/  IMAD R0, R10, UR4, RZ ;  /* 0x000000040a007c24 */ /* 0x000fe4000f8e02ff */
[----:B------:R-:W-:-:S04]  /*1ce0*/  IMAD.WIDE.U32 R4, R18, R30, R16 ;  /* 0x0000001e12047225 */ /* 0x000fc800078e0010 */
[----:B------:R-:W-:Y:S01]  /*1cf0*/  IMAD R3, R35, UR5, R0 ;  /* 0x0000000523037c24 */ /* 0x000fe2000f8e0200 */
[----:B------:R-:W-:Y:S05]  /*1d00*/  @!P6 WARPSYNC.ALL ;  /* 0x000000000000e948 */ /* 0x000fea0003800000 */
[----:B------:R-:W-:Y:S01]  /*1d10*/  ULDC.64 UR4, c[0x0][0x320] ;  /* 0x0000c80000047ab9 */ /* 0x000fe20000000a00 */
[----:B------:R-:W-:Y:S01]  /*1d20*/  IMAD R0, R40, R30, RZ ;  /* 0x0000001e28007224 */ /* 0x000fe200078e02ff */
[----:B------:R-:W-:Y:S01]  /*1d30*/  @!P6 BAR.SYNC.DEFER_BLOCKING 0x9, 0x100 ;  /* 0x024400000000eb1d */ /* 0x000fe20000010000 */
[----:B------:R-:W-:Y:S01]  /*1d40*/  IMAD R9, R9, UR4, RZ ;  /* 0x0000000409097c24 */ /* 0x000fe2000f8e02ff */
[----:B------:R-:W-:Y:S01]  /*1d50*/  IADD3 R81, P0, R62, R4, RZ ;  /* 0x000000043e517210 */ /* 0x000fe20007f1e0ff */
[----:B------:R-:W-:-:S02]  /*1d60*/  IMAD R11, R18, R31, R0 ;  /* 0x0000001f120b7224 */ /* 0x000fc400078e0200 */
[----:B------:R-:W-:Y:S02]  /*1d70*/  IMAD.IADD R82, R63, 0x1, R3 ;  /* 0x000000013f527824 */ /* 0x000fe400078e0203 */
[C---:B------:R-:W-:Y:S02]  /*1d80*/  IMAD R15, R34.reuse, UR5, R9 ;  /* 0x00000005220f7c24 */ /* 0x040fe4000f8e0209 */
[----:B------:R-:W-:Y:S01]  /*1d90*/  IMAD.WIDE.U32 R8, R34, UR4, R16 ;  /* 0x0000000422087c25 */ /* 0x000fe2000f8e0010 */
[----:B------:R-:W-:Y:S01]  /*1da0*/  ULDC.64 UR4, c[0x0][0x328] ;  /* 0x0000ca0000047ab9 */ /* 0x000fe20000000a00 */
[----:B------:R-:W-:Y:S02]  /*1db0*/  IADD3.X R80, R82, R5, R11, P0, !PT ;  /* 0x0000000552507210 */ /* 0x000fe400007fe40b */
[----:B------:R-:W-:Y:S01]  /*1dc0*/  IMAD R3, R10, UR4, RZ ;  /* 0x000000040a037c24 */ /* 0x000fe2000f8e02ff */
[----:B------:R-:W-:Y:S01]  /*1dd0*/  ISETP.GE.AND P0, PT, R16, R75, PT ;  /* 0x0000004b1000720c */ /* 0x000fe20003f06270 */
[----:B------:R-:W-:-:S02]  /*1de0*/  IMAD R0, R40, R12, RZ ;  /* 0x0000000c28007224 */ /* 0x000fc400078e02ff */
[----:B------:R-:W-:Y:S01]  /*1df0*/  IMAD R41, R35, UR5, R3 ;  /* 0x0000000523297c24 */ /* 0x000fe2000f8e0203 */
[----:B------:R-:W-:Y:S01]  /*1e00*/  SEL R3, R75, RZ, P0 ;  /* 0x000000ff4b037207 */ /* 0x000fe20000000000 */
[----:B------:R-:W-:Y:S02]  /*1e10*/  IMAD R37, R18, R13, R0 ;  /* 0x0000000d12257224 */ /* 0x000fe400078e0200 */
[-C--:B------:R-:W-:Y:S02]  /*1e20*/  IMAD R0, R40, R6.reuse, RZ ;  /* 0x0000000628007224 */ /* 0x080fe400078e02ff */
[----:B------:R-:W-:-:S04]  /*1e30*/  IMAD.WIDE.U32 R10, R18, R6, R16 ;  /* 0x00000006120a7225 */ /* 0x000fc800078e0010 */
[C---:B------:R-:W-:Y:S02]  /*1e40*/  IMAD R21, R18.reuse, R7, R0 ;  /* 0x0000000712157224 */ /* 0x040fe400078e0200 */
[----:B------:R-:W-:-:S04]  /*1e50*/  IMAD.WIDE.U32 R4, R18, R6, R60 ;  /* 0x0000000612047225 */ /* 0x000fc800078e003c */
[----:B------:R-:W-:Y:S01]  /*1e60*/  IMAD.IADD R3, R16, 0x1, R3 ;  /* 0x0000000110037824 */ /* 0x000fe200078e0203 */
[----:B------:R-:W-:Y:S01]  /*1e70*/  IADD3 R11, R21, R11, RZ ;  /* 0x0000000b150b7210 */ /* 0x000fe20007ffe0ff */
[----:B------:R-:W-:Y:S01]  /*1e80*/  IMAD.IADD R5, R5, 0x1, R21 ;  /* 0x0000000105057824 */ /* 0x000fe200078e0215 */
[----:B-----5:R-:W-:Y:S01]  /*1e90*/  SHF.R.S32.HI R21, RZ, 0x1f, R24 ;  /* 0x0000001fff157819 */ /* 0x020fe20000011418 */
[----:B0-----:R-:W-:Y:S01]  /*1ea0*/  VIADD R38, R32, 0xffffff80 ;  /* 0xffffff8020267836 */ /* 0x001fe20000000000 */
[----:B------:R-:W-:Y:S01]  /*1eb0*/  SHF.R.S32.HI R0, RZ, 0x1f, R3 ;  /* 0x0000001fff007819 */ /* 0x000fe20000011403 */
[----:B------:R-:W-:Y:S01]  /*1ec0*/  IMAD.IADD R9, R9, 0x1, R15 ;  /* 0x0000000109097824 */ /* 0x000fe200078e020f */
[----:B------:R-:W-:Y:S02]  /*1ed0*/  LOP3.LUT R42, R42, 0xfffffffb, RZ, 0xc0, !PT ;  /* 0xfffffffb2a2a7812 */ /* 0x000fe400078ec0ff */
[----:B------:R-:W-:Y:S01]  /*1ee0*/  LEA.HI R0, R0, R3, RZ, 0x3 ;  /* 0x0000000300007211 */ /* 0x000fe200078f18ff */
[----:B------:R-:W-:Y:S01]  /*1ef0*/  IMAD R3, R21, R6, RZ ;  /* 0x0000000615037224 */ /* 0x000fe200078e02ff */
[----:B------:R-:W-:-:S02]  /*1f00*/  LOP3.LUT R79, R79, 0x1c0, RZ, 0xc0, !PT ;  /* 0x000001c04f4f7812 */ /* 0x000fc400078ec0ff */
[----:B------:R-:W-:Y:S02]  /*1f10*/  @P1 LOP3.LUT R42, R42, 0x4, RZ, 0xfc, !PT ;  /* 0x000000042a2a1812 */ /* 0x000fe400078efcff */
[----:B------:R-:W-:Y:S01]  /*1f20*/  SHF.R.S32.HI R32, RZ, 0x1f, R38 ;  /* 0x0000001fff207819 */ /* 0x000fe20000011426 */
[----:B------:R-:W-:Y:S01]  /*1f30*/  IMAD R65, R24, R7, R3 ;  /* 0x0000000718417224 */ /* 0x000fe200078e0203 */
[----:B------:R-:W-:Y:S01]  /*1f40*/  SHF.R.U32.HI R76, RZ, 0x3, R79 ;  /* 0x00000003ff4c7819 */ /* 0x000fe2000001164f */
[----:B------:R0:W-:Y:S01]  /*1f50*/  STL [R1], R42 ;  /* 0x0000002a01007387 */ /* 0x0001e20000100800 */
[----:B------:R-:W-:Y:S02]  /*1f60*/  LOP3.LUT R3, R79, 0x18, R16, 0xf8, !PT ;  /* 0x000000184f037812 */ /* 0x000fe400078ef810 */
[----:B------:R-:W-:Y:S01]  /*1f70*/  LEA.HI R32, R32, R38, RZ, 0x5 ;  /* 0x0000002620207211 */ /* 0x000fe200078f28ff */
[----:B------:R-:W-:Y:S01]  /*1f80*/  IMAD.WIDE.U32 R34, R35, UR4, R8 ;  /* 0x0000000423227c25 */ /* 0x000fe2000f8e0008 */
[----:B------:R-:W-:Y:S01]  /*1f90*/  LOP3.LUT R3, R3, R76, RZ, 0x3c, !PT ;  /* 0x0000004c03037212 */ /* 0x000fe200078e3cff */
[----:B------:R-:W-:Y:S01]  /*1fa0*/  ULDC UR4, c[0x0][0x2e4] ;  /* 0x0000b90000047ab9 */ /* 0x000fe20000000800 */
[----:B------:R-:W-:Y:S01]  /*1fb0*/  SHF.R.S32.HI R32, RZ, 0x5, R32 ;  /* 0x00000005ff207819 */ /* 0x000fe20000011420 */
[----:B------:R-:W-:-:S04]  /*1fc0*/  IMAD.WIDE.U32 R14, R18, R12, R16 ;  /* 0x0000000c120e7225 */ /* 0x000fc800078e0010 */
[----:B------:R-:W-:Y:S01]  /*1fd0*/  IMAD.WIDE.U32 R8, R18, R12, R60 ;  /* 0x0000000c12087225 */ /* 0x000fe200078e003c */
[----:B------:R-:W-:-:S03]  /*1fe0*/  SHF.R.S32.HI R68, RZ, 0x3, R0 ;  /* 0x00000003ff447819 */ /* 0x000fc60000011400 */
[-C--:B------:R-:W-:Y:S02]  /*1ff0*/  IMAD R20, R21, R12.reuse, RZ ;  /* 0x0000000c15147224 */ /* 0x080fe400078e02ff */
[----:B------:R-:W-:Y:S01]  /*2000*/  IMAD.IADD R15, R37, 0x1, R15 ;  /* 0x00000001250f7824 */ /* 0x000fe200078e020f */
[----:B------:R-:W-:Y:S01]  /*2010*/  LOP3.LUT R67, R0, 0xfffffff8, RZ, 0xc0, !PT ;  /* 0xfffffff800437812 */ /* 0x000fe200078ec0ff */
[----:B------:R-:W-:Y:S02]  /*2020*/  IMAD.IADD R9, R9, 0x1, R37 ;  /* 0x0000000109097824 */ /* 0x000fe400078e0225 */
[----:B------:R-:W-:Y:S01]  /*2030*/  IMAD R71, R32, 0x200, R3 ;  /* 0x0000020020477824 */ /* 0x000fe200078e0203 */
[----:B------:R-:W-:Y:S01]  /*2040*/  LOP3.LUT R3, R79, 0x38, R0, 0xf8, !PT ;  /* 0x000000384f037812 */ /* 0x000fe200078ef800 */
[C---:B------:R-:W-:Y:S01]  /*2050*/  IMAD R39, R24.reuse, R13, R20 ;  /* 0x0000000d18277224 */ /* 0x040fe200078e0214 */
[----:B------:R-:W-:Y:S01]  /*2060*/  LOP3.LUT R0, R157, 0x38, R0, 0xf8, !PT ;  /* 0x000000389d007812 */ /* 0x000fe200078ef800 */
[----:B------:R-:W-:Y:S01]  /*2070*/  IMAD.WIDE.U32 R20, R24, R12, R14 ;  /* 0x0000000c18147225 */ /* 0x000fe200078e000e */
[----:B------:R-:W-:-:S03]  /*2080*/  SHF.R.U32.HI R38, RZ, 0x3, R157 ;  /* 0x00000003ff267819 */ /* 0x000fc6000001169d */
[----:B------:R-:W-:Y:S01]  /*2090*/  IMAD.WIDE.U32 R14, R24, R12, R8 ;  /* 0x0000000c180e7225 */ /* 0x000fe200078e0008 */
[----:B------:R-:W-:Y:S02]  /*20a0*/  LOP3.LUT R3, R3, R76, RZ, 0x3c, !PT ;  /* 0x0000004c03037212 */ /* 0x000fe400078e3cff */
[----:B------:R-:W-:Y:S01]  /*20b0*/  LOP3.LUT R0, R0, R38, RZ, 0x3c, !PT ;  /* 0x0000002600007212 */ /* 0x000fe200078e3cff */
[----:B------:R-:W-:Y:S01]  /*20c0*/  IMAD.WIDE.U32 R8, R24, R6, R4 ;  /* 0x0000000618087225 */ /* 0x000fe200078e0004 */
[----:B------:R-:W-:-:S03]  /*20d0*/  IADD3 R4, P1, R18, R45, RZ ;  /* 0x0000002d12047210 */ /* 0x000fc60007f3e0ff */
[----:B------:R-:W-:Y:S01]  /*20e0*/  IMAD.WIDE.U32 R10, R24, R6, R10 ;  /* 0x00000006180a7225 */ /* 0x000fe200078e000a */
[----:B------:R-:W-:-:S03]  /*20f0*/  LEA R32, R32, R3, 0x9 ;  /* 0x0000000320207211 */ /* 0x000fc600078e48ff */
[----:B------:R-:W-:Y:S02]  /*2100*/  IMAD R37, R31, 0xc0, RZ ;  /* 0x000000c01f257824 */ /* 0x000fe400078e02ff */
[----:B------:R-:W-:-:S04]  /*2110*/  IMAD.WIDE.U32 R6, R6, 0xc0, RZ ;  /* 0x000000c006067825 */ /* 0x000fc800078e00ff */
[----:B------:R-:W-:-:S04]  /*2120*/  IMAD.WIDE.U32 R30, R30, 0xc0, RZ ;  /* 0x000000c01e1e7825 */ /* 0x000fc800078e00ff */
[----:B------:R-:W-:Y:S01]  /*2130*/  IMAD.WIDE.U32 R12, R12, 0xc0, RZ ;  /* 0x000000c00c0c7825 */ /* 0x000fe200078e00ff */
[----:B------:R-:W-:Y:S02]  /*2140*/  IADD3 R72, R7, R43, RZ ;  /* 0x0000002b07487210 */ /* 0x000fe40007ffe0ff */
[----:B------:R-:W-:Y:S01]  /*2150*/  ISETP.GE.AND P2, PT, R78, UR4, PT ;  /* 0x000000044e007c0c */ /* 0x000fe2000bf46270 */
[----:B------:R-:W-:Y:S01]  /*2160*/  IMAD.X R5, R40, 0x1, R47, P1 ;  /* 0x0000000128057824 */ /* 0x000fe200008e062f */
[----:B------:R-:W-:Y:S01]  /*2170*/  ISETP.GE.AND P1, PT, R16, UR4, PT ;  /* 0x0000000410007c0c */ /* 0x000fe2000bf26270 */
[----:B------:R-:W-:Y:S01]  /*2180*/  IMAD.IADD R69, R65, 0x1, R11 ;  /* 0x0000000141457824 */ /* 0x000fe200078e020b */
[----:B------:R-:W-:Y:S01]  /*2190*/  SHF.R.S32.HI R64, RZ, 0x1f, R67 ;  /* 0x0000001fff407819 */ /* 0x000fe20000011443 */
[----:B----4-:R-:W-:Y:S02]  /*21a0*/  IMAD.IADD R3, R36, 0x1, R0 ;  /* 0x0000000124037824 */ /* 0x010fe400078e0200 */
[----:B------:R-:W-:-:S02]  /*21b0*/  IMAD.SHL.U32 R75, R75, 0x2, RZ ;  /* 0x000000024b4b7824 */ /* 0x000fc400078e00ff */
[----:B------:R-:W-:Y:S02]  /*21c0*/  IMAD.IADD R74, R31, 0x1, R37 ;  /* 0x000000011f4a7824 */ /* 0x000fe400078e0225 */
[----:B------:R-:W-:Y:S02]  /*21d0*/  IMAD.IADD R73, R13, 0x1, R73 ;  /* 0x000000010d497824 */ /* 0x000fe400078e0249 */
[----:B------:R-:W-:Y:S02]  /*21e0*/  IMAD.IADD R70, R39, 0x1, R21 ;  /* 0x0000000127467824 */ /* 0x000fe400078e0215 */
[----:B------:R-:W-:Y:S02]  /*21f0*/  IMAD.IADD R66, R15, 0x1, R39 ;  /* 0x000000010f427824 */ /* 0x000fe400078e0227 */
[----:B------:R-:W-:Y:S02]  /*2200*/  IMAD.IADD R65, R9, 0x1, R65 ;  /* 0x0000000109417824 */ /* 0x000fe400078e0241 */
[----:B0-----:R-:W-:-:S07]  /*2210*/  IMAD.IADD R0, R35, 0x1, R41 ;  /* 0x0000000123007824 */ /* 0x001fce00078e0229 */
.L_x_10842:
[----:B------:R-:W2:Y:S01]  /*2220*/  LDL R49, [R1+0x28] ;  /* 0x0000280001317983 */ /* 0x000ea20000100800 */
[----:B------:R-:W0:Y:S03]  /*2230*/  LDC.64 R84, c[0x0][0x2d8] ;  /* 0x0000b600ff547b82 */ /* 0x000e260000000a00 */
[----:B------:R-:W3:Y:S01]  /*2240*/  LDL.LU R48, [R1] ;  /* 0x0000000001307983 */ /* 0x000ee20000300800 */
[----:B------:R-:W-:Y:S01]  /*2250*/  VIADD R43, R27, 0xffffffff ;  /* 0xffffffff1b2b7836 */ /* 0x000fe20000000000 */
[----:B------:R-:W-:Y:S05]  /*2260*/  YIELD ;  /* 0x0000000000007946 */ /* 0x000fea0003800000 */
[----:B------:R-:W-:Y:S01]  /*2270*/  SHF.R.S32.HI R42, RZ, 0x1f, R43 ;  /* 0x0000001fff2a7819 */ /* 0x000fe2000001142b */
[-C--:B------:R-:W-:Y:S01]  /*2280*/  IMAD R27, R74, R43.reuse, RZ ;  /* 0x0000002b4a1b7224 */ /* 0x080fe200078e02ff */
[----:B------:R-:W1:Y:S01]  /*2290*/  LDC.64 R90, c[0x0][0x2f0] ;  /* 0x0000bc00ff5a7b82 */ /* 0x000e620000000a00 */
[----:B------:R-:W-:Y:S01]  /*22a0*/  IMAD.WIDE.U32 R38, R30, R43, RZ ;  /* 0x0000002b1e267225 */ /* 0x000fe200078e00ff */
[----:B------:R-:W-:Y:S03]  /*22b0*/  BSSY B0, `(.L_x_10793) ;  /* 0x00002ca000007945 */ /* 0x000fe60003800000 */
[----:B------:R-:W-:-:S02]  /*22c0*/  IMAD R27, R42, R30, R27 ;  /* 0x0000001e2a1b7224 */ /* 0x000fc400078e021b */
[----:B------:R-:W-:Y:S01]  /*22d0*/  IMAD.MOV.U32 R88, RZ, RZ, R38 ;  /* 0x000000ffff587224 */ /* 0x000fe200078e0026 */
[----:B------:R-:W4:Y:S01]  /*22e0*/  LDC R92, c[0x0][0x3d4] ;  /* 0x0000f500ff5c7b82 */ /* 0x000f220000000800 */
[----:B------:R-:W-:Y:S01]  /*22f0*/  IMAD.IADD R89, R39, 0x1, R27 ;  /* 0x0000000127597824 */ /* 0x000fe200078e021b */
[----:B------:R-:W-:Y:S01]  /*2300*/  IADD3 R39, P4, R81, R38, RZ ;  /* 0x0000002651277210 */ /* 0x000fe20007f9e0ff */
[----:B------:R-:W-:-:S03]  /*2310*/  IMAD R27, R19, 0x3000, R71 ;  /* 0x00003000131b7824 */ /* 0x000fc600078e0247 */
[----:B------:R-:W-:Y:S01]  /*2320*/  IADD3.X R40, R89, R80, RZ, P4, !PT ;  /* 0x0000005059287210 */ /* 0x000fe200027fe4ff */
[----:B------:R-:W-:Y:S01]  /*2330*/  IMAD R94, R27, 0x2, R26 ;  /* 0x000000021b5e7824 */ /* 0x000fe200078e021a */
[----:B0-----:R-:W-:-:S04]  /*2340*/  LEA R46, P4, R39, R84, 0x1 ;  /* 0x00000054272e7211 */ /* 0x001fc800078808ff */
[----:B------:R-:W-:Y:S02]  /*2350*/  LEA.HI.X R47, R39, R85, R40, 0x1, P4 ;  /* 0x00000055272f7211 */ /* 0x000fe400020f0c28 */
[----:B------:R-:W-:Y:S01]  /*2360*/  ISETP.GT.AND P4, PT, R43, R28, PT ;  /* 0x0000001c2b00720c */ /* 0x000fe20003f84270 */
[----:B-1----:R-:W-:-:S04]  /*2370*/  IMAD.WIDE.U32 R36, R90, 0x60, R88 ;  /* 0x000000605a247825 */ /* 0x002fc800078e0058 */
[----:B------:R-:W-:Y:S01]  /*2380*/  IMAD R41, R91, 0x60, RZ ;  /* 0x000000605b297824 */ /* 0x000fe200078e02ff */
[----:B------:R-:W-:-:S04]  /*2390*/  IADD3 R36, P3, R81, R36, RZ ;  /* 0x0000002451247210 */ /* 0x000fc80007f7e0ff */
[----:B------:R-:W-:Y:S01]  /*23a0*/  IADD3.X R38, R80, R37, R41, P3, !PT ;  /* 0x0000002550267210 */ /* 0x000fe20001ffe429 */
[----:B------:R-:W-:Y:S01]  /*23b0*/  VIADD R37, R27, 0x20 ;  /* 0x000000201b257836 */ /* 0x000fe20000000000 */
[----:B------:R-:W-:-:S04]  /*23c0*/  LEA R44, P3, R36, R84, 0x1 ;  /* 0x00000054242c7211 */ /* 0x000fc800078608ff */
[----:B------:R-:W-:Y:S02]  /*23d0*/  LEA.HI.X R45, R36, R85, R38, 0x1, P3 ;  /* 0x00000055242d7211 */ /* 0x000fe400018f0c26 */
[----:B----4-:R-:W-:Y:S02]  /*23e0*/  ISETP.GE.AND P3, PT, R92, 0x1, PT ;  /* 0x000000015c00780c */ /* 0x010fe40003f66270 */
[----:B--2---:R-:W-:Y:S02]  /*23f0*/  LOP3.LUT P5, RZ, R49, 0x4, RZ, 0xc0, !PT ;  /* 0x0000000431ff7812 */ /* 0x004fe400078ac0ff */
[----:B---3--:R-:W-:-:S04]  /*2400*/  LOP3.LUT R48, R48, 0xfffffffd, RZ, 0xc0, !PT ;  /* 0xfffffffd30307812 */ /* 0x008fc800078ec0ff */
[----:B------:R-:W-:-:S05]  /*2410*/  @P4 LOP3.LUT R48, R48, 0x2, RZ, 0xfc, !PT ;  /* 0x0000000230304812 */ /* 0x000fca00078efcff */
[----:B------:R0:W-:Y:S02]  /*2420*/  STL [R1], R48 ;  /* 0x0000003001007387 */ /* 0x0001e40000100800 */
[----:B------:R-:W-:Y:S02]  /*2430*/  @P5 VIADD R37, R27, 0xffffffe0 ;  /* 0xffffffe01b255836 */ /* 0x000fe40000000000 */
[----:B------:R-:W-:Y:S02]  /*2440*/  IMAD.MOV.U32 R27, RZ, RZ, R43 ;  /* 0x000000ffff1b7224 */ /* 0x000fe400078e002b */
        /* <DEDUP_REMOVED lines=21> */
[----:B0-----:R-:W-:-:S02]  /*25a0*/  CS2R R48, SRZ ;  /* 0x0000000000307805 */ /* 0x001fc4000001ff00 */
[----:B------:R-:W-:Y:S02]  /*25b0*/  CS2R R42, SRZ ;  /* 0x00000000002a7805 */ /* 0x000fe4000001ff00 */
        /* <DEDUP_REMOVED lines=24> */
.L_x_10797:
[----:B------:R-:W-:Y:S05]  /*2740*/  BSYNC B1 ;  /* 0x0000000000017941 */ /* 0x000fea0003800000 */
.L_x_10796:
[----:B0-----:R-:W-:Y:S01]  /*2750*/  VIADD R36, R18, 0x60 ;  /* 0x0000006012247836 */ /* 0x001fe20000000000 */
[----:B------:R-:W-:Y:S01]  /*2760*/  BSSY B1, `(.L_x_10798) ;  /* 0x0000022000017945 */ /* 0x000fe20003800000 */
[----:B-----5:R-:W-:Y:S01]  /*2770*/  MOV R90, R56 ;  /* 0x00000038005a7202 */ /* 0x020fe20000000f00 */
[----:B------:R-:W-:Y:S02]  /*2780*/  IMAD.MOV.U32 R91, RZ, RZ, R57 ;  /* 0x000000ffff5b7224 */ /* 0x000fe400078e0039 */
[----:B------:R-:W-:-:S13]  /*2790*/  ISETP.GE.AND P5, PT, R36, R87, PT ;  /* 0x000000572400720c */ /* 0x000fda0003fa6270 */
[----:B------:R-:W-:Y:S05]  /*27a0*/  @P5 BRA `(.L_x_10799) ;  /* 0x0000000000745947 */ /* 0x000fea0003800000 */
[----:B------:R-:W0:Y:S01]  /*27b0*/  LDC.64 R36, c[0x0][0x3d8] ;  /* 0x0000f600ff247b82 */ /* 0x000e220000000a00 */
        /* <DEDUP_REMOVED lines=28> */
.L_x_10799:
[----:B------:R-:W-:Y:S05]  /*2980*/  BSYNC B1 ;  /* 0x0000000000017941 */ /* 0x000fea0003800000 */
.L_x_10798:
        /* <DEDUP_REMOVED lines=9> */
[----:B------:R-:W-:Y:S02]  /*2a20*/  ISETP.NE.AND P3, PT, R152, 0x3, PT ;  /* 0x000000039800780c */ /* 0x000fe40003f65270 */
        /* <DEDUP_REMOVED lines=17> */
.L_x_10800:
[----:B------:R-:W-:Y:S01]  /*2b40*/  IMAD R83, R19, 0x8, R2 ;  /* 0x0000000813537824 */ /* 0x000fe200078e0202 */
[----:B------:R-:W-:Y:S01]  /*2b50*/  SHF.L.U32 R95, R23, 0x1f, RZ ;  /* 0x0000001f175f7819 */ /* 0x000fe200000006ff */
[----:B------:R-:W-:Y:S03]  /*2b60*/  BSSY B1, `(.L_x_10801) ;  /* 0x0000003000017945 */ /* 0x000fe60003800000 */
[----:B------:R-:W0:Y:S02]  /*2b70*/  SYNCS.PHASECHK.TRANS64.TRYWAIT P6, [R83+URZ+0x30890], R95 ;  /* 0x0308905f530075a7 */ /* 0x000e2400080c017f */
[----:B0-----:R-:W-:Y:S05]  /*2b80*/  @!P6 BRA `(.L_x_10802) ;  /* 0x00000120007ce947 */ /* 0x001fea0003800000 */
.L_x_11020:
[----:B------:R-:W-:Y:S05]  /*2b90*/  BSYNC B1 ;  /* 0x0000000000017941 */ /* 0x000fea0003800000 */
.L_x_10801:
[----:B------:R-:W-:Y:S04]  /*2ba0*/  BSSY B1, `(.L_x_10803) ;  /* 0x0000065000017945 */ /* 0x000fe80003800000 */
[----:B------:R-:W-:Y:S05]  /*2bb0*/  @P4 BRA `(.L_x_10804) ;  /* 0x00000004008c4947 */ /* 0x000fea0003800000 */
[----:B------:R-:W-:Y:S04]  /*2bc0*/  BSSY B2, `(.L_x_10805) ;  /* 0x0000031000027945 */ /* 0x000fe80003800000 */
[----:B------:R-:W-:Y:S05]  /*2bd0*/  @P1 BRA `(.L_x_10806) ;  /* 0x0000000000bc1947 */ /* 0x000fea0003800000 */
        /* <DEDUP_REMOVED lines=45> */
.L_x_10808:
[----:B------:R-:W-:Y:S05]  /*2eb0*/  BSYNC B3 ;  /* 0x0000000000037941 */ /* 0x000fea0003800000 */
.L_x_10807:
[----:B--2---:R1:W-:Y:S02]  /*2ec0*/  STG.E.128 desc[UR56][R46.64], R36 ;  /* 0x000000242e007986 */ /* 0x0043e4000c101d38 */
.L_x_10806:
[----:B------:R-:W-:Y:S05]  /*2ed0*/  BSYNC B2 ;  /* 0x0000000000027941 */ /* 0x000fea0003800000 */
.L_x_10805:
[----:B------:R-:W-:Y:S05]  /*2ee0*/  @P2 BRA `(.L_x_10804) ;  /* 0x0000000000c02947 */ /* 0x000fea0003800000 */
[----:B-1----:R1:W2:Y:S01]  /*2ef0*/  LDS.128 R36, [R86+0x12000] ;  /* 0x0120000056247984 */ /* 0x0022a20000000c00 */
        /* <DEDUP_REMOVED lines=23> */
[----:B------:R-:W-:Y:S01]  /*3070*/  FFMA.FTZ R100, R39, R84, -R100 ;  /* 0x0000005427647223 */ /* 0x000fe20000010864 */
[--C-:B------:R-:W-:Y:S02]  /*3080*/  HADD2.F32 R39, -RZ, R91.reuse.H1_H1 ;  /* 0x3000005bff277230 */ /* 0x100fe40000004100 */
[----:B------:R-:W-:Y:S01]  /*3090*/  FFMA.FTZ R89, R38, R58, R59 ;  /* 0x0000003a26597223 */ /* 0x000fe2000001003b */
[----:B------:R-:W-:Y:S02]  /*30a0*/  HADD2.F32 R91, -RZ, R91.H0_H0 ;  /* 0x2000005bff5b7230 */ /* 0x000fe40000004100 */
[----:B------:R-:W-:Y:S01]  /*30b0*/  FFMA.FTZ R93, R57, R84, R88 ;  /* 0x00000054395d7223 */ /* 0x000fe20000010058 */
[----:B------:R-:W-:Y:S02]  /*30c0*/  HADD2.F32 R36, -RZ, R36.H0_H0 ;  /* 0x20000024ff247230 */ /* 0x000fe40000004100 */
[----:B------:R-:W-:Y:S02]  /*30d0*/  HADD2.F32 R59, -RZ, R90.H1_H1 ;  /* 0x3000005aff3b7230 */ /* 0x000fe40000004100 */
[----:B------:R-:W-:Y:S01]  /*30e0*/  FMUL.FTZ R85, R37, R91 ;  /* 0x0000005b25557220 */ /* 0x000fe20000410000 */
[----:B------:R-:W-:-:S02]  /*30f0*/  HADD2.F32 R38, -RZ, R56.H1_H1 ;  /* 0x30000038ff267230 */ /* 0x000fc40000004100 */
[C---:B------:R-:W-:Y:S01]  /*3100*/  FMUL.FTZ R58, R36.reuse, R91 ;  /* 0x0000005b243a7220 */ /* 0x040fe20000410000 */
[----:B------:R-:W-:Y:S02]  /*3110*/  HADD2.F32 R56, -RZ, R56.H0_H0 ;  /* 0x20000038ff387230 */ /* 0x000fe40000004100 */
[----:B------:R-:W-:Y:S01]  /*3120*/  FFMA.FTZ R85, R36, R39, -R85 ;  /* 0x0000002724557223 */ /* 0x000fe20000010855 */
[----:B------:R-:W-:Y:S02]  /*3130*/  HADD2.F32 R57, -RZ, R90.H0_H0 ;  /* 0x2000005aff397230 */ /* 0x000fe40000004100 */
[----:B------:R-:W-:Y:S01]  /*3140*/  FMUL.FTZ R91, R38, R59 ;  /* 0x0000003b265b7220 */ /* 0x000fe20000410000 */
[----:B------:R-:W-:Y:S01]  /*3150*/  FFMA.FTZ R58, R37, R39, R58 ;  /* 0x00000027253a7223 */ /* 0x000fe2000001003a */
[C---:B------:R-:W-:Y:S01]  /*3160*/  FMUL.FTZ R59, R56.reuse, R59 ;  /* 0x0000003b383b7220 */ /* 0x040fe20000410000 */
[----:B------:R-:W-:Y:S01]  /*3170*/  F2FP.F16.F32.PACK_AB R37, R89, R98 ;  /* 0x000000625925723e */ /* 0x000fe200000000ff */
[-C--:B------:R-:W-:Y:S01]  /*3180*/  FFMA.FTZ R91, R56, R57.reuse, -R91 ;  /* 0x00000039385b7223 */ /* 0x080fe2000001085b */
[----:B------:R-:W-:Y:S01]  /*3190*/  F2FP.F16.F32.PACK_AB R39, R93, R100 ;  /* 0x000000645d27723e */ /* 0x000fe200000000ff */
[----:B------:R-:W-:Y:S01]  /*31a0*/  FFMA.FTZ R38, R38, R57, R59 ;  /* 0x0000003926267223 */ /* 0x000fe2000001003b */
[----:B------:R-:W-:-:S04]  /*31b0*/  F2FP.F16.F32.PACK_AB R36, R58, R85 ;  /* 0x000000553a24723e */ /* 0x000fc800000000ff */
[----:B------:R-:W-:-:S07]  /*31c0*/  F2FP.F16.F32.PACK_AB R38, R38, R91 ;  /* 0x0000005b2626723e */ /* 0x000fce00000000ff */
.L_x_10810:
[----:B------:R-:W-:Y:S05]  /*31d0*/  BSYNC B2 ;  /* 0x0000000000027941 */ /* 0x000fea0003800000 */
.L_x_10809:
[----:B--2---:R2:W-:Y:S02]  /*31e0*/  STG.E.128 desc[UR56][R46.64+0x40], R36 ;  /* 0x000040242e007986 */ /* 0x0045e4000c101d38 */
.L_x_10804:
[----:B------:R-:W-:Y:S05]  /*31f0*/  BSYNC B1 ;  /* 0x0000000000017941 */ /* 0x000fea0003800000 */
.L_x_10803:
[----:B------:R-:W-:Y:S05]  /*3200*/  @P5 BRA `(.L_x_10811) ;  /* 0x0000001c00505947 */ /* 0x000fea0003800000 */
[----:B------:R-:W-:Y:S04]  /*3210*/  BSSY B1, `(.L_x_10812) ;  /* 0x0000031000017945 */ /* 0x000fe80003800000 */
[----:B------:R-:W-:Y:S05]  /*3220*/  @P1 BRA `(.L_x_10813) ;  /* 0x0000000000bc1947 */ /* 0x000fea0003800000 */
[----:B-12---:R1:W2:Y:S01]  /*3230*/  LDS.128 R36, [R94+0x15000] ;  /* 0x015000005e247984 */ /* 0x0062a20000000c00 */
        /* <DEDUP_REMOVED lines=44> */
.L_x_10815:
[----:B------:R-:W-:Y:S05]  /*3500*/  BSYNC B2 ;  /* 0x0000000000027941 */ /* 0x000fea0003800000 */
.L_x_10814:
[----:B--2---:R3:W-:Y:S02]  /*3510*/  STG.E.128 desc[UR56][R44.64], R36 ;  /* 0x000000242c007986 */ /* 0x0047e4000c101d38 */
.L_x_10813:
[----:B------:R-:W-:Y:S05]  /*3520*/  BSYNC B1 ;  /* 0x0000000000017941 */ /* 0x000fea0003800000 */
.L_x_10812:
[----:B------:R-:W-:Y:S05]  /*3530*/  @P2 BRA `(.L_x_10811) ;  /* 0x0000001800842947 */ /* 0x000fea0003800000 */
[----:B-123--:R1:W2:Y:S01]  /*3540*/  LDS.128 R36, [R86+0x15000] ;  /* 0x0150000056247984 */ /* 0x00e2a20000000c00 */
        /* <DEDUP_REMOVED lines=45> */
.L_x_10817:
[----:B------:R-:W-:Y:S05]  /*3820*/  BSYNC B1 ;  /* 0x0000000000017941 */ /* 0x000fea0003800000 */
.L_x_10816:
[----:B--2---:R1:W-:Y:S01]  /*3830*/  STG.E.128 desc[UR56][R44.64+0x40], R36 ;  /* 0x000040242c007986 */ /* 0x0043e2000c101d38 */
[----:B------:R-:W-:Y:S05]  /*3840*/  BRA `(.L_x_10811) ;  /* 0x0000001400c07947 */ /* 0x000fea0003800000 */
.L_x_10795:
[C---:B------:R-:W-:Y:S02]  /*3850*/  ISETP.GE.AND P3, PT, R18.reuse, R87, PT ;  /* 0x000000571200720c */ /* 0x040fe40003f66270 */
[----:B------:R-:W-:Y:S02]  /*3860*/  CS2R R42, SRZ ;  /* 0x00000000002a7805 */ /* 0x000fe4000001ff00 */
[----:B------:R-:W-:Y:S01]  /*3870*/  CS2R R40, SRZ ;  /* 0x0000000000287805 */ /* 0x000fe2000001ff00 */
[----:B0-----:R-:W-:Y:S01]  /*3880*/  VIADD R48, R18, 0x60 ;  /* 0x0000006012307836 */ /* 0x001fe20000000000 */
[----:B------:R-:W-:-:S13]  /*3890*/  ISETP.GE.OR P3, PT, R16, R92, P3 ;  /* 0x0000005c1000720c */ /* 0x000fda0001f66670 */
[----:B------:R-:W0:Y:S01]  /*38a0*/  @!P3 LDC.64 R44, c[0x0][0x3c8] ;  /* 0x0000f200ff2cbb82 */ /* 0x000e220000000a00 */
[----:B------:R-:W-:-:S05]  /*38b0*/  @!P3 IADD3 R38, P4, R10, R54, RZ ;  /* 0x000000360a26b210 */ /* 0x000fca0007f9e0ff */
[----:B------:R-:W-:Y:S01]  /*38c0*/  @!P3 IMAD.X R39, R93, 0x1, R69, P4 ;  /* 0x000000015d27b824 */ /* 0x000fe200020e0645 */
[----:B------:R-:W-:Y:S01]  /*38d0*/  @!P3 IADD3 R36, P4, R20, R52, RZ ;  /* 0x000000341424b210 */ /* 0x000fe20007f9e0ff */
[----:B------:R-:W1:Y:S04]  /*38e0*/  @!P3 LDC.64 R46, c[0x0][0x3e0] ;  /* 0x0000f800ff2ebb82 */ /* 0x000e680000000a00 */
[----:B------:R-:W-:Y:S01]  /*38f0*/  @!P3 IMAD.X R37, R83, 0x1, R70, P4 ;  /* 0x000000015325b824 */ /* 0x000fe200020e0646 */
[----:B0-----:R-:W-:-:S04]  /*3900*/  @!P3 LEA R44, P4, R38, R44, 0x1 ;  /* 0x0000002c262cb211 */ /* 0x001fc800078808ff */
[----:B------:R-:W-:Y:S02]  /*3910*/  @!P3 LEA.HI.X R45, R38, R45, R39, 0x1, P4 ;  /* 0x0000002d262db211 */ /* 0x000fe400020f0c27 */
[----:B------:R-:W-:Y:S02]  /*3920*/  CS2R R38, SRZ ;  /* 0x0000000000267805 */ /* 0x000fe4000001ff00 */
[----:B-1----:R-:W-:-:S04]  /*3930*/  @!P3 LEA R46, P4, R36, R46, 0x1 ;  /* 0x0000002e242eb211 */ /* 0x002fc800078808ff */
[----:B------:R-:W-:Y:S02]  /*3940*/  @!P3 LEA.HI.X R47, R36, R47, R37, 0x1, P4 ;  /* 0x0000002f242fb211 */ /* 0x000fe400020f0c25 */
[----:B------:R-:W-:-:S03]  /*3950*/  CS2R R36, SRZ ;  /* 0x0000000000247805 */ /* 0x000fc6000001ff00 */
[----:B------:R0:W5:Y:S04]  /*3960*/  @!P3 LDG.E.128 R40, desc[UR56][R46.64] ;  /* 0x000000382e28b981 */ /* 0x000168000c1e1d00 */
[----:B------:R1:W5:Y:S01]  /*3970*/  @!P3 LDG.E.128 R36, desc[UR56][R44.64] ;  /* 0x000000382c24b981 */ /* 0x000362000c1e1d00 */
[----:B------:R-:W-:-:S04]  /*3980*/  ISETP.GE.AND P3, PT, R48, R87, PT ;  /* 0x000000573000720c */ /* 0x000fc80003f66270 */
[CC--:B------:R-:W-:Y:S01]  /*3990*/  ISETP.GE.OR P3, PT, R16.reuse, R92.reuse, P3 ;  /* 0x0000005c1000720c */ /* 0x0c0fe20001f66670 */
[----:B------:R-:W-:Y:S01]  /*39a0*/  BSSY B1, `(.L_x_10818) ;  /* 0x000001b000017945 */ /* 0x000fe20003800000 */
[----:B0-----:R-:W-:Y:S02]  /*39b0*/  CS2R R46, SRZ ;  /* 0x00000000002e7805 */ /* 0x001fe4000001ff00 */
[----:B------:R-:W-:Y:S02]  /*39c0*/  CS2R R50, SRZ ;  /* 0x0000000000327805 */ /* 0x000fe4000001ff00 */
[----:B------:R-:W-:Y:S02]  /*39d0*/  CS2R R48, SRZ ;  /* 0x0000000000307805 */ /* 0x000fe4000001ff00 */
[----:B-1----:R-:W-:Y:S02]  /*39e0*/  CS2R R44, SRZ ;  /* 0x00000000002c7805 */ /* 0x002fe4000001ff00 */
[----:B------:R-:W-:-:S03]  /*39f0*/  ISETP.GE.AND P4, PT, R16, R92, PT ;  /* 0x0000005c1000720c */ /* 0x000fc60003f86270 */
[----:B------:R-:W-:Y:S10]  /*3a00*/  @P3 BRA `(.L_x_10819) ;  /* 0x0000000000503947 */ /* 0x000ff40003800000 */
[----:B------:R-:W0:Y:S01]  /*3a10*/  LDC.64 R44, c[0x0][0x3d8] ;  /* 0x0000f600ff2c7b82 */ /* 0x000e220000000a00 */
[----:B------:R-:W-:Y:S01]  /*3a20*/  IMAD.MOV.U32 R55, RZ, RZ, R93 ;  /* 0x000000ffff377224 */ /* 0x000fe200078e005d */
[----:B------:R-:W-:Y:S01]  /*3a30*/  MOV R53, R83 ;  /* 0x0000005300357202 */ /* 0x000fe20000000f00 */
        /* <DEDUP_REMOVED lines=15> */
[----:B------:R-:W5:Y:S04]  /*3b30*/  LDG.E.128 R44, desc[UR56][R44.64] ;  /* 0x000000382c2c7981 */ /* 0x000f68000c1e1d00 */
[----:B------:R-:W5:Y:S03]  /*3b40*/  LDG.E.128 R48, desc[UR56][R48.64] ;  /* 0x0000003830307981 */ /* 0x000f66000c1e1d00 */
.L_x_10819:
[----:B------:R-:W-:Y:S05]  /*3b50*/  BSYNC B1 ;  /* 0x0000000000017941 */ /* 0x000fea0003800000 */
.L_x_10818:
[----:B-----5:R-:W-:Y:S01]  /*3b60*/  IMAD.MOV.U32 R52, RZ, RZ, R46 ;  /* 0x000000ffff347224 */ /* 0x020fe200078e002e */
[----:B------:R-:W-:Y:S01]  /*3b70*/  ISETP.NE.AND P3, PT, R152, 0x3, PT ;  /* 0x000000039800780c */ /* 0x000fe20003f65270 */
[----:B------:R-:W-:Y:S02]  /*3b80*/  IMAD.MOV.U32 R53, RZ, RZ, R47 ;  /* 0x000000ffff357224 */ /* 0x000fe400078e002f */
        /* <DEDUP_REMOVED lines=23> */
[----:B------:R-:W-:Y:S02]  /*3d00*/  PRMT R111, R53, 0x7610, R111 ;  /* 0x00007610356f7816 */ /* 0x000fe4000000006f */
[----:B------:R-:W-:Y:S02]  /*3d10*/  PRMT R109, R109, 0x5410, R54 ;  /* 0x000054106d6d7816 */ /* 0x000fe40000000036 */
[----:B------:R-:W-:Y:S01]  /*3d20*/  PRMT R114, R55, 0x7610, R114 ;  /* 0x0000761037727816 */ /* 0x000fe20000000072 */
[----:B------:R-:W-:Y:S06]  /*3d30*/  @!P3 BRA `(.L_x_10820) ;  /* 0x000000000004b947 */ /* 0x000fec0003800000 */
[----:B------:R-:W-:Y:S01]  /*3d40*/  BPT.TRAP 0x1 ;  /* 0x000000040000795c */ /* 0x000fe20000300000 */
.L_x_10820:
[----:B------:R-:W-:Y:S01]  /*3d50*/  IMAD R83, R19, 0x8, R2 ;  /* 0x0000000813537824 */ /* 0x000fe200078e0202 */
[----:B------:R-:W-:Y:S01]  /*3d60*/  SHF.L.U32 R95, R23, 0x1f, RZ ;  /* 0x0000001f175f7819 */ /* 0x000fe200000006ff */
[----:B------:R-:W0:Y:S01]  /*3d70*/  LDC R98, c[0x0][0x2e4] ;  /* 0x0000b900ff627b82 */ /* 0x000e220000000800 */
[----:B------:R-:W-:Y:S02]  /*3d80*/  BSSY B1, `(.L_x_10821) ;  /* 0x0000004000017945 */ /* 0x000fe40003800000 */
[----:B------:R-:W1:Y:S01]  /*3d90*/  SYNCS.PHASECHK.TRANS64.TRYWAIT P5, [R83+URZ+0x30890], R95 ;  /* 0x0308905f530075a7 */ /* 0x000e6200080a017f */
[----:B0-----:R-:W-:Y:S01]  /*3da0*/  IADD3 R100, -R75, R98, RZ ;  /* 0x000000624b647210 */ /* 0x001fe20007ffe1ff */
[----:B-1----:R-:W-:Y:S06]  /*3db0*/  @!P5 BRA `(.L_x_10822) ;  /* 0x000001100004d947 */ /* 0x002fec0003800000 */
.L_x_11021:
[----:B------:R-:W-:Y:S05]  /*3dc0*/  BSYNC B1 ;  /* 0x0000000000017941 */ /* 0x000fea0003800000 */
.L_x_10821:
[----:B------:R-:W-:Y:S01]  /*3dd0*/  ISETP.GE.OR P5, PT, R18, R87, P1 ;  /* 0x000000571200720c */ /* 0x000fe20000fa6670 */
[----:B------:R-:W-:-:S12]  /*3de0*/  BSSY B1, `(.L_x_10823) ;  /* 0x000007f000017945 */ /* 0x000fd80003800000 */
[----:B------:R-:W-:Y:S05]  /*3df0*/  @P5 BRA `(.L_x_10824) ;  /* 0x0000000400f45947 */ /* 0x000fea0003800000 */
[----:B------:R-:W1:Y:S01]  /*3e00*/  S2R R53, SR_TID.X ;  /* 0x0000000000357919 */ /* 0x000e620000002100 */
[----:B------:R-:W-:Y:S01]  /*3e10*/  SHF.R.S32.HI R52, RZ, 0x1f, R18 ;  /* 0x0000001fff347819 */ /* 0x000fe20000011412 */
[-C--:B------:R-:W-:Y:S01]  /*3e20*/  IMAD.WIDE.U32 R92, R18, R90.reuse, R88 ;  /* 0x0000005a125c7225 */ /* 0x080fe200078e0058 */
[----:B------:R-:W-:Y:S03]  /*3e30*/  BSSY B2, `(.L_x_10825) ;  /* 0x000006d000027945 */ /* 0x000fe60003800000 */
[----:B------:R-:W-:Y:S01]  /*3e40*/  IMAD R52, R52, R90, RZ ;  /* 0x0000005a34347224 */ /* 0x000fe200078e02ff */
[----:B------:R-:W-:-:S03]  /*3e50*/  IADD3 R97, P5, P6, R62, R92, R67 ;  /* 0x0000005c3e617210 */ /* 0x000fc60007ebe043 */
[----:B------:R-:W-:Y:S01]  /*3e60*/  IMAD R99, R18, R91, R52 ;  /* 0x0000005b12637224 */ /* 0x000fe200078e0234 */
[----:B------:R-:W-:-:S03]  /*3e70*/  SEL R52, R75, R100, !P0 ;  /* 0x000000644b347207 */ /* 0x000fc60004000000 */
[----:B------:R-:W-:-:S05]  /*3e80*/  IMAD.IADD R99, R99, 0x1, R93 ;  /* 0x0000000163637824 */ /* 0x000fca00078e025d */
[----:B------:R-:W-:Y:S01]  /*3e90*/  IADD3.X R102, R82, R99, R64, P5, P6 ;  /* 0x0000006352667210 */ /* 0x000fe20002fec440 */
[----:B-1----:R-:W-:Y:S01]  /*3ea0*/  VIADD R55, R53, 0xffffff80 ;  /* 0xffffff8035377836 */ /* 0x002fe20000000000 */
[----:B------:R-:W-:-:S04]  /*3eb0*/  SHF.R.S32.HI R53, RZ, 0x1f, R52 ;  /* 0x0000001fff357819 */ /* 0x000fc80000011434 */
[----:B------:R-:W-:Y:S02]  /*3ec0*/  LEA.HI R53, R53, R52, RZ, 0x4 ;  /* 0x0000003435357211 */ /* 0x000fe400078f20ff */
[----:B------:R-:W-:Y:S02]  /*3ed0*/  SHF.R.S32.HI R54, RZ, 0x1f, R55 ;  /* 0x0000001fff367819 */ /* 0x000fe40000011437 */
[----:B------:R-:W-:Y:S02]  /*3ee0*/  LEA.HI.SX32 R53, R53, R68, 0x1c ;  /* 0x0000004435357211 */ /* 0x000fe400078fe2ff */
[----:B------:R-:W-:-:S03]  /*3ef0*/  LEA.HI R54, R54, R55, RZ, 0x5 ;  /* 0x0000003736367211 */ /* 0x000fc600078f28ff */
[----:B------:R-:W-:Y:S01]  /*3f00*/  IMAD.SHL.U32 R101, R53, 0x8, RZ ;  /* 0x0000000835657824 */ /* 0x000fe200078e00ff */
[----:B------:R-:W-:-:S04]  /*3f10*/  SHF.R.S32.HI R54, RZ, 0x5, R54 ;  /* 0x00000005ff367819 */ /* 0x000fc80000011436 */
[----:B------:R-:W-:-:S04]  /*3f20*/  LOP3.LUT R53, R79, 0x38, R101, 0xf8, !PT ;  /* 0x000000384f357812 */ /* 0x000fc800078ef865 */
[----:B------:R-:W-:-:S05]  /*3f30*/  LOP3.LUT R53, R53, R76, RZ, 0x3c, !PT ;  /* 0x0000004c35357212 */ /* 0x000fca00078e3cff */
[----:B------:R-:W-:Y:S02]  /*3f40*/  IMAD R52, R54, 0x200, R53 ;  /* 0x0000020036347824 */ /* 0x000fe400078e0235 */
[C---:B------:R-:W-:Y:S02]  /*3f50*/  IMAD R53, R19.reuse, 0x3000, R32 ;  /* 0x0000300013357824 */ /* 0x040fe400078e0220 */
[----:B------:R-:W-:Y:S02]  /*3f60*/  IMAD R55, R19, 0x3000, R52 ;  /* 0x0000300013377824 */ /* 0x000fe400078e0234 */
[----:B------:R-:W-:-:S03]  /*3f70*/  IMAD R53, R53, 0x2, R2 ;  /* 0x0000000235357824 */ /* 0x000fc600078e0202 */
[----:B------:R-:W-:-:S03]  /*3f80*/  LEA R56, R55, R2, 0x1 ;  /* 0x0000000237387211 */ /* 0x000fc600078e08ff */
[----:B------:R-:W1:Y:S04]  /*3f90*/  LDS.128 R52, [R53+0x12400] ;  /* 0x0124000035347984 */ /* 0x000e680000000c00 */
[----:B------:R-:W2:Y:S01]  /*3fa0*/  LDS.128 R56, [R56+0x12400] ;  /* 0x0124000038387984 */ /* 0x000ea20000000c00 */
[----:B------:R-:W-:Y:S05]  /*3fb0*/  @P4 BRA `(.L_x_10826) ;  /* 0x0000000400504947 */ /* 0x000fea0003800000 */
[--C-:B------:R-:W-:Y:S01]  /*3fc0*/  SHF.R.U64 R36, R36, 0x10, R37.reuse ;  /* 0x0000001024247819 */ /* 0x100fe20000001225 */
[----:B------:R-:W-:Y:S01]  /*3fd0*/  HADD2.F32 R114, -RZ, R114.H0_H0 ;  /* 0x20000072ff727230 */ /* 0x000fe20000004100 */
[----:B------:R-:W-:Y:S01]  /*3fe0*/  SHF.R.U32.HI R103, RZ, 0x10, R37 ;  /* 0x00000010ff677819 */ /* 0x000fe20000011625 */
[----:B--2---:R-:W-:Y:S01]  /*3ff0*/  HADD2.F32 R112, -RZ, R57.H1_H1 ;  /* 0x30000039ff707230 */ /* 0x004fe20000004100 */
[--C-:B------:R-:W-:Y:S01]  /*4000*/  SHF.R.U64 R37, R40, 0x10, R41.reuse ;  /* 0x0000001028257819 */ /* 0x100fe20000001229 */
[----:B------:R-:W-:Y:S01]  /*4010*/  HADD2.F32 R110, -RZ, R110.H0_H0 ;  /* 0x2000006eff6e7230 */ /* 0x000fe20000004100 */
[----:B------:R-:W-:Y:S01]  /*4020*/  SHF.R.U32.HI R41, RZ, 0x10, R41 ;  /* 0x00000010ff297819 */ /* 0x000fe20000011629 */
[----:B------:R-:W-:Y:S01]  /*4030*/  HADD2.F32 R103, -RZ, R103.H0_H0 ;  /* 0x20000067ff677230 */ /* 0x000fe20000004100 */
[--C-:B------:R-:W-:Y:S02]  /*4040*/  SHF.R.U64 R38, R38, 0x10, R39.reuse ;  /* 0x0000001026267819 */ /* 0x100fe40000001227 */
[----:B------:R-:W-:Y:S01]  /*4050*/  SHF.R.U32.HI R40, RZ, 0x10, R39 ;  /* 0x00000010ff287819 */ /* 0x000fe20000011627 */
[----:B------:R-:W-:Y:S01]  /*4060*/  HADD2.F32 R41, -RZ, R41.H0_H0 ;  /* 0x20000029ff297230 */ /* 0x000fe20000004100 */
[----:B------:R-:W-:-:S02]  /*4070*/  SHF.R.U64 R39, R42, 0x10, R43 ;  /* 0x000000102a277819 */ /* 0x000fc4000000122b */
[----:B------:R-:W-:Y:S01]  /*4080*/  SHF.R.U32.HI R42, RZ, 0x10, R43 ;  /* 0x00000010ff2a7819 */ /* 0x000fe2000001162b */
[----:B------:R-:W-:Y:S02]  /*4090*/  HADD2.F32 R43, -RZ, R57.H0_H0 ;  /* 0x20000039ff2b7230 */ /* 0x000fe40000004100 */
[-C--:B------:R-:W-:Y:S01]  /*40a0*/  FMUL.FTZ R118, R112, R41.reuse ;  /* 0x0000002970767220 */ /* 0x080fe20000410000 */
[--C-:B-1----:R-:W-:Y:S02]  /*40b0*/  HADD2.F32 R57, -RZ, R53.reuse.H0_H0 ;  /* 0x20000035ff397230 */ /* 0x102fe40000004100 */
[----:B------:R-:W-:Y:S02]  /*40c0*/  HADD2.F32 R53, -RZ, R53.H1_H1 ;  /* 0x30000035ff357230 */ /* 0x000fe40000004100 */
[-C--:B------:R-:W-:Y:S01]  /*40d0*/  FMUL.FTZ R116, R43, R114.reuse ;  /* 0x000000722b747220 */ /* 0x080fe20000410000 */
[----:B------:R-:W-:Y:S02]  /*40e0*/  HADD2.F32 R42, -RZ, R42.H0_H0 ;  /* 0x2000002aff2a7230 */ /* 0x000fe40000004100 */
[----:B------:R-:W-:Y:S01]  /*40f0*/  FMUL.FTZ R114, R57, R114 ;  /* 0x0000007239727220 */ /* 0x000fe20000410000 */
[----:B------:R-:W-:Y:S01]  /*4100*/  FMUL.FTZ R113, R53, R41 ;  /* 0x0000002935717220 */ /* 0x000fe20000410000 */
[----:B------:R-:W-:-:S02]  /*4110*/  FFMA.FTZ R41, R57, R110, -R116 ;  /* 0x0000006e39297223 */ /* 0x000fc40000010874 */
[----:B------:R-:W-:Y:S01]  /*4120*/  FFMA.FTZ R43, R43, R110, R114 ;  /* 0x0000006e2b2b7223 */ /* 0x000fe20000010072 */
[-C--:B------:R-:W-:Y:S01]  /*4130*/  FFMA.FTZ R110, R53, R103.reuse, -R118 ;  /* 0x00000067356e7223 */ /* 0x080fe20000010876 */
[--C-:B------:R-:W-:Y:S02]  /*4140*/  HADD2.F32 R53, -RZ, R111.reuse.H1_H1 ;  /* 0x3000006fff357230 */ /* 0x100fe40000004100 */
        /* <DEDUP_REMOVED lines=10> */
[----:B------:R-:W-:Y:S02]  /*41f0*/  HADD2.F32 R118, -RZ, R40.H0_H0 ;  /* 0x20000028ff767230 */ /* 0x000fe40000004100 */
[-C--:B------:R-:W-:Y:S01]  /*4200*/  FMUL.FTZ R120, R59, R42.reuse ;  /* 0x0000002a3b787220 */ /* 0x080fe20000410000 */
[-C--:B------:R-:W-:Y:S01]  /*4210*/  FFMA.FTZ R40, R114, R53.reuse, -R57 ;  /* 0x0000003572287223 */ /* 0x080fe20000010839 */
[----:B------:R-:W-:Y:S01]  /*4220*/  FMUL.FTZ R122, R55, R42 ;  /* 0x0000002a377a7220 */ /* 0x000fe20000410000 */
[----:B------:R-:W-:Y:S01]  /*4230*/  FFMA.FTZ R42, R116, R53, R111 ;  /* 0x00000035742a7223 */ /* 0x000fe2000001006f */
[----:B------:R-:W-:-:S02]  /*4240*/  HADD2.F32 R116, -RZ, R109.H1_H1 ;  /* 0x3000006dff747230 */ /* 0x000fc40000004100 */
[-C--:B------:R-:W-:Y:S01]  /*4250*/  FFMA.FTZ R53, R55, R118.reuse, -R120 ;  /* 0x0000007637357223 */ /* 0x080fe20000010878 */
[----:B------:R-:W-:Y:S02]  /*4260*/  HADD2.F32 R103, -RZ, R37.H0_H0 ;  /* 0x20000025ff677230 */ /* 0x000fe40000004100 */
[----:B------:R-:W-:Y:S01]  /*4270*/  FFMA.FTZ R55, R59, R118, R122 ;  /* 0x000000763b377223 */ /* 0x000fe2000001007a */
        /* <DEDUP_REMOVED lines=8> */
[C---:B------:R-:W-:Y:S01]  /*4300*/  FMUL.FTZ R116, R37.reuse, R116 ;  /* 0x0000007425747220 */ /* 0x040fe20000410000 */
[C---:B------:R-:W-:Y:S02]  /*4310*/  FMUL.FTZ R103, R52.reuse, R103 ;  /* 0x0000006734677220 */ /* 0x040fe40000410000 */
[-C--:B------:R-:W-:Y:S01]  /*4320*/  FFMA.FTZ R36, R37, R114.reuse, -R36 ;  /* 0x0000007225247223 */ /* 0x080fe20000010824 */
[----:B------:R-:W-:Y:S01]  /*4330*/  FFMA.FTZ R37, R57, R114, R116 ;  /* 0x0000007239257223 */ /* 0x000fe20000010074 */
[-C--:B------:R-:W-:Y:S01]  /*4340*/  FFMA.FTZ R57, R52, R59.reuse, -R109 ;  /* 0x0000003b34397223 */ /* 0x080fe2000001086d */
[----:B------:R-:W-:Y:S01]  /*4350*/  FFMA.FTZ R52, R56, R59, R103 ;  /* 0x0000003b38347223 */ /* 0x000fe20000010067 */
[----:B------:R-:W-:-:S02]  /*4360*/  HADD2.F32 R59, -RZ, R108.H0_H0 ;  /* 0x2000006cff3b7230 */ /* 0x000fc40000004100 */
[----:B------:R-:W-:Y:S02]  /*4370*/  HADD2.F32 R108, -RZ, R108.H1_H1 ;  /* 0x3000006cff6c7230 */ /* 0x000fe40000004100 */
[----:B------:R-:W-:Y:S02]  /*4380*/  HADD2.F32 R109, -RZ, R39.H0_H0 ;  /* 0x20000027ff6d7230 */ /* 0x000fe40000004100 */
[----:B------:R-:W-:Y:S02]  /*4390*/  HADD2.F32 R56, -RZ, R58.H0_H0 ;  /* 0x2000003aff387230 */ /* 0x000fe40000004100 */
[----:B------:R-:W-:Y:S02]  /*43a0*/  HADD2.F32 R39, -RZ, R54.H0_H0 ;  /* 0x20000036ff277230 */ /* 0x000fe40000004100 */
[----:B------:R-:W-:Y:S02]  /*43b0*/  HADD2.F32 R58, -RZ, R58.H1_H1 ;  /* 0x3000003aff3a7230 */ /* 0x000fe40000004100 */
[----:B------:R-:W-:-:S02]  /*43c0*/  HADD2.F32 R54, -RZ, R54.H1_H1 ;  /* 0x30000036ff367230 */ /* 0x000fc40000004100 */
[CC--:B------:R-:W-:Y:S01]  /*43d0*/  FMUL.FTZ R111, R39.reuse, R108.reuse ;  /* 0x0000006c276f7220 */ /* 0x0c0fe20000410000 */
[----:B------:R-:W-:Y:S02]  /*43e0*/  HADD2.F32 R103, -RZ, R38.H0_H0 ;  /* 0x20000026ff677230 */ /* 0x000fe40000004100 */
[----:B------:R-:W-:Y:S01]  /*43f0*/  FMUL.FTZ R38, R56, R108 ;  /* 0x0000006c38267220 */ /* 0x000fe20000410000 */
[-C--:B------:R-:W-:Y:S01]  /*4400*/  FMUL.FTZ R113, R58, R109.reuse ;  /* 0x0000006d3a717220 */ /* 0x080fe20000410000 */
[----:B------:R-:W-:Y:S01]  /*4410*/  FMUL.FTZ R109, R54, R109 ;  /* 0x0000006d366d7220 */ /* 0x000fe20000410000 */
[-C--:B------:R-:W-:Y:S01]  /*4420*/  FFMA.FTZ R111, R56, R59.reuse, R111 ;  /* 0x0000003b386f7223 */ /* 0x080fe2000001006f */
[----:B------:R-:W-:Y:S01]  /*4430*/  FFMA.FTZ R38, R39, R59, -R38 ;  /* 0x0000003b27267223 */ /* 0x000fe20000010826 */
[----:B------:R-:W-:Y:S01]  /*4440*/  F2FP.F16.F32.PACK_AB R39, R53, R40 ;  /* 0x000000283527723e */ /* 0x000fe200000000ff */
[-C--:B------:R-:W-:Y:S01]  /*4450*/  FFMA.FTZ R113, R54, R103.reuse, -R113 ;  /* 0x0000006736717223 */ /* 0x080fe20000010871 */
[----:B------:R-:W-:Y:S01]  /*4460*/  FFMA.FTZ R58, R58, R103, R109 ;  /* 0x000000673a3a7223 */ /* 0x000fe2000001006d */
[----:B------:R-:W-:Y:S01]  /*4470*/  F2FP.F16.F32.PACK_AB R40, R57, R36 ;  /* 0x000000243928723e */ /* 0x000fe200000000ff */
[----:B------:R-:W-:Y:S01]  /*4480*/  IMAD.MOV.U32 R53, RZ, RZ, R41 ;  /* 0x000000ffff357224 */ /* 0x000fe200078e0029 */
[----:B------:R-:W-:Y:S01]  /*4490*/  F2FP.F16.F32.PACK_AB R59, R55, R42 ;  /* 0x0000002a373b723e */ /* 0x000fe200000000ff */
[----:B------:R-:W-:Y:S01]  /*44a0*/  IMAD.MOV.U32 R57, RZ, RZ, R43 ;  /* 0x000000ffff397224 */ /* 0x000fe200078e002b */
[----:B------:R-:W-:Y:S01]  /*44b0*/  F2FP.F16.F32.PACK_AB R56, R52, R37 ;  /* 0x000000253438723e */ /* 0x000fe200000000ff */
[----:B------:R-:W-:Y:S01]  /*44c0*/  IMAD.MOV.U32 R52, RZ, RZ, R40 ;  /* 0x000000ffff347224 */ /* 0x000fe200078e0028 */
[----:B------:R-:W-:Y:S01]  /*44d0*/  F2FP.F16.F32.PACK_AB R54, R113, R38 ;  /* 0x000000267136723e */ /* 0x000fe200000000ff */
[----:B------:R-:W-:Y:S01]  /*44e0*/  IMAD.MOV.U32 R55, RZ, RZ, R39 ;  /* 0x000000ffff377224 */ /* 0x000fe200078e0027 */
[----:B------:R-:W-:-:S07]  /*44f0*/  F2FP.F16.F32.PACK_AB R58, R58, R111 ;  /* 0x0000006f3a3a723e */ /* 0x000fce00000000ff */
.L_x_10826:
[----:B------:R-:W-:Y:S05]  /*4500*/  BSYNC B2 ;  /* 0x0000000000027941 */ /* 0x000fea0003800000 */
.L_x_10825:
[----:B------:R-:W-:Y:S02]  /*4510*/  ISETP.GE.AND P5, PT, R101, R98, PT ;  /* 0x000000626500720c */ /* 0x000fe40003fa6270 */
[----:B------:R-:W-:-:S11]  /*4520*/  P2R R37, PR, RZ, 0x1 ;  /* 0x00000001ff257803 */ /* 0x000fd60000000000 */
[--C-:B------:R-:W-:Y:S02]  /*4530*/  @!P5 SHF.R.S32.HI R36, RZ, 0x1f, R101.reuse ;  /* 0x0000001fff24d819 */ /* 0x100fe40000011465 */
[----:B------:R-:W-:-:S04]  /*4540*/  @!P5 IADD3 R92, P0, P6, R62, R92, R101 ;  /* 0x0000005c3e5cd210 */ /* 0x000fc80007e1e065 */
[----:B------:R-:W-:Y:S02]  /*4550*/  @!P5 IADD3.X R99, R82, R99, R36, P0, P6 ;  /* 0x000000635263d210 */ /* 0x000fe400007ec424 */
[-C--:B------:R-:W-:Y:S02]  /*4560*/  LEA R36, P6, R97, R84.reuse, 0x1 ;  /* 0x0000005461247211 */ /* 0x080fe400078c08ff */
[----:B------:R-:W-:Y:S02]  /*4570*/  ISETP.NE.AND P0, PT, R37, RZ, PT ;  /* 0x000000ff2500720c */ /* 0x000fe40003f05270 */
[----:B------:R-:W-:Y:S02]  /*4580*/  LEA.HI.X R37, R97, R85, R102, 0x1, P6 ;  /* 0x0000005561257211 */ /* 0x000fe400030f0c66 */
[----:B------:R-:W-:-:S03]  /*4590*/  @!P5 LEA R38, P6, R92, R84, 0x1 ;  /* 0x000000545c26d211 */ /* 0x000fc600078c08ff */
[----:B-1----:R1:W-:Y:S01]  /*45a0*/  STG.E.128 desc[UR56][R36.64], R52 ;  /* 0x0000003424007986 */ /* 0x0023e2000c101d38 */
[----:B------:R-:W-:-:S05]  /*45b0*/  @!P5 LEA.HI.X R39, R92, R85, R99, 0x1, P6 ;  /* 0x000000555c27d211 */ /* 0x000fca00030f0c63 */
[----:B--2---:R1:W-:Y:S04]  /*45c0*/  @!P5 STG.E.128 desc[UR56][R38.64], R56 ;  /* 0x000000382600d986 */ /* 0x0043e8000c101d38 */
.L_x_10824:
[----:B------:R-:W-:Y:S05]  /*45d0*/  BSYNC B1 ;  /* 0x0000000000017941 */ /* 0x000fea0003800000 */
.L_x_10823:
[----:B-1----:R-:W-:Y:S02]  /*45e0*/  VIADD R37, R18, 0x60 ;  /* 0x0000006012257836 */ /* 0x002fe40000000000 */
[-C--:B------:R-:W-:Y:S02]  /*45f0*/  IMAD R36, R77, R90.reuse, RZ ;  /* 0x0000005a4d247224 */ /* 0x080fe400078e02ff */
[C---:B------:R-:W-:Y:S01]  /*4600*/  IMAD.WIDE.U32 R88, R37.reuse, R90, R88 ;  /* 0x0000005a25587225 */ /* 0x040fe200078e0058 */
[----:B------:R-:W-:-:S03]  /*4610*/  ISETP.GE.OR P5, PT, R37, R87, P1 ;  /* 0x000000572500720c */ /* 0x000fc60000fa6670 */
[----:B------:R-:W-:-:S10]  /*4620*/  IMAD R55, R37, R91, R36 ;  /* 0x0000005b25377224 */ /* 0x000fd400078e0224 */
[----:B------:R-:W-:Y:S05]  /*4630*/  @P5 BRA `(.L_x_10811) ;  /* 0x0000000800445947 */ /* 0x000fea0003800000 */
[----:B------:R-:W2:Y:S01]  /*4640*/  LDL R38, [R1+0x38] ;  /* 0x0000380001267983 */ /* 0x000ea20000100800 */
[----:B------:R-:W-:Y:S01]  /*4650*/  IADD3 R55, R89, R55, RZ ;  /* 0x0000003759377210 */ /* 0x000fe20007ffe0ff */
[----:B------:R-:W-:Y:S01]  /*4660*/  BSSY B1, `(.L_x_10827) ;  /* 0x000006a000017945 */ /* 0x000fe20003800000 */
[----:B------:R-:W-:Y:S02]  /*4670*/  IADD3 R36, P5, P6, R62, R88, R67 ;  /* 0x000000583e247210 */ /* 0x000fe40007ebe043 */
[----:B------:R-:W-:Y:S02]  /*4680*/  SEL R100, R75, R100, !P0 ;  /* 0x000000644b647207 */ /* 0x000fe40004000000 */
[----:B------:R-:W-:Y:S02]  /*4690*/  IADD3.X R37, R82, R55, R64, P5, P6 ;  /* 0x0000003752257210 */ /* 0x000fe40002fec440 */
[----:B------:R-:W-:Y:S02]  /*46a0*/  LEA R52, P5, R36, R84, 0x1 ;  /* 0x0000005424347211 */ /* 0x000fe400078a08ff */
[----:B------:R-:W-:-:S02]  /*46b0*/  SHF.R.U32.HI R39, RZ, 0x3, R157 ;  /* 0x00000003ff277819 */ /* 0x000fc4000001169d */
[----:B------:R-:W-:Y:S02]  /*46c0*/  LEA.HI.X R53, R36, R85, R37, 0x1, P5 ;  /* 0x0000005524357211 */ /* 0x000fe400028f0c25 */
[----:B------:R-:W-:-:S04]  /*46d0*/  SHF.R.S32.HI R37, RZ, 0x1f, R100 ;  /* 0x0000001fff257819 */ /* 0x000fc80000011464 */
[----:B------:R-:W-:-:S04]  /*46e0*/  LEA.HI R37, R37, R100, RZ, 0x4 ;  /* 0x0000006425257211 */ /* 0x000fc800078f20ff */
[----:B------:R-:W-:-:S05]  /*46f0*/  LEA.HI.SX32 R37, R37, R68, 0x1c ;  /* 0x0000004425257211 */ /* 0x000fca00078fe2ff */
[----:B------:R-:W-:Y:S02]  /*4700*/  IMAD.SHL.U32 R57, R37, 0x8, RZ ;  /* 0x0000000825397824 */ /* 0x000fe400078e00ff */
[----:B------:R-:W-:-:S03]  /*4710*/  IMAD R37, R19, 0x3000, R3 ;  /* 0x0000300013257824 */ /* 0x000fc600078e0203 */
[----:B------:R-:W-:Y:S01]  /*4720*/  LOP3.LUT R36, R157, 0x38, R57, 0xf8, !PT ;  /* 0x000000389d247812 */ /* 0x000fe200078ef839 */
[----:B------:R-:W-:-:S03]  /*4730*/  IMAD R37, R37, 0x2, R2 ;  /* 0x0000000225257824 */ /* 0x000fc600078e0202 */
[----:B------:R-:W-:-:S05]  /*4740*/  LOP3.LUT R36, R36, R39, RZ, 0x3c, !PT ;  /* 0x0000002724247212 */ /* 0x000fca00078e3cff */
[----:B--2---:R-:W-:-:S04]  /*4750*/  IMAD.IADD R36, R38, 0x1, R36 ;  /* 0x0000000126247824 */ /* 0x004fc800078e0224 */
[----:B------:R-:W-:-:S04]  /*4760*/  IMAD R39, R19, 0x3000, R36 ;  /* 0x0000300013277824 */ /* 0x000fc800078e0224 */
[----:B------:R-:W-:Y:S02]  /*4770*/  IMAD R40, R39, 0x2, R2 ;  /* 0x0000000227287824 */ /* 0x000fe400078e0202 */
[----:B------:R-:W1:Y:S04]  /*4780*/  LDS.128 R36, [R37+0x12400] ;  /* 0x0124000025247984 */ /* 0x000e680000000c00 */
[----:B------:R-:W2:Y:S01]  /*4790*/  LDS.128 R40, [R40+0x12400] ;  /* 0x0124000028287984 */ /* 0x000ea20000000c00 */
[----:B------:R-:W-:Y:S05]  /*47a0*/  @P4 BRA `(.L_x_10828) ;  /* 0x0000000400544947 */ /* 0x000fea0003800000 */
[--C-:B------:R-:W-:Y:S01]  /*47b0*/  SHF.R.U64 R44, R44, 0x10, R45.reuse ;  /* 0x000000102c2c7819 */ /* 0x100fe2000000122d */
[----:B------:R-:W-:Y:S01]  /*47c0*/  HADD2.F32 R56, -RZ, R107.H1_H1 ;  /* 0x3000006bff387230 */ /* 0x000fe20000004100 */
[----:B------:R-:W-:Y:S01]  /*47d0*/  SHF.R.U32.HI R59, RZ, 0x10, R45 ;  /* 0x00000010ff3b7819 */ /* 0x000fe2000001162d */
[----:B------:R-:W-:Y:S01]  /*47e0*/  HADD2.F32 R54, -RZ, R105.H1_H1 ;  /* 0x30000069ff367230 */ /* 0x000fe20000004100 */
[----:B------:R-:W-:Y:S01]  /*47f0*/  SHF.R.U64 R45, R46, 0x10, R47 ;  /* 0x000000102e2d7819 */ /* 0x000fe2000000122f */
[----:B------:R-:W-:Y:S01]  /*4800*/  HADD2.F32 R107, -RZ, R107.H0_H0 ;  /* 0x2000006bff6b7230 */ /* 0x000fe20000004100 */
[----:B------:R-:W-:Y:S01]  /*4810*/  SHF.R.U64 R46, R50, 0x10, R51 ;  /* 0x00000010322e7819 */ /* 0x000fe20000001233 */
[----:B--2---:R-:W-:Y:S01]  /*4820*/  IMAD.MOV.U32 R50, RZ, RZ, R41 ;  /* 0x000000ffff327224 */ /* 0x004fe200078e0029 */
[----:B------:R-:W-:Y:S01]  /*4830*/  SHF.R.U32.HI R91, RZ, 0x10, R49 ;  /* 0x00000010ff5b7819 */ /* 0x000fe20000011631 */
[----:B-1----:R-:W-:Y:S01]  /*4840*/  IMAD.MOV.U32 R41, RZ, RZ, R39 ;  /* 0x000000ffff297224 */ /* 0x002fe200078e0027 */
[----:B------:R-:W-:Y:S01]  /*4850*/  SHF.R.U32.HI R90, RZ, 0x10, R51 ;  /* 0x00000010ff5a7819 */ /* 0x000fe20000011633 */
[----:B------:R-:W-:Y:S01]  /*4860*/  IMAD.MOV.U32 R51, RZ, RZ, R43 ;  /* 0x000000ffff337224 */ /* 0x000fe200078e002b */
[----:B------:R-:W-:Y:S01]  /*4870*/  SHF.R.U64 R48, R48, 0x10, R49 ;  /* 0x0000001030307819 */ /* 0x000fe20000001231 */
[--C-:B------:R-:W-:Y:S01]  /*4880*/  HADD2.F32 R43, -RZ, R50.reuse.H0_H0 ;  /* 0x20000032ff2b7230 */ /* 0x100fe20000004100 */
[----:B------:R-:W-:Y:S01]  /*4890*/  SHF.R.U32.HI R49, RZ, 0x10, R47 ;  /* 0x00000010ff317819 */ /* 0x000fe2000001162f */
[----:B------:R-:W-:Y:S01]  /*48a0*/  HADD2.F32 R50, -RZ, R50.H1_H1 ;  /* 0x30000032ff327230 */ /* 0x000fe20000004100 */
[----:B------:R-:W-:Y:S01]  /*48b0*/  MOV R47, R40 ;  /* 0x00000028002f7202 */ /* 0x000fe20000000f00 */
[----:B------:R-:W-:-:S02]  /*48c0*/  HADD2.F32 R91, -RZ, R91.H0_H0 ;  /* 0x2000005bff5b7230 */ /* 0x000fc40000004100 */
[-C--:B------:R-:W-:Y:S01]  /*48d0*/  FMUL.FTZ R58, R43, R56.reuse ;  /* 0x000000382b3a7220 */ /* 0x080fe20000410000 */
[--C-:B------:R-:W-:Y:S02]  /*48e0*/  HADD2.F32 R39, -RZ, R37.reuse.H0_H0 ;  /* 0x20000025ff277230 */ /* 0x100fe40000004100 */
[----:B------:R-:W-:Y:S02]  /*48f0*/  HADD2.F32 R40, -RZ, R37.H1_H1 ;  /* 0x30000025ff287230 */ /* 0x000fe40000004100 */
[-C--:B------:R-:W-:Y:S01]  /*4900*/  FMUL.FTZ R93, R50, R91.reuse ;  /* 0x0000005b325d7220 */ /* 0x080fe20000410000 */
[----:B------:R-:W-:Y:S02]  /*4910*/  HADD2.F32 R59, -RZ, R59.H0_H0 ;  /* 0x2000003bff3b7230 */ /* 0x000fe40000004100 */
[C---:B------:R-:W-:Y:S01]  /*4920*/  FMUL.FTZ R56, R39.reuse, R56 ;  /* 0x0000003827387220 */ /* 0x040fe20000410000 */
[----:B------:R-:W-:Y:S01]  /*4930*/  FFMA.FTZ R37, R39, R54, -R58 ;  /* 0x0000003627257223 */ /* 0x000fe2000001083a */
[----:B------:R-:W-:Y:S01]  /*4940*/  FMUL.FTZ R91, R40, R91 ;  /* 0x0000005b285b7220 */ /* 0x000fe20000410000 */
[----:B------:R-:W-:-:S02]  /*4950*/  HADD2.F32 R90, -RZ, R90.H0_H0 ;  /* 0x2000005aff5a7230 */ /* 0x000fc40000004100 */
[----:B------:R-:W-:Y:S01]  /*4960*/  FFMA.FTZ R39, R43, R54, R56 ;  /* 0x000000362b277223 */ /* 0x000fe20000010038 */
[-C--:B------:R-:W-:Y:S01]  /*4970*/  FFMA.FTZ R40, R40, R59.reuse, -R93 ;  /* 0x0000003b28287223 */ /* 0x080fe2000001085d */
[----:B------:R-:W-:Y:S01]  /*4980*/  FFMA.FTZ R50, R50, R59, R91 ;  /* 0x0000003b32327223 */ /* 0x000fe2000001005b */
[----:B------:R-:W-:Y:S02]  /*4990*/  HADD2.F32 R59, -RZ, R106.H1_H1 ;  /* 0x3000006aff3b7230 */ /* 0x000fe40000004100 */
[--C-:B------:R-:W-:Y:S01]  /*49a0*/  HADD2.F32 R56, -RZ, R51.reuse.H0_H0 ;  /* 0x20000033ff387230 */ /* 0x100fe20000004100 */
[----:B------:R-:W-:Y:S01]  /*49b0*/  F2FP.F16.F32.PACK_AB R37, R40, R37 ;  /* 0x000000252825723e */ /* 0x000fe200000000ff */
[----:B------:R-:W-:Y:S02]  /*49c0*/  HADD2.F32 R51, -RZ, R51.H1_H1 ;  /* 0x30000033ff337230 */ /* 0x000fe40000004100 */
[--C-:B------:R-:W-:Y:S02]  /*49d0*/  HADD2.F32 R43, -RZ, R41.reuse.H0_H0 ;  /* 0x20000029ff2b7230 */ /* 0x100fe40000004100 */
[----:B------:R-:W-:Y:S01]  /*49e0*/  FMUL.FTZ R92, R56, R59 ;  /* 0x0000003b385c7220 */ /* 0x000fe20000410000 */
[----:B------:R-:W-:-:S02]  /*49f0*/  HADD2.F32 R54, -RZ, R41.H1_H1 ;  /* 0x30000029ff367230 */ /* 0x000fc40000004100 */
[-C--:B------:R-:W-:Y:S01]  /*4a00*/  FMUL.FTZ R91, R51, R90.reuse ;  /* 0x0000005a335b7220 */ /* 0x080fe20000410000 */
[----:B------:R-:W-:Y:S02]  /*4a10*/  HADD2.F32 R58, -RZ, R104.H1_H1 ;  /* 0x30000068ff3a7230 */ /* 0x000fe40000004100 */
[C---:B------:R-:W-:Y:S01]  /*4a20*/  FMUL.FTZ R59, R43.reuse, R59 ;  /* 0x0000003b2b3b7220 */ /* 0x040fe20000410000 */
[----:B------:R-:W-:Y:S02]  /*4a30*/  HADD2.F32 R49, -RZ, R49.H0_H0 ;  /* 0x20000031ff317230 */ /* 0x000fe40000004100 */
[----:B------:R-:W-:Y:S01]  /*4a40*/  FMUL.FTZ R90, R54, R90 ;  /* 0x0000005a365a7220 */ /* 0x000fe20000410000 */
[----:B------:R-:W-:Y:S02]  /*4a50*/  HADD2.F32 R105, -RZ, R105.H0_H0 ;  /* 0x20000069ff697230 */ /* 0x000fe40000004100 */
[-C--:B------:R-:W-:Y:S01]  /*4a60*/  FFMA.FTZ R41, R43, R58.reuse, -R92 ;  /* 0x0000003a2b297223 */ /* 0x080fe2000001085c */
[----:B------:R-:W-:Y:S01]  /*4a70*/  FFMA.FTZ R43, R56, R58, R59 ;  /* 0x0000003a382b7223 */ /* 0x000fe2000001003b */
[-C--:B------:R-:W-:Y:S01]  /*4a80*/  FFMA.FTZ R54, R54, R49.reuse, -R91 ;  /* 0x0000003136367223 */ /* 0x080fe2000001085b */
[----:B------:R-:W-:Y:S01]  /*4a90*/  FFMA.FTZ R56, R51, R49, R90 ;  /* 0x0000003133387223 */ /* 0x000fe2000001005a */
[----:B------:R-:W-:-:S02]  /*4aa0*/  HADD2.F32 R51, -RZ, R48.H0_H0 ;  /* 0x20000030ff337230 */ /* 0x000fc40000004100 */
[--C-:B------:R-:W-:Y:S01]  /*4ab0*/  HADD2.F32 R49, -RZ, R47.reuse.H0_H0 ;  /* 0x2000002fff317230 */ /* 0x100fe20000004100 */
[----:B------:R-:W-:Y:S01]  /*4ac0*/  F2FP.F16.F32.PACK_AB R54, R54, R41 ;  /* 0x000000293636723e */ /* 0x000fe200000000ff */
[--C-:B------:R-:W-:Y:S01]  /*4ad0*/  HADD2.F32 R48, -RZ, R36.reuse.H0_H0 ;  /* 0x20000024ff307230 */ /* 0x100fe20000004100 */
[----:B------:R-:W-:Y:S01]  /*4ae0*/  F2FP.F16.F32.PACK_AB R41, R50, R39 ;  /* 0x000000273229723e */ /* 0x000fe200000000ff */
[----:B------:R-:W-:Y:S02]  /*4af0*/  HADD2.F32 R47, -RZ, R47.H1_H1 ;  /* 0x3000002fff2f7230 */ /* 0x000fe40000004100 */
[-C--:B------:R-:W-:Y:S01]  /*4b00*/  FMUL.FTZ R59, R49, R107.reuse ;  /* 0x0000006b313b7220 */ /* 0x080fe20000410000 */
[----:B------:R-:W-:Y:S02]  /*4b10*/  HADD2.F32 R36, -RZ, R36.H1_H1 ;  /* 0x30000024ff247230 */ /* 0x000fe40000004100 */
[----:B------:R-:W-:Y:S01]  /*4b20*/  FMUL.FTZ R58, R48, R107 ;  /* 0x0000006b303a7220 */ /* 0x000fe20000410000 */
[----:B------:R-:W-:-:S02]  /*4b30*/  HADD2.F32 R44, -RZ, R44.H0_H0 ;  /* 0x2000002cff2c7230 */ /* 0x000fc40000004100 */
[----:B------:R-:W-:Y:S01]  /*4b40*/  FMUL.FTZ R91, R47, R51 ;  /* 0x000000332f5b7220 */ /* 0x000fe20000410000 */
[----:B------:R-:W-:Y:S01]  /*4b50*/  FFMA.FTZ R59, R48, R105, -R59 ;  /* 0x00000069303b7223 */ /* 0x000fe2000001083b */
[C---:B------:R-:W-:Y:S01]  /*4b60*/  FMUL.FTZ R90, R36.reuse, R51 ;  /* 0x00000033245a7220 */ /* 0x040fe20000410000 */
[----:B------:R-:W-:Y:S01]  /*4b70*/  FFMA.FTZ R58, R49, R105, R58 ;  /* 0x00000069313a7223 */ /* 0x000fe2000001003a */
[-C--:B------:R-:W-:Y:S01]  /*4b80*/  FFMA.FTZ R48, R36, R44.reuse, -R91 ;  /* 0x0000002c24307223 */ /* 0x080fe2000001085b */
[----:B------:R-:W-:Y:S02]  /*4b90*/  HADD2.F32 R49, -RZ, R106.H0_H0 ;  /* 0x2000006aff317230 */ /* 0x000fe40000004100 */
[----:B------:R-:W-:Y:S01]  /*4ba0*/  FFMA.FTZ R91, R47, R44, R90 ;  /* 0x0000002c2f5b7223 */ /* 0x000fe2000001005a */
[----:B------:R-:W-:Y:S01]  /*4bb0*/  HADD2.F32 R44, -RZ, R42.H0_H0 ;  /* 0x2000002aff2c7230 */ /* 0x000fe20000004100 */
[----:B------:R-:W-:Y:S01]  /*4bc0*/  F2FP.F16.F32.PACK_AB R43, R56, R43 ;  /* 0x0000002b382b723e */ /* 0x000fe200000000ff */
[----:B------:R-:W-:-:S02]  /*4bd0*/  HADD2.F32 R51, -RZ, R46.H0_H0 ;  /* 0x2000002eff337230 */ /* 0x000fc40000004100 */
[----:B------:R-:W-:Y:S02]  /*4be0*/  HADD2.F32 R36, -RZ, R38.H0_H0 ;  /* 0x20000026ff247230 */ /* 0x000fe40000004100 */
[-C--:B------:R-:W-:Y:S01]  /*4bf0*/  FMUL.FTZ R93, R44, R49.reuse ;  /* 0x000000312c5d7220 */ /* 0x080fe20000410000 */
        /* <DEDUP_REMOVED lines=8> */
[----:B------:R-:W-:Y:S02]  /*4c80*/  IMAD.MOV.U32 R39, RZ, RZ, R54 ;  /* 0x000000ffff277224 */ /* 0x000fe400078e0036 */
[-C--:B------:R-:W-:Y:S01]  /*4c90*/  FFMA.FTZ R93, R36, R47.reuse, -R93 ;  /* 0x0000002f245d7223 */ /* 0x080fe2000001085d */
[----:B------:R-:W-:Y:S01]  /*4ca0*/  FFMA.FTZ R49, R44, R47, R49 ;  /* 0x0000002f2c317223 */ /* 0x000fe20000010031 */
[-C--:B------:R-:W-:Y:S01]  /*4cb0*/  FFMA.FTZ R38, R38, R45.reuse, -R97 ;  /* 0x0000002d26267223 */ /* 0x080fe20000010861 */
[----:B------:R-:W-:Y:S01]  /*4cc0*/  FFMA.FTZ R42, R42, R45, R51 ;  /* 0x0000002d2a2a7223 */ /* 0x000fe20000010033 */
[----:B------:R-:W-:-:S03]  /*4cd0*/  F2FP.F16.F32.PACK_AB R36, R48, R59 ;  /* 0x0000003b3024723e */ /* 0x000fc600000000ff */
[----:B------:R-:W-:Y:S02]  /*4ce0*/  F2FP.F16.F32.PACK_AB R38, R38, R93 ;  /* 0x0000005d2626723e */ /* 0x000fe400000000ff */
[----:B------:R-:W-:-:S07]  /*4cf0*/  F2FP.F16.F32.PACK_AB R42, R42, R49 ;  /* 0x000000312a2a723e */ /* 0x000fce00000000ff */
.L_x_10828:
[----:B------:R-:W-:Y:S05]  /*4d00*/  BSYNC B1 ;  /* 0x0000000000017941 */ /* 0x000fea0003800000 */
.L_x_10827:
[----:B-1----:R3:W-:Y:S01]  /*4d10*/  STG.E.128 desc[UR56][R52.64], R36 ;  /* 0x0000002434007986 */ /* 0x0027e2000c101d38 */
[----:B------:R-:W-:-:S13]  /*4d20*/  ISETP.GE.AND P4, PT, R57, R98, PT ;  /* 0x000000623900720c */ /* 0x000fda0003f86270 */
[----:B------:R-:W-:Y:S05]  /*4d30*/  @P4 BRA `(.L_x_10811) ;  /* 0x0000000000844947 */ /* 0x000fea0003800000 */
[--C-:B---3--:R-:W-:Y:S02]  /*4d40*/  SHF.R.S32.HI R36, RZ, 0x1f, R57.reuse ;  /* 0x0000001fff247819 */ /* 0x108fe40000011439 */
[----:B------:R-:W-:-:S04]  /*4d50*/  IADD3 R57, P4, P5, R62, R88, R57 ;  /* 0x000000583e397210 */ /* 0x000fc80007d9e039 */
[----:B------:R-:W-:Y:S02]  /*4d60*/  IADD3.X R36, R82, R55, R36, P4, P5 ;  /* 0x0000003752247210 */ /* 0x000fe400027ea424 */
[----:B------:R-:W-:-:S04]  /*4d70*/  LEA R84, P4, R57, R84, 0x1 ;  /* 0x0000005439547211 */ /* 0x000fc800078808ff */
[----:B------:R-:W-:-:S05]  /*4d80*/  LEA.HI.X R85, R57, R85, R36, 0x1, P4 ;  /* 0x0000005539557211 */ /* 0x000fca00020f0c24 */
[----:B--2---:R4:W-:Y:S01]  /*4d90*/  STG.E.128 desc[UR56][R84.64], R40 ;  /* 0x0000002854007986 */ /* 0x0049e2000c101d38 */
[----:B------:R-:W-:Y:S05]  /*4da0*/  BRA `(.L_x_10811) ;  /* 0x0000000000687947 */ /* 0x000fea0003800000 */
.L_x_10794:
[----:B------:R-:W-:-:S13]  /*4db0*/  ISETP.NE.AND P3, PT, R152, 0x3, PT ;  /* 0x000000039800780c */ /* 0x000fda0003f65270 */
[----:B------:R-:W-:Y:S05]  /*4dc0*/  @!P3 BRA `(.L_x_10829) ;  /* 0x000000000004b947 */ /* 0x000fea0003800000 */
[----:B------:R-:W-:Y:S01]  /*4dd0*/  BPT.TRAP 0x1 ;  /* 0x000000040000795c */ /* 0x000fe20000300000 */
.L_x_10829:
[----:B------:R-:W-:Y:S01]  /*4de0*/  IMAD R83, R19, 0x8, R2 ;  /* 0x0000000813537824 */ /* 0x000fe200078e0202 */
[----:B------:R-:W-:Y:S01]  /*4df0*/  SHF.L.U32 R95, R23, 0x1f, RZ ;  /* 0x0000001f175f7819 */ /* 0x000fe200000006ff */
[----:B------:R-:W-:Y:S01]  /*4e00*/  IMAD R87, R27, -0xc0, R29 ;  /* 0xffffff401b577824 */ /* 0x000fe200078e021d */
[----:B------:R-:W-:Y:S02]  /*4e10*/  BSSY B1, `(.L_x_10830) ;  /* 0x0000004000017945 */ /* 0x000fe40003800000 */
[----:B------:R-:W1:Y:S02]  /*4e20*/  SYNCS.PHASECHK.TRANS64.TRYWAIT P4, [R83+URZ+0x30890], R95 ;  /* 0x0308905f530075a7 */ /* 0x000e64000808017f */
[----:B------:R-:W-:Y:S01]  /*4e30*/  VIMNMX R87, R87, 0xc0, PT ;  /* 0x000000c057577848 */ /* 0x000fe20003fe0100 */
[----:B-1----:R-:W-:Y:S06]  /*4e40*/  @!P4 BRA `(.L_x_10831) ;  /* 0x000000fc00f4c947 */ /* 0x002fec0003800000 */
.L_x_11022:
[----:B------:R-:W-:Y:S05]  /*4e50*/  BSYNC B1 ;  /* 0x0000000000017941 */ /* 0x000fea0003800000 */
.L_x_10830:
[----:B------:R-:W-:Y:S01]  /*4e60*/  ISETP.GE.AND P4, PT, R18, R87, PT ;  /* 0x000000571200720c */ /* 0x000fe20003f86270 */
[----:B------:R-:W-:-:S12]  /*4e70*/  BSSY B1, `(.L_x_10832) ;  /* 0x0000006000017945 */ /* 0x000fd80003800000 */
[----:B------:R-:W-:Y:S05]  /*4e80*/  @P4 BRA `(.L_x_10833) ;  /* 0x0000000000104947 */ /* 0x000fea0003800000 */
[----:B------:R-:W2:Y:S04]  /*4e90*/  @!P1 LDS.128 R36, [R94+0x12000] ;  /* 0x012000005e249984 */ /* 0x000ea80000000c00 */
[----:B------:R-:W3:Y:S04]  /*4ea0*/  @!P2 LDS.128 R40, [R86+0x12000] ;  /* 0x012000005628a984 */ /* 0x000ee80000000c00 */
[----:B--2---:R2:W-:Y:S04]  /*4eb0*/  @!P1 STG.E.128 desc[UR56][R46.64], R36 ;  /* 0x000000242e009986 */ /* 0x0045e8000c101d38 */
[----:B---3--:R2:W-:Y:S02]  /*4ec0*/  @!P2 STG.E.128 desc[UR56][R46.64+0x40], R40 ;  /* 0x000040282e00a986 */ /* 0x0085e4000c101d38 */
.L_x_10833:
[----:B------:R-:W-:Y:S05]  /*4ed0*/  BSYNC B1 ;  /* 0x0000000000017941 */ /* 0x000fea0003800000 */
.L_x_10832:
[----:B--2---:R-:W-:-:S05]  /*4ee0*/  VIADD R36, R18, 0x60 ;  /* 0x0000006012247836 */ /* 0x004fca0000000000 */
[----:B------:R-:W-:-:S13]  /*4ef0*/  ISETP.GE.AND P4, PT, R36, R87, PT ;  /* 0x000000572400720c */ /* 0x000fda0003f86270 */
[----:B------:R-:W-:Y:S05]  /*4f00*/  @P4 BRA `(.L_x_10811) ;  /* 0x0000000000104947 */ /* 0x000fea0003800000 */
[----:B------:R-:W2:Y:S04]  /*4f10*/  @!P1 LDS.128 R36, [R94+0x15000] ;  /* 0x015000005e249984 */ /* 0x000ea80000000c00 */
[----:B------:R-:W3:Y:S04]  /*4f20*/  @!P2 LDS.128 R40, [R86+0x15000] ;  /* 0x015000005628a984 */ /* 0x000ee80000000c00 */
[----:B--2---:R2:W-:Y:S04]  /*4f30*/  @!P1 STG.E.128 desc[UR56][R44.64], R36 ;  /* 0x000000242c009986 */ /* 0x0045e8000c101d38 */
[----:B---3--:R2:W-:Y:S02]  /*4f40*/  @!P2 STG.E.128 desc[UR56][R44.64+0x40], R40 ;  /* 0x000040282c00a986 */ /* 0x0085e4000c101d38 */
.L_x_10811:
[----:B------:R-:W-:Y:S05]  /*4f50*/  BSYNC B0 ;  /* 0x0000000000007941 */ /* 0x000fea0003800000 */
.L_x_10793:
[----:B-123--:R-:W1:Y:S01]  /*4f60*/  S2R R36, SR_TID.X ;  /* 0x0000000000247919 */ /* 0x00ee620000002100 */
        /* <DEDUP_REMOVED lines=11> */
[----:B------:R-:W-:-:S04]  /*5020*/  @!P4 IADD3 R36, R83, 0x308a0, RZ ;  /* 0x000308a05324c810 */ /* 0x000fc80007ffe0ff */
[----:B------:R-:W-:-:S04]  /*5030*/  @!P4 PRMT R36, RZ, 0x654, R36 ;  /* 0x00000654ff24c816 */ /* 0x000fc80000000024 */
[----:B------:R1:W-:Y:S01]  /*5040*/  @!P4 SYNCS.ARRIVE.TRANS64.RED.A1T0 RZ, [R36+URZ], RZ ;  /* 0x000000ff24ffc9a7 */ /* 0x0003e2000810043f */
[----:B------:R-:W-:Y:S05]  /*5050*/  @!P3 BRA `(.L_x_10835) ;  /* 0x000000000004b947 */ /* 0x000fea0003800000 */
[----:B------:R-:W-:Y:S01]  /*5060*/  BPT.TRAP 0x1 ;  /* 0x000000040000795c */ /* 0x000fe20000300000 */
.L_x_10835:
[----:B------:R-:W-:Y:S05]  /*5070*/  BSYNC B0 ;  /* 0x0000000000007941 */ /* 0x000fea0003800000 */
.L_x_10834:
[----:B------:R-:W2:Y:S01]  /*5080*/  SYNCS.PHASECHK.TRANS64.TRYWAIT P3, [R83+URZ+0x308b0], R95 ;  /* 0x0308b05f530075a7 */ /* 0x000ea2000806017f */
[----:B------:R-:W-:Y:S01]  /*5090*/  ULDC UR58, c[0x0][0x2e4] ;  /* 0x0000b900003a7ab9 */ /* 0x000fe20000000800 */
[----:B------:R-:W-:Y:S01]  /*50a0*/  ULDC.64 UR38, c[0x0][0x318] ;  /* 0x0000c60000267ab9 */ /* 0x000fe20000000a00 */
[----:B------:R-:W-:Y:S01]  /*50b0*/  ULDC.64 UR36, c[0x0][0x308] ;  /* 0x0000c20000247ab9 */ /* 0x000fe20000000a00 */
[----:B------:R-:W-:Y:S01]  /*50c0*/  BSSY B0, `(.L_x_10836) ;  /* 0x0000003000007945 */ /* 0x000fe20003800000 */
[----:B----4-:R-:W-:-:S03]  /*50d0*/  IMAD.WIDE R40, R27, 0xc0, R4 ;  /* 0x000000c01b287825 */ /* 0x010fc600078e0204 */
[----:B--2---:R-:W-:Y:S05]  /*50e0*/  @!P3 BRA `(.L_x_10837) ;  /* 0x000000fc0060b947 */ /* 0x004fea0003800000 */
.L_x_11023:
[----:B------:R-:W-:Y:S05]  /*50f0*/  BSYNC B0 ;  /* 0x0000000000007941 */ /* 0x000fea0003800000 */
.L_x_10836:
[----:B------:R-:W-:Y:S01]  /*5100*/  ISETP.GE.AND P3, PT, R18, R87, PT ;  /* 0x000000571200720c */ /* 0x000fe20003f66270 */
[----:B------:R-:W-:-:S12]  /*5110*/  BSSY B0, `(.L_x_10838) ;  /* 0x0000010000007945 */ /* 0x000fd80003800000 */
        /* <DEDUP_REMOVED lines=10> */
[----:B------:R-:W1:Y:S04]  /*51c0*/  @!P3 LDS.128 R36, [R94] ;  /* 0x000000005e24b984 */ /* 0x000e680000000c00 */
[----:B-1----:R-:W-:Y:S01]  /*51d0*/  @!P3 STG.E.128 desc[UR56][R42.64], R36 ;  /* 0x000000242a00b986 */ /* 0x002fe2000c101d38 */
[----:B------:R-:W-:-:S13]  /*51e0*/  ISETP.GE.AND P3, PT, R78, UR58, PT ;  /* 0x0000003a4e007c0c */ /* 0x000fda000bf66270 */
[----:B------:R-:W1:Y:S04]  /*51f0*/  @!P3 LDS.128 R36, [R86] ;  /* 0x000000005624b984 */ /* 0x000e680000000c00 */
[----:B-1----:R3:W-:Y:S02]  /*5200*/  @!P3 STG.E.128 desc[UR56][R42.64+0x40], R36 ;  /* 0x000040242a00b986 */ /* 0x0027e4000c101d38 */
.L_x_10839:
[----:B------:R-:W-:Y:S05]  /*5210*/  BSYNC B0 ;  /* 0x0000000000007941 */ /* 0x000fea0003800000 */
.L_x_10838:
[----:B-1-3--:R-:W-:Y:S01]  /*5220*/  VIADD R36, R18, 0x60 ;  /* 0x0000006012247836 */ /* 0x00afe20000000000 */
[----:B------:R-:W-:Y:S04]  /*5230*/  BSSY B0, `(.L_x_10840) ;  /* 0x0000013000007945 */ /* 0x000fe80003800000 */
[----:B------:R-:W-:-:S13]  /*5240*/  ISETP.GE.AND P3, PT, R36, R87, PT ;  /* 0x000000572400720c */ /* 0x000fda0003f66270 */
[----:B------:R-:W-:Y:S05]  /*5250*/  @P3 BRA `(.L_x_10841) ;  /* 0x0000000000403947 */ /* 0x000fea0003800000 */
[----:B------:R-:W-:Y:S01]  /*5260*/  IADD3 R39, P3, R40, 0x60, RZ ;  /* 0x0000006028277810 */ /* 0x000fe20007f7e0ff */
        /* <DEDUP_REMOVED lines=15> */
.L_x_10841:
[----:B------:R-:W-:Y:S05]  /*5360*/  BSYNC B0 ;  /* 0x0000000000007941 */ /* 0x000fea0003800000 */
.L_x_10840:
[----:B-1----:R-:W3:Y:S01]  /*5370*/  LDL R36, [R1] ;  /* 0x0000000001247983 */ /* 0x002ee20000100800 */
[----:B------:R-:W-:Y:S02]  /*5380*/  VIADD R19, R19, 0x1 ;  /* 0x0000000113137836 */ /* 0x000fe40000000000 */
[----:B0-2---:R-:W-:Y:S01]  /*5390*/  @!P4 VIADD R83, R83, 0x308c0 ;  /* 0x000308c05353c836 */ /* 0x005fe20000000000 */
        /* <DEDUP_REMOVED lines=11> */
[----:B---3--:R-:W-:Y:S02]  /*5450*/  LOP3.LUT P5, RZ, R36, 0x2, RZ, 0xc0, !PT ;  /* 0x0000000224ff7812 */ /* 0x008fe400078ac0ff */
        /* <DEDUP_REMOVED lines=8> */
.L_x_10788:
[----:B------:R-:W-:Y:S02]  /*54e0*/  ISETP.GE.AND P2, PT, R126, 0x1, PT ;  /* 0x000000017e00780c */ /* 0x000fe40003f46270 */
[----:B------:R-:W-:Y:S02]  /*54f0*/  CS2R R28, SRZ ;  /* 0x00000000001c7805 */ /* 0x000fe4000001ff00 */
[----:B------:R-:W-:Y:S01]  /*5500*/  PLOP3.LUT P1, PT, PT, PT, PT, 0x80, 0x0 ;  /* 0x000000000000781c */ /* 0x000fe20003f2f070 */
[----:B------:R-:W-:Y:S01]  /*5510*/  IMAD.MOV.U32 R21, RZ, RZ, RZ ;  /* 0x000000ffff157224 */ /* 0x000fe200078e00ff */
        /* <DEDUP_REMOVED lines=13> */
[----:B------:R-:W-:Y:S01]  /*55f0*/  CS2R R14, SRZ ;  /* 0x00000000000e7805 */ /* 0x000fe2000001ff00 */
[----:B------:R-:W-:Y:S02]  /*5600*/  IMAD.MOV.U32 R56, RZ, RZ, RZ ;  /* 0x000000ffff387224 */ /* 0x000fe400078e00ff */
[----:B------:R-:W-:Y:S02]  /*5610*/  IMAD.MOV.U32 R13, RZ, RZ, RZ ;  /* 0x000000ffff0d7224 */ /* 0x000fe400078e00ff */
[----:B------:R-:W-:Y:S01]  /*5620*/  IMAD.MOV.U32 R58, RZ, RZ, RZ ;  /* 0x000000ffff3a7224 */ /* 0x000fe200078e00ff */
[----:B------:R-:W-:Y:S06]  /*5630*/  @P0 BRA `(.L_x_10843) ;  /* 0x00000000000c0947 */ /* 0x000fec0003800000 */
[----:B------:R-:W0:Y:S01]  /*5640*/  FENCE.VIEW.ASYNC.G ;  /* 0x00000000000073c6 */ /* 0x000e220000000100 */
[----:B------:R-:W-:Y:S05]  /*5650*/  WARPSYNC.ALL ;  /* 0x0000000000007948 */ /* 0x000fea0003800000 */
[----:B0-----:R-:W-:Y:S06]  /*5660*/  BAR.ARV 0xc, 0x1a0 ;  /* 0x0306800000007b1d */ /* 0x001fec0000002000 */
.L_x_10843:
[----:B------:R-:W-:Y:S01]  /*5670*/  IMAD.MOV.U32 R12, RZ, RZ, RZ ;  /* 0x000000ffff0c7224 */ /* 0x000fe200078e00ff */
[----:B------:R-:W-:Y:S01]  /*5680*/  MOV R55, RZ ;  /* 0x000000ff00377202 */ /* 0x000fe20000000f00 */
        /* <DEDUP_REMOVED lines=10> */
.L_x_11026:
[----:B------:R-:W1:Y:S01]  /*5730*/  LDL R4, [R1+0x30] ;  /* 0x0000300001047983 */ /* 0x000e620000100800 */
[----:B------:R-:W-:Y:S01]  /*5740*/  VIADD R3, R2, 0x1e800 ;  /* 0x0001e80002037836 */ /* 0x000fe20000000000 */
[----:B------:R-:W-:Y:S04]  /*5750*/  BSSY B6, `(.L_x_10846) ;  /* 0x0000016000067945 */ /* 0x000fe80003800000 */
[----:B------:R-:W-:Y:S01]  /*5760*/  LOP3.LUT P0, RZ, R3, 0x3ff, RZ, 0xc0, !PT ;  /* 0x000003ff03ff7812 */ /* 0x000fe2000780c0ff */
[----:B-1----:R-:W-:-:S05]  /*5770*/  IMAD.HI R0, R4, 0x55555556, RZ ;  /* 0x5555555604007827 */ /* 0x002fca00078e02ff */
[----:B------:R-:W-:-:S05]  /*5780*/  LEA.HI R35, R0, R0, RZ, 0x1 ;  /* 0x0000000000237211 */ /* 0x000fca00078f08ff */
[----:B------:R-:W-:Y:S02]  /*5790*/  IMAD R35, R35, -0x3, R4 ;  /* 0xfffffffd23237824 */ /* 0x000fe400078e0204 */
        /* <DEDUP_REMOVED lines=17> */
.L_x_10847:
[----:B------:R-:W-:Y:S05]  /*58b0*/  BSYNC B6 ;  /* 0x0000000000067941 */ /* 0x000fea0003800000 */
.L_x_10846:
        /* <DEDUP_REMOVED lines=13> */
.L_x_10851:
[----:B--2---:R2:W3:Y:S02]  /*5990*/  SYNCS.PHASECHK.TRANS64.TRYWAIT P0, [R2+URZ+0x30800], R3 ;  /* 0x03080003020075a7 */ /* 0x0044e4000800017f */
[----:B---3--:R-:W-:Y:S05]  /*59a0*/  @!P0 NANOSLEEP.SYNCS 0x989680 ;  /* 0x009896800000895d */ /* 0x008fea0003900000 */
[----:B------:R-:W3:Y:S02]  /*59b0*/  @!P0 SYNCS.PHASECHK.TRANS64 P0, [R2+URZ+0x30800], R3 ;  /* 0x03080003020085a7 */ /* 0x000ee4000800007f */
[----:B---3--:R-:W-:Y:S05]  /*59c0*/  @!P0 BRA `(.L_x_10851) ;  /* 0xfffffffc00f08947 */ /* 0x008fea000383ffff */
.L_x_10850:
[----:B------:R-:W-:Y:S05]  /*59d0*/  BSYNC B0 ;  /* 0x0000000000007941 */ /* 0x000fea0003800000 */
.L_x_10849:
[----:B------:R-:W-:Y:S05]  /*59e0*/  BRA `(.L_x_10852) ;  /* 0x0000002000ec7947 */ /* 0x000fea0003800000 */
.L_x_10848:
[----:B------:R-:W1:Y:S01]  /*59f0*/  S2R R3, SR_TID.X ;  /* 0x0000000000037919 */ /* 0x000e620000002100 */
[----:B-----5:R-:W-:Y:S01]  /*5a00*/  SHF.R.S32.HI R0, RZ, 0x1f, R24 ;  /* 0x0000001fff007819 */ /* 0x020fe20000011418 */
[----:B------:R-:W-:Y:S01]  /*5a10*/  VIADD R4, R2, 0xc400 ;  /* 0x0000c40002047836 */ /* 0x000fe20000000000 */
[----:B------:R-:W-:Y:S01]  /*5a20*/  ULDC.64 UR4, c[0x0][0x3d8] ;  /* 0x0000f60000047ab9 */ /* 0x000fe20000000a00 */
[----:B------:R-:W-:Y:S01]  /*5a30*/  ULDC.64 UR6, c[0x0][0x3e8] ;  /* 0x0000fa0000067ab9 */ /* 0x000fe20000000a00 */
[----:B0-----:R-:W-:Y:S01]  /*5a40*/  SHF.R.S32.HI R14, RZ, 0x1f, R16 ;  /* 0x0000001fff0e7819 */ /* 0x001fe20000011410 */
[----:B------:R-:W-:Y:S01]  /*5a50*/  IMAD R7, R0, UR6, RZ ;  /* 0x0000000600077c24 */ /* 0x000fe2000f8e02ff */
[----:B------:R-:W-:Y:S01]  /*5a60*/  LOP3.LUT P0, RZ, R4, 0x3ff, RZ, 0xc0, !PT ;  /* 0x000003ff04ff7812 */ /* 0x000fe2000780c0ff */
[----:B------:R-:W-:Y:S02]  /*5a70*/  BSSY B6, `(.L_x_10853) ;  /* 0x0000036000067945 */ /* 0x000fe40003800000 */
[----:B------:R-:W-:-:S02]  /*5a80*/  IMAD R31, R24, UR7, R7 ;  /* 0x00000007181f7c24 */ /* 0x000fc4000f8e0207 */
[----:B-1----:R-:W-:Y:S02]  /*5a90*/  VIADD R5, R3, 0xffffff80 ;  /* 0xffffff8003057836 */ /* 0x002fe40000000000 */
[----:B------:R-:W-:-:S03]  /*5aa0*/  IMAD R3, R0, UR4, RZ ;  /* 0x0000000400037c24 */ /* 0x000fc6000f8e02ff */
[----:B------:R-:W-:Y:S01]  /*5ab0*/  SHF.R.S32.HI R6, RZ, 0x1f, R5 ;  /* 0x0000001fff067819 */ /* 0x000fe20000011405 */
[----:B------:R-:W-:-:S03]  /*5ac0*/  IMAD R3, R24, UR5, R3 ;  /* 0x0000000518037c24 */ /* 0x000fc6000f8e0203 */
[----:B------:R-:W-:-:S04]  /*5ad0*/  LEA.HI R6, R6, R5, RZ, 0x2 ;  /* 0x0000000506067211 */ /* 0x000fc800078f10ff */
[----:B------:R-:W-:-:S05]  /*5ae0*/  LOP3.LUT R6, R6, 0xfffffffc, RZ, 0xc0, !PT ;  /* 0xfffffffc06067812 */ /* 0x000fca00078ec0ff */
[----:B------:R-:W-:Y:S02]  /*5af0*/  IMAD.IADD R6, R5, 0x1, -R6 ;  /* 0x0000000105067824 */ /* 0x000fe400078e0a06 */
[----:B------:R-:W-:Y:S01]  /*5b00*/  IMAD.WIDE.U32 R4, R24, UR4, RZ ;  /* 0x0000000418047c25 */ /* 0x000fe2000f8e00ff */
[----:B------:R-:W-:-:S03]  /*5b10*/  ULDC.64 UR4, c[0x0][0x3c8] ;  /* 0x0000f20000047ab9 */ /* 0x000fc60000000a00 */
[----:B------:R-:W-:Y:S01]  /*5b20*/  IMAD.SHL.U32 R26, R6, 0x4, RZ ;  /* 0x00000004061a7824 */ /* 0x000fe200078e00ff */
[----:B------:R-:W-:Y:S01]  /*5b30*/  LEA R28, P2, R4, UR4, 0x1 ;  /* 0x00000004041c7c11 */ /* 0x000fe2000f8408ff */
[----:B------:R-:W-:Y:S01]  /*5b40*/  IMAD.IADD R3, R3, 0x1, R5 ;  /* 0x0000000103037824 */ /* 0x000fe200078e0205 */
[-C--:B------:R-:W-:Y:S01]  /*5b50*/  IADD3 R5, P5, R16, R4.reuse, RZ ;  /* 0x0000000410057210 */ /* 0x080fe20007fbe0ff */
[----:B------:R-:W-:Y:S01]  /*5b60*/  IMAD.WIDE.U32 R6, R24, UR6, RZ ;  /* 0x0000000618067c25 */ /* 0x000fe2000f8e00ff */
[----:B------:R-:W-:Y:S01]  /*5b70*/  IADD3 R9, P1, R26, R4, RZ ;  /* 0x000000041a097210 */ /* 0x000fe20007f3e0ff */
[----:B------:R-:W-:Y:S01]  /*5b80*/  ULDC.64 UR6, c[0x0][0x3e0] ;  /* 0x0000f80000067ab9 */ /* 0x000fe20000000a00 */
[--C-:B------:R-:W-:Y:S01]  /*5b90*/  LEA.HI.X R29, R4, UR5, R3.reuse, 0x1, P2 ;  /* 0x00000005041d7c11 */ /* 0x100fe200090f0c03 */
[----:B------:R-:W-:Y:S01]  /*5ba0*/  IMAD.X R4, R14, 0x1, R3, P5 ;  /* 0x000000010e047824 */ /* 0x000fe200028e0603 */
[----:B------:R-:W-:Y:S02]  /*5bb0*/  SHF.R.S32.HI R12, RZ, 0x1f, R26 ;  /* 0x0000001fff0c7819 */ /* 0x000fe4000001141a */
[----:B------:R-:W-:-:S02]  /*5bc0*/  IADD3 R8, P4, R26, R6, RZ ;  /* 0x000000061a087210 */ /* 0x000fc40007f9e0ff */
[----:B------:R-:W-:Y:S01]  /*5bd0*/  IADD3 R0, P2, R16, R6, RZ ;  /* 0x0000000610007210 */ /* 0x000fe20007f5e0ff */
[----:B------:R-:W-:Y:S01]  /*5be0*/  IMAD.X R10, R12, 0x1, R3, P1 ;  /* 0x000000010c0a7824 */ /* 0x000fe200008e0603 */
[----:B------:R-:W-:Y:S02]  /*5bf0*/  IADD3 R31, R31, R7, RZ ;  /* 0x000000071f1f7210 */ /* 0x000fe40007ffe0ff */
[----:B------:R-:W-:Y:S02]  /*5c00*/  LEA R30, P3, R6, UR6, 0x1 ;  /* 0x00000006061e7c11 */ /* 0x000fe4000f8608ff */
[----:B------:R-:W-:Y:S01]  /*5c10*/  LEA R38, P1, R9, UR4, 0x1 ;  /* 0x0000000409267c11 */ /* 0x000fe2000f8208ff */
[--C-:B------:R-:W-:Y:S01]  /*5c20*/  IMAD.X R7, R12, 0x1, R31.reuse, P4 ;  /* 0x000000010c077824 */ /* 0x100fe200020e061f */
[----:B------:R-:W-:Y:S01]  /*5c30*/  LEA R36, P5, R8, UR6, 0x1 ;  /* 0x0000000608247c11 */ /* 0x000fe2000f8a08ff */
[----:B------:R-:W-:Y:S01]  /*5c40*/  IMAD.X R3, R14, 0x1, R31, P2 ;  /* 0x000000010e037824 */ /* 0x000fe200010e061f */
[----:B------:R-:W-:-:S02]  /*5c50*/  LEA R42, P4, R5, UR4, 0x1 ;  /* 0x00000004052a7c11 */ /* 0x000fc4000f8808ff */
[----:B------:R-:W-:Y:S02]  /*5c60*/  LEA R40, P2, R0, UR6, 0x1 ;  /* 0x0000000600287c11 */ /* 0x000fe4000f8408ff */
[----:B------:R-:W-:Y:S02]  /*5c70*/  LEA.HI.X R39, R9, UR5, R10, 0x1, P1 ;  /* 0x0000000509277c11 */ /* 0x000fe400088f0c0a */
[----:B------:R-:W-:Y:S02]  /*5c80*/  LEA.HI.X R37, R8, UR7, R7, 0x1, P5 ;  /* 0x0000000708257c11 */ /* 0x000fe4000a8f0c07 */
        /* <DEDUP_REMOVED lines=20> */
.L_x_10854:
[----:B------:R-:W-:Y:S05]  /*5dd0*/  BSYNC B6 ;  /* 0x0000000000067941 */ /* 0x000fea0003800000 */
.L_x_10853:
[----:B------:R-:W-:Y:S01]  /*5de0*/  ULDC.U8 UR4, c[0x0][0x3f0] ;  /* 0x0000fc0000047ab9 */ /* 0x000fe20000000000 */
[----:B------:R-:W-:Y:S01]  /*5df0*/  BSSY B0, `(.L_x_10855) ;  /* 0x00001f2000007945 */ /* 0x000fe20003800000 */
[----:B------:R-:W-:-:S13]  /*5e00*/  ISETP.NE.AND P0, PT, RZ, UR4, PT ;  /* 0x00000004ff007c0c */ /* 0x000fda000bf05270 */
[----:B------:R-:W-:Y:S05]  /*5e10*/  @!P0 BRA `(.L_x_10856) ;  /* 0x0000001000048947 */ /* 0x000fea0003800000 */
[----:B------:R-:W2:Y:S04]  /*5e20*/  LDL R32, [R1+0x28] ;  /* 0x0000280001207983 */ /* 0x000ea80000100800 */
[----:B------:R-:W3:Y:S01]  /*5e30*/  LDL R20, [R1+0x50] ;  /* 0x0000500001147983 */ /* 0x000ee20000100800 */
[----:B------:R-:W-:-:S05]  /*5e40*/  IMAD R9, R33, -0xc0, R25 ;  /* 0xffffff4021097824 */ /* 0x000fca00078e0219 */
[----:B------:R-:W-:-:S04]  /*5e50*/  VIMNMX R9, R9, 0xc0, PT ;  /* 0x000000c009097848 */ /* 0x000fc80003fe0100 */
[----:B------:R-:W-:Y:S01]  /*5e60*/  ISETP.GE.AND P0, PT, R18, R9, PT ;  /* 0x000000091200720c */ /* 0x000fe20003f06270 */
[----:B------:R-:W-:Y:S01]  /*5e70*/  BSSY B1, `(.L_x_10857) ;  /* 0x000001b000017945 */ /* 0x000fe20003800000 */
[----:B------:R-:W-:Y:S02]  /*5e80*/  CS2R R6, SRZ ;  /* 0x0000000000067805 */ /* 0x000fe4000001ff00 */
[----:B------:R-:W-:Y:S01]  /*5e90*/  CS2R R24, SRZ ;  /* 0x0000000000187805 */ /* 0x000fe2000001ff00 */
[----:B--2---:R-:W-:Y:S01]  /*5ea0*/  IMAD.SHL.U32 R3, R32, 0x40, RZ ;  /* 0x0000004020037824 */ /* 0x004fe200078e00ff */
[----:B---3--:R-:W-:-:S04]  /*5eb0*/  LEA.HI R0, R20, R20, RZ, 0x1 ;  /* 0x0000001414007211 */ /* 0x008fc800078f08ff */
[----:B------:R-:W-:Y:S02]  /*5ec0*/  LOP3.LUT R3, R3, 0x1c0, RZ, 0xc0, !PT ;  /* 0x000001c003037812 */ /* 0x000fe400078ec0ff */
[----:B------:R-:W-:Y:S02]  /*5ed0*/  LOP3.LUT R0, R0, 0xfffffffe, RZ, 0xc0, !PT ;  /* 0xfffffffe00007812 */ /* 0x000fe400078ec0ff */
[----:B------:R-:W-:Y:S02]  /*5ee0*/  LOP3.LUT R4, R3, 0x18, R16, 0xf8, !PT ;  /* 0x0000001803047812 */ /* 0x000fe400078ef810 */
[----:B------:R-:W-:Y:S01]  /*5ef0*/  SHF.R.U32.HI R3, RZ, 0x3, R3 ;  /* 0x00000003ff037819 */ /* 0x000fe20000011603 */
[----:B------:R-:W-:Y:S01]  /*5f00*/  IMAD.IADD R0, R20, 0x1, -R0 ;  /* 0x0000000114007824 */ /* 0x000fe200078e0a00 */
[----:B------:R-:W-:Y:S02]  /*5f10*/  CS2R R20, SRZ ;  /* 0x0000000000147805 */ /* 0x000fe4000001ff00 */
[----:B------:R-:W-:-:S02]  /*5f20*/  LOP3.LUT R3, R4, R3, RZ, 0x3c, !PT ;  /* 0x0000000304037212 */ /* 0x000fc400078e3cff */
[----:B------:R-:W-:Y:S02]  /*5f30*/  CS2R R4, SRZ ;  /* 0x0000000000047805 */ /* 0x000fe4000001ff00 */
[----:B------:R-:W-:Y:S01]  /*5f40*/  SHF.L.U32 R27, R0, 0x1f, RZ ;  /* 0x0000001f001b7819 */ /* 0x000fe200000006ff */
[----:B------:R-:W-:Y:S06]  /*5f50*/  @P0 BRA `(.L_x_10858) ;  /* 0x0000000000300947 */ /* 0x000fec0003800000 */
[C---:B------:R-:W-:Y:S01]  /*5f60*/  VIADD R0, R26.reuse, 0x10 ;  /* 0x000000101a007836 */ /* 0x040fe20000000000 */
[----:B------:R-:W-:Y:S01]  /*5f70*/  ULDC UR4, c[0x0][0x3d4] ;  /* 0x0000f50000047ab9 */ /* 0x000fe20000000800 */
[----:B------:R-:W-:Y:S02]  /*5f80*/  CS2R R20, SRZ ;  /* 0x0000000000147805 */ /* 0x000fe4000001ff00 */
[----:B------:R-:W-:Y:S02]  /*5f90*/  ISETP.GE.AND P1, PT, R26, UR4, PT ;  /* 0x000000041a007c0c */ /* 0x000fe4000bf26270 */
[----:B------:R-:W-:Y:S02]  /*5fa0*/  CS2R R24, SRZ ;  /* 0x0000000000187805 */ /* 0x000fe4000001ff00 */
[----:B------:R-:W-:Y:S02]  /*5fb0*/  ISETP.GE.AND P2, PT, R0, UR4, PT ;  /* 0x0000000400007c0c */ /* 0x000fe4000bf46270 */
[----:B------:R-:W-:-:S02]  /*5fc0*/  CS2R R4, SRZ ;  /* 0x0000000000047805 */ /* 0x000fc4000001ff00 */
[----:B------:R-:W-:-:S05]  /*5fd0*/  CS2R R6, SRZ ;  /* 0x0000000000067805 */ /* 0x000fca000001ff00 */
[----:B------:R0:W5:Y:S04]  /*5fe0*/  @!P1 LDG.E.64 R20, desc[UR56][R38.64] ;  /* 0x0000003826149981 */ /* 0x000168000c1e1b00 */
[----:B------:R0:W5:Y:S04]  /*5ff0*/  @!P2 LDG.E.64 R24, desc[UR56][R38.64+0x20] ;  /* 0x000020382618a981 */ /* 0x000168000c1e1b00 */
[----:B------:R0:W5:Y:S04]  /*6000*/  @!P1 LDG.E.64 R4, desc[UR56][R36.64] ;  /* 0x0000003824049981 */ /* 0x000168000c1e1b00 */
[----:B------:R0:W5:Y:S02]  /*6010*/  @!P2 LDG.E.64 R6, desc[UR56][R36.64+0x20] ;  /* 0x000020382406a981 */ /* 0x000164000c1e1b00 */
.L_x_10858:
[----:B------:R-:W-:Y:S05]  /*6020*/  BSYNC B1 ;  /* 0x0000000000017941 */ /* 0x000fea0003800000 */
.L_x_10857:
[----:B------:R-:W-:-:S03]  /*6030*/  UMOV UR4, 0xffffffff ;  /* 0xffffffff00047882 */ /* 0x000fc60000000000 */
[----:B------:R-:W-:Y:S05]  /*6040*/  BRA.DIV UR4, `(.L_x_10859) ;  /* 0x000000ee04dc7947 */ /* 0x000fea000b800000 */
.L_x_11029:
[----:B------:R-:W-:-:S03]  /*6050*/  UMOV UR4, 0xffffffff ;  /* 0xffffffff00047882 */ /* 0x000fc60000000000 */
[----:B------:R-:W-:Y:S05]  /*6060*/  BRA.DIV UR4, `(.L_x_10860) ;  /* 0x000000ee04fc7947 */ /* 0x000fea000b800000 */
.L_x_11032:
[----:B------:R-:W-:-:S03]  /*6070*/  UMOV UR4, 0xffffffff ;  /* 0xffffffff00047882 */ /* 0x000fc60000000000 */
[----:B------:R-:W-:Y:S05]  /*6080*/  BRA.DIV UR4, `(.L_x_10861) ;  /* 0x000000f2041c7947 */ /* 0x000fea000b800000 */
.L_x_11035:
[----:B------:R-:W-:-:S03]  /*6090*/  UMOV UR4, 0xffffffff ;  /* 0xffffffff00047882 */ /* 0x000fc60000000000 */
[----:B------:R-:W-:Y:S05]  /*60a0*/  BRA.DIV UR4, `(.L_x_10862) ;  /* 0x000000f2043c7947 */ /* 0x000fea000b800000 */
.L_x_11038:
[----:B------:R-:W1:Y:S01]  /*60b0*/  S2R R0, SR_TID.X ;  /* 0x0000000000007919 */ /* 0x000e620000002100 */
[----:B------:R-:W2:Y:S01]  /*60c0*/  SYNCS.PHASECHK.TRANS64.TRYWAIT P1, [R2+URZ+0x30800], R27 ;  /* 0x0308001b020075a7 */ /* 0x000ea2000802017f */
[----:B------:R-:W-:Y:S01]  /*60d0*/  LOP3.LUT P2, RZ, R32, 0x4, RZ, 0xc0, !PT ;  /* 0x0000000420ff7812 */ /* 0x000fe2000784c0ff */
[--C-:B-----5:R-:W-:Y:S01]  /*60e0*/  IMAD.MOV.U32 R8, RZ, RZ, R21.reuse ;  /* 0x000000ffff087224 */ /* 0x120fe200078e0015 */
[--C-:B0-----:R-:W-:Y:S01]  /*60f0*/  SHF.R.U64 R36, R20, 0x10, R21.reuse ;  /* 0x0000001014247819 */ /* 0x101fe20000001215 */
[----:B------:R-:W-:Y:S01]  /*6100*/  IMAD.MOV.U32 R11, RZ, RZ, R24 ;  /* 0x000000ffff0b7224 */ /* 0x000fe200078e0018 */
[----:B------:R-:W-:Y:S01]  /*6110*/  SHF.R.U32.HI R14, RZ, 0x10, R21 ;  /* 0x00000010ff0e7819 */ /* 0x000fe20000011615 */
[----:B------:R-:W-:Y:S01]  /*6120*/  IMAD.MOV.U32 R12, RZ, RZ, R6 ;  /* 0x000000ffff0c7224 */ /* 0x000fe200078e0006 */
[----:B------:R-:W-:Y:S01]  /*6130*/  MOV R33, R4 ;  /* 0x0000000400217202 */ /* 0x000fe20000000f00 */
[----:B------:R-:W-:Y:S01]  /*6140*/  IMAD.MOV.U32 R13, RZ, RZ, R25 ;  /* 0x000000ffff0d7224 */ /* 0x000fe200078e0019 */
[--C-:B------:R-:W-:Y:S01]  /*6150*/  SHF.R.U64 R37, R4, 0x10, R5.reuse ;  /* 0x0000001004257819 */ /* 0x100fe20000001205 */
[----:B------:R-:W-:Y:S01]  /*6160*/  BSSY B1, `(.L_x_10863) ;  /* 0x000001b000017945 */ /* 0x000fe20003800000 */
[----:B------:R-:W-:-:S02]  /*6170*/  SHF.R.U32.HI R21, RZ, 0x10, R5 ;  /* 0x00000010ff157819 */ /* 0x000fc40000011605 */
[----:B------:R-:W-:Y:S02]  /*6180*/  MOV R34, R20 ;  /* 0x0000001400227202 */ /* 0x000fe40000000f00 */
[--C-:B------:R-:W-:Y:S02]  /*6190*/  SHF.R.U64 R15, R24, 0x10, R25.reuse ;  /* 0x00000010180f7819 */ /* 0x100fe40000001219 */
[----:B------:R-:W-:Y:S02]  /*61a0*/  SHF.R.U32.HI R20, RZ, 0x10, R25 ;  /* 0x00000010ff147819 */ /* 0x000fe40000011619 */
[----:B------:R-:W-:Y:S02]  /*61b0*/  SHF.R.U64 R6, R6, 0x10, R7 ;  /* 0x0000001006067819 */ /* 0x000fe40000001207 */
[----:B------:R-:W-:Y:S02]  /*61c0*/  PRMT R34, R34, 0x5410, R8 ;  /* 0x0000541022227816 */ /* 0x000fe40000000008 */
[----:B------:R-:W-:-:S02]  /*61d0*/  PRMT R12, R12, 0x5410, R11 ;  /* 0x000054100c0c7816 */ /* 0x000fc4000000000b */
[----:B------:R-:W-:Y:S02]  /*61e0*/  PRMT R36, R36, 0x5410, R14 ;  /* 0x0000541024247816 */ /* 0x000fe4000000000e */
[----:B------:R-:W-:Y:S02]  /*61f0*/  PRMT R8, R13, 0x5410, R20 ;  /* 0x000054100d087816 */ /* 0x000fe40000000014 */
[----:B------:R-:W-:Y:S01]  /*6200*/  PRMT R11, R15, 0x7610, R11 ;  /* 0x000076100f0b7816 */ /* 0x000fe2000000000b */
[----:B-1----:R-:W-:Y:S01]  /*6210*/  VIADD R10, R0, 0xffffff80 ;  /* 0xffffff80000a7836 */ /* 0x002fe20000000000 */
[----:B------:R-:W-:-:S04]  /*6220*/  PRMT R37, R37, 0x5410, R21 ;  /* 0x0000541025257816 */ /* 0x000fc80000000015 */
[----:B------:R-:W-:-:S04]  /*6230*/  SHF.R.S32.HI R0, RZ, 0x1f, R10 ;  /* 0x0000001fff007819 */ /* 0x000fc8000001140a */
[----:B------:R-:W-:Y:S01]  /*6240*/  LEA.HI R0, R0, R10, RZ, 0x5 ;  /* 0x0000000a00007211 */ /* 0x000fe200078f28ff */
[----:B------:R-:W-:Y:S02]  /*6250*/  IMAD.MOV.U32 R10, RZ, RZ, R5 ;  /* 0x000000ffff0a7224 */ /* 0x000fe400078e0005 */
[--C-:B------:R-:W-:Y:S01]  /*6260*/  IMAD.MOV.U32 R5, RZ, RZ, R7.reuse ;  /* 0x000000ffff057224 */ /* 0x100fe200078e0007 */
[----:B------:R-:W-:Y:S02]  /*6270*/  SHF.R.S32.HI R0, RZ, 0x5, R0 ;  /* 0x00000005ff007819 */ /* 0x000fe40000011400 */
[--C-:B------:R-:W-:Y:S02]  /*6280*/  PRMT R33, R33, 0x5410, R10.reuse ;  /* 0x0000541021217816 */ /* 0x100fe4000000000a */
[----:B------:R-:W-:Y:S01]  /*6290*/  SHF.R.U32.HI R7, RZ, 0x10, R7 ;  /* 0x00000010ff077819 */ /* 0x000fe20000011607 */
[----:B------:R-:W-:Y:S01]  /*62a0*/  IMAD R3, R0, 0x200, R3 ;  /* 0x0000020000037824 */ /* 0x000fe200078e0203 */
[----:B------:R-:W-:-:S03]  /*62b0*/  PRMT R10, R5, 0x7610, R10 ;  /* 0x00007610050a7816 */ /* 0x000fc6000000000a */
[----:B------:R-:W-:-:S04]  /*62c0*/  IMAD R3, R3, 0x2, R2 ;  /* 0x0000000203037824 */ /* 0x000fc800078e0202 */
[C---:B------:R-:W-:Y:S02]  /*62d0*/  VIADD R4, R3.reuse, 0xc400 ;  /* 0x0000c40003047836 */ /* 0x040fe40000000000 */
[----:B------:R-:W-:-:S03]  /*62e0*/  VIADD R0, R3, 0xc440 ;  /* 0x0000c44003007836 */ /* 0x000fc60000000000 */
[----:B------:R-:W-:Y:S01]  /*62f0*/  @P2 IADD3 R0, R4, -0x40, RZ ;  /* 0xffffffc004002810 */ /* 0x000fe20007ffe0ff */
[----:B--2---:R-:W-:Y:S06]  /*6300*/  @!P1 BRA `(.L_x_10864) ;  /* 0x000000ec00cc9947 */ /* 0x004fec0003800000 */
.L_x_11039:
[----:B------:R-:W-:Y:S05]  /*6310*/  BSYNC B1 ;  /* 0x0000000000017941 */ /* 0x000fea0003800000 */
.L_x_10863:
[----:B------:R-:W-:Y:S01]  /*6320*/  BSSY B1, `(.L_x_10865) ;  /* 0x0000058000017945 */ /* 0x000fe20003800000 */
[----:B------:R-:W-:Y:S02]  /*6330*/  PRMT R11, R11, 0x5410, R6 ;  /* 0x000054100b0b7816 */ /* 0x000fe40000000006 */
[----:B------:R-:W-:Y:S01]  /*6340*/  PRMT R10, R10, 0x5410, R7 ;  /* 0x000054100a0a7816 */ /* 0x000fe20000000007 */
[----:B------:R-:W-:Y:S06]  /*6350*/  @P0 BRA `(.L_x_10866) ;  /* 0x0000000400500947 */ /* 0x000fec0003800000 */
[----:B------:R-:W1:Y:S01]  /*6360*/  LDC R5, c[0x0][0x3d4] ;  /* 0x0000f500ff057b82 */ /* 0x000e620000000800 */
[C---:B------:R-:W-:Y:S01]  /*6370*/  VIADD R4, R26.reuse, 0x10 ;  /* 0x000000101a047836 */ /* 0x040fe20000000000 */
[----:B------:R-:W-:Y:S01]  /*6380*/  BSSY B2, `(.L_x_10867) ;  /* 0x000002a000027945 */ /* 0x000fe20003800000 */
[----:B-1----:R-:W-:-:S03]  /*6390*/  ISETP.GE.AND P0, PT, R26, R5, PT ;  /* 0x000000051a00720c */ /* 0x002fc60003f06270 */
[----:B------:R-:W-:-:S10]  /*63a0*/  ISETP.GE.AND P1, PT, R4, R5, PT ;  /* 0x000000050400720c */ /* 0x000fd40003f26270 */
[----:B------:R-:W-:Y:S05]  /*63b0*/  @P0 BRA `(.L_x_10868) ;  /* 0x0000000000980947 */ /* 0x000fea0003800000 */
[----:B------:R-:W1:Y:S01]  /*63c0*/  LDS.128 R4, [R3+0xc400] ;  /* 0x00c4000003047984 */ /* 0x000e620000000c00 */
[----:B------:R-:W-:Y:S02]  /*63d0*/  HADD2.F32 R25, -RZ, R33.H0_H0 ;  /* 0x20000021ff197230 */ /* 0x000fe40000004100 */
[----:B------:R-:W-:Y:S02]  /*63e0*/  HADD2.F32 R21, -RZ, R34.H0_H0 ;  /* 0x20000022ff157230 */ /* 0x000fe40000004100 */
[----:B------:R-:W-:Y:S02]  /*63f0*/  HADD2.F32 R24, -RZ, R36.H0_H0 ;  /* 0x20000024ff187230 */ /* 0x000fe40000004100 */
[----:B0-----:R-:W-:Y:S02]  /*6400*/  HADD2.F32 R27, -RZ, R37.H0_H0 ;  /* 0x20000025ff1b7230 */ /* 0x001fe40000004100 */
[--C-:B-1----:R-:W-:Y:S02]  /*6410*/  HADD2.F32 R13, -RZ, R4.reuse.H0_H0 ;  /* 0x20000004ff0d7230 */ /* 0x102fe40000004100 */
[----:B------:R-:W-:-:S02]  /*6420*/  HADD2.F32 R4, -RZ, R4.H1_H1 ;  /* 0x30000004ff047230 */ /* 0x000fc40000004100 */
[--C-:B------:R-:W-:Y:S02]  /*6430*/  HADD2.F32 R14, -RZ, R5.reuse.H0_H0 ;  /* 0x20000005ff0e7230 */ /* 0x100fe40000004100 */
[----:B------:R-:W-:Y:S02]  /*6440*/  HADD2.F32 R5, -RZ, R5.H1_H1 ;  /* 0x30000005ff057230 */ /* 0x000fe40000004100 */
[C---:B------:R-:W-:Y:S01]  /*6450*/  FMUL.FTZ R28, R4.reuse, R25 ;  /* 0x00000019041c7220 */ /* 0x040fe20000410000 */
[----:B------:R-:W-:Y:S01]  /*6460*/  FMUL.FTZ R4, R4, R21 ;  /* 0x0000001504047220 */ /* 0x000fe20000410000 */
        /* <DEDUP_REMOVED lines=27> */
.L_x_10868:
[----:B------:R-:W-:Y:S05]  /*6620*/  BSYNC B2 ;  /* 0x0000000000027941 */ /* 0x000fea0003800000 */
.L_x_10867:
[----:B------:R-:W-:Y:S05]  /*6630*/  @P1 BRA `(.L_x_10866) ;  /* 0x0000000000981947 */ /* 0x000fea0003800000 */
[----:B-1----:R-:W1:Y:S01]  /*6640*/  LDS.128 R4, [R0] ;  /* 0x0000000000047984 */ /* 0x002e620000000c00 */
[--C-:B------:R-:W-:Y:S02]  /*6650*/  HADD2.F32 R25, -RZ, R12.reuse.H0_H0 ;  /* 0x2000000cff197230 */ /* 0x100fe40000004100 */
[----:B------:R-:W-:Y:S02]  /*6660*/  HADD2.F32 R21, -RZ, R12.H1_H1 ;  /* 0x3000000cff157230 */ /* 0x000fe40000004100 */
[--C-:B------:R-:W-:Y:S02]  /*6670*/  HADD2.F32 R24, -RZ, R11.reuse.H0_H0 ;  /* 0x2000000bff187230 */ /* 0x100fe40000004100 */
[----:B0-----:R-:W-:Y:S02]  /*6680*/  HADD2.F32 R27, -RZ, R11.H1_H1 ;  /* 0x3000000bff1b7230 */ /* 0x001fe40000004100 */
        /* <DEDUP_REMOVED lines=16> */
[----:B------:R-:W-:Y:S02]  /*6790*/  HADD2.F32 R13, -RZ, R10.H0_H0 ;  /* 0x2000000aff0d7230 */ /* 0x000fe40000004100 */
[----:B------:R-:W-:Y:S02]  /*67a0*/  HADD2.F32 R4, -RZ, R8.H0_H0 ;  /* 0x20000008ff047230 */ /* 0x000fe40000004100 */
        /* <DEDUP_REMOVED lines=15> */
.L_x_10866:
[----:B------:R-:W-:Y:S05]  /*68a0*/  BSYNC B1 ;  /* 0x0000000000017941 */ /* 0x000fea0003800000 */
.L_x_10865:
[----:B-12---:R-:W-:-:S05]  /*68b0*/  VIADD R4, R18, 0x60 ;  /* 0x0000006012047836 */ /* 0x006fca0000000000 */
[----:B------:R-:W-:-:S13]  /*68c0*/  ISETP.GE.AND P0, PT, R4, R9, PT ;  /* 0x000000090400720c */ /* 0x000fda0003f06270 */
[----:B------:R-:W-:Y:S05]  /*68d0*/  @P0 BRA `(.L_x_10869) ;  /* 0x00000014000c0947 */ /* 0x000fea0003800000 */
[----:B------:R-:W1:Y:S01]  /*68e0*/  LDC R5, c[0x0][0x3d4] ;  /* 0x0000f500ff057b82 */ /* 0x000e620000000800 */
[C---:B------:R-:W-:Y:S01]  /*68f0*/  VIADD R4, R26.reuse, 0x10 ;  /* 0x000000101a047836 */ /* 0x040fe20000000000 */
[----:B------:R-:W-:Y:S01]  /*6900*/  BSSY B1, `(.L_x_10870) ;  /* 0x000002a000017945 */ /* 0x000fe20003800000 */
[----:B-1----:R-:W-:-:S03]  /*6910*/  ISETP.GE.AND P0, PT, R26, R5, PT ;  /* 0x000000051a00720c */ /* 0x002fc60003f06270 */
[----:B------:R-:W-:-:S10]  /*6920*/  ISETP.GE.AND P1, PT, R4, R5, PT ;  /* 0x000000050400720c */ /* 0x000fd40003f26270 */
[----:B------:R-:W-:Y:S05]  /*6930*/  @P0 BRA `(.L_x_10871) ;  /* 0x0000000000980947 */ /* 0x000fea0003800000 */
[----:B------:R-:W1:Y:S01]  /*6940*/  LDS.128 R4, [R3+0xf400] ;  /* 0x00f4000003047984 */ /* 0x000e620000000c00 */
[----:B0-----:R-:W-:Y:S02]  /*6950*/  HADD2.F32 R27, -RZ, R33.H0_H0 ;  /* 0x20000021ff1b7230 */ /* 0x001fe40000004100 */
[----:B------:R-:W-:Y:S02]  /*6960*/  HADD2.F32 R21, -RZ, R34.H0_H0 ;  /* 0x20000022ff157230 */ /* 0x000fe40000004100 */
[----:B------:R-:W-:Y:S02]  /*6970*/  HADD2.F32 R29, -RZ, R37.H0_H0 ;  /* 0x20000025ff1d7230 */ /* 0x000fe40000004100 */
[----:B------:R-:W-:Y:S02]  /*6980*/  HADD2.F32 R25, -RZ, R36.H0_H0 ;  /* 0x20000024ff197230 */ /* 0x000fe40000004100 */
[----:B------:R-:W-:Y:S02]  /*6990*/  HADD2.F32 R30, -RZ, R33.H1_H1 ;  /* 0x30000021ff1e7230 */ /* 0x000fe40000004100 */
[----:B------:R-:W-:-:S02]  /*69a0*/  HADD2.F32 R28, -RZ, R34.H1_H1 ;  /* 0x30000022ff1c7230 */ /* 0x000fc40000004100 */
[--C-:B-1----:R-:W-:Y:S02]  /*69b0*/  HADD2.F32 R9, -RZ, R4.reuse.H0_H0 ;  /* 0x20000004ff097230 */ /* 0x102fe40000004100 */
[----:B------:R-:W-:Y:S02]  /*69c0*/  HADD2.F32 R4, -RZ, R4.H1_H1 ;  /* 0x30000004ff047230 */ /* 0x000fe40000004100 */
[--C-:B------:R-:W-:Y:S02]  /*69d0*/  HADD2.F32 R13, -RZ, R5.reuse.H0_H0 ;  /* 0x20000005ff0d7230 */ /* 0x100fe40000004100 */
[----:B------:R-:W-:Y:S02]  /*69e0*/  HADD2.F32 R5, -RZ, R5.H1_H1 ;  /* 0x30000005ff057230 */ /* 0x000fe40000004100 */
[-C--:B------:R-:W-:Y:S01]  /*69f0*/  FMUL.FTZ R20, R27, R4.reuse ;  /* 0x000000041b147220 */ /* 0x080fe20000410000 */
[----:B------:R-:W-:Y:S01]  /*6a00*/  FMUL.FTZ R24, R21, R4 ;  /* 0x0000000415187220 */ /* 0x000fe20000410000 */
[----:B------:R-:W-:-:S02]  /*6a10*/  HADD2.F32 R14, -RZ, R6.H0_H0 ;  /* 0x20000006ff0e7230 */ /* 0x000fc40000004100 */
[----:B------:R-:W-:Y:S01]  /*6a20*/  FMUL.FTZ R26, R29, R5 ;  /* 0x000000051d1a7220 */ /* 0x000fe20000410000 */
[----:B------:R-:W-:Y:S01]  /*6a30*/  FFMA.FTZ R4, R21, R9, -R20 ;  /* 0x0000000915047223 */ /* 0x000fe20000010814 */
[----:B------:R-:W-:Y:S01]  /*6a40*/  FMUL.FTZ R20, R25, R5 ;  /* 0x0000000519147220 */ /* 0x000fe20000410000 */
[--C-:B------:R-:W-:Y:S02]  /*6a50*/  HADD2.F32 R15, -RZ, R7.reuse.H0_H0 ;  /* 0x20000007ff0f7230 */ /* 0x100fe40000004100 */
[----:B------:R-:W-:Y:S01]  /*6a60*/  FFMA.FTZ R9, R27, R9, R24 ;  /* 0x000000091b097223 */ /* 0x000fe20000010018 */
        /* <DEDUP_REMOVED lines=19> */
.L_x_10871:
[----:B------:R-:W-:Y:S05]  /*6ba0*/  BSYNC B1 ;  /* 0x0000000000017941 */ /* 0x000fea0003800000 */
.L_x_10870:
[----:B------:R-:W-:Y:S05]  /*6bb0*/  @P1 BRA `(.L_x_10869) ;  /* 0x0000001000541947 */ /* 0x000fea0003800000 */
[----:B-1----:R-:W1:Y:S01]  /*6bc0*/  LDS.128 R4, [R0+0x3000] ;  /* 0x0030000000047984 */ /* 0x002e620000000c00 */
[--C-:B------:R-:W-:Y:S02]  /*6bd0*/  HADD2.F32 R21, -RZ, R12.reuse.H0_H0 ;  /* 0x2000000cff157230 */ /* 0x100fe40000004100 */
[----:B------:R-:W-:Y:S02]  /*6be0*/  HADD2.F32 R13, -RZ, R12.H1_H1 ;  /* 0x3000000cff0d7230 */ /* 0x000fe40000004100 */
[--C-:B------:R-:W-:Y:S02]  /*6bf0*/  HADD2.F32 R25, -RZ, R11.reuse.H1_H1 ;  /* 0x3000000bff197230 */ /* 0x100fe40000004100 */
[----:B------:R-:W-:Y:S02]  /*6c00*/  HADD2.F32 R15, -RZ, R11.H0_H0 ;  /* 0x2000000bff0f7230 */ /* 0x000fe40000004100 */
[--C-:B-1----:R-:W-:Y:S02]  /*6c10*/  HADD2.F32 R3, -RZ, R4.reuse.H0_H0 ;  /* 0x20000004ff037230 */ /* 0x102fe40000004100 */
        /* <DEDUP_REMOVED lines=16> */
[--C-:B------:R-:W-:Y:S02]  /*6d20*/  HADD2.F32 R21, -RZ, R10.reuse.H0_H0 ;  /* 0x2000000aff157230 */ /* 0x100fe40000004100 */
[----:B------:R-:W-:Y:S01]  /*6d30*/  HADD2.F32 R24, -RZ, R10.H1_H1 ;  /* 0x3000000aff187230 */ /* 0x000fe20000004100 */
[----:B------:R-:W-:Y:S01]  /*6d40*/  F2FP.F16.F32.PACK_AB R5, R14, R5 ;  /* 0x000000050e05723e */ /* 0x000fe200000000ff */
[----:B------:R-:W-:-:S02]  /*6d50*/  HADD2.F32 R15, -RZ, R8.H0_H0 ;  /* 0x20000008ff0f7230 */ /* 0x000fc40000004100 */
        /* <DEDUP_REMOVED lines=13> */
.L_x_10856:
[----:B------:R-:W0:Y:S01]  /*6e30*/  LDC R21, c[0x0][0x3d4] ;  /* 0x0000f500ff157b82 */ /* 0x000e220000000800 */
[----:B------:R-:W-:Y:S01]  /*6e40*/  IMAD R25, R33, -0xc0, R25 ;  /* 0xffffff4021197824 */ /* 0x000fe200078e0219 */
[----:B------:R-:W2:Y:S01]  /*6e50*/  LDL R8, [R1+0x50] ;  /* 0x0000500001087983 */ /* 0x000ea20000100800 */
[----:B------:R-:W-:Y:S02]  /*6e60*/  CS2R R4, SRZ ;  /* 0x0000000000047805 */ /* 0x000fe4000001ff00 */
[----:B------:R-:W-:Y:S02]  /*6e70*/  CS2R R6, SRZ ;  /* 0x0000000000067805 */ /* 0x000fe4000001ff00 */
[----:B------:R-:W-:Y:S02]  /*6e80*/  CS2R R26, SRZ ;  /* 0x00000000001a7805 */ /* 0x000fe4000001ff00 */
[----:B------:R-:W-:Y:S02]  /*6e90*/  VIMNMX R3, R25, 0xc0, PT ;  /* 0x000000c019037848 */ /* 0x000fe40003fe0100 */
[----:B------:R-:W-:-:S02]  /*6ea0*/  CS2R R24, SRZ ;  /* 0x0000000000187805 */ /* 0x000fc4000001ff00 */
[----:B0-----:R-:W-:-:S04]  /*6eb0*/  ISETP.GE.AND P0, PT, R16, R21, PT ;  /* 0x000000151000720c */ /* 0x001fc80003f06270 */
[----:B------:R-:W-:-:S13]  /*6ec0*/  ISETP.GE.OR P1, PT, R18, R3, P0 ;  /* 0x000000031200720c */ /* 0x000fda0000726670 */
[----:B------:R0:W5:Y:S04]  /*6ed0*/  @!P1 LDG.E.128 R4, desc[UR56][R42.64] ;  /* 0x000000382a049981 */ /* 0x000168000c1e1d00 */
[----:B------:R0:W5:Y:S01]  /*6ee0*/  @!P1 LDG.E.128 R24, desc[UR56][R40.64] ;  /* 0x0000003828189981 */ /* 0x000162000c1e1d00 */
[----:B------:R-:W-:Y:S01]  /*6ef0*/  UMOV UR4, 0xffffffff ;  /* 0xffffffff00047882 */ /* 0x000fe20000000000 */
[----:B--2---:R-:W-:Y:S02]  /*6f00*/  LEA.HI R0, R8, R8, RZ, 0x1 ;  /* 0x0000000808007211 */ /* 0x004fe400078f08ff */
[----:B0-----:R-:W-:Y:S05]  /*6f10*/  BRA.DIV UR4, `(.L_x_10872) ;  /* 0x000000e204dc7947 */ /* 0x001fea000b800000 */
.L_x_11042:
[----:B------:R-:W-:Y:S01]  /*6f20*/  UMOV UR4, 0xffffffff ;  /* 0xffffffff00047882 */ /* 0x000fe20000000000 */
[----:B------:R-:W-:Y:S02]  /*6f30*/  LOP3.LUT R0, R0, 0xfffffffe, RZ, 0xc0, !PT ;  /* 0xfffffffe00007812 */ /* 0x000fe400078ec0ff */
[----:B------:R-:W-:Y:S05]  /*6f40*/  BRA.DIV UR4, `(.L_x_10873) ;  /* 0x000000e204f87947 */ /* 0x000fea000b800000 */
.L_x_11045:
[----:B------:R-:W-:Y:S01]  /*6f50*/  UMOV UR4, 0xffffffff ;  /* 0xffffffff00047882 */ /* 0x000fe20000000000 */
[----:B------:R-:W-:Y:S02]  /*6f60*/  IMAD.IADD R0, R8, 0x1, -R0 ;  /* 0x0000000108007824 */ /* 0x000fe400078e0a00 */
[----:B------:R-:W-:Y:S05]  /*6f70*/  BRA.DIV UR4, `(.L_x_10874) ;  /* 0x000000e604147947 */ /* 0x000fea000b800000 */
.L_x_11048:
[----:B------:R-:W-:Y:S01]  /*6f80*/  UMOV UR4, 0xffffffff ;  /* 0xffffffff00047882 */ /* 0x000fe20000000000 */
[----:B------:R-:W-:Y:S02]  /*6f90*/  SHF.L.U32 R9, R0, 0x1f, RZ ;  /* 0x0000001f00097819 */ /* 0x000fe400000006ff */
[----:B------:R-:W-:Y:S05]  /*6fa0*/  BRA.DIV UR4, `(.L_x_10875) ;  /* 0x000000e604307947 */ /* 0x000fea000b800000 */
.L_x_11051:
[----:B------:R-:W0:Y:S01]  /*6fb0*/  SYNCS.PHASECHK.TRANS64.TRYWAIT P1, [R2+URZ+0x30800], R9 ;  /* 0x03080009020075a7 */ /* 0x000e22000802017f */
[C---:B------:R-:W-:Y:S01]  /*6fc0*/  VIADD R0, R18.reuse, 0x60 ;  /* 0x0000006012007836 */ /* 0x040fe20000000000 */
[-C--:B------:R-:W-:Y:S01]  /*6fd0*/  ISETP.GE.OR P2, PT, R18, R3.reuse, P0 ;  /* 0x000000031200720c */ /* 0x080fe20000746670 */
[----:B-----5:R-:W-:Y:S01]  /*6fe0*/  IMAD.MOV.U32 R15, RZ, RZ, R5 ;  /* 0x000000ffff0f7224 */ /* 0x020fe200078e0005 */
[----:B------:R-:W-:Y:S01]  /*6ff0*/  MOV R20, R4 ;  /* 0x0000000400147202 */ /* 0x000fe20000000f00 */
[----:B------:R-:W-:Y:S01]  /*7000*/  IMAD.MOV.U32 R12, RZ, RZ, R6 ;  /* 0x000000ffff0c7224 */ /* 0x000fe200078e0006 */
[----:B------:R-:W-:Y:S01]  /*7010*/  ISETP.GE.OR P0, PT, R0, R3, P0 ;  /* 0x000000030000720c */ /* 0x000fe20000706670 */
[----:B------:R-:W-:Y:S01]  /*7020*/  IMAD.MOV.U32 R0, RZ, RZ, R7 ;  /* 0x000000ffff007224 */ /* 0x000fe200078e0007 */
[--C-:B------:R-:W-:Y:S01]  /*7030*/  SHF.R.U64 R3, R4, 0x10, R5.reuse ;  /* 0x0000001004037819 */ /* 0x100fe20000001205 */
[----:B------:R-:W-:Y:S01]  /*7040*/  IMAD.MOV.U32 R45, RZ, RZ, R24 ;  /* 0x000000ffff2d7224 */ /* 0x000fe200078e0018 */
[----:B------:R-:W-:Y:S01]  /*7050*/  SHF.R.U32.HI R13, RZ, 0x10, R5 ;  /* 0x00000010ff0d7819 */ /* 0x000fe20000011605 */
[----:B------:R-:W-:Y:S01]  /*7060*/  BSSY B1, `(.L_x_10876) ;  /* 0x0000017000017945 */ /* 0x000fe20003800000 */
[----:B------:R-:W-:-:S02]  /*7070*/  SHF.R.U64 R4, R6, 0x10, R7 ;  /* 0x0000001006047819 */ /* 0x000fc40000001207 */
[----:B------:R-:W-:Y:S02]  /*7080*/  SHF.R.U32.HI R5, RZ, 0x10, R7 ;  /* 0x00000010ff057819 */ /* 0x000fe40000011607 */
[--C-:B------:R-:W-:Y:S02]  /*7090*/  PRMT R15, R15, 0x5410, R3.reuse ;  /* 0x000054100f0f7816 */ /* 0x100fe40000000003 */
[----:B------:R-:W-:Y:S01]  /*70a0*/  PRMT R3, R4, 0x7610, R3 ;  /* 0x0000761004037816 */ /* 0x000fe20000000003 */
[----:B------:R-:W-:Y:S01]  /*70b0*/  IMAD.MOV.U32 R4, RZ, RZ, R25 ;  /* 0x000000ffff047224 */ /* 0x000fe200078e0019 */
[----:B------:R-:W-:Y:S01]  /*70c0*/  PRMT R0, R5, 0x5410, R0 ;  /* 0x0000541005007816 */ /* 0x000fe20000000000 */
[----:B------:R-:W-:Y:S01]  /*70d0*/  IMAD.MOV.U32 R5, RZ, RZ, R27 ;  /* 0x000000ffff057224 */ /* 0x000fe200078e001b */
[----:B------:R-:W-:Y:S02]  /*70e0*/  PRMT R20, R20, 0x5410, R20 ;  /* 0x0000541014147816 */ /* 0x000fe40000000014 */
[----:B------:R-:W-:-:S02]  /*70f0*/  PRMT R12, R12, 0x5410, R12 ;  /* 0x000054100c0c7816 */ /* 0x000fc4000000000c */
[--C-:B------:R-:W-:Y:S02]  /*7100*/  SHF.R.U64 R6, R24, 0x10, R25.reuse ;  /* 0x0000001018067819 */ /* 0x100fe40000001219 */
[----:B------:R-:W-:Y:S02]  /*7110*/  SHF.R.U32.HI R7, RZ, 0x10, R25 ;  /* 0x00000010ff077819 */ /* 0x000fe40000011619 */
[----:B------:R-:W-:Y:S02]  /*7120*/  MOV R14, R26 ;  /* 0x0000001a000e7202 */ /* 0x000fe40000000f00 */
[--C-:B------:R-:W-:Y:S02]  /*7130*/  SHF.R.U64 R8, R26, 0x10, R27.reuse ;  /* 0x000000101a087819 */ /* 0x100fe4000000121b */
[----:B------:R-:W-:Y:S02]  /*7140*/  SHF.R.U32.HI R10, RZ, 0x10, R27 ;  /* 0x00000010ff0a7819 */ /* 0x000fe4000001161b */
[----:B------:R-:W-:Y:S01]  /*7150*/  PRMT R20, R4, 0x7610, R20 ;  /* 0x0000761004147816 */ /* 0x000fe20000000014 */
[----:B------:R-:W-:Y:S01]  /*7160*/  IMAD.IADD R4, R16, 0x1, R21 ;  /* 0x0000000110047824 */ /* 0x000fe200078e0215 */
[----:B------:R-:W-:-:S02]  /*7170*/  PRMT R45, R45, 0x5410, R6 ;  /* 0x000054102d2d7816 */ /* 0x000fc40000000006 */
[----:B------:R-:W-:Y:S02]  /*7180*/  PRMT R14, R14, 0x5410, R7 ;  /* 0x000054100e0e7816 */ /* 0x000fe40000000007 */
[----:B------:R-:W-:Y:S02]  /*7190*/  PRMT R3, R3, 0x5410, R5 ;  /* 0x0000541003037816 */ /* 0x000fe40000000005 */
[----:B------:R-:W-:Y:S02]  /*71a0*/  PRMT R13, R13, 0x5410, R8 ;  /* 0x000054100d0d7816 */ /* 0x000fe40000000008 */
[----:B------:R-:W-:Y:S01]  /*71b0*/  PRMT R12, R10, 0x7610, R12 ;  /* 0x000076100a0c7816 */ /* 0x000fe2000000000c */
[----:B0-----:R-:W-:Y:S06]  /*71c0*/  @!P1 BRA `(.L_x_10877) ;  /* 0x000000e000d09947 */ /* 0x001fec0003800000 */
.L_x_11052:
[----:B------:R-:W-:Y:S05]  /*71d0*/  BSYNC B1 ;  /* 0x0000000000017941 */ /* 0x000fea0003800000 */
.L_x_10876:
[----:B------:R-:W-:Y:S01]  /*71e0*/  BSSY B1, `(.L_x_10878) ;  /* 0x000005f000017945 */ /* 0x000fe20003800000 */
[----:B------:R-:W-:-:S03]  /*71f0*/  LOP3.LUT R24, R4, 0x38, RZ, 0xc0, !PT ;  /* 0x0000003804187812 */ /* 0x000fc600078ec0ff */
[----:B------:R-:W-:Y:S05]  /*7200*/  @P2 BRA `(.L_x_10879) ;  /* 0x0000000400702947 */ /* 0x000fea0003800000 */
[----:B------:R-:W2:Y:S01]  /*7210*/  LDL R6, [R1+0x28] ;  /* 0x0000280001067983 */ /* 0x000ea20000100800 */
[----:B------:R-:W1:Y:S02]  /*7220*/  S2R R5, SR_TID.X ;  /* 0x0000000000057919 */ /* 0x000e640000002100 */
[----:B-1----:R-:W-:-:S05]  /*7230*/  VIADD R5, R5, 0xffffff80 ;  /* 0xffffff8005057836 */ /* 0x002fca0000000000 */
[----:B------:R-:W-:-:S04]  /*7240*/  SHF.R.S32.HI R10, RZ, 0x1f, R5 ;  /* 0x0000001fff0a7819 */ /* 0x000fc80000011405 */
[----:B------:R-:W-:-:S04]  /*7250*/  LEA.HI R10, R10, R5, RZ, 0x5 ;  /* 0x000000050a0a7211 */ /* 0x000fc800078f28ff */
[----:B------:R-:W-:Y:S01]  /*7260*/  SHF.R.S32.HI R10, RZ, 0x5, R10 ;  /* 0x00000005ff0a7819 */ /* 0x000fe2000001140a */
[--C-:B------:R-:W-:Y:S02]  /*7270*/  HADD2.F32 R34, -RZ, R45.reuse.H0_H0 ;  /* 0x2000002dff227230 */ /* 0x100fe40000004100 */
[----:B------:R-:W-:Y:S02]  /*7280*/  HADD2.F32 R32, -RZ, R20.H1_H1 ;  /* 0x30000014ff207230 */ /* 0x000fe40000004100 */
[----:B------:R-:W-:Y:S02]  /*7290*/  HADD2.F32 R37, -RZ, R45.H1_H1 ;  /* 0x3000002dff257230 */ /* 0x000fe40000004100 */
[----:B------:R-:W-:Y:S02]  /*72a0*/  HADD2.F32 R33, -RZ, R15.H1_H1 ;  /* 0x3000000fff217230 */ /* 0x000fe40000004100 */
[----:B--2---:R-:W-:-:S05]  /*72b0*/  IMAD.SHL.U32 R4, R6, 0x40, RZ ;  /* 0x0000004006047824 */ /* 0x004fca00078e00ff */
[----:B------:R-:W-:-:S04]  /*72c0*/  LOP3.LUT R7, R4, 0x1c0, RZ, 0xc0, !PT ;  /* 0x000001c004077812 */ /* 0x000fc800078ec0ff */
[--C-:B0-----:R-:W-:Y:S02]  /*72d0*/  SHF.R.U32.HI R9, RZ, 0x3, R7.reuse ;  /* 0x00000003ff097819 */ /* 0x101fe40000011607 */
[----:B------:R-:W-:Y:S02]  /*72e0*/  LOP3.LUT R4, R7, 0x38, R16, 0xf8, !PT ;  /* 0x0000003807047812 */ /* 0x000fe400078ef810 */
[----:B------:R-:W-:Y:S02]  /*72f0*/  LOP3.LUT R8, R9, R24, R7, 0x1e, !PT ;  /* 0x0000001809087212 */ /* 0x000fe400078e1e07 */
[----:B------:R-:W-:-:S03]  /*7300*/  LOP3.LUT R4, R4, R9, RZ, 0x3c, !PT ;  /* 0x0000000904047212 */ /* 0x000fc600078e3cff */
[C---:B------:R-:W-:Y:S02]  /*7310*/  IMAD R9, R10.reuse, 0x200, R8 ;  /* 0x000002000a097824 */ /* 0x040fe400078e0208 */
[----:B------:R-:W-:Y:S02]  /*7320*/  IMAD R5, R10, 0x200, R4 ;  /* 0x000002000a057824 */ /* 0x000fe400078e0204 */
[----:B------:R-:W-:-:S03]  /*7330*/  IMAD R44, R9, 0x2, R2 ;  /* 0x00000002092c7824 */ /* 0x000fc600078e0202 */
[----:B------:R-:W-:Y:S02]  /*7340*/  LEA R42, R5, R2, 0x1 ;  /* 0x00000002052a7211 */ /* 0x000fe400078e08ff */
[----:B------:R-:W0:Y:S04]  /*7350*/  LDS.128 R8, [R44+0xc400] ;  /* 0x00c400002c087984 */ /* 0x000e280000000c00 */
[----:B------:R-:W1:Y:S01]  /*7360*/  LDS.128 R4, [R42+0xc400] ;  /* 0x00c400002a047984 */ /* 0x000e620000000c00 */
[----:B0-----:R-:W-:Y:S02]  /*7370*/  HADD2.F32 R28, -RZ, R8.H0_H0 ;  /* 0x20000008ff1c7230 */ /* 0x001fe40000004100 */
[----:B-1----:R-:W-:-:S03]  /*7380*/  HADD2.F32 R21, -RZ, R4.H0_H0 ;  /* 0x20000004ff157230 */ /* 0x002fc60000004100 */
[C---:B------:R-:W-:Y:S01]  /*7390*/  FMUL.FTZ R36, R28.reuse, R34 ;  /* 0x000000221c247220 */ /* 0x040fe20000410000 */
[-C--:B------:R-:W-:Y:S01]  /*73a0*/  FMUL.FTZ R28, R28, R32.reuse ;  /* 0x000000201c1c7220 */ /* 0x080fe20000410000 */
[----:B------:R-:W-:Y:S02]  /*73b0*/  HADD2.F32 R8, -RZ, R8.H1_H1 ;  /* 0x30000008ff087230 */ /* 0x000fe40000004100 */
[C---:B------:R-:W-:Y:S01]  /*73c0*/  FFMA.FTZ R36, R21.reuse, R32, -R36 ;  /* 0x0000002015247223 */ /* 0x040fe20000010824 */
[----:B------:R-:W-:Y:S02]  /*73d0*/  HADD2.F32 R29, -RZ, R9.H0_H0 ;  /* 0x20000009ff1d7230 */ /* 0x000fe40000004100 */
[----:B------:R-:W-:Y:S01]  /*73e0*/  FFMA.FTZ R34, R21, R34, R28 ;  /* 0x0000002215227223 */ /* 0x000fe2000001001c */
[----:B------:R-:W-:Y:S02]  /*73f0*/  HADD2.F32 R32, -RZ, R20.H0_H0 ;  /* 0x20000014ff207230 */ /* 0x000fe40000004100 */
[----:B------:R-:W-:-:S02]  /*7400*/  HADD2.F32 R28, -RZ, R15.H0_H0 ;  /* 0x2000000fff1c7230 */ /* 0x000fc40000004100 */
[C---:B------:R-:W-:Y:S01]  /*7410*/  FMUL.FTZ R39, R8.reuse, R37 ;  /* 0x0000002508277220 */ /* 0x040fe20000410000 */
[----:B------:R-:W-:Y:S02]  /*7420*/  HADD2.F32 R4, -RZ, R4.H1_H1 ;  /* 0x30000004ff047230 */ /* 0x000fe40000004100 */
[-C--:B------:R-:W-:Y:S01]  /*7430*/  FMUL.FTZ R21, R8, R33.reuse ;  /* 0x0000002108157220 */ /* 0x080fe20000410000 */
[----:B------:R-:W-:Y:S02]  /*7440*/  HADD2.F32 R25, -RZ, R5.H0_H0 ;  /* 0x20000005ff197230 */ /* 0x000fe40000004100 */
[C---:B------:R-:W-:Y:S01]  /*7450*/  FMUL.FTZ R38, R29.reuse, R32 ;  /* 0x000000201d267220 */ /* 0x040fe20000410000 */
[----:B------:R-:W-:Y:S01]  /*7460*/  FMUL.FTZ R29, R29, R28 ;  /* 0x0000001c1d1d7220 */ /* 0x000fe20000410000 */
[C---:B------:R-:W-:Y:S01]  /*7470*/  FFMA.FTZ R39, R4.reuse, R33, -R39 ;  /* 0x0000002104277223 */ /* 0x040fe20000010827 */
[----:B------:R-:W-:Y:S01]  /*7480*/  FFMA.FTZ R37, R4, R37, R21 ;  /* 0x0000002504257223 */ /* 0x000fe20000010015 */
[----:B------:R-:W-:-:S02]  /*7490*/  HADD2.F32 R9, -RZ, R9.H1_H1 ;  /* 0x30000009ff097230 */ /* 0x000fc40000004100 */
[C---:B------:R-:W-:Y:S01]  /*74a0*/  FFMA.FTZ R38, R25.reuse, R28, -R38 ;  /* 0x0000001c19267223 */ /* 0x040fe20000010826 */
[----:B------:R-:W-:Y:S02]  /*74b0*/  HADD2.F32 R8, -RZ, R14.H1_H1 ;  /* 0x3000000eff087230 */ /* 0x000fe40000004100 */
[----:B------:R-:W-:Y:S01]  /*74c0*/  FFMA.FTZ R32, R25, R32, R29 ;  /* 0x0000002019207223 */ /* 0x000fe2000001001d */
[----:B------:R-:W-:Y:S02]  /*74d0*/  HADD2.F32 R4, -RZ, R13.H0_H0 ;  /* 0x2000000dff047230 */ /* 0x000fe40000004100 */
[----:B------:R-:W-:Y:S02]  /*74e0*/  HADD2.F32 R30, -RZ, R10.H0_H0 ;  /* 0x2000000aff1e7230 */ /* 0x000fe40000004100 */
[----:B------:R-:W-:Y:S02]  /*74f0*/  HADD2.F32 R25, -RZ, R14.H0_H0 ;  /* 0x2000000eff197230 */ /* 0x000fe40000004100 */
[----:B------:R-:W-:-:S02]  /*7500*/  HADD2.F32 R21, -RZ, R12.H1_H1 ;  /* 0x3000000cff157230 */ /* 0x000fc40000004100 */
[C---:B------:R-:W-:Y:S01]  /*7510*/  FMUL.FTZ R28, R9.reuse, R8 ;  /* 0x00000008091c7220 */ /* 0x040fe20000410000 */
[----:B------:R-:W-:Y:S02]  /*7520*/  HADD2.F32 R5, -RZ, R5.H1_H1 ;  /* 0x30000005ff057230 */ /* 0x000fe40000004100 */
[----:B------:R-:W-:Y:S01]  /*7530*/  FMUL.FTZ R40, R9, R4 ;  /* 0x0000000409287220 */ /* 0x000fe20000410000 */
[----:B------:R-:W-:Y:S02]  /*7540*/  HADD2.F32 R26, -RZ, R6.H0_H0 ;  /* 0x20000006ff1a7230 */ /* 0x000fe40000004100 */
[C---:B------:R-:W-:Y:S01]  /*7550*/  FMUL.FTZ R43, R30.reuse, R25 ;  /* 0x000000191e2b7220 */ /* 0x040fe20000410000 */
[----:B------:R-:W-:Y:S02]  /*7560*/  HADD2.F32 R10, -RZ, R10.H1_H1 ;  /* 0x3000000aff0a7230 */ /* 0x000fe40000004100 */
[----:B------:R-:W-:Y:S01]  /*7570*/  FMUL.FTZ R30, R30, R21 ;  /* 0x000000151e1e7220 */ /* 0x000fe20000410000 */
[----:B------:R-:W-:-:S02]  /*7580*/  HADD2.F32 R29, -RZ, R13.H1_H1 ;  /* 0x3000000dff1d7230 */ /* 0x000fc40000004100 */
[----:B------:R-:W-:Y:S02]  /*7590*/  HADD2.F32 R9, -RZ, R3.H0_H0 ;  /* 0x20000003ff097230 */ /* 0x000fe40000004100 */
[C---:B------:R-:W-:Y:S01]  /*75a0*/  FFMA.FTZ R33, R5.reuse, R4, -R28 ;  /* 0x0000000405217223 */ /* 0x040fe2000001081c */
[----:B------:R-:W-:Y:S01]  /*75b0*/  FFMA.FTZ R41, R5, R8, R40 ;  /* 0x0000000805297223 */ /* 0x000fe20000010028 */
[----:B------:R-:W-:Y:S01]  /*75c0*/  FFMA.FTZ R43, R26, R21, -R43 ;  /* 0x000000151a2b7223 */ /* 0x000fe2000001082b */
[----:B------:R-:W-:Y:S02]  /*75d0*/  HADD2.F32 R6, -RZ, R6.H1_H1 ;  /* 0x30000006ff067230 */ /* 0x000fe40000004100 */
[----:B------:R-:W-:Y:S01]  /*75e0*/  FMUL.FTZ R5, R10, R29 ;  /* 0x0000001d0a057220 */ /* 0x000fe20000410000 */
[--C-:B------:R-:W-:Y:S02]  /*75f0*/  HADD2.F32 R31, -RZ, R11.reuse.H0_H0 ;  /* 0x2000000bff1f7230 */ /* 0x100fe40000004100 */
[----:B------:R-:W-:Y:S01]  /*7600*/  FFMA.FTZ R30, R26, R25, R30 ;  /* 0x000000191a1e7223 */ /* 0x000fe2000001001e */
[----:B------:R-:W-:Y:S01]  /*7610*/  FMUL.FTZ R21, R10, R9 ;  /* 0x000000090a157220 */ /* 0x000fe20000410000 */
[----:B------:R-:W-:-:S02]  /*7620*/  HADD2.F32 R11, -RZ, R11.H1_H1 ;  /* 0x3000000bff0b7230 */ /* 0x000fc40000004100 */
[----:B------:R-:W-:Y:S02]  /*7630*/  HADD2.F32 R10, -RZ, R3.H1_H1 ;  /* 0x30000003ff0a7230 */ /* 0x000fe40000004100 */
[----:B------:R-:W-:Y:S02]  /*7640*/  HADD2.F32 R26, -RZ, R12.H0_H0 ;  /* 0x2000000cff1a7230 */ /* 0x000fe40000004100 */
[--C-:B------:R-:W-:Y:S02]  /*7650*/  HADD2.F32 R4, -RZ, R0.reuse.H1_H1 ;  /* 0x30000000ff047230 */ /* 0x100fe40000004100 */
[----:B------:R-:W-:Y:S02]  /*7660*/  HADD2.F32 R8, -RZ, R0.H0_H0 ;  /* 0x20000000ff087230 */ /* 0x000fe40000004100 */
[C---:B------:R-:W-:Y:S01]  /*7670*/  FFMA.FTZ R28, R6.reuse, R9, -R5 ;  /* 0x00000009061c7223 */ /* 0x040fe20000010805 */
        /* <DEDUP_REMOVED lines=19> */
[----:B------:R1:W-:Y:S04]  /*77b0*/  STS.128 [R42+0xc400], R4 ;  /* 0x00c400042a007388 */ /* 0x0003e80000000c00 */
[----:B------:R1:W-:Y:S02]  /*77c0*/  STS.128 [R44+0xc400], R8 ;  /* 0x00c400082c007388 */ /* 0x0003e40000000c00 */
.L_x_10879:
[----:B------:R-:W-:Y:S05]  /*77d0*/  BSYNC B1 ;  /* 0x0000000000017941 */ /* 0x000fea0003800000 */
.L_x_10878:
[----:B------:R-:W-:Y:S05]  /*77e0*/  @P0 BRA `(.L_x_10869) ;  /* 0x0000000400480947 */ /* 0x000fea0003800000 */
[----:B-1----:R-:W0:Y:S01]  /*77f0*/  LDL R8, [R1+0x38] ;  /* 0x0000380001087983 */ /* 0x002e220000100800 */
[----:B------:R-:W-:-:S03]  /*7800*/  SHF.R.U32.HI R4, RZ, 0x3, R157 ;  /* 0x00000003ff047819 */ /* 0x000fc6000001169d */
[----:B------:R-:W2:Y:S01]  /*7810*/  LDL R38, [R1+0x5c] ;  /* 0x00005c0001267983 */ /* 0x000ea20000100800 */
[----:B------:R-:W-:Y:S01]  /*7820*/  LOP3.LUT R24, R4, R24, R157, 0x1e, !PT ;  /* 0x0000001804187212 */ /* 0x000fe200078e1e9d */
[--C-:B------:R-:W-:Y:S02]  /*7830*/  HADD2.F32 R32, -RZ, R20.reuse.H1_H1 ;  /* 0x30000014ff207230 */ /* 0x100fe40000004100 */
[--C-:B------:R-:W-:Y:S02]  /*7840*/  HADD2.F32 R34, -RZ, R45.reuse.H0_H0 ;  /* 0x2000002dff227230 */ /* 0x100fe40000004100 */
[----:B------:R-:W-:Y:S02]  /*7850*/  HADD2.F32 R36, -RZ, R45.H1_H1 ;  /* 0x3000002dff247230 */ /* 0x000fe40000004100 */
[----:B------:R-:W-:Y:S02]  /*7860*/  HADD2.F32 R41, -RZ, R15.H0_H0 ;  /* 0x2000000fff297230 */ /* 0x000fe40000004100 */
[----:B------:R-:W-:-:S02]  /*7870*/  HADD2.F32 R43, -RZ, R20.H0_H0 ;  /* 0x20000014ff2b7230 */ /* 0x000fc40000004100 */
[----:B0-----:R-:W-:-:S04]  /*7880*/  IMAD.IADD R9, R8, 0x1, R24 ;  /* 0x0000000108097824 */ /* 0x001fc800078e0218 */
[----:B------:R-:W-:Y:S01]  /*7890*/  IMAD R21, R9, 0x2, R2 ;  /* 0x0000000209157824 */ /* 0x000fe200078e0202 */
[----:B--2---:R-:W-:Y:S04]  /*78a0*/  LDS.128 R4, [R38+0xc400] ;  /* 0x00c4000026047984 */ /* 0x004fe80000000c00 */
[----:B------:R-:W0:Y:S02]  /*78b0*/  LDS.128 R8, [R21+0xc400] ;  /* 0x00c4000015087984 */ /* 0x000e240000000c00 */
[--C-:B0-----:R-:W-:Y:S02]  /*78c0*/  HADD2.F32 R28, -RZ, R8.reuse.H0_H0 ;  /* 0x20000008ff1c7230 */ /* 0x101fe40000004100 */
[----:B------:R-:W-:-:S03]  /*78d0*/  HADD2.F32 R8, -RZ, R8.H1_H1 ;  /* 0x30000008ff087230 */ /* 0x000fc60000004100 */
[-C--:B------:R-:W-:Y:S01]  /*78e0*/  FMUL.FTZ R33, R34, R28.reuse ;  /* 0x0000001c22217220 */ /* 0x080fe20000410000 */
[----:B------:R-:W-:Y:S01]  /*78f0*/  FMUL.FTZ R37, R32, R28 ;  /* 0x0000001c20257220 */ /* 0x000fe20000410000 */
[----:B------:R-:W-:Y:S02]  /*7900*/  HADD2.F32 R28, -RZ, R15.H1_H1 ;  /* 0x3000000fff1c7230 */ /* 0x000fe40000004100 */
[--C-:B------:R-:W-:Y:S02]  /*7910*/  HADD2.F32 R24, -RZ, R4.reuse.H0_H0 ;  /* 0x20000004ff187230 */ /* 0x100fe40000004100 */
[-C--:B------:R-:W-:Y:S01]  /*7920*/  FMUL.FTZ R39, R36, R8.reuse ;  /* 0x0000000824277220 */ /* 0x080fe20000410000 */
[----:B------:R-:W-:Y:S02]  /*7930*/  HADD2.F32 R4, -RZ, R4.H1_H1 ;  /* 0x30000004ff047230 */ /* 0x000fe40000004100 */
[----:B------:R-:W-:Y:S01]  /*7940*/  FMUL.FTZ R15, R28, R8 ;  /* 0x000000081c0f7220 */ /* 0x000fe20000410000 */
[----:B------:R-:W-:-:S02]  /*7950*/  HADD2.F32 R29, -RZ, R9.H0_H0 ;  /* 0x20000009ff1d7230 */ /* 0x000fc40000004100 */
[----:B------:R-:W-:Y:S02]  /*7960*/  HADD2.F32 R9, -RZ, R9.H1_H1 ;  /* 0x30000009ff097230 */ /* 0x000fe40000004100 */
[-C--:B------:R-:W-:Y:S01]  /*7970*/  FFMA.FTZ R8, R28, R4.reuse, -R39 ;  /* 0x000000041c087223 */ /* 0x080fe20000010827 */
[----:B------:R-:W-:Y:S02]  /*7980*/  HADD2.F32 R39, -RZ, R14.H1_H1 ;  /* 0x3000000eff277230 */ /* 0x000fe40000004100 */
[----:B------:R-:W-:Y:S01]  /*7990*/  FFMA.FTZ R20, R36, R4, R15 ;  /* 0x0000000424147223 */ /* 0x000fe2000001000f */
[----:B------:R-:W-:Y:S02]  /*79a0*/  HADD2.F32 R15, -RZ, R13.H0_H0 ;  /* 0x2000000dff0f7230 */ /* 0x000fe40000004100 */
[--C-:B------:R-:W-:Y:S02]  /*79b0*/  HADD2.F32 R25, -RZ, R5.reuse.H0_H0 ;  /* 0x20000005ff197230 */ /* 0x100fe40000004100 */
[----:B------:R-:W-:Y:S01]  /*79c0*/  FFMA.FTZ R37, R34, R24, R37 ;  /* 0x0000001822257223 */ /* 0x000fe20000010025 */
[----:B------:R-:W-:-:S02]  /*79d0*/  HADD2.F32 R5, -RZ, R5.H1_H1 ;  /* 0x30000005ff057230 */ /* 0x000fc40000004100 */
[-C--:B------:R-:W-:Y:S01]  /*79e0*/  FMUL.FTZ R4, R39, R9.reuse ;  /* 0x0000000927047220 */ /* 0x080fe20000410000 */
[----:B------:R-:W-:Y:S02]  /*79f0*/  HADD2.F32 R30, -RZ, R10.H0_H0 ;  /* 0x2000000aff1e7230 */ /* 0x000fe40000004100 */
[----:B------:R-:W-:Y:S02]  /*7a00*/  HADD2.F32 R34, -RZ, R14.H0_H0 ;  /* 0x2000000eff227230 */ /* 0x000fe40000004100 */
[C---:B------:R-:W-:Y:S01]  /*7a10*/  FMUL.FTZ R14, R15.reuse, R9 ;  /* 0x000000090f0e7220 */ /* 0x040fe20000410000 */
[----:B------:R-:W-:Y:S02]  /*7a20*/  HADD2.F32 R10, -RZ, R10.H1_H1 ;  /* 0x3000000aff0a7230 */ /* 0x000fe40000004100 */
[----:B------:R-:W-:Y:S02]  /*7a30*/  HADD2.F32 R36, -RZ, R13.H1_H1 ;  /* 0x3000000dff247230 */ /* 0x000fe40000004100 */
[----:B------:R-:W-:Y:S01]  /*7a40*/  FFMA.FTZ R9, R15, R5, -R4 ;  /* 0x000000050f097223 */ /* 0x000fe20000010804 */
[----:B------:R-:W-:-:S02]  /*7a50*/  HADD2.F32 R26, -RZ, R6.H0_H0 ;  /* 0x20000006ff1a7230 */ /* 0x000fc40000004100 */
[----:B------:R-:W-:Y:S01]  /*7a60*/  FFMA.FTZ R33, R32, R24, -R33 ;  /* 0x0000001820217223 */ /* 0x000fe20000010821 */
[----:B------:R-:W-:Y:S02]  /*7a70*/  HADD2.F32 R4, -RZ, R3.H0_H0 ;  /* 0x20000003ff047230 */ /* 0x000fe40000004100 */
[----:B------:R-:W-:Y:S01]  /*7a80*/  FMUL.FTZ R24, R43, R29 ;  /* 0x0000001d2b187220 */ /* 0x000fe20000410000 */
[----:B------:R-:W-:Y:S02]  /*7a90*/  HADD2.F32 R6, -RZ, R6.H1_H1 ;  /* 0x30000006ff067230 */ /* 0x000fe40000004100 */
[----:B------:R-:W-:Y:S01]  /*7aa0*/  FFMA.FTZ R13, R39, R5, R14 ;  /* 0x00000005270d7223 */ /* 0x000fe2000001000e */
[-C--:B------:R-:W-:Y:S01]  /*7ab0*/  FMUL.FTZ R5, R36, R10.reuse ;  /* 0x0000000a24057220 */ /* 0x080fe20000410000 */
[C---:B------:R-:W-:Y:S01]  /*7ac0*/  FMUL.FTZ R28, R41.reuse, R29 ;  /* 0x0000001d291c7220 */ /* 0x040fe20000410000 */
[--C-:B------:R-:W-:Y:S02]  /*7ad0*/  HADD2.F32 R31, -RZ, R11.reuse.H0_H0 ;  /* 0x2000000bff1f7230 */ /* 0x100fe40000004100 */
[----:B------:R-:W-:Y:S01]  /*7ae0*/  FFMA.FTZ R24, R41, R25, -R24 ;  /* 0x0000001929187223 */ /* 0x000fe20000010818 */
[----:B------:R-:W-:Y:S01]  /*7af0*/  FMUL.FTZ R29, R4, R10 ;  /* 0x0000000a041d7220 */ /* 0x000fe20000410000 */
[----:B------:R-:W-:-:S02]  /*7b00*/  HADD2.F32 R11, -RZ, R11.H1_H1 ;  /* 0x3000000bff0b7230 */ /* 0x000fc40000004100 */
[----:B------:R-:W-:Y:S01]  /*7b10*/  FFMA.FTZ R10, R4, R6, -R5 ;  /* 0x00000006040a7223 */ /* 0x000fe20000010805 */
[----:B------:R-:W-:Y:S02]  /*7b20*/  HADD2.F32 R39, -RZ, R3.H1_H1 ;  /* 0x30000003ff277230 */ /* 0x000fe40000004100 */
[--C-:B------:R-:W-:Y:S02]  /*7b30*/  HADD2.F32 R41, -RZ, R12.reuse.H0_H0 ;  /* 0x2000000cff297230 */ /* 0x100fe40000004100 */
[----:B------:R-:W-:Y:S02]  /*7b40*/  HADD2.F32 R32, -RZ, R12.H1_H1 ;  /* 0x3000000cff207230 */ /* 0x000fe40000004100 */
[--C-:B------:R-:W-:Y:S02]  /*7b50*/  HADD2.F32 R3, -RZ, R0.reuse.H1_H1 ;  /* 0x30000000ff037230 */ /* 0x100fe40000004100 */
[----:B------:R-:W-:Y:S02]  /*7b60*/  HADD2.F32 R5, -RZ, R0.H0_H0 ;  /* 0x20000000ff057230 */ /* 0x000fe40000004100 */
[----:B------:R-:W-:-:S02]  /*7b70*/  HADD2.F32 R27, -RZ, R7.H0_H0 ;  /* 0x20000007ff1b7230 */ /* 0x000fc40000004100 */
[----:B------:R-:W-:Y:S01]  /*7b80*/  FFMA.FTZ R28, R43, R25, R28 ;  /* 0x000000192b1c7223 */ /* 0x000fe2000001001c */
[----:B------:R-:W-:Y:S02]  /*7b90*/  HADD2.F32 R7, -RZ, R7.H1_H1 ;  /* 0x30000007ff077230 */ /* 0x000fe40000004100 */
[----:B------:R-:W-:Y:S01]  /*7ba0*/  FMUL.FTZ R15, R34, R30 ;  /* 0x0000001e220f7220 */ /* 0x000fe20000410000 */
[----:B------:R-:W-:Y:S01]  /*7bb0*/  FFMA.FTZ R0, R36, R6, R29 ;  /* 0x0000000624007223 */ /* 0x000fe2000001001d */
[----:B------:R-:W-:Y:S01]  /*7bc0*/  FMUL.FTZ R4, R39, R31 ;  /* 0x0000001f27047220 */ /* 0x000fe20000410000 */
[----:B------:R-:W-:Y:S01]  /*7bd0*/  FMUL.FTZ R12, R41, R11 ;  /* 0x0000000b290c7220 */ /* 0x000fe20000410000 */
[C---:B------:R-:W-:Y:S01]  /*7be0*/  FMUL.FTZ R25, R32.reuse, R30 ;  /* 0x0000001e20197220 */ /* 0x040fe20000410000 */
        /* <DEDUP_REMOVED lines=16> */
[----:B------:R3:W-:Y:S04]  /*7cf0*/  STS.128 [R38+0xc400], R4 ;  /* 0x00c4000426007388 */ /* 0x0007e80000000c00 */
[----:B------:R3:W-:Y:S02]  /*7d00*/  STS.128 [R21+0xc400], R8 ;  /* 0x00c4000815007388 */ /* 0x0007e40000000c00 */
.L_x_10869:
[----:B------:R-:W-:Y:S05]  /*7d10*/  BSYNC B0 ;  /* 0x0000000000007941 */ /* 0x000fea0003800000 */
.L_x_10855:
[----:B------:R-:W-:Y:S01]  /*7d20*/  @!PT LDS RZ, [RZ] ;  /* 0x00000000fffff984 */ /* 0x000fe20000000800 */
[----:B------:R-:W-:Y:S01]  /*7d30*/  @!PT LDS RZ, [RZ] ;  /* 0x00000000fffff984 */ /* 0x000fe20000000800 */
[----:B------:R-:W-:Y:S01]  /*7d40*/  @!PT LDS RZ, [RZ] ;  /* 0x00000000fffff984 */ /* 0x000fe20000000800 */
[----:B------:R-:W-:Y:S01]  /*7d50*/  @!PT LDS RZ, [RZ] ;  /* 0x00000000fffff984 */ /* 0x000fe20000000800 */
[----:B------:R4:W-:Y:S06]  /*7d60*/  MEMBAR.ALL.CTA ;  /* 0x0000000000007992 */ /* 0x0009ec0000008000 */
[----:B----4-:R-:W4:Y:S01]  /*7d70*/  FENCE.VIEW.ASYNC.S ;  /* 0x00000000000073c6 */ /* 0x010f220000000000 */
[----:B------:R-:W-:Y:S05]  /*7d80*/  WARPSYNC.ALL ;  /* 0x0000000000007948 */ /* 0x000fea0003800000 */
[----:B----4-:R-:W-:Y:S06]  /*7d90*/  BAR.SYNC.DEFER_BLOCKING 0xd, 0x180 ;  /* 0x0346000000007b1d */ /* 0x010fec0000010000 */
.L_x_10852:
[----:B------:R-:W-:-:S13]  /*7da0*/  ISETP.NE.AND P0, PT, R152, 0x3, PT ;  /* 0x000000039800780c */ /* 0x000fda0003f05270 */
[----:B------:R-:W-:Y:S05]  /*7db0*/  @!P0 BRA `(.L_x_10880) ;  /* 0x0000000000048947 */ /* 0x000fea0003800000 */
[----:B------:R-:W-:Y:S01]  /*7dc0*/  BPT.TRAP 0x1 ;  /* 0x000000040000795c */ /* 0x000fe20000300000 */
.L_x_10880:
[----:B-123--:R-:W-:Y:S01]  /*7dd0*/  IMAD R4, R22, 0x8, R2 ;  /* 0x0000000816047824 */ /* 0x00efe200078e0202 */
[----:B------:R-:W-:-:S04]  /*7de0*/  SHF.L.U32 R5, R153, 0x1f, RZ ;  /* 0x0000001f99057819 */ /* 0x000fc800000006ff */
[----:B------:R1:W2:Y:S01]  /*7df0*/  SYNCS.PHASECHK.TRANS64.TRYWAIT P1, [R4+URZ+0x30830], R5 ;  /* 0x03083005040075a7 */ /* 0x0002a2000802017f */
[----:B------:R-:W-:Y:S05]  /*7e00*/  @!P0 BRA `(.L_x_10881) ;  /* 0x0000000000048947 */ /* 0x000fea0003800000 */
[----:B------:R-:W-:Y:S01]  /*7e10*/  BPT.TRAP 0x1 ;  /* 0x000000040000795c */ /* 0x000fe20000300000 */
.L_x_10881:
[----:B------:R-:W-:Y:S01]  /*7e20*/  IADD3 R0, R2, 0x12400, RZ ;  /* 0x0001240002007810 */ /* 0x000fe20007ffe0ff */
[----:B------:R-:W-:-:S03]  /*7e30*/  IMAD R3, R35, 0x2000, R2 ;  /* 0x0000200023037824 */ /* 0x000fc600078e0202 */
[----:B------:R-:W-:Y:S02]  /*7e40*/  SHF.R.U32.HI R0, RZ, 0x4, R0 ;  /* 0x00000004ff007819 */ /* 0x000fe40000011600 */
[----:B------:R3:W-:Y:S02]  /*7e50*/  STL [R1+0x2c], R3 ;  /* 0x00002c0301007387 */ /* 0x0007e40000100800 */
[----:B------:R-:W-:-:S04]  /*7e60*/  LOP3.LUT R0, R0, 0x3fff, RZ, 0xc0, !PT ;  /* 0x00003fff00007812 */ /* 0x000fc800078ec0ff */
[----:B------:R-:W-:Y:S01]  /*7e70*/  LOP3.LUT R0, R0, 0x10000, RZ, 0xfc, !PT ;  /* 0x0001000000007812 */ /* 0x000fe200078efcff */
[----:B---3--:R-:W-:-:S04]  /*7e80*/  VIADD R3, R3, 0xc400 ;  /* 0x0000c40003037836 */ /* 0x008fc80000000000 */
[----:B------:R3:W-:Y:S01]  /*7e90*/  STL [R1+0x34], R0 ;  /* 0x0000340001007387 */ /* 0x0007e20000100800 */
[----:B------:R-:W-:-:S04]  /*7ea0*/  SHF.R.U32.HI R3, RZ, 0x4, R3 ;  /* 0x00000004ff037819 */ /* 0x000fc80000011603 */
[----:B------:R-:W-:Y:S01]  /*7eb0*/  LOP3.LUT R3, R3, 0x3fff, RZ, 0xc0, !PT ;  /* 0x00003fff03037812 */ /* 0x000fe200078ec0ff */
[----:B--2---:R-:W-:Y:S06]  /*7ec0*/  @P1 BRA `(.L_x_10882) ;  /* 0x0000000000081947 */ /* 0x004fec0003800000 */
[----:B------:R-:W2:Y:S02]  /*7ed0*/  SYNCS.PHASECHK.TRANS64.TRYWAIT P1, [R4+URZ+0x30830], R5 ;  /* 0x03083005040075a7 */ /* 0x000ea4000802017f */
[----:B--2---:R-:W-:Y:S05]  /*7ee0*/  @!P1 BRA `(.L_x_10883) ;  /* 0x000000d4009c9947 */ /* 0x004fea0003800000 */
.L_x_10882:
[----:B---3--:R-:W3:Y:S01]  /*7ef0*/  LDL R0, [R1+0x34] ;  /* 0x0000340001007983 */ /* 0x008ee20000100800 */
[----:B------:R-:W-:Y:S01]  /*7f00*/  IMAD.MOV.U32 R7, RZ, RZ, 0x40000040 ;  /* 0x40000040ff077424 */ /* 0x000fe200078e00ff */
[----:B------:R-:W-:Y:S01]  /*7f10*/  LOP3.LUT R12, R3, 0x10000, RZ, 0xfc, !PT ;  /* 0x00010000030c7812 */ /* 0x000fe200078efcff */
[----:B------:R-:W-:Y:S01]  /*7f20*/  IMAD.MOV.U32 R13, RZ, RZ, 0x40000040 ;  /* 0x40000040ff0d7424 */ /* 0x000fe200078e00ff */
[----:B------:R-:W-:Y:S05]  /*7f30*/  WARPSYNC.ALL ;  /* 0x0000000000007948 */ /* 0x000fea0003800000 */
[----:B------:R-:W-:Y:S01]  /*7f40*/  R2UR UR7, R7 ;  /* 0x00000000070772ca */ /* 0x000fe200000e0000 */
[----:B------:R-:W4:Y:S01]  /*7f50*/  LDL R11, [R1+0x54] ;  /* 0x00005400010b7983 */ /* 0x000f220000100800 */
[----:B------:R-:W-:-:S02]  /*7f60*/  R2UR UR4, R12 ;  /* 0x000000000c0472ca */ /* 0x000fc400000e0000 */
[----:B------:R-:W-:Y:S01]  /*7f70*/  R2UR UR5, R13 ;  /* 0x000000000d0572ca */ /* 0x000fe200000e0000 */
[----:B0----5:R-:W-:Y:S01]  /*7f80*/  WARPGROUP.ARRIVE ;  /* 0x00000000000079c5 */ /* 0x021fe20000000000 */
[----:B------:R-:W-:Y:S01]  /*7f90*/  IMAD.MOV.U32 R9, RZ, RZ, 0x40000040 ;  /* 0x40000040ff097424 */ /* 0x000fe200078e00ff */
[----:B------:R-:W-:Y:S01]  /*7fa0*/  IADD3 R20, R12, 0x2, RZ ;  /* 0x000000020c147810 */ /* 0x000fe20007ffe0ff */
[----:B------:R-:W-:Y:S01]  /*7fb0*/  IMAD.MOV.U32 R21, RZ, RZ, 0x40000040 ;  /* 0x40000040ff157424 */ /* 0x000fe200078e00ff */
[----:B------:R-:W-:Y:S01]  /*7fc0*/  P2R R10, PR, RZ, 0x1 ;  /* 0x00000001ff0a7803 */ /* 0x000fe20000000000 */
[----:B---3--:R-:W-:-:S05]  /*7fd0*/  IMAD R6, R22, 0x600, R0 ;  /* 0x0000060016067824 */ /* 0x008fca00078e0200 */
[----:B------:R-:W-:-:S13]  /*7fe0*/  R2UR UR6, R6 ;  /* 0x00000000060672ca */ /* 0x000fda00000e0000 */
[----:B------:R-:W-:Y:S01]  /*7ff0*/  HGMMA.64x192x16.F32 R24, gdesc[UR4], RZ, !UPT, gsb0 ;  /* 0x02e00000041879f0 */ /* 0x000fe2000c0008ff */
[----:B------:R-:W-:Y:S01]  /*8000*/  VIADD R8, R6, 0x2 ;  /* 0x0000000206087836 */ /* 0x000fe20000000000 */
[----:B------:R-:W-:Y:S02]  /*8010*/  R2UR UR7, R9 ;  /* 0x00000000090772ca */ /* 0x000fe400000e0000 */
[----:B------:R-:W-:Y:S02]  /*8020*/  R2UR UR4, R20 ;  /* 0x00000000140472ca */ /* 0x000fe400000e0000 */
[----:B------:R-:W-:Y:S02]  /*8030*/  R2UR UR6, R8 ;  /* 0x00000000080672ca */ /* 0x000fe400000e0000 */
[----:B------:R-:W-:Y:S01]  /*8040*/  R2UR UR5, R21 ;  /* 0x00000000150572ca */ /* 0x000fe200000e0000 */
[----:B------:R-:W-:Y:S01]  /*8050*/  VIADD R8, R6, 0x4 ;  /* 0x0000000406087836 */ /* 0x000fe20000000000 */
[----:B------:R-:W-:Y:S01]  /*8060*/  MOV R15, 0x40000040 ;  /* 0x40000040000f7802 */ /* 0x000fe20000000f00 */
[----:B------:R-:W-:-:S02]  /*8070*/  VIADD R14, R12, 0x4 ;  /* 0x000000040c0e7836 */ /* 0x000fc40000000000 */
[----:B------:R-:W-:Y:S01]  /*8080*/  IMAD.MOV.U32 R9, RZ, RZ, 0x40000040 ;  /* 0x40000040ff097424 */ /* 0x000fe200078e00ff */
[----:B------:R-:W-:Y:S02]  /*8090*/  WARPGROUP.DEPBAR.LE gsb0, 0x0 ;  /* 0x00008000000079c5 */ /* 0x000fe40000010000 */
[----:B------:R-:W-:-:S06]  /*80a0*/  WARPGROUP.ARRIVE ;  /* 0x00000000000079c5 */ /* 0x000fcc0000000000 */
[----:B------:R-:W-:Y:S01]  /*80b0*/  HGMMA.64x192x16.F32 R24, gdesc[UR4], R24, gsb0 ;  /* 0x02e00000041879f0 */ /* 0x000fe20008000818 */
        /* <DEDUP_REMOVED lines=15> */
[----:B------:R-:W0:Y:S01]  /*81b0*/  S2R R0, SR_TID.X ;  /* 0x0000000000007919 */ /* 0x000e220000002100 */
[----:B------:R3:W-:Y:S01]  /*81c0*/  STL.64 [R1+0x8], R12 ;  /* 0x0000080c01007387 */ /* 0x0007e20000100a00 */
[----:B0-----:R-:W-:-:S05]  /*81d0*/  VIADD R0, R0, 0xffffff80 ;  /* 0xffffff8000007836 */ /* 0x001fca0000000000 */
[----:B---3--:R-:W-:-:S04]  /*81e0*/  SHF.R.S32.HI R12, RZ, 0x1f, R0 ;  /* 0x0000001fff0c7819 */ /* 0x008fc80000011400 */
[----:B------:R-:W-:-:S04]  /*81f0*/  LEA.HI R12, R12, R0, RZ, 0x7 ;  /* 0x000000000c0c7211 */ /* 0x000fc800078f38ff */
[----:B------:R-:W-:-:S05]  /*8200*/  LOP3.LUT R12, R12, 0xffffff80, RZ, 0xc0, !PT ;  /* 0xffffff800c0c7812 */ /* 0x000fca00078ec0ff */
[----:B------:R-:W-:-:S05]  /*8210*/  IMAD.IADD R12, R0, 0x1, -R12 ;  /* 0x00000001000c7824 */ /* 0x000fca00078e0a0c */
[----:B------:R-:W-:-:S04]  /*8220*/  SHF.R.S32.HI R0, RZ, 0x1f, R12 ;  /* 0x0000001fff007819 */ /* 0x000fc8000001140c */
[----:B------:R-:W-:-:S04]  /*8230*/  LEA.HI R0, R0, R12, RZ, 0x2 ;  /* 0x0000000c00007211 */ /* 0x000fc800078f10ff */
[----:B------:R-:W-:Y:S01]  /*8240*/  LOP3.LUT R0, R0, 0x7ffffffc, RZ, 0xc0, !PT ;  /* 0x7ffffffc00007812 */ /* 0x000fe200078ec0ff */
[----:B------:R-:W-:Y:S02]  /*8250*/  WARPGROUP.DEPBAR.LE gsb0, 0x0 ;  /* 0x00008000000079c5 */ /* 0x000fe40000010000 */
[----:B------:R-:W-:-:S06]  /*8260*/  WARPGROUP.ARRIVE ;  /* 0x00000000000079c5 */ /* 0x000fcc0000000000 */
[----:B------:R-:W-:Y:S01]  /*8270*/  HGMMA.64x192x16.F32 R24, gdesc[UR4], R24, gsb0 ;  /* 0x02e00000041879f0 */ /* 0x000fe20008000818 */
[----:B------:R-:W-:Y:S01]  /*8280*/  IMAD.IADD R0, R12, 0x1, -R0 ;  /* 0x000000010c007824 */ /* 0x000fe200078e0a00 */
[----:B------:R-:W-:Y:S01]  /*8290*/  ULDC UR4, c[0x0][0x988] ;  /* 0x0002620000047ab9 */ /* 0x000fe20000000800 */
[----:B------:R-:W-:-:S04]  /*82a0*/  IMAD.MOV.U32 R3, RZ, RZ, -0x2 ;  /* 0xfffffffeff037424 */ /* 0x000fc800078e00ff */
[----:B------:R-:W-:-:S04]  /*82b0*/  IMAD R3, R0, R3, 0xc0 ;  /* 0x000000c000037424 */ /* 0x000fc800078e0203 */
[----:B-12---:R-:W-:-:S04]  /*82c0*/  IMAD.IADD R5, R3, 0x1, R126 ;  /* 0x0000000103057824 */ /* 0x006fc800078e027e */
[----:B----4-:R-:W-:-:S05]  /*82d0*/  IMAD R5, R11, -0xc0, R5 ;  /* 0xffffff400b057824 */ /* 0x010fca00078e0205 */
        /* <DEDUP_REMOVED lines=8> */
[----:B------:R-:W-:Y:S02]  /*8360*/  FSEL R24, R24, -INF , P4 ;  /* 0xff80000018187808 */ /* 0x000fe40002000000 */
[----:B------:R-:W-:Y:S02]  /*8370*/  FSEL R25, R25, -INF , P3 ;  /* 0xff80000019197808 */ /* 0x000fe40001800000 */
[----:B------:R-:W-:Y:S02]  /*8380*/  FSEL R28, R28, -INF , P1 ;  /* 0xff8000001c1c7808 */ /* 0x000fe40000800000 */
        /* <DEDUP_REMOVED lines=140> */
[----:B------:R-:W-:Y:S02]  /*8c50*/  FMNMX.FTZ R3, R97, R0, !PT ;  /* 0x0000000061037209 */ /* 0x000fe40007810000 */
        /* <DEDUP_REMOVED lines=29> */
[----:B------:R-:W-:-:S04]  /*8e30*/  FSEL R117, R117, -INF , P6 ;  /* 0xff80000075757808 */ /* 0x000fc80003000000 */
[----:B------:R-:W-:-:S05]  /*8e40*/  FMNMX.FTZ R11, R117, R0, !PT ;  /* 0x00000000750b7209 */ /* 0x000fca0007810000 */
[----:B------:R-:W0:Y:S02]  /*8e50*/  SHFL.BFLY PT, R0, R11, 0x2, 0x1f ;  /* 0x0c401f000b007f89 */ /* 0x000e2400000e0000 */
[----:B0-----:R-:W-:-:S05]  /*8e60*/  FMNMX.FTZ R12, R11, R0, !PT ;  /* 0x000000000b0c7209 */ /* 0x001fca0007810000 */
[----:B------:R-:W0:Y:S01]  /*8e70*/  SHFL.BFLY PT, R3, R12, 0x1, 0x1f ;  /* 0x0c201f000c037f89 */ /* 0x000e2200000e0000 */
[----:B------:R-:W-:Y:S02]  /*8e80*/  P2R R7, PR, RZ, 0x1 ;  /* 0x00000001ff077803 */ /* 0x000fe40000000000 */
[----:B------:R-:W-:Y:S01]  /*8e90*/  ISETP.GT.AND P0, PT, R5, 0xa0, PT ;  /* 0x000000a00500780c */ /* 0x000fe20003f04270 */
[----:B------:R-:W-:Y:S04]  /*8ea0*/  STL.64 [R1+0x20], R20 ;  /* 0x0000201401007387 */ /* 0x000fe80000100a00 */
[----:B------:R-:W-:Y:S01]  /*8eb0*/  STL.64 [R1+0x18], R14 ;  /* 0x0000180e01007387 */ /* 0x000fe20000100a00 */
[----:B------:R-:W-:-:S03]  /*8ec0*/  FSEL R106, R106, -INF , P0 ;  /* 0xff8000006a6a7808 */ /* 0x000fc60000000000 */
[----:B------:R1:W-:Y:S01]  /*8ed0*/  STL.64 [R1+0x10], R8 ;  /* 0x0000100801007387 */ /* 0x0003e20000100a00 */
[----:B------:R-:W-:Y:S02]  /*8ee0*/  ISETP.NE.AND P0, PT, R7, RZ, PT ;  /* 0x000000ff0700720c */ /* 0x000fe40003f05270 */
[----:B0-----:R-:W-:Y:S01]  /*8ef0*/  FMNMX.FTZ R0, R12, R3, !PT ;  /* 0x000000030c007209 */ /* 0x001fe20007810000 */
[----:B------:R-:W-:Y:S01]  /*8f00*/  IMAD.U32 R3, RZ, RZ, UR4 ;  /* 0x00000004ff037e24 */ /* 0x000fe2000f8e00ff */
[----:B-1----:R-:W-:Y:S02]  /*8f10*/  P2R R9, PR, RZ, 0x4 ;  /* 0x00000004ff097803 */ /* 0x002fe40000000000 */
[C---:B------:R-:W-:Y:S01]  /*8f20*/  FSETP.NEU.FTZ.AND P2, PT, R0.reuse, -INF , PT ;  /* 0xff8000000000780b */ /* 0x040fe20003f5d000 */
[----:B------:R-:W-:Y:S01]  /*8f30*/  FMUL.FTZ R6, R0, R3 ;  /* 0x0000000300067220 */ /* 0x000fe20000410000 */
[----:B------:R-:W-:Y:S02]  /*8f40*/  FSEL R107, R107, -INF , P0 ;  /* 0xff8000006b6b7808 */ /* 0x000fe40000000000 */
[----:B------:R-:W-:-:S02]  /*8f50*/  ISETP.NE.AND P0, PT, R10, RZ, PT ;  /* 0x000000ff0a00720c */ /* 0x000fc40003f05270 */
[----:B------:R-:W-:Y:S02]  /*8f60*/  FSEL R6, R6, RZ, P2 ;  /* 0x000000ff06067208 */ /* 0x000fe40001000000 */
[----:B------:R-:W-:-:S03]  /*8f70*/  FMNMX.FTZ R10, R125, R124, !PT ;  /* 0x0000007c7d0a7209 */ /* 0x000fc60007810000 */
[----:B------:R-:W-:Y:S01]  /*8f80*/  FFMA.FTZ R7, R25, R3, -R6 ;  /* 0x0000000319077223 */ /* 0x000fe20000010806 */
        /* <DEDUP_REMOVED lines=8> */
[----:B------:R-:W-:-:S03]  /*9010*/  FFMA.FTZ R12, R33, R3, -R6 ;  /* 0x00000003210c7223 */ /* 0x000fc60000010806 */
[----:B------:R-:W-:-:S04]  /*9020*/  FMNMX.FTZ R10, R46, R27, !PT ;  /* 0x0000001b2e0a7209 */ /* 0x000fc80007810000 */
[----:B------:R-:W-:-:S04]  /*9030*/  FMNMX.FTZ R33, R47, R10, !PT ;  /* 0x0000000a2f217209 */ /* 0x000fc80007810000 */
[----:B------:R-:W-:-:S04]  /*9040*/  FMNMX.FTZ R10, R50, R33, !PT ;  /* 0x00000021320a7209 */ /* 0x000fc80007810000 */
[----:B------:R-:W-:-:S04]  /*9050*/  FMNMX.FTZ R33, R51, R10, !PT ;  /* 0x0000000a33217209 */ /* 0x000fc80007810000 */
[----:B------:R-:W-:-:S04]  /*9060*/  FMNMX.FTZ R10, R54, R33, !PT ;  /* 0x00000021360a7209 */ /* 0x000fc80007810000 */
[----:B------:R-:W-:Y:S02]  /*9070*/  FMNMX.FTZ R35, R55, R10, !PT ;  /* 0x0000000a37237209 */ /* 0x000fe40007810000 */
[----:B------:R-:W-:Y:S02]  /*9080*/  ISETP.NE.AND P2, PT, R9, RZ, PT ;  /* 0x000000ff0900720c */ /* 0x000fe40003f45270 */
[----:B------:R-:W-:Y:S01]  /*9090*/  FMNMX.FTZ R10, R58, R35, !PT ;  /* 0x000000233a0a7209 */ /* 0x000fe20007810000 */
[-CC-:B------:R-:W-:Y:S01]  /*90a0*/  FFMA.FTZ R9, R29, R3.reuse, -R6.reuse ;  /* 0x000000031d097223 */ /* 0x180fe20000010806 */
[-CC-:B------:R-:W-:Y:S01]  /*90b0*/  FFMA.FTZ R29, R45, R3.reuse, -R6.reuse ;  /* 0x000000032d1d7223 */ /* 0x180fe20000010806 */
[-CC-:B------:R-:W-:Y:S01]  /*90c0*/  FFMA.FTZ R45, R68, R3.reuse, -R6.reuse ;  /* 0x00000003442d7223 */ /* 0x180fe20000010806 */
[----:B------:R-:W-:Y:S01]  /*90d0*/  FMNMX.FTZ R35, R59, R10, !PT ;  /* 0x0000000a3b237209 */ /* 0x000fe20007810000 */
[-CC-:B------:R-:W-:Y:S01]  /*90e0*/  FFMA.FTZ R68, R104, R3.reuse, -R6.reuse ;  /* 0x0000000368447223 */ /* 0x180fe20000010806 */
[----:B------:R-:W-:-:S02]  /*90f0*/  FFMA.FTZ R104, R105, R3, -R6 ;  /* 0x0000000369687223 */ /* 0x000fc40000010806 */
[----:B------:R-:W2:Y:S01]  /*9100*/  LDL R105, [R1+0x3c] ;  /* 0x00003c0001697983 */ /* 0x000ea20000100800 */
        /* <DEDUP_REMOVED lines=8> */
[----:B------:R-:W-:Y:S02]  /*9190*/  P2R R8, PR, RZ, 0x2 ;  /* 0x00000002ff087803 */ /* 0x000fe40000000000 */
[----:B------:R-:W-:Y:S02]  /*91a0*/  ISETP.GT.AND P1, PT, R5, 0x99, PT ;  /* 0x000000990500780c */ /* 0x000fe40003f24270 */
[----:B------:R-:W-:Y:S02]  /*91b0*/  FMNMX.FTZ R37, R75, R10, !PT ;  /* 0x0000000a4b257209 */ /* 0x000fe40007810000 */
[----:B------:R-:W-:Y:S02]  /*91c0*/  FSEL R103, R103, -INF , P1 ;  /* 0xff80000067677808 */ /* 0x000fe40000800000 */
[----:B------:R-:W-:-:S02]  /*91d0*/  FMNMX.FTZ R10, R78, R37, !PT ;  /* 0x000000254e0a7209 */ /* 0x000fc40007810000 */
[----:B------:R-:W-:Y:S01]  /*91e0*/  ISETP.NE.AND P1, PT, R8, RZ, PT ;  /* 0x000000ff0800720c */ /* 0x000fe20003f25270 */
[-CC-:B------:R-:W-:Y:S01]  /*91f0*/  FFMA.FTZ R8, R28, R3.reuse, -R6.reuse ;  /* 0x000000031c087223 */ /* 0x180fe20000010806 */
[----:B------:R-:W-:Y:S01]  /*9200*/  FFMA.FTZ R28, R41, R3, -R6 ;  /* 0x00000003291c7223 */ /* 0x000fe20000010806 */
        /* <DEDUP_REMOVED lines=14> */
[----:B------:R-:W-:Y:S01]  /*92f0*/  FMNMX.FTZ R53, R103, R10, !PT ;  /* 0x0000000a67357209 */ /* 0x000fe20007810000 */
[----:B------:R0:W-:Y:S03]  /*9300*/  MUFU.EX2 R27, R57 ;  /* 0x00000039001b7308 */ /* 0x0001e60000000800 */
[----:B------:R-:W-:Y:S02]  /*9310*/  FMNMX.FTZ R10, R106, R53, !PT ;  /* 0x000000356a0a7209 */ /* 0x000fe40007810000 */
[----:B------:R-:W-:Y:S02]  /*9320*/  FSEL R110, R110, -INF , P1 ;  /* 0xff8000006e6e7808 */ /* 0x000fe40000800000 */
[----:B0-----:R-:W-:Y:S02]  /*9330*/  FMNMX.FTZ R57, R107, R10, !PT ;  /* 0x0000000a6b397209 */ /* 0x001fe40007810000 */
[----:B------:R-:W-:-:S02]  /*9340*/  FSEL R111, R111, -INF , P2 ;  /* 0xff8000006f6f7808 */ /* 0x000fc40001000000 */
[----:B------:R-:W-:Y:S02]  /*9350*/  FMNMX.FTZ R10, R110, R57, !PT ;  /* 0x000000396e0a7209 */ /* 0x000fe40007810000 */
[----:B------:R-:W-:Y:S02]  /*9360*/  FSEL R114, R114, -INF , P3 ;  /* 0xff80000072727808 */ /* 0x000fe40001800000 */
[----:B------:R-:W-:Y:S01]  /*9370*/  FMNMX.FTZ R57, R111, R10, !PT ;  /* 0x0000000a6f397209 */ /* 0x000fe20007810000 */
[----:B------:R-:W-:Y:S01]  /*9380*/  FFMA.FTZ R61, R61, R3, -R6 ;  /* 0x000000033d3d7223 */ /* 0x000fe20000010806 */
[----:B------:R-:W-:Y:S02]  /*9390*/  FSEL R115, R115, -INF , P4 ;  /* 0xff80000073737808 */ /* 0x000fe40002000000 */
[----:B------:R-:W-:Y:S01]  /*93a0*/  FMNMX.FTZ R10, R114, R57, !PT ;  /* 0x00000039720a7209 */ /* 0x000fe20007810000 */
[----:B------:R0:W-:Y:S01]  /*93b0*/  MUFU.EX2 R33, R61 ;  /* 0x0000003d00217308 */ /* 0x0001e20000000800 */
[----:B------:R-:W-:-:S02]  /*93c0*/  FSEL R118, R118, -INF , P5 ;  /* 0xff80000076767808 */ /* 0x000fc40002800000 */
[----:B------:R-:W-:Y:S02]  /*93d0*/  FSEL R119, R119, -INF , P6 ;  /* 0xff80000077777808 */ /* 0x000fe40003000000 */
[----:B0-----:R-:W-:-:S04]  /*93e0*/  FMNMX.FTZ R61, R115, R10, !PT ;  /* 0x0000000a733d7209 */ /* 0x001fc80007810000 */
[----:B------:R-:W-:Y:S01]  /*93f0*/  FMNMX.FTZ R10, R118, R61, !PT ;  /* 0x0000003d760a7209 */ /* 0x000fe20007810000 */
[----:B------:R-:W-:-:S03]  /*9400*/  FFMA.FTZ R21, R49, R3, -R6 ;  /* 0x0000000331157223 */ /* 0x000fc60000010806 */
[----:B------:R-:W-:Y:S01]  /*9410*/  FMNMX.FTZ R10, R119, R10, !PT ;  /* 0x0000000a770a7209 */ /* 0x000fe20007810000 */
[----:B------:R-:W-:-:S04]  /*9420*/  FFMA.FTZ R49, R69, R3, -R6 ;  /* 0x0000000345317223 */ /* 0x000fc80000010806 */
[----:B------:R-:W0:Y:S01]  /*9430*/  SHFL.BFLY PT, R69, R10, 0x2, 0x1f ;  /* 0x0c401f000a457f89 */ /* 0x000e2200000e0000 */
[-CC-:B------:R-:W-:Y:S01]  /*9440*/  FFMA.FTZ R15, R40, R3.reuse, -R6.reuse ;  /* 0x00000003280f7223 */ /* 0x180fe20000010806 */
[----:B------:R-:W-:Y:S01]  /*9450*/  FFMA.FTZ R40, R77, R3, -R6 ;  /* 0x000000034d287223 */ /* 0x000fe20000010806 */
[----:B------:R-:W1:Y:S01]  /*9460*/  S2R R128, SR_TID.X ;  /* 0x0000000000807919 */ /* 0x000e620000002100 */
[----:B0-----:R-:W-:-:S05]  /*9470*/  FMNMX.FTZ R77, R10, R69, !PT ;  /* 0x000000450a4d7209 */ /* 0x001fca0007810000 */
        /* <DEDUP_REMOVED lines=22> */
[----:B0-----:R-:W-:Y:S01]  /*95e0*/  FMNMX.FTZ R10, R77, R10, !PT ;  /* 0x0000000a4d0a7209 */ /* 0x001fe20007810000 */
[-CC-:B------:R-:W-:Y:S01]  /*95f0*/  FFMA.FTZ R92, R92, R3.reuse, -R6.reuse ;  /* 0x000000035c5c7223 */ /* 0x180fe20000010806 */
[-CC-:B------:R-:W-:Y:S01]  /*9600*/  FFMA.FTZ R60, R93, R3.reuse, -R6.reuse ;  /* 0x000000035d3c7223 */ /* 0x180fe20000010806 */
[-CC-:B------:R-:W-:Y:S01]  /*9610*/  FFMA.FTZ R61, R96, R3.reuse, -R6.reuse ;  /* 0x00000003603d7223 */ /* 0x180fe20000010806 */
[----:B------:R-:W-:-:S03]  /*9620*/  FFMA.FTZ R64, R97, R3, -R6 ;  /* 0x0000000361407223 */ /* 0x000fc60000010806 */
[----:B------:R0:W-:Y:S01]  /*9630*/  MUFU.EX2 R41, R80 ;  /* 0x0000005000297308 */ /* 0x0001e20000000800 */
[-CC-:B---3--:R-:W-:Y:S01]  /*9640*/  FFMA.FTZ R65, R100, R3.reuse, -R6.reuse ;  /* 0x0000000364417223 */ /* 0x188fe20000010806 */
[-CC-:B------:R-:W-:Y:S01]  /*9650*/  FFMA.FTZ R127, R101, R3.reuse, -R6.reuse ;  /* 0x00000003657f7223 */ /* 0x180fe20000010806 */
[-CC-:B------:R-:W-:Y:S01]  /*9660*/  FFMA.FTZ R69, R108, R3.reuse, -R6.reuse ;  /* 0x000000036c457223 */ /* 0x180fe20000010806 */
[-CC-:B------:R-:W-:Y:S01]  /*9670*/  FFMA.FTZ R72, R109, R3.reuse, -R6.reuse ;  /* 0x000000036d487223 */ /* 0x180fe20000010806 */
[-CC-:B----4-:R-:W-:Y:S01]  /*9680*/  FFMA.FTZ R73, R112, R3.reuse, -R6.reuse ;  /* 0x0000000370497223 */ /* 0x190fe20000010806 */
[-CC-:B------:R-:W-:Y:S01]  /*9690*/  FFMA.FTZ R76, R113, R3.reuse, -R6.reuse ;  /* 0x00000003714c7223 */ /* 0x180fe20000010806 */
[-CC-:B------:R-:W-:Y:S01]  /*96a0*/  FFMA.FTZ R77, R117, R3.reuse, -R6.reuse ;  /* 0x00000003754d7223 */ /* 0x180fe20000010806 */
[-C--:B0-----:R-:W-:Y:S01]  /*96b0*/  FFMA.FTZ R80, R116, R3.reuse, -R6 ;  /* 0x0000000374507223 */ /* 0x081fe20000010806 */
[C---:B------:R-:W-:Y:S01]  /*96c0*/  FMUL.FTZ R6, R10.reuse, R3 ;  /* 0x000000030a067220 */ /* 0x040fe20000410000 */
[----:B------:R-:W-:-:S04]  /*96d0*/  FSETP.NEU.FTZ.AND P1, PT, R10, -INF , PT ;  /* 0xff8000000a00780b */ /* 0x000fc80003f3d000 */
[----:B------:R-:W-:Y:S02]  /*96e0*/  FSEL R6, R6, RZ, P1 ;  /* 0x000000ff06067208 */ /* 0x000fe40000800000 */
[----:B-1----:R-:W-:-:S03]  /*96f0*/  LOP3.LUT R128, R128, 0x7f, RZ, 0xc0, !PT ;  /* 0x0000007f80807812 */ /* 0x002fc600078ec0ff */
[-CC-:B------:R-:W-:Y:S01]  /*9700*/  FFMA.FTZ R81, R125, R3.reuse, -R6.reuse ;  /* 0x000000037d517223 */ /* 0x180fe20000010806 */
[-CC-:B------:R-:W-:Y:S01]  /*9710*/  FFMA.FTZ R84, R124, R3.reuse, -R6.reuse ;  /* 0x000000037c547223 */ /* 0x180fe20000010806 */
[----:B------:R-:W-:Y:S01]  /*9720*/  MUFU.EX2 R5, R5 ;  /* 0x0000000500057308 */ /* 0x000fe20000000800 */
[----:B------:R-:W-:Y:S01]  /*9730*/  ISETP.NE.AND P1, PT, R128, RZ, PT ;  /* 0x000000ff8000720c */ /* 0x000fe20003f25270 */
[----:B------:R-:W-:-:S06]  /*9740*/  FFMA.FTZ R85, R123, R3, -R6 ;  /* 0x000000037b557223 */ /* 0x000fcc0000010806 */
[----:B------:R-:W0:Y:S01]  /*9750*/  MUFU.EX2 R7, R7 ;  /* 0x0000000700077308 */ /* 0x000e220000000800 */
[----:B------:R-:W-:-:S07]  /*9760*/  FFMA.FTZ R89, R121, R3, -R6 ;  /* 0x0000000379597223 */ /* 0x000fce0000010806 */
[----:B------:R-:W-:Y:S08]  /*9770*/  MUFU.EX2 R81, R81 ;  /* 0x0000005100517308 */ /* 0x000ff00000000800 */
[----:B------:R-:W1:Y:S08]  /*9780*/  MUFU.EX2 R84, R84 ;  /* 0x0000005400547308 */ /* 0x000e700000000800 */
[----:B------:R-:W3:Y:S08]  /*9790*/  MUFU.EX2 R8, R8 ;  /* 0x0000000800087308 */ /* 0x000ef00000000800 */
[----:B------:R4:W-:Y:S01]  /*97a0*/  MUFU.EX2 R53, R88 ;  /* 0x0000005800357308 */ /* 0x0009e20000000800 */
[-CC-:B------:R-:W-:Y:S01]  /*97b0*/  FFMA.FTZ R101, R47, R3.reuse, -R6.reuse ;  /* 0x000000032f657223 */ /* 0x180fe20000010806 */
[----:B----4-:R-:W-:-:S06]  /*97c0*/  FFMA.FTZ R88, R122, R3, -R6 ;  /* 0x000000037a587223 */ /* 0x010fcc0000010806 */
[----:B------:R-:W-:Y:S01]  /*97d0*/  MUFU.EX2 R85, R85 ;  /* 0x0000005500557308 */ /* 0x000fe20000000800 */
[----:B------:R-:W-:Y:S01]  /*97e0*/  FFMA.FTZ R47, R58, R3, -R6 ;  /* 0x000000033a2f7223 */ /* 0x000fe20000010806 */
[----:B------:R-:W-:-:S06]  /*97f0*/  @!P1 VIADD R4, R4, 0x30840 ;  /* 0x0003084004049836 */ /* 0x000fcc0000000000 */
[----:B------:R-:W4:Y:S01]  /*9800*/  MUFU.EX2 R9, R9 ;  /* 0x0000000900097308 */ /* 0x000f220000000800 */
[-CC-:B------:R-:W-:Y:S01]  /*9810*/  FFMA.FTZ R58, R67, R3.reuse, -R6.reuse ;  /* 0x00000003433a7223 */ /* 0x180fe20000010806 */
[-CC-:B------:R-:W-:Y:S01]  /*9820*/  FFMA.FTZ R93, R39, R3.reuse, -R6.reuse ;  /* 0x00000003275d7223 */ /* 0x180fe20000010806 */
[-CC-:B------:R-:W-:Y:S01]  /*9830*/  FFMA.FTZ R96, R42, R3.reuse, -R6.reuse ;  /* 0x000000032a607223 */ /* 0x180fe20000010806 */
[----:B------:R-:W-:-:S04]  /*9840*/  FFMA.FTZ R97, R43, R3, -R6 ;  /* 0x000000032b617223 */ /* 0x000fc80000010806 */
[----:B------:R-:W2:Y:S01]  /*9850*/  MUFU.EX2 R88, R88 ;  /* 0x0000005800587308 */ /* 0x000ea20000000800 */
[-CC-:B------:R-:W-:Y:S01]  /*9860*/  FFMA.FTZ R100, R46, R3.reuse, -R6.reuse ;  /* 0x000000032e647223 */ /* 0x180fe20000010806 */
[-CC-:B------:R-:W-:Y:S01]  /*9870*/  FFMA.FTZ R67, R78, R3.reuse, -R6.reuse ;  /* 0x000000034e437223 */ /* 0x180fe20000010806 */
[-CC-:B------:R-:W-:Y:S01]  /*9880*/  FFMA.FTZ R39, R50, R3.reuse, -R6.reuse ;  /* 0x0000000332277223 */ /* 0x180fe20000010806 */
[----:B------:R-:W-:-:S04]  /*9890*/  FFMA.FTZ R42, R51, R3, -R6 ;  /* 0x00000003332a7223 */ /* 0x000fc80000010806 */
[----:B------:R-:W2:Y:S01]  /*98a0*/  MUFU.EX2 R11, R11 ;  /* 0x0000000b000b7308 */ /* 0x000ea20000000800 */
[-CC-:B------:R-:W-:Y:S01]  /*98b0*/  FFMA.FTZ R43, R54, R3.reuse, -R6.reuse ;  /* 0x00000003362b7223 */ /* 0x180fe20000010806 */
[-CC-:B------:R-:W-:Y:S01]  /*98c0*/  FFMA.FTZ R46, R55, R3.reuse, -R6.reuse ;  /* 0x00000003372e7223 */ /* 0x180fe20000010806 */
[----:B------:R-:W-:-:S05]  /*98d0*/  FFMA.FTZ R78, R79, R3, -R6 ;  /* 0x000000034f4e7223 */ /* 0x000fca0000010806 */
[----:B------:R0:W-:Y:S01]  /*98e0*/  MUFU.EX2 R57, R92 ;  /* 0x0000005c00397308 */ /* 0x0001e20000000800 */
[-CC-:B------:R-:W-:Y:S01]  /*98f0*/  FFMA.FTZ R31, R31, R3.reuse, -R6.reuse ;  /* 0x000000031f1f7223 */ /* 0x180fe20000010806 */
[-CC-:B------:R-:W-:Y:S01]  /*9900*/  FFMA.FTZ R50, R59, R3.reuse, -R6.reuse ;  /* 0x000000033b327223 */ /* 0x180fe20000010806 */
[-CC-:B------:R-:W-:Y:S01]  /*9910*/  FFMA.FTZ R51, R62, R3.reuse, -R6.reuse ;  /* 0x000000033e337223 */ /* 0x180fe20000010806 */
[-CC-:B------:R-:W-:Y:S01]  /*9920*/  FFMA.FTZ R54, R63, R3.reuse, -R6.reuse ;  /* 0x000000033f367223 */ /* 0x180fe20000010806 */
[-CC-:B------:R-:W-:Y:S01]  /*9930*/  FFMA.FTZ R55, R66, R3.reuse, -R6.reuse ;  /* 0x0000000342377223 */ /* 0x180fe20000010806 */
[-CC-:B0-----:R-:W-:Y:S02]  /*9940*/  FFMA.FTZ R92, R120, R3.reuse, -R6.reuse ;  /* 0x00000003785c7223 */ /* 0x181fe40000010806 */
[----:B------:R-:W0:Y:S01]  /*9950*/  MUFU.EX2 R89, R89 ;  /* 0x0000005900597308 */ /* 0x000e220000000800 */
[----:B------:R-:W-:Y:S01]  /*9960*/  FADD.FTZ R79, R5, R7 ;  /* 0x00000007054f7221 */ /* 0x000fe20000010000 */
[-C--:B------:R-:W-:Y:S01]  /*9970*/  FFMA.FTZ R59, R70, R3.reuse, -R6 ;  /* 0x00000003463b7223 */ /* 0x080fe20000010806 */
[----:B------:R-:W-:Y:S01]  /*9980*/  @!P1 PRMT R4, RZ, 0x654, R4 ;  /* 0x00000654ff049816 */ /* 0x000fe20000000004 */
[-CC-:B------:R-:W-:Y:S01]  /*9990*/  FFMA.FTZ R62, R71, R3.reuse, -R6.reuse ;  /* 0x00000003473e7223 */ /* 0x180fe20000010806 */
[-CC-:B------:R-:W-:Y:S01]  /*99a0*/  FFMA.FTZ R63, R74, R3.reuse, -R6.reuse ;  /* 0x000000034a3f7223 */ /* 0x180fe20000010806 */
[----:B------:R-:W-:-:S02]  /*99b0*/  FFMA.FTZ R66, R75, R3, -R6 ;  /* 0x000000034b427223 */ /* 0x000fc40000010806 */
        /* <DEDUP_REMOVED lines=22> */
[----:B------:R-:W0:Y:S01]  /*9b20*/  MUFU.EX2 R13, R13 ;  /* 0x0000000d000d7308 */ /* 0x000e220000000800 */
[----:B-1----:R-:W-:Y:S01]  /*9b30*/  FADD.FTZ R6, R81, R84 ;  /* 0x0000005451067221 */ /* 0x002fe20000010000 */
[----:B---3--:R-:W-:Y:S01]  /*9b40*/  FADD.FTZ R82, R8, R79 ;  /* 0x0000004f08527221 */ /* 0x008fe20000010000 */
[----:B------:R1:W-:Y:S03]  /*9b50*/  @!P1 SYNCS.ARRIVE.TRANS64.RED.A1T0 RZ, [R4+URZ], RZ ;  /* 0x000000ff04ff99a7 */ /* 0x0003e6000810043f */
[----:B----4-:R-:W-:-:S02]  /*9b60*/  FADD.FTZ R82, R9, R82 ;  /* 0x0000005209527221 */ /* 0x010fc40000010000 */
[----:B------:R-:W3:Y:S01]  /*9b70*/  MUFU.EX2 R31, R31 ;  /* 0x0000001f001f7308 */ /* 0x000ee20000000800 */
[----:B-1----:R-:W-:Y:S01]  /*9b80*/  F2FP.F16.F32.PACK_AB R4, R7, R5 ;  /* 0x000000050704723e */ /* 0x002fe200000000ff */
[----:B------:R-:W-:-:S06]  /*9b90*/  FADD.FTZ R5, R85, R6 ;  /* 0x0000000655057221 */ /* 0x000fcc0000010000 */
[----:B------:R-:W1:Y:S01]  /*9ba0*/  MUFU.EX2 R14, R14 ;  /* 0x0000000e000e7308 */ /* 0x000e620000000800 */
[----:B--2---:R-:W-:Y:S01]  /*9bb0*/  FADD.FTZ R6, R88, R5 ;  /* 0x0000000558067221 */ /* 0x004fe20000010000 */
[----:B------:R-:W-:-:S06]  /*9bc0*/  FADD.FTZ R5, R11, R82 ;  /* 0x000000520b057221 */ /* 0x000fcc0000010000 */
[----:B------:R-:W2:Y:S01]  /*9bd0*/  MUFU.EX2 R93, R93 ;  /* 0x0000005d005d7308 */ /* 0x000ea20000000800 */
[----:B0-----:R-:W-:Y:S01]  /*9be0*/  FADD.FTZ R7, R89, R6 ;  /* 0x0000000659077221 */ /* 0x001fe20000010000 */
[----:B------:R-:W-:-:S06]  /*9bf0*/  FADD.FTZ R6, R12, R5 ;  /* 0x000000050c067221 */ /* 0x000fcc0000010000 */
[----:B------:R-:W0:Y:S01]  /*9c00*/  MUFU.EX2 R15, R15 ;  /* 0x0000000f000f7308 */ /* 0x000e220000000800 */
[----:B------:R-:W-:Y:S01]  /*9c10*/  FADD.FTZ R82, R92, R7 ;  /* 0x000000075c527221 */ /* 0x000fe20000010000 */
[----:B------:R-:W-:-:S06]  /*9c20*/  FADD.FTZ R5, R13, R6 ;  /* 0x000000060d057221 */ /* 0x000fcc0000010000 */
[----:B------:R-:W4:Y:S08]  /*9c30*/  MUFU.EX2 R96, R96 ;  /* 0x0000006000607308 */ /* 0x000f300000000800 */
[----:B------:R-:W4:Y:S01]  /*9c40*/  MUFU.EX2 R28, R28 ;  /* 0x0000001c001c7308 */ /* 0x000f220000000800 */
[----:B---3--:R-:W-:Y:S01]  /*9c50*/  FADD.FTZ R82, R31, R82 ;  /* 0x000000521f527221 */ /* 0x008fe20000010000 */
[----:B-1----:R-:W-:-:S06]  /*9c60*/  FADD.FTZ R6, R14, R5 ;  /* 0x000000050e067221 */ /* 0x002fcc0000010000 */
[----:B------:R-:W1:Y:S08]  /*9c70*/  MUFU.EX2 R97, R97 ;  /* 0x0000006100617308 */ /* 0x000e700000000800 */
[----:B------:R-:W3:Y:S01]  /*9c80*/  MUFU.EX2 R30, R30 ;  /* 0x0000001e001e7308 */ /* 0x000ee20000000800 */
[----:B--2---:R-:W-:Y:S01]  /*9c90*/  FADD.FTZ R5, R93, R82 ;  /* 0x000000525d057221 */ /* 0x004fe20000010000 */
[----:B0-----:R-:W-:-:S06]  /*9ca0*/  FADD.FTZ R7, R15, R6 ;  /* 0x000000060f077221 */ /* 0x001fcc0000010000 */
[----:B------:R-:W0:Y:S08]  /*9cb0*/  MUFU.EX2 R100, R100 ;  /* 0x0000006400647308 */ /* 0x000e300000000800 */
[----:B------:R-:W2:Y:S01]  /*9cc0*/  MUFU.EX2 R29, R29 ;  /* 0x0000001d001d7308 */ /* 0x000ea20000000800 */
[----:B----4-:R-:W-:Y:S01]  /*9cd0*/  FADD.FTZ R6, R96, R5 ;  /* 0x0000000560067221 */ /* 0x010fe20000010000 */
[----:B------:R-:W-:-:S06]  /*9ce0*/  FADD.FTZ R7, R28, R7 ;  /* 0x000000071c077221 */ /* 0x000fcc0000010000 */
[----:B------:R-:W4:Y:S08]  /*9cf0*/  MUFU.EX2 R101, R101 ;  /* 0x0000006500657308 */ /* 0x000f300000000800 */
[----:B------:R-:W4:Y:S01]  /*9d00*/  MUFU.EX2 R20, R20 ;  /* 0x0000001400147308 */ /* 0x000f220000000800 */
[----:B-1----:R-:W-:Y:S01]  /*9d10*/  FADD.FTZ R5, R97, R6 ;  /* 0x0000000661057221 */ /* 0x002fe20000010000 */
[----:B---3--:R-:W-:-:S06]  /*9d20*/  FADD.FTZ R6, R30, R7 ;  /* 0x000000071e067221 */ /* 0x008fcc0000010000 */
[----:B------:R-:W1:Y:S08]  /*9d30*/  MUFU.EX2 R39, R39 ;  /* 0x0000002700277308 */ /* 0x000e700000000800 */
[----:B------:R-:W3:Y:S01]  /*9d40*/  MUFU.EX2 R21, R21 ;  /* 0x0000001500157308 */ /* 0x000ee20000000800 */
[----:B0-----:R-:W-:Y:S01]  /*9d50*/  FADD.FTZ R82, R100, R5 ;  /* 0x0000000564527221 */ /* 0x001fe20000010000 */
[----:B--2---:R-:W-:-:S06]  /*9d60*/  FADD.FTZ R5, R29, R6 ;  /* 0x000000061d057221 */ /* 0x004fcc0000010000 */
        /* <DEDUP_REMOVED lines=12> */
[----:B------:R-:W0:Y:S01]  /*9e30*/  MUFU.EX2 R47, R47 ;  /* 0x0000002f002f7308 */ /* 0x000e220000000800 */
[----:B------:R-:W-:Y:S01]  /*9e40*/  F2FP.F16.F32.PACK_AB R12, R12, R11 ;  /* 0x0000000b0c0c723e */ /* 0x000fe200000000ff */
[----:B----4-:R-:W-:Y:S01]  /*9e50*/  FADD.FTZ R11, R43, R82 ;  /* 0x000000522b0b7221 */ /* 0x010fe20000010000 */
[----:B------:R-:W-:-:S05]  /*9e60*/  F2FP.F16.F32.PACK_AB R14, R14, R13 ;  /* 0x0000000d0e0e723e */ /* 0x000fca00000000ff */
[----:B------:R-:W2:Y:S01]  /*9e70*/  MUFU.EX2 R50, R50 ;  /* 0x0000003200327308 */ /* 0x000ea20000000800 */
[----:B------:R-:W-:-:S07]  /*9e80*/  FADD.FTZ R13, R25, R86 ;  /* 0x00000056190d7221 */ /* 0x000fce0000010000 */
[----:B------:R-:W4:Y:S01]  /*9e90*/  MUFU.EX2 R32, R32 ;  /* 0x0000002000207308 */ /* 0x000f220000000800 */
[----:B------:R-:W-:Y:S01]  /*9ea0*/  F2FP.F16.F32.PACK_AB R5, R84, R81 ;  /* 0x000000515405723e */ /* 0x000fe200000000ff */
[----:B-1----:R-:W-:-:S06]  /*9eb0*/  FADD.FTZ R82, R46, R11 ;  /* 0x0000000b2e527221 */ /* 0x002fcc0000010000 */
[----:B------:R-:W1:Y:S01]  /*9ec0*/  MUFU.EX2 R51, R51 ;  /* 0x0000003300337308 */ /* 0x000e620000000800 */
[----:B---3--:R-:W-:Y:S01]  /*9ed0*/  FADD.FTZ R84, R26, R13 ;  /* 0x0000000d1a547221 */ /* 0x008fe20000010000 */
[----:B0-----:R-:W-:-:S06]  /*9ee0*/  FADD.FTZ R11, R47, R82 ;  /* 0x000000522f0b7221 */ /* 0x001fcc0000010000 */
[----:B------:R-:W0:Y:S01]  /*9ef0*/  MUFU.EX2 R54, R54 ;  /* 0x0000003600367308 */ /* 0x000e220000000800 */
[----:B------:R-:W-:-:S07]  /*9f00*/  FADD.FTZ R79, R27, R84 ;  /* 0x000000541b4f7221 */ /* 0x000fce0000010000 */
[----:B------:R-:W3:Y:S01]  /*9f10*/  MUFU.EX2 R34, R34 ;  /* 0x0000002200227308 */ /* 0x000ee20000000800 */
[----:B--2---:R-:W-:Y:S01]  /*9f20*/  FADD.FTZ R82, R50, R11 ;  /* 0x0000000b32527221 */ /* 0x004fe20000010000 */
[----:B----4-:R-:W-:-:S06]  /*9f30*/  FADD.FTZ R84, R32, R79 ;  /* 0x0000004f20547221 */ /* 0x010fcc0000010000 */
[----:B------:R-:W2:Y:S01]  /*9f40*/  MUFU.EX2 R55, R55 ;  /* 0x0000003700377308 */ /* 0x000ea20000000800 */
[----:B-1----:R-:W-:Y:S01]  /*9f50*/  FADD.FTZ R11, R51, R82 ;  /* 0x00000052330b7221 */ /* 0x002fe20000010000 */
[----:B------:R-:W-:-:S06]  /*9f60*/  FADD.FTZ R79, R33, R84 ;  /* 0x00000054214f7221 */ /* 0x000fcc0000010000 */
[----:B------:R-:W-:Y:S08]  /*9f70*/  MUFU.EX2 R58, R58 ;  /* 0x0000003a003a7308 */ /* 0x000ff00000000800 */
[----:B------:R-:W1:Y:S01]  /*9f80*/  MUFU.EX2 R45, R45 ;  /* 0x0000002d002d7308 */ /* 0x000e620000000800 */
[----:B0-----:R-:W-:Y:S01]  /*9f90*/  FADD.FTZ R82, R54, R11 ;  /* 0x0000000b36527221 */ /* 0x001fe20000010000 */
[----:B------:R-:W-:-:S06]  /*9fa0*/  F2FP.F16.F32.PACK_AB R6, R9, R8 ;  /* 0x000000080906723e */ /* 0x000fcc00000000ff */
[----:B------:R-:W0:Y:S01]  /*9fb0*/  MUFU.EX2 R59, R59 ;  /* 0x0000003b003b7308 */ /* 0x000e220000000800 */
[----:B------:R-:W-:Y:S01]  /*9fc0*/  F2FP.F16.F32.PACK_AB R7, R88, R85 ;  /* 0x000000555807723e */ /* 0x000fe200000000ff */
[----:B---3--:R-:W-:-:S06]  /*9fd0*/  FADD.FTZ R84, R34, R79 ;  /* 0x0000004f22547221 */ /* 0x008fcc0000010000 */
[----:B------:R-:W3:Y:S01]  /*9fe0*/  MUFU.EX2 R49, R49 ;  /* 0x0000003100317308 */ /* 0x000ee20000000800 */
[----:B--2---:R-:W-:Y:S01]  /*9ff0*/  FADD.FTZ R11, R55, R82 ;  /* 0x00000052370b7221 */ /* 0x004fe20000010000 */
[----:B------:R-:W-:-:S06]  /*a000*/  FADD.FTZ R84, R35, R84 ;  /* 0x0000005423547221 */ /* 0x000fcc0000010000 */
[----:B------:R-:W2:Y:S01]  /*a010*/  MUFU.EX2 R62, R62 ;  /* 0x0000003e003e7308 */ /* 0x000ea20000000800 */
[----:B------:R4:W-:Y:S07]  /*a020*/  STSM.16.M88.4 [R154+0x1e800], R4 ;  /* 0x01e800049a007844 */ /* 0x0009ee0000000200 */
[----:B------:R-:W-:Y:S01]  /*a030*/  MUFU.EX2 R36, R36 ;  /* 0x0000002400247308 */ /* 0x000fe20000000800 */
[----:B------:R-:W-:Y:S01]  /*a040*/  F2FP.F16.F32.PACK_AB R28, R28, R15 ;  /* 0x0000000f1c1c723e */ /* 0x000fe200000000ff */
[----:B-1----:R-:W-:-:S06]  /*a050*/  FADD.FTZ R84, R45, R84 ;  /* 0x000000542d547221 */ /* 0x002fcc0000010000 */
[----:B------:R-:W1:Y:S01]  /*a060*/  MUFU.EX2 R63, R63 ;  /* 0x0000003f003f7308 */ /* 0x000e620000000800 */
[----:B----4-:R-:W-:Y:S01]  /*a070*/  F2FP.F16.F32.PACK_AB R4, R21, R20 ;  /* 0x000000141504723e */ /* 0x010fe200000000ff */
[----:B------:R-:W-:Y:S01]  /*a080*/  FADD.FTZ R20, R58, R11 ;  /* 0x0000000b3a147221 */ /* 0x000fe20000010000 */
[----:B------:R-:W-:Y:S01]  /*a090*/  F2FP.F16.F32.PACK_AB R30, R29, R30 ;  /* 0x0000001e1d1e723e */ /* 0x000fe200000000ff */
[----:B------:R-:W4:Y:S01]  /*a0a0*/  LDL R81, [R1+0x44] ;  /* 0x0000440001517983 */ /* 0x000f220000100800 */
[----:B------:R-:W-:-:S03]  /*a0b0*/  F2FP.F16.F32.PACK_AB R13, R92, R89 ;  /* 0x000000595c0d723e */ /* 0x000fc600000000ff */
[----:B------:R-:W1:Y:S01]  /*a0c0*/  MUFU.EX2 R66, R66 ;  /* 0x0000004200427308 */ /* 0x000e620000000800 */
[----:B------:R-:W-:Y:S01]  /*a0d0*/  F2FP.F16.F32.PACK_AB R15, R93, R31 ;  /* 0x0000001f5d0f723e */ /* 0x000fe200000000ff */
[----:B0-----:R-:W-:Y:S01]  /*a0e0*/  FADD.FTZ R5, R59, R20 ;  /* 0x000000143b057221 */ /* 0x001fe20000010000 */
[----:B------:R-:W-:Y:S02]  /*a0f0*/  F2FP.F16.F32.PACK_AB R29, R97, R96 ;  /* 0x00000060611d723e */ /* 0x000fe400000000ff */
[----:B------:R-:W-:-:S03]  /*a100*/  F2FP.F16.F32.PACK_AB R31, R101, R100 ;  /* 0x00000064651f723e */ /* 0x000fc600000000ff */
[----:B------:R-:W0:Y:S01]  /*a110*/  MUFU.EX2 R38, R38 ;  /* 0x0000002600267308 */ /* 0x000e220000000800 */
[----:B---3--:R-:W-:Y:S01]  /*a120*/  FADD.FTZ R7, R49, R84 ;  /* 0x0000005431077221 */ /* 0x008fe20000010000 */
[----:B------:R-:W-:Y:S01]  /*a130*/  STSM.16.M88.4 [R105], R12 ;  /* 0x0000000c69007844 */ /* 0x000fe20000000200 */
[----:B--2---:R-:W-:-:S03]  /*a140*/  FADD.FTZ R20, R62, R5 ;  /* 0x000000053e147221 */ /* 0x004fc60000010000 */
[----:B------:R2:W-:Y:S01]  /*a150*/  STSM.16.M88.4 [R156], R28 ;  /* 0x0000001c9c007844 */ /* 0x0005e20000000200 */
[----:B-1----:R-:W-:Y:S01]  /*a160*/  FADD.FTZ R11, R63, R20 ;  /* 0x000000143f0b7221 */ /* 0x002fe20000010000 */
[----:B------:R-:W-:Y:S02]  /*a170*/  F2FP.F16.F32.PACK_AB R6, R25, R24 ;  /* 0x000000181906723e */ /* 0x000fe400000000ff */
[----:B------:R-:W-:Y:S01]  /*a180*/  F2FP.F16.F32.PACK_AB R5, R42, R39 ;  /* 0x000000272a05723e */ /* 0x000fe200000000ff */
[----:B------:R-:W-:Y:S01]  /*a190*/  FADD.FTZ R20, R66, R11 ;  /* 0x0000000b42147221 */ /* 0x000fe20000010000 */
[----:B--2---:R-:W-:-:S04]  /*a1a0*/  FADD.FTZ R28, R36, R7 ;  /* 0x00000007241c7221 */ /* 0x004fc80000010000 */
[----:B------:R-:W-:Y:S01]  /*a1b0*/  FADD.FTZ R13, R37, R28 ;  /* 0x0000001c250d7221 */ /* 0x000fe20000010000 */
[----:B------:R-:W-:Y:S02]  /*a1c0*/  F2FP.F16.F32.PACK_AB R7, R46, R43 ;  /* 0x0000002b2e07723e */ /* 0x000fe400000000ff */
[----:B------:R-:W-:Y:S01]  /*a1d0*/  F2FP.F16.F32.PACK_AB R12, R27, R26 ;  /* 0x0000001a1b0c723e */ /* 0x000fe200000000ff */
[----:B0-----:R-:W-:Y:S01]  /*a1e0*/  FADD.FTZ R11, R38, R13 ;  /* 0x0000000d260b7221 */ /* 0x001fe20000010000 */
[----:B------:R-:W-:Y:S02]  /*a1f0*/  F2FP.F16.F32.PACK_AB R14, R33, R32 ;  /* 0x00000020210e723e */ /* 0x000fe400000000ff */
[----:B------:R-:W-:Y:S02]  /*a200*/  F2FP.F16.F32.PACK_AB R13, R50, R47 ;  /* 0x0000002f320d723e */ /* 0x000fe400000000ff */
[----:B------:R-:W-:Y:S01]  /*a210*/  F2FP.F16.F32.PACK_AB R15, R54, R51 ;  /* 0x00000033360f723e */ /* 0x000fe200000000ff */
[----:B------:R-:W-:Y:S04]  /*a220*/  STSM.16.M88.4 [R155], R4 ;  /* 0x000000049b007844 */ /* 0x000fe80000000200 */
[----:B------:R0:W-:Y:S04]  /*a230*/  STSM.16.M88.4 [R154+0x24800], R12 ;  /* 0x0248000c9a007844 */ /* 0x0001e80000000200 */
[----:B0-----:R-:W2:Y:S01]  /*a240*/  LDL R13, [R1+0x40] ;  /* 0x00004000010d7983 */ /* 0x001ea20000100800 */
[----:B------:R-:W0:Y:S08]  /*a250*/  MUFU.EX2 R67, R67 ;  /* 0x0000004300437308 */ /* 0x000e300000000800 */
[----:B------:R-:W1:Y:S08]  /*a260*/  MUFU.EX2 R40, R40 ;  /* 0x0000002800287308 */ /* 0x000e700000000800 */
[----:B------:R-:W3:Y:S08]  /*a270*/  MUFU.EX2 R78, R78 ;  /* 0x0000004e004e7308 */ /* 0x000ef00000000800 */
[----:B------:R-:W3:Y:S01]  /*a280*/  MUFU.EX2 R74, R74 ;  /* 0x0000004a004a7308 */ /* 0x000ee20000000800 */
[----:B0-----:R-:W-:-:S07]  /*a290*/  FADD.FTZ R21, R67, R20 ;  /* 0x0000001443157221 */ /* 0x001fce0000010000 */
[----:B------:R-:W0:Y:S08]  /*a2a0*/  MUFU.EX2 R44, R44 ;  /* 0x0000002c002c7308 */ /* 0x000e300000000800 */
[----:B------:R-:W0:Y:S01]  /*a2b0*/  MUFU.EX2 R75, R75 ;  /* 0x0000004b004b7308 */ /* 0x000e220000000800 */
[----:B-1----:R-:W-:Y:S01]  /*a2c0*/  FADD.FTZ R20, R40, R11 ;  /* 0x0000000b28147221 */ /* 0x002fe20000010000 */
[----:B---3--:R-:W-:-:S06]  /*a2d0*/  FADD.FTZ R21, R78, R21 ;  /* 0x000000154e157221 */ /* 0x008fcc0000010000 */
[----:B------:R-:W1:Y:S08]  /*a2e0*/  MUFU.EX2 R48, R48 ;  /* 0x0000003000307308 */ /* 0x000e700000000800 */
[----:B------:R-:W3:Y:S01]  /*a2f0*/  MUFU.EX2 R70, R70 ;  /* 0x0000004600467308 */ /* 0x000ee20000000800 */
[----:B------:R-:W-:Y:S01]  /*a300*/  FADD.FTZ R11, R41, R20 ;  /* 0x00000014290b7221 */ /* 0x000fe20000010000 */
[----:B------:R-:W-:-:S06]  /*a310*/  FADD.FTZ R20, R74, R21 ;  /* 0x000000154a147221 */ /* 0x000fcc0000010000 */
[----:B------:R-:W3:Y:S08]  /*a320*/  MUFU.EX2 R52, R52 ;  /* 0x0000003400347308 */ /* 0x000ef00000000800 */
[----:B------:R-:W3:Y:S01]  /*a330*/  MUFU.EX2 R71, R71 ;  /* 0x0000004700477308 */ /* 0x000ee20000000800 */
[----:B0-----:R-:W-:Y:S01]  /*a340*/  FADD.FTZ R11, R44, R11 ;  /* 0x0000000b2c0b7221 */ /* 0x001fe20000010000 */
[----:B------:R-:W-:-:S06]  /*a350*/  FADD.FTZ R21, R75, R20 ;  /* 0x000000144b157221 */ /* 0x000fcc0000010000 */
[----:B------:R-:W0:Y:S01]  /*a360*/  MUFU.EX2 R8, R90 ;  /* 0x0000005a00087308 */ /* 0x000e220000000800 */
[----:B-1----:R-:W-:Y:S01]  /*a370*/  FADD.FTZ R11, R48, R11 ;  /* 0x0000000b300b7221 */ /* 0x002fe20000010000 */
[----:B---3--:R-:W-:-:S06]  /*a380*/  FADD.FTZ R20, R70, R21 ;  /* 0x0000001546147221 */ /* 0x008fcc0000010000 */
[----:B------:R-:W1:Y:S08]  /*a390*/  MUFU.EX2 R56, R56 ;  /* 0x0000003800387308 */ /* 0x000e700000000800 */
[----:B------:R-:W3:Y:S01]  /*a3a0*/  MUFU.EX2 R9, R91 ;  /* 0x0000005b00097308 */ /* 0x000ee20000000800 */
[----:B------:R-:W-:Y:S01]  /*a3b0*/  FADD.FTZ R28, R52, R11 ;  /* 0x0000000b341c7221 */ /* 0x000fe20000010000 */
[----:B------:R-:W-:-:S06]  /*a3c0*/  FADD.FTZ R11, R71, R20 ;  /* 0x00000014470b7221 */ /* 0x000fcc0000010000 */
[----:B------:R-:W3:Y:S01]  /*a3d0*/  MUFU.EX2 R94, R94 ;  /* 0x0000005e005e7308 */ /* 0x000ee20000000800 */
[----:B------:R-:W-:Y:S01]  /*a3e0*/  FADD.FTZ R5, R53, R28 ;  /* 0x0000001c35057221 */ /* 0x000fe20000010000 */
[----:B0-----:R-:W-:-:S06]  /*a3f0*/  FADD.FTZ R4, R8, R11 ;  /* 0x0000000b08047221 */ /* 0x001fcc0000010000 */
        /* <DEDUP_REMOVED lines=21> */
[----:B------:R-:W4:Y:S01]  /*a550*/  MUFU.EX2 R106, R106 ;  /* 0x0000006a006a7308 */ /* 0x000f220000000800 */
        /* <DEDUP_REMOVED lines=9> */
[----:B------:R-:W-:Y:S01]  /*a5f0*/  F2FP.F16.F32.PACK_AB R25, R58, R55 ;  /* 0x000000373a19723e */ /* 0x000fe200000000ff */
[----:B----4-:R-:W-:-:S05]  /*a600*/  FADD.FTZ R4, R106, R11 ;  /* 0x0000000b6a047221 */ /* 0x010fca0000010000 */
[----:B------:R-:W4:Y:S01]  /*a610*/  MUFU.EX2 R72, R72 ;  /* 0x0000004800487308 */ /* 0x000f220000000800 */
[----:B------:R-:W-:-:S07]  /*a620*/  F2FP.F16.F32.PACK_AB R58, R60, R57 ;  /* 0x000000393c3a723e */ /* 0x000fce00000000ff */
[----:B------:R-:W4:Y:S01]  /*a630*/  MUFU.EX2 R111, R111 ;  /* 0x0000006f006f7308 */ /* 0x000f220000000800 */
[----:B------:R-:W-:Y:S01]  /*a640*/  F2FP.F16.F32.PACK_AB R57, R9, R8 ;  /* 0x000000080939723e */ /* 0x000fe200000000ff */
[----:B0-----:R-:W-:Y:S01]  /*a650*/  FADD.FTZ R8, R104, R7 ;  /* 0x0000000768087221 */ /* 0x001fe20000010000 */
[----:B------:R-:W-:-:S05]  /*a660*/  FADD.FTZ R7, R107, R4 ;  /* 0x000000046b077221 */ /* 0x000fca0000010000 */
[----:B------:R-:W0:Y:S08]  /*a670*/  MUFU.EX2 R73, R73 ;  /* 0x0000004900497308 */ /* 0x000e300000000800 */
[----:B------:R-:W0:Y:S01]  /*a680*/  MUFU.EX2 R5, R114 ;  /* 0x0000007200057308 */ /* 0x000e220000000800 */
[----:B-1----:R-:W-:Y:S01]  /*a690*/  FADD.FTZ R9, R69, R8 ;  /* 0x0000000845097221 */ /* 0x002fe20000010000 */
[----:B---3--:R-:W-:-:S06]  /*a6a0*/  FADD.FTZ R4, R110, R7 ;  /* 0x000000076e047221 */ /* 0x008fcc0000010000 */
[----:B------:R-:W1:Y:S08]  /*a6b0*/  MUFU.EX2 R76, R76 ;  /* 0x0000004c004c7308 */ /* 0x000e700000000800 */
[----:B------:R-:W3:Y:S08]  /*a6c0*/  MUFU.EX2 R6, R115 ;  /* 0x0000007300067308 */ /* 0x000ef00000000800 */
[----:B------:R-:W-:Y:S08]  /*a6d0*/  MUFU.EX2 R80, R80 ;  /* 0x0000005000507308 */ /* 0x000ff00000000800 */
[----:B------:R-:W2:Y:S08]  /*a6e0*/  MUFU.EX2 R77, R77 ;  /* 0x0000004d004d7308 */ /* 0x000eb00000000800 */
[----:B------:R-:W-:Y:S08]  /*a6f0*/  MUFU.EX2 R118, R118 ;  /* 0x0000007600767308 */ /* 0x000ff00000000800 */
[----:B------:R-:W2:Y:S01]  /*a700*/  MUFU.EX2 R119, R119 ;  /* 0x0000007700777308 */ /* 0x000ea20000000800 */
[----:B----4-:R-:W-:Y:S01]  /*a710*/  FADD.FTZ R8, R72, R9 ;  /* 0x0000000948087221 */ /* 0x010fe20000010000 */
[----:B------:R-:W-:Y:S01]  /*a720*/  FADD.FTZ R4, R111, R4 ;  /* 0x000000046f047221 */ /* 0x000fe20000010000 */
[----:B------:R-:W-:-:S02]  /*a730*/  F2FP.F16.F32.PACK_AB R24, R35, R34 ;  /* 0x000000222318723e */ /* 0x000fc400000000ff */
[----:B------:R-:W-:Y:S01]  /*a740*/  F2FP.F16.F32.PACK_AB R26, R49, R45 ;  /* 0x0000002d311a723e */ /* 0x000fe200000000ff */
[----:B0-----:R-:W-:Y:S01]  /*a750*/  FADD.FTZ R7, R73, R8 ;  /* 0x0000000849077221 */ /* 0x001fe20000010000 */
        /* <DEDUP_REMOVED lines=13> */
[----:B------:R-:W-:Y:S01]  /*a830*/  STSM.16.M88.4 [R81], R24 ;  /* 0x0000001851007844 */ /* 0x000fe20000000200 */
[----:B------:R-:W-:Y:S01]  /*a840*/  F2FP.F16.F32.PACK_AB R64, R64, R61 ;  /* 0x0000003d4040723e */ /* 0x000fe200000000ff */
[----:B-1----:R-:W-:Y:S01]  /*a850*/  FADD.FTZ R11, R76, R7 ;  /* 0x000000074c0b7221 */ /* 0x002fe20000010000 */
[----:B------:R-:W-:Y:S01]  /*a860*/  F2FP.F16.F32.PACK_AB R65, R99, R98 ;  /* 0x000000626341723e */ /* 0x000fe200000000ff */
[----:B---3--:R-:W-:Y:S01]  /*a870*/  FADD.FTZ R9, R6, R9 ;  /* 0x0000000906097221 */ /* 0x008fe20000010000 */
[----:B------:R-:W-:Y:S02]  /*a880*/  F2FP.F16.F32.PACK_AB R67, R103, R102 ;  /* 0x000000666743723e */ /* 0x000fe400000000ff */
[----:B------:R-:W-:Y:S01]  /*a890*/  F2FP.F16.F32.PACK_AB R70, R72, R69 ;  /* 0x000000454846723e */ /* 0x000fe200000000ff */
[----:B------:R-:W-:Y:S01]  /*a8a0*/  STSM.16.M88.4 [R156+0x6000], R36 ;  /* 0x006000249c007844 */ /* 0x000fe20000000200 */
[----:B------:R-:W-:-:S02]  /*a8b0*/  F2FP.F16.F32.PACK_AB R68, R104, R68 ;  /* 0x000000446844723e */ /* 0x000fc400000000ff */
[----:B------:R-:W-:Y:S02]  /*a8c0*/  F2FP.F16.F32.PACK_AB R69, R107, R106 ;  /* 0x0000006a6b45723e */ /* 0x000fe400000000ff */
[----:B------:R-:W-:Y:S02]  /*a8d0*/  F2FP.F16.F32.PACK_AB R71, R111, R110 ;  /* 0x0000006e6f47723e */ /* 0x000fe400000000ff */
[----:B------:R-:W-:Y:S01]  /*a8e0*/  F2FP.F16.F32.PACK_AB R5, R6, R5 ;  /* 0x000000050605723e */ /* 0x000fe200000000ff */
[----:B------:R-:W-:Y:S01]  /*a8f0*/  STSM.16.M88.4 [R155+0x6000], R44 ;  /* 0x0060002c9b007844 */ /* 0x000fe20000000200 */
[----:B------:R-:W-:Y:S02]  /*a900*/  F2FP.F16.F32.PACK_AB R4, R76, R73 ;  /* 0x000000494c04723e */ /* 0x000fe400000000ff */
[----:B--2---:R-:W-:Y:S02]  /*a910*/  F2FP.F16.F32.PACK_AB R6, R77, R80 ;  /* 0x000000504d06723e */ /* 0x004fe400000000ff */
[----:B------:R-:W-:Y:S01]  /*a920*/  F2FP.F16.F32.PACK_AB R7, R119, R118 ;  /* 0x000000767707723e */ /* 0x000fe200000000ff */
[----:B------:R-:W-:Y:S04]  /*a930*/  STSM.16.M88.4 [R154+0x2a800], R56 ;  /* 0x02a800389a007844 */ /* 0x000fe80000000200 */
[----:B------:R-:W-:Y:S04]  /*a940*/  STSM.16.M88.4 [R13], R64 ;  /* 0x000000400d007844 */ /* 0x000fe80000000200 */
[----:B------:R-:W-:Y:S04]  /*a950*/  STSM.16.M88.4 [R156+0xc000], R68 ;  /* 0x00c000449c007844 */ /* 0x000fe80000000200 */
[----:B------:R0:W-:Y:S01]  /*a960*/  STSM.16.M88.4 [R155+0xc000], R4 ;  /* 0x00c000049b007844 */ /* 0x0001e20000000200 */
[----:B------:R1:W-:Y:S06]  /*a970*/  MEMBAR.ALL.CTA ;  /* 0x0000000000007992 */ /* 0x0003ec0000008000 */
[----:B-1----:R-:W1:Y:S01]  /*a980*/  FENCE.VIEW.ASYNC.S ;  /* 0x00000000000073c6 */ /* 0x002e620000000000 */
[----:B------:R-:W-:Y:S01]  /*a990*/  ISETP.GE.AND P2, PT, R126, 0xc1, PT ;  /* 0x000000c17e00780c */ /* 0x000fe20003f46270 */
[----:B------:R-:W-:Y:S01]  /*a9a0*/  FADD.FTZ R80, R80, R11 ;  /* 0x0000000b50507221 */ /* 0x000fe20000010000 */
[----:B------:R-:W-:Y:S01]  /*a9b0*/  MOV R151, RZ ;  /* 0x000000ff00977202 */ /* 0x000fe20000000f00 */
[----:B------:R-:W-:-:S03]  /*a9c0*/  FADD.FTZ R118, R118, R9 ;  /* 0x0000000976767221 */ /* 0x000fc60000010000 */
[-C--:B------:R-:W-:Y:S01]  /*a9d0*/  MOV R145, R151.reuse ;  /* 0x0000009700917202 */ /* 0x080fe20000000f00 */
[----:B------:R-:W-:Y:S01]  /*a9e0*/  FADD.FTZ R11, R119, R118 ;  /* 0x00000076770b7221 */ /* 0x000fe20000010000 */
[--C-:B------:R-:W-:Y:S01]  /*a9f0*/  IMAD.MOV.U32 R150, RZ, RZ, R151.reuse ;  /* 0x000000ffff967224 */ /* 0x100fe200078e0097 */
[-C--:B------:R-:W-:Y:S01]  /*aa00*/  MOV R139, R151.reuse ;  /* 0x00000097008b7202 */ /* 0x080fe20000000f00 */
[--C-:B------:R-:W-:Y:S02]  /*aa10*/  IMAD.MOV.U32 R149, RZ, RZ, R151.reuse ;  /* 0x000000ffff957224 */ /* 0x100fe400078e0097 */
[----:B0-----:R-:W-:Y:S01]  /*aa20*/  FADD.FTZ R4, R77, R80 ;  /* 0x000000504d047221 */ /* 0x001fe20000010000 */
        /* <DEDUP_REMOVED lines=26> */
[----:B------:R-:W-:Y:S01]  /*abd0*/  IMAD.MOV.U32 R120, RZ, RZ, R151 ;  /* 0x000000ffff787224 */ /* 0x000fe200078e0097 */
[----:B-1----:R-:W-:Y:S01]  /*abe0*/  NOP ;  /* 0x0000000000007918 */ /* 0x002fe20000000000 */
[----:B------:R-:W-:Y:S05]  /*abf0*/  @!P2 BRA `(.L_x_10884) ;  /* 0x0000002c00cca947 */ /* 0x000fea0003800000 */
[----:B------:R-:W2:Y:S01]  /*ac00*/  LDL.LU R105, [R1+0x54] ;  /* 0x0000540001697983 */ /* 0x000ea20000300800 */
[----:B------:R-:W-:Y:S01]  /*ac10*/  IMAD.MOV.U32 R5, RZ, RZ, R10 ;  /* 0x000000ffff057224 */ /* 0x000fe200078e000a */
        /* <DEDUP_REMOVED lines=19> */
[----:B--2---:R-:W-:-:S07]  /*ad50*/  VIADD R8, R105, 0xfffffffe ;  /* 0xfffffffe69087836 */ /* 0x004fce0000000000 */
.L_x_10895:
        /* <DEDUP_REMOVED lines=11> */
.L_x_10886:
[----:B------:R-:W-:Y:S01]  /*ae10*/  IMAD R0, R22, 0x8, R2 ;  /* 0x0000000816007824 */ /* 0x000fe200078e0202 */
[----:B------:R-:W-:-:S04]  /*ae20*/  SHF.L.U32 R3, R153, 0x1f, RZ ;  /* 0x0000001f99037819 */ /* 0x000fc800000006ff */
[----:B------:R0:W1:Y:S01]  /*ae30*/  SYNCS.PHASECHK.TRANS64.TRYWAIT P3, [R0+URZ+0x30830], R3 ;  /* 0x03083003000075a7 */ /* 0x000062000806017f */
[----:B------:R-:W-:Y:S05]  /*ae40*/  @!P0 BRA `(.L_x_10887) ;  /* 0x0000000000048947 */ /* 0x000fea0003800000 */
[----:B------:R-:W-:Y:S01]  /*ae50*/  BPT.TRAP 0x1 ;  /* 0x000000040000795c */ /* 0x000fe20000300000 */
.L_x_10887:
[----:B------:R-:W-:Y:S04]  /*ae60*/  BSSY B0, `(.L_x_10885) ;  /* 0x0000004000007945 */ /* 0x000fe80003800000 */
[----:B-1----:R-:W-:Y:S05]  /*ae70*/  @P3 BRA `(.L_x_10888) ;  /* 0x0000000000083947 */ /* 0x002fea0003800000 */
[----:B------:R-:W1:Y:S02]  /*ae80*/  SYNCS.PHASECHK.TRANS64.TRYWAIT P3, [R0+URZ+0x30830], R3 ;  /* 0x03083003000075a7 */ /* 0x000e64000806017f */
[----:B-1----:R-:W-:Y:S05]  /*ae90*/  @!P3 BRA `(.L_x_10889) ;  /* 0x000000a400c4b947 */ /* 0x002fea0003800000 */
.L_x_10888:
[----:B------:R-:W-:Y:S05]  /*aea0*/  BSYNC B0 ;  /* 0x0000000000007941 */ /* 0x000fea0003800000 */
.L_x_10885:
[----:B01----:R-:W2:Y:S04]  /*aeb0*/  LDL R3, [R1+0x34] ;  /* 0x0000340001037983 */ /* 0x003ea80000100800 */
[----:B------:R-:W3:Y:S01]  /*aec0*/  LDL.64 R24, [R1+0x8] ;  /* 0x0000080001187983 */ /* 0x000ee20000100a00 */
[----:B------:R-:W-:Y:S05]  /*aed0*/  WARPSYNC.ALL ;  /* 0x0000000000007948 */ /* 0x000fea0003800000 */
[----:B------:R-:W-:Y:S01]  /*aee0*/  IMAD.MOV.U32 R13, RZ, RZ, 0x40000040 ;  /* 0x40000040ff0d7424 */ /* 0x000fe200078e00ff */
[----:B------:R-:W0:Y:S04]  /*aef0*/  S2R R0, SR_TID.X ;  /* 0x0000000000007919 */ /* 0x000e280000002100 */
[----:B------:R-:W-:-:S02]  /*af00*/  R2UR UR7, R13 ;  /* 0x000000000d0772ca */ /* 0x000fc400000e0000 */
[----:B------:R-:W-:Y:S01]  /*af10*/  R2UR UR19, R13 ;  /* 0x000000000d1372ca */ /* 0x000fe200000e0000 */
[----:B------:R-:W-:-:S05]  /*af20*/  IMAD.MOV.U32 R21, RZ, RZ, 0x40000040 ;  /* 0x40000040ff157424 */ /* 0x000fca00078e00ff */
[----:B------:R-:W-:Y:S02]  /*af30*/  R2UR UR15, R21 ;  /* 0x00000000150f72ca */ /* 0x000fe400000e0000 */
[----:B0-----:R-:W-:-:S05]  /*af40*/  SHF.R.U32.HI R0, RZ, 0x7, R0 ;  /* 0x00000007ff007819 */ /* 0x001fca0000011600 */
[----:B------:R-:W-:Y:S02]  /*af50*/  VIADD R0, R0, 0x8 ;  /* 0x0000000800007836 */ /* 0x000fe40000000000 */
[----:B------:R-:W-:Y:S02]  /*af60*/  IMAD.MOV.U32 R15, RZ, RZ, 0x40000040 ;  /* 0x40000040ff0f7424 */ /* 0x000fe400078e00ff */
[----:B--2---:R-:W-:-:S04]  /*af70*/  IMAD R12, R22, 0x600, R3 ;  /* 0x00000600160c7824 */ /* 0x004fc800078e0203 */
[C---:B------:R-:W-:Y:S01]  /*af80*/  VIADD R14, R12.reuse, 0x2 ;  /* 0x000000020c0e7836 */ /* 0x040fe20000000000 */
[C---:B------:R-:W-:Y:S02]  /*af90*/  R2UR UR6, R12.reuse ;  /* 0x000000000c0672ca */ /* 0x040fe400000e0000 */
[C---:B------:R-:W-:Y:S01]  /*afa0*/  IADD3 R20, R12.reuse, 0x4, RZ ;  /* 0x000000040c147810 */ /* 0x040fe20007ffe0ff */
[----:B------:R-:W-:-:S05]  /*afb0*/  VIADD R12, R12, 0x6 ;  /* 0x000000060c0c7836 */ /* 0x000fca0000000000 */
[----:B------:R-:W-:Y:S02]  /*afc0*/  R2UR UR18, R12 ;  /* 0x000000000c1272ca */ /* 0x000fe400000e0000 */
[----:B------:R-:W2:Y:S01]  /*afd0*/  LDL.64 R12, [R1+0x20] ;  /* 0x00002000010c7983 */ /* 0x000ea20000100a00 */
[----:B------:R-:W-:-:S03]  /*afe0*/  R2UR UR14, R20 ;  /* 0x00000000140e72ca */ /* 0x000fc600000e0000 */
[----:B------:R-:W4:Y:S01]  /*aff0*/  LDL.64 R20, [R1+0x18] ;  /* 0x0000180001147983 */ /* 0x000f220000100a00 */
[----:B---3--:R-:W-:Y:S02]  /*b000*/  R2UR UR4, R24 ;  /* 0x00000000180472ca */ /* 0x008fe400000e0000 */
[----:B------:R-:W-:Y:S01]  /*b010*/  R2UR UR5, R25 ;  /* 0x00000000190572ca */ /* 0x000fe200000e0000 */
[----:B------:R0:W-:Y:S06]  /*b020*/  BAR.SYNC.DEFER_BLOCKING R0, 0x100 ;  /* 0x000400000000751d */ /* 0x0001ec0000010000 */
[----:B------:R-:W-:-:S06]  /*b030*/  WARPGROUP.ARRIVE ;  /* 0x00000000000079c5 */ /* 0x000fcc0000000000 */
[----:B------:R-:W-:Y:S01]  /*b040*/  HGMMA.64x192x16.F32 R24, gdesc[UR4], RZ, !UPT, gsb0 ;  /* 0x02e00000041879f0 */ /* 0x000fe2000c0008ff */
[----:B------:R-:W-:Y:S02]  /*b050*/  R2UR UR10, R14 ;  /* 0x000000000e0a72ca */ /* 0x000fe400000e0000 */
[----:B------:R-:W-:Y:S02]  /*b060*/  R2UR UR11, R15 ;  /* 0x000000000f0b72ca */ /* 0x000fe400000e0000 */
[----:B------:R-:W3:Y:S01]  /*b070*/  LDL.64 R14, [R1+0x10] ;  /* 0x00001000010e7983 */ /* 0x000ee20000100a00 */
[----:B------:R-:W-:Y:S02]  /*b080*/  WARPGROUP.DEPBAR.LE gsb0, 0x0 ;  /* 0x00008000000079c5 */ /* 0x000fe40000010000 */
[----:B------:R-:W-:Y:S01]  /*b090*/  WARPGROUP.ARRIVE ;  /* 0x00000000000079c5 */ /* 0x000fe20000000000 */
[----:B--2---:R-:W-:Y:S02]  /*b0a0*/  R2UR UR8, R12 ;  /* 0x000000000c0872ca */ /* 0x004fe400000e0000 */
[----:B------:R-:W-:-:S13]  /*b0b0*/  R2UR UR9, R13 ;  /* 0x000000000d0972ca */ /* 0x000fda00000e0000 */
[----:B------:R-:W-:Y:S01]  /*b0c0*/  HGMMA.64x192x16.F32 R24, gdesc[UR8], R24, gsb0 ;  /* 0x02e00000081879f0 */ /* 0x000fe20008000818 */
[----:B----4-:R-:W-:Y:S02]  /*b0d0*/  R2UR UR12, R20 ;  /* 0x00000000140c72ca */ /* 0x010fe400000e0000 */
[----:B------:R-:W-:Y:S02]  /*b0e0*/  R2UR UR13, R21 ;  /* 0x00000000150d72ca */ /* 0x000fe400000e0000 */
[----:B---3--:R-:W-:Y:S02]  /*b0f0*/  R2UR UR16, R14 ;  /* 0x000000000e1072ca */ /* 0x008fe400000e0000 */
[----:B------:R-:W-:Y:S01]  /*b100*/  R2UR UR17, R15 ;  /* 0x000000000f1172ca */ /* 0x000fe200000e0000 */
[----:B------:R-:W-:Y:S02]  /*b110*/  WARPGROUP.DEPBAR.LE gsb0, 0x0 ;  /* 0x00008000000079c5 */ /* 0x000fe40000010000 */
[----:B------:R-:W-:-:S10]  /*b120*/  WARPGROUP.ARRIVE ;  /* 0x00000000000079c5 */ /* 0x000fd40000000000 */
[----:B------:R-:W-:Y:S03]  /*b130*/  HGMMA.64x192x16.F32 R24, gdesc[UR12], R24, gsb0 ;  /* 0x02e000000c1879f0 */ /* 0x000fe60008000818 */
[----:B------:R-:W-:Y:S02]  /*b140*/  WARPGROUP.DEPBAR.LE gsb0, 0x0 ;  /* 0x00008000000079c5 */ /* 0x000fe40000010000 */
[----:B------:R-:W-:-:S15]  /*b150*/  WARPGROUP.ARRIVE ;  /* 0x00000000000079c5 */ /* 0x000fde0000000000 */
[----:B------:R-:W-:Y:S03]  /*b160*/  HGMMA.64x192x16.F32 R24, gdesc[UR16], R24, gsb0 ;  /* 0x02e00000101879f0 */ /* 0x000fe60008000818 */
[----:B------:R-:W-:Y:S02]  /*b170*/  WARPGROUP.DEPBAR.LE gsb0, 0x0 ;  /* 0x00008000000079c5 */ /* 0x000fe40000010000 */
[----:B0-----:R-:W-:Y:S05]  /*b180*/  @P2 BRA `(.L_x_10890) ;  /* 0x0000000000302947 */ /* 0x001fea0003800000 */
[----:B------:R-:W-:Y:S05]  /*b190*/  @!P0 BRA `(.L_x_10891) ;  /* 0x0000000000048947 */ /* 0x000fea0003800000 */
[----:B------:R-:W-:Y:S01]  /*b1a0*/  BPT.TRAP 0x1 ;  /* 0x000000040000795c */ /* 0x000fe20000300000 */
.L_x_10891:
[----:B------:R-:W-:Y:S01]  /*b1b0*/  SHF.L.U32 R0, R6, 0x1f, RZ ;  /* 0x0000001f06007819 */ /* 0x000fe200000006ff */
[----:B------:R-:W-:-:S04]  /*b1c0*/  IMAD R3, R7, 0x8, R2 ;  /* 0x0000000807037824 */ /* 0x000fc800078e0202 */
[----:B------:R0:W1:Y:S01]  /*b1d0*/  SYNCS.PHASECHK.TRANS64.TRYWAIT P2, [R3+URZ+0x30850], R0 ;  /* 0x03085000030075a7 */ /* 0x000062000804017f */
[----:B------:R-:W-:Y:S05]  /*b1e0*/  @!P0 BRA `(.L_x_10892) ;  /* 0x0000000000048947 */ /* 0x000fea0003800000 */
[----:B------:R-:W-:Y:S01]  /*b1f0*/  BPT.TRAP 0x1 ;  /* 0x000000040000795c */ /* 0x000fe20000300000 */
.L_x_10892:
[----:B------:R-:W-:Y:S04]  /*b200*/  BSSY B0, `(.L_x_10890) ;  /* 0x0000004000007945 */ /* 0x000fe80003800000 */
[----:B-1----:R-:W-:Y:S05]  /*b210*/  @P2 BRA `(.L_x_10893) ;  /* 0x0000000000082947 */ /* 0x002fea0003800000 */
[----:B------:R-:W1:Y:S02]  /*b220*/  SYNCS.PHASECHK.TRANS64.TRYWAIT P2, [R3+URZ+0x30850], R0 ;  /* 0x03085000030075a7 */ /* 0x000e64000804017f */
[----:B-1----:R-:W-:Y:S05]  /*b230*/  @!P2 BRA `(.L_x_10894) ;  /* 0x000000a000f0a947 */ /* 0x002fea0003800000 */
.L_x_10893:
[----:B------:R-:W-:Y:S05]  /*b240*/  BSYNC B0 ;  /* 0x0000000000007941 */ /* 0x000fea0003800000 */
.L_x_10890:
[----:B01----:R-:W-:Y:S01]  /*b250*/  FMNMX.FTZ R0, R24, R9, !PT ;  /* 0x0000000918007209 */ /* 0x003fe20007810000 */
[----:B------:R-:W2:Y:S01]  /*b260*/  LDL R20, [R1+0x2c] ;  /* 0x00002c0001147983 */ /* 0x000ea20000100800 */
[----:B------:R-:W-:Y:S01]  /*b270*/  FMNMX.FTZ R10, R26, R5, !PT ;  /* 0x000000051a0a7209 */ /* 0x000fe20007810000 */
[----:B------:R-:W-:Y:S05]  /*b280*/  WARPSYNC.ALL ;  /* 0x0000000000007948 */ /* 0x000fea0003800000 */
[----:B------:R-:W-:Y:S01]  /*b290*/  FMNMX.FTZ R0, R25, R0, !PT ;  /* 0x0000000019007209 */ /* 0x000fe20007810000 */
[----:B------:R-:W-:Y:S01]  /*b2a0*/  ULDC UR4, c[0x0][0x988] ;  /* 0x0002620000047ab9 */ /* 0x000fe20000000800 */
[----:B------:R-:W-:Y:S01]  /*b2b0*/  FMNMX.FTZ R10, R27, R10, !PT ;  /* 0x0000000a1b0a7209 */ /* 0x000fe20007810000 */
[----:B------:R-:W-:Y:S01]  /*b2c0*/  IMAD.MOV.U32 R13, RZ, RZ, 0x40000040 ;  /* 0x40000040ff0d7424 */ /* 0x000fe200078e00ff */
[----:B------:R-:W-:Y:S01]  /*b2d0*/  FMNMX.FTZ R0, R28, R0, !PT ;  /* 0x000000001c007209 */ /* 0x000fe20007810000 */
[----:B------:R-:W-:Y:S01]  /*b2e0*/  WARPGROUP.ARRIVE ;  /* 0x00000000000079c5 */ /* 0x000fe20000000000 */
[----:B------:R-:W-:Y:S01]  /*b2f0*/  FMNMX.FTZ R10, R30, R10, !PT ;  /* 0x0000000a1e0a7209 */ /* 0x000fe20007810000 */
        /* <DEDUP_REMOVED lines=91> */
[C---:B------:R-:W-:Y:S01]  /*b8b0*/  R2UR UR7, R13.reuse ;  /* 0x000000000d0772ca */ /* 0x040fe200000e0000 */
[----:B------:R-:W0:Y:S01]  /*b8c0*/  SHFL.BFLY PT, R3, R0, 0x2, 0x1f ;  /* 0x0c401f0000037f89 */ /* 0x000e2200000e0000 */
[----:B------:R-:W-:-:S02]  /*b8d0*/  R2UR UR5, R13 ;  /* 0x000000000d0572ca */ /* 0x000fc400000e0000 */
[C---:B------:R-:W-:Y:S01]  /*b8e0*/  R2UR UR11, R15.reuse ;  /* 0x000000000f0b72ca */ /* 0x040fe200000e0000 */
[----:B------:R-:W1:Y:S01]  /*b8f0*/  SHFL.BFLY PT, R12, R10, 0x2, 0x1f ;  /* 0x0c401f000a0c7f89 */ /* 0x000e6200000e0000 */
[C---:B------:R-:W-:Y:S02]  /*b900*/  R2UR UR15, R15.reuse ;  /* 0x000000000f0f72ca */ /* 0x040fe400000e0000 */
[C---:B------:R-:W-:Y:S02]  /*b910*/  R2UR UR19, R15.reuse ;  /* 0x000000000f1372ca */ /* 0x040fe400000e0000 */
[C---:B------:R-:W-:Y:S02]  /*b920*/  R2UR UR23, R15.reuse ;  /* 0x000000000f1772ca */ /* 0x040fe400000e0000 */
[C---:B------:R-:W-:Y:S02]  /*b930*/  R2UR UR27, R15.reuse ;  /* 0x000000000f1b72ca */ /* 0x040fe400000e0000 */
[----:B------:R-:W-:-:S02]  /*b940*/  R2UR UR31, R15 ;  /* 0x000000000f1f72ca */ /* 0x000fc400000e0000 */
[C---:B------:R-:W-:Y:S02]  /*b950*/  R2UR UR35, R15.reuse ;  /* 0x000000000f2372ca */ /* 0x040fe400000e0000 */
[C---:B------:R-:W-:Y:S02]  /*b960*/  R2UR UR43, R15.reuse ;  /* 0x000000000f2b72ca */ /* 0x040fe400000e0000 */
[C---:B------:R-:W-:Y:S02]  /*b970*/  R2UR UR47, R15.reuse ;  /* 0x000000000f2f72ca */ /* 0x040fe400000e0000 */
[----:B------:R-:W-:Y:S01]  /*b980*/  R2UR UR51, R15 ;  /* 0x000000000f3372ca */ /* 0x000fe200000e0000 */
[----:B------:R-:W-:Y:S01]  /*b990*/  IMAD.MOV.U32 R15, RZ, RZ, 0x40000040 ;  /* 0x40000040ff0f7424 */ /* 0x000fe200078e00ff */
[----:B------:R-:W-:Y:S02]  /*b9a0*/  R2UR UR55, R13 ;  /* 0x000000000d3772ca */ /* 0x000fe400000e0000 */
[----:B0-----:R-:W-:-:S02]  /*b9b0*/  FMNMX.FTZ R0, R0, R3, !PT ;  /* 0x0000000300007209 */ /* 0x001fc40007810000 */
[----:B------:R-:W-:Y:S02]  /*b9c0*/  R2UR UR9, R15 ;  /* 0x000000000f0972ca */ /* 0x000fe400000e0000 */
[----:B-1----:R-:W-:Y:S01]  /*b9d0*/  FMNMX.FTZ R10, R10, R12, !PT ;  /* 0x0000000c0a0a7209 */ /* 0x002fe20007810000 */
[----:B------:R-:W0:Y:S01]  /*b9e0*/  SHFL.BFLY PT, R3, R0, 0x1, 0x1f ;  /* 0x0c201f0000037f89 */ /* 0x000e2200000e0000 */
[----:B------:R-:W-:Y:S02]  /*b9f0*/  MOV R15, 0x40000040 ;  /* 0x40000040000f7802 */ /* 0x000fe40000000f00 */
[----:B------:R-:W-:Y:S01]  /*ba00*/  MOV R13, 0x40000040 ;  /* 0x40000040000d7802 */ /* 0x000fe20000000f00 */
[----:B------:R-:W1:Y:S01]  /*ba10*/  SHFL.BFLY PT, R12, R10, 0x1, 0x1f ;  /* 0x0c201f000a0c7f89 */ /* 0x000e6200000e0000 */
[----:B------:R-:W-:Y:S01]  /*ba20*/  R2UR UR13, R15 ;  /* 0x000000000f0d72ca */ /* 0x000fe200000e0000 */
[----:B------:R-:W-:Y:S01]  /*ba30*/  IMAD.MOV.U32 R15, RZ, RZ, 0x40000040 ;  /* 0x40000040ff0f7424 */ /* 0x000fe200078e00ff */
[----:B------:R-:W-:Y:S01]  /*ba40*/  R2UR UR53, R13 ;  /* 0x000000000d3572ca */ /* 0x000fe200000e0000 */
[----:B------:R-:W-:-:S03]  /*ba50*/  @!P1 IMAD R13, R22, 0x8, R2 ;  /* 0x00000008160d9824 */ /* 0x000fc600078e0202 */
[----:B------:R-:W-:Y:S01]  /*ba60*/  R2UR UR17, R15 ;  /* 0x000000000f1172ca */ /* 0x000fe200000e0000 */
[----:B------:R-:W-:Y:S02]  /*ba70*/  IMAD.MOV.U32 R15, RZ, RZ, 0x40000040 ;  /* 0x40000040ff0f7424 */ /* 0x000fe400078e00ff */
[----:B------:R-:W-:-:S03]  /*ba80*/  @!P1 VIADD R13, R13, 0x30840 ;  /* 0x000308400d0d9836 */ /* 0x000fc60000000000 */
[----:B------:R-:W-:Y:S02]  /*ba90*/  R2UR UR21, R15 ;  /* 0x000000000f1572ca */ /* 0x000fe400000e0000 */
[----:B------:R-:W-:Y:S02]  /*baa0*/  MOV R15, 0x40000040 ;  /* 0x40000040000f7802 */ /* 0x000fe40000000f00 */
[----:B------:R-:W-:Y:S02]  /*bab0*/  @!P1 PRMT R13, RZ, 0x654, R13 ;  /* 0x00000654ff0d9816 */ /* 0x000fe4000000000d */
[----:B------:R-:W-:Y:S01]  /*bac0*/  R2UR UR25, R15 ;  /* 0x000000000f1972ca */ /* 0x000fe200000e0000 */
[----:B------:R-:W-:Y:S01]  /*bad0*/  IMAD.MOV.U32 R15, RZ, RZ, 0x40000040 ;  /* 0x40000040ff0f7424 */ /* 0x000fe200078e00ff */
[----:B0-----:R-:W-:Y:S01]  /*bae0*/  FMNMX.FTZ R0, R0, R3, !PT ;  /* 0x0000000300007209 */ /* 0x001fe20007810000 */
[----:B------:R-:W-:Y:S01]  /*baf0*/  IMAD.U32 R3, RZ, RZ, UR4 ;  /* 0x00000004ff037e24 */ /* 0x000fe2000f8e00ff */
[----:B-1----:R-:W-:-:S02]  /*bb00*/  FMNMX.FTZ R10, R10, R12, !PT ;  /* 0x0000000c0a0a7209 */ /* 0x002fc40007810000 */
[----:B------:R-:W-:Y:S01]  /*bb10*/  R2UR UR29, R15 ;  /* 0x000000000f1d72ca */ /* 0x000fe200000e0000 */
[----:B------:R-:W-:Y:S02]  /*bb20*/  IMAD.MOV.U32 R15, RZ, RZ, 0x40000040 ;  /* 0x40000040ff0f7424 */ /* 0x000fe400078e00ff */
[-C--:B------:R-:W-:Y:S01]  /*bb30*/  FMUL.FTZ R6, R0, R3.reuse ;  /* 0x0000000300067220 */ /* 0x080fe20000410000 */
[-C--:B------:R-:W-:Y:S01]  /*bb40*/  FMUL.FTZ R12, R10, R3.reuse ;  /* 0x000000030a0c7220 */ /* 0x080fe20000410000 */
[----:B------:R-:W-:Y:S01]  /*bb50*/  FADD.FTZ R9, -R0, R9 ;  /* 0x0000000900097221 */ /* 0x000fe20000010100 */
[----:B------:R-:W-:Y:S01]  /*bb60*/  FADD.FTZ R5, -R10, R5 ;  /* 0x000000050a057221 */ /* 0x000fe20000010100 */
[----:B------:R-:W-:Y:S01]  /*bb70*/  R2UR UR33, R15 ;  /* 0x000000000f2172ca */ /* 0x000fe200000e0000 */
        /* <DEDUP_REMOVED lines=48> */
[----:B------:R-:W-:Y:S01]  /*be80*/  IADD3 R12, R2, 0x400, RZ ;  /* 0x00000400020c7810 */ /* 0x000fe20007ffe0ff */
[-C--:B------:R-:W-:Y:S01]  /*be90*/  FFMA.FTZ R24, R24, R3.reuse, -R6 ;  /* 0x0000000318187223 */ /* 0x080fe20000010806 */
[----:B------:R-:W-:Y:S01]  /*bea0*/  MOV R15, 0x40000040 ;  /* 0x40000040000f7802 */ /* 0x000fe20000000f00 */
[-C--:B------:R-:W-:Y:S01]  /*beb0*/  FMUL.FTZ R9, R9, R3.reuse ;  /* 0x0000000309097220 */ /* 0x080fe20000410000 */
[----:B------:R-:W-:Y:S01]  /*bec0*/  SHF.R.U32.HI R12, RZ, 0x4, R12 ;  /* 0x00000004ff0c7819 */ /* 0x000fe2000001160c */
[-CC-:B------:R-:W-:Y:S01]  /*bed0*/  FFMA.FTZ R25, R25, R3.reuse, -R6.reuse ;  /* 0x0000000319197223 */ /* 0x180fe20000010806 */
[----:B------:R-:W-:Y:S01]  /*bee0*/  R2UR UR41, R15 ;  /* 0x000000000f2972ca */ /* 0x000fe200000e0000 */
[----:B------:R-:W-:Y:S01]  /*bef0*/  IMAD.MOV.U32 R15, RZ, RZ, 0x40000040 ;  /* 0x40000040ff0f7424 */ /* 0x000fe200078e00ff */
[----:B------:R-:W-:Y:S01]  /*bf00*/  LOP3.LUT R12, R12, 0x3fff, RZ, 0xc0, !PT ;  /* 0x00003fff0c0c7812 */ /* 0x000fe200078ec0ff */
[----:B------:R-:W-:Y:S01]  /*bf10*/  MUFU.EX2 R9, R9 ;  /* 0x0000000900097308 */ /* 0x000fe20000000800 */
[-CC-:B------:R-:W-:Y:S01]  /*bf20*/  FFMA.FTZ R28, R28, R3.reuse, -R6.reuse ;  /* 0x000000031c1c7223 */ /* 0x180fe20000010806 */
[----:B------:R-:W-:Y:S01]  /*bf30*/  FFMA.FTZ R29, R29, R3, -R6 ;  /* 0x000000031d1d7223 */ /* 0x000fe20000010806 */
[----:B------:R-:W-:Y:S01]  /*bf40*/  R2UR UR45, R15 ;  /* 0x000000000f2d72ca */ /* 0x000fe200000e0000 */
[----:B------:R-:W-:-:S02]  /*bf50*/  IMAD R12, R7, 0x600, R12 ;  /* 0x00000600070c7824 */ /* 0x000fc400078e020c */
[-CC-:B------:R-:W-:Y:S01]  /*bf60*/  FFMA.FTZ R32, R32, R3.reuse, -R6.reuse ;  /* 0x0000000320207223 */ /* 0x180fe20000010806 */
[----:B------:R-:W-:Y:S02]  /*bf70*/  IMAD.MOV.U32 R15, RZ, RZ, 0x40000040 ;  /* 0x40000040ff0f7424 */ /* 0x000fe400078e00ff */
[-CC-:B------:R-:W-:Y:S01]  /*bf80*/  FFMA.FTZ R33, R33, R3.reuse, -R6.reuse ;  /* 0x0000000321217223 */ /* 0x180fe20000010806 */
[C---:B------:R-:W-:Y:S01]  /*bf90*/  VIADD R14, R12.reuse, 0x80 ;  /* 0x000000800c0e7836 */ /* 0x040fe20000000000 */
[----:B------:R-:W-:Y:S01]  /*bfa0*/  R2UR UR6, R12 ;  /* 0x000000000c0672ca */ /* 0x000fe200000e0000 */
[----:B------:R-:W0:Y:S01]  /*bfb0*/  MUFU.EX2 R24, R24 ;  /* 0x0000001800187308 */ /* 0x000e220000000800 */
[----:B------:R-:W-:Y:S01]  /*bfc0*/  R2UR UR49, R15 ;  /* 0x000000000f3172ca */ /* 0x000fe200000e0000 */
[----:B------:R-:W-:Y:S01]  /*bfd0*/  FFMA.FTZ R36, R36, R3, -R6 ;  /* 0x0000000324247223 */ /* 0x000fe20000010806 */
[----:B------:R-:W-:Y:S01]  /*bfe0*/  R2UR UR10, R14 ;  /* 0x000000000e0a72ca */ /* 0x000fe200000e0000 */
[----:B------:R-:W-:-:S02]  /*bff0*/  VIADD R14, R12, 0x100 ;  /* 0x000001000c0e7836 */ /* 0x000fc40000000000 */
[-CC-:B------:R-:W-:Y:S01]  /*c000*/  FFMA.FTZ R37, R37, R3.reuse, -R6.reuse ;  /* 0x0000000325257223 */ /* 0x180fe20000010806 */
[-CC-:B------:R-:W-:Y:S01]  /*c010*/  FFMA.FTZ R40, R40, R3.reuse, -R6.reuse ;  /* 0x0000000328287223 */ /* 0x180fe20000010806 */
[-CC-:B------:R-:W-:Y:S01]  /*c020*/  FFMA.FTZ R41, R41, R3.reuse, -R6.reuse ;  /* 0x0000000329297223 */ /* 0x180fe20000010806 */
[----:B------:R-:W1:Y:S01]  /*c030*/  MUFU.EX2 R25, R25 ;  /* 0x0000001900197308 */ /* 0x000e620000000800 */
[----:B------:R-:W-:Y:S01]  /*c040*/  R2UR UR14, R14 ;  /* 0x000000000e0e72ca */ /* 0x000fe200000e0000 */
[----:B------:R-:W-:Y:S02]  /*c050*/  VIADD R14, R12, 0x180 ;  /* 0x000001800c0e7836 */ /* 0x000fe40000000000 */
[-CC-:B------:R-:W-:Y:S01]  /*c060*/  FFMA.FTZ R44, R44, R3.reuse, -R6.reuse ;  /* 0x000000032c2c7223 */ /* 0x180fe20000010806 */
[-CC-:B------:R-:W-:Y:S01]  /*c070*/  FFMA.FTZ R45, R45, R3.reuse, -R6.reuse ;  /* 0x000000032d2d7223 */ /* 0x180fe20000010806 */
[-CC-:B------:R-:W-:Y:S01]  /*c080*/  FFMA.FTZ R48, R48, R3.reuse, -R6.reuse ;  /* 0x0000000330307223 */ /* 0x180fe20000010806 */
[-CC-:B------:R-:W-:Y:S01]  /*c090*/  FFMA.FTZ R49, R49, R3.reuse, -R6.reuse ;  /* 0x0000000331317223 */ /* 0x180fe20000010806 */
[----:B------:R-:W-:Y:S01]  /*c0a0*/  R2UR UR18, R14 ;  /* 0x000000000e1272ca */ /* 0x000fe200000e0000 */
[-CC-:B------:R-:W-:Y:S01]  /*c0b0*/  FFMA.FTZ R52, R52, R3.reuse, -R6.reuse ;  /* 0x0000000334347223 */ /* 0x180fe20000010806 */
[----:B------:R-:W-:Y:S01]  /*c0c0*/  IADD3 R14, R12, 0x200, RZ ;  /* 0x000002000c0e7810 */ /* 0x000fe20007ffe0ff */
[-CC-:B------:R-:W-:Y:S01]  /*c0d0*/  FFMA.FTZ R53, R53, R3.reuse, -R6.reuse ;  /* 0x0000000335357223 */ /* 0x180fe20000010806 */
[-CC-:B------:R-:W-:Y:S01]  /*c0e0*/  FFMA.FTZ R56, R56, R3.reuse, -R6.reuse ;  /* 0x0000000338387223 */ /* 0x180fe20000010806 */
[----:B------:R-:W-:Y:S01]  /*c0f0*/  FFMA.FTZ R57, R57, R3, -R6 ;  /* 0x0000000339397223 */ /* 0x000fe20000010806 */
[----:B------:R-:W-:Y:S01]  /*c100*/  R2UR UR22, R14 ;  /* 0x000000000e1672ca */ /* 0x000fe200000e0000 */
[----:B------:R-:W-:-:S02]  /*c110*/  VIADD R14, R12, 0x280 ;  /* 0x000002800c0e7836 */ /* 0x000fc40000000000 */
[-CC-:B------:R-:W-:Y:S01]  /*c120*/  FFMA.FTZ R60, R60, R3.reuse, -R6.reuse ;  /* 0x000000033c3c7223 */ /* 0x180fe20000010806 */
[-CC-:B------:R-:W-:Y:S01]  /*c130*/  FFMA.FTZ R21, R61, R3.reuse, -R6.reuse ;  /* 0x000000033d157223 */ /* 0x180fe20000010806 */
[-CC-:B------:R-:W-:Y:S01]  /*c140*/  FFMA.FTZ R64, R64, R3.reuse, -R6.reuse ;  /* 0x0000000340407223 */ /* 0x180fe20000010806 */
[-CC-:B------:R-:W-:Y:S01]  /*c150*/  FFMA.FTZ R65, R65, R3.reuse, -R6.reuse ;  /* 0x0000000341417223 */ /* 0x180fe20000010806 */
[----:B------:R-:W-:Y:S01]  /*c160*/  R2UR UR26, R14 ;  /* 0x000000000e1a72ca */ /* 0x000fe200000e0000 */
[----:B------:R-:W-:Y:S02]  /*c170*/  VIADD R14, R12, 0x300 ;  /* 0x000003000c0e7836 */ /* 0x000fe40000000000 */
[-CC-:B------:R-:W-:Y:S01]  /*c180*/  FFMA.FTZ R68, R68, R3.reuse, -R6.reuse ;  /* 0x0000000344447223 */ /* 0x180fe20000010806 */
        /* <DEDUP_REMOVED lines=22> */
[-CC-:B------:R-:W-:Y:S01]  /*c2f0*/  FFMA.FTZ R100, R100, R3.reuse, -R6.reuse ;  /* 0x0000000364647223 */ /* 0x180fe20000010806 */
[C---:B------:R-:W-:Y:S01]  /*c300*/  IADD3 R14, R12.reuse, 0x500, RZ ;  /* 0x000005000c0e7810 */ /* 0x040fe20007ffe0ff */
[----:B------:R-:W-:Y:S02]  /*c310*/  VIADD R12, R12, 0x580 ;  /* 0x000005800c0c7836 */ /* 0x000fe40000000000 */
[-CC-:B------:R-:W-:Y:S01]  /*c320*/  FFMA.FTZ R101, R101, R3.reuse, -R6.reuse ;  /* 0x0000000365657223 */ /* 0x180fe20000010806 */
[-CC-:B------:R-:W-:Y:S01]  /*c330*/  FFMA.FTZ R104, R104, R3.reuse, -R6.reuse ;  /* 0x0000000368687223 */ /* 0x180fe20000010806 */
[----:B------:R-:W-:Y:S01]  /*c340*/  R2UR UR50, R14 ;  /* 0x000000000e3272ca */ /* 0x000fe200000e0000 */
[----:B------:R-:W-:Y:S01]  /*c350*/  FFMA.FTZ R105, R105, R3, -R6 ;  /* 0x0000000369697223 */ /* 0x000fe20000010806 */
[----:B------:R-:W-:Y:S01]  /*c360*/  R2UR UR54, R12 ;  /* 0x000000000c3672ca */ /* 0x000fe200000e0000 */
[----:B--2---:R-:W-:-:S02]  /*c370*/  VIADD R12, R20, 0x1e800 ;  /* 0x0001e800140c7836 */ /* 0x004fc40000000000 */
[-CC-:B------:R-:W-:Y:S01]  /*c380*/  FFMA.FTZ R108, R108, R3.reuse, -R6.reuse ;  /* 0x000000036c6c7223 */ /* 0x180fe20000010806 */
[-CC-:B------:R-:W-:Y:S01]  /*c390*/  FFMA.FTZ R109, R109, R3.reuse, -R6.reuse ;  /* 0x000000036d6d7223 */ /* 0x180fe20000010806 */
[-CC-:B------:R-:W-:Y:S01]  /*c3a0*/  FFMA.FTZ R112, R112, R3.reuse, -R6.reuse ;  /* 0x0000000370707223 */ /* 0x180fe20000010806 */
[-C--:B------:R-:W-:Y:S01]  /*c3b0*/  FFMA.FTZ R113, R113, R3.reuse, -R6 ;  /* 0x0000000371717223 */ /* 0x080fe20000010806 */
[----:B------:R-:W-:Y:S01]  /*c3c0*/  SHF.R.U32.HI R12, RZ, 0x4, R12 ;  /* 0x00000004ff0c7819 */ /* 0x000fe2000001160c */
[-CC-:B------:R-:W-:Y:S01]  /*c3d0*/  FFMA.FTZ R116, R116, R3.reuse, -R6.reuse ;  /* 0x0000000374747223 */ /* 0x180fe20000010806 */
[-C--:B------:R-:W-:Y:S01]  /*c3e0*/  FFMA.FTZ R117, R117, R3.reuse, -R6 ;  /* 0x0000000375757223 */ /* 0x080fe20000010806 */
[----:B0-----:R-:W-:Y:S01]  /*c3f0*/  FFMA.FTZ R6, R9, R4, R24 ;  /* 0x0000000409067223 */ /* 0x001fe20000010018 */
[----:B------:R-:W-:Y:S01]  /*c400*/  LOP3.LUT R12, R12, 0x3fff, RZ, 0xc0, !PT ;  /* 0x00003fff0c0c7812 */ /* 0x000fe200078ec0ff */
[----:B------:R-:W-:Y:S01]  /*c410*/  FMUL.FTZ R5, R5, R3 ;  /* 0x0000000305057220 */ /* 0x000fe20000410000 */
[C---:B-1----:R-:W-:Y:S01]  /*c420*/  F2FP.F16.F32.PACK_AB R4, R25.reuse, R24 ;  /* 0x000000181904723e */ /* 0x042fe200000000ff */
[----:B------:R-:W-:Y:S01]  /*c430*/  FADD.FTZ R6, R25, R6 ;  /* 0x0000000619067221 */ /* 0x000fe20000010000 */
[----:B------:R-:W-:Y:S01]  /*c440*/  LOP3.LUT R12, R12, 0x10000, RZ, 0xfc, !PT ;  /* 0x000100000c0c7812 */ /* 0x000fe200078efcff */
[----:B------:R-:W0:Y:S01]  /*c450*/  S2R R25, SR_TID.X ;  /* 0x0000000000197919 */ /* 0x000e220000002100 */
[----:B------:R-:W-:Y:S02]  /*c460*/  MUFU.EX2 R20, R5 ;  /* 0x0000000500147308 */ /* 0x000fe40000000800 */
[C---:B------:R-:W-:Y:S01]  /*c470*/  R2UR UR4, R12.reuse ;  /* 0x000000000c0472ca */ /* 0x040fe200000e0000 */
[----:B------:R-:W-:-:S05]  /*c480*/  VIADD R14, R12, 0x2 ;  /* 0x000000020c0e7836 */ /* 0x000fca0000000000 */
[----:B------:R-:W-:Y:S01]  /*c490*/  R2UR UR8, R14 ;  /* 0x000000000e0872ca */ /* 0x000fe200000e0000 */
[----:B------:R-:W-:Y:S01]  /*c4a0*/  VIADD R14, R12, 0x4 ;  /* 0x000000040c0e7836 */ /* 0x000fe20000000000 */
[----:B------:R-:W1:Y:S04]  /*c4b0*/  MUFU.EX2 R5, R26 ;  /* 0x0000001a00057308 */ /* 0x000e680000000800 */
[----:B------:R-:W-:Y:S01]  /*c4c0*/  R2UR UR12, R14 ;  /* 0x000000000e0c72ca */ /* 0x000fe200000e0000 */
[----:B------:R-:W-:Y:S01]  /*c4d0*/  HGMMA.64x64x16.F32 R120, gdesc[UR4].tnspB, R120, gsb0 ;  /* 0x40e00000047879f0 */ /* 0x000fe20008000878 */
[----:B------:R-:W-:Y:S02]  /*c4e0*/  VIADD R14, R12, 0x6 ;  /* 0x000000060c0e7836 */ /* 0x000fe40000000000 */
[----:B------:R-:W2:Y:S03]  /*c4f0*/  MUFU.EX2 R27, R27 ;  /* 0x0000001b001b7308 */ /* 0x000ea60000000800 */
[----:B------:R-:W-:Y:S01]  /*c500*/  R2UR UR16, R14 ;  /* 0x000000000e1072ca */ /* 0x000fe200000e0000 */
[----:B------:R-:W-:-:S04]  /*c510*/  VIADD R14, R12, 0x600 ;  /* 0x000006000c0e7836 */ /* 0x000fc80000000000 */
[----:B------:R-:W3:Y:S01]  /*c520*/  MUFU.EX2 R28, R28 ;  /* 0x0000001c001c7308 */ /* 0x000ee20000000800 */
[----:B------:R-:W-:Y:S01]  /*c530*/  R2UR UR20, R14 ;  /* 0x000000000e1472ca */ /* 0x000fe200000e0000 */
[----:B------:R-:W-:Y:S02]  /*c540*/  VIADD R14, R12, 0x602 ;  /* 0x000006020c0e7836 */ /* 0x000fe40000000000 */
[----:B-1----:R-:W-:Y:S01]  /*c550*/  FFMA.FTZ R11, R20, R11, R5 ;  /* 0x0000000b140b7223 */ /* 0x002fe20000010005 */
[----:B0-----:R-:W-:Y:S02]  /*c560*/  SHF.R.U32.HI R24, RZ, 0x7, R25 ;  /* 0x00000007ff187819 */ /* 0x001fe40000011619 */
[----:B------:R-:W-:Y:S01]  /*c570*/  R2UR UR24, R14 ;  /* 0x000000000e1872ca */ /* 0x000fe200000e0000 */
[----:B------:R-:W-:Y:S01]  /*c580*/  VIADD R14, R12, 0x604 ;  /* 0x000006040c0e7836 */ /* 0x000fe20000000000 */
[----:B------:R-:W-:Y:S01]  /*c590*/  ISETP.GE.U32.AND P2, PT, R25, 0x180, PT ;  /* 0x000001801900780c */ /* 0x000fe20003f46070 */
[----:B------:R-:W0:Y:S01]  /*c5a0*/  MUFU.EX2 R29, R29 ;  /* 0x0000001d001d7308 */ /* 0x000e220000000800 */
[----:B--2---:R-:W-:-:S02]  /*c5b0*/  F2FP.F16.F32.PACK_AB R5, R27, R5 ;  /* 0x000000051b05723e */ /* 0x004fc400000000ff */
[----:B------:R-:W-:Y:S01]  /*c5c0*/  R2UR UR28, R14 ;  /* 0x000000000e1c72ca */ /* 0x000fe200000e0000 */
[----:B------:R-:W-:Y:S02]  /*c5d0*/  VIADD R14, R12, 0x606 ;  /* 0x000006060c0e7836 */ /* 0x000fe40000000000 */
[----:B---3--:R-:W-:Y:S02]  /*c5e0*/  FADD.FTZ R6, R28, R6 ;  /* 0x000000061c067221 */ /* 0x008fe40000010000 */
[----:B------:R-:W-:Y:S01]  /*c5f0*/  MUFU.EX2 R30, R30 ;  /* 0x0000001e001e7308 */ /* 0x000fe20000000800 */
[----:B------:R-:W-:Y:S01]  /*c600*/  R2UR UR32, R14 ;  /* 0x000000000e2072ca */ /* 0x000fe200000e0000 */
[----:B------:R-:W-:-:S05]  /*c610*/  VIADD R14, R12, 0xc00 ;  /* 0x00000c000c0e7836 */ /* 0x000fca0000000000 */
[----:B------:R-:W-:Y:S01]  /*c620*/  R2UR UR40, R14 ;  /* 0x000000000e2872ca */ /* 0x000fe200000e0000 */
[----:B------:R-:W-:Y:S01]  /*c630*/  VIADD R14, R12, 0xc02 ;  /* 0x00000c020c0e7836 */ /* 0x000fe20000000000 */
[----:B------:R-:W1:Y:S01]  /*c640*/  MUFU.EX2 R31, R31 ;  /* 0x0000001f001f7308 */ /* 0x000e620000000800 */
[C---:B0-----:R-:W-:Y:S01]  /*c650*/  FADD.FTZ R61, R29.reuse, R6 ;  /* 0x000000061d3d7221 */ /* 0x041fe20000010000 */
[----:B------:R-:W-:Y:S02]  /*c660*/  F2FP.F16.F32.PACK_AB R6, R29, R28 ;  /* 0x0000001c1d06723e */ /* 0x000fe400000000ff */
[----:B------:R-:W-:Y:S01]  /*c670*/  R2UR UR44, R14 ;  /* 0x000000000e2c72ca */ /* 0x000fe200000e0000 */
[C---:B------:R-:W-:Y:S02]  /*c680*/  VIADD R14, R12.reuse, 0xc04 ;  /* 0x00000c040c0e7836 */ /* 0x040fe40000000000 */
[----:B------:R-:W-:Y:S01]  /*c690*/  VIADD R12, R12, 0xc06 ;  /* 0x00000c060c0c7836 */ /* 0x000fe20000000000 */
[----:B------:R-:W-:Y:S02]  /*c6a0*/  MUFU.EX2 R34, R34 ;  /* 0x0000002200227308 */ /* 0x000fe40000000800 */
[----:B------:R-:W-:-:S02]  /*c6b0*/  R2UR UR48, R14 ;  /* 0x000000000e3072ca */ /* 0x000fc400000e0000 */
[----:B------:R-:W-:Y:S01]  /*c6c0*/  R2UR UR52, R12 ;  /* 0x000000000c3472ca */ /* 0x000fe200000e0000 */
[----:B------:R-:W-:-:S03]  /*c6d0*/  VIADD R12, R24, 0x9 ;  /* 0x00000009180c7836 */ /* 0x000fc60000000000 */
[----:B------:R-:W-:Y:S02]  /*c6e0*/  MUFU.EX2 R36, R36 ;  /* 0x0000002400247308 */ /* 0x000fe40000000800 */
[----:B------:R-:W-:Y:S01]  /*c6f0*/  SEL R12, R12, 0x9, !P2 ;  /* 0x000000090c0c7807 */ /* 0x000fe20005000000 */
[----:B------:R-:W-:Y:S02]  /*c700*/  WARPGROUP.DEPBAR.LE gsb0, 0x0 ;  /* 0x00008000000079c5 */ /* 0x000fe40000010000 */
[----:B------:R-:W-:-:S06]  /*c710*/  WARPGROUP.ARRIVE ;  /* 0x00000000000079c5 */ /* 0x000fcc0000000000 */
[----:B------:R-:W-:Y:S03]  /*c720*/  HGMMA.64x64x16.F32 R120, gdesc[UR8].tnspB, R120, gsb0 ;  /* 0x40e00000087879f0 */ /* 0x000fe60008000878 */
        /* <DEDUP_REMOVED lines=31> */
[----:B------:R0:W-:Y:S06]  /*c920*/  BAR.ARV R12, 0x100 ;  /* 0x0004000c0000751d */ /* 0x0001ec0000002000 */
[----:B------:R2:W-:Y:S01]  /*c930*/  @!P1 SYNCS.ARRIVE.TRANS64.RED.A1T0 RZ, [R13+URZ], RZ ;  /* 0x000000ff0dff99a7 */ /* 0x0005e2000810043f */
[----:B0-----:R-:W-:Y:S01]  /*c940*/  FADD.FTZ R12, R27, R11 ;  /* 0x0000000b1b0c7221 */ /* 0x001fe20000010000 */
[----:B------:R-:W-:Y:S01]  /*c950*/  @!P1 IMAD R11, R7, 0x8, R2 ;  /* 0x00000008070b9824 */ /* 0x000fe200078e0202 */
[----:B-1----:R-:W-:Y:S01]  /*c960*/  F2FP.F16.F32.PACK_AB R7, R31, R30 ;  /* 0x0000001e1f07723e */ /* 0x002fe200000000ff */
[----:B------:R-:W-:Y:S01]  /*c970*/  MUFU.EX2 R35, R35 ;  /* 0x0000002300237308 */ /* 0x000fe20000000800 */
[----:B------:R-:W-:Y:S01]  /*c980*/  FADD.FTZ R12, R30, R12 ;  /* 0x0000000c1e0c7221 */ /* 0x000fe20000010000 */
[----:B------:R-:W-:-:S05]  /*c990*/  @!P1 VIADD R11, R11, 0x30860 ;  /* 0x000308600b0b9836 */ /* 0x000fca0000000000 */
[----:B------:R-:W-:-:S04]  /*c9a0*/  @!P1 PRMT R11, RZ, 0x654, R11 ;  /* 0x00000654ff0b9816 */ /* 0x000fc8000000000b */
[----:B------:R0:W-:Y:S01]  /*c9b0*/  @!P1 SYNCS.ARRIVE.TRANS64.RED.A1T0 RZ, [R11+URZ], RZ ;  /* 0x000000ff0bff99a7 */ /* 0x0001e2000810043f */
[----:B------:R1:W-:Y:S02]  /*c9c0*/  STSM.16.M88.4 [R154+0x1e800], R4 ;  /* 0x01e800049a007844 */ /* 0x0003e40000000200 */
[----:B-1----:R1:W-:Y:S08]  /*c9d0*/  MUFU.EX2 R6, R37 ;  /* 0x0000002500067308 */ /* 0x0023f00000000800 */
[----:B------:R-:W3:Y:S01]  /*c9e0*/  MUFU.EX2 R4, R32 ;  /* 0x0000002000047308 */ /* 0x000ee20000000800 */
[----:B-1----:R-:W4:Y:S07]  /*c9f0*/  LDL R37, [R1+0x3c] ;  /* 0x00003c0001257983 */ /* 0x002f2e0000100800 */
[----:B------:R-:W1:Y:S01]  /*ca00*/  MUFU.EX2 R5, R33 ;  /* 0x0000002100057308 */ /* 0x000e620000000800 */
[----:B------:R-:W-:-:S07]  /*ca10*/  FADD.FTZ R12, R31, R12 ;  /* 0x0000000c1f0c7221 */ /* 0x000fce0000010000 */
[----:B------:R-:W5:Y:S01]  /*ca20*/  MUFU.EX2 R7, R38 ;  /* 0x0000002600077308 */ /* 0x000f620000000800 */
[----:B---3--:R-:W-:Y:S01]  /*ca30*/  FADD.FTZ R61, R4, R61 ;  /* 0x0000003d043d7221 */ /* 0x008fe20000010000 */
[----:B------:R-:W-:-:S06]  /*ca40*/  FADD.FTZ R12, R34, R12 ;  /* 0x0000000c220c7221 */ /* 0x000fcc0000010000 */
[----:B--2---:R-:W2:Y:S01]  /*ca50*/  MUFU.EX2 R13, R40 ;  /* 0x00000028000d7308 */ /* 0x004ea20000000800 */
[----:B-1----:R-:W-:-:S07]  /*ca60*/  FADD.FTZ R61, R5, R61 ;  /* 0x0000003d053d7221 */ /* 0x002fce0000010000 */
[----:B------:R-:W1:Y:S01]  /*ca70*/  MUFU.EX2 R39, R39 ;  /* 0x0000002700277308 */ /* 0x000e620000000800 */
[----:B------:R-:W-:Y:S01]  /*ca80*/  FADD.FTZ R61, R36, R61 ;  /* 0x0000003d243d7221 */ /* 0x000fe20000010000 */
[----:B------:R-:W-:-:S06]  /*ca90*/  FADD.FTZ R12, R35, R12 ;  /* 0x0000000c230c7221 */ /* 0x000fcc0000010000 */
[----:B------:R-:W3:Y:S08]  /*caa0*/  MUFU.EX2 R15, R41 ;  /* 0x00000029000f7308 */ /* 0x000ef00000000800 */
[----:B------:R-:W0:Y:S01]  /*cab0*/  MUFU.EX2 R42, R42 ;  /* 0x0000002a002a7308 */ /* 0x000e220000000800 */
[----:B------:R-:W-:Y:S01]  /*cac0*/  FADD.FTZ R61, R6, R61 ;  /* 0x0000003d063d7221 */ /* 0x000fe20000010000 */
[----:B-----5:R-:W-:-:S06]  /*cad0*/  FADD.FTZ R12, R7, R12 ;  /* 0x0000000c070c7221 */ /* 0x020fcc0000010000 */
[----:B------:R-:W5:Y:S08]  /*cae0*/  MUFU.EX2 R44, R44 ;  /* 0x0000002c002c7308 */ /* 0x000f700000000800 */
[----:B------:R-:W5:Y:S01]  /*caf0*/  MUFU.EX2 R43, R43 ;  /* 0x0000002b002b7308 */ /* 0x000f620000000800 */
[----:B--2---:R-:W-:Y:S01]  /*cb00*/  FADD.FTZ R61, R13, R61 ;  /* 0x0000003d0d3d7221 */ /* 0x004fe20000010000 */
[----:B-1----:R-:W-:-:S06]  /*cb10*/  FADD.FTZ R31, R39, R12 ;  /* 0x0000000c271f7221 */ /* 0x002fcc0000010000 */
[----:B------:R-:W1:Y:S08]  /*cb20*/  MUFU.EX2 R14, R45 ;  /* 0x0000002d000e7308 */ /* 0x000e700000000800 */
[----:B------:R-:W2:Y:S01]  /*cb30*/  MUFU.EX2 R46, R46 ;  /* 0x0000002e002e7308 */ /* 0x000ea20000000800 */
[C---:B---3--:R-:W-:Y:S01]  /*cb40*/  FADD.FTZ R61, R15.reuse, R61 ;  /* 0x0000003d0f3d7221 */ /* 0x048fe20000010000 */
[----:B------:R-:W-:-:S06]  /*cb50*/  F2FP.F16.F32.PACK_AB R12, R15, R13 ;  /* 0x0000000d0f0c723e */ /* 0x000fcc00000000ff */
[----:B------:R-:W3:Y:S01]  /*cb60*/  MUFU.EX2 R48, R48 ;  /* 0x0000003000307308 */ /* 0x000ee20000000800 */
[----:B0-----:R-:W-:-:S07]  /*cb70*/  FADD.FTZ R13, R42, R31 ;  /* 0x0000001f2a0d7221 */ /* 0x001fce0000010000 */
[----:B------:R-:W0:Y:S01]  /*cb80*/  MUFU.EX2 R47, R47 ;  /* 0x0000002f002f7308 */ /* 0x000e220000000800 */
[----:B-----5:R-:W-:Y:S01]  /*cb90*/  FADD.FTZ R15, R44, R61 ;  /* 0x0000003d2c0f7221 */ /* 0x020fe20000010000 */
[----:B------:R-:W-:-:S06]  /*cba0*/  FADD.FTZ R13, R43, R13 ;  /* 0x0000000d2b0d7221 */ /* 0x000fcc0000010000 */
[----:B------:R-:W5:Y:S08]  /*cbb0*/  MUFU.EX2 R24, R49 ;  /* 0x0000003100187308 */ /* 0x000f700000000800 */
[----:B------:R-:W5:Y:S01]  /*cbc0*/  MUFU.EX2 R25, R50 ;  /* 0x0000003200197308 */ /* 0x000f620000000800 */
[----:B-1----:R-:W-:Y:S01]  /*cbd0*/  FADD.FTZ R15, R14, R15 ;  /* 0x0000000f0e0f7221 */ /* 0x002fe20000010000 */
[----:B--2---:R-:W-:-:S06]  /*cbe0*/  FADD.FTZ R13, R46, R13 ;  /* 0x0000000d2e0d7221 */ /* 0x004fcc0000010000 */
[----:B------:R-:W1:Y:S08]  /*cbf0*/  MUFU.EX2 R27, R52 ;  /* 0x00000034001b7308 */ /* 0x000e700000000800 */
[----:B------:R-:W2:Y:S01]  /*cc00*/  MUFU.EX2 R51, R51 ;  /* 0x0000003300337308 */ /* 0x000ea20000000800 */
[----:B---3--:R-:W-:Y:S01]  /*cc10*/  FADD.FTZ R15, R48, R15 ;  /* 0x0000000f300f7221 */ /* 0x008fe20000010000 */
[----:B0-----:R-:W-:-:S06]  /*cc20*/  FADD.FTZ R13, R47, R13 ;  /* 0x0000000d2f0d7221 */ /* 0x001fcc0000010000 */
[----:B------:R-:W0:Y:S08]  /*cc30*/  MUFU.EX2 R26, R53 ;  /* 0x00000035001a7308 */ /* 0x000e300000000800 */
[----:B------:R-:W3:Y:S01]  /*cc40*/  MUFU.EX2 R54, R54 ;  /* 0x0000003600367308 */ /* 0x000ee20000000800 */
        /* <DEDUP_REMOVED lines=8> */
[----:B0-----:R-:W-:Y:S01]  /*ccd0*/  FADD.FTZ R15, R26, R15 ;  /* 0x0000000f1a0f7221 */ /* 0x001fe20000010000 */
[----:B---3--:R-:W-:-:S06]  /*cce0*/  FADD.FTZ R13, R54, R13 ;  /* 0x0000000d360d7221 */ /* 0x008fcc0000010000 */
[----:B------:R-:W0:Y:S08]  /*ccf0*/  MUFU.EX2 R60, R60 ;  /* 0x0000003c003c7308 */ /* 0x000e300000000800 */
[----:B------:R-:W3:Y:S01]  /*cd00*/  MUFU.EX2 R59, R59 ;  /* 0x0000003b003b7308 */ /* 0x000ee20000000800 */
[----:B-----5:R-:W-:Y:S01]  /*cd10*/  FADD.FTZ R15, R29, R15 ;  /* 0x0000000f1d0f7221 */ /* 0x020fe20000010000 */
[----:B------:R-:W-:-:S06]  /*cd20*/  FADD.FTZ R13, R55, R13 ;  /* 0x0000000d370d7221 */ /* 0x000fcc0000010000 */
[----:B------:R-:W5:Y:S01]  /*cd30*/  MUFU.EX2 R62, R62 ;  /* 0x0000003e003e7308 */ /* 0x000f620000000800 */
[----:B-1----:R-:W-:Y:S01]  /*cd40*/  FADD.FTZ R15, R28, R15 ;  /* 0x0000000f1c0f7221 */ /* 0x002fe20000010000 */
[----:B--2---:R-:W-:-:S03]  /*cd50*/  FADD.FTZ R13, R58, R13 ;  /* 0x0000000d3a0d7221 */ /* 0x004fc60000010000 */
[----:B0-----:R-:W-:Y:S01]  /*cd60*/  FADD.FTZ R32, R60, R15 ;  /* 0x0000000f3c207221 */ /* 0x001fe20000010000 */
[----:B------:R-:W-:Y:S01]  /*cd70*/  F2FP.F16.F32.PACK_AB R4, R5, R4 ;  /* 0x000000040504723e */ /* 0x000fe200000000ff */
[----:B---3--:R-:W-:Y:S01]  /*cd80*/  FADD.FTZ R15, R59, R13 ;  /* 0x0000000d3b0f7221 */ /* 0x008fe20000010000 */
[----:B------:R-:W-:Y:S02]  /*cd90*/  F2FP.F16.F32.PACK_AB R5, R35, R34 ;  /* 0x000000222305723e */ /* 0x000fe400000000ff */
[----:B------:R-:W-:Y:S01]  /*cda0*/  F2FP.F16.F32.PACK_AB R6, R6, R36 ;  /* 0x000000240606723e */ /* 0x000fe200000000ff */
[----:B------:R-:W2:Y:S01]  /*cdb0*/  LDL R34, [R1+0x44] ;  /* 0x0000440001227983 */ /* 0x000ea20000100800 */
[----:B------:R-:W-:Y:S02]  /*cdc0*/  F2FP.F16.F32.PACK_AB R7, R39, R7 ;  /* 0x000000072707723e */ /* 0x000fe400000000ff */
[----:B------:R-:W-:Y:S01]  /*cdd0*/  F2FP.F16.F32.PACK_AB R13, R43, R42 ;  /* 0x0000002a2b0d723e */ /* 0x000fe200000000ff */
[----:B-----5:R-:W-:Y:S01]  /*cde0*/  FADD.FTZ R33, R62, R15 ;  /* 0x0000000f3e217221 */ /* 0x020fe20000010000 */
[----:B------:R-:W-:-:S02]  /*cdf0*/  F2FP.F16.F32.PACK_AB R14, R14, R44 ;  /* 0x0000002c0e0e723e */ /* 0x000fc400000000ff */
[----:B------:R-:W-:Y:S02]  /*ce00*/  F2FP.F16.F32.PACK_AB R15, R47, R46 ;  /* 0x0000002e2f0f723e */ /* 0x000fe400000000ff */
[----:B------:R-:W-:Y:S02]  /*ce10*/  F2FP.F16.F32.PACK_AB R26, R26, R27 ;  /* 0x0000001b1a1a723e */ /* 0x000fe400000000ff */
[----:B------:R-:W-:Y:S02]  /*ce20*/  F2FP.F16.F32.PACK_AB R24, R24, R48 ;  /* 0x000000301818723e */ /* 0x000fe400000000ff */
[----:B------:R-:W-:Y:S02]  /*ce30*/  F2FP.F16.F32.PACK_AB R25, R51, R25 ;  /* 0x000000193319723e */ /* 0x000fe400000000ff */
[----:B------:R-:W-:Y:S01]  /*ce40*/  F2FP.F16.F32.PACK_AB R27, R55, R54 ;  /* 0x00000036371b723e */ /* 0x000fe200000000ff */
[----:B----4-:R-:W-:Y:S04]  /*ce50*/  STSM.16.M88.4 [R37], R4 ;  /* 0x0000000425007844 */ /* 0x010fe80000000200 */
[----:B------:R-:W-:Y:S04]  /*ce60*/  STSM.16.M88.4 [R156], R12 ;  /* 0x0000000c9c007844 */ /* 0x000fe80000000200 */
[----:B------:R0:W-:Y:S04]  /*ce70*/  STSM.16.M88.4 [R155], R24 ;  /* 0x000000189b007844 */ /* 0x0001e80000000200 */
[----:B0-----:R-:W3:Y:S01]  /*ce80*/  LDL R25, [R1+0x40] ;  /* 0x0000400001197983 */ /* 0x001ee20000100800 */
[----:B------:R-:W0:Y:S08]  /*ce90*/  MUFU.EX2 R21, R21 ;  /* 0x0000001500157308 */ /* 0x000e300000000800 */
[----:B------:R-:W1:Y:S08]  /*cea0*/  MUFU.EX2 R64, R64 ;  /* 0x0000004000407308 */ /* 0x000e700000000800 */
[----:B------:R-:W4:Y:S08]  /*ceb0*/  MUFU.EX2 R63, R63 ;  /* 0x0000003f003f7308 */ /* 0x000f300000000800 */
[----:B------:R-:W5:Y:S08]  /*cec0*/  MUFU.EX2 R11, R65 ;  /* 0x00000041000b7308 */ /* 0x000f700000000800 */
[----:B------:R-:W5:Y:S01]  /*ced0*/  MUFU.EX2 R66, R66 ;  /* 0x0000004200427308 */ /* 0x000f620000000800 */
[----:B0-----:R-:W-:-:S07]  /*cee0*/  FADD.FTZ R32, R21, R32 ;  /* 0x0000002015207221 */ /* 0x001fce0000010000 */
[----:B------:R-:W0:Y:S08]  /*cef0*/  MUFU.EX2 R68, R68 ;  /* 0x0000004400447308 */ /* 0x000e300000000800 */
[----:B------:R-:W0:Y:S01]  /*cf00*/  MUFU.EX2 R67, R67 ;  /* 0x0000004300437308 */ /* 0x000e220000000800 */
[----:B-1----:R-:W-:Y:S01]  /*cf10*/  FADD.FTZ R32, R64, R32 ;  /* 0x0000002040207221 */ /* 0x002fe20000010000 */
[----:B----4-:R-:W-:-:S06]  /*cf20*/  FADD.FTZ R33, R63, R33 ;  /* 0x000000213f217221 */ /* 0x010fcc0000010000 */
[----:B------:R-:W1:Y:S08]  /*cf30*/  MUFU.EX2 R69, R69 ;  /* 0x0000004500457308 */ /* 0x000e700000000800 */
[----:B------:R-:W4:Y:S01]  /*cf40*/  MUFU.EX2 R70, R70 ;  /* 0x0000004600467308 */ /* 0x000f220000000800 */
[----:B-----5:R-:W-:Y:S01]  /*cf50*/  FADD.FTZ R32, R11, R32 ;  /* 0x000000200b207221 */ /* 0x020fe20000010000 */
[----:B------:R-:W-:-:S06]  /*cf60*/  FADD.FTZ R33, R66, R33 ;  /* 0x0000002142217221 */ /* 0x000fcc0000010000 */
[----:B------:R-:W5:Y:S08]  /*cf70*/  MUFU.EX2 R72, R72 ;  /* 0x0000004800487308 */ /* 0x000f700000000800 */
[----:B------:R-:W5:Y:S01]  /*cf80*/  MUFU.EX2 R71, R71 ;  /* 0x0000004700477308 */ /* 0x000f620000000800 */
[----:B0-----:R-:W-:Y:S01]  /*cf90*/  FADD.FTZ R32, R68, R32 ;  /* 0x0000002044207221 */ /* 0x001fe20000010000 */
[----:B------:R-:W-:-:S06]  /*cfa0*/  FADD.FTZ R33, R67, R33 ;  /* 0x0000002143217221 */ /* 0x000fcc0000010000 */
        /* <DEDUP_REMOVED lines=14> */
[----:B------:R-:W-:Y:S01]  /*d090*/  F2FP.F16.F32.PACK_AB R4, R28, R29 ;  /* 0x0000001d1c04723e */ /* 0x000fe200000000ff */
[----:B-1----:R-:W-:-:S06]  /*d0a0*/  FADD.FTZ R32, R76, R35 ;  /* 0x000000234c207221 */ /* 0x002fcc0000010000 */
[----:B------:R-:W1:Y:S01]  /*d0b0*/  MUFU.EX2 R81, R81 ;  /* 0x0000005100517308 */ /* 0x000e620000000800 */
[----:B----4-:R-:W-:-:S07]  /*d0c0*/  FADD.FTZ R28, R30, R33 ;  /* 0x000000211e1c7221 */ /* 0x010fce0000010000 */
[----:B------:R-:W4:Y:S01]  /*d0d0*/  MUFU.EX2 R82, R82 ;  /* 0x0000005200527308 */ /* 0x000f220000000800 */
[----:B-----5:R-:W-:Y:S01]  /*d0e0*/  FADD.FTZ R13, R77, R32 ;  /* 0x000000204d0d7221 */ /* 0x020fe20000010000 */
[----:B------:R-:W-:-:S06]  /*d0f0*/  FADD.FTZ R28, R75, R28 ;  /* 0x0000001c4b1c7221 */ /* 0x000fcc0000010000 */
[----:B------:R-:W5:Y:S08]  /*d100*/  MUFU.EX2 R84, R84 ;  /* 0x0000005400547308 */ /* 0x000f700000000800 */
[----:B------:R-:W2:Y:S01]  /*d110*/  MUFU.EX2 R83, R83 ;  /* 0x0000005300537308 */ /* 0x000ea20000000800 */
[----:B0-----:R-:W-:Y:S01]  /*d120*/  FADD.FTZ R14, R80, R13 ;  /* 0x0000000d500e7221 */ /* 0x001fe20000010000 */
[----:B------:R-:W-:-:S06]  /*d130*/  F2FP.F16.F32.PACK_AB R12, R11, R64 ;  /* 0x000000400b0c723e */ /* 0x000fcc00000000ff */
[----:B------:R-:W0:Y:S01]  /*d140*/  MUFU.EX2 R85, R85 ;  /* 0x0000005500557308 */ /* 0x000e220000000800 */
[----:B------:R-:W-:-:S07]  /*d150*/  FADD.FTZ R11, R79, R28 ;  /* 0x0000001c4f0b7221 */ /* 0x000fce0000010000 */
[----:B------:R-:W0:Y:S01]  /*d160*/  MUFU.EX2 R86, R86 ;  /* 0x0000005600567308 */ /* 0x000e220000000800 */
[----:B-1----:R-:W-:Y:S01]  /*d170*/  FADD.FTZ R15, R81, R14 ;  /* 0x0000000e510f7221 */ /* 0x002fe20000010000 */
[----:B----4-:R-:W-:-:S06]  /*d180*/  FADD.FTZ R24, R82, R11 ;  /* 0x0000000b52187221 */ /* 0x010fcc0000010000 */
[----:B------:R-:W1:Y:S08]  /*d190*/  MUFU.EX2 R88, R88 ;  /* 0x0000005800587308 */ /* 0x000e700000000800 */
[----:B------:R-:W4:Y:S01]  /*d1a0*/  MUFU.EX2 R87, R87 ;  /* 0x0000005700577308 */ /* 0x000f220000000800 */
[----:B-----5:R-:W-:Y:S01]  /*d1b0*/  FADD.FTZ R26, R84, R15 ;  /* 0x0000000f541a7221 */ /* 0x020fe20000010000 */
[----:B--2---:R-:W-:-:S06]  /*d1c0*/  FADD.FTZ R11, R83, R24 ;  /* 0x00000018530b7221 */ /* 0x004fcc0000010000 */
[----:B------:R-:W2:Y:S01]  /*d1d0*/  MUFU.EX2 R89, R89 ;  /* 0x0000005900597308 */ /* 0x000ea20000000800 */
[----:B------:R-:W-:-:S07]  /*d1e0*/  F2FP.F16.F32.PACK_AB R6, R21, R60 ;  /* 0x0000003c1506723e */ /* 0x000fce00000000ff */
[----:B------:R-:W5:Y:S01]  /*d1f0*/  MUFU.EX2 R90, R90 ;  /* 0x0000005a005a7308 */ /* 0x000f620000000800 */
[----:B0-----:R-:W-:Y:S01]  /*d200*/  FADD.FTZ R21, R85, R26 ;  /* 0x0000001a55157221 */ /* 0x001fe20000010000 */
[----:B------:R-:W-:-:S06]  /*d210*/  FADD.FTZ R24, R86, R11 ;  /* 0x0000000b56187221 */ /* 0x000fcc0000010000 */
[----:B------:R-:W0:Y:S01]  /*d220*/  MUFU.EX2 R92, R92 ;  /* 0x0000005c005c7308 */ /* 0x000e220000000800 */
[----:B------:R-:W-:-:S07]  /*d230*/  F2FP.F16.F32.PACK_AB R5, R59, R58 ;  /* 0x0000003a3b05723e */ /* 0x000fce00000000ff */
[----:B------:R-:W0:Y:S01]  /*d240*/  MUFU.EX2 R31, R91 ;  /* 0x0000005b001f7308 */ /* 0x000e220000000800 */
[----:B------:R-:W-:Y:S01]  /*d250*/  F2FP.F16.F32.PACK_AB R7, R63, R62 ;  /* 0x0000003e3f07723e */ /* 0x000fe200000000ff */
[----:B-1----:R-:W-:-:S06]  /*d260*/  FADD.FTZ R26, R88, R21 ;  /* 0x00000015581a7221 */ /* 0x002fcc0000010000 */
[----:B------:R-:W1:Y:S01]  /*d270*/  MUFU.EX2 R93, R93 ;  /* 0x0000005d005d7308 */ /* 0x000e620000000800 */
[----:B----4-:R-:W-:-:S07]  /*d280*/  FADD.FTZ R11, R87, R24 ;  /* 0x00000018570b7221 */ /* 0x010fce0000010000 */
[----:B------:R-:W4:Y:S01]  /*d290*/  MUFU.EX2 R91, R94 ;  /* 0x0000005e005b7308 */ /* 0x000f220000000800 */
[----:B------:R5:W-:Y:S01]  /*d2a0*/  STSM.16.M88.4 [R154+0x24800], R4 ;  /* 0x024800049a007844 */ /* 0x000be20000000200 */
[----:B--2---:R-:W-:-:S06]  /*d2b0*/  FADD.FTZ R21, R89, R26 ;  /* 0x0000001a59157221 */ /* 0x004fcc0000010000 */
[----:B------:R-:W2:Y:S08]  /*d2c0*/  MUFU.EX2 R96, R96 ;  /* 0x0000006000607308 */ /* 0x000eb00000000800 */
[----:B------:R-:W2:Y:S01]  /*d2d0*/  MUFU.EX2 R95, R95 ;  /* 0x0000005f005f7308 */ /* 0x000ea20000000800 */
[----:B-----5:R-:W-:Y:S01]  /*d2e0*/  FADD.FTZ R4, R90, R11 ;  /* 0x0000000b5a047221 */ /* 0x020fe20000010000 */
[----:B0-----:R-:W-:-:S06]  /*d2f0*/  FADD.FTZ R6, R92, R21 ;  /* 0x000000155c067221 */ /* 0x001fcc0000010000 */
[----:B------:R-:W0:Y:S01]  /*d300*/  MUFU.EX2 R98, R98 ;  /* 0x0000006200627308 */ /* 0x000e220000000800 */
[----:B------:R-:W-:Y:S01]  /*d310*/  FADD.FTZ R4, R31, R4 ;  /* 0x000000041f047221 */ /* 0x000fe20000010000 */
[----:B-1----:R-:W-:-:S06]  /*d320*/  FADD.FTZ R5, R93, R6 ;  /* 0x000000065d057221 */ /* 0x002fcc0000010000 */
[----:B------:R-:W1:Y:S01]  /*d330*/  MUFU.EX2 R97, R97 ;  /* 0x0000006100617308 */ /* 0x000e620000000800 */
[----:B----4-:R-:W-:-:S07]  /*d340*/  FADD.FTZ R4, R91, R4 ;  /* 0x000000045b047221 */ /* 0x010fce0000010000 */
[----:B------:R-:W4:Y:S01]  /*d350*/  MUFU.EX2 R99, R99 ;  /* 0x0000006300637308 */ /* 0x000f220000000800 */
[----:B--2---:R-:W-:Y:S01]  /*d360*/  FADD.FTZ R6, R96, R5 ;  /* 0x0000000560067221 */ /* 0x004fe20000010000 */
[----:B------:R-:W-:-:S06]  /*d370*/  FADD.FTZ R5, R95, R4 ;  /* 0x000000045f057221 */ /* 0x000fcc0000010000 */
[----:B------:R-:W2:Y:S08]  /*d380*/  MUFU.EX2 R100, R100 ;  /* 0x0000006400647308 */ /* 0x000eb00000000800 */
[----:B------:R-:W5:Y:S01]  /*d390*/  MUFU.EX2 R102, R102 ;  /* 0x0000006600667308 */ /* 0x000f620000000800 */
[----:B0-----:R-:W-:-:S07]  /*d3a0*/  FADD.FTZ R4, R98, R5 ;  /* 0x0000000562047221 */ /* 0x001fce0000010000 */
[----:B------:R-:W0:Y:S08]  /*d3b0*/  MUFU.EX2 R101, R101 ;  /* 0x0000006500657308 */ /* 0x000e300000000800 */
[----:B------:R-:W3:Y:S01]  /*d3c0*/  MUFU.EX2 R103, R103 ;  /* 0x0000006700677308 */ /* 0x000ee20000000800 */
[----:B-1----:R-:W-:Y:S01]  /*d3d0*/  FADD.FTZ R7, R97, R6 ;  /* 0x0000000661077221 */ /* 0x002fe20000010000 */
[----:B----4-:R-:W-:-:S06]  /*d3e0*/  FADD.FTZ R5, R99, R4 ;  /* 0x0000000463057221 */ /* 0x010fcc0000010000 */
[----:B------:R-:W1:Y:S08]  /*d3f0*/  MUFU.EX2 R104, R104 ;  /* 0x0000006800687308 */ /* 0x000e700000000800 */
[----:B------:R-:W4:Y:S01]  /*d400*/  MUFU.EX2 R106, R106 ;  /* 0x0000006a006a7308 */ /* 0x000f220000000800 */
[----:B--2---:R-:W-:Y:S01]  /*d410*/  FADD.FTZ R6, R100, R7 ;  /* 0x0000000764067221 */ /* 0x004fe20000010000 */
[----:B-----5:R-:W-:-:S06]  /*d420*/  FADD.FTZ R4, R102, R5 ;  /* 0x0000000566047221 */ /* 0x020fcc0000010000 */
[----:B------:R-:W2:Y:S08]  /*d430*/  MUFU.EX2 R105, R105 ;  /* 0x0000006900697308 */ /* 0x000eb00000000800 */
[----:B------:R-:W5:Y:S01]  /*d440*/  MUFU.EX2 R107, R107 ;  /* 0x0000006b006b7308 */ /* 0x000f620000000800 */
[----:B0-----:R-:W-:Y:S01]  /*d450*/  FADD.FTZ R7, R101, R6 ;  /* 0x0000000665077221 */ /* 0x001fe20000010000 */
[----:B---3--:R-:W-:-:S06]  /*d460*/  FADD.FTZ R5, R103, R4 ;  /* 0x0000000467057221 */ /* 0x008fcc0000010000 */
        /* <DEDUP_REMOVED lines=14> */
[----:B-1----:R-:W-:-:S07]  /*d550*/  FADD.FTZ R7, R109, R6 ;  /* 0x000000066d077221 */ /* 0x002fce0000010000 */
[----:B------:R-:W-:Y:S08]  /*d560*/  MUFU.EX2 R116, R116 ;  /* 0x0000007400747308 */ /* 0x000ff00000000800 */
[----:B------:R-:W1:Y:S08]  /*d570*/  MUFU.EX2 R117, R117 ;  /* 0x0000007500757308 */ /* 0x000e700000000800 */
[----:B------:R-:W-:Y:S08]  /*d580*/  MUFU.EX2 R118, R118 ;  /* 0x0000007600767308 */ /* 0x000ff00000000800 */
[----:B------:R-:W1:Y:S01]  /*d590*/  MUFU.EX2 R119, R119 ;  /* 0x0000007700777308 */ /* 0x000e620000000800 */
[----:B----4-:R-:W-:Y:S01]  /*d5a0*/  FADD.FTZ R5, R111, R4 ;  /* 0x000000046f057221 */ /* 0x010fe20000010000 */
[----:B------:R-:W-:Y:S01]  /*d5b0*/  F2FP.F16.F32.PACK_AB R72, R73, R72 ;  /* 0x000000484948723e */ /* 0x000fe200000000ff */
[----:B--2---:R-:W-:Y:S01]  /*d5c0*/  FADD.FTZ R6, R112, R7 ;  /* 0x0000000770067221 */ /* 0x004fe20000010000 */
        /* <DEDUP_REMOVED lines=15> */
[----:B------:R-:W-:-:S02]  /*d6c0*/  F2FP.F16.F32.PACK_AB R90, R93, R92 ;  /* 0x0000005c5d5a723e */ /* 0x000fc400000000ff */
[----:B------:R-:W-:Y:S02]  /*d6d0*/  F2FP.F16.F32.PACK_AB R91, R95, R91 ;  /* 0x0000005b5f5b723e */ /* 0x000fe400000000ff */
[----:B------:R-:W-:Y:S02]  /*d6e0*/  F2FP.F16.F32.PACK_AB R97, R99, R98 ;  /* 0x000000626361723e */ /* 0x000fe400000000ff */
[----:B------:R-:W-:Y:S01]  /*d6f0*/  F2FP.F16.F32.PACK_AB R104, R105, R104 ;  /* 0x000000686968723e */ /* 0x000fe200000000ff */
[----:B------:R0:W-:Y:S01]  /*d700*/  STSM.16.M88.4 [R34], R12 ;  /* 0x0000000c22007844 */ /* 0x0001e20000000200 */
[----:B------:R-:W-:Y:S01]  /*d710*/  F2FP.F16.F32.PACK_AB R98, R101, R100 ;  /* 0x000000646562723e */ /* 0x000fe200000000ff */
[----:B---3--:R-:W-:Y:S01]  /*d720*/  FADD.FTZ R5, R115, R5 ;  /* 0x0000000573057221 */ /* 0x008fe20000010000 */
[----:B------:R-:W-:Y:S02]  /*d730*/  F2FP.F16.F32.PACK_AB R99, R103, R102 ;  /* 0x000000666763723e */ /* 0x000fe400000000ff */
[----:B------:R-:W-:-:S02]  /*d740*/  F2FP.F16.F32.PACK_AB R105, R107, R106 ;  /* 0x0000006a6b69723e */ /* 0x000fc400000000ff */
[----:B------:R-:W-:Y:S01]  /*d750*/  F2FP.F16.F32.PACK_AB R112, R113, R112 ;  /* 0x000000707170723e */ /* 0x000fe200000000ff */
[----:B------:R0:W-:Y:S01]  /*d760*/  STSM.16.M88.4 [R156+0x6000], R72 ;  /* 0x006000489c007844 */ /* 0x0001e20000000200 */
[----:B------:R-:W-:Y:S02]  /*d770*/  F2FP.F16.F32.PACK_AB R106, R109, R108 ;  /* 0x0000006c6d6a723e */ /* 0x000fe400000000ff */
[----:B------:R-:W-:Y:S02]  /*d780*/  F2FP.F16.F32.PACK_AB R107, R111, R110 ;  /* 0x0000006e6f6b723e */ /* 0x000fe400000000ff */
[----:B------:R-:W-:Y:S01]  /*d790*/  F2FP.F16.F32.PACK_AB R113, R115, R114 ;  /* 0x000000727371723e */ /* 0x000fe200000000ff */
[----:B------:R0:W-:Y:S01]  /*d7a0*/  STSM.16.M88.4 [R155+0x6000], R80 ;  /* 0x006000509b007844 */ /* 0x0001e20000000200 */
[----:B-1----:R-:W-:Y:S02]  /*d7b0*/  F2FP.F16.F32.PACK_AB R114, R117, R116 ;  /* 0x000000747572723e */ /* 0x002fe400000000ff */
[----:B------:R-:W-:Y:S01]  /*d7c0*/  F2FP.F16.F32.PACK_AB R115, R119, R118 ;  /* 0x000000767773723e */ /* 0x000fe200000000ff */
[----:B------:R0:W-:Y:S04]  /*d7d0*/  STSM.16.M88.4 [R154+0x2a800], R88 ;  /* 0x02a800589a007844 */ /* 0x0001e80000000200 */
        /* <DEDUP_REMOVED lines=8> */
[----:B-1----:R-:W1:Y:S01]  /*d860*/  FENCE.VIEW.ASYNC.S ;  /* 0x00000000000073c6 */ /* 0x002e620000000000 */
[----:B------:R-:W-:Y:S01]  /*d870*/  ISETP.GT.AND P2, PT, R8, RZ, PT ;  /* 0x000000ff0800720c */ /* 0x000fe20003f44270 */
        /* <DEDUP_REMOVED lines=20> */
[----:B------:R-:W-:Y:S01]  /*d9c0*/  IADD3 R8, R8, -0x1, RZ ;  /* 0xffffffff08087810 */ /* 0x000fe20007ffe0ff */
        /* <DEDUP_REMOVED lines=20> */
[----:B-1----:R-:W-:Y:S01]  /*db10*/  NOP ;  /* 0x0000000000007918 */ /* 0x002fe20000000000 */
[----:B0-----:R-:W-:Y:S05]  /*db20*/  @P2 BRA `(.L_x_10895) ;  /* 0xffffffd0008c2947 */ /* 0x001fea000383ffff */
.L_x_10884:
[----:B------:R-:W-:Y:S05]  /*db30*/  WARPSYNC.ALL ;  /* 0x0000000000007948 */ /* 0x000fea0003800000 */
[----:B------:R-:W-:Y:S06]  /*db40*/  BAR.ARV 0x8, 0x1a0 ;  /* 0x0206800000007b1d */ /* 0x000fec0000002000 */
[----:B------:R-:W-:Y:S05]  /*db50*/  @!P0 BRA `(.L_x_10896) ;  /* 0x0000000000048947 */ /* 0x000fea0003800000 */
[----:B------:R-:W-:Y:S01]  /*db60*/  BPT.TRAP 0x1 ;  /* 0x000000040000795c */ /* 0x000fe20000300000 */
.L_x_10896:
[----:B------:R-:W-:Y:S01]  /*db70*/  IMAD R12, R22, 0x8, R2 ;  /* 0x00000008160c7824 */ /* 0x000fe200078e0202 */
[----:B------:R-:W-:-:S04]  /*db80*/  SHF.L.U32 R5, R153, 0x1f, RZ ;  /* 0x0000001f99057819 */ /* 0x000fc800000006ff */
[----:B------:R0:W1:Y:S01]  /*db90*/  SYNCS.PHASECHK.TRANS64.TRYWAIT P2, [R12+URZ+0x30850], R5 ;  /* 0x030850050c0075a7 */ /* 0x000062000804017f */
[----:B------:R-:W-:Y:S05]  /*dba0*/  @!P0 BRA `(.L_x_10897) ;  /* 0x0000000000048947 */ /* 0x000fea0003800000 */
[----:B------:R-:W-:Y:S01]  /*dbb0*/  BPT.TRAP 0x1 ;  /* 0x000000040000795c */ /* 0x000fe20000300000 */
.L_x_10897:
[----:B------:R-:W2:Y:S01]  /*dbc0*/  LDL.LU R6, [R1+0x2c] ;  /* 0x00002c0001067983 */ /* 0x000ea20000300800 */
[----:B------:R-:W-:-:S05]  /*dbd0*/  VIADD R2, R2, 0x400 ;  /* 0x0000040002027836 */ /* 0x000fca0000000000 */
[----:B------:R-:W-:-:S04]  /*dbe0*/  SHF.R.U32.HI R2, RZ, 0x4, R2 ;  /* 0x00000004ff027819 */ /* 0x000fc80000011602 */
[----:B------:R-:W-:Y:S02]  /*dbf0*/  LOP3.LUT R9, R2, 0x3fff, RZ, 0xc0, !PT ;  /* 0x00003fff02097812 */ /* 0x000fe400078ec0ff */
[----:B--2---:R-:W-:-:S04]  /*dc00*/  IADD3 R6, R6, 0x1e800, RZ ;  /* 0x0001e80006067810 */ /* 0x004fc80007ffe0ff */
[----:B------:R-:W-:-:S04]  /*dc10*/  SHF.R.U32.HI R6, RZ, 0x4, R6 ;  /* 0x00000004ff067819 */ /* 0x000fc80000011606 */
[----:B------:R-:W-:Y:S01]  /*dc20*/  LOP3.LUT R6, R6, 0x3fff, RZ, 0xc0, !PT ;  /* 0x00003fff06067812 */ /* 0x000fe200078ec0ff */
[----:B-1----:R-:W-:Y:S06]  /*dc30*/  @P2 BRA `(.L_x_10898) ;  /* 0x0000000000082947 */ /* 0x002fec0003800000 */
[----:B------:R-:W1:Y:S02]  /*dc40*/  SYNCS.PHASECHK.TRANS64.TRYWAIT P0, [R12+URZ+0x30850], R5 ;  /* 0x030850050c0075a7 */ /* 0x000e64000800017f */
[----:B-1----:R-:W-:Y:S05]  /*dc50*/  @!P0 BRA `(.L_x_10899) ;  /* 0x00000078007c8947 */ /* 0x002fea0003800000 */
.L_x_10898:
[----:B------:R-:W-:Y:S01]  /*dc60*/  IMAD R8, R22, 0x600, R9 ;  /* 0x0000060016087824 */ /* 0x000fe200078e0209 */
[----:B------:R-:W-:Y:S01]  /*dc70*/  LOP3.LUT R6, R6, 0x10000, RZ, 0xfc, !PT ;  /* 0x0001000006067812 */ /* 0x000fe200078efcff */
[----:B------:R-:W-:Y:S01]  /*dc80*/  IMAD.MOV.U32 R7, RZ, RZ, 0x40000040 ;  /* 0x40000040ff077424 */ /* 0x000fe200078e00ff */
[----:B------:R-:W2:Y:S01]  /*dc90*/  LDL.LU R24, [R1+0x50] ;  /* 0x0000500001187983 */ /* 0x000ea20000300800 */
[----:B------:R-:W-:Y:S01]  /*dca0*/  IMAD.MOV.U32 R9, RZ, RZ, 0x40000040 ;  /* 0x40000040ff097424 */ /* 0x000fe200078e00ff */
        /* <DEDUP_REMOVED lines=9> */
[----:B------:R-:W-:Y:S01]  /*dd40*/  MOV R21, 0x40000040 ;  /* 0x4000004000157802 */ /* 0x000fe20000000f00 */
[----:B------:R-:W-:Y:S01]  /*dd50*/  IMAD.MOV.U32 R7, RZ, RZ, 0x40000040 ;  /* 0x40000040ff077424 */ /* 0x000fe200078e00ff */
[----:B------:R-:W-:Y:S01]  /*dd60*/  SHFL.BFLY PT, R2, R11, 0x2, 0x1f ;  /* 0x0c401f000b027f89 */ /* 0x000fe200000e0000 */
[----:B------:R-:W-:Y:S01]  /*dd70*/  IMAD.MOV.U32 R9, RZ, RZ, 0x40000040 ;  /* 0x40000040ff097424 */ /* 0x000fe200078e00ff */
[----:B------:R-:W-:Y:S01]  /*dd80*/  IADD3 R22, R22, 0x1, RZ ;  /* 0x0000000116167810 */ /* 0x000fe20007ffe0ff */
[----:B------:R-:W-:Y:S01]  /*dd90*/  IMAD.MOV.U32 R27, RZ, RZ, RZ ;  /* 0x000000ffff1b7224 */ /* 0x000fe200078e00ff */
[----:B01----:R-:W0:Y:S01]  /*dda0*/  SHFL.BFLY PT, R5, R4, 0x2, 0x1f ;  /* 0x0c401f0004057f89 */ /* 0x003e2200000e0000 */
[----:B------:R-:W-:Y:S01]  /*ddb0*/  IMAD.MOV.U32 R28, RZ, RZ, -0x800000 ;  /* 0xff800000ff1c7424 */ /* 0x000fe200078e00ff */
[----:B------:R-:W-:-:S03]  /*ddc0*/  ISETP.NE.AND P0, PT, R22, 0x2, PT ;  /* 0x000000021600780c */ /* 0x000fc60003f05270 */
[----:B------:R-:W-:Y:S01]  /*ddd0*/  HGMMA.64x64x16.F32 R120, gdesc[UR4].tnspB, R120, gsb0 ;  /* 0x40e00000047879f0 */ /* 0x000fe20008000878 */
[----:B------:R-:W-:Y:S01]  /*dde0*/  R2UR UR4, R20 ;  /* 0x00000000140472ca */ /* 0x000fe200000e0000 */
[----:B------:R-:W-:Y:S01]  /*ddf0*/  VIADD R20, R6, 0x4 ;  /* 0x0000000406147836 */ /* 0x000fe20000000000 */
[----:B------:R-:W-:Y:S01]  /*de00*/  R2UR UR5, R21 ;  /* 0x00000000150572ca */ /* 0x000fe200000e0000 */
[----:B------:R-:W-:Y:S01]  /*de10*/  IMAD.MOV.U32 R21, RZ, RZ, 0x40000040 ;  /* 0x40000040ff157424 */ /* 0x000fe200078e00ff */
[----:B------:R-:W-:Y:S01]  /*de20*/  R2UR UR6, R14 ;  /* 0x000000000e0672ca */ /* 0x000fe200000e0000 */
[----:B------:R-:W-:Y:S01]  /*de30*/  VIADD R14, R8, 0x100 ;  /* 0x00000100080e7836 */ /* 0x000fe20000000000 */
[----:B------:R-:W-:Y:S01]  /*de40*/  R2UR UR7, R15 ;  /* 0x000000000f0772ca */ /* 0x000fe200000e0000 */
[----:B------:R-:W-:Y:S01]  /*de50*/  IMAD.MOV.U32 R15, RZ, RZ, 0x40000040 ;  /* 0x40000040ff0f7424 */ /* 0x000fe200078e00ff */
[----:B------:R-:W-:Y:S01]  /*de60*/  SEL R22, R22, RZ, P0 ;  /* 0x000000ff16167207 */ /* 0x000fe20000000000 */
[----:B0-----:R-:W-:Y:S01]  /*de70*/  FADD.FTZ R5, R5, R4 ;  /* 0x0000000405057221 */ /* 0x001fe20000010000 */
[----:B------:R-:W-:-:S04]  /*de80*/  SEL R4, RZ, 0x1, P0 ;  /* 0x00000001ff047807 */ /* 0x000fc80000000000 */
[----:B------:R-:W-:Y:S01]  /*de90*/  LOP3.LUT R153, R153, R4, RZ, 0x3c, !PT ;  /* 0x0000000499997212 */ /* 0x000fe200078e3cff */
[----:B------:R-:W-:Y:S01]  /*dea0*/  IMAD.MOV.U32 R4, RZ, RZ, RZ ;  /* 0x000000ffff047224 */ /* 0x000fe200078e00ff */
[----:B------:R-:W-:Y:S02]  /*deb0*/  WARPGROUP.DEPBAR.LE gsb0, 0x0 ;  /* 0x00008000000079c5 */ /* 0x000fe40000010000 */
[----:B------:R-:W-:-:S06]  /*dec0*/  WARPGROUP.ARRIVE ;  /* 0x00000000000079c5 */ /* 0x000fcc0000000000 */
[----:B------:R-:W-:Y:S01]  /*ded0*/  HGMMA.64x64x16.F32 R120, gdesc[UR4].tnspB, R120, gsb0 ;  /* 0x40e00000047879f0 */ /* 0x000fe20008000878 */
[----:B------:R-:W-:Y:S02]  /*dee0*/  R2UR UR4, R20 ;  /* 0x00000000140472ca */ /* 0x000fe400000e0000 */
[----:B------:R-:W-:Y:S01]  /*def0*/  R2UR UR5, R21 ;  /* 0x00000000150572ca */ /* 0x000fe200000e0000 */
[----:B------:R-:W-:Y:S01]  /*df00*/  IMAD.MOV.U32 R21, RZ, RZ, 0x40000040 ;  /* 0x40000040ff157424 */ /* 0x000fe200078e00ff */
[----:B------:R-:W-:Y:S01]  /*df10*/  R2UR UR6, R14 ;  /* 0x000000000e0672ca */ /* 0x000fe200000e0000 */
[----:B------:R-:W-:Y:S01]  /*df20*/  VIADD R14, R8, 0x180 ;  /* 0x00000180080e7836 */ /* 0x000fe20000000000 */
[----:B------:R-:W-:Y:S01]  /*df30*/  R2UR UR7, R15 ;  /* 0x000000000f0772ca */ /* 0x000fe200000e0000 */
[----:B------:R-:W-:Y:S01]  /*df40*/  IMAD.MOV.U32 R15, RZ, RZ, 0x40000040 ;  /* 0x40000040ff0f7424 */ /* 0x000fe200078e00ff */
[----:B------:R-:W-:Y:S01]  /*df50*/  IADD3 R20, R6, 0x6, RZ ;  /* 0x0000000606147810 */ /* 0x000fe20007ffe0ff */
[----:B------:R-:W-:-:S02]  /*df60*/  WARPGROUP.DEPBAR.LE gsb0, 0x0 ;  /* 0x00008000000079c5 */ /* 0x000fc40000010000 */
[----:B------:R-:W-:-:S08]  /*df70*/  WARPGROUP.ARRIVE ;  /* 0x00000000000079c5 */ /* 0x000fd00000000000 */
[----:B------:R-:W-:Y:S01]  /*df80*/  HGMMA.64x64x16.F32 R120, gdesc[UR4].tnspB, R120, gsb0 ;  /* 0x40e00000047879f0 */ /* 0x000fe20008000878 */
[----:B------:R-:W-:Y:S01]  /*df90*/  R2UR UR4, R20 ;  /* 0x00000000140472ca */ /* 0x000fe200000e0000 */
[----:B------:R-:W-:Y:S01]  /*dfa0*/  VIADD R20, R6, 0x600 ;  /* 0x0000060006147836 */ /* 0x000fe20000000000 */
[----:B------:R-:W-:Y:S02]  /*dfb0*/  R2UR UR5, R21 ;  /* 0x00000000150572ca */ /* 0x000fe400000e0000 */
[----:B------:R-:W-:Y:S01]  /*dfc0*/  R2UR UR6, R14 ;  /* 0x000000000e0672ca */ /* 0x000fe200000e0000 */
[----:B------:R-:W-:Y:S01]  /*dfd0*/  VIADD R14, R8, 0x200 ;  /* 0x00000200080e7836 */ /* 0x000fe20000000000 */
[----:B------:R-:W-:Y:S01]  /*dfe0*/  R2UR UR7, R15 ;  /* 0x000000000f0772ca */ /* 0x000fe200000e0000 */
[----:B------:R-:W-:Y:S01]  /*dff0*/  IMAD.MOV.U32 R15, RZ, RZ, 0x40000040 ;  /* 0x40000040ff0f7424 */ /* 0x000fe200078e00ff */
[----:B------:R-:W-:Y:S01]  /*e000*/  MOV R21, 0x40000040 ;  /* 0x4000004000157802 */ /* 0x000fe20000000f00 */
[----:B------:R-:W-:-:S02]  /*e010*/  WARPGROUP.DEPBAR.LE gsb0, 0x0 ;  /* 0x00008000000079c5 */ /* 0x000fc40000010000 */
[----:B------:R-:W-:-:S08]  /*e020*/  WARPGROUP.ARRIVE ;  /* 0x00000000000079c5 */ /* 0x000fd00000000000 */
        /* <DEDUP_REMOVED lines=9> */
[----:B--2---:R-:W-:-:S05]  /*e0c0*/  IADD3 R24, R24, 0x1, RZ ;  /* 0x0000000118187810 */ /* 0x004fca0007ffe0ff */
[----:B------:R-:W-:Y:S01]  /*e0d0*/  STL [R1+0x50], R24 ;  /* 0x0000501801007387 */ /* 0x000fe20000100800 */
        /* <DEDUP_REMOVED lines=33> */
[----:B------:R-:W-:Y:S02]  /*e2f0*/  WARPGROUP.DEPBAR.LE gsb0, 0x0 ;  /* 0x00008000000079c5 */ /* 0x000fe40000010000 */
[----:B------:R-:W-:-:S09]  /*e300*/  WARPGROUP.ARRIVE ;  /* 0x00000000000079c5 */ /* 0x000fd20000000000 */
        /* <DEDUP_REMOVED lines=13> */
[C---:B------:R-:W-:Y:S01]  /*e3e0*/  VIADD R20, R6.reuse, 0xc04 ;  /* 0x00000c0406147836 */ /* 0x040fe20000000000 */
[----:B------:R-:W-:Y:S01]  /*e3f0*/  R2UR UR5, R21 ;  /* 0x00000000150572ca */ /* 0x000fe200000e0000 */
[----:B------:R-:W-:Y:S01]  /*e400*/  VIADD R6, R6, 0xc06 ;  /* 0x00000c0606067836 */ /* 0x000fe20000000000 */
[----:B------:R-:W-:Y:S01]  /*e410*/  R2UR UR6, R14 ;  /* 0x000000000e0672ca */ /* 0x000fe200000e0000 */
[C---:B------:R-:W-:Y:S01]  /*e420*/  VIADD R14, R8.reuse, 0x500 ;  /* 0x00000500080e7836 */ /* 0x040fe20000000000 */
[----:B------:R-:W-:Y:S01]  /*e430*/  R2UR UR7, R15 ;  /* 0x000000000f0772ca */ /* 0x000fe200000e0000 */
[----:B------:R-:W-:Y:S01]  /*e440*/  IMAD.MOV.U32 R15, RZ, RZ, 0x40000040 ;  /* 0x40000040ff0f7424 */ /* 0x000fe200078e00ff */
[----:B------:R-:W-:Y:S01]  /*e450*/  MOV R21, 0x40000040 ;  /* 0x4000004000157802 */ /* 0x000fe20000000f00 */
[----:B------:R-:W-:Y:S01]  /*e460*/  VIADD R8, R8, 0x580 ;  /* 0x0000058008087836 */ /* 0x000fe20000000000 */
[----:B------:R-:W-:-:S02]  /*e470*/  WARPGROUP.DEPBAR.LE gsb0, 0x0 ;  /* 0x00008000000079c5 */ /* 0x000fc40000010000 */
[----:B------:R-:W-:-:S07]  /*e480*/  WARPGROUP.ARRIVE ;  /* 0x00000000000079c5 */ /* 0x000fce0000000000 */
[----:B------:R-:W-:Y:S01]  /*e490*/  HGMMA.64x64x16.F32 R120, gdesc[UR4].tnspB, R120, gsb0 ;  /* 0x40e00000047879f0 */ /* 0x000fe20008000878 */
[----:B------:R-:W-:Y:S02]  /*e4a0*/  R2UR UR4, R20 ;  /* 0x00000000140472ca */ /* 0x000fe400000e0000 */
[----:B------:R-:W-:Y:S01]  /*e4b0*/  R2UR UR5, R21 ;  /* 0x00000000150572ca */ /* 0x000fe200000e0000 */
[----:B------:R-:W-:Y:S01]  /*e4c0*/  IMAD.MOV.U32 R21, RZ, RZ, -0x800000 ;  /* 0xff800000ff157424 */ /* 0x000fe200078e00ff */
[----:B------:R-:W-:Y:S02]  /*e4d0*/  R2UR UR6, R14 ;  /* 0x000000000e0672ca */ /* 0x000fe400000e0000 */
[----:B------:R-:W-:Y:S01]  /*e4e0*/  R2UR UR7, R15 ;  /* 0x000000000f0772ca */ /* 0x000fe200000e0000 */
[----:B------:R-:W-:Y:S02]  /*e4f0*/  WARPGROUP.DEPBAR.LE gsb0, 0x0 ;  /* 0x00008000000079c5 */ /* 0x000fe40000010000 */
[----:B------:R-:W-:-:S10]  /*e500*/  WARPGROUP.ARRIVE ;  /* 0x00000000000079c5 */ /* 0x000fd40000000000 */
[----:B------:R-:W-:Y:S01]  /*e510*/  HGMMA.64x64x16.F32 R120, gdesc[UR4].tnspB, R120, gsb0 ;  /* 0x40e00000047879f0 */ /* 0x000fe20008000878 */
[----:B------:R-:W-:Y:S01]  /*e520*/  R2UR UR4, R6 ;  /* 0x00000000060472ca */ /* 0x000fe200000e0000 */
[----:B------:R-:W-:Y:S01]  /*e530*/  FADD.FTZ R6, R2, R11 ;  /* 0x0000000b02067221 */ /* 0x000fe20000010000 */
[----:B------:R-:W-:Y:S01]  /*e540*/  R2UR UR5, R7 ;  /* 0x00000000070572ca */ /* 0x000fe200000e0000 */
[----:B------:R-:W0:Y:S01]  /*e550*/  SHFL.BFLY PT, R2, R5, 0x1, 0x1f ;  /* 0x0c201f0005027f89 */ /* 0x000e2200000e0000 */
[----:B------:R-:W-:Y:S02]  /*e560*/  R2UR UR6, R8 ;  /* 0x00000000080672ca */ /* 0x000fe400000e0000 */
[----:B------:R-:W-:Y:S01]  /*e570*/  R2UR UR7, R9 ;  /* 0x00000000090772ca */ /* 0x000fe200000e0000 */
[----:B------:R-:W1:Y:S01]  /*e580*/  SHFL.BFLY PT, R7, R6, 0x1, 0x1f ;  /* 0x0c201f0006077f89 */ /* 0x000e6200000e0000 */
[----:B0-----:R-:W-:Y:S01]  /*e590*/  FADD.FTZ R8, R5, R2 ;  /* 0x0000000205087221 */ /* 0x001fe20000010000 */
[----:B-1----:R-:W-:-:S04]  /*e5a0*/  FADD.FTZ R9, R6, R7 ;  /* 0x0000000706097221 */ /* 0x002fc80000010000 */
[----:B------:R-:W-:Y:S01]  /*e5b0*/  FSETP.NE.FTZ.AND P2, PT, R8, RZ, PT ;  /* 0x000000ff0800720b */ /* 0x000fe20003f55000 */
[----:B------:R-:W-:Y:S01]  /*e5c0*/  @!P1 VIADD R6, R12, 0x30860 ;  /* 0x000308600c069836 */ /* 0x000fe20000000000 */
[----:B------:R-:W-:-:S04]  /*e5d0*/  FSETP.NE.FTZ.AND P3, PT, R9, RZ, PT ;  /* 0x000000ff0900720b */ /* 0x000fc80003f75000 */
[----:B------:R-:W-:-:S07]  /*e5e0*/  @!P1 PRMT R6, RZ, 0x654, R6 ;  /* 0x00000654ff069816 */ /* 0x000fce0000000006 */
[----:B------:R-:W0:Y:S01]  /*e5f0*/  @P2 MUFU.LG2 R2, R8 ;  /* 0x0000000800022308 */ /* 0x000e220000000c00 */
[C---:B------:R-:W-:Y:S01]  /*e600*/  @P2 FMUL.FTZ R5, R3.reuse, 0.69314718246459960938 ;  /* 0x3f31721803052820 */ /* 0x040fe20000410000 */
[----:B------:R-:W-:-:S06]  /*e610*/  @P3 FMUL.FTZ R12, R3, 0.69314718246459960938 ;  /* 0x3f317218030c3820 */ /* 0x000fcc0000410000 */
[----:B------:R-:W1:Y:S08]  /*e620*/  @P3 MUFU.LG2 R7, R9 ;  /* 0x0000000900073308 */ /* 0x000e700000000c00 */
[----:B------:R-:W2:Y:S01]  /*e630*/  @P2 MUFU.RCP R27, R8 ;  /* 0x00000008001b2308 */ /* 0x000ea20000001000 */
[----:B0-----:R-:W-:-:S04]  /*e640*/  @P2 FMUL.FTZ R2, R2, 0.69314718246459960938 ;  /* 0x3f31721802022820 */ /* 0x001fc80000410000 */
[----:B------:R-:W-:-:S03]  /*e650*/  @P2 FFMA.FTZ R21, R5, R0, R2 ;  /* 0x0000000005152223 */ /* 0x000fc60000010002 */
[----:B------:R-:W0:Y:S01]  /*e660*/  @P3 MUFU.RCP R4, R9 ;  /* 0x0000000900043308 */ /* 0x000e220000001000 */
[----:B-1----:R-:W-:-:S04]  /*e670*/  @P3 FMUL.FTZ R7, R7, 0.69314718246459960938 ;  /* 0x3f31721807073820 */ /* 0x002fc80000410000 */
[----:B------:R-:W-:Y:S01]  /*e680*/  @P3 FFMA.FTZ R28, R12, R10, R7 ;  /* 0x0000000a0c1c3223 */ /* 0x000fe20000010007 */
        /* <DEDUP_REMOVED lines=38> */
.L_x_10844:
[----:B------:R-:W2:Y:S01]  /*e8f0*/  LDL R63, [R1+0x48] ;  /* 0x00004800013f7983 */ /* 0x000ea20000100800 */
[----:B------:R-:W-:Y:S05]  /*e900*/  WARPSYNC.ALL ;  /* 0x0000000000007948 */ /* 0x000fea0003800000 */
[----:B------:R-:W0:Y:S01]  /*e910*/  S2R R5, SR_TID.X ;  /* 0x0000000000057919 */ /* 0x000e220000002100 */
[----:B------:R-:W1:Y:S01]  /*e920*/  S2UR UR5, SR_CgaCtaId ;  /* 0x00000000000579c3 */ /* 0x000e620000008800 */
[----:B------:R-:W-:Y:S01]  /*e930*/  UMOV UR4, 0x400 ;  /* 0x0000040000047882 */ /* 0x000fe20000000000 */
[----:B------:R-:W-:Y:S01]  /*e940*/  BSSY B0, `(.L_x_10900) ;  /* 0x00001a3000007945 */ /* 0x000fe20003800000 */
[----:B-1----:R-:W-:-:S06]  /*e950*/  ULEA UR4, UR5, UR4, 0x18 ;  /* 0x0000000405047291 */ /* 0x002fcc000f8ec03f */
[----:B------:R-:W-:Y:S01]  /*e960*/  IMAD.U32 R2, RZ, RZ, UR4 ;  /* 0x00000004ff027e24 */ /* 0x000fe2000f8e00ff */
[----:B------:R-:W-:Y:S01]  /*e970*/  BAR.SYNC.DEFER_BLOCKING 0x5, 0x1a0 ;  /* 0x0146800000007b1d */ /* 0x000fe20000010000 */
[----:B0-----:R-:W-:-:S05]  /*e980*/  VIADD R64, R5, 0xffffff80 ;  /* 0xffffff8005407836 */ /* 0x001fca0000000000 */
[----:B------:R-:W-:-:S04]  /*e990*/  SHF.R.S32.HI R4, RZ, 0x1f, R64 ;  /* 0x0000001fff047819 */ /* 0x000fc80000011440 */
[----:B------:R-:W-:-:S04]  /*e9a0*/  LEA.HI R20, R4, R64, RZ, 0x3 ;  /* 0x0000004004147211 */ /* 0x000fc800078f18ff */
[----:B------:R-:W-:Y:S02]  /*e9b0*/  LOP3.LUT R0, R20, 0x1ffffff8, RZ, 0xc0, !PT ;  /* 0x1ffffff814007812 */ /* 0x000fe400078ec0ff */
[----:B------:R-:W-:-:S03]  /*e9c0*/  SHF.R.S32.HI R20, RZ, 0x3, R20 ;  /* 0x00000003ff147819 */ /* 0x000fc60000011414 */
[----:B------:R-:W-:-:S04]  /*e9d0*/  IMAD.IADD R0, R64, 0x1, -R0 ;  /* 0x0000000140007824 */ /* 0x000fc800078e0a00 */
[----:B------:R-:W-:Y:S01]  /*e9e0*/  IMAD.SHL.U32 R0, R0, 0x8, RZ ;  /* 0x0000000800007824 */ /* 0x000fe200078e00ff */
[----:B------:R0:W1:Y:S01]  /*e9f0*/  LDS.128 R32, [R2+0x308d0] ;  /* 0x0308d00002207984 */ /* 0x0000620000000c00 */
[----:B------:R-:W-:Y:S06]  /*ea00*/  BAR.ARV 0x4, 0x1a0 ;  /* 0x0106800000007b1d */ /* 0x000fec0000002000 */
[----:B--2---:R-:W-:Y:S01]  /*ea10*/  SHF.R.S32.HI R3, RZ, 0x1f, R63 ;  /* 0x0000001fff037819 */ /* 0x004fe2000001143f */
[----:B------:R-:W-:-:S03]  /*ea20*/  IMAD.SHL.U32 R62, R63, 0x4, RZ ;  /* 0x000000043f3e7824 */ /* 0x000fc600078e00ff */
[----:B------:R-:W-:Y:S01]  /*ea30*/  SHF.L.U64.HI R60, R63, 0x2, R3 ;  /* 0x000000023f3c7819 */ /* 0x000fe20000010203 */
[----:B01----:R-:W-:Y:S06]  /*ea40*/  @P1 BRA `(.L_x_10901) ;  /* 0x0000001000101947 */ /* 0x003fec0003800000 */
[----:B------:R-:W-:Y:S01]  /*ea50*/  IADD3 R6, R5, -0x80, RZ ;  /* 0xffffff8005067810 */ /* 0x000fe20007ffe0ff */
[----:B------:R-:W-:Y:S05]  /*ea60*/  WARPSYNC.ALL ;  /* 0x0000000000007948 */ /* 0x000fea0003800000 */
[----:B------:R-:W0:Y:S01]  /*ea70*/  S2R R5, SR_SWINHI ;  /* 0x0000000000057919 */ /* 0x000e220000002f00 */
[----:B------:R-:W-:Y:S01]  /*ea80*/  LEA.HI R4, R4, R64, RZ, 0x4 ;  /* 0x0000004004047211 */ /* 0x000fe200078f20ff */
[----:B------:R-:W-:Y:S01]  /*ea90*/  ULDC.64 UR4, c[0x0][0xbd8] ;  /* 0x0002f60000047ab9 */ /* 0x000fe20000000a00 */
[----:B------:R-:W-:Y:S01]  /*eaa0*/  SHF.R.S32.HI R8, RZ, 0x1f, R6 ;  /* 0x0000001fff087819 */ /* 0x000fe20000011406 */
[----:B------:R-:W1:Y:S01]  /*eab0*/  S2R R65, SR_TID.X ;  /* 0x0000000000417919 */ /* 0x000e620000002100 */
[----:B------:R-:W-:-:S02]  /*eac0*/  SHF.R.S32.HI R7, RZ, 0x4, R4 ;  /* 0x00000004ff077819 */ /* 0x000fc40000011404 */
[----:B------:R-:W-:Y:S02]  /*ead0*/  LEA.HI R8, R8, R6, RZ, 0x5 ;  /* 0x0000000608087211 */ /* 0x000fe400078f28ff */
[C---:B------:R-:W-:Y:S02]  /*eae0*/  LEA.HI R6, R4.reuse, R7, RZ, 0x1 ;  /* 0x0000000704067211 */ /* 0x040fe400078f08ff */
[----:B------:R-:W-:Y:S02]  /*eaf0*/  SHF.R.S32.HI R8, RZ, 0x5, R8 ;  /* 0x00000005ff087819 */ /* 0x000fe40000011408 */
[----:B------:R-:W-:Y:S02]  /*eb00*/  LOP3.LUT R4, R4, 0xfffffff0, RZ, 0xc0, !PT ;  /* 0xfffffff004047812 */ /* 0x000fe400078ec0ff */
[----:B------:R-:W-:Y:S01]  /*eb10*/  LOP3.LUT R6, R6, 0x1ffffffe, RZ, 0xc0, !PT ;  /* 0x1ffffffe06067812 */ /* 0x000fe200078ec0ff */
[----:B------:R-:W-:Y:S01]  /*eb20*/  IMAD.SHL.U32 R9, R8, 0x400, RZ ;  /* 0x0000040008097824 */ /* 0x000fe200078e00ff */
[----:B------:R-:W-:Y:S01]  /*eb30*/  F2FP.F16.F32.PACK_AB R12, R12, R55 ;  /* 0x000000370c0c723e */ /* 0x000fe200000000ff */
[----:B------:R-:W-:Y:S01]  /*eb40*/  IMAD.IADD R4, R64, 0x1, -R4 ;  /* 0x0000000140047824 */ /* 0x000fe200078e0a04 */
[----:B------:R-:W-:Y:S01]  /*eb50*/  F2FP.F16.F32.PACK_AB R13, R13, R58 ;  /* 0x0000003a0d0d723e */ /* 0x000fe200000000ff */
[----:B------:R-:W-:Y:S01]  /*eb60*/  IMAD.IADD R6, R7, 0x1, -R6 ;  /* 0x0000000107067824 */ /* 0x000fe200078e0a06 */
[----:B------:R-:W-:Y:S01]  /*eb70*/  F2FP.F16.F32.PACK_AB R14, R14, R53 ;  /* 0x000000350e0e723e */ /* 0x000fe200000000ff */
[----:B------:R-:W-:Y:S01]  /*eb80*/  IMAD R9, R4, 0x40, R9 ;  /* 0x0000004004097824 */ /* 0x000fe200078e0209 */
[----:B------:R-:W-:Y:S01]  /*eb90*/  F2FP.F16.F32.PACK_AB R15, R15, R56 ;  /* 0x000000380f0f723e */ /* 0x000fe200000000ff */
[----:B------:R-:W-:-:S05]  /*eba0*/  IMAD.SHL.U32 R6, R6, 0x8, RZ ;  /* 0x0000000806067824 */ /* 0x000fca00078e00ff */
[----:B------:R-:W-:Y:S02]  /*ebb0*/  IADD3 R9, R6, R9, RZ ;  /* 0x0000000906097210 */ /* 0x000fe40007ffe0ff */
[----:B-----5:R-:W-:Y:S02]  /*ebc0*/  MOV R24, R2 ;  /* 0x0000000200187202 */ /* 0x020fe40000000f00 */
[----:B0-----:R-:W-:Y:S01]  /*ebd0*/  MOV R25, R5 ;  /* 0x0000000500197202 */ /* 0x001fe20000000f00 */
[----:B-1----:R-:W-:Y:S02]  /*ebe0*/  VIADD R66, R65, 0xffffff80 ;  /* 0xffffff8041427836 */ /* 0x002fe40000000000 */
[----:B------:R-:W-:-:S03]  /*ebf0*/  IMAD.WIDE R10, R9, 0x2, R24 ;  /* 0x00000002090a7825 */ /* 0x000fc600078e0218 */
[C---:B------:R-:W-:Y:S01]  /*ec00*/  LOP3.LUT R9, R10.reuse, 0x380, RZ, 0xc0, !PT ;  /* 0x000003800a097812 */ /* 0x040fe200078ec0ff */
[----:B------:R-:W-:Y:S01]  /*ec10*/  BAR.SYNC.DEFER_BLOCKING 0x1, 0x180 ;  /* 0x0046000000007b1d */ /* 0x000fe20000010000 */
[C---:B------:R-:W-:Y:S02]  /*ec20*/  IADD3 R57, P2, R10.reuse, 0x20, RZ ;  /* 0x000000200a397810 */ /* 0x040fe40007f5e0ff */
[C---:B------:R-:W-:Y:S02]  /*ec30*/  IADD3 R61, P0, R10.reuse, 0x60, RZ ;  /* 0x000000600a3d7810 */ /* 0x040fe40007f1e0ff */
[----:B------:R-:W-:Y:S02]  /*ec40*/  IADD3 R59, P1, R10, 0x40, RZ ;  /* 0x000000400a3b7810 */ /* 0x000fe40007f3e0ff */
[----:B------:R-:W-:Y:S01]  /*ec50*/  SHF.R.U64 R9, R9, 0x3, RZ ;  /* 0x0000000309097819 */ /* 0x000fe200000012ff */
[--C-:B------:R-:W-:Y:S01]  /*ec60*/  IMAD.X R5, RZ, RZ, R11.reuse, P0 ;  /* 0x000000ffff057224 */ /* 0x100fe200000e060b */
[----:B------:R-:W-:Y:S01]  /*ec70*/  LOP3.LUT R4, R57, 0x380, RZ, 0xc0, !PT ;  /* 0x0000038039047812 */ /* 0x000fe200078ec0ff */
[----:B------:R-:W-:Y:S01]  /*ec80*/  IMAD.X R7, RZ, RZ, R11, P1 ;  /* 0x000000ffff077224 */ /* 0x000fe200008e060b */
[----:B------:R-:W-:-:S02]  /*ec90*/  LOP3.LUT R6, R59, 0x380, RZ, 0xc0, !PT ;  /* 0x000003803b067812 */ /* 0x000fc400078ec0ff */
[----:B------:R-:W-:Y:S02]  /*eca0*/  LOP3.LUT R32, R61, 0x380, RZ, 0xc0, !PT ;  /* 0x000003803d207812 */ /* 0x000fe400078ec0ff */
[----:B------:R-:W-:Y:S01]  /*ecb0*/  LOP3.LUT R10, R9, R10, RZ, 0x3c, !PT ;  /* 0x0000000a090a7212 */ /* 0x000fe200078e3cff */
[----:B------:R-:W-:Y:S01]  /*ecc0*/  IMAD.X R9, RZ, RZ, R11, P2 ;  /* 0x000000ffff097224 */ /* 0x000fe200010e060b */
[----:B------:R-:W-:Y:S02]  /*ecd0*/  SHF.R.U64 R4, R4, 0x3, RZ ;  /* 0x0000000304047819 */ /* 0x000fe400000012ff */
[----:B------:R-:W-:Y:S02]  /*ece0*/  SHF.R.U64 R6, R6, 0x3, RZ ;  /* 0x0000000306067819 */ /* 0x000fe400000012ff */
[----:B------:R-:W-:Y:S02]  /*ecf0*/  SHF.R.U64 R32, R32, 0x3, RZ ;  /* 0x0000000320207819 */ /* 0x000fe400000012ff */
[----:B------:R-:W-:-:S02]  /*ed00*/  MOV R10, R10 ;  /* 0x0000000a000a7202 */ /* 0x000fc40000000f00 */
[----:B------:R-:W-:Y:S02]  /*ed10*/  LOP3.LUT R8, R4, R57, RZ, 0x3c, !PT ;  /* 0x0000003904087212 */ /* 0x000fe400078e3cff */
[----:B------:R-:W-:Y:S01]  /*ed20*/  LOP3.LUT R6, R6, R59, RZ, 0x3c, !PT ;  /* 0x0000003b06067212 */ /* 0x000fe200078e3cff */
[----:B------:R0:W-:Y:S01]  /*ed30*/  STSM.16.M88.4 [R10], R12 ;  /* 0x0000000c0a007844 */ /* 0x0001e20000000200 */
[----:B------:R-:W-:Y:S02]  /*ed40*/  LOP3.LUT R4, R32, R61, RZ, 0x3c, !PT ;  /* 0x0000003d20047212 */ /* 0x000fe400078e3cff */
[----:B------:R-:W-:Y:S02]  /*ed50*/  MOV R53, R6 ;  /* 0x0000000600357202 */ /* 0x000fe40000000f00 */
[----:B------:R-:W-:Y:S02]  /*ed60*/  MOV R32, R4 ;  /* 0x0000000400207202 */ /* 0x000fe40000000f00 */
[----:B------:R-:W-:-:S02]  /*ed70*/  ISETP.NE.U32.AND P0, PT, RZ, UR4, PT ;  /* 0x00000004ff007c0c */ /* 0x000fc4000bf05070 */
[----:B------:R-:W-:Y:S02]  /*ed80*/  MOV R55, R8 ;  /* 0x0000000800377202 */ /* 0x000fe40000000f00 */
[----:B------:R-:W-:Y:S02]  /*ed90*/  F2FP.F16.F32.PACK_AB R4, R38, R37 ;  /* 0x000000252604723e */ /* 0x000fe400000000ff */
[----:B------:R-:W-:Y:S02]  /*eda0*/  F2FP.F16.F32.PACK_AB R5, R51, R54 ;  /* 0x000000363305723e */ /* 0x000fe400000000ff */
[----:B------:R-:W-:Y:S01]  /*edb0*/  F2FP.F16.F32.PACK_AB R6, R41, R36 ;  /* 0x000000242906723e */ /* 0x000fe200000000ff */
[----:B------:R-:W-:Y:S01]  /*edc0*/  IMAD.MOV.U32 R41, RZ, RZ, RZ ;  /* 0x000000ffff297224 */ /* 0x000fe200078e00ff */
[----:B0-----:R-:W-:Y:S02]  /*edd0*/  F2FP.F16.F32.PACK_AB R10, R39, R30 ;  /* 0x0000001e270a723e */ /* 0x001fe400000000ff */
[----:B------:R-:W-:-:S02]  /*ede0*/  IADD3 R30, P1, R62, UR4, RZ ;  /* 0x000000043e1e7c10 */ /* 0x000fc4000ff3e0ff */
[----:B------:R-:W-:Y:S02]  /*edf0*/  F2FP.F16.F32.PACK_AB R7, R49, R52 ;  /* 0x000000343107723e */ /* 0x000fe400000000ff */
[----:B------:R-:W-:Y:S02]  /*ee00*/  F2FP.F16.F32.PACK_AB R8, R42, R31 ;  /* 0x0000001f2a08723e */ /* 0x000fe400000000ff */
[----:B------:R-:W-:Y:S01]  /*ee10*/  F2FP.F16.F32.PACK_AB R9, R47, R50 ;  /* 0x000000322f09723e */ /* 0x000fe200000000ff */
[----:B------:R0:W-:Y:S01]  /*ee20*/  STSM.16.M88.4 [R55], R4 ;  /* 0x0000000437007844 */ /* 0x0001e20000000200 */
[----:B------:R-:W-:Y:S02]  /*ee30*/  F2FP.F16.F32.PACK_AB R11, R45, R48 ;  /* 0x000000302d0b723e */ /* 0x000fe400000000ff */
[----:B------:R-:W-:Y:S02]  /*ee40*/  F2FP.F16.F32.PACK_AB R12, R40, R29 ;  /* 0x0000001d280c723e */ /* 0x000fe400000000ff */
[----:B------:R-:W-:Y:S01]  /*ee50*/  F2FP.F16.F32.PACK_AB R13, R43, R46 ;  /* 0x0000002e2b0d723e */ /* 0x000fe200000000ff */
[----:B------:R1:W-:Y:S01]  /*ee60*/  STSM.16.M88.4 [R53], R8 ;  /* 0x0000000835007844 */ /* 0x0003e20000000200 */
[----:B------:R-:W-:-:S02]  /*ee70*/  F2FP.F16.F32.PACK_AB R14, R27, R26 ;  /* 0x0000001a1b0e723e */ /* 0x000fc400000000ff */
[----:B------:R-:W-:Y:S02]  /*ee80*/  F2FP.F16.F32.PACK_AB R15, R151, R44 ;  /* 0x0000002c970f723e */ /* 0x000fe400000000ff */
[----:B------:R-:W-:Y:S02]  /*ee90*/  ISETP.NE.AND.EX P0, PT, RZ, UR5, PT, P0 ;  /* 0x00000005ff007c0c */ /* 0x000fe4000bf05300 */
        /* <DEDUP_REMOVED lines=10> */
[----:B------:R1:W5:Y:S01]  /*ef40*/  @P0 LDG.E R41, desc[UR56][R30.64] ;  /* 0x000000381e290981 */ /* 0x000362000c1e1900 */
[----:B------:R-:W-:-:S03]  /*ef50*/  SHF.R.S32.HI R65, RZ, 0x1f, R66 ;  /* 0x0000001fff417819 */ /* 0x000fc60000011442 */
[----:B------:R1:W5:Y:S01]  /*ef60*/  @P1 LDG.E R29, desc[UR56][R26.64] ;  /* 0x000000381a1d1981 */ /* 0x000362000c1e1900 */
[----:B------:R-:W-:-:S04]  /*ef70*/  LEA.HI R65, R65, R66, RZ, 0x7 ;  /* 0x0000004241417211 */ /* 0x000fc800078f38ff */
[----:B------:R-:W-:-:S04]  /*ef80*/  LOP3.LUT R65, R65, 0xffffff80, RZ, 0xc0, !PT ;  /* 0xffffff8041417812 */ /* 0x000fc800078ec0ff */
[----:B------:R-:W-:-:S04]  /*ef90*/  IADD3 R65, R66, -R65, RZ ;  /* 0x8000004142417210 */ /* 0x000fc80007ffe0ff */
[----:B------:R-:W-:-:S04]  /*efa0*/  SHF.R.S32.HI R36, RZ, 0x1f, R65 ;  /* 0x0000001fff247819 */ /* 0x000fc80000011441 */
[----:B0-----:R-:W-:-:S04]  /*efb0*/  LEA.HI R4, R36, R65, RZ, 0x2 ;  /* 0x0000004124047211 */ /* 0x001fc800078f10ff */
[--C-:B------:R-:W-:Y:S02]  /*efc0*/  SHF.R.S32.HI R6, RZ, 0x2, R4.reuse ;  /* 0x00000002ff067819 */ /* 0x100fe40000011404 */
[----:B------:R-:W-:-:S04]  /*efd0*/  SHF.R.S32.HI R5, RZ, 0x1f, R4 ;  /* 0x0000001fff057819 */ /* 0x000fc80000011404 */
[----:B------:R-:W-:Y:S01]  /*efe0*/  LEA.HI R7, R5, R6, RZ, 0x3 ;  /* 0x0000000605077211 */ /* 0x000fe200078f18ff */
[----:B-1----:R-:W-:Y:S06]  /*eff0*/  @P1 BRA `(.L_x_10902) ;  /* 0x0000000000101947 */ /* 0x002fec0003800000 */
[----:B------:R-:W-:Y:S05]  /*f000*/  @!P0 BRA `(.L_x_10902) ;  /* 0x00000000000c8947 */ /* 0x000fea0003800000 */
[----:B------:R-:W2:Y:S04]  /*f010*/  LDG.E R4, desc[UR56][R30.64] ;  /* 0x000000381e047981 */ /* 0x000ea8000c1e1900 */
[----:B-----5:R-:W2:Y:S02]  /*f020*/  LDG.E R29, desc[UR56][R30.64+0x4] ;  /* 0x000004381e1d7981 */ /* 0x020ea4000c1e1900 */
[----:B--2---:R-:W-:-:S07]  /*f030*/  IMAD.IADD R29, R29, 0x1, -R4 ;  /* 0x000000011d1d7824 */ /* 0x004fce00078e0a04 */
.L_x_10902:
[----:B------:R-:W2:Y:S01]  /*f040*/  LDL.LU R45, [R1+0x4c] ;  /* 0x00004c00012d7983 */ /* 0x000ea20000300800 */
[----:B------:R-:W-:Y:S01]  /*f050*/  SHF.R.S32.HI R8, RZ, 0x1f, R66 ;  /* 0x0000001fff087819 */ /* 0x000fe20000011442 */
[----:B------:R-:W-:Y:S02]  /*f060*/  ULDC.64 UR4, c[0x0][0xb70] ;  /* 0x0002dc0000047ab9 */ /* 0x000fe40000000a00 */
[----:B------:R-:W3:Y:S01]  /*f070*/  LDL.LU R44, [R1+0x58] ;  /* 0x00005800012c7983 */ /* 0x000ee20000300800 */
[----:B------:R-:W-:-:S04]  /*f080*/  LEA.HI R8, R8, R66, RZ, 0x7 ;  /* 0x0000004208087211 */ /* 0x000fc800078f38ff */
[----:B------:R-:W-:Y:S02]  /*f090*/  SHF.R.S32.HI R8, RZ, 0x7, R8 ;  /* 0x00000007ff087819 */ /* 0x000fe40000011408 */
[----:B------:R-:W-:Y:S02]  /*f0a0*/  LOP3.LUT R7, R7, 0xfffffff8, RZ, 0xc0, !PT ;  /* 0xfffffff807077812 */ /* 0x000fe400078ec0ff */
[----:B------:R-:W-:Y:S01]  /*f0b0*/  LEA.HI R36, R36, R65, RZ, 0x5 ;  /* 0x0000004124247211 */ /* 0x000fe200078f28ff */
[----:B------:R-:W-:Y:S01]  /*f0c0*/  IMAD.HI R5, R8, 0x55555556, RZ ;  /* 0x5555555608057827 */ /* 0x000fe200078e02ff */
[----:B-----5:R-:W-:Y:S02]  /*f0d0*/  SHF.R.S32.HI R31, RZ, 0x1f, R41 ;  /* 0x0000001fff1f7819 */ /* 0x020fe40000011429 */
[----:B------:R-:W-:Y:S01]  /*f0e0*/  SHF.R.S32.HI R36, RZ, 0x5, R36 ;  /* 0x00000005ff247819 */ /* 0x000fe20000011424 */
[----:B------:R-:W-:Y:S01]  /*f0f0*/  IMAD.IADD R9, R6, 0x1, -R7 ;  /* 0x0000000106097824 */ /* 0x000fe200078e0a07 */
[----:B------:R-:W-:Y:S01]  /*f100*/  LEA.HI R6, R5, R5, RZ, 0x1 ;  /* 0x0000000505067211 */ /* 0x000fe200078f08ff */
[----:B------:R-:W-:-:S02]  /*f110*/  IMAD.MOV.U32 R30, RZ, RZ, R41 ;  /* 0x000000ffff1e7224 */ /* 0x000fc400078e0029 */
[----:B------:R-:W-:Y:S02]  /*f120*/  IMAD R9, R36, 0x10, R9 ;  /* 0x0000001024097824 */ /* 0x000fe400078e0209 */
[----:B------:R-:W-:Y:S01]  /*f130*/  IMAD R6, R6, -0x3, R8 ;  /* 0xfffffffd06067824 */ /* 0x000fe200078e0208 */
[----:B------:R-:W-:Y:S02]  /*f140*/  SEL R42, R3, RZ, !P0 ;  /* 0x000000ff032a7207 */ /* 0x000fe40004000000 */
[----:B------:R-:W-:Y:S01]  /*f150*/  SEL R43, R63, RZ, !P0 ;  /* 0x000000ff3f2b7207 */ /* 0x000fe20004000000 */
[----:B------:R-:W-:Y:S02]  /*f160*/  IMAD R9, R6, 0x40, R9 ;  /* 0x0000004006097824 */ /* 0x000fe400078e0209 */
[----:B------:R-:W-:-:S04]  /*f170*/  IMAD R3, R20, 0x40, R0 ;  /* 0x0000004014037824 */ /* 0x000fc800078e0200 */
[----:B------:R-:W-:Y:S01]  /*f180*/  IMAD.WIDE R24, R3, 0x2, R24 ;  /* 0x0000000203187825 */ /* 0x000fe200078e0218 */
[----:B------:R-:W-:Y:S02]  /*f190*/  LOP3.LUT P0, RZ, R65, 0x3, RZ, 0xc0, !PT ;  /* 0x0000000341ff7812 */ /* 0x000fe4000780c0ff */
[----:B------:R-:W-:-:S05]  /*f1a0*/  IADD3 R10, P3, R24, 0x3000, RZ ;  /* 0x00003000180a7810 */ /* 0x000fca0007f7e0ff */
[----:B------:R-:W-:Y:S01]  /*f1b0*/  IMAD.X R13, RZ, RZ, R25, P3 ;  /* 0x000000ffff0d7224 */ /* 0x000fe200018e0619 */
[--C-:B------:R-:W-:Y:S01]  /*f1c0*/  SHF.R.S32.HI R37, RZ, 0x1f, R0.reuse ;  /* 0x0000001fff257819 */ /* 0x100fe20000011400 */
[----:B------:R-:W-:Y:S01]  /*f1d0*/  IMAD.MOV.U32 R36, RZ, RZ, R0 ;  /* 0x000000ffff247224 */ /* 0x000fe200078e0000 */
[----:B------:R-:W-:Y:S01]  /*f1e0*/  BSSY B1, `(.L_x_10903) ;  /* 0x000005b000017945 */ /* 0x000fe20003800000 */
[----:B--2---:R-:W-:-:S05]  /*f1f0*/  SHF.R.S32.HI R40, RZ, 0x1f, R45 ;  /* 0x0000001fff287819 */ /* 0x004fca000001142d */
[----:B------:R-:W-:-:S04]  /*f200*/  IMAD R4, R40, UR4, RZ ;  /* 0x0000000428047c24 */ /* 0x000fc8000f8e02ff */
[C---:B------:R-:W-:Y:S02]  /*f210*/  IMAD R7, R45.reuse, UR5, R4 ;  /* 0x000000052d077c24 */ /* 0x040fe4000f8e0204 */
[----:B------:R-:W-:Y:S01]  /*f220*/  IMAD.WIDE.U32 R4, R45, UR4, R30 ;  /* 0x000000042d047c25 */ /* 0x000fe2000f8e001e */
[----:B------:R-:W-:-:S04]  /*f230*/  ULDC.64 UR4, c[0x0][0xb78] ;  /* 0x0002de0000047ab9 */ /* 0x000fc80000000a00 */
[----:B------:R-:W-:Y:S01]  /*f240*/  IADD3 R5, R5, R7, RZ ;  /* 0x0000000705057210 */ /* 0x000fe20007ffe0ff */
[----:B---3--:R-:W-:Y:S02]  /*f250*/  IMAD R9, R44, 0xc0, R9 ;  /* 0x000000c02c097824 */ /* 0x008fe400078e0209 */
[----:B------:R-:W-:Y:S02]  /*f260*/  IMAD R6, R42, UR4, RZ ;  /* 0x000000042a067c24 */ /* 0x000fe4000f8e02ff */
[----:B------:R-:W-:Y:S01]  /*f270*/  IMAD.WIDE.U32 R4, R43, UR4, R4 ;  /* 0x000000042b047c25 */ /* 0x000fe2000f8e0004 */
[----:B------:R-:W-:-:S03]  /*f280*/  SHF.R.S32.HI R7, RZ, 0x1f, R9 ;  /* 0x0000001fff077819 */ /* 0x000fc60000011409 */
[----:B------:R-:W-:Y:S01]  /*f290*/  IMAD R8, R43, UR5, R6 ;  /* 0x000000052b087c24 */ /* 0x000fe2000f8e0206 */
[----:B------:R-:W-:Y:S01]  /*f2a0*/  IADD3 R6, P1, R9, R4, RZ ;  /* 0x0000000409067210 */ /* 0x000fe20007f3e0ff */
[----:B------:R-:W-:-:S03]  /*f2b0*/  ULDC.64 UR4, c[0x0][0xb40] ;  /* 0x0002d00000047ab9 */ /* 0x000fc60000000a00 */
[----:B------:R-:W-:Y:S02]  /*f2c0*/  IADD3.X R7, R7, R5, R8, P1, !PT ;  /* 0x0000000507077210 */ /* 0x000fe40000ffe408 */
[----:B------:R-:W-:Y:S01]  /*f2d0*/  LEA R38, P2, R6, UR4, 0x2 ;  /* 0x0000000406267c11 */ /* 0x000fe2000f8410ff */
[----:B------:R-:W-:-:S03]  /*f2e0*/  VIADD R4, R9, 0x8 ;  /* 0x0000000809047836 */ /* 0x000fc60000000000 */
[----:B------:R-:W-:Y:S01]  /*f2f0*/  LEA.HI.X R39, R6, UR5, R7, 0x2, P2 ;  /* 0x0000000506277c11 */ /* 0x000fe200090f1407 */
[----:B------:R-:W-:Y:S01]  /*f300*/  ULDC.64 UR4, c[0x0][0xaa0] ;  /* 0x0002a80000047ab9 */ /* 0x000fe20000000a00 */
[C---:B------:R-:W-:Y:S02]  /*f310*/  IADD3 R11, P2, R24.reuse, 0x1800, RZ ;  /* 0x00001800180b7810 */ /* 0x040fe40007f5e0ff */
[C---:B------:R-:W-:Y:S02]  /*f320*/  IADD3 R6, P4, R24.reuse, 0x4800, RZ ;  /* 0x0000480018067810 */ /* 0x040fe40007f9e0ff */
[-C--:B------:R-:W-:Y:S02]  /*f330*/  ISETP.GE.OR P1, PT, R9, R29.reuse, P0 ;  /* 0x0000001d0900720c */ /* 0x080fe40000726670 */
[----:B------:R-:W-:Y:S02]  /*f340*/  LOP3.LUT R5, R24, 0x380, RZ, 0xc0, !PT ;  /* 0x0000038018057812 */ /* 0x000fe400078ec0ff */
[----:B------:R-:W-:-:S02]  /*f350*/  ISETP.GE.OR P0, PT, R4, R29, P0 ;  /* 0x0000001d0400720c */ /* 0x000fc40000706670 */
[----:B------:R-:W-:Y:S02]  /*f360*/  LOP3.LUT R8, R11, 0x380, RZ, 0xc0, !PT ;  /* 0x000003800b087812 */ /* 0x000fe400078ec0ff */
[----:B------:R-:W-:Y:S02]  /*f370*/  LOP3.LUT R7, R10, 0x380, RZ, 0xc0, !PT ;  /* 0x000003800a077812 */ /* 0x000fe400078ec0ff */
[----:B------:R-:W-:Y:S02]  /*f380*/  LOP3.LUT R3, R6, 0x380, RZ, 0xc0, !PT ;  /* 0x0000038006037812 */ /* 0x000fe400078ec0ff */
[----:B------:R-:W-:Y:S02]  /*f390*/  SHF.R.U64 R5, R5, 0x3, RZ ;  /* 0x0000000305057819 */ /* 0x000fe400000012ff */
[----:B------:R-:W-:Y:S02]  /*f3a0*/  SHF.R.U64 R8, R8, 0x3, RZ ;  /* 0x0000000308087819 */ /* 0x000fe400000012ff */
[----:B------:R-:W-:-:S02]  /*f3b0*/  SHF.R.U64 R7, R7, 0x3, RZ ;  /* 0x0000000307077819 */ /* 0x000fc400000012ff */
[----:B------:R-:W-:Y:S01]  /*f3c0*/  SHF.R.U64 R3, R3, 0x3, RZ ;  /* 0x0000000303037819 */ /* 0x000fe200000012ff */
[--C-:B------:R-:W-:Y:S01]  /*f3d0*/  IMAD.X R9, RZ, RZ, R25.reuse, P2 ;  /* 0x000000ffff097224 */ /* 0x100fe200010e0619 */
[----:B------:R-:W-:Y:S01]  /*f3e0*/  LOP3.LUT R4, R5, R24, RZ, 0x3c, !PT ;  /* 0x0000001805047212 */ /* 0x000fe200078e3cff */
[----:B------:R-:W-:Y:S01]  /*f3f0*/  IMAD.MOV.U32 R5, RZ, RZ, R25 ;  /* 0x000000ffff057224 */ /* 0x000fe200078e0019 */
[----:B------:R-:W-:Y:S02]  /*f400*/  IADD3.X R27, RZ, R25, RZ, P4, !PT ;  /* 0x00000019ff1b7210 */ /* 0x000fe400027fe4ff */
[----:B------:R-:W-:Y:S02]  /*f410*/  LOP3.LUT R8, R8, R11, RZ, 0x3c, !PT ;  /* 0x0000000b08087212 */ /* 0x000fe400078e3cff */
[----:B------:R-:W-:Y:S02]  /*f420*/  LOP3.LUT R12, R7, R10, RZ, 0x3c, !PT ;  /* 0x0000000a070c7212 */ /* 0x000fe400078e3cff */
[----:B------:R-:W-:Y:S01]  /*f430*/  LOP3.LUT R26, R3, R6, RZ, 0x3c, !PT ;  /* 0x00000006031a7212 */ /* 0x000fe200078e3cff */
[----:B------:R0:W-:Y:S01]  /*f440*/  @!P1 STG.E desc[UR56][R38.64], R21 ;  /* 0x0000001526009986 */ /* 0x0001e2000c101938 */
[----:B------:R-:W-:-:S03]  /*f450*/  IMAD R32, R31, UR4, RZ ;  /* 0x000000041f207c24 */ /* 0x000fc6000f8e02ff */
[----:B------:R1:W-:Y:S01]  /*f460*/  @!P0 STG.E desc[UR56][R38.64+0x20], R28 ;  /* 0x0000201c26008986 */ /* 0x0003e2000c101938 */
[C---:B------:R-:W-:Y:S01]  /*f470*/  IMAD.WIDE.U32 R30, R41.reuse, UR4, R36 ;  /* 0x00000004291e7c25 */ /* 0x040fe2000f8e0024 */
[----:B------:R-:W-:Y:S02]  /*f480*/  ULDC UR4, c[0x0][0xa8c] ;  /* 0x0002a30000047ab9 */ /* 0x000fe40000000800 */
        /* <DEDUP_REMOVED lines=10> */
[----:B------:R-:W-:Y:S01]  /*f530*/  IMAD R41, R41, UR5, R32 ;  /* 0x0000000529297c24 */ /* 0x000fe2000f8e0220 */
[----:B------:R-:W-:Y:S01]  /*f540*/  ISETP.GE.AND P0, PT, R0, UR4, PT ;  /* 0x0000000400007c0c */ /* 0x000fe2000bf06270 */
[C---:B------:R-:W-:Y:S01]  /*f550*/  VIADD R0, R20.reuse, 0x30 ;  /* 0x0000003014007836 */ /* 0x040fe20000000000 */
[----:B0-----:R-:W-:Y:S01]  /*f560*/  IADD3 R21, R20, 0x90, RZ ;  /* 0x0000009014157810 */ /* 0x001fe20007ffe0ff */
[----:B------:R-:W-:Y:S01]  /*f570*/  IMAD R32, R44, -0xc0, R29 ;  /* 0xffffff402c207824 */ /* 0x000fe200078e021d */
[----:B------:R-:W-:Y:S01]  /*f580*/  ULDC.64 UR4, c[0x0][0xae0] ;  /* 0x0002b80000047ab9 */ /* 0x000fe20000000a00 */
[----:B------:R-:W-:-:S02]  /*f590*/  VIADD R3, R20, 0x60 ;  /* 0x0000006014037836 */ /* 0x000fc40000000000 */
[----:B-1----:R-:W-:Y:S01]  /*f5a0*/  IMAD R28, R40, UR4, RZ ;  /* 0x00000004281c7c24 */ /* 0x002fe2000f8e02ff */
[-C--:B------:R-:W-:Y:S01]  /*f5b0*/  ISETP.GE.OR P3, PT, R0, R32.reuse, P0 ;  /* 0x000000200000720c */ /* 0x080fe20000766670 */
[----:B------:R-:W-:Y:S01]  /*f5c0*/  IMAD.IADD R31, R31, 0x1, R41 ;  /* 0x000000011f1f7824 */ /* 0x000fe200078e0229 */
[-C--:B------:R-:W-:Y:S02]  /*f5d0*/  ISETP.GE.OR P1, PT, R3, R32.reuse, P0 ;  /* 0x000000200300720c */ /* 0x080fe40000726670 */
[-C--:B------:R-:W-:Y:S02]  /*f5e0*/  ISETP.GE.OR P2, PT, R21, R32.reuse, P0 ;  /* 0x000000201500720c */ /* 0x080fe40000746670 */
[----:B------:R-:W-:Y:S01]  /*f5f0*/  ISETP.GE.OR P0, PT, R20, R32, P0 ;  /* 0x000000201400720c */ /* 0x000fe20000706670 */
[C---:B------:R-:W-:Y:S02]  /*f600*/  IMAD R37, R45.reuse, UR5, R28 ;  /* 0x000000052d257c24 */ /* 0x040fe4000f8e021c */
[----:B------:R-:W-:Y:S01]  /*f610*/  IMAD.WIDE.U32 R28, R45, UR4, R30 ;  /* 0x000000042d1c7c25 */ /* 0x000fe2000f8e001e */
[----:B------:R-:W-:-:S03]  /*f620*/  ULDC.64 UR4, c[0x0][0xae8] ;  /* 0x0002ba0000047ab9 */ /* 0x000fc60000000a00 */
[----:B------:R-:W-:Y:S02]  /*f630*/  VIADD R0, R2, 0x30820 ;  /* 0x0003082002007836 */ /* 0x000fe40000000000 */
[----:B------:R-:W-:Y:S02]  /*f640*/  IMAD.IADD R29, R29, 0x1, R37 ;  /* 0x000000011d1d7824 */ /* 0x000fe400078e0225 */
[----:B------:R-:W-:Y:S01]  /*f650*/  IMAD R3, R42, UR4, RZ ;  /* 0x000000042a037c24 */ /* 0x000fe2000f8e02ff */
[----:B------:R-:W-:Y:S01]  /*f660*/  PRMT R0, RZ, 0x654, R0 ;  /* 0x00000654ff007816 */ /* 0x000fe20000000000 */
[C---:B------:R-:W-:Y:S01]  /*f670*/  IMAD.WIDE.U32 R36, R43.reuse, UR4, R28 ;  /* 0x000000042b247c25 */ /* 0x040fe2000f8e001c */
[----:B------:R-:W-:Y:S02]  /*f680*/  SHF.R.S32.HI R21, RZ, 0x1f, R20 ;  /* 0x0000001fff157819 */ /* 0x000fe40000011414 */
[----:B--2---:R0:W-:Y:S01]  /*f690*/  SYNCS.ARRIVE.TRANS64.RED.A1T0 RZ, [R0+URZ], RZ ;  /* 0x000000ff00ff79a7 */ /* 0x0041e2000810043f */
[----:B------:R-:W-:-:S02]  /*f6a0*/  IMAD R3, R43, UR5, R3 ;  /* 0x000000052b037c24 */ /* 0x000fc4000f8e0203 */
[----:B------:R-:W-:-:S04]  /*f6b0*/  IMAD.WIDE R30, R44, 0xc0, R20 ;  /* 0x000000c02c1e7825 */ /* 0x000fc800078e0214 */
[----:B------:R-:W-:Y:S01]  /*f6c0*/  IMAD.IADD R39, R37, 0x1, R3 ;  /* 0x0000000125277824 */ /* 0x000fe200078e0203 */
[----:B0-----:R-:W-:Y:S06]  /*f6d0*/  @P0 BRA `(.L_x_10904) ;  /* 0x00000000002c0947 */ /* 0x001fec0003800000 */
[----:B------:R-:W-:Y:S01]  /*f6e0*/  ULDC.64 UR4, c[0x0][0xad8] ;  /* 0x0002b60000047ab9 */ /* 0x000fe20000000a00 */
[----:B------:R-:W-:Y:S02]  /*f6f0*/  IMAD.MOV.U32 R20, RZ, RZ, R36 ;  /* 0x000000ffff147224 */ /* 0x000fe400078e0024 */
[----:B------:R-:W-:Y:S02]  /*f700*/  IMAD R3, R31, UR4, RZ ;  /* 0x000000041f037c24 */ /* 0x000fe4000f8e02ff */
[----:B------:R-:W-:Y:S02]  /*f710*/  IMAD.MOV.U32 R21, RZ, RZ, R39 ;  /* 0x000000ffff157224 */ /* 0x000fe400078e0027 */
[C---:B------:R-:W-:Y:S02]  /*f720*/  IMAD R3, R30.reuse, UR5, R3 ;  /* 0x000000051e037c24 */ /* 0x040fe4000f8e0203 */
[----:B------:R-:W-:Y:S01]  /*f730*/  IMAD.WIDE.U32 R20, R30, UR4, R20 ;  /* 0x000000041e147c25 */ /* 0x000fe2000f8e0014 */
[----:B------:R-:W-:-:S02]  /*f740*/  ULDC.64 UR4, c[0x0][0xa80] ;  /* 0x0002a00000047ab9 */ /* 0x000fc40000000a00 */
[----:B------:R-:W-:Y:S02]  /*f750*/  LEA R28, P0, R20, UR4, 0x1 ;  /* 0x00000004141c7c11 */ /* 0x000fe4000f8008ff */
[----:B------:R-:W-:-:S04]  /*f760*/  IADD3 R3, R21, R3, RZ ;  /* 0x0000000315037210 */ /* 0x000fc80007ffe0ff */
[----:B------:R-:W-:-:S05]  /*f770*/  LEA.HI.X R29, R20, UR5, R3, 0x1, P0 ;  /* 0x00000005141d7c11 */ /* 0x000fca00080f0c03 */
[----:B-----5:R0:W-:Y:S02]  /*f780*/  STG.E.128 desc[UR56][R28.64], R4 ;  /* 0x000000041c007986 */ /* 0x0201e4000c101d38 */
.L_x_10904:
[----:B------:R-:W-:Y:S05]  /*f790*/  BSYNC B1 ;  /* 0x0000000000017941 */ /* 0x000fea0003800000 */
.L_x_10903:
[----:B------:R-:W-:Y:S04]  /*f7a0*/  BSSY B1, `(.L_x_10905) ;  /* 0x000000f000017945 */ /* 0x000fe80003800000 */
[----:B------:R-:W-:Y:S05]  /*f7b0*/  @P3 BRA `(.L_x_10906) ;  /* 0x0000000000343947 */ /* 0x000fea0003800000 */
[----:B------:R-:W-:Y:S01]  /*f7c0*/  IADD3 R3, P0, R30, 0x30, RZ ;  /* 0x000000301e037810 */ /* 0x000fe20007f1e0ff */
[----:B------:R-:W-:Y:S01]  /*f7d0*/  ULDC.64 UR4, c[0x0][0xad8] ;  /* 0x0002b60000047ab9 */ /* 0x000fe20000000a00 */
[----:B0----5:R-:W-:Y:S02]  /*f7e0*/  IMAD.MOV.U32 R4, RZ, RZ, R36 ;  /* 0x000000ffff047224 */ /* 0x021fe400078e0024 */
        /* <DEDUP_REMOVED lines=10> */
.L_x_10906:
[----:B------:R-:W-:Y:S05]  /*f890*/  BSYNC B1 ;  /* 0x0000000000017941 */ /* 0x000fea0003800000 */
.L_x_10905:
[----:B------:R-:W-:Y:S04]  /*f8a0*/  BSSY B1, `(.L_x_10907) ;  /* 0x000000f000017945 */ /* 0x000fe80003800000 */
[----:B------:R-:W-:Y:S05]  /*f8b0*/  @P1 BRA `(.L_x_10908) ;  /* 0x0000000000341947 */ /* 0x000fea0003800000 */
[----:B------:R-:W-:Y:S01]  /*f8c0*/  IADD3 R3, P0, R30, 0x60, RZ ;  /* 0x000000601e037810 */ /* 0x000fe20007f1e0ff */
[----:B------:R-:W-:Y:S01]  /*f8d0*/  ULDC.64 UR4, c[0x0][0xad8] ;  /* 0x0002b60000047ab9 */ /* 0x000fe20000000a00 */
[----:B0----5:R-:W-:Y:S01]  /*f8e0*/  MOV R4, R36 ;  /* 0x0000002400047202 */ /* 0x021fe20000000f00 */
        /* <DEDUP_REMOVED lines=9> */
[----:B------:R2:W-:Y:S02]  /*f980*/  STG.E.128 desc[UR56][R6.64], R12 ;  /* 0x0000000c06007986 */ /* 0x0005e4000c101d38 */
.L_x_10908:
[----:B------:R-:W-:Y:S05]  /*f990*/  BSYNC B1 ;  /* 0x0000000000017941 */ /* 0x000fea0003800000 */
.L_x_10907:
        /* <DEDUP_REMOVED lines=10> */
[----:B-12---:R-:W-:Y:S02]  /*fa40*/  LEA R6, P0, R4, UR4, 0x1 ;  /* 0x0000000404067c11 */ /* 0x006fe4000f8008ff */
[----:B------:R-:W-:-:S04]  /*fa50*/  IADD3 R3, R5, R3, RZ ;  /* 0x0000000305037210 */ /* 0x000fc80007ffe0ff */
[----:B------:R-:W-:-:S05]  /*fa60*/  LEA.HI.X R7, R4, UR5, R3, 0x1, P0 ;  /* 0x0000000504077c11 */ /* 0x000fca00080f0c03 */
[----:B------:R3:W-:Y:S01]  /*fa70*/  STG.E.128 desc[UR56][R6.64], R24 ;  /* 0x0000001806007986 */ /* 0x0007e2000c101d38 */
[----:B------:R-:W-:Y:S05]  /*fa80*/  BRA `(.L_x_10909) ;  /* 0x0000000800387947 */ /* 0x000fea0003800000 */
.L_x_10901:
        /* <DEDUP_REMOVED lines=15> */
[----:B------:R-:W-:Y:S01]  /*fb80*/  ISETP.GT.AND P2, PT, R64, 0xbf, PT ;  /* 0x000000bf4000780c */ /* 0x000fe20003f44270 */
[----:B------:R-:W-:-:S12]  /*fb90*/  @P1 BRA `(.L_x_10910) ;  /* 0x0000000000101947 */ /* 0x000fd80003800000 */
[----:B------:R-:W-:Y:S05]  /*fba0*/  @!P0 BRA `(.L_x_10910) ;  /* 0x00000000000c8947 */ /* 0x000fea0003800000 */
[----:B0-----:R-:W2:Y:S04]  /*fbb0*/  LDG.E R7, desc[UR56][R4.64] ;  /* 0x0000003804077981 */ /* 0x001ea8000c1e1900 */
[----:B-----5:R-:W2:Y:S02]  /*fbc0*/  LDG.E R8, desc[UR56][R4.64+0x4] ;  /* 0x0000043804087981 */ /* 0x020ea4000c1e1900 */
[----:B--2---:R-:W-:-:S07]  /*fbd0*/  IMAD.IADD R8, R8, 0x1, -R7 ;  /* 0x0000000108087824 */ /* 0x004fce00078e0a07 */
.L_x_10910:
[----:B-----5:R-:W2:Y:S04]  /*fbe0*/  LDL R24, [R1+0x4c] ;  /* 0x00004c0001187983 */ /* 0x020ea80000100800 */
[----:B------:R1:W5:Y:S01]  /*fbf0*/  LDL R14, [R1+0x58] ;  /* 0x00005800010e7983 */ /* 0x0003620000100800 */
[----:B------:R-:W-:Y:S01]  /*fc00*/  BSSY B1, `(.L_x_10911) ;  /* 0x000001d000017945 */ /* 0x000fe20003800000 */
[----:B------:R-:W-:Y:S02]  /*fc10*/  SHF.R.S32.HI R15, RZ, 0x1f, R0 ;  /* 0x0000001fff0f7819 */ /* 0x000fe40000011400 */
[----:B------:R-:W-:Y:S02]  /*fc20*/  SEL R13, R63, RZ, !P0 ;  /* 0x000000ff3f0d7207 */ /* 0x000fe40004000000 */
[----:B------:R-:W-:-:S02]  /*fc30*/  SEL R12, R3, RZ, !P0 ;  /* 0x000000ff030c7207 */ /* 0x000fc40004000000 */
[----:B------:R-:W-:Y:S02]  /*fc40*/  SHF.R.S32.HI R10, RZ, 0x1f, R9 ;  /* 0x0000001fff0a7819 */ /* 0x000fe40000011409 */
[----:B--2---:R-:W-:Y:S01]  /*fc50*/  SHF.R.S32.HI R11, RZ, 0x1f, R24 ;  /* 0x0000001fff0b7819 */ /* 0x004fe20000011418 */
[----:B-1----:R-:W-:Y:S06]  /*fc60*/  @P2 BRA `(.L_x_10912) ;  /* 0x0000000000582947 */ /* 0x002fec0003800000 */
[----:B0-----:R-:W0:Y:S02]  /*fc70*/  S2R R4, SR_TID.X ;  /* 0x0000000000047919 */ /* 0x001e240000002100 */
[----:B0----5:R-:W-:-:S04]  /*fc80*/  IMAD R3, R14, 0xc0, R4 ;  /* 0x000000c00e037824 */ /* 0x021fc800078e0204 */
        /* <DEDUP_REMOVED lines=20> */
.L_x_10912:
[----:B------:R-:W-:Y:S05]  /*fdd0*/  BSYNC B1 ;  /* 0x0000000000017941 */ /* 0x000fea0003800000 */
.L_x_10911:
[----:B------:R-:W-:Y:S01]  /*fde0*/  ULDC.64 UR4, c[0x0][0xaa0] ;  /* 0x0002a80000047ab9 */ /* 0x000fe20000000a00 */
[----:B0-----:R-:W-:Y:S01]  /*fdf0*/  IMAD.MOV.U32 R4, RZ, RZ, R0 ;  /* 0x000000ffff047224 */ /* 0x001fe200078e0000 */
[----:B------:R-:W-:Y:S01]  /*fe00*/  ULDC.64 UR6, c[0x0][0xae0] ;  /* 0x0002b80000067ab9 */ /* 0x000fe20000000a00 */
[----:B------:R-:W-:Y:S01]  /*fe10*/  IMAD.MOV.U32 R5, RZ, RZ, R15 ;  /* 0x000000ffff057224 */ /* 0x000fe200078e000f */
[----:B------:R-:W-:Y:S01]  /*fe20*/  SHF.R.S32.HI R21, RZ, 0x1f, R20 ;  /* 0x0000001fff157819 */ /* 0x000fe20000011414 */
[----:B-1----:R-:W-:Y:S01]  /*fe30*/  IMAD R6, R10, UR4, RZ ;  /* 0x000000040a067c24 */ /* 0x002fe2000f8e02ff */
[----:B------:R-:W-:Y:S01]  /*fe40*/  BSSY B1, `(.L_x_10913) ;  /* 0x0000024000017945 */ /* 0x000fe20003800000 */
[C---:B------:R-:W-:Y:S01]  /*fe50*/  IMAD.WIDE.U32 R4, R9.reuse, UR4, R4 ;  /* 0x0000000409047c25 */ /* 0x040fe2000f8e0004 */
[----:B------:R-:W-:Y:S02]  /*fe60*/  ULDC UR4, c[0x0][0xa8c] ;  /* 0x0002a30000047ab9 */ /* 0x000fe40000000800 */
[----:B------:R-:W-:Y:S01]  /*fe70*/  ISETP.GE.AND P0, PT, R0, UR4, PT ;  /* 0x0000000400007c0c */ /* 0x000fe2000bf06270 */
[----:B------:R-:W-:Y:S01]  /*fe80*/  IMAD R9, R9, UR5, R6 ;  /* 0x0000000509097c24 */ /* 0x000fe2000f8e0206 */
[----:B------:R-:W-:Y:S01]  /*fe90*/  ULDC.64 UR4, c[0x0][0xae8] ;  /* 0x0002ba0000047ab9 */ /* 0x000fe20000000a00 */
[----:B------:R-:W-:-:S02]  /*fea0*/  VIADD R6, R20, 0x30 ;  /* 0x0000003014067836 */ /* 0x000fc40000000000 */
[----:B-----5:R-:W-:Y:S02]  /*feb0*/  IMAD R7, R14, -0xc0, R8 ;  /* 0xffffff400e077824 */ /* 0x020fe400078e0208 */
[----:B------:R-:W-:Y:S02]  /*fec0*/  IMAD R0, R11, UR6, RZ ;  /* 0x000000060b007c24 */ /* 0x000fe4000f8e02ff */
[----:B------:R-:W-:Y:S01]  /*fed0*/  IMAD.IADD R5, R5, 0x1, R9 ;  /* 0x0000000105057824 */ /* 0x000fe200078e0209 */
[-C--:B------:R-:W-:Y:S01]  /*fee0*/  ISETP.GE.OR P3, PT, R6, R7.reuse, P0 ;  /* 0x000000070600720c */ /* 0x080fe20000766670 */
[----:B------:R-:W-:Y:S01]  /*fef0*/  IMAD R3, R24, UR7, R0 ;  /* 0x0000000718037c24 */ /* 0x000fe2000f8e0200 */
[C---:B------:R-:W-:Y:S01]  /*ff00*/  IADD3 R0, R20.reuse, 0x60, RZ ;  /* 0x0000006014007810 */ /* 0x040fe20007ffe0ff */
[----:B------:R-:W-:Y:S02]  /*ff10*/  VIADD R6, R20, 0x90 ;  /* 0x0000009014067836 */ /* 0x000fe40000000000 */
[----:B------:R-:W-:Y:S01]  /*ff20*/  IMAD.WIDE.U32 R4, R24, UR6, R4 ;  /* 0x0000000618047c25 */ /* 0x000fe2000f8e0004 */
[----:B------:R-:W-:-:S02]  /*ff30*/  ISETP.GE.OR P1, PT, R0, R7, P0 ;  /* 0x000000070000720c */ /* 0x000fc40000726670 */
[-C--:B------:R-:W-:Y:S01]  /*ff40*/  ISETP.GE.OR P2, PT, R6, R7.reuse, P0 ;  /* 0x000000070600720c */ /* 0x080fe20000746670 */
[----:B------:R-:W-:Y:S01]  /*ff50*/  IMAD.IADD R5, R5, 0x1, R3 ;  /* 0x0000000105057824 */ /* 0x000fe200078e0203 */
[----:B------:R-:W-:Y:S01]  /*ff60*/  ISETP.GE.OR P0, PT, R20, R7, P0 ;  /* 0x000000071400720c */ /* 0x000fe20000706670 */
[----:B------:R-:W-:Y:S02]  /*ff70*/  IMAD R0, R12, UR4, RZ ;  /* 0x000000040c007c24 */ /* 0x000fe4000f8e02ff */
[----:B------:R-:W-:-:S04]  /*ff80*/  IMAD.WIDE.U32 R6, R13, UR4, R4 ;  /* 0x000000040d067c25 */ /* 0x000fc8000f8e0004 */
[----:B------:R-:W-:Y:S02]  /*ff90*/  IMAD R3, R13, UR5, R0 ;  /* 0x000000050d037c24 */ /* 0x000fe4000f8e0200 */
[----:B------:R-:W-:-:S04]  /*ffa0*/  IMAD.WIDE R20, R14, 0xc0, R20 ;  /* 0x000000c00e147825 */ /* 0x000fc800078e0214 */
[----:B------:R-:W-:Y:S01]  /*ffb0*/  IMAD.IADD R9, R7, 0x1, R3 ;  /* 0x0000000107097824 */ /* 0x000fe200078e0203 */
[----:B------:R-:W-:Y:S06]  /*ffc0*/  @P0 BRA `(.L_x_10914) ;  /* 0x00000000002c0947 */ /* 0x000fec0003800000 */
        /* <DEDUP_REMOVED lines=10> */
[----:B------:R0:W-:Y:S02]  /*10070*/  STG.E.128 desc[UR56][R10.64], RZ ;  /* 0x000000ff0a007986 */ /* 0x0001e4000c101d38 */
.L_x_10914:
[----:B------:R-:W-:Y:S05]  /*10080*/  BSYNC B1 ;  /* 0x0000000000017941 */ /* 0x000fea0003800000 */
.L_x_10913:
        /* <DEDUP_REMOVED lines=11> */
[----:B0-----:R-:W-:Y:S01]  /*10140*/  LEA R10, P0, R4, UR4, 0x1 ;  /* 0x00000004040a7c11 */ /* 0x001fe2000f8008ff */
[----:B------:R-:W-:-:S05]  /*10150*/  IMAD.IADD R3, R5, 0x1, R3 ;  /* 0x0000000105037824 */ /* 0x000fca00078e0203 */
[----:B------:R-:W-:-:S05]  /*10160*/  LEA.HI.X R11, R4, UR5, R3, 0x1, P0 ;  /* 0x00000005040b7c11 */ /* 0x000fca00080f0c03 */
[----:B------:R1:W-:Y:S02]  /*10170*/  STG.E.128 desc[UR56][R10.64], RZ ;  /* 0x000000ff0a007986 */ /* 0x0003e4000c101d38 */
.L_x_10916:
[----:B------:R-:W-:Y:S05]  /*10180*/  BSYNC B1 ;  /* 0x0000000000017941 */ /* 0x000fea0003800000 */
.L_x_10915:
[----:B------:R-:W-:Y:S04]  /*10190*/  BSSY B1, `(.L_x_10917) ;  /* 0x000000f000017945 */ /* 0x000fe80003800000 */
[----:B------:R-:W-:Y:S05]  /*101a0*/  @P1 BRA `(.L_x_10918) ;  /* 0x0000000000341947 */ /* 0x000fea0003800000 */
[----:B------:R-:W-:Y:S01]  /*101b0*/  IADD3 R3, P0, R20, 0x60, RZ ;  /* 0x0000006014037810 */ /* 0x000fe20007f1e0ff */
[----:B------:R-:W-:Y:S01]  /*101c0*/  ULDC.64 UR4, c[0x0][0xad8] ;  /* 0x0002b60000047ab9 */ /* 0x000fe20000000a00 */
[----:B------:R-:W-:Y:S01]  /*101d0*/  MOV R4, R6 ;  /* 0x0000000600047202 */ /* 0x000fe20000000f00 */
[----:B------:R-:W-:Y:S02]  /*101e0*/  IMAD.MOV.U32 R5, RZ, RZ, R9 ;  /* 0x000000ffff057224 */ /* 0x000fe400078e0009 */
[----:B------:R-:W-:Y:S02]  /*101f0*/  IMAD.X R0, RZ, RZ, R21, P0 ;  /* 0x000000ffff007224 */ /* 0x000fe400000e0615 */
[----:B------:R-:W-:-:S04]  /*10200*/  IMAD.WIDE.U32 R4, R3, UR4, R4 ;  /* 0x0000000403047c25 */ /* 0x000fc8000f8e0004 */
[----:B------:R-:W-:-:S04]  /*10210*/  IMAD R0, R0, UR4, RZ ;  /* 0x0000000400007c24 */ /* 0x000fc8000f8e02ff */
[----:B------:R-:W-:Y:S01]  /*10220*/  IMAD R3, R3, UR5, R0 ;  /* 0x0000000503037c24 */ /* 0x000fe2000f8e0200 */
[----:B------:R-:W-:Y:S02]  /*10230*/  ULDC.64 UR4, c[0x0][0xa80] ;  /* 0x0002a00000047ab9 */ /* 0x000fe40000000a00 */
[----:B01----:R-:W-:Y:S01]  /*10240*/  LEA R10, P0, R4, UR4, 0x1 ;  /* 0x00000004040a7c11 */ /* 0x003fe2000f8008ff */
[----:B------:R-:W-:-:S05]  /*10250*/  IMAD.IADD R3, R5, 0x1, R3 ;  /* 0x0000000105037824 */ /* 0x000fca00078e0203 */
[----:B------:R-:W-:-:S05]  /*10260*/  LEA.HI.X R11, R4, UR5, R3, 0x1, P0 ;  /* 0x00000005040b7c11 */ /* 0x000fca00080f0c03 */
[----:B------:R2:W-:Y:S02]  /*10270*/  STG.E.128 desc[UR56][R10.64], RZ ;  /* 0x000000ff0a007986 */ /* 0x0005e4000c101d38 */
.L_x_10918:
[----:B------:R-:W-:Y:S05]  /*10280*/  BSYNC B1 ;  /* 0x0000000000017941 */ /* 0x000fea0003800000 */
.L_x_10917:
        /* <DEDUP_REMOVED lines=10> */
[----:B------:R-:W-:Y:S02]  /*10330*/  LEA R6, P0, R4, UR4, 0x1 ;  /* 0x0000000404067c11 */ /* 0x000fe4000f8008ff */
[----:B------:R-:W-:-:S04]  /*10340*/  IADD3 R3, R5, R3, RZ ;  /* 0x0000000305037210 */ /* 0x000fc80007ffe0ff */
[----:B------:R-:W-:-:S05]  /*10350*/  LEA.HI.X R7, R4, UR5, R3, 0x1, P0 ;  /* 0x0000000504077c11 */ /* 0x000fca00080f0c03 */
[----:B------:R4:W-:Y:S02]  /*10360*/  STG.E.128 desc[UR56][R6.64], RZ ;  /* 0x000000ff06007986 */ /* 0x0009e4000c101d38 */
.L_x_10909:
[----:B------:R-:W-:Y:S05]  /*10370*/  BSYNC B0 ;  /* 0x0000000000007941 */ /* 0x000fea0003800000 */
.L_x_10900:
[----:B------:R-:W-:Y:S02]  /*10380*/  ULDC UR4, c[0x0][0xc14] ;  /* 0x0003050000047ab9 */ /* 0x000fe40000000800 */
[----:B------:R-:W-:-:S13]  /*10390*/  ISETP.GE.AND P0, PT, R35, UR4, PT ;  /* 0x0000000423007c0c */ /* 0x000fda000bf06270 */
[----:B------:R-:W-:Y:S05]  /*103a0*/  @!P0 BRA `(.L_x_10919) ;  /* 0xffffff0c00188947 */ /* 0x000fea000383ffff */
[----:B------:R-:W-:Y:S05]  /*103b0*/  BRA `(.L_x_10784) ;  /* 0x0000004800687947 */ /* 0x000fea0003800000 */
.L_x_10782:
        /* <DEDUP_REMOVED lines=47> */
[----:B0-----:R-:W-:-:S04]  /*106b0*/  SEL R5, R5, RZ, P0 ;  /* 0x000000ff05057207 */ /* 0x001fc80000000000 */
[----:B------:R-:W-:-:S05]  /*106c0*/  IADD3 R6, R2, R5, RZ ;  /* 0x0000000502067210 */ /* 0x000fca0007ffe0ff */
[----:B------:R-:W0:Y:S01]  /*106d0*/  SHFL.IDX PT, R5, R6, 0x1f, 0x1f ;  /* 0x03e01f0006057f89 */ /* 0x000e2200000e0000 */
[----:B------:R-:W-:-:S04]  /*106e0*/  LOP3.LUT R7, R7, 0xfffffffd, RZ, 0xc0, !PT ;  /* 0xfffffffd07077812 */ /* 0x000fc800078ec0ff */
[----:B------:R-:W-:-:S05]  /*106f0*/  @P0 LOP3.LUT R7, R7, 0x2, RZ, 0xfc, !PT ;  /* 0x0000000207070812 */ /* 0x000fca00078efcff */
[----:B------:R2:W-:Y:S01]  /*10700*/  STL [R1], R7 ;  /* 0x0000000701007387 */ /* 0x0005e20000100800 */
[----:B0-----:R-:W-:-:S05]  /*10710*/  IMAD R5, R5, UR4, RZ ;  /* 0x0000000405057c24 */ /* 0x001fca000f8e02ff */
[----:B-1----:R-:W-:Y:S01]  /*10720*/  ISETP.GT.AND P0, PT, R5, UR6, PT ;  /* 0x0000000605007c0c */ /* 0x002fe2000bf04270 */
        /* <DEDUP_REMOVED lines=8> */
.L_x_10924:
[----:B------:R-:W-:Y:S01]  /*107b0*/  IADD3 R4, R4, 0x1f, RZ ;  /* 0x0000001f04047810 */ /* 0x000fe20007ffe0ff */
        /* <DEDUP_REMOVED lines=12> */
.L_x_10923:
[----:B------:R-:W-:Y:S05]  /*10880*/  BSYNC B0 ;  /* 0x0000000000007941 */ /* 0x000fea0003800000 */
.L_x_10922:
        /* <DEDUP_REMOVED lines=25> */
.L_x_10920:
        /* <DEDUP_REMOVED lines=15> */
.L_x_10925:
        /* <DEDUP_REMOVED lines=28> */
.L_x_10921:
[----:B------:R-:W-:Y:S02]  /*10cd0*/  IMAD.MOV.U32 R17, RZ, RZ, RZ ;  /* 0x000000ffff117224 */ /* 0x000fe400078e00ff */
[----:B------:R-:W-:Y:S02]  /*10ce0*/  IMAD.U32 R16, RZ, RZ, UR6 ;  /* 0x00000006ff107e24 */ /* 0x000fe4000f8e00ff */
[----:B------:R-:W-:-:S07]  /*10cf0*/  IMAD.MOV.U32 R18, RZ, RZ, RZ ;  /* 0x000000ffff127224 */ /* 0x000fce00078e00ff */
.L_x_10926:
        /* <DEDUP_REMOVED lines=12> */
[----:B------:R-:W-:Y:S01]  /*10dc0*/  MOV R24, 0x1 ;  /* 0x0000000100187802 */ /* 0x000fe20000000f00 */
[----:B------:R-:W-:Y:S01]  /*10dd0*/  IMAD.MOV.U32 R22, RZ, RZ, RZ ;  /* 0x000000ffff167224 */ /* 0x000fe200078e00ff */
[----:B------:R-:W-:Y:S01]  /*10de0*/  ULDC.64 UR38, c[0x0][0x198] ;  /* 0x0000660000267ab9 */ /* 0x000fe20000000a00 */
[----:B------:R-:W-:Y:S01]  /*10df0*/  IMAD.MOV.U32 R27, RZ, RZ, 0x1 ;  /* 0x00000001ff1b7424 */ /* 0x000fe200078e00ff */
[----:B------:R-:W-:Y:S01]  /*10e00*/  ULDC UR36, c[0x0][0xc] ;  /* 0x0000030000247ab9 */ /* 0x000fe20000000800 */
[----:B------:R-:W-:-:S07]  /*10e10*/  IMAD.MOV.U32 R26, RZ, RZ, RZ ;  /* 0x000000ffff1a7224 */ /* 0x000fce00078e00ff */
.L_x_11009:
[----:B--2---:R-:W2:Y:S02]  /*10e20*/  LDC.64 R2, c[0x0][0xc60] ;  /* 0x00031800ff027b82 */ /* 0x004ea40000000a00 */
[----:B--2---:R-:W-:-:S05]  /*10e30*/  IMAD.WIDE R2, R19, 0x4, R2 ;  /* 0x0000000413027825 */ /* 0x004fca00078e0202 */
[----:B------:R-:W0:Y:S01]  /*10e40*/  LDG.E R9, desc[UR56][R2.64] ;  /* 0x0000003802097981 */ /* 0x000e22000c1e1900 */
[----:B------:R-:W-:Y:S05]  /*10e50*/  YIELD ;  /* 0x0000000000007946 */ /* 0x000fea0003800000 */
[----:B------:R-:W-:Y:S01]  /*10e60*/  ULDC.64 UR4, c[0x0][0xa28] ;  /* 0x00028a0000047ab9 */ /* 0x000fe20000000a00 */
[----:B------:R-:W-:Y:S01]  /*10e70*/  IMAD.MOV.U32 R6, RZ, RZ, RZ ;  /* 0x000000ffff067224 */ /* 0x000fe200078e00ff */
[----:B------:R-:W-:Y:S01]  /*10e80*/  ISETP.NE.U32.AND P1, PT, RZ, UR4, PT ;  /* 0x00000004ff007c0c */ /* 0x000fe2000bf25070 */
[----:B------:R-:W-:Y:S01]  /*10e90*/  IMAD.MOV.U32 R23, RZ, RZ, RZ ;  /* 0x000000ffff177224 */ /* 0x000fe200078e00ff */
[----:B------:R-:W-:-:S02]  /*10ea0*/  ULDC.64 UR6, c[0x0][0xa10] ;  /* 0x0002840000067ab9 */ /* 0x000fc40000000a00 */
[----:B------:R-:W-:Y:S02]  /*10eb0*/  ISETP.NE.AND.EX P1, PT, RZ, UR5, PT, P1 ;  /* 0x00000005ff007c0c */ /* 0x000fe4000bf25310 */
[----:B0-----:R-:W-:Y:S01]  /*10ec0*/  SHF.R.S32.HI R0, RZ, 0x1f, R9 ;  /* 0x0000001fff007819 */ /* 0x001fe20000011409 */
        /* <DEDUP_REMOVED lines=12> */
[----:B------:R-:W-:Y:S02]  /*10f90*/  ISETP.NE.AND.EX P1, PT, RZ, UR5, PT, P1 ;  /* 0x00000005ff007c0c */ /* 0x000fe4000bf25310 */
[C---:B0-----:R-:W-:Y:S02]  /*10fa0*/  SHF.L.U32 R4, R9.reuse, 0x2, RZ ;  /* 0x0000000209047819 */ /* 0x041fe400000006ff */
[----:B------:R-:W-:-:S03]  /*10fb0*/  SHF.L.U64.HI R0, R9, 0x2, R0 ;  /* 0x0000000209007819 */ /* 0x000fc60000010200 */
[----:B------:R-:W-:Y:S01]  /*10fc0*/  STL [R1+0x8], R4 ;  /* 0x0000080401007387 */ /* 0x000fe20000100800 */
[----:B------:R-:W-:-:S03]  /*10fd0*/  IMAD.MOV.U32 R8, RZ, RZ, RZ ;  /* 0x000000ffff087224 */ /* 0x000fc600078e00ff */
[----:B--2---:R0:W-:Y:S02]  /*10fe0*/  STL [R1+0x18], R6 ;  /* 0x0000180601007387 */ /* 0x0041e40000100800 */
        /* <DEDUP_REMOVED lines=23> */
[----:B--2---:R-:W-:Y:S01]  /*11160*/  IMAD.U32 R0, RZ, RZ, UR4 ;  /* 0x00000004ff007e24 */ /* 0x004fe2000f8e00ff */
[----:B0-----:R-:W-:Y:S11]  /*11170*/  @P1 BRA `(.L_x_10928) ;  /* 0x0000000000101947 */ /* 0x001ff60003800000 */
[----:B------:R-:W-:Y:S05]  /*11180*/  @!P2 BRA `(.L_x_10928) ;  /* 0x00000000000ca947 */ /* 0x000fea0003800000 */
[----:B------:R-:W2:Y:S04]  /*11190*/  LDG.E R7, desc[UR56][R2.64] ;  /* 0x0000003802077981 */ /* 0x000ea8000c1e1900 */
[----:B-----5:R-:W2:Y:S02]  /*111a0*/  LDG.E R10, desc[UR56][R2.64+0x4] ;  /* 0x00000438020a7981 */ /* 0x020ea4000c1e1900 */
[----:B--2---:R-:W-:-:S07]  /*111b0*/  IMAD.IADD R10, R10, 0x1, -R7 ;  /* 0x000000010a0a7824 */ /* 0x004fce00078e0a07 */
.L_x_10928:
[----:B------:R-:W2:Y:S04]  /*111c0*/  @P0 LDG.E R3, desc[UR56][R4.64] ;  /* 0x0000003804030981 */ /* 0x000ea8000c1e1900 */
[----:B------:R-:W2:Y:S02]  /*111d0*/  @P0 LDG.E R2, desc[UR56][R4.64+0x4] ;  /* 0x0000043804020981 */ /* 0x000ea4000c1e1900 */
[----:B--2---:R-:W-:Y:S01]  /*111e0*/  @P0 IMAD.IADD R0, R2, 0x1, -R3 ;  /* 0x0000000102000824 */ /* 0x004fe200078e0a03 */
[----:B-----5:R-:W-:-:S05]  /*111f0*/  IADD3 R3, -R23, R10, RZ ;  /* 0x0000000a17037210 */ /* 0x020fca0007ffe1ff */
        /* <DEDUP_REMOVED lines=12> */
[----:B------:R-:W-:-:S05]  /*112c0*/  IMAD.WIDE.U32 R2, R2, -0x55555555, RZ ;  /* 0xaaaaaaab02027825 */ /* 0x000fca00078e00ff */
[----:B------:R-:W-:-:S05]  /*112d0*/  SHF.R.U32.HI R0, RZ, 0x7, R3 ;  /* 0x00000007ff007819 */ /* 0x000fca0000011603 */
[----:B------:R-:W-:Y:S02]  /*112e0*/  IMAD.MOV.U32 R2, RZ, RZ, R0 ;  /* 0x000000ffff027224 */ /* 0x000fe400078e0000 */
[----:B0-----:R-:W-:-:S04]  /*112f0*/  @P1 VIADD R6, R7, 0xbf ;  /* 0x000000bf07061836 */ /* 0x001fc80000000000 */
[----:B------:R-:W-:-:S05]  /*11300*/  @P1 IMAD.HI R6, R6, 0x2aaaaaab, RZ ;  /* 0x2aaaaaab06061827 */ /* 0x000fca00078e02ff */
[----:B------:R-:W-:-:S04]  /*11310*/  @P1 SHF.R.U32.HI R3, RZ, 0x1f, R6 ;  /* 0x0000001fff031819 */ /* 0x000fc80000011606 */
[----:B------:R-:W-:Y:S02]  /*11320*/  @P1 LEA.HI.SX32 R2, R6, R3, 0x1b ;  /* 0x0000000306021211 */ /* 0x000fe400078fdaff */
[----:B------:R-:W-:-:S06]  /*11330*/  MOV R3, RZ ;  /* 0x000000ff00037202 */ /* 0x000fcc0000000f00 */
        /* <DEDUP_REMOVED lines=10> */
[----:B------:R-:W2:Y:S01]  /*113e0*/  @P1 LDC R7, c[0x0][0x430] ;  /* 0x00010c00ff071b82 */ /* 0x000ea20000000800 */
[----:B0-----:R-:W-:-:S04]  /*113f0*/  @P1 IMAD.HI.U32 R4, R18, R5, RZ ;  /* 0x0000000512041227 */ /* 0x001fc800078e00ff */
[----:B------:R-:W-:Y:S01]  /*11400*/  IMAD.MOV.U32 R5, RZ, RZ, R18 ;  /* 0x000000ffff057224 */ /* 0x000fe200078e0012 */
[----:B--2---:R-:W-:Y:S02]  /*11410*/  @P1 SHF.R.U32.HI R5, RZ, R7, R4 ;  /* 0x00000007ff051219 */ /* 0x004fe40000011604 */
[----:B------:R-:W-:Y:S01]  /*11420*/  SEL R4, R9, RZ, !P0 ;  /* 0x000000ff09047207 */ /* 0x000fe20004000000 */
[----:B------:R-:W-:Y:S06]  /*11430*/  BRA.DIV UR4, `(.L_x_10931) ;  /* 0x0000004204987947 */ /* 0x000fec000b800000 */
.L_x_11055:
[----:B------:R-:W-:-:S03]  /*11440*/  UMOV UR4, 0xffffffff ;  /* 0xffffffff00047882 */ /* 0x000fc60000000000 */
[----:B------:R-:W-:Y:S05]  /*11450*/  BRA.DIV UR4, `(.L_x_10932) ;  /* 0x0000004204c47947 */ /* 0x000fea000b800000 */
[----:B------:R-:W-:-:S13]  /*11460*/  ELECT P6, URZ, PT ;  /* 0x00000000003f782f */ /* 0x000fda00038c0000 */
.L_x_11058:
        /* <DEDUP_REMOVED lines=12> */
.L_x_11059:
[----:B------:R-:W-:Y:S05]  /*11530*/  BSYNC B1 ;  /* 0x0000000000017941 */ /* 0x000fea0003800000 */
.L_x_10933:
[----:B------:R-:W-:Y:S04]  /*11540*/  BSSY B1, `(.L_x_10935) ;  /* 0x0000035000017945 */ /* 0x000fe80003800000 */
[----:B------:R-:W-:Y:S05]  /*11550*/  @!P6 BRA `(.L_x_10936) ;  /* 0x0000000000cce947 */ /* 0x000fea0003800000 */
[----:B0-----:R-:W-:Y:S01]  /*11560*/  IMAD R7, R26, 0x8, R6 ;  /* 0x000000081a077824 */ /* 0x001fe200078e0206 */
[----:B------:R-:W-:-:S04]  /*11570*/  SHF.L.U32 R8, R27, 0x1f, RZ ;  /* 0x0000001f1b087819 */ /* 0x000fc800000006ff */
[----:B------:R-:W0:Y:S02]  /*11580*/  SYNCS.PHASECHK.TRANS64.TRYWAIT P0, [R7+URZ+0x308a0], R8 ;  /* 0x0308a008070075a7 */ /* 0x000e24000800017f */
[----:B0-----:R-:W-:Y:S05]  /*11590*/  @!P0 BRA `(.L_x_10937) ;  /* 0x0000004000a88947 */ /* 0x001fea0003800000 */
.L_x_11060:
[----:B------:R-:W2:Y:S02]  /*115a0*/  S2R R9, SR_TID.X ;  /* 0x0000000000097919 */ /* 0x000ea40000002100 */
[----:B--2---:R-:W-:-:S04]  /*115b0*/  LOP3.LUT R9, R9, 0x7f, RZ, 0xc0, !PT ;  /* 0x0000007f09097812 */ /* 0x004fc800078ec0ff */
[----:B------:R-:W-:-:S13]  /*115c0*/  ISETP.NE.AND P1, PT, R9, RZ, PT ;  /* 0x000000ff0900720c */ /* 0x000fda0003f25270 */
[----:B------:R-:W-:Y:S05]  /*115d0*/  @P1 BRA `(.L_x_10938) ;  /* 0x0000000000141947 */ /* 0x000fea0003800000 */
[----:B------:R-:W-:Y:S02]  /*115e0*/  ISETP.NE.AND P0, PT, R29, RZ, PT ;  /* 0x000000ff1d00720c */ /* 0x000fe40003f05270 */
[----:B------:R-:W-:-:S04]  /*115f0*/  MOV R9, 0x6000 ;  /* 0x0000600000097802 */ /* 0x000fc80000000f00 */
[----:B------:R2:W-:Y:S07]  /*11600*/  SYNCS.ARRIVE.TRANS64 RZ, [R7+URZ+0x30890], R9 ;  /* 0x0308900907ff79a7 */ /* 0x0005ee000800003f */
[----:B------:R-:W-:Y:S05]  /*11610*/  @!P0 BRA `(.L_x_10938) ;  /* 0x0000000000048947 */ /* 0x000fea0003800000 */
[----:B------:R-:W-:Y:S01]  /*11620*/  BPT.TRAP 0x1 ;  /* 0x000000040000795c */ /* 0x000fe20000300000 */
.L_x_10938:
[----:B--2---:R-:W-:Y:S01]  /*11630*/  IMAD R9, R26, 0x6000, R6 ;  /* 0x000060001a097824 */ /* 0x004fe200078e0206 */
[----:B------:R-:W-:Y:S01]  /*11640*/  R2UR UR9, R7 ;  /* 0x00000000070972ca */ /* 0x000fe200000e0000 */
[----:B-----5:R-:W-:Y:S01]  /*11650*/  IMAD R10, R2, 0xc0, R3 ;  /* 0x000000c0020a7824 */ /* 0x020fe200078e0203 */
[----:B------:R-:W-:Y:S01]  /*11660*/  R2UR UR12, R5 ;  /* 0x00000000050c72ca */ /* 0x000fe200000e0000 */
[----:B------:R-:W-:Y:S01]  /*11670*/  UIADD3 UR4, UP0, UR38, 0x570, URZ ;  /* 0x0000057026047890 */ /* 0x000fe2000ff1e03f */
[----:B------:R-:W-:Y:S01]  /*11680*/  R2UR UR8, R9 ;  /* 0x00000000090872ca */ /* 0x000fe200000e0000 */
[----:B------:R-:W-:Y:S01]  /*11690*/  VIADD R10, R10, 0xffffff40 ;  /* 0xffffff400a0a7836 */ /* 0x000fe20000000000 */
[----:B------:R-:W-:Y:S01]  /*116a0*/  R2UR UR13, R4 ;  /* 0x00000000040d72ca */ /* 0x000fe200000e0000 */
[----:B------:R-:W-:Y:S01]  /*116b0*/  UIADD3.X UR5, URZ, UR39, URZ, UP0, !UPT ;  /* 0x000000273f057290 */ /* 0x000fe200087fe43f */
[----:B------:R-:W-:Y:S02]  /*116c0*/  UMOV UR6, 0x0 ;  /* 0x0000000000067882 */ /* 0x000fe40000000000 */
[----:B------:R-:W-:Y:S01]  /*116d0*/  R2UR UR11, R10 ;  /* 0x000000000a0b72ca */ /* 0x000fe200000e0000 */
[----:B------:R-:W-:Y:S01]  /*116e0*/  UMOV UR7, 0x12f00000 ;  /* 0x12f0000000077882 */ /* 0x000fe20000000000 */
[----:B------:R-:W-:Y:S01]  /*116f0*/  UMOV UR10, URZ ;  /* 0x0000003f000a7c82 */ /* 0x000fe20008000000 */
[----:B------:R-:W-:-:S04]  /*11700*/  UIADD3 UR9, UR9, 0x30890, URZ ;  /* 0x0003089009097890 */ /* 0x000fc8000fffe03f */
[----:B------:R-:W-:-:S09]  /*11710*/  UIADD3 UR8, UR8, 0x12400, URZ ;  /* 0x0001240008087890 */ /* 0x000fd2000fffe03f */
[----:B------:R2:W-:Y:S01]  /*11720*/  UTMALDG.4D [UR8], [UR4], desc[UR6] ;  /* 0x00000608040075b4 */ /* 0x0005e20008019000 */
[----:B------:R-:W3:Y:S02]  /*11730*/  SYNCS.PHASECHK.TRANS64.TRYWAIT P0, [R7+URZ+0x308c0], R8 ;  /* 0x0308c008070075a7 */ /* 0x000ee4000800017f */
[----:B--23--:R-:W-:Y:S05]  /*11740*/  @!P0 BRA `(.L_x_10939) ;  /* 0x0000004000508947 */ /* 0x00cfea0003800000 */
.L_x_11061:
[----:B------:R-:W-:Y:S05]  /*11750*/  @P1 BRA `(.L_x_10940) ;  /* 0x0000000000141947 */ /* 0x000fea0003800000 */
[----:B------:R-:W-:Y:S01]  /*11760*/  ISETP.NE.AND P0, PT, R29, RZ, PT ;  /* 0x000000ff1d00720c */ /* 0x000fe20003f05270 */
[----:B0-2---:R-:W-:-:S04]  /*11770*/  IMAD.MOV.U32 R8, RZ, RZ, 0x6000 ;  /* 0x00006000ff087424 */ /* 0x005fc800078e00ff */
[----:B------:R3:W-:Y:S08]  /*11780*/  SYNCS.ARRIVE.TRANS64 RZ, [R7+URZ+0x308b0], R8 ;  /* 0x0308b00807ff79a7 */ /* 0x0007f0000800003f */
[----:B------:R-:W-:Y:S05]  /*11790*/  @!P0 BRA `(.L_x_10940) ;  /* 0x0000000000048947 */ /* 0x000fea0003800000 */
[----:B------:R-:W-:Y:S01]  /*117a0*/  BPT.TRAP 0x1 ;  /* 0x000000040000795c */ /* 0x000fe20000300000 */
.L_x_10940:
        /* <DEDUP_REMOVED lines=10> */
[----:B------:R-:W-:Y:S02]  /*11850*/  UIADD3 UR8, UR8, 0x400, URZ ;  /* 0x0000040008087890 */ /* 0x000fe4000fffe03f */
[----:B------:R-:W-:-:S09]  /*11860*/  UIADD3 UR9, UR9, 0x308b0, URZ ;  /* 0x000308b009097890 */ /* 0x000fd2000fffe03f */
[----:B------:R4:W-:Y:S02]  /*11870*/  UTMALDG.4D [UR8], [UR4], desc[UR6] ;  /* 0x00000608040075b4 */ /* 0x0009e40008019000 */
[----:B----4-:R-:W-:Y:S01]  /*11880*/  NOP ;  /* 0x0000000000007918 */ /* 0x010fe20000000000 */
.L_x_10936:
[----:B------:R-:W-:Y:S05]  /*11890*/  BSYNC B1 ;  /* 0x0000000000017941 */ /* 0x000fea0003800000 */
.L_x_10935:
[----:B------:R-:W-:Y:S01]  /*118a0*/  VIADD R26, R26, 0x1 ;  /* 0x000000011a1a7836 */ /* 0x000fe20000000000 */
[----:B------:R-:W-:Y:S01]  /*118b0*/  PLOP3.LUT P2, PT, PT, PT, PT, 0x8, 0x0 ;  /* 0x000000000000781c */ /* 0x000fe20003f4e170 */
[----:B------:R-:W-:-:S03]  /*118c0*/  VIADD R2, R2, 0xfffffffe ;  /* 0xfffffffe02027836 */ /* 0x000fc60000000000 */
[----:B------:R-:W-:-:S04]  /*118d0*/  ISETP.NE.AND P0, PT, R26, 0x2, PT ;  /* 0x000000021a00780c */ /* 0x000fc80003f05270 */
[----:B------:R-:W-:Y:S02]  /*118e0*/  SEL R26, R26, RZ, P0 ;  /* 0x000000ff1a1a7207 */ /* 0x000fe40000000000 */
[----:B0-23--:R-:W-:Y:S02]  /*118f0*/  SEL R8, RZ, 0x1, P0 ;  /* 0x00000001ff087807 */ /* 0x00dfe40000000000 */
[----:B------:R-:W-:Y:S02]  /*11900*/  ISETP.GE.AND P0, PT, R2, R0, PT ;  /* 0x000000000200720c */ /* 0x000fe40003f06270 */
[----:B------:R-:W-:-:S11]  /*11910*/  LOP3.LUT R27, R27, R8, RZ, 0x3c, !PT ;  /* 0x000000081b1b7212 */ /* 0x000fd600078e3cff */
[----:B------:R-:W-:Y:S05]  /*11920*/  @!P0 BRA `(.L_x_10930) ;  /* 0x0000000000f88947 */ /* 0x000fea0003800000 */
.L_x_10947:
[----:B------:R-:W-:Y:S05]  /*11930*/  YIELD ;  /* 0x0000000000007946 */ /* 0x000fea0003800000 */
[----:B------:R-:W-:Y:S04]  /*11940*/  BSSY B1, `(.L_x_10941) ;  /* 0x0000034000017945 */ /* 0x000fe80003800000 */
[----:B0-23--:R-:W-:Y:S05]  /*11950*/  @!P6 BRA `(.L_x_10942) ;  /* 0x0000000000c8e947 */ /* 0x00dfea0003800000 */
[----:B------:R-:W-:Y:S01]  /*11960*/  IMAD R7, R26, 0x8, R6 ;  /* 0x000000081a077824 */ /* 0x000fe200078e0206 */
[----:B------:R-:W-:-:S04]  /*11970*/  SHF.L.U32 R10, R27, 0x1f, RZ ;  /* 0x0000001f1b0a7819 */ /* 0x000fc800000006ff */
[----:B------:R-:W0:Y:S02]  /*11980*/  SYNCS.PHASECHK.TRANS64.TRYWAIT P0, [R7+URZ+0x308a0], R10 ;  /* 0x0308a00a070075a7 */ /* 0x000e24000800017f */
[----:B0-----:R-:W-:Y:S05]  /*11990*/  @!P0 BRA `(.L_x_10943) ;  /* 0x0000003c00d08947 */ /* 0x001fea0003800000 */
.L_x_11062:
        /* <DEDUP_REMOVED lines=9> */
.L_x_10944:
[----:B--2---:R-:W-:Y:S01]  /*11a30*/  IMAD R8, R26, 0x6000, R6 ;  /* 0x000060001a087824 */ /* 0x004fe200078e0206 */
[----:B------:R-:W-:Y:S01]  /*11a40*/  R2UR UR9, R7 ;  /* 0x00000000070972ca */ /* 0x000fe200000e0000 */
[----:B-----5:R-:W-:Y:S01]  /*11a50*/  IMAD R9, R2, 0xc0, R3 ;  /* 0x000000c002097824 */ /* 0x020fe200078e0203 */
        /* <DEDUP_REMOVED lines=8> */
[----:B------:R-:W-:-:S03]  /*11ae0*/  UMOV UR10, URZ ;  /* 0x0000003f000a7c82 */ /* 0x000fc60008000000 */
[----:B------:R-:W-:-:S04]  /*11af0*/  UIADD3 UR9, UR9, 0x30890, URZ ;  /* 0x0003089009097890 */ /* 0x000fc8000fffe03f */
[----:B------:R-:W-:-:S09]  /*11b00*/  UIADD3 UR8, UR8, 0x12400, URZ ;  /* 0x0001240008087890 */ /* 0x000fd2000fffe03f */
[----:B------:R2:W-:Y:S01]  /*11b10*/  UTMALDG.4D [UR8], [UR4], desc[UR6] ;  /* 0x00000608040075b4 */ /* 0x0005e20008019000 */
[----:B------:R-:W3:Y:S02]  /*11b20*/  SYNCS.PHASECHK.TRANS64.TRYWAIT P1, [R7+URZ+0x308c0], R10 ;  /* 0x0308c00a070075a7 */ /* 0x000ee4000802017f */
[----:B--23--:R-:W-:Y:S05]  /*11b30*/  @!P1 BRA `(.L_x_10945) ;  /* 0x0000003c007c9947 */ /* 0x00cfea0003800000 */
.L_x_11063:
[----:B------:R-:W-:Y:S05]  /*11b40*/  @P0 BRA `(.L_x_10946) ;  /* 0x0000000000140947 */ /* 0x000fea0003800000 */
[----:B------:R-:W-:Y:S01]  /*11b50*/  ISETP.NE.AND P1, PT, R29, RZ, PT ;  /* 0x000000ff1d00720c */ /* 0x000fe20003f25270 */
[----:B0-2---:R-:W-:-:S04]  /*11b60*/  IMAD.MOV.U32 R10, RZ, RZ, 0x6000 ;  /* 0x00006000ff0a7424 */ /* 0x005fc800078e00ff */
[----:B------:R3:W-:Y:S08]  /*11b70*/  SYNCS.ARRIVE.TRANS64 RZ, [R7+URZ+0x308b0], R10 ;  /* 0x0308b00a07ff79a7 */ /* 0x0007f0000800003f */
[----:B------:R-:W-:Y:S05]  /*11b80*/  @!P1 BRA `(.L_x_10946) ;  /* 0x0000000000049947 */ /* 0x000fea0003800000 */
[----:B------:R-:W-:Y:S01]  /*11b90*/  BPT.TRAP 0x1 ;  /* 0x000000040000795c */ /* 0x000fe20000300000 */
.L_x_10946:
        /* <DEDUP_REMOVED lines=14> */
.L_x_10942:
[----:B------:R-:W-:Y:S05]  /*11c80*/  BSYNC B1 ;  /* 0x0000000000017941 */ /* 0x000fea0003800000 */
.L_x_10941:
[----:B------:R-:W-:-:S05]  /*11c90*/  VIADD R26, R26, 0x1 ;  /* 0x000000011a1a7836 */ /* 0x000fca0000000000 */
[----:B------:R-:W-:-:S04]  /*11ca0*/  ISETP.NE.AND P0, PT, R26, 0x2, PT ;  /* 0x000000021a00780c */ /* 0x000fc80003f05270 */
[----:B------:R-:W-:Y:S02]  /*11cb0*/  SEL R8, RZ, 0x1, P0 ;  /* 0x00000001ff087807 */ /* 0x000fe40000000000 */
[----:B------:R-:W-:Y:S02]  /*11cc0*/  SEL R26, R26, RZ, P0 ;  /* 0x000000ff1a1a7207 */ /* 0x000fe40000000000 */
[C---:B------:R-:W-:Y:S01]  /*11cd0*/  ISETP.GT.AND P0, PT, R2.reuse, R0, PT ;  /* 0x000000000200720c */ /* 0x040fe20003f04270 */
[----:B------:R-:W-:Y:S01]  /*11ce0*/  VIADD R2, R2, 0xffffffff ;  /* 0xffffffff02027836 */ /* 0x000fe20000000000 */
[----:B------:R-:W-:-:S11]  /*11cf0*/  LOP3.LUT R27, R27, R8, RZ, 0x3c, !PT ;  /* 0x000000081b1b7212 */ /* 0x000fd600078e3cff */
[----:B------:R-:W-:Y:S05]  /*11d00*/  @P0 BRA `(.L_x_10947) ;  /* 0xfffffffc00080947 */ /* 0x000fea000383ffff */
.L_x_10930:
[----:B------:R-:W-:Y:S05]  /*11d10*/  BSYNC B0 ;  /* 0x0000000000007941 */ /* 0x000fea0003800000 */
.L_x_10929:
[----:B0-23--:R-:W2:Y:S01]  /*11d20*/  LDL R7, [R1+0x14] ;  /* 0x0000140001077983 */ /* 0x00dea20000100800 */
        /* <DEDUP_REMOVED lines=9> */
[----:B-----5:R-:W2:Y:S01]  /*11dc0*/  LDC.64 R2, c[0x0][0xc38] ;  /* 0x00030e00ff027b82 */ /* 0x020ea20000000a00 */
        /* <DEDUP_REMOVED lines=10> */
.L_x_10949:
[----:B-----5:R-:W0:Y:S01]  /*11e70*/  S2R R3, SR_CgaCtaId ;  /* 0x0000000000037919 */ /* 0x020e220000008800 */
        /* <DEDUP_REMOVED lines=20> */
[----:B01----:R-:W-:Y:S05]  /*11fc0*/  CALL.ABS.NOINC R2 ;  /* 0x0000000002007343 */ /* 0x003fea0003c00000 */
.L_x_10951:
        /* <DEDUP_REMOVED lines=19> */
.L_x_10953:
        /* <DEDUP_REMOVED lines=16> */
.L_x_10952:
        /* <DEDUP_REMOVED lines=23> */
[----:B------:R-:W3:Y:S01]  /*12370*/  @P0 LDC R4, c[0x0][0x430] ;  /* 0x00010c00ff040b82 */ /* 0x000ee20000000800 */
[----:B0-----:R-:W-:-:S05]  /*12380*/  @P0 IMAD.HI.U32 R5, R18, R5, RZ ;  /* 0x0000000512050227 */ /* 0x001fca00078e00ff */
[----:B---3--:R-:W-:Y:S02]  /*12390*/  @P0 SHF.R.U32.HI R0, RZ, R4, R5 ;  /* 0x00000004ff000219 */ /* 0x008fe40000011605 */
[----:B------:R-:W-:-:S04]  /*123a0*/  ISETP.NE.U32.AND P0, PT, RZ, UR4, PT ;  /* 0x00000004ff007c0c */ /* 0x000fc8000bf05070 */
[----:B------:R-:W-:-:S04]  /*123b0*/  ISETP.NE.AND.EX P0, PT, RZ, UR5, PT, P0 ;  /* 0x00000005ff007c0c */ /* 0x000fc8000bf05300 */
[----:B--2---:R-:W-:-:S09]  /*123c0*/  SEL R8, R21, RZ, !P0 ;  /* 0x000000ff15087207 */ /* 0x004fd20004000000 */
.L_x_10954:
        /* <DEDUP_REMOVED lines=17> */
.L_x_11066:
[----:B------:R-:W2:Y:S01]  /*124e0*/  LDL R4, [R1+0x4] ;  /* 0x0000040001047983 */ /* 0x000ea20000100800 */
[----:B------:R-:W-:Y:S01]  /*124f0*/  UMOV UR4, 0xffffffff ;  /* 0xffffffff00047882 */ /* 0x000fe20000000000 */
[----:B------:R-:W-:Y:S01]  /*12500*/  SHF.R.S32.HI R11, RZ, 0x1f, R6 ;  /* 0x0000001fff0b7819 */ /* 0x000fe20000011406 */
[----:B--2---:R-:W-:Y:S01]  /*12510*/  VIADD R9, R4, 0xffffffff ;  /* 0xffffffff04097836 */ /* 0x004fe20000000000 */
[----:B------:R-:W-:Y:S06]  /*12520*/  BRA.DIV UR4, `(.L_x_10956) ;  /* 0x0000003604487947 */ /* 0x000fec000b800000 */
[----:B------:R-:W-:-:S13]  /*12530*/  ELECT P6, URZ, PT ;  /* 0x00000000003f782f */ /* 0x000fda00038c0000 */
.L_x_11069:
[----:B------:R-:W-:Y:S05]  /*12540*/  @!P6 BRA `(.L_x_10957) ;  /* 0x0000000000cce947 */ /* 0x000fea0003800000 */
[----:B------:R-:W-:Y:S02]  /*12550*/  ISETP.NE.U32.AND P0, PT, R2, RZ, PT ;  /* 0x000000ff0200720c */ /* 0x000fe40003f05070 */
[----:B------:R-:W-:Y:S02]  /*12560*/  MOV R25, R9 ;  /* 0x0000000900197202 */ /* 0x000fe40000000f00 */
        /* <DEDUP_REMOVED lines=19> */
.L_x_10958:
[----:B------:R-:W-:Y:S01]  /*126a0*/  IMAD R5, R22, 0x8, R28 ;  /* 0x0000000816057824 */ /* 0x000fe200078e021c */
[----:B------:R-:W-:-:S04]  /*126b0*/  SHF.L.U32 R4, R24, 0x1f, RZ ;  /* 0x0000001f18047819 */ /* 0x000fc800000006ff */
[----:B------:R-:W2:Y:S02]  /*126c0*/  SYNCS.PHASECHK.TRANS64.TRYWAIT P0, [R5+URZ+0x30840], R4 ;  /* 0x03084004050075a7 */ /* 0x000ea4000800017f */
[----:B--2---:R-:W-:Y:S05]  /*126d0*/  @!P0 BRA `(.L_x_10959) ;  /* 0x0000003000fc8947 */ /* 0x004fea0003800000 */
.L_x_11070:
        /* <DEDUP_REMOVED lines=9> */
.L_x_10960:
        /* <DEDUP_REMOVED lines=17> */
.L_x_10957:
        /* <DEDUP_REMOVED lines=14> */
[----:B------:R-:W-:Y:S01]  /*12960*/  @P0 MOV R5, 0x6000 ;  /* 0x0000600000050802 */ /* 0x000fe20000000f00 */
        /* <DEDUP_REMOVED lines=12> */
.L_x_11071:
[----:B------:R-:W-:Y:S05]  /*12a30*/  BSYNC B0 ;  /* 0x0000000000007941 */ /* 0x000fea0003800000 */
.L_x_10961:
[----:B------:R-:W3:Y:S01]  /*12a40*/  LDL.LU R4, [R1+0x14] ;  /* 0x0000140001047983 */ /* 0x000ee20000300800 */
[----:B------:R-:W-:Y:S01]  /*12a50*/  BSSY B0, `(.L_x_10963) ;  /* 0x000012b000007945 */ /* 0x000fe20003800000 */
[----:B---3--:R-:W-:-:S13]  /*12a60*/  ISETP.GE.AND P0, PT, R4, 0xc1, PT ;  /* 0x000000c10400780c */ /* 0x008fda0003f06270 */
[----:B------:R-:W-:Y:S05]  /*12a70*/  @!P0 BRA `(.L_x_10964) ;  /* 0x0000001000a08947 */ /* 0x000fea0003800000 */
[----:B------:R-:W0:Y:S01]  /*12a80*/  LDL R8, [R1+0x4] ;  /* 0x0000040001087983 */ /* 0x000e220000100800 */
[----:B------:R-:W-:Y:S01]  /*12a90*/  IMAD.MOV.U32 R4, RZ, RZ, 0x1 ;  /* 0x00000001ff047424 */ /* 0x000fe200078e00ff */
[----:B------:R-:W-:Y:S01]  /*12aa0*/  BSSY B1, `(.L_x_10965) ;  /* 0x0000067000017945 */ /* 0x000fe20003800000 */
[----:B0-----:R-:W-:-:S05]  /*12ab0*/  IMAD.MOV R13, RZ, RZ, -R8 ;  /* 0x000000ffff0d7224 */ /* 0x001fca00078e0a08 */
[----:B------:R-:W-:-:S05]  /*12ac0*/  VIADDMNMX R13, R13, R4, 0xffffffff, !PT ;  /* 0xffffffff0d0d7446 */ /* 0x000fca0007800104 */
[C---:B------:R-:W-:Y:S01]  /*12ad0*/  IMAD.IADD R4, R8.reuse, 0x1, R13 ;  /* 0x0000000108047824 */ /* 0x040fe200078e020d */
[----:B------:R-:W-:-:S04]  /*12ae0*/  IADD3 R8, R8, -0x2, RZ ;  /* 0xfffffffe08087810 */ /* 0x000fc80007ffe0ff */
[----:B------:R-:W-:-:S04]  /*12af0*/  LOP3.LUT R4, R4, 0x1, RZ, 0xc0, !PT ;  /* 0x0000000104047812 */ /* 0x000fc800078ec0ff */
[----:B------:R-:W-:-:S13]  /*12b00*/  ISETP.NE.U32.AND P0, PT, R4, 0x1, PT ;  /* 0x000000010400780c */ /* 0x000fda0003f05070 */
[----:B------:R-:W-:Y:S05]  /*12b10*/  @P0 BRA `(.L_x_10966) ;  /* 0x00000004007c0947 */ /* 0x000fea0003800000 */
[----:B------:R-:W-:Y:S01]  /*12b20*/  VIADD R10, R22, 0x1 ;  /* 0x00000001160a7836 */ /* 0x000fe20000000000 */
[----:B------:R-:W-:Y:S04]  /*12b30*/  BSSY B2, `(.L_x_10967) ;  /* 0x0000059000027945 */ /* 0x000fe80003800000 */
[----:B------:R-:W-:-:S04]  /*12b40*/  ISETP.NE.AND P0, PT, R10, 0x2, PT ;  /* 0x000000020a00780c */ /* 0x000fc80003f05270 */
[----:B--2---:R-:W-:Y:S02]  /*12b50*/  SEL R5, RZ, 0x1, P0 ;  /* 0x00000001ff057807 */ /* 0x004fe40000000000 */
        /* <DEDUP_REMOVED lines=21> */
[----:B------:R-:W-:Y:S02]  /*12cb0*/  LEA.HI.X R3, R4, R3, R15, 0x2, P0 ;  /* 0x0000000304037211 */ /* 0x000fe400000f140f */
[----:B------:R-:W-:-:S05]  /*12cc0*/  IADD3 R4, -R12, RZ, RZ ;  /* 0x000000ff0c047210 */ /* 0x000fca0007ffe1ff */
[----:B------:R-:W-:Y:S02]  /*12cd0*/  IMAD R8, R17, R4, R8 ;  /* 0x0000000411087224 */ /* 0x000fe400078e0208 */
[----:B------:R0:W5:Y:S05]  /*12ce0*/  LDG.E R4, desc[UR56][R2.64] ;  /* 0x0000003802047981 */ /* 0x00016a000c1e1900 */
.L_x_10969:
[----:B0-----:R-:W-:Y:S01]  /*12cf0*/  IMAD R3, R10, 0x8, R28 ;  /* 0x000000080a037824 */ /* 0x001fe200078e021c */
[----:B------:R-:W-:-:S04]  /*12d00*/  SHF.L.U32 R2, R14, 0x1f, RZ ;  /* 0x0000001f0e027819 */ /* 0x000fc800000006ff */
[----:B------:R-:W0:Y:S02]  /*12d10*/  SYNCS.PHASECHK.TRANS64.TRYWAIT P0, [R3+URZ+0x30840], R2 ;  /* 0x03084002030075a7 */ /* 0x000e24000800017f */
[----:B0-----:R-:W-:Y:S05]  /*12d20*/  @!P0 BRA `(.L_x_10970) ;  /* 0x0000002c00908947 */ /* 0x001fea0003800000 */
.L_x_11072:
        /* <DEDUP_REMOVED lines=9> */
.L_x_10971:
        /* <DEDUP_REMOVED lines=21> */
.L_x_11073:
[----:B------:R-:W-:Y:S05]  /*12f10*/  @P1 BRA `(.L_x_10973) ;  /* 0x0000000000181947 */ /* 0x000fea0003800000 */
[----:B------:R-:W-:Y:S01]  /*12f20*/  ISETP.NE.AND P0, PT, R29, RZ, PT ;  /* 0x000000ff1d00720c */ /* 0x000fe20003f05270 */
[----:B------:R-:W-:Y:S01]  /*12f30*/  IMAD.MOV.U32 R3, RZ, RZ, 0x6000 ;  /* 0x00006000ff037424 */ /* 0x000fe200078e00ff */
[----:B0-----:R-:W-:-:S04]  /*12f40*/  LEA R2, R22, R28, 0x3 ;  /* 0x0000001c16027211 */ /* 0x001fc800078e18ff */
[----:B------:R2:W-:Y:S07]  /*12f50*/  SYNCS.ARRIVE.TRANS64 RZ, [R2+URZ+0x30850], R3 ;  /* 0x0308500302ff79a7 */ /* 0x0005ee000800003f */
[----:B------:R-:W-:Y:S05]  /*12f60*/  @!P0 BRA `(.L_x_10973) ;  /* 0x0000000000048947 */ /* 0x000fea0003800000 */
[----:B------:R-:W-:Y:S01]  /*12f70*/  BPT.TRAP 0x1 ;  /* 0x000000040000795c */ /* 0x000fe20000300000 */
.L_x_10973:
        /* <DEDUP_REMOVED lines=20> */
.L_x_10968:
[----:B------:R-:W-:Y:S05]  /*130c0*/  BSYNC B2 ;  /* 0x0000000000027941 */ /* 0x000fea0003800000 */
.L_x_10967:
[----:B------:R-:W2:Y:S01]  /*130d0*/  LDL.LU R2, [R1+0x4] ;  /* 0x0000040001027983 */ /* 0x000ea20000300800 */
[----:B------:R-:W-:Y:S02]  /*130e0*/  IMAD.MOV.U32 R22, RZ, RZ, R10 ;  /* 0x000000ffff167224 */ /* 0x000fe400078e000a */
[----:B------:R-:W-:Y:S01]  /*130f0*/  IMAD.MOV.U32 R24, RZ, RZ, R14 ;  /* 0x000000ffff187224 */ /* 0x000fe200078e000e */
[----:B--2---:R-:W-:-:S07]  /*13100*/  IADD3 R8, R2, -0x3, RZ ;  /* 0xfffffffd02087810 */ /* 0x004fce0007ffe0ff */
.L_x_10966:
[----:B------:R-:W-:Y:S05]  /*13110*/  BSYNC B1 ;  /* 0x0000000000017941 */ /* 0x000fea0003800000 */
.L_x_10965:
[----:B------:R-:W-:-:S05]  /*13120*/  IMAD.MOV R2, RZ, RZ, -R13 ;  /* 0x000000ffff027224 */ /* 0x000fca00078e0a0d */
[----:B------:R-:W-:-:S13]  /*13130*/  ISETP.NE.AND P0, PT, R9, R2, PT ;  /* 0x000000020900720c */ /* 0x000fda0003f05270 */
[----:B------:R-:W-:Y:S05]  /*13140*/  @!P0 BRA `(.L_x_10964) ;  /* 0x0000000800ec8947 */ /* 0x000fea0003800000 */
[----:B------:R-:W-:-:S07]  /*13150*/  IMAD.MOV.U32 R4, RZ, RZ, R7 ;  /* 0x000000ffff047224 */ /* 0x000fce00078e0007 */
.L_x_10988:
[----:B------:R-:W-:Y:S01]  /*13160*/  IADD3 R9, R22, 0x1, RZ ;  /* 0x0000000116097810 */ /* 0x000fe20007ffe0ff */
        /* <DEDUP_REMOVED lines=26> */
[----:B------:R-:W-:Y:S02]  /*13310*/  LEA.HI.X R5, R2, UR5, R3, 0x2, P0 ;  /* 0x0000000502057c11 */ /* 0x000fe400080f1403 */
[----:B------:R-:W-:-:S03]  /*13320*/  IADD3 R3, -R13, RZ, RZ ;  /* 0x000000ff0d037210 */ /* 0x000fc60007ffe1ff */
[----:B------:R0:W5:Y:S02]  /*13330*/  LDG.E R4, desc[UR56][R4.64] ;  /* 0x0000003804047981 */ /* 0x000164000c1e1900 */
[----:B------:R-:W-:-:S07]  /*13340*/  IMAD R12, R12, R3, R8 ;  /* 0x000000030c0c7224 */ /* 0x000fce00078e0208 */
.L_x_10976:
[----:B------:R-:W-:Y:S01]  /*13350*/  IMAD R3, R9, 0x8, R28 ;  /* 0x0000000809037824 */ /* 0x000fe200078e021c */
[----:B------:R-:W-:-:S04]  /*13360*/  SHF.L.U32 R2, R10, 0x1f, RZ ;  /* 0x0000001f0a027819 */ /* 0x000fc800000006ff */
[----:B------:R-:W3:Y:S02]  /*13370*/  SYNCS.PHASECHK.TRANS64.TRYWAIT P0, [R3+URZ+0x30840], R2 ;  /* 0x03084002030075a7 */ /* 0x000ee4000800017f */
[----:B---3--:R-:W-:Y:S05]  /*13380*/  @!P0 BRA `(.L_x_10977) ;  /* 0x0000002800208947 */ /* 0x008fea0003800000 */
.L_x_11074:
        /* <DEDUP_REMOVED lines=9> */
.L_x_10978:
        /* <DEDUP_REMOVED lines=21> */
.L_x_11075:
[----:B------:R-:W-:Y:S05]  /*13570*/  @P0 BRA `(.L_x_10980) ;  /* 0x0000000000140947 */ /* 0x000fea0003800000 */
[----:B------:R-:W-:Y:S02]  /*13580*/  ISETP.NE.AND P1, PT, R29, RZ, PT ;  /* 0x000000ff1d00720c */ /* 0x000fe40003f25270 */
[----:B------:R-:W-:-:S04]  /*13590*/  MOV R2, 0x6000 ;  /* 0x0000600000027802 */ /* 0x000fc80000000f00 */
[----:B------:R2:W-:Y:S07]  /*135a0*/  SYNCS.ARRIVE.TRANS64 RZ, [R3+URZ+0x50], R2 ;  /* 0x0000500203ff79a7 */ /* 0x0005ee000800003f */
[----:B------:R-:W-:Y:S05]  /*135b0*/  @!P1 BRA `(.L_x_10980) ;  /* 0x0000000000049947 */ /* 0x000fea0003800000 */
[----:B------:R-:W-:Y:S01]  /*135c0*/  BPT.TRAP 0x1 ;  /* 0x000000040000795c */ /* 0x000fe20000300000 */
.L_x_10980:
        /* <DEDUP_REMOVED lines=19> */
.L_x_10975:
[----:B------:R-:W-:Y:S05]  /*13700*/  BSYNC B1 ;  /* 0x0000000000017941 */ /* 0x000fea0003800000 */
.L_x_10974:
        /* <DEDUP_REMOVED lines=30> */
.L_x_10983:
[----:B------:R-:W-:Y:S01]  /*138f0*/  IMAD R2, R22, 0x8, R28 ;  /* 0x0000000816027824 */ /* 0x000fe200078e021c */
[----:B------:R-:W-:-:S04]  /*13900*/  SHF.L.U32 R3, R24, 0x1f, RZ ;  /* 0x0000001f18037819 */ /* 0x000fc800000006ff */
[----:B------:R-:W2:Y:S02]  /*13910*/  SYNCS.PHASECHK.TRANS64.TRYWAIT P0, [R2+URZ+0x30840], R3 ;  /* 0x03084003020075a7 */ /* 0x000ea4000800017f */
[----:B--2---:R-:W-:Y:S05]  /*13920*/  @!P0 BRA `(.L_x_10984) ;  /* 0x0000002000e08947 */ /* 0x004fea0003800000 */
.L_x_11076:
[----:B0-----:R-:W0:Y:S02]  /*13930*/  S2R R5, SR_TID.X ;  /* 0x0000000000057919 */ /* 0x001e240000002100 */
[----:B0-----:R-:W-:-:S04]  /*13940*/  LOP3.LUT R5, R5, 0x7f, RZ, 0xc0, !PT ;  /* 0x0000007f05057812 */ /* 0x001fc800078ec0ff */
[----:B------:R-:W-:-:S13]  /*13950*/  ISETP.NE.AND P0, PT, R5, RZ, PT ;  /* 0x000000ff0500720c */ /* 0x000fda0003f05270 */
[----:B------:R-:W-:Y:S05]  /*13960*/  @P0 BRA `(.L_x_10985) ;  /* 0x0000000000140947 */ /* 0x000fea0003800000 */
[----:B------:R-:W-:Y:S02]  /*13970*/  ISETP.NE.AND P1, PT, R29, RZ, PT ;  /* 0x000000ff1d00720c */ /* 0x000fe40003f25270 */
[----:B--2---:R-:W-:-:S04]  /*13980*/  MOV R3, 0x6000 ;  /* 0x0000600000037802 */ /* 0x004fc80000000f00 */
[----:B------:R0:W-:Y:S07]  /*13990*/  SYNCS.ARRIVE.TRANS64 RZ, [R2+URZ+0x30830], R3 ;  /* 0x0308300302ff79a7 */ /* 0x0001ee000800003f */
[----:B------:R-:W-:Y:S05]  /*139a0*/  @!P1 BRA `(.L_x_10985) ;  /* 0x0000000000049947 */ /* 0x000fea0003800000 */
[----:B------:R-:W-:Y:S01]  /*139b0*/  BPT.TRAP 0x1 ;  /* 0x000000040000795c */ /* 0x000fe20000300000 */
.L_x_10985:
[----:B0-2---:R-:W-:Y:S01]  /*139c0*/  IMAD R2, R22, 0x6000, R28 ;  /* 0x0000600016027824 */ /* 0x005fe200078e021c */
[----:B------:R-:W-:Y:S01]  /*139d0*/  R2UR UR11, R13 ;  /* 0x000000000d0b72ca */ /* 0x000fe200000e0000 */
[----:B------:R-:W-:Y:S01]  /*139e0*/  UIADD3 UR6, UP0, UR38, 0x370, URZ ;  /* 0x0000037026067890 */ /* 0x000fe2000ff1e03f */
[----:B------:R-:W-:Y:S01]  /*139f0*/  R2UR UR4, R23 ;  /* 0x00000000170472ca */ /* 0x000fe200000e0000 */
[----:B------:R-:W-:Y:S01]  /*13a00*/  UMOV UR5, 0x14f00000 ;  /* 0x14f0000000057882 */ /* 0x000fe20000000000 */
[----:B------:R-:W-:Y:S01]  /*13a10*/  R2UR UR8, R2 ;  /* 0x00000000020872ca */ /* 0x000fe200000e0000 */
[----:B------:R-:W-:Y:S01]  /*13a20*/  VIADD R2, R28, 0x30800 ;  /* 0x000308001c027836 */ /* 0x000fe20000000000 */
[----:B------:R-:W-:Y:S01]  /*13a30*/  R2UR UR12, R0 ;  /* 0x00000000000c72ca */ /* 0x000fe200000e0000 */
[----:B------:R-:W-:Y:S01]  /*13a40*/  UIADD3.X UR7, URZ, UR39, URZ, UP0, !UPT ;  /* 0x000000273f077290 */ /* 0x000fe200087fe43f */
[----:B-----5:R-:W-:Y:S01]  /*13a50*/  R2UR UR13, R4 ;  /* 0x00000000040d72ca */ /* 0x020fe200000e0000 */
[--C-:B------:R-:W-:Y:S01]  /*13a60*/  IMAD R3, R22, 0x8, R2.reuse ;  /* 0x0000000816037824 */ /* 0x100fe200078e0202 */
[----:B------:R-:W-:Y:S01]  /*13a70*/  UMOV UR10, URZ ;  /* 0x0000003f000a7c82 */ /* 0x000fe20008000000 */
[----:B------:R-:W-:-:S03]  /*13a80*/  IMAD R2, R9, 0x8, R2 ;  /* 0x0000000809027824 */ /* 0x000fc600078e0202 */
[----:B------:R-:W-:Y:S01]  /*13a90*/  R2UR UR9, R3 ;  /* 0x00000000030972ca */ /* 0x000fe200000e0000 */
[----:B------:R-:W-:Y:S01]  /*13aa0*/  UIMAD UR11, UR11, 0xc0, UR4 ;  /* 0x000000c00b0b78a4 */ /* 0x000fe2000f8e0204 */
[----:B------:R-:W-:Y:S01]  /*13ab0*/  SHF.L.U32 R3, R10, 0x1f, RZ ;  /* 0x0000001f0a037819 */ /* 0x000fe200000006ff */
[----:B------:R-:W-:Y:S01]  /*13ac0*/  UIADD3 UR8, UR8, 0x12400, URZ ;  /* 0x0001240008087890 */ /* 0x000fe2000fffe03f */
[----:B------:R-:W-:-:S09]  /*13ad0*/  UMOV UR4, 0x0 ;  /* 0x0000000000047882 */ /* 0x000fd20000000000 */
[----:B------:R-:W-:-:S09]  /*13ae0*/  UIADD3 UR9, UR9, 0x30, URZ ;  /* 0x0000003009097890 */ /* 0x000fd2000fffe03f */
[----:B------:R0:W-:Y:S01]  /*13af0*/  UTMALDG.4D [UR8], [UR6], desc[UR4] ;  /* 0x00000408060075b4 */ /* 0x0001e20008019000 */
[----:B------:R-:W2:Y:S02]  /*13b00*/  SYNCS.PHASECHK.TRANS64.TRYWAIT P1, [R2+URZ+0x60], R3 ;  /* 0x00006003020075a7 */ /* 0x000ea4000802017f */
[----:B0-2---:R-:W-:Y:S05]  /*13b10*/  @!P1 BRA `(.L_x_10986) ;  /* 0x0000002000789947 */ /* 0x005fea0003800000 */
.L_x_11077:
[----:B------:R-:W-:Y:S05]  /*13b20*/  @P0 BRA `(.L_x_10987) ;  /* 0x0000000000140947 */ /* 0x000fea0003800000 */
[----:B------:R-:W-:Y:S01]  /*13b30*/  ISETP.NE.AND P1, PT, R29, RZ, PT ;  /* 0x000000ff1d00720c */ /* 0x000fe20003f25270 */
[----:B0-----:R-:W-:-:S04]  /*13b40*/  IMAD.MOV.U32 R3, RZ, RZ, 0x6000 ;  /* 0x00006000ff037424 */ /* 0x001fc800078e00ff */
[----:B------:R2:W-:Y:S08]  /*13b50*/  SYNCS.ARRIVE.TRANS64 RZ, [R2+URZ+0x50], R3 ;  /* 0x0000500302ff79a7 */ /* 0x0005f0000800003f */
[----:B------:R-:W-:Y:S05]  /*13b60*/  @!P1 BRA `(.L_x_10987) ;  /* 0x0000000000049947 */ /* 0x000fea0003800000 */
[----:B------:R-:W-:Y:S01]  /*13b70*/  BPT.TRAP 0x1 ;  /* 0x000000040000795c */ /* 0x000fe20000300000 */
.L_x_10987:
        /* <DEDUP_REMOVED lines=11> */
[----:B------:R-:W-:-:S02]  /*13c30*/  R2UR UR12, R0 ;  /* 0x00000000000c72ca */ /* 0x000fc400000e0000 */
[----:B------:R-:W-:-:S03]  /*13c40*/  MOV R25, R13 ;  /* 0x0000000d00197202 */ /* 0x000fc60000000f00 */
[----:B------:R-:W-:Y:S02]  /*13c50*/  UIADD3 UR9, UR9, 0x50, URZ ;  /* 0x0000005009097890 */ /* 0x000fe4000fffe03f */
[----:B------:R-:W-:Y:S02]  /*13c60*/  UIADD3 UR8, UR8, 0x400, URZ ;  /* 0x0000040008087890 */ /* 0x000fe4000fffe03f */
[----:B------:R-:W-:-:S03]  /*13c70*/  UIMAD UR11, UR11, 0xc0, UR4 ;  /* 0x000000c00b0b78a4 */ /* 0x000fc6000f8e0204 */
[----:B------:R-:W-:-:S06]  /*13c80*/  UMOV UR4, 0x0 ;  /* 0x0000000000047882 */ /* 0x000fcc0000000000 */
[----:B------:R3:W-:Y:S02]  /*13c90*/  UTMALDG.4D [UR8], [UR6], desc[UR4] ;  /* 0x00000408060075b4 */ /* 0x0007e40008019000 */
[----:B---3--:R-:W-:Y:S01]  /*13ca0*/  NOP ;  /* 0x0000000000007918 */ /* 0x008fe20000000000 */
.L_x_10982:
[----:B------:R-:W-:Y:S05]  /*13cb0*/  BSYNC B1 ;  /* 0x0000000000017941 */ /* 0x000fea0003800000 */
.L_x_10981:
[C---:B------:R-:W-:Y:S01]  /*13cc0*/  ISETP.GT.AND P0, PT, R8.reuse, 0x1, PT ;  /* 0x000000010800780c */ /* 0x040fe20003f04270 */
[----:B0-2---:R-:W-:-:S04]  /*13cd0*/  VIADD R2, R8, 0xfffffffe ;  /* 0xfffffffe08027836 */ /* 0x005fc80000000000 */
[----:B------:R-:W-:-:S08]  /*13ce0*/  IMAD.MOV.U32 R8, RZ, RZ, R2 ;  /* 0x000000ffff087224 */ /* 0x000fd000078e0002 */
[----:B------:R-:W-:Y:S05]  /*13cf0*/  @P0 BRA `(.L_x_10988) ;  /* 0xfffffff400180947 */ /* 0x000fea000383ffff */
.L_x_10964:
[----:B------:R-:W-:Y:S05]  /*13d00*/  BSYNC B0 ;  /* 0x0000000000007941 */ /* 0x000fea0003800000 */
.L_x_10963:
        /* <DEDUP_REMOVED lines=15> */
.L_x_10990:
[----:B------:R-:W-:Y:S05]  /*13e00*/  BSYNC B0 ;  /* 0x0000000000007941 */ /* 0x000fea0003800000 */
.L_x_10989:
[----:B------:R-:W-:Y:S04]  /*13e10*/  BSSY B0, `(.L_x_10991) ;  /* 0x0000020000007945 */ /* 0x000fe80003800000 */
[----:B------:R-:W-:Y:S05]  /*13e20*/  @!P6 BRA `(.L_x_10992) ;  /* 0x000000000078e947 */ /* 0x000fea0003800000 */
[----:B------:R-:W-:Y:S01]  /*13e30*/  IMAD R3, R22, 0x8, R28 ;  /* 0x0000000816037824 */ /* 0x000fe200078e021c */
[----:B------:R-:W-:-:S04]  /*13e40*/  SHF.L.U32 R2, R24, 0x1f, RZ ;  /* 0x0000001f18027819 */ /* 0x000fc800000006ff */
[----:B------:R-:W3:Y:S02]  /*13e50*/  SYNCS.PHASECHK.TRANS64.TRYWAIT P0, [R3+URZ+0x30860], R2 ;  /* 0x03086002030075a7 */ /* 0x000ee4000800017f */
[----:B---3--:R-:W-:Y:S05]  /*13e60*/  @!P0 BRA `(.L_x_10993) ;  /* 0x0000001c00b88947 */ /* 0x008fea0003800000 */
.L_x_11078:
[----:B------:R-:W4:Y:S02]  /*13e70*/  S2R R4, SR_TID.X ;  /* 0x0000000000047919 */ /* 0x000f240000002100 */
[----:B----4-:R-:W-:-:S04]  /*13e80*/  LOP3.LUT R4, R4, 0x7f, RZ, 0xc0, !PT ;  /* 0x0000007f04047812 */ /* 0x010fc800078ec0ff */
[----:B------:R-:W-:-:S13]  /*13e90*/  ISETP.NE.AND P0, PT, R4, RZ, PT ;  /* 0x000000ff0400720c */ /* 0x000fda0003f05270 */
[----:B------:R-:W-:Y:S05]  /*13ea0*/  @P0 BRA `(.L_x_10994) ;  /* 0x0000000000140947 */ /* 0x000fea0003800000 */
[----:B------:R-:W-:Y:S02]  /*13eb0*/  ISETP.NE.AND P1, PT, R29, RZ, PT ;  /* 0x000000ff1d00720c */ /* 0x000fe40003f25270 */
[----:B---3--:R-:W-:-:S04]  /*13ec0*/  MOV R2, 0x6000 ;  /* 0x0000600000027802 */ /* 0x008fc80000000f00 */
[----:B------:R4:W-:Y:S07]  /*13ed0*/  SYNCS.ARRIVE.TRANS64 RZ, [R3+URZ+0x30850], R2 ;  /* 0x0308500203ff79a7 */ /* 0x0009ee000800003f */
[----:B------:R-:W-:Y:S05]  /*13ee0*/  @!P1 BRA `(.L_x_10994) ;  /* 0x0000000000049947 */ /* 0x000fea0003800000 */
[----:B------:R-:W-:Y:S01]  /*13ef0*/  BPT.TRAP 0x1 ;  /* 0x000000040000795c */ /* 0x000fe20000300000 */
.L_x_10994:
        /* <DEDUP_REMOVED lines=17> */
.L_x_10992:
[----:B------:R-:W-:Y:S05]  /*14010*/  BSYNC B0 ;  /* 0x0000000000007941 */ /* 0x000fea0003800000 */
.L_x_10991:
[----:B------:R-:W-:-:S05]  /*14020*/  VIADD R22, R22, 0x1 ;  /* 0x0000000116167836 */ /* 0x000fca0000000000 */
[----:B------:R-:W-:-:S04]  /*14030*/  ISETP.NE.AND P0, PT, R22, 0x2, PT ;  /* 0x000000021600780c */ /* 0x000fc80003f05270 */
[----:B---34-:R-:W-:Y:S02]  /*14040*/  SEL R3, RZ, 0x1, P0 ;  /* 0x00000001ff037807 */ /* 0x018fe40000000000 */
[----:B------:R-:W-:Y:S02]  /*14050*/  SEL R22, R22, RZ, P0 ;  /* 0x000000ff16167207 */ /* 0x000fe40000000000 */
[----:B------:R-:W-:-:S07]  /*14060*/  LOP3.LUT R24, R24, R3, RZ, 0x3c, !PT ;  /* 0x0000000318187212 */ /* 0x000fce00078e3cff */
.L_x_10950:
[----:B------:R-:W-:Y:S05]  /*14070*/  BSYNC B6 ;  /* 0x0000000000067941 */ /* 0x000fea0003800000 */
.L_x_10948:
[----:B------:R-:W-:-:S03]  /*14080*/  UMOV UR4, 0xffffffff ;  /* 0xffffffff00047882 */ /* 0x000fc60000000000 */
[----:B------:R-:W-:Y:S05]  /*14090*/  BRA.DIV UR4, `(.L_x_10995) ;  /* 0x0000001e04407947 */ /* 0x000fea000b800000 */
[----:B--2---:R2:W3:Y:S04]  /*140a0*/  SHFL.IDX PT, R5, R16, RZ, 0x1f ;  /* 0x00001fff10057589 */ /* 0x0044e800000e0000 */
[----:B------:R2:W4:Y:S02]  /*140b0*/  SHFL.IDX PT, R4, R16, 0x1, 0x1f ;  /* 0x00201f0010047f89 */ /* 0x00052400000e0000 */
.L_x_11082:
        /* <DEDUP_REMOVED lines=8> */
[----:B-----5:R-:W0:Y:S02]  /*14140*/  LDC.64 R2, c[0x0][0xc58] ;  /* 0x00031600ff027b82 */ /* 0x020e240000000a00 */
[----:B0-----:R-:W-:-:S06]  /*14150*/  IMAD.WIDE R2, R7, 0x4, R2 ;  /* 0x0000000407027825 */ /* 0x001fcc00078e0202 */
[----:B------:R0:W5:Y:S02]  /*14160*/  LDG.E R2, desc[UR56][R2.64] ;  /* 0x0000003802027981 */ /* 0x000164000c1e1900 */
.L_x_10997:
[----:B------:R-:W-:Y:S05]  /*14170*/  BSYNC B0 ;  /* 0x0000000000007941 */ /* 0x000fea0003800000 */
.L_x_10996:
[----:B------:R-:W-:-:S03]  /*14180*/  UMOV UR4, 0xffffffff ;  /* 0xffffffff00047882 */ /* 0x000fc60000000000 */
[----:B------:R-:W-:Y:S05]  /*14190*/  BRA.DIV UR4, `(.L_x_10998) ;  /* 0x0000001e044c7947 */ /* 0x000fea000b800000 */
[----:B-----5:R-:W0:Y:S01]  /*141a0*/  SHFL.UP PT, R14, R2, 0x1, RZ ;  /* 0x04200000020e7989 */ /* 0x020e2200000e00ff */
        /* <DEDUP_REMOVED lines=20> */
.L_x_11090:
[----:B------:R-:W-:Y:S02]  /*142f0*/  ULDC UR4, c[0x0][0xc10] ;  /* 0x0003040000047ab9 */ /* 0x000fe40000000800 */
[----:B--2---:R-:W-:-:S05]  /*14300*/  MOV R16, UR4 ;  /* 0x0000000400107c02 */ /* 0x004fca0008000f00 */
[----:B0-----:R-:W-:-:S04]  /*14310*/  IMAD R7, R14, R16, RZ ;  /* 0x000000100e077224 */ /* 0x001fc800078e02ff */
[----:B----4-:R-:W-:-:S05]  /*14320*/  IMAD.IADD R4, R4, 0x1, R7 ;  /* 0x0000000104047824 */ /* 0x010fca00078e0207 */
[----:B---3--:R-:W-:-:S13]  /*14330*/  ISETP.GT.AND P0, PT, R4, R5, PT ;  /* 0x000000050400720c */ /* 0x008fda0003f04270 */
[----:B------:R-:W-:Y:S05]  /*14340*/  @P0 BRA `(.L_x_10999) ;  /* 0x0000000000ac0947 */ /* 0x000fea0003800000 */
[----:B------:R-:W0:Y:S02]  /*14350*/  LDC R0, c[0x0][0xc14] ;  /* 0x00030500ff007b82 */ /* 0x000e240000000800 */
.L_x_11004:
        /* <DEDUP_REMOVED lines=12> */
.L_x_11002:
[----:B------:R-:W-:Y:S05]  /*14420*/  BSYNC B0 ;  /* 0x0000000000007941 */ /* 0x000fea0003800000 */
.L_x_11001:
        /* <DEDUP_REMOVED lines=23> */
.L_x_11098:
[----:B------:R-:W-:Y:S02]  /*145a0*/  ULDC UR4, c[0x0][0xc10] ;  /* 0x0003040000047ab9 */ /* 0x000fe40000000800 */
[----:B------:R-:W-:-:S05]  /*145b0*/  MOV R16, UR4 ;  /* 0x0000000400107c02 */ /* 0x000fca0008000f00 */
[----:B--2---:R-:W-:-:S04]  /*145c0*/  IMAD R7, R14, R16, RZ ;  /* 0x000000100e077224 */ /* 0x004fc800078e02ff */
[----:B------:R-:W-:-:S05]  /*145d0*/  IMAD.IADD R4, R7, 0x1, R4 ;  /* 0x0000000107047824 */ /* 0x000fca00078e0204 */
[----:B------:R-:W-:-:S13]  /*145e0*/  ISETP.GT.AND P0, PT, R4, R5, PT ;  /* 0x000000050400720c */ /* 0x000fda0003f04270 */
[----:B------:R-:W-:Y:S05]  /*145f0*/  @!P0 BRA `(.L_x_11004) ;  /* 0xfffffffc00588947 */ /* 0x000fea000383ffff */
.L_x_10999:
        /* <DEDUP_REMOVED lines=8> */
.L_x_11102:
[----:B------:R-:W-:Y:S01]  /*14680*/  ISETP.NE.AND P0, PT, R6, RZ, PT ;  /* 0x000000ff0600720c */ /* 0x000fe20003f05270 */
[----:B------:R-:W-:-:S12]  /*14690*/  IMAD.MOV.U32 R14, RZ, RZ, RZ ;  /* 0x000000ffff0e7224 */ /* 0x000fd800078e00ff */
[----:B------:R-:W-:Y:S05]  /*146a0*/  @!P0 BRA `(.L_x_11006) ;  /* 0x0000000000108947 */ /* 0x000fea0003800000 */
[----:B------:R-:W-:Y:S01]  /*146b0*/  UMOV UR4, 0xffffffff ;  /* 0xffffffff00047882 */ /* 0x000fe20000000000 */
[----:B------:R-:W-:Y:S02]  /*146c0*/  VIADD R12, R4, 0xffffffff ;  /* 0xffffffff040c7836 */ /* 0x000fe40000000000 */
[----:B------:R-:W-:Y:S05]  /*146d0*/  BRA.DIV UR4, `(.L_x_11007) ;  /* 0x0000001e04e47947 */ /* 0x000fea000b800000 */
[----:B------:R4:W0:Y:S02]  /*146e0*/  SHFL.IDX PT, R14, R3, R12, 0x1f ;  /* 0x00001f0c030e7589 */ /* 0x00082400000e0000 */
.L_x_11006:
[----:B---3--:R-:W-:Y:S01]  /*146f0*/  IABS R6, R17 ;  /* 0x0000001100067213 */ /* 0x008fe20000000000 */
[----:B0-----:R-:W-:Y:S01]  /*14700*/  IMAD R16, R14, R16, R7 ;  /* 0x000000100e107224 */ /* 0x001fe200078e0207 */
[----:B------:R-:W-:Y:S02]  /*14710*/  IADD3 R19, R4, R19, RZ ;  /* 0x0000001304137210 */ /* 0x000fe40007ffe0ff */
[----:B------:R-:W0:Y:S01]  /*14720*/  I2F.RP R8, R6 ;  /* 0x0000000600087306 */ /* 0x000e220000209400 */
[----:B------:R-:W-:Y:S01]  /*14730*/  IMAD.IADD R10, R5, 0x1, -R16 ;  /* 0x00000001050a7824 */ /* 0x000fe200078e0a10 */
[----:B------:R-:W-:-:S05]  /*14740*/  IABS R5, R17 ;  /* 0x0000001100057213 */ /* 0x000fca0000000000 */
[----:B------:R-:W-:Y:S01]  /*14750*/  IMAD.MOV R5, RZ, RZ, -R5 ;  /* 0x000000ffff057224 */ /* 0x000fe200078e0a05 */
[----:B0-----:R-:W2:Y:S02]  /*14760*/  MUFU.RCP R8, R8 ;  /* 0x0000000800087308 */ /* 0x001ea40000001000 */
[----:B--2---:R-:W-:-:S06]  /*14770*/  IADD3 R2, R8, 0xffffffe, RZ ;  /* 0x0ffffffe08027810 */ /* 0x004fcc0007ffe0ff */
[----:B----4-:R0:W2:Y:S02]  /*14780*/  F2I.FTZ.U32.TRUNC.NTZ R3, R2 ;  /* 0x0000000200037305 */ /* 0x0100a4000021f000 */
        /* <DEDUP_REMOVED lines=21> */
.L_x_11000:
[----:B------:R-:W-:Y:S01]  /*148e0*/  UMOV UR4, URZ ;  /* 0x0000003f00047c82 */ /* 0x000fe20008000000 */
[----:B------:R-:W-:Y:S01]  /*148f0*/  UMOV UR5, URZ ;  /* 0x0000003f00057c82 */ /* 0x000fe20008000000 */
[----:B------:R-:W-:Y:S01]  /*14900*/  ULDC UR6, c[0x0][0xc14] ;  /* 0x0003050000067ab9 */ /* 0x000fe20000000800 */
[----:B------:R-:W-:Y:S01]  /*14910*/  IMAD.MOV.U32 R16, RZ, RZ, R5 ;  /* 0x000000ffff107224 */ /* 0x000fe200078e0005 */
[----:B------:R-:W-:Y:S01]  /*14920*/  MOV R19, UR6 ;  /* 0x0000000600137c02 */ /* 0x000fe20008000f00 */
[----:B------:R-:W-:Y:S02]  /*14930*/  IMAD.U32 R17, RZ, RZ, UR4 ;  /* 0x00000004ff117e24 */ /* 0x000fe4000f8e00ff */
[----:B------:R-:W-:-:S07]  /*14940*/  IMAD.U32 R18, RZ, RZ, UR5 ;  /* 0x00000005ff127e24 */ /* 0x000fce000f8e00ff */
.L_x_11008:
        /* <DEDUP_REMOVED lines=10> */
.L_x_10927:
        /* <DEDUP_REMOVED lines=12> */
.L_x_11105:
[----:B------:R-:W-:Y:S05]  /*14ab0*/  BSYNC B0 ;  /* 0x0000000000007941 */ /* 0x000fea0003800000 */
.L_x_11010:
[----:B------:R-:W-:-:S03]  /*14ac0*/  UMOV UR4, 0xffffffff ;  /* 0xffffffff00047882 */ /* 0x000fc60000000000 */
[----:B------:R-:W-:Y:S05]  /*14ad0*/  BRA.DIV UR4, `(.L_x_11012) ;  /* 0x0000001e041c7947 */ /* 0x000fea000b800000 */
[----:B0-----:R-:W0:Y:S02]  /*14ae0*/  S2R R0, SR_TID.X ;  /* 0x0000000000007919 */ /* 0x001e240000002100 */
[----:B0-----:R-:W-:-:S04]  /*14af0*/  SHF.R.U32.HI R0, RZ, 0x5, R0 ;  /* 0x00000005ff007819 */ /* 0x001fc80000011600 */
[----:B------:R-:W-:-:S05]  /*14b00*/  LOP3.LUT R0, R0, 0x3, RZ, 0xc0, !PT ;  /* 0x0000000300007812 */ /* 0x000fca00078ec0ff */
[----:B------:R0:W2:Y:S02]  /*14b10*/  SHFL.IDX PT, R14, R0, RZ, 0x1f ;  /* 0x00001fff000e7589 */ /* 0x0000a400000e0000 */
.L_x_11108:
[----:B--2---:R-:W-:-:S13]  /*14b20*/  ISETP.NE.AND P0, PT, R14, RZ, PT ;  /* 0x000000ff0e00720c */ /* 0x004fda0003f05270 */
[----:B------:R-:W-:Y:S05]  /*14b30*/  @P0 BRA `(.L_x_10784) ;  /* 0x0000000000880947 */ /* 0x000fea0003800000 */
[----:B------:R-:W-:-:S03]  /*14b40*/  UMOV UR4, 0xffffffff ;  /* 0xffffffff00047882 */ /* 0x000fc60000000000 */
[----:B------:R-:W-:Y:S05]  /*14b50*/  BRA.DIV UR4, `(.L_x_11013) ;  /* 0x0000001e04307947 */ /* 0x000fea000b800000 */
[----:B------:R-:W-:-:S13]  /*14b60*/  ELECT P6, URZ, PT ;  /* 0x00000000003f782f */ /* 0x000fda00038c0000 */
.L_x_11111:
[----:B------:R-:W-:Y:S05]  /*14b70*/  @!P6 BRA `(.L_x_10784) ;  /* 0x000000000078e947 */ /* 0x000fea0003800000 */
[----:B0-----:R-:W2:Y:S02]  /*14b80*/  LDL.LU R0, [R1+0x1c] ;  /* 0x00001c0001007983 */ /* 0x001ea40000300800 */
[----:B--2---:R-:W-:-:S04]  /*14b90*/  LOP3.LUT R0, R0, 0x2, RZ, 0xfc, !PT ;  /* 0x0000000200007812 */ /* 0x004fc800078efcff */
[----:B------:R-:W-:-:S13]  /*14ba0*/  ISETP.NE.AND P2, PT, R0, 0x3, PT ;  /* 0x000000030000780c */ /* 0x000fda0003f45270 */
[----:B------:R-:W-:Y:S05]  /*14bb0*/  @!P2 BRA `(.L_x_11014) ;  /* 0x000000000004a947 */ /* 0x000fea0003800000 */
[----:B------:R-:W-:Y:S01]  /*14bc0*/  BPT.TRAP 0x1 ;  /* 0x000000040000795c */ /* 0x000fe20000300000 */
.L_x_11014:
[----:B------:R-:W-:Y:S01]  /*14bd0*/  VIADD R3, R9, 0x30840 ;  /* 0x0003084009037836 */ /* 0x000fe20000000000 */
[----:B------:R-:W-:Y:S02]  /*14be0*/  SHF.L.U32 R2, R24, 0x1f, RZ ;  /* 0x0000001f18027819 */ /* 0x000fe400000006ff */
[C---:B------:R-:W-:Y:S01]  /*14bf0*/  IADD3 R0, R22.reuse, 0x1, RZ ;  /* 0x0000000116007810 */ /* 0x040fe20007ffe0ff */
        /* <DEDUP_REMOVED lines=9> */
.L_x_11112:
[----:B------:R-:W2:Y:S02]  /*14c90*/  SYNCS.PHASECHK.TRANS64.TRYWAIT P0, [R3+URZ], R0 ;  /* 0x00000000030075a7 */ /* 0x000ea4000800017f */
[----:B--2---:R-:W-:Y:S05]  /*14ca0*/  @!P0 BRA `(.L_x_11016) ;  /* 0x0000001c00108947 */ /* 0x004fea0003800000 */
.L_x_11113:
[----:B------:R-:W-:Y:S05]  /*14cb0*/  @!P2 BRA `(.L_x_11017) ;  /* 0x000000000004a947 */ /* 0x000fea0003800000 */
[----:B------:R-:W-:Y:S01]  /*14cc0*/  BPT.TRAP 0x1 ;  /* 0x000000040000795c */ /* 0x000fe20000300000 */
.L_x_11017:
[----:B--2---:R-:W-:-:S04]  /*14cd0*/  VIADD R3, R9, 0x30860 ;  /* 0x0003086009037836 */ /* 0x004fc80000000000 */
[----:B------:R-:W-:-:S04]  /*14ce0*/  IMAD R5, R22, 0x8, R3 ;  /* 0x0000000816057824 */ /* 0x000fc800078e0203 */
[----:B------:R-:W2:Y:S02]  /*14cf0*/  SYNCS.PHASECHK.TRANS64.TRYWAIT P0, [R5+URZ], R2 ;  /* 0x00000002050075a7 */ /* 0x000ea4000800017f */
[----:B--2---:R-:W-:Y:S05]  /*14d00*/  @!P0 BRA `(.L_x_11018) ;  /* 0x0000001c000c8947 */ /* 0x004fea0003800000 */
.L_x_11114:
[----:B------:R-:W-:-:S07]  /*14d10*/  IMAD R3, R4, 0x8, R3 ;  /* 0x0000000804037824 */ /* 0x000fce00078e0203 */
.L_x_11019:
[----:B---3--:R3:W4:Y:S02]  /*14d20*/  SYNCS.PHASECHK.TRANS64.TRYWAIT P0, [R3+URZ], R0 ;  /* 0x00000000030075a7 */ /* 0x008724000800017f */
[----:B----4-:R-:W-:Y:S05]  /*14d30*/  @!P0 NANOSLEEP.SYNCS 0x989680 ;  /* 0x009896800000895d */ /* 0x010fea0003900000 */
[----:B------:R-:W4:Y:S02]  /*14d40*/  @!P0 SYNCS.PHASECHK.TRANS64 P0, [R3+URZ], R0 ;  /* 0x00000000030085a7 */ /* 0x000f24000800007f */
[----:B----4-:R-:W-:Y:S05]  /*14d50*/  @!P0 BRA `(.L_x_11019) ;  /* 0xfffffffc00f08947 */ /* 0x010fea000383ffff */
.L_x_10784:
[----:B------:R-:W-:Y:S05]  /*14d60*/  BSYNC B7 ;  /* 0x0000000000077941 */ /* 0x000fea0003800000 */
.L_x_10781:
[----:B------:R-:W-:Y:S05]  /*14d70*/  EXIT ;  /* 0x000000000000794d */ /* 0x000fea0003800000 */
.L_x_10802:
[----:B0-----:R0:W1:Y:S02]  /*14d80*/  SYNCS.PHASECHK.TRANS64.TRYWAIT P6, [R83+URZ+0x30890], R95 ;  /* 0x0308905f530075a7 */ /* 0x00106400080c017f */
[----:B-1----:R-:W-:Y:S05]  /*14d90*/  @!P6 NANOSLEEP.SYNCS 0x989680 ;  /* 0x009896800000e95d */ /* 0x002fea0003900000 */
[----:B------:R-:W1:Y:S02]  /*14da0*/  @!P6 SYNCS.PHASECHK.TRANS64 P6, [R83+URZ+0x30890], R95 ;  /* 0x0308905f5300e5a7 */ /* 0x000e6400080c007f */
[----:B-1----:R-:W-:Y:S05]  /*14db0*/  @!P6 BRA `(.L_x_10802) ;  /* 0xfffffffc00f0e947 */ /* 0x002fea000383ffff */
[----:B------:R-:W-:Y:S05]  /*14dc0*/  BRA `(.L_x_11020) ;  /* 0xfffffedc00707947 */ /* 0x000fea000383ffff */
.L_x_10822:
[----:B0-----:R0:W1:Y:S02]  /*14dd0*/  SYNCS.PHASECHK.TRANS64.TRYWAIT P5, [R83+URZ+0x30890], R95 ;  /* 0x0308905f530075a7 */ /* 0x00106400080a017f */
[----:B-1----:R-:W-:Y:S05]  /*14de0*/  @!P5 NANOSLEEP.SYNCS 0x989680 ;  /* 0x009896800000d95d */ /* 0x002fea0003900000 */
[----:B------:R-:W1:Y:S02]  /*14df0*/  @!P5 SYNCS.PHASECHK.TRANS64 P5, [R83+URZ+0x30890], R95 ;  /* 0x0308905f5300d5a7 */ /* 0x000e6400080a007f */
[----:B-1----:R-:W-:Y:S05]  /*14e00*/  @!P5 BRA `(.L_x_10822) ;  /* 0xfffffffc00f0d947 */ /* 0x002fea000383ffff */
[----:B------:R-:W-:Y:S05]  /*14e10*/  BRA `(.L_x_11021) ;  /* 0xfffffeec00e87947 */ /* 0x000fea000383ffff */
.L_x_10831:
[----:B-1----:R1:W2:Y:S02]  /*14e20*/  SYNCS.PHASECHK.TRANS64.TRYWAIT P4, [R83+URZ+0x30890], R95 ;  /* 0x0308905f530075a7 */ /* 0x0022a4000808017f */
[----:B--2---:R-:W-:Y:S05]  /*14e30*/  @!P4 NANOSLEEP.SYNCS 0x989680 ;  /* 0x009896800000c95d */ /* 0x004fea0003900000 */
[----:B------:R-:W2:Y:S02]  /*14e40*/  @!P4 SYNCS.PHASECHK.TRANS64 P4, [R83+URZ+0x30890], R95 ;  /* 0x0308905f5300c5a7 */ /* 0x000ea4000808007f */
[----:B--2---:R-:W-:Y:S05]  /*14e50*/  @!P4 BRA `(.L_x_10831) ;  /* 0xfffffffc00f0c947 */ /* 0x004fea000383ffff */
[----:B------:R-:W-:Y:S05]  /*14e60*/  BRA `(.L_x_11022) ;  /* 0xfffffefc00f87947 */ /* 0x000fea000383ffff */
.L_x_10837:
[----:B--2---:R2:W3:Y:S02]  /*14e70*/  SYNCS.PHASECHK.TRANS64.TRYWAIT P3, [R83+URZ+0x308b0], R95 ;  /* 0x0308b05f530075a7 */ /* 0x0044e4000806017f */
[----:B---3--:R-:W-:Y:S05]  /*14e80*/  @!P3 NANOSLEEP.SYNCS 0x989680 ;  /* 0x009896800000b95d */ /* 0x008fea0003900000 */
[----:B------:R-:W3:Y:S02]  /*14e90*/  @!P3 SYNCS.PHASECHK.TRANS64 P3, [R83+URZ+0x308b0], R95 ;  /* 0x0308b05f5300b5a7 */ /* 0x000ee4000806007f */
[----:B---3--:R-:W-:Y:S05]  /*14ea0*/  @!P3 BRA `(.L_x_10837) ;  /* 0xfffffffc00f0b947 */ /* 0x008fea000383ffff */
[----:B------:R-:W-:Y:S05]  /*14eb0*/  BRA `(.L_x_11023) ;  /* 0xffffff00008c7947 */ /* 0x000fea000383ffff */
.L_x_10845:
[----:B------:R-:W0:Y:S01]  /*14ec0*/  S2R R0, SR_TID.X ;  /* 0x0000000000007919 */ /* 0x000e220000002100 */
[----:B------:R-:W-:Y:S01]  /*14ed0*/  BSSY B0, `(.L_x_11024) ;  /* 0x000000c000007945 */ /* 0x000fe20003800000 */
[----:B------:R-:W-:Y:S02]  /*14ee0*/  IMAD.MOV.U32 R12, RZ, RZ, RZ ;  /* 0x000000ffff0c7224 */ /* 0x000fe400078e00ff */
[----:B------:R-:W-:Y:S02]  /*14ef0*/  IMAD.MOV.U32 R11, RZ, RZ, 0x1f ;  /* 0x0000001fff0b7424 */ /* 0x000fe400078e00ff */
[----:B------:R-:W-:Y:S01]  /*14f00*/  IMAD.MOV.U32 R15, RZ, RZ, -0x1 ;  /* 0xffffffffff0f7424 */ /* 0x000fe200078e00ff */
[----:B0-----:R-:W-:-:S04]  /*14f10*/  IADD3 R3, R0, -0x80, RZ ;  /* 0xffffff8000037810 */ /* 0x001fc80007ffe0ff */
[----:B------:R-:W-:-:S04]  /*14f20*/  SHF.R.S32.HI R0, RZ, 0x1f, R3 ;  /* 0x0000001fff007819 */ /* 0x000fc80000011403 */
[----:B------:R-:W-:-:S04]  /*14f30*/  LEA.HI R0, R0, R3, RZ, 0x7 ;  /* 0x0000000300007211 */ /* 0x000fc800078f38ff */
[----:B------:R-:W-:-:S05]  /*14f40*/  SHF.R.S32.HI R0, RZ, 0x7, R0 ;  /* 0x00000007ff007819 */ /* 0x000fca0000011400 */
[----:B------:R-:W-:-:S07]  /*14f50*/  IMAD.MOV.U32 R13, RZ, RZ, R0 ;  /* 0x000000ffff0d7224 */ /* 0x000fce00078e0000 */
[----:B-----5:R-:W-:Y:S05]  /*14f60*/  WARPSYNC.COLLECTIVE R15, `(.L_x_11025) ;  /* 0x000000000f087348 */ /* 0x020fea0003c00000 */
[----:B------:R0:W1:Y:S02]  /*14f70*/  SHFL.IDX P6, R14, R13, R12, R11 ;  /* 0x0000000c0d0e7389 */ /* 0x00006400000c000b */
[----:B01---5:R-:W-:Y:S01]  /*14f80*/  ENDCOLLECTIVE ;  /* 0x000000000000791b */ /* 0x023fe20003800000 */
.L_x_11025:
[----:B------:R-:W-:Y:S05]  /*14f90*/  BSYNC B0 ;  /* 0x0000000000007941 */ /* 0x000fea0003800000 */
.L_x_11024:
[----:B------:R0:W-:Y:S01]  /*14fa0*/  STL [R1+0x30], R14 ;  /* 0x0000300e01007387 */ /* 0x0001e20000100800 */
[----:B------:R-:W-:Y:S05]  /*14fb0*/  BRA `(.L_x_11026) ;  /* 0xffffff0400dc7947 */ /* 0x000fea000383ffff */
.L_x_10859:
        /* <DEDUP_REMOVED lines=8> */
.L_x_11028:
[----:B------:R-:W-:Y:S05]  /*15040*/  BSYNC B1 ;  /* 0x0000000000017941 */ /* 0x000fea0003800000 */
.L_x_11027:
[----:B------:R-:W-:Y:S05]  /*15050*/  BRA `(.L_x_11029) ;  /* 0xffffff0c00fc7947 */ /* 0x000fea000383ffff */
.L_x_10860:
        /* <DEDUP_REMOVED lines=8> */
.L_x_11031:
[----:B------:R-:W-:Y:S05]  /*150e0*/  BSYNC B1 ;  /* 0x0000000000017941 */ /* 0x000fea0003800000 */
.L_x_11030:
[----:B------:R-:W-:Y:S05]  /*150f0*/  BRA `(.L_x_11032) ;  /* 0xffffff0c00dc7947 */ /* 0x000fea000383ffff */
.L_x_10861:
        /* <DEDUP_REMOVED lines=8> */
.L_x_11034:
[----:B------:R-:W-:Y:S05]  /*15180*/  BSYNC B1 ;  /* 0x0000000000017941 */ /* 0x000fea0003800000 */
.L_x_11033:
[----:B------:R-:W-:Y:S05]  /*15190*/  BRA `(.L_x_11035) ;  /* 0xffffff0c00bc7947 */ /* 0x000fea000383ffff */
.L_x_10862:
        /* <DEDUP_REMOVED lines=8> */
.L_x_11037:
[----:B------:R-:W-:Y:S05]  /*15220*/  BSYNC B1 ;  /* 0x0000000000017941 */ /* 0x000fea0003800000 */
.L_x_11036:
[----:B------:R-:W-:Y:S05]  /*15230*/  BRA `(.L_x_11038) ;  /* 0xffffff0c009c7947 */ /* 0x000fea000383ffff */
.L_x_10864:
[----:B0-----:R0:W1:Y:S02]  /*15240*/  SYNCS.PHASECHK.TRANS64.TRYWAIT P1, [R2+URZ+0x30800], R27 ;  /* 0x0308001b020075a7 */ /* 0x001064000802017f */
[----:B-1----:R-:W-:Y:S05]  /*15250*/  @!P1 NANOSLEEP.SYNCS 0x989680 ;  /* 0x009896800000995d */ /* 0x002fea0003900000 */
[----:B------:R-:W1:Y:S02]  /*15260*/  @!P1 SYNCS.PHASECHK.TRANS64 P1, [R2+URZ+0x30800], R27 ;  /* 0x0308001b020095a7 */ /* 0x000e64000802007f */
[----:B-1----:R-:W-:Y:S05]  /*15270*/  @!P1 BRA `(.L_x_10864) ;  /* 0xfffffffc00f09947 */ /* 0x002fea000383ffff */
[----:B------:R-:W-:Y:S05]  /*15280*/  BRA `(.L_x_11039) ;  /* 0xffffff1000207947 */ /* 0x000fea000383ffff */
.L_x_10872:
        /* <DEDUP_REMOVED lines=8> */
.L_x_11041:
[----:B------:R-:W-:Y:S05]  /*15310*/  BSYNC B1 ;  /* 0x0000000000017941 */ /* 0x000fea0003800000 */
.L_x_11040:
[----:B------:R-:W-:Y:S05]  /*15320*/  BRA `(.L_x_11042) ;  /* 0xffffff1800fc7947 */ /* 0x000fea000383ffff */
.L_x_10873:
[----:B------:R-:W-:Y:S01]  /*15330*/  BSSY B1, `(.L_x_11043) ;  /* 0x0000008000017945 */ /* 0x000fe20003800000 */
[----:B------:R-:W-:Y:S01]  /*15340*/  MOV R13, R28 ;  /* 0x0000001c000d7202 */ /* 0x000fe20000000f00 */
[----:B------:R-:W-:Y:S02]  /*15350*/  IMAD.MOV.U32 R12, RZ, RZ, RZ ;  /* 0x000000ffff0c7224 */ /* 0x000fe400078e00ff */
[----:B------:R-:W-:Y:S02]  /*15360*/  IMAD.MOV.U32 R11, RZ, RZ, 0x1c1f ;  /* 0x00001c1fff0b7424 */ /* 0x000fe400078e00ff */
[----:B------:R-:W-:-:S07]  /*15370*/  IMAD.MOV.U32 R15, RZ, RZ, -0x1 ;  /* 0xffffffffff0f7424 */ /* 0x000fce00078e00ff */
[----:B-----5:R-:W-:Y:S05]  /*15380*/  WARPSYNC.COLLECTIVE R15, `(.L_x_11044) ;  /* 0x000000000f087348 */ /* 0x020fea0003c00000 */
[----:B------:R0:W1:Y:S02]  /*15390*/  SHFL.IDX P6, R14, R13, R12, R11 ;  /* 0x0000000c0d0e7389 */ /* 0x00006400000c000b */
[----:B01---5:R-:W-:Y:S01]  /*153a0*/  ENDCOLLECTIVE ;  /* 0x000000000000791b */ /* 0x023fe20003800000 */
.L_x_11044:
[----:B------:R-:W-:Y:S05]  /*153b0*/  BSYNC B1 ;  /* 0x0000000000017941 */ /* 0x000fea0003800000 */
.L_x_11043:
[----:B------:R-:W-:Y:S05]  /*153c0*/  BRA `(.L_x_11045) ;  /* 0xffffff1800e07947 */ /* 0x000fea000383ffff */
.L_x_10874:
        /* <DEDUP_REMOVED lines=8> */
.L_x_11047:
[----:B------:R-:W-:Y:S05]  /*15450*/  BSYNC B1 ;  /* 0x0000000000017941 */ /* 0x000fea0003800000 */
.L_x_11046:
[----:B------:R-:W-:Y:S05]  /*15460*/  BRA `(.L_x_11048) ;  /* 0xffffff1800c47947 */ /* 0x000fea000383ffff */
.L_x_10875:
        /* <DEDUP_REMOVED lines=8> */
.L_x_11050:
[----:B------:R-:W-:Y:S05]  /*154f0*/  BSYNC B1 ;  /* 0x0000000000017941 */ /* 0x000fea0003800000 */
.L_x_11049:
[----:B------:R-:W-:Y:S05]  /*15500*/  BRA `(.L_x_11051) ;  /* 0xffffff1800a87947 */ /* 0x000fea000383ffff */
.L_x_10877:
[----:B0-----:R0:W1:Y:S02]  /*15510*/  SYNCS.PHASECHK.TRANS64.TRYWAIT P1, [R2+URZ+0x30800], R9 ;  /* 0x03080009020075a7 */ /* 0x001064000802017f */
[----:B-1----:R-:W-:Y:S05]  /*15520*/  @!P1 NANOSLEEP.SYNCS 0x989680 ;  /* 0x009896800000995d */ /* 0x002fea0003900000 */
[----:B------:R-:W1:Y:S02]  /*15530*/  @!P1 SYNCS.PHASECHK.TRANS64 P1, [R2+URZ+0x30800], R9 ;  /* 0x03080009020095a7 */ /* 0x000e64000802007f */
[----:B-1----:R-:W-:Y:S05]  /*15540*/  @!P1 BRA `(.L_x_10877) ;  /* 0xfffffffc00f09947 */ /* 0x002fea000383ffff */
[----:B------:R-:W-:Y:S05]  /*15550*/  BRA `(.L_x_11052) ;  /* 0xffffff1c001c7947 */ /* 0x000fea000383ffff */
.L_x_10883:
[----:B--2---:R2:W4:Y:S02]  /*15560*/  SYNCS.PHASECHK.TRANS64.TRYWAIT P1, [R4+URZ+0x30830], R5 ;  /* 0x03083005040075a7 */ /* 0x004524000802017f */
[----:B----4-:R-:W-:Y:S05]  /*15570*/  @!P1 NANOSLEEP.SYNCS 0x989680 ;  /* 0x009896800000995d */ /* 0x010fea0003900000 */
[----:B------:R-:W4:Y:S02]  /*15580*/  @!P1 SYNCS.PHASECHK.TRANS64 P1, [R4+URZ+0x30830], R5 ;  /* 0x03083005040095a7 */ /* 0x000f24000802007f */
[----:B----4-:R-:W-:Y:S05]  /*15590*/  @!P1 BRA `(.L_x_10883) ;  /* 0xfffffffc00f09947 */ /* 0x010fea000383ffff */
[----:B------:R-:W-:Y:S05]  /*155a0*/  BRA `(.L_x_10882) ;  /* 0xffffff2800507947 */ /* 0x000fea000383ffff */
.L_x_10889:
[----:B-1----:R1:W2:Y:S02]  /*155b0*/  SYNCS.PHASECHK.TRANS64.TRYWAIT P3, [R0+URZ+0x30830], R3 ;  /* 0x03083003000075a7 */ /* 0x0022a4000806017f */
[----:B--2---:R-:W-:Y:S05]  /*155c0*/  @!P3 NANOSLEEP.SYNCS 0x989680 ;  /* 0x009896800000b95d */ /* 0x004fea0003900000 */
[----:B------:R-:W2:Y:S02]  /*155d0*/  @!P3 SYNCS.PHASECHK.TRANS64 P3, [R0+URZ+0x30830], R3 ;  /* 0x030830030000b5a7 */ /* 0x000ea4000806007f */
[----:B--2---:R-:W-:Y:S05]  /*155e0*/  @!P3 BRA `(.L_x_10889) ;  /* 0xfffffffc00f0b947 */ /* 0x004fea000383ffff */
[----:B------:R-:W-:Y:S05]  /*155f0*/  BRA `(.L_x_10888) ;  /* 0xffffff5800287947 */ /* 0x000fea000383ffff */
.L_x_10894:
[----:B-1----:R1:W2:Y:S02]  /*15600*/  SYNCS.PHASECHK.TRANS64.TRYWAIT P2, [R3+URZ+0x30850], R0 ;  /* 0x03085000030075a7 */ /* 0x0022a4000804017f */
[----:B--2---:R-:W-:Y:S05]  /*15610*/  @!P2 NANOSLEEP.SYNCS 0x989680 ;  /* 0x009896800000a95d */ /* 0x004fea0003900000 */
[----:B------:R-:W2:Y:S02]  /*15620*/  @!P2 SYNCS.PHASECHK.TRANS64 P2, [R3+URZ+0x30850], R0 ;  /* 0x030850000300a5a7 */ /* 0x000ea4000804007f */
[----:B--2---:R-:W-:Y:S05]  /*15630*/  @!P2 BRA `(.L_x_10894) ;  /* 0xfffffffc00f0a947 */ /* 0x004fea000383ffff */
[----:B------:R-:W-:Y:S05]  /*15640*/  BRA `(.L_x_10893) ;  /* 0xffffff5800fc7947 */ /* 0x000fea000383ffff */
.L_x_10899:
[----:B-1----:R1:W2:Y:S02]  /*15650*/  SYNCS.PHASECHK.TRANS64.TRYWAIT P0, [R12+URZ+0x30850], R5 ;  /* 0x030850050c0075a7 */ /* 0x0022a4000800017f */
[----:B--2---:R-:W-:Y:S05]  /*15660*/  @!P0 NANOSLEEP.SYNCS 0x989680 ;  /* 0x009896800000895d */ /* 0x004fea0003900000 */
[----:B------:R-:W2:Y:S02]  /*15670*/  @!P0 SYNCS.PHASECHK.TRANS64 P0, [R12+URZ+0x30850], R5 ;  /* 0x030850050c0085a7 */ /* 0x000ea4000800007f */
[----:B--2---:R-:W-:Y:S05]  /*15680*/  @!P0 BRA `(.L_x_10899) ;  /* 0xfffffffc00f08947 */ /* 0x004fea000383ffff */
[----:B------:R-:W-:Y:S05]  /*15690*/  BRA `(.L_x_10898) ;  /* 0xffffff8400707947 */ /* 0x000fea000383ffff */
.L_x_10931:
        /* <DEDUP_REMOVED lines=8> */
[----:B-1---5:R-:W-:Y:S05]  /*15720*/  WARPSYNC.COLLECTIVE R15, `(.L_x_11054) ;  /* 0x000000000f087348 */ /* 0x022fea0003c00000 */
[----:B------:R0:W2:Y:S02]  /*15730*/  SHFL.IDX P6, R14, R13, R12, R11 ;  /* 0x0000000c0d0e7389 */ /* 0x0000a400000c000b */
[----:B012--5:R-:W-:Y:S01]  /*15740*/  ENDCOLLECTIVE ;  /* 0x000000000000791b */ /* 0x027fe20003800000 */
.L_x_11054:
[----:B------:R-:W-:Y:S05]  /*15750*/  BSYNC B1 ;  /* 0x0000000000017941 */ /* 0x000fea0003800000 */
.L_x_11053:
[----:B------:R-:W-:Y:S05]  /*15760*/  BRA `(.L_x_11055) ;  /* 0xffffffbc00347947 */ /* 0x000fea000383ffff */
.L_x_10932:
[----:B------:R-:W-:Y:S01]  /*15770*/  BSSY B1, `(.L_x_11056) ;  /* 0x0000006000017945 */ /* 0x000fe20003800000 */
[----:B------:R-:W-:-:S07]  /*15780*/  IMAD.MOV.U32 R15, RZ, RZ, -0x1 ;  /* 0xffffffffff0f7424 */ /* 0x000fce00078e00ff */
[----:B-1---5:R-:W-:Y:S05]  /*15790*/  WARPSYNC.COLLECTIVE R15, `(.L_x_11057) ;  /* 0x000000000f0c7348 */ /* 0x022fea0003c00000 */
[----:B------:R-:W-:Y:S02]  /*157a0*/  ELECT P6, UR62, PT ;  /* 0x00000000003e782f */ /* 0x000fe400038c0000 */
[----:B------:R-:W-:Y:S01]  /*157b0*/  MOV R14, UR62 ;  /* 0x0000003e000e7c02 */ /* 0x000fe20008000f00 */
[----:B-1---5:R-:W-:Y:S10]  /*157c0*/  ENDCOLLECTIVE ;  /* 0x000000000000791b */ /* 0x022ff40003800000 */
.L_x_11057:
[----:B------:R-:W-:Y:S05]  /*157d0*/  BSYNC B1 ;  /* 0x0000000000017941 */ /* 0x000fea0003800000 */
.L_x_11056:
[----:B------:R-:W-:Y:S05]  /*157e0*/  BRA `(.L_x_11058) ;  /* 0xffffffbc00207947 */ /* 0x000fea000383ffff */
.L_x_10934:
[----:B0-----:R0:W2:Y:S02]  /*157f0*/  SYNCS.PHASECHK.TRANS64.TRYWAIT P0, [R6+URZ+0x30820], R7 ;  /* 0x03082007060075a7 */ /* 0x0010a4000800017f */
[----:B--2---:R-:W-:Y:S05]  /*15800*/  @!P0 NANOSLEEP.SYNCS 0x989680 ;  /* 0x009896800000895d */ /* 0x004fea0003900000 */
[----:B------:R-:W2:Y:S02]  /*15810*/  @!P0 SYNCS.PHASECHK.TRANS64 P0, [R6+URZ+0x30820], R7 ;  /* 0x03082007060085a7 */ /* 0x000ea4000800007f */
[----:B--2---:R-:W-:Y:S05]  /*15820*/  @!P0 BRA `(.L_x_10934) ;  /* 0xfffffffc00f08947 */ /* 0x004fea000383ffff */
[----:B------:R-:W-:Y:S05]  /*15830*/  BRA `(.L_x_11059) ;  /* 0xffffffbc003c7947 */ /* 0x000fea000383ffff */
.L_x_10937:
[----:B0-----:R0:W2:Y:S02]  /*15840*/  SYNCS.PHASECHK.TRANS64.TRYWAIT P0, [R7+URZ+0x308a0], R8 ;  /* 0x0308a008070075a7 */ /* 0x0010a4000800017f */
[----:B--2---:R-:W-:Y:S05]  /*15850*/  @!P0 NANOSLEEP.SYNCS 0x989680 ;  /* 0x009896800000895d */ /* 0x004fea0003900000 */
[----:B------:R-:W2:Y:S02]  /*15860*/  @!P0 SYNCS.PHASECHK.TRANS64 P0, [R7+URZ+0x308a0], R8 ;  /* 0x0308a008070085a7 */ /* 0x000ea4000800007f */
[----:B--2---:R-:W-:Y:S05]  /*15870*/  @!P0 BRA `(.L_x_10937) ;  /* 0xfffffffc00f08947 */ /* 0x004fea000383ffff */
[----:B------:R-:W-:Y:S05]  /*15880*/  BRA `(.L_x_11060) ;  /* 0xffffffbc00447947 */ /* 0x000fea000383ffff */
.L_x_10939:
[----:B--2---:R2:W3:Y:S02]  /*15890*/  SYNCS.PHASECHK.TRANS64.TRYWAIT P0, [R7+URZ+0x308c0], R8 ;  /* 0x0308c008070075a7 */ /* 0x0044e4000800017f */
[----:B---3--:R-:W-:Y:S05]  /*158a0*/  @!P0 NANOSLEEP.SYNCS 0x989680 ;  /* 0x009896800000895d */ /* 0x008fea0003900000 */
[----:B------:R-:W3:Y:S02]  /*158b0*/  @!P0 SYNCS.PHASECHK.TRANS64 P0, [R7+URZ+0x308c0], R8 ;  /* 0x0308c008070085a7 */ /* 0x000ee4000800007f */
[----:B---3--:R-:W-:Y:S05]  /*158c0*/  @!P0 BRA `(.L_x_10939) ;  /* 0xfffffffc00f08947 */ /* 0x008fea000383ffff */
[----:B------:R-:W-:Y:S05]  /*158d0*/  BRA `(.L_x_11061) ;  /* 0xffffffbc009c7947 */ /* 0x000fea000383ffff */
.L_x_10943:
[----:B0-----:R0:W2:Y:S02]  /*158e0*/  SYNCS.PHASECHK.TRANS64.TRYWAIT P0, [R7+URZ+0x308a0], R10 ;  /* 0x0308a00a070075a7 */ /* 0x0010a4000800017f */
[----:B--2---:R-:W-:Y:S05]  /*158f0*/  @!P0 NANOSLEEP.SYNCS 0x989680 ;  /* 0x009896800000895d */ /* 0x004fea0003900000 */
[----:B------:R-:W2:Y:S02]  /*15900*/  @!P0 SYNCS.PHASECHK.TRANS64 P0, [R7+URZ+0x308a0], R10 ;  /* 0x0308a00a070085a7 */ /* 0x000ea4000800007f */
[----:B--2---:R-:W-:Y:S05]  /*15910*/  @!P0 BRA `(.L_x_10943) ;  /* 0xfffffffc00f08947 */ /* 0x004fea000383ffff */
[----:B------:R-:W-:Y:S05]  /*15920*/  BRA `(.L_x_11062) ;  /* 0xffffffc0001c7947 */ /* 0x000fea000383ffff */
.L_x_10945:
[----:B--2---:R2:W3:Y:S02]  /*15930*/  SYNCS.PHASECHK.TRANS64.TRYWAIT P1, [R7+URZ+0x308c0], R10 ;  /* 0x0308c00a070075a7 */ /* 0x0044e4000802017f */
[----:B---3--:R-:W-:Y:S05]  /*15940*/  @!P1 NANOSLEEP.SYNCS 0x989680 ;  /* 0x009896800000995d */ /* 0x008fea0003900000 */
[----:B------:R-:W3:Y:S02]  /*15950*/  @!P1 SYNCS.PHASECHK.TRANS64 P1, [R7+URZ+0x308c0], R10 ;  /* 0x0308c00a070095a7 */ /* 0x000ee4000802007f */
[----:B---3--:R-:W-:Y:S05]  /*15960*/  @!P1 BRA `(.L_x_10945) ;  /* 0xfffffffc00f09947 */ /* 0x008fea000383ffff */
[----:B------:R-:W-:Y:S05]  /*15970*/  BRA `(.L_x_11063) ;  /* 0xffffffc000707947 */ /* 0x000fea000383ffff */
.L_x_10955:
        /* <DEDUP_REMOVED lines=8> */
[----:B-1----:R-:W-:Y:S05]  /*15a00*/  WARPSYNC.COLLECTIVE R15, `(.L_x_11065) ;  /* 0x000000000f087348 */ /* 0x002fea0003c00000 */
[----:B------:R0:W2:Y:S02]  /*15a10*/  SHFL.IDX P6, R14, R13, R12, R11 ;  /* 0x0000000c0d0e7389 */ /* 0x0000a400000c000b */
[----:B012---:R-:W-:Y:S01]  /*15a20*/  ENDCOLLECTIVE ;  /* 0x000000000000791b */ /* 0x007fe20003800000 */
.L_x_11065:
[----:B------:R-:W-:Y:S05]  /*15a30*/  BSYNC B0 ;  /* 0x0000000000007941 */ /* 0x000fea0003800000 */
.L_x_11064:
[----:B------:R-:W-:Y:S05]  /*15a40*/  BRA `(.L_x_11066) ;  /* 0xffffffc800a47947 */ /* 0x000fea000383ffff */
.L_x_10956:
[----:B------:R-:W-:Y:S01]  /*15a50*/  BSSY B0, `(.L_x_11067) ;  /* 0x0000006000007945 */ /* 0x000fe20003800000 */
[----:B------:R-:W-:-:S07]  /*15a60*/  IMAD.MOV.U32 R15, RZ, RZ, -0x1 ;  /* 0xffffffffff0f7424 */ /* 0x000fce00078e00ff */
[----:B-1----:R-:W-:Y:S05]  /*15a70*/  WARPSYNC.COLLECTIVE R15, `(.L_x_11068) ;  /* 0x000000000f0c7348 */ /* 0x002fea0003c00000 */
[----:B------:R-:W-:Y:S02]  /*15a80*/  ELECT P6, UR62, PT ;  /* 0x00000000003e782f */ /* 0x000fe400038c0000 */
[----:B------:R-:W-:Y:S01]  /*15a90*/  MOV R14, UR62 ;  /* 0x0000003e000e7c02 */ /* 0x000fe20008000f00 */
[----:B-1----:R-:W-:Y:S10]  /*15aa0*/  ENDCOLLECTIVE ;  /* 0x000000000000791b */ /* 0x002ff40003800000 */
.L_x_11068:
[----:B------:R-:W-:Y:S05]  /*15ab0*/  BSYNC B0 ;  /* 0x0000000000007941 */ /* 0x000fea0003800000 */
.L_x_11067:
[----:B------:R-:W-:Y:S05]  /*15ac0*/  BRA `(.L_x_11069) ;  /* 0xffffffc8009c7947 */ /* 0x000fea000383ffff */
.L_x_10959:
[----:B--2---:R2:W3:Y:S02]  /*15ad0*/  SYNCS.PHASECHK.TRANS64.TRYWAIT P0, [R5+URZ+0x30840], R4 ;  /* 0x03084004050075a7 */ /* 0x0044e4000800017f */
[----:B---3--:R-:W-:Y:S05]  /*15ae0*/  @!P0 NANOSLEEP.SYNCS 0x989680 ;  /* 0x009896800000895d */ /* 0x008fea0003900000 */
[----:B------:R-:W3:Y:S02]  /*15af0*/  @!P0 SYNCS.PHASECHK.TRANS64 P0, [R5+URZ+0x30840], R4 ;  /* 0x03084004050085a7 */ /* 0x000ee4000800007f */
[----:B---3--:R-:W-:Y:S05]  /*15b00*/  @!P0 BRA `(.L_x_10959) ;  /* 0xfffffffc00f08947 */ /* 0x008fea000383ffff */
[----:B------:R-:W-:Y:S05]  /*15b10*/  BRA `(.L_x_11070) ;  /* 0xffffffc800f07947 */ /* 0x000fea000383ffff */
.L_x_10962:
[----:B--2---:R2:W3:Y:S02]  /*15b20*/  SYNCS.PHASECHK.TRANS64.TRYWAIT P0, [R28+URZ+0x30820], R5 ;  /* 0x030820051c0075a7 */ /* 0x0044e4000800017f */
[----:B---3--:R-:W-:Y:S05]  /*15b30*/  @!P0 NANOSLEEP.SYNCS 0x989680 ;  /* 0x009896800000895d */ /* 0x008fea0003900000 */
[----:B------:R-:W3:Y:S02]  /*15b40*/  @!P0 SYNCS.PHASECHK.TRANS64 P0, [R28+URZ+0x30820], R5 ;  /* 0x030820051c0085a7 */ /* 0x000ee4000800007f */
[----:B---3--:R-:W-:Y:S05]  /*15b50*/  @!P0 BRA `(.L_x_10962) ;  /* 0xfffffffc00f08947 */ /* 0x008fea000383ffff */
[----:B------:R-:W-:Y:S05]  /*15b60*/  BRA `(.L_x_11071) ;  /* 0xffffffcc00b07947 */ /* 0x000fea000383ffff */
.L_x_10970:
[----:B0-----:R0:W2:Y:S02]  /*15b70*/  SYNCS.PHASECHK.TRANS64.TRYWAIT P0, [R3+URZ+0x30840], R2 ;  /* 0x03084002030075a7 */ /* 0x0010a4000800017f */
[----:B--2---:R-:W-:Y:S05]  /*15b80*/  @!P0 NANOSLEEP.SYNCS 0x989680 ;  /* 0x009896800000895d */ /* 0x004fea0003900000 */
[----:B------:R-:W2:Y:S02]  /*15b90*/  @!P0 SYNCS.PHASECHK.TRANS64 P0, [R3+URZ+0x30840], R2 ;  /* 0x03084002030085a7 */ /* 0x000ea4000800007f */
[----:B--2---:R-:W-:Y:S05]  /*15ba0*/  @!P0 BRA `(.L_x_10970) ;  /* 0xfffffffc00f08947 */ /* 0x004fea000383ffff */
[----:B------:R-:W-:Y:S05]  /*15bb0*/  BRA `(.L_x_11072) ;  /* 0xffffffd0005c7947 */ /* 0x000fea000383ffff */
.L_x_10972:
[----:B0-----:R0:W2:Y:S02]  /*15bc0*/  SYNCS.PHASECHK.TRANS64.TRYWAIT P0, [R2+URZ+0x60], R5 ;  /* 0x00006005020075a7 */ /* 0x0010a4000800017f */
[----:B--2---:R-:W-:Y:S05]  /*15bd0*/  @!P0 NANOSLEEP.SYNCS 0x989680 ;  /* 0x009896800000895d */ /* 0x004fea0003900000 */
[----:B------:R-:W2:Y:S02]  /*15be0*/  @!P0 SYNCS.PHASECHK.TRANS64 P0, [R2+URZ+0x60], R5 ;  /* 0x00006005020085a7 */ /* 0x000ea4000800007f */
[----:B--2---:R-:W-:Y:S05]  /*15bf0*/  @!P0 BRA `(.L_x_10972) ;  /* 0xfffffffc00f08947 */ /* 0x004fea000383ffff */
[----:B------:R-:W-:Y:S05]  /*15c00*/  BRA `(.L_x_11073) ;  /* 0xffffffd000c07947 */ /* 0x000fea000383ffff */
.L_x_10977:
[----:B---3--:R3:W4:Y:S02]  /*15c10*/  SYNCS.PHASECHK.TRANS64.TRYWAIT P0, [R3+URZ+0x30840], R2 ;  /* 0x03084002030075a7 */ /* 0x008724000800017f */
[----:B----4-:R-:W-:Y:S05]  /*15c20*/  @!P0 NANOSLEEP.SYNCS 0x989680 ;  /* 0x009896800000895d */ /* 0x010fea0003900000 */
[----:B------:R-:W4:Y:S02]  /*15c30*/  @!P0 SYNCS.PHASECHK.TRANS64 P0, [R3+URZ+0x30840], R2 ;  /* 0x03084002030085a7 */ /* 0x000f24000800007f */
[----:B----4-:R-:W-:Y:S05]  /*15c40*/  @!P0 BRA `(.L_x_10977) ;  /* 0xfffffffc00f08947 */ /* 0x010fea000383ffff */
[----:B------:R-:W-:Y:S05]  /*15c50*/  BRA `(.L_x_11074) ;  /* 0xffffffd400cc7947 */ /* 0x000fea000383ffff */
.L_x_10979:
[----:B0-----:R0:W2:Y:S02]  /*15c60*/  SYNCS.PHASECHK.TRANS64.TRYWAIT P1, [R3+URZ+0x60], R24 ;  /* 0x00006018030075a7 */ /* 0x0010a4000802017f */
[----:B--2---:R-:W-:Y:S05]  /*15c70*/  @!P1 NANOSLEEP.SYNCS 0x989680 ;  /* 0x009896800000995d */ /* 0x004fea0003900000 */
[----:B------:R-:W2:Y:S02]  /*15c80*/  @!P1 SYNCS.PHASECHK.TRANS64 P1, [R3+URZ+0x60], R24 ;  /* 0x00006018030095a7 */ /* 0x000ea4000802007f */
[----:B--2---:R-:W-:Y:S05]  /*15c90*/  @!P1 BRA `(.L_x_10979) ;  /* 0xfffffffc00f09947 */ /* 0x004fea000383ffff */
[----:B------:R-:W-:Y:S05]  /*15ca0*/  BRA `(.L_x_11075) ;  /* 0xffffffd800307947 */ /* 0x000fea000383ffff */
.L_x_10984:
[----:B--2---:R2:W3:Y:S02]  /*15cb0*/  SYNCS.PHASECHK.TRANS64.TRYWAIT P0, [R2+URZ+0x30840], R3 ;  /* 0x03084003020075a7 */ /* 0x0044e4000800017f */
[----:B---3--:R-:W-:Y:S05]  /*15cc0*/  @!P0 NANOSLEEP.SYNCS 0x989680 ;  /* 0x009896800000895d */ /* 0x008fea0003900000 */
[----:B------:R-:W3:Y:S02]  /*15cd0*/  @!P0 SYNCS.PHASECHK.TRANS64 P0, [R2+URZ+0x30840], R3 ;  /* 0x03084003020085a7 */ /* 0x000ee4000800007f */
[----:B---3--:R-:W-:Y:S05]  /*15ce0*/  @!P0 BRA `(.L_x_10984) ;  /* 0xfffffffc00f08947 */ /* 0x008fea000383ffff */
[----:B------:R-:W-:Y:S05]  /*15cf0*/  BRA `(.L_x_11076) ;  /* 0xffffffdc000c7947 */ /* 0x000fea000383ffff */
.L_x_10986:
[----:B0-----:R0:W2:Y:S02]  /*15d00*/  SYNCS.PHASECHK.TRANS64.TRYWAIT P1, [R2+URZ+0x60], R3 ;  /* 0x00006003020075a7 */ /* 0x0010a4000802017f */
[----:B--2---:R-:W-:Y:S05]  /*15d10*/  @!P1 NANOSLEEP.SYNCS 0x989680 ;  /* 0x009896800000995d */ /* 0x004fea0003900000 */
[----:B------:R-:W2:Y:S02]  /*15d20*/  @!P1 SYNCS.PHASECHK.TRANS64 P1, [R2+URZ+0x60], R3 ;  /* 0x00006003020095a7 */ /* 0x000ea4000802007f */
[----:B--2---:R-:W-:Y:S05]  /*15d30*/  @!P1 BRA `(.L_x_10986) ;  /* 0xfffffffc00f09947 */ /* 0x004fea000383ffff */
[----:B------:R-:W-:Y:S05]  /*15d40*/  BRA `(.L_x_11077) ;  /* 0xffffffdc00747947 */ /* 0x000fea000383ffff */
.L_x_10993:
[----:B---3--:R3:W4:Y:S02]  /*15d50*/  SYNCS.PHASECHK.TRANS64.TRYWAIT P0, [R3+URZ+0x30860], R2 ;  /* 0x03086002030075a7 */ /* 0x008724000800017f */
[----:B----4-:R-:W-:Y:S05]  /*15d60*/  @!P0 NANOSLEEP.SYNCS 0x989680 ;  /* 0x009896800000895d */ /* 0x010fea0003900000 */
[----:B------:R-:W4:Y:S02]  /*15d70*/  @!P0 SYNCS.PHASECHK.TRANS64 P0, [R3+URZ+0x30860], R2 ;  /* 0x03086002030085a7 */ /* 0x000f24000800007f */
[----:B----4-:R-:W-:Y:S05]  /*15d80*/  @!P0 BRA `(.L_x_10993) ;  /* 0xfffffffc00f08947 */ /* 0x010fea000383ffff */
[----:B------:R-:W-:Y:S05]  /*15d90*/  BRA `(.L_x_11078) ;  /* 0xffffffe000347947 */ /* 0x000fea000383ffff */
.L_x_10995:
[----:B------:R-:W-:Y:S01]  /*15da0*/  BSSY B0, `(.L_x_11079) ;  /* 0x0000008000007945 */ /* 0x000fe20003800000 */
[----:B0-----:R-:W-:Y:S01]  /*15db0*/  IMAD.MOV.U32 R13, RZ, RZ, R16 ;  /* 0x000000ffff0d7224 */ /* 0x001fe200078e0010 */
[----:B------:R-:W-:Y:S01]  /*15dc0*/  MOV R15, 0xffffffff ;  /* 0xffffffff000f7802 */ /* 0x000fe20000000f00 */
[----:B------:R-:W-:Y:S02]  /*15dd0*/  IMAD.MOV.U32 R12, RZ, RZ, RZ ;  /* 0x000000ffff0c7224 */ /* 0x000fe400078e00ff */
[----:B------:R-:W-:-:S07]  /*15de0*/  IMAD.MOV.U32 R11, RZ, RZ, 0x1f ;  /* 0x0000001fff0b7424 */ /* 0x000fce00078e00ff */
[----:B-12--5:R-:W-:Y:S05]  /*15df0*/  WARPSYNC.COLLECTIVE R15, `(.L_x_11080) ;  /* 0x000000000f087348 */ /* 0x026fea0003c00000 */
[----:B------:R0:W3:Y:S02]  /*15e00*/  SHFL.IDX P6, R14, R13, R12, R11 ;  /* 0x0000000c0d0e7389 */ /* 0x0000e400000c000b */
[----:B0123-5:R-:W-:Y:S01]  /*15e10*/  ENDCOLLECTIVE ;  /* 0x000000000000791b */ /* 0x02ffe20003800000 */
.L_x_11080:
[----:B------:R-:W-:Y:S05]  /*15e20*/  BSYNC B0 ;  /* 0x0000000000007941 */ /* 0x000fea0003800000 */
.L_x_11079:
        /* <DEDUP_REMOVED lines=8> */
.L_x_11081:
[----:B------:R-:W-:Y:S01]  /*15eb0*/  IMAD.MOV.U32 R4, RZ, RZ, R14 ;  /* 0x000000ffff047224 */ /* 0x000fe200078e000e */
[----:B------:R-:W-:Y:S06]  /*15ec0*/  BRA `(.L_x_11082) ;  /* 0xffffffe0007c7947 */ /* 0x000fec000383ffff */
.L_x_10998:
[----:B------:R-:W-:Y:S01]  /*15ed0*/  BSSY B0, `(.L_x_11083) ;  /* 0x0000008000007945 */ /* 0x000fe20003800000 */
[----:B0----5:R-:W-:Y:S01]  /*15ee0*/  IMAD.MOV.U32 R13, RZ, RZ, R2 ;  /* 0x000000ffff0d7224 */ /* 0x021fe200078e0002 */
[----:B------:R-:W-:Y:S01]  /*15ef0*/  MOV R15, 0xffffffff ;  /* 0xffffffff000f7802 */ /* 0x000fe20000000f00 */
[----:B------:R-:W-:Y:S02]  /*15f00*/  IMAD.MOV.U32 R12, RZ, RZ, 0x1 ;  /* 0x00000001ff0c7424 */ /* 0x000fe400078e00ff */
[----:B------:R-:W-:-:S07]  /*15f10*/  IMAD.MOV.U32 R11, RZ, RZ, RZ ;  /* 0x000000ffff0b7224 */ /* 0x000fce00078e00ff */
[----:B-1234-:R-:W-:Y:S05]  /*15f20*/  WARPSYNC.COLLECTIVE R15, `(.L_x_11084) ;  /* 0x000000000f087348 */ /* 0x01efea0003c00000 */
[----:B------:R0:W0:Y:S02]  /*15f30*/  SHFL.UP P6, R14, R13, R12, R11 ;  /* 0x0400000c0d0e7389 */ /* 0x00002400000c000b */
[----:B01234-:R-:W-:Y:S01]  /*15f40*/  ENDCOLLECTIVE ;  /* 0x000000000000791b */ /* 0x01ffe20003800000 */
.L_x_11084:
[----:B------:R-:W-:Y:S05]  /*15f50*/  BSYNC B0 ;  /* 0x0000000000007941 */ /* 0x000fea0003800000 */
.L_x_11083:
        /* <DEDUP_REMOVED lines=10> */
.L_x_11085:
        /* <DEDUP_REMOVED lines=8> */
.L_x_11086:
        /* <DEDUP_REMOVED lines=8> */
.L_x_11087:
        /* <DEDUP_REMOVED lines=8> */
.L_x_11088:
        /* <DEDUP_REMOVED lines=8> */
.L_x_11089:
[----:B------:R-:W-:Y:S05]  /*16200*/  BRA `(.L_x_11090) ;  /* 0xffffffe000387947 */ /* 0x000fea000383ffff */
.L_x_11003:
        /* <DEDUP_REMOVED lines=8> */
.L_x_11092:
[----:B------:R-:W-:Y:S05]  /*16290*/  BSYNC B0 ;  /* 0x0000000000007941 */ /* 0x000fea0003800000 */
.L_x_11091:
        /* <DEDUP_REMOVED lines=10> */
.L_x_11093:
        /* <DEDUP_REMOVED lines=8> */
.L_x_11094:
        /* <DEDUP_REMOVED lines=8> */
.L_x_11095:
        /* <DEDUP_REMOVED lines=8> */
.L_x_11096:
        /* <DEDUP_REMOVED lines=8> */
.L_x_11097:
[----:B------:R-:W-:Y:S05]  /*16540*/  BRA `(.L_x_11098) ;  /* 0xffffffe000147947 */ /* 0x000fea000383ffff */
.L_x_11005:
[----:B------:R-:W-:Y:S01]  /*16550*/  BSSY B0, `(.L_x_11099) ;  /* 0x0000006000007945 */ /* 0x000fe20003800000 */
[----:B------:R-:W-:Y:S01]  /*16560*/  PLOP3.LUT P6, PT, P6, PT, PT, 0x8, 0x0 ;  /* 0x000000000000781c */ /* 0x000fe200037ce170 */
[----:B------:R-:W-:-:S12]  /*16570*/  IMAD.MOV.U32 R15, RZ, RZ, -0x1 ;  /* 0xffffffffff0f7424 */ /* 0x000fd800078e00ff */
[----:B01----:R-:W-:Y:S05]  /*16580*/  WARPSYNC.COLLECTIVE R15, `(.L_x_11100) ;  /* 0x000000000f087348 */ /* 0x003fea0003c00000 */
[----:B------:R-:W-:Y:S01]  /*16590*/  VOTE.ANY R14, PT, P6 ;  /* 0x00000000000e7806 */ /* 0x000fe200030e0100 */
[----:B01----:R-:W-:Y:S06]  /*165a0*/  ENDCOLLECTIVE ;  /* 0x000000000000791b */ /* 0x003fec0003800000 */
.L_x_11100:
[----:B------:R-:W-:Y:S05]  /*165b0*/  BSYNC B0 ;  /* 0x0000000000007941 */ /* 0x000fea0003800000 */
.L_x_11099:
[----:B------:R-:W-:Y:S01]  /*165c0*/  MOV R6, R14 ;  /* 0x0000000e00067202 */ /* 0x000fe20000000f00 */
[----:B------:R-:W-:Y:S02]  /*165d0*/  IMAD.MOV.U32 R13, RZ, RZ, R2 ;  /* 0x000000ffff0d7224 */ /* 0x000fe400078e0002 */
[----:B------:R-:W-:Y:S01]  /*165e0*/  IMAD.MOV.U32 R11, RZ, RZ, 0x1f ;  /* 0x0000001fff0b7424 */ /* 0x000fe200078e00ff */
[----:B------:R-:W0:Y:S01]  /*165f0*/  POPC R4, R6 ;  /* 0x0000000600047309 */ /* 0x000e220000000000 */
[----:B------:R-:W-:Y:S02]  /*16600*/  IMAD.MOV.U32 R15, RZ, RZ, -0x1 ;  /* 0xffffffffff0f7424 */ /* 0x000fe400078e00ff */
[----:B0-----:R-:W-:-:S07]  /*16610*/  IMAD.MOV.U32 R12, RZ, RZ, R4 ;  /* 0x000000ffff0c7224 */ /* 0x001fce00078e0004 */
[----:B------:R-:W-:Y:S05]  /*16620*/  WARPSYNC.COLLECTIVE R15, `(.L_x_11101) ;  /* 0x000000000f087348 */ /* 0x000fea0003c00000 */
[----:B------:R0:W1:Y:S02]  /*16630*/  SHFL.IDX P6, R14, R13, R12, R11 ;  /* 0x0000000c0d0e7389 */ /* 0x00006400000c000b */
[----:B01----:R-:W-:Y:S01]  /*16640*/  ENDCOLLECTIVE ;  /* 0x000000000000791b */ /* 0x003fe20003800000 */
.L_x_11101:
[----:B------:R-:W-:Y:S01]  /*16650*/  MOV R17, R14 ;  /* 0x0000000e00117202 */ /* 0x000fe20000000f00 */
[----:B------:R-:W-:Y:S06]  /*16660*/  BRA `(.L_x_11102) ;  /* 0xffffffe000047947 */ /* 0x000fec000383ffff */
.L_x_11007:
[----:B------:R-:W-:Y:S01]  /*16670*/  BSSY B0, `(.L_x_11103) ;  /* 0x0000007000007945 */ /* 0x000fe20003800000 */
[----:B------:R-:W-:Y:S02]  /*16680*/  IMAD.MOV.U32 R13, RZ, RZ, R3 ;  /* 0x000000ffff0d7224 */ /* 0x000fe400078e0003 */
[----:B------:R-:W-:Y:S02]  /*16690*/  IMAD.MOV.U32 R11, RZ, RZ, 0x1f ;  /* 0x0000001fff0b7424 */ /* 0x000fe400078e00ff */
[----:B------:R-:W-:-:S07]  /*166a0*/  IMAD.MOV.U32 R15, RZ, RZ, -0x1 ;  /* 0xffffffffff0f7424 */ /* 0x000fce00078e00ff */
[----:B0123--:R-:W-:Y:S05]  /*166b0*/  WARPSYNC.COLLECTIVE R15, `(.L_x_11104) ;  /* 0x000000000f087348 */ /* 0x00ffea0003c00000 */
[----:B------:R4:W0:Y:S02]  /*166c0*/  SHFL.IDX P6, R14, R13, R12, R11 ;  /* 0x0000000c0d0e7389 */ /* 0x00082400000c000b */
[----:B01234-:R-:W-:Y:S01]  /*166d0*/  ENDCOLLECTIVE ;  /* 0x000000000000791b */ /* 0x01ffe20003800000 */
.L_x_11104:
[----:B------:R-:W-:Y:S05]  /*166e0*/  BSYNC B0 ;  /* 0x0000000000007941 */ /* 0x000fea0003800000 */
.L_x_11103:
[----:B------:R-:W-:Y:S05]  /*166f0*/  BRA `(.L_x_11006) ;  /* 0xffffffdc00fc7947 */ /* 0x000fea000383ffff */
.L_x_11011:
[----:B0-----:R0:W2:Y:S02]  /*16700*/  SYNCS.PHASECHK.TRANS64.TRYWAIT P0, [R9+URZ+0x30820], R0 ;  /* 0x03082000090075a7 */ /* 0x0010a4000800017f */
[----:B--2---:R-:W-:Y:S05]  /*16710*/  @!P0 NANOSLEEP.SYNCS 0x989680 ;  /* 0x009896800000895d */ /* 0x004fea0003900000 */
[----:B------:R-:W2:Y:S02]  /*16720*/  @!P0 SYNCS.PHASECHK.TRANS64 P0, [R9+URZ+0x30820], R0 ;  /* 0x03082000090085a7 */ /* 0x000ea4000800007f */
[----:B--2---:R-:W-:Y:S05]  /*16730*/  @!P0 BRA `(.L_x_11011) ;  /* 0xfffffffc00f08947 */ /* 0x004fea000383ffff */
[----:B------:R-:W-:Y:S05]  /*16740*/  BRA `(.L_x_11105) ;  /* 0xffffffe000d87947 */ /* 0x000fea000383ffff */
.L_x_11012:
[----:B------:R-:W2:Y:S01]  /*16750*/  S2R R2, SR_TID.X ;  /* 0x0000000000027919 */ /* 0x000ea20000002100 */
[----:B------:R-:W-:Y:S01]  /*16760*/  BSSY B0, `(.L_x_11106) ;  /* 0x000000a000007945 */ /* 0x000fe20003800000 */
[----:B------:R-:W-:Y:S01]  /*16770*/  MOV R12, RZ ;  /* 0x000000ff000c7202 */ /* 0x000fe20000000f00 */
        /* <DEDUP_REMOVED lines=8> */
.L_x_11107:
[----:B------:R-:W-:Y:S05]  /*16800*/  BSYNC B0 ;  /* 0x0000000000007941 */ /* 0x000fea0003800000 */
.L_x_11106:
[----:B------:R-:W-:Y:S05]  /*16810*/  BRA `(.L_x_11108) ;  /* 0xffffffe000c07947 */ /* 0x000fea000383ffff */
.L_x_11013:
[----:B------:R-:W-:Y:S01]  /*16820*/  BSSY B0, `(.L_x_11109) ;  /* 0x0000006000007945 */ /* 0x000fe20003800000 */
[----:B------:R-:W-:-:S07]  /*16830*/  IMAD.MOV.U32 R15, RZ, RZ, -0x1 ;  /* 0xffffffffff0f7424 */ /* 0x000fce00078e00ff */
[----:B01----:R-:W-:Y:S05]  /*16840*/  WARPSYNC.COLLECTIVE R15, `(.L_x_11110) ;  /* 0x000000000f0c7348 */ /* 0x003fea0003c00000 */
[----:B------:R-:W-:Y:S02]  /*16850*/  ELECT P6, UR62, PT ;  /* 0x00000000003e782f */ /* 0x000fe400038c0000 */
[----:B------:R-:W-:Y:S01]  /*16860*/  MOV R14, UR62 ;  /* 0x0000003e000e7c02 */ /* 0x000fe20008000f00 */
[----:B01----:R-:W-:Y:S10]  /*16870*/  ENDCOLLECTIVE ;  /* 0x000000000000791b */ /* 0x003ff40003800000 */
.L_x_11110:
[----:B------:R-:W-:Y:S05]  /*16880*/  BSYNC B0 ;  /* 0x0000000000007941 */ /* 0x000fea0003800000 */
.L_x_11109:
[----:B------:R-:W-:Y:S05]  /*16890*/  BRA `(.L_x_11111) ;  /* 0xffffffe000b47947 */ /* 0x000fea000383ffff */
.L_x_11015:
[----:B0-----:R0:W2:Y:S02]  /*168a0*/  SYNCS.PHASECHK.TRANS64.TRYWAIT P0, [R7+URZ], R2 ;  /* 0x00000002070075a7 */ /* 0x0010a4000800017f */
[----:B--2---:R-:W-:Y:S05]  /*168b0*/  @!P0 NANOSLEEP.SYNCS 0x989680 ;  /* 0x009896800000895d */ /* 0x004fea0003900000 */
[----:B------:R-:W2:Y:S02]  /*168c0*/  @!P0 SYNCS.PHASECHK.TRANS64 P0, [R7+URZ], R2 ;  /* 0x00000002070085a7 */ /* 0x000ea4000800007f */
[----:B--2---:R-:W-:Y:S05]  /*168d0*/  @!P0 BRA `(.L_x_11015) ;  /* 0xfffffffc00f08947 */ /* 0x004fea000383ffff */
[----:B------:R-:W-:Y:S05]  /*168e0*/  BRA `(.L_x_11112) ;  /* 0xffffffe000e87947 */ /* 0x000fea000383ffff */
.L_x_11016:
[----:B--2---:R2:W3:Y:S02]  /*168f0*/  SYNCS.PHASECHK.TRANS64.TRYWAIT P0, [R3+URZ], R0 ;  /* 0x00000000030075a7 */ /* 0x0044e4000800017f */
[----:B---3--:R-:W-:Y:S05]  /*16900*/  @!P0 NANOSLEEP.SYNCS 0x989680 ;  /* 0x009896800000895d */ /* 0x008fea0003900000 */
[----:B------:R-:W3:Y:S02]  /*16910*/  @!P0 SYNCS.PHASECHK.TRANS64 P0, [R3+URZ], R0 ;  /* 0x00000000030085a7 */ /* 0x000ee4000800007f */
[----:B---3--:R-:W-:Y:S05]  /*16920*/  @!P0 BRA `(.L_x_11016) ;  /* 0xfffffffc00f08947 */ /* 0x008fea000383ffff */
[----:B------:R-:W-:Y:S05]  /*16930*/  BRA `(.L_x_11113) ;  /* 0xffffffe000dc7947 */ /* 0x000fea000383ffff */
.L_x_11018:
[----:B--2---:R2:W3:Y:S02]  /*16940*/  SYNCS.PHASECHK.TRANS64.TRYWAIT P0, [R5+URZ], R2 ;  /* 0x00000002050075a7 */ /* 0x0044e4000800017f */
[----:B---3--:R-:W-:Y:S05]  /*16950*/  @!P0 NANOSLEEP.SYNCS 0x989680 ;  /* 0x009896800000895d */ /* 0x008fea0003900000 */
[----:B------:R-:W3:Y:S02]  /*16960*/  @!P0 SYNCS.PHASECHK.TRANS64 P0, [R5+URZ], R2 ;  /* 0x00000002050085a7 */ /* 0x000ee4000800007f */
[----:B---3--:R-:W-:Y:S05]  /*16970*/  @!P0 BRA `(.L_x_11018) ;  /* 0xfffffffc00f08947 */ /* 0x008fea000383ffff */
[----:B------:R-:W-:Y:S05]  /*16980*/  BRA `(.L_x_11114) ;  /* 0xffffffe000e07947 */ /* 0x000fea000383ffff */
.L_x_11115:
        /* <DEDUP_REMOVED lines=15> */
.L_x_12790:


//--------------------- .text._ZN7cutlass13device_kernelIN5flash11enable_sm90INS1_16FlashAttnFwdSm90INS1_25CollectiveMainloopFwdSm90ILi2EN4cute5tupleIJNS5_1CILi1EEES8_S8_EEENS6_IJNS7_ILi192EEENS7_ILi128EEENS7_ILi64EEEEEELi64ENS_6half_tEfNS_4arch4Sm90ELb0ELb1ELb0ELb0ELb0ELb0ELb0ELb1ELb1ELb0ELb0ELb0EEENS1_21CollectiveEpilogueFwdINS6_IJSA_SC_SB_EEES9_SE_SG_Li384ELb0ELb0ELb0ELb0EEENS1_30DynamicPersistentTileSchedulerILi384ELi32ELb0ELb0ELb1EEEEEEEEEvNT_6ParamsE --------------------------
	.section	.text._ZN7cutlass13device_kernelIN5flash11enable_sm90INS1_16FlashAttnFwdSm90INS1_25CollectiveMainloopFwdSm90ILi2EN4cute5tupleIJNS5_1CILi1EEES8_S8_EEENS6_IJNS7_ILi192EEENS7_ILi128EEENS7_ILi64EEEEEELi64ENS_6half_tEfNS_4arch4Sm90ELb0ELb1ELb0ELb0ELb0ELb0ELb0ELb1ELb1ELb0ELb0ELb0EEENS1_21CollectiveEpilogueFwdINS6_IJSA_SC_SB_EEES9_SE_SG_Li384ELb0ELb0ELb0ELb0EEENS1_30DynamicPersistentTileSchedulerILi384ELi32ELb0ELb0ELb1EEEEEEEEEvNT_6ParamsE,"ax",@progbits
	.align	128
.text._ZN7cutlass13device_kernelIN5flash11enable_sm90INS1_16FlashAttnFwdSm90INS1_25CollectiveMainloopFwdSm90ILi2EN4cute5tupleIJNS5_1CILi1EEES8_S8_EEENS6_IJNS7_ILi192EEENS7_ILi128EEENS7_ILi64EEEEEELi64ENS_6half_tEfNS_4arch4Sm90ELb0ELb1ELb0ELb0ELb0ELb0ELb0ELb1ELb1ELb0ELb0ELb0EEENS1_21CollectiveEpilogueFwdINS6_IJSA_SC_SB_EEES9_SE_SG_Li384ELb0ELb0ELb0ELb0EEENS1_30DynamicPersistentTileSchedulerILi384ELi32ELb0ELb0ELb1EEEEEEEEEvNT_6ParamsE:
        .type           _ZN7cutlass13device_kernelIN5flash11enable_sm90INS1_16FlashAttnFwdSm90INS1_25CollectiveMainloopFwdSm90ILi2EN4cute5tupleIJNS5_1CILi1EEES8_S8_EEENS6_IJNS7_ILi192EEENS7_ILi128EEENS7_ILi64EEEEEELi64ENS_6half_tEfNS_4arch4Sm90ELb0ELb1ELb0ELb0ELb0ELb0ELb0ELb1ELb1ELb0ELb0ELb0EEENS1_21CollectiveEpilogueFwdINS6_IJSA_SC_SB_EEES9_SE_SG_Li384ELb0ELb0ELb0ELb0EEENS1_30DynamicPersistentTileSchedulerILi384ELi32ELb0ELb0ELb1EEEEEEEEEvNT_6ParamsE,@function
        .size           _ZN7cutlass13device_kernelIN5flash11enable_sm90INS1_16FlashAttnFwdSm90INS1_25CollectiveMainloopFwdSm90ILi2EN4cute5tupleIJNS5_1CILi1EEES8_S8_EEENS6_IJNS7_ILi192EEENS7_ILi128EEENS7_ILi64EEEEEELi64ENS_6half_tEfNS_4arch4Sm90ELb0ELb1ELb0ELb0ELb0ELb0ELb0ELb1ELb1ELb0ELb0ELb0EEENS1_21CollectiveEpilogueFwdINS6_IJSA_SC_SB_EEES9_SE_SG_Li384ELb0ELb0ELb0ELb0EEENS1_30DynamicPersistentTileSchedulerILi384ELi32ELb0ELb0ELb1EEEEEEEEEvNT_6ParamsE,(.L_x_12791 - _ZN7cutlass13device_kernelIN5flash11enable_sm90INS1_16FlashAttnFwdSm90INS1_25CollectiveMainloopFwdSm90ILi2EN4cute5tupleIJNS5_1CILi1EEES8_S8_EEENS6_IJNS7_ILi192EEENS7_ILi128EEENS7_ILi64EEEEEELi64ENS_6half_tEfNS_4arch4Sm90ELb0ELb1ELb0ELb0ELb0ELb0ELb0ELb1ELb1ELb0ELb0ELb0EEENS1_21CollectiveEpilogueFwdINS6_IJSA_SC_SB_EEES9_SE_SG_Li384ELb0ELb0ELb0ELb0EEENS1_30DynamicPersistentTileSchedulerILi384ELi32ELb0ELb0ELb1EEEEEEEEEvNT_6ParamsE)
        .other          _ZN7cutlass13device_kernelIN5flash11enable_sm90INS1_16FlashAttnFwdSm90INS1_25CollectiveMainloopFwdSm90ILi2EN4cute5tupleIJNS5_1CILi1EEES8_S8_EEENS6_IJNS7_ILi192EEENS7_ILi128EEENS7_ILi64EEEEEELi64ENS_6half_tEfNS_4arch4Sm90ELb0ELb1ELb0ELb0ELb0ELb0ELb0ELb1ELb1ELb0ELb0ELb0EEENS1_21CollectiveEpilogueFwdINS6_IJSA_SC_SB_EEES9_SE_SG_Li384ELb0ELb0ELb0ELb0EEENS1_30DynamicPersistentTileSchedulerILi384ELi32ELb0ELb0ELb1EEEEEEEEEvNT_6ParamsE,@"STO_CUDA_ENTRY STV_DEFAULT"
_ZN7cutlass13device_kernelIN5flash11enable_sm90INS1_16FlashAttnFwdSm90INS1_25CollectiveMainloopFwdSm90ILi2EN4cute5tupleIJNS5_1CILi1EEES8_S8_EEENS6_IJNS7_ILi192EEENS7_ILi128EEENS7_ILi64EEEEEELi64ENS_6half_tEfNS_4arch4Sm90ELb0ELb1ELb0ELb0ELb0ELb0ELb0ELb1ELb1ELb0ELb0ELb0EEENS1_21CollectiveEpilogueFwdINS6_IJSA_SC_SB_EEES9_SE_SG_Li384ELb0ELb0ELb0ELb0EEENS1_30DynamicPersistentTileSchedulerILi384ELi32ELb0ELb0ELb1EEEEEEEEEvNT_6ParamsE:
        /* <DEDUP_REMOVED lines=23> */
.L_x_11117:
[----:B------:R-:W-:Y:S05]  /*0170*/  BSYNC B0 ;  /* 0x0000000000007941 */ /* 0x000fea0003800000 */
.L_x_11116:
        /* <DEDUP_REMOVED lines=37> */
.L_x_11118:
        /* <DEDUP_REMOVED lines=22> */
.L_x_11119:
        /* <DEDUP_REMOVED lines=18> */
.L_x_11120:
        /* <DEDUP_REMOVED lines=22> */
.L_x_11121:
        /* <DEDUP_REMOVED lines=22> */
.L_x_11122:
        /* <DEDUP_REMOVED lines=8> */
.L_x_11124:
        /* <DEDUP_REMOVED lines=16> */
[----:B------:R-:W-:Y:S02]  /*0a90*/  ULOP3.LUT UR46, UR38, 0x1, URZ, 0xfc, !UPT ;  /* 0x00000001262e7892 */ /* 0x000fe4000f8efc3f */
[----:B------:R-:W-:Y:S01]  /*0aa0*/  SHF.R.S32.HI R3, RZ, 0x1f, R0 ;  /* 0x0000001fff037819 */ /* 0x000fe20000011400 */
[----:B------:R-:W-:Y:S01]  /*0ab0*/  UMOV UR36, URZ ;  /* 0x0000003f00247c82 */ /* 0x000fe20008000000 */
[----:B------:R-:W-:Y:S01]  /*0ac0*/  UMOV UR37, URZ ;  /* 0x0000003f00257c82 */ /* 0x000fe20008000000 */
[----:B------:R-:W-:Y:S01]  /*0ad0*/  UMOV UR39, URZ ;  /* 0x0000003f00277c82 */ /* 0x000fe20008000000 */
[----:B------:R-:W-:Y:S01]  /*0ae0*/  LEA.HI R4, R3, R0, RZ, 0x7 ;  /* 0x0000000003047211 */ /* 0x000fe200078f38ff */
[----:B------:R-:W2:Y:S03]  /*0af0*/  S2UR UR6, SR_SWINHI ;  /* 0x00000000000679c3 */ /* 0x000ea60000002f00 */
[----:B------:R-:W-:-:S02]  /*0b00*/  LOP3.LUT R5, R4, 0xffffff80, RZ, 0xc0, !PT ;  /* 0xffffff8004057812 */ /* 0x000fc400078ec0ff */
[----:B------:R-:W-:-:S03]  /*0b10*/  SHF.R.S32.HI R4, RZ, 0x7, R4 ;  /* 0x00000007ff047819 */ /* 0x000fc60000011404 */
[----:B------:R-:W-:Y:S01]  /*0b20*/  IMAD.IADD R17, R0, 0x1, -R5 ;  /* 0x0000000100117824 */ /* 0x000fe200078e0a05 */
[CC--:B------:R-:W-:Y:S02]  /*0b30*/  LEA.HI R5, R3.reuse, R0.reuse, RZ, 0x4 ;  /* 0x0000000003057211 */ /* 0x0c0fe400078f20ff */
[----:B------:R-:W-:Y:S02]  /*0b40*/  LEA.HI R3, R3, R0, RZ, 0x5 ;  /* 0x0000000003037211 */ /* 0x000fe400078f28ff */
[----:B------:R-:W-:Y:S02]  /*0b50*/  SHF.R.S32.HI R8, RZ, 0x1f, R17 ;  /* 0x0000001fff087819 */ /* 0x000fe40000011411 */
[C---:B------:R-:W-:Y:S01]  /*0b60*/  LOP3.LUT R7, R5.reuse, 0x3fffff0, RZ, 0xc0, !PT ;  /* 0x03fffff005077812 */ /* 0x040fe200078ec0ff */
[----:B-1----:R-:W-:Y:S01]  /*0b70*/  ULEA UR40, UR4, UR40, 0x18 ;  /* 0x0000002804287291 */ /* 0x002fe2000f8ec03f */
[----:B------:R-:W-:Y:S02]  /*0b80*/  SHF.R.S32.HI R6, RZ, 0x4, R5 ;  /* 0x00000004ff067819 */ /* 0x000fe40000011405 */
[----:B------:R-:W-:Y:S01]  /*0b90*/  LEA.HI R9, R8, R17, RZ, 0x2 ;  /* 0x0000001108097211 */ /* 0x000fe200078f10ff */
[----:B------:R-:W-:Y:S01]  /*0ba0*/  IMAD.IADD R7, R0, 0x1, -R7 ;  /* 0x0000000100077824 */ /* 0x000fe200078e0a07 */
[----:B------:R-:W-:-:S02]  /*0bb0*/  LEA.HI R5, R5, R6, RZ, 0x1 ;  /* 0x0000000605057211 */ /* 0x000fc400078f08ff */
[----:B------:R-:W-:Y:S01]  /*0bc0*/  SHF.R.S32.HI R0, RZ, 0x5, R3 ;  /* 0x00000005ff007819 */ /* 0x000fe20000011403 */
[----:B------:R-:W-:Y:S01]  /*0bd0*/  UMOV UR4, UR40 ;  /* 0x0000002800047c82 */ /* 0x000fe20008000000 */
[----:B--2---:R-:W-:Y:S01]  /*0be0*/  UMOV UR5, UR6 ;  /* 0x0000000600057c82 */ /* 0x004fe20008000000 */
[--C-:B------:R-:W-:Y:S01]  /*0bf0*/  SHF.R.S32.HI R3, RZ, 0x2, R9.reuse ;  /* 0x00000002ff037819 */ /* 0x100fe20000011409 */
[----:B------:R-:W-:Y:S01]  /*0c00*/  IMAD.U32 R22, RZ, RZ, UR4 ;  /* 0x00000004ff167e24 */ /* 0x000fe2000f8e00ff */
[----:B------:R-:W-:Y:S01]  /*0c10*/  SHF.R.S32.HI R10, RZ, 0x1f, R9 ;  /* 0x0000001fff0a7819 */ /* 0x000fe20000011409 */
[----:B------:R-:W-:Y:S01]  /*0c20*/  IMAD R12, R0, 0x10, R7 ;  /* 0x00000010000c7824 */ /* 0x000fe200078e0207 */
[----:B------:R-:W-:Y:S01]  /*0c30*/  LOP3.LUT R5, R5, 0x1ffffffe, RZ, 0xc0, !PT ;  /* 0x1ffffffe05057812 */ /* 0x000fe200078ec0ff */
[----:B------:R-:W-:Y:S01]  /*0c40*/  IMAD.HI R0, R4, 0x55555556, RZ ;  /* 0x5555555604007827 */ /* 0x000fe200078e02ff */
[----:B------:R-:W-:Y:S01]  /*0c50*/  LEA.HI R10, R10, R3, RZ, 0x3 ;  /* 0x000000030a0a7211 */ /* 0x000fe200078f18ff */
[----:B------:R-:W-:Y:S01]  /*0c60*/  UMOV UR4, UR7 ;  /* 0x0000000700047c82 */ /* 0x000fe20008000000 */
[----:B------:R-:W-:Y:S01]  /*0c70*/  LEA.HI R8, R8, R17, RZ, 0x5 ;  /* 0x0000001108087211 */ /* 0x000fe200078f28ff */
[----:B------:R-:W-:Y:S01]  /*0c80*/  IMAD.IADD R5, R6, 0x1, -R5 ;  /* 0x0000000106057824 */ /* 0x000fe200078e0a05 */
[----:B------:R-:W-:Y:S01]  /*0c90*/  LOP3.LUT R10, R10, 0xfffffff8, RZ, 0xc0, !PT ;  /* 0xfffffff80a0a7812 */ /* 0x000fe200078ec0ff */
[----:B------:R-:W-:Y:S01]  /*0ca0*/  IMAD.U32 R23, RZ, RZ, UR5 ;  /* 0x00000005ff177e24 */ /* 0x000fe2000f8e00ff */
[----:B------:R-:W-:Y:S01]  /*0cb0*/  SHF.R.S32.HI R8, RZ, 0x5, R8 ;  /* 0x00000005ff087819 */ /* 0x000fe20000011408 */
[----:B------:R-:W-:Y:S01]  /*0cc0*/  IMAD R12, R12, 0x8, R5 ;  /* 0x000000080c0c7824 */ /* 0x000fe200078e0205 */
[----:B------:R-:W-:Y:S01]  /*0cd0*/  LEA.HI R5, R0, R0, RZ, 0x1 ;  /* 0x0000000000057211 */ /* 0x000fe200078f08ff */
[----:B------:R-:W-:Y:S01]  /*0ce0*/  IMAD.IADD R7, R3, 0x1, -R10 ;  /* 0x0000000103077824 */ /* 0x000fe200078e0a0a */
[----:B------:R-:W-:Y:S01]  /*0cf0*/  LOP3.LUT R0, R9, 0x7ffffffc, RZ, 0xc0, !PT ;  /* 0x7ffffffc09007812 */ /* 0x000fe200078ec0ff */
[----:B------:R-:W-:-:S02]  /*0d00*/  IMAD.SHL.U32 R3, R12, 0x8, RZ ;  /* 0x000000080c037824 */ /* 0x000fc400078e00ff */
[----:B------:R-:W-:Y:S02]  /*0d10*/  IMAD R5, R5, -0x3, R4 ;  /* 0xfffffffd05057824 */ /* 0x000fe400078e0204 */
[----:B------:R-:W-:Y:S02]  /*0d20*/  IMAD R8, R8, 0x10, R7 ;  /* 0x0000001008087824 */ /* 0x000fe400078e0207 */
[----:B------:R-:W-:Y:S02]  /*0d30*/  IMAD.IADD R17, R17, 0x1, -R0 ;  /* 0x0000000111117824 */ /* 0x000fe400078e0a00 */
[----:B------:R-:W-:-:S04]  /*0d40*/  IMAD.WIDE R22, R3, 0x2, R22 ;  /* 0x0000000203167825 */ /* 0x000fc800078e0216 */
[----:B------:R-:W-:-:S07]  /*0d50*/  IMAD R18, R5, 0x40, R8 ;  /* 0x0000004005127824 */ /* 0x000fce00078e0208 */
.L_x_11217:
        /* <DEDUP_REMOVED lines=20> */
.L_x_11125:
[----:B------:R-:W-:Y:S01]  /*0ea0*/  ULDC UR6, c[0x0][0xdc4] ;  /* 0x0003710000067ab9 */ /* 0x000fe20000000800 */
[----:B------:R-:W-:Y:S01]  /*0eb0*/  UMOV UR48, UR7 ;  /* 0x0000000700307c82 */ /* 0x000fe20008000000 */
[----:B------:R-:W-:-:S11]  /*0ec0*/  UISETP.NE.AND UP0, UPT, UR6, 0x1, UPT ;  /* 0x000000010600788c */ /* 0x000fd6000bf05270 */
[----:B------:R-:W-:Y:S02]  /*0ed0*/  @UP0 ULDC.64 UR10, c[0x0][0xdc8] ;  /* 0x00037200000a0ab9 */ /* 0x000fe40000000a00 */
[----:B------:R-:W-:-:S04]  /*0ee0*/  UIMAD.WIDE.U32 UR4, UR7, UR10, URZ ;  /* 0x0000000a070472a5 */ /* 0x000fc8000f8e003f */
[----:B------:R-:W-:-:S04]  /*0ef0*/  @UP0 USHF.R.U32.HI UR48, URZ, UR11, UR5 ;  /* 0x0000000b3f300299 */ /* 0x000fc80008011605 */
[----:B------:R-:W-:-:S12]  /*0f00*/  UIMAD UR4, UR48, UR6, URZ ;  /* 0x00000006300472a4 */ /* 0x000fd8000f8e023f */
.L_x_11126:
        /* <DEDUP_REMOVED lines=41> */
.L_x_11128:
[----:B------:R-:W-:-:S11]  /*11a0*/  UISETP.NE.AND UP0, UPT, UR5, 0x1, UPT ;  /* 0x000000010500788c */ /* 0x000fd6000bf05270 */
[----:B------:R-:W-:Y:S02]  /*11b0*/  @UP0 ULDC.64 UR12, c[0x0][0x9e8] ;  /* 0x00027a00000c0ab9 */ /* 0x000fe40000000a00 */
[----:B------:R-:W-:-:S04]  /*11c0*/  UIMAD.WIDE.U32 UR6, UR4, UR12, URZ ;  /* 0x0000000c040672a5 */ /* 0x000fc8000f8e003f */
[----:B------:R-:W-:-:S12]  /*11d0*/  @UP0 USHF.R.U32.HI UR4, URZ, UR13, UR7 ;  /* 0x0000000d3f040299 */ /* 0x000fd80008011607 */
.L_x_11129:
[----:B------:R-:W-:-:S06]  /*11e0*/  UIMAD UR4, UR4, UR5, UR5 ;  /* 0x00000005040472a4 */ /* 0x000fcc000f8e0205 */
[----:B------:R-:W-:-:S07]  /*11f0*/  VIMNMX R0, R0, UR4, PT ;  /* 0x0000000400007c48 */ /* 0x000fce000bfe0100 */
.L_x_11127:
        /* <DEDUP_REMOVED lines=25> */
.L_x_11131:
[----:B------:R-:W-:-:S11]  /*1390*/  UISETP.NE.AND UP0, UPT, UR5, 0x1, UPT ;  /* 0x000000010500788c */ /* 0x000fd6000bf05270 */
[----:B------:R-:W-:Y:S02]  /*13a0*/  @UP0 ULDC.64 UR10, c[0x0][0x9e8] ;  /* 0x00027a00000a0ab9 */ /* 0x000fe40000000a00 */
[----:B------:R-:W-:-:S04]  /*13b0*/  UIMAD.WIDE.U32 UR6, UR4, UR10, URZ ;  /* 0x0000000a040672a5 */ /* 0x000fc8000f8e003f */
[----:B------:R-:W-:-:S12]  /*13c0*/  @UP0 USHF.R.U32.HI UR4, URZ, UR11, UR7 ;  /* 0x0000000b3f040299 */ /* 0x000fd80008011607 */
.L_x_11132:
[----:B------:R-:W-:-:S04]  /*13d0*/  UIMAD UR4, UR4, UR5, URZ ;  /* 0x00000005040472a4 */ /* 0x000fc8000f8e023f */
[----:B------:R-:W-:-:S04]  /*13e0*/  UISETP.LT.AND UP0, UPT, UR8, UR4, UPT ;  /* 0x000000040800728c */ /* 0x000fc8000bf01270 */
[----:B------:R-:W-:-:S12]  /*13f0*/  USEL UR8, UR8, UR4, !UP0 ;  /* 0x0000000408087287 */ /* 0x000fd8000c000000 */
.L_x_11130:
        /* <DEDUP_REMOVED lines=20> */
[----:B------:R-:W-:Y:S01]  /*1540*/  CS2R R6, SRZ ;  /* 0x0000000000067805 */ /* 0x000fe2000001ff00 */
[----:B------:R-:W-:Y:S01]  /*1550*/  IMAD.MOV.U32 R94, RZ, RZ, RZ ;  /* 0x000000ffff5e7224 */ /* 0x000fe200078e00ff */
[----:B------:R-:W-:Y:S01]  /*1560*/  ISETP.GT.AND P1, PT, R88, UR45, PT ;  /* 0x0000002d58007c0c */ /* 0x000fe2000bf24270 */
[----:B------:R-:W-:Y:S01]  /*1570*/  IMAD.MOV.U32 R9, RZ, RZ, RZ ;  /* 0x000000ffff097224 */ /* 0x000fe200078e00ff */
[----:B------:R-:W-:Y:S01]  /*1580*/  CS2R R90, SRZ ;  /* 0x00000000005a7805 */ /* 0x000fe2000001ff00 */
[----:B------:R-:W-:Y:S02]  /*1590*/  IMAD.MOV.U32 R89, RZ, RZ, RZ ;  /* 0x000000ffff597224 */ /* 0x000fe400078e00ff */
[----:B------:R-:W-:-:S08]  /*15a0*/  IMAD.MOV.U32 R0, RZ, RZ, RZ ;  /* 0x000000ffff007224 */ /* 0x000fd000078e00ff */
[----:B------:R-:W-:Y:S05]  /*15b0*/  @!P1 BRA `(.L_x_11133) ;  /* 0x000000b4000c9947 */ /* 0x000fea0003800000 */
[----:B------:R-:W-:-:S05]  /*15c0*/  VIADD R0, R2, 0xffffff80 ;  /* 0xffffff8002007836 */ /* 0x000fca0000000000 */
[----:B------:R-:W-:-:S04]  /*15d0*/  SHF.R.S32.HI R3, RZ, 0x1f, R0 ;  /* 0x0000001fff037819 */ /* 0x000fc80000011400 */
[----:B------:R-:W-:-:S04]  /*15e0*/  LEA.HI R3, R3, R0, RZ, 0x7 ;  /* 0x0000000003037211 */ /* 0x000fc800078f38ff */
[----:B------:R-:W-:-:S06]  /*15f0*/  SHF.R.S32.HI R3, RZ, 0x7, R3 ;  /* 0x00000007ff037819 */ /* 0x000fcc0000011403 */
[----:B------:R-:W1:Y:S02]  /*1600*/  SHFL.IDX PT, R3, R3, RZ, 0x1f ;  /* 0x00001fff03037589 */ /* 0x000e6400000e0000 */
[----:B-1----:R-:W-:-:S13]  /*1610*/  R2UR UR41, R3 ;  /* 0x00000000032972ca */ /* 0x002fda00000e0000 */
[----:B------:R-:W-:Y:S02]  /*1620*/  UIMAD.WIDE UR4, UR41, 0x55555556, URZ ;  /* 0x55555556290478a5 */ /* 0x000fe4000f8e023f */
[----:B------:R-:W-:Y:S02]  /*1630*/  UIADD3 UR4, UR40, 0x8400, URZ ;  /* 0x0000840028047890 */ /* 0x000fe4000fffe03f */
[----:B------:R-:W-:Y:S02]  /*1640*/  ULEA.HI UR5, UR5, UR5, URZ, 0x1 ;  /* 0x0000000505057291 */ /* 0x000fe4000f8f083f */
[----:B------:R-:W-:Y:S02]  /*1650*/  ULOP3.LUT UP0, URZ, UR4, 0x3ff, URZ, 0xc0, !UPT ;  /* 0x000003ff043f7892 */ /* 0x000fe4000f80c03f */
[----:B------:R-:W-:-:S04]  /*1660*/  UIMAD UR5, UR5, -0x3, UR41 ;  /* 0xfffffffd050578a4 */ /* 0x000fc8000f8e0229 */
[----:B------:R-:W-:Y:S01]  /*1670*/  PLOP3.LUT P0, PT, PT, PT, UP0, 0x80, 0x0 ;  /* 0x000000000000781c */ /* 0x000fe20003f0f008 */
[----:B------:R-:W-:-:S04]  /*1680*/  ULEA UR5, UR5, UR4, 0xd ;  /* 0x0000000405057291 */ /* 0x000fc8000f8e683f */
[----:B------:R-:W-:-:S04]  /*1690*/  USHF.R.U32.HI UR5, URZ, 0x4, UR5 ;  /* 0x000000043f057899 */ /* 0x000fc80008011605 */
        /* <DEDUP_REMOVED lines=18> */
.L_x_11134:
        /* <DEDUP_REMOVED lines=9> */
.L_x_11282:
[----:B------:R-:W-:Y:S05]  /*1850*/  @!P0 BRA `(.L_x_11136) ;  /* 0x0000000000048947 */ /* 0x000fea0003800000 */
[----:B------:R-:W-:Y:S01]  /*1860*/  BPT.TRAP 0x1 ;  /* 0x000000040000795c */ /* 0x000fe20000300000 */
.L_x_11136:
[----:B------:R-:W-:Y:S02]  /*1870*/  IMAD.U32 R5, RZ, RZ, UR39 ;  /* 0x00000027ff057e24 */ /* 0x000fe4000f8e00ff */
[----:B-1----:R-:W-:-:S03]  /*1880*/  IMAD.U32 R0, RZ, RZ, UR37 ;  /* 0x00000025ff007e24 */ /* 0x002fc6000f8e00ff */
[----:B------:R-:W-:Y:S02]  /*1890*/  LEA R5, R5, UR40, 0x3 ;  /* 0x0000002805057c11 */ /* 0x000fe4000f8e18ff */
[----:B------:R-:W-:-:S04]  /*18a0*/  SHF.L.U32 R0, R0, 0x1f, RZ ;  /* 0x0000001f00007819 */ /* 0x000fc800000006ff */
[----:B------:R1:W2:Y:S01]  /*18b0*/  SYNCS.PHASECHK.TRANS64.TRYWAIT P2, [R5+URZ+0x16830], R0 ;  /* 0x01683000050075a7 */ /* 0x0002a2000804017f */
[----:B------:R-:W-:Y:S05]  /*18c0*/  @!P0 BRA `(.L_x_11137) ;  /* 0x0000000000048947 */ /* 0x000fea0003800000 */
[----:B------:R-:W-:Y:S01]  /*18d0*/  BPT.TRAP 0x1 ;  /* 0x000000040000795c */ /* 0x000fe20000300000 */
.L_x_11137:
[----:B------:R-:W-:Y:S01]  /*18e0*/  LOP3.LUT P1, RZ, R2, 0x7f, RZ, 0xc0, !PT ;  /* 0x0000007f02ff7812 */ /* 0x000fe2000782c0ff */
[----:B--2---:R-:W-:-:S12]  /*18f0*/  @P2 BRA `(.L_x_11138) ;  /* 0x0000000000082947 */ /* 0x004fd80003800000 */
[----:B------:R-:W2:Y:S02]  /*1900*/  SYNCS.PHASECHK.TRANS64.TRYWAIT P2, [R5+URZ+0x16830], R0 ;  /* 0x01683000050075a7 */ /* 0x000ea4000804017f */
[----:B--2---:R-:W-:Y:S05]  /*1910*/  @!P2 BRA `(.L_x_11139) ;  /* 0x000000ec0020a947 */ /* 0x004fea0003800000 */
.L_x_11138:
        /* <DEDUP_REMOVED lines=10> */
[----:B-12---:R-:W-:Y:S01]  /*19c0*/  @!P1 VIADD R0, R5, 0x16840 ;  /* 0x0001684005009836 */ /* 0x006fe20000000000 */
[----:B------:R-:W-:Y:S01]  /*19d0*/  UMOV UR5, 0x40000040 ;  /* 0x4000004000057882 */ /* 0x000fe20000000000 */
[----:B------:R-:W-:Y:S01]  /*19e0*/  UMOV UR7, 0x40000040 ;  /* 0x4000004000077882 */ /* 0x000fe20000000000 */
[----:B------:R-:W-:Y:S01]  /*19f0*/  ULOP3.LUT UR20, UR4, 0x10000, URZ, 0xfc, !UPT ;  /* 0x0001000004147892 */ /* 0x000fe2000f8efc3f */
[----:B------:R-:W1:Y:S01]  /*1a00*/  LDC R7, c[0x0][0x288] ;  /* 0x0000a200ff077b82 */ /* 0x000e620000000800 */
[----:B------:R-:W-:Y:S01]  /*1a10*/  UIADD3 UR4, UR16, 0x2, URZ ;  /* 0x0000000210047890 */ /* 0x000fe2000fffe03f */
[C---:B------:R-:W-:Y:S01]  /*1a20*/  IMAD R11, R88.reuse, R3, 0x80 ;  /* 0x00000080580b7424 */ /* 0x040fe200078e0203 */
[----:B------:R-:W-:Y:S01]  /*1a30*/  ULEA UR18, UR39, UR20, 0xa ;  /* 0x0000001427127291 */ /* 0x000fe2000f8e503f */
[----:B------:R-:W-:Y:S01]  /*1a40*/  @!P1 PRMT R0, RZ, 0x654, R0 ;  /* 0x00000654ff009816 */ /* 0x000fe20000000000 */
[----:B------:R-:W-:Y:S01]  /*1a50*/  UIADD3 UR8, UR16, 0x4, URZ ;  /* 0x0000000410087890 */ /* 0x000fe2000fffe03f */
[----:B------:R-:W-:Y:S01]  /*1a60*/  LEA R9, R88, 0xffffff80, 0x7 ;  /* 0xffffff8058097811 */ /* 0x000fe200078e38ff */
[----:B------:R-:W-:-:S02]  /*1a70*/  UIADD3 UR6, UR18, 0x2, URZ ;  /* 0x0000000212067890 */ /* 0x000fc4000fffe03f */
[----:B------:R-:W-:Y:S01]  /*1a80*/  UIADD3 UR10, UR18, 0x4, URZ ;  /* 0x00000004120a7890 */ /* 0x000fe2000fffe03f */
[----:B------:R-:W-:Y:S02]  /*1a90*/  UMOV UR9, 0x40000040 ;  /* 0x4000004000097882 */ /* 0x000fe40000000000 */
[----:B------:R-:W-:Y:S01]  /*1aa0*/  HGMMA.64x128x16.F32 R24, gdesc[UR16], RZ, !UPT, gsb0 ;  /* 0x01e00000101879f0 */ /* 0x000fe2000c0008ff */
[----:B------:R-:W-:Y:S01]  /*1ab0*/  UMOV UR11, 0x40000040 ;  /* 0x40000040000b7882 */ /* 0x000fe20000000000 */
[----:B------:R-:W-:Y:S01]  /*1ac0*/  UIADD3 UR12, UR16, 0x6, URZ ;  /* 0x00000006100c7890 */ /* 0x000fe2000fffe03f */
[----:B---3--:R-:W-:Y:S01]  /*1ad0*/  IMAD R6, R4, UR47, R11 ;  /* 0x0000002f04067c24 */ /* 0x008fe2000f8e020b */
[----:B------:R-:W-:Y:S01]  /*1ae0*/  UIADD3 UR14, UR18, 0x6, URZ ;  /* 0x00000006120e7890 */ /* 0x000fe2000fffe03f */
[----:B------:R-:W-:Y:S01]  /*1af0*/  UMOV UR13, 0x40000040 ;  /* 0x40000040000d7882 */ /* 0x000fe20000000000 */
[----:B------:R-:W-:Y:S01]  /*1b00*/  UMOV UR15, 0x40000040 ;  /* 0x40000040000f7882 */ /* 0x000fe20000000000 */
[----:B------:R-:W-:Y:S01]  /*1b10*/  ULDC UR23, c[0x0][0x9dc] ;  /* 0x0002770000177ab9 */ /* 0x000fe20000000800 */
[----:B------:R-:W-:Y:S01]  /*1b20*/  IMAD R8, R17, -0x2, R6 ;  /* 0xfffffffe11087824 */ /* 0x000fe200078e0206 */
[----:B------:R-:W-:-:S02]  /*1b30*/  WARPGROUP.DEPBAR.LE gsb0, 0x0 ;  /* 0x00008000000079c5 */ /* 0x000fc40000010000 */
[----:B------:R-:W-:-:S06]  /*1b40*/  WARPGROUP.ARRIVE ;  /* 0x00000000000079c5 */ /* 0x000fcc0000000000 */
[----:B------:R-:W-:Y:S01]  /*1b50*/  HGMMA.64x128x16.F32 R24, gdesc[UR4], R24, gsb0 ;  /* 0x01e00000041879f0 */ /* 0x000fe20008000818 */
[----:B------:R-:W-:Y:S02]  /*1b60*/  ULDC.64 UR6, c[0x0][0x9e0] ;  /* 0x0002780000067ab9 */ /* 0x000fe40000000a00 */
        /* <DEDUP_REMOVED lines=10> */
[----:B------:R1:W-:Y:S02]  /*1c10*/  @!P1 SYNCS.ARRIVE.TRANS64.RED.A1T0 RZ, [R0+URZ], RZ ;  /* 0x000000ff00ff99a7 */ /* 0x0003e4000810043f */
[----:B-1----:R-:W-:-:S05]  /*1c20*/  IADD3 R0, R6, 0x1, -R7 ;  /* 0x0000000106007810 */ /* 0x002fca0007ffe807 */
        /* <DEDUP_REMOVED lines=20> */
.L_x_11142:
[----:B------:R-:W-:-:S06]  /*1d70*/  UISETP.NE.AND UP1, UPT, UR7, 0x1, UPT ;  /* 0x000000010700788c */ /* 0x000fcc000bf25270 */
[----:B------:R-:W-:-:S05]  /*1d80*/  PLOP3.LUT P2, PT, PT, PT, UP1, 0x80, 0x0 ;  /* 0x000000000000781c */ /* 0x000fca0003f4f018 */
[----:B------:R-:W-:-:S08]  /*1d90*/  @UP1 ULDC.64 UR10, c[0x0][0x9e8] ;  /* 0x00027a00000a1ab9 */ /* 0x000fd00000000a00 */
[----:B------:R-:W-:-:S05]  /*1da0*/  @P2 IMAD.HI.U32 R12, R6, UR10, RZ ;  /* 0x0000000a060c2c27 */ /* 0x000fca000f8e00ff */
[----:B------:R-:W-:-:S07]  /*1db0*/  @P2 SHF.R.U32.HI R6, RZ, UR11, R12 ;  /* 0x0000000bff062c19 */ /* 0x000fce000801160c */
.L_x_11143:
[----:B------:R-:W-:Y:S05]  /*1dc0*/  BSYNC B0 ;  /* 0x0000000000007941 */ /* 0x000fea0003800000 */
.L_x_11141:
[----:B------:R-:W-:-:S04]  /*1dd0*/  IMAD R6, R6, UR7, -R9 ;  /* 0x0000000706067c24 */ /* 0x000fc8000f8e0a09 */
[----:B------:R-:W-:-:S05]  /*1de0*/  IMAD R6, R17, -0x2, R6 ;  /* 0xfffffffe11067824 */ /* 0x000fca00078e0206 */
[----:B------:R-:W-:Y:S02]  /*1df0*/  VIMNMX R5, R5, R6, !PT ;  /* 0x0000000605057248 */ /* 0x000fe40007fe0100 */
[----:B------:R-:W-:-:S07]  /*1e00*/  VIADDMNMX R3, R6, UR7, R3, PT ;  /* 0x0000000706037c46 */ /* 0x000fce000b800103 */
.L_x_11140:
        /* <DEDUP_REMOVED lines=184> */
[----:B------:R-:W-:Y:S02]  /*2990*/  FSEL R85, R85, -INF , !P6 ;  /* 0xff80000055557808 */ /* 0x000fe40007000000 */
[----:B------:R-:W-:Y:S02]  /*29a0*/  PLOP3.LUT P6, PT, PT, PT, UP0, 0x40, 0x0 ;  /* 0x000000000000781c */ /* 0x000fe40003fce808 */
[----:B------:R-:W-:Y:S01]  /*29b0*/  VIADDMNMX R5, R3, R13, R8, PT ;  /* 0x0000000d03057246 */ /* 0x000fe20003800108 */
[----:B------:R-:W-:-:S10]  /*29c0*/  IMAD.IADD R8, R10, 0x1, R3 ;  /* 0x000000010a087824 */ /* 0x000fd400078e0203 */
        /* <DEDUP_REMOVED lines=15> */
.L_x_11146:
[----:B------:R-:W-:-:S06]  /*2ac0*/  UISETP.NE.AND UP1, UPT, UR7, 0x1, UPT ;  /* 0x000000010700788c */ /* 0x000fcc000bf25270 */
[----:B------:R-:W-:-:S05]  /*2ad0*/  PLOP3.LUT P6, PT, PT, PT, UP1, 0x80, 0x0 ;  /* 0x000000000000781c */ /* 0x000fca0003fcf018 */
[----:B------:R-:W-:-:S08]  /*2ae0*/  @UP1 ULDC.64 UR10, c[0x0][0x9e8] ;  /* 0x00027a00000a1ab9 */ /* 0x000fd00000000a00 */
[----:B------:R-:W-:Y:S01]  /*2af0*/  @P6 IMAD.HI.U32 R10, R6, UR10, RZ ;  /* 0x0000000a060a6c27 */ /* 0x000fe2000f8e00ff */
[----:B------:R-:W-:-:S13]  /*2b00*/  PLOP3.LUT P6, PT, PT, PT, UP1, 0x80, 0x0 ;  /* 0x000000000000781c */ /* 0x000fda0003fcf018 */
[----:B------:R-:W-:-:S07]  /*2b10*/  @P6 SHF.R.U32.HI R6, RZ, UR11, R10 ;  /* 0x0000000bff066c19 */ /* 0x000fce000801160a */
.L_x_11147:
[----:B------:R-:W-:Y:S05]  /*2b20*/  BSYNC B0 ;  /* 0x0000000000007941 */ /* 0x000fea0003800000 */
.L_x_11145:
[----:B------:R-:W-:-:S04]  /*2b30*/  IMAD R6, R6, UR7, -R9 ;  /* 0x0000000706067c24 */ /* 0x000fc8000f8e0a09 */
[----:B------:R-:W-:-:S05]  /*2b40*/  IMAD R6, R17, -0x2, R6 ;  /* 0xfffffffe11067824 */ /* 0x000fca00078e0206 */
[----:B------:R-:W-:Y:S02]  /*2b50*/  VIMNMX R8, R8, R6, !PT ;  /* 0x0000000608087248 */ /* 0x000fe40007fe0100 */
[----:B------:R-:W-:-:S07]  /*2b60*/  VIADDMNMX R5, R6, UR7, R5, PT ;  /* 0x0000000706057c46 */ /* 0x000fce000b800105 */
.L_x_11144:
        /* <DEDUP_REMOVED lines=157> */
[----:B------:R-:W-:Y:S01]  /*3540*/  LOP3.LUT P6, RZ, R19, 0x8000000, RZ, 0xc0, !PT ;  /* 0x0800000013ff7812 */ /* 0x000fe200078cc0ff */
[--C-:B------:R-:W-:Y:S01]  /*3550*/  FFMA.FTZ R148, R15, UR10, -R10.reuse ;  /* 0x0000000a0f947c23 */ /* 0x100fe2000801080a */
[----:B------:R-:W-:Y:S01]  /*3560*/  ISETP.LT.OR P2, PT, R5, 0x1, P2 ;  /* 0x000000010500780c */ /* 0x000fe20001741670 */
[--C-:B------:R-:W-:Y:S01]  /*3570*/  FFMA.FTZ R11, R25, UR10, -R10.reuse ;  /* 0x0000000a190b7c23 */ /* 0x100fe2000801080a */
[----:B------:R-:W-:Y:S01]  /*3580*/  ISETP.GT.AND P6, PT, R8, 0x79, !P6 ;  /* 0x000000790800780c */ /* 0x000fe200077c4270 */
[--C-:B------:R-:W-:Y:S01]  /*3590*/  FFMA.FTZ R150, R28, UR10, -R10.reuse ;  /* 0x0000000a1c967c23 */ /* 0x100fe2000801080a */
[----:B------:R-:W-:Y:S01]  /*35a0*/  FSEL R26, R26, -INF , !P2 ;  /* 0xff8000001a1a7808 */ /* 0x000fe20005000000 */
[----:B------:R-:W-:Y:S01]  /*35b0*/  MUFU.EX2 R148, R148 ;  /* 0x0000009400947308 */ /* 0x000fe20000000800 */
[----:B------:R-:W-:Y:S01]  /*35c0*/  LOP3.LUT P2, RZ, R19, 0x4000000, RZ, 0xc0, !PT ;  /* 0x0400000013ff7812 */ /* 0x000fe2000784c0ff */
[--C-:B------:R-:W-:Y:S01]  /*35d0*/  FFMA.FTZ R13, R29, UR10, -R10.reuse ;  /* 0x0000000a1d0d7c23 */ /* 0x100fe2000801080a */
[----:B------:R-:W-:Y:S01]  /*35e0*/  FMNMX.FTZ R9, R26, R27, !PT ;  /* 0x0000001b1a097209 */ /* 0x000fe20007810000 */
[--C-:B------:R-:W-:Y:S01]  /*35f0*/  FFMA.FTZ R144, R32, UR10, -R10.reuse ;  /* 0x0000000a20907c23 */ /* 0x100fe2000801080a */
[----:B------:R-:W-:Y:S01]  /*3600*/  ISETP.GT.AND P2, PT, R8, 0x69, !P2 ;  /* 0x000000690800780c */ /* 0x000fe20005744270 */
[--C-:B------:R-:W-:Y:S01]  /*3610*/  FFMA.FTZ R15, R33, UR10, -R10.reuse ;  /* 0x0000000a210f7c23 */ /* 0x100fe2000801080a */
[----:B------:R-:W-:Y:S01]  /*3620*/  FMNMX.FTZ R12, R30, R9, !PT ;  /* 0x000000091e0c7209 */ /* 0x000fe20007810000 */
[----:B------:R-:W1:Y:S01]  /*3630*/  MUFU.EX2 R11, R11 ;  /* 0x0000000b000b7308 */ /* 0x000e620000000800 */
[----:B------:R-:W-:Y:S01]  /*3640*/  ISETP.LT.OR P2, PT, R5, 0x6a, P2 ;  /* 0x0000006a0500780c */ /* 0x000fe20001741670 */
[--C-:B------:R-:W-:Y:S01]  /*3650*/  FFMA.FTZ R146, R36, UR10, -R10.reuse ;  /* 0x0000000a24927c23 */ /* 0x100fe2000801080a */
[----:B------:R-:W-:Y:S01]  /*3660*/  FMNMX.FTZ R9, R31, R12, !PT ;  /* 0x0000000c1f097209 */ /* 0x000fe20007810000 */
[--C-:B------:R-:W-:Y:S01]  /*3670*/  FFMA.FTZ R21, R37, UR10, -R10.reuse ;  /* 0x0000000a25157c23 */ /* 0x100fe2000801080a */
[----:B------:R-:W-:Y:S01]  /*3680*/  FSEL R79, R79, -INF , !P2 ;  /* 0xff8000004f4f7808 */ /* 0x000fe20005000000 */
        /* <DEDUP_REMOVED lines=24> */
[--C-:B------:R-:W-:Y:S01]  /*3810*/  FFMA.FTZ R128, R64, UR10, -R10.reuse ;  /* 0x0000000a40807c23 */ /* 0x100fe2000801080a */
[----:B------:R-:W-:Y:S01]  /*3820*/  FMNMX.FTZ R12, R46, R9, !PT ;  /* 0x000000092e0c7209 */ /* 0x000fe20007810000 */
[----:B------:R-:W5:Y:S01]  /*3830*/  MUFU.EX2 R15, R15 ;  /* 0x0000000f000f7308 */ /* 0x000f620000000800 */
        /* <DEDUP_REMOVED lines=12> */
[----:B------:R-:W-:-:S02]  /*3900*/  FFMA.FTZ R65, R85, UR10, -R10 ;  /* 0x0000000a55417c23 */ /* 0x000fc4000801080a */
[----:B------:R-:W-:Y:S01]  /*3910*/  FMNMX.FTZ R12, R54, R9, !PT ;  /* 0x00000009360c7209 */ /* 0x000fe20007810000 */
[----:B------:R-:W5:Y:S03]  /*3920*/  MUFU.EX2 R21, R21 ;  /* 0x0000001500157308 */ /* 0x000f660000000800 */
[----:B------:R-:W-:-:S04]  /*3930*/  FMNMX.FTZ R9, R55, R12, !PT ;  /* 0x0000000c37097209 */ /* 0x000fc80007810000 */
[----:B------:R-:W-:Y:S01]  /*3940*/  FMNMX.FTZ R12, R58, R9, !PT ;  /* 0x000000093a0c7209 */ /* 0x000fe20007810000 */
[----:B------:R-:W5:Y:S03]  /*3950*/  MUFU.EX2 R140, R140 ;  /* 0x0000008c008c7308 */ /* 0x000f660000000800 */
[----:B------:R-:W-:-:S04]  /*3960*/  FMNMX.FTZ R9, R59, R12, !PT ;  /* 0x0000000c3b097209 */ /* 0x000fc80007810000 */
[----:B------:R-:W-:Y:S01]  /*3970*/  FMNMX.FTZ R12, R62, R9, !PT ;  /* 0x000000093e0c7209 */ /* 0x000fe20007810000 */
[----:B------:R1:W-:Y:S03]  /*3980*/  MUFU.EX2 R5, R57 ;  /* 0x0000003900057308 */ /* 0x0003e60000000800 */
[----:B------:R-:W-:-:S04]  /*3990*/  FMNMX.FTZ R9, R63, R12, !PT ;  /* 0x0000000c3f097209 */ /* 0x000fc80007810000 */
[----:B------:R-:W-:Y:S01]  /*39a0*/  FMNMX.FTZ R12, R66, R9, !PT ;  /* 0x00000009420c7209 */ /* 0x000fe20007810000 */
[----:B------:R-:W-:Y:S01]  /*39b0*/  MUFU.EX2 R25, R25 ;  /* 0x0000001900197308 */ /* 0x000fe20000000800 */
[----:B-1----:R-:W-:Y:S02]  /*39c0*/  FFMA.FTZ R57, R77, UR10, -R10 ;  /* 0x0000000a4d397c23 */ /* 0x002fe4000801080a */
        /* <DEDUP_REMOVED lines=28> */
[----:B------:R-:W-:Y:S02]  /*3b90*/  FMUL.FTZ R28, R9, UR10 ;  /* 0x0000000a091c7c20 */ /* 0x000fe40008410000 */
[----:B------:R-:W-:Y:S03]  /*3ba0*/  MUFU.EX2 R49, R49 ;  /* 0x0000003100317308 */ /* 0x000fe60000000800 */
[----:B------:R-:W-:Y:S02]  /*3bb0*/  FSEL R28, R28, RZ, P2 ;  /* 0x000000ff1c1c7208 */ /* 0x000fe40001000000 */
[----:B------:R-:W-:-:S03]  /*3bc0*/  PLOP3.LUT P2, PT, PT, PT, UP0, 0x40, 0x0 ;  /* 0x000000000000781c */ /* 0x000fc60003f4e808 */
[----:B------:R-:W-:Y:S01]  /*3bd0*/  MUFU.EX2 R124, R124 ;  /* 0x0000007c007c7308 */ /* 0x000fe20000000800 */
[--C-:B------:R-:W-:Y:S01]  /*3be0*/  FFMA.FTZ R8, R27, UR10, -R28.reuse ;  /* 0x0000000a1b087c23 */ /* 0x100fe2000801081c */
[----:B------:R-:W-:Y:S01]  /*3bf0*/  FADD.FTZ R27, R148, R11 ;  /* 0x0000000b941b7221 */ /* 0x000fe20000010000 */
[--C-:B------:R-:W-:Y:S01]  /*3c00*/  FFMA.FTZ R149, R26, UR10, -R28.reuse ;  /* 0x0000000a1a957c23 */ /* 0x100fe2000801081c */
[--C-:B------:R-:W-:Y:S01]  /*3c10*/  FFMA.FTZ R151, R30, UR10, -R28.reuse ;  /* 0x0000000a1e977c23 */ /* 0x100fe2000801081c */
[--C-:B------:R-:W-:Y:S01]  /*3c20*/  FFMA.FTZ R10, R31, UR10, -R28.reuse ;  /* 0x0000000a1f0a7c23 */ /* 0x100fe2000801081c */
[----:B--2---:R-:W-:Y:S01]  /*3c30*/  FADD.FTZ R32, R150, R27 ;  /* 0x0000001b96207221 */ /* 0x004fe20000010000 */
[--C-:B------:R-:W-:Y:S01]  /*3c40*/  FFMA.FTZ R145, R34, UR10, -R28.reuse ;  /* 0x0000000a22917c23 */ /* 0x100fe2000801081c */
[----:B------:R-:W-:Y:S01]  /*3c50*/  MUFU.EX2 R8, R8 ;  /* 0x0000000800087308 */ /* 0x000fe20000000800 */
[----:B------:R-:W-:Y:S01]  /*3c60*/  FFMA.FTZ R12, R35, UR10, -R28 ;  /* 0x0000000a230c7c23 */ /* 0x000fe2000801081c */
[----:B---3--:R-:W-:Y:S01]  /*3c70*/  FADD.FTZ R27, R13, R32 ;  /* 0x000000200d1b7221 */ /* 0x008fe20000010000 */
[--C-:B------:R-:W-:Y:S01]  /*3c80*/  FFMA.FTZ R147, R38, UR10, -R28.reuse ;  /* 0x0000000a26937c23 */ /* 0x100fe2000801081c */
[--C-:B------:R-:W-:Y:S01]  /*3c90*/  FFMA.FTZ R14, R39, UR10, -R28.reuse ;  /* 0x0000000a270e7c23 */ /* 0x100fe2000801081c */
[--C-:B------:R-:W-:Y:S01]  /*3ca0*/  FFMA.FTZ R141, R42, UR10, -R28.reuse ;  /* 0x0000000a2a8d7c23 */ /* 0x100fe2000801081c */
[----:B----4-:R-:W-:Y:S01]  /*3cb0*/  FADD.FTZ R32, R144, R27 ;  /* 0x0000001b90207221 */ /* 0x010fe20000010000 */
[--C-:B------:R-:W-:Y:S01]  /*3cc0*/  FFMA.FTZ R20, R43, UR10, -R28.reuse ;  /* 0x0000000a2b147c23 */ /* 0x100fe2000801081c */
[----:B------:R-:W1:Y:S01]  /*3cd0*/  MUFU.EX2 R149, R149 ;  /* 0x0000009500957308 */ /* 0x000e620000000800 */
[----:B------:R-:W-:Y:S01]  /*3ce0*/  FFMA.FTZ R143, R46, UR10, -R28 ;  /* 0x0000000a2e8f7c23 */ /* 0x000fe2000801081c */
[----:B-----5:R-:W-:Y:S01]  /*3cf0*/  FADD.FTZ R27, R15, R32 ;  /* 0x000000200f1b7221 */ /* 0x020fe20000010000 */
[--C-:B------:R-:W-:Y:S01]  /*3d00*/  FFMA.FTZ R24, R47, UR10, -R28.reuse ;  /* 0x0000000a2f187c23 */ /* 0x100fe2000801081c */
[--C-:B------:R-:W-:Y:S01]  /*3d10*/  FFMA.FTZ R137, R50, UR10, -R28.reuse ;  /* 0x0000000a32897c23 */ /* 0x100fe2000801081c */
[--C-:B------:R-:W-:Y:S01]  /*3d20*/  FFMA.FTZ R26, R51, UR10, -R28.reuse ;  /* 0x0000000a331a7c23 */ /* 0x100fe2000801081c */
[----:B------:R-:W-:Y:S01]  /*3d30*/  FADD.FTZ R34, R146, R27 ;  /* 0x0000001b92227221 */ /* 0x000fe20000010000 */
[--C-:B------:R-:W-:Y:S01]  /*3d40*/  FFMA.FTZ R139, R54, UR10, -R28.reuse ;  /* 0x0000000a368b7c23 */ /* 0x100fe2000801081c */
[----:B------:R-:W2:Y:S01]  /*3d50*/  MUFU.EX2 R151, R151 ;  /* 0x0000009700977308 */ /* 0x000ea20000000800 */
[----:B------:R-:W-:Y:S01]  /*3d60*/  FFMA.FTZ R30, R55, UR10, -R28 ;  /* 0x0000000a371e7c23 */ /* 0x000fe2000801081c */
[----:B------:R-:W-:Y:S01]  /*3d70*/  FADD.FTZ R27, R21, R34 ;  /* 0x00000022151b7221 */ /* 0x000fe20000010000 */
[--C-:B------:R-:W-:Y:S01]  /*3d80*/  FFMA.FTZ R133, R58, UR10, -R28.reuse ;  /* 0x0000000a3a857c23 */ /* 0x100fe2000801081c */
[--C-:B------:R-:W-:Y:S01]  /*3d90*/  FFMA.FTZ R32, R59, UR10, -R28.reuse ;  /* 0x0000000a3b207c23 */ /* 0x100fe2000801081c */
[----:B------:R-:W-:Y:S01]  /*3da0*/  FFMA.FTZ R135, R62, UR10, -R28 ;  /* 0x0000000a3e877c23 */ /* 0x000fe2000801081c */
[----:B------:R-:W-:Y:S01]  /*3db0*/  FADD.FTZ R34, R140, R27 ;  /* 0x0000001b8c227221 */ /* 0x000fe20000010000 */
[----:B------:R-:W-:Y:S01]  /*3dc0*/  F2FP.F16.F32.PACK_AB R148, R11, R148 ;  /* 0x000000940b94723e */ /* 0x000fe200000000ff */
[----:B------:R-:W3:Y:S01]  /*3dd0*/  MUFU.EX2 R10, R10 ;  /* 0x0000000a000a7308 */ /* 0x000ee20000000800 */
[----:B-1----:R-:W-:Y:S01]  /*3de0*/  FADD.FTZ R36, R149, R8 ;  /* 0x0000000895247221 */ /* 0x002fe20000010000 */
[----:B------:R-:W-:Y:S01]  /*3df0*/  FADD.FTZ R31, R25, R34 ;  /* 0x00000022191f7221 */ /* 0x000fe20000010000 */
[--C-:B------:R-:W-:Y:S01]  /*3e00*/  FFMA.FTZ R34, R63, UR10, -R28.reuse ;  /* 0x0000000a3f227c23 */ /* 0x100fe2000801081c */
[--C-:B------:R-:W-:Y:S01]  /*3e10*/  FFMA.FTZ R129, R66, UR10, -R28.reuse ;  /* 0x0000000a42817c23 */ /* 0x100fe2000801081c */
[----:B------:R-:W-:Y:S01]  /*3e20*/  F2FP.F16.F32.PACK_AB R150, R13, R150 ;  /* 0x000000960d96723e */ /* 0x000fe200000000ff */
        /* <DEDUP_REMOVED lines=11> */
[----:B---3--:R-:W-:Y:S01]  /*3ee0*/  FADD.FTZ R36, R10, R27 ;  /* 0x0000001b0a247221 */ /* 0x008fe20000010000 */
[----:B------:R-:W-:Y:S01]  /*3ef0*/  FADD.FTZ R31, R33, R38 ;  /* 0x00000026211f7221 */ /* 0x000fe20000010000 */
[--C-:B------:R-:W-:Y:S01]  /*3f00*/  FFMA.FTZ R78, R78, UR10, -R28.reuse ;  /* 0x0000000a4e4e7c23 */ /* 0x100fe2000801081c */
[--C-:B------:R-:W-:Y:S01]  /*3f10*/  FFMA.FTZ R79, R79, UR10, -R28.reuse ;  /* 0x0000000a4f4f7c23 */ /* 0x100fe2000801081c */
[--C-:B------:R-:W-:Y:S01]  /*3f20*/  FFMA.FTZ R82, R82, UR10, -R28.reuse ;  /* 0x0000000a52527c23 */ /* 0x100fe2000801081c */
[----:B------:R-:W-:Y:S01]  /*3f30*/  FADD.FTZ R38, R138, R31 ;  /* 0x0000001f8a267221 */ /* 0x000fe20000010000 */
[----:B------:R-:W-:Y:S01]  /*3f40*/  FFMA.FTZ R83, R83, UR10, -R28 ;  /* 0x0000000a53537c23 */ /* 0x000fe2000801081c */
[----:B------:R-:W3:Y:S01]  /*3f50*/  MUFU.EX2 R147, R147 ;  /* 0x0000009300937308 */ /* 0x000ee20000000800 */
[----:B-1----:R-:W-:Y:S01]  /*3f60*/  FADD.FTZ R27, R145, R36 ;  /* 0x00000024911b7221 */ /* 0x002fe20000010000 */
[----:B------:R-:W-:Y:S01]  /*3f70*/  FADD.FTZ R31, R37, R38 ;  /* 0x00000026251f7221 */ /* 0x000fe20000010000 */
[--C-:B------:R-:W-:Y:S01]  /*3f80*/  FFMA.FTZ R86, R86, UR10, -R28.reuse ;  /* 0x0000000a56567c23 */ /* 0x100fe2000801081c */
[----:B------:R-:W-:Y:S01]  /*3f90*/  FFMA.FTZ R28, R87, UR10, -R28 ;  /* 0x0000000a571c7c23 */ /* 0x000fe2000801081c */
[----:B------:R-:W-:Y:S01]  /*3fa0*/  F2FP.F16.F32.PACK_AB R149, R8, R149 ;  /* 0x000000950895723e */ /* 0x000fe200000000ff */
[----:B------:R-:W-:Y:S01]  /*3fb0*/  FADD.FTZ R38, R132, R31 ;  /* 0x0000001f84267221 */ /* 0x000fe20000010000 */
[C---:B------:R-:W-:Y:S01]  /*3fc0*/  F2FP.F16.F32.PACK_AB R132, R5.reuse, R132 ;  /* 0x000000840584723e */ /* 0x040fe200000000ff */
        /* <DEDUP_REMOVED lines=8> */
[----:B---3--:R-:W-:Y:S01]  /*4050*/  FADD.FTZ R27, R147, R36 ;  /* 0x00000024931b7221 */ /* 0x008fe20000010000 */
[----:B------:R-:W-:Y:S01]  /*4060*/  FADD.FTZ R31, R41, R40 ;  /* 0x00000028291f7221 */ /* 0x000fe20000010000 */
[----:B------:R-:W-:Y:S02]  /*4070*/  F2FP.F16.F32.PACK_AB R142, R29, R142 ;  /* 0x0000008e1d8e723e */ /* 0x000fe400000000ff */
[----:B------:R-:W-:Y:S01]  /*4080*/  F2FP.F16.F32.PACK_AB R136, R33, R136 ;  /* 0x000000882188723e */ /* 0x000fe200000000ff */
[----:B------:R-:W-:Y:S01]  /*4090*/  FADD.FTZ R40, R128, R31 ;  /* 0x0000001f80287221 */ /* 0x000fe20000010000 */
[----:B------:R-:W-:Y:S01]  /*40a0*/  F2FP.F16.F32.PACK_AB R138, R37, R138 ;  /* 0x0000008a258a723e */ /* 0x000fe200000000ff */
[----:B------:R-:W3:Y:S01]  /*40b0*/  MUFU.EX2 R20, R20 ;  /* 0x0000001400147308 */ /* 0x000ee20000000800 */
        /* <DEDUP_REMOVED lines=26> */
[----:B------:R-:W-:-:S04]  /*4260*/  FADD.FTZ R13, R49, R40 ;  /* 0x00000028310d7221 */ /* 0x000fc80000010000 */
[----:B------:R-:W-:Y:S02]  /*4270*/  FADD.FTZ R40, R124, R13 ;  /* 0x0000000d7c287221 */ /* 0x000fe40000010000 */
        /* <DEDUP_REMOVED lines=55> */
[----:B------:R-:W-:Y:S01]  /*45f0*/  F2FP.F16.F32.PACK_AB R121, R83, R82 ;  /* 0x000000525379723e */ /* 0x000fe200000000ff */
[----:B------:R-:W-:Y:S02]  /*4600*/  VIADD R8, R88, 0xfffffffe ;  /* 0xfffffffe58087836 */ /* 0x000fe40000000000 */
[----:B-1----:R-:W-:-:S04]  /*4610*/  FADD.FTZ R4, R86, R11 ;  /* 0x0000000b56047221 */ /* 0x002fc80000010000 */
        /* <DEDUP_REMOVED lines=13> */
.L_x_11149:
[----:B------:R-:W-:-:S11]  /*46f0*/  UISETP.NE.AND UP1, UPT, UR7, 0x1, UPT ;  /* 0x000000010700788c */ /* 0x000fd6000bf25270 */
[----:B------:R-:W-:Y:S02]  /*4700*/  @UP1 ULDC.64 UR18, c[0x0][0x9e8] ;  /* 0x00027a0000121ab9 */ /* 0x000fe40000000a00 */
[----:B------:R-:W-:-:S04]  /*4710*/  UIMAD.WIDE.U32 UR14, UR11, UR18, URZ ;  /* 0x000000120b0e72a5 */ /* 0x000fc8000f8e003f */
[----:B------:R-:W-:-:S12]  /*4720*/  @UP1 USHF.R.U32.HI UR11, URZ, UR19, UR15 ;  /* 0x000000133f0b1299 */ /* 0x000fd8000801160f */
.L_x_11150:
[----:B------:R-:W-:-:S04]  /*4730*/  UIMAD UR7, UR11, UR7, UR7 ;  /* 0x000000070b0772a4 */ /* 0x000fc8000f8e0207 */
[----:B------:R-:W-:-:S04]  /*4740*/  UISETP.LT.AND UP1, UPT, UR6, UR7, UPT ;  /* 0x000000070600728c */ /* 0x000fc8000bf21270 */
[----:B------:R-:W-:-:S12]  /*4750*/  USEL UR6, UR6, UR7, UP1 ;  /* 0x0000000706067287 */ /* 0x000fd80008800000 */
.L_x_11148:
        /* <DEDUP_REMOVED lines=21> */
[----:B------:R-:W-:-:S13]  /*48b0*/  ISETP.GE.AND P2, PT, R8, UR28, PT ;  /* 0x0000001c08007c0c */ /* 0x000fda000bf46270 */
[----:B------:R-:W-:Y:S05]  /*48c0*/  @!P2 BRA `(.L_x_11151) ;  /* 0x0000002c0058a947 */ /* 0x000fea0003800000 */
[----:B------:R-:W-:Y:S01]  /*48d0*/  IMAD.IADD R10, R0, 0x1, R7 ;  /* 0x00000001000a7824 */ /* 0x000fe200078e0207 */
[----:B------:R-:W-:Y:S01]  /*48e0*/  ULDC UR22, c[0x0][0x9e4] ;  /* 0x0002790000167ab9 */ /* 0x000fe20000000800 */
[----:B------:R-:W-:Y:S01]  /*48f0*/  IMAD.MOV.U32 R119, RZ, RZ, RZ ;  /* 0x000000ffff777224 */ /* 0x000fe200078e00ff */
[----:B------:R-:W-:Y:S01]  /*4900*/  ULDC UR23, c[0x0][0x9dc] ;  /* 0x0002770000177ab9 */ /* 0x000fe20000000800 */
[----:B------:R-:W-:Y:S01]  /*4910*/  ULDC UR25, c[0x0][0x288] ;  /* 0x0000a20000197ab9 */ /* 0x000fe20000000800 */
[----:B------:R-:W-:Y:S01]  /*4920*/  ULDC UR21, c[0x0][0x988] ;  /* 0x0002620000157ab9 */ /* 0x000fe20000000800 */
[----:B------:R-:W-:-:S05]  /*4930*/  ULDC UR24, c[0x0][0x9e0] ;  /* 0x0002780000187ab9 */ /* 0x000fca0000000800 */
.L_x_11168:
        /* <DEDUP_REMOVED lines=9> */
.L_x_11153:
[----:B------:R-:W-:Y:S01]  /*49d0*/  ULEA UR6, UR27, UR40, 0x3 ;  /* 0x000000281b067291 */ /* 0x000fe2000f8e183f */
[----:B------:R-:W-:-:S05]  /*49e0*/  IMAD.U32 R11, RZ, RZ, UR26 ;  /* 0x0000001aff0b7e24 */ /* 0x000fca000f8e00ff */
[----:B------:R-:W-:-:S04]  /*49f0*/  SHF.L.U32 R11, R11, 0x1f, RZ ;  /* 0x0000001f0b0b7819 */ /* 0x000fc800000006ff */
[----:B------:R1:W2:Y:S01]  /*4a00*/  SYNCS.PHASECHK.TRANS64.TRYWAIT P2, [UR6+0x16830], R11 ;  /* 0x0168300bff0075a7 */ /* 0x0002a20008040146 */
[----:B------:R-:W-:Y:S05]  /*4a10*/  @!P0 BRA `(.L_x_11154) ;  /* 0x0000000000048947 */ /* 0x000fea0003800000 */
[----:B------:R-:W-:Y:S01]  /*4a20*/  BPT.TRAP 0x1 ;  /* 0x000000040000795c */ /* 0x000fe20000300000 */
.L_x_11154:
[----:B--2---:R-:W-:Y:S05]  /*4a30*/  @P2 BRA `(.L_x_11152) ;  /* 0x0000000000082947 */ /* 0x004fea0003800000 */
[----:B------:R-:W2:Y:S02]  /*4a40*/  SYNCS.PHASECHK.TRANS64.TRYWAIT P2, [UR6+0x16830], R11 ;  /* 0x0168300bff0075a7 */ /* 0x000ea40008040146 */
[----:B--2---:R-:W-:Y:S05]  /*4a50*/  @!P2 BRA `(.L_x_11155) ;  /* 0x000000b800e4a947 */ /* 0x004fea0003800000 */
.L_x_11152:
        /* <DEDUP_REMOVED lines=25> */
.L_x_11157:
[----:B------:R-:W-:Y:S01]  /*4bf0*/  ULEA UR6, UR39, UR40, 0x3 ;  /* 0x0000002827067291 */ /* 0x000fe2000f8e183f */
[----:B------:R-:W-:-:S05]  /*4c00*/  IMAD.U32 R11, RZ, RZ, UR37 ;  /* 0x00000025ff0b7e24 */ /* 0x000fca000f8e00ff */
[----:B------:R-:W-:-:S04]  /*4c10*/  SHF.L.U32 R11, R11, 0x1f, RZ ;  /* 0x0000001f0b0b7819 */ /* 0x000fc800000006ff */
[----:B------:R1:W2:Y:S01]  /*4c20*/  SYNCS.PHASECHK.TRANS64.TRYWAIT P2, [UR6+0x16850], R11 ;  /* 0x0168500bff0075a7 */ /* 0x0002a20008040146 */
[----:B------:R-:W-:Y:S05]  /*4c30*/  @!P0 BRA `(.L_x_11158) ;  /* 0x0000000000048947 */ /* 0x000fea0003800000 */
[----:B------:R-:W-:Y:S01]  /*4c40*/  BPT.TRAP 0x1 ;  /* 0x000000040000795c */ /* 0x000fe20000300000 */
.L_x_11158:
[----:B--2---:R-:W-:Y:S05]  /*4c50*/  @P2 BRA `(.L_x_11156) ;  /* 0x0000000000082947 */ /* 0x004fea0003800000 */
[----:B------:R-:W2:Y:S02]  /*4c60*/  SYNCS.PHASECHK.TRANS64.TRYWAIT P2, [UR6+0x16850], R11 ;  /* 0x0168500bff0075a7 */ /* 0x000ea40008040146 */
[----:B--2---:R-:W-:Y:S05]  /*4c70*/  @!P2 BRA `(.L_x_11159) ;  /* 0x000000b80074a947 */ /* 0x004fea0003800000 */
.L_x_11156:
[----:B------:R-:W-:Y:S01]  /*4c80*/  UIADD3 UR6, UR40, 0x400, URZ ;  /* 0x0000040028067890 */ /* 0x000fe2000fffe03f */
[----:B------:R-:W-:Y:S01]  /*4c90*/  WARPGROUP.ARRIVE ;  /* 0x00000000000079c5 */ /* 0x000fe20000000000 */
[----:B------:R-:W-:Y:S01]  /*4ca0*/  UMOV UR7, 0x40000040 ;  /* 0x4000004000077882 */ /* 0x000fe20000000000 */
[----:B------:R-:W3:Y:S01]  /*4cb0*/  LDC R15, c[0x0][0x2e0] ;  /* 0x0000b800ff0f7b82 */ /* 0x000ee20000000800 */
[----:B------:R-:W-:Y:S01]  /*4cc0*/  USHF.R.U32.HI UR6, URZ, 0x4, UR6 ;  /* 0x000000043f067899 */ /* 0x000fe20008011606 */
[----:B-12---:R-:W-:Y:S01]  /*4cd0*/  IMAD.SHL.U32 R11, R8, 0x80, RZ ;  /* 0x00000080080b7824 */ /* 0x006fe200078e00ff */
[----:B------:R-:W-:Y:S01]  /*4ce0*/  ISETP.GE.U32.AND P2, PT, R2, 0x180, PT ;  /* 0x000001800200780c */ /* 0x000fe20003f46070 */
[----:B------:R-:W-:Y:S01]  /*4cf0*/  IMAD.U32 R13, RZ, RZ, UR27 ;  /* 0x0000001bff0d7e24 */ /* 0x000fe2000f8e00ff */
[----:B------:R-:W-:Y:S01]  /*4d00*/  ULOP3.LUT UR6, UR6, 0x3fff, URZ, 0xc0, !UPT ;  /* 0x00003fff06067892 */ /* 0x000fe2000f8ec03f */
[----:B------:R-:W-:Y:S01]  /*4d10*/  VIADD R12, R16, 0x9 ;  /* 0x00000009100c7836 */ /* 0x000fe20000000000 */
[----:B------:R-:W-:-:S02]  /*4d20*/  IADD3 R14, -R11, 0x1, RZ ;  /* 0x000000010b0e7810 */ /* 0x000fc40007ffe1ff */
[----:B------:R-:W-:Y:S01]  /*4d30*/  ULEA UR10, UR39, UR6, 0xa ;  /* 0x00000006270a7291 */ /* 0x000fe2000f8e503f */
[----:B------:R-:W-:Y:S02]  /*4d40*/  @!P1 LEA R13, R13, UR40, 0x3 ;  /* 0x000000280d0d9c11 */ /* 0x000fe4000f8e18ff */
[----:B------:R-:W-:Y:S02]  /*4d50*/  SEL R20, R12, 0x9, !P2 ;  /* 0x000000090c147807 */ /* 0x000fe40005000000 */
[----:B------:R-:W-:Y:S01]  /*4d60*/  PLOP3.LUT P2, PT, PT, PT, UP0, 0x40, 0x0 ;  /* 0x000000000000781c */ /* 0x000fe20003f4e808 */
[----:B------:R-:W-:Y:S01]  /*4d70*/  @!P1 VIADD R13, R13, 0x16840 ;  /* 0x000168400d0d9836 */ /* 0x000fe20000000000 */
[----:B------:R-:W-:Y:S02]  /*4d80*/  UMOV UR6, UR10 ;  /* 0x0000000a00067c82 */ /* 0x000fe40008000000 */
[----:B------:R-:W-:Y:S01]  /*4d90*/  HGMMA.64x64x16.F32 R88, R148, gdesc[UR4].tnspB, R88, gsb0 ;  /* 0x40e0000494587df0 */ /* 0x000fe20008000858 */
[----:B------:R-:W-:Y:S01]  /*4da0*/  UIADD3 UR6, UR10, 0x80, URZ ;  /* 0x000000800a067890 */ /* 0x000fe2000fffe03f */
[----:B------:R-:W-:Y:S01]  /*4db0*/  @!P1 PRMT R13, RZ, 0x654, R13 ;  /* 0x00000654ff0d9816 */ /* 0x000fe2000000000d */
[----:B------:R-:W-:Y:S01]  /*4dc0*/  UMOV UR7, 0x40000040 ;  /* 0x4000004000077882 */ /* 0x000fe20000000000 */
[----:B---3--:R-:W-:-:S04]  /*4dd0*/  IMAD R14, R15, UR47, R14 ;  /* 0x0000002f0f0e7c24 */ /* 0x008fc8000f8e020e */
[----:B------:R-:W-:-:S04]  /*4de0*/  VIADD R14, R14, -UR25 ;  /* 0x800000190e0e7c36 */ /* 0x000fc80008000000 */
[----:B------:R-:W-:-:S04]  /*4df0*/  IMAD R14, R17, -0x2, R14 ;  /* 0xfffffffe110e7824 */ /* 0x000fc800078e020e */
[----:B------:R-:W-:-:S04]  /*4e00*/  VIADD R15, R14, UR24 ;  /* 0x000000180e0f7c36 */ /* 0x000fc80008000000 */
[----:B------:R-:W-:Y:S01]  /*4e10*/  IMAD.IADD R12, R0, 0x1, R15 ;  /* 0x00000001000c7824 */ /* 0x000fe200078e020f */
[----:B------:R-:W-:Y:S02]  /*4e20*/  WARPGROUP.DEPBAR.LE gsb0, 0x0 ;  /* 0x00008000000079c5 */ /* 0x000fe40000010000 */
[----:B------:R-:W-:-:S06]  /*4e30*/  WARPGROUP.ARRIVE ;  /* 0x00000000000079c5 */ /* 0x000fcc0000000000 */
[----:B------:R-:W-:Y:S01]  /*4e40*/  HGMMA.64x64x16.F32 R88, R144, gdesc[UR4].tnspB, R88, gsb0 ;  /* 0x40e0000490587df0 */ /* 0x000fe20008000858 */
[----:B------:R-:W-:Y:S01]  /*4e50*/  UIADD3 UR6, UR10, 0x100, URZ ;  /* 0x000001000a067890 */ /* 0x000fe2000fffe03f */
[----:B------:R-:W-:Y:S01]  /*4e60*/  UMOV UR7, 0x40000040 ;  /* 0x4000004000077882 */ /* 0x000fe20000000000 */
        /* <DEDUP_REMOVED lines=28> */
[----:B------:R-:W-:-:S06]  /*5030*/  ULOP3.LUT UR6, URZ, UR23, URZ, 0x33, !UPT ;  /* 0x000000173f067292 */ /* 0x000fcc000f8e333f */
[----:B------:R-:W-:Y:S01]  /*5040*/  VIADD R14, R14, UR6 ;  /* 0x000000060e0e7c36 */ /* 0x000fe20008000000 */
        /* <DEDUP_REMOVED lines=16> */
.L_x_11162:
[----:B------:R-:W-:Y:S02]  /*5150*/  IMAD.U32 R121, RZ, RZ, UR22 ;  /* 0x00000016ff797e24 */ /* 0x000fe4000f8e00ff */
[----:B------:R-:W-:-:S03]  /*5160*/  IMAD.MOV.U32 R20, RZ, RZ, R10 ;  /* 0x000000ffff147224 */ /* 0x000fc600078e000a */
[----:B------:R-:W-:-:S13]  /*5170*/  ISETP.NE.AND P2, PT, R121, 0x1, PT ;  /* 0x000000017900780c */ /* 0x000fda0003f45270 */
[----:B------:R-:W1:Y:S01]  /*5180*/  @P2 LDC.64 R122, c[0x0][0x9e8] ;  /* 0x00027a00ff7a2b82 */ /* 0x000e620000000a00 */
[----:B------:R-:W-:-:S04]  /*5190*/  @P2 IMAD.IADD R21, R0, 0x1, R7 ;  /* 0x0000000100152824 */ /* 0x000fc800078e0207 */
[----:B-1----:R-:W-:-:S05]  /*51a0*/  @P2 IMAD.HI.U32 R120, R21, R122, RZ ;  /* 0x0000007a15782227 */ /* 0x002fca00078e00ff */
[----:B------:R-:W-:-:S07]  /*51b0*/  @P2 SHF.R.U32.HI R20, RZ, R123, R120 ;  /* 0x0000007bff142219 */ /* 0x000fce0000011678 */
.L_x_11163:
[----:B------:R-:W-:Y:S05]  /*51c0*/  BSYNC B0 ;  /* 0x0000000000007941 */ /* 0x000fea0003800000 */
.L_x_11161:
[----:B------:R-:W-:-:S04]  /*51d0*/  IMAD R20, R20, R121, -R11 ;  /* 0x0000007914147224 */ /* 0x000fc800078e0a0b */
[----:B------:R-:W-:-:S05]  /*51e0*/  IMAD R20, R17, -0x2, R20 ;  /* 0xfffffffe11147824 */ /* 0x000fca00078e0214 */
[----:B------:R-:W-:Y:S02]  /*51f0*/  VIADDMNMX R12, R20, R121, R12, PT ;  /* 0x00000079140c7246 */ /* 0x000fe4000380010c */
[----:B------:R-:W-:-:S07]  /*5200*/  VIMNMX R13, R13, R20, !PT ;  /* 0x000000140d0d7248 */ /* 0x000fce0007fe0100 */
.L_x_11160:
        /* <DEDUP_REMOVED lines=113> */
.L_x_11166:
[----:B------:R-:W-:-:S05]  /*5920*/  IMAD.U32 R20, RZ, RZ, UR22 ;  /* 0x00000016ff147e24 */ /* 0x000fca000f8e00ff */
[----:B------:R-:W-:-:S13]  /*5930*/  ISETP.NE.AND P3, PT, R20, 0x1, PT ;  /* 0x000000011400780c */ /* 0x000fda0003f65270 */
[----:B------:R-:W1:Y:S02]  /*5940*/  @P3 LDC.64 R12, c[0x0][0x9e8] ;  /* 0x00027a00ff0c3b82 */ /* 0x000e640000000a00 */
[----:B-1----:R-:W-:-:S05]  /*5950*/  @P3 IMAD.HI.U32 R12, R123, R12, RZ ;  /* 0x0000000c7b0c3227 */ /* 0x002fca00078e00ff */
[----:B------:R-:W-:-:S07]  /*5960*/  @P3 SHF.R.U32.HI R123, RZ, R13, R12 ;  /* 0x0000000dff7b3219 */ /* 0x000fce000001160c */
.L_x_11167:
[----:B------:R-:W-:Y:S05]  /*5970*/  BSYNC B0 ;  /* 0x0000000000007941 */ /* 0x000fea0003800000 */
.L_x_11165:
[----:B------:R-:W-:-:S04]  /*5980*/  IMAD R12, R123, R20, -R11 ;  /* 0x000000147b0c7224 */ /* 0x000fc800078e0a0b */
[----:B------:R-:W-:-:S05]  /*5990*/  IMAD R12, R17, -0x2, R12 ;  /* 0xfffffffe110c7824 */ /* 0x000fca00078e020c */
[----:B------:R-:W-:Y:S02]  /*59a0*/  VIADDMNMX R15, R12, R20, R15, PT ;  /* 0x000000140c0f7246 */ /* 0x000fe4000380010f */
[----:B------:R-:W-:-:S07]  /*59b0*/  VIMNMX R14, R14, R12, !PT ;  /* 0x0000000c0e0e7248 */ /* 0x000fce0007fe0100 */
.L_x_11164:
[----:B------:R-:W-:Y:S01]  /*59c0*/  FMNMX.FTZ R12, R121, R6, !PT ;  /* 0x00000006790c7209 */ /* 0x000fe20007810000 */
[----:B------:R-:W-:Y:S01]  /*59d0*/  UMOV UR10, UR21 ;  /* 0x00000015000a7c82 */ /* 0x000fe20008000000 */
        /* <DEDUP_REMOVED lines=101> */
[----:B------:R-:W-:Y:S02]  /*6030*/  FMNMX.FTZ R20, R26, R9, !PT ;  /* 0x000000091a147209 */ /* 0x000fe40007810000 */
[----:B------:R-:W-:Y:S01]  /*6040*/  ISETP.LT.OR P5, PT, R15, 0x51, P5 ;  /* 0x000000510f00780c */ /* 0x000fe20002fa1670 */
        /* <DEDUP_REMOVED lines=45> */
[----:B------:R-:W-:Y:S01]  /*6320*/  FMNMX.FTZ R20, R50, R37, !PT ;  /* 0x0000002532147209 */ /* 0x000fe20007810000 */
[----:B------:R-:W-:Y:S01]  /*6330*/  FFMA.FTZ R37, R45, UR10, -R12 ;  /* 0x0000000a2d257c23 */ /* 0x000fe2000801080c */
[----:B------:R-:W-:Y:S01]  /*6340*/  ISETP.LT.OR P4, PT, R15, 0x61, P4 ;  /* 0x000000610f00780c */ /* 0x000fe20002781670 */
[----:B------:R-:W-:Y:S01]  /*6350*/  MUFU.EX2 R13, R13 ;  /* 0x0000000d000d7308 */ /* 0x000fe20000000800 */
[----:B------:R-:W-:Y:S02]  /*6360*/  FMNMX.FTZ R41, R51, R20, !PT ;  /* 0x0000001433297209 */ /* 0x000fe40007810000 */
[----:B------:R-:W-:Y:S02]  /*6370*/  ISETP.GT.AND P5, PT, R14, 0x68, P2 ;  /* 0x000000680e00780c */ /* 0x000fe400017a4270 */
[----:B------:R-:W-:-:S02]  /*6380*/  FMNMX.FTZ R20, R54, R41, !PT ;  /* 0x0000002936147209 */ /* 0x000fc40007810000 */
        /* <DEDUP_REMOVED lines=12> */
[----:B------:R-:W-:Y:S01]  /*6450*/  MUFU.EX2 R144, R144 ;  /* 0x0000009000907308 */ /* 0x000fe20000000800 */
[----:B------:R-:W-:Y:S02]  /*6460*/  FMNMX.FTZ R45, R63, R20, !PT ;  /* 0x000000143f2d7209 */ /* 0x000fe40007810000 */
[----:B------:R-:W-:Y:S02]  /*6470*/  ISETP.LT.OR P4, PT, R15, 0x6a, P4 ;  /* 0x0000006a0f00780c */ /* 0x000fe40002781670 */
[----:B------:R-:W-:Y:S01]  /*6480*/  FMNMX.FTZ R20, R66, R45, !PT ;  /* 0x0000002d42147209 */ /* 0x000fe20007810000 */
[----:B------:R-:W-:Y:S01]  /*6490*/  FFMA.FTZ R45, R53, UR10, -R12 ;  /* 0x0000000a352d7c23 */ /* 0x000fe2000801080c */
[----:B------:R-:W-:Y:S01]  /*64a0*/  ISETP.GT.AND P3, PT, R14, 0x70, P2 ;  /* 0x000000700e00780c */ /* 0x000fe20001764270 */
[----:B------:R-:W-:Y:S01]  /*64b0*/  MUFU.EX2 R25, R25 ;  /* 0x0000001900197308 */ /* 0x000fe20000000800 */
[----:B------:R-:W-:-:S02]  /*64c0*/  FMNMX.FTZ R49, R67, R20, !PT ;  /* 0x0000001443317209 */ /* 0x000fc40007810000 */
[----:B------:R-:W-:Y:S02]  /*64d0*/  FSEL R78, R78, -INF , !P5 ;  /* 0xff8000004e4e7808 */ /* 0x000fe40006800000 */
[----:B------:R-:W-:Y:S02]  /*64e0*/  FMNMX.FTZ R20, R70, R49, !PT ;  /* 0x0000003146147209 */ /* 0x000fe40007810000 */
[----:B------:R-:W-:Y:S01]  /*64f0*/  FSEL R79, R79, -INF , !P4 ;  /* 0xff8000004f4f7808 */ /* 0x000fe20006000000 */
[----:B------:R-:W-:Y:S01]  /*6500*/  MUFU.EX2 R146, R146 ;  /* 0x0000009200927308 */ /* 0x000fe20000000800 */
[----:B------:R-:W-:Y:S02]  /*6510*/  FMNMX.FTZ R49, R71, R20, !PT ;  /* 0x0000001447317209 */ /* 0x000fe40007810000 */
[----:B------:R-:W-:Y:S02]  /*6520*/  ISETP.GT.AND P5, PT, R14, 0x71, P2 ;  /* 0x000000710e00780c */ /* 0x000fe400017a4270 */
[----:B------:R-:W-:Y:S01]  /*6530*/  FMNMX.FTZ R20, R74, R49, !PT ;  /* 0x000000314a147209 */ /* 0x000fe20007810000 */
[--C-:B------:R-:W-:Y:S01]  /*6540*/  FFMA.FTZ R49, R57, UR10, -R12.reuse ;  /* 0x0000000a39317c23 */ /* 0x100fe2000801080c */
[C---:B------:R-:W-:Y:S01]  /*6550*/  ISETP.GT.AND P4, PT, R14.reuse, 0x78, P2 ;  /* 0x000000780e00780c */ /* 0x040fe20001784270 */
[--C-:B------:R-:W-:Y:S01]  /*6560*/  FFMA.FTZ R57, R69, UR10, -R12.reuse ;  /* 0x0000000a45397c23 */ /* 0x100fe2000801080c */
[----:B------:R-:W-:Y:S01]  /*6570*/  FMNMX.FTZ R53, R75, R20, !PT ;  /* 0x000000144b357209 */ /* 0x000fe20007810000 */
[----:B------:R-:W-:Y:S01]  /*6580*/  FFMA.FTZ R69, R81, UR10, -R12 ;  /* 0x0000000a51457c23 */ /* 0x000fe2000801080c */
[----:B------:R-:W-:Y:S01]  /*6590*/  ISETP.GT.AND P2, PT, R14, 0x79, P2 ;  /* 0x000000790e00780c */ /* 0x000fe20001744270 */
[----:B------:R-:W-:Y:S01]  /*65a0*/  MUFU.EX2 R29, R29 ;  /* 0x0000001d001d7308 */ /* 0x000fe20000000800 */
[----:B------:R-:W-:-:S02]  /*65b0*/  ISETP.LT.OR P3, PT, R15, 0x71, P3 ;  /* 0x000000710f00780c */ /* 0x000fc40001f61670 */
[----:B------:R-:W-:Y:S02]  /*65c0*/  FMNMX.FTZ R14, R78, R53, !PT ;  /* 0x000000354e0e7209 */ /* 0x000fe40007810000 */
[----:B------:R-:W-:Y:S02]  /*65d0*/  ISETP.LT.OR P5, PT, R15, 0x72, P5 ;  /* 0x000000720f00780c */ /* 0x000fe40002fa1670 */
[----:B------:R-:W-:Y:S01]  /*65e0*/  FSEL R82, R82, -INF , !P3 ;  /* 0xff80000052527808 */ /* 0x000fe20005800000 */
[----:B------:R-:W-:Y:S01]  /*65f0*/  MUFU.EX2 R140, R140 ;  /* 0x0000008c008c7308 */ /* 0x000fe20000000800 */
[----:B------:R-:W-:Y:S02]  /*6600*/  FMNMX.FTZ R53, R79, R14, !PT ;  /* 0x0000000e4f357209 */ /* 0x000fe40007810000 */
[----:B------:R-:W-:Y:S02]  /*6610*/  ISETP.LT.OR P4, PT, R15, 0x79, P4 ;  /* 0x000000790f00780c */ /* 0x000fe40002781670 */
[----:B------:R-:W-:-:S02]  /*6620*/  FSEL R83, R83, -INF , !P5 ;  /* 0xff80000053537808 */ /* 0x000fc40006800000 */
[----:B------:R-:W-:Y:S01]  /*6630*/  FMNMX.FTZ R14, R82, R53, !PT ;  /* 0x00000035520e7209 */ /* 0x000fe20007810000 */
[----:B------:R-:W-:Y:S01]  /*6640*/  MUFU.EX2 R33, R33 ;  /* 0x0000002100217308 */ /* 0x000fe20000000800 */
[----:B------:R-:W-:Y:S01]  /*6650*/  ISETP.LT.OR P2, PT, R15, 0x7a, P2 ;  /* 0x0000007a0f00780c */ /* 0x000fe20001741670 */
[--C-:B------:R-:W-:Y:S01]  /*6660*/  FFMA.FTZ R15, R61, UR10, -R12.reuse ;  /* 0x0000000a3d0f7c23 */ /* 0x100fe2000801080c */
[----:B------:R-:W-:Y:S01]  /*6670*/  FSEL R86, R86, -INF , !P4 ;  /* 0xff80000056567808 */ /* 0x000fe20006000000 */
[--C-:B------:R-:W-:Y:S01]  /*6680*/  FFMA.FTZ R61, R73, UR10, -R12.reuse ;  /* 0x0000000a493d7c23 */ /* 0x100fe2000801080c */
[----:B------:R-:W-:Y:S02]  /*6690*/  FMNMX.FTZ R53, R83, R14, !PT ;  /* 0x0000000e53357209 */ /* 0x000fe40007810000 */
[----:B------:R-:W-:Y:S01]  /*66a0*/  FSEL R87, R87, -INF , !P2 ;  /* 0xff80000057577808 */ /* 0x000fe20005000000 */
[----:B------:R-:W-:Y:S01]  /*66b0*/  MUFU.EX2 R142, R142 ;  /* 0x0000008e008e7308 */ /* 0x000fe20000000800 */
[----:B------:R-:W-:Y:S01]  /*66c0*/  FMNMX.FTZ R14, R86, R53, !PT ;  /* 0x00000035560e7209 */ /* 0x000fe20007810000 */
[----:B------:R-:W-:-:S03]  /*66d0*/  FFMA.FTZ R53, R65, UR10, -R12 ;  /* 0x0000000a41357c23 */ /* 0x000fc6000801080c */
[----:B------:R-:W-:-:S03]  /*66e0*/  FMNMX.FTZ R14, R87, R14, !PT ;  /* 0x0000000e570e7209 */ /* 0x000fc60007810000 */
[----:B------:R-:W-:Y:S02]  /*66f0*/  MUFU.EX2 R37, R37 ;  /* 0x0000002500257308 */ /* 0x000fe40000000800 */
[----:B------:R-:W1:Y:S06]  /*6700*/  SHFL.BFLY PT, R65, R14, 0x2, 0x1f ;  /* 0x0c401f000e417f89 */ /* 0x000e6c00000e0000 */
[----:B------:R-:W-:Y:S08]  /*6710*/  MUFU.EX2 R136, R136 ;  /* 0x0000008800887308 */ /* 0x000ff00000000800 */
[----:B------:R-:W-:Y:S08]  /*6720*/  MUFU.EX2 R41, R41 ;  /* 0x0000002900297308 */ /* 0x000ff00000000800 */
[----:B------:R-:W-:Y:S01]  /*6730*/  MUFU.EX2 R138, R138 ;  /* 0x0000008a008a7308 */ /* 0x000fe20000000800 */
[----:B-1----:R-:W-:Y:S01]  /*6740*/  FMNMX.FTZ R20, R14, R65, !PT ;  /* 0x000000410e147209 */ /* 0x002fe20007810000 */
[----:B------:R-:W-:Y:S01]  /*6750*/  FFMA.FTZ R65, R77, UR10, -R12 ;  /* 0x0000000a4d417c23 */ /* 0x000fe2000801080c */
[----:B------:R-:W-:-:S03]  /*6760*/  FSEL R77, R11, RZ, P6 ;  /* 0x000000ff0b4d7208 */ /* 0x000fc60003000000 */
[----:B------:R-:W1:Y:S02]  /*6770*/  SHFL.BFLY PT, R73, R20, 0x1, 0x1f ;  /* 0x0c201f0014497f89 */ /* 0x000e6400000e0000 */
[----:B------:R-:W-:Y:S01]  /*6780*/  MUFU.EX2 R45, R45 ;  /* 0x0000002d002d7308 */ /* 0x000fe20000000800 */
[----:B------:R-:W-:-:S07]  /*6790*/  FADD.FTZ R6, -R77, R6 ;  /* 0x000000064d067221 */ /* 0x000fce0000010100 */
[----:B------:R-:W-:Y:S08]  /*67a0*/  MUFU.EX2 R132, R132 ;  /* 0x0000008400847308 */ /* 0x000ff00000000800 */
[----:B------:R-:W-:Y:S01]  /*67b0*/  MUFU.EX2 R49, R49 ;  /* 0x0000003100317308 */ /* 0x000fe20000000800 */
[----:B-1----:R-:W-:Y:S01]  /*67c0*/  FMNMX.FTZ R12, R20, R73, !PT ;  /* 0x00000049140c7209 */ /* 0x002fe20007810000 */
[----:B------:R-:W-:-:S06]  /*67d0*/  FMUL.FTZ R73, R6, UR10 ;  /* 0x0000000a06497c20 */ /* 0x000fcc0008410000 */
[----:B------:R-:W-:Y:S01]  /*67e0*/  MUFU.EX2 R134, R134 ;  /* 0x0000008600867308 */ /* 0x000fe20000000800 */
[C---:B------:R-:W-:Y:S01]  /*67f0*/  FSETP.NEU.FTZ.AND P2, PT, R12.reuse, -INF , PT ;  /* 0xff8000000c00780b */ /* 0x040fe20003f5d000 */
[----:B------:R-:W-:-:S06]  /*6800*/  FMUL.FTZ R32, R12, UR10 ;  /* 0x0000000a0c207c20 */ /* 0x000fcc0008410000 */
[----:B------:R-:W1:Y:S01]  /*6810*/  MUFU.EX2 R73, R73 ;  /* 0x0000004900497308 */ /* 0x000e620000000800 */
[----:B------:R-:W-:-:S05]  /*6820*/  FSEL R32, R32, RZ, P2 ;  /* 0x000000ff20207208 */ /* 0x000fca0001000000 */
        /* <DEDUP_REMOVED lines=10> */
[----:B------:R-:W-:Y:S01]  /*68d0*/  FFMA.FTZ R26, R43, UR10, -R32 ;  /* 0x0000000a2b1a7c23 */ /* 0x000fe20008010820 */
[----:B-1----:R-:W-:Y:S01]  /*68e0*/  FFMA.FTZ R34, R73, R5, R148 ;  /* 0x0000000549227223 */ /* 0x002fe20000010094 */
[--C-:B------:R-:W-:Y:S01]  /*68f0*/  FFMA.FTZ R143, R46, UR10, -R32.reuse ;  /* 0x0000000a2e8f7c23 */ /* 0x100fe20008010820 */
[--C-:B------:R-:W-:Y:S01]  /*6900*/  FFMA.FTZ R28, R47, UR10, -R32.reuse ;  /* 0x0000000a2f1c7c23 */ /* 0x100fe20008010820 */
[----:B------:R-:W-:Y:S01]  /*6910*/  FFMA.FTZ R137, R50, UR10, -R32 ;  /* 0x0000000a32897c23 */ /* 0x000fe20008010820 */
[----:B------:R-:W-:Y:S01]  /*6920*/  FADD.FTZ R5, R13, R34 ;  /* 0x000000220d057221 */ /* 0x000fe20000010000 */
        /* <DEDUP_REMOVED lines=10> */
[----:B------:R-:W-:Y:S01]  /*69d0*/  F2FP.F16.F32.PACK_AB R148, R13, R148 ;  /* 0x000000940d94723e */ /* 0x000fe200000000ff */
        /* <DEDUP_REMOVED lines=15> */
[----:B------:R1:W2:Y:S01]  /*6ad0*/  MUFU.EX2 R9, R5 ;  /* 0x0000000500097308 */ /* 0x0002a20000000800 */
[----:B------:R-:W-:Y:S01]  /*6ae0*/  FADD.FTZ R36, R140, R27 ;  /* 0x0000001b8c247221 */ /* 0x000fe20000010000 */
[----:B------:R-:W-:Y:S01]  /*6af0*/  FFMA.FTZ R86, R86, UR10, -R32 ;  /* 0x0000000a56567c23 */ /* 0x000fe20008010820 */
[----:B------:R-:W-:Y:S01]  /*6b00*/  IMAD.U32 R31, RZ, RZ, UR39 ;  /* 0x00000027ff1f7e24 */ /* 0x000fe2000f8e00ff */
[----:B------:R-:W-:Y:S01]  /*6b10*/  ISETP.GT.AND P2, PT, R8, UR28, PT ;  /* 0x0000001c08007c0c */ /* 0x000fe2000bf44270 */
[----:B------:R-:W-:Y:S01]  /*6b20*/  FADD.FTZ R27, R33, R36 ;  /* 0x00000024211b7221 */ /* 0x000fe20000010000 */
[----:B------:R-:W-:Y:S01]  /*6b30*/  FFMA.FTZ R36, R59, UR10, -R32 ;  /* 0x0000000a3b247c23 */ /* 0x000fe20008010820 */
[----:B------:R-:W-:Y:S01]  /*6b40*/  UMOV UR39, UR27 ;  /* 0x0000001b00277c82 */ /* 0x000fe20008000000 */
[----:B------:R-:W3:Y:S01]  /*6b50*/  MUFU.EX2 R145, R145 ;  /* 0x0000009100917308 */ /* 0x000ee20000000800 */
[----:B------:R-:W-:Y:S01]  /*6b60*/  FADD.FTZ R38, R142, R27 ;  /* 0x0000001b8e267221 */ /* 0x000fe20000010000 */
[----:B------:R-:W-:Y:S01]  /*6b70*/  @!P1 LEA R31, R31, UR40, 0x3 ;  /* 0x000000281f1f9c11 */ /* 0x000fe2000f8e18ff */
[----:B------:R-:W-:Y:S01]  /*6b80*/  FMUL.FTZ R88, R88, R73 ;  /* 0x0000004958587220 */ /* 0x000fe20000410000 */
[----:B------:R-:W-:Y:S01]  /*6b90*/  F2FP.F16.F32.PACK_AB R150, R21, R150 ;  /* 0x000000961596723e */ /* 0x000fe200000000ff */
[----:B-1----:R-:W-:Y:S01]  /*6ba0*/  FADD.FTZ R5, R37, R38 ;  /* 0x0000002625057221 */ /* 0x002fe20000010000 */
[----:B------:R-:W-:Y:S01]  /*6bb0*/  F2FP.F16.F32.PACK_AB R144, R25, R144 ;  /* 0x000000901990723e */ /* 0x000fe200000000ff */
[----:B------:R-:W-:Y:S01]  /*6bc0*/  @!P1 VIADD R31, R31, 0x16860 ;  /* 0x000168601f1f9836 */ /* 0x000fe20000000000 */
[----:B------:R-:W1:Y:S01]  /*6bd0*/  MUFU.EX2 R20, R20 ;  /* 0x0000001400147308 */ /* 0x000e620000000800 */
[----:B--2---:R-:W-:Y:S01]  /*6be0*/  FFMA.FTZ R38, R9, R4, R6 ;  /* 0x0000000409267223 */ /* 0x004fe20000010006 */
[----:B------:R-:W-:Y:S01]  /*6bf0*/  FADD.FTZ R42, R136, R5 ;  /* 0x00000005882a7221 */ /* 0x000fe20000010000 */
[----:B------:R-:W-:Y:S01]  /*6c00*/  FFMA.FTZ R4, R63, UR10, -R32 ;  /* 0x0000000a3f047c23 */ /* 0x000fe20008010820 */
[----:B------:R-:W-:Y:S01]  /*6c10*/  @!P1 PRMT R31, RZ, 0x654, R31 ;  /* 0x00000654ff1f9816 */ /* 0x000fe2000000001f */
[----:B------:R-:W-:Y:S01]  /*6c20*/  FADD.FTZ R40, R149, R38 ;  /* 0x0000002695287221 */ /* 0x000fe20000010000 */
[----:B------:R-:W-:Y:S01]  /*6c30*/  FADD.FTZ R27, R41, R42 ;  /* 0x0000002a291b7221 */ /* 0x000fe20000010000 */
[----:B------:R-:W-:Y:S01]  /*6c40*/  FFMA.FTZ R38, R67, UR10, -R32 ;  /* 0x0000000a43267c23 */ /* 0x000fe20008010820 */
[----:B------:R-:W2:Y:S01]  /*6c50*/  MUFU.EX2 R147, R147 ;  /* 0x0000009300937308 */ /* 0x000ea20000000800 */
[----:B------:R-:W-:Y:S01]  /*6c60*/  FADD.FTZ R5, R151, R40 ;  /* 0x0000002897057221 */ /* 0x000fe20000010000 */
[----:B------:R-:W-:Y:S01]  /*6c70*/  FADD.FTZ R40, R138, R27 ;  /* 0x0000001b8a287221 */ /* 0x000fe20000010000 */
[----:B------:R4:W-:Y:S01]  /*6c80*/  @!P1 SYNCS.ARRIVE.TRANS64.RED.A1T0 RZ, [R31+URZ], RZ ;  /* 0x000000ff1fff99a7 */ /* 0x0009e2000810043f */
[----:B------:R-:W-:Y:S01]  /*6c90*/  F2FP.F16.F32.PACK_AB R149, R149, R6 ;  /* 0x000000069595723e */ /* 0x000fe200000000ff */
[----:B------:R-:W-:Y:S01]  /*6ca0*/  FADD.FTZ R42, R14, R5 ;  /* 0x000000050e2a7221 */ /* 0x000fe20000010000 */
[----:B------:R-:W-:Y:S01]  /*6cb0*/  FADD.FTZ R27, R45, R40 ;  /* 0x000000282d1b7221 */ /* 0x000fe20000010000 */
[----:B------:R-:W-:Y:S01]  /*6cc0*/  FFMA.FTZ R40, R71, UR10, -R32 ;  /* 0x0000000a47287c23 */ /* 0x000fe20008010820 */
[----:B------:R-:W5:Y:S01]  /*6cd0*/  MUFU.EX2 R24, R24 ;  /* 0x0000001800187308 */ /* 0x000f620000000800 */
[----:B---3--:R-:W-:Y:S01]  /*6ce0*/  FADD.FTZ R5, R145, R42 ;  /* 0x0000002a91057221 */ /* 0x008fe20000010000 */
[----:B------:R-:W-:Y:S01]  /*6cf0*/  FADD.FTZ R44, R132, R27 ;  /* 0x0000001b842c7221 */ /* 0x000fe20000010000 */
[----:B------:R-:W-:Y:S01]  /*6d00*/  FFMA.FTZ R32, R87, UR10, -R32 ;  /* 0x0000000a57207c23 */ /* 0x000fe20008010820 */
[-C--:B------:R-:W-:Y:S01]  /*6d10*/  FMUL.FTZ R90, R90, R9.reuse ;  /* 0x000000095a5a7220 */ /* 0x080fe20000410000 */
[----:B-1----:R-:W-:Y:S01]  /*6d20*/  FADD.FTZ R42, R20, R5 ;  /* 0x00000005142a7221 */ /* 0x002fe20000010000 */
[----:B------:R-:W-:Y:S01]  /*6d30*/  FADD.FTZ R27, R49, R44 ;  /* 0x0000002c311b7221 */ /* 0x000fe20000010000 */
[-C--:B------:R-:W-:Y:S01]  /*6d40*/  FMUL.FTZ R91, R91, R9.reuse ;  /* 0x000000095b5b7220 */ /* 0x080fe20000410000 */
[----:B------:R-:W1:Y:S01]  /*6d50*/  MUFU.EX2 R141, R141 ;  /* 0x0000008d008d7308 */ /* 0x000e620000000800 */
        /* <DEDUP_REMOVED lines=8> */
[----:B-----5:R-:W-:Y:S01]  /*6de0*/  FADD.FTZ R42, R24, R5 ;  /* 0x00000005182a7221 */ /* 0x020fe20000010000 */
        /* <DEDUP_REMOVED lines=10> */
[----:B------:R-:W-:Y:S01]  /*6e90*/  FMUL.FTZ R119, R119, R9 ;  /* 0x0000000977777220 */ /* 0x000fe20000410000 */
[----:B------:R-:W-:Y:S01]  /*6ea0*/  F2FP.F16.F32.PACK_AB R146, R29, R146 ;  /* 0x000000921d92723e */ /* 0x000fe200000000ff */
[-C--:B------:R-:W-:Y:S01]  /*6eb0*/  FMUL.FTZ R89, R89, R73.reuse ;  /* 0x0000004959597220 */ /* 0x080fe20000410000 */
[----:B------:R-:W-:Y:S01]  /*6ec0*/  F2FP.F16.F32.PACK_AB R140, R33, R140 ;  /* 0x0000008c218c723e */ /* 0x000fe200000000ff */
        /* <DEDUP_REMOVED lines=12> */
[----:B------:R-:W-:Y:S01]  /*6f90*/  F2FP.F16.F32.PACK_AB R134, R15, R134 ;  /* 0x000000860f86723e */ /* 0x000fe200000000ff */
        /* <DEDUP_REMOVED lines=13> */
[----:B------:R-:W-:Y:S01]  /*7070*/  FMUL.FTZ R117, R117, R73 ;  /* 0x0000004975757220 */ /* 0x000fe20000410000 */
[----:B------:R-:W-:Y:S01]  /*7080*/  F2FP.F16.F32.PACK_AB R151, R14, R151 ;  /* 0x000000970e97723e */ /* 0x000fe200000000ff */
[----:B------:R-:W-:Y:S01]  /*7090*/  VIADD R8, R8, 0xffffffff ;  /* 0xffffffff08087836 */ /* 0x000fe20000000000 */
[----:B------:R-:W-:Y:S01]  /*70a0*/  F2FP.F16.F32.PACK_AB R145, R20, R145 ;  /* 0x000000911491723e */ /* 0x000fe200000000ff */
[----:B------:R-:W-:Y:S01]  /*70b0*/  IMAD.MOV.U32 R6, RZ, RZ, R11 ;  /* 0x000000ffff067224 */ /* 0x000fe200078e000b */
[----:B------:R-:W-:Y:S01]  /*70c0*/  F2FP.F16.F32.PACK_AB R147, R24, R147 ;  /* 0x000000931893723e */ /* 0x000fe200000000ff */
[----:B------:R-:W2:Y:S01]  /*70d0*/  MUFU.EX2 R130, R130 ;  /* 0x0000008200827308 */ /* 0x000ea20000000800 */
[C---:B---3--:R-:W-:Y:S01]  /*70e0*/  FADD.FTZ R27, R53.reuse, R44 ;  /* 0x0000002c351b7221 */ /* 0x048fe20000010000 */
[----:B------:R-:W-:Y:S01]  /*70f0*/  F2FP.F16.F32.PACK_AB R128, R53, R128 ;  /* 0x000000803580723e */ /* 0x000fe200000000ff */
[----:B------:R-:W-:Y:S01]  /*7100*/  IMAD.MOV.U32 R9, RZ, RZ, R12 ;  /* 0x000000ffff097224 */ /* 0x000fe200078e000c */
[----:B------:R-:W-:-:S04]  /*7110*/  F2FP.F16.F32.PACK_AB R141, R26, R141 ;  /* 0x0000008d1a8d723e */ /* 0x000fc800000000ff */
        /* <DEDUP_REMOVED lines=71> */
[----:B--2---:R-:W-:Y:S01]  /*7590*/  FADD.FTZ R42, R123, R42 ;  /* 0x0000002a7b2a7221 */ /* 0x004fe20000010000 */
[C---:B---3--:R-:W-:Y:S01]  /*75a0*/  FADD.FTZ R5, R77.reuse, R44 ;  /* 0x0000002c4d057221 */ /* 0x048fe20000010000 */
[----:B------:R-:W-:Y:S02]  /*75b0*/  F2FP.F16.F32.PACK_AB R122, R77, R122 ;  /* 0x0000007a4d7a723e */ /* 0x000fe400000000ff */
[C---:B-1----:R-:W-:Y:S01]  /*75c0*/  FADD.FTZ R4, R32.reuse, R42 ;  /* 0x0000002a20047221 */ /* 0x042fe20000010000 */
[----:B------:R-:W-:Y:S01]  /*75d0*/  F2FP.F16.F32.PACK_AB R123, R32, R123 ;  /* 0x0000007b207b723e */ /* 0x000fe200000000ff */
[----:B----4-:R-:W-:Y:S06]  /*75e0*/  @P2 BRA `(.L_x_11168) ;  /* 0xffffffd000d42947 */ /* 0x010fec000383ffff */
[----:B------:R-:W-:Y:S01]  /*75f0*/  IMAD.MOV.U32 R9, RZ, RZ, R12 ;  /* 0x000000ffff097224 */ /* 0x000fe200078e000c */
[----:B------:R-:W-:Y:S01]  /*7600*/  UMOV UR39, UR27 ;  /* 0x0000001b00277c82 */ /* 0x000fe20008000000 */
[----:B------:R-:W-:Y:S01]  /*7610*/  IMAD.MOV.U32 R6, RZ, RZ, R11 ;  /* 0x000000ffff067224 */ /* 0x000fe200078e000b */
[----:B------:R-:W-:-:S06]  /*7620*/  UMOV UR37, UR26 ;  /* 0x0000001a00257c82 */ /* 0x000fcc0008000000 */
.L_x_11151:
        /* <DEDUP_REMOVED lines=15> */
.L_x_11170:
[----:B------:R-:W-:-:S11]  /*7720*/  UISETP.NE.AND UP0, UPT, UR11, 0x1, UPT ;  /* 0x000000010b00788c */ /* 0x000fd6000bf05270 */
[----:B------:R-:W-:Y:S02]  /*7730*/  @UP0 ULDC.64 UR14, c[0x0][0x9e8] ;  /* 0x00027a00000e0ab9 */ /* 0x000fe40000000a00 */
[----:B------:R-:W-:-:S04]  /*7740*/  UIMAD.WIDE.U32 UR6, UR49, UR14, URZ ;  /* 0x0000000e310672a5 */ /* 0x000fc8000f8e003f */
[----:B------:R-:W-:-:S12]  /*7750*/  @UP0 USHF.R.U32.HI UR49, URZ, UR15, UR7 ;  /* 0x0000000f3f310299 */ /* 0x000fd80008011607 */
.L_x_11171:
[----:B------:R-:W-:-:S04]  /*7760*/  UIMAD UR49, UR49, UR11, URZ ;  /* 0x0000000b313172a4 */ /* 0x000fc8000f8e023f */
[----:B------:R-:W-:-:S04]  /*7770*/  UISETP.LT.AND UP0, UPT, UR23, UR49, UPT ;  /* 0x000000311700728c */ /* 0x000fc8000bf01270 */
[----:B------:R-:W-:-:S12]  /*7780*/  USEL UR23, UR23, UR49, !UP0 ;  /* 0x0000003117177287 */ /* 0x000fd8000c000000 */
.L_x_11169:
        /* <DEDUP_REMOVED lines=13> */
.L_x_11181:
        /* <DEDUP_REMOVED lines=9> */
.L_x_11174:
[----:B------:R-:W-:Y:S01]  /*78f0*/  ULEA UR6, UR39, UR40, 0x3 ;  /* 0x0000002827067291 */ /* 0x000fe2000f8e183f */
[----:B------:R-:W-:-:S05]  /*7900*/  IMAD.U32 R6, RZ, RZ, UR37 ;  /* 0x00000025ff067e24 */ /* 0x000fca000f8e00ff */
[----:B------:R-:W-:-:S04]  /*7910*/  SHF.L.U32 R6, R6, 0x1f, RZ ;  /* 0x0000001f06067819 */ /* 0x000fc800000006ff */
[----:B------:R1:W2:Y:S01]  /*7920*/  SYNCS.PHASECHK.TRANS64.TRYWAIT P2, [UR6+0x16830], R6 ;  /* 0x01683006ff0075a7 */ /* 0x0002a20008040146 */
[----:B------:R-:W-:Y:S05]  /*7930*/  @!P0 BRA `(.L_x_11175) ;  /* 0x0000000000048947 */ /* 0x000fea0003800000 */
[----:B------:R-:W-:Y:S01]  /*7940*/  BPT.TRAP 0x1 ;  /* 0x000000040000795c */ /* 0x000fe20000300000 */
.L_x_11175:
[----:B--2---:R-:W-:Y:S05]  /*7950*/  @P2 BRA `(.L_x_11173) ;  /* 0x0000000000082947 */ /* 0x004fea0003800000 */
[----:B------:R-:W2:Y:S02]  /*7960*/  SYNCS.PHASECHK.TRANS64.TRYWAIT P2, [UR6+0x16830], R6 ;  /* 0x01683006ff0075a7 */ /* 0x000ea40008040146 */
[----:B--2---:R-:W-:Y:S05]  /*7970*/  @!P2 BRA `(.L_x_11176) ;  /* 0x0000008c004ca947 */ /* 0x004fea0003800000 */
.L_x_11173:
        /* <DEDUP_REMOVED lines=25> */
.L_x_11178:
[----:B------:R-:W-:Y:S01]  /*7b10*/  ULEA UR6, UR23, UR40, 0x3 ;  /* 0x0000002817067291 */ /* 0x000fe2000f8e183f */
[----:B------:R-:W-:-:S05]  /*7b20*/  IMAD.U32 R6, RZ, RZ, UR24 ;  /* 0x00000018ff067e24 */ /* 0x000fca000f8e00ff */
[----:B------:R-:W-:-:S04]  /*7b30*/  SHF.L.U32 R6, R6, 0x1f, RZ ;  /* 0x0000001f06067819 */ /* 0x000fc800000006ff */
[----:B------:R1:W2:Y:S01]  /*7b40*/  SYNCS.PHASECHK.TRANS64.TRYWAIT P2, [UR6+0x16850], R6 ;  /* 0x01685006ff0075a7 */ /* 0x0002a20008040146 */
[----:B------:R-:W-:Y:S05]  /*7b50*/  @!P0 BRA `(.L_x_11179) ;  /* 0x0000000000048947 */ /* 0x000fea0003800000 */
[----:B------:R-:W-:Y:S01]  /*7b60*/  BPT.TRAP 0x1 ;  /* 0x000000040000795c */ /* 0x000fe20000300000 */
.L_x_11179:
[----:B--2---:R-:W-:Y:S05]  /*7b70*/  @P2 BRA `(.L_x_11177) ;  /* 0x0000000000082947 */ /* 0x004fea0003800000 */
[----:B------:R-:W2:Y:S02]  /*7b80*/  SYNCS.PHASECHK.TRANS64.TRYWAIT P2, [UR6+0x16850], R6 ;  /* 0x01685006ff0075a7 */ /* 0x000ea40008040146 */
[----:B--2---:R-:W-:Y:S05]  /*7b90*/  @!P2 BRA `(.L_x_11180) ;  /* 0x0000008800dca947 */ /* 0x004fea0003800000 */
.L_x_11177:
[----:B------:R-:W-:Y:S01]  /*7ba0*/  UIADD3 UR6, UR40, 0x400, URZ ;  /* 0x0000040028067890 */ /* 0x000fe2000fffe03f */
[----:B------:R-:W-:Y:S01]  /*7bb0*/  WARPGROUP.ARRIVE ;  /* 0x00000000000079c5 */ /* 0x000fe20000000000 */
[----:B------:R-:W-:Y:S01]  /*7bc0*/  UMOV UR7, 0x40000040 ;  /* 0x4000004000077882 */ /* 0x000fe20000000000 */
[----:B-12---:R-:W-:Y:S01]  /*7bd0*/  FMNMX.FTZ R6, R24, R11, !PT ;  /* 0x0000000b18067209 */ /* 0x006fe20007810000 */
[----:B------:R-:W-:Y:S01]  /*7be0*/  USHF.R.U32.HI UR6, URZ, 0x4, UR6 ;  /* 0x000000043f067899 */ /* 0x000fe20008011606 */
[----:B------:R-:W-:Y:S01]  /*7bf0*/  FMNMX.FTZ R14, R26, R10, !PT ;  /* 0x0000000a1a0e7209 */ /* 0x000fe20007810000 */
[----:B------:R-:W-:Y:S01]  /*7c00*/  UMOV UR10, UR22 ;  /* 0x00000016000a7c82 */ /* 0x000fe20008000000 */
[----:B------:R-:W-:Y:S01]  /*7c10*/  FMNMX.FTZ R9, R25, R6, !PT ;  /* 0x0000000619097209 */ /* 0x000fe20007810000 */
[----:B------:R-:W-:Y:S01]  /*7c20*/  ULOP3.LUT UR6, UR6, 0x3fff, URZ, 0xc0, !UPT ;  /* 0x00003fff06067892 */ /* 0x000fe2000f8ec03f */
[----:B------:R-:W-:Y:S01]  /*7c30*/  ISETP.GE.U32.AND P2, PT, R2, 0x180, PT ;  /* 0x000001800200780c */ /* 0x000fe20003f46070 */
[----:B------:R-:W-:Y:S01]  /*7c40*/  UMOV UR24, UR37 ;  /* 0x0000002500187c82 */ /* 0x000fe20008000000 */
[----:B------:R-:W-:Y:S01]  /*7c50*/  FMNMX.FTZ R6, R28, R9, !PT ;  /* 0x000000091c067209 */ /* 0x000fe20007810000 */
[----:B------:R-:W-:-:S03]  /*7c60*/  ULEA UR11, UR23, UR6, 0xa ;  /* 0x00000006170b7291 */ /* 0x000fc6000f8e503f */
[----:B------:R-:W-:-:S04]  /*7c70*/  FMNMX.FTZ R9, R29, R6, !PT ;  /* 0x000000061d097209 */ /* 0x000fc80007810000 */
[----:B------:R-:W-:Y:S01]  /*7c80*/  UMOV UR6, UR11 ;  /* 0x0000000b00067c82 */ /* 0x000fe20008000000 */
[----:B------:R-:W-:Y:S01]  /*7c90*/  FMNMX.FTZ R6, R32, R9, !PT ;  /* 0x0000000920067209 */ /* 0x000fe20007810000 */
[----:B------:R-:W-:Y:S01]  /*7ca0*/  HGMMA.64x64x16.F32 R88, R148, gdesc[UR4].tnspB, R88, gsb0 ;  /* 0x40e0000494587df0 */ /* 0x000fe20008000858 */
        /* <DEDUP_REMOVED lines=33> */
[----:B------:R-:W-:-:S05]  /*7ec0*/  FMNMX.FTZ R9, R85, R6, !PT ;  /* 0x0000000655097209 */ /* 0x000fca0007810000 */
        /* <DEDUP_REMOVED lines=12> */
[----:B-1----:R-:W-:Y:S02]  /*7f90*/  FMNMX.FTZ R6, R13, R6, !PT ;  /* 0x000000060d067209 */ /* 0x002fe40007810000 */
[----:B------:R-:W-:Y:S01]  /*7fa0*/  FMNMX.FTZ R14, R42, R9, !PT ;  /* 0x000000092a0e7209 */ /* 0x000fe20007810000 */
[----:B------:R-:W-:Y:S01]  /*7fb0*/  HGMMA.64x64x16.F32 R88, R140, gdesc[UR4].tnspB, R88, gsb0 ;  /* 0x40e000048c587df0 */ /* 0x000fe20008000858 */
[----:B------:R-:W-:Y:S01]  /*7fc0*/  UIADD3 UR6, UR11, 0x180, URZ ;  /* 0x000001800b067890 */ /* 0x000fe2000fffe03f */
[----:B------:R-:W-:Y:S01]  /*7fd0*/  FADD.FTZ R11, -R6, R11 ;  /* 0x0000000b060b7221 */ /* 0x000fe20000010100 */
[----:B------:R-:W-:Y:S01]  /*7fe0*/  UMOV UR7, 0x40000040 ;  /* 0x4000004000077882 */ /* 0x000fe20000000000 */
[----:B------:R-:W-:-:S02]  /*7ff0*/  FMNMX.FTZ R9, R43, R14, !PT ;  /* 0x0000000e2b097209 */ /* 0x000fc40007810000 */
[----:B------:R-:W-:Y:S01]  /*8000*/  FMUL.FTZ R12, R11, UR10 ;  /* 0x0000000a0b0c7c20 */ /* 0x000fe20008410000 */
[----:B------:R-:W-:Y:S01]  /*8010*/  FMUL.FTZ R11, R6, UR10 ;  /* 0x0000000a060b7c20 */ /* 0x000fe20008410000 */
[----:B------:R-:W-:-:S03]  /*8020*/  FMNMX.FTZ R14, R46, R9, !PT ;  /* 0x000000092e0e7209 */ /* 0x000fc60007810000 */
        /* <DEDUP_REMOVED lines=20> */
[----:B------:R1:W2:Y:S01]  /*8170*/  MUFU.EX2 R13, R24 ;  /* 0x00000018000d7308 */ /* 0x0002a20000000800 */
[----:B------:R-:W-:Y:S01]  /*8180*/  FMNMX.FTZ R14, R58, R9, !PT ;  /* 0x000000093a0e7209 */ /* 0x000fe20007810000 */
[--C-:B------:R-:W-:Y:S01]  /*8190*/  FFMA.FTZ R41, R57, UR10, -R11.reuse ;  /* 0x0000000a39297c23 */ /* 0x100fe2000801080b */
[--C-:B------:R-:W-:Y:S01]  /*81a0*/  FFMA.FTZ R53, R65, UR10, -R11.reuse ;  /* 0x0000000a41357c23 */ /* 0x100fe2000801080b */
[--C-:B------:R-:W-:Y:S01]  /*81b0*/  FFMA.FTZ R20, R68, UR10, -R11.reuse ;  /* 0x0000000a44147c23 */ /* 0x100fe2000801080b */
[----:B------:R-:W-:Y:S01]  /*81c0*/  FMNMX.FTZ R9, R59, R14, !PT ;  /* 0x0000000e3b097209 */ /* 0x000fe20007810000 */
[--C-:B------:R-:W-:Y:S01]  /*81d0*/  FFMA.FTZ R57, R69, UR10, -R11.reuse ;  /* 0x0000000a45397c23 */ /* 0x100fe2000801080b */
[--C-:B------:R-:W-:Y:S01]  /*81e0*/  FFMA.FTZ R65, R77, UR10, -R11.reuse ;  /* 0x0000000a4d417c23 */ /* 0x100fe2000801080b */
[----:B------:R-:W3:Y:S01]  /*81f0*/  MUFU.EX2 R148, R148 ;  /* 0x0000009400947308 */ /* 0x000ee20000000800 */
[----:B------:R-:W-:Y:S01]  /*8200*/  FMNMX.FTZ R14, R62, R9, !PT ;  /* 0x000000093e0e7209 */ /* 0x000fe20007810000 */
[--C-:B-1----:R-:W-:Y:S01]  /*8210*/  FFMA.FTZ R24, R72, UR10, -R11.reuse ;  /* 0x0000000a48187c23 */ /* 0x102fe2000801080b */
[--C-:B------:R-:W-:Y:S01]  /*8220*/  FFMA.FTZ R32, R80, UR10, -R11.reuse ;  /* 0x0000000a50207c23 */ /* 0x100fe2000801080b */
[--C-:B------:R-:W-:Y:S01]  /*8230*/  FFMA.FTZ R69, R81, UR10, -R11.reuse ;  /* 0x0000000a51457c23 */ /* 0x100fe2000801080b */
[----:B------:R-:W-:Y:S01]  /*8240*/  FMNMX.FTZ R9, R63, R14, !PT ;  /* 0x0000000e3f097209 */ /* 0x000fe20007810000 */
[----:B------:R-:W-:-:S02]  /*8250*/  FFMA.FTZ R84, R84, UR10, -R11 ;  /* 0x0000000a54547c23 */ /* 0x000fc4000801080b */
[----:B------:R-:W1:Y:S01]  /*8260*/  MUFU.EX2 R150, R150 ;  /* 0x0000009600967308 */ /* 0x000e620000000800 */
[----:B------:R-:W-:Y:S01]  /*8270*/  FMNMX.FTZ R14, R66, R9, !PT ;  /* 0x00000009420e7209 */ /* 0x000fe20007810000 */
[----:B--2---:R-:W-:-:S03]  /*8280*/  FFMA.FTZ R5, R12, R5, R13 ;  /* 0x000000050c057223 */ /* 0x004fc6000001000d */
[----:B------:R-:W-:-:S03]  /*8290*/  FMNMX.FTZ R9, R67, R14, !PT ;  /* 0x0000000e43097209 */ /* 0x000fc60007810000 */
[----:B------:R-:W-:Y:S01]  /*82a0*/  MUFU.EX2 R21, R21 ;  /* 0x0000001500157308 */ /* 0x000fe20000000800 */
[----:B------:R-:W-:Y:S01]  /*82b0*/  FMNMX.FTZ R14, R70, R9, !PT ;  /* 0x00000009460e7209 */ /* 0x000fe20007810000 */
[C---:B---3--:R-:W-:Y:S01]  /*82c0*/  FADD.FTZ R5, R148.reuse, R5 ;  /* 0x0000000594057221 */ /* 0x048fe20000010000 */
[----:B------:R-:W-:Y:S02]  /*82d0*/  F2FP.F16.F32.PACK_AB R148, R148, R13 ;  /* 0x0000000d9494723e */ /* 0x000fe400000000ff */
        /* <DEDUP_REMOVED lines=10> */
[--C-:B------:R-:W-:Y:S01]  /*8380*/  FFMA.FTZ R140, R40, UR10, -R11.reuse ;  /* 0x0000000a288c7c23 */ /* 0x100fe2000801080b */
[----:B------:R-:W-:Y:S01]  /*8390*/  MUFU.EX2 R146, R146 ;  /* 0x0000009200927308 */ /* 0x000fe20000000800 */
[----:B------:R-:W-:Y:S01]  /*83a0*/  FFMA.FTZ R142, R44, UR10, -R11 ;  /* 0x0000000a2c8e7c23 */ /* 0x000fe2000801080b */
[----:B------:R-:W-:Y:S01]  /*83b0*/  FMNMX.FTZ R9, R83, R14, !PT ;  /* 0x0000000e53097209 */ /* 0x000fe20007810000 */
[----:B------:R-:W-:Y:S01]  /*83c0*/  HGMMA.64x64x16.F32 R88, R136, gdesc[UR4].tnspB, R88, gsb0 ;  /* 0x40e0000488587df0 */ /* 0x000fe20008000858 */
[----:B------:R-:W-:Y:S01]  /*83d0*/  UIADD3 UR6, UR11, 0x200, URZ ;  /* 0x000002000b067890 */ /* 0x000fe2000fffe03f */
[----:B------:R-:W-:Y:S01]  /*83e0*/  UMOV UR7, 0x40000040 ;  /* 0x4000004000077882 */ /* 0x000fe20000000000 */
[----:B------:R-:W-:-:S02]  /*83f0*/  FMNMX.FTZ R14, R86, R9, !PT ;  /* 0x00000009560e7209 */ /* 0x000fc40007810000 */
[----:B------:R-:W-:Y:S02]  /*8400*/  MUFU.EX2 R29, R29 ;  /* 0x0000001d001d7308 */ /* 0x000fe40000000800 */
[----:B------:R-:W-:Y:S01]  /*8410*/  FMNMX.FTZ R9, R87, R14, !PT ;  /* 0x0000000e57097209 */ /* 0x000fe20007810000 */
[----:B------:R-:W-:-:S04]  /*8420*/  FFMA.FTZ R14, R64, UR10, -R11 ;  /* 0x0000000a400e7c23 */ /* 0x000fc8000801080b */
[----:B------:R-:W2:Y:S01]  /*8430*/  SHFL.BFLY PT, R28, R9, 0x2, 0x1f ;  /* 0x0c401f00091c7f89 */ /* 0x000ea200000e0000 */
[----:B------:R-:W-:Y:S08]  /*8440*/  MUFU.EX2 R140, R140 ;  /* 0x0000008c008c7308 */ /* 0x000ff00000000800 */
[----:B------:R-:W-:Y:S08]  /*8450*/  MUFU.EX2 R33, R33 ;  /* 0x0000002100217308 */ /* 0x000ff00000000800 */
[----:B------:R-:W-:Y:S01]  /*8460*/  MUFU.EX2 R142, R142 ;  /* 0x0000008e008e7308 */ /* 0x000fe20000000800 */
[----:B--2---:R-:W-:-:S07]  /*8470*/  FMNMX.FTZ R36, R9, R28, !PT ;  /* 0x0000001c09247209 */ /* 0x004fce0007810000 */
[----:B------:R-:W-:Y:S01]  /*8480*/  MUFU.EX2 R25, R25 ;  /* 0x0000001900197308 */ /* 0x000fe20000000800 */
[----:B------:R-:W-:Y:S01]  /*8490*/  FFMA.FTZ R28, R76, UR10, -R11 ;  /* 0x0000000a4c1c7c23 */ /* 0x000fe2000801080b */
[----:B------:R-:W2:Y:S06]  /*84a0*/  SHFL.BFLY PT, R9, R36, 0x1, 0x1f ;  /* 0x0c201f0024097f89 */ /* 0x000eac00000e0000 */
[----:B------:R-:W-:Y:S08]  /*84b0*/  MUFU.EX2 R37, R37 ;  /* 0x0000002500257308 */ /* 0x000ff00000000800 */
[----:B------:R-:W-:Y:S08]  /*84c0*/  MUFU.EX2 R45, R45 ;  /* 0x0000002d002d7308 */ /* 0x000ff00000000800 */
[----:B------:R-:W-:Y:S01]  /*84d0*/  MUFU.EX2 R41, R41 ;  /* 0x0000002900297308 */ /* 0x000fe20000000800 */
[----:B--2---:R-:W-:-:S07]  /*84e0*/  FMNMX.FTZ R9, R36, R9, !PT ;  /* 0x0000000924097209 */ /* 0x004fce0007810000 */
[----:B------:R-:W-:Y:S01]  /*84f0*/  MUFU.EX2 R49, R49 ;  /* 0x0000003100317308 */ /* 0x000fe20000000800 */
[C---:B------:R-:W-:Y:S01]  /*8500*/  FMUL.FTZ R40, R9.reuse, UR10 ;  /* 0x0000000a09287c20 */ /* 0x040fe20008410000 */
[----:B------:R-:W-:-:S03]  /*8510*/  FADD.FTZ R10, -R9, R10 ;  /* 0x0000000a090a7221 */ /* 0x000fc60000010100 */
[--C-:B------:R-:W-:Y:S01]  /*8520*/  FFMA.FTZ R149, R27, UR10, -R40.reuse ;  /* 0x0000000a1b957c23 */ /* 0x100fe20008010828 */
[----:B------:R-:W-:Y:S02]  /*8530*/  IMAD.U32 R27, RZ, RZ, UR39 ;  /* 0x00000027ff1b7e24 */ /* 0x000fe4000f8e00ff */
[----:B------:R-:W-:Y:S01]  /*8540*/  FMUL.FTZ R73, R10, UR10 ;  /* 0x0000000a0a497c20 */ /* 0x000fe20008410000 */
[----:B------:R-:W-:Y:S02]  /*8550*/  WARPGROUP.DEPBAR.LE gsb0, 0x0 ;  /* 0x00008000000079c5 */ /* 0x000fe40000010000 */
[----:B------:R-:W-:Y:S01]  /*8560*/  WARPGROUP.ARRIVE ;  /* 0x00000000000079c5 */ /* 0x000fe20000000000 */
[--C-:B------:R-:W-:Y:S01]  /*8570*/  FFMA.FTZ R10, R26, UR10, -R40.reuse ;  /* 0x0000000a1a0a7c23 */ /* 0x100fe20008010828 */
[----:B------:R-:W-:Y:S01]  /*8580*/  @!P1 LEA R27, R27, UR40, 0x3 ;  /* 0x000000281b1b9c11 */ /* 0x000fe2000f8e18ff */
[--C-:B------:R-:W-:Y:S01]  /*8590*/  FFMA.FTZ R26, R31, UR10, -R40.reuse ;  /* 0x0000000a1f1a7c23 */ /* 0x100fe20008010828 */
[----:B------:R-:W-:Y:S01]  /*85a0*/  MUFU.EX2 R73, R73 ;  /* 0x0000004900497308 */ /* 0x000fe20000000800 */
[----:B------:R-:W-:Y:S01]  /*85b0*/  VIADD R31, R16, 0x9 ;  /* 0x00000009101f7836 */ /* 0x000fe20000000000 */
[----:B------:R-:W-:Y:S01]  /*85c0*/  HGMMA.64x64x16.F32 R88, R132, gdesc[UR4].tnspB, R88, gsb0 ;  /* 0x40e0000484587df0 */ /* 0x000fe20008000858 */
[----:B------:R-:W-:Y:S01]  /*85d0*/  UIADD3 UR6, UR11, 0x280, URZ ;  /* 0x000002800b067890 */ /* 0x000fe2000fffe03f */
[--C-:B------:R-:W-:Y:S01]  /*85e0*/  FFMA.FTZ R151, R30, UR10, -R40.reuse ;  /* 0x0000000a1e977c23 */ /* 0x100fe20008010828 */
[----:B------:R-:W-:Y:S01]  /*85f0*/  UMOV UR7, 0x40000040 ;  /* 0x4000004000077882 */ /* 0x000fe20000000000 */
[----:B------:R-:W-:Y:S01]  /*8600*/  @!P1 VIADD R27, R27, 0x16840 ;  /* 0x000168401b1b9836 */ /* 0x000fe20000000000 */
[----:B------:R-:W-:Y:S01]  /*8610*/  SEL R31, R31, 0x9, !P2 ;  /* 0x000000091f1f7807 */ /* 0x000fe20005000000 */
[----:B------:R-:W2:Y:S01]  /*8620*/  MUFU.EX2 R10, R10 ;  /* 0x0000000a000a7308 */ /* 0x000ea20000000800 */
[--C-:B------:R-:W-:Y:S01]  /*8630*/  FFMA.FTZ R145, R34, UR10, -R40.reuse ;  /* 0x0000000a22917c23 */ /* 0x100fe20008010828 */
[--C-:B------:R-:W-:Y:S01]  /*8640*/  FFMA.FTZ R30, R35, UR10, -R40.reuse ;  /* 0x0000000a231e7c23 */ /* 0x100fe20008010828 */
[----:B------:R-:W-:Y:S01]  /*8650*/  @!P1 PRMT R27, RZ, 0x654, R27 ;  /* 0x00000654ff1b9816 */ /* 0x000fe2000000001b */
[--C-:B------:R-:W-:Y:S01]  /*8660*/  FFMA.FTZ R147, R38, UR10, -R40.reuse ;  /* 0x0000000a26937c23 */ /* 0x100fe20008010828 */
[--C-:B------:R-:W-:Y:S01]  /*8670*/  FFMA.FTZ R137, R50, UR10, -R40.reuse ;  /* 0x0000000a32897c23 */ /* 0x100fe20008010828 */
[--C-:B------:R-:W-:Y:S01]  /*8680*/  FFMA.FTZ R34, R39, UR10, -R40.reuse ;  /* 0x0000000a27227c23 */ /* 0x100fe20008010828 */
[----:B------:R-:W-:Y:S01]  /*8690*/  FFMA.FTZ R138, R52, UR10, -R11 ;  /* 0x0000000a348a7c23 */ /* 0x000fe2000801080b */
[----:B------:R-:W3:Y:S01]  /*86a0*/  MUFU.EX2 R149, R149 ;  /* 0x0000009500957308 */ /* 0x000ee20000000800 */
[----:B-1----:R-:W-:Y:S01]  /*86b0*/  FADD.FTZ R52, R150, R5 ;  /* 0x0000000596347221 */ /* 0x002fe20000010000 */
[--C-:B------:R-:W-:Y:S01]  /*86c0*/  FFMA.FTZ R141, R42, UR10, -R40.reuse ;  /* 0x0000000a2a8d7c23 */ /* 0x100fe20008010828 */
[--C-:B------:R-:W-:Y:S01]  /*86d0*/  FFMA.FTZ R38, R43, UR10, -R40.reuse ;  /* 0x0000000a2b267c23 */ /* 0x100fe20008010828 */
[--C-:B------:R-:W-:Y:S01]  /*86e0*/  FFMA.FTZ R143, R46, UR10, -R40.reuse ;  /* 0x0000000a2e8f7c23 */ /* 0x100fe20008010828 */
[--C-:B------:R-:W-:Y:S01]  /*86f0*/  FFMA.FTZ R139, R54, UR10, -R40.reuse ;  /* 0x0000000a368b7c23 */ /* 0x100fe20008010828 */
[----:B------:R-:W-:Y:S01]  /*8700*/  FFMA.FTZ R42, R47, UR10, -R40 ;  /* 0x0000000a2f2a7c23 */ /* 0x000fe20008010828 */
[----:B------:R-:W-:Y:S01]  /*8710*/  FFMA.FTZ R136, R48, UR10, -R11 ;  /* 0x0000000a30887c23 */ /* 0x000fe2000801080b */
[----:B------:R-:W1:Y:S01]  /*8720*/  MUFU.EX2 R151, R151 ;  /* 0x0000009700977308 */ /* 0x000e620000000800 */
[----:B--2---:R-:W-:Y:S01]  /*8730*/  FFMA.FTZ R4, R73, R4, R10 ;  /* 0x0000000449047223 */ /* 0x004fe2000001000a */
[--C-:B------:R-:W-:Y:S01]  /*8740*/  FFMA.FTZ R44, R51, UR10, -R40.reuse ;  /* 0x0000000a332c7c23 */ /* 0x100fe20008010828 */
[--C-:B------:R-:W-:Y:S01]  /*8750*/  FFMA.FTZ R46, R55, UR10, -R40.reuse ;  /* 0x0000000a372e7c23 */ /* 0x100fe20008010828 */
[--C-:B------:R-:W-:Y:S01]  /*8760*/  FFMA.FTZ R48, R59, UR10, -R40.reuse ;  /* 0x0000000a3b307c23 */ /* 0x100fe20008010828 */
[--C-:B------:R-:W-:Y:S01]  /*8770*/  FFMA.FTZ R75, R75, UR10, -R40.reuse ;  /* 0x0000000a4b4b7c23 */ /* 0x100fe20008010828 */
[--C-:B------:R-:W-:Y:S01]  /*8780*/  FFMA.FTZ R78, R78, UR10, -R40.reuse ;  /* 0x0000000a4e4e7c23 */ /* 0x100fe20008010828 */
[----:B------:R-:W-:Y:S01]  /*8790*/  FFMA.FTZ R79, R79, UR10, -R40 ;  /* 0x0000000a4f4f7c23 */ /* 0x000fe20008010828 */
[----:B------:R-:W2:Y:S01]  /*87a0*/  MUFU.EX2 R26, R26 ;  /* 0x0000001a001a7308 */ /* 0x000ea20000000800 */
[----:B---3--:R-:W-:Y:S01]  /*87b0*/  FADD.FTZ R50, R149, R4 ;  /* 0x0000000495327221 */ /* 0x008fe20000010000 */
[--C-:B------:R-:W-:Y:S01]  /*87c0*/  FFMA.FTZ R4, R63, UR10, -R40.reuse ;  /* 0x0000000a3f047c23 */ /* 0x100fe20008010828 */
[----:B------:R-:W-:Y:S01]  /*87d0*/  F2FP.F16.F32.PACK_AB R149, R149, R10 ;  /* 0x0000000a9595723e */ /* 0x000fe200000000ff */
[--C-:B------:R-:W-:Y:S01]  /*87e0*/  FFMA.FTZ R82, R82, UR10, -R40.reuse ;  /* 0x0000000a52527c23 */ /* 0x100fe20008010828 */
[--C-:B------:R-:W-:Y:S01]  /*87f0*/  FFMA.FTZ R83, R83, UR10, -R40.reuse ;  /* 0x0000000a53537c23 */ /* 0x100fe20008010828 */
[----:B------:R-:W-:Y:S01]  /*8800*/  FFMA.FTZ R86, R86, UR10, -R40 ;  /* 0x0000000a56567c23 */ /* 0x000fe20008010828 */
[C---:B------:R-:W-:Y:S01]  /*8810*/  ISETP.GT.AND P2, PT, R8.reuse, UR21, PT ;  /* 0x0000001508007c0c */ /* 0x040fe2000bf44270 */
[----:B------:R-:W3:Y:S01]  /*8820*/  MUFU.EX2 R145, R145 ;  /* 0x0000009100917308 */ /* 0x000ee20000000800 */
[----:B-1----:R-:W-:Y:S01]  /*8830*/  FADD.FTZ R5, R151, R50 ;  /* 0x0000003297057221 */ /* 0x002fe20000010000 */
[----:B------:R-:W-:Y:S01]  /*8840*/  F2FP.F16.F32.PACK_AB R150, R21, R150 ;  /* 0x000000961596723e */ /* 0x000fe200000000ff */
[----:B------:R-:W-:-:S05]  /*8850*/  VIADD R8, R8, 0xffffffff ;  /* 0xffffffff08087836 */ /* 0x000fca0000000000 */
[----:B------:R-:W1:Y:S01]  /*8860*/  MUFU.EX2 R30, R30 ;  /* 0x0000001e001e7308 */ /* 0x000e620000000800 */
[C---:B--2---:R-:W-:Y:S01]  /*8870*/  FADD.FTZ R50, R26.reuse, R5 ;  /* 0x000000051a327221 */ /* 0x044fe20000010000 */
[----:B------:R-:W-:-:S06]  /*8880*/  F2FP.F16.F32.PACK_AB R151, R26, R151 ;  /* 0x000000971a97723e */ /* 0x000fcc00000000ff */
[----:B------:R-:W2:Y:S01]  /*8890*/  MUFU.EX2 R147, R147 ;  /* 0x0000009300937308 */ /* 0x000ea20000000800 */
[----:B---3--:R-:W-:Y:S01]  /*88a0*/  FADD.FTZ R5, R145, R50 ;  /* 0x0000003291057221 */ /* 0x008fe20000010000 */
[----:B------:R-:W-:-:S06]  /*88b0*/  FFMA.FTZ R50, R67, UR10, -R40 ;  /* 0x0000000a43327c23 */ /* 0x000fcc0008010828 */
[----:B------:R-:W3:Y:S01]  /*88c0*/  MUFU.EX2 R34, R34 ;  /* 0x0000002200227308 */ /* 0x000ee20000000800 */
[C---:B-1----:R-:W-:Y:S01]  /*88d0*/  FADD.FTZ R54, R30.reuse, R5 ;  /* 0x000000051e367221 */ /* 0x042fe20000010000 */
[----:B------:R-:W-:-:S06]  /*88e0*/  F2FP.F16.F32.PACK_AB R145, R30, R145 ;  /* 0x000000911e91723e */ /* 0x000fcc00000000ff */
[----:B------:R-:W1:Y:S01]  /*88f0*/  MUFU.EX2 R141, R141 ;  /* 0x0000008d008d7308 */ /* 0x000e620000000800 */
[----:B--2---:R-:W-:Y:S01]  /*8900*/  FADD.FTZ R5, R147, R54 ;  /* 0x0000003693057221 */ /* 0x004fe20000010000 */
[----:B------:R-:W-:Y:S02]  /*8910*/  WARPGROUP.DEPBAR.LE gsb0, 0x0 ;  /* 0x00008000000079c5 */ /* 0x000fe40000010000 */
[----:B------:R-:W-:-:S04]  /*8920*/  WARPGROUP.ARRIVE ;  /* 0x00000000000079c5 */ /* 0x000fc80000000000 */
[----:B------:R-:W2:Y:S01]  /*8930*/  MUFU.EX2 R38, R38 ;  /* 0x0000002600267308 */ /* 0x000ea20000000800 */
[----:B------:R-:W-:Y:S01]  /*8940*/  FFMA.FTZ R132, R56, UR10, -R11 ;  /* 0x0000000a38847c23 */ /* 0x000fe2000801080b */
[----:B---3--:R-:W-:Y:S01]  /*8950*/  FADD.FTZ R54, R34, R5 ;  /* 0x0000000522367221 */ /* 0x008fe20000010000 */
[----:B------:R-:W-:Y:S01]  /*8960*/  FFMA.FTZ R133, R58, UR10, -R40 ;  /* 0x0000000a3a857c23 */ /* 0x000fe20008010828 */
[--C-:B------:R-:W-:Y:S01]  /*8970*/  FFMA.FTZ R134, R60, UR10, -R11.reuse ;  /* 0x0000000a3c867c23 */ /* 0x100fe2000801080b */
[----:B------:R-:W-:Y:S01]  /*8980*/  HGMMA.64x64x16.F32 R88, R128, gdesc[UR4].tnspB, R88, gsb0 ;  /* 0x40e0000480587df0 */ /* 0x000fe20008000858 */
[----:B------:R-:W-:Y:S01]  /*8990*/  UIADD3 UR6, UR11, 0x300, URZ ;  /* 0x000003000b067890 */ /* 0x000fe2000fffe03f */
[----:B-1----:R-:W-:Y:S01]  /*89a0*/  FADD.FTZ R5, R141, R54 ;  /* 0x000000368d057221 */ /* 0x002fe20000010000 */
[----:B------:R-:W-:Y:S01]  /*89b0*/  UMOV UR7, 0x40000040 ;  /* 0x4000004000077882 */ /* 0x000fe20000000000 */
[----:B------:R-:W1:Y:S01]  /*89c0*/  MUFU.EX2 R143, R143 ;  /* 0x0000008f008f7308 */ /* 0x000e620000000800 */
[----:B------:R-:W-:Y:S01]  /*89d0*/  FFMA.FTZ R135, R62, UR10, -R40 ;  /* 0x0000000a3e877c23 */ /* 0x000fe20008010828 */
[----:B------:R-:W-:Y:S01]  /*89e0*/  FFMA.FTZ R11, R85, UR10, -R11 ;  /* 0x0000000a550b7c23 */ /* 0x000fe2000801080b */
[----:B------:R-:W-:-:S05]  /*89f0*/  F2FP.F16.F32.PACK_AB R147, R34, R147 ;  /* 0x000000932293723e */ /* 0x000fca00000000ff */
[----:B------:R-:W3:Y:S01]  /*8a00*/  MUFU.EX2 R42, R42 ;  /* 0x0000002a002a7308 */ /* 0x000ee20000000800 */
[C---:B--2---:R-:W-:Y:S01]  /*8a10*/  FADD.FTZ R54, R38.reuse, R5 ;  /* 0x0000000526367221 */ /* 0x044fe20000010000 */
[----:B------:R-:W-:-:S06]  /*8a20*/  F2FP.F16.F32.PACK_AB R141, R38, R141 ;  /* 0x0000008d268d723e */ /* 0x000fcc00000000ff */
[----:B------:R-:W-:Y:S01]  /*8a30*/  MUFU.EX2 R136, R136 ;  /* 0x0000008800887308 */ /* 0x000fe20000000800 */
[----:B-1----:R-:W-:-:S07]  /*8a40*/  FADD.FTZ R5, R143, R54 ;  /* 0x000000368f057221 */ /* 0x002fce0000010000 */
[----:B------:R-:W1:Y:S01]  /*8a50*/  MUFU.EX2 R137, R137 ;  /* 0x0000008900897308 */ /* 0x000e620000000800 */
[C---:B---3--:R-:W-:Y:S01]  /*8a60*/  FADD.FTZ R54, R42.reuse, R5 ;  /* 0x000000052a367221 */ /* 0x048fe20000010000 */
[----:B------:R-:W-:-:S06]  /*8a70*/  F2FP.F16.F32.PACK_AB R143, R42, R143 ;  /* 0x0000008f2a8f723e */ /* 0x000fcc00000000ff */
[----:B------:R-:W2:Y:S08]  /*8a80*/  MUFU.EX2 R44, R44 ;  /* 0x0000002c002c7308 */ /* 0x000eb00000000800 */
[----:B------:R-:W-:Y:S01]  /*8a90*/  MUFU.EX2 R138, R138 ;  /* 0x0000008a008a7308 */ /* 0x000fe20000000800 */
[----:B-1----:R-:W-:-:S07]  /*8aa0*/  FADD.FTZ R5, R137, R54 ;  /* 0x0000003689057221 */ /* 0x002fce0000010000 */
[----:B------:R-:W1:Y:S01]  /*8ab0*/  MUFU.EX2 R139, R139 ;  /* 0x0000008b008b7308 */ /* 0x000e620000000800 */
[C---:B--2---:R-:W-:Y:S01]  /*8ac0*/  FADD.FTZ R54, R44.reuse, R5 ;  /* 0x000000052c367221 */ /* 0x044fe20000010000 */
[----:B------:R-:W-:-:S06]  /*8ad0*/  F2FP.F16.F32.PACK_AB R137, R44, R137 ;  /* 0x000000892c89723e */ /* 0x000fcc00000000ff */
[----:B------:R-:W2:Y:S08]  /*8ae0*/  MUFU.EX2 R46, R46 ;  /* 0x0000002e002e7308 */ /* 0x000eb00000000800 */
[----:B------:R-:W-:Y:S01]  /*8af0*/  MUFU.EX2 R132, R132 ;  /* 0x0000008400847308 */ /* 0x000fe20000000800 */
[----:B-1----:R-:W-:-:S07]  /*8b00*/  FADD.FTZ R5, R139, R54 ;  /* 0x000000368b057221 */ /* 0x002fce0000010000 */
[----:B------:R-:W1:Y:S01]  /*8b10*/  MUFU.EX2 R133, R133 ;  /* 0x0000008500857308 */ /* 0x000e620000000800 */
[----:B--2---:R-:W-:Y:S01]  /*8b20*/  FADD.FTZ R26, R46, R5 ;  /* 0x000000052e1a7221 */ /* 0x004fe20000010000 */
[----:B------:R-:W-:Y:S02]  /*8b30*/  WARPGROUP.DEPBAR.LE gsb0, 0x0 ;  /* 0x00008000000079c5 */ /* 0x000fe40000010000 */
[----:B------:R-:W-:Y:S01]  /*8b40*/  WARPGROUP.ARRIVE ;  /* 0x00000000000079c5 */ /* 0x000fe20000000000 */
[--C-:B------:R-:W-:Y:S01]  /*8b50*/  FFMA.FTZ R129, R66, UR10, -R40.reuse ;  /* 0x0000000a42817c23 */ /* 0x100fe20008010828 */
[----:B------:R-:W-:Y:S01]  /*8b60*/  FFMA.FTZ R131, R70, UR10, -R40 ;  /* 0x0000000a46837c23 */ /* 0x000fe20008010828 */
[----:B------:R-:W-:Y:S01]  /*8b70*/  F2FP.F16.F32.PACK_AB R139, R46, R139 ;  /* 0x0000008b2e8b723e */ /* 0x000fe200000000ff */
[----:B------:R-:W2:Y:S02]  /*8b80*/  MUFU.EX2 R48, R48 ;  /* 0x0000003000307308 */ /* 0x000ea40000000800 */
[----:B------:R-:W-:Y:S01]  /*8b90*/  HGMMA.64x64x16.F32 R88, R124, gdesc[UR4].tnspB, R88, gsb0 ;  /* 0x40e000047c587df0 */ /* 0x000fe20008000858 */
[----:B------:R-:W-:Y:S01]  /*8ba0*/  UIADD3 UR6, UR11, 0x380, URZ ;  /* 0x000003800b067890 */ /* 0x000fe2000fffe03f */
[----:B------:R-:W-:-:S04]  /*8bb0*/  UMOV UR7, 0x40000040 ;  /* 0x4000004000077882 */ /* 0x000fc80000000000 */
        /* <DEDUP_REMOVED lines=18> */
[----:B------:R-:W-:Y:S01]  /*8ce0*/  F2FP.F16.F32.PACK_AB R129, R50, R129 ;  /* 0x000000813281723e */ /* 0x000fe200000000ff */
[----:B------:R-:W-:Y:S02]  /*8cf0*/  WARPGROUP.DEPBAR.LE gsb0, 0x0 ;  /* 0x00008000000079c5 */ /* 0x000fe40000010000 */
[----:B------:R-:W-:Y:S01]  /*8d00*/  WARPGROUP.ARRIVE ;  /* 0x00000000000079c5 */ /* 0x000fe20000000000 */
[----:B------:R-:W-:Y:S02]  /*8d10*/  FFMA.FTZ R125, R74, UR10, -R40 ;  /* 0x0000000a4a7d7c23 */ /* 0x000fe40008010828 */
[----:B------:R-:W2:Y:S03]  /*8d20*/  MUFU.EX2 R57, R57 ;  /* 0x0000003900397308 */ /* 0x000ea60000000800 */
[----:B------:R-:W-:Y:S01]  /*8d30*/  HGMMA.64x64x16.F32 R88, R120, gdesc[UR4].tnspB, R88, gsb0 ;  /* 0x40e0000478587df0 */ /* 0x000fe20008000858 */
[----:B-1----:R-:W-:-:S04]  /*8d40*/  FADD.FTZ R5, R131, R26 ;  /* 0x0000001a83057221 */ /* 0x002fc80000010000 */
[----:B------:R-:W-:Y:S08]  /*8d50*/  MUFU.EX2 R24, R24 ;  /* 0x0000001800187308 */ /* 0x000ff00000000800 */
[----:B------:R-:W-:Y:S01]  /*8d60*/  MUFU.EX2 R125, R125 ;  /* 0x0000007d007d7308 */ /* 0x000fe20000000800 */
[----:B--2---:R-:W-:-:S07]  /*8d70*/  F2FP.F16.F32.PACK_AB R130, R57, R20 ;  /* 0x000000143982723e */ /* 0x004fce00000000ff */
[----:B------:R-:W1:Y:S08]  /*8d80*/  MUFU.EX2 R61, R61 ;  /* 0x0000003d003d7308 */ /* 0x000e700000000800 */
[----:B------:R-:W-:Y:S08]  /*8d90*/  MUFU.EX2 R28, R28 ;  /* 0x0000001c001c7308 */ /* 0x000ff00000000800 */
[----:B------:R-:W-:Y:S01]  /*8da0*/  MUFU.EX2 R78, R78 ;  /* 0x0000004e004e7308 */ /* 0x000fe20000000800 */
[----:B-1----:R-:W-:-:S07]  /*8db0*/  F2FP.F16.F32.PACK_AB R124, R61, R24 ;  /* 0x000000183d7c723e */ /* 0x002fce00000000ff */
[----:B------:R-:W1:Y:S08]  /*8dc0*/  MUFU.EX2 R65, R65 ;  /* 0x0000004100417308 */ /* 0x000e700000000800 */
[----:B------:R-:W2:Y:S08]  /*8dd0*/  MUFU.EX2 R79, R79 ;  /* 0x0000004f004f7308 */ /* 0x000eb00000000800 */
[----:B------:R-:W-:Y:S01]  /*8de0*/  MUFU.EX2 R32, R32 ;  /* 0x0000002000207308 */ /* 0x000fe20000000800 */
[----:B-1----:R-:W-:-:S07]  /*8df0*/  F2FP.F16.F32.PACK_AB R126, R65, R28 ;  /* 0x0000001c417e723e */ /* 0x002fce00000000ff */
[----:B------:R-:W-:Y:S01]  /*8e00*/  MUFU.EX2 R82, R82 ;  /* 0x0000005200527308 */ /* 0x000fe20000000800 */
[----:B--2---:R-:W-:-:S07]  /*8e10*/  F2FP.F16.F32.PACK_AB R127, R79, R78 ;  /* 0x0000004e4f7f723e */ /* 0x004fce00000000ff */
[----:B------:R-:W1:Y:S01]  /*8e20*/  MUFU.EX2 R69, R69 ;  /* 0x0000004500457308 */ /* 0x000e620000000800 */
[----:B------:R-:W-:Y:S02]  /*8e30*/  WARPGROUP.DEPBAR.LE gsb0, 0x0 ;  /* 0x00008000000079c5 */ /* 0x000fe40000010000 */
[----:B------:R2:W-:Y:S06]  /*8e40*/  BAR.ARV R31, 0x100 ;  /* 0x0004001f0000751d */ /* 0x0005ec0000002000 */
[----:B------:R3:W-:Y:S01]  /*8e50*/  @!P1 SYNCS.ARRIVE.TRANS64.RED.A1T0 RZ, [R27+URZ], RZ ;  /* 0x000000ff1bff99a7 */ /* 0x0007e2000810043f */
[----:B------:R-:W4:Y:S01]  /*8e60*/  MUFU.EX2 R83, R83 ;  /* 0x0000005300537308 */ /* 0x000f220000000800 */
[-C--:B------:R-:W-:Y:S01]  /*8e70*/  FMUL.FTZ R88, R88, R12.reuse ;  /* 0x0000000c58587220 */ /* 0x080fe20000410000 */
[-C--:B------:R-:W-:Y:S01]  /*8e80*/  FMUL.FTZ R89, R89, R12.reuse ;  /* 0x0000000c59597220 */ /* 0x080fe20000410000 */
[-C--:B------:R-:W-:Y:S01]  /*8e90*/  FMUL.FTZ R92, R92, R12.reuse ;  /* 0x0000000c5c5c7220 */ /* 0x080fe20000410000 */
[-C--:B------:R-:W-:Y:S01]  /*8ea0*/  FMUL.FTZ R93, R93, R12.reuse ;  /* 0x0000000c5d5d7220 */ /* 0x080fe20000410000 */
[----:B------:R-:W-:Y:S01]  /*8eb0*/  FMUL.FTZ R96, R96, R12 ;  /* 0x0000000c60607220 */ /* 0x000fe20000410000 */
[----:B-1----:R-:W-:Y:S01]  /*8ec0*/  F2FP.F16.F32.PACK_AB R120, R69, R32 ;  /* 0x000000204578723e */ /* 0x002fe200000000ff */
[----:B---3--:R-:W-:Y:S01]  /*8ed0*/  IMAD.U32 R27, RZ, RZ, UR23 ;  /* 0x00000017ff1b7e24 */ /* 0x008fe2000f8e00ff */
        /* <DEDUP_REMOVED lines=9> */
[----:B------:R-:W-:Y:S01]  /*8f70*/  @!P1 VIADD R27, R27, 0x16860 ;  /* 0x000168601b1b9836 */ /* 0x000fe20000000000 */
[----:B----4-:R-:W-:Y:S01]  /*8f80*/  F2FP.F16.F32.PACK_AB R121, R83, R82 ;  /* 0x000000525379723e */ /* 0x010fe200000000ff */
[-C--:B------:R-:W-:Y:S01]  /*8f90*/  FMUL.FTZ R108, R108, R12.reuse ;  /* 0x0000000c6c6c7220 */ /* 0x080fe20000410000 */
[-C--:B------:R-:W-:Y:S01]  /*8fa0*/  FMUL.FTZ R109, R109, R12.reuse ;  /* 0x0000000c6d6d7220 */ /* 0x080fe20000410000 */
[-C--:B------:R-:W-:Y:S01]  /*8fb0*/  FMUL.FTZ R112, R112, R12.reuse ;  /* 0x0000000c70707220 */ /* 0x080fe20000410000 */
[----:B--2---:R-:W-:Y:S01]  /*8fc0*/  @!P1 PRMT R31, RZ, 0x654, R27 ;  /* 0x00000654ff1f9816 */ /* 0x004fe2000000001b */
[----:B------:R-:W-:Y:S01]  /*8fd0*/  FADD.FTZ R27, R21, R52 ;  /* 0x00000034151b7221 */ /* 0x000fe20000010000 */
[----:B------:R-:W1:Y:S01]  /*8fe0*/  MUFU.EX2 R11, R11 ;  /* 0x0000000b000b7308 */ /* 0x000e620000000800 */
[----:B------:R-:W-:Y:S01]  /*8ff0*/  FMUL.FTZ R113, R113, R12 ;  /* 0x0000000c71717220 */ /* 0x000fe20000410000 */
[----:B------:R2:W-:Y:S01]  /*9000*/  @!P1 SYNCS.ARRIVE.TRANS64.RED.A1T0 RZ, [R31+URZ], RZ ;  /* 0x000000ff1fff99a7 */ /* 0x0005e2000810043f */
[----:B------:R-:W-:Y:S01]  /*9010*/  FADD.FTZ R52, R144, R27 ;  /* 0x0000001b90347221 */ /* 0x000fe20000010000 */
[----:B------:R-:W-:Y:S01]  /*9020*/  F2FP.F16.F32.PACK_AB R144, R15, R144 ;  /* 0x000000900f90723e */ /* 0x000fe200000000ff */
[-C--:B------:R-:W-:Y:S01]  /*9030*/  FMUL.FTZ R116, R116, R12.reuse ;  /* 0x0000000c74747220 */ /* 0x080fe20000410000 */
[----:B------:R-:W-:Y:S01]  /*9040*/  FMUL.FTZ R117, R117, R12 ;  /* 0x0000000c75757220 */ /* 0x000fe20000410000 */
[----:B------:R-:W-:Y:S01]  /*9050*/  FADD.FTZ R27, R15, R52 ;  /* 0x000000340f1b7221 */ /* 0x000fe20000010000 */
[--C-:B------:R-:W-:Y:S01]  /*9060*/  FFMA.FTZ R52, R71, UR10, -R40.reuse ;  /* 0x0000000a47347c23 */ /* 0x100fe20008010828 */
[----:B------:R-:W-:Y:S01]  /*9070*/  FFMA.FTZ R40, R87, UR10, -R40 ;  /* 0x0000000a57287c23 */ /* 0x000fe20008010828 */
[-C--:B------:R-:W-:Y:S01]  /*9080*/  FMUL.FTZ R90, R90, R73.reuse ;  /* 0x000000495a5a7220 */ /* 0x080fe20000410000 */
[----:B------:R-:W-:Y:S01]  /*9090*/  FADD.FTZ R56, R146, R27 ;  /* 0x0000001b92387221 */ /* 0x000fe20000010000 */
[----:B------:R-:W-:Y:S01]  /*90a0*/  F2FP.F16.F32.PACK_AB R146, R29, R146 ;  /* 0x000000921d92723e */ /* 0x000fe200000000ff */
[----:B------:R-:W-:Y:S01]  /*90b0*/  MUFU.EX2 R123, R40 ;  /* 0x00000028007b7308 */ /* 0x000fe20000000800 */
[-C--:B------:R-:W-:Y:S01]  /*90c0*/  FMUL.FTZ R91, R91, R73.reuse ;  /* 0x000000495b5b7220 */ /* 0x080fe20000410000 */
[----:B------:R-:W-:Y:S01]  /*90d0*/  FADD.FTZ R27, R29, R56 ;  /* 0x000000381d1b7221 */ /* 0x000fe20000010000 */
[-C--:B------:R-:W-:Y:S01]  /*90e0*/  FMUL.FTZ R94, R94, R73.reuse ;  /* 0x000000495e5e7220 */ /* 0x080fe20000410000 */
[----:B-1----:R-:W-:Y:S01]  /*90f0*/  F2FP.F16.F32.PACK_AB R122, R11, R36 ;  /* 0x000000240b7a723e */ /* 0x002fe200000000ff */
[-C--:B------:R-:W-:Y:S01]  /*9100*/  FMUL.FTZ R95, R95, R73.reuse ;  /* 0x000000495f5f7220 */ /* 0x080fe20000410000 */
[----:B------:R-:W-:Y:S01]  /*9110*/  FADD.FTZ R56, R140, R27 ;  /* 0x0000001b8c387221 */ /* 0x000fe20000010000 */
[C---:B------:R-:W-:Y:S01]  /*9120*/  F2FP.F16.F32.PACK_AB R140, R33.reuse, R140 ;  /* 0x0000008c218c723e */ /* 0x040fe200000000ff */
[----:B------:R-:W1:Y:S01]  /*9130*/  MUFU.EX2 R52, R52 ;  /* 0x0000003400347308 */ /* 0x000e620000000800 */
        /* <DEDUP_REMOVED lines=15> */
[----:B------:R-:W-:Y:S01]  /*9230*/  FMUL.FTZ R115, R115, R73 ;  /* 0x0000004973737220 */ /* 0x000fe20000410000 */
[C---:B-1----:R-:W-:Y:S01]  /*9240*/  FADD.FTZ R26, R52.reuse, R5 ;  /* 0x00000005341a7221 */ /* 0x042fe20000010000 */
[----:B------:R-:W-:Y:S01]  /*9250*/  FADD.FTZ R13, R37, R56 ;  /* 0x00000038250d7221 */ /* 0x000fe20000010000 */
[----:B------:R-:W-:Y:S01]  /*9260*/  F2FP.F16.F32.PACK_AB R131, R52, R131 ;  /* 0x000000833483723e */ /* 0x000fe200000000ff */
[-C--:B------:R-:W-:Y:S01]  /*9270*/  FMUL.FTZ R118, R118, R73.reuse ;  /* 0x0000004976767220 */ /* 0x080fe20000410000 */
[----:B------:R-:W-:Y:S01]  /*9280*/  FADD.FTZ R5, R125, R26 ;  /* 0x0000001a7d057221 */ /* 0x000fe20000010000 */
[----:B------:R-:W-:Y:S01]  /*9290*/  FADD.FTZ R10, R138, R13 ;  /* 0x0000000d8a0a7221 */ /* 0x000fe20000010000 */
[----:B------:R-:W-:Y:S01]  /*92a0*/  F2FP.F16.F32.PACK_AB R138, R45, R138 ;  /* 0x0000008a2d8a723e */ /* 0x000fe200000000ff */
[----:B------:R-:W-:-:S02]  /*92b0*/  FMUL.FTZ R119, R119, R73 ;  /* 0x0000004977777220 */ /* 0x000fc40000410000 */
[----:B------:R-:W-:Y:S02]  /*92c0*/  FADD.FTZ R13, R45, R10 ;  /* 0x0000000a2d0d7221 */ /* 0x000fe40000010000 */
[----:B------:R-:W1:Y:S02]  /*92d0*/  MUFU.EX2 R10, R75 ;  /* 0x0000004b000a7308 */ /* 0x000e640000000800 */
[----:B------:R-:W-:Y:S01]  /*92e0*/  FADD.FTZ R30, R132, R13 ;  /* 0x0000000d841e7221 */ /* 0x000fe20000010000 */
[----:B------:R-:W-:-:S03]  /*92f0*/  F2FP.F16.F32.PACK_AB R132, R41, R132 ;  /* 0x000000842984723e */ /* 0x000fc600000000ff */
[----:B------:R-:W-:-:S04]  /*9300*/  FADD.FTZ R13, R41, R30 ;  /* 0x0000001e290d7221 */ /* 0x000fc80000010000 */
[----:B------:R-:W-:Y:S01]  /*9310*/  FADD.FTZ R30, R134, R13 ;  /* 0x0000000d861e7221 */ /* 0x000fe20000010000 */
[----:B------:R-:W-:-:S03]  /*9320*/  F2FP.F16.F32.PACK_AB R134, R49, R134 ;  /* 0x000000863186723e */ /* 0x000fc600000000ff */
[----:B------:R-:W-:Y:S01]  /*9330*/  FADD.FTZ R13, R49, R30 ;  /* 0x0000001e310d7221 */ /* 0x000fe20000010000 */
[----:B-1----:R-:W-:-:S03]  /*9340*/  FADD.FTZ R5, R10, R5 ;  /* 0x000000050a057221 */ /* 0x002fc60000010000 */
[----:B------:R-:W-:Y:S01]  /*9350*/  FADD.FTZ R30, R14, R13 ;  /* 0x0000000d0e1e7221 */ /* 0x000fe20000010000 */
[----:B------:R-:W-:Y:S01]  /*9360*/  F2FP.F16.F32.PACK_AB R125, R10, R125 ;  /* 0x0000007d0a7d723e */ /* 0x000fe200000000ff */
[----:B------:R-:W-:Y:S02]  /*9370*/  FADD.FTZ R5, R78, R5 ;  /* 0x000000054e057221 */ /* 0x000fe40000010000 */
[----:B------:R-:W-:Y:S02]  /*9380*/  FADD.FTZ R13, R53, R30 ;  /* 0x0000001e350d7221 */ /* 0x000fe40000010000 */
[----:B------:R-:W-:Y:S02]  /*9390*/  FADD.FTZ R5, R79, R5 ;  /* 0x000000054f057221 */ /* 0x000fe40000010000 */
[----:B------:R-:W-:Y:S02]  /*93a0*/  FADD.FTZ R30, R20, R13 ;  /* 0x0000000d141e7221 */ /* 0x000fe40000010000 */
[----:B------:R-:W-:-:S02]  /*93b0*/  FADD.FTZ R5, R82, R5 ;  /* 0x0000000552057221 */ /* 0x000fc40000010000 */
[----:B------:R-:W-:Y:S02]  /*93c0*/  FADD.FTZ R13, R57, R30 ;  /* 0x0000001e390d7221 */ /* 0x000fe40000010000 */
[----:B------:R-:W-:Y:S02]  /*93d0*/  FADD.FTZ R5, R83, R5 ;  /* 0x0000000553057221 */ /* 0x000fe40000010000 */
[----:B------:R-:W-:Y:S02]  /*93e0*/  FADD.FTZ R30, R24, R13 ;  /* 0x0000000d181e7221 */ /* 0x000fe40000010000 */
[----:B------:R-:W-:Y:S02]  /*93f0*/  FADD.FTZ R10, R86, R5 ;  /* 0x00000005560a7221 */ /* 0x000fe40000010000 */
[----:B------:R-:W-:-:S04]  /*9400*/  FADD.FTZ R13, R61, R30 ;  /* 0x0000001e3d0d7221 */ /* 0x000fc80000010000 */
[----:B------:R-:W-:-:S04]  /*9410*/  FADD.FTZ R4, R28, R13 ;  /* 0x0000000d1c047221 */ /* 0x000fc80000010000 */
[----:B------:R-:W-:-:S04]  /*9420*/  FADD.FTZ R13, R65, R4 ;  /* 0x00000004410d7221 */ /* 0x000fc80000010000 */
[----:B------:R-:W-:-:S04]  /*9430*/  FADD.FTZ R4, R32, R13 ;  /* 0x0000000d20047221 */ /* 0x000fc80000010000 */
[----:B------:R-:W-:-:S04]  /*9440*/  FADD.FTZ R13, R69, R4 ;  /* 0x00000004450d7221 */ /* 0x000fc80000010000 */
[----:B------:R-:W-:-:S04]  /*9450*/  FADD.FTZ R4, R36, R13 ;  /* 0x0000000d24047221 */ /* 0x000fc80000010000 */
[----:B------:R-:W-:Y:S01]  /*9460*/  FADD.FTZ R5, R11, R4 ;  /* 0x000000040b057221 */ /* 0x000fe20000010000 */
[C---:B------:R-:W-:Y:S01]  /*9470*/  FADD.FTZ R4, R123.reuse, R10 ;  /* 0x0000000a7b047221 */ /* 0x040fe20000010000 */
[----:B------:R-:W-:Y:S01]  /*9480*/  F2FP.F16.F32.PACK_AB R123, R123, R86 ;  /* 0x000000567b7b723e */ /* 0x000fe200000000ff */
[----:B------:R-:W-:Y:S02]  /*9490*/  IMAD.MOV.U32 R10, RZ, RZ, R9 ;  /* 0x000000ffff0a7224 */ /* 0x000fe400078e0009 */
[----:B------:R-:W-:Y:S01]  /*94a0*/  IMAD.MOV.U32 R11, RZ, RZ, R6 ;  /* 0x000000ffff0b7224 */ /* 0x000fe200078e0006 */
[----:B--2---:R-:W-:Y:S06]  /*94b0*/  @P2 BRA `(.L_x_11181) ;  /* 0xffffffe000e82947 */ /* 0x004fec000383ffff */
.L_x_11172:
        /* <DEDUP_REMOVED lines=12> */
.L_x_11199:
        /* <DEDUP_REMOVED lines=9> */
.L_x_11184:
[----:B------:R-:W-:Y:S01]  /*9610*/  ULEA UR6, UR39, UR40, 0x3 ;  /* 0x0000002827067291 */ /* 0x000fe2000f8e183f */
[----:B------:R-:W-:-:S05]  /*9620*/  IMAD.U32 R6, RZ, RZ, UR37 ;  /* 0x00000025ff067e24 */ /* 0x000fca000f8e00ff */
[----:B------:R-:W-:-:S04]  /*9630*/  SHF.L.U32 R6, R6, 0x1f, RZ ;  /* 0x0000001f06067819 */ /* 0x000fc800000006ff */
[----:B------:R1:W2:Y:S01]  /*9640*/  SYNCS.PHASECHK.TRANS64.TRYWAIT P2, [UR6+0x16830], R6 ;  /* 0x01683006ff0075a7 */ /* 0x0002a20008040146 */
[----:B------:R-:W-:Y:S05]  /*9650*/  @!P0 BRA `(.L_x_11185) ;  /* 0x0000000000048947 */ /* 0x000fea0003800000 */
[----:B------:R-:W-:Y:S01]  /*9660*/  BPT.TRAP 0x1 ;  /* 0x000000040000795c */ /* 0x000fe20000300000 */
.L_x_11185:
[----:B--2---:R-:W-:Y:S05]  /*9670*/  @P2 BRA `(.L_x_11183) ;  /* 0x0000000000082947 */ /* 0x004fea0003800000 */
[----:B------:R-:W2:Y:S02]  /*9680*/  SYNCS.PHASECHK.TRANS64.TRYWAIT P2, [UR6+0x16830], R6 ;  /* 0x01683006ff0075a7 */ /* 0x000ea40008040146 */
[----:B--2---:R-:W-:Y:S05]  /*9690*/  @!P2 BRA `(.L_x_11186) ;  /* 0x000000700034a947 */ /* 0x004fea0003800000 */
.L_x_11183:
        /* <DEDUP_REMOVED lines=25> */
.L_x_11188:
[----:B------:R-:W-:Y:S01]  /*9830*/  ULEA UR6, UR26, UR40, 0x3 ;  /* 0x000000281a067291 */ /* 0x000fe2000f8e183f */
[----:B------:R-:W-:-:S05]  /*9840*/  IMAD.U32 R6, RZ, RZ, UR27 ;  /* 0x0000001bff067e24 */ /* 0x000fca000f8e00ff */
[----:B------:R-:W-:-:S04]  /*9850*/  SHF.L.U32 R6, R6, 0x1f, RZ ;  /* 0x0000001f06067819 */ /* 0x000fc800000006ff */
[----:B------:R1:W2:Y:S01]  /*9860*/  SYNCS.PHASECHK.TRANS64.TRYWAIT P2, [UR6+0x16850], R6 ;  /* 0x01685006ff0075a7 */ /* 0x0002a20008040146 */
[----:B------:R-:W-:Y:S05]  /*9870*/  @!P0 BRA `(.L_x_11189) ;  /* 0x0000000000048947 */ /* 0x000fea0003800000 */
[----:B------:R-:W-:Y:S01]  /*9880*/  BPT.TRAP 0x1 ;  /* 0x000000040000795c */ /* 0x000fe20000300000 */
.L_x_11189:
[----:B--2---:R-:W-:Y:S05]  /*9890*/  @P2 BRA `(.L_x_11187) ;  /* 0x0000000000082947 */ /* 0x004fea0003800000 */
[----:B------:R-:W2:Y:S02]  /*98a0*/  SYNCS.PHASECHK.TRANS64.TRYWAIT P2, [UR6+0x16850], R6 ;  /* 0x01685006ff0075a7 */ /* 0x000ea40008040146 */
[----:B--2---:R-:W-:Y:S05]  /*98b0*/  @!P2 BRA `(.L_x_11190) ;  /* 0x0000006c00c4a947 */ /* 0x004fea0003800000 */
.L_x_11187:
[----:B------:R-:W-:Y:S01]  /*98c0*/  UIADD3 UR6, UR40, 0x400, URZ ;  /* 0x0000040028067890 */ /* 0x000fe2000fffe03f */
[----:B------:R-:W-:Y:S01]  /*98d0*/  WARPGROUP.ARRIVE ;  /* 0x00000000000079c5 */ /* 0x000fe20000000000 */
[----:B------:R-:W-:Y:S01]  /*98e0*/  UMOV UR7, 0x40000040 ;  /* 0x4000004000077882 */ /* 0x000fe20000000000 */
[----:B------:R-:W3:Y:S01]  /*98f0*/  LDC R20, c[0x0][0x2e0] ;  /* 0x0000b800ff147b82 */ /* 0x000ee20000000800 */
[----:B------:R-:W-:Y:S01]  /*9900*/  USHF.R.U32.HI UR6, URZ, 0x4, UR6 ;  /* 0x000000043f067899 */ /* 0x000fe20008011606 */
[----:B------:R-:W-:Y:S01]  /*9910*/  IMAD.U32 R14, RZ, RZ, UR39 ;  /* 0x00000027ff0e7e24 */ /* 0x000fe2000f8e00ff */
[----:B------:R-:W-:Y:S01]  /*9920*/  ISETP.GE.U32.AND P2, PT, R2, 0x180, PT ;  /* 0x000001800200780c */ /* 0x000fe20003f46070 */
[----:B-12---:R-:W-:Y:S01]  /*9930*/  IMAD.SHL.U32 R6, R8, 0x80, RZ ;  /* 0x0000008008067824 */ /* 0x006fe200078e00ff */
[----:B------:R-:W-:Y:S01]  /*9940*/  ULOP3.LUT UR6, UR6, 0x3fff, URZ, 0xc0, !UPT ;  /* 0x00003fff06067892 */ /* 0x000fe2000f8ec03f */
[----:B------:R-:W-:Y:S01]  /*9950*/  VIADD R13, R16, 0x9 ;  /* 0x00000009100d7836 */ /* 0x000fe20000000000 */
[----:B------:R-:W-:-:S02]  /*9960*/  @!P1 LEA R14, R14, UR40, 0x3 ;  /* 0x000000280e0e9c11 */ /* 0x000fc4000f8e18ff */
[----:B------:R-:W-:Y:S01]  /*9970*/  ULEA UR10, UR26, UR6, 0xa ;  /* 0x000000061a0a7291 */ /* 0x000fe2000f8e503f */
[----:B------:R-:W-:Y:S02]  /*9980*/  IADD3 R9, -R6, 0x1, RZ ;  /* 0x0000000106097810 */ /* 0x000fe40007ffe1ff */
[----:B------:R-:W-:-:S04]  /*9990*/  @!P1 VIADD R14, R14, 0x16840 ;  /* 0x000168400e0e9836 */ /* 0x000fc80000000000 */
[----:B------:R-:W-:Y:S01]  /*99a0*/  UMOV UR6, UR10 ;  /* 0x0000000a00067c82 */ /* 0x000fe20008000000 */
[----:B------:R-:W-:Y:S01]  /*99b0*/  @!P1 PRMT R14, RZ, 0x654, R14 ;  /* 0x00000654ff0e9816 */ /* 0x000fe2000000000e */
[----:B------:R-:W-:Y:S01]  /*99c0*/  HGMMA.64x64x16.F32 R88, R148, gdesc[UR4].tnspB, R88, gsb0 ;  /* 0x40e0000494587df0 */ /* 0x000fe20008000858 */
[----:B------:R-:W-:Y:S01]  /*99d0*/  UIADD3 UR6, UR10, 0x80, URZ ;  /* 0x000000800a067890 */ /* 0x000fe2000fffe03f */
[----:B------:R-:W-:Y:S01]  /*99e0*/  UMOV UR7, 0x40000040 ;  /* 0x4000004000077882 */ /* 0x000fe20000000000 */
[----:B---3--:R-:W-:Y:S01]  /*99f0*/  IMAD R9, R20, UR47, R9 ;  /* 0x0000002f14097c24 */ /* 0x008fe2000f8e0209 */
[----:B------:R-:W-:Y:S01]  /*9a00*/  SEL R20, R13, 0x9, !P2 ;  /* 0x000000090d147807 */ /* 0x000fe20005000000 */
        /* <DEDUP_REMOVED lines=33> */
[----:B------:R-:W-:Y:S02]  /*9c20*/  ULOP3.LUT UR6, URZ, UR25, URZ, 0x33, !UPT ;  /* 0x000000193f067292 */ /* 0x000fe4000f8e333f */
[----:B------:R-:W-:Y:S02]  /*9c30*/  WARPGROUP.DEPBAR.LE gsb0, 0x0 ;  /* 0x00008000000079c5 */ /* 0x000fe40000010000 */
[----:B------:R1:W-:Y:S06]  /*9c40*/  BAR.ARV R20, 0x100 ;  /* 0x000400140000751d */ /* 0x0003ec0000002000 */
[----:B------:R2:W-:Y:S02]  /*9c50*/  @!P1 SYNCS.ARRIVE.TRANS64.RED.A1T0 RZ, [R14+URZ], RZ ;  /* 0x000000ff0eff99a7 */ /* 0x0005e4000810043f */
[----:B--2---:R-:W-:-:S04]  /*9c60*/  VIADD R14, R9, -UR24 ;  /* 0x80000018090e7c36 */ /* 0x004fc80008000000 */
[----:B------:R-:W-:-:S04]  /*9c70*/  IMAD R14, R17, -0x2, R14 ;  /* 0xfffffffe110e7824 */ /* 0x000fc800078e020e */
[C---:B------:R-:W-:Y:S02]  /*9c80*/  VIADD R9, R14.reuse, UR23 ;  /* 0x000000170e097c36 */ /* 0x040fe40008000000 */
[----:B------:R-:W-:Y:S02]  /*9c90*/  VIADD R13, R14, UR6 ;  /* 0x000000060e0d7c36 */ /* 0x000fe40008000000 */
[C---:B------:R-:W-:Y:S02]  /*9ca0*/  IMAD.IADD R14, R0.reuse, 0x1, R9 ;  /* 0x00000001000e7824 */ /* 0x040fe400078e0209 */
        /* <DEDUP_REMOVED lines=13> */
.L_x_11193:
[----:B------:R-:W-:-:S05]  /*9d80*/  IMAD.U32 R121, RZ, RZ, UR22 ;  /* 0x00000016ff797e24 */ /* 0x000fca000f8e00ff */
[----:B------:R-:W-:-:S13]  /*9d90*/  ISETP.NE.AND P2, PT, R121, 0x1, PT ;  /* 0x000000017900780c */ /* 0x000fda0003f45270 */
[----:B------:R-:W1:Y:S01]  /*9da0*/  @P2 LDC.64 R122, c[0x0][0x9e8] ;  /* 0x00027a00ff7a2b82 */ /* 0x000e620000000a00 */
[----:B------:R-:W-:-:S04]  /*9db0*/  @P2 IMAD.IADD R21, R0, 0x1, R7 ;  /* 0x0000000100152824 */ /* 0x000fc800078e0207 */
[----:B-1----:R-:W-:-:S04]  /*9dc0*/  @P2 IMAD.HI.U32 R122, R21, R122, RZ ;  /* 0x0000007a157a2227 */ /* 0x002fc800078e00ff */
[----:B------:R-:W-:Y:S01]  /*9dd0*/  IMAD.MOV.U32 R21, RZ, RZ, R10 ;  /* 0x000000ffff157224 */ /* 0x000fe200078e000a */
[----:B------:R-:W-:-:S07]  /*9de0*/  @P2 SHF.R.U32.HI R21, RZ, R123, R122 ;  /* 0x0000007bff152219 */ /* 0x000fce000001167a */
.L_x_11194:
[----:B------:R-:W-:Y:S05]  /*9df0*/  BSYNC B0 ;  /* 0x0000000000007941 */ /* 0x000fea0003800000 */
.L_x_11192:
[----:B------:R-:W-:-:S04]  /*9e00*/  IMAD R20, R21, R121, -R6 ;  /* 0x0000007915147224 */ /* 0x000fc800078e0a06 */
[----:B------:R-:W-:-:S05]  /*9e10*/  IMAD R20, R17, -0x2, R20 ;  /* 0xfffffffe11147824 */ /* 0x000fca00078e0214 */
[----:B------:R-:W-:Y:S02]  /*9e20*/  VIADDMNMX R14, R20, R121, R14, PT ;  /* 0x00000079140e7246 */ /* 0x000fe4000380010e */
[----:B------:R-:W-:-:S07]  /*9e30*/  VIMNMX R15, R15, R20, !PT ;  /* 0x000000140f0f7248 */ /* 0x000fce0007fe0100 */
.L_x_11191:
        /* <DEDUP_REMOVED lines=112> */
.L_x_11197:
[----:B------:R-:W-:-:S05]  /*a540*/  IMAD.U32 R20, RZ, RZ, UR22 ;  /* 0x00000016ff147e24 */ /* 0x000fca000f8e00ff */
[----:B------:R-:W-:-:S13]  /*a550*/  ISETP.NE.AND P3, PT, R20, 0x1, PT ;  /* 0x000000011400780c */ /* 0x000fda0003f65270 */
[----:B------:R-:W1:Y:S02]  /*a560*/  @P3 LDC.64 R14, c[0x0][0x9e8] ;  /* 0x00027a00ff0e3b82 */ /* 0x000e640000000a00 */
[----:B-1----:R-:W-:-:S05]  /*a570*/  @P3 IMAD.HI.U32 R14, R123, R14, RZ ;  /* 0x0000000e7b0e3227 */ /* 0x002fca00078e00ff */
[----:B------:R-:W-:-:S07]  /*a580*/  @P3 SHF.R.U32.HI R123, RZ, R15, R14 ;  /* 0x0000000fff7b3219 */ /* 0x000fce000001160e */
.L_x_11198:
[----:B------:R-:W-:Y:S05]  /*a590*/  BSYNC B0 ;  /* 0x0000000000007941 */ /* 0x000fea0003800000 */
.L_x_11196:
[----:B------:R-:W-:-:S04]  /*a5a0*/  IMAD R6, R123, R20, -R6 ;  /* 0x000000147b067224 */ /* 0x000fc800078e0a06 */
[----:B------:R-:W-:-:S05]  /*a5b0*/  IMAD R6, R17, -0x2, R6 ;  /* 0xfffffffe11067824 */ /* 0x000fca00078e0206 */
[----:B------:R-:W-:Y:S02]  /*a5c0*/  VIADDMNMX R9, R6, R20, R9, PT ;  /* 0x0000001406097246 */ /* 0x000fe40003800109 */
[----:B------:R-:W-:-:S07]  /*a5d0*/  VIMNMX R13, R13, R6, !PT ;  /* 0x000000060d0d7248 */ /* 0x000fce0007fe0100 */
.L_x_11195:
        /* <DEDUP_REMOVED lines=89> */
[C---:B------:R-:W-:Y:S01]  /*ab70*/  FMUL.FTZ R14, R6.reuse, UR10 ;  /* 0x0000000a060e7c20 */ /* 0x040fe20008410000 */
[----:B------:R-:W-:Y:S02]  /*ab80*/  ISETP.GT.AND P4, PT, R13, 0x59, P2 ;  /* 0x000000590d00780c */ /* 0x000fe40001784270 */
[----:B------:R-:W-:-:S02]  /*ab90*/  FSEL R24, R6, RZ, P6 ;  /* 0x000000ff06187208 */ /* 0x000fc40003000000 */
[----:B------:R-:W-:Y:S02]  /*aba0*/  FSEL R14, R14, RZ, P6 ;  /* 0x000000ff0e0e7208 */ /* 0x000fe40003000000 */
[----:B------:R-:W-:Y:S01]  /*abb0*/  ISETP.LT.OR P4, PT, R9, 0x5a, P4 ;  /* 0x0000005a0900780c */ /* 0x000fe20002781670 */
[----:B------:R-:W-:Y:S02]  /*abc0*/  FADD.FTZ R24, -R24, R11 ;  /* 0x0000000b18187221 */ /* 0x000fe40000010100 */
[--C-:B------:R-:W-:Y:S01]  /*abd0*/  FFMA.FTZ R15, R25, UR10, -R14.reuse ;  /* 0x0000000a190f7c23 */ /* 0x100fe2000801080e */
[----:B------:R-:W-:Y:S01]  /*abe0*/  FSEL R25, R26, -INF , !P3 ;  /* 0xff8000001a197808 */ /* 0x000fe20005800000 */
[--C-:B------:R-:W-:Y:S01]  /*abf0*/  FFMA.FTZ R150, R21, UR10, -R14.reuse ;  /* 0x0000000a15967c23 */ /* 0x100fe2000801080e */
[--C-:B------:R-:W-:Y:S01]  /*ac00*/  FFMA.FTZ R21, R29, UR10, -R14.reuse ;  /* 0x0000000a1d157c23 */ /* 0x100fe2000801080e */
[--C-:B------:R-:W-:Y:S01]  /*ac10*/  FFMA.FTZ R29, R33, UR10, -R14.reuse ;  /* 0x0000000a211d7c23 */ /* 0x100fe2000801080e */
[----:B------:R-:W-:Y:S01]  /*ac20*/  FMNMX.FTZ R20, R25, R12, !PT ;  /* 0x0000000c19147209 */ /* 0x000fe20007810000 */
[--C-:B------:R-:W-:Y:S01]  /*ac30*/  FFMA.FTZ R148, R121, UR10, -R14.reuse ;  /* 0x0000000a79947c23 */ /* 0x100fe2000801080e */
[----:B------:R-:W-:Y:S01]  /*ac40*/  ISETP.GT.AND P3, PT, R13, 0x30, P2 ;  /* 0x000000300d00780c */ /* 0x000fe20001764270 */
[----:B------:R-:W-:Y:S01]  /*ac50*/  FMUL.FTZ R11, R24, UR10 ;  /* 0x0000000a180b7c20 */ /* 0x000fe20008410000 */
[----:B------:R-:W-:Y:S01]  /*ac60*/  FMNMX.FTZ R33, R27, R20, !PT ;  /* 0x000000141b217209 */ /* 0x000fe20007810000 */
[----:B------:R-:W-:Y:S01]  /*ac70*/  MUFU.EX2 R15, R15 ;  /* 0x0000000f000f7308 */ /* 0x000fe20000000800 */
[----:B------:R-:W-:Y:S01]  /*ac80*/  ISETP.LT.OR P3, PT, R9, 0x31, P3 ;  /* 0x000000310900780c */ /* 0x000fe20001f61670 */
        /* <DEDUP_REMOVED lines=19> */
[----:B------:R-:W-:Y:S01]  /*adc0*/  ISETP.GT.AND P3, PT, R13, 0x40, P2 ;  /* 0x000000400d00780c */ /* 0x000fe20001764270 */
        /* <DEDUP_REMOVED lines=11> */
[----:B------:R-:W-:Y:S01]  /*ae80*/  ISETP.GT.AND P3, PT, R13, 0x48, P2 ;  /* 0x000000480d00780c */ /* 0x000fe20001764270 */
[--C-:B------:R-:W-:Y:S01]  /*ae90*/  FFMA.FTZ R124, R72, UR10, -R14.reuse ;  /* 0x0000000a487c7c23 */ /* 0x100fe2000801080e */
[----:B------:R-:W-:Y:S01]  /*aea0*/  FMNMX.FTZ R20, R46, R41, !PT ;  /* 0x000000292e147209 */ /* 0x000fe20007810000 */
[--C-:B------:R-:W-:Y:S01]  /*aeb0*/  FFMA.FTZ R126, R76, UR10, -R14.reuse ;  /* 0x0000000a4c7e7c23 */ /* 0x100fe2000801080e */
[----:B------:R-:W-:Y:S01]  /*aec0*/  ISETP.LT.OR P3, PT, R9, 0x49, P3 ;  /* 0x000000490900780c */ /* 0x000fe20001f61670 */
[--C-:B------:R-:W-:Y:S01]  /*aed0*/  FFMA.FTZ R120, R80, UR10, -R14.reuse ;  /* 0x0000000a50787c23 */ /* 0x100fe2000801080e */
[----:B------:R-:W-:Y:S01]  /*aee0*/  FMNMX.FTZ R41, R47, R20, !PT ;  /* 0x000000142f297209 */ /* 0x000fe20007810000 */
[----:B------:R-:W4:Y:S01]  /*aef0*/  MUFU.EX2 R144, R144 ;  /* 0x0000009000907308 */ /* 0x000f220000000800 */
[----:B------:R-:W-:Y:S01]  /*af00*/  FSEL R62, R62, -INF , !P3 ;  /* 0xff8000003e3e7808 */ /* 0x000fe20005800000 */
[--C-:B------:R-:W-:Y:S01]  /*af10*/  FFMA.FTZ R122, R84, UR10, -R14.reuse ;  /* 0x0000000a547a7c23 */ /* 0x100fe2000801080e */
[----:B------:R-:W-:Y:S01]  /*af20*/  FMNMX.FTZ R20, R50, R41, !PT ;  /* 0x0000002932147209 */ /* 0x000fe20007810000 */
[--C-:B------:R-:W-:Y:S01]  /*af30*/  FFMA.FTZ R41, R45, UR10, -R14.reuse ;  /* 0x0000000a2d297c23 */ /* 0x100fe2000801080e */
[----:B------:R-:W-:Y:S01]  /*af40*/  ISETP.GT.AND P3, PT, R13, 0x50, P2 ;  /* 0x000000500d00780c */ /* 0x000fe20001764270 */
[-C--:B-1----:R-:W-:Y:S01]  /*af50*/  FMUL.FTZ R88, R88, R11.reuse ;  /* 0x0000000b58587220 */ /* 0x082fe20000410000 */
[----:B------:R-:W-:Y:S01]  /*af60*/  FMNMX.FTZ R45, R51, R20, !PT ;  /* 0x00000014332d7209 */ /* 0x000fe20007810000 */
[----:B------:R-:W1:Y:S01]  /*af70*/  MUFU.EX2 R29, R29 ;  /* 0x0000001d001d7308 */ /* 0x000e620000000800 */
[----:B------:R-:W-:Y:S01]  /*af80*/  ISETP.LT.OR P3, PT, R9, 0x51, P3 ;  /* 0x000000510900780c */ /* 0x000fe20001f61670 */
[----:B------:R-:W-:Y:S01]  /*af90*/  FMUL.FTZ R89, R89, R11 ;  /* 0x0000000b59597220 */ /* 0x000fe20000410000 */
[----:B------:R-:W-:Y:S01]  /*afa0*/  FMNMX.FTZ R20, R54, R45, !PT ;  /* 0x0000002d36147209 */ /* 0x000fe20007810000 */
[-C--:B------:R-:W-:Y:S01]  /*afb0*/  FMUL.FTZ R92, R92, R11.reuse ;  /* 0x0000000b5c5c7220 */ /* 0x080fe20000410000 */
[----:B------:R-:W-:Y:S01]  /*afc0*/  FSEL R66, R66, -INF , !P3 ;  /* 0xff80000042427808 */ /* 0x000fe20005800000 */
[-C--:B------:R-:W-:Y:S01]  /*afd0*/  FMUL.FTZ R93, R93, R11.reuse ;  /* 0x0000000b5d5d7220 */ /* 0x080fe20000410000 */
[----:B------:R-:W-:Y:S01]  /*afe0*/  FMNMX.FTZ R45, R55, R20, !PT ;  /* 0x00000014372d7209 */ /* 0x000fe20007810000 */
[----:B------:R-:W5:Y:S01]  /*aff0*/  MUFU.EX2 R146, R146 ;  /* 0x0000009200927308 */ /* 0x000f620000000800 */
[----:B------:R-:W-:Y:S01]  /*b000*/  ISETP.GT.AND P3, PT, R13, 0x58, P2 ;  /* 0x000000580d00780c */ /* 0x000fe20001764270 */
[----:B------:R-:W-:Y:S01]  /*b010*/  FMUL.FTZ R96, R96, R11 ;  /* 0x0000000b60607220 */ /* 0x000fe20000410000 */
[----:B------:R-:W-:Y:S01]  /*b020*/  FMNMX.FTZ R20, R58, R45, !PT ;  /* 0x0000002d3a147209 */ /* 0x000fe20007810000 */
[--C-:B------:R-:W-:Y:S01]  /*b030*/  FFMA.FTZ R45, R49, UR10, -R14.reuse ;  /* 0x0000000a312d7c23 */ /* 0x100fe2000801080e */
[----:B------:R-:W-:Y:S01]  /*b040*/  ISETP.LT.OR P3, PT, R9, 0x59, P3 ;  /* 0x000000590900780c */ /* 0x000fe20001f61670 */
[-C--:B------:R-:W-:Y:S01]  /*b050*/  FMUL.FTZ R97, R97, R11.reuse ;  /* 0x0000000b61617220 */ /* 0x080fe20000410000 */
[----:B------:R-:W-:Y:S01]  /*b060*/  FMNMX.FTZ R49, R59, R20, !PT ;  /* 0x000000143b317209 */ /* 0x000fe20007810000 */
[----:B------:R-:W5:Y:S01]  /*b070*/  MUFU.EX2 R33, R33 ;  /* 0x0000002100217308 */ /* 0x000f620000000800 */
[----:B------:R-:W-:Y:S01]  /*b080*/  FSEL R70, R70, -INF , !P3 ;  /* 0xff80000046467808 */ /* 0x000fe20005800000 */
[----:B------:R-:W-:Y:S01]  /*b090*/  FMUL.FTZ R100, R100, R11 ;  /* 0x0000000b64647220 */ /* 0x000fe20000410000 */
[----:B------:R-:W-:Y:S01]  /*b0a0*/  FMNMX.FTZ R20, R62, R49, !PT ;  /* 0x000000313e147209 */ /* 0x000fe20007810000 */
[-C--:B------:R-:W-:Y:S01]  /*b0b0*/  FMUL.FTZ R101, R101, R11.reuse ;  /* 0x0000000b65657220 */ /* 0x080fe20000410000 */
[----:B------:R-:W-:Y:S01]  /*b0c0*/  ISETP.GT.AND P3, PT, R13, 0x60, P2 ;  /* 0x000000600d00780c */ /* 0x000fe20001764270 */
[-C--:B------:R-:W-:Y:S01]  /*b0d0*/  FMUL.FTZ R104, R104, R11.reuse ;  /* 0x0000000b68687220 */ /* 0x080fe20000410000 */
[----:B------:R-:W-:Y:S01]  /*b0e0*/  FMNMX.FTZ R49, R63, R20, !PT ;  /* 0x000000143f317209 */ /* 0x000fe20007810000 */
[----:B------:R-:W5:Y:S01]  /*b0f0*/  MUFU.EX2 R140, R140 ;  /* 0x0000008c008c7308 */ /* 0x000f620000000800 */
[----:B------:R-:W-:Y:S01]  /*b100*/  ISETP.LT.OR P3, PT, R9, 0x61, P3 ;  /* 0x000000610900780c */ /* 0x000fe20001f61670 */
[----:B------:R-:W-:Y:S01]  /*b110*/  FMUL.FTZ R105, R105, R11 ;  /* 0x0000000b69697220 */ /* 0x000fe20000410000 */
[----:B------:R-:W-:Y:S01]  /*b120*/  FMNMX.FTZ R20, R66, R49, !PT ;  /* 0x0000003142147209 */ /* 0x000fe20007810000 */
[----:B------:R-:W-:Y:S01]  /*b130*/  FFMA.FTZ R49, R53, UR10, -R14 ;  /* 0x0000000a35317c23 */ /* 0x000fe2000801080e */
[----:B------:R-:W-:Y:S01]  /*b140*/  FSEL R71, R71, -INF , !P4 ;  /* 0xff80000047477808 */ /* 0x000fe20006000000 */
[-C--:B------:R-:W-:Y:S01]  /*b150*/  FMUL.FTZ R108, R108, R11.reuse ;  /* 0x0000000b6c6c7220 */ /* 0x080fe20000410000 */
[----:B------:R-:W-:Y:S01]  /*b160*/  FMNMX.FTZ R53, R67, R20, !PT ;  /* 0x0000001443357209 */ /* 0x000fe20007810000 */
[----:B------:R-:W5:Y:S01]  /*b170*/  MUFU.EX2 R37, R37 ;  /* 0x0000002500257308 */ /* 0x000f620000000800 */
[----:B------:R-:W-:Y:S01]  /*b180*/  ISETP.GT.AND P4, PT, R13, 0x61, P2 ;  /* 0x000000610d00780c */ /* 0x000fe20001784270 */
[-C--:B------:R-:W-:Y:S01]  /*b190*/  FMUL.FTZ R109, R109, R11.reuse ;  /* 0x0000000b6d6d7220 */ /* 0x080fe20000410000 */
[----:B------:R-:W-:Y:S01]  /*b1a0*/  FSEL R74, R74, -INF , !P3 ;  /* 0xff8000004a4a7808 */ /* 0x000fe20005800000 */
[-C--:B------:R-:W-:Y:S01]  /*b1b0*/  FMUL.FTZ R112, R112, R11.reuse ;  /* 0x0000000b70707220 */ /* 0x080fe20000410000 */
[----:B------:R-:W-:Y:S01]  /*b1c0*/  ISETP.GT.AND P3, PT, R13, 0x68, P2 ;  /* 0x000000680d00780c */ /* 0x000fe20001764270 */
[----:B------:R-:W-:Y:S01]  /*b1d0*/  FMUL.FTZ R113, R113, R11 ;  /* 0x0000000b71717220 */ /* 0x000fe20000410000 */
[----:B------:R-:W-:Y:S01]  /*b1e0*/  FMNMX.FTZ R20, R70, R53, !PT ;  /* 0x0000003546147209 */ /* 0x000fe20007810000 */
[----:B------:R-:W5:Y:S01]  /*b1f0*/  MUFU.EX2 R142, R142 ;  /* 0x0000008e008e7308 */ /* 0x000f620000000800 */
[C---:B------:R-:W-:Y:S01]  /*b200*/  ISETP.LT.OR P4, PT, R9.reuse, 0x62, P4 ;  /* 0x000000620900780c */ /* 0x040fe20002781670 */
[-C--:B------:R-:W-:Y:S01]  /*b210*/  FMUL.FTZ R116, R116, R11.reuse ;  /* 0x0000000b74747220 */ /* 0x080fe20000410000 */
[----:B------:R-:W-:Y:S01]  /*b220*/  ISETP.LT.OR P3, PT, R9, 0x69, P3 ;  /* 0x000000690900780c */ /* 0x000fe20001f61670 */
[----:B------:R-:W-:Y:S01]  /*b230*/  FMUL.FTZ R117, R117, R11 ;  /* 0x0000000b75757220 */ /* 0x000fe20000410000 */
[----:B------:R-:W-:-:S02]  /*b240*/  FMNMX.FTZ R53, R71, R20, !PT ;  /* 0x0000001447357209 */ /* 0x000fc40007810000 */
[----:B------:R-:W-:Y:S01]  /*b250*/  FSEL R75, R75, -INF , !P4 ;  /* 0xff8000004b4b7808 */ /* 0x000fe20006000000 */
[----:B------:R-:W5:Y:S01]  /*b260*/  MUFU.EX2 R41, R41 ;  /* 0x0000002900297308 */ /* 0x000f620000000800 */
[----:B------:R-:W-:Y:S02]  /*b270*/  ISETP.GT.AND P4, PT, R13, 0x69, P2 ;  /* 0x000000690d00780c */ /* 0x000fe40001784270 */
[----:B------:R-:W-:Y:S02]  /*b280*/  FSEL R78, R78, -INF , !P3 ;  /* 0xff8000004e4e7808 */ /* 0x000fe40005800000 */
        /* <DEDUP_REMOVED lines=10> */
[----:B------:R-:W-:Y:S01]  /*b330*/  FMNMX.FTZ R20, R78, R57, !PT ;  /* 0x000000394e147209 */ /* 0x000fe20007810000 */
[--C-:B------:R-:W-:Y:S01]  /*b340*/  FFMA.FTZ R57, R65, UR10, -R14.reuse ;  /* 0x0000000a41397c23 */ /* 0x100fe2000801080e */
[----:B------:R-:W-:Y:S01]  /*b350*/  FSEL R82, R82, -INF , !P3 ;  /* 0xff80000052527808 */ /* 0x000fe20005800000 */
[--C-:B------:R-:W-:Y:S01]  /*b360*/  FFMA.FTZ R65, R73, UR10, -R14.reuse ;  /* 0x0000000a49417c23 */ /* 0x100fe2000801080e */
[----:B------:R-:W-:Y:S01]  /*b370*/  ISETP.GT.AND P3, PT, R13, 0x78, P2 ;  /* 0x000000780d00780c */ /* 0x000fe20001764270 */
        /* <DEDUP_REMOVED lines=8> */
[----:B------:R-:W-:Y:S01]  /*b400*/  FMNMX.FTZ R20, R82, R13, !PT ;  /* 0x0000000d52147209 */ /* 0x000fe20007810000 */
[--C-:B------:R-:W-:Y:S01]  /*b410*/  FFMA.FTZ R13, R61, UR10, -R14.reuse ;  /* 0x0000000a3d0d7c23 */ /* 0x100fe2000801080e */
[----:B------:R-:W-:Y:S01]  /*b420*/  ISETP.LT.OR P2, PT, R9, 0x7a, P2 ;  /* 0x0000007a0900780c */ /* 0x000fe20001741670 */
[--C-:B------:R-:W-:Y:S01]  /*b430*/  FFMA.FTZ R61, R69, UR10, -R14.reuse ;  /* 0x0000000a453d7c23 */ /* 0x100fe2000801080e */
[----:B------:R-:W-:Y:S01]  /*b440*/  FSEL R86, R86, -INF , !P3 ;  /* 0xff80000056567808 */ /* 0x000fe20005800000 */
[--C-:B------:R-:W-:Y:S01]  /*b450*/  FFMA.FTZ R69, R77, UR10, -R14.reuse ;  /* 0x0000000a4d457c23 */ /* 0x100fe2000801080e */
[----:B------:R-:W-:Y:S01]  /*b460*/  FMNMX.FTZ R9, R83, R20, !PT ;  /* 0x0000001453097209 */ /* 0x000fe20007810000 */
[----:B------:R-:W-:Y:S01]  /*b470*/  FFMA.FTZ R77, R85, UR10, -R14 ;  /* 0x0000000a554d7c23 */ /* 0x000fe2000801080e */
[----:B------:R-:W-:Y:S01]  /*b480*/  FSEL R87, R87, -INF , !P2 ;  /* 0xff80000057577808 */ /* 0x000fe20005000000 */
[----:B------:R-:W-:Y:S01]  /*b490*/  MUFU.EX2 R132, R132 ;  /* 0x0000008400847308 */ /* 0x000fe20000000800 */
[----:B------:R-:W-:-:S04]  /*b4a0*/  FMNMX.FTZ R20, R86, R9, !PT ;  /* 0x0000000956147209 */ /* 0x000fc80007810000 */
[----:B------:R-:W-:-:S03]  /*b4b0*/  FMNMX.FTZ R20, R87, R20, !PT ;  /* 0x0000001457147209 */ /* 0x000fc60007810000 */
[----:B------:R-:W-:Y:S02]  /*b4c0*/  MUFU.EX2 R53, R53 ;  /* 0x0000003500357308 */ /* 0x000fe40000000800 */
[----:B------:R-:W2:Y:S06]  /*b4d0*/  SHFL.BFLY PT, R9, R20, 0x2, 0x1f ;  /* 0x0c401f0014097f89 */ /* 0x000eac00000e0000 */
[----:B------:R-:W-:Y:S08]  /*b4e0*/  MUFU.EX2 R134, R134 ;  /* 0x0000008600867308 */ /* 0x000ff00000000800 */
[----:B------:R-:W-:Y:S08]  /*b4f0*/  MUFU.EX2 R13, R13 ;  /* 0x0000000d000d7308 */ /* 0x000ff00000000800 */
[----:B------:R-:W-:Y:S01]  /*b500*/  MUFU.EX2 R128, R128 ;  /* 0x0000008000807308 */ /* 0x000fe20000000800 */
[----:B--2---:R-:W-:-:S05]  /*b510*/  FMNMX.FTZ R9, R20, R9, !PT ;  /* 0x0000000914097209 */ /* 0x004fca0007810000 */
[----:B------:R-:W2:Y:S02]  /*b520*/  SHFL.BFLY PT, R20, R9, 0x1, 0x1f ;  /* 0x0c201f0009147f89 */ /* 0x000ea400000e0000 */
[----:B------:R-:W-:Y:S08]  /*b530*/  MUFU.EX2 R57, R57 ;  /* 0x0000003900397308 */ /* 0x000ff00000000800 */
[----:B------:R-:W-:Y:S08]  /*b540*/  MUFU.EX2 R130, R130 ;  /* 0x0000008200827308 */ /* 0x000ff00000000800 */
[----:B------:R-:W-:Y:S01]  /*b550*/  MUFU.EX2 R61, R61 ;  /* 0x0000003d003d7308 */ /* 0x000fe20000000800 */
[----:B--2---:R-:W-:-:S07]  /*b560*/  FMNMX.FTZ R9, R9, R20, !PT ;  /* 0x0000001409097209 */ /* 0x004fce0007810000 */
[----:B------:R-:W-:Y:S01]  /*b570*/  MUFU.EX2 R124, R124 ;  /* 0x0000007c007c7308 */ /* 0x000fe20000000800 */
[C---:B------:R-:W-:Y:S01]  /*b580*/  FSETP.NEU.FTZ.AND P2, PT, R9.reuse, -INF , PT ;  /* 0xff8000000900780b */ /* 0x040fe20003f5d000 */
[----:B------:R-:W-:-:S06]  /*b590*/  FMUL.FTZ R36, R9, UR10 ;  /* 0x0000000a09247c20 */ /* 0x000fcc0008410000 */
[----:B------:R-:W-:Y:S01]  /*b5a0*/  MUFU.EX2 R65, R65 ;  /* 0x0000004100417308 */ /* 0x000fe20000000800 */
[----:B------:R-:W-:-:S05]  /*b5b0*/  FSEL R36, R36, RZ, P2 ;  /* 0x000000ff24247208 */ /* 0x000fca0001000000 */
[----:B------:R-:W-:Y:S01]  /*b5c0*/  FFMA.FTZ R145, R34, UR10, -R36 ;  /* 0x0000000a22917c23 */ /* 0x000fe20008010824 */
[----:B------:R-:W-:Y:S01]  /*b5d0*/  FFMA.FTZ R34, R11, R5, R148 ;  /* 0x000000050b227223 */ /* 0x000fe20000010094 */
[--C-:B------:R-:W-:Y:S01]  /*b5e0*/  FFMA.FTZ R14, R25, UR10, -R36.reuse ;  /* 0x0000000a190e7c23 */ /* 0x100fe20008010824 */
[--C-:B------:R-:W-:Y:S01]  /*b5f0*/  FFMA.FTZ R149, R27, UR10, -R36.reuse ;  /* 0x0000000a1b957c23 */ /* 0x100fe20008010824 */
[----:B------:R-:W-:Y:S01]  /*b600*/  FFMA.FTZ R151, R30, UR10, -R36 ;  /* 0x0000000a1e977c23 */ /* 0x000fe20008010824 */
[----:B------:R-:W-:Y:S01]  /*b610*/  FADD.FTZ R5, R15, R34 ;  /* 0x000000220f057221 */ /* 0x000fe20000010000 */
[--C-:B------:R-:W-:Y:S01]  /*b620*/  FFMA.FTZ R20, R31, UR10, -R36.reuse ;  /* 0x0000000a1f147c23 */ /* 0x100fe20008010824 */
[--C-:B------:R-:W-:Y:S01]  /*b630*/  FFMA.FTZ R147, R38, UR10, -R36.reuse ;  /* 0x0000000a26937c23 */ /* 0x100fe20008010824 */
[----:B------:R-:W-:Y:S01]  /*b640*/  MUFU.EX2 R14, R14 ;  /* 0x0000000e000e7308 */ /* 0x000fe20000000800 */
[----:B------:R-:W-:Y:S01]  /*b650*/  FADD.FTZ R34, R150, R5 ;  /* 0x0000000596227221 */ /* 0x000fe20000010000 */
[----:B------:R-:W-:Y:S01]  /*b660*/  FSEL R5, R9, RZ, P2 ;  /* 0x000000ff09057208 */ /* 0x000fe20001000000 */
[--C-:B------:R-:W-:Y:S01]  /*b670*/  FFMA.FTZ R24, R35, UR10, -R36.reuse ;  /* 0x0000000a23187c23 */ /* 0x100fe20008010824 */
[----:B------:R-:W-:Y:S01]  /*b680*/  FFMA.FTZ R26, R39, UR10, -R36 ;  /* 0x0000000a271a7c23 */ /* 0x000fe20008010824 */
[----:B---3--:R-:W-:Y:S01]  /*b690*/  FADD.FTZ R25, R21, R34 ;  /* 0x0000002215197221 */ /* 0x008fe20000010000 */
[----:B------:R-:W-:Y:S01]  /*b6a0*/  FFMA.FTZ R141, R42, UR10, -R36 ;  /* 0x0000000a2a8d7c23 */ /* 0x000fe20008010824 */
[----:B------:R-:W-:Y:S01]  /*b6b0*/  FADD.FTZ R5, -R5, R12 ;  /* 0x0000000c05057221 */ /* 0x000fe20000010100 */
[----:B------:R-:W-:Y:S01]  /*b6c0*/  MUFU.EX2 R149, R149 ;  /* 0x0000009500957308 */ /* 0x000fe20000000800 */
[----:B----4-:R-:W-:Y:S01]  /*b6d0*/  FADD.FTZ R34, R144, R25 ;  /* 0x0000001990227221 */ /* 0x010fe20000010000 */
[--C-:B------:R-:W-:Y:S01]  /*b6e0*/  FFMA.FTZ R28, R43, UR10, -R36.reuse ;  /* 0x0000000a2b1c7c23 */ /* 0x100fe20008010824 */
[----:B------:R-:W-:Y:S01]  /*b6f0*/  FMUL.FTZ R5, R5, UR10 ;  /* 0x0000000a05057c20 */ /* 0x000fe20008410000 */
[----:B------:R-:W-:Y:S01]  /*b700*/  FFMA.FTZ R143, R46, UR10, -R36 ;  /* 0x0000000a2e8f7c23 */ /* 0x000fe20008010824 */
[----:B-1----:R-:W-:Y:S01]  /*b710*/  FADD.FTZ R25, R29, R34 ;  /* 0x000000221d197221 */ /* 0x002fe20000010000 */
[--C-:B------:R-:W-:Y:S01]  /*b720*/  FFMA.FTZ R30, R47, UR10, -R36.reuse ;  /* 0x0000000a2f1e7c23 */ /* 0x100fe20008010824 */
[--C-:B------:R-:W-:Y:S01]  /*b730*/  FFMA.FTZ R137, R50, UR10, -R36.reuse ;  /* 0x0000000a32897c23 */ /* 0x100fe20008010824 */
[----:B------:R-:W-:Y:S01]  /*b740*/  MUFU.EX2 R151, R151 ;  /* 0x0000009700977308 */ /* 0x000fe20000000800 */
[----:B-----5:R-:W-:Y:S01]  /*b750*/  FADD.FTZ R34, R146, R25 ;  /* 0x0000001992227221 */ /* 0x020fe20000010000 */
        /* <DEDUP_REMOVED lines=8> */
[----:B------:R-:W-:Y:S01]  /*b7e0*/  F2FP.F16.F32.PACK_AB R148, R15, R148 ;  /* 0x000000940f94723e */ /* 0x000fe200000000ff */
[--C-:B------:R-:W-:Y:S01]  /*b7f0*/  FFMA.FTZ R129, R66, UR10, -R36.reuse ;  /* 0x0000000a42817c23 */ /* 0x100fe20008010824 */
[----:B------:R-:W-:Y:S01]  /*b800*/  FFMA.FTZ R131, R70, UR10, -R36 ;  /* 0x0000000a46837c23 */ /* 0x000fe20008010824 */
[----:B------:R-:W-:Y:S01]  /*b810*/  FADD.FTZ R27, R37, R34 ;  /* 0x00000022251b7221 */ /* 0x000fe20000010000 */
[--C-:B------:R-:W-:Y:S01]  /*b820*/  FFMA.FTZ R34, R59, UR10, -R36.reuse ;  /* 0x0000000a3b227c23 */ /* 0x100fe20008010824 */
[--C-:B------:R-:W-:Y:S01]  /*b830*/  FFMA.FTZ R125, R74, UR10, -R36.reuse ;  /* 0x0000000a4a7d7c23 */ /* 0x100fe20008010824 */
[----:B------:R-:W3:Y:S01]  /*b840*/  MUFU.EX2 R20, R20 ;  /* 0x0000001400147308 */ /* 0x000ee20000000800 */
[----:B------:R-:W-:Y:S01]  /*b850*/  FADD.FTZ R38, R142, R27 ;  /* 0x0000001b8e267221 */ /* 0x000fe20000010000 */
[--C-:B------:R-:W-:Y:S01]  /*b860*/  FFMA.FTZ R75, R75, UR10, -R36.reuse ;  /* 0x0000000a4b4b7c23 */ /* 0x100fe20008010824 */
[--C-:B------:R-:W-:Y:S01]  /*b870*/  FFMA.FTZ R78, R78, UR10, -R36.reuse ;  /* 0x0000000a4e4e7c23 */ /* 0x100fe20008010824 */
[----:B------:R-:W-:Y:S01]  /*b880*/  FFMA.FTZ R79, R79, UR10, -R36 ;  /* 0x0000000a4f4f7c23 */ /* 0x000fe20008010824 */
[----:B-1----:R-:W-:Y:S01]  /*b890*/  FADD.FTZ R5, R41, R38 ;  /* 0x0000002629057221 */ /* 0x002fe20000010000 */
[--C-:B------:R-:W-:Y:S01]  /*b8a0*/  FFMA.FTZ R82, R82, UR10, -R36.reuse ;  /* 0x0000000a52527c23 */ /* 0x100fe20008010824 */
[----:B------:R-:W-:Y:S01]  /*b8b0*/  FFMA.FTZ R83, R83, UR10, -R36 ;  /* 0x0000000a53537c23 */ /* 0x000fe20008010824 */
[----:B------:R-:W1:Y:S01]  /*b8c0*/  MUFU.EX2 R145, R145 ;  /* 0x0000009100917308 */ /* 0x000e620000000800 */
[----:B--2---:R-:W-:Y:S01]  /*b8d0*/  FFMA.FTZ R38, R25, R4, R14 ;  /* 0x0000000419267223 */ /* 0x004fe2000001000e */
[----:B------:R-:W-:Y:S01]  /*b8e0*/  FADD.FTZ R42, R136, R5 ;  /* 0x00000005882a7221 */ /* 0x000fe20000010000 */
[--C-:B------:R-:W-:Y:S01]  /*b8f0*/  FFMA.FTZ R4, R63, UR10, -R36.reuse ;  /* 0x0000000a3f047c23 */ /* 0x100fe20008010824 */
[----:B------:R-:W-:Y:S01]  /*b900*/  FFMA.FTZ R86, R86, UR10, -R36 ;  /* 0x0000000a56567c23 */ /* 0x000fe20008010824 */
[----:B------:R-:W-:Y:S01]  /*b910*/  FADD.FTZ R40, R149, R38 ;  /* 0x0000002695287221 */ /* 0x000fe20000010000 */
[----:B------:R-:W-:Y:S01]  /*b920*/  FADD.FTZ R27, R45, R42 ;  /* 0x0000002a2d1b7221 */ /* 0x000fe20000010000 */
[----:B------:R-:W-:Y:S01]  /*b930*/  FFMA.FTZ R38, R67, UR10, -R36 ;  /* 0x0000000a43267c23 */ /* 0x000fe20008010824 */
[----:B------:R-:W2:Y:S01]  /*b940*/  MUFU.EX2 R24, R24 ;  /* 0x0000001800187308 */ /* 0x000ea20000000800 */
[----:B------:R-:W-:Y:S01]  /*b950*/  FADD.FTZ R5, R151, R40 ;  /* 0x0000002897057221 */ /* 0x000fe20000010000 */
[----:B------:R-:W-:Y:S01]  /*b960*/  FADD.FTZ R40, R138, R27 ;  /* 0x0000001b8a287221 */ /* 0x000fe20000010000 */
[----:B------:R-:W-:Y:S01]  /*b970*/  IMAD.U32 R31, RZ, RZ, UR26 ;  /* 0x0000001aff1f7e24 */ /* 0x000fe2000f8e00ff */
[----:B------:R-:W-:Y:S01]  /*b980*/  ISETP.GT.AND P2, PT, R8, UR45, PT ;  /* 0x0000002d08007c0c */ /* 0x000fe2000bf44270 */
[----:B---3--:R-:W-:Y:S01]  /*b990*/  FADD.FTZ R42, R20, R5 ;  /* 0x00000005142a7221 */ /* 0x008fe20000010000 */
[----:B------:R-:W-:Y:S01]  /*b9a0*/  FADD.FTZ R27, R49, R40 ;  /* 0x00000028311b7221 */ /* 0x000fe20000010000 */
[----:B------:R-:W-:Y:S01]  /*b9b0*/  FFMA.FTZ R40, R71, UR10, -R36 ;  /* 0x0000000a47287c23 */ /* 0x000fe20008010824 */
[----:B------:R-:W3:Y:S01]  /*b9c0*/  MUFU.EX2 R147, R147 ;  /* 0x0000009300937308 */ /* 0x000ee20000000800 */
[----:B-1----:R-:W-:Y:S01]  /*b9d0*/  FADD.FTZ R5, R145, R42 ;  /* 0x0000002a91057221 */ /* 0x002fe20000010000 */
[----:B------:R-:W-:Y:S01]  /*b9e0*/  FADD.FTZ R44, R132, R27 ;  /* 0x0000001b842c7221 */ /* 0x000fe20000010000 */
[----:B------:R-:W-:Y:S01]  /*b9f0*/  FFMA.FTZ R36, R87, UR10, -R36 ;  /* 0x0000000a57247c23 */ /* 0x000fe20008010824 */
[----:B------:R-:W-:Y:S01]  /*ba00*/  @!P1 LEA R31, R31, UR40, 0x3 ;  /* 0x000000281f1f9c11 */ /* 0x000fe2000f8e18ff */
[----:B------:R-:W-:Y:S01]  /*ba10*/  UMOV UR26, UR39 ;  /* 0x00000027001a7c82 */ /* 0x000fe20008000000 */
[----:B------:R-:W-:Y:S01]  /*ba20*/  FADD.FTZ R27, R53, R44 ;  /* 0x0000002c351b7221 */ /* 0x000fe20000010000 */
[----:B------:R-:W-:Y:S01]  /*ba30*/  F2FP.F16.F32.PACK_AB R150, R21, R150 ;  /* 0x000000961596723e */ /* 0x000fe200000000ff */
[----:B------:R-:W1:Y:S01]  /*ba40*/  MUFU.EX2 R26, R26 ;  /* 0x0000001a001a7308 */ /* 0x000e620000000800 */
[----:B--2---:R-:W-:Y:S01]  /*ba50*/  FADD.FTZ R42, R24, R5 ;  /* 0x00000005182a7221 */ /* 0x004fe20000010000 */
[----:B------:R-:W-:Y:S01]  /*ba60*/  FADD.FTZ R44, R134, R27 ;  /* 0x0000001b862c7221 */ /* 0x000fe20000010000 */
[----:B------:R-:W-:Y:S01]  /*ba70*/  F2FP.F16.F32.PACK_AB R134, R13, R134 ;  /* 0x000000860d86723e */ /* 0x000fe200000000ff */
[----:B------:R-:W-:Y:S01]  /*ba80*/  @!P1 VIADD R31, R31, 0x16860 ;  /* 0x000168601f1f9836 */ /* 0x000fe20000000000 */
[----:B------:R-:W-:Y:S01]  /*ba90*/  F2FP.F16.F32.PACK_AB R144, R29, R144 ;  /* 0x000000901d90723e */ /* 0x000fe200000000ff */
[----:B------:R-:W-:Y:S01]  /*baa0*/  FADD.FTZ R27, R13, R44 ;  /* 0x0000002c0d1b7221 */ /* 0x000fe20000010000 */
[----:B------:R-:W-:Y:S01]  /*bab0*/  F2FP.F16.F32.PACK_AB R146, R33, R146 ;  /* 0x000000922192723e */ /* 0x000fe200000000ff */
[----:B------:R-:W2:Y:S01]  /*bac0*/  MUFU.EX2 R141, R141 ;  /* 0x0000008d008d7308 */ /* 0x000ea20000000800 */
[----:B---3--:R-:W-:Y:S01]  /*bad0*/  FADD.FTZ R5, R147, R42 ;  /* 0x0000002a93057221 */ /* 0x008fe20000010000 */
[----:B------:R-:W-:Y:S01]  /*bae0*/  FADD.FTZ R44, R128, R27 ;  /* 0x0000001b802c7221 */ /* 0x000fe20000010000 */
[----:B------:R-:W-:Y:S01]  /*baf0*/  @!P1 PRMT R31, RZ, 0x654, R31 ;  /* 0x00000654ff1f9816 */ /* 0x000fe2000000001f */
[----:B------:R-:W-:Y:S01]  /*bb00*/  VIADD R8, R8, 0xffffffff ;  /* 0xffffffff08087836 */ /* 0x000fe20000000000 */
[----:B------:R-:W-:Y:S01]  /*bb10*/  F2FP.F16.F32.PACK_AB R140, R37, R140 ;  /* 0x0000008c258c723e */ /* 0x000fe200000000ff */
[----:B------:R-:W-:Y:S01]  /*bb20*/  FADD.FTZ R27, R57, R44 ;  /* 0x0000002c391b7221 */ /* 0x000fe20000010000 */
[----:B------:R3:W-:Y:S01]  /*bb30*/  @!P1 SYNCS.ARRIVE.TRANS64.RED.A1T0 RZ, [R31+URZ], RZ ;  /* 0x000000ff1fff99a7 */ /* 0x0007e2000810043f */
[----:B------:R-:W4:Y:S01]  /*bb40*/  MUFU.EX2 R28, R28 ;  /* 0x0000001c001c7308 */ /* 0x000f220000000800 */
[----:B-1----:R-:W-:Y:S01]  /*bb50*/  FADD.FTZ R42, R26, R5 ;  /* 0x000000051a2a7221 */ /* 0x002fe20000010000 */
[----:B------:R-:W-:Y:S01]  /*bb60*/  FADD.FTZ R44, R130, R27 ;  /* 0x0000001b822c7221 */ /* 0x000fe20000010000 */
[----:B------:R-:W-:Y:S01]  /*bb70*/  F2FP.F16.F32.PACK_AB R142, R41, R142 ;  /* 0x0000008e298e723e */ /* 0x000fe200000000ff */
[-C--:B------:R-:W-:Y:S01]  /*bb80*/  FMUL.FTZ R90, R90, R25.reuse ;  /* 0x000000195a5a7220 */ /* 0x080fe20000410000 */
[----:B------:R-:W-:Y:S01]  /*bb90*/  F2FP.F16.F32.PACK_AB R136, R45, R136 ;  /* 0x000000882d88723e */ /* 0x000fe200000000ff */
[----:B------:R-:W-:Y:S01]  /*bba0*/  FADD.FTZ R15, R61, R44 ;  /* 0x0000002c3d0f7221 */ /* 0x000fe20000010000 */
[----:B------:R-:W-:Y:S01]  /*bbb0*/  F2FP.F16.F32.PACK_AB R138, R49, R138 ;  /* 0x0000008a318a723e */ /* 0x000fe200000000ff */
[----:B------:R-:W1:Y:S01]  /*bbc0*/  MUFU.EX2 R143, R143 ;  /* 0x0000008f008f7308 */ /* 0x000e620000000800 */
[----:B--2---:R-:W-:Y:S01]  /*bbd0*/  FADD.FTZ R5, R141, R42 ;  /* 0x0000002a8d057221 */ /* 0x004fe20000010000 */
[----:B------:R-:W-:Y:S01]  /*bbe0*/  FADD.FTZ R44, R124, R15 ;  /* 0x0000000f7c2c7221 */ /* 0x000fe20000010000 */
[----:B------:R-:W-:Y:S01]  /*bbf0*/  F2FP.F16.F32.PACK_AB R132, R53, R132 ;  /* 0x000000843584723e */ /* 0x000fe200000000ff */
[-C--:B------:R-:W-:Y:S01]  /*bc00*/  FMUL.FTZ R91, R91, R25.reuse ;  /* 0x000000195b5b7220 */ /* 0x080fe20000410000 */
[----:B------:R-:W-:Y:S01]  /*bc10*/  F2FP.F16.F32.PACK_AB R128, R57, R128 ;  /* 0x000000803980723e */ /* 0x000fe200000000ff */
[----:B------:R-:W-:Y:S01]  /*bc20*/  FADD.FTZ R15, R65, R44 ;  /* 0x0000002c410f7221 */ /* 0x000fe20000010000 */
[----:B------:R-:W-:Y:S01]  /*bc30*/  F2FP.F16.F32.PACK_AB R130, R61, R130 ;  /* 0x000000823d82723e */ /* 0x000fe200000000ff */
[----:B------:R-:W2:Y:S01]  /*bc40*/  MUFU.EX2 R30, R30 ;  /* 0x0000001e001e7308 */ /* 0x000ea20000000800 */
[----:B----4-:R-:W-:Y:S01]  /*bc50*/  FADD.FTZ R42, R28, R5 ;  /* 0x000000051c2a7221 */ /* 0x010fe20000010000 */
[----:B------:R-:W-:Y:S01]  /*bc60*/  F2FP.F16.F32.PACK_AB R124, R65, R124 ;  /* 0x0000007c417c723e */ /* 0x000fe200000000ff */
[-C--:B------:R-:W-:Y:S01]  /*bc70*/  FMUL.FTZ R94, R94, R25.reuse ;  /* 0x000000195e5e7220 */ /* 0x080fe20000410000 */
[----:B------:R-:W-:Y:S01]  /*bc80*/  F2FP.F16.F32.PACK_AB R149, R149, R14 ;  /* 0x0000000e9595723e */ /* 0x000fe200000000ff */
[----:B------:R-:W-:Y:S01]  /*bc90*/  FMUL.FTZ R95, R95, R25 ;  /* 0x000000195f5f7220 */ /* 0x000fe20000410000 */
[----:B------:R-:W-:Y:S01]  /*bca0*/  F2FP.F16.F32.PACK_AB R151, R20, R151 ;  /* 0x000000971497723e */ /* 0x000fe200000000ff */
[----:B------:R-:W-:Y:S01]  /*bcb0*/  FMUL.FTZ R98, R98, R25 ;  /* 0x0000001962627220 */ /* 0x000fe20000410000 */
[----:B------:R-:W4:Y:S01]  /*bcc0*/  MUFU.EX2 R137, R137 ;  /* 0x0000008900897308 */ /* 0x000f220000000800 */
[----:B-1----:R-:W-:Y:S01]  /*bcd0*/  FADD.FTZ R5, R143, R42 ;  /* 0x0000002a8f057221 */ /* 0x002fe20000010000 */
[----:B------:R-:W-:Y:S01]  /*bce0*/  F2FP.F16.F32.PACK_AB R145, R24, R145 ;  /* 0x000000911891723e */ /* 0x000fe200000000ff */
[----:B------:R-:W-:Y:S01]  /*bcf0*/  FMUL.FTZ R99, R99, R25 ;  /* 0x0000001963637220 */ /* 0x000fe20000410000 */
[----:B------:R-:W-:Y:S01]  /*bd00*/  F2FP.F16.F32.PACK_AB R147, R26, R147 ;  /* 0x000000931a93723e */ /* 0x000fe200000000ff */
[----:B------:R-:W-:Y:S01]  /*bd10*/  FMUL.FTZ R102, R102, R25 ;  /* 0x0000001966667220 */ /* 0x000fe20000410000 */
[----:B------:R-:W-:Y:S01]  /*bd20*/  F2FP.F16.F32.PACK_AB R141, R28, R141 ;  /* 0x0000008d1c8d723e */ /* 0x000fe200000000ff */
[----:B------:R-:W-:Y:S01]  /*bd30*/  FMUL.FTZ R103, R103, R25 ;  /* 0x0000001967677220 */ /* 0x000fe20000410000 */
        /* <DEDUP_REMOVED lines=12> */
[----:B------:R-:W-:Y:S01]  /*be00*/  FMUL.FTZ R119, R119, R25 ;  /* 0x0000001977777220 */ /* 0x000fe20000410000 */
[----:B------:R-:W-:-:S03]  /*be10*/  IMAD.MOV.U32 R11, RZ, RZ, R6 ;  /* 0x000000ffff0b7224 */ /* 0x000fc600078e0006 */
[----:B------:R-:W4:Y:S01]  /*be20*/  MUFU.EX2 R12, R55 ;  /* 0x00000037000c7308 */ /* 0x000f220000000800 */
[C---:B-1----:R-:W-:Y:S01]  /*be30*/  FADD.FTZ R42, R32.reuse, R5 ;  /* 0x00000005202a7221 */ /* 0x042fe20000010000 */
[----:B------:R-:W-:-:S06]  /*be40*/  F2FP.F16.F32.PACK_AB R137, R32, R137 ;  /* 0x000000892089723e */ /* 0x000fcc00000000ff */
[----:B------:R-:W1:Y:S01]  /*be50*/  MUFU.EX2 R126, R126 ;  /* 0x0000007e007e7308 */ /* 0x000e620000000800 */
[----:B--2---:R-:W-:-:S07]  /*be60*/  FADD.FTZ R5, R139, R42 ;  /* 0x0000002a8b057221 */ /* 0x004fce0000010000 */
[----:B------:R-:W2:Y:S01]  /*be70*/  MUFU.EX2 R133, R133 ;  /* 0x0000008500857308 */ /* 0x000ea20000000800 */
[C---:B----4-:R-:W-:Y:S01]  /*be80*/  FADD.FTZ R42, R12.reuse, R5 ;  /* 0x000000050c2a7221 */ /* 0x050fe20000010000 */
[----:B------:R-:W-:Y:S01]  /*be90*/  F2FP.F16.F32.PACK_AB R139, R12, R139 ;  /* 0x0000008b0c8b723e */ /* 0x000fe200000000ff */
[----:B------:R-:W-:-:S05]  /*bea0*/  IMAD.MOV.U32 R12, RZ, RZ, R9 ;  /* 0x000000ffff0c7224 */ /* 0x000fca00078e0009 */
[----:B------:R-:W4:Y:S01]  /*beb0*/  MUFU.EX2 R69, R69 ;  /* 0x0000004500457308 */ /* 0x000f220000000800 */
[----:B-1----:R-:W-:-:S07]  /*bec0*/  FADD.FTZ R44, R126, R15 ;  /* 0x0000000f7e2c7221 */ /* 0x002fce0000010000 */
[----:B------:R-:W1:Y:S01]  /*bed0*/  MUFU.EX2 R34, R34 ;  /* 0x0000002200227308 */ /* 0x000e620000000800 */
[----:B--2---:R-:W-:-:S07]  /*bee0*/  FADD.FTZ R5, R133, R42 ;  /* 0x0000002a85057221 */ /* 0x004fce0000010000 */
[----:B------:R-:W2:Y:S01]  /*bef0*/  MUFU.EX2 R120, R120 ;  /* 0x0000007800787308 */ /* 0x000ea20000000800 */
[C---:B----4-:R-:W-:Y:S01]  /*bf00*/  FADD.FTZ R15, R69.reuse, R44 ;  /* 0x0000002c450f7221 */ /* 0x050fe20000010000 */
[----:B------:R-:W-:-:S06]  /*bf10*/  F2FP.F16.F32.PACK_AB R126, R69, R126 ;  /* 0x0000007e457e723e */ /* 0x000fcc00000000ff */
[----:B------:R-:W4:Y:S01]  /*bf20*/  MUFU.EX2 R135, R135 ;  /* 0x0000008700877308 */ /* 0x000f220000000800 */
[C---:B-1----:R-:W-:Y:S01]  /*bf30*/  FADD.FTZ R42, R34.reuse, R5 ;  /* 0x00000005222a7221 */ /* 0x042fe20000010000 */
[----:B------:R-:W-:-:S06]  /*bf40*/  F2FP.F16.F32.PACK_AB R133, R34, R133 ;  /* 0x000000852285723e */ /* 0x000fcc00000000ff */
[----:B------:R-:W1:Y:S01]  /*bf50*/  MUFU.EX2 R73, R73 ;  /* 0x0000004900497308 */ /* 0x000e620000000800 */
[----:B--2---:R-:W-:-:S07]  /*bf60*/  FADD.FTZ R44, R120, R15 ;  /* 0x0000000f782c7221 */ /* 0x004fce0000010000 */
[----:B------:R-:W2:Y:S01]  /*bf70*/  MUFU.EX2 R4, R4 ;  /* 0x0000000400047308 */ /* 0x000ea20000000800 */
[----:B----4-:R-:W-:-:S07]  /*bf80*/  FADD.FTZ R5, R135, R42 ;  /* 0x0000002a87057221 */ /* 0x010fce0000010000 */
[----:B------:R-:W4:Y:S01]  /*bf90*/  MUFU.EX2 R122, R122 ;  /* 0x0000007a007a7308 */ /* 0x000f220000000800 */
[C---:B-1----:R-:W-:Y:S01]  /*bfa0*/  FADD.FTZ R13, R73.reuse, R44 ;  /* 0x0000002c490d7221 */ /* 0x042fe20000010000 */
[----:B------:R-:W-:-:S06]  /*bfb0*/  F2FP.F16.F32.PACK_AB R120, R73, R120 ;  /* 0x000000784978723e */ /* 0x000fcc00000000ff */
[----:B------:R-:W1:Y:S01]  /*bfc0*/  MUFU.EX2 R129, R129 ;  /* 0x0000008100817308 */ /* 0x000e620000000800 */
[C---:B--2---:R-:W-:Y:S01]  /*bfd0*/  FADD.FTZ R42, R4.reuse, R5 ;  /* 0x00000005042a7221 */ /* 0x044fe20000010000 */
[----:B------:R-:W-:-:S06]  /*bfe0*/  F2FP.F16.F32.PACK_AB R135, R4, R135 ;  /* 0x000000870487723e */ /* 0x000fcc00000000ff */
[----:B------:R-:W2:Y:S01]  /*bff0*/  MUFU.EX2 R38, R38 ;  /* 0x0000002600267308 */ /* 0x000ea20000000800 */
[----:B----4-:R-:W-:-:S07]  /*c000*/  FADD.FTZ R44, R122, R13 ;  /* 0x0000000d7a2c7221 */ /* 0x010fce0000010000 */
[----:B------:R-:W4:Y:S01]  /*c010*/  MUFU.EX2 R131, R131 ;  /* 0x0000008300837308 */ /* 0x000f220000000800 */
[----:B-1----:R-:W-:-:S07]  /*c020*/  FADD.FTZ R13, R129, R42 ;  /* 0x0000002a810d7221 */ /* 0x002fce0000010000 */
[----:B------:R-:W1:Y:S01]  /*c030*/  MUFU.EX2 R40, R40 ;  /* 0x0000002800287308 */ /* 0x000e620000000800 */
[C---:B--2---:R-:W-:Y:S01]  /*c040*/  FADD.FTZ R42, R38.reuse, R13 ;  /* 0x0000000d262a7221 */ /* 0x044fe20000010000 */
[----:B------:R-:W-:-:S06]  /*c050*/  F2FP.F16.F32.PACK_AB R129, R38, R129 ;  /* 0x000000812681723e */ /* 0x000fcc00000000ff */
[----:B------:R-:W2:Y:S01]  /*c060*/  MUFU.EX2 R125, R125 ;  /* 0x0000007d007d7308 */ /* 0x000ea20000000800 */
[----:B----4-:R-:W-:-:S07]  /*c070*/  FADD.FTZ R13, R131, R42 ;  /* 0x0000002a830d7221 */ /* 0x010fce0000010000 */
[----:B------:R-:W4:Y:S01]  /*c080*/  MUFU.EX2 R75, R75 ;  /* 0x0000004b004b7308 */ /* 0x000f220000000800 */
[C---:B-1----:R-:W-:Y:S01]  /*c090*/  FADD.FTZ R42, R40.reuse, R13 ;  /* 0x0000000d282a7221 */ /* 0x042fe20000010000 */
[----:B------:R-:W-:-:S06]  /*c0a0*/  F2FP.F16.F32.PACK_AB R131, R40, R131 ;  /* 0x000000832883723e */ /* 0x000fcc00000000ff */
[----:B------:R-:W1:Y:S01]  /*c0b0*/  MUFU.EX2 R127, R78 ;  /* 0x0000004e007f7308 */ /* 0x000e620000000800 */
[----:B--2---:R-:W-:-:S07]  /*c0c0*/  FADD.FTZ R42, R125, R42 ;  /* 0x0000002a7d2a7221 */ /* 0x004fce0000010000 */
[----:B------:R-:W2:Y:S01]  /*c0d0*/  MUFU.EX2 R79, R79 ;  /* 0x0000004f004f7308 */ /* 0x000ea20000000800 */
[C---:B----4-:R-:W-:Y:S01]  /*c0e0*/  FADD.FTZ R42, R75.reuse, R42 ;  /* 0x0000002a4b2a7221 */ /* 0x050fe20000010000 */
[----:B------:R-:W-:-:S06]  /*c0f0*/  F2FP.F16.F32.PACK_AB R125, R75, R125 ;  /* 0x0000007d4b7d723e */ /* 0x000fcc00000000ff */
        /* <DEDUP_REMOVED lines=11> */
[----:B--2---:R-:W-:Y:S01]  /*c1b0*/  FADD.FTZ R42, R123, R42 ;  /* 0x0000002a7b2a7221 */ /* 0x004fe20000010000 */
[C---:B----4-:R-:W-:Y:S01]  /*c1c0*/  FADD.FTZ R5, R77.reuse, R44 ;  /* 0x0000002c4d057221 */ /* 0x050fe20000010000 */
[----:B------:R-:W-:Y:S02]  /*c1d0*/  F2FP.F16.F32.PACK_AB R122, R77, R122 ;  /* 0x0000007a4d7a723e */ /* 0x000fe400000000ff */
[C---:B-1----:R-:W-:Y:S01]  /*c1e0*/  FADD.FTZ R4, R36.reuse, R42 ;  /* 0x0000002a24047221 */ /* 0x042fe20000010000 */
[----:B------:R-:W-:Y:S01]  /*c1f0*/  F2FP.F16.F32.PACK_AB R123, R36, R123 ;  /* 0x0000007b247b723e */ /* 0x000fe200000000ff */
[----:B---3--:R-:W-:Y:S06]  /*c200*/  @P2 BRA `(.L_x_11199) ;  /* 0xffffffd000dc2947 */ /* 0x008fec000383ffff */
.L_x_11182:
[----:B------:R-:W-:Y:S06]  /*c210*/  BAR.ARV 0x8, 0x1a0 ;  /* 0x0206800000007b1d */ /* 0x000fec0000002000 */
[----:B------:R-:W-:Y:S05]  /*c220*/  @!P0 BRA `(.L_x_11200) ;  /* 0x0000000000048947 */ /* 0x000fea0003800000 */
[----:B------:R-:W-:Y:S01]  /*c230*/  BPT.TRAP 0x1 ;  /* 0x000000040000795c */ /* 0x000fe20000300000 */
.L_x_11200:
[----:B------:R-:W-:Y:S01]  /*c240*/  ULEA UR5, UR39, UR40, 0x3 ;  /* 0x0000002827057291 */ /* 0x000fe2000f8e183f */
[----:B------:R-:W-:-:S05]  /*c250*/  IMAD.U32 R0, RZ, RZ, UR37 ;  /* 0x00000025ff007e24 */ /* 0x000fca000f8e00ff */
[----:B------:R-:W-:-:S04]  /*c260*/  SHF.L.U32 R0, R0, 0x1f, RZ ;  /* 0x0000001f00007819 */ /* 0x000fc800000006ff */
[----:B------:R1:W2:Y:S01]  /*c270*/  SYNCS.PHASECHK.TRANS64.TRYWAIT P2, [UR5+0x16850], R0 ;  /* 0x01685000ff0075a7 */ /* 0x0002a20008040145 */
[----:B------:R-:W-:Y:S05]  /*c280*/  @!P0 BRA `(.L_x_11201) ;  /* 0x0000000000048947 */ /* 0x000fea0003800000 */
[----:B------:R-:W-:Y:S01]  /*c290*/  BPT.TRAP 0x1 ;  /* 0x000000040000795c */ /* 0x000fe20000300000 */
.L_x_11201:
[----:B--2---:R-:W-:Y:S05]  /*c2a0*/  @P2 BRA `(.L_x_11202) ;  /* 0x0000000000082947 */ /* 0x004fea0003800000 */
[----:B------:R-:W2:Y:S02]  /*c2b0*/  SYNCS.PHASECHK.TRANS64.TRYWAIT P0, [UR5+0x16850], R0 ;  /* 0x01685000ff0075a7 */ /* 0x000ea40008000145 */
[----:B--2---:R-:W-:Y:S05]  /*c2c0*/  @!P0 BRA `(.L_x_11203) ;  /* 0x0000004400588947 */ /* 0x004fea0003800000 */
.L_x_11202:
        /* <DEDUP_REMOVED lines=9> */
[----:B------:R-:W-:Y:S02]  /*c360*/  IMAD.U32 R13, RZ, RZ, UR10 ;  /* 0x0000000aff0d7e24 */ /* 0x000fe4000f8e00ff */
[----:B------:R-:W-:Y:S01]  /*c370*/  IMAD.MOV.U32 R15, RZ, RZ, -0x800000 ;  /* 0xff800000ff0f7424 */ /* 0x000fe200078e00ff */
[----:B------:R-:W-:-:S02]  /*c380*/  ULEA UR4, UR39, UR4, 0xa ;  /* 0x0000000427047291 */ /* 0x000fc4000f8e503f */
[----:B------:R-:W-:-:S04]  /*c390*/  UIADD3 UR39, UR39, 0x1, URZ ;  /* 0x0000000127277890 */ /* 0x000fc8000fffe03f */
[----:B------:R-:W-:Y:S01]  /*c3a0*/  UISETP.NE.AND UP0, UPT, UR39, 0x2, UPT ;  /* 0x000000022700788c */ /* 0x000fe2000bf05270 */
[----:B------:R-:W-:Y:S02]  /*c3b0*/  UMOV UR6, UR4 ;  /* 0x0000000400067c82 */ /* 0x000fe40008000000 */
[----:B------:R-:W-:Y:S01]  /*c3c0*/  HGMMA.64x64x16.F32 R88, R148, gdesc[UR4].tnspB, R88, gsb0 ;  /* 0x40e0000494587df0 */ /* 0x000fe20008000858 */
[----:B------:R-:W-:Y:S01]  /*c3d0*/  UIADD3 UR6, UR4, 0x80, URZ ;  /* 0x0000008004067890 */ /* 0x000fe2000fffe03f */
[----:B------:R-:W-:Y:S01]  /*c3e0*/  UMOV UR7, 0x40000040 ;  /* 0x4000004000077882 */ /* 0x000fe20000000000 */
[----:B------:R-:W-:Y:S01]  /*c3f0*/  USEL UR39, UR39, URZ, UP0 ;  /* 0x0000003f27277287 */ /* 0x000fe20008000000 */
[----:B-1----:R-:W-:Y:S01]  /*c400*/  FADD.FTZ R0, R0, R5 ;  /* 0x0000000500007221 */ /* 0x002fe20000010000 */
[----:B------:R-:W-:Y:S02]  /*c410*/  IMAD.U32 R5, RZ, RZ, UR10 ;  /* 0x0000000aff057e24 */ /* 0x000fe4000f8e00ff */
[----:B--2---:R-:W-:Y:S01]  /*c420*/  FADD.FTZ R7, R3, R4 ;  /* 0x0000000403077221 */ /* 0x004fe20000010000 */
[----:B------:R-:W-:Y:S01]  /*c430*/  IMAD.MOV.U32 R4, RZ, RZ, RZ ;  /* 0x000000ffff047224 */ /* 0x000fe200078e00ff */
[----:B------:R-:W1:Y:S04]  /*c440*/  SHFL.BFLY PT, R3, R0, 0x1, 0x1f ;  /* 0x0c201f0000037f89 */ /* 0x000e6800000e0000 */
[----:B------:R-:W2:Y:S01]  /*c450*/  SHFL.BFLY PT, R8, R7, 0x1, 0x1f ;  /* 0x0c201f0007087f89 */ /* 0x000ea200000e0000 */
[----:B-1----:R-:W-:Y:S01]  /*c460*/  FADD.FTZ R11, R0, R3 ;  /* 0x00000003000b7221 */ /* 0x002fe20000010000 */
[----:B------:R-:W-:-:S02]  /*c470*/  IMAD.MOV.U32 R3, RZ, RZ, -0x800000 ;  /* 0xff800000ff037424 */ /* 0x000fc400078e00ff */
[----:B--2---:R-:W-:Y:S02]  /*c480*/  FADD.FTZ R12, R7, R8 ;  /* 0x00000008070c7221 */ /* 0x004fe40000010000 */
[----:B------:R-:W-:Y:S01]  /*c490*/  FSETP.NE.FTZ.AND P0, PT, R11, RZ, PT ;  /* 0x000000ff0b00720b */ /* 0x000fe20003f15000 */
[----:B------:R-:W-:Y:S02]  /*c4a0*/  IMAD.U32 R7, RZ, RZ, UR5 ;  /* 0x00000005ff077e24 */ /* 0x000fe4000f8e00ff */
[----:B------:R-:W-:Y:S02]  /*c4b0*/  FSETP.NE.FTZ.AND P2, PT, R12, RZ, PT ;  /* 0x000000ff0c00720b */ /* 0x000fe40003f55000 */
[----:B------:R-:W-:-:S05]  /*c4c0*/  @!P1 VIADD R7, R7, 0x16860 ;  /* 0x0001686007079836 */ /* 0x000fca0000000000 */
[----:B------:R-:W-:-:S03]  /*c4d0*/  @!P1 PRMT R7, RZ, 0x654, R7 ;  /* 0x00000654ff079816 */ /* 0x000fc60000000007 */
[----:B------:R-:W1:Y:S01]  /*c4e0*/  @P0 MUFU.LG2 R8, R11 ;  /* 0x0000000b00080308 */ /* 0x000e620000000c00 */
[----:B------:R-:W-:-:S07]  /*c4f0*/  @P0 FMUL.FTZ R5, R5, 0.69314718246459960938 ;  /* 0x3f31721805050820 */ /* 0x000fce0000410000 */
[----:B------:R-:W2:Y:S08]  /*c500*/  @P2 MUFU.LG2 R0, R12 ;  /* 0x0000000c00002308 */ /* 0x000eb00000000c00 */
[----:B------:R3:W4:Y:S01]  /*c510*/  @P0 MUFU.RCP R4, R11 ;  /* 0x0000000b00040308 */ /* 0x0007220000001000 */
[----:B-1----:R-:W-:-:S04]  /*c520*/  @P0 FMUL.FTZ R8, R8, 0.69314718246459960938 ;  /* 0x3f31721808080820 */ /* 0x002fc80000410000 */
[----:B------:R-:W-:Y:S01]  /*c530*/  @P0 FFMA.FTZ R15, R5, R6, R8 ;  /* 0x00000006050f0223 */ /* 0x000fe20000010008 */
[----:B------:R-:W-:Y:S02]  /*c540*/  PLOP3.LUT P0, PT, PT, PT, PT, 0x8, 0x0 ;  /* 0x000000000000781c */ /* 0x000fe40003f0e170 */
[----:B------:R-:W1:Y:S01]  /*c550*/  @P2 MUFU.RCP R10, R12 ;  /* 0x0000000c000a2308 */ /* 0x000e620000001000 */
[----:B------:R-:W-:Y:S02]  /*c560*/  WARPGROUP.DEPBAR.LE gsb0, 0x0 ;  /* 0x00008000000079c5 */ /* 0x000fe40000010000 */
[----:B------:R-:W-:Y:S01]  /*c570*/  WARPGROUP.ARRIVE ;  /* 0x00000000000079c5 */ /* 0x000fe20000000000 */
[----:B---3--:R-:W-:Y:S01]  /*c580*/  @P2 FMUL.FTZ R11, R13, 0.69314718246459960938 ;  /* 0x3f3172180d0b2820 */ /* 0x008fe20000410000 */
[----:B--2---:R-:W-:-:S04]  /*c590*/  @P2 FMUL.FTZ R0, R0, 0.69314718246459960938 ;  /* 0x3f31721800002820 */ /* 0x004fc80000410000 */
[----:B------:R-:W-:Y:S01]  /*c5a0*/  HGMMA.64x64x16.F32 R88, R144, gdesc[UR4].tnspB, R88, gsb0 ;  /* 0x40e0000490587df0 */ /* 0x000fe20008000858 */
[----:B------:R-:W-:Y:S01]  /*c5b0*/  UIADD3 UR6, UR4, 0x100, URZ ;  /* 0x0000010004067890 */ /* 0x000fe2000fffe03f */
[----:B------:R-:W-:Y:S01]  /*c5c0*/  @P2 FFMA.FTZ R3, R11, R9, R0 ;  /* 0x000000090b032223 */ /* 0x000fe20000010000 */
        /* <DEDUP_REMOVED lines=21> */
[----:B------:R-:W-:Y:S01]  /*c720*/  UIADD3 UR4, UR4, 0x380, URZ ;  /* 0x0000038004047890 */ /* 0x000fe2000fffe03f */
[----:B------:R-:W-:Y:S02]  /*c730*/  WARPGROUP.DEPBAR.LE gsb0, 0x0 ;  /* 0x00008000000079c5 */ /* 0x000fe40000010000 */
[----:B------:R-:W-:-:S06]  /*c740*/  WARPGROUP.ARRIVE ;  /* 0x00000000000079c5 */ /* 0x000fcc0000000000 */
[----:B------:R-:W-:Y:S01]  /*c750*/  HGMMA.64x64x16.F32 R88, R124, gdesc[UR4].tnspB, R88, gsb0 ;  /* 0x40e000047c587df0 */ /* 0x000fe20008000858 */
[----:B------:R-:W-:Y:S01]  /*c760*/  UMOV UR6, UR4 ;  /* 0x0000000400067c82 */ /* 0x000fe20008000000 */
[----:B------:R-:W-:Y:S01]  /*c770*/  UMOV UR7, 0x40000040 ;  /* 0x4000004000077882 */ /* 0x000fe20000000000 */
[----:B------:R-:W-:-:S04]  /*c780*/  USEL UR4, URZ, 0x1, UP0 ;  /* 0x000000013f047887 */ /* 0x000fc80008000000 */
[----:B------:R-:W-:Y:S01]  /*c790*/  ULOP3.LUT UR37, UR37, UR4, URZ, 0x3c, !UPT ;  /* 0x0000000425257292 */ /* 0x000fe2000f8e3c3f */
[----:B------:R-:W-:Y:S02]  /*c7a0*/  WARPGROUP.DEPBAR.LE gsb0, 0x0 ;  /* 0x00008000000079c5 */ /* 0x000fe40000010000 */
[----:B------:R-:W-:-:S06]  /*c7b0*/  WARPGROUP.ARRIVE ;  /* 0x00000000000079c5 */ /* 0x000fcc0000000000 */
[----:B------:R-:W-:Y:S03]  /*c7c0*/  HGMMA.64x64x16.F32 R88, R120, gdesc[UR4].tnspB, R88, gsb0 ;  /* 0x40e0000478587df0 */ /* 0x000fe60008000858 */
[----:B------:R-:W-:Y:S02]  /*c7d0*/  WARPGROUP.DEPBAR.LE gsb0, 0x0 ;  /* 0x00008000000079c5 */ /* 0x000fe40000010000 */
[----:B------:R2:W-:Y:S01]  /*c7e0*/  @!P1 SYNCS.ARRIVE.TRANS64.RED.A1T0 RZ, [R7+URZ], RZ ;  /* 0x000000ff07ff99a7 */ /* 0x0005e2000810043f */
        /* <DEDUP_REMOVED lines=32> */
.L_x_11133:
        /* <DEDUP_REMOVED lines=9> */
[----:B------:R-:W-:Y:S01]  /*ca80*/  SHF.R.S32.HI R11, RZ, 0x1f, R8 ;  /* 0x0000001fff0b7819 */ /* 0x000fe20000011408 */
[----:B------:R-:W-:Y:S01]  /*ca90*/  BAR.SYNC.DEFER_BLOCKING 0x1, 0x180 ;  /* 0x0046000000007b1d */ /* 0x000fe20000010000 */
[----:B------:R-:W-:Y:S01]  /*caa0*/  IADD3 R13, P3, R22, 0x20, RZ ;  /* 0x00000020160d7810 */ /* 0x000fe20007f7e0ff */
[----:B------:R-:W-:Y:S01]  /*cab0*/  USHF.R.S32.HI UR5, URZ, 0x1f, UR43 ;  /* 0x0000001f3f057899 */ /* 0x000fe2000801142b */
[-C--:B------:R-:W-:Y:S01]  /*cac0*/  LEA.HI R4, R11, R8.reuse, RZ, 0x7 ;  /* 0x000000080b047211 */ /* 0x080fe200078f38ff */
[----:B------:R-:W-:Y:S01]  /*cad0*/  VIADD R25, R18, UR42 ;  /* 0x0000002a12197c36 */ /* 0x000fe20008000000 */
[----:B------:R-:W-:Y:S01]  /*cae0*/  LOP3.LUT R12, R13, 0x380, RZ, 0xc0, !PT ;  /* 0x000003800d0c7812 */ /* 0x000fe200078ec0ff */
[----:B------:R-:W-:Y:S01]  /*caf0*/  ULDC.64 UR8, c[0x0][0xb70] ;  /* 0x0002dc0000087ab9 */ /* 0x000fe20000000a00 */
[----:B------:R-:W-:Y:S01]  /*cb00*/  LOP3.LUT R21, R4, 0xffffff80, RZ, 0xc0, !PT ;  /* 0xffffff8004157812 */ /* 0x000fe200078ec0ff */
[----:B------:R-:W-:Y:S01]  /*cb10*/  UIMAD UR5, UR5, UR8, URZ ;  /* 0x00000008050572a4 */ /* 0x000fe2000f8e023f */
[----:B------:R-:W-:Y:S01]  /*cb20*/  SHF.R.U64 R12, R12, 0x3, RZ ;  /* 0x000000030c0c7819 */ /* 0x000fe200000012ff */
[----:B------:R-:W-:Y:S01]  /*cb30*/  UIMAD.WIDE.U32 UR6, UR43, UR8, URZ ;  /* 0x000000082b0672a5 */ /* 0x000fe2000f8e003f */
[----:B------:R-:W-:Y:S01]  /*cb40*/  LEA.HI R24, R11, R8, RZ, 0x5 ;  /* 0x000000080b187211 */ /* 0x000fe200078f28ff */
[----:B------:R-:W-:Y:S01]  /*cb50*/  IMAD.IADD R21, R8, 0x1, -R21 ;  /* 0x0000000108157824 */ /* 0x000fe200078e0a15 */
[C---:B------:R-:W-:Y:S01]  /*cb60*/  LOP3.LUT R5, R22.reuse, 0x380, RZ, 0xc0, !PT ;  /* 0x0000038016057812 */ /* 0x040fe200078ec0ff */
[----:B------:R-:W-:Y:S01]  /*cb70*/  UIMAD UR5, UR43, UR9, UR5 ;  /* 0x000000092b0572a4 */ /* 0x000fe2000f8e0205 */
[----:B------:R-:W-:Y:S01]  /*cb80*/  IADD3 R11, P2, R22, 0x40, RZ ;  /* 0x00000040160b7810 */ /* 0x000fe20007f5e0ff */
[----:B------:R-:W-:Y:S01]  /*cb90*/  USHF.R.S32.HI UR8, URZ, 0x1f, UR44 ;  /* 0x0000001f3f087899 */ /* 0x000fe2000801142c */
[----:B------:R-:W-:Y:S01]  /*cba0*/  LOP3.LUT P0, RZ, R21, 0x3, RZ, 0xc0, !PT ;  /* 0x0000000315ff7812 */ /* 0x000fe2000780c0ff */
[----:B------:R-:W-:Y:S01]  /*cbb0*/  UIADD3 UR5, UR7, UR5, URZ ;  /* 0x0000000507057290 */ /* 0x000fe2000fffe03f */
[----:B------:R-:W1:Y:S01]  /*cbc0*/  LDC.64 R20, c[0x0][0xb78] ;  /* 0x0002de00ff147b82 */ /* 0x000e620000000a00 */
[----:B------:R-:W-:-:S02]  /*cbd0*/  LOP3.LUT R12, R12, R13, RZ, 0x3c, !PT ;  /* 0x0000000d0c0c7212 */ /* 0x000fc400078e3cff */
[----:B------:R-:W-:Y:S02]  /*cbe0*/  IADD3 R13, P1, R22, 0x60, RZ ;  /* 0x00000060160d7810 */ /* 0x000fe40007f3e0ff */
[----:B------:R-:W-:Y:S02]  /*cbf0*/  SHF.R.U64 R5, R5, 0x3, RZ ;  /* 0x0000000305057819 */ /* 0x000fe400000012ff */
[----:B------:R-:W-:Y:S02]  /*cc00*/  LOP3.LUT R10, R11, 0x380, RZ, 0xc0, !PT ;  /* 0x000003800b0a7812 */ /* 0x000fe400078ec0ff */
[----:B------:R-:W-:Y:S02]  /*cc10*/  LOP3.LUT R8, R13, 0x380, RZ, 0xc0, !PT ;  /* 0x000003800d087812 */ /* 0x000fe400078ec0ff */
[----:B------:R-:W-:Y:S01]  /*cc20*/  LOP3.LUT R4, R5, R22, RZ, 0x3c, !PT ;  /* 0x0000001605047212 */ /* 0x000fe200078e3cff */
[----:B------:R-:W-:Y:S01]  /*cc30*/  IMAD.MOV.U32 R5, RZ, RZ, R23 ;  /* 0x000000ffff057224 */ /* 0x000fe200078e0017 */
[----:B------:R-:W-:-:S02]  /*cc40*/  SHF.R.U64 R10, R10, 0x3, RZ ;  /* 0x000000030a0a7819 */ /* 0x000fc400000012ff */
[----:B------:R-:W-:Y:S02]  /*cc50*/  SHF.R.U64 R8, R8, 0x3, RZ ;  /* 0x0000000308087819 */ /* 0x000fe400000012ff */
[----:B------:R-:W-:Y:S01]  /*cc60*/  LOP3.LUT R10, R10, R11, RZ, 0x3c, !PT ;  /* 0x0000000b0a0a7212 */ /* 0x000fe200078e3cff */
[--C-:B------:R-:W-:Y:S01]  /*cc70*/  IMAD.X R11, RZ, RZ, R23.reuse, P2 ;  /* 0x000000ffff0b7224 */ /* 0x100fe200010e0617 */
[----:B------:R-:W-:Y:S01]  /*cc80*/  F2FP.F16.F32.PACK_AB R6, R6, R9 ;  /* 0x000000090606723e */ /* 0x000fe200000000ff */
[----:B------:R-:W-:Y:S01]  /*cc90*/  IMAD.X R9, RZ, RZ, R23, P1 ;  /* 0x000000ffff097224 */ /* 0x000fe200008e0617 */
[----:B------:R-:W-:Y:S02]  /*cca0*/  MOV R14, R4 ;  /* 0x00000004000e7202 */ /* 0x000fe40000000f00 */
[----:B------:R-:W-:Y:S01]  /*ccb0*/  F2FP.F16.F32.PACK_AB R4, R89, R0 ;  /* 0x000000005904723e */ /* 0x000fe200000000ff */
[----:B-1----:R-:W-:Y:S01]  /*ccc0*/  IMAD R0, R20, UR8, RZ ;  /* 0x0000000814007c24 */ /* 0x002fe2000f8e02ff */
[----:B------:R-:W-:-:S02]  /*ccd0*/  F2FP.F16.F32.PACK_AB R5, R91, R90 ;  /* 0x0000005a5b05723e */ /* 0x000fc400000000ff */
[----:B------:R-:W-:Y:S01]  /*cce0*/  F2FP.F16.F32.PACK_AB R7, R7, R94 ;  /* 0x0000005e0707723e */ /* 0x000fe200000000ff */
[----:B------:R-:W-:Y:S01]  /*ccf0*/  IMAD R0, R21, UR44, R0 ;  /* 0x0000002c15007c24 */ /* 0x000fe2000f8e0200 */
[----:B------:R-:W-:Y:S01]  /*cd00*/  LOP3.LUT R8, R8, R13, RZ, 0x3c, !PT ;  /* 0x0000000d08087212 */ /* 0x000fe200078e3cff */
[----:B------:R-:W-:Y:S01]  /*cd10*/  IMAD.X R13, RZ, RZ, R23, P3 ;  /* 0x000000ffff0d7224 */ /* 0x000fe200018e0617 */
[----:B------:R-:W-:Y:S01]  /*cd20*/  MOV R11, R10 ;  /* 0x0000000a000b7202 */ /* 0x000fe20000000f00 */
[----:B------:R1:W-:Y:S01]  /*cd30*/  STSM.16.M88.4 [R14], R4 ;  /* 0x000000040e007844 */ /* 0x0003e20000000200 */
[----:B------:R-:W-:Y:S01]  /*cd40*/  MOV R10, R8 ;  /* 0x00000008000a7202 */ /* 0x000fe20000000f00 */
[----:B------:R-:W-:Y:S01]  /*cd50*/  IMAD.U32 R9, RZ, RZ, UR7 ;  /* 0x00000007ff097e24 */ /* 0x000fe2000f8e00ff */
[----:B------:R-:W-:Y:S01]  /*cd60*/  F2FP.F16.F32.PACK_AB R104, R105, R104 ;  /* 0x000000686968723e */ /* 0x000fe200000000ff */
[----:B------:R-:W-:Y:S01]  /*cd70*/  IMAD.U32 R8, RZ, RZ, UR6 ;  /* 0x00000006ff087e24 */ /* 0x000fe2000f8e00ff */
[----:B------:R-:W-:Y:S01]  /*cd80*/  MOV R12, R12 ;  /* 0x0000000c000c7202 */ /* 0x000fe20000000f00 */
[----:B------:R-:W-:Y:S01]  /*cd90*/  IMAD.U32 R9, RZ, RZ, UR5 ;  /* 0x00000005ff097e24 */ /* 0x000fe2000f8e00ff */
[----:B------:R-:W-:Y:S01]  /*cda0*/  F2FP.F16.F32.PACK_AB R105, R107, R106 ;  /* 0x0000006a6b69723e */ /* 0x000fe200000000ff */
[----:B------:R-:W-:Y:S01]  /*cdb0*/  VIADD R13, R25, 0x8 ;  /* 0x00000008190d7836 */ /* 0x000fe20000000000 */
[----:B------:R-:W-:Y:S01]  /*cdc0*/  F2FP.F16.F32.PACK_AB R112, R113, R112 ;  /* 0x000000707170723e */ /* 0x000fe200000000ff */
[----:B------:R-:W-:Y:S01]  /*cdd0*/  IMAD.WIDE.U32 R8, R20, UR44, R8 ;  /* 0x0000002c14087c25 */ /* 0x000fe2000f8e0008 */
[----:B------:R-:W-:Y:S01]  /*cde0*/  F2FP.F16.F32.PACK_AB R106, R109, R108 ;  /* 0x0000006c6d6a723e */ /* 0x000fe200000000ff */
[----:B------:R-:W-:Y:S01]  /*cdf0*/  ULDC UR5, c[0x0][0xa88] ;  /* 0x0002a20000057ab9 */ /* 0x000fe20000000800 */
[----:B------:R-:W-:Y:S01]  /*ce00*/  F2FP.F16.F32.PACK_AB R107, R111, R110 ;  /* 0x0000006e6f6b723e */ /* 0x000fe200000000ff */
[----:B------:R-:W-:Y:S01]  /*ce10*/  ULDC.64 UR6, c[0x0][0xb40] ;  /* 0x0002d00000067ab9 */ /* 0x000fe20000000a00 */
[----:B------:R-:W-:-:S02]  /*ce20*/  F2FP.F16.F32.PACK_AB R113, R115, R114 ;  /* 0x000000727371723e */ /* 0x000fc400000000ff */
[----:B-1----:R-:W-:Y:S02]  /*ce30*/  F2FP.F16.F32.PACK_AB R4, R97, R96 ;  /* 0x000000606104723e */ /* 0x002fe400000000ff */
[----:B------:R-:W-:Y:S02]  /*ce40*/  F2FP.F16.F32.PACK_AB R5, R99, R98 ;  /* 0x000000626305723e */ /* 0x000fe400000000ff */
[----:B------:R-:W-:Y:S02]  /*ce50*/  F2FP.F16.F32.PACK_AB R6, R101, R100 ;  /* 0x000000646506723e */ /* 0x000fe400000000ff */
[----:B------:R-:W-:Y:S02]  /*ce60*/  F2FP.F16.F32.PACK_AB R7, R103, R102 ;  /* 0x000000666707723e */ /* 0x000fe400000000ff */
[----:B------:R-:W-:Y:S02]  /*ce70*/  F2FP.F16.F32.PACK_AB R114, R117, R116 ;  /* 0x000000747572723e */ /* 0x000fe400000000ff */
[----:B------:R-:W-:Y:S01]  /*ce80*/  F2FP.F16.F32.PACK_AB R115, R119, R118 ;  /* 0x000000767773723e */ /* 0x000fe200000000ff */
[----:B------:R1:W-:Y:S01]  /*ce90*/  STSM.16.M88.4 [R12], R4 ;  /* 0x000000040c007844 */ /* 0x0003e20000000200 */
[----:B------:R-:W-:-:S02]  /*cea0*/  ISETP.GE.OR P1, PT, R13, UR5, P0 ;  /* 0x000000050d007c0c */ /* 0x000fc40008726670 */
[----:B------:R-:W-:Y:S01]  /*ceb0*/  SHF.R.S32.HI R13, RZ, 0x1f, R25 ;  /* 0x0000001fff0d7819 */ /* 0x000fe20000011419 */
[----:B------:R-:W-:Y:S01]  /*cec0*/  STSM.16.M88.4 [R11], R104 ;  /* 0x000000680b007844 */ /* 0x000fe20000000200 */
[----:B------:R-:W-:Y:S02]  /*ced0*/  SHF.R.S32.HI R24, RZ, 0x5, R24 ;  /* 0x00000005ff187819 */ /* 0x000fe40000011418 */
[C---:B------:R-:W-:Y:S01]  /*cee0*/  ISETP.GE.OR P0, PT, R25.reuse, UR5, P0 ;  /* 0x0000000519007c0c */ /* 0x040fe20008706670 */
[----:B------:R-:W-:Y:S01]  /*cef0*/  STSM.16.M88.4 [R10], R112 ;  /* 0x000000700a007844 */ /* 0x000fe20000000200 */
[----:B------:R-:W-:Y:S01]  /*cf00*/  @!PT LDS RZ, [RZ] ;  /* 0x00000000fffff984 */ /* 0x000fe20000000800 */
[----:B------:R-:W-:Y:S01]  /*cf10*/  @!PT LDS RZ, [RZ] ;  /* 0x00000000fffff984 */ /* 0x000fe20000000800 */
[----:B------:R-:W-:Y:S01]  /*cf20*/  @!PT LDS RZ, [RZ] ;  /* 0x00000000fffff984 */ /* 0x000fe20000000800 */
[----:B------:R-:W-:Y:S01]  /*cf30*/  @!PT LDS RZ, [RZ] ;  /* 0x00000000fffff984 */ /* 0x000fe20000000800 */
[----:B------:R2:W-:Y:S06]  /*cf40*/  MEMBAR.ALL.CTA ;  /* 0x0000000000007992 */ /* 0x0005ec0000008000 */
[----:B--2---:R-:W2:Y:S02]  /*cf50*/  FENCE.VIEW.ASYNC.S ;  /* 0x00000000000073c6 */ /* 0x004ea40000000000 */
[----:B--2---:R-:W-:Y:S06]  /*cf60*/  BAR.ARV 0x1, 0x1a0 ;  /* 0x0046800000007b1d */ /* 0x004fec0000002000 */
[----:B-1----:R-:W-:-:S04]  /*cf70*/  IADD3 R5, P2, R25, R8, RZ ;  /* 0x0000000819057210 */ /* 0x002fc80007f5e0ff */
[----:B------:R-:W-:Y:S02]  /*cf80*/  IADD3.X R8, R13, R9, R0, P2, !PT ;  /* 0x000000090d087210 */ /* 0x000fe400017fe400 */
[----:B------:R-:W1:Y:S01]  /*cf90*/  SHFL.IDX PT, R0, R24, RZ, 0x1f ;  /* 0x00001fff18007589 */ /* 0x000e6200000e0000 */
[----:B------:R-:W-:-:S04]  /*cfa0*/  LEA R4, P2, R5, UR6, 0x2 ;  /* 0x0000000605047c11 */ /* 0x000fc8000f8410ff */
        /* <DEDUP_REMOVED lines=11> */
[----:B------:R-:W-:Y:S01]  /*d060*/  UIADD3 UR6, UP0, UR6, 0x9f0, URZ ;  /* 0x000009f006067890 */ /* 0x000fe2000ff1e03f */
[----:B------:R-:W-:Y:S01]  /*d070*/  UMOV UR45, URZ ;  /* 0x0000003f002d7c82 */ /* 0x000fe20008000000 */
[----:B------:R-:W-:Y:S02]  /*d080*/  UIADD3 UR5, UR40, 0x16820, URZ ;  /* 0x0001682028057890 */ /* 0x000fe4000fffe03f */
[----:B------:R-:W-:Y:S02]  /*d090*/  UIADD3.X UR7, URZ, UR7, URZ, UP0, !UPT ;  /* 0x000000073f077290 */ /* 0x000fe400087fe43f */
[----:B------:R-:W-:-:S07]  /*d0a0*/  UPRMT UR5, URZ, 0x654, UR5 ;  /* 0x000006543f057896 */ /* 0x000fce0008000005 */
[----:B------:R1:W-:Y:S01]  /*d0b0*/  UTMASTG.5D [UR40], [UR6] ;  /* 0x00000028060073b5 */ /* 0x0003e20008020000 */
[----:B------:R0:W-:Y:S01]  /*d0c0*/  UTMACMDFLUSH ;  /* 0x00000000000079b7 */ /* 0x0001e20000000000 */
[----:B------:R-:W-:-:S04]  /*d0d0*/  DEPBAR.LE SB0, 0x0 ;  /* 0x000080000000791a */ /* 0x000fc80000000000 */
[----:B-1----:R-:W-:Y:S01]  /*d0e0*/  SYNCS.ARRIVE.TRANS64.RED.A1T0 RZ, [UR5], RZ ;  /* 0x000000ffffff79a7 */ /* 0x002fe20008100405 */
.L_x_11207:
[----:B------:R-:W-:Y:S05]  /*d0f0*/  BSYNC B0 ;  /* 0x0000000000007941 */ /* 0x000fea0003800000 */
.L_x_11206:
[----:B------:R-:W-:Y:S05]  /*d100*/  BRA `(.L_x_11205) ;  /* 0x0000000400e47947 */ /* 0x000fea0003800000 */
.L_x_11204:
        /* <DEDUP_REMOVED lines=10> */
[----:B------:R-:W3:Y:S02]  /*d1b0*/  LDC.64 R24, c[0x0][0xa88] ;  /* 0x0002a200ff187b82 */ /* 0x000ee40000000a00 */
[----:B------:R-:W-:-:S05]  /*d1c0*/  IMAD.SHL.U32 R8, R3, 0x8, RZ ;  /* 0x0000000803087824 */ /* 0x000fca00078e00ff */
[----:B------:R-:W-:Y:S01]  /*d1d0*/  SHF.R.S32.HI R9, RZ, 0x1f, R8 ;  /* 0x0000001fff097819 */ /* 0x000fe20000011408 */
[----:B------:R-:W4:Y:S01]  /*d1e0*/  LDC.64 R14, c[0x0][0xae8] ;  /* 0x0002ba00ff0e7b82 */ /* 0x000f220000000a00 */
        /* <DEDUP_REMOVED lines=23> */
.L_x_11209:
[----:B------:R-:W-:Y:S05]  /*d360*/  BSYNC B0 ;  /* 0x0000000000007941 */ /* 0x000fea0003800000 */
.L_x_11208:
[----:B------:R-:W-:Y:S01]  /*d370*/  ULOP3.LUT UR48, URZ, UR48, URZ, 0x33, !UPT ;  /* 0x000000303f307292 */ /* 0x000fe2000f8e333f */
[----:B-1----:R-:W-:Y:S01]  /*d380*/  IMAD R3, R13, UR43, R10 ;  /* 0x0000002b0d037c24 */ /* 0x002fe2000f8e020a */
[----:B------:R-:W-:Y:S01]  /*d390*/  SHF.R.S32.HI R4, RZ, 0x3, R26 ;  /* 0x00000003ff047819 */ /* 0x000fe2000001141a */
[----:B------:R-:W-:Y:S01]  /*d3a0*/  IMAD.WIDE.U32 R6, R12, UR43, R8 ;  /* 0x0000002b0c067c25 */ /* 0x000fe2000f8e0008 */
[----:B---3--:R-:W-:Y:S01]  /*d3b0*/  ISETP.GE.AND P0, PT, R8, R25, PT ;  /* 0x000000190800720c */ /* 0x008fe20003f06270 */
[----:B------:R-:W-:Y:S02]  /*d3c0*/  BSSY B0, `(.L_x_11210) ;  /* 0x000001d000007945 */ /* 0x000fe40003800000 */
[----:B--2---:R-:W-:Y:S02]  /*d3d0*/  VIADD R11, R11, UR48 ;  /* 0x000000300b0b7c36 */ /* 0x004fe40008000000 */
[----:B------:R-:W-:Y:S02]  /*d3e0*/  IMAD.IADD R7, R7, 0x1, R3 ;  /* 0x0000000107077824 */ /* 0x000fe400078e0203 */
[----:B------:R-:W-:-:S02]  /*d3f0*/  IMAD R8, R11, -0xc0, R24 ;  /* 0xffffff400b087824 */ /* 0x000fc400078e0218 */
[C---:B------:R-:W-:Y:S02]  /*d400*/  VIADD R0, R4.reuse, 0x30 ;  /* 0x0000003004007836 */ /* 0x040fe40000000000 */
[C---:B------:R-:W-:Y:S02]  /*d410*/  VIADD R3, R4.reuse, 0x60 ;  /* 0x0000006004037836 */ /* 0x040fe40000000000 */
[----:B------:R-:W-:Y:S01]  /*d420*/  VIADD R5, R4, 0x90 ;  /* 0x0000009004057836 */ /* 0x000fe20000000000 */
[-C--:B------:R-:W-:Y:S01]  /*d430*/  ISETP.GE.OR P3, PT, R0, R8.reuse, P0 ;  /* 0x000000080000720c */ /* 0x080fe20000766670 */
[----:B----4-:R-:W-:Y:S01]  /*d440*/  IMAD R0, R14, UR6, RZ ;  /* 0x000000060e007c24 */ /* 0x010fe2000f8e02ff */
[-C--:B------:R-:W-:Y:S02]  /*d450*/  ISETP.GE.OR P1, PT, R3, R8.reuse, P0 ;  /* 0x000000080300720c */ /* 0x080fe40000726670 */
[-C--:B------:R-:W-:Y:S01]  /*d460*/  ISETP.GE.OR P2, PT, R5, R8.reuse, P0 ;  /* 0x000000080500720c */ /* 0x080fe20000746670 */
[----:B------:R-:W-:Y:S01]  /*d470*/  IMAD R3, R15, UR44, R0 ;  /* 0x0000002c0f037c24 */ /* 0x000fe2000f8e0200 */
[----:B------:R-:W-:Y:S01]  /*d480*/  ISETP.GE.OR P0, PT, R4, R8, P0 ;  /* 0x000000080400720c */ /* 0x000fe20000706670 */
[----:B------:R-:W-:Y:S01]  /*d490*/  IMAD.WIDE.U32 R8, R14, UR44, R6 ;  /* 0x0000002c0e087c25 */ /* 0x000fe2000f8e0006 */
[----:B------:R-:W-:-:S03]  /*d4a0*/  SHF.R.S32.HI R5, RZ, 0x1f, R4 ;  /* 0x0000001fff057819 */ /* 0x000fc60000011404 */
[----:B------:R-:W-:-:S04]  /*d4b0*/  IMAD.WIDE R6, R11, 0xc0, R4 ;  /* 0x000000c00b067825 */ /* 0x000fc800078e0204 */
[----:B------:R-:W-:-:S04]  /*d4c0*/  IMAD.IADD R11, R9, 0x1, R3 ;  /* 0x00000001090b7824 */ /* 0x000fc800078e0203 */
[----:B------:R-:W-:Y:S05]  /*d4d0*/  @P0 BRA `(.L_x_11211) ;  /* 0x00000000002c0947 */ /* 0x000fea0003800000 */
        /* <DEDUP_REMOVED lines=11> */
.L_x_11211:
[----:B------:R-:W-:Y:S05]  /*d590*/  BSYNC B0 ;  /* 0x0000000000007941 */ /* 0x000fea0003800000 */
.L_x_11210:
        /* <DEDUP_REMOVED lines=15> */
.L_x_11213:
[----:B------:R-:W-:Y:S05]  /*d690*/  BSYNC B0 ;  /* 0x0000000000007941 */ /* 0x000fea0003800000 */
.L_x_11212:
        /* <DEDUP_REMOVED lines=15> */
.L_x_11215:
[----:B------:R-:W-:Y:S05]  /*d790*/  BSYNC B0 ;  /* 0x0000000000007941 */ /* 0x000fea0003800000 */
.L_x_11214:
        /* <DEDUP_REMOVED lines=15> */
.L_x_11216:
[----:B------:R-:W-:Y:S05]  /*d890*/  BSYNC B0 ;  /* 0x0000000000007941 */ /* 0x000fea0003800000 */
.L_x_11205:
[----:B------:R-:W5:Y:S02]  /*d8a0*/  LDC R0, c[0x0][0xda8] ;  /* 0x00036a00ff007b82 */ /* 0x000f640000000800 */
[----:B-----5:R-:W-:-:S13]  /*d8b0*/  ISETP.LE.AND P0, PT, R0, UR4, PT ;  /* 0x0000000400007c0c */ /* 0x020fda000bf03270 */
[----:B------:R-:W-:Y:S05]  /*d8c0*/  @!P0 BRA `(.L_x_11217) ;  /* 0xffffff3400248947 */ /* 0x000fea000383ffff */
[----:B------:R-:W-:Y:S05]  /*d8d0*/  EXIT ;  /* 0x000000000000794d */ /* 0x000fea0003800000 */
.L_x_11123:
        /* <DEDUP_REMOVED lines=20> */
.L_x_11272:
        /* <DEDUP_REMOVED lines=21> */
.L_x_11219:
[----:B------:R-:W-:Y:S01]  /*db70*/  ULDC UR9, c[0x0][0xdc4] ;  /* 0x0003710000097ab9 */ /* 0x000fe20000000800 */
[----:B------:R-:W-:Y:S01]  /*db80*/  UMOV UR7, UR8 ;  /* 0x0000000800077c82 */ /* 0x000fe20008000000 */
[----:B------:R-:W-:-:S11]  /*db90*/  UISETP.NE.AND UP0, UPT, UR9, 0x1, UPT ;  /* 0x000000010900788c */ /* 0x000fd6000bf05270 */
[----:B------:R-:W-:Y:S02]  /*dba0*/  @UP0 ULDC.64 UR10, c[0x0][0xdc8] ;  /* 0x00037200000a0ab9 */ /* 0x000fe40000000a00 */
[----:B------:R-:W-:-:S04]  /*dbb0*/  UIMAD.WIDE.U32 UR4, UR8, UR10, URZ ;  /* 0x0000000a080472a5 */ /* 0x000fc8000f8e003f */
[----:B------:R-:W-:-:S04]  /*dbc0*/  @UP0 USHF.R.U32.HI UR7, URZ, UR11, UR5 ;  /* 0x0000000b3f070299 */ /* 0x000fc80008011605 */
[----:B------:R-:W-:-:S12]  /*dbd0*/  UIMAD UR4, UR7, UR9, URZ ;  /* 0x00000009070472a4 */ /* 0x000fd8000f8e023f */
.L_x_11220:
        /* <DEDUP_REMOVED lines=40> */
.L_x_11222:
[----:B------:R-:W-:-:S11]  /*de60*/  UISETP.NE.AND UP0, UPT, UR5, 0x1, UPT ;  /* 0x000000010500788c */ /* 0x000fd6000bf05270 */
[----:B------:R-:W-:Y:S02]  /*de70*/  @UP0 ULDC.64 UR14, c[0x0][0x9e8] ;  /* 0x00027a00000e0ab9 */ /* 0x000fe40000000a00 */
[----:B------:R-:W-:-:S04]  /*de80*/  UIMAD.WIDE.U32 UR6, UR8, UR14, URZ ;  /* 0x0000000e080672a5 */ /* 0x000fc8000f8e003f */
[----:B------:R-:W-:-:S12]  /*de90*/  @UP0 USHF.R.U32.HI UR8, URZ, UR15, UR7 ;  /* 0x0000000f3f080299 */ /* 0x000fd80008011607 */
.L_x_11223:
[----:B------:R-:W-:-:S04]  /*dea0*/  UIMAD UR8, UR8, UR5, UR5 ;  /* 0x00000005080872a4 */ /* 0x000fc8000f8e0205 */
[----:B------:R-:W-:-:S04]  /*deb0*/  UISETP.LT.AND UP0, UPT, UR4, UR8, UPT ;  /* 0x000000080400728c */ /* 0x000fc8000bf01270 */
[----:B------:R-:W-:-:S12]  /*dec0*/  USEL UR4, UR4, UR8, UP0 ;  /* 0x0000000804047287 */ /* 0x000fd80008000000 */
.L_x_11221:
        /* <DEDUP_REMOVED lines=25> */
.L_x_11225:
[----:B------:R-:W-:-:S11]  /*e060*/  UISETP.NE.AND UP0, UPT, UR5, 0x1, UPT ;  /* 0x000000010500788c */ /* 0x000fd6000bf05270 */
[----:B------:R-:W-:Y:S02]  /*e070*/  @UP0 ULDC.64 UR10, c[0x0][0x9e8] ;  /* 0x00027a00000a0ab9 */ /* 0x000fe40000000a00 */
[----:B------:R-:W-:-:S04]  /*e080*/  UIMAD.WIDE.U32 UR6, UR4, UR10, URZ ;  /* 0x0000000a040672a5 */ /* 0x000fc8000f8e003f */
[----:B------:R-:W-:-:S12]  /*e090*/  @UP0 USHF.R.U32.HI UR4, URZ, UR11, UR7 ;  /* 0x0000000b3f040299 */ /* 0x000fd80008011607 */
.L_x_11226:
[----:B------:R-:W-:-:S04]  /*e0a0*/  UIMAD UR4, UR4, UR5, URZ ;  /* 0x00000005040472a4 */ /* 0x000fc8000f8e023f */
[----:B------:R-:W-:-:S04]  /*e0b0*/  UISETP.LT.AND UP0, UPT, UR8, UR4, UPT ;  /* 0x000000040800728c */ /* 0x000fc8000bf01270 */
[----:B------:R-:W-:-:S12]  /*e0c0*/  USEL UR8, UR8, UR4, !UP0 ;  /* 0x0000000408087287 */ /* 0x000fd8000c000000 */
.L_x_11224:
        /* <DEDUP_REMOVED lines=25> */
.L_x_11228:
        /* <DEDUP_REMOVED lines=23> */
.L_x_11230:
        /* <DEDUP_REMOVED lines=20> */
.L_x_11232:
        /* <DEDUP_REMOVED lines=15> */
.L_x_11231:
        /* <DEDUP_REMOVED lines=12> */
[----:B------:R-:W-:-:S04]  /*e6c0*/  IMAD.U32 R7, RZ, RZ, UR45 ;  /* 0x0000002dff077e24 */ /* 0x000fc8000f8e00ff */
[----:B------:R-:W-:-:S06]  /*e6d0*/  VIADD R7, R7, 0xffffffff ;  /* 0xffffffff07077836 */ /* 0x000fcc0000000000 */
[----:B------:R-:W-:-:S05]  /*e6e0*/  VOTEU.ALL UP1, P1 ;  /* 0x00000000003f7886 */ /* 0x000fca0000820000 */
[----:B------:R-:W-:Y:S01]  /*e6f0*/  @!UP1 UIADD3 UR4, UP0, UR48, 0x270, URZ ;  /* 0x0000027030049890 */ /* 0x000fe2000ff1e03f */
[----:B-1----:R-:W-:Y:S02]  /*e700*/  ISETP.NE.AND P2, PT, R2, 0x1, PT ;  /* 0x000000010200780c */ /* 0x002fe40003f45270 */
[----:B------:R-:W1:Y:S01]  /*e710*/  LDC.64 R2, c[0x0][0x3f8] ;  /* 0x0000fe00ff027b82 */ /* 0x000e620000000a00 */
[----:B------:R-:W-:-:S09]  /*e720*/  @!UP1 UIADD3.X UR5, URZ, UR49, URZ, UP0, !UPT ;  /* 0x000000313f059290 */ /* 0x000fd200087fe43f */
[----:B------:R4:W-:Y:S01]  /*e730*/  @!UP1 UTMAPF.L2.4D [UR40], [UR4] ;  /* 0x00000028040095b8 */ /* 0x0009e20008018000 */
[----:B------:R-:W2:Y:S08]  /*e740*/  @P2 LDC R6, c[0x0][0x42c] ;  /* 0x00010b00ff062b82 */ /* 0x000eb00000000800 */
[----:B------:R-:W5:Y:S01]  /*e750*/  @P2 LDC R9, c[0x0][0x430] ;  /* 0x00010c00ff092b82 */ /* 0x000f620000000800 */
[----:B-1----:R-:W-:-:S04]  /*e760*/  ISETP.NE.U32.AND P0, PT, R2, RZ, PT ;  /* 0x000000ff0200720c */ /* 0x002fc80003f05070 */
[----:B------:R-:W-:Y:S01]  /*e770*/  ISETP.NE.AND.EX P0, PT, R3, RZ, PT, P0 ;  /* 0x000000ff0300720c */ /* 0x000fe20003f05300 */
[----:B--2---:R-:W-:-:S04]  /*e780*/  @P2 IMAD.HI.U32 R4, R6, UR42, RZ ;  /* 0x0000002a06042c27 */ /* 0x004fc8000f8e00ff */
[----:B------:R-:W-:Y:S01]  /*e790*/  IMAD.U32 R6, RZ, RZ, UR42 ;  /* 0x0000002aff067e24 */ /* 0x000fe2000f8e00ff */
[----:B-----5:R-:W-:Y:S02]  /*e7a0*/  @P2 SHF.R.U32.HI R6, RZ, R9, R4 ;  /* 0x00000009ff062219 */ /* 0x020fe40000011604 */
[----:B---3--:R-:W-:Y:S01]  /*e7b0*/  SEL R9, R0, RZ, !P0 ;  /* 0x000000ff00097207 */ /* 0x008fe20004000000 */
[----:B----4-:R-:W-:Y:S06]  /*e7c0*/  BRA.DIV UR6, `(.L_x_11233) ;  /* 0x0000002206307947 */ /* 0x010fec000b800000 */
.L_x_11284:
[----:B------:R-:W-:Y:S01]  /*e7d0*/  UMOV UR4, 0xffffffff ;  /* 0xffffffff00047882 */ /* 0x000fe20000000000 */
[----:B------:R-:W-:Y:S02]  /*e7e0*/  SHF.R.S32.HI R8, RZ, 0x1f, R0 ;  /* 0x0000001fff087819 */ /* 0x000fe40000011400 */
[----:B------:R-:W-:Y:S05]  /*e7f0*/  BRA.DIV UR4, `(.L_x_11234) ;  /* 0x0000002204447947 */ /* 0x000fea000b800000 */
[----:B------:R-:W-:-:S13]  /*e800*/  ELECT P6, URZ, PT ;  /* 0x00000000003f782f */ /* 0x000fda00038c0000 */
.L_x_11287:
        /* <DEDUP_REMOVED lines=23> */
.L_x_11236:
[----:B------:R-:W2:Y:S01]  /*e980*/  SYNCS.PHASECHK.TRANS64.TRYWAIT P2, [R13+URZ+0x16840], R12 ;  /* 0x0168400c0d0075a7 */ /* 0x000ea2000804017f */
[----:B------:R-:W-:Y:S01]  /*e990*/  ISETP.NE.AND P3, PT, R17, RZ, PT ;  /* 0x000000ff1100720c */ /* 0x000fe20003f65270 */
[----:B--2---:R-:W-:-:S12]  /*e9a0*/  @!P2 BRA `(.L_x_11237) ;  /* 0x0000001c00f8a947 */ /* 0x004fd80003800000 */
.L_x_11288:
[----:B------:R-:W-:Y:S05]  /*e9b0*/  @P3 BRA `(.L_x_11238) ;  /* 0x0000000000143947 */ /* 0x000fea0003800000 */
[----:B------:R-:W-:Y:S01]  /*e9c0*/  ISETP.NE.AND P2, PT, R23, RZ, PT ;  /* 0x000000ff1700720c */ /* 0x000fe20003f45270 */
[----:B-1----:R-:W-:-:S04]  /*e9d0*/  IMAD.MOV.U32 R4, RZ, RZ, 0x4000 ;  /* 0x00004000ff047424 */ /* 0x002fc800078e00ff */
[----:B------:R3:W-:Y:S08]  /*e9e0*/  SYNCS.ARRIVE.TRANS64 RZ, [R13+URZ+0x16830], R4 ;  /* 0x016830040dff79a7 */ /* 0x0007f0000800003f */
[----:B------:R-:W-:Y:S05]  /*e9f0*/  @!P2 BRA `(.L_x_11238) ;  /* 0x000000000004a947 */ /* 0x000fea0003800000 */
[----:B------:R-:W-:Y:S01]  /*ea00*/  BPT.TRAP 0x1 ;  /* 0x000000040000795c */ /* 0x000fe20000300000 */
.L_x_11238:
        /* <DEDUP_REMOVED lines=10> */
[----:B------:R-:W-:Y:S02]  /*eab0*/  ULEA UR8, UR8, UR39, 0xe ;  /* 0x0000002708087291 */ /* 0x000fe4000f8e703f */
[----:B------:R-:W-:Y:S02]  /*eac0*/  USHF.L.U32 UR11, UR11, 0x7, URZ ;  /* 0x000000070b0b7899 */ /* 0x000fe4000800063f */
[----:B------:R-:W-:Y:S02]  /*ead0*/  UIADD3 UR9, UR9, 0x16830, URZ ;  /* 0x0001683009097890 */ /* 0x000fe4000fffe03f */
[----:B------:R-:W-:-:S09]  /*eae0*/  UIADD3 UR8, UR8, 0xe400, URZ ;  /* 0x0000e40008087890 */ /* 0x000fd2000fffe03f */
[----:B------:R4:W-:Y:S02]  /*eaf0*/  UTMALDG.4D [UR8], [UR4], desc[UR6] ;  /* 0x00000608040075b4 */ /* 0x0009e40008019000 */
[----:B----4-:R-:W-:Y:S01]  /*eb00*/  NOP ;  /* 0x0000000000007918 */ /* 0x010fe20000000000 */
.L_x_11235:
        /* <DEDUP_REMOVED lines=11> */
[----:B------:R-:W-:Y:S01]  /*ebc0*/  UIADD3.X UR7, URZ, UR49, URZ, UP0, !UPT ;  /* 0x000000313f077290 */ /* 0x000fe200087fe43f */
[----:B------:R-:W-:Y:S01]  /*ebd0*/  UMOV UR11, UR41 ;  /* 0x00000029000b7c82 */ /* 0x000fe20008000000 */
[----:B------:R-:W-:Y:S01]  /*ebe0*/  UMOV UR12, UR42 ;  /* 0x0000002a000c7c82 */ /* 0x000fe20008000000 */
[----:B------:R-:W-:Y:S01]  /*ebf0*/  UMOV UR13, UR43 ;  /* 0x0000002b000d7c82 */ /* 0x000fe20008000000 */
[----:B------:R-:W-:Y:S01]  /*ec00*/  UMOV UR5, 0x12f00000 ;  /* 0x12f0000000057882 */ /* 0x000fe20000000000 */
[----:B------:R-:W-:Y:S01]  /*ec10*/  UMOV UR10, URZ ;  /* 0x0000003f000a7c82 */ /* 0x000fe20008000000 */
[----:B------:R1:W-:Y:S02]  /*ec20*/  @P2 SYNCS.ARRIVE.TRANS64 RZ, [UR39+0x16800], R4 ;  /* 0x01680004ffff29a7 */ /* 0x0003e40008000027 */
[----:B-1----:R-:W-:Y:S01]  /*ec30*/  IMAD.U32 R4, RZ, RZ, UR4 ;  /* 0x00000004ff047e24 */ /* 0x002fe2000f8e00ff */
[----:B------:R-:W-:-:S02]  /*ec40*/  UMOV UR4, 0x0 ;  /* 0x0000000000047882 */ /* 0x000fc40000000000 */
[----:B------:R1:W-:Y:S02]  /*ec50*/  UTMALDG.4D [UR8], [UR6], desc[UR4] ;  /* 0x00000408060075b4 */ /* 0x0003e40008019000 */
[----:B------:R-:W-:-:S04]  /*ec60*/  SHF.L.U32 R4, R4, 0x1f, RZ ;  /* 0x0000001f04047819 */ /* 0x000fc800000006ff */
[----:B------:R-:W3:Y:S02]  /*ec70*/  SYNCS.PHASECHK.TRANS64.TRYWAIT P2, [UR39+0x16820], R4 ;  /* 0x01682004ff0075a7 */ /* 0x000ee40008040167 */
[----:B-1-3--:R-:W-:Y:S05]  /*ec80*/  @!P2 BRA `(.L_x_11239) ;  /* 0x0000001c0054a947 */ /* 0x00afea0003800000 */
.L_x_11289:
        /* <DEDUP_REMOVED lines=40> */
.L_x_11244:
[----:B-1----:R-:W-:Y:S02]  /*ef10*/  LEA R3, R12, UR39, 0x3 ;  /* 0x000000270c037c11 */ /* 0x002fe4000f8e18ff */
[----:B------:R-:W-:Y:S02]  /*ef20*/  SHF.L.U32 R2, R13, 0x1f, RZ ;  /* 0x0000001f0d027819 */ /* 0x000fe400000006ff */
[----:B------:R-:W-:Y:S02]  /*ef30*/  ISETP.NE.AND P2, PT, R17, RZ, PT ;  /* 0x000000ff1100720c */ /* 0x000fe40003f45270 */
[----:B------:R-:W1:Y:S02]  /*ef40*/  SYNCS.PHASECHK.TRANS64.TRYWAIT P3, [R3+URZ+0x16840], R2 ;  /* 0x01684002030075a7 */ /* 0x000e64000806017f */
[----:B-1----:R-:W-:Y:S09]  /*ef50*/  @!P3 BRA `(.L_x_11245) ;  /* 0x0000001800b8b947 */ /* 0x002ff20003800000 */
.L_x_11290:
[----:B------:R-:W-:Y:S05]  /*ef60*/  @P2 BRA `(.L_x_11246) ;  /* 0x0000000000142947 */ /* 0x000fea0003800000 */
[----:B------:R-:W-:Y:S01]  /*ef70*/  ISETP.NE.AND P3, PT, R23, RZ, PT ;  /* 0x000000ff1700720c */ /* 0x000fe20003f65270 */
[----:B-1----:R-:W-:-:S04]  /*ef80*/  IMAD.MOV.U32 R2, RZ, RZ, 0x4000 ;  /* 0x00004000ff027424 */ /* 0x002fc800078e00ff */
[----:B------:R2:W-:Y:S08]  /*ef90*/  SYNCS.ARRIVE.TRANS64 RZ, [R3+URZ+0x16830], R2 ;  /* 0x0168300203ff79a7 */ /* 0x0005f0000800003f */
[----:B------:R-:W-:Y:S05]  /*efa0*/  @!P3 BRA `(.L_x_11246) ;  /* 0x000000000004b947 */ /* 0x000fea0003800000 */
[----:B------:R-:W-:Y:S01]  /*efb0*/  BPT.TRAP 0x1 ;  /* 0x000000040000795c */ /* 0x000fe20000300000 */
.L_x_11246:
[----:B------:R-:W-:Y:S01]  /*efc0*/  R2UR UR8, R12 ;  /* 0x000000000c0872ca */ /* 0x000fe200000e0000 */
[----:B------:R-:W-:Y:S01]  /*efd0*/  UIADD3 UR6, UP0, UR48, 0x370, URZ ;  /* 0x0000037030067890 */ /* 0x000fe2000ff1e03f */
[----:B------:R-:W-:Y:S01]  /*efe0*/  R2UR UR9, R3 ;  /* 0x00000000030972ca */ /* 0x000fe200000e0000 */
[----:B------:R-:W-:Y:S01]  /*eff0*/  UIADD3 UR4, UR39, 0x16800, URZ ;  /* 0x0001680027047890 */ /* 0x000fe2000fffe03f */
[----:B------:R-:W-:Y:S01]  /*f000*/  R2UR UR11, R11 ;  /* 0x000000000b0b72ca */ /* 0x000fe200000e0000 */
[----:B------:R-:W-:Y:S01]  /*f010*/  UIADD3.X UR7, URZ, UR49, URZ, UP0, !UPT ;  /* 0x000000313f077290 */ /* 0x000fe200087fe43f */
[----:B------:R-:W-:Y:S01]  /*f020*/  R2UR UR12, R6 ;  /* 0x00000000060c72ca */ /* 0x000fe200000e0000 */
[----:B------:R-:W-:Y:S01]  /*f030*/  UMOV UR14, 0x0 ;  /* 0x00000000000e7882 */ /* 0x000fe20000000000 */
[----:B-----5:R-:W-:Y:S01]  /*f040*/  R2UR UR13, R4 ;  /* 0x00000000040d72ca */ /* 0x020fe200000e0000 */
[----:B------:R-:W-:Y:S01]  /*f050*/  UMOV UR15, 0x14f00000 ;  /* 0x14f00000000f7882 */ /* 0x000fe20000000000 */
[----:B-12---:R-:W-:Y:S01]  /*f060*/  SHF.L.U32 R3, R18, 0x1f, RZ ;  /* 0x0000001f12037819 */ /* 0x006fe200000006ff */
[----:B------:R-:W-:Y:S01]  /*f070*/  UMOV UR10, URZ ;  /* 0x0000003f000a7c82 */ /* 0x000fe20008000000 */
[----:B------:R-:W-:Y:S01]  /*f080*/  LEA R2, R19, UR4, 0x3 ;  /* 0x0000000413027c11 */ /* 0x000fe2000f8e18ff */
[----:B------:R-:W-:-:S02]  /*f090*/  ULEA UR8, UR8, UR39, 0xe ;  /* 0x0000002708087291 */ /* 0x000fc4000f8e703f */
[----:B------:R-:W-:Y:S02]  /*f0a0*/  UIADD3 UR9, UR9, 0x16830, URZ ;  /* 0x0001683009097890 */ /* 0x000fe4000fffe03f */
[----:B------:R-:W-:Y:S02]  /*f0b0*/  USHF.L.U32 UR11, UR11, 0x7, URZ ;  /* 0x000000070b0b7899 */ /* 0x000fe4000800063f */
[----:B------:R-:W-:-:S09]  /*f0c0*/  UIADD3 UR8, UR8, 0xe400, URZ ;  /* 0x0000e40008087890 */ /* 0x000fd2000fffe03f */
[----:B------:R1:W-:Y:S01]  /*f0d0*/  UTMALDG.4D [UR8], [UR6], desc[UR14] ;  /* 0x00000e08060075b4 */ /* 0x0003e20008019000 */
[----:B------:R-:W2:Y:S02]  /*f0e0*/  SYNCS.PHASECHK.TRANS64.TRYWAIT P3, [R2+URZ+0x60], R3 ;  /* 0x00006003020075a7 */ /* 0x000ea4000806017f */
[----:B-12---:R-:W-:Y:S05]  /*f0f0*/  @!P3 BRA `(.L_x_11247) ;  /* 0x000000180064b947 */ /* 0x006fea0003800000 */
.L_x_11291:
[----:B------:R-:W-:Y:S05]  /*f100*/  @P2 BRA `(.L_x_11248) ;  /* 0x0000000000182947 */ /* 0x000fea0003800000 */
[----:B------:R-:W-:Y:S01]  /*f110*/  ISETP.NE.AND P2, PT, R23, RZ, PT ;  /* 0x000000ff1700720c */ /* 0x000fe20003f45270 */
[----:B-1----:R-:W-:Y:S01]  /*f120*/  IMAD.MOV.U32 R3, RZ, RZ, 0x4000 ;  /* 0x00004000ff037424 */ /* 0x002fe200078e00ff */
[----:B------:R-:W-:-:S04]  /*f130*/  LEA R2, R19, UR39, 0x3 ;  /* 0x0000002713027c11 */ /* 0x000fc8000f8e18ff */
[----:B------:R2:W-:Y:S07]  /*f140*/  SYNCS.ARRIVE.TRANS64 RZ, [R2+URZ+0x16850], R3 ;  /* 0x0168500302ff79a7 */ /* 0x0005ee000800003f */
[----:B------:R-:W-:Y:S05]  /*f150*/  @!P2 BRA `(.L_x_11248) ;  /* 0x000000000004a947 */ /* 0x000fea0003800000 */
[----:B------:R-:W-:Y:S01]  /*f160*/  BPT.TRAP 0x1 ;  /* 0x000000040000795c */ /* 0x000fe20000300000 */
.L_x_11248:
        /* <DEDUP_REMOVED lines=9> */
[----:B------:R-:W-:Y:S02]  /*f200*/  IMAD.MOV.U32 R9, RZ, RZ, R4 ;  /* 0x000000ffff097224 */ /* 0x000fe400078e0004 */
[----:B------:R-:W-:-:S02]  /*f210*/  IMAD.MOV.U32 R7, RZ, RZ, R11 ;  /* 0x000000ffff077224 */ /* 0x000fc400078e000b */
[----:B------:R-:W-:Y:S02]  /*f220*/  ULEA UR8, UR9, UR39, 0xe ;  /* 0x0000002709087291 */ /* 0x000fe4000f8e703f */
[----:B------:R-:W-:Y:S02]  /*f230*/  ULEA UR9, UR9, UR39, 0x3 ;  /* 0x0000002709097291 */ /* 0x000fe4000f8e183f */
[----:B------:R-:W-:Y:S02]  /*f240*/  USHF.L.U32 UR11, UR11, 0x7, URZ ;  /* 0x000000070b0b7899 */ /* 0x000fe4000800063f */
[----:B------:R-:W-:Y:S02]  /*f250*/  UIADD3 UR8, UR8, 0x400, URZ ;  /* 0x0000040008087890 */ /* 0x000fe4000fffe03f */
[----:B------:R-:W-:-:S09]  /*f260*/  UIADD3 UR9, UR9, 0x16850, URZ ;  /* 0x0001685009097890 */ /* 0x000fd2000fffe03f */
[----:B------:R3:W-:Y:S02]  /*f270*/  UTMALDG.4D [UR8], [UR4], desc[UR6] ;  /* 0x00000608040075b4 */ /* 0x0007e40008019000 */
[----:B---3--:R-:W-:Y:S01]  /*f280*/  NOP ;  /* 0x0000000000007918 */ /* 0x008fe20000000000 */
.L_x_11243:
[----:B------:R-:W-:Y:S05]  /*f290*/  BSYNC B0 ;  /* 0x0000000000007941 */ /* 0x000fea0003800000 */
.L_x_11242:
[----:B------:R-:W-:Y:S01]  /*f2a0*/  UIADD3 UR4, UR45, -0x3, URZ ;  /* 0xfffffffd2d047890 */ /* 0x000fe2000fffe03f */
[----:B------:R-:W-:Y:S02]  /*f2b0*/  IMAD.MOV.U32 R19, RZ, RZ, R12 ;  /* 0x000000ffff137224 */ /* 0x000fe400078e000c */
[----:B------:R-:W-:-:S03]  /*f2c0*/  IMAD.MOV.U32 R18, RZ, RZ, R13 ;  /* 0x000000ffff127224 */ /* 0x000fc600078e000d */
[----:B------:R-:W-:-:S07]  /*f2d0*/  IMAD.U32 R11, RZ, RZ, UR4 ;  /* 0x00000004ff0b7e24 */ /* 0x000fce000f8e00ff */
.L_x_11241:
[----:B------:R-:W-:Y:S01]  /*f2e0*/  ULOP3.LUT UR4, URZ, UR45, URZ, 0x33, !UPT ;  /* 0x0000002d3f047292 */ /* 0x000fe2000f8e333f */
[----:B------:R-:W-:Y:S01]  /*f2f0*/  VIADD R10, R10, 0xfffffffe ;  /* 0xfffffffe0a0a7836 */ /* 0x000fe20000000000 */
[----:B------:R-:W-:Y:S04]  /*f300*/  BSSY B0, `(.L_x_11240) ;  /* 0x00000af000007945 */ /* 0x000fe80003800000 */
[----:B------:R-:W-:-:S13]  /*f310*/  ISETP.NE.AND P2, PT, R10, UR4, PT ;  /* 0x000000040a007c0c */ /* 0x000fda000bf45270 */
[----:B------:R-:W-:Y:S05]  /*f320*/  @!P2 BRA `(.L_x_11249) ;  /* 0x0000000800b0a947 */ /* 0x000fea0003800000 */
[----:B-12---:R-:W-:-:S07]  /*f330*/  IMAD.MOV.U32 R2, RZ, RZ, R9 ;  /* 0x000000ffff027224 */ /* 0x006fce00078e0009 */
.L_x_11264:
        /* <DEDUP_REMOVED lines=28> */
.L_x_11252:
[----:B------:R-:W-:Y:S02]  /*f500*/  LEA R4, R10, UR39, 0x3 ;  /* 0x000000270a047c11 */ /* 0x000fe4000f8e18ff */
[----:B-1----:R-:W-:Y:S02]  /*f510*/  SHF.L.U32 R3, R12, 0x1f, RZ ;  /* 0x0000001f0c037819 */ /* 0x002fe400000006ff */
[----:B------:R-:W-:Y:S02]  /*f520*/  ISETP.NE.AND P2, PT, R17, RZ, PT ;  /* 0x000000ff1100720c */ /* 0x000fe40003f45270 */
[----:B------:R-:W1:Y:S02]  /*f530*/  SYNCS.PHASECHK.TRANS64.TRYWAIT P3, [R4+URZ+0x16840], R3 ;  /* 0x01684003040075a7 */ /* 0x000e64000806017f */
[----:B-1----:R-:W-:Y:S09]  /*f540*/  @!P3 BRA `(.L_x_11253) ;  /* 0x000000140064b947 */ /* 0x002ff20003800000 */
.L_x_11292:
[----:B------:R-:W-:Y:S05]  /*f550*/  @P2 BRA `(.L_x_11254) ;  /* 0x0000000000142947 */ /* 0x000fea0003800000 */
[----:B------:R-:W-:Y:S01]  /*f560*/  ISETP.NE.AND P3, PT, R23, RZ, PT ;  /* 0x000000ff1700720c */ /* 0x000fe20003f65270 */
[----:B-1----:R-:W-:-:S04]  /*f570*/  IMAD.MOV.U32 R3, RZ, RZ, 0x4000 ;  /* 0x00004000ff037424 */ /* 0x002fc800078e00ff */
[----:B------:R2:W-:Y:S08]  /*f580*/  SYNCS.ARRIVE.TRANS64 RZ, [R4+URZ+0x16830], R3 ;  /* 0x0168300304ff79a7 */ /* 0x0005f0000800003f */
[----:B------:R-:W-:Y:S05]  /*f590*/  @!P3 BRA `(.L_x_11254) ;  /* 0x000000000004b947 */ /* 0x000fea0003800000 */
[----:B------:R-:W-:Y:S01]  /*f5a0*/  BPT.TRAP 0x1 ;  /* 0x000000040000795c */ /* 0x000fe20000300000 */
.L_x_11254:
        /* <DEDUP_REMOVED lines=10> */
[----:B------:R-:W-:Y:S01]  /*f650*/  SHF.L.U32 R18, R18, 0x1f, RZ ;  /* 0x0000001f12127819 */ /* 0x000fe200000006ff */
[----:B------:R-:W-:Y:S01]  /*f660*/  UMOV UR10, URZ ;  /* 0x0000003f000a7c82 */ /* 0x000fe20008000000 */
[----:B-12---:R-:W-:Y:S01]  /*f670*/  LEA R3, R19, UR4, 0x3 ;  /* 0x0000000413037c11 */ /* 0x006fe2000f8e18ff */
[----:B------:R-:W-:-:S02]  /*f680*/  ULEA UR8, UR8, UR39, 0xe ;  /* 0x0000002708087291 */ /* 0x000fc4000f8e703f */
[----:B------:R-:W-:Y:S02]  /*f690*/  UIADD3 UR9, UR9, 0x16830, URZ ;  /* 0x0001683009097890 */ /* 0x000fe4000fffe03f */
[----:B------:R-:W-:Y:S02]  /*f6a0*/  USHF.L.U32 UR11, UR11, 0x7, URZ ;  /* 0x000000070b0b7899 */ /* 0x000fe4000800063f */
[----:B------:R-:W-:-:S09]  /*f6b0*/  UIADD3 UR8, UR8, 0xe400, URZ ;  /* 0x0000e40008087890 */ /* 0x000fd2000fffe03f */
[----:B------:R1:W-:Y:S01]  /*f6c0*/  UTMALDG.4D [UR8], [UR6], desc[UR14] ;  /* 0x00000e08060075b4 */ /* 0x0003e20008019000 */
[----:B------:R-:W2:Y:S02]  /*f6d0*/  SYNCS.PHASECHK.TRANS64.TRYWAIT P3, [R3+URZ+0x60], R18 ;  /* 0x00006012030075a7 */ /* 0x000ea4000806017f */
[----:B-12---:R-:W-:Y:S05]  /*f6e0*/  @!P3 BRA `(.L_x_11255) ;  /* 0x000000140010b947 */ /* 0x006fea0003800000 */
.L_x_11293:
[----:B------:R-:W-:Y:S05]  /*f6f0*/  @P2 BRA `(.L_x_11256) ;  /* 0x0000000000142947 */ /* 0x000fea0003800000 */
[----:B------:R-:W-:Y:S01]  /*f700*/  ISETP.NE.AND P2, PT, R23, RZ, PT ;  /* 0x000000ff1700720c */ /* 0x000fe20003f45270 */
[----:B------:R-:W-:-:S04]  /*f710*/  IMAD.MOV.U32 R4, RZ, RZ, 0x4000 ;  /* 0x00004000ff047424 */ /* 0x000fc800078e00ff */
[----:B------:R2:W-:Y:S08]  /*f720*/  SYNCS.ARRIVE.TRANS64 RZ, [R3+URZ+0x50], R4 ;  /* 0x0000500403ff79a7 */ /* 0x0005f0000800003f */
[----:B------:R-:W-:Y:S05]  /*f730*/  @!P2 BRA `(.L_x_11256) ;  /* 0x000000000004a947 */ /* 0x000fea0003800000 */
[----:B------:R-:W-:Y:S01]  /*f740*/  BPT.TRAP 0x1 ;  /* 0x000000040000795c */ /* 0x000fe20000300000 */
.L_x_11256:
        /* <DEDUP_REMOVED lines=12> */
[----:B------:R-:W-:Y:S02]  /*f810*/  ULEA UR8, UR8, UR39, 0xe ;  /* 0x0000002708087291 */ /* 0x000fe4000f8e703f */
[----:B------:R-:W-:Y:S02]  /*f820*/  USHF.L.U32 UR11, UR11, 0x7, URZ ;  /* 0x000000070b0b7899 */ /* 0x000fe4000800063f */
[----:B------:R-:W-:Y:S02]  /*f830*/  UIADD3 UR9, UR9, 0x50, URZ ;  /* 0x0000005009097890 */ /* 0x000fe4000fffe03f */
[----:B------:R-:W-:-:S09]  /*f840*/  UIADD3 UR8, UR8, 0x400, URZ ;  /* 0x0000040008087890 */ /* 0x000fd2000fffe03f */
[----:B------:R3:W-:Y:S02]  /*f850*/  UTMALDG.4D [UR8], [UR4], desc[UR6] ;  /* 0x00000608040075b4 */ /* 0x0007e40008019000 */
[----:B---3--:R-:W-:Y:S01]  /*f860*/  NOP ;  /* 0x0000000000007918 */ /* 0x008fe20000000000 */
.L_x_11251:
[----:B------:R-:W-:Y:S05]  /*f870*/  BSYNC B1 ;  /* 0x0000000000017941 */ /* 0x000fea0003800000 */
.L_x_11250:
        /* <DEDUP_REMOVED lines=28> */
.L_x_11259:
[----:B-1----:R-:W-:Y:S02]  /*fa40*/  LEA R3, R19, UR39, 0x3 ;  /* 0x0000002713037c11 */ /* 0x002fe4000f8e18ff */
[----:B------:R-:W-:Y:S02]  /*fa50*/  SHF.L.U32 R4, R18, 0x1f, RZ ;  /* 0x0000001f12047819 */ /* 0x000fe400000006ff */
[----:B------:R-:W-:Y:S02]  /*fa60*/  ISETP.NE.AND P2, PT, R17, RZ, PT ;  /* 0x000000ff1100720c */ /* 0x000fe40003f45270 */
[----:B------:R-:W1:Y:S02]  /*fa70*/  SYNCS.PHASECHK.TRANS64.TRYWAIT P3, [R3+URZ+0x16840], R4 ;  /* 0x01684004030075a7 */ /* 0x000e64000806017f */
[----:B-1----:R-:W-:Y:S09]  /*fa80*/  @!P3 BRA `(.L_x_11260) ;  /* 0x00000010003cb947 */ /* 0x002ff20003800000 */
.L_x_11294:
[----:B------:R-:W-:Y:S05]  /*fa90*/  @P2 BRA `(.L_x_11261) ;  /* 0x0000000000142947 */ /* 0x000fea0003800000 */
[----:B------:R-:W-:Y:S01]  /*faa0*/  ISETP.NE.AND P3, PT, R23, RZ, PT ;  /* 0x000000ff1700720c */ /* 0x000fe20003f65270 */
[----:B-1----:R-:W-:-:S04]  /*fab0*/  IMAD.MOV.U32 R4, RZ, RZ, 0x4000 ;  /* 0x00004000ff047424 */ /* 0x002fc800078e00ff */
[----:B------:R2:W-:Y:S08]  /*fac0*/  SYNCS.ARRIVE.TRANS64 RZ, [R3+URZ+0x16830], R4 ;  /* 0x0168300403ff79a7 */ /* 0x0005f0000800003f */
[----:B------:R-:W-:Y:S05]  /*fad0*/  @!P3 BRA `(.L_x_11261) ;  /* 0x000000000004b947 */ /* 0x000fea0003800000 */
[----:B------:R-:W-:Y:S01]  /*fae0*/  BPT.TRAP 0x1 ;  /* 0x000000040000795c */ /* 0x000fe20000300000 */
.L_x_11261:
[----:B------:R-:W-:Y:S01]  /*faf0*/  R2UR UR9, R19 ;  /* 0x00000000130972ca */ /* 0x000fe200000e0000 */
[----:B------:R-:W-:Y:S01]  /*fb00*/  UIADD3 UR4, UR39, 0x16800, URZ ;  /* 0x0001680027047890 */ /* 0x000fe2000fffe03f */
[----:B------:R-:W-:Y:S01]  /*fb10*/  R2UR UR11, R14 ;  /* 0x000000000e0b72ca */ /* 0x000fe200000e0000 */
[----:B------:R-:W-:Y:S01]  /*fb20*/  UIADD3 UR6, UP0, UR48, 0x370, URZ ;  /* 0x0000037030067890 */ /* 0x000fe2000ff1e03f */
[----:B------:R-:W-:Y:S01]  /*fb30*/  R2UR UR12, R6 ;  /* 0x00000000060c72ca */ /* 0x000fe200000e0000 */
[----:B------:R-:W-:Y:S01]  /*fb40*/  UMOV UR14, 0x0 ;  /* 0x00000000000e7882 */ /* 0x000fe20000000000 */
[----:B-----5:R-:W-:Y:S01]  /*fb50*/  R2UR UR13, R2 ;  /* 0x00000000020d72ca */ /* 0x020fe200000e0000 */
[----:B------:R-:W-:Y:S01]  /*fb60*/  UIADD3.X UR7, URZ, UR49, URZ, UP0, !UPT ;  /* 0x000000313f077290 */ /* 0x000fe200087fe43f */
[----:B------:R-:W-:Y:S01]  /*fb70*/  SHF.L.U32 R12, R12, 0x1f, RZ ;  /* 0x0000001f0c0c7819 */ /* 0x000fe200000006ff */
[----:B------:R-:W-:Y:S01]  /*fb80*/  UMOV UR15, 0x14f00000 ;  /* 0x14f00000000f7882 */ /* 0x000fe20000000000 */
[----:B-12---:R-:W-:Y:S01]  /*fb90*/  LEA R3, R10, UR4, 0x3 ;  /* 0x000000040a037c11 */ /* 0x006fe2000f8e18ff */
[----:B------:R-:W-:-:S02]  /*fba0*/  UMOV UR10, URZ ;  /* 0x0000003f000a7c82 */ /* 0x000fc40008000000 */
[----:B------:R-:W-:Y:S02]  /*fbb0*/  ULEA UR8, UR9, UR39, 0xe ;  /* 0x0000002709087291 */ /* 0x000fe4000f8e703f */
[----:B------:R-:W-:Y:S02]  /*fbc0*/  ULEA UR9, UR9, UR4, 0x3 ;  /* 0x0000000409097291 */ /* 0x000fe4000f8e183f */
[----:B------:R-:W-:Y:S02]  /*fbd0*/  USHF.L.U32 UR11, UR11, 0x7, URZ ;  /* 0x000000070b0b7899 */ /* 0x000fe4000800063f */
[----:B------:R-:W-:Y:S02]  /*fbe0*/  UIADD3 UR8, UR8, 0xe400, URZ ;  /* 0x0000e40008087890 */ /* 0x000fe4000fffe03f */
[----:B------:R-:W-:-:S09]  /*fbf0*/  UIADD3 UR9, UR9, 0x30, URZ ;  /* 0x0000003009097890 */ /* 0x000fd2000fffe03f */
[----:B------:R1:W-:Y:S01]  /*fc00*/  UTMALDG.4D [UR8], [UR6], desc[UR14] ;  /* 0x00000e08060075b4 */ /* 0x0003e20008019000 */
[----:B------:R-:W2:Y:S02]  /*fc10*/  SYNCS.PHASECHK.TRANS64.TRYWAIT P3, [R3+URZ+0x60], R12 ;  /* 0x0000600c030075a7 */ /* 0x000ea4000806017f */
[----:B-12---:R-:W-:Y:S05]  /*fc20*/  @!P3 BRA `(.L_x_11262) ;  /* 0x0000000c00e8b947 */ /* 0x006fea0003800000 */
.L_x_11295:
[----:B------:R-:W-:Y:S05]  /*fc30*/  @P2 BRA `(.L_x_11263) ;  /* 0x0000000000142947 */ /* 0x000fea0003800000 */
[----:B------:R-:W-:Y:S01]  /*fc40*/  ISETP.NE.AND P2, PT, R23, RZ, PT ;  /* 0x000000ff1700720c */ /* 0x000fe20003f45270 */
[----:B------:R-:W-:-:S04]  /*fc50*/  IMAD.MOV.U32 R4, RZ, RZ, 0x4000 ;  /* 0x00004000ff047424 */ /* 0x000fc800078e00ff */
[----:B------:R2:W-:Y:S08]  /*fc60*/  SYNCS.ARRIVE.TRANS64 RZ, [R3+URZ+0x50], R4 ;  /* 0x0000500403ff79a7 */ /* 0x0005f0000800003f */
[----:B------:R-:W-:Y:S05]  /*fc70*/  @!P2 BRA `(.L_x_11263) ;  /* 0x000000000004a947 */ /* 0x000fea0003800000 */
[----:B------:R-:W-:Y:S01]  /*fc80*/  BPT.TRAP 0x1 ;  /* 0x000000040000795c */ /* 0x000fe20000300000 */
.L_x_11263:
        /* <DEDUP_REMOVED lines=18> */
.L_x_11258:
[----:B------:R-:W-:Y:S05]  /*fdb0*/  BSYNC B1 ;  /* 0x0000000000017941 */ /* 0x000fea0003800000 */
.L_x_11257:
[----:B------:R-:W-:Y:S01]  /*fdc0*/  ISETP.GT.AND P2, PT, R13, UR44, PT ;  /* 0x0000002c0d007c0c */ /* 0x000fe2000bf44270 */
[----:B------:R-:W-:-:S12]  /*fdd0*/  VIADD R11, R11, 0xfffffffe ;  /* 0xfffffffe0b0b7836 */ /* 0x000fd80000000000 */
[----:B------:R-:W-:Y:S05]  /*fde0*/  @P2 BRA `(.L_x_11264) ;  /* 0xfffffff400542947 */ /* 0x000fea000383ffff */
.L_x_11249:
[----:B------:R-:W-:Y:S05]  /*fdf0*/  BSYNC B0 ;  /* 0x0000000000007941 */ /* 0x000fea0003800000 */
.L_x_11240:
        /* <DEDUP_REMOVED lines=14> */
.L_x_11266:
[----:B------:R-:W-:Y:S05]  /*fee0*/  BSYNC B0 ;  /* 0x0000000000007941 */ /* 0x000fea0003800000 */
.L_x_11265:
[----:B------:R-:W-:Y:S04]  /*fef0*/  BSSY B0, `(.L_x_11267) ;  /* 0x000001d000007945 */ /* 0x000fe80003800000 */
[----:B------:R-:W-:Y:S05]  /*ff00*/  @!P6 BRA `(.L_x_11268) ;  /* 0x00000000006ce947 */ /* 0x000fea0003800000 */
[----:B-12---:R-:W-:Y:S02]  /*ff10*/  LEA R3, R19, UR39, 0x3 ;  /* 0x0000002713037c11 */ /* 0x006fe4000f8e18ff */
[----:B------:R-:W-:Y:S02]  /*ff20*/  SHF.L.U32 R0, R18, 0x1f, RZ ;  /* 0x0000001f12007819 */ /* 0x000fe400000006ff */
[----:B------:R-:W-:Y:S02]  /*ff30*/  ISETP.NE.AND P1, PT, R17, RZ, PT ;  /* 0x000000ff1100720c */ /* 0x000fe40003f25270 */
[----:B------:R-:W1:Y:S02]  /*ff40*/  SYNCS.PHASECHK.TRANS64.TRYWAIT P0, [R3+URZ+0x16860], R0 ;  /* 0x01686000030075a7 */ /* 0x000e64000800017f */
[----:B-1----:R-:W-:Y:S09]  /*ff50*/  @!P0 BRA `(.L_x_11269) ;  /* 0x0000000c00308947 */ /* 0x002ff20003800000 */
.L_x_11296:
[----:B------:R-:W-:Y:S05]  /*ff60*/  @P1 BRA `(.L_x_11270) ;  /* 0x0000000000141947 */ /* 0x000fea0003800000 */
[----:B------:R-:W-:Y:S01]  /*ff70*/  ISETP.NE.AND P0, PT, R23, RZ, PT ;  /* 0x000000ff1700720c */ /* 0x000fe20003f05270 */
[----:B-1----:R-:W-:-:S04]  /*ff80*/  IMAD.MOV.U32 R0, RZ, RZ, 0x4000 ;  /* 0x00004000ff007424 */ /* 0x002fc800078e00ff */
[----:B------:R2:W-:Y:S08]  /*ff90*/  SYNCS.ARRIVE.TRANS64 RZ, [R3+URZ+0x16850], R0 ;  /* 0x0168500003ff79a7 */ /* 0x0005f0000800003f */
[----:B------:R-:W-:Y:S05]  /*ffa0*/  @!P0 BRA `(.L_x_11270) ;  /* 0x0000000000048947 */ /* 0x000fea0003800000 */
[----:B------:R-:W-:Y:S01]  /*ffb0*/  BPT.TRAP 0x1 ;  /* 0x000000040000795c */ /* 0x000fe20000300000 */
.L_x_11270:
        /* <DEDUP_REMOVED lines=10> */
[----:B------:R-:W-:Y:S02]  /*10060*/  ULEA UR8, UR8, UR39, 0xe ;  /* 0x0000002708087291 */ /* 0x000fe4000f8e703f */
[----:B------:R-:W-:Y:S02]  /*10070*/  USHF.L.U32 UR11, UR11, 0x7, URZ ;  /* 0x000000070b0b7899 */ /* 0x000fe4000800063f */
[----:B------:R-:W-:Y:S02]  /*10080*/  UIADD3 UR9, UR9, 0x16850, URZ ;  /* 0x0001685009097890 */ /* 0x000fe4000fffe03f */
[----:B------:R-:W-:-:S09]  /*10090*/  UIADD3 UR8, UR8, 0x400, URZ ;  /* 0x0000040008087890 */ /* 0x000fd2000fffe03f */
[----:B------:R3:W-:Y:S02]  /*100a0*/  UTMALDG.4D [UR8], [UR4], desc[UR6] ;  /* 0x00000608040075b4 */ /* 0x0007e40008019000 */
[----:B---3--:R-:W-:Y:S01]  /*100b0*/  NOP ;  /* 0x0000000000007918 */ /* 0x008fe20000000000 */
.L_x_11268:
[----:B------:R-:W-:Y:S05]  /*100c0*/  BSYNC B0 ;  /* 0x0000000000007941 */ /* 0x000fea0003800000 */
.L_x_11267:
[----:B------:R-:W-:Y:S02]  /*100d0*/  VIADD R19, R19, 0x1 ;  /* 0x0000000113137836 */ /* 0x000fe40000000000 */
[----:B--2---:R-:W-:-:S03]  /*100e0*/  IMAD.MOV.U32 R13, RZ, RZ, R22 ;  /* 0x000000ffff0d7224 */ /* 0x004fc600078e0016 */
[----:B------:R-:W-:-:S04]  /*100f0*/  ISETP.NE.AND P0, PT, R19, 0x2, PT ;  /* 0x000000021300780c */ /* 0x000fc80003f05270 */
[----:B-1----:R-:W-:Y:S02]  /*10100*/  SEL R3, RZ, 0x1, P0 ;  /* 0x00000001ff037807 */ /* 0x002fe40000000000 */
[----:B------:R-:W-:Y:S02]  /*10110*/  SEL R19, R19, RZ, P0 ;  /* 0x000000ff13137207 */ /* 0x000fe40000000000 */
[----:B------:R-:W-:-:S07]  /*10120*/  LOP3.LUT R18, R18, R3, RZ, 0x3c, !PT ;  /* 0x0000000312127212 */ /* 0x000fce00078e3cff */
.L_x_11229:
[----:B------:R-:W-:Y:S05]  /*10130*/  BSYNC B6 ;  /* 0x0000000000067941 */ /* 0x000fea0003800000 */
.L_x_11227:
[----:B------:R-:W-:-:S03]  /*10140*/  UMOV UR4, 0xffffffff ;  /* 0xffffffff00047882 */ /* 0x000fc60000000000 */
[----:B------:R-:W-:Y:S05]  /*10150*/  BRA.DIV UR4, `(.L_x_11271) ;  /* 0x0000000a04c47947 */ /* 0x000fea000b800000 */
[----:B------:R1:W2:Y:S02]  /*10160*/  SHFL.IDX PT, R14, R13, RZ, 0x1f ;  /* 0x00001fff0d0e7589 */ /* 0x0002a400000e0000 */
.L_x_11299:
        /* <DEDUP_REMOVED lines=12> */
.L_x_11218:
        /* <DEDUP_REMOVED lines=11> */
.L_x_11300:
        /* <DEDUP_REMOVED lines=11> */
.L_x_11276:
        /* <DEDUP_REMOVED lines=12> */
.L_x_11301:
[----:B------:R-:W3:Y:S02]  /*10450*/  SYNCS.PHASECHK.TRANS64.TRYWAIT P0, [R3+URZ], R2 ;  /* 0x00000002030075a7 */ /* 0x000ee4000800017f */
[----:B---3--:R-:W-:Y:S05]  /*10460*/  @!P0 BRA `(.L_x_11278) ;  /* 0x00000008004c8947 */ /* 0x008fea0003800000 */
.L_x_11302:
[----:B------:R-:W-:Y:S05]  /*10470*/  @!P2 BRA `(.L_x_11279) ;  /* 0x000000000004a947 */ /* 0x000fea0003800000 */
[----:B------:R-:W-:Y:S01]  /*10480*/  BPT.TRAP 0x1 ;  /* 0x000000040000795c */ /* 0x000fe20000300000 */
.L_x_11279:
[----:B------:R-:W-:-:S04]  /*10490*/  VIADD R0, R9, 0x16860 ;  /* 0x0001686009007836 */ /* 0x000fc80000000000 */
[----:B------:R-:W-:-:S04]  /*104a0*/  IMAD R19, R19, 0x8, R0 ;  /* 0x0000000813137824 */ /* 0x000fc800078e0200 */
[----:B------:R-:W4:Y:S02]  /*104b0*/  SYNCS.PHASECHK.TRANS64.TRYWAIT P0, [R19+URZ], R4 ;  /* 0x00000004130075a7 */ /* 0x000f24000800017f */
[----:B----4-:R-:W-:Y:S05]  /*104c0*/  @!P0 BRA `(.L_x_11280) ;  /* 0x0000000800488947 */ /* 0x010fea0003800000 */
.L_x_11303:
[----:B------:R-:W-:-:S07]  /*104d0*/  IMAD R7, R7, 0x8, R0 ;  /* 0x0000000807077824 */ /* 0x000fce00078e0200 */
.L_x_11281:
[----:B------:R1:W1:Y:S02]  /*104e0*/  SYNCS.PHASECHK.TRANS64.TRYWAIT P0, [R7+URZ], R2 ;  /* 0x00000002070075a7 */ /* 0x000264000800017f */
[----:B-1----:R-:W-:Y:S05]  /*104f0*/  @!P0 NANOSLEEP.SYNCS 0x989680 ;  /* 0x009896800000895d */ /* 0x002fea0003900000 */
[----:B------:R-:W1:Y:S02]  /*10500*/  @!P0 SYNCS.PHASECHK.TRANS64 P0, [R7+URZ], R2 ;  /* 0x00000002070085a7 */ /* 0x000e64000800007f */
[----:B-1----:R-:W-:Y:S05]  /*10510*/  @!P0 BRA `(.L_x_11281) ;  /* 0xfffffffc00f08947 */ /* 0x002fea000383ffff */
.L_x_11275:
[----:B------:R-:W-:Y:S05]  /*10520*/  BSYNC B0 ;  /* 0x0000000000007941 */ /* 0x000fea0003800000 */
.L_x_11274:
[----:B------:R-:W-:Y:S05]  /*10530*/  EXIT ;  /* 0x000000000000794d */ /* 0x000fea0003800000 */
.L_x_11135:
[----:B-1----:R-:W-:-:S04]  /*10540*/  IMAD.U32 R3, RZ, RZ, UR40 ;  /* 0x00000028ff037e24 */ /* 0x002fc8000f8e00ff */
[----:B------:R1:W2:Y:S03]  /*10550*/  SYNCS.PHASECHK.TRANS64.TRYWAIT P1, [R3+URZ+0x16800], R0 ;  /* 0x01680000030075a7 */ /* 0x0002a6000802017f */
[----:B--2---:R-:W-:Y:S05]  /*10560*/  @!P1 NANOSLEEP.SYNCS 0x989680 ;  /* 0x009896800000995d */ /* 0x004fea0003900000 */
[----:B------:R-:W2:Y:S02]  /*10570*/  @!P1 SYNCS.PHASECHK.TRANS64 P1, [R3+URZ+0x16800], R0 ;  /* 0x01680000030095a7 */ /* 0x000ea4000802007f */
[----:B--2---:R-:W-:Y:S05]  /*10580*/  @!P1 BRA `(.L_x_11135) ;  /* 0xfffffffc00ec9947 */ /* 0x004fea000383ffff */
[----:B------:R-:W-:Y:S05]  /*10590*/  BRA `(.L_x_11282) ;  /* 0xffffff1000ac7947 */ /* 0x000fea000383ffff */
.L_x_11139:
[----:B--2---:R2:W3:Y:S02]  /*105a0*/  SYNCS.PHASECHK.TRANS64.TRYWAIT P2, [R5+URZ+0x16830], R0 ;  /* 0x01683000050075a7 */ /* 0x0044e4000804017f */
[----:B---3--:R-:W-:Y:S05]  /*105b0*/  @!P2 NANOSLEEP.SYNCS 0x989680 ;  /* 0x009896800000a95d */ /* 0x008fea0003900000 */
[----:B------:R-:W3:Y:S02]  /*105c0*/  @!P2 SYNCS.PHASECHK.TRANS64 P2, [R5+URZ+0x16830], R0 ;  /* 0x016830000500a5a7 */ /* 0x000ee4000804007f */
[----:B---3--:R-:W-:Y:S05]  /*105d0*/  @!P2 BRA `(.L_x_11139) ;  /* 0xfffffffc00f0a947 */ /* 0x008fea000383ffff */
[----:B------:R-:W-:Y:S05]  /*105e0*/  BRA `(.L_x_11138) ;  /* 0xffffff1000cc7947 */ /* 0x000fea000383ffff */
.L_x_11155:
[----:B--2---:R-:W-:-:S04]  /*105f0*/  IMAD.U32 R12, RZ, RZ, UR6 ;  /* 0x00000006ff0c7e24 */ /* 0x004fc8000f8e00ff */
[----:B------:R2:W3:Y:S03]  /*10600*/  SYNCS.PHASECHK.TRANS64.TRYWAIT P2, [R12+URZ+0x16830], R11 ;  /* 0x0168300b0c0075a7 */ /* 0x0004e6000804017f */
[----:B---3--:R-:W-:Y:S05]  /*10610*/  @!P2 NANOSLEEP.SYNCS 0x989680 ;  /* 0x009896800000a95d */ /* 0x008fea0003900000 */
[----:B------:R-:W3:Y:S02]  /*10620*/  @!P2 SYNCS.PHASECHK.TRANS64 P2, [R12+URZ+0x16830], R11 ;  /* 0x0168300b0c00a5a7 */ /* 0x000ee4000804007f */
[----:B---3--:R-:W-:Y:S05]  /*10630*/  @!P2 BRA `(.L_x_11155) ;  /* 0xfffffffc00eca947 */ /* 0x008fea000383ffff */
[----:B------:R-:W-:Y:S05]  /*10640*/  BRA `(.L_x_11152) ;  /* 0xffffff4400047947 */ /* 0x000fea000383ffff */
.L_x_11159:
[----:B--2---:R-:W-:-:S04]  /*10650*/  IMAD.U32 R12, RZ, RZ, UR6 ;  /* 0x00000006ff0c7e24 */ /* 0x004fc8000f8e00ff */
[----:B------:R2:W3:Y:S03]  /*10660*/  SYNCS.PHASECHK.TRANS64.TRYWAIT P2, [R12+URZ+0x16850], R11 ;  /* 0x0168500b0c0075a7 */ /* 0x0004e6000804017f */
[----:B---3--:R-:W-:Y:S05]  /*10670*/  @!P2 NANOSLEEP.SYNCS 0x989680 ;  /* 0x009896800000a95d */ /* 0x008fea0003900000 */
[----:B------:R-:W3:Y:S02]  /*10680*/  @!P2 SYNCS.PHASECHK.TRANS64 P2, [R12+URZ+0x16850], R11 ;  /* 0x0168500b0c00a5a7 */ /* 0x000ee4000804007f */
[----:B---3--:R-:W-:Y:S05]  /*10690*/  @!P2 BRA `(.L_x_11159) ;  /* 0xfffffffc00eca947 */ /* 0x008fea000383ffff */
[----:B------:R-:W-:Y:S05]  /*106a0*/  BRA `(.L_x_11156) ;  /* 0xffffff4400747947 */ /* 0x000fea000383ffff */
.L_x_11176:
[----:B--2---:R-:W-:-:S04]  /*106b0*/  IMAD.U32 R9, RZ, RZ, UR6 ;  /* 0x00000006ff097e24 */ /* 0x004fc8000f8e00ff */
[----:B------:R2:W3:Y:S03]  /*106c0*/  SYNCS.PHASECHK.TRANS64.TRYWAIT P2, [R9+URZ+0x16830], R6 ;  /* 0x01683006090075a7 */ /* 0x0004e6000804017f */
[----:B---3--:R-:W-:Y:S05]  /*106d0*/  @!P2 NANOSLEEP.SYNCS 0x989680 ;  /* 0x009896800000a95d */ /* 0x008fea0003900000 */
[----:B------:R-:W3:Y:S02]  /*106e0*/  @!P2 SYNCS.PHASECHK.TRANS64 P2, [R9+URZ+0x16830], R6 ;  /* 0x016830060900a5a7 */ /* 0x000ee4000804007f */
[----:B---3--:R-:W-:Y:S05]  /*106f0*/  @!P2 BRA `(.L_x_11176) ;  /* 0xfffffffc00eca947 */ /* 0x008fea000383ffff */
[----:B------:R-:W-:Y:S05]  /*10700*/  BRA `(.L_x_11173) ;  /* 0xffffff70009c7947 */ /* 0x000fea000383ffff */
.L_x_11180:
[----:B--2---:R-:W-:-:S04]  /*10710*/  IMAD.U32 R9, RZ, RZ, UR6 ;  /* 0x00000006ff097e24 */ /* 0x004fc8000f8e00ff */
[----:B------:R2:W3:Y:S03]  /*10720*/  SYNCS.PHASECHK.TRANS64.TRYWAIT P2, [R9+URZ+0x16850], R6 ;  /* 0x01685006090075a7 */ /* 0x0004e6000804017f */
[----:B---3--:R-:W-:Y:S05]  /*10730*/  @!P2 NANOSLEEP.SYNCS 0x989680 ;  /* 0x009896800000a95d */ /* 0x008fea0003900000 */
[----:B------:R-:W3:Y:S02]  /*10740*/  @!P2 SYNCS.PHASECHK.TRANS64 P2, [R9+URZ+0x16850], R6 ;  /* 0x016850060900a5a7 */ /* 0x000ee4000804007f */
[----:B---3--:R-:W-:Y:S05]  /*10750*/  @!P2 BRA `(.L_x_11180) ;  /* 0xfffffffc00eca947 */ /* 0x008fea000383ffff */
[----:B------:R-:W-:Y:S05]  /*10760*/  BRA `(.L_x_11177) ;  /* 0xffffff74000c7947 */ /* 0x000fea000383ffff */
.L_x_11186:
[----:B--2---:R-:W-:-:S04]  /*10770*/  IMAD.U32 R9, RZ, RZ, UR6 ;  /* 0x00000006ff097e24 */ /* 0x004fc8000f8e00ff */
[----:B------:R2:W3:Y:S03]  /*10780*/  SYNCS.PHASECHK.TRANS64.TRYWAIT P2, [R9+URZ+0x16830], R6 ;  /* 0x01683006090075a7 */ /* 0x0004e6000804017f */
[----:B---3--:R-:W-:Y:S05]  /*10790*/  @!P2 NANOSLEEP.SYNCS 0x989680 ;  /* 0x009896800000a95d */ /* 0x008fea0003900000 */
[----:B------:R-:W3:Y:S02]  /*107a0*/  @!P2 SYNCS.PHASECHK.TRANS64 P2, [R9+URZ+0x16830], R6 ;  /* 0x016830060900a5a7 */ /* 0x000ee4000804007f */
[----:B---3--:R-:W-:Y:S05]  /*107b0*/  @!P2 BRA `(.L_x_11186) ;  /* 0xfffffffc00eca947 */ /* 0x008fea000383ffff */
[----:B------:R-:W-:Y:S05]  /*107c0*/  BRA `(.L_x_11183) ;  /* 0xffffff8c00b47947 */ /* 0x000fea000383ffff */
.L_x_11190:
[----:B--2---:R-:W-:-:S04]  /*107d0*/  IMAD.U32 R9, RZ, RZ, UR6 ;  /* 0x00000006ff097e24 */ /* 0x004fc8000f8e00ff */
[----:B------:R2:W3:Y:S03]  /*107e0*/  SYNCS.PHASECHK.TRANS64.TRYWAIT P2, [R9+URZ+0x16850], R6 ;  /* 0x01685006090075a7 */ /* 0x0004e6000804017f */
[----:B---3--:R-:W-:Y:S05]  /*107f0*/  @!P2 NANOSLEEP.SYNCS 0x989680 ;  /* 0x009896800000a95d */ /* 0x008fea0003900000 */
[----:B------:R-:W3:Y:S02]  /*10800*/  @!P2 SYNCS.PHASECHK.TRANS64 P2, [R9+URZ+0x16850], R6 ;  /* 0x016850060900a5a7 */ /* 0x000ee4000804007f */
[----:B---3--:R-:W-:Y:S05]  /*10810*/  @!P2 BRA `(.L_x_11190) ;  /* 0xfffffffc00eca947 */ /* 0x008fea000383ffff */
[----:B------:R-:W-:Y:S05]  /*10820*/  BRA `(.L_x_11187) ;  /* 0xffffff9000247947 */ /* 0x000fea000383ffff */
.L_x_11203:
[----:B--2---:R-:W-:-:S04]  /*10830*/  IMAD.U32 R3, RZ, RZ, UR5 ;  /* 0x00000005ff037e24 */ /* 0x004fc8000f8e00ff */
[----:B------:R2:W3:Y:S03]  /*10840*/  SYNCS.PHASECHK.TRANS64.TRYWAIT P0, [R3+URZ+0x16850], R0 ;  /* 0x01685000030075a7 */ /* 0x0004e6000800017f */
[----:B---3--:R-:W-:Y:S05]  /*10850*/  @!P0 NANOSLEEP.SYNCS 0x989680 ;  /* 0x009896800000895d */ /* 0x008fea0003900000 */
[----:B------:R-:W3:Y:S02]  /*10860*/  @!P0 SYNCS.PHASECHK.TRANS64 P0, [R3+URZ+0x16850], R0 ;  /* 0x01685000030085a7 */ /* 0x000ee4000800007f */
[----:B---3--:R-:W-:Y:S05]  /*10870*/  @!P0 BRA `(.L_x_11203) ;  /* 0xfffffffc00ec8947 */ /* 0x008fea000383ffff */
[----:B------:R-:W-:Y:S05]  /*10880*/  BRA `(.L_x_11202) ;  /* 0xffffffb800907947 */ /* 0x000fea000383ffff */
.L_x_11233:
[----:B------:R-:W-:Y:S02]  /*10890*/  IMAD.MOV.U32 R13, RZ, RZ, R16 ;  /* 0x000000ffff0d7224 */ /* 0x000fe400078e0010 */
[----:B------:R-:W-:Y:S02]  /*108a0*/  IMAD.MOV.U32 R12, RZ, RZ, RZ ;  /* 0x000000ffff0c7224 */ /* 0x000fe400078e00ff */
[----:B------:R-:W-:Y:S02]  /*108b0*/  IMAD.MOV.U32 R11, RZ, RZ, 0x1f ;  /* 0x0000001fff0b7424 */ /* 0x000fe400078e00ff */
[----:B------:R-:W-:-:S07]  /*108c0*/  IMAD.MOV.U32 R15, RZ, RZ, -0x1 ;  /* 0xffffffffff0f7424 */ /* 0x000fce00078e00ff */
[----:B------:R-:W-:Y:S05]  /*108d0*/  WARPSYNC.COLLECTIVE R15, `(.L_x_11283) ;  /* 0x000000000f087348 */ /* 0x000fea0003c00000 */
[----:B------:R1:W2:Y:S02]  /*108e0*/  SHFL.IDX P6, R14, R13, R12, R11 ;  /* 0x0000000c0d0e7389 */ /* 0x0002a400000c000b */
[----:B-12---:R-:W-:Y:S01]  /*108f0*/  ENDCOLLECTIVE ;  /* 0x000000000000791b */ /* 0x006fe20003800000 */
.L_x_11283:
[----:B------:R-:W-:Y:S05]  /*10900*/  BRA `(.L_x_11284) ;  /* 0xffffffdc00b07947 */ /* 0x000fea000383ffff */
.L_x_11234:
[----:B------:R-:W-:Y:S01]  /*10910*/  BSSY B0, `(.L_x_11285) ;  /* 0x0000006000007945 */ /* 0x000fe20003800000 */
[----:B------:R-:W-:-:S07]  /*10920*/  IMAD.MOV.U32 R15, RZ, RZ, -0x1 ;  /* 0xffffffffff0f7424 */ /* 0x000fce00078e00ff */
[----:B------:R-:W-:Y:S05]  /*10930*/  WARPSYNC.COLLECTIVE R15, `(.L_x_11286) ;  /* 0x000000000f0c7348 */ /* 0x000fea0003c00000 */
[----:B------:R-:W-:Y:S02]  /*10940*/  ELECT P6, UR62, PT ;  /* 0x00000000003e782f */ /* 0x000fe400038c0000 */
[----:B------:R-:W-:Y:S01]  /*10950*/  MOV R14, UR62 ;  /* 0x0000003e000e7c02 */ /* 0x000fe20008000f00 */
[----:B------:R-:W-:Y:S10]  /*10960*/  ENDCOLLECTIVE ;  /* 0x000000000000791b */ /* 0x000ff40003800000 */
.L_x_11286:
[----:B------:R-:W-:Y:S05]  /*10970*/  BSYNC B0 ;  /* 0x0000000000007941 */ /* 0x000fea0003800000 */
.L_x_11285:
[----:B------:R-:W-:Y:S05]  /*10980*/  BRA `(.L_x_11287) ;  /* 0xffffffdc00a07947 */ /* 0x000fea000383ffff */
.L_x_11237:
[----:B--2---:R2:W3:Y:S02]  /*10990*/  SYNCS.PHASECHK.TRANS64.TRYWAIT P2, [R13+URZ+0x16840], R12 ;  /* 0x0168400c0d0075a7 */ /* 0x0044e4000804017f */
[----:B---3--:R-:W-:Y:S05]  /*109a0*/  @!P2 NANOSLEEP.SYNCS 0x989680 ;  /* 0x009896800000a95d */ /* 0x008fea0003900000 */
[----:B------:R-:W3:Y:S02]  /*109b0*/  @!P2 SYNCS.PHASECHK.TRANS64 P2, [R13+URZ+0x16840], R12 ;  /* 0x0168400c0d00a5a7 */ /* 0x000ee4000804007f */
[----:B---3--:R-:W-:Y:S05]  /*109c0*/  @!P2 BRA `(.L_x_11237) ;  /* 0xfffffffc00f0a947 */ /* 0x008fea000383ffff */
[----:B------:R-:W-:Y:S05]  /*109d0*/  BRA `(.L_x_11288) ;  /* 0xffffffdc00f47947 */ /* 0x000fea000383ffff */
.L_x_11239:
[----:B-1----:R-:W-:-:S04]  /*109e0*/  IMAD.U32 R5, RZ, RZ, UR39 ;  /* 0x00000027ff057e24 */ /* 0x002fc8000f8e00ff */
[----:B------:R1:W3:Y:S03]  /*109f0*/  SYNCS.PHASECHK.TRANS64.TRYWAIT P2, [R5+URZ+0x16820], R4 ;  /* 0x01682004050075a7 */ /* 0x0002e6000804017f */
[----:B---3--:R-:W-:Y:S05]  /*10a00*/  @!P2 NANOSLEEP.SYNCS 0x989680 ;  /* 0x009896800000a95d */ /* 0x008fea0003900000 */
[----:B------:R-:W3:Y:S02]  /*10a10*/  @!P2 SYNCS.PHASECHK.TRANS64 P2, [R5+URZ+0x16820], R4 ;  /* 0x016820040500a5a7 */ /* 0x000ee4000804007f */
[----:B---3--:R-:W-:Y:S05]  /*10a20*/  @!P2 BRA `(.L_x_11239) ;  /* 0xfffffffc00eca947 */ /* 0x008fea000383ffff */
[----:B------:R-:W-:Y:S05]  /*10a30*/  BRA `(.L_x_11289) ;  /* 0xffffffe000947947 */ /* 0x000fea000383ffff */
.L_x_11245:
[----:B-1----:R1:W2:Y:S02]  /*10a40*/  SYNCS.PHASECHK.TRANS64.TRYWAIT P3, [R3+URZ+0x16840], R2 ;  /* 0x01684002030075a7 */ /* 0x0022a4000806017f */
[----:B--2---:R-:W-:Y:S05]  /*10a50*/  @!P3 NANOSLEEP.SYNCS 0x989680 ;  /* 0x009896800000b95d */ /* 0x004fea0003900000 */
[----:B------:R-:W2:Y:S02]  /*10a60*/  @!P3 SYNCS.PHASECHK.TRANS64 P3, [R3+URZ+0x16840], R2 ;  /* 0x016840020300b5a7 */ /* 0x000ea4000806007f */
[----:B--2---:R-:W-:Y:S05]  /*10a70*/  @!P3 BRA `(.L_x_11245) ;  /* 0xfffffffc00f0b947 */ /* 0x004fea000383ffff */
[----:B------:R-:W-:Y:S05]  /*10a80*/  BRA `(.L_x_11290) ;  /* 0xffffffe400347947 */ /* 0x000fea000383ffff */
.L_x_11247:
[----:B-1----:R1:W2:Y:S02]  /*10a90*/  SYNCS.PHASECHK.TRANS64.TRYWAIT P3, [R2+URZ+0x60], R3 ;  /* 0x00006003020075a7 */ /* 0x0022a4000806017f */
[----:B--2---:R-:W-:Y:S05]  /*10aa0*/  @!P3 NANOSLEEP.SYNCS 0x989680 ;  /* 0x009896800000b95d */ /* 0x004fea0003900000 */
[----:B------:R-:W2:Y:S02]  /*10ab0*/  @!P3 SYNCS.PHASECHK.TRANS64 P3, [R2+URZ+0x60], R3 ;  /* 0x000060030200b5a7 */ /* 0x000ea4000806007f */
[----:B--2---:R-:W-:Y:S05]  /*10ac0*/  @!P3 BRA `(.L_x_11247) ;  /* 0xfffffffc00f0b947 */ /* 0x004fea000383ffff */
[----:B------:R-:W-:Y:S05]  /*10ad0*/  BRA `(.L_x_11291) ;  /* 0xffffffe400887947 */ /* 0x000fea000383ffff */
.L_x_11253:
[----:B-1----:R1:W2:Y:S02]  /*10ae0*/  SYNCS.PHASECHK.TRANS64.TRYWAIT P3, [R4+URZ+0x16840], R3 ;  /* 0x01684003040075a7 */ /* 0x0022a4000806017f */
[----:B--2---:R-:W-:Y:S05]  /*10af0*/  @!P3 NANOSLEEP.SYNCS 0x989680 ;  /* 0x009896800000b95d */ /* 0x004fea0003900000 */
[----:B------:R-:W2:Y:S02]  /*10b00*/  @!P3 SYNCS.PHASECHK.TRANS64 P3, [R4+URZ+0x16840], R3 ;  /* 0x016840030400b5a7 */ /* 0x000ea4000806007f */
[----:B--2---:R-:W-:Y:S05]  /*10b10*/  @!P3 BRA `(.L_x_11253) ;  /* 0xfffffffc00f0b947 */ /* 0x004fea000383ffff */
[----:B------:R-:W-:Y:S05]  /*10b20*/  BRA `(.L_x_11292) ;  /* 0xffffffe800887947 */ /* 0x000fea000383ffff */
.L_x_11255:
[----:B-1----:R1:W2:Y:S02]  /*10b30*/  SYNCS.PHASECHK.TRANS64.TRYWAIT P3, [R3+URZ+0x60], R18 ;  /* 0x00006012030075a7 */ /* 0x0022a4000806017f */
[----:B--2---:R-:W-:Y:S05]  /*10b40*/  @!P3 NANOSLEEP.SYNCS 0x989680 ;  /* 0x009896800000b95d */ /* 0x004fea0003900000 */
[----:B------:R-:W2:Y:S02]  /*10b50*/  @!P3 SYNCS.PHASECHK.TRANS64 P3, [R3+URZ+0x60], R18 ;  /* 0x000060120300b5a7 */ /* 0x000ea4000806007f */
[----:B--2---:R-:W-:Y:S05]  /*10b60*/  @!P3 BRA `(.L_x_11255) ;  /* 0xfffffffc00f0b947 */ /* 0x004fea000383ffff */
[----:B------:R-:W-:Y:S05]  /*10b70*/  BRA `(.L_x_11293) ;  /* 0xffffffe800dc7947 */ /* 0x000fea000383ffff */
.L_x_11260:
[----:B-1----:R1:W2:Y:S02]  /*10b80*/  SYNCS.PHASECHK.TRANS64.TRYWAIT P3, [R3+URZ+0x16840], R4 ;  /* 0x01684004030075a7 */ /* 0x0022a4000806017f */
[----:B--2---:R-:W-:Y:S05]  /*10b90*/  @!P3 NANOSLEEP.SYNCS 0x989680 ;  /* 0x009896800000b95d */ /* 0x004fea0003900000 */
[----:B------:R-:W2:Y:S02]  /*10ba0*/  @!P3 SYNCS.PHASECHK.TRANS64 P3, [R3+URZ+0x16840], R4 ;  /* 0x016840040300b5a7 */ /* 0x000ea4000806007f */
[----:B--2---:R-:W-:Y:S05]  /*10bb0*/  @!P3 BRA `(.L_x_11260) ;  /* 0xfffffffc00f0b947 */ /* 0x004fea000383ffff */
[----:B------:R-:W-:Y:S05]  /*10bc0*/  BRA `(.L_x_11294) ;  /* 0xffffffec00b07947 */ /* 0x000fea000383ffff */
.L_x_11262:
[----:B-1----:R1:W2:Y:S02]  /*10bd0*/  SYNCS.PHASECHK.TRANS64.TRYWAIT P3, [R3+URZ+0x60], R12 ;  /* 0x0000600c030075a7 */ /* 0x0022a4000806017f */
[----:B--2---:R-:W-:Y:S05]  /*10be0*/  @!P3 NANOSLEEP.SYNCS 0x989680 ;  /* 0x009896800000b95d */ /* 0x004fea0003900000 */
[----:B------:R-:W2:Y:S02]  /*10bf0*/  @!P3 SYNCS.PHASECHK.TRANS64 P3, [R3+URZ+0x60], R12 ;  /* 0x0000600c0300b5a7 */ /* 0x000ea4000806007f */
[----:B--2---:R-:W-:Y:S05]  /*10c00*/  @!P3 BRA `(.L_x_11262) ;  /* 0xfffffffc00f0b947 */ /* 0x004fea000383ffff */
[----:B------:R-:W-:Y:S05]  /*10c10*/  BRA `(.L_x_11295) ;  /* 0xfffffff000047947 */ /* 0x000fea000383ffff */
.L_x_11269:
[----:B-1----:R1:W2:Y:S02]  /*10c20*/  SYNCS.PHASECHK.TRANS64.TRYWAIT P0, [R3+URZ+0x16860], R0 ;  /* 0x01686000030075a7 */ /* 0x0022a4000800017f */
[----:B--2---:R-:W-:Y:S05]  /*10c30*/  @!P0 NANOSLEEP.SYNCS 0x989680 ;  /* 0x009896800000895d */ /* 0x004fea0003900000 */
[----:B------:R-:W2:Y:S02]  /*10c40*/  @!P0 SYNCS.PHASECHK.TRANS64 P0, [R3+URZ+0x16860], R0 ;  /* 0x01686000030085a7 */ /* 0x000ea4000800007f */
[----:B--2---:R-:W-:Y:S05]  /*10c50*/  @!P0 BRA `(.L_x_11269) ;  /* 0xfffffffc00f08947 */ /* 0x004fea000383ffff */
[----:B------:R-:W-:Y:S05]  /*10c60*/  BRA `(.L_x_11296) ;  /* 0xfffffff000bc7947 */ /* 0x000fea000383ffff */
.L_x_11271:
[----:B------:R-:W-:Y:S01]  /*10c70*/  BSSY B0, `(.L_x_11297) ;  /* 0x0000007000007945 */ /* 0x000fe20003800000 */
[----:B------:R-:W-:Y:S02]  /*10c80*/  IMAD.MOV.U32 R12, RZ, RZ, RZ ;  /* 0x000000ffff0c7224 */ /* 0x000fe400078e00ff */
[----:B------:R-:W-:Y:S02]  /*10c90*/  IMAD.MOV.U32 R11, RZ, RZ, 0x1f ;  /* 0x0000001fff0b7424 */ /* 0x000fe400078e00ff */
[----:B------:R-:W-:-:S07]  /*10ca0*/  IMAD.MOV.U32 R15, RZ, RZ, -0x1 ;  /* 0xffffffffff0f7424 */ /* 0x000fce00078e00ff */
[----:B------:R-:W-:Y:S05]  /*10cb0*/  WARPSYNC.COLLECTIVE R15, `(.L_x_11298) ;  /* 0x000000000f087348 */ /* 0x000fea0003c00000 */
[----:B------:R1:W2:Y:S02]  /*10cc0*/  SHFL.IDX P6, R14, R13, R12, R11 ;  /* 0x0000000c0d0e7389 */ /* 0x0002a400000c000b */
[----:B-12---:R-:W-:Y:S01]  /*10cd0*/  ENDCOLLECTIVE ;  /* 0x000000000000791b */ /* 0x006fe20003800000 */
.L_x_11298:
[----:B------:R-:W-:Y:S05]  /*10ce0*/  BSYNC B0 ;  /* 0x0000000000007941 */ /* 0x000fea0003800000 */
.L_x_11297:
[----:B------:R-:W-:Y:S05]  /*10cf0*/  BRA `(.L_x_11299) ;  /* 0xfffffff4001c7947 */ /* 0x000fea000383ffff */
.L_x_11273:
[----:B--2---:R2:W3:Y:S02]  /*10d00*/  SYNCS.PHASECHK.TRANS64.TRYWAIT P0, [R9+URZ+0x16820], R0 ;  /* 0x01682000090075a7 */ /* 0x0044e4000800017f */
[----:B---3--:R-:W-:Y:S05]  /*10d10*/  @!P0 NANOSLEEP.SYNCS 0x989680 ;  /* 0x009896800000895d */ /* 0x008fea0003900000 */
[----:B------:R-:W3:Y:S02]  /*10d20*/  @!P0 SYNCS.PHASECHK.TRANS64 P0, [R9+URZ+0x16820], R0 ;  /* 0x01682000090085a7 */ /* 0x000ee4000800007f */
[----:B---3--:R-:W-:Y:S05]  /*10d30*/  @!P0 BRA `(.L_x_11273) ;  /* 0xfffffffc00f08947 */ /* 0x008fea000383ffff */
[----:B------:R-:W-:Y:S05]  /*10d40*/  BRA `(.L_x_11300) ;  /* 0xfffffff400647947 */ /* 0x000fea000383ffff */
.L_x_11277:
[----:B--2---:R2:W3:Y:S02]  /*10d50*/  SYNCS.PHASECHK.TRANS64.TRYWAIT P0, [R5+URZ], R4 ;  /* 0x00000004050075a7 */ /* 0x0044e4000800017f */
[----:B---3--:R-:W-:Y:S05]  /*10d60*/  @!P0 NANOSLEEP.SYNCS 0x989680 ;  /* 0x009896800000895d */ /* 0x008fea0003900000 */
[----:B------:R-:W3:Y:S02]  /*10d70*/  @!P0 SYNCS.PHASECHK.TRANS64 P0, [R5+URZ], R4 ;  /* 0x00000004050085a7 */ /* 0x000ee4000800007f */
[----:B---3--:R-:W-:Y:S05]  /*10d80*/  @!P0 BRA `(.L_x_11277) ;  /* 0xfffffffc00f08947 */ /* 0x008fea000383ffff */
[----:B------:R-:W-:Y:S05]  /*10d90*/  BRA `(.L_x_11301) ;  /* 0xfffffff400ac7947 */ /* 0x000fea000383ffff */
.L_x_11278:
[----:B---3--:R3:W4:Y:S02]  /*10da0*/  SYNCS.PHASECHK.TRANS64.TRYWAIT P0, [R3+URZ], R2 ;  /* 0x00000002030075a7 */ /* 0x008724000800017f */
[----:B----4-:R-:W-:Y:S05]  /*10db0*/  @!P0 NANOSLEEP.SYNCS 0x989680 ;  /* 0x009896800000895d */ /* 0x010fea0003900000 */
[----:B------:R-:W4:Y:S02]  /*10dc0*/  @!P0 SYNCS.PHASECHK.TRANS64 P0, [R3+URZ], R2 ;  /* 0x00000002030085a7 */ /* 0x000f24000800007f */
[----:B----4-:R-:W-:Y:S05]  /*10dd0*/  @!P0 BRA `(.L_x_11278) ;  /* 0xfffffffc00f08947 */ /* 0x010fea000383ffff */
[----:B------:R-:W-:Y:S05]  /*10de0*/  BRA `(.L_x_11302) ;  /* 0xfffffff400a07947 */ /* 0x000fea000383ffff */
.L_x_11280:
[----:B----4-:R4:W1:Y:S02]  /*10df0*/  SYNCS.PHASECHK.TRANS64.TRYWAIT P0, [R19+URZ], R4 ;  /* 0x00000004130075a7 */ /* 0x010864000800017f */
[----:B-1----:R-:W-:Y:S05]  /*10e00*/  @!P0 NANOSLEEP.SYNCS 0x989680 ;  /* 0x009896800000895d */ /* 0x002fea0003900000 */
[----:B------:R-:W1:Y:S02]  /*10e10*/  @!P0 SYNCS.PHASECHK.TRANS64 P0, [R19+URZ], R4 ;  /* 0x00000004130085a7 */ /* 0x000e64000800007f */
[----:B-1----:R-:W-:Y:S05]  /*10e20*/  @!P0 BRA `(.L_x_11280) ;  /* 0xfffffffc00f08947 */ /* 0x002fea000383ffff */
[----:B------:R-:W-:Y:S05]  /*10e30*/  BRA `(.L_x_11303) ;  /* 0xfffffff400a47947 */ /* 0x000fea000383ffff */
.L_x_11304:
        /* <DEDUP_REMOVED lines=12> */
.L_x_12791:


//--------------------- .text._ZN7cutlass13device_kernelIN5flash11enable_sm90INS1_16FlashAttnFwdSm90INS1_25CollectiveMainloopFwdSm90ILi2EN4cute5tupleIJNS5_1CILi1EEES8_S8_EEENS6_IJNS7_ILi192EEENS7_ILi128EEENS7_ILi64EEEEEELi64ENS_6half_tEfNS_4arch4Sm90ELb0ELb1ELb0ELb1ELb0ELb0ELb0ELb1ELb1ELb0ELb0ELb0EEENS1_21CollectiveEpilogueFwdINS6_IJSA_SC_SB_EEES9_SE_SG_Li384ELb1ELb0ELb0ELb0EEENS1_36VarlenDynamicPersistentTileSchedulerILi192ELi128ELi384ELi32ELb0ELb0ELb1ELb1ELb0ELb1EEEEEEEEEvNT_6ParamsE --------------------------
	.section	.text._ZN7cutlass13device_kernelIN5flash11enable_sm90INS1_16FlashAttnFwdSm90INS1_25CollectiveMainloopFwdSm90ILi2EN4cute5tupleIJNS5_1CILi1EEES8_S8_EEENS6_IJNS7_ILi192EEENS7_ILi128EEENS7_ILi64EEEEEELi64ENS_6half_tEfNS_4arch4Sm90ELb0ELb1ELb0ELb1ELb0ELb0ELb0ELb1ELb1ELb0ELb0ELb0EEENS1_21CollectiveEpilogueFwdINS6_IJSA_SC_SB_EEES9_SE_SG_Li384ELb1ELb0ELb0ELb0EEENS1_36VarlenDynamicPersistentTileSchedulerILi192ELi128ELi384ELi32ELb0ELb0ELb1ELb1ELb0ELb1EEEEEEEEEvNT_6ParamsE,"ax",@progbits
	.align	128
.text._ZN7cutlass13device_kernelIN5flash11enable_sm90INS1_16FlashAttnFwdSm90INS1_25CollectiveMainloopFwdSm90ILi2EN4cute5tupleIJNS5_1CILi1EEES8_S8_EEENS6_IJNS7_ILi192EEENS7_ILi128EEENS7_ILi64EEEEEELi64ENS_6half_tEfNS_4arch4Sm90ELb0ELb1ELb0ELb1ELb0ELb0ELb0ELb1ELb1ELb0ELb0ELb0EEENS1_21CollectiveEpilogueFwdINS6_IJSA_SC_SB_EEES9_SE_SG_Li384ELb1ELb0ELb0ELb0EEENS1_36VarlenDynamicPersistentTileSchedulerILi192ELi128ELi384ELi32ELb0ELb0ELb1ELb1ELb0ELb1EEEEEEEEEvNT_6ParamsE:
        .type           _ZN7cutlass13device_kernelIN5flash11enable_sm90INS1_16FlashAttnFwdSm90INS1_25CollectiveMainloopFwdSm90ILi2EN4cute5tupleIJNS5_1CILi1EEES8_S8_EEENS6_IJNS7_ILi192EEENS7_ILi128EEENS7_ILi64EEEEEELi64ENS_6half_tEfNS_4arch4Sm90ELb0ELb1ELb0ELb1ELb0ELb0ELb0ELb1ELb1ELb0ELb0ELb0EEENS1_21CollectiveEpilogueFwdINS6_IJSA_SC_SB_EEES9_SE_SG_Li384ELb1ELb0ELb0ELb0EEENS1_36VarlenDynamicPersistentTileSchedulerILi192ELi128ELi384ELi32ELb0ELb0ELb1ELb1ELb0ELb1EEEEEEEEEvNT_6ParamsE,@function
        .size           _ZN7cutlass13device_kernelIN5flash11enable_sm90INS1_16FlashAttnFwdSm90INS1_25CollectiveMainloopFwdSm90ILi2EN4cute5tupleIJNS5_1CILi1EEES8_S8_EEENS6_IJNS7_ILi192EEENS7_ILi128EEENS7_ILi64EEEEEELi64ENS_6half_tEfNS_4arch4Sm90ELb0ELb1ELb0ELb1ELb0ELb0ELb0ELb1ELb1ELb0ELb0ELb0EEENS1_21CollectiveEpilogueFwdINS6_IJSA_SC_SB_EEES9_SE_SG_Li384ELb1ELb0ELb0ELb0EEENS1_36VarlenDynamicPersistentTileSchedulerILi192ELi128ELi384ELi32ELb0ELb0ELb1ELb1ELb0ELb1EEEEEEEEEvNT_6ParamsE,(.L_x_12792 - _ZN7cutlass13device_kernelIN5flash11enable_sm90INS1_16FlashAttnFwdSm90INS1_25CollectiveMainloopFwdSm90ILi2EN4cute5tupleIJNS5_1CILi1EEES8_S8_EEENS6_IJNS7_ILi192EEENS7_ILi128EEENS7_ILi64EEEEEELi64ENS_6half_tEfNS_4arch4Sm90ELb0ELb1ELb0ELb1ELb0ELb0ELb0ELb1ELb1ELb0ELb0ELb0EEENS1_21CollectiveEpilogueFwdINS6_IJSA_SC_SB_EEES9_SE_SG_Li384ELb1ELb0ELb0ELb0EEENS1_36VarlenDynamicPersistentTileSchedulerILi192ELi128ELi384ELi32ELb0ELb0ELb1ELb1ELb0ELb1EEEEEEEEEvNT_6ParamsE)
        .other          _ZN7cutlass13device_kernelIN5flash11enable_sm90INS1_16FlashAttnFwdSm90INS1_25CollectiveMainloopFwdSm90ILi2EN4cute5tupleIJNS5_1CILi1EEES8_S8_EEENS6_IJNS7_ILi192EEENS7_ILi128EEENS7_ILi64EEEEEELi64ENS_6half_tEfNS_4arch4Sm90ELb0ELb1ELb0ELb1ELb0ELb0ELb0ELb1ELb1ELb0ELb0ELb0EEENS1_21CollectiveEpilogueFwdINS6_IJSA_SC_SB_EEES9_SE_SG_Li384ELb1ELb0ELb0ELb0EEENS1_36VarlenDynamicPersistentTileSchedulerILi192ELi128ELi384ELi32ELb0ELb0ELb1ELb1ELb0ELb1EEEEEEEEEvNT_6ParamsE,@"STO_CUDA_ENTRY STV_DEFAULT"
_ZN7cutlass13device_kernelIN5flash11enable_sm90INS1_16FlashAttnFwdSm90INS1_25CollectiveMainloopFwdSm90ILi2EN4cute5tupleIJNS5_1CILi1EEES8_S8_EEENS6_IJNS7_ILi192EEENS7_ILi128EEENS7_ILi64EEEEEELi64ENS_6half_tEfNS_4arch4Sm90ELb0ELb1ELb0ELb1ELb0ELb0ELb0ELb1ELb1ELb0ELb0ELb0EEENS1_21CollectiveEpilogueFwdINS6_IJSA_SC_SB_EEES9_SE_SG_Li384ELb1ELb0ELb0ELb0EEENS1_36VarlenDynamicPersistentTileSchedulerILi192ELi128ELi384ELi32ELb0ELb0ELb1ELb1ELb0ELb1EEEEEEEEEvNT_6ParamsE:
        /* <DEDUP_REMOVED lines=21> */
.L_x_11306:
[----:B------:R-:W-:Y:S05]  /*0150*/  BSYNC B0 ;  /* 0x0000000000007941 */ /* 0x000fea0003800000 */
.L_x_11305:
        /* <DEDUP_REMOVED lines=41> */
.L_x_11307:
        /* <DEDUP_REMOVED lines=22> */
.L_x_11308:
        /* <DEDUP_REMOVED lines=18> */
.L_x_11309:
        /* <DEDUP_REMOVED lines=22> */
.L_x_11310:
        /* <DEDUP_REMOVED lines=22> */
.L_x_11311:
[----:B------:R-:W-:Y:S01]  /*0930*/  PLOP3.LUT P0, PT, PT, PT, UP0, 0x80, 0x0 ;  /* 0x000000000000781c */ /* 0x000fe20003f0f008 */
[----:B------:R-:W-:Y:S01]  /*0940*/  UMOV UR36, 0x1 ;  /* 0x0000000100247882 */ /* 0x000fe20000000000 */
[----:B------:R-:W-:Y:S01]  /*0950*/  NOP ;  /* 0x0000000000007918 */ /* 0x000fe20000000000 */
[----:B------:R-:W-:Y:S01]  /*0960*/  USEL UR36, UR36, 0x2, !UP0 ;  /* 0x0000000224247887 */ /* 0x000fe2000c000000 */
[----:B------:R-:W-:Y:S01]  /*0970*/  ULDC.64 UR46, c[0x0][0x208] ;  /* 0x00008200002e7ab9 */ /* 0x000fe20000000a00 */
[----:B012-4-:R-:W-:Y:S08]  /*0980*/  BAR.SYNC.DEFER_BLOCKING 0x0 ;  /* 0x0000000000007b1d */ /* 0x017ff00000010000 */
[----:B------:R-:W-:Y:S05]  /*0990*/  @!P0 BRA `(.L_x_11312) ;  /* 0x000000d800ec8947 */ /* 0x000fea0003800000 */
.L_x_11313:
        /* <DEDUP_REMOVED lines=29> */
[----:B------:R-:W-:Y:S01]  /*0b70*/  SHF.R.S32.HI R13, RZ, 0x7, R2 ;  /* 0x00000007ff0d7819 */ /* 0x000fe20000011402 */
[----:B------:R-:W-:Y:S02]  /*0b80*/  IMAD.SHL.U32 R5, R4, 0x20, RZ ;  /* 0x0000002004057824 */ /* 0x000fe400078e00ff */
[----:B------:R-:W-:Y:S01]  /*0b90*/  IMAD.IADD R11, R12, 0x1, -R3 ;  /* 0x000000010c0b7824 */ /* 0x000fe200078e0a03 */
[----:B------:R-:W-:Y:S02]  /*0ba0*/  LEA.HI R3, R0, R12, RZ, 0x4 ;  /* 0x0000000c00037211 */ /* 0x000fe400078f20ff */
[----:B------:R-:W-:Y:S02]  /*0bb0*/  LOP3.LUT R5, R5, 0xfffffc00, RZ, 0xc0, !PT ;  /* 0xfffffc0005057812 */ /* 0x000fe400078ec0ff */
[----:B------:R-:W-:-:S02]  /*0bc0*/  SHF.R.S32.HI R7, RZ, 0x1f, R11 ;  /* 0x0000001fff077819 */ /* 0x000fc4000001140b */
[----:B------:R-:W-:Y:S02]  /*0bd0*/  SHF.R.S32.HI R4, RZ, 0x4, R3 ;  /* 0x00000004ff047819 */ /* 0x000fe40000011403 */
[----:B------:R-:W-:Y:S02]  /*0be0*/  LEA.HI R8, R7, R11, RZ, 0x2 ;  /* 0x0000000b07087211 */ /* 0x000fe400078f10ff */
[C---:B------:R-:W-:Y:S02]  /*0bf0*/  LOP3.LUT R2, R3.reuse, 0x3fffff0, RZ, 0xc0, !PT ;  /* 0x03fffff003027812 */ /* 0x040fe400078ec0ff */
[--C-:B------:R-:W-:Y:S02]  /*0c00*/  SHF.R.S32.HI R9, RZ, 0x2, R8.reuse ;  /* 0x00000002ff097819 */ /* 0x100fe40000011408 */
[----:B------:R-:W-:Y:S01]  /*0c10*/  SHF.R.S32.HI R6, RZ, 0x1f, R8 ;  /* 0x0000001fff067819 */ /* 0x000fe20000011408 */
[----:B------:R-:W-:Y:S01]  /*0c20*/  IMAD.IADD R2, R12, 0x1, -R2 ;  /* 0x000000010c027824 */ /* 0x000fe200078e0a02 */
[----:B------:R-:W-:-:S02]  /*0c30*/  LEA.HI R3, R3, R4, RZ, 0x1 ;  /* 0x0000000403037211 */ /* 0x000fc400078f08ff */
[----:B------:R-:W-:Y:S01]  /*0c40*/  LEA.HI R10, R6, R9, RZ, 0x3 ;  /* 0x00000009060a7211 */ /* 0x000fe200078f18ff */
[----:B------:R-:W-:Y:S01]  /*0c50*/  IMAD.HI R6, R13, 0x55555556, RZ ;  /* 0x555555560d067827 */ /* 0x000fe200078e02ff */
[----:B------:R-:W-:Y:S02]  /*0c60*/  LEA.HI R7, R7, R11, RZ, 0x5 ;  /* 0x0000000b07077211 */ /* 0x000fe400078f28ff */
[----:B------:R-:W-:Y:S01]  /*0c70*/  LOP3.LUT R10, R10, 0xfffffff8, RZ, 0xc0, !PT ;  /* 0xfffffff80a0a7812 */ /* 0x000fe200078ec0ff */
[----:B------:R-:W-:Y:S01]  /*0c80*/  IMAD R2, R2, 0x40, R5 ;  /* 0x0000004002027824 */ /* 0x000fe200078e0205 */
[----:B------:R-:W-:Y:S02]  /*0c90*/  LOP3.LUT R3, R3, 0x1ffffffe, RZ, 0xc0, !PT ;  /* 0x1ffffffe03037812 */ /* 0x000fe400078ec0ff */
[----:B------:R-:W-:Y:S01]  /*0ca0*/  LEA.HI R6, R6, R6, RZ, 0x1 ;  /* 0x0000000606067211 */ /* 0x000fe200078f08ff */
[----:B------:R-:W-:Y:S01]  /*0cb0*/  IMAD.IADD R10, R9, 0x1, -R10 ;  /* 0x00000001090a7824 */ /* 0x000fe200078e0a0a */
[----:B------:R-:W-:Y:S01]  /*0cc0*/  SHF.R.S32.HI R7, RZ, 0x5, R7 ;  /* 0x00000005ff077819 */ /* 0x000fe20000011407 */
[----:B------:R-:W-:Y:S01]  /*0cd0*/  IMAD.IADD R3, R4, 0x1, -R3 ;  /* 0x0000000104037824 */ /* 0x000fe200078e0a03 */
[----:B------:R-:W-:Y:S01]  /*0ce0*/  LEA.HI R0, R0, R12, RZ, 0x3 ;  /* 0x0000000c00007211 */ /* 0x000fe200078f18ff */
[----:B------:R-:W-:Y:S01]  /*0cf0*/  IMAD R6, R6, -0x3, R13 ;  /* 0xfffffffd06067824 */ /* 0x000fe200078e020d */
[----:B------:R-:W-:Y:S01]  /*0d00*/  LOP3.LUT R16, R8, 0x7ffffffc, RZ, 0xc0, !PT ;  /* 0x7ffffffc08107812 */ /* 0x000fe200078ec0ff */
[----:B------:R-:W-:Y:S01]  /*0d10*/  IMAD R7, R7, 0x10, R10 ;  /* 0x0000001007077824 */ /* 0x000fe200078e020a */
[----:B------:R-:W-:Y:S01]  /*0d20*/  SHF.R.S32.HI R156, RZ, 0x3, R0 ;  /* 0x00000003ff9c7819 */ /* 0x000fe20000011400 */
[----:B------:R-:W-:Y:S01]  /*0d30*/  IMAD R4, R3, 0x8, R2 ;  /* 0x0000000803047824 */ /* 0x000fe200078e0202 */
[----:B------:R-:W-:Y:S01]  /*0d40*/  LOP3.LUT R2, R0, 0x1ffffff8, RZ, 0xc0, !PT ;  /* 0x1ffffff800027812 */ /* 0x000fe200078ec0ff */
[----:B------:R-:W-:-:S02]  /*0d50*/  IMAD R3, R6, 0x40, R7 ;  /* 0x0000004006037824 */ /* 0x000fc400078e0207 */
[----:B------:R-:W-:Y:S01]  /*0d60*/  IMAD.IADD R16, R11, 0x1, -R16 ;  /* 0x000000010b107824 */ /* 0x000fe200078e0a10 */
[----:B------:R0:W-:Y:S01]  /*0d70*/  STL [R1+0x8], R4 ;  /* 0x0000080401007387 */ /* 0x0001e20000100800 */
[----:B------:R-:W-:-:S03]  /*0d80*/  IMAD.IADD R2, R12, 0x1, -R2 ;  /* 0x000000010c027824 */ /* 0x000fc600078e0a02 */
[----:B------:R0:W-:Y:S01]  /*0d90*/  STL [R1+0x4], R3 ;  /* 0x0000040301007387 */ /* 0x0001e20000100800 */
[----:B------:R-:W-:-:S07]  /*0da0*/  IMAD.SHL.U32 R19, R2, 0x8, RZ ;  /* 0x0000000802137824 */ /* 0x000fce00078e00ff */
.L_x_11413:
[----:B------:R-:W-:Y:S01]  /*0db0*/  ULDC.64 UR8, c[0x0][0xa28] ;  /* 0x00028a0000087ab9 */ /* 0x000fe20000000a00 */
[----:B-1----:R-:W1:Y:S01]  /*0dc0*/  LDC R18, c[0x0][0x288] ;  /* 0x0000a200ff127b82 */ /* 0x002e620000000800 */
[----:B------:R-:W-:Y:S01]  /*0dd0*/  UISETP.NE.U32.AND UP0, UPT, UR8, URZ, UPT ;  /* 0x0000003f0800728c */ /* 0x000fe2000bf05070 */
[----:B----45:R-:W-:-:S03]  /*0de0*/  IMAD.MOV.U32 R6, RZ, RZ, RZ ;  /* 0x000000ffff067224 */ /* 0x030fc600078e00ff */
[----:B------:R-:W-:-:S03]  /*0df0*/  UISETP.NE.AND.EX UP0, UPT, UR9, URZ, UPT, UP0 ;  /* 0x0000003f0900728c */ /* 0x000fc6000bf05300 */
[----:B------:R-:W-:Y:S01]  /*0e00*/  ULDC.64 UR8, c[0x0][0xa18] ;  /* 0x0002860000087ab9 */ /* 0x000fe20000000a00 */
[----:B0-23--:R-:W2:Y:S01]  /*0e10*/  LDC.64 R8, c[0x0][0x3f8] ;  /* 0x0000fe00ff087b82 */ /* 0x00dea20000000a00 */
[----:B------:R-:W-:Y:S01]  /*0e20*/  UISETP.NE.U32.AND UP1, UPT, UR8, URZ, UPT ;  /* 0x0000003f0800728c */ /* 0x000fe2000bf25070 */
[----:B------:R-:W-:-:S03]  /*0e30*/  PLOP3.LUT P0, PT, PT, PT, UP0, 0x80, 0x0 ;  /* 0x000000000000781c */ /* 0x000fc60003f0f008 */
[----:B------:R-:W-:-:S03]  /*0e40*/  UISETP.NE.AND.EX UP1, UPT, UR9, URZ, UPT, UP1 ;  /* 0x0000003f0900728c */ /* 0x000fc6000bf25310 */
[----:B------:R-:W-:Y:S01]  /*0e50*/  @UP0 ULDC.64 UR8, c[0x0][0xa28] ;  /* 0x00028a0000080ab9 */ /* 0x000fe20000000a00 */
[----:B------:R-:W3:Y:S01]  /*0e60*/  LDC R0, c[0x0][0x404] ;  /* 0x00010100ff007b82 */ /* 0x000ee20000000800 */
[----:B------:R-:W-:Y:S01]  /*0e70*/  @UP0 UIMAD.WIDE UR8, UR5, 0x4, UR8 ;  /* 0x00000004050808a5 */ /* 0x000fe2000f8e0208 */
[----:B------:R-:W-:-:S05]  /*0e80*/  PLOP3.LUT P2, PT, PT, PT, UP1, 0x80, 0x0 ;  /* 0x000000000000781c */ /* 0x000fca0003f4f018 */
[----:B------:R-:W-:Y:S01]  /*0e90*/  @UP1 ULDC.64 UR10, c[0x0][0xa18] ;  /* 0x00028600000a1ab9 */ /* 0x000fe20000000a00 */
[----:B------:R-:W-:Y:S01]  /*0ea0*/  IMAD.U32 R2, RZ, RZ, UR8 ;  /* 0x00000008ff027e24 */ /* 0x000fe2000f8e00ff */
[----:B------:R-:W4:Y:S01]  /*0eb0*/  LDC R17, c[0x0][0x2e0] ;  /* 0x0000b800ff117b82 */ /* 0x000f220000000800 */
[----:B0-----:R-:W-:Y:S01]  /*0ec0*/  IMAD.U32 R3, RZ, RZ, UR9 ;  /* 0x00000009ff037e24 */ /* 0x001fe2000f8e00ff */
[----:B------:R-:W-:-:S04]  /*0ed0*/  @UP1 UIMAD.WIDE UR8, UR5, 0x4, UR10 ;  /* 0x00000004050818a5 */ /* 0x000fc8000f8e020a */
[----:B------:R0:W5:Y:S02]  /*0ee0*/  @P0 LDG.E R6, desc[UR46][R2.64] ;  /* 0x0000002e02060981 */ /* 0x000164000c1e1900 */
[----:B------:R-:W-:Y:S02]  /*0ef0*/  IMAD.U32 R4, RZ, RZ, UR8 ;  /* 0x00000008ff047e24 */ /* 0x000fe4000f8e00ff */
[----:B------:R-:W-:Y:S01]  /*0f00*/  IMAD.U32 R5, RZ, RZ, UR9 ;  /* 0x00000009ff057e24 */ /* 0x000fe2000f8e00ff */
[----:B------:R-:W-:-:S04]  /*0f10*/  ULDC.64 UR8, c[0x0][0xa20] ;  /* 0x0002880000087ab9 */ /* 0x000fc80000000a00 */
[----:B-1----:R0:W5:Y:S01]  /*0f20*/  @P2 LDG.E R18, desc[UR46][R4.64] ;  /* 0x0000002e04122981 */ /* 0x002162000c1e1900 */
[----:B--2---:R-:W-:Y:S01]  /*0f30*/  ISETP.NE.U32.AND P0, PT, R8, RZ, PT ;  /* 0x000000ff0800720c */ /* 0x004fe20003f05070 */
[----:B------:R-:W-:Y:S01]  /*0f40*/  UMOV UR41, UR6 ;  /* 0x0000000600297c82 */ /* 0x000fe20008000000 */
[----:B------:R-:W-:Y:S02]  /*0f50*/  ISETP.NE.U32.AND P1, PT, RZ, UR8, PT ;  /* 0x00000008ff007c0c */ /* 0x000fe4000bf25070 */
[----:B------:R-:W-:Y:S02]  /*0f60*/  ISETP.NE.AND.EX P0, PT, R9, RZ, PT, P0 ;  /* 0x000000ff0900720c */ /* 0x000fe40003f05300 */
[----:B------:R-:W-:Y:S02]  /*0f70*/  ISETP.NE.AND.EX P1, PT, RZ, UR9, PT, P1 ;  /* 0x00000009ff007c0c */ /* 0x000fe4000bf25310 */
[----:B---3--:R-:W-:Y:S01]  /*0f80*/  SEL R0, R0, 0x1, P0 ;  /* 0x0000000100007807 */ /* 0x008fe20000000000 */
[----:B0-----:R-:W-:Y:S10]  /*0f90*/  @P2 BRA `(.L_x_11314) ;  /* 0x00000000002c2947 */ /* 0x001ff40003800000 */
        /* <DEDUP_REMOVED lines=11> */
.L_x_11314:
[----:B------:R-:W-:Y:S01]  /*1050*/  UMOV UR42, UR5 ;  /* 0x00000005002a7c82 */ /* 0x000fe20008000000 */
[----:B----4-:R-:W-:Y:S02]  /*1060*/  IMAD R17, R0, R17, RZ ;  /* 0x0000001100117224 */ /* 0x010fe400078e02ff */
        /* <DEDUP_REMOVED lines=8> */
.L_x_11315:
        /* <DEDUP_REMOVED lines=11> */
.L_x_11316:
[----:B------:R-:W1:Y:S01]  /*11a0*/  LDC.64 R8, c[0x0][0x9e0] ;  /* 0x00027800ff087b82 */ /* 0x000e620000000a00 */
[----:B0-----:R-:W-:Y:S02]  /*11b0*/  IMAD R3, R153, 0xc0, RZ ;  /* 0x000000c099037824 */ /* 0x001fe400078e02ff */
[----:B-----5:R-:W-:-:S03]  /*11c0*/  IMAD.IADD R17, R17, 0x1, -R6 ;  /* 0x0000000111117824 */ /* 0x020fc600078e0a06 */
[----:B------:R-:W-:-:S05]  /*11d0*/  IADD3 R0, -R18, 0xc0, R3 ;  /* 0x000000c012007810 */ /* 0x000fca0007ffe103 */
[----:B------:R-:W-:Y:S01]  /*11e0*/  IMAD.IADD R3, R17, 0x1, R0 ;  /* 0x0000000111037824 */ /* 0x000fe200078e0200 */
        /* <DEDUP_REMOVED lines=13> */
.L_x_11318:
[----:B------:R-:W-:-:S13]  /*12c0*/  ISETP.NE.AND P0, PT, R9, 0x1, PT ;  /* 0x000000010900780c */ /* 0x000fda0003f05270 */
[----:B------:R-:W0:Y:S02]  /*12d0*/  @P0 LDC.64 R4, c[0x0][0x9e8] ;  /* 0x00027a00ff040b82 */ /* 0x000e240000000a00 */
[----:B0-----:R-:W-:-:S05]  /*12e0*/  @P0 IMAD.HI.U32 R4, R2, R4, RZ ;  /* 0x0000000402040227 */ /* 0x001fca00078e00ff */
[----:B------:R-:W-:-:S07]  /*12f0*/  @P0 SHF.R.U32.HI R2, RZ, R5, R4 ;  /* 0x00000005ff020219 */ /* 0x000fce0000011604 */
.L_x_11319:
[----:B------:R-:W-:-:S05]  /*1300*/  IMAD R3, R2, R9, R9 ;  /* 0x0000000902037224 */ /* 0x000fca00078e0209 */
[----:B------:R-:W-:-:S07]  /*1310*/  VIMNMX R0, R0, R3, PT ;  /* 0x0000000300007248 */ /* 0x000fce0003fe0100 */
.L_x_11317:
        /* <DEDUP_REMOVED lines=24> */
.L_x_11321:
[----:B------:R-:W-:-:S13]  /*14a0*/  ISETP.NE.AND P0, PT, R9, 0x1, PT ;  /* 0x000000010900780c */ /* 0x000fda0003f05270 */
[----:B------:R-:W0:Y:S02]  /*14b0*/  @P0 LDC.64 R2, c[0x0][0x9e8] ;  /* 0x00027a00ff020b82 */ /* 0x000e240000000a00 */
[----:B0-----:R-:W-:-:S05]  /*14c0*/  @P0 IMAD.HI.U32 R0, R4, R2, RZ ;  /* 0x0000000204000227 */ /* 0x001fca00078e00ff */
[----:B------:R-:W-:-:S07]  /*14d0*/  @P0 SHF.R.U32.HI R4, RZ, R3, R0 ;  /* 0x00000003ff040219 */ /* 0x000fce0000011600 */
.L_x_11322:
[----:B------:R-:W-:-:S05]  /*14e0*/  IMAD R4, R4, R9, RZ ;  /* 0x0000000904047224 */ /* 0x000fca00078e02ff */
[----:B------:R-:W-:-:S13]  /*14f0*/  R2UR UR5, R4 ;  /* 0x00000000040572ca */ /* 0x000fda00000e0000 */
[----:B------:R-:W-:-:S04]  /*1500*/  UISETP.LT.AND UP0, UPT, UR4, UR5, UPT ;  /* 0x000000050400728c */ /* 0x000fc8000bf01270 */
[----:B------:R-:W-:-:S12]  /*1510*/  USEL UR4, UR4, UR5, !UP0 ;  /* 0x0000000504047287 */ /* 0x000fd8000c000000 */
.L_x_11320:
        /* <DEDUP_REMOVED lines=10> */
[----:B------:R-:W-:Y:S01]  /*15c0*/  CS2R R14, SRZ ;  /* 0x00000000000e7805 */ /* 0x000fe2000001ff00 */
[----:B------:R-:W-:Y:S01]  /*15d0*/  IMAD.MOV.U32 R110, RZ, RZ, RZ ;  /* 0x000000ffff6e7224 */ /* 0x000fe200078e00ff */
[----:B------:R-:W-:Y:S01]  /*15e0*/  UISETP.LT.AND UP0, UPT, URZ, UR5, UPT ;  /* 0x000000053f00728c */ /* 0x000fe2000bf01270 */
[----:B------:R-:W-:Y:S01]  /*15f0*/  CS2R R12, SRZ ;  /* 0x00000000000c7805 */ /* 0x000fe2000001ff00 */
[----:B------:R-:W-:Y:S01]  /*1600*/  IMAD.MOV.U32 R106, RZ, RZ, RZ ;  /* 0x000000ffff6a7224 */ /* 0x000fe200078e00ff */
[----:B------:R-:W-:Y:S01]  /*1610*/  CS2R R102, SRZ ;  /* 0x0000000000667805 */ /* 0x000fe2000001ff00 */
[----:B------:R-:W-:Y:S01]  /*1620*/  USEL UR43, URZ, UR5, !UP0 ;  /* 0x000000053f2b7287 */ /* 0x000fe2000c000000 */
[----:B------:R-:W-:Y:S01]  /*1630*/  IMAD.MOV.U32 R27, RZ, RZ, RZ ;  /* 0x000000ffff1b7224 */ /* 0x000fe200078e00ff */
[----:B------:R-:W-:Y:S02]  /*1640*/  CS2R R100, SRZ ;  /* 0x0000000000647805 */ /* 0x000fe4000001ff00 */
[----:B------:R-:W-:-:S02]  /*1650*/  CS2R R98, SRZ ;  /* 0x0000000000627805 */ /* 0x000fc4000001ff00 */
[----:B------:R-:W-:Y:S02]  /*1660*/  CS2R R96, SRZ ;  /* 0x0000000000607805 */ /* 0x000fe4000001ff00 */
[----:B------:R-:W-:Y:S02]  /*1670*/  CS2R R94, SRZ ;  /* 0x00000000005e7805 */ /* 0x000fe4000001ff00 */
[----:B------:R-:W-:Y:S02]  /*1680*/  ISETP.GT.AND P1, PT, R88, UR43, PT ;  /* 0x0000002b58007c0c */ /* 0x000fe4000bf24270 */
[----:B------:R-:W-:Y:S02]  /*1690*/  CS2R R92, SRZ ;  /* 0x00000000005c7805 */ /* 0x000fe4000001ff00 */
[----:B------:R-:W-:Y:S01]  /*16a0*/  CS2R R90, SRZ ;  /* 0x00000000005a7805 */ /* 0x000fe2000001ff00 */
[----:B------:R-:W-:-:S08]  /*16b0*/  IMAD.MOV.U32 R89, RZ, RZ, RZ ;  /* 0x000000ffff597224 */ /* 0x000fd000078e00ff */
[----:B------:R-:W-:Y:S05]  /*16c0*/  @!P1 BRA `(.L_x_11323) ;  /* 0x000000b400489947 */ /* 0x000fea0003800000 */
[----:B------:R-:W0:Y:S01]  /*16d0*/  S2R R0, SR_TID.X ;  /* 0x0000000000007919 */ /* 0x000e220000002100 */
[----:B------:R-:W1:Y:S01]  /*16e0*/  S2UR UR6, SR_CgaCtaId ;  /* 0x00000000000679c3 */ /* 0x000e620000008800 */
[----:B------:R-:W-:Y:S02]  /*16f0*/  UMOV UR45, 0x400 ;  /* 0x00000400002d7882 */ /* 0x000fe40000000000 */
[----:B-1----:R-:W-:Y:S01]  /*1700*/  ULEA UR45, UR6, UR45, 0x18 ;  /* 0x0000002d062d7291 */ /* 0x002fe2000f8ec03f */
[----:B0-----:R-:W-:-:S05]  /*1710*/  VIADD R4, R0, 0xffffff80 ;  /* 0xffffff8000047836 */ /* 0x001fca0000000000 */
[----:B------:R-:W-:-:S04]  /*1720*/  SHF.R.S32.HI R0, RZ, 0x1f, R4 ;  /* 0x0000001fff007819 */ /* 0x000fc80000011404 */
[----:B------:R-:W-:-:S04]  /*1730*/  LEA.HI R0, R0, R4, RZ, 0x7 ;  /* 0x0000000400007211 */ /* 0x000fc800078f38ff */
[----:B------:R-:W-:-:S06]  /*1740*/  SHF.R.S32.HI R0, RZ, 0x7, R0 ;  /* 0x00000007ff007819 */ /* 0x000fcc0000011400 */
[----:B------:R-:W0:Y:S02]  /*1750*/  SHFL.IDX PT, R0, R0, RZ, 0x1f ;  /* 0x00001fff00007589 */ /* 0x000e2400000e0000 */
[----:B0-----:R-:W-:-:S13]  /*1760*/  R2UR UR44, R0 ;  /* 0x00000000002c72ca */ /* 0x001fda00000e0000 */
        /* <DEDUP_REMOVED lines=26> */
.L_x_11324:
        /* <DEDUP_REMOVED lines=9> */
.L_x_11507:
[----:B------:R-:W-:Y:S05]  /*19a0*/  @!P0 BRA `(.L_x_11326) ;  /* 0x0000000000048947 */ /* 0x000fea0003800000 */
[----:B------:R-:W-:Y:S01]  /*19b0*/  BPT.TRAP 0x1 ;  /* 0x000000040000795c */ /* 0x000fe20000300000 */
.L_x_11326:
[----:B------:R-:W-:Y:S02]  /*19c0*/  IMAD.U32 R5, RZ, RZ, UR39 ;  /* 0x00000027ff057e24 */ /* 0x000fe4000f8e00ff */
[----:B0-----:R-:W-:-:S03]  /*19d0*/  IMAD.U32 R0, RZ, RZ, UR38 ;  /* 0x00000026ff007e24 */ /* 0x001fc6000f8e00ff */
[----:B------:R-:W-:Y:S02]  /*19e0*/  LEA R5, R5, UR45, 0x3 ;  /* 0x0000002d05057c11 */ /* 0x000fe4000f8e18ff */
[----:B------:R-:W-:-:S04]  /*19f0*/  SHF.L.U32 R0, R0, 0x1f, RZ ;  /* 0x0000001f00007819 */ /* 0x000fc800000006ff */
[----:B------:R0:W1:Y:S01]  /*1a00*/  SYNCS.PHASECHK.TRANS64.TRYWAIT P2, [R5+URZ+0x16830], R0 ;  /* 0x01683000050075a7 */ /* 0x000062000804017f */
[----:B------:R-:W-:Y:S05]  /*1a10*/  @!P0 BRA `(.L_x_11327) ;  /* 0x0000000000048947 */ /* 0x000fea0003800000 */
[----:B------:R-:W-:Y:S01]  /*1a20*/  BPT.TRAP 0x1 ;  /* 0x000000040000795c */ /* 0x000fe20000300000 */
.L_x_11327:
[----:B------:R-:W2:Y:S02]  /*1a30*/  S2R R2, SR_TID.X ;  /* 0x0000000000027919 */ /* 0x000ea40000002100 */
[----:B--2---:R-:W-:Y:S01]  /*1a40*/  LOP3.LUT P1, RZ, R2, 0x7f, RZ, 0xc0, !PT ;  /* 0x0000007f02ff7812 */ /* 0x004fe2000782c0ff */
[----:B-1----:R-:W-:-:S12]  /*1a50*/  @P2 BRA `(.L_x_11328) ;  /* 0x0000000000082947 */ /* 0x002fd80003800000 */
[----:B------:R-:W1:Y:S02]  /*1a60*/  SYNCS.PHASECHK.TRANS64.TRYWAIT P2, [R5+URZ+0x16830], R0 ;  /* 0x01683000050075a7 */ /* 0x000e64000804017f */
[----:B-1----:R-:W-:Y:S05]  /*1a70*/  @!P2 BRA `(.L_x_11329) ;  /* 0x000001100038a947 */ /* 0x002fea0003800000 */
.L_x_11328:
[----:B------:R-:W-:Y:S05]  /*1a80*/  WARPSYNC.ALL ;  /* 0x0000000000007948 */ /* 0x000fea0003800000 */
[----:B------:R-:W-:Y:S01]  /*1a90*/  UIADD3 UR4, UR45, 0xe400, URZ ;  /* 0x0000e4002d047890 */ /* 0x000fe2000fffe03f */
[----:B------:R-:W2:Y:S01]  /*1aa0*/  LDL R2, [R1+0x4] ;  /* 0x0000040001027983 */ /* 0x000ea20000100800 */
[----:B------:R-:W-:Y:S01]  /*1ab0*/  ULOP3.LUT UR16, UR48, 0x10000, URZ, 0xfc, !UPT ;  /* 0x0001000030107892 */ /* 0x000fe2000f8efc3f */
[----:B------:R-:W-:Y:S01]  /*1ac0*/  WARPGROUP.ARRIVE ;  /* 0x00000000000079c5 */ /* 0x000fe20000000000 */
        /* <DEDUP_REMOVED lines=11> */
[----:B01----:R-:W-:Y:S01]  /*1b80*/  @!P1 VIADD R0, R5, 0x16840 ;  /* 0x0001684005009836 */ /* 0x003fe20000000000 */
[----:B------:R-:W-:Y:S01]  /*1b90*/  ULEA UR18, UR39, UR20, 0xa ;  /* 0x0000001427127291 */ /* 0x000fe2000f8e503f */
[--C-:B------:R-:W-:Y:S01]  /*1ba0*/  IMAD R7, R16, -0x2, R3.reuse ;  /* 0xfffffffe10077824 */ /* 0x100fe200078e0203 */
[----:B------:R-:W-:Y:S01]  /*1bb0*/  UIADD3 UR8, UR16, 0x4, URZ ;  /* 0x0000000410087890 */ /* 0x000fe2000fffe03f */
[----:B------:R-:W-:Y:S01]  /*1bc0*/  IADD3 R5, -R18, 0x1, R3 ;  /* 0x0000000112057810 */ /* 0x000fe20007ffe103 */
[----:B------:R-:W-:Y:S01]  /*1bd0*/  UIADD3 UR6, UR18, 0x2, URZ ;  /* 0x0000000212067890 */ /* 0x000fe2000fffe03f */
[----:B------:R-:W-:Y:S01]  /*1be0*/  @!P1 PRMT R0, RZ, 0x654, R0 ;  /* 0x00000654ff009816 */ /* 0x000fe20000000000 */
        /* <DEDUP_REMOVED lines=10> */
[----:B------:R-:W-:Y:S01]  /*1c90*/  ULDC UR23, c[0x0][0x9dc] ;  /* 0x0002770000177ab9 */ /* 0x000fe20000000800 */
[----:B------:R-:W-:-:S02]  /*1ca0*/  WARPGROUP.DEPBAR.LE gsb0, 0x0 ;  /* 0x00008000000079c5 */ /* 0x000fc40000010000 */
[----:B------:R-:W-:-:S06]  /*1cb0*/  WARPGROUP.ARRIVE ;  /* 0x00000000000079c5 */ /* 0x000fcc0000000000 */
[----:B------:R-:W-:Y:S01]  /*1cc0*/  HGMMA.64x128x16.F32 R24, gdesc[UR4], R24, gsb0 ;  /* 0x01e00000041879f0 */ /* 0x000fe20008000818 */
[----:B------:R-:W-:Y:S02]  /*1cd0*/  ULDC.64 UR6, c[0x0][0x9e0] ;  /* 0x0002780000067ab9 */ /* 0x000fe40000000a00 */
[----:B------:R-:W-:Y:S01]  /*1ce0*/  UISETP.GE.AND UP0, UPT, UR7, 0x1, UPT ;  /* 0x000000010700788c */ /* 0x000fe2000bf06270 */
[----:B------:R-:W-:-:S05]  /*1cf0*/  VIADD R9, R5, UR6 ;  /* 0x0000000605097c36 */ /* 0x000fca0008000000 */
[----:B------:R-:W-:Y:S01]  /*1d00*/  PLOP3.LUT P2, PT, PT, PT, UP0, 0x40, 0x0 ;  /* 0x000000000000781c */ /* 0x000fe20003f4e808 */
[----:B------:R-:W-:Y:S02]  /*1d10*/  WARPGROUP.DEPBAR.LE gsb0, 0x0 ;  /* 0x00008000000079c5 */ /* 0x000fe40000010000 */
[----:B------:R-:W-:Y:S01]  /*1d20*/  WARPGROUP.ARRIVE ;  /* 0x00000000000079c5 */ /* 0x000fe20000000000 */
[----:B--2---:R-:W-:-:S05]  /*1d30*/  IMAD R4, R153, 0xc0, R2 ;  /* 0x000000c099047824 */ /* 0x004fca00078e0202 */
        /* <DEDUP_REMOVED lines=23> */
.L_x_11332:
[----:B------:R-:W-:-:S06]  /*1eb0*/  UISETP.NE.AND UP1, UPT, UR7, 0x1, UPT ;  /* 0x000000010700788c */ /* 0x000fcc000bf25270 */
[----:B------:R-:W-:-:S05]  /*1ec0*/  PLOP3.LUT P2, PT, PT, PT, UP1, 0x80, 0x0 ;  /* 0x000000000000781c */ /* 0x000fca0003f4f018 */
[----:B------:R-:W-:-:S08]  /*1ed0*/  @UP1 ULDC.64 UR10, c[0x0][0x9e8] ;  /* 0x00027a00000a1ab9 */ /* 0x000fd00000000a00 */
[----:B------:R-:W-:-:S05]  /*1ee0*/  @P2 IMAD.HI.U32 R10, R3, UR10, RZ ;  /* 0x0000000a030a2c27 */ /* 0x000fca000f8e00ff */
[----:B------:R-:W-:-:S07]  /*1ef0*/  @P2 SHF.R.U32.HI R3, RZ, UR11, R10 ;  /* 0x0000000bff032c19 */ /* 0x000fce000801160a */
.L_x_11333:
[----:B------:R-:W-:Y:S05]  /*1f00*/  BSYNC B0 ;  /* 0x0000000000007941 */ /* 0x000fea0003800000 */
.L_x_11331:
[----:B------:R-:W-:-:S04]  /*1f10*/  IMAD R3, R3, UR7, -R8 ;  /* 0x0000000703037c24 */ /* 0x000fc8000f8e0a08 */
[----:B------:R-:W-:-:S05]  /*1f20*/  IMAD R3, R16, -0x2, R3 ;  /* 0xfffffffe10037824 */ /* 0x000fca00078e0203 */
[----:B------:R-:W-:Y:S02]  /*1f30*/  VIMNMX R2, R2, R3, !PT ;  /* 0x0000000302027248 */ /* 0x000fe40007fe0100 */
[----:B------:R-:W-:-:S07]  /*1f40*/  VIADDMNMX R0, R3, UR7, R0, PT ;  /* 0x0000000703007c46 */ /* 0x000fce000b800100 */
.L_x_11330:
        /* <DEDUP_REMOVED lines=179> */
[----:B------:R-:W-:Y:S02]  /*2a80*/  ISETP.GE.AND P6, PT, R6, 0x7a, PT ;  /* 0x0000007a0600780c */ /* 0x000fe40003fc6270 */
[----:B------:R-:W-:-:S11]  /*2a90*/  IADD3 R6, R5, 0x8, R4 ;  /* 0x0000000805067810 */ /* 0x000fd60007ffe004 */
[----:B------:R-:W-:Y:S02]  /*2aa0*/  @P6 LOP3.LUT R22, R22, 0x8000000, RZ, 0xfc, !PT ;  /* 0x0800000016166812 */ /* 0x000fe400078efcff */
[----:B------:R-:W-:-:S04]  /*2ab0*/  ISETP.GT.AND P6, PT, R2, 0x79, !P6 ;  /* 0x000000790200780c */ /* 0x000fc800077c4270 */
        /* <DEDUP_REMOVED lines=20> */
.L_x_11336:
[----:B------:R-:W-:-:S06]  /*2c00*/  UISETP.NE.AND UP1, UPT, UR7, 0x1, UPT ;  /* 0x000000010700788c */ /* 0x000fcc000bf25270 */
[----:B------:R-:W-:-:S05]  /*2c10*/  PLOP3.LUT P6, PT, PT, PT, UP1, 0x80, 0x0 ;  /* 0x000000000000781c */ /* 0x000fca0003fcf018 */
[----:B------:R-:W-:-:S08]  /*2c20*/  @UP1 ULDC.64 UR10, c[0x0][0x9e8] ;  /* 0x00027a00000a1ab9 */ /* 0x000fd00000000a00 */
[----:B------:R-:W-:Y:S01]  /*2c30*/  @P6 IMAD.HI.U32 R2, R5, UR10, RZ ;  /* 0x0000000a05026c27 */ /* 0x000fe2000f8e00ff */
[----:B------:R-:W-:-:S13]  /*2c40*/  PLOP3.LUT P6, PT, PT, PT, UP1, 0x80, 0x0 ;  /* 0x000000000000781c */ /* 0x000fda0003fcf018 */
[----:B------:R-:W-:-:S07]  /*2c50*/  @P6 SHF.R.U32.HI R5, RZ, UR11, R2 ;  /* 0x0000000bff056c19 */ /* 0x000fce0008011602 */
.L_x_11337:
[----:B------:R-:W-:Y:S05]  /*2c60*/  BSYNC B0 ;  /* 0x0000000000007941 */ /* 0x000fea0003800000 */
.L_x_11335:
[----:B------:R-:W-:-:S04]  /*2c70*/  IMAD R5, R5, UR7, -R8 ;  /* 0x0000000705057c24 */ /* 0x000fc8000f8e0a08 */
[----:B------:R-:W-:-:S05]  /*2c80*/  IMAD R5, R16, -0x2, R5 ;  /* 0xfffffffe10057824 */ /* 0x000fca00078e0205 */
[----:B------:R-:W-:Y:S02]  /*2c90*/  VIMNMX R6, R6, R5, !PT ;  /* 0x0000000506067248 */ /* 0x000fe40007fe0100 */
[----:B------:R-:W-:-:S07]  /*2ca0*/  VIADDMNMX R0, R5, UR7, R0, PT ;  /* 0x0000000705007c46 */ /* 0x000fce000b800100 */
.L_x_11334:
        /* <DEDUP_REMOVED lines=174> */
[----:B------:R-:W0:Y:S01]  /*3790*/  MUFU.EX2 R3, R3 ;  /* 0x0000000300037308 */ /* 0x000e220000000800 */
[----:B------:R-:W-:Y:S01]  /*37a0*/  FMNMX.FTZ R10, R34, R7, !PT ;  /* 0x00000007220a7209 */ /* 0x000fe20007810000 */
[--C-:B------:R-:W-:Y:S01]  /*37b0*/  FFMA.FTZ R45, R45, UR22, -R8.reuse ;  /* 0x000000162d2d7c23 */ /* 0x100fe20008010808 */
[----:B------:R-:W-:Y:S01]  /*37c0*/  ISETP.LT.OR P6, PT, R0, 0x7a, P6 ;  /* 0x0000007a0000780c */ /* 0x000fe200037c1670 */
[--C-:B------:R-:W-:Y:S01]  /*37d0*/  FFMA.FTZ R49, R49, UR22, -R8.reuse ;  /* 0x0000001631317c23 */ /* 0x100fe20008010808 */
[----:B------:R-:W-:Y:S01]  /*37e0*/  FMNMX.FTZ R9, R35, R10, !PT ;  /* 0x0000000a23097209 */ /* 0x000fe20007810000 */
[--C-:B------:R-:W-:Y:S01]  /*37f0*/  FFMA.FTZ R146, R36, UR22, -R8.reuse ;  /* 0x0000001624927c23 */ /* 0x100fe20008010808 */
[----:B------:R-:W-:Y:S01]  /*3800*/  FSEL R87, R87, -INF , !P6 ;  /* 0xff80000057577808 */ /* 0x000fe20007000000 */
[----:B------:R-:W1:Y:S01]  /*3810*/  MUFU.EX2 R150, R150 ;  /* 0x0000009600967308 */ /* 0x000e620000000800 */
[----:B------:R-:W-:Y:S01]  /*3820*/  FMNMX.FTZ R10, R38, R9, !PT ;  /* 0x00000009260a7209 */ /* 0x000fe20007810000 */
[--C-:B------:R-:W-:Y:S01]  /*3830*/  FFMA.FTZ R140, R40, UR22, -R8.reuse ;  /* 0x00000016288c7c23 */ /* 0x100fe20008010808 */
[--C-:B------:R-:W-:Y:S01]  /*3840*/  FFMA.FTZ R142, R44, UR22, -R8.reuse ;  /* 0x000000162c8e7c23 */ /* 0x100fe20008010808 */
[--C-:B------:R-:W-:Y:S01]  /*3850*/  FFMA.FTZ R136, R48, UR22, -R8.reuse ;  /* 0x0000001630887c23 */ /* 0x100fe20008010808 */
[----:B------:R-:W-:Y:S01]  /*3860*/  FMNMX.FTZ R9, R39, R10, !PT ;  /* 0x0000000a27097209 */ /* 0x000fe20007810000 */
[--C-:B------:R-:W-:Y:S01]  /*3870*/  FFMA.FTZ R138, R52, UR22, -R8.reuse ;  /* 0x00000016348a7c23 */ /* 0x100fe20008010808 */
[--C-:B------:R-:W-:Y:S01]  /*3880*/  FFMA.FTZ R132, R56, UR22, -R8.reuse ;  /* 0x0000001638847c23 */ /* 0x100fe20008010808 */
[----:B------:R-:W2:Y:S01]  /*3890*/  MUFU.EX2 R5, R5 ;  /* 0x0000000500057308 */ /* 0x000ea20000000800 */
        /* <DEDUP_REMOVED lines=9> */
[--C-:B------:R-:W-:Y:S01]  /*3930*/  FFMA.FTZ R126, R76, UR22, -R8.reuse ;  /* 0x000000164c7e7c23 */ /* 0x100fe20008010808 */
[--C-:B------:R-:W-:Y:S01]  /*3940*/  FFMA.FTZ R120, R80, UR22, -R8.reuse ;  /* 0x0000001650787c23 */ /* 0x100fe20008010808 */
[----:B------:R-:W-:Y:S01]  /*3950*/  FFMA.FTZ R122, R84, UR22, -R8 ;  /* 0x00000016547a7c23 */ /* 0x000fe20008010808 */
[----:B------:R-:W-:-:S03]  /*3960*/  FMNMX.FTZ R11, R47, R10, !PT ;  /* 0x0000000a2f0b7209 */ /* 0x000fc60007810000 */
[----:B------:R4:W5:Y:S01]  /*3970*/  MUFU.EX2 R7, R33 ;  /* 0x0000002100077308 */ /* 0x0009620000000800 */
[----:B------:R-:W-:-:S04]  /*3980*/  FMNMX.FTZ R10, R50, R11, !PT ;  /* 0x0000000b320a7209 */ /* 0x000fc80007810000 */
[----:B------:R-:W-:-:S03]  /*3990*/  FMNMX.FTZ R13, R51, R10, !PT ;  /* 0x0000000a330d7209 */ /* 0x000fc60007810000 */
[----:B------:R-:W-:Y:S01]  /*39a0*/  MUFU.EX2 R11, R41 ;  /* 0x00000029000b7308 */ /* 0x000fe20000000800 */
[----:B------:R-:W-:Y:S01]  /*39b0*/  FMNMX.FTZ R10, R54, R13, !PT ;  /* 0x0000000d360a7209 */ /* 0x000fe20007810000 */
[----:B----4-:R-:W-:-:S03]  /*39c0*/  FFMA.FTZ R33, R65, UR22, -R8 ;  /* 0x0000001641217c23 */ /* 0x010fc60008010808 */
[----:B------:R-:W-:-:S03]  /*39d0*/  FMNMX.FTZ R13, R55, R10, !PT ;  /* 0x0000000a370d7209 */ /* 0x000fc60007810000 */
[----:B------:R4:W-:Y:S01]  /*39e0*/  MUFU.EX2 R9, R37 ;  /* 0x0000002500097308 */ /* 0x0009e20000000800 */
[----:B------:R-:W-:-:S04]  /*39f0*/  FMNMX.FTZ R10, R58, R13, !PT ;  /* 0x0000000d3a0a7209 */ /* 0x000fc80007810000 */
[----:B------:R-:W-:-:S03]  /*3a00*/  FMNMX.FTZ R15, R59, R10, !PT ;  /* 0x0000000a3b0f7209 */ /* 0x000fc60007810000 */
[----:B------:R0:W-:Y:S01]  /*3a10*/  MUFU.EX2 R13, R45 ;  /* 0x0000002d000d7308 */ /* 0x0001e20000000800 */
[----:B------:R-:W-:Y:S01]  /*3a20*/  FMNMX.FTZ R10, R62, R15, !PT ;  /* 0x0000000f3e0a7209 */ /* 0x000fe20007810000 */
[----:B----4-:R-:W-:-:S03]  /*3a30*/  FFMA.FTZ R37, R69, UR22, -R8 ;  /* 0x0000001645257c23 */ /* 0x010fc60008010808 */
[----:B------:R-:W-:-:S03]  /*3a40*/  FMNMX.FTZ R15, R63, R10, !PT ;  /* 0x0000000a3f0f7209 */ /* 0x000fc60007810000 */
[----:B------:R-:W4:Y:S01]  /*3a50*/  MUFU.EX2 R146, R146 ;  /* 0x0000009200927308 */ /* 0x000f220000000800 */
[----:B------:R-:W-:Y:S01]  /*3a60*/  FMNMX.FTZ R10, R66, R15, !PT ;  /* 0x0000000f420a7209 */ /* 0x000fe20007810000 */
[----:B0-----:R-:W-:-:S03]  /*3a70*/  FFMA.FTZ R45, R77, UR22, -R8 ;  /* 0x000000164d2d7c23 */ /* 0x001fc60008010808 */
[----:B------:R-:W-:-:S03]  /*3a80*/  FMNMX.FTZ R21, R67, R10, !PT ;  /* 0x0000000a43157209 */ /* 0x000fc60007810000 */
[----:B------:R0:W-:Y:S01]  /*3a90*/  MUFU.EX2 R15, R49 ;  /* 0x00000031000f7308 */ /* 0x0001e20000000800 */
[----:B------:R-:W-:-:S04]  /*3aa0*/  FMNMX.FTZ R10, R70, R21, !PT ;  /* 0x00000015460a7209 */ /* 0x000fc80007810000 */
        /* <DEDUP_REMOVED lines=21> */
[----:B------:R-:W-:-:S04]  /*3c00*/  FFMA.FTZ R41, R73, UR22, -R8 ;  /* 0x0000001649297c23 */ /* 0x000fc80008010808 */
[----:B0-----:R-:W0:Y:S02]  /*3c10*/  SHFL.BFLY PT, R53, R6, 0x1, 0x1f ;  /* 0x0c201f0006357f89 */ /* 0x001e2400000e0000 */
[----:B------:R-:W-:Y:S08]  /*3c20*/  MUFU.EX2 R29, R29 ;  /* 0x0000001d001d7308 */ /* 0x000ff00000000800 */
[----:B------:R-:W-:Y:S08]  /*3c30*/  MUFU.EX2 R128, R128 ;  /* 0x0000008000807308 */ /* 0x000ff00000000800 */
[----:B------:R-:W-:Y:S01]  /*3c40*/  MUFU.EX2 R33, R33 ;  /* 0x0000002100217308 */ /* 0x000fe20000000800 */
[----:B0-----:R-:W-:Y:S01]  /*3c50*/  FMNMX.FTZ R0, R6, R53, !PT ;  /* 0x0000003506007209 */ /* 0x001fe20007810000 */
        /* <DEDUP_REMOVED lines=8> */
[----:B------:R-:W-:Y:S01]  /*3ce0*/  FADD.FTZ R27, R148, R3 ;  /* 0x00000003941b7221 */ /* 0x000fe20000010000 */
[--C-:B------:R-:W-:Y:S01]  /*3cf0*/  FFMA.FTZ R149, R26, UR22, -R6.reuse ;  /* 0x000000161a957c23 */ /* 0x100fe20008010806 */
[--C-:B------:R-:W-:Y:S01]  /*3d00*/  FFMA.FTZ R151, R30, UR22, -R6.reuse ;  /* 0x000000161e977c23 */ /* 0x100fe20008010806 */
[--C-:B------:R-:W-:Y:S01]  /*3d10*/  FFMA.FTZ R10, R31, UR22, -R6.reuse ;  /* 0x000000161f0a7c23 */ /* 0x100fe20008010806 */
[----:B------:R-:W-:Y:S01]  /*3d20*/  FADD.FTZ R30, R150, R27 ;  /* 0x0000001b961e7221 */ /* 0x000fe20000010000 */
[----:B------:R-:W-:Y:S01]  /*3d30*/  MUFU.EX2 R8, R8 ;  /* 0x0000000800087308 */ /* 0x000fe20000000800 */
[--C-:B------:R-:W-:Y:S01]  /*3d40*/  FFMA.FTZ R145, R34, UR22, -R6.reuse ;  /* 0x0000001622917c23 */ /* 0x100fe20008010806 */
[----:B------:R-:W-:Y:S01]  /*3d50*/  FFMA.FTZ R12, R35, UR22, -R6 ;  /* 0x00000016230c7c23 */ /* 0x000fe20008010806 */
[----:B--2---:R-:W-:Y:S01]  /*3d60*/  FADD.FTZ R27, R5, R30 ;  /* 0x0000001e051b7221 */ /* 0x004fe20000010000 */
[--C-:B------:R-:W-:Y:S01]  /*3d70*/  FFMA.FTZ R147, R38, UR22, -R6.reuse ;  /* 0x0000001626937c23 */ /* 0x100fe20008010806 */
[--C-:B------:R-:W-:Y:S01]  /*3d80*/  FFMA.FTZ R14, R39, UR22, -R6.reuse ;  /* 0x00000016270e7c23 */ /* 0x100fe20008010806 */
[--C-:B------:R-:W-:Y:S01]  /*3d90*/  FFMA.FTZ R141, R42, UR22, -R6.reuse ;  /* 0x000000162a8d7c23 */ /* 0x100fe20008010806 */
[----:B---3--:R-:W-:Y:S01]  /*3da0*/  FADD.FTZ R30, R144, R27 ;  /* 0x0000001b901e7221 */ /* 0x008fe20000010000 */
[----:B------:R-:W0:Y:S01]  /*3db0*/  MUFU.EX2 R149, R149 ;  /* 0x0000009500957308 */ /* 0x000e220000000800 */
[--C-:B------:R-:W-:Y:S01]  /*3dc0*/  FFMA.FTZ R20, R43, UR22, -R6.reuse ;  /* 0x000000162b147c23 */ /* 0x100fe20008010806 */
[----:B------:R-:W-:Y:S01]  /*3dd0*/  FFMA.FTZ R143, R46, UR22, -R6 ;  /* 0x000000162e8f7c23 */ /* 0x000fe20008010806 */
[----:B-----5:R-:W-:Y:S01]  /*3de0*/  FADD.FTZ R27, R7, R30 ;  /* 0x0000001e071b7221 */ /* 0x020fe20000010000 */
[--C-:B------:R-:W-:Y:S01]  /*3df0*/  FFMA.FTZ R24, R47, UR22, -R6.reuse ;  /* 0x000000162f187c23 */ /* 0x100fe20008010806 */
[--C-:B------:R-:W-:Y:S01]  /*3e00*/  FFMA.FTZ R137, R50, UR22, -R6.reuse ;  /* 0x0000001632897c23 */ /* 0x100fe20008010806 */
[--C-:B------:R-:W-:Y:S01]  /*3e10*/  FFMA.FTZ R26, R51, UR22, -R6.reuse ;  /* 0x00000016331a7c23 */ /* 0x100fe20008010806 */
[----:B----4-:R-:W-:Y:S01]  /*3e20*/  FADD.FTZ R32, R146, R27 ;  /* 0x0000001b92207221 */ /* 0x010fe20000010000 */
[----:B------:R-:W1:Y:S01]  /*3e30*/  MUFU.EX2 R151, R151 ;  /* 0x0000009700977308 */ /* 0x000e620000000800 */
[--C-:B------:R-:W-:Y:S01]  /*3e40*/  FFMA.FTZ R139, R54, UR22, -R6.reuse ;  /* 0x00000016368b7c23 */ /* 0x100fe20008010806 */
[----:B------:R-:W-:Y:S01]  /*3e50*/  FFMA.FTZ R28, R55, UR22, -R6 ;  /* 0x00000016371c7c23 */ /* 0x000fe20008010806 */
[----:B------:R-:W-:Y:S01]  /*3e60*/  FADD.FTZ R27, R9, R32 ;  /* 0x00000020091b7221 */ /* 0x000fe20000010000 */
[--C-:B------:R-:W-:Y:S01]  /*3e70*/  FFMA.FTZ R133, R58, UR22, -R6.reuse ;  /* 0x000000163a857c23 */ /* 0x100fe20008010806 */
[--C-:B------:R-:W-:Y:S01]  /*3e80*/  FFMA.FTZ R30, R59, UR22, -R6.reuse ;  /* 0x000000163b1e7c23 */ /* 0x100fe20008010806 */
[----:B------:R-:W-:Y:S01]  /*3e90*/  FFMA.FTZ R135, R62, UR22, -R6 ;  /* 0x000000163e877c23 */ /* 0x000fe20008010806 */
[----:B------:R-:W-:Y:S01]  /*3ea0*/  FADD.FTZ R32, R140, R27 ;  /* 0x0000001b8c207221 */ /* 0x000fe20000010000 */
[----:B------:R-:W2:Y:S01]  /*3eb0*/  MUFU.EX2 R10, R10 ;  /* 0x0000000a000a7308 */ /* 0x000ea20000000800 */
[----:B0-----:R-:W-:Y:S01]  /*3ec0*/  FADD.FTZ R34, R149, R8 ;  /* 0x0000000895227221 */ /* 0x001fe20000010000 */
[----:B------:R-:W-:Y:S01]  /*3ed0*/  FFMA.FTZ R129, R66, UR22, -R6 ;  /* 0x0000001642817c23 */ /* 0x000fe20008010806 */
[----:B------:R-:W-:Y:S01]  /*3ee0*/  FADD.FTZ R31, R11, R32 ;  /* 0x000000200b1f7221 */ /* 0x000fe20000010000 */
[--C-:B------:R-:W-:Y:S01]  /*3ef0*/  FFMA.FTZ R32, R63, UR22, -R6.reuse ;  /* 0x000000163f207c23 */ /* 0x100fe20008010806 */
[--C-:B------:R-:W-:Y:S01]  /*3f00*/  FFMA.FTZ R131, R70, UR22, -R6.reuse ;  /* 0x0000001646837c23 */ /* 0x100fe20008010806 */
[----:B------:R-:W-:Y:S01]  /*3f10*/  FFMA.FTZ R74, R74, UR22, -R6 ;  /* 0x000000164a4a7c23 */ /* 0x000fe20008010806 */
[----:B------:R-:W-:Y:S01]  /*3f20*/  FADD.FTZ R36, R142, R31 ;  /* 0x0000001f8e247221 */ /* 0x000fe20000010000 */
[----:B------:R-:W0:Y:S01]  /*3f30*/  MUFU.EX2 R145, R145 ;  /* 0x0000009100917308 */ /* 0x000e220000000800 */
[----:B-1----:R-:W-:Y:S01]  /*3f40*/  FADD.FTZ R27, R151, R34 ;  /* 0x00000022971b7221 */ /* 0x002fe20000010000 */
[----:B------:R-:W-:Y:S01]  /*3f50*/  FFMA.FTZ R75, R75, UR22, -R6 ;  /* 0x000000164b4b7c23 */ /* 0x000fe20008010806 */
[----:B------:R-:W-:Y:S01]  /*3f60*/  FADD.FTZ R31, R13, R36 ;  /* 0x000000240d1f7221 */ /* 0x000fe20000010000 */
[--C-:B------:R-:W-:Y:S01]  /*3f70*/  FFMA.FTZ R78, R78, UR22, -R6.reuse ;  /* 0x000000164e4e7c23 */ /* 0x100fe20008010806 */
[--C-:B------:R-:W-:Y:S01]  /*3f80*/  FFMA.FTZ R79, R79, UR22, -R6.reuse ;  /* 0x000000164f4f7c23 */ /* 0x100fe20008010806 */
[--C-:B------:R-:W-:Y:S01]  /*3f90*/  FFMA.FTZ R82, R82, UR22, -R6.reuse ;  /* 0x0000001652527c23 */ /* 0x100fe20008010806 */
[--C-:B------:R-:W-:Y:S01]  /*3fa0*/  FFMA.FTZ R83, R83, UR22, -R6.reuse ;  /* 0x0000001653537c23 */ /* 0x100fe20008010806 */
[----:B------:R-:W1:Y:S01]  /*3fb0*/  MUFU.EX2 R12, R12 ;  /* 0x0000000c000c7308 */ /* 0x000e620000000800 */
[----:B--2---:R-:W-:Y:S01]  /*3fc0*/  FADD.FTZ R34, R10, R27 ;  /* 0x0000001b0a227221 */ /* 0x004fe20000010000 */
[--C-:B------:R-:W-:Y:S01]  /*3fd0*/  FFMA.FTZ R86, R86, UR22, -R6.reuse ;  /* 0x0000001656567c23 */ /* 0x100fe20008010806 */
[----:B------:R-:W-:Y:S01]  /*3fe0*/  FFMA.FTZ R87, R87, UR22, -R6 ;  /* 0x0000001657577c23 */ /* 0x000fe20008010806 */
[----:B------:R-:W-:-:S02]  /*3ff0*/  F2FP.F16.F32.PACK_AB R148, R3, R148 ;  /* 0x000000940394723e */ /* 0x000fc400000000ff */
[----:B------:R-:W-:Y:S02]  /*4000*/  F2FP.F16.F32.PACK_AB R150, R5, R150 ;  /* 0x000000960596723e */ /* 0x000fe400000000ff */
[----:B------:R-:W2:Y:S01]  /*4010*/  MUFU.EX2 R147, R147 ;  /* 0x0000009300937308 */ /* 0x000ea20000000800 */
[----:B0-----:R-:W-:Y:S01]  /*4020*/  FADD.FTZ R27, R145, R34 ;  /* 0x00000022911b7221 */ /* 0x001fe20000010000 */
[----:B------:R-:W-:Y:S01]  /*4030*/  FADD.FTZ R34, R136, R31 ;  /* 0x0000001f88227221 */ /* 0x000fe20000010000 */
[----:B------:R-:W-:Y:S02]  /*4040*/  F2FP.F16.F32.PACK_AB R149, R8, R149 ;  /* 0x000000950895723e */ /* 0x000fe400000000ff */
[----:B------:R-:W-:Y:S01]  /*4050*/  F2FP.F16.F32.PACK_AB R144, R7, R144 ;  /* 0x000000900790723e */ /* 0x000fe200000000ff */
[----:B------:R-:W-:Y:S01]  /*4060*/  FADD.FTZ R31, R15, R34 ;  /* 0x000000220f1f7221 */ /* 0x000fe20000010000 */
[----:B------:R-:W-:Y:S01]  /*4070*/  FFMA.FTZ R34, R67, UR22, -R6 ;  /* 0x0000001643227c23 */ /* 0x000fe20008010806 */
[----:B------:R-:W0:Y:S01]  /*4080*/  MUFU.EX2 R14, R14 ;  /* 0x0000000e000e7308 */ /* 0x000e220000000800 */
[----:B-1----:R-:W-:Y:S01]  /*4090*/  FADD.FTZ R36, R12, R27 ;  /* 0x0000001b0c247221 */ /* 0x002fe20000010000 */
[----:B------:R-:W-:-:S02]  /*40a0*/  F2FP.F16.F32.PACK_AB R146, R9, R146 ;  /* 0x000000920992723e */ /* 0x000fc400000000ff */
[----:B------:R-:W-:Y:S02]  /*40b0*/  F2FP.F16.F32.PACK_AB R140, R11, R140 ;  /* 0x0000008c0b8c723e */ /* 0x000fe400000000ff */
[----:B------:R-:W-:Y:S02]  /*40c0*/  F2FP.F16.F32.PACK_AB R142, R13, R142 ;  /* 0x0000008e0d8e723e */ /* 0x000fe400000000ff */
[----:B------:R-:W1:Y:S01]  /*40d0*/  MUFU.EX2 R141, R141 ;  /* 0x0000008d008d7308 */ /* 0x000e620000000800 */
[----:B--2---:R-:W-:Y:S01]  /*40e0*/  FADD.FTZ R27, R147, R36 ;  /* 0x00000024931b7221 */ /* 0x004fe20000010000 */
[----:B------:R-:W-:Y:S01]  /*40f0*/  FADD.FTZ R36, R138, R31 ;  /* 0x0000001f8a247221 */ /* 0x000fe20000010000 */
[----:B------:R-:W-:Y:S02]  /*4100*/  F2FP.F16.F32.PACK_AB R136, R15, R136 ;  /* 0x000000880f88723e */ /* 0x000fe400000000ff */
[C---:B------:R-:W-:Y:S01]  /*4110*/  F2FP.F16.F32.PACK_AB R138, R21.reuse, R138 ;  /* 0x0000008a158a723e */ /* 0x040fe200000000ff */
        /* <DEDUP_REMOVED lines=8> */
[----:B------:R-:W-:Y:S01]  /*41a0*/  F2FP.F16.F32.PACK_AB R145, R12, R145 ;  /* 0x000000910c91723e */ /* 0x000fe200000000ff */
[----:B------:R-:W0:Y:S01]  /*41b0*/  MUFU.EX2 R143, R143 ;  /* 0x0000008f008f7308 */ /* 0x000e220000000800 */
[----:B-1----:R-:W-:Y:S01]  /*41c0*/  FADD.FTZ R27, R141, R38 ;  /* 0x000000268d1b7221 */ /* 0x002fe20000010000 */
[----:B------:R-:W-:Y:S01]  /*41d0*/  FADD.FTZ R40, R134, R31 ;  /* 0x0000001f86287221 */ /* 0x000fe20000010000 */
[C---:B------:R-:W-:Y:S02]  /*41e0*/  F2FP.F16.F32.PACK_AB R134, R29.reuse, R134 ;  /* 0x000000861d86723e */ /* 0x040fe400000000ff */
[----:B------:R-:W-:Y:S01]  /*41f0*/  F2FP.F16.F32.PACK_AB R147, R14, R147 ;  /* 0x000000930e93723e */ /* 0x000fe200000000ff */
[----:B------:R-:W-:Y:S01]  /*4200*/  FADD.FTZ R31, R29, R40 ;  /* 0x000000281d1f7221 */ /* 0x000fe20000010000 */
[----:B------:R-:W-:Y:S01]  /*4210*/  IMAD.IADD R40, R17, 0x1, -R18 ;  /* 0x0000000111287824 */ /* 0x000fe200078e0a12 */
[----:B------:R-:W1:Y:S01]  /*4220*/  MUFU.EX2 R24, R24 ;  /* 0x0000001800187308 */ /* 0x000e620000000800 */
[C---:B--2---:R-:W-:Y:S01]  /*4230*/  FADD.FTZ R38, R20.reuse, R27 ;  /* 0x0000001b14267221 */ /* 0x044fe20000010000 */
[----:B------:R-:W-:Y:S01]  /*4240*/  F2FP.F16.F32.PACK_AB R141, R20, R141 ;  /* 0x0000008d148d723e */ /* 0x000fe200000000ff */
[----:B------:R-:W-:-:S05]  /*4250*/  IMAD R40, R153, 0xc0, R40 ;  /* 0x000000c099287824 */ /* 0x000fca00078e0228 */
[----:B------:R-:W2:Y:S01]  /*4260*/  MUFU.EX2 R137, R137 ;  /* 0x0000008900897308 */ /* 0x000ea20000000800 */
[----:B0-----:R-:W-:Y:S01]  /*4270*/  FADD.FTZ R27, R143, R38 ;  /* 0x000000268f1b7221 */ /* 0x001fe20000010000 */
[----:B------:R-:W-:-:S06]  /*4280*/  R2UR UR10, R40 ;  /* 0x00000000280a72ca */ /* 0x000fcc00000e0000 */
[----:B------:R-:W0:Y:S01]  /*4290*/  MUFU.EX2 R26, R26 ;  /* 0x0000001a001a7308 */ /* 0x000e220000000800 */
[C---:B-1----:R-:W-:Y:S01]  /*42a0*/  FADD.FTZ R38, R24.reuse, R27 ;  /* 0x0000001b18267221 */ /* 0x042fe20000010000 */
[----:B------:R-:W-:-:S05]  /*42b0*/  F2FP.F16.F32.PACK_AB R143, R24, R143 ;  /* 0x0000008f188f723e */ /* 0x000fca00000000ff */
[----:B------:R-:W-:Y:S01]  /*42c0*/  UIADD3 UR6, UR10, UR6, URZ ;  /* 0x000000060a067290 */ /* 0x000fe2000fffe03f */
[----:B------:R-:W1:Y:S01]  /*42d0*/  MUFU.EX2 R139, R139 ;  /* 0x0000008b008b7308 */ /* 0x000e620000000800 */
[----:B--2---:R-:W-:Y:S01]  /*42e0*/  FADD.FTZ R27, R137, R38 ;  /* 0x00000026891b7221 */ /* 0x004fe20000010000 */
[----:B------:R-:W-:Y:S01]  /*42f0*/  FADD.FTZ R38, R128, R31 ;  /* 0x0000001f80267221 */ /* 0x000fe20000010000 */
[----:B------:R-:W-:-:S05]  /*4300*/  F2FP.F16.F32.PACK_AB R128, R33, R128 ;  /* 0x000000802180723e */ /* 0x000fca00000000ff */
        /* <DEDUP_REMOVED lines=66> */
[----:B------:R-:W-:Y:S02]  /*4730*/  VIADD R3, R88, 0xfffffffe ;  /* 0xfffffffe58037836 */ /* 0x000fe40000000000 */
[C---:B-1----:R-:W-:Y:S01]  /*4740*/  FADD.FTZ R6, R53.reuse, R6 ;  /* 0x0000000635067221 */ /* 0x042fe20000010000 */
[----:B------:R-:W-:Y:S01]  /*4750*/  F2FP.F16.F32.PACK_AB R122, R53, R122 ;  /* 0x0000007a357a723e */ /* 0x000fe200000000ff */
        /* <DEDUP_REMOVED lines=14> */
.L_x_11339:
[----:B------:R-:W-:-:S11]  /*4840*/  UISETP.NE.AND UP1, UPT, UR7, 0x1, UPT ;  /* 0x000000010700788c */ /* 0x000fd6000bf25270 */
[----:B------:R-:W-:Y:S02]  /*4850*/  @UP1 ULDC.64 UR18, c[0x0][0x9e8] ;  /* 0x00027a0000121ab9 */ /* 0x000fe40000000a00 */
[----:B------:R-:W-:-:S04]  /*4860*/  UIMAD.WIDE.U32 UR10, UR14, UR18, URZ ;  /* 0x000000120e0a72a5 */ /* 0x000fc8000f8e003f */
[----:B------:R-:W-:-:S12]  /*4870*/  @UP1 USHF.R.U32.HI UR14, URZ, UR19, UR11 ;  /* 0x000000133f0e1299 */ /* 0x000fd8000801160b */
.L_x_11340:
[----:B------:R-:W-:-:S04]  /*4880*/  UIMAD UR7, UR14, UR7, UR7 ;  /* 0x000000070e0772a4 */ /* 0x000fc8000f8e0207 */
[----:B------:R-:W-:-:S04]  /*4890*/  UISETP.LT.AND UP1, UPT, UR6, UR7, UPT ;  /* 0x000000070600728c */ /* 0x000fc8000bf21270 */
[----:B------:R-:W-:-:S12]  /*48a0*/  USEL UR6, UR6, UR7, UP1 ;  /* 0x0000000706067287 */ /* 0x000fd80008800000 */
.L_x_11338:
        /* <DEDUP_REMOVED lines=23> */
[----:B------:R-:W-:Y:S01]  /*4a20*/  IADD3 R7, R4, R17, -R18 ;  /* 0x0000001104077210 */ /* 0x000fe20007ffe812 */
        /* <DEDUP_REMOVED lines=8> */
.L_x_11358:
        /* <DEDUP_REMOVED lines=9> */
.L_x_11343:
[----:B------:R-:W-:Y:S01]  /*4b40*/  ULEA UR6, UR26, UR45, 0x3 ;  /* 0x0000002d1a067291 */ /* 0x000fe2000f8e183f */
[----:B------:R-:W-:-:S05]  /*4b50*/  IMAD.U32 R8, RZ, RZ, UR25 ;  /* 0x00000019ff087e24 */ /* 0x000fca000f8e00ff */
[----:B------:R-:W-:-:S04]  /*4b60*/  SHF.L.U32 R8, R8, 0x1f, RZ ;  /* 0x0000001f08087819 */ /* 0x000fc800000006ff */
[----:B------:R0:W1:Y:S01]  /*4b70*/  SYNCS.PHASECHK.TRANS64.TRYWAIT P2, [UR6+0x16830], R8 ;  /* 0x01683008ff0075a7 */ /* 0x0000620008040146 */
[----:B------:R-:W-:Y:S05]  /*4b80*/  @!P0 BRA `(.L_x_11344) ;  /* 0x0000000000048947 */ /* 0x000fea0003800000 */
[----:B------:R-:W-:Y:S01]  /*4b90*/  BPT.TRAP 0x1 ;  /* 0x000000040000795c */ /* 0x000fe20000300000 */
.L_x_11344:
[----:B-1----:R-:W-:Y:S05]  /*4ba0*/  @P2 BRA `(.L_x_11342) ;  /* 0x0000000000082947 */ /* 0x002fea0003800000 */
[----:B------:R-:W1:Y:S02]  /*4bb0*/  SYNCS.PHASECHK.TRANS64.TRYWAIT P2, [UR6+0x16830], R8 ;  /* 0x01683008ff0075a7 */ /* 0x000e640008040146 */
[----:B-1----:R-:W-:Y:S05]  /*4bc0*/  @!P2 BRA `(.L_x_11345) ;  /* 0x000000dc00f8a947 */ /* 0x002fea0003800000 */
.L_x_11342:
[----:B------:R-:W2:Y:S01]  /*4bd0*/  S2R R10, SR_TID.X ;  /* 0x00000000000a7919 */ /* 0x000ea20000002100 */
        /* <DEDUP_REMOVED lines=9> */
[----:B01----:R-:W-:-:S05]  /*4c70*/  VIADD R8, R10, 0x8 ;  /* 0x000000080a087836 */ /* 0x003fca0000000000 */
        /* <DEDUP_REMOVED lines=16> */
.L_x_11347:
[----:B------:R-:W-:Y:S01]  /*4d80*/  ULEA UR6, UR39, UR45, 0x3 ;  /* 0x0000002d27067291 */ /* 0x000fe2000f8e183f */
[----:B------:R-:W-:-:S05]  /*4d90*/  IMAD.U32 R8, RZ, RZ, UR38 ;  /* 0x00000026ff087e24 */ /* 0x000fca000f8e00ff */
[----:B------:R-:W-:-:S04]  /*4da0*/  SHF.L.U32 R8, R8, 0x1f, RZ ;  /* 0x0000001f08087819 */ /* 0x000fc800000006ff */
[----:B------:R0:W1:Y:S01]  /*4db0*/  SYNCS.PHASECHK.TRANS64.TRYWAIT P2, [UR6+0x16850], R8 ;  /* 0x01685008ff0075a7 */ /* 0x0000620008040146 */
[----:B------:R-:W-:Y:S05]  /*4dc0*/  @!P0 BRA `(.L_x_11348) ;  /* 0x0000000000048947 */ /* 0x000fea0003800000 */
[----:B------:R-:W-:Y:S01]  /*4dd0*/  BPT.TRAP 0x1 ;  /* 0x000000040000795c */ /* 0x000fe20000300000 */
.L_x_11348:
[----:B-1----:R-:W-:Y:S05]  /*4de0*/  @P2 BRA `(.L_x_11346) ;  /* 0x0000000000082947 */ /* 0x002fea0003800000 */
[----:B------:R-:W1:Y:S02]  /*4df0*/  SYNCS.PHASECHK.TRANS64.TRYWAIT P2, [UR6+0x16850], R8 ;  /* 0x01685008ff0075a7 */ /* 0x000e640008040146 */
[----:B-1----:R-:W-:Y:S05]  /*4e00*/  @!P2 BRA `(.L_x_11349) ;  /* 0x000000dc0080a947 */ /* 0x002fea0003800000 */
.L_x_11346:
[----:B------:R-:W-:Y:S01]  /*4e10*/  UIADD3 UR6, UR45, 0x400, URZ ;  /* 0x000004002d067890 */ /* 0x000fe2000fffe03f */
[----:B------:R-:W-:Y:S01]  /*4e20*/  WARPGROUP.ARRIVE ;  /* 0x00000000000079c5 */ /* 0x000fe20000000000 */
[----:B------:R-:W-:-:S05]  /*4e30*/  UMOV UR7, 0x40000040 ;  /* 0x4000004000077882 */ /* 0x000fca0000000000 */
[----:B------:R-:W2:Y:S01]  /*4e40*/  S2R R14, SR_TID.X ;  /* 0x00000000000e7919 */ /* 0x000ea20000002100 */
[----:B------:R-:W-:Y:S01]  /*4e50*/  USHF.R.U32.HI UR6, URZ, 0x4, UR6 ;  /* 0x000000043f067899 */ /* 0x000fe20008011606 */
[----:B------:R-:W-:Y:S02]  /*4e60*/  IMAD.U32 R12, RZ, RZ, UR26 ;  /* 0x0000001aff0c7e24 */ /* 0x000fe4000f8e00ff */
[----:B01----:R-:W-:Y:S01]  /*4e70*/  IMAD.SHL.U32 R8, R3, 0x80, RZ ;  /* 0x0000008003087824 */ /* 0x003fe200078e00ff */
[----:B------:R-:W-:Y:S02]  /*4e80*/  ULOP3.LUT UR6, UR6, 0x3fff, URZ, 0xc0, !UPT ;  /* 0x00003fff06067892 */ /* 0x000fe4000f8ec03f */
[----:B------:R-:W-:Y:S02]  /*4e90*/  @!P1 LEA R12, R12, UR45, 0x3 ;  /* 0x0000002d0c0c9c11 */ /* 0x000fe4000f8e18ff */
[----:B------:R-:W-:Y:S01]  /*4ea0*/  ULEA UR10, UR39, UR6, 0xa ;  /* 0x00000006270a7291 */ /* 0x000fe2000f8e503f */
[----:B------:R-:W-:-:S02]  /*4eb0*/  IADD3 R15, R17, 0x1, -R8 ;  /* 0x00000001110f7810 */ /* 0x000fc40007ffe808 */
[----:B------:R-:W-:-:S03]  /*4ec0*/  @!P1 VIADD R12, R12, 0x16840 ;  /* 0x000168400c0c9836 */ /* 0x000fc60000000000 */
[----:B------:R-:W-:Y:S01]  /*4ed0*/  IMAD.IADD R15, R15, 0x1, -R18 ;  /* 0x000000010f0f7824 */ /* 0x000fe200078e0a12 */
[----:B------:R-:W-:Y:S01]  /*4ee0*/  UMOV UR6, UR10 ;  /* 0x0000000a00067c82 */ /* 0x000fe20008000000 */
[----:B------:R-:W-:Y:S01]  /*4ef0*/  @!P1 PRMT R12, RZ, 0x654, R12 ;  /* 0x00000654ff0c9816 */ /* 0x000fe2000000000c */
[----:B------:R-:W-:Y:S01]  /*4f00*/  HGMMA.64x64x16.F32 R88, R148, gdesc[UR4].tnspB, R88, gsb0 ;  /* 0x40e0000494587df0 */ /* 0x000fe20008000858 */
[----:B------:R-:W-:Y:S01]  /*4f10*/  UIADD3 UR6, UR10, 0x80, URZ ;  /* 0x000000800a067890 */ /* 0x000fe2000fffe03f */
[----:B------:R-:W-:Y:S01]  /*4f20*/  IMAD R15, R16, -0x2, R15 ;  /* 0xfffffffe100f7824 */ /* 0x000fe200078e020f */
[----:B------:R-:W-:Y:S01]  /*4f30*/  UMOV UR7, 0x40000040 ;  /* 0x4000004000077882 */ /* 0x000fe20000000000 */
[----:B--2---:R-:W-:Y:S02]  /*4f40*/  SHF.R.U32.HI R10, RZ, 0x7, R14 ;  /* 0x00000007ff0a7819 */ /* 0x004fe4000001160e */
[----:B------:R-:W-:-:S03]  /*4f50*/  ISETP.GE.U32.AND P2, PT, R14, 0x180, PT ;  /* 0x000001800e00780c */ /* 0x000fc60003f46070 */
[----:B------:R-:W-:-:S05]  /*4f60*/  VIADD R10, R10, 0x9 ;  /* 0x000000090a0a7836 */ /* 0x000fca0000000000 */
[----:B------:R-:W-:Y:S02]  /*4f70*/  SEL R14, R10, 0x9, !P2 ;  /* 0x000000090a0e7807 */ /* 0x000fe40005000000 */
[----:B------:R-:W-:Y:S01]  /*4f80*/  PLOP3.LUT P2, PT, PT, PT, UP0, 0x40, 0x0 ;  /* 0x000000000000781c */ /* 0x000fe20003f4e808 */
        /* <DEDUP_REMOVED lines=41> */
[----:B0-----:R-:W-:Y:S06]  /*5220*/  @P2 BRA `(.L_x_11350) ;  /* 0x0000000000582947 */ /* 0x001fec0003800000 */
        /* <DEDUP_REMOVED lines=11> */
.L_x_11352:
[----:B------:R-:W-:Y:S02]  /*52e0*/  IMAD.U32 R120, RZ, RZ, UR24 ;  /* 0x00000018ff787e24 */ /* 0x000fe4000f8e00ff */
[----:B------:R-:W-:-:S03]  /*52f0*/  IMAD.MOV.U32 R21, RZ, RZ, R7 ;  /* 0x000000ffff157224 */ /* 0x000fc600078e0007 */
[----:B------:R-:W-:-:S13]  /*5300*/  ISETP.NE.AND P2, PT, R120, 0x1, PT ;  /* 0x000000017800780c */ /* 0x000fda0003f45270 */
[----:B------:R-:W0:Y:S02]  /*5310*/  @P2 LDC.64 R14, c[0x0][0x9e8] ;  /* 0x00027a00ff0e2b82 */ /* 0x000e240000000a00 */
[----:B0-----:R-:W-:-:S05]  /*5320*/  @P2 IMAD.HI.U32 R14, R7, R14, RZ ;  /* 0x0000000e070e2227 */ /* 0x001fca00078e00ff */
[----:B------:R-:W-:-:S07]  /*5330*/  @P2 SHF.R.U32.HI R21, RZ, R15, R14 ;  /* 0x0000000fff152219 */ /* 0x000fce000001160e */
.L_x_11353:
[----:B------:R-:W-:Y:S05]  /*5340*/  BSYNC B0 ;  /* 0x0000000000007941 */ /* 0x000fea0003800000 */
.L_x_11351:
[----:B------:R-:W-:-:S04]  /*5350*/  IMAD R15, R21, R120, -R8 ;  /* 0x00000078150f7224 */ /* 0x000fc800078e0a08 */
[----:B------:R-:W-:-:S05]  /*5360*/  IMAD R15, R16, -0x2, R15 ;  /* 0xfffffffe100f7824 */ /* 0x000fca00078e020f */
[----:B------:R-:W-:Y:S02]  /*5370*/  VIADDMNMX R12, R15, R120, R12, PT ;  /* 0x000000780f0c7246 */ /* 0x000fe4000380010c */
[----:B------:R-:W-:-:S07]  /*5380*/  VIMNMX R10, R10, R15, !PT ;  /* 0x0000000f0a0a7248 */ /* 0x000fce0007fe0100 */
.L_x_11350:
[----:B------:R-:W-:Y:S02]  /*5390*/  ISETP.GT.AND P2, PT, R3, -0x1, PT ;  /* 0xffffffff0300780c */ /* 0x000fe40003f44270 */
[----:B------:R-:W-:Y:S02]  /*53a0*/  IADD3 R123, R123, 0x8, R4 ;  /* 0x000000087b7b7810 */ /* 0x000fe40007ffe004 */
[C---:B------:R-:W-:Y:S02]  /*53b0*/  ISETP.GT.AND P5, PT, R10.reuse, RZ, P2 ;  /* 0x000000ff0a00720c */ /* 0x040fe400017a4270 */
[----:B------:R-:W-:Y:S02]  /*53c0*/  ISETP.GT.AND P4, PT, R10, 0x1, P2 ;  /* 0x000000010a00780c */ /* 0x000fe40001784270 */
        /* <DEDUP_REMOVED lines=108> */
.L_x_11356:
[----:B------:R-:W-:Y:S02]  /*5a90*/  IMAD.U32 R12, RZ, RZ, UR24 ;  /* 0x00000018ff0c7e24 */ /* 0x000fe4000f8e00ff */
[----:B------:R-:W-:-:S03]  /*5aa0*/  IMAD.MOV.U32 R125, RZ, RZ, R9 ;  /* 0x000000ffff7d7224 */ /* 0x000fc600078e0009 */
[----:B------:R-:W-:-:S13]  /*5ab0*/  ISETP.NE.AND P3, PT, R12, 0x1, PT ;  /* 0x000000010c00780c */ /* 0x000fda0003f65270 */
[----:B------:R-:W0:Y:S02]  /*5ac0*/  @P3 LDC.64 R14, c[0x0][0x9e8] ;  /* 0x00027a00ff0e3b82 */ /* 0x000e240000000a00 */
[----:B0-----:R-:W-:-:S05]  /*5ad0*/  @P3 IMAD.HI.U32 R14, R9, R14, RZ ;  /* 0x0000000e090e3227 */ /* 0x001fca00078e00ff */
[----:B------:R-:W-:-:S07]  /*5ae0*/  @P3 SHF.R.U32.HI R125, RZ, R15, R14 ;  /* 0x0000000fff7d3219 */ /* 0x000fce000001160e */
.L_x_11357:
[----:B------:R-:W-:Y:S05]  /*5af0*/  BSYNC B0 ;  /* 0x0000000000007941 */ /* 0x000fea0003800000 */
.L_x_11355:
[----:B------:R-:W-:-:S04]  /*5b00*/  IMAD R15, R125, R12, -R8 ;  /* 0x0000000c7d0f7224 */ /* 0x000fc800078e0a08 */
[----:B------:R-:W-:-:S05]  /*5b10*/  IMAD R8, R16, -0x2, R15 ;  /* 0xfffffffe10087824 */ /* 0x000fca00078e020f */
[----:B------:R-:W-:Y:S02]  /*5b20*/  VIADDMNMX R123, R8, R12, R123, PT ;  /* 0x0000000c087b7246 */ /* 0x000fe4000380017b */
[----:B------:R-:W-:-:S07]  /*5b30*/  VIMNMX R121, R121, R8, !PT ;  /* 0x0000000879797248 */ /* 0x000fce0007fe0100 */
.L_x_11354:
        /* <DEDUP_REMOVED lines=20> */
[C---:B------:R-:W-:Y:S02]  /*5c80*/  ISETP.GT.AND P5, PT, R121.reuse, RZ, P2 ;  /* 0x000000ff7900720c */ /* 0x040fe400017a4270 */
[----:B------:R-:W-:Y:S02]  /*5c90*/  FMNMX.FTZ R8, R44, R15, !PT ;  /* 0x0000000f2c087209 */ /* 0x000fe40007810000 */
        /* <DEDUP_REMOVED lines=42> */
[C---:B------:R-:W-:Y:S02]  /*5f40*/  ISETP.GT.AND P3, PT, R121.reuse, 0x29, P2 ;  /* 0x000000297900780c */ /* 0x040fe40001764270 */
[----:B------:R-:W-:Y:S01]  /*5f50*/  FSEL R46, R46, -INF , !P4 ;  /* 0xff8000002e2e7808 */ /* 0x000fe20006000000 */
[----:B------:R-:W0:Y:S01]  /*5f60*/  SHFL.BFLY PT, R15, R10, 0x2, 0x1f ;  /* 0x0c401f000a0f7f89 */ /* 0x000e2200000e0000 */
[----:B------:R-:W-:-:S04]  /*5f70*/  ISETP.GT.AND P4, PT, R121, 0x30, P2 ;  /* 0x000000307900780c */ /* 0x000fc80001784270 */
[----:B------:R-:W-:-:S04]  /*5f80*/  ISETP.LT.OR P4, PT, R123, 0x31, P4 ;  /* 0x000000317b00780c */ /* 0x000fc80002781670 */
[----:B------:R-:W-:Y:S02]  /*5f90*/  FSEL R50, R50, -INF , !P4 ;  /* 0xff80000032327808 */ /* 0x000fe40006000000 */
[----:B------:R-:W-:-:S04]  /*5fa0*/  ISETP.GT.AND P4, PT, R121, 0x39, P2 ;  /* 0x000000397900780c */ /* 0x000fc80001784270 */
[----:B------:R-:W-:-:S04]  /*5fb0*/  ISETP.LT.OR P4, PT, R123, 0x3a, P4 ;  /* 0x0000003a7b00780c */ /* 0x000fc80002781670 */
[----:B------:R-:W-:Y:S02]  /*5fc0*/  FSEL R55, R55, -INF , !P4 ;  /* 0xff80000037377808 */ /* 0x000fe40006000000 */
[----:B------:R-:W-:Y:S02]  /*5fd0*/  ISETP.GT.AND P4, PT, R121, 0x48, P2 ;  /* 0x000000487900780c */ /* 0x000fe40001784270 */
[----:B0-----:R-:W-:Y:S02]  /*5fe0*/  FMNMX.FTZ R15, R10, R15, !PT ;  /* 0x0000000f0a0f7209 */ /* 0x001fe40007810000 */
[----:B------:R-:W-:-:S03]  /*5ff0*/  ISETP.LT.OR P4, PT, R123, 0x49, P4 ;  /* 0x000000497b00780c */ /* 0x000fc60002781670 */
[----:B------:R-:W0:Y:S01]  /*6000*/  SHFL.BFLY PT, R8, R15, 0x1, 0x1f ;  /* 0x0c201f000f087f89 */ /* 0x000e2200000e0000 */
[----:B------:R-:W-:Y:S02]  /*6010*/  FSEL R62, R62, -INF , !P4 ;  /* 0xff8000003e3e7808 */ /* 0x000fe40006000000 */
        /* <DEDUP_REMOVED lines=16> */
[--C-:B------:R-:W-:Y:S01]  /*6120*/  FFMA.FTZ R21, R29, UR22, -R10.reuse ;  /* 0x000000161d157c23 */ /* 0x100fe2000801080a */
[----:B------:R-:W-:Y:S01]  /*6130*/  FSEL R29, R26, -INF , !P5 ;  /* 0xff8000001a1d7808 */ /* 0x000fe20006800000 */
[--C-:B------:R-:W-:Y:S01]  /*6140*/  FFMA.FTZ R148, R25, UR22, -R10.reuse ;  /* 0x0000001619947c23 */ /* 0x100fe2000801080a */
[--C-:B------:R-:W-:Y:S01]  /*6150*/  FFMA.FTZ R25, R33, UR22, -R10.reuse ;  /* 0x0000001621197c23 */ /* 0x100fe2000801080a */
[----:B------:R-:W-:Y:S01]  /*6160*/  ISETP.LT.OR P5, PT, R123, 0x2a, P3 ;  /* 0x0000002a7b00780c */ /* 0x000fe20001fa1670 */
[----:B------:R-:W-:Y:S01]  /*6170*/  MUFU.EX2 R15, R15 ;  /* 0x0000000f000f7308 */ /* 0x000fe20000000800 */
        /* <DEDUP_REMOVED lines=35> */
[----:B------:R-:W-:Y:S01]  /*63b0*/  FFMA.FTZ R85, R85, UR22, -R10 ;  /* 0x0000001655557c23 */ /* 0x000fe2000801080a */
[----:B------:R-:W-:Y:S01]  /*63c0*/  FMNMX.FTZ R41, R43, R12, !PT ;  /* 0x0000000c2b297209 */ /* 0x000fe20007810000 */
[----:B------:R-:W-:Y:S01]  /*63d0*/  MUFU.EX2 R148, R148 ;  /* 0x0000009400947308 */ /* 0x000fe20000000800 */
[----:B------:R-:W-:-:S02]  /*63e0*/  ISETP.LT.OR P3, PT, R123, 0x41, P3 ;  /* 0x000000417b00780c */ /* 0x000fc40001f61670 */
[----:B------:R-:W-:Y:S02]  /*63f0*/  FMNMX.FTZ R12, R46, R41, !PT ;  /* 0x000000292e0c7209 */ /* 0x000fe40007810000 */
[----:B------:R-:W-:Y:S02]  /*6400*/  ISETP.LT.OR P5, PT, R123, 0x42, P5 ;  /* 0x000000427b00780c */ /* 0x000fe40002fa1670 */
[----:B------:R-:W-:Y:S01]  /*6410*/  FMNMX.FTZ R41, R47, R12, !PT ;  /* 0x0000000c2f297209 */ /* 0x000fe20007810000 */
[----:B------:R-:W-:Y:S01]  /*6420*/  MUFU.EX2 R150, R150 ;  /* 0x0000009600967308 */ /* 0x000fe20000000800 */
[----:B------:R-:W-:Y:S02]  /*6430*/  FSEL R58, R58, -INF , !P3 ;  /* 0xff8000003a3a7808 */ /* 0x000fe40005800000 */
[----:B------:R-:W-:Y:S01]  /*6440*/  FMNMX.FTZ R12, R50, R41, !PT ;  /* 0x00000029320c7209 */ /* 0x000fe20007810000 */
[----:B------:R-:W-:Y:S01]  /*6450*/  FFMA.FTZ R41, R45, UR22, -R10 ;  /* 0x000000162d297c23 */ /* 0x000fe2000801080a */
[----:B------:R-:W-:-:S02]  /*6460*/  ISETP.GT.AND P3, PT, R121, 0x49, P2 ;  /* 0x000000497900780c */ /* 0x000fc40001764270 */
[----:B------:R-:W-:Y:S01]  /*6470*/  FMNMX.FTZ R45, R51, R12, !PT ;  /* 0x0000000c332d7209 */ /* 0x000fe20007810000 */
[----:B------:R-:W-:Y:S01]  /*6480*/  MUFU.EX2 R21, R21 ;  /* 0x0000001500157308 */ /* 0x000fe20000000800 */
[----:B------:R-:W-:Y:S02]  /*6490*/  FSEL R59, R59, -INF , !P5 ;  /* 0xff8000003b3b7808 */ /* 0x000fe40006800000 */
[----:B------:R-:W-:Y:S02]  /*64a0*/  FMNMX.FTZ R12, R54, R45, !PT ;  /* 0x0000002d360c7209 */ /* 0x000fe40007810000 */
[----:B------:R-:W-:Y:S02]  /*64b0*/  ISETP.GT.AND P5, PT, R121, 0x50, P2 ;  /* 0x000000507900780c */ /* 0x000fe400017a4270 */
[----:B------:R-:W-:Y:S01]  /*64c0*/  FMNMX.FTZ R45, R55, R12, !PT ;  /* 0x0000000c372d7209 */ /* 0x000fe20007810000 */
[----:B------:R-:W-:Y:S01]  /*64d0*/  MUFU.EX2 R144, R144 ;  /* 0x0000009000907308 */ /* 0x000fe20000000800 */
[----:B------:R-:W-:-:S02]  /*64e0*/  ISETP.LT.OR P3, PT, R123, 0x4a, P3 ;  /* 0x0000004a7b00780c */ /* 0x000fc40001f61670 */
[----:B------:R-:W-:Y:S01]  /*64f0*/  FMNMX.FTZ R12, R58, R45, !PT ;  /* 0x0000002d3a0c7209 */ /* 0x000fe20007810000 */
[----:B------:R-:W-:Y:S01]  /*6500*/  FFMA.FTZ R45, R49, UR22, -R10 ;  /* 0x00000016312d7c23 */ /* 0x000fe2000801080a */
[----:B------:R-:W-:Y:S02]  /*6510*/  FSEL R63, R63, -INF , !P3 ;  /* 0xff8000003f3f7808 */ /* 0x000fe40005800000 */
[----:B------:R-:W-:Y:S01]  /*6520*/  FMNMX.FTZ R49, R59, R12, !PT ;  /* 0x0000000c3b317209 */ /* 0x000fe20007810000 */
[----:B------:R-:W-:Y:S01]  /*6530*/  MUFU.EX2 R25, R25 ;  /* 0x0000001900197308 */ /* 0x000fe20000000800 */
[----:B------:R-:W-:Y:S02]  /*6540*/  ISETP.LT.OR P5, PT, R123, 0x51, P5 ;  /* 0x000000517b00780c */ /* 0x000fe40002fa1670 */
[----:B------:R-:W-:Y:S02]  /*6550*/  FMNMX.FTZ R12, R62, R49, !PT ;  /* 0x000000313e0c7209 */ /* 0x000fe40007810000 */
[----:B------:R-:W-:-:S02]  /*6560*/  ISETP.GT.AND P3, PT, R121, 0x58, P2 ;  /* 0x000000587900780c */ /* 0x000fc40001764270 */
[----:B------:R-:W-:Y:S01]  /*6570*/  FSEL R66, R66, -INF , !P5 ;  /* 0xff80000042427808 */ /* 0x000fe20006800000 */
[----:B------:R-:W-:Y:S01]  /*6580*/  MUFU.EX2 R146, R146 ;  /* 0x0000009200927308 */ /* 0x000fe20000000800 */
[----:B------:R-:W-:Y:S02]  /*6590*/  FMNMX.FTZ R49, R63, R12, !PT ;  /* 0x0000000c3f317209 */ /* 0x000fe40007810000 */
[----:B------:R-:W-:Y:S02]  /*65a0*/  ISETP.GT.AND P5, PT, R121, 0x59, P2 ;  /* 0x000000597900780c */ /* 0x000fe400017a4270 */
[----:B------:R-:W-:Y:S02]  /*65b0*/  ISETP.LT.OR P3, PT, R123, 0x59, P3 ;  /* 0x000000597b00780c */ /* 0x000fe40001f61670 */
[----:B------:R-:W-:Y:S01]  /*65c0*/  FMNMX.FTZ R12, R66, R49, !PT ;  /* 0x00000031420c7209 */ /* 0x000fe20007810000 */
[----:B------:R-:W-:Y:S01]  /*65d0*/  FFMA.FTZ R49, R53, UR22, -R10 ;  /* 0x0000001635317c23 */ /* 0x000fe2000801080a */
[----:B------:R-:W-:Y:S01]  /*65e0*/  ISETP.LT.OR P5, PT, R123, 0x5a, P5 ;  /* 0x0000005a7b00780c */ /* 0x000fe20002fa1670 */
[----:B------:R-:W-:Y:S01]  /*65f0*/  MUFU.EX2 R33, R33 ;  /* 0x0000002100217308 */ /* 0x000fe20000000800 */
[----:B------:R-:W-:-:S02]  /*6600*/  FSEL R70, R70, -INF , !P3 ;  /* 0xff80000046467808 */ /* 0x000fc40005800000 */
[----:B------:R-:W-:Y:S02]  /*6610*/  FMNMX.FTZ R53, R67, R12, !PT ;  /* 0x0000000c43357209 */ /* 0x000fe40007810000 */
[----:B------:R-:W-:Y:S02]  /*6620*/  ISETP.GT.AND P3, PT, R121, 0x61, P2 ;  /* 0x000000617900780c */ /* 0x000fe40001764270 */
[----:B------:R-:W-:Y:S01]  /*6630*/  FSEL R71, R71, -INF , !P5 ;  /* 0xff80000047477808 */ /* 0x000fe20006800000 */
[----:B------:R-:W-:Y:S01]  /*6640*/  MUFU.EX2 R140, R140 ;  /* 0x0000008c008c7308 */ /* 0x000fe20000000800 */
[----:B------:R-:W-:Y:S02]  /*6650*/  FMNMX.FTZ R12, R70, R53, !PT ;  /* 0x00000035460c7209 */ /* 0x000fe40007810000 */
[----:B------:R-:W-:Y:S02]  /*6660*/  ISETP.GT.AND P5, PT, R121, 0x68, P2 ;  /* 0x000000687900780c */ /* 0x000fe400017a4270 */
[----:B------:R-:W-:-:S02]  /*6670*/  ISETP.LT.OR P3, PT, R123, 0x62, P3 ;  /* 0x000000627b00780c */ /* 0x000fc40001f61670 */
[----:B------:R-:W-:Y:S01]  /*6680*/  FMNMX.FTZ R53, R71, R12, !PT ;  /* 0x0000000c47357209 */ /* 0x000fe20007810000 */
[----:B------:R-:W-:Y:S01]  /*6690*/  MUFU.EX2 R37, R37 ;  /* 0x0000002500257308 */ /* 0x000fe20000000800 */
[----:B------:R-:W-:Y:S02]  /*66a0*/  FSEL R75, R75, -INF , !P3 ;  /* 0xff8000004b4b7808 */ /* 0x000fe40005800000 */
[----:B------:R-:W-:Y:S02]  /*66b0*/  ISETP.LT.OR P5, PT, R123, 0x69, P5 ;  /* 0x000000697b00780c */ /* 0x000fe40002fa1670 */
[----:B------:R-:W-:Y:S01]  /*66c0*/  FMNMX.FTZ R12, R74, R53, !PT ;  /* 0x000000354a0c7209 */ /* 0x000fe20007810000 */
[----:B------:R-:W-:Y:S01]  /*66d0*/  FFMA.FTZ R53, R57, UR22, -R10 ;  /* 0x0000001639357c23 */ /* 0x000fe2000801080a */
[----:B------:R-:W-:Y:S01]  /*66e0*/  ISETP.GT.AND P3, PT, R121, 0x70, P2 ;  /* 0x000000707900780c */ /* 0x000fe20001764270 */
[----:B------:R-:W-:Y:S01]  /*66f0*/  MUFU.EX2 R142, R142 ;  /* 0x0000008e008e7308 */ /* 0x000fe20000000800 */
[----:B------:R-:W-:-:S02]  /*6700*/  FSEL R78, R78, -INF , !P5 ;  /* 0xff8000004e4e7808 */ /* 0x000fc40006800000 */
[----:B------:R-:W-:Y:S02]  /*6710*/  FMNMX.FTZ R57, R75, R12, !PT ;  /* 0x0000000c4b397209 */ /* 0x000fe40007810000 */
        /* <DEDUP_REMOVED lines=10> */
[----:B------:R-:W-:Y:S01]  /*67c0*/  FMNMX.FTZ R12, R82, R57, !PT ;  /* 0x00000039520c7209 */ /* 0x000fe20007810000 */
[----:B------:R-:W-:Y:S01]  /*67d0*/  FFMA.FTZ R57, R61, UR22, -R10 ;  /* 0x000000163d397c23 */ /* 0x000fe2000801080a */
[----:B------:R-:W-:Y:S01]  /*67e0*/  ISETP.LT.OR P2, PT, R123, 0x7a, P2 ;  /* 0x0000007a7b00780c */ /* 0x000fe20001741670 */
[----:B------:R-:W-:Y:S01]  /*67f0*/  MUFU.EX2 R45, R45 ;  /* 0x0000002d002d7308 */ /* 0x000fe20000000800 */
[----:B------:R-:W-:-:S02]  /*6800*/  FSEL R86, R86, -INF , !P4 ;  /* 0xff80000056567808 */ /* 0x000fc40006000000 */
[----:B------:R-:W-:Y:S02]  /*6810*/  FMNMX.FTZ R61, R83, R12, !PT ;  /* 0x0000000c533d7209 */ /* 0x000fe40007810000 */
[----:B------:R-:W-:Y:S02]  /*6820*/  FSEL R87, R87, -INF , !P2 ;  /* 0xff80000057577808 */ /* 0x000fe40005000000 */
[----:B------:R-:W-:Y:S01]  /*6830*/  FMNMX.FTZ R12, R86, R61, !PT ;  /* 0x0000003d560c7209 */ /* 0x000fe20007810000 */
[--C-:B------:R-:W-:Y:S01]  /*6840*/  FFMA.FTZ R61, R65, UR22, -R10.reuse ;  /* 0x00000016413d7c23 */ /* 0x100fe2000801080a */
[--C-:B------:R-:W-:Y:S01]  /*6850*/  FFMA.FTZ R65, R69, UR22, -R10.reuse ;  /* 0x0000001645417c23 */ /* 0x100fe2000801080a */
[--C-:B------:R-:W-:Y:S01]  /*6860*/  FFMA.FTZ R69, R73, UR22, -R10.reuse ;  /* 0x0000001649457c23 */ /* 0x100fe2000801080a */
[----:B------:R-:W-:Y:S01]  /*6870*/  FMNMX.FTZ R12, R87, R12, !PT ;  /* 0x0000000c570c7209 */ /* 0x000fe20007810000 */
[--C-:B------:R-:W-:Y:S01]  /*6880*/  FFMA.FTZ R73, R77, UR22, -R10.reuse ;  /* 0x000000164d497c23 */ /* 0x100fe2000801080a */
[----:B------:R-:W-:Y:S01]  /*6890*/  FFMA.FTZ R77, R81, UR22, -R10 ;  /* 0x00000016514d7c23 */ /* 0x000fe2000801080a */
[----:B------:R-:W-:Y:S01]  /*68a0*/  FSEL R81, R8, RZ, P6 ;  /* 0x000000ff08517208 */ /* 0x000fe20003000000 */
[----:B------:R-:W-:Y:S01]  /*68b0*/  MUFU.EX2 R138, R138 ;  /* 0x0000008a008a7308 */ /* 0x000fe20000000800 */
[----:B------:R-:W0:Y:S03]  /*68c0*/  SHFL.BFLY PT, R121, R12, 0x2, 0x1f ;  /* 0x0c401f000c797f89 */ /* 0x000e2600000e0000 */
[----:B------:R-:W-:-:S04]  /*68d0*/  FADD.FTZ R2, -R81, R2 ;  /* 0x0000000251027221 */ /* 0x000fc80000010100 */
[----:B------:R-:W-:Y:S01]  /*68e0*/  FMUL.FTZ R2, R2, UR22 ;  /* 0x0000001602027c20 */ /* 0x000fe20008410000 */
[----:B------:R-:W-:Y:S08]  /*68f0*/  MUFU.EX2 R49, R49 ;  /* 0x0000003100317308 */ /* 0x000ff00000000800 */
[----:B------:R-:W1:Y:S01]  /*6900*/  MUFU.EX2 R2, R2 ;  /* 0x0000000200027308 */ /* 0x000e620000000800 */
[----:B0-----:R-:W-:-:S07]  /*6910*/  FMNMX.FTZ R121, R12, R121, !PT ;  /* 0x000000790c797209 */ /* 0x001fce0007810000 */
[----:B------:R-:W-:Y:S01]  /*6920*/  MUFU.EX2 R132, R132 ;  /* 0x0000008400847308 */ /* 0x000fe20000000800 */
[----:B------:R-:W0:Y:S07]  /*6930*/  SHFL.BFLY PT, R12, R121, 0x1, 0x1f ;  /* 0x0c201f00790c7f89 */ /* 0x000e2e00000e0000 */
[----:B------:R-:W-:Y:S01]  /*6940*/  MUFU.EX2 R53, R53 ;  /* 0x0000003500357308 */ /* 0x000fe20000000800 */
[-C--:B-1----:R-:W-:Y:S01]  /*6950*/  FMUL.FTZ R88, R88, R2.reuse ;  /* 0x0000000258587220 */ /* 0x082fe20000410000 */
        /* <DEDUP_REMOVED lines=16> */
[----:B------:R-:W-:Y:S01]  /*6a60*/  FMUL.FTZ R117, R117, R2 ;  /* 0x0000000275757220 */ /* 0x000fe20000410000 */
[----:B0-----:R-:W-:-:S04]  /*6a70*/  FMNMX.FTZ R10, R121, R12, !PT ;  /* 0x0000000c790a7209 */ /* 0x001fc80007810000 */
[C---:B------:R-:W-:Y:S01]  /*6a80*/  FSETP.NEU.FTZ.AND P2, PT, R10.reuse, -INF , PT ;  /* 0xff8000000a00780b */ /* 0x040fe20003f5d000 */
[----:B------:R-:W-:Y:S01]  /*6a90*/  FMUL.FTZ R40, R10, UR22 ;  /* 0x000000160a287c20 */ /* 0x000fe20008410000 */
[----:B------:R-:W-:Y:S04]  /*6aa0*/  MUFU.EX2 R128, R128 ;  /* 0x0000008000807308 */ /* 0x000fe80000000800 */
[----:B------:R-:W-:-:S04]  /*6ab0*/  FSEL R40, R40, RZ, P2 ;  /* 0x000000ff28287208 */ /* 0x000fc80001000000 */
[----:B------:R-:W-:Y:S01]  /*6ac0*/  MUFU.EX2 R61, R61 ;  /* 0x0000003d003d7308 */ /* 0x000fe20000000800 */
        /* <DEDUP_REMOVED lines=17> */
[----:B------:R-:W-:Y:S01]  /*6be0*/  FADD.FTZ R6, R144, R29 ;  /* 0x0000001d90067221 */ /* 0x000fe20000010000 */
[--C-:B------:R-:W-:Y:S01]  /*6bf0*/  FFMA.FTZ R26, R43, UR22, -R40.reuse ;  /* 0x000000162b1a7c23 */ /* 0x100fe20008010828 */
[----:B------:R-:W-:Y:S01]  /*6c00*/  FMUL.FTZ R0, R27, UR22 ;  /* 0x000000161b007c20 */ /* 0x000fe20008410000 */
[----:B------:R-:W-:Y:S01]  /*6c10*/  FFMA.FTZ R143, R46, UR22, -R40 ;  /* 0x000000162e8f7c23 */ /* 0x000fe20008010828 */
[----:B------:R-:W-:Y:S01]  /*6c20*/  FADD.FTZ R29, R25, R6 ;  /* 0x00000006191d7221 */ /* 0x000fe20000010000 */
        /* <DEDUP_REMOVED lines=10> */
[----:B------:R-:W0:Y:S01]  /*6cd0*/  MUFU.EX2 R0, R0 ;  /* 0x0000000000007308 */ /* 0x000e220000000800 */
[----:B------:R-:W-:Y:S01]  /*6ce0*/  FADD.FTZ R6, R140, R27 ;  /* 0x0000001b8c067221 */ /* 0x000fe20000010000 */
[--C-:B------:R-:W-:Y:S01]  /*6cf0*/  FFMA.FTZ R135, R62, UR22, -R40.reuse ;  /* 0x000000163e877c23 */ /* 0x100fe20008010828 */
[----:B------:R-:W-:Y:S01]  /*6d00*/  F2FP.F16.F32.PACK_AB R148, R148, R15 ;  /* 0x0000000f9494723e */ /* 0x000fe200000000ff */
        /* <DEDUP_REMOVED lines=13> */
[----:B0-----:R-:W-:Y:S01]  /*6de0*/  FFMA.FTZ R5, R0, R5, R149 ;  /* 0x0000000500057223 */ /* 0x001fe20000010095 */
[----:B------:R-:W-:Y:S01]  /*6df0*/  FADD.FTZ R38, R136, R27 ;  /* 0x0000001b88267221 */ /* 0x000fe20000010000 */
[--C-:B------:R-:W-:Y:S01]  /*6e00*/  FFMA.FTZ R83, R83, UR22, -R40.reuse ;  /* 0x0000001653537c23 */ /* 0x100fe20008010828 */
[----:B------:R-:W-:Y:S01]  /*6e10*/  FFMA.FTZ R86, R86, UR22, -R40 ;  /* 0x0000001656567c23 */ /* 0x000fe20008010828 */
[----:B------:R-:W-:Y:S01]  /*6e20*/  FADD.FTZ R6, R12, R5 ;  /* 0x000000050c067221 */ /* 0x000fe20000010000 */
[----:B------:R-:W-:Y:S01]  /*6e30*/  FADD.FTZ R27, R45, R38 ;  /* 0x000000262d1b7221 */ /* 0x000fe20000010000 */
[----:B------:R-:W-:Y:S01]  /*6e40*/  FFMA.FTZ R38, R67, UR22, -R40 ;  /* 0x0000001643267c23 */ /* 0x000fe20008010828 */
[----:B------:R-:W0:Y:S01]  /*6e50*/  MUFU.EX2 R20, R20 ;  /* 0x0000001400147308 */ /* 0x000e220000000800 */
[----:B------:R-:W-:Y:S01]  /*6e60*/  FADD.FTZ R5, R151, R6 ;  /* 0x0000000697057221 */ /* 0x000fe20000010000 */
[----:B------:R-:W-:Y:S01]  /*6e70*/  FADD.FTZ R42, R138, R27 ;  /* 0x0000001b8a2a7221 */ /* 0x000fe20000010000 */
[----:B------:R-:W-:Y:S01]  /*6e80*/  IMAD.U32 R29, RZ, RZ, UR39 ;  /* 0x00000027ff1d7e24 */ /* 0x000fe2000f8e00ff */
[----:B------:R-:W-:Y:S01]  /*6e90*/  ISETP.GT.AND P2, PT, R3, UR27, PT ;  /* 0x0000001b03007c0c */ /* 0x000fe2000bf44270 */
[----:B-1----:R-:W-:Y:S01]  /*6ea0*/  FADD.FTZ R6, R14, R5 ;  /* 0x000000050e067221 */ /* 0x002fe20000010000 */
[----:B------:R-:W-:Y:S01]  /*6eb0*/  FADD.FTZ R27, R49, R42 ;  /* 0x0000002a311b7221 */ /* 0x000fe20000010000 */
[----:B------:R-:W-:Y:S01]  /*6ec0*/  FFMA.FTZ R42, R71, UR22, -R40 ;  /* 0x00000016472a7c23 */ /* 0x000fe20008010828 */
[----:B------:R-:W1:Y:S01]  /*6ed0*/  MUFU.EX2 R147, R147 ;  /* 0x0000009300937308 */ /* 0x000e620000000800 */
[----:B--2---:R-:W-:Y:S01]  /*6ee0*/  FADD.FTZ R5, R145, R6 ;  /* 0x0000000691057221 */ /* 0x004fe20000010000 */
[----:B------:R-:W-:Y:S01]  /*6ef0*/  FADD.FTZ R44, R132, R27 ;  /* 0x0000001b842c7221 */ /* 0x000fe20000010000 */
[----:B------:R-:W-:Y:S01]  /*6f00*/  FFMA.FTZ R40, R87, UR22, -R40 ;  /* 0x0000001657287c23 */ /* 0x000fe20008010828 */
[----:B------:R-:W-:Y:S01]  /*6f10*/  @!P1 LEA R29, R29, UR45, 0x3 ;  /* 0x0000002d1d1d9c11 */ /* 0x000fe2000f8e18ff */
[----:B------:R-:W-:Y:S01]  /*6f20*/  UMOV UR39, UR26 ;  /* 0x0000001a00277c82 */ /* 0x000fe20008000000 */
[----:B------:R-:W-:Y:S01]  /*6f30*/  FADD.FTZ R27, R53, R44 ;  /* 0x0000002c351b7221 */ /* 0x000fe20000010000 */
[----:B------:R-:W-:Y:S01]  /*6f40*/  FMUL.FTZ R90, R90, R0 ;  /* 0x000000005a5a7220 */ /* 0x000fe20000410000 */
[----:B------:R-:W2:Y:S01]  /*6f50*/  MUFU.EX2 R24, R24 ;  /* 0x0000001800187308 */ /* 0x000ea20000000800 */
[----:B0-----:R-:W-:Y:S01]  /*6f60*/  FADD.FTZ R6, R20, R5 ;  /* 0x0000000514067221 */ /* 0x001fe20000010000 */
[----:B------:R-:W-:Y:S01]  /*6f70*/  FADD.FTZ R44, R134, R27 ;  /* 0x0000001b862c7221 */ /* 0x000fe20000010000 */
[----:B------:R-:W-:-:S02]  /*6f80*/  @!P1 VIADD R29, R29, 0x16860 ;  /* 0x000168601d1d9836 */ /* 0x000fc40000000000 */
[-C--:B------:R-:W-:Y:S01]  /*6f90*/  FMUL.FTZ R91, R91, R0.reuse ;  /* 0x000000005b5b7220 */ /* 0x080fe20000410000 */
[-C--:B------:R-:W-:Y:S01]  /*6fa0*/  FMUL.FTZ R94, R94, R0.reuse ;  /* 0x000000005e5e7220 */ /* 0x080fe20000410000 */
[----:B------:R-:W-:Y:S01]  /*6fb0*/  FADD.FTZ R27, R57, R44 ;  /* 0x0000002c391b7221 */ /* 0x000fe20000010000 */
[-C--:B------:R-:W-:Y:S01]  /*6fc0*/  FMUL.FTZ R95, R95, R0.reuse ;  /* 0x000000005f5f7220 */ /* 0x080fe20000410000 */
[----:B------:R-:W0:Y:S01]  /*6fd0*/  MUFU.EX2 R141, R141 ;  /* 0x0000008d008d7308 */ /* 0x000e220000000800 */
[----:B-1----:R-:W-:Y:S01]  /*6fe0*/  FADD.FTZ R5, R147, R6 ;  /* 0x0000000693057221 */ /* 0x002fe20000010000 */
[----:B------:R-:W-:Y:S01]  /*6ff0*/  FADD.FTZ R44, R128, R27 ;  /* 0x0000001b802c7221 */ /* 0x000fe20000010000 */
[----:B------:R-:W-:Y:S01]  /*7000*/  @!P1 PRMT R29, RZ, 0x654, R29 ;  /* 0x00000654ff1d9816 */ /* 0x000fe2000000001d */
[-C--:B------:R-:W-:Y:S01]  /*7010*/  FMUL.FTZ R98, R98, R0.reuse ;  /* 0x0000000062627220 */ /* 0x080fe20000410000 */
[-C--:B------:R-:W-:Y:S01]  /*7020*/  FMUL.FTZ R99, R99, R0.reuse ;  /* 0x0000000063637220 */ /* 0x080fe20000410000 */
[----:B------:R-:W-:Y:S01]  /*7030*/  FADD.FTZ R27, R61, R44 ;  /* 0x0000002c3d1b7221 */ /* 0x000fe20000010000 */
[----:B------:R1:W-:Y:S01]  /*7040*/  @!P1 SYNCS.ARRIVE.TRANS64.RED.A1T0 RZ, [R29+URZ], RZ ;  /* 0x000000ff1dff99a7 */ /* 0x0003e2000810043f */
        /* <DEDUP_REMOVED lines=13> */
[----:B------:R-:W-:Y:S01]  /*7120*/  FMUL.FTZ R119, R119, R0 ;  /* 0x0000000077777220 */ /* 0x000fe20000410000 */
[----:B------:R-:W-:Y:S01]  /*7130*/  F2FP.F16.F32.PACK_AB R150, R21, R150 ;  /* 0x000000961596723e */ /* 0x000fe200000000ff */
[----:B------:R-:W-:Y:S01]  /*7140*/  VIADD R3, R3, 0xffffffff ;  /* 0xffffffff03037836 */ /* 0x000fe20000000000 */
[----:B------:R-:W0:Y:S01]  /*7150*/  MUFU.EX2 R28, R28 ;  /* 0x0000001c001c7308 */ /* 0x000e220000000800 */
[----:B---3--:R-:W-:Y:S01]  /*7160*/  FADD.FTZ R6, R26, R5 ;  /* 0x000000051a067221 */ /* 0x008fe20000010000 */
[----:B------:R-:W-:Y:S01]  /*7170*/  F2FP.F16.F32.PACK_AB R144, R25, R144 ;  /* 0x000000901990723e */ /* 0x000fe200000000ff */
[----:B------:R-:W-:Y:S01]  /*7180*/  IMAD.MOV.U32 R2, RZ, RZ, R8 ;  /* 0x000000ffff027224 */ /* 0x000fe200078e0008 */
[----:B------:R-:W-:Y:S01]  /*7190*/  F2FP.F16.F32.PACK_AB R146, R33, R146 ;  /* 0x000000922192723e */ /* 0x000fe200000000ff */
[----:B------:R-:W-:Y:S01]  /*71a0*/  IMAD.MOV.U32 R0, RZ, RZ, R10 ;  /* 0x000000ffff007224 */ /* 0x000fe200078e000a */
[----:B------:R-:W-:-:S02]  /*71b0*/  F2FP.F16.F32.PACK_AB R140, R37, R140 ;  /* 0x0000008c258c723e */ /* 0x000fc400000000ff */
[----:B------:R-:W3:Y:S01]  /*71c0*/  MUFU.EX2 R130, R130 ;  /* 0x0000008200827308 */ /* 0x000ee20000000800 */
[----:B--2---:R-:W-:Y:S01]  /*71d0*/  FADD.FTZ R5, R143, R6 ;  /* 0x000000068f057221 */ /* 0x004fe20000010000 */
[----:B------:R-:W-:Y:S02]  /*71e0*/  F2FP.F16.F32.PACK_AB R142, R41, R142 ;  /* 0x0000008e298e723e */ /* 0x000fe400000000ff */
[----:B------:R-:W-:Y:S02]  /*71f0*/  F2FP.F16.F32.PACK_AB R136, R45, R136 ;  /* 0x000000882d88723e */ /* 0x000fe400000000ff */
[----:B------:R-:W-:Y:S02]  /*7200*/  F2FP.F16.F32.PACK_AB R138, R49, R138 ;  /* 0x0000008a318a723e */ /* 0x000fe400000000ff */
[----:B------:R-:W2:Y:S01]  /*7210*/  MUFU.EX2 R137, R137 ;  /* 0x0000008900897308 */ /* 0x000ea20000000800 */
[----:B0-----:R-:W-:Y:S01]  /*7220*/  FADD.FTZ R6, R28, R5 ;  /* 0x000000051c067221 */ /* 0x001fe20000010000 */
[----:B------:R-:W-:-:S02]  /*7230*/  F2FP.F16.F32.PACK_AB R132, R53, R132 ;  /* 0x000000843584723e */ /* 0x000fc400000000ff */
[----:B------:R-:W-:Y:S02]  /*7240*/  F2FP.F16.F32.PACK_AB R134, R57, R134 ;  /* 0x000000863986723e */ /* 0x000fe400000000ff */
[----:B------:R-:W-:Y:S02]  /*7250*/  F2FP.F16.F32.PACK_AB R128, R61, R128 ;  /* 0x000000803d80723e */ /* 0x000fe400000000ff */
[----:B------:R-:W0:Y:S01]  /*7260*/  MUFU.EX2 R65, R65 ;  /* 0x0000004100417308 */ /* 0x000e220000000800 */
[----:B---3--:R-:W-:Y:S01]  /*7270*/  FADD.FTZ R44, R130, R27 ;  /* 0x0000001b822c7221 */ /* 0x008fe20000010000 */
[----:B------:R-:W-:Y:S02]  /*7280*/  F2FP.F16.F32.PACK_AB R149, R12, R149 ;  /* 0x000000950c95723e */ /* 0x000fe400000000ff */
[----:B------:R-:W-:Y:S02]  /*7290*/  F2FP.F16.F32.PACK_AB R151, R14, R151 ;  /* 0x000000970e97723e */ /* 0x000fe400000000ff */
[----:B------:R-:W-:-:S02]  /*72a0*/  F2FP.F16.F32.PACK_AB R145, R20, R145 ;  /* 0x000000911491723e */ /* 0x000fc400000000ff */
[----:B------:R-:W3:Y:S01]  /*72b0*/  MUFU.EX2 R30, R30 ;  /* 0x0000001e001e7308 */ /* 0x000ee20000000800 */
[----:B--2---:R-:W-:Y:S01]  /*72c0*/  FADD.FTZ R5, R137, R6 ;  /* 0x0000000689057221 */ /* 0x004fe20000010000 */
[----:B------:R-:W-:Y:S02]  /*72d0*/  F2FP.F16.F32.PACK_AB R147, R24, R147 ;  /* 0x000000931893723e */ /* 0x000fe400000000ff */
[----:B------:R-:W-:Y:S02]  /*72e0*/  F2FP.F16.F32.PACK_AB R141, R26, R141 ;  /* 0x0000008d1a8d723e */ /* 0x000fe400000000ff */
[----:B------:R-:W-:Y:S02]  /*72f0*/  F2FP.F16.F32.PACK_AB R143, R28, R143 ;  /* 0x0000008f1c8f723e */ /* 0x000fe400000000ff */
[----:B------:R-:W2:Y:S01]  /*7300*/  MUFU.EX2 R124, R124 ;  /* 0x0000007c007c7308 */ /* 0x000ea20000000800 */
[C---:B0-----:R-:W-:Y:S01]  /*7310*/  FADD.FTZ R15, R65.reuse, R44 ;  /* 0x0000002c410f7221 */ /* 0x041fe20000010000 */
[----:B------:R-:W-:-:S06]  /*7320*/  F2FP.F16.F32.PACK_AB R130, R65, R130 ;  /* 0x000000824182723e */ /* 0x000fcc00000000ff */
[----:B------:R-:W0:Y:S01]  /*7330*/  MUFU.EX2 R139, R139 ;  /* 0x0000008b008b7308 */ /* 0x000e220000000800 */
[C---:B---3--:R-:W-:Y:S01]  /*7340*/  FADD.FTZ R6, R30.reuse, R5 ;  /* 0x000000051e067221 */ /* 0x048fe20000010000 */
[----:B------:R-:W-:-:S06]  /*7350*/  F2FP.F16.F32.PACK_AB R137, R30, R137 ;  /* 0x000000891e89723e */ /* 0x000fcc00000000ff */
[----:B------:R-:W3:Y:S01]  /*7360*/  MUFU.EX2 R69, R69 ;  /* 0x0000004500457308 */ /* 0x000ee20000000800 */
[----:B--2---:R-:W-:-:S07]  /*7370*/  FADD.FTZ R44, R124, R15 ;  /* 0x0000000f7c2c7221 */ /* 0x004fce0000010000 */
[----:B------:R-:W2:Y:S01]  /*7380*/  MUFU.EX2 R32, R32 ;  /* 0x0000002000207308 */ /* 0x000ea20000000800 */
[----:B0-----:R-:W-:-:S07]  /*7390*/  FADD.FTZ R5, R139, R6 ;  /* 0x000000068b057221 */ /* 0x001fce0000010000 */
[----:B------:R-:W0:Y:S01]  /*73a0*/  MUFU.EX2 R126, R126 ;  /* 0x0000007e007e7308 */ /* 0x000e220000000800 */
[C---:B---3--:R-:W-:Y:S01]  /*73b0*/  FADD.FTZ R15, R69.reuse, R44 ;  /* 0x0000002c450f7221 */ /* 0x048fe20000010000 */
[----:B------:R-:W-:-:S06]  /*73c0*/  F2FP.F16.F32.PACK_AB R124, R69, R124 ;  /* 0x0000007c457c723e */ /* 0x000fcc00000000ff */
[----:B------:R-:W3:Y:S01]  /*73d0*/  MUFU.EX2 R133, R133 ;  /* 0x0000008500857308 */ /* 0x000ee20000000800 */
[C---:B--2---:R-:W-:Y:S01]  /*73e0*/  FADD.FTZ R6, R32.reuse, R5 ;  /* 0x0000000520067221 */ /* 0x044fe20000010000 */
[----:B------:R-:W-:-:S06]  /*73f0*/  F2FP.F16.F32.PACK_AB R139, R32, R139 ;  /* 0x0000008b208b723e */ /* 0x000fcc00000000ff */
[----:B------:R-:W2:Y:S01]  /*7400*/  MUFU.EX2 R73, R73 ;  /* 0x0000004900497308 */ /* 0x000ea20000000800 */
[----:B0-----:R-:W-:-:S07]  /*7410*/  FADD.FTZ R44, R126, R15 ;  /* 0x0000000f7e2c7221 */ /* 0x001fce0000010000 */
[----:B------:R-:W0:Y:S01]  /*7420*/  MUFU.EX2 R34, R34 ;  /* 0x0000002200227308 */ /* 0x000e220000000800 */
[----:B---3--:R-:W-:-:S07]  /*7430*/  FADD.FTZ R5, R133, R6 ;  /* 0x0000000685057221 */ /* 0x008fce0000010000 */
[----:B------:R-:W3:Y:S01]  /*7440*/  MUFU.EX2 R120, R120 ;  /* 0x0000007800787308 */ /* 0x000ee20000000800 */
[C---:B--2---:R-:W-:Y:S01]  /*7450*/  FADD.FTZ R15, R73.reuse, R44 ;  /* 0x0000002c490f7221 */ /* 0x044fe20000010000 */
[----:B------:R-:W-:-:S06]  /*7460*/  F2FP.F16.F32.PACK_AB R126, R73, R126 ;  /* 0x0000007e497e723e */ /* 0x000fcc00000000ff */
[----:B------:R-:W2:Y:S01]  /*7470*/  MUFU.EX2 R135, R135 ;  /* 0x0000008700877308 */ /* 0x000ea20000000800 */
[C---:B0-----:R-:W-:Y:S01]  /*7480*/  FADD.FTZ R6, R34.reuse, R5 ;  /* 0x0000000522067221 */ /* 0x041fe20000010000 */
[----:B------:R-:W-:-:S06]  /*7490*/  F2FP.F16.F32.PACK_AB R133, R34, R133 ;  /* 0x000000852285723e */ /* 0x000fcc00000000ff */
[----:B------:R-:W0:Y:S01]  /*74a0*/  MUFU.EX2 R77, R77 ;  /* 0x0000004d004d7308 */ /* 0x000e220000000800 */
[----:B---3--:R-:W-:-:S07]  /*74b0*/  FADD.FTZ R44, R120, R15 ;  /* 0x0000000f782c7221 */ /* 0x008fce0000010000 */
[----:B------:R-:W3:Y:S01]  /*74c0*/  MUFU.EX2 R36, R36 ;  /* 0x0000002400247308 */ /* 0x000ee20000000800 */
[----:B--2---:R-:W-:-:S07]  /*74d0*/  FADD.FTZ R5, R135, R6 ;  /* 0x0000000687057221 */ /* 0x004fce0000010000 */
        /* <DEDUP_REMOVED lines=34> */
[----:B---3--:R-:W-:Y:S01]  /*7700*/  FADD.FTZ R44, R123, R44 ;  /* 0x0000002c7b2c7221 */ /* 0x008fe20000010000 */
[C---:B--2---:R-:W-:Y:S01]  /*7710*/  FADD.FTZ R6, R81.reuse, R6 ;  /* 0x0000000651067221 */ /* 0x044fe20000010000 */
[----:B------:R-:W-:Y:S02]  /*7720*/  F2FP.F16.F32.PACK_AB R122, R81, R122 ;  /* 0x0000007a517a723e */ /* 0x000fe400000000ff */
[C---:B0-----:R-:W-:Y:S01]  /*7730*/  FADD.FTZ R5, R40.reuse, R44 ;  /* 0x0000002c28057221 */ /* 0x041fe20000010000 */
[----:B------:R-:W-:Y:S01]  /*7740*/  F2FP.F16.F32.PACK_AB R123, R40, R123 ;  /* 0x0000007b287b723e */ /* 0x000fe200000000ff */
[----:B-1----:R-:W-:Y:S06]  /*7750*/  @P2 BRA `(.L_x_11358) ;  /* 0xffffffd000d42947 */ /* 0x002fec000383ffff */
[----:B------:R-:W-:Y:S01]  /*7760*/  IMAD.MOV.U32 R0, RZ, RZ, R10 ;  /* 0x000000ffff007224 */ /* 0x000fe200078e000a */
[----:B------:R-:W-:Y:S01]  /*7770*/  UMOV UR39, UR26 ;  /* 0x0000001a00277c82 */ /* 0x000fe20008000000 */
[----:B------:R-:W-:Y:S01]  /*7780*/  IMAD.MOV.U32 R2, RZ, RZ, R8 ;  /* 0x000000ffff027224 */ /* 0x000fe200078e0008 */
[----:B------:R-:W-:-:S06]  /*7790*/  UMOV UR38, UR25 ;  /* 0x0000001900267c82 */ /* 0x000fcc0008000000 */
.L_x_11341:
        /* <DEDUP_REMOVED lines=18> */
.L_x_11360:
[----:B------:R-:W-:-:S11]  /*78c0*/  UISETP.NE.AND UP0, UPT, UR11, 0x1, UPT ;  /* 0x000000010b00788c */ /* 0x000fd6000bf05270 */
[----:B------:R-:W-:Y:S02]  /*78d0*/  @UP0 ULDC.64 UR14, c[0x0][0x9e8] ;  /* 0x00027a00000e0ab9 */ /* 0x000fe40000000a00 */
[----:B------:R-:W-:-:S04]  /*78e0*/  UIMAD.WIDE.U32 UR6, UR10, UR14, URZ ;  /* 0x0000000e0a0672a5 */ /* 0x000fc8000f8e003f */
[----:B------:R-:W-:-:S12]  /*78f0*/  @UP0 USHF.R.U32.HI UR10, URZ, UR15, UR7 ;  /* 0x0000000f3f0a0299 */ /* 0x000fd80008011607 */
.L_x_11361:
[----:B------:R-:W-:-:S04]  /*7900*/  UIMAD UR10, UR10, UR11, URZ ;  /* 0x0000000b0a0a72a4 */ /* 0x000fc8000f8e023f */
[----:B------:R-:W-:-:S04]  /*7910*/  UISETP.LT.AND UP0, UPT, UR23, UR10, UPT ;  /* 0x0000000a1700728c */ /* 0x000fc8000bf01270 */
[----:B------:R-:W-:-:S12]  /*7920*/  USEL UR23, UR23, UR10, !UP0 ;  /* 0x0000000a17177287 */ /* 0x000fd8000c000000 */
.L_x_11359:
        /* <DEDUP_REMOVED lines=13> */
.L_x_11371:
        /* <DEDUP_REMOVED lines=9> */
.L_x_11364:
[----:B------:R-:W-:Y:S01]  /*7a90*/  ULEA UR6, UR39, UR45, 0x3 ;  /* 0x0000002d27067291 */ /* 0x000fe2000f8e183f */
[----:B------:R-:W-:-:S05]  /*7aa0*/  IMAD.U32 R0, RZ, RZ, UR38 ;  /* 0x00000026ff007e24 */ /* 0x000fca000f8e00ff */
[----:B------:R-:W-:-:S04]  /*7ab0*/  SHF.L.U32 R0, R0, 0x1f, RZ ;  /* 0x0000001f00007819 */ /* 0x000fc800000006ff */
[----:B------:R0:W1:Y:S01]  /*7ac0*/  SYNCS.PHASECHK.TRANS64.TRYWAIT P2, [UR6+0x16830], R0 ;  /* 0x01683000ff0075a7 */ /* 0x0000620008040146 */
[----:B------:R-:W-:Y:S05]  /*7ad0*/  @!P0 BRA `(.L_x_11365) ;  /* 0x0000000000048947 */ /* 0x000fea0003800000 */
[----:B------:R-:W-:Y:S01]  /*7ae0*/  BPT.TRAP 0x1 ;  /* 0x000000040000795c */ /* 0x000fe20000300000 */
.L_x_11365:
[----:B-1----:R-:W-:Y:S05]  /*7af0*/  @P2 BRA `(.L_x_11363) ;  /* 0x0000000000082947 */ /* 0x002fea0003800000 */
[----:B------:R-:W1:Y:S02]  /*7b00*/  SYNCS.PHASECHK.TRANS64.TRYWAIT P2, [UR6+0x16830], R0 ;  /* 0x01683000ff0075a7 */ /* 0x000e640008040146 */
[----:B-1----:R-:W-:Y:S05]  /*7b10*/  @!P2 BRA `(.L_x_11366) ;  /* 0x000000b00054a947 */ /* 0x002fea0003800000 */
.L_x_11363:
        /* <DEDUP_REMOVED lines=27> */
.L_x_11368:
[----:B------:R-:W-:Y:S01]  /*7cd0*/  ULEA UR6, UR23, UR45, 0x3 ;  /* 0x0000002d17067291 */ /* 0x000fe2000f8e183f */
[----:B------:R-:W-:-:S05]  /*7ce0*/  IMAD.U32 R0, RZ, RZ, UR24 ;  /* 0x00000018ff007e24 */ /* 0x000fca000f8e00ff */
[----:B------:R-:W-:-:S04]  /*7cf0*/  SHF.L.U32 R0, R0, 0x1f, RZ ;  /* 0x0000001f00007819 */ /* 0x000fc800000006ff */
[----:B------:R0:W1:Y:S01]  /*7d00*/  SYNCS.PHASECHK.TRANS64.TRYWAIT P2, [UR6+0x16850], R0 ;  /* 0x01685000ff0075a7 */ /* 0x0000620008040146 */
[----:B------:R-:W-:Y:S05]  /*7d10*/  @!P0 BRA `(.L_x_11369) ;  /* 0x0000000000048947 */ /* 0x000fea0003800000 */
[----:B------:R-:W-:Y:S01]  /*7d20*/  BPT.TRAP 0x1 ;  /* 0x000000040000795c */ /* 0x000fe20000300000 */
.L_x_11369:
[----:B-1----:R-:W-:Y:S05]  /*7d30*/  @P2 BRA `(.L_x_11367) ;  /* 0x0000000000082947 */ /* 0x002fea0003800000 */
[----:B------:R-:W1:Y:S02]  /*7d40*/  SYNCS.PHASECHK.TRANS64.TRYWAIT P2, [UR6+0x16850], R0 ;  /* 0x01685000ff0075a7 */ /* 0x000e640008040146 */
[----:B-1----:R-:W-:Y:S05]  /*7d50*/  @!P2 BRA `(.L_x_11370) ;  /* 0x000000ac00dca947 */ /* 0x002fea0003800000 */
.L_x_11367:
[----:B------:R-:W-:Y:S01]  /*7d60*/  UIADD3 UR6, UR45, 0x400, URZ ;  /* 0x000004002d067890 */ /* 0x000fe2000fffe03f */
[----:B------:R-:W-:Y:S01]  /*7d70*/  WARPGROUP.ARRIVE ;  /* 0x00000000000079c5 */ /* 0x000fe20000000000 */
[----:B------:R-:W-:Y:S01]  /*7d80*/  UMOV UR7, 0x40000040 ;  /* 0x4000004000077882 */ /* 0x000fe20000000000 */
[----:B01----:R-:W-:Y:S01]  /*7d90*/  FMNMX.FTZ R0, R24, R9, !PT ;  /* 0x0000000918007209 */ /* 0x003fe20007810000 */
[----:B------:R-:W-:-:S03]  /*7da0*/  USHF.R.U32.HI UR6, URZ, 0x4, UR6 ;  /* 0x000000043f067899 */ /* 0x000fc60008011606 */
[----:B------:R-:W0:Y:S01]  /*7db0*/  S2R R153, SR_TID.X ;  /* 0x0000000000997919 */ /* 0x000e220000002100 */
[----:B------:R-:W-:Y:S01]  /*7dc0*/  UMOV UR24, UR38 ;  /* 0x0000002600187c82 */ /* 0x000fe20008000000 */
[----:B------:R-:W-:Y:S01]  /*7dd0*/  FMNMX.FTZ R11, R25, R0, !PT ;  /* 0x00000000190b7209 */ /* 0x000fe20007810000 */
[----:B------:R-:W-:-:S03]  /*7de0*/  ULOP3.LUT UR6, UR6, 0x3fff, URZ, 0xc0, !UPT ;  /* 0x00003fff06067892 */ /* 0x000fc6000f8ec03f */
        /* <DEDUP_REMOVED lines=54> */
[----:B0-----:R-:W-:Y:S02]  /*8150*/  FMNMX.FTZ R2, R11, R2, !PT ;  /* 0x000000020b027209 */ /* 0x001fe40007810000 */
        /* <DEDUP_REMOVED lines=30> */
[----:B0-----:R-:W-:Y:S01]  /*8340*/  FMNMX.FTZ R33, R55, R0, !PT ;  /* 0x0000000037217209 */ /* 0x001fe20007810000 */
        /* <DEDUP_REMOVED lines=13> */
[----:B------:R0:W-:Y:S01]  /*8420*/  MUFU.EX2 R33, R49 ;  /* 0x0000003100217308 */ /* 0x0001e20000000800 */
[----:B------:R-:W-:-:S04]  /*8430*/  FMNMX.FTZ R0, R66, R37, !PT ;  /* 0x0000002542007209 */ /* 0x000fc80007810000 */
[----:B------:R-:W-:-:S03]  /*8440*/  FMNMX.FTZ R37, R67, R0, !PT ;  /* 0x0000000043257209 */ /* 0x000fc60007810000 */
[----:B------:R-:W1:Y:S01]  /*8450*/  MUFU.EX2 R148, R148 ;  /* 0x0000009400947308 */ /* 0x000e620000000800 */
[----:B------:R-:W-:Y:S01]  /*8460*/  FMNMX.FTZ R0, R70, R37, !PT ;  /* 0x0000002546007209 */ /* 0x000fe20007810000 */
[--C-:B0-----:R-:W-:Y:S01]  /*8470*/  FFMA.FTZ R49, R65, UR22, -R8.reuse ;  /* 0x0000001641317c23 */ /* 0x101fe20008010808 */
[----:B------:R-:W-:Y:S02]  /*8480*/  FFMA.FTZ R65, R81, UR22, -R8 ;  /* 0x0000001651417c23 */ /* 0x000fe40008010808 */
[----:B------:R-:W-:-:S03]  /*8490*/  FMNMX.FTZ R37, R71, R0, !PT ;  /* 0x0000000047257209 */ /* 0x000fc60007810000 */
[----:B------:R-:W0:Y:S01]  /*84a0*/  MUFU.EX2 R11, R11 ;  /* 0x0000000b000b7308 */ /* 0x000e220000000800 */
[----:B------:R-:W-:-:S04]  /*84b0*/  FMNMX.FTZ R0, R74, R37, !PT ;  /* 0x000000254a007209 */ /* 0x000fc80007810000 */
[----:B------:R-:W-:-:S03]  /*84c0*/  FMNMX.FTZ R37, R75, R0, !PT ;  /* 0x000000004b257209 */ /* 0x000fc60007810000 */
[----:B------:R-:W-:Y:S01]  /*84d0*/  MUFU.EX2 R150, R150 ;  /* 0x0000009600967308 */ /* 0x000fe20000000800 */
[----:B------:R-:W-:Y:S01]  /*84e0*/  FMNMX.FTZ R0, R78, R37, !PT ;  /* 0x000000254e007209 */ /* 0x000fe20007810000 */
[----:B-1----:R-:W-:Y:S01]  /*84f0*/  FFMA.FTZ R6, R9, R6, R148 ;  /* 0x0000000609067223 */ /* 0x002fe20000010094 */
[----:B------:R-:W-:Y:S02]  /*8500*/  WARPGROUP.DEPBAR.LE gsb0, 0x0 ;  /* 0x00008000000079c5 */ /* 0x000fe40000010000 */
[----:B------:R-:W-:Y:S01]  /*8510*/  WARPGROUP.ARRIVE ;  /* 0x00000000000079c5 */ /* 0x000fe20000000000 */
[----:B------:R-:W-:Y:S01]  /*8520*/  FMNMX.FTZ R45, R79, R0, !PT ;  /* 0x000000004f2d7209 */ /* 0x000fe20007810000 */
[--C-:B------:R-:W-:Y:S01]  /*8530*/  FFMA.FTZ R140, R40, UR22, -R8.reuse ;  /* 0x00000016288c7c23 */ /* 0x100fe20008010808 */
[----:B------:R1:W-:Y:S01]  /*8540*/  MUFU.EX2 R37, R57 ;  /* 0x0000003900257308 */ /* 0x0003e20000000800 */
[----:B------:R-:W-:Y:S01]  /*8550*/  FFMA.FTZ R142, R44, UR22, -R8 ;  /* 0x000000162c8e7c23 */ /* 0x000fe20008010808 */
[----:B------:R-:W-:Y:S01]  /*8560*/  FMNMX.FTZ R0, R82, R45, !PT ;  /* 0x0000002d52007209 */ /* 0x000fe20007810000 */
[----:B------:R-:W-:Y:S01]  /*8570*/  HGMMA.64x64x16.F32 R88, R136, gdesc[UR4].tnspB, R88, gsb0 ;  /* 0x40e0000488587df0 */ /* 0x000fe20008000858 */
[----:B------:R-:W-:Y:S01]  /*8580*/  UIADD3 UR6, UR10, 0x200, URZ ;  /* 0x000002000a067890 */ /* 0x000fe2000fffe03f */
[----:B0-----:R-:W-:Y:S01]  /*8590*/  F2FP.F16.F32.PACK_AB R148, R11, R148 ;  /* 0x000000940b94723e */ /* 0x001fe200000000ff */
[----:B------:R-:W-:Y:S01]  /*85a0*/  UMOV UR7, 0x40000040 ;  /* 0x4000004000077882 */ /* 0x000fe20000000000 */
[----:B------:R-:W-:Y:S01]  /*85b0*/  FMNMX.FTZ R45, R83, R0, !PT ;  /* 0x00000000532d7209 */ /* 0x000fe20007810000 */
[----:B------:R-:W-:Y:S03]  /*85c0*/  MUFU.EX2 R15, R15 ;  /* 0x0000000f000f7308 */ /* 0x000fe60000000800 */
[----:B------:R-:W-:-:S04]  /*85d0*/  FMNMX.FTZ R0, R86, R45, !PT ;  /* 0x0000002d56007209 */ /* 0x000fc80007810000 */
[----:B------:R-:W-:Y:S01]  /*85e0*/  FMNMX.FTZ R0, R87, R0, !PT ;  /* 0x0000000057007209 */ /* 0x000fe20007810000 */
[----:B------:R0:W-:Y:S04]  /*85f0*/  MUFU.EX2 R45, R61 ;  /* 0x0000003d002d7308 */ /* 0x0001e80000000800 */
[----:B-1----:R-:W1:Y:S04]  /*8600*/  SHFL.BFLY PT, R57, R0, 0x2, 0x1f ;  /* 0x0c401f0000397f89 */ /* 0x002e6800000e0000 */
[----:B------:R-:W-:Y:S01]  /*8610*/  MUFU.EX2 R144, R144 ;  /* 0x0000009000907308 */ /* 0x000fe20000000800 */
[----:B0-----:R-:W-:-:S07]  /*8620*/  FFMA.FTZ R61, R77, UR22, -R8 ;  /* 0x000000164d3d7c23 */ /* 0x001fce0008010808 */
[----:B------:R-:W-:Y:S08]  /*8630*/  MUFU.EX2 R146, R146 ;  /* 0x0000009200927308 */ /* 0x000ff00000000800 */
[----:B------:R-:W-:Y:S01]  /*8640*/  MUFU.EX2 R25, R25 ;  /* 0x0000001900197308 */ /* 0x000fe20000000800 */
[----:B-1----:R-:W-:Y:S01]  /*8650*/  FMNMX.FTZ R28, R0, R57, !PT ;  /* 0x00000039001c7209 */ /* 0x002fe20007810000 */
[----:B------:R-:W-:-:S06]  /*8660*/  FFMA.FTZ R57, R73, UR22, -R8 ;  /* 0x0000001649397c23 */ /* 0x000fcc0008010808 */
[----:B------:R-:W-:Y:S01]  /*8670*/  MUFU.EX2 R140, R140 ;  /* 0x0000008c008c7308 */ /* 0x000fe20000000800 */
[----:B------:R-:W0:Y:S07]  /*8680*/  SHFL.BFLY PT, R69, R28, 0x1, 0x1f ;  /* 0x0c201f001c457f89 */ /* 0x000e2e00000e0000 */
[----:B------:R-:W-:Y:S08]  /*8690*/  MUFU.EX2 R29, R29 ;  /* 0x0000001d001d7308 */ /* 0x000ff00000000800 */
[----:B------:R-:W-:Y:S08]  /*86a0*/  MUFU.EX2 R142, R142 ;  /* 0x0000008e008e7308 */ /* 0x000ff00000000800 */
[----:B------:R-:W-:Y:S01]  /*86b0*/  MUFU.EX2 R41, R41 ;  /* 0x0000002900297308 */ /* 0x000fe20000000800 */
[----:B0-----:R-:W-:-:S05]  /*86c0*/  FMNMX.FTZ R0, R28, R69, !PT ;  /* 0x000000451c007209 */ /* 0x001fca0007810000 */
[----:B------:R-:W-:Y:S02]  /*86d0*/  FMUL.FTZ R32, R0, UR22 ;  /* 0x0000001600207c20 */ /* 0x000fe40008410000 */
[----:B------:R-:W-:Y:S01]  /*86e0*/  MUFU.EX2 R10, R10 ;  /* 0x0000000a000a7308 */ /* 0x000fe20000000800 */
[----:B------:R-:W-:Y:S02]  /*86f0*/  WARPGROUP.DEPBAR.LE gsb0, 0x0 ;  /* 0x00008000000079c5 */ /* 0x000fe40000010000 */
[----:B------:R-:W-:Y:S01]  /*8700*/  WARPGROUP.ARRIVE ;  /* 0x00000000000079c5 */ /* 0x000fe20000000000 */
[--C-:B------:R-:W-:Y:S01]  /*8710*/  FFMA.FTZ R136, R48, UR22, -R8.reuse ;  /* 0x0000001630887c23 */ /* 0x100fe20008010808 */
[----:B------:R-:W-:Y:S01]  /*8720*/  FFMA.FTZ R138, R52, UR22, -R8 ;  /* 0x00000016348a7c23 */ /* 0x000fe20008010808 */
[--C-:B------:R-:W-:Y:S01]  /*8730*/  FFMA.FTZ R149, R26, UR22, -R32.reuse ;  /* 0x000000161a957c23 */ /* 0x100fe20008010820 */
[--C-:B------:R-:W-:Y:S01]  /*8740*/  FFMA.FTZ R26, R27, UR22, -R32.reuse ;  /* 0x000000161b1a7c23 */ /* 0x100fe20008010820 */
[----:B------:R-:W-:Y:S01]  /*8750*/  IMAD.U32 R27, RZ, RZ, UR39 ;  /* 0x00000027ff1b7e24 */ /* 0x000fe2000f8e00ff */
[----:B------:R-:W-:Y:S01]  /*8760*/  HGMMA.64x64x16.F32 R88, R132, gdesc[UR4].tnspB, R88, gsb0 ;  /* 0x40e0000484587df0 */ /* 0x000fe20008000858 */
[----:B------:R-:W-:Y:S01]  /*8770*/  UIADD3 UR6, UR10, 0x280, URZ ;  /* 0x000002800a067890 */ /* 0x000fe2000fffe03f */
[--C-:B------:R-:W-:Y:S01]  /*8780*/  FFMA.FTZ R151, R30, UR22, -R32.reuse ;  /* 0x000000161e977c23 */ /* 0x100fe20008010820 */
[----:B------:R-:W-:Y:S01]  /*8790*/  UMOV UR7, 0x40000040 ;  /* 0x4000004000077882 */ /* 0x000fe20000000000 */
        /* <DEDUP_REMOVED lines=8> */
[----:B------:R-:W-:Y:S01]  /*8820*/  MUFU.EX2 R26, R26 ;  /* 0x0000001a001a7308 */ /* 0x000fe20000000800 */
[----:B------:R-:W-:Y:S01]  /*8830*/  SEL R31, R31, 0x9, !P2 ;  /* 0x000000091f1f7807 */ /* 0x000fe20005000000 */
[--C-:B------:R-:W-:Y:S01]  /*8840*/  FFMA.FTZ R36, R39, UR22, -R32.reuse ;  /* 0x0000001627247c23 */ /* 0x100fe20008010820 */
[----:B------:R-:W-:Y:S01]  /*8850*/  @!P1 PRMT R27, RZ, 0x654, R27 ;  /* 0x00000654ff1b9816 */ /* 0x000fe2000000001b */
        /* <DEDUP_REMOVED lines=16> */
[----:B------:R-:W-:Y:S01]  /*8960*/  IMAD.U32 R35, RZ, RZ, UR23 ;  /* 0x00000017ff237e24 */ /* 0x000fe2000f8e00ff */
[C---:B------:R-:W-:Y:S01]  /*8970*/  ISETP.GT.AND P2, PT, R3.reuse, UR21, PT ;  /* 0x0000001503007c0c */ /* 0x040fe2000bf44270 */
[----:B------:R-:W-:Y:S01]  /*8980*/  UMOV UR23, UR39 ;  /* 0x0000002700177c82 */ /* 0x000fe20008000000 */
[----:B------:R-:W-:Y:S01]  /*8990*/  VIADD R3, R3, 0xffffffff ;  /* 0xffffffff03037836 */ /* 0x000fe20000000000 */
[----:B------:R-:W-:Y:S01]  /*89a0*/  MUFU.EX2 R145, R145 ;  /* 0x0000009100917308 */ /* 0x000fe20000000800 */
[----:B------:R-:W-:-:S07]  /*89b0*/  @!P1 LEA R35, R35, UR45, 0x3 ;  /* 0x0000002d23239c11 */ /* 0x000fce000f8e18ff */
        /* <DEDUP_REMOVED lines=8> */
[----:B------:R-:W-:Y:S01]  /*8a40*/  FFMA.FTZ R134, R60, UR22, -R8 ;  /* 0x000000163c867c23 */ /* 0x000fe20008010808 */
[----:B------:R-:W-:Y:S02]  /*8a50*/  FADD.FTZ R8, -R0, R7 ;  /* 0x0000000700087221 */ /* 0x000fe40000010100 */
[----:B------:R-:W-:Y:S01]  /*8a60*/  MUFU.EX2 R143, R143 ;  /* 0x0000008f008f7308 */ /* 0x000fe20000000800 */
[--C-:B------:R-:W-:Y:S01]  /*8a70*/  FFMA.FTZ R133, R58, UR22, -R32.reuse ;  /* 0x000000163a857c23 */ /* 0x100fe20008010820 */
[----:B------:R-:W-:Y:S01]  /*8a80*/  HGMMA.64x64x16.F32 R88, R128, gdesc[UR4].tnspB, R88, gsb0 ;  /* 0x40e0000480587df0 */ /* 0x000fe20008000858 */
[----:B------:R-:W-:Y:S01]  /*8a90*/  UIADD3 UR6, UR10, 0x300, URZ ;  /* 0x000003000a067890 */ /* 0x000fe2000fffe03f */
[----:B------:R-:W-:Y:S01]  /*8aa0*/  FMUL.FTZ R8, R8, UR22 ;  /* 0x0000001608087c20 */ /* 0x000fe20008410000 */
[----:B------:R-:W-:Y:S01]  /*8ab0*/  UMOV UR7, 0x40000040 ;  /* 0x4000004000077882 */ /* 0x000fe20000000000 */
[----:B------:R-:W-:-:S02]  /*8ac0*/  FFMA.FTZ R135, R62, UR22, -R32 ;  /* 0x000000163e877c23 */ /* 0x000fc40008010820 */
[----:B------:R-:W-:Y:S08]  /*8ad0*/  MUFU.EX2 R40, R40 ;  /* 0x0000002800287308 */ /* 0x000ff00000000800 */
[----:B------:R-:W0:Y:S08]  /*8ae0*/  MUFU.EX2 R8, R8 ;  /* 0x0000000800087308 */ /* 0x000e300000000800 */
[----:B------:R-:W-:Y:S08]  /*8af0*/  MUFU.EX2 R136, R136 ;  /* 0x0000008800887308 */ /* 0x000ff00000000800 */
[----:B------:R-:W1:Y:S01]  /*8b00*/  MUFU.EX2 R137, R137 ;  /* 0x0000008900897308 */ /* 0x000e620000000800 */
[----:B0-----:R-:W-:Y:S01]  /*8b10*/  FFMA.FTZ R5, R8, R5, R149 ;  /* 0x0000000508057223 */ /* 0x001fe20000010095 */
[----:B------:R-:W-:-:S03]  /*8b20*/  F2FP.F16.F32.PACK_AB R149, R26, R149 ;  /* 0x000000951a95723e */ /* 0x000fc600000000ff */
[----:B------:R-:W-:-:S03]  /*8b30*/  FADD.FTZ R48, R26, R5 ;  /* 0x000000051a307221 */ /* 0x000fc60000010000 */
[----:B------:R-:W0:Y:S01]  /*8b40*/  MUFU.EX2 R42, R42 ;  /* 0x0000002a002a7308 */ /* 0x000e220000000800 */
[----:B------:R-:W-:Y:S01]  /*8b50*/  FADD.FTZ R5, R151, R48 ;  /* 0x0000003097057221 */ /* 0x000fe20000010000 */
[----:B------:R-:W-:-:S03]  /*8b60*/  F2FP.F16.F32.PACK_AB R151, R30, R151 ;  /* 0x000000971e97723e */ /* 0x000fc600000000ff */
[----:B------:R-:W-:-:S03]  /*8b70*/  FADD.FTZ R48, R30, R5 ;  /* 0x000000051e307221 */ /* 0x000fc60000010000 */
[----:B------:R-:W-:Y:S01]  /*8b80*/  MUFU.EX2 R138, R138 ;  /* 0x0000008a008a7308 */ /* 0x000fe20000000800 */
[----:B------:R-:W-:Y:S01]  /*8b90*/  FADD.FTZ R5, R145, R48 ;  /* 0x0000003091057221 */ /* 0x000fe20000010000 */
[----:B------:R-:W-:Y:S01]  /*8ba0*/  FFMA.FTZ R48, R67, UR22, -R32 ;  /* 0x0000001643307c23 */ /* 0x000fe20008010820 */
[C---:B------:R-:W-:Y:S02]  /*8bb0*/  F2FP.F16.F32.PACK_AB R145, R34.reuse, R145 ;  /* 0x000000912291723e */ /* 0x040fe400000000ff */
[----:B------:R-:W-:-:S03]  /*8bc0*/  FADD.FTZ R52, R34, R5 ;  /* 0x0000000522347221 */ /* 0x000fc60000010000 */
[----:B------:R-:W2:Y:S01]  /*8bd0*/  MUFU.EX2 R139, R139 ;  /* 0x0000008b008b7308 */ /* 0x000ea20000000800 */
[----:B------:R-:W-:Y:S01]  /*8be0*/  FADD.FTZ R5, R147, R52 ;  /* 0x0000003493057221 */ /* 0x000fe20000010000 */
[----:B------:R-:W-:-:S03]  /*8bf0*/  F2FP.F16.F32.PACK_AB R147, R36, R147 ;  /* 0x000000932493723e */ /* 0x000fc600000000ff */
[----:B------:R-:W-:-:S03]  /*8c00*/  FADD.FTZ R52, R36, R5 ;  /* 0x0000000524347221 */ /* 0x000fc60000010000 */
[----:B------:R-:W3:Y:S01]  /*8c10*/  MUFU.EX2 R44, R44 ;  /* 0x0000002c002c7308 */ /* 0x000ee20000000800 */
[----:B------:R-:W-:Y:S01]  /*8c20*/  FADD.FTZ R5, R141, R52 ;  /* 0x000000348d057221 */ /* 0x000fe20000010000 */
[----:B------:R-:W-:-:S03]  /*8c30*/  F2FP.F16.F32.PACK_AB R141, R38, R141 ;  /* 0x0000008d268d723e */ /* 0x000fc600000000ff */
[----:B------:R-:W-:-:S03]  /*8c40*/  FADD.FTZ R52, R38, R5 ;  /* 0x0000000526347221 */ /* 0x000fc60000010000 */
[----:B------:R-:W-:Y:S01]  /*8c50*/  MUFU.EX2 R132, R132 ;  /* 0x0000008400847308 */ /* 0x000fe20000000800 */
[----:B------:R-:W-:Y:S01]  /*8c60*/  FADD.FTZ R5, R143, R52 ;  /* 0x000000348f057221 */ /* 0x000fe20000010000 */
[----:B------:R-:W-:-:S03]  /*8c70*/  F2FP.F16.F32.PACK_AB R143, R40, R143 ;  /* 0x0000008f288f723e */ /* 0x000fc600000000ff */
[----:B------:R-:W-:Y:S01]  /*8c80*/  FADD.FTZ R52, R40, R5 ;  /* 0x0000000528347221 */ /* 0x000fe20000010000 */
[----:B------:R-:W-:Y:S02]  /*8c90*/  WARPGROUP.DEPBAR.LE gsb0, 0x0 ;  /* 0x00008000000079c5 */ /* 0x000fe40000010000 */
[----:B------:R-:W-:Y:S01]  /*8ca0*/  WARPGROUP.ARRIVE ;  /* 0x00000000000079c5 */ /* 0x000fe20000000000 */
[----:B------:R-:W4:Y:S01]  /*8cb0*/  MUFU.EX2 R133, R133 ;  /* 0x0000008500857308 */ /* 0x000f220000000800 */
[----:B-1----:R-:W-:Y:S01]  /*8cc0*/  FADD.FTZ R5, R137, R52 ;  /* 0x0000003489057221 */ /* 0x002fe20000010000 */
[--C-:B------:R-:W-:Y:S01]  /*8cd0*/  FFMA.FTZ R129, R66, UR22, -R32.reuse ;  /* 0x0000001642817c23 */ /* 0x100fe20008010820 */
[----:B------:R-:W-:Y:S01]  /*8ce0*/  FFMA.FTZ R131, R70, UR22, -R32 ;  /* 0x0000001646837c23 */ /* 0x000fe20008010820 */
[C---:B0-----:R-:W-:Y:S01]  /*8cf0*/  F2FP.F16.F32.PACK_AB R137, R42.reuse, R137 ;  /* 0x000000892a89723e */ /* 0x041fe200000000ff */
[----:B------:R-:W-:Y:S01]  /*8d00*/  HGMMA.64x64x16.F32 R88, R124, gdesc[UR4].tnspB, R88, gsb0 ;  /* 0x40e000047c587df0 */ /* 0x000fe20008000858 */
[----:B------:R-:W-:Y:S01]  /*8d10*/  UIADD3 UR6, UR10, 0x380, URZ ;  /* 0x000003800a067890 */ /* 0x000fe2000fffe03f */
[----:B------:R-:W-:Y:S01]  /*8d20*/  FADD.FTZ R52, R42, R5 ;  /* 0x000000052a347221 */ /* 0x000fe20000010000 */
[----:B------:R-:W-:Y:S01]  /*8d30*/  UMOV UR7, 0x40000040 ;  /* 0x4000004000077882 */ /* 0x000fe20000000000 */
[----:B------:R-:W0:Y:S02]  /*8d40*/  MUFU.EX2 R46, R46 ;  /* 0x0000002e002e7308 */ /* 0x000e240000000800 */
[----:B--2---:R-:W-:Y:S01]  /*8d50*/  FADD.FTZ R5, R139, R52 ;  /* 0x000000348b057221 */ /* 0x004fe20000010000 */
[----:B---3--:R-:W-:-:S03]  /*8d60*/  F2FP.F16.F32.PACK_AB R139, R44, R139 ;  /* 0x0000008b2c8b723e */ /* 0x008fc600000000ff */
[----:B------:R-:W-:Y:S02]  /*8d70*/  FADD.FTZ R30, R44, R5 ;  /* 0x000000052c1e7221 */ /* 0x000fe40000010000 */
[----:B------:R-:W-:Y:S02]  /*8d80*/  MUFU.EX2 R134, R134 ;  /* 0x0000008600867308 */ /* 0x000fe40000000800 */
[----:B----4-:R-:W-:-:S06]  /*8d90*/  FADD.FTZ R5, R133, R30 ;  /* 0x0000001e85057221 */ /* 0x010fcc0000010000 */
[----:B------:R-:W1:Y:S01]  /*8da0*/  MUFU.EX2 R135, R135 ;  /* 0x0000008700877308 */ /* 0x000e620000000800 */
[C---:B0-----:R-:W-:Y:S01]  /*8db0*/  FADD.FTZ R30, R46.reuse, R5 ;  /* 0x000000052e1e7221 */ /* 0x041fe20000010000 */
[----:B------:R-:W-:-:S06]  /*8dc0*/  F2FP.F16.F32.PACK_AB R133, R46, R133 ;  /* 0x000000852e85723e */ /* 0x000fcc00000000ff */
[----:B------:R-:W-:Y:S08]  /*8dd0*/  MUFU.EX2 R129, R129 ;  /* 0x0000008100817308 */ /* 0x000ff00000000800 */
[----:B------:R-:W0:Y:S01]  /*8de0*/  MUFU.EX2 R49, R49 ;  /* 0x0000003100317308 */ /* 0x000e220000000800 */
[----:B-1----:R-:W-:-:S07]  /*8df0*/  FADD.FTZ R5, R135, R30 ;  /* 0x0000001e87057221 */ /* 0x002fce0000010000 */
[----:B------:R-:W-:Y:S08]  /*8e00*/  MUFU.EX2 R48, R48 ;  /* 0x0000003000307308 */ /* 0x000ff00000000800 */
[----:B------:R-:W-:Y:S01]  /*8e10*/  MUFU.EX2 R12, R12 ;  /* 0x0000000c000c7308 */ /* 0x000fe20000000800 */
[----:B0-----:R-:W-:-:S07]  /*8e20*/  F2FP.F16.F32.PACK_AB R128, R49, R10 ;  /* 0x0000000a3180723e */ /* 0x001fce00000000ff */
[----:B------:R-:W-:Y:S08]  /*8e30*/  MUFU.EX2 R131, R131 ;  /* 0x0000008300837308 */ /* 0x000ff00000000800 */
[----:B------:R-:W0:Y:S08]  /*8e40*/  MUFU.EX2 R53, R53 ;  /* 0x0000003500357308 */ /* 0x000e300000000800 */
[----:B------:R-:W-:Y:S01]  /*8e50*/  MUFU.EX2 R14, R14 ;  /* 0x0000000e000e7308 */ /* 0x000fe20000000800 */
[----:B------:R-:W-:-:S02]  /*8e60*/  WARPGROUP.DEPBAR.LE gsb0, 0x0 ;  /* 0x00008000000079c5 */ /* 0x000fc40000010000 */
[----:B------:R-:W-:Y:S01]  /*8e70*/  WARPGROUP.ARRIVE ;  /* 0x00000000000079c5 */ /* 0x000fe20000000000 */
[--C-:B------:R-:W-:Y:S01]  /*8e80*/  FFMA.FTZ R125, R74, UR22, -R32.reuse ;  /* 0x000000164a7d7c23 */ /* 0x100fe20008010820 */
[----:B------:R-:W-:-:S03]  /*8e90*/  FFMA.FTZ R127, R78, UR22, -R32 ;  /* 0x000000164e7f7c23 */ /* 0x000fc60008010820 */
[----:B------:R-:W1:Y:S01]  /*8ea0*/  MUFU.EX2 R57, R57 ;  /* 0x0000003900397308 */ /* 0x000e620000000800 */
[----:B0-----:R-:W-:Y:S01]  /*8eb0*/  F2FP.F16.F32.PACK_AB R130, R53, R12 ;  /* 0x0000000c3582723e */ /* 0x001fe200000000ff */
[----:B------:R-:W-:Y:S06]  /*8ec0*/  HGMMA.64x64x16.F32 R88, R120, gdesc[UR4].tnspB, R88, gsb0 ;  /* 0x40e0000478587df0 */ /* 0x000fec0008000858 */
[----:B------:R-:W-:Y:S08]  /*8ed0*/  MUFU.EX2 R125, R125 ;  /* 0x0000007d007d7308 */ /* 0x000ff00000000800 */
[----:B------:R-:W-:Y:S01]  /*8ee0*/  MUFU.EX2 R20, R20 ;  /* 0x0000001400147308 */ /* 0x000fe20000000800 */
[----:B-1----:R-:W-:-:S07]  /*8ef0*/  F2FP.F16.F32.PACK_AB R124, R57, R14 ;  /* 0x0000000e397c723e */ /* 0x002fce00000000ff */
[----:B------:R-:W-:Y:S08]  /*8f00*/  MUFU.EX2 R127, R127 ;  /* 0x0000007f007f7308 */ /* 0x000ff00000000800 */
[----:B------:R-:W0:Y:S08]  /*8f10*/  MUFU.EX2 R61, R61 ;  /* 0x0000003d003d7308 */ /* 0x000e300000000800 */
[----:B------:R-:W-:Y:S08]  /*8f20*/  MUFU.EX2 R79, R79 ;  /* 0x0000004f004f7308 */ /* 0x000ff00000000800 */
[----:B------:R-:W-:Y:S01]  /*8f30*/  MUFU.EX2 R24, R24 ;  /* 0x0000001800187308 */ /* 0x000fe20000000800 */
[----:B0-----:R-:W-:-:S07]  /*8f40*/  F2FP.F16.F32.PACK_AB R126, R61, R20 ;  /* 0x000000143d7e723e */ /* 0x001fce00000000ff */
[----:B------:R-:W-:Y:S08]  /*8f50*/  MUFU.EX2 R65, R65 ;  /* 0x0000004100417308 */ /* 0x000ff00000000800 */
[----:B------:R-:W-:Y:S08]  /*8f60*/  MUFU.EX2 R83, R83 ;  /* 0x0000005300537308 */ /* 0x000ff00000000800 */
[----:B------:R-:W-:Y:S01]  /*8f70*/  MUFU.EX2 R28, R84 ;  /* 0x00000054001c7308 */ /* 0x000fe20000000800 */
[----:B------:R-:W-:-:S02]  /*8f80*/  WARPGROUP.DEPBAR.LE gsb0, 0x0 ;  /* 0x00008000000079c5 */ /* 0x000fc40000010000 */
[----:B------:R0:W-:Y:S06]  /*8f90*/  BAR.ARV R31, 0x100 ;  /* 0x0004001f0000751d */ /* 0x0001ec0000002000 */
[----:B------:R1:W-:Y:S01]  /*8fa0*/  @!P1 SYNCS.ARRIVE.TRANS64.RED.A1T0 RZ, [R27+URZ], RZ ;  /* 0x000000ff1bff99a7 */ /* 0x0003e2000810043f */
[----:B------:R-:W-:Y:S01]  /*8fb0*/  MUFU.EX2 R121, R82 ;  /* 0x0000005200797308 */ /* 0x000fe20000000800 */
[----:B0-----:R-:W-:Y:S02]  /*8fc0*/  @!P1 VIADD R31, R35, 0x16860 ;  /* 0x00016860231f9836 */ /* 0x001fe40000000000 */
[-C--:B------:R-:W-:Y:S01]  /*8fd0*/  FMUL.FTZ R88, R88, R9.reuse ;  /* 0x0000000958587220 */ /* 0x080fe20000410000 */
[-C--:B------:R-:W-:Y:S01]  /*8fe0*/  FMUL.FTZ R89, R89, R9.reuse ;  /* 0x0000000959597220 */ /* 0x080fe20000410000 */
[-C--:B------:R-:W-:Y:S01]  /*8ff0*/  FMUL.FTZ R92, R92, R9.reuse ;  /* 0x000000095c5c7220 */ /* 0x080fe20000410000 */
[-C--:B------:R-:W-:Y:S01]  /*9000*/  FMUL.FTZ R93, R93, R9.reuse ;  /* 0x000000095d5d7220 */ /* 0x080fe20000410000 */
[----:B------:R-:W-:Y:S01]  /*9010*/  @!P1 PRMT R31, RZ, 0x654, R31 ;  /* 0x00000654ff1f9816 */ /* 0x000fe2000000001f */
[----:B-1----:R-:W-:Y:S01]  /*9020*/  FADD.FTZ R27, R11, R6 ;  /* 0x000000060b1b7221 */ /* 0x002fe20000010000 */
[----:B------:R-:W-:Y:S01]  /*9030*/  FFMA.FTZ R6, R63, UR22, -R32 ;  /* 0x000000163f067c23 */ /* 0x000fe20008010820 */
[----:B------:R-:W-:Y:S01]  /*9040*/  MUFU.EX2 R123, R86 ;  /* 0x00000056007b7308 */ /* 0x000fe20000000800 */
[----:B------:R0:W-:Y:S01]  /*9050*/  @!P1 SYNCS.ARRIVE.TRANS64.RED.A1T0 RZ, [R31+URZ], RZ ;  /* 0x000000ff1fff99a7 */ /* 0x0001e2000810043f */
[----:B------:R-:W-:Y:S01]  /*9060*/  FADD.FTZ R50, R150, R27 ;  /* 0x0000001b96327221 */ /* 0x000fe20000010000 */
[-C--:B------:R-:W-:Y:S01]  /*9070*/  FMUL.FTZ R96, R96, R9.reuse ;  /* 0x0000000960607220 */ /* 0x080fe20000410000 */
[-C--:B------:R-:W-:Y:S01]  /*9080*/  FMUL.FTZ R97, R97, R9.reuse ;  /* 0x0000000961617220 */ /* 0x080fe20000410000 */
[-C--:B------:R-:W-:Y:S01]  /*9090*/  FMUL.FTZ R100, R100, R9.reuse ;  /* 0x0000000964647220 */ /* 0x080fe20000410000 */
[----:B------:R-:W-:Y:S01]  /*90a0*/  FADD.FTZ R27, R15, R50 ;  /* 0x000000320f1b7221 */ /* 0x000fe20000010000 */
[-C--:B------:R-:W-:Y:S01]  /*90b0*/  FMUL.FTZ R101, R101, R9.reuse ;  /* 0x0000000965657220 */ /* 0x080fe20000410000 */
[----:B------:R-:W1:Y:S01]  /*90c0*/  MUFU.EX2 R6, R6 ;  /* 0x0000000600067308 */ /* 0x000e620000000800 */
        /* <DEDUP_REMOVED lines=8> */
[----:B------:R-:W2:Y:S01]  /*9150*/  MUFU.EX2 R7, R85 ;  /* 0x0000005500077308 */ /* 0x000ea20000000800 */
[----:B------:R-:W-:Y:S01]  /*9160*/  FADD.FTZ R54, R146, R27 ;  /* 0x0000001b92367221 */ /* 0x000fe20000010000 */
[-C--:B------:R-:W-:Y:S01]  /*9170*/  FMUL.FTZ R112, R112, R9.reuse ;  /* 0x0000000970707220 */ /* 0x080fe20000410000 */
[-C--:B------:R-:W-:Y:S01]  /*9180*/  FMUL.FTZ R113, R113, R9.reuse ;  /* 0x0000000971717220 */ /* 0x080fe20000410000 */
[-C--:B------:R-:W-:Y:S01]  /*9190*/  FMUL.FTZ R116, R116, R9.reuse ;  /* 0x0000000974747220 */ /* 0x080fe20000410000 */
[----:B------:R-:W-:Y:S01]  /*91a0*/  FADD.FTZ R27, R25, R54 ;  /* 0x00000036191b7221 */ /* 0x000fe20000010000 */
[----:B------:R-:W-:Y:S01]  /*91b0*/  FMUL.FTZ R117, R117, R9 ;  /* 0x0000000975757220 */ /* 0x000fe20000410000 */
[----:B------:R-:W-:Y:S01]  /*91c0*/  F2FP.F16.F32.PACK_AB R150, R15, R150 ;  /* 0x000000960f96723e */ /* 0x000fe200000000ff */
[----:B------:R-:W3:Y:S01]  /*91d0*/  MUFU.EX2 R50, R50 ;  /* 0x0000003200327308 */ /* 0x000ee20000000800 */
[----:B------:R-:W-:Y:S01]  /*91e0*/  FADD.FTZ R54, R140, R27 ;  /* 0x0000001b8c367221 */ /* 0x000fe20000010000 */
[C---:B-1----:R-:W-:Y:S01]  /*91f0*/  FADD.FTZ R30, R6.reuse, R5 ;  /* 0x00000005061e7221 */ /* 0x042fe20000010000 */
[----:B------:R-:W-:Y:S01]  /*9200*/  F2FP.F16.F32.PACK_AB R135, R6, R135 ;  /* 0x000000870687723e */ /* 0x000fe200000000ff */
[----:B------:R-:W-:Y:S01]  /*9210*/  FMUL.FTZ R90, R90, R8 ;  /* 0x000000085a5a7220 */ /* 0x000fe20000410000 */
[----:B------:R-:W-:Y:S01]  /*9220*/  FADD.FTZ R27, R29, R54 ;  /* 0x000000361d1b7221 */ /* 0x000fe20000010000 */
[----:B------:R-:W-:Y:S01]  /*9230*/  FADD.FTZ R5, R129, R30 ;  /* 0x0000001e81057221 */ /* 0x000fe20000010000 */
[----:B------:R-:W-:Y:S01]  /*9240*/  F2FP.F16.F32.PACK_AB R144, R13, R144 ;  /* 0x000000900d90723e */ /* 0x000fe200000000ff */
[----:B------:R-:W-:Y:S01]  /*9250*/  MUFU.EX2 R32, R32 ;  /* 0x0000002000207308 */ /* 0x000fe20000000800 */
[----:B------:R-:W-:Y:S01]  /*9260*/  FADD.FTZ R54, R142, R27 ;  /* 0x0000001b8e367221 */ /* 0x000fe20000010000 */
[----:B------:R-:W-:Y:S01]  /*9270*/  FADD.FTZ R30, R48, R5 ;  /* 0x00000005301e7221 */ /* 0x000fe20000010000 */
[----:B--2---:R-:W-:Y:S01]  /*9280*/  F2FP.F16.F32.PACK_AB R122, R7, R28 ;  /* 0x0000001c077a723e */ /* 0x004fe200000000ff */
[----:B------:R-:W-:Y:S01]  /*9290*/  FMUL.FTZ R91, R91, R8 ;  /* 0x000000085b5b7220 */ /* 0x000fe20000410000 */
[----:B------:R-:W-:Y:S01]  /*92a0*/  FADD.FTZ R27, R21, R54 ;  /* 0x00000036151b7221 */ /* 0x000fe20000010000 */
[----:B------:R-:W-:Y:S01]  /*92b0*/  FADD.FTZ R5, R131, R30 ;  /* 0x0000001e83057221 */ /* 0x000fe20000010000 */
[----:B------:R-:W-:Y:S01]  /*92c0*/  F2FP.F16.F32.PACK_AB R146, R25, R146 ;  /* 0x000000921992723e */ /* 0x000fe200000000ff */
[----:B------:R-:W-:Y:S01]  /*92d0*/  FMUL.FTZ R94, R94, R8 ;  /* 0x000000085e5e7220 */ /* 0x000fe20000410000 */
[----:B------:R-:W-:Y:S01]  /*92e0*/  FADD.FTZ R54, R136, R27 ;  /* 0x0000001b88367221 */ /* 0x000fe20000010000 */
[----:B---3--:R-:W-:Y:S01]  /*92f0*/  FADD.FTZ R30, R50, R5 ;  /* 0x00000005321e7221 */ /* 0x008fe20000010000 */
        /* <DEDUP_REMOVED lines=8> */
[----:B------:R-:W-:Y:S01]  /*9380*/  FMUL.FTZ R99, R99, R8 ;  /* 0x0000000863637220 */ /* 0x000fe20000410000 */
[C---:B------:R-:W-:Y:S01]  /*9390*/  F2FP.F16.F32.PACK_AB R138, R41.reuse, R138 ;  /* 0x0000008a298a723e */ /* 0x040fe200000000ff */
[----:B------:R-:W-:Y:S01]  /*93a0*/  FADD.FTZ R11, R41, R26 ;  /* 0x0000001a290b7221 */ /* 0x000fe20000010000 */
[----:B------:R-:W-:Y:S01]  /*93b0*/  F2FP.F16.F32.PACK_AB R129, R48, R129 ;  /* 0x000000813081723e */ /* 0x000fe200000000ff */
[----:B------:R-:W1:Y:S01]  /*93c0*/  MUFU.EX2 R26, R75 ;  /* 0x0000004b001a7308 */ /* 0x000e620000000800 */
[----:B------:R-:W-:Y:S01]  /*93d0*/  F2FP.F16.F32.PACK_AB R131, R50, R131 ;  /* 0x000000833283723e */ /* 0x000fe200000000ff */
[----:B------:R-:W-:Y:S01]  /*93e0*/  FADD.FTZ R34, R132, R11 ;  /* 0x0000000b84227221 */ /* 0x000fe20000010000 */
[----:B------:R-:W-:Y:S01]  /*93f0*/  F2FP.F16.F32.PACK_AB R132, R37, R132 ;  /* 0x000000842584723e */ /* 0x000fe200000000ff */
[----:B------:R-:W-:Y:S01]  /*9400*/  FMUL.FTZ R102, R102, R8 ;  /* 0x0000000866667220 */ /* 0x000fe20000410000 */
[----:B------:R-:W-:Y:S01]  /*9410*/  F2FP.F16.F32.PACK_AB R120, R65, R24 ;  /* 0x000000184178723e */ /* 0x000fe200000000ff */
        /* <DEDUP_REMOVED lines=21> */
[----:B------:R-:W-:-:S02]  /*9570*/  IMAD.MOV.U32 R9, RZ, RZ, R2 ;  /* 0x000000ffff097224 */ /* 0x000fc400078e0002 */
[----:B------:R-:W-:Y:S01]  /*9580*/  FADD.FTZ R6, R121, R6 ;  /* 0x0000000679067221 */ /* 0x000fe20000010000 */
[----:B------:R-:W-:Y:S01]  /*9590*/  FADD.FTZ R11, R53, R34 ;  /* 0x00000022350b7221 */ /* 0x000fe20000010000 */
[C---:B------:R-:W-:Y:S02]  /*95a0*/  F2FP.F16.F32.PACK_AB R121, R83.reuse, R121 ;  /* 0x000000795379723e */ /* 0x040fe400000000ff */
[----:B------:R-:W-:Y:S01]  /*95b0*/  FADD.FTZ R6, R83, R6 ;  /* 0x0000000653067221 */ /* 0x000fe20000010000 */
[----:B------:R-:W-:-:S04]  /*95c0*/  FADD.FTZ R34, R14, R11 ;  /* 0x0000000b0e227221 */ /* 0x000fc80000010000 */
[----:B------:R-:W-:-:S04]  /*95d0*/  FADD.FTZ R11, R57, R34 ;  /* 0x00000022390b7221 */ /* 0x000fc80000010000 */
[----:B------:R-:W-:-:S04]  /*95e0*/  FADD.FTZ R10, R20, R11 ;  /* 0x0000000b140a7221 */ /* 0x000fc80000010000 */
[----:B------:R-:W-:-:S04]  /*95f0*/  FADD.FTZ R5, R61, R10 ;  /* 0x0000000a3d057221 */ /* 0x000fc80000010000 */
[----:B------:R-:W-:-:S04]  /*9600*/  FADD.FTZ R10, R24, R5 ;  /* 0x00000005180a7221 */ /* 0x000fc80000010000 */
[----:B------:R-:W-:-:S04]  /*9610*/  FADD.FTZ R5, R65, R10 ;  /* 0x0000000a41057221 */ /* 0x000fc80000010000 */
[----:B------:R-:W-:Y:S01]  /*9620*/  FADD.FTZ R10, R28, R5 ;  /* 0x000000051c0a7221 */ /* 0x000fe20000010000 */
[----:B------:R-:W-:Y:S01]  /*9630*/  FADD.FTZ R5, R123, R6 ;  /* 0x000000067b057221 */ /* 0x000fe20000010000 */
[C---:B------:R-:W-:Y:S02]  /*9640*/  F2FP.F16.F32.PACK_AB R123, R32.reuse, R123 ;  /* 0x0000007b207b723e */ /* 0x040fe400000000ff */
[----:B------:R-:W-:Y:S01]  /*9650*/  FADD.FTZ R6, R7, R10 ;  /* 0x0000000a07067221 */ /* 0x000fe20000010000 */
[----:B------:R-:W-:Y:S01]  /*9660*/  FADD.FTZ R5, R32, R5 ;  /* 0x0000000520057221 */ /* 0x000fe20000010000 */
[----:B------:R-:W-:Y:S01]  /*9670*/  IMAD.MOV.U32 R7, RZ, RZ, R0 ;  /* 0x000000ffff077224 */ /* 0x000fe200078e0000 */
[----:B0-----:R-:W-:Y:S06]  /*9680*/  @P2 BRA `(.L_x_11371) ;  /* 0xffffffe000dc2947 */ /* 0x001fec000383ffff */
.L_x_11362:
[----:B------:R-:W-:-:S13]  /*9690*/  ISETP.GE.AND P2, PT, R3, UR43, PT ;  /* 0x0000002b03007c0c */ /* 0x000fda000bf46270 */
[----:B------:R-:W-:Y:S05]  /*96a0*/  @!P2 BRA `(.L_x_11372) ;  /* 0x0000002c0058a947 */ /* 0x000fea0003800000 */
[----:B------:R-:W-:Y:S01]  /*96b0*/  IMAD.IADD R11, R17, 0x1, -R18 ;  /* 0x00000001110b7824 */ /* 0x000fe200078e0a12 */
[----:B------:R-:W-:Y:S01]  /*96c0*/  UMOV UR26, UR38 ;  /* 0x00000026001a7c82 */ /* 0x000fe20008000000 */
[----:B------:R-:W-:Y:S01]  /*96d0*/  IMAD.MOV.U32 R7, RZ, RZ, R0 ;  /* 0x000000ffff077224 */ /* 0x000fe200078e0000 */
[----:B------:R-:W-:Y:S01]  /*96e0*/  UMOV UR21, UR39 ;  /* 0x0000002700157c82 */ /* 0x000fe20008000000 */
[----:B------:R-:W-:Y:S01]  /*96f0*/  IMAD.IADD R9, R4, 0x1, R11 ;  /* 0x0000000104097824 */ /* 0x000fe200078e020b */
[----:B------:R-:W-:Y:S01]  /*9700*/  IADD3 R11, R11, 0x8, R4 ;  /* 0x000000080b0b7810 */ /* 0x000fe20007ffe004 */
[----:B------:R-:W-:Y:S01]  /*9710*/  IMAD.MOV.U32 R8, RZ, RZ, R2 ;  /* 0x000000ffff087224 */ /* 0x000fe200078e0002 */
[----:B------:R-:W-:Y:S01]  /*9720*/  ULDC UR24, c[0x0][0x9e4] ;  /* 0x0002790000187ab9 */ /* 0x000fe20000000800 */
[----:B------:R-:W-:Y:S01]  /*9730*/  ULDC UR23, c[0x0][0x9dc] ;  /* 0x0002770000177ab9 */ /* 0x000fe20000000800 */
[----:B------:R-:W-:Y:S01]  /*9740*/  LOP3.LUT R13, RZ, R9, RZ, 0x33, !PT ;  /* 0x00000009ff0d7212 */ /* 0x000fe200078e33ff */
[----:B------:R-:W-:Y:S01]  /*9750*/  ULDC UR22, c[0x0][0x988] ;  /* 0x0002620000167ab9 */ /* 0x000fe20000000800 */
[----:B------:R-:W-:Y:S01]  /*9760*/  LOP3.LUT R15, RZ, R11, RZ, 0x33, !PT ;  /* 0x0000000bff0f7212 */ /* 0x000fe200078e33ff */
[----:B------:R-:W-:-:S06]  /*9770*/  ULDC UR25, c[0x0][0x9e0] ;  /* 0x0002780000197ab9 */ /* 0x000fcc0000000800 */
.L_x_11389:
        /* <DEDUP_REMOVED lines=9> */
.L_x_11374:
[----:B------:R-:W-:Y:S01]  /*9810*/  ULEA UR6, UR39, UR45, 0x3 ;  /* 0x0000002d27067291 */ /* 0x000fe2000f8e183f */
[----:B------:R-:W-:-:S05]  /*9820*/  IMAD.U32 R0, RZ, RZ, UR38 ;  /* 0x00000026ff007e24 */ /* 0x000fca000f8e00ff */
[----:B------:R-:W-:-:S04]  /*9830*/  SHF.L.U32 R0, R0, 0x1f, RZ ;  /* 0x0000001f00007819 */ /* 0x000fc800000006ff */
[----:B------:R0:W1:Y:S01]  /*9840*/  SYNCS.PHASECHK.TRANS64.TRYWAIT P2, [UR6+0x16830], R0 ;  /* 0x01683000ff0075a7 */ /* 0x0000620008040146 */
[----:B------:R-:W-:Y:S05]  /*9850*/  @!P0 BRA `(.L_x_11375) ;  /* 0x0000000000048947 */ /* 0x000fea0003800000 */
[----:B------:R-:W-:Y:S01]  /*9860*/  BPT.TRAP 0x1 ;  /* 0x000000040000795c */ /* 0x000fe20000300000 */
.L_x_11375:
[----:B-1----:R-:W-:Y:S05]  /*9870*/  @P2 BRA `(.L_x_11373) ;  /* 0x0000000000082947 */ /* 0x002fea0003800000 */
[----:B------:R-:W1:Y:S02]  /*9880*/  SYNCS.PHASECHK.TRANS64.TRYWAIT P2, [UR6+0x16830], R0 ;  /* 0x01683000ff0075a7 */ /* 0x000e640008040146 */
[----:B-1----:R-:W-:Y:S05]  /*9890*/  @!P2 BRA `(.L_x_11376) ;  /* 0x000000940024a947 */ /* 0x002fea0003800000 */
.L_x_11373:
        /* <DEDUP_REMOVED lines=27> */
.L_x_11378:
[----:B------:R-:W-:Y:S01]  /*9a50*/  ULEA UR6, UR21, UR45, 0x3 ;  /* 0x0000002d15067291 */ /* 0x000fe2000f8e183f */
[----:B------:R-:W-:-:S05]  /*9a60*/  IMAD.U32 R0, RZ, RZ, UR26 ;  /* 0x0000001aff007e24 */ /* 0x000fca000f8e00ff */
[----:B------:R-:W-:-:S04]  /*9a70*/  SHF.L.U32 R0, R0, 0x1f, RZ ;  /* 0x0000001f00007819 */ /* 0x000fc800000006ff */
[----:B------:R0:W1:Y:S01]  /*9a80*/  SYNCS.PHASECHK.TRANS64.TRYWAIT P2, [UR6+0x16850], R0 ;  /* 0x01685000ff0075a7 */ /* 0x0000620008040146 */
[----:B------:R-:W-:Y:S05]  /*9a90*/  @!P0 BRA `(.L_x_11379) ;  /* 0x0000000000048947 */ /* 0x000fea0003800000 */
[----:B------:R-:W-:Y:S01]  /*9aa0*/  BPT.TRAP 0x1 ;  /* 0x000000040000795c */ /* 0x000fe20000300000 */
.L_x_11379:
[----:B-1----:R-:W-:Y:S05]  /*9ab0*/  @P2 BRA `(.L_x_11377) ;  /* 0x0000000000082947 */ /* 0x002fea0003800000 */
[----:B------:R-:W1:Y:S02]  /*9ac0*/  SYNCS.PHASECHK.TRANS64.TRYWAIT P2, [UR6+0x16850], R0 ;  /* 0x01685000ff0075a7 */ /* 0x000e640008040146 */
[----:B-1----:R-:W-:Y:S05]  /*9ad0*/  @!P2 BRA `(.L_x_11380) ;  /* 0x0000009000aca947 */ /* 0x002fea0003800000 */
.L_x_11377:
[----:B------:R-:W-:Y:S01]  /*9ae0*/  UIADD3 UR6, UR45, 0x400, URZ ;  /* 0x000004002d067890 */ /* 0x000fe2000fffe03f */
[----:B------:R-:W-:Y:S01]  /*9af0*/  WARPGROUP.ARRIVE ;  /* 0x00000000000079c5 */ /* 0x000fe20000000000 */
[----:B------:R-:W-:-:S05]  /*9b00*/  UMOV UR7, 0x40000040 ;  /* 0x4000004000077882 */ /* 0x000fca0000000000 */
[----:B------:R-:W2:Y:S01]  /*9b10*/  S2R R12, SR_TID.X ;  /* 0x00000000000c7919 */ /* 0x000ea20000002100 */
[----:B------:R-:W-:Y:S01]  /*9b20*/  USHF.R.U32.HI UR6, URZ, 0x4, UR6 ;  /* 0x000000043f067899 */ /* 0x000fe20008011606 */
[----:B01----:R-:W-:Y:S02]  /*9b30*/  IMAD.SHL.U32 R0, R3, 0x80, RZ ;  /* 0x0000008003007824 */ /* 0x003fe400078e00ff */
[----:B------:R-:W-:Y:S01]  /*9b40*/  IMAD.U32 R10, RZ, RZ, UR39 ;  /* 0x00000027ff0a7e24 */ /* 0x000fe2000f8e00ff */
[----:B------:R-:W-:Y:S02]  /*9b50*/  ULOP3.LUT UR6, UR6, 0x3fff, URZ, 0xc0, !UPT ;  /* 0x00003fff06067892 */ /* 0x000fe4000f8ec03f */
[----:B------:R-:W-:Y:S02]  /*9b60*/  IADD3 R21, R17, 0x1, -R0 ;  /* 0x0000000111157810 */ /* 0x000fe40007ffe800 */
[----:B------:R-:W-:Y:S01]  /*9b70*/  ULEA UR10, UR21, UR6, 0xa ;  /* 0x00000006150a7291 */ /* 0x000fe2000f8e503f */
[----:B------:R-:W-:-:S02]  /*9b80*/  @!P1 LEA R10, R10, UR45, 0x3 ;  /* 0x0000002d0a0a9c11 */ /* 0x000fc4000f8e18ff */
[----:B------:R-:W-:-:S03]  /*9b90*/  IMAD.IADD R21, R21, 0x1, -R18 ;  /* 0x0000000115157824 */ /* 0x000fc600078e0a12 */
[----:B------:R-:W-:Y:S01]  /*9ba0*/  @!P1 VIADD R10, R10, 0x16840 ;  /* 0x000168400a0a9836 */ /* 0x000fe20000000000 */
[----:B------:R-:W-:Y:S01]  /*9bb0*/  UMOV UR6, UR10 ;  /* 0x0000000a00067c82 */ /* 0x000fe20008000000 */
[----:B------:R-:W-:Y:S01]  /*9bc0*/  IMAD R21, R16, -0x2, R21 ;  /* 0xfffffffe10157824 */ /* 0x000fe200078e0215 */
[----:B------:R-:W-:Y:S01]  /*9bd0*/  HGMMA.64x64x16.F32 R88, R148, gdesc[UR4].tnspB, R88, gsb0 ;  /* 0x40e0000494587df0 */ /* 0x000fe20008000858 */
[----:B------:R-:W-:Y:S01]  /*9be0*/  UIADD3 UR6, UR10, 0x80, URZ ;  /* 0x000000800a067890 */ /* 0x000fe2000fffe03f */
[----:B------:R-:W-:Y:S01]  /*9bf0*/  @!P1 PRMT R10, RZ, 0x654, R10 ;  /* 0x00000654ff0a9816 */ /* 0x000fe2000000000a */
[----:B------:R-:W-:Y:S01]  /*9c00*/  UMOV UR7, 0x40000040 ;  /* 0x4000004000077882 */ /* 0x000fe20000000000 */
[----:B--2---:R-:W-:Y:S02]  /*9c10*/  SHF.R.U32.HI R2, RZ, 0x7, R12 ;  /* 0x00000007ff027819 */ /* 0x004fe4000001160c */
[----:B------:R-:W-:-:S03]  /*9c20*/  ISETP.GE.U32.AND P2, PT, R12, 0x180, PT ;  /* 0x000001800c00780c */ /* 0x000fc60003f46070 */
[----:B------:R-:W-:-:S05]  /*9c30*/  VIADD R2, R2, 0x9 ;  /* 0x0000000902027836 */ /* 0x000fca0000000000 */
        /* <DEDUP_REMOVED lines=36> */
[C---:B------:R-:W-:Y:S01]  /*9e80*/  VIADD R123, R21.reuse, UR25 ;  /* 0x00000019157b7c36 */ /* 0x040fe20008000000 */
[----:B------:R0:W-:Y:S06]  /*9e90*/  BAR.ARV R12, 0x100 ;  /* 0x0004000c0000751d */ /* 0x0001ec0000002000 */
[----:B------:R-:W-:Y:S01]  /*9ea0*/  VIADD R21, R21, UR6 ;  /* 0x0000000615157c36 */ /* 0x000fe20008000000 */
[----:B------:R1:W-:Y:S01]  /*9eb0*/  @!P1 SYNCS.ARRIVE.TRANS64.RED.A1T0 RZ, [R10+URZ], RZ ;  /* 0x000000ff0aff99a7 */ /* 0x0003e2000810043f */
[----:B------:R-:W-:-:S02]  /*9ec0*/  IMAD.IADD R2, R4, 0x1, R123 ;  /* 0x0000000104027824 */ /* 0x000fc400078e027b */
[----:B-1----:R-:W-:Y:S01]  /*9ed0*/  IMAD.IADD R10, R4, 0x1, R21 ;  /* 0x00000001040a7824 */ /* 0x002fe200078e0215 */
[----:B0-----:R-:W-:Y:S06]  /*9ee0*/  @!P5 BRA `(.L_x_11381) ;  /* 0x000000000058d947 */ /* 0x001fec0003800000 */
        /* <DEDUP_REMOVED lines=11> */
.L_x_11383:
[----:B------:R-:W-:Y:S02]  /*9fa0*/  IMAD.U32 R14, RZ, RZ, UR24 ;  /* 0x00000018ff0e7e24 */ /* 0x000fe4000f8e00ff */
[----:B------:R-:W-:-:S03]  /*9fb0*/  IMAD.MOV.U32 R125, RZ, RZ, R9 ;  /* 0x000000ffff7d7224 */ /* 0x000fc600078e0009 */
[----:B------:R-:W-:-:S13]  /*9fc0*/  ISETP.NE.AND P2, PT, R14, 0x1, PT ;  /* 0x000000010e00780c */ /* 0x000fda0003f45270 */
[----:B------:R-:W0:Y:S02]  /*9fd0*/  @P2 LDC.64 R120, c[0x0][0x9e8] ;  /* 0x00027a00ff782b82 */ /* 0x000e240000000a00 */
[----:B0-----:R-:W-:-:S05]  /*9fe0*/  @P2 IMAD.HI.U32 R120, R9, R120, RZ ;  /* 0x0000007809782227 */ /* 0x001fca00078e00ff */
[----:B------:R-:W-:-:S07]  /*9ff0*/  @P2 SHF.R.U32.HI R125, RZ, R121, R120 ;  /* 0x00000079ff7d2219 */ /* 0x000fce0000011678 */
.L_x_11384:
[----:B------:R-:W-:Y:S05]  /*a000*/  BSYNC B0 ;  /* 0x0000000000007941 */ /* 0x000fea0003800000 */
.L_x_11382:
[----:B------:R-:W-:-:S04]  /*a010*/  IMAD R121, R125, R14, -R0 ;  /* 0x0000000e7d797224 */ /* 0x000fc800078e0a00 */
[----:B------:R-:W-:-:S05]  /*a020*/  IMAD R121, R16, -0x2, R121 ;  /* 0xfffffffe10797824 */ /* 0x000fca00078e0279 */
[----:B------:R-:W-:Y:S02]  /*a030*/  VIADDMNMX R2, R121, R14, R2, PT ;  /* 0x0000000e79027246 */ /* 0x000fe40003800102 */
[----:B------:R-:W-:-:S07]  /*a040*/  VIMNMX R10, R10, R121, !PT ;  /* 0x000000790a0a7248 */ /* 0x000fce0007fe0100 */
.L_x_11381:
[----:B------:R-:W-:Y:S02]  /*a050*/  ISETP.GT.AND P2, PT, R3, -0x1, PT ;  /* 0xffffffff0300780c */ /* 0x000fe40003f44270 */
[----:B------:R-:W-:Y:S02]  /*a060*/  IADD3 R12, R21, 0x8, R4 ;  /* 0x00000008150c7810 */ /* 0x000fe40007ffe004 */
        /* <DEDUP_REMOVED lines=109> */
.L_x_11387:
[----:B------:R-:W-:Y:S02]  /*a740*/  IMAD.U32 R14, RZ, RZ, UR24 ;  /* 0x00000018ff0e7e24 */ /* 0x000fe4000f8e00ff */
[----:B------:R-:W-:-:S03]  /*a750*/  IMAD.MOV.U32 R123, RZ, RZ, R11 ;  /* 0x000000ffff7b7224 */ /* 0x000fc600078e000b */
[----:B------:R-:W-:-:S13]  /*a760*/  ISETP.NE.AND P3, PT, R14, 0x1, PT ;  /* 0x000000010e00780c */ /* 0x000fda0003f65270 */
[----:B------:R-:W0:Y:S02]  /*a770*/  @P3 LDC.64 R20, c[0x0][0x9e8] ;  /* 0x00027a00ff143b82 */ /* 0x000e240000000a00 */
[----:B0-----:R-:W-:-:S05]  /*a780*/  @P3 IMAD.HI.U32 R20, R11, R20, RZ ;  /* 0x000000140b143227 */ /* 0x001fca00078e00ff */
[----:B------:R-:W-:-:S07]  /*a790*/  @P3 SHF.R.U32.HI R123, RZ, R21, R20 ;  /* 0x00000015ff7b3219 */ /* 0x000fce0000011614 */
.L_x_11388:
[----:B------:R-:W-:Y:S05]  /*a7a0*/  BSYNC B0 ;  /* 0x0000000000007941 */ /* 0x000fea0003800000 */
.L_x_11386:
[----:B------:R-:W-:-:S04]  /*a7b0*/  IMAD R21, R123, R14, -R0 ;  /* 0x0000000e7b157224 */ /* 0x000fc800078e0a00 */
[----:B------:R-:W-:-:S05]  /*a7c0*/  IMAD R21, R16, -0x2, R21 ;  /* 0xfffffffe10157824 */ /* 0x000fca00078e0215 */
[----:B------:R-:W-:Y:S02]  /*a7d0*/  VIADDMNMX R10, R21, R14, R10, PT ;  /* 0x0000000e150a7246 */ /* 0x000fe4000380010a */
[----:B------:R-:W-:-:S07]  /*a7e0*/  VIMNMX R12, R12, R21, !PT ;  /* 0x000000150c0c7248 */ /* 0x000fce0007fe0100 */
.L_x_11385:
        /* <DEDUP_REMOVED lines=32> */
[----:B------:R-:W-:Y:S02]  /*a9f0*/  ISETP.LT.OR P6, PT, R10, 0x9, P6 ;  /* 0x000000090a00780c */ /* 0x000fe400037c1670 */
[----:B------:R-:W-:Y:S02]  /*aa00*/  FMNMX.FTZ R0, R56, R21, !PT ;  /* 0x0000001538007209 */ /* 0x000fe40007810000 */
[----:B------:R-:W-:Y:S02]  /*aa10*/  ISETP.GT.AND P4, PT, R12, 0x10, P2 ;  /* 0x000000100c00780c */ /* 0x000fe40001784270 */
[----:B------:R-:W-:Y:S02]  /*aa20*/  FMNMX.FTZ R21, R57, R0, !PT ;  /* 0x0000000039157209 */ /* 0x000fe40007810000 */
[----:B------:R-:W-:-:S02]  /*aa30*/  FSEL R43, R43, -INF , !P3 ;  /* 0xff8000002b2b7808 */ /* 0x000fc40005800000 */
[----:B------:R-:W-:Y:S02]  /*aa40*/  FMNMX.FTZ R0, R60, R21, !PT ;  /* 0x000000153c007209 */ /* 0x000fe40007810000 */
[----:B------:R-:W-:Y:S02]  /*aa50*/  ISETP.GT.AND P3, PT, R12, RZ, P2 ;  /* 0x000000ff0c00720c */ /* 0x000fe40001764270 */
[----:B------:R-:W-:Y:S02]  /*aa60*/  FMNMX.FTZ R21, R61, R0, !PT ;  /* 0x000000003d157209 */ /* 0x000fe40007810000 */
[----:B------:R-:W-:Y:S02]  /*aa70*/  FSEL R30, R30, -INF , !P6 ;  /* 0xff8000001e1e7808 */ /* 0x000fe40007000000 */
        /* <DEDUP_REMOVED lines=13> */
[----:B------:R-:W-:-:S02]  /*ab50*/  FMNMX.FTZ R14, R26, R7, !PT ;  /* 0x000000071a0e7209 */ /* 0x000fc40007810000 */
[----:B------:R-:W-:Y:S02]  /*ab60*/  FMNMX.FTZ R21, R77, R0, !PT ;  /* 0x000000004d157209 */ /* 0x000fe40007810000 */
[----:B------:R-:W-:Y:S02]  /*ab70*/  FSEL R38, R38, -INF , !P4 ;  /* 0xff80000026267808 */ /* 0x000fe40006000000 */
[----:B------:R-:W-:Y:S02]  /*ab80*/  FMNMX.FTZ R0, R80, R21, !PT ;  /* 0x0000001550007209 */ /* 0x000fe40007810000 */
[----:B------:R-:W-:Y:S02]  /*ab90*/  ISETP.GT.AND P4, PT, R12, 0x20, P2 ;  /* 0x000000200c00780c */ /* 0x000fe40001784270 */
[----:B------:R-:W-:Y:S02]  /*aba0*/  FMNMX.FTZ R21, R81, R0, !PT ;  /* 0x0000000051157209 */ /* 0x000fe40007810000 */
[----:B------:R-:W-:-:S02]  /*abb0*/  ISETP.LT.OR P4, PT, R10, 0x21, P4 ;  /* 0x000000210a00780c */ /* 0x000fc40002781670 */
[----:B------:R-:W-:Y:S02]  /*abc0*/  FMNMX.FTZ R0, R84, R21, !PT ;  /* 0x0000001554007209 */ /* 0x000fe40007810000 */
[----:B------:R-:W-:Y:S02]  /*abd0*/  FSEL R42, R42, -INF , !P4 ;  /* 0xff8000002a2a7808 */ /* 0x000fe40006000000 */
[----:B------:R-:W-:Y:S02]  /*abe0*/  FMNMX.FTZ R0, R85, R0, !PT ;  /* 0x0000000055007209 */ /* 0x000fe40007810000 */
[C---:B------:R-:W-:Y:S02]  /*abf0*/  ISETP.GT.AND P4, PT, R12.reuse, 0x28, P2 ;  /* 0x000000280c00780c */ /* 0x040fe40001784270 */
[----:B------:R-:W-:Y:S01]  /*ac00*/  ISETP.GT.AND P3, PT, R12, 0x30, P2 ;  /* 0x000000300c00780c */ /* 0x000fe20001764270 */
[----:B------:R-:W0:Y:S01]  /*ac10*/  SHFL.BFLY PT, R21, R0, 0x2, 0x1f ;  /* 0x0c401f0000157f89 */ /* 0x000e2200000e0000 */
[----:B------:R-:W-:-:S02]  /*ac20*/  ISETP.LT.OR P4, PT, R10, 0x29, P4 ;  /* 0x000000290a00780c */ /* 0x000fc40002781670 */
[----:B------:R-:W-:Y:S02]  /*ac30*/  ISETP.LT.OR P3, PT, R10, 0x31, P3 ;  /* 0x000000310a00780c */ /* 0x000fe40001f61670 */
[----:B------:R-:W-:Y:S02]  /*ac40*/  FSEL R46, R46, -INF , !P4 ;  /* 0xff8000002e2e7808 */ /* 0x000fe40006000000 */
[----:B------:R-:W-:Y:S02]  /*ac50*/  ISETP.GT.AND P4, PT, R12, 0x29, P2 ;  /* 0x000000290c00780c */ /* 0x000fe40001784270 */
[----:B------:R-:W-:Y:S02]  /*ac60*/  FSEL R50, R50, -INF , !P3 ;  /* 0xff80000032327808 */ /* 0x000fe40005800000 */
[----:B------:R-:W-:Y:S02]  /*ac70*/  ISETP.LT.OR P4, PT, R10, 0x2a, P4 ;  /* 0x0000002a0a00780c */ /* 0x000fe40002781670 */
[----:B------:R-:W-:-:S02]  /*ac80*/  ISETP.GT.AND P3, PT, R12, 0x38, P2 ;  /* 0x000000380c00780c */ /* 0x000fc40001764270 */
[----:B------:R-:W-:Y:S02]  /*ac90*/  FSEL R47, R47, -INF , !P4 ;  /* 0xff8000002f2f7808 */ /* 0x000fe40006000000 */
[----:B------:R-:W-:Y:S02]  /*aca0*/  ISETP.GT.AND P4, PT, R12, 0x31, P2 ;  /* 0x000000310c00780c */ /* 0x000fe40001784270 */
[C---:B------:R-:W-:Y:S02]  /*acb0*/  ISETP.LT.OR P3, PT, R10.reuse, 0x39, P3 ;  /* 0x000000390a00780c */ /* 0x040fe40001f61670 */
[----:B------:R-:W-:Y:S02]  /*acc0*/  ISETP.LT.OR P4, PT, R10, 0x32, P4 ;  /* 0x000000320a00780c */ /* 0x000fe40002781670 */
[----:B------:R-:W-:Y:S02]  /*acd0*/  FSEL R54, R54, -INF , !P3 ;  /* 0xff80000036367808 */ /* 0x000fe40005800000 */
[----:B0-----:R-:W-:-:S02]  /*ace0*/  FMNMX.FTZ R21, R0, R21, !PT ;  /* 0x0000001500157209 */ /* 0x001fc40007810000 */
[----:B------:R-:W-:Y:S02]  /*acf0*/  FSEL R51, R51, -INF , !P4 ;  /* 0xff80000033337808 */ /* 0x000fe40006000000 */
[C---:B------:R-:W-:Y:S01]  /*ad00*/  ISETP.GT.AND P4, PT, R12.reuse, 0x39, P2 ;  /* 0x000000390c00780c */ /* 0x040fe20001784270 */
[----:B------:R-:W0:Y:S01]  /*ad10*/  SHFL.BFLY PT, R2, R21, 0x1, 0x1f ;  /* 0x0c201f0015027f89 */ /* 0x000e2200000e0000 */
[----:B------:R-:W-:Y:S02]  /*ad20*/  ISETP.GT.AND P3, PT, R12, 0x40, P2 ;  /* 0x000000400c00780c */ /* 0x000fe40001764270 */
[C---:B------:R-:W-:Y:S02]  /*ad30*/  ISETP.LT.OR P4, PT, R10.reuse, 0x3a, P4 ;  /* 0x0000003a0a00780c */ /* 0x040fe40002781670 */
[----:B------:R-:W-:Y:S02]  /*ad40*/  ISETP.LT.OR P3, PT, R10, 0x41, P3 ;  /* 0x000000410a00780c */ /* 0x000fe40001f61670 */
[----:B------:R-:W-:-:S02]  /*ad50*/  FSEL R55, R55, -INF , !P4 ;  /* 0xff80000037377808 */ /* 0x000fc40006000000 */
[----:B------:R-:W-:Y:S02]  /*ad60*/  ISETP.GT.AND P4, PT, R12, 0x41, P2 ;  /* 0x000000410c00780c */ /* 0x000fe40001784270 */
[----:B------:R-:W-:Y:S02]  /*ad70*/  FSEL R58, R58, -INF , !P3 ;  /* 0xff8000003a3a7808 */ /* 0x000fe40005800000 */
[----:B------:R-:W-:Y:S02]  /*ad80*/  ISETP.GT.AND P3, PT, R12, 0x48, P2 ;  /* 0x000000480c00780c */ /* 0x000fe40001764270 */
[C---:B------:R-:W-:Y:S02]  /*ad90*/  ISETP.LT.OR P4, PT, R10.reuse, 0x42, P4 ;  /* 0x000000420a00780c */ /* 0x040fe40002781670 */
[----:B------:R-:W-:Y:S02]  /*ada0*/  ISETP.LT.OR P3, PT, R10, 0x49, P3 ;  /* 0x000000490a00780c */ /* 0x000fe40001f61670 */
[----:B------:R-:W-:-:S02]  /*adb0*/  FSEL R59, R59, -INF , !P4 ;  /* 0xff8000003b3b7808 */ /* 0x000fc40006000000 */
[----:B------:R-:W-:Y:S02]  /*adc0*/  ISETP.GT.AND P4, PT, R12, 0x49, P2 ;  /* 0x000000490c00780c */ /* 0x000fe40001784270 */
[----:B------:R-:W-:Y:S02]  /*add0*/  FSEL R62, R62, -INF , !P3 ;  /* 0xff8000003e3e7808 */ /* 0x000fe40005800000 */
[----:B0-----:R-:W-:Y:S02]  /*ade0*/  FMNMX.FTZ R2, R21, R2, !PT ;  /* 0x0000000215027209 */ /* 0x001fe40007810000 */
[----:B------:R-:W-:Y:S02]  /*adf0*/  ISETP.GT.AND P3, PT, R12, 0x50, P2 ;  /* 0x000000500c00780c */ /* 0x000fe40001764270 */
[C---:B------:R-:W-:Y:S01]  /*ae00*/  FSETP.NEU.FTZ.AND P6, PT, R2.reuse, -INF , PT ;  /* 0xff8000000200780b */ /* 0x040fe20003fdd000 */
[----:B------:R-:W-:Y:S01]  /*ae10*/  FMUL.FTZ R0, R2, UR22 ;  /* 0x0000001602007c20 */ /* 0x000fe20008410000 */
[----:B------:R-:W-:-:S02]  /*ae20*/  ISETP.LT.OR P4, PT, R10, 0x4a, P4 ;  /* 0x0000004a0a00780c */ /* 0x000fc40002781670 */
[----:B------:R-:W-:Y:S02]  /*ae30*/  ISETP.LT.OR P3, PT, R10, 0x51, P3 ;  /* 0x000000510a00780c */ /* 0x000fe40001f61670 */
[----:B------:R-:W-:Y:S02]  /*ae40*/  FSEL R0, R0, RZ, P6 ;  /* 0x000000ff00007208 */ /* 0x000fe40003000000 */
[----:B------:R-:W-:Y:S02]  /*ae50*/  FSEL R63, R63, -INF , !P4 ;  /* 0xff8000003f3f7808 */ /* 0x000fe40006000000 */
[----:B------:R-:W-:Y:S01]  /*ae60*/  ISETP.GT.AND P4, PT, R12, 0x51, P2 ;  /* 0x000000510c00780c */ /* 0x000fe20001784270 */
        /* <DEDUP_REMOVED lines=41> */
[----:B------:R-:W-:Y:S01]  /*b100*/  ISETP.LT.OR P3, PT, R10, 0x61, P3 ;  /* 0x000000610a00780c */ /* 0x000fe20001f61670 */
[----:B------:R-:W-:Y:S01]  /*b110*/  FFMA.FTZ R85, R85, UR22, -R0 ;  /* 0x0000001655557c23 */ /* 0x000fe20008010800 */
[----:B------:R-:W-:Y:S01]  /*b120*/  FMNMX.FTZ R41, R47, R14, !PT ;  /* 0x0000000e2f297209 */ /* 0x000fe20007810000 */
[----:B------:R-:W-:Y:S01]  /*b130*/  MUFU.EX2 R148, R148 ;  /* 0x0000009400947308 */ /* 0x000fe20000000800 */
[----:B------:R-:W-:-:S02]  /*b140*/  FSEL R71, R71, -INF , !P4 ;  /* 0xff80000047477808 */ /* 0x000fc40006000000 */
[----:B------:R-:W-:Y:S01]  /*b150*/  FMNMX.FTZ R14, R50, R41, !PT ;  /* 0x00000029320e7209 */ /* 0x000fe20007810000 */
[----:B------:R-:W-:Y:S01]  /*b160*/  FFMA.FTZ R41, R45, UR22, -R0 ;  /* 0x000000162d297c23 */ /* 0x000fe20008010800 */
[----:B------:R-:W-:Y:S02]  /*b170*/  ISETP.GT.AND P4, PT, R12, 0x61, P2 ;  /* 0x000000610c00780c */ /* 0x000fe40001784270 */
[----:B------:R-:W-:Y:S01]  /*b180*/  FMNMX.FTZ R45, R51, R14, !PT ;  /* 0x0000000e332d7209 */ /* 0x000fe20007810000 */
[----:B------:R-:W-:Y:S01]  /*b190*/  MUFU.EX2 R150, R150 ;  /* 0x0000009600967308 */ /* 0x000fe20000000800 */
[----:B------:R-:W-:Y:S02]  /*b1a0*/  FSEL R74, R74, -INF , !P3 ;  /* 0xff8000004a4a7808 */ /* 0x000fe40005800000 */
[----:B------:R-:W-:Y:S02]  /*b1b0*/  FMNMX.FTZ R14, R54, R45, !PT ;  /* 0x0000002d360e7209 */ /* 0x000fe40007810000 */
[----:B------:R-:W-:-:S02]  /*b1c0*/  ISETP.GT.AND P3, PT, R12, 0x68, P2 ;  /* 0x000000680c00780c */ /* 0x000fc40001764270 */
[----:B------:R-:W-:Y:S01]  /*b1d0*/  FMNMX.FTZ R45, R55, R14, !PT ;  /* 0x0000000e372d7209 */ /* 0x000fe20007810000 */
[----:B------:R-:W-:Y:S01]  /*b1e0*/  MUFU.EX2 R25, R25 ;  /* 0x0000001900197308 */ /* 0x000fe20000000800 */
[----:B------:R-:W-:Y:S02]  /*b1f0*/  ISETP.LT.OR P4, PT, R10, 0x62, P4 ;  /* 0x000000620a00780c */ /* 0x000fe40002781670 */
[----:B------:R-:W-:Y:S01]  /*b200*/  FMNMX.FTZ R14, R58, R45, !PT ;  /* 0x0000002d3a0e7209 */ /* 0x000fe20007810000 */
[----:B------:R-:W-:Y:S01]  /*b210*/  FFMA.FTZ R45, R49, UR22, -R0 ;  /* 0x00000016312d7c23 */ /* 0x000fe20008010800 */
        /* <DEDUP_REMOVED lines=14> */
[----:B------:R-:W-:Y:S02]  /*b300*/  ISETP.LT.OR P4, PT, R10, 0x6a, P4 ;  /* 0x0000006a0a00780c */ /* 0x000fe40002781670 */
[----:B------:R-:W-:Y:S02]  /*b310*/  FMNMX.FTZ R14, R70, R53, !PT ;  /* 0x00000035460e7209 */ /* 0x000fe40007810000 */
[----:B------:R-:W-:Y:S02]  /*b320*/  ISETP.LT.OR P3, PT, R10, 0x71, P3 ;  /* 0x000000710a00780c */ /* 0x000fe40001f61670 */
        /* <DEDUP_REMOVED lines=18> */
[----:B------:R-:W-:Y:S01]  /*b450*/  FMNMX.FTZ R12, R82, R57, !PT ;  /* 0x00000039520c7209 */ /* 0x000fe20007810000 */
[----:B------:R-:W-:Y:S01]  /*b460*/  FFMA.FTZ R57, R61, UR22, -R0 ;  /* 0x000000163d397c23 */ /* 0x000fe20008010800 */
[----:B------:R-:W-:-:S02]  /*b470*/  ISETP.LT.OR P2, PT, R10, 0x7a, P2 ;  /* 0x0000007a0a00780c */ /* 0x000fc40001741670 */
[----:B------:R-:W-:Y:S02]  /*b480*/  FSEL R86, R86, -INF , !P3 ;  /* 0xff80000056567808 */ /* 0x000fe40005800000 */
[----:B------:R-:W-:Y:S01]  /*b490*/  FMNMX.FTZ R61, R83, R12, !PT ;  /* 0x0000000c533d7209 */ /* 0x000fe20007810000 */
[----:B------:R-:W-:Y:S01]  /*b4a0*/  MUFU.EX2 R41, R41 ;  /* 0x0000002900297308 */ /* 0x000fe20000000800 */
        /* <DEDUP_REMOVED lines=94> */
[----:B------:R-:W-:Y:S01]  /*ba90*/  FFMA.FTZ R86, R86, UR22, -R40 ;  /* 0x0000001656567c23 */ /* 0x000fe20008010828 */
[----:B------:R-:W-:-:S02]  /*baa0*/  IMAD.U32 R27, RZ, RZ, UR21 ;  /* 0x00000015ff1b7e24 */ /* 0x000fc4000f8e00ff */
[----:B------:R-:W-:Y:S01]  /*bab0*/  FADD.FTZ R6, R12, R5 ;  /* 0x000000050c067221 */ /* 0x000fe20000010000 */
[----:B------:R-:W-:Y:S01]  /*bac0*/  FADD.FTZ R7, R45, R38 ;  /* 0x000000262d077221 */ /* 0x000fe20000010000 */
[----:B------:R-:W-:Y:S01]  /*bad0*/  FFMA.FTZ R38, R67, UR22, -R40 ;  /* 0x0000001643267c23 */ /* 0x000fe20008010828 */
[----:B------:R-:W0:Y:S01]  /*bae0*/  MUFU.EX2 R20, R20 ;  /* 0x0000001400147308 */ /* 0x000e220000000800 */
[----:B------:R-:W-:Y:S01]  /*baf0*/  FADD.FTZ R5, R151, R6 ;  /* 0x0000000697057221 */ /* 0x000fe20000010000 */
[----:B------:R-:W-:Y:S01]  /*bb00*/  FADD.FTZ R42, R138, R7 ;  /* 0x000000078a2a7221 */ /* 0x000fe20000010000 */
[----:B------:R-:W-:Y:S01]  /*bb10*/  @!P1 LEA R27, R27, UR45, 0x3 ;  /* 0x0000002d1b1b9c11 */ /* 0x000fe2000f8e18ff */
[----:B------:R-:W-:Y:S01]  /*bb20*/  UMOV UR21, UR39 ;  /* 0x0000002700157c82 */ /* 0x000fe20008000000 */
[----:B-1----:R-:W-:Y:S01]  /*bb30*/  FADD.FTZ R6, R14, R5 ;  /* 0x000000050e067221 */ /* 0x002fe20000010000 */
[----:B------:R-:W-:Y:S01]  /*bb40*/  FADD.FTZ R7, R49, R42 ;  /* 0x0000002a31077221 */ /* 0x000fe20000010000 */
[----:B------:R-:W-:Y:S01]  /*bb50*/  FFMA.FTZ R42, R71, UR22, -R40 ;  /* 0x00000016472a7c23 */ /* 0x000fe20008010828 */
[----:B------:R-:W1:Y:S01]  /*bb60*/  MUFU.EX2 R147, R147 ;  /* 0x0000009300937308 */ /* 0x000e620000000800 */
[----:B--2---:R-:W-:Y:S01]  /*bb70*/  FADD.FTZ R5, R145, R6 ;  /* 0x0000000691057221 */ /* 0x004fe20000010000 */
[----:B------:R-:W-:Y:S01]  /*bb80*/  FADD.FTZ R44, R132, R7 ;  /* 0x00000007842c7221 */ /* 0x000fe20000010000 */
[----:B------:R-:W-:Y:S01]  /*bb90*/  FFMA.FTZ R40, R87, UR22, -R40 ;  /* 0x0000001657287c23 */ /* 0x000fe20008010828 */
[----:B------:R-:W-:Y:S01]  /*bba0*/  ISETP.GT.AND P2, PT, R3, UR43, PT ;  /* 0x0000002b03007c0c */ /* 0x000fe2000bf44270 */
[----:B------:R-:W-:-:S02]  /*bbb0*/  @!P1 VIADD R27, R27, 0x16860 ;  /* 0x000168601b1b9836 */ /* 0x000fc40000000000 */
[----:B------:R-:W-:Y:S01]  /*bbc0*/  FADD.FTZ R7, R53, R44 ;  /* 0x0000002c35077221 */ /* 0x000fe20000010000 */
[----:B------:R-:W-:Y:S01]  /*bbd0*/  F2FP.F16.F32.PACK_AB R148, R148, R21 ;  /* 0x000000159494723e */ /* 0x000fe200000000ff */
[----:B------:R-:W2:Y:S01]  /*bbe0*/  MUFU.EX2 R24, R24 ;  /* 0x0000001800187308 */ /* 0x000ea20000000800 */
[----:B0-----:R-:W-:Y:S01]  /*bbf0*/  FADD.FTZ R6, R20, R5 ;  /* 0x0000000514067221 */ /* 0x001fe20000010000 */
[----:B------:R-:W-:Y:S01]  /*bc00*/  FADD.FTZ R44, R134, R7 ;  /* 0x00000007862c7221 */ /* 0x000fe20000010000 */
[----:B------:R-:W-:Y:S01]  /*bc10*/  @!P1 PRMT R27, RZ, 0x654, R27 ;  /* 0x00000654ff1b9816 */ /* 0x000fe2000000001b */
[----:B------:R-:W-:Y:S01]  /*bc20*/  VIADD R3, R3, 0xffffffff ;  /* 0xffffffff03037836 */ /* 0x000fe20000000000 */
[----:B------:R-:W-:Y:S01]  /*bc30*/  F2FP.F16.F32.PACK_AB R150, R25, R150 ;  /* 0x000000961996723e */ /* 0x000fe200000000ff */
[----:B------:R-:W-:Y:S01]  /*bc40*/  FADD.FTZ R7, R57, R44 ;  /* 0x0000002c39077221 */ /* 0x000fe20000010000 */
[----:B------:R0:W-:Y:S01]  /*bc50*/  @!P1 SYNCS.ARRIVE.TRANS64.RED.A1T0 RZ, [R27+URZ], RZ ;  /* 0x000000ff1bff99a7 */ /* 0x0001e2000810043f */
[----:B------:R-:W3:Y:S01]  /*bc60*/  MUFU.EX2 R141, R141 ;  /* 0x0000008d008d7308 */ /* 0x000ee20000000800 */
        /* <DEDUP_REMOVED lines=8> */
[----:B--2---:R-:W-:Y:S01]  /*bcf0*/  FADD.FTZ R6, R24, R5 ;  /* 0x0000000518067221 */ /* 0x004fe20000010000 */
[----:B------:R-:W-:Y:S01]  /*bd00*/  F2FP.F16.F32.PACK_AB R142, R41, R142 ;  /* 0x0000008e298e723e */ /* 0x000fe200000000ff */
[----:B------:R-:W-:Y:S01]  /*bd10*/  FMUL.FTZ R95, R95, R10 ;  /* 0x0000000a5f5f7220 */ /* 0x000fe20000410000 */
[----:B------:R-:W-:Y:S01]  /*bd20*/  F2FP.F16.F32.PACK_AB R136, R45, R136 ;  /* 0x000000882d88723e */ /* 0x000fe200000000ff */
[----:B------:R-:W-:Y:S01]  /*bd30*/  FMUL.FTZ R98, R98, R10 ;  /* 0x0000000a62627220 */ /* 0x000fe20000410000 */
[----:B------:R-:W-:Y:S01]  /*bd40*/  F2FP.F16.F32.PACK_AB R138, R49, R138 ;  /* 0x0000008a318a723e */ /* 0x000fe200000000ff */
[----:B------:R-:W-:Y:S01]  /*bd50*/  FMUL.FTZ R99, R99, R10 ;  /* 0x0000000a63637220 */ /* 0x000fe20000410000 */
[----:B------:R-:W2:Y:S01]  /*bd60*/  MUFU.EX2 R128, R128 ;  /* 0x0000008000807308 */ /* 0x000ea20000000800 */
[----:B---3--:R-:W-:Y:S01]  /*bd70*/  FADD.FTZ R5, R141, R6 ;  /* 0x000000068d057221 */ /* 0x008fe20000010000 */
[----:B------:R-:W-:Y:S01]  /*bd80*/  F2FP.F16.F32.PACK_AB R132, R53, R132 ;  /* 0x000000843584723e */ /* 0x000fe200000000ff */
[----:B------:R-:W-:Y:S01]  /*bd90*/  FMUL.FTZ R102, R102, R10 ;  /* 0x0000000a66667220 */ /* 0x000fe20000410000 */
[----:B------:R-:W-:Y:S01]  /*bda0*/  F2FP.F16.F32.PACK_AB R134, R57, R134 ;  /* 0x000000863986723e */ /* 0x000fe200000000ff */
[-C--:B------:R-:W-:Y:S01]  /*bdb0*/  FMUL.FTZ R103, R103, R10.reuse ;  /* 0x0000000a67677220 */ /* 0x080fe20000410000 */
[----:B------:R-:W-:Y:S01]  /*bdc0*/  F2FP.F16.F32.PACK_AB R149, R12, R149 ;  /* 0x000000950c95723e */ /* 0x000fe200000000ff */
[-C--:B------:R-:W-:Y:S01]  /*bdd0*/  FMUL.FTZ R106, R106, R10.reuse ;  /* 0x0000000a6a6a7220 */ /* 0x080fe20000410000 */
[----:B------:R-:W3:Y:S01]  /*bde0*/  MUFU.EX2 R143, R143 ;  /* 0x0000008f008f7308 */ /* 0x000ee20000000800 */
[----:B-1----:R-:W-:Y:S01]  /*bdf0*/  FADD.FTZ R6, R26, R5 ;  /* 0x000000051a067221 */ /* 0x002fe20000010000 */
[----:B------:R-:W-:Y:S01]  /*be00*/  F2FP.F16.F32.PACK_AB R151, R14, R151 ;  /* 0x000000970e97723e */ /* 0x000fe200000000ff */
[-C--:B------:R-:W-:Y:S01]  /*be10*/  FMUL.FTZ R107, R107, R10.reuse ;  /* 0x0000000a6b6b7220 */ /* 0x080fe20000410000 */
[----:B------:R-:W-:Y:S01]  /*be20*/  F2FP.F16.F32.PACK_AB R145, R20, R145 ;  /* 0x000000911491723e */ /* 0x000fe200000000ff */
[-C--:B------:R-:W-:Y:S01]  /*be30*/  FMUL.FTZ R110, R110, R10.reuse ;  /* 0x0000000a6e6e7220 */ /* 0x080fe20000410000 */
[----:B------:R-:W-:Y:S01]  /*be40*/  F2FP.F16.F32.PACK_AB R147, R24, R147 ;  /* 0x000000931893723e */ /* 0x000fe200000000ff */
[-C--:B------:R-:W-:Y:S01]  /*be50*/  FMUL.FTZ R111, R111, R10.reuse ;  /* 0x0000000a6f6f7220 */ /* 0x080fe20000410000 */
[----:B------:R-:W1:Y:S01]  /*be60*/  MUFU.EX2 R61, R61 ;  /* 0x0000003d003d7308 */ /* 0x000e620000000800 */
[----:B--2---:R-:W-:Y:S01]  /*be70*/  FADD.FTZ R44, R128, R7 ;  /* 0x00000007802c7221 */ /* 0x004fe20000010000 */
[----:B------:R-:W-:Y:S01]  /*be80*/  F2FP.F16.F32.PACK_AB R141, R26, R141 ;  /* 0x0000008d1a8d723e */ /* 0x000fe200000000ff */
[-C--:B------:R-:W-:Y:S01]  /*be90*/  FMUL.FTZ R114, R114, R10.reuse ;  /* 0x0000000a72727220 */ /* 0x080fe20000410000 */
[-C--:B------:R-:W-:Y:S01]  /*bea0*/  FMUL.FTZ R115, R115, R10.reuse ;  /* 0x0000000a73737220 */ /* 0x080fe20000410000 */
[-C--:B------:R-:W-:Y:S01]  /*beb0*/  FMUL.FTZ R118, R118, R10.reuse ;  /* 0x0000000a76767220 */ /* 0x080fe20000410000 */
[----:B------:R-:W-:Y:S01]  /*bec0*/  FMUL.FTZ R119, R119, R10 ;  /* 0x0000000a77777220 */ /* 0x000fe20000410000 */
[----:B------:R-:W-:Y:S01]  /*bed0*/  IMAD.MOV.U32 R8, RZ, RZ, R2 ;  /* 0x000000ffff087224 */ /* 0x000fe200078e0002 */
        /* <DEDUP_REMOVED lines=75> */
[----:B------:R-:W-:-:S06]  /*c390*/  IMAD.MOV.U32 R7, RZ, RZ, R0 ;  /* 0x000000ffff077224 */ /* 0x000fcc00078e0000 */
[----:B------:R-:W2:Y:S01]  /*c3a0*/  MUFU.EX2 R40, R40 ;  /* 0x0000002800287308 */ /* 0x000ea20000000800 */
[----:B---3--:R-:W-:Y:S01]  /*c3b0*/  FADD.FTZ R44, R123, R44 ;  /* 0x0000002c7b2c7221 */ /* 0x008fe20000010000 */
[C---:B-1----:R-:W-:Y:S01]  /*c3c0*/  FADD.FTZ R6, R81.reuse, R6 ;  /* 0x0000000651067221 */ /* 0x042fe20000010000 */
[----:B------:R-:W-:Y:S02]  /*c3d0*/  F2FP.F16.F32.PACK_AB R122, R81, R122 ;  /* 0x0000007a517a723e */ /* 0x000fe400000000ff */
[C---:B--2---:R-:W-:Y:S01]  /*c3e0*/  FADD.FTZ R5, R40.reuse, R44 ;  /* 0x0000002c28057221 */ /* 0x044fe20000010000 */
[----:B------:R-:W-:Y:S01]  /*c3f0*/  F2FP.F16.F32.PACK_AB R123, R40, R123 ;  /* 0x0000007b287b723e */ /* 0x000fe200000000ff */
[----:B0-----:R-:W-:Y:S06]  /*c400*/  @P2 BRA `(.L_x_11389) ;  /* 0xffffffd000dc2947 */ /* 0x001fec000383ffff */
.L_x_11372:
[----:B------:R-:W-:Y:S06]  /*c410*/  BAR.ARV 0x8, 0x1a0 ;  /* 0x0206800000007b1d */ /* 0x000fec0000002000 */
[----:B------:R-:W-:Y:S05]  /*c420*/  @!P0 BRA `(.L_x_11390) ;  /* 0x0000000000048947 */ /* 0x000fea0003800000 */
[----:B------:R-:W-:Y:S01]  /*c430*/  BPT.TRAP 0x1 ;  /* 0x000000040000795c */ /* 0x000fe20000300000 */
.L_x_11390:
[----:B------:R-:W-:Y:S01]  /*c440*/  ULEA UR5, UR39, UR45, 0x3 ;  /* 0x0000002d27057291 */ /* 0x000fe2000f8e183f */
[----:B------:R-:W-:-:S05]  /*c450*/  IMAD.U32 R3, RZ, RZ, UR38 ;  /* 0x00000026ff037e24 */ /* 0x000fca000f8e00ff */
[----:B------:R-:W-:-:S04]  /*c460*/  SHF.L.U32 R3, R3, 0x1f, RZ ;  /* 0x0000001f03037819 */ /* 0x000fc800000006ff */
[----:B------:R0:W1:Y:S01]  /*c470*/  SYNCS.PHASECHK.TRANS64.TRYWAIT P2, [UR5+0x16850], R3 ;  /* 0x01685003ff0075a7 */ /* 0x0000620008040145 */
[----:B------:R-:W-:Y:S05]  /*c480*/  @!P0 BRA `(.L_x_11391) ;  /* 0x0000000000048947 */ /* 0x000fea0003800000 */
[----:B------:R-:W-:Y:S01]  /*c490*/  BPT.TRAP 0x1 ;  /* 0x000000040000795c */ /* 0x000fe20000300000 */
.L_x_11391:
[----:B-1----:R-:W-:Y:S05]  /*c4a0*/  @P2 BRA `(.L_x_11392) ;  /* 0x0000000000082947 */ /* 0x002fea0003800000 */
[----:B------:R-:W1:Y:S02]  /*c4b0*/  SYNCS.PHASECHK.TRANS64.TRYWAIT P0, [UR5+0x16850], R3 ;  /* 0x01685003ff0075a7 */ /* 0x000e640008000145 */
[----:B-1----:R-:W-:Y:S05]  /*c4c0*/  @!P0 BRA `(.L_x_11393) ;  /* 0x0000006800488947 */ /* 0x002fea0003800000 */
.L_x_11392:
        /* <DEDUP_REMOVED lines=21> */
[----:B0-----:R-:W-:-:S02]  /*c620*/  FADD.FTZ R3, R3, R6 ;  /* 0x0000000603037221 */ /* 0x001fc40000010000 */
[----:B------:R-:W0:Y:S04]  /*c630*/  SHFL.BFLY PT, R8, R7, 0x1, 0x1f ;  /* 0x0c201f0007087f89 */ /* 0x000e2800000e0000 */
[----:B------:R-:W1:Y:S01]  /*c640*/  SHFL.BFLY PT, R4, R3, 0x1, 0x1f ;  /* 0x0c201f0003047f89 */ /* 0x000e6200000e0000 */
[----:B0-----:R-:W-:Y:S01]  /*c650*/  FADD.FTZ R10, R7, R8 ;  /* 0x00000008070a7221 */ /* 0x001fe20000010000 */
[----:B------:R-:W-:Y:S02]  /*c660*/  IMAD.MOV.U32 R7, RZ, RZ, RZ ;  /* 0x000000ffff077224 */ /* 0x000fe400078e00ff */
[----:B-1----:R-:W-:Y:S02]  /*c670*/  FADD.FTZ R9, R3, R4 ;  /* 0x0000000403097221 */ /* 0x002fe40000010000 */
[----:B------:R-:W-:Y:S01]  /*c680*/  FSETP.NE.FTZ.AND P2, PT, R10, RZ, PT ;  /* 0x000000ff0a00720b */ /* 0x000fe20003f55000 */
[----:B------:R-:W-:-:S02]  /*c690*/  IMAD.MOV.U32 R4, RZ, RZ, RZ ;  /* 0x000000ffff047224 */ /* 0x000fc400078e00ff */
        /* <DEDUP_REMOVED lines=9> */
[----:B------:R-:W-:-:S02]  /*c730*/  WARPGROUP.DEPBAR.LE gsb0, 0x0 ;  /* 0x00008000000079c5 */ /* 0x000fc40000010000 */
[----:B------:R-:W-:Y:S01]  /*c740*/  WARPGROUP.ARRIVE ;  /* 0x00000000000079c5 */ /* 0x000fe20000000000 */
[----:B------:R-:W-:Y:S02]  /*c750*/  @!P1 VIADD R8, R11, 0x16860 ;  /* 0x000168600b089836 */ /* 0x000fe40000000000 */
[----:B------:R-:W-:Y:S01]  /*c760*/  @P2 FFMA.FTZ R3, R12, R0, R9 ;  /* 0x000000000c032223 */ /* 0x000fe20000010009 */
[----:B-1----:R-:W-:Y:S02]  /*c770*/  @P0 FMUL.FTZ R6, R6, 0.69314718246459960938 ;  /* 0x3f31721806060820 */ /* 0x002fe40000410000 */
[----:B------:R-:W-:Y:S01]  /*c780*/  HGMMA.64x64x16.F32 R88, R144, gdesc[UR4].tnspB, R88, gsb0 ;  /* 0x40e0000490587df0 */ /* 0x000fe20008000858 */
[----:B------:R-:W-:Y:S01]  /*c790*/  UIADD3 UR6, UR4, 0x100, URZ ;  /* 0x0000010004067890 */ /* 0x000fe2000fffe03f */
[----:B------:R-:W-:Y:S01]  /*c7a0*/  @!P1 PRMT R8, RZ, 0x654, R8 ;  /* 0x00000654ff089816 */ /* 0x000fe20000000008 */
[----:B------:R-:W-:Y:S01]  /*c7b0*/  UMOV UR7, 0x40000040 ;  /* 0x4000004000077882 */ /* 0x000fe20000000000 */
[----:B------:R-:W-:Y:S01]  /*c7c0*/  @P0 FFMA.FTZ R20, R5, R2, R6 ;  /* 0x0000000205140223 */ /* 0x000fe20000010006 */
[----:B------:R-:W-:Y:S01]  /*c7d0*/  PLOP3.LUT P0, PT, PT, PT, PT, 0x8, 0x0 ;  /* 0x000000000000781c */ /* 0x000fe20003f0e170 */
[----:B------:R-:W-:-:S02]  /*c7e0*/  WARPGROUP.DEPBAR.LE gsb0, 0x0 ;  /* 0x00008000000079c5 */ /* 0x000fc40000010000 */
        /* <DEDUP_REMOVED lines=64> */
.L_x_11323:
        /* <DEDUP_REMOVED lines=10> */
[----:B------:R-:W2:Y:S01]  /*cc90*/  LDL R4, [R1+0x8] ;  /* 0x0000080001047983 */ /* 0x000ea20000100800 */
[----:B------:R-:W-:Y:S01]  /*cca0*/  ULDC.64 UR8, c[0x0][0xbd8] ;  /* 0x0002f60000087ab9 */ /* 0x000fe20000000a00 */
[----:B------:R-:W-:Y:S01]  /*ccb0*/  F2FP.F16.F32.PACK_AB R112, R113, R112 ;  /* 0x000000707170723e */ /* 0x000fe200000000ff */
[----:B------:R-:W-:Y:S01]  /*ccc0*/  UISETP.NE.U32.AND UP0, UPT, UR8, URZ, UPT ;  /* 0x0000003f0800728c */ /* 0x000fe2000bf05070 */
[----:B------:R-:W0:Y:S01]  /*ccd0*/  S2R R5, SR_SWINHI ;  /* 0x0000000000057919 */ /* 0x000e220000002f00 */
[----:B------:R-:W-:Y:S02]  /*cce0*/  F2FP.F16.F32.PACK_AB R12, R12, R27 ;  /* 0x0000001b0c0c723e */ /* 0x000fe400000000ff */
[----:B------:R-:W-:Y:S01]  /*ccf0*/  UISETP.NE.AND.EX UP0, UPT, UR9, URZ, UPT, UP0 ;  /* 0x0000003f0900728c */ /* 0x000fe2000bf05300 */
[----:B------:R-:W-:Y:S02]  /*cd00*/  F2FP.F16.F32.PACK_AB R13, R13, R106 ;  /* 0x0000006a0d0d723e */ /* 0x000fe400000000ff */
[----:B------:R-:W-:Y:S01]  /*cd10*/  ULDC.64 UR8, c[0x0][0xbd8] ;  /* 0x0002f60000087ab9 */ /* 0x000fe20000000a00 */
[----:B------:R-:W-:Y:S01]  /*cd20*/  F2FP.F16.F32.PACK_AB R14, R14, R21 ;  /* 0x000000150e0e723e */ /* 0x000fe200000000ff */
[----:B------:R-:W-:Y:S01]  /*cd30*/  UIMAD.WIDE UR8, UR42, 0x4, UR8 ;  /* 0x000000042a0878a5 */ /* 0x000fe2000f8e0208 */
[----:B------:R-:W-:-:S02]  /*cd40*/  F2FP.F16.F32.PACK_AB R15, R15, R110 ;  /* 0x0000006e0f0f723e */ /* 0x000fc400000000ff */
[----:B------:R-:W-:Y:S02]  /*cd50*/  F2FP.F16.F32.PACK_AB R113, R115, R114 ;  /* 0x000000727371723e */ /* 0x000fe400000000ff */
[----:B------:R-:W-:Y:S01]  /*cd60*/  F2FP.F16.F32.PACK_AB R114, R117, R116 ;  /* 0x000000747572723e */ /* 0x000fe200000000ff */
[----:B------:R-:W-:Y:S01]  /*cd70*/  IMAD.U32 R26, RZ, RZ, UR8 ;  /* 0x00000008ff1a7e24 */ /* 0x000fe2000f8e00ff */
[----:B------:R-:W-:Y:S01]  /*cd80*/  F2FP.F16.F32.PACK_AB R115, R119, R118 ;  /* 0x000000767773723e */ /* 0x000fe200000000ff */
[----:B------:R-:W-:Y:S01]  /*cd90*/  IMAD.U32 R27, RZ, RZ, UR9 ;  /* 0x00000009ff1b7e24 */ /* 0x000fe2000f8e00ff */
[----:B------:R-:W-:Y:S01]  /*cda0*/  ULDC.64 UR8, c[0x0][0xbe0] ;  /* 0x0002f80000087ab9 */ /* 0x000fe20000000a00 */
[----:B------:R-:W-:Y:S02]  /*cdb0*/  MOV R24, R0 ;  /* 0x0000000000187202 */ /* 0x000fe40000000f00 */
[----:B0-----:R-:W-:Y:S01]  /*cdc0*/  MOV R25, R5 ;  /* 0x0000000500197202 */ /* 0x001fe20000000f00 */
[----:B------:R-:W-:-:S04]  /*cdd0*/  UISETP.NE.U32.AND UP1, UPT, UR8, URZ, UPT ;  /* 0x0000003f0800728c */ /* 0x000fc8000bf25070 */
[----:B------:R-:W-:-:S11]  /*cde0*/  UISETP.NE.AND.EX UP1, UPT, UR9, URZ, UPT, UP1 ;  /* 0x0000003f0900728c */ /* 0x000fd6000bf25310 */
[----:B------:R-:W-:Y:S02]  /*cdf0*/  @UP1 ULDC.64 UR8, c[0x0][0xbe0] ;  /* 0x0002f80000081ab9 */ /* 0x000fe40000000a00 */
[----:B------:R-:W-:Y:S01]  /*ce00*/  @UP1 UIMAD.WIDE UR8, UR42, 0x4, UR8 ;  /* 0x000000042a0818a5 */ /* 0x000fe2000f8e0208 */
        /* <DEDUP_REMOVED lines=33> */
[----:B------:R-:W-:-:S03]  /*d020*/  PLOP3.LUT P0, PT, PT, PT, UP0, 0x80, 0x0 ;  /* 0x000000000000781c */ /* 0x000fc60003f0f008 */
[----:B------:R0:W-:Y:S04]  /*d030*/  STSM.16.M88.4 [R29], R4 ;  /* 0x000000041d007844 */ /* 0x0001e80000000200 */
[----:B------:R1:W-:Y:S04]  /*d040*/  STSM.16.M88.4 [R28], R12 ;  /* 0x0000000c1c007844 */ /* 0x0003e80000000200 */
[----:B------:R1:W-:Y:S01]  /*d050*/  STSM.16.M88.4 [R18], R112 ;  /* 0x0000007012007844 */ /* 0x0003e20000000200 */
[----:B------:R-:W-:Y:S08]  /*d060*/  BAR.SYNC.DEFER_BLOCKING 0x1, 0x180 ;  /* 0x0046000000007b1d */ /* 0x000ff00000010000 */
[----:B------:R-:W2:Y:S01]  /*d070*/  LDC R2, c[0x0][0xa88] ;  /* 0x0002a200ff027b82 */ /* 0x000ea20000000800 */
[----:B------:R-:W-:Y:S01]  /*d080*/  PLOP3.LUT P1, PT, PT, PT, UP1, 0x80, 0x0 ;  /* 0x000000000000781c */ /* 0x000fe20003f2f018 */
[----:B0-----:R-:W-:-:S02]  /*d090*/  IMAD.U32 R4, RZ, RZ, UR8 ;  /* 0x00000008ff047e24 */ /* 0x001fc4000f8e00ff */
[----:B------:R-:W-:Y:S01]  /*d0a0*/  IMAD.U32 R5, RZ, RZ, UR9 ;  /* 0x00000009ff057e24 */ /* 0x000fe2000f8e00ff */
[----:B------:R-:W3:Y:S01]  /*d0b0*/  @P0 LDG.E R17, desc[UR46][R26.64] ;  /* 0x0000002e1a110981 */ /* 0x000ee2000c1e1900 */
[----:B------:R-:W-:-:S08]  /*d0c0*/  UMOV UR4, URZ ;  /* 0x0000003f00047c82 */ /* 0x000fd00008000000 */
[----:B--2---:R1:W5:Y:S01]  /*d0d0*/  @P1 LDG.E R2, desc[UR46][R4.64] ;  /* 0x0000002e04021981 */ /* 0x004362000c1e1900 */
[----:B---3--:R-:W-:Y:S01]  /*d0e0*/  @P0 R2UR UR4, R17 ;  /* 0x00000000110402ca */ /* 0x008fe200000e0000 */
[----:B-1----:R-:W-:-:S14]  /*d0f0*/  @P1 BRA `(.L_x_11396) ;  /* 0x0000000000101947 */ /* 0x002fdc0003800000 */
[----:B------:R-:W-:Y:S05]  /*d100*/  @!P0 BRA `(.L_x_11396) ;  /* 0x00000000000c8947 */ /* 0x000fea0003800000 */
[----:B------:R-:W2:Y:S04]  /*d110*/  LDG.E R5, desc[UR46][R26.64] ;  /* 0x0000002e1a057981 */ /* 0x000ea8000c1e1900 */
[----:B-----5:R-:W2:Y:S02]  /*d120*/  LDG.E R2, desc[UR46][R26.64+0x4] ;  /* 0x0000042e1a027981 */ /* 0x020ea4000c1e1900 */
[----:B--2---:R-:W-:-:S07]  /*d130*/  IMAD.IADD R2, R2, 0x1, -R5 ;  /* 0x0000000102027824 */ /* 0x004fce00078e0a05 */
.L_x_11396:
[----:B------:R-:W2:Y:S01]  /*d140*/  LDL R5, [R1+0x4] ;  /* 0x0000040001057983 */ /* 0x000ea20000100800 */
[----:B------:R-:W-:Y:S01]  /*d150*/  USHF.R.S32.HI UR13, URZ, 0x1f, UR41 ;  /* 0x0000001f3f0d7899 */ /* 0x000fe20008011429 */
[----:B------:R-:W-:Y:S01]  /*d160*/  ULDC.64 UR14, c[0x0][0xb70] ;  /* 0x0002dc00000e7ab9 */ /* 0x000fe20000000a00 */
[----:B------:R-:W0:Y:S01]  /*d170*/  S2R R4, SR_TID.X ;  /* 0x0000000000047919 */ /* 0x000e220000002100 */
[----:B------:R-:W-:Y:S02]  /*d180*/  USHF.R.S32.HI UR7, URZ, 0x1f, UR42 ;  /* 0x0000001f3f077899 */ /* 0x000fe4000801142a */
[----:B------:R-:W-:Y:S02]  /*d190*/  USHF.R.S32.HI UR11, URZ, 0x1f, UR4 ;  /* 0x0000001f3f0b7899 */ /* 0x000fe40008011404 */
[----:B------:R-:W-:Y:S01]  /*d1a0*/  UIMAD UR12, UR13, UR14, URZ ;  /* 0x0000000e0d0c72a4 */ /* 0x000fe2000f8e023f */
        /* <DEDUP_REMOVED lines=9> */
[----:B------:R-:W-:-:S06]  /*d240*/  UIMAD UR7, UR10, UR15, UR7 ;  /* 0x0000000f0a0772a4 */ /* 0x000fcc000f8e0207 */
[----:B------:R-:W-:Y:S02]  /*d250*/  IMAD.U32 R7, RZ, RZ, UR7 ;  /* 0x00000007ff077e24 */ /* 0x000fe4000f8e00ff */
[----:B0-----:R-:W-:-:S05]  /*d260*/  VIADD R6, R4, 0xffffff80 ;  /* 0xffffff8004067836 */ /* 0x001fca0000000000 */
[----:B------:R-:W-:-:S04]  /*d270*/  SHF.R.S32.HI R8, RZ, 0x1f, R6 ;  /* 0x0000001fff087819 */ /* 0x000fc80000011406 */
[----:B------:R-:W-:-:S04]  /*d280*/  LEA.HI R8, R8, R6, RZ, 0x7 ;  /* 0x0000000608087211 */ /* 0x000fc800078f38ff */
[----:B------:R-:W-:-:S05]  /*d290*/  LOP3.LUT R8, R8, 0xffffff80, RZ, 0xc0, !PT ;  /* 0xffffff8008087812 */ /* 0x000fca00078ec0ff */
[----:B------:R-:W-:-:S05]  /*d2a0*/  IMAD.IADD R8, R6, 0x1, -R8 ;  /* 0x0000000106087824 */ /* 0x000fca00078e0a08 */
[----:B------:R-:W-:Y:S01]  /*d2b0*/  LOP3.LUT P0, RZ, R8, 0x3, RZ, 0xc0, !PT ;  /* 0x0000000308ff7812 */ /* 0x000fe2000780c0ff */
[--C-:B------:R-:W-:Y:S01]  /*d2c0*/  IMAD.MOV.U32 R28, RZ, RZ, R19.reuse ;  /* 0x000000ffff1c7224 */ /* 0x100fe200078e0013 */
[----:B------:R-:W-:Y:S01]  /*d2d0*/  SHF.R.S32.HI R29, RZ, 0x1f, R19 ;  /* 0x0000001fff1d7819 */ /* 0x000fe20000011413 */
[C---:B------:R-:W-:Y:S02]  /*d2e0*/  VIADD R17, R156.reuse, 0x60 ;  /* 0x000000609c117836 */ /* 0x040fe40000000000 */
[----:B------:R-:W-:Y:S02]  /*d2f0*/  VIADD R18, R156, 0x90 ;  /* 0x000000909c127836 */ /* 0x000fe40000000000 */
[----:B------:R-:W-:Y:S01]  /*d300*/  VIADD R0, R0, 0x16820 ;  /* 0x0001682000007836 */ /* 0x000fe20000000000 */
[----:B------:R-:W-:-:S04]  /*d310*/  SHF.R.S32.HI R157, RZ, 0x1f, R156 ;  /* 0x0000001fff9d7819 */ /* 0x000fc8000001149c */
[----:B------:R-:W-:Y:S01]  /*d320*/  PRMT R0, RZ, 0x654, R0 ;  /* 0x00000654ff007816 */ /* 0x000fe20000000000 */
        /* <DEDUP_REMOVED lines=9> */
[----:B------:R-:W-:Y:S02]  /*d3c0*/  IADD3 R11, P3, R24, 0x3000, RZ ;  /* 0x00003000180b7810 */ /* 0x000fe40007f7e0ff */
[C---:B------:R-:W-:Y:S02]  /*d3d0*/  LEA R30, P2, R6.reuse, UR8, 0x2 ;  /* 0x00000008061e7c11 */ /* 0x040fe4000f8410ff */
[----:B-----5:R-:W-:Y:S01]  /*d3e0*/  ISETP.GE.OR P1, PT, R9, R2, P0 ;  /* 0x000000020900720c */ /* 0x020fe20000726670 */
[----:B------:R-:W-:Y:S01]  /*d3f0*/  IMAD.X R9, RZ, RZ, R25, P3 ;  /* 0x000000ffff097224 */ /* 0x000fe200018e0619 */
[----:B------:R-:W-:Y:S01]  /*d400*/  LEA.HI.X R31, R6, UR9, R7, 0x2, P2 ;  /* 0x00000009061f7c11 */ /* 0x000fe200090f1407 */
[----:B------:R-:W-:Y:S01]  /*d410*/  ULDC.64 UR8, c[0x0][0xaa0] ;  /* 0x0002a80000087ab9 */ /* 0x000fe20000000a00 */
[----:B------:R-:W-:-:S02]  /*d420*/  IADD3 R15, P2, R24, 0x1800, RZ ;  /* 0x00001800180f7810 */ /* 0x000fc40007f5e0ff */
[C---:B------:R-:W-:Y:S02]  /*d430*/  IADD3 R7, P4, R24.reuse, 0x4800, RZ ;  /* 0x0000480018077810 */ /* 0x040fe40007f9e0ff */
[----:B------:R-:W-:Y:S01]  /*d440*/  ISETP.GE.OR P0, PT, R5, R2, P0 ;  /* 0x000000020500720c */ /* 0x000fe20000706670 */
[----:B------:R-:W-:Y:S01]  /*d450*/  IMAD.X R13, RZ, RZ, R25, P2 ;  /* 0x000000ffff0d7224 */ /* 0x000fe200010e0619 */
[----:B------:R-:W-:Y:S02]  /*d460*/  LOP3.LUT R5, R24, 0x380, RZ, 0xc0, !PT ;  /* 0x0000038018057812 */ /* 0x000fe400078ec0ff */
[----:B------:R-:W-:Y:S01]  /*d470*/  LOP3.LUT R8, R15, 0x380, RZ, 0xc0, !PT ;  /* 0x000003800f087812 */ /* 0x000fe200078ec0ff */
[----:B------:R0:W-:Y:S01]  /*d480*/  @!P1 STG.E desc[UR46][R30.64], R20 ;  /* 0x000000141e009986 */ /* 0x0001e2000c10192e */
[----:B------:R-:W-:Y:S02]  /*d490*/  LOP3.LUT R6, R11, 0x380, RZ, 0xc0, !PT ;  /* 0x000003800b067812 */ /* 0x000fe400078ec0ff */
[----:B------:R-:W-:-:S02]  /*d4a0*/  LOP3.LUT R4, R7, 0x380, RZ, 0xc0, !PT ;  /* 0x0000038007047812 */ /* 0x000fc400078ec0ff */
[----:B------:R-:W-:Y:S02]  /*d4b0*/  SHF.R.U64 R5, R5, 0x3, RZ ;  /* 0x0000000305057819 */ /* 0x000fe400000012ff */
[----:B------:R-:W-:Y:S01]  /*d4c0*/  SHF.R.U64 R8, R8, 0x3, RZ ;  /* 0x0000000308087819 */ /* 0x000fe200000012ff */
[----:B------:R-:W-:Y:S01]  /*d4d0*/  IMAD.U32 R21, RZ, RZ, UR8 ;  /* 0x00000008ff157e24 */ /* 0x000fe2000f8e00ff */
[----:B------:R-:W-:Y:S01]  /*d4e0*/  SHF.R.U64 R6, R6, 0x3, RZ ;  /* 0x0000000306067819 */ /* 0x000fe200000012ff */
[----:B------:R-:W-:Y:S01]  /*d4f0*/  UIMAD UR7, UR11, UR8, URZ ;  /* 0x000000080b0772a4 */ /* 0x000fe2000f8e023f */
[----:B------:R-:W-:Y:S01]  /*d500*/  SHF.R.U64 R4, R4, 0x3, RZ ;  /* 0x0000000304047819 */ /* 0x000fe200000012ff */
[----:B------:R1:W-:Y:S01]  /*d510*/  @!P0 STG.E desc[UR46][R30.64+0x20], R3 ;  /* 0x000020031e008986 */ /* 0x0003e2000c10192e */
[----:B------:R-:W-:Y:S01]  /*d520*/  LOP3.LUT R24, R5, R24, RZ, 0x3c, !PT ;  /* 0x0000001805187212 */ /* 0x000fe200078e3cff */
[----:B------:R-:W-:Y:S01]  /*d530*/  IMAD.X R5, RZ, RZ, R25, P4 ;  /* 0x000000ffff057224 */ /* 0x000fe200020e0619 */
[----:B------:R-:W-:-:S02]  /*d540*/  LOP3.LUT R12, R8, R15, RZ, 0x3c, !PT ;  /* 0x0000000f080c7212 */ /* 0x000fc400078e3cff */
[----:B------:R-:W-:Y:S02]  /*d550*/  LOP3.LUT R8, R6, R11, RZ, 0x3c, !PT ;  /* 0x0000000b06087212 */ /* 0x000fe400078e3cff */
[----:B------:R-:W-:Y:S01]  /*d560*/  LOP3.LUT R4, R4, R7, RZ, 0x3c, !PT ;  /* 0x0000000704047212 */ /* 0x000fe200078e3cff */
[----:B0-----:R-:W-:Y:S01]  /*d570*/  IMAD.WIDE.U32 R20, R21, UR4, R28 ;  /* 0x0000000415147c25 */ /* 0x001fe2000f8e001c */
[----:B------:R-:W-:Y:S01]  /*d580*/  UIMAD UR7, UR4, UR9, UR7 ;  /* 0x00000009040772a4 */ /* 0x000fe2000f8e0207 */
[----:B------:R-:W5:Y:S02]  /*d590*/  LD.E.128 R24, desc[UR46][R24.64] ;  /* 0x0000002e18187980 */ /* 0x000f64000c101d00 */
[----:B------:R-:W-:Y:S01]  /*d5a0*/  ULDC UR4, c[0x0][0xa8c] ;  /* 0x0002a30000047ab9 */ /* 0x000fe20000000800 */
[----:B-1----:R-:W-:Y:S01]  /*d5b0*/  VIADD R3, R156, 0x30 ;  /* 0x000000309c037836 */ /* 0x002fe20000000000 */
[----:B------:R-:W5:Y:S01]  /*d5c0*/  LD.E.128 R12, desc[UR46][R12.64] ;  /* 0x0000002e0c0c7980 */ /* 0x000f62000c101d00 */
[----:B------:R-:W-:Y:S01]  /*d5d0*/  IMAD R28, R23, -0xc0, R2 ;  /* 0xffffff40171c7824 */ /* 0x000fe200078e0202 */
[----:B------:R-:W-:Y:S01]  /*d5e0*/  ISETP.GE.AND P0, PT, R19, UR4, PT ;  /* 0x0000000413007c0c */ /* 0x000fe2000bf06270 */
[----:B------:R-:W-:Y:S01]  /*d5f0*/  ULDC.64 UR8, c[0x0][0xae0] ;  /* 0x0002b80000087ab9 */ /* 0x000fe20000000a00 */
[----:B------:R-:W5:Y:S04]  /*d600*/  LD.E.128 R8, desc[UR46][R8.64] ;  /* 0x0000002e08087980 */ /* 0x000f68000c101d00 */
[----:B------:R-:W5:Y:S01]  /*d610*/  LD.E.128 R4, desc[UR46][R4.64] ;  /* 0x0000002e04047980 */ /* 0x000f62000c101d00 */
[----:B------:R-:W-:Y:S01]  /*d620*/  UIMAD UR4, UR13, UR8, URZ ;  /* 0x000000080d0472a4 */ /* 0x000fe2000f8e023f */
[-C--:B------:R-:W-:Y:S01]  /*d630*/  ISETP.GE.OR P3, PT, R3, R28.reuse, P0 ;  /* 0x0000001c0300720c */ /* 0x080fe20000766670 */
[----:B------:R-:W-:Y:S01]  /*d640*/  VIADD R21, R21, UR7 ;  /* 0x0000000715157c36 */ /* 0x000fe20008000000 */
        /* <DEDUP_REMOVED lines=8> */
[----:B------:R-:W-:-:S02]  /*d6d0*/  ISETP.GE.OR P1, PT, R17, R28, P0 ;  /* 0x0000001c1100720c */ /* 0x000fc40000726670 */
[----:B------:R-:W-:Y:S01]  /*d6e0*/  IMAD.WIDE.U32 R2, R3, UR41, R20 ;  /* 0x0000002903027c25 */ /* 0x000fe2000f8e0014 */
[-C--:B------:R-:W-:Y:S01]  /*d6f0*/  ISETP.GE.OR P2, PT, R18, R28.reuse, P0 ;  /* 0x0000001c1200720c */ /* 0x080fe20000746670 */
[----:B------:R-:W-:Y:S01]  /*d700*/  ULDC.64 UR8, c[0x0][0xae8] ;  /* 0x0002ba0000087ab9 */ /* 0x000fe20000000a00 */
[----:B------:R-:W-:Y:S01]  /*d710*/  ISETP.GE.OR P0, PT, R156, R28, P0 ;  /* 0x0000001c9c00720c */ /* 0x000fe20000706670 */
[----:B------:R-:W-:Y:S01]  /*d720*/  VIADD R3, R3, UR4 ;  /* 0x0000000403037c36 */ /* 0x000fe20008000000 */
[----:B------:R-:W-:Y:S02]  /*d730*/  UIMAD UR4, UR16, UR8, URZ ;  /* 0x00000008100472a4 */ /* 0x000fe4000f8e023f */
[----:B------:R-:W-:Y:S02]  /*d740*/  IMAD.U32 R31, RZ, RZ, UR8 ;  /* 0x00000008ff1f7e24 */ /* 0x000fe4000f8e00ff */
[----:B------:R-:W-:Y:S01]  /*d750*/  IMAD.WIDE R28, R23, 0xc0, R156 ;  /* 0x000000c0171c7825 */ /* 0x000fe200078e029c */
[----:B------:R-:W-:-:S03]  /*d760*/  UIMAD UR4, UR10, UR9, UR4 ;  /* 0x000000090a0472a4 */ /* 0x000fc6000f8e0204 */
[----:B------:R-:W-:-:S04]  /*d770*/  IMAD.WIDE.U32 R30, R31, UR10, R2 ;  /* 0x0000000a1f1e7c25 */ /* 0x000fc8000f8e0002 */
[----:B------:R-:W-:Y:S01]  /*d780*/  VIADD R23, R31, UR4 ;  /* 0x000000041f177c36 */ /* 0x000fe20008000000 */
[----:B0-----:R0:W-:Y:S01]  /*d790*/  SYNCS.ARRIVE.TRANS64.RED.A1T0 RZ, [R0+URZ], RZ ;  /* 0x000000ff00ff79a7 */ /* 0x0011e2000810043f */
        /* <DEDUP_REMOVED lines=12> */
.L_x_11398:
[----:B------:R-:W-:Y:S05]  /*d860*/  BSYNC B1 ;  /* 0x0000000000017941 */ /* 0x000fea0003800000 */
.L_x_11397:
[----:B------:R-:W-:Y:S04]  /*d870*/  BSSY B1, `(.L_x_11399) ;  /* 0x000000f000017945 */ /* 0x000fe80003800000 */
[----:B------:R-:W-:Y:S05]  /*d880*/  @P3 BRA `(.L_x_11400) ;  /* 0x0000000000343947 */ /* 0x000fea0003800000 */
[----:B------:R-:W-:Y:S01]  /*d890*/  IADD3 R17, P0, R28, 0x30, RZ ;  /* 0x000000301c117810 */ /* 0x000fe20007f1e0ff */
[----:B------:R-:W-:Y:S01]  /*d8a0*/  ULDC.64 UR8, c[0x0][0xad8] ;  /* 0x0002b60000087ab9 */ /* 0x000fe20000000a00 */
[----:B------:R-:W-:Y:S02]  /*d8b0*/  IMAD.MOV.U32 R2, RZ, RZ, R30 ;  /* 0x000000ffff027224 */ /* 0x000fe400078e001e */
[----:B------:R-:W-:Y:S02]  /*d8c0*/  IMAD.MOV.U32 R3, RZ, RZ, R23 ;  /* 0x000000ffff037224 */ /* 0x000fe400078e0017 */
[----:B0-----:R-:W-:Y:S02]  /*d8d0*/  IMAD.X R0, RZ, RZ, R29, P0 ;  /* 0x000000ffff007224 */ /* 0x001fe400000e061d */
[----:B------:R-:W-:-:S04]  /*d8e0*/  IMAD.WIDE.U32 R2, R17, UR8, R2 ;  /* 0x0000000811027c25 */ /* 0x000fc8000f8e0002 */
[----:B------:R-:W-:-:S04]  /*d8f0*/  IMAD R0, R0, UR8, RZ ;  /* 0x0000000800007c24 */ /* 0x000fc8000f8e02ff */
[----:B------:R-:W-:Y:S01]  /*d900*/  IMAD R17, R17, UR9, R0 ;  /* 0x0000000911117c24 */ /* 0x000fe2000f8e0200 */
[----:B------:R-:W-:Y:S02]  /*d910*/  ULDC.64 UR8, c[0x0][0xa80] ;  /* 0x0002a00000087ab9 */ /* 0x000fe40000000a00 */
[----:B-1----:R-:W-:Y:S01]  /*d920*/  LEA R20, P0, R2, UR8, 0x1 ;  /* 0x0000000802147c11 */ /* 0x002fe2000f8008ff */
[----:B------:R-:W-:-:S05]  /*d930*/  IMAD.IADD R3, R3, 0x1, R17 ;  /* 0x0000000103037824 */ /* 0x000fca00078e0211 */
[----:B------:R-:W-:-:S05]  /*d940*/  LEA.HI.X R21, R2, UR9, R3, 0x1, P0 ;  /* 0x0000000902157c11 */ /* 0x000fca00080f0c03 */
[----:B-----5:R2:W-:Y:S02]  /*d950*/  STG.E.128 desc[UR46][R20.64], R12 ;  /* 0x0000000c14007986 */ /* 0x0205e4000c101d2e */
.L_x_11400:
[----:B------:R-:W-:Y:S05]  /*d960*/  BSYNC B1 ;  /* 0x0000000000017941 */ /* 0x000fea0003800000 */
.L_x_11399:
[----:B------:R-:W-:Y:S04]  /*d970*/  BSSY B1, `(.L_x_11401) ;  /* 0x000000f000017945 */ /* 0x000fe80003800000 */
[----:B------:R-:W-:Y:S05]  /*d980*/  @P1 BRA `(.L_x_11402) ;  /* 0x0000000000341947 */ /* 0x000fea0003800000 */
[----:B--2--5:R-:W-:Y:S01]  /*d990*/  IADD3 R13, P0, R28, 0x60, RZ ;  /* 0x000000601c0d7810 */ /* 0x024fe20007f1e0ff */
        /* <DEDUP_REMOVED lines=12> */
.L_x_11402:
[----:B------:R-:W-:Y:S05]  /*da60*/  BSYNC B1 ;  /* 0x0000000000017941 */ /* 0x000fea0003800000 */
.L_x_11401:
[----:B------:R-:W-:Y:S05]  /*da70*/  @P2 BRA `(.L_x_11403) ;  /* 0x00000008009c2947 */ /* 0x000fea0003800000 */
[----:B---3-5:R-:W-:Y:S01]  /*da80*/  IADD3 R9, P0, R28, 0x90, RZ ;  /* 0x000000901c097810 */ /* 0x028fe20007f1e0ff */
        /* <DEDUP_REMOVED lines=13> */
.L_x_11395:
[----:B------:R-:W-:Y:S01]  /*db60*/  ULDC.64 UR8, c[0x0][0xbd8] ;  /* 0x0002f60000087ab9 */ /* 0x000fe20000000a00 */
[----:B------:R-:W-:Y:S01]  /*db70*/  IMAD.MOV.U32 R7, RZ, RZ, RZ ;  /* 0x000000ffff077224 */ /* 0x000fe200078e00ff */
[----:B------:R-:W-:Y:S01]  /*db80*/  UISETP.NE.U32.AND UP0, UPT, UR8, URZ, UPT ;  /* 0x0000003f0800728c */ /* 0x000fe2000bf05070 */
[----:B------:R-:W0:Y:S03]  /*db90*/  S2R R4, SR_TID.X ;  /* 0x0000000000047919 */ /* 0x000e260000002100 */
[----:B------:R-:W-:-:S03]  /*dba0*/  UISETP.NE.AND.EX UP0, UPT, UR9, URZ, UPT, UP0 ;  /* 0x0000003f0900728c */ /* 0x000fc6000bf05300 */
[----:B------:R-:W-:Y:S02]  /*dbb0*/  ULDC.64 UR8, c[0x0][0xbd8] ;  /* 0x0002f60000087ab9 */ /* 0x000fe40000000a00 */
[----:B------:R-:W-:Y:S01]  /*dbc0*/  UIMAD.WIDE UR8, UR42, 0x4, UR8 ;  /* 0x000000042a0878a5 */ /* 0x000fe2000f8e0208 */
[----:B------:R-:W1:Y:S01]  /*dbd0*/  LDC R0, c[0x0][0xa88] ;  /* 0x0002a200ff007b82 */ /* 0x000e620000000800 */
[----:B------:R-:W-:-:S04]  /*dbe0*/  PLOP3.LUT P1, PT, PT, PT, UP0, 0x80, 0x0 ;  /* 0x000000000000781c */ /* 0x000fc80003f2f008 */
[----:B------:R-:W-:Y:S02]  /*dbf0*/  IMAD.U32 R2, RZ, RZ, UR8 ;  /* 0x00000008ff027e24 */ /* 0x000fe4000f8e00ff */
[----:B------:R-:W-:Y:S01]  /*dc00*/  IMAD.U32 R3, RZ, RZ, UR9 ;  /* 0x00000009ff037e24 */ /* 0x000fe2000f8e00ff */
[----:B------:R-:W-:Y:S02]  /*dc10*/  ULDC.64 UR8, c[0x0][0xbe0] ;  /* 0x0002f80000087ab9 */ /* 0x000fe40000000a00 */
[----:B------:R-:W-:-:S04]  /*dc20*/  UISETP.NE.U32.AND UP1, UPT, UR8, URZ, UPT ;  /* 0x0000003f0800728c */ /* 0x000fc8000bf25070 */
[----:B------:R-:W-:Y:S01]  /*dc30*/  UISETP.NE.AND.EX UP1, UPT, UR9, URZ, UPT, UP1 ;  /* 0x0000003f0900728c */ /* 0x000fe2000bf25310 */
[----:B------:R2:W5:Y:S05]  /*dc40*/  @P1 LDG.E R7, desc[UR46][R2.64] ;  /* 0x0000002e02071981 */ /* 0x00056a000c1e1900 */
[----:B------:R-:W-:Y:S01]  /*dc50*/  PLOP3.LUT P2, PT, PT, PT, UP1, 0x80, 0x0 ;  /* 0x000000000000781c */ /* 0x000fe20003f4f018 */
[----:B0-----:R-:W-:-:S04]  /*dc60*/  VIADD R6, R4, 0xffffff80 ;  /* 0xffffff8004067836 */ /* 0x001fc80000000000 */
[----:B------:R-:W-:Y:S02]  /*dc70*/  @UP1 ULDC.64 UR8, c[0x0][0xbe0] ;  /* 0x0002f80000081ab9 */ /* 0x000fe40000000a00 */
[----:B------:R-:W-:-:S06]  /*dc80*/  @UP1 UIMAD.WIDE UR8, UR42, 0x4, UR8 ;  /* 0x000000042a0818a5 */ /* 0x000fcc000f8e0208 */
[----:B------:R-:W-:Y:S02]  /*dc90*/  IMAD.U32 R4, RZ, RZ, UR8 ;  /* 0x00000008ff047e24 */ /* 0x000fe4000f8e00ff */
[----:B------:R-:W-:-:S05]  /*dca0*/  IMAD.U32 R5, RZ, RZ, UR9 ;  /* 0x00000009ff057e24 */ /* 0x000fca000f8e00ff */
[----:B-1----:R2:W5:Y:S01]  /*dcb0*/  @P2 LDG.E R0, desc[UR46][R4.64] ;  /* 0x0000002e04002981 */ /* 0x002562000c1e1900 */
[----:B------:R-:W-:Y:S01]  /*dcc0*/  USHF.R.S32.HI UR8, URZ, 0x1f, UR41 ;  /* 0x0000001f3f087899 */ /* 0x000fe20008011429 */
[----:B------:R-:W-:Y:S01]  /*dcd0*/  ISETP.GT.AND P0, PT, R6, 0xbf, PT ;  /* 0x000000bf0600780c */ /* 0x000fe20003f04270 */
[----:B------:R-:W-:-:S12]  /*dce0*/  @P2 BRA `(.L_x_11404) ;  /* 0x0000000000102947 */ /* 0x000fd80003800000 */
[----:B------:R-:W-:Y:S05]  /*dcf0*/  @!P1 BRA `(.L_x_11404) ;  /* 0x00000000000c9947 */ /* 0x000fea0003800000 */
[----:B--2---:R-:W2:Y:S04]  /*dd00*/  LDG.E R5, desc[UR46][R2.64] ;  /* 0x0000002e02057981 */ /* 0x004ea8000c1e1900 */
[----:B-----5:R-:W2:Y:S02]  /*dd10*/  LDG.E R0, desc[UR46][R2.64+0x4] ;  /* 0x0000042e02007981 */ /* 0x020ea4000c1e1900 */
[----:B--2---:R-:W-:-:S07]  /*dd20*/  IMAD.IADD R0, R0, 0x1, -R5 ;  /* 0x0000000100007824 */ /* 0x004fce00078e0a05 */
.L_x_11404:
[----:B------:R-:W-:Y:S01]  /*dd30*/  USHF.R.S32.HI UR4, URZ, 0x1f, UR42 ;  /* 0x0000001f3f047899 */ /* 0x000fe2000801142a */
[----:B------:R-:W-:Y:S01]  /*dd40*/  BSSY B1, `(.L_x_11405) ;  /* 0x000001e000017945 */ /* 0x000fe20003800000 */
[----:B------:R-:W-:Y:S01]  /*dd50*/  USEL UR10, UR42, URZ, !UP0 ;  /* 0x0000003f2a0a7287 */ /* 0x000fe2000c000000 */
[----:B------:R-:W-:Y:S01]  /*dd60*/  SHF.R.S32.HI R8, RZ, 0x1f, R19 ;  /* 0x0000001fff087819 */ /* 0x000fe20000011413 */
[----:B------:R-:W-:Y:S01]  /*dd70*/  USEL UR9, UR4, URZ, !UP0 ;  /* 0x0000003f04097287 */ /* 0x000fe2000c000000 */
[----:B-----5:R-:W-:Y:S01]  /*dd80*/  SHF.R.S32.HI R6, RZ, 0x1f, R7 ;  /* 0x0000001fff067819 */ /* 0x020fe20000011407 */
[----:B------:R-:W-:Y:S10]  /*dd90*/  @P0 BRA `(.L_x_11406) ;  /* 0x0000000000600947 */ /* 0x000ff40003800000 */
[----:B--2---:R-:W0:Y:S02]  /*dda0*/  S2R R2, SR_TID.X ;  /* 0x0000000000027919 */ /* 0x004e240000002100 */
[----:B0-----:R-:W-:-:S04]  /*ddb0*/  IMAD R2, R23, 0xc0, R2 ;  /* 0x000000c017027824 */ /* 0x001fc800078e0202 */
        /* <DEDUP_REMOVED lines=22> */
.L_x_11406:
[----:B------:R-:W-:Y:S05]  /*df20*/  BSYNC B1 ;  /* 0x0000000000017941 */ /* 0x000fea0003800000 */
.L_x_11405:
[----:B------:R-:W-:Y:S01]  /*df30*/  ULDC.64 UR12, c[0x0][0xaa0] ;  /* 0x0002a800000c7ab9 */ /* 0x000fe20000000a00 */
[----:B--2---:R-:W-:Y:S01]  /*df40*/  IMAD.MOV.U32 R2, RZ, RZ, R19 ;  /* 0x000000ffff027224 */ /* 0x004fe200078e0013 */
[----:B------:R-:W-:Y:S01]  /*df50*/  ULDC UR7, c[0x0][0xa8c] ;  /* 0x0002a30000077ab9 */ /* 0x000fe20000000800 */
[----:B0-----:R-:W-:Y:S01]  /*df60*/  IMAD.MOV.U32 R3, RZ, RZ, R8 ;  /* 0x000000ffff037224 */ /* 0x001fe200078e0008 */
[----:B------:R-:W-:Y:S01]  /*df70*/  ISETP.GE.AND P0, PT, R19, UR7, PT ;  /* 0x0000000713007c0c */ /* 0x000fe2000bf06270 */
[----:B------:R-:W-:Y:S01]  /*df80*/  IMAD R4, R6, UR12, RZ ;  /* 0x0000000c06047c24 */ /* 0x000fe2000f8e02ff */
[----:B------:R-:W-:Y:S01]  /*df90*/  BSSY B1, `(.L_x_11407) ;  /* 0x0000027000017945 */ /* 0x000fe20003800000 */
[----:B------:R-:W-:-:S04]  /*dfa0*/  IMAD.WIDE.U32 R2, R7, UR12, R2 ;  /* 0x0000000c07027c25 */ /* 0x000fc8000f8e0002 */
[----:B------:R-:W-:Y:S01]  /*dfb0*/  IMAD R7, R7, UR13, R4 ;  /* 0x0000000d07077c24 */ /* 0x000fe2000f8e0204 */
[----:B------:R-:W-:Y:S01]  /*dfc0*/  ULDC.64 UR12, c[0x0][0xae0] ;  /* 0x0002b800000c7ab9 */ /* 0x000fe20000000a00 */
[----:B------:R-:W-:Y:S01]  /*dfd0*/  VIADD R4, R156, 0x30 ;  /* 0x000000309c047836 */ /* 0x000fe20000000000 */
[----:B------:R-:W-:Y:S01]  /*dfe0*/  UIMAD UR4, UR8, UR12, URZ ;  /* 0x0000000c080472a4 */ /* 0x000fe2000f8e023f */
[----:B------:R-:W-:Y:S02]  /*dff0*/  IMAD R5, R23, -0xc0, R0 ;  /* 0xffffff4017057824 */ /* 0x000fe400078e0200 */
[----:B------:R-:W-:Y:S01]  /*e000*/  IMAD.IADD R3, R3, 0x1, R7 ;  /* 0x0000000103037824 */ /* 0x000fe200078e0207 */
[----:B------:R-:W-:Y:S01]  /*e010*/  UIMAD UR4, UR41, UR13, UR4 ;  /* 0x0000000d290472a4 */ /* 0x000fe2000f8e0204 */
[----:B------:R-:W-:Y:S01]  /*e020*/  IMAD.U32 R7, RZ, RZ, UR12 ;  /* 0x0000000cff077e24 */ /* 0x000fe2000f8e00ff */
[----:B------:R-:W-:Y:S01]  /*e030*/  ISETP.GE.OR P3, PT, R4, R5, P0 ;  /* 0x000000050400720c */ /* 0x000fe20000766670 */
[C---:B------:R-:W-:Y:S01]  /*e040*/  VIADD R0, R156.reuse, 0x60 ;  /* 0x000000609c007836 */ /* 0x040fe20000000000 */
[----:B------:R-:W-:Y:S01]  /*e050*/  ULDC.64 UR12, c[0x0][0xae8] ;  /* 0x0002ba00000c7ab9 */ /* 0x000fe20000000a00 */
[----:B------:R-:W-:-:S02]  /*e060*/  VIADD R4, R156, 0x90 ;  /* 0x000000909c047836 */ /* 0x000fc40000000000 */
[----:B------:R-:W-:Y:S01]  /*e070*/  IMAD.WIDE.U32 R2, R7, UR41, R2 ;  /* 0x0000002907027c25 */ /* 0x000fe2000f8e0002 */
[-C--:B------:R-:W-:Y:S02]  /*e080*/  ISETP.GE.OR P1, PT, R0, R5.reuse, P0 ;  /* 0x000000050000720c */ /* 0x080fe40000726670 */
[-C--:B------:R-:W-:Y:S01]  /*e090*/  ISETP.GE.OR P2, PT, R4, R5.reuse, P0 ;  /* 0x000000050400720c */ /* 0x080fe20000746670 */
[----:B------:R-:W-:Y:S01]  /*e0a0*/  VIADD R3, R3, UR4 ;  /* 0x0000000403037c36 */ /* 0x000fe20008000000 */
[----:B------:R-:W-:Y:S01]  /*e0b0*/  ISETP.GE.OR P0, PT, R156, R5, P0 ;  /* 0x000000059c00720c */ /* 0x000fe20000706670 */
[----:B------:R-:W-:Y:S02]  /*e0c0*/  UIMAD UR4, UR9, UR12, URZ ;  /* 0x0000000c090472a4 */ /* 0x000fe4000f8e023f */
[----:B------:R-:W-:Y:S01]  /*e0d0*/  IMAD.U32 R9, RZ, RZ, UR12 ;  /* 0x0000000cff097e24 */ /* 0x000fe2000f8e00ff */
[--C-:B------:R-:W-:Y:S01]  /*e0e0*/  SHF.R.S32.HI R7, RZ, 0x1f, R156.reuse ;  /* 0x0000001fff077819 */ /* 0x100fe2000001149c */
[----:B------:R-:W-:Y:S01]  /*e0f0*/  IMAD.MOV.U32 R6, RZ, RZ, R156 ;  /* 0x000000ffff067224 */ /* 0x000fe200078e009c */
[----:B------:R-:W-:-:S02]  /*e100*/  UIMAD UR4, UR10, UR13, UR4 ;  /* 0x0000000d0a0472a4 */ /* 0x000fc4000f8e0204 */
        /* <DEDUP_REMOVED lines=15> */
.L_x_11408:
[----:B------:R-:W-:Y:S05]  /*e200*/  BSYNC B1 ;  /* 0x0000000000017941 */ /* 0x000fea0003800000 */
.L_x_11407:
[----:B------:R-:W-:Y:S04]  /*e210*/  BSSY B1, `(.L_x_11409) ;  /* 0x000000f000017945 */ /* 0x000fe80003800000 */
[----:B------:R-:W-:Y:S05]  /*e220*/  @P3 BRA `(.L_x_11410) ;  /* 0x0000000000343947 */ /* 0x000fea0003800000 */
[----:B0-----:R-:W-:Y:S01]  /*e230*/  IADD3 R9, P0, R6, 0x30, RZ ;  /* 0x0000003006097810 */ /* 0x001fe20007f1e0ff */
        /* <DEDUP_REMOVED lines=12> */
.L_x_11410:
[----:B------:R-:W-:Y:S05]  /*e300*/  BSYNC B1 ;  /* 0x0000000000017941 */ /* 0x000fea0003800000 */
.L_x_11409:
[----:B------:R-:W-:Y:S04]  /*e310*/  BSSY B1, `(.L_x_11411) ;  /* 0x000000f000017945 */ /* 0x000fe80003800000 */
[----:B------:R-:W-:Y:S05]  /*e320*/  @P1 BRA `(.L_x_11412) ;  /* 0x0000000000341947 */ /* 0x000fea0003800000 */
[----:B01----:R-:W-:Y:S01]  /*e330*/  IADD3 R9, P0, R6, 0x60, RZ ;  /* 0x0000006006097810 */ /* 0x003fe20007f1e0ff */
        /* <DEDUP_REMOVED lines=12> */
.L_x_11412:
[----:B------:R-:W-:Y:S05]  /*e400*/  BSYNC B1 ;  /* 0x0000000000017941 */ /* 0x000fea0003800000 */
.L_x_11411:
        /* <DEDUP_REMOVED lines=14> */
.L_x_11403:
[----:B------:R-:W-:Y:S05]  /*e4f0*/  BSYNC B0 ;  /* 0x0000000000007941 */ /* 0x000fea0003800000 */
.L_x_11394:
[----:B------:R-:W-:Y:S02]  /*e500*/  ULDC UR4, c[0x0][0xc14] ;  /* 0x0003050000047ab9 */ /* 0x000fe40000000800 */
[----:B------:R-:W-:-:S06]  /*e510*/  UISETP.GE.AND UP0, UPT, UR5, UR4, UPT ;  /* 0x000000040500728c */ /* 0x000fcc000bf06270 */
[----:B------:R-:W-:-:S13]  /*e520*/  PLOP3.LUT P0, PT, PT, PT, UP0, 0x80, 0x0 ;  /* 0x000000000000781c */ /* 0x000fda0003f0f008 */
[----:B------:R-:W-:Y:S05]  /*e530*/  @!P0 BRA `(.L_x_11413) ;  /* 0xffffff28001c8947 */ /* 0x000fea000383ffff */
[----:B------:R-:W-:Y:S05]  /*e540*/  EXIT ;  /* 0x000000000000794d */ /* 0x000fea0003800000 */
.L_x_11312:
        /* <DEDUP_REMOVED lines=61> */
.L_x_11418:
        /* <DEDUP_REMOVED lines=13> */
.L_x_11417:
[----:B------:R-:W-:Y:S05]  /*e9f0*/  BSYNC B0 ;  /* 0x0000000000007941 */ /* 0x000fea0003800000 */
.L_x_11416:
        /* <DEDUP_REMOVED lines=26> */
.L_x_11414:
        /* <DEDUP_REMOVED lines=20> */
.L_x_11419:
        /* <DEDUP_REMOVED lines=59> */
.L_x_11415:
[----:B------:R-:W-:Y:S02]  /*f090*/  IMAD.MOV.U32 R17, RZ, RZ, RZ ;  /* 0x000000ffff117224 */ /* 0x000fe400078e00ff */
[----:B------:R-:W-:Y:S02]  /*f0a0*/  IMAD.U32 R16, RZ, RZ, UR6 ;  /* 0x00000006ff107e24 */ /* 0x000fe4000f8e00ff */
[----:B------:R-:W-:-:S07]  /*f0b0*/  IMAD.MOV.U32 R18, RZ, RZ, RZ ;  /* 0x000000ffff127224 */ /* 0x000fce00078e00ff */
.L_x_11420:
        /* <DEDUP_REMOVED lines=16> */
.L_x_11494:
        /* <DEDUP_REMOVED lines=40> */
.L_x_11422:
        /* <DEDUP_REMOVED lines=13> */
.L_x_11423:
[----:B------:R-:W-:Y:S05]  /*f510*/  @!P0 BRA `(.L_x_11424) ;  /* 0x00000000000c8947 */ /* 0x000fea0003800000 */
[----:B------:R-:W2:Y:S04]  /*f520*/  LDG.E R4, desc[UR46][R2.64] ;  /* 0x0000002e02047981 */ /* 0x000ea8000c1e1900 */
[----:B------:R-:W2:Y:S02]  /*f530*/  LDG.E R7, desc[UR46][R2.64+0x4] ;  /* 0x0000042e02077981 */ /* 0x000ea4000c1e1900 */
[----:B--2---:R-:W-:-:S07]  /*f540*/  IMAD.IADD R7, R7, 0x1, -R4 ;  /* 0x0000000107077824 */ /* 0x004fce00078e0a04 */
.L_x_11424:
        /* <DEDUP_REMOVED lines=19> */
.L_x_11427:
[----:B------:R-:W-:-:S13]  /*f680*/  ISETP.NE.AND P1, PT, R3, 0x1, PT ;  /* 0x000000010300780c */ /* 0x000fda0003f25270 */
[----:B------:R-:W0:Y:S02]  /*f690*/  @P1 LDC.64 R4, c[0x0][0x9e8] ;  /* 0x00027a00ff041b82 */ /* 0x000e240000000a00 */
[----:B0-----:R-:W-:-:S05]  /*f6a0*/  @P1 IMAD.HI.U32 R4, R7, R4, RZ ;  /* 0x0000000407041227 */ /* 0x001fca00078e00ff */
[----:B------:R-:W-:-:S07]  /*f6b0*/  @P1 SHF.R.U32.HI R7, RZ, R5, R4 ;  /* 0x00000005ff071219 */ /* 0x000fce0000011604 */
.L_x_11428:
[----:B------:R-:W-:Y:S05]  /*f6c0*/  BSYNC B0 ;  /* 0x0000000000007941 */ /* 0x000fea0003800000 */
.L_x_11426:
[----:B------:R-:W-:-:S05]  /*f6d0*/  IMAD R7, R7, R3, R3 ;  /* 0x0000000307077224 */ /* 0x000fca00078e0203 */
[----:B------:R-:W-:-:S07]  /*f6e0*/  VIMNMX R2, R2, R7, PT ;  /* 0x0000000702027248 */ /* 0x000fce0003fe0100 */
.L_x_11425:
        /* <DEDUP_REMOVED lines=24> */
.L_x_11431:
[----:B------:R-:W-:-:S13]  /*f870*/  ISETP.NE.AND P0, PT, R3, 0x1, PT ;  /* 0x000000010300780c */ /* 0x000fda0003f05270 */
[----:B------:R-:W0:Y:S02]  /*f880*/  @P0 LDC.64 R4, c[0x0][0x9e8] ;  /* 0x00027a00ff040b82 */ /* 0x000e240000000a00 */
[----:B0-----:R-:W-:-:S05]  /*f890*/  @P0 IMAD.HI.U32 R4, R7, R4, RZ ;  /* 0x0000000407040227 */ /* 0x001fca00078e00ff */
[----:B------:R-:W-:-:S07]  /*f8a0*/  @P0 SHF.R.U32.HI R7, RZ, R5, R4 ;  /* 0x00000005ff070219 */ /* 0x000fce0000011604 */
.L_x_11432:
[----:B------:R-:W-:Y:S05]  /*f8b0*/  BSYNC B0 ;  /* 0x0000000000007941 */ /* 0x000fea0003800000 */
.L_x_11430:
[----:B------:R-:W-:-:S05]  /*f8c0*/  IMAD R3, R7, R3, RZ ;  /* 0x0000000307037224 */ /* 0x000fca00078e02ff */
[----:B------:R-:W-:-:S07]  /*f8d0*/  VIMNMX R0, R0, R3, !PT ;  /* 0x0000000300007248 */ /* 0x000fce0007fe0100 */
.L_x_11429:
        /* <DEDUP_REMOVED lines=22> */
.L_x_11434:
        /* <DEDUP_REMOVED lines=22> */
.L_x_11436:
        /* <DEDUP_REMOVED lines=19> */
.L_x_11438:
        /* <DEDUP_REMOVED lines=16> */
.L_x_11437:
        /* <DEDUP_REMOVED lines=26> */
.L_x_11439:
        /* <DEDUP_REMOVED lines=18> */
.L_x_11510:
[----:B------:R-:W-:Y:S01]  /*10090*/  UMOV UR4, 0xffffffff ;  /* 0xffffffff00047882 */ /* 0x000fe20000000000 */
[----:B------:R-:W-:Y:S02]  /*100a0*/  SHF.R.S32.HI R9, RZ, 0x1f, R6 ;  /* 0x0000001fff097819 */ /* 0x000fe40000011406 */
[----:B------:R-:W-:Y:S05]  /*100b0*/  BRA.DIV UR4, `(.L_x_11441) ;  /* 0x0000002e04987947 */ /* 0x000fea000b800000 */
[----:B------:R-:W-:-:S13]  /*100c0*/  ELECT P6, URZ, PT ;  /* 0x00000000003f782f */ /* 0x000fda00038c0000 */
.L_x_11513:
        /* <DEDUP_REMOVED lines=22> */
.L_x_11443:
[----:B------:R-:W-:Y:S01]  /*10230*/  IMAD R5, R22, 0x8, R25 ;  /* 0x0000000816057824 */ /* 0x000fe200078e0219 */
[----:B------:R-:W-:-:S04]  /*10240*/  SHF.L.U32 R4, R24, 0x1f, RZ ;  /* 0x0000001f18047819 */ /* 0x000fc800000006ff */
[----:B------:R-:W1:Y:S02]  /*10250*/  SYNCS.PHASECHK.TRANS64.TRYWAIT P0, [R5+URZ+0x16840], R4 ;  /* 0x01684004050075a7 */ /* 0x000e64000800017f */
[----:B-1----:R-:W-:Y:S05]  /*10260*/  @!P0 BRA `(.L_x_11444) ;  /* 0x0000002c004c8947 */ /* 0x002fea0003800000 */
.L_x_11514:
        /* <DEDUP_REMOVED lines=9> */
.L_x_11445:
[----:B-12---:R-:W-:Y:S01]  /*10300*/  IMAD R4, R22, 0x4000, R25 ;  /* 0x0000400016047824 */ /* 0x006fe200078e0219 */
        /* <DEDUP_REMOVED lines=11> */
[----:B------:R-:W-:Y:S02]  /*103c0*/  ULEA UR11, UR11, UR4, 0x7 ;  /* 0x000000040b0b7291 */ /* 0x000fe4000f8e383f */
[----:B------:R-:W-:Y:S01]  /*103d0*/  UIADD3 UR8, UR8, 0xe400, URZ ;  /* 0x0000e40008087890 */ /* 0x000fe2000fffe03f */
[----:B------:R-:W-:-:S08]  /*103e0*/  UMOV UR4, 0x0 ;  /* 0x0000000000047882 */ /* 0x000fd00000000000 */
[----:B------:R1:W-:Y:S02]  /*103f0*/  UTMALDG.4D [UR8], [UR6], desc[UR4] ;  /* 0x00000408060075b4 */ /* 0x0003e40008019000 */
[----:B-1----:R-:W-:Y:S01]  /*10400*/  NOP ;  /* 0x0000000000007918 */ /* 0x002fe20000000000 */
.L_x_11442:
[----:B------:R-:W-:Y:S05]  /*10410*/  WARPSYNC.ALL ;  /* 0x0000000000007948 */ /* 0x000fea0003800000 */
[----:B------:R-:W-:Y:S01]  /*10420*/  BAR.SYNC.DEFER_BLOCKING 0x8, 0x1a0 ;  /* 0x0206800000007b1d */ /* 0x000fe20000010000 */
[----:B------:R-:W-:Y:S02]  /*10430*/  ELECT P0, URZ, PT ;  /* 0x00000000003f782f */ /* 0x000fe40003800000 */
[----:B------:R-:W-:Y:S01]  /*10440*/  R2UR UR9, R25 ;  /* 0x00000000190972ca */ /* 0x000fe200000e0000 */
[----:B------:R-:W-:Y:S01]  /*10450*/  VIADD R29, R29, 0x1 ;  /* 0x000000011d1d7836 */ /* 0x000fe20000000000 */
[----:B------:R-:W-:-:S09]  /*10460*/  UIADD3 UR4, UP0, UR38, 0x270, URZ ;  /* 0x0000027026047890 */ /* 0x000fd2000ff1e03f */
[----:B------:R-:W-:Y:S01]  /*10470*/  @P0 R2UR UR13, R10 ;  /* 0x000000000a0d02ca */ /* 0x000fe200000e0000 */
[----:B------:R-:W-:Y:S01]  /*10480*/  UMOV UR6, 0x0 ;  /* 0x0000000000067882 */ /* 0x000fe20000000000 */
[----:B------:R-:W-:Y:S01]  /*10490*/  @P0 R2UR UR12, R18 ;  /* 0x00000000120c02ca */ /* 0x000fe200000e0000 */
[----:B------:R-:W-:Y:S01]  /*104a0*/  UIADD3.X UR5, URZ, UR39, URZ, UP0, !UPT ;  /* 0x000000273f057290 */ /* 0x000fe200087fe43f */
[----:B------:R-:W-:Y:S01]  /*104b0*/  @P0 R2UR UR11, R17 ;  /* 0x00000000110b02ca */ /* 0x000fe200000e0000 */
[----:B------:R-:W-:Y:S01]  /*104c0*/  UMOV UR7, 0x12f00000 ;  /* 0x12f0000000077882 */ /* 0x000fe20000000000 */
[----:B------:R-:W-:Y:S01]  /*104d0*/  UMOV UR10, URZ ;  /* 0x0000003f000a7c82 */ /* 0x000fe20008000000 */
[----:B------:R-:W-:Y:S01]  /*104e0*/  BSSY B0, `(.L_x_11446) ;  /* 0x000000c000007945 */ /* 0x000fe20003800000 */
[----:B------:R-:W-:Y:S01]  /*104f0*/  @P0 IMAD.MOV.U32 R4, RZ, RZ, 0x6000 ;  /* 0x00006000ff040424 */ /* 0x000fe200078e00ff */
[----:B------:R-:W-:Y:S02]  /*10500*/  UIADD3 UR8, UR9, 0x8400, URZ ;  /* 0x0000840009087890 */ /* 0x000fe4000fffe03f */
[----:B------:R-:W-:Y:S01]  /*10510*/  UIADD3 UR9, UR9, 0x16800, URZ ;  /* 0x0001680009097890 */ /* 0x000fe2000fffe03f */
[----:B------:R1:W-:Y:S08]  /*10520*/  @P0 SYNCS.ARRIVE.TRANS64 RZ, [R25+URZ+0x16800], R4 ;  /* 0x0168000419ff09a7 */ /* 0x0003f0000800003f */
[----:B------:R2:W-:Y:S01]  /*10530*/  UTMALDG.4D [UR8], [UR4], desc[UR6] ;  /* 0x00000608040075b4 */ /* 0x0005e20008019000 */
[----:B-1----:R-:W-:-:S04]  /*10540*/  LEA.HI R4, R29, R29, RZ, 0x1 ;  /* 0x0000001d1d047211 */ /* 0x002fc800078f08ff */
[----:B------:R-:W-:-:S05]  /*10550*/  LOP3.LUT R4, R4, 0xfffffffe, RZ, 0xc0, !PT ;  /* 0xfffffffe04047812 */ /* 0x000fca00078ec0ff */
[----:B------:R-:W-:-:S05]  /*10560*/  IMAD.IADD R4, R29, 0x1, -R4 ;  /* 0x000000011d047824 */ /* 0x000fca00078e0a04 */
[----:B------:R-:W-:-:S04]  /*10570*/  SHF.L.U32 R4, R4, 0x1f, RZ ;  /* 0x0000001f04047819 */ /* 0x000fc800000006ff */
[----:B------:R-:W1:Y:S02]  /*10580*/  SYNCS.PHASECHK.TRANS64.TRYWAIT P0, [R25+URZ+0x16820], R4 ;  /* 0x01682004190075a7 */ /* 0x000e64000800017f */
[----:B-12---:R-:W-:Y:S05]  /*10590*/  @!P0 BRA `(.L_x_11447) ;  /* 0x0000002800948947 */ /* 0x006fea0003800000 */
.L_x_11515:
[----:B------:R-:W-:Y:S05]  /*105a0*/  BSYNC B0 ;  /* 0x0000000000007941 */ /* 0x000fea0003800000 */
.L_x_11446:
        /* <DEDUP_REMOVED lines=41> */
.L_x_11454:
[----:B0-----:R-:W-:Y:S01]  /*10840*/  IMAD R3, R12, 0x8, R25 ;  /* 0x000000080c037824 */ /* 0x001fe200078e0219 */
[----:B------:R-:W-:-:S04]  /*10850*/  SHF.L.U32 R2, R13, 0x1f, RZ ;  /* 0x0000001f0d027819 */ /* 0x000fc800000006ff */
[----:B------:R-:W0:Y:S02]  /*10860*/  SYNCS.PHASECHK.TRANS64.TRYWAIT P0, [R3+URZ+0x16840], R2 ;  /* 0x01684002030075a7 */ /* 0x000e24000800017f */
[----:B0-----:R-:W-:Y:S05]  /*10870*/  @!P0 BRA `(.L_x_11455) ;  /* 0x0000002400f08947 */ /* 0x001fea0003800000 */
.L_x_11516:
        /* <DEDUP_REMOVED lines=9> */
.L_x_11456:
[----:B01----:R-:W-:Y:S01]  /*10910*/  IMAD R2, R12, 0x4000, R25 ;  /* 0x000040000c027824 */ /* 0x003fe200078e0219 */
        /* <DEDUP_REMOVED lines=14> */
[----:B------:R-:W-:Y:S02]  /*10a00*/  ULEA UR11, UR11, UR4, 0x7 ;  /* 0x000000040b0b7291 */ /* 0x000fe4000f8e383f */
[----:B------:R-:W-:Y:S01]  /*10a10*/  UIADD3 UR8, UR8, 0xe400, URZ ;  /* 0x0000e40008087890 */ /* 0x000fe2000fffe03f */
[----:B------:R-:W-:-:S08]  /*10a20*/  UMOV UR4, 0x0 ;  /* 0x0000000000047882 */ /* 0x000fd00000000000 */
[----:B------:R0:W-:Y:S01]  /*10a30*/  UTMALDG.4D [UR8], [UR6], desc[UR4] ;  /* 0x00000408060075b4 */ /* 0x0001e20008019000 */
[----:B------:R-:W1:Y:S02]  /*10a40*/  SYNCS.PHASECHK.TRANS64.TRYWAIT P0, [R2+URZ+0x60], R5 ;  /* 0x00006005020075a7 */ /* 0x000e64000800017f */
[----:B01----:R-:W-:Y:S05]  /*10a50*/  @!P0 BRA `(.L_x_11457) ;  /* 0x00000024008c8947 */ /* 0x003fea0003800000 */
.L_x_11517:
[----:B------:R-:W-:Y:S05]  /*10a60*/  @P1 BRA `(.L_x_11458) ;  /* 0x0000000000181947 */ /* 0x000fea0003800000 */
[----:B------:R-:W-:Y:S01]  /*10a70*/  ISETP.NE.AND P0, PT, R27, RZ, PT ;  /* 0x000000ff1b00720c */ /* 0x000fe20003f05270 */
[----:B0-----:R-:W-:Y:S02]  /*10a80*/  IMAD R2, R22, 0x8, R25 ;  /* 0x0000000816027824 */ /* 0x001fe400078e0219 */
[----:B------:R-:W-:-:S04]  /*10a90*/  IMAD.MOV.U32 R3, RZ, RZ, 0x4000 ;  /* 0x00004000ff037424 */ /* 0x000fc800078e00ff */
[----:B------:R1:W-:Y:S06]  /*10aa0*/  SYNCS.ARRIVE.TRANS64 RZ, [R2+URZ+0x16850], R3 ;  /* 0x0168500302ff79a7 */ /* 0x0003ec000800003f */
[----:B------:R-:W-:Y:S05]  /*10ab0*/  @!P0 BRA `(.L_x_11458) ;  /* 0x0000000000048947 */ /* 0x000fea0003800000 */
[----:B------:R-:W-:Y:S01]  /*10ac0*/  BPT.TRAP 0x1 ;  /* 0x000000040000795c */ /* 0x000fe20000300000 */
.L_x_11458:
[C-C-:B01----:R-:W-:Y:S01]  /*10ad0*/  IMAD R2, R22.reuse, 0x8, R25.reuse ;  /* 0x0000000816027824 */ /* 0x143fe200078e0219 */
        /* <DEDUP_REMOVED lines=13> */
[----:B------:R-:W-:Y:S02]  /*10bb0*/  ULEA UR11, UR11, UR4, 0x7 ;  /* 0x000000040b0b7291 */ /* 0x000fe4000f8e383f */
[----:B------:R-:W-:Y:S02]  /*10bc0*/  UIADD3 UR9, UR9, 0x16850, URZ ;  /* 0x0001685009097890 */ /* 0x000fe4000fffe03f */
[----:B------:R-:W-:Y:S01]  /*10bd0*/  UIADD3 UR8, UR8, 0x400, URZ ;  /* 0x0000040008087890 */ /* 0x000fe2000fffe03f */
[----:B------:R-:W-:-:S08]  /*10be0*/  UMOV UR4, 0x0 ;  /* 0x0000000000047882 */ /* 0x000fd00000000000 */
[----:B------:R0:W-:Y:S02]  /*10bf0*/  UTMALDG.4D [UR8], [UR6], desc[UR4] ;  /* 0x00000408060075b4 */ /* 0x0001e40008019000 */
[----:B0-----:R-:W-:Y:S01]  /*10c00*/  NOP ;  /* 0x0000000000007918 */ /* 0x001fe20000000000 */
.L_x_11453:
[----:B------:R-:W-:Y:S05]  /*10c10*/  BSYNC B2 ;  /* 0x0000000000027941 */ /* 0x000fea0003800000 */
.L_x_11452:
[----:B------:R-:W-:Y:S02]  /*10c20*/  IMAD.MOV.U32 R22, RZ, RZ, R12 ;  /* 0x000000ffff167224 */ /* 0x000fe400078e000c */
[----:B------:R-:W-:Y:S02]  /*10c30*/  IMAD.MOV.U32 R24, RZ, RZ, R13 ;  /* 0x000000ffff187224 */ /* 0x000fe400078e000d */
[----:B------:R-:W-:-:S07]  /*10c40*/  VIADD R10, R28, 0xfffffffd ;  /* 0xfffffffd1c0a7836 */ /* 0x000fce0000000000 */
.L_x_11451:
[----:B------:R-:W-:Y:S05]  /*10c50*/  BSYNC B1 ;  /* 0x0000000000017941 */ /* 0x000fea0003800000 */
.L_x_11450:
[----:B------:R-:W-:Y:S01]  /*10c60*/  VIADD R11, R11, 0xfffffffe ;  /* 0xfffffffe0b0b7836 */ /* 0x000fe20000000000 */
[----:B------:R-:W-:-:S04]  /*10c70*/  LOP3.LUT R28, RZ, R28, RZ, 0x33, !PT ;  /* 0x0000001cff1c7212 */ /* 0x000fc800078e33ff */
[----:B------:R-:W-:-:S13]  /*10c80*/  ISETP.NE.AND P0, PT, R11, R28, PT ;  /* 0x0000001c0b00720c */ /* 0x000fda0003f05270 */
[----:B------:R-:W-:Y:S05]  /*10c90*/  @!P0 BRA `(.L_x_11449) ;  /* 0x0000000800ec8947 */ /* 0x000fea0003800000 */
[----:B------:R-:W-:-:S07]  /*10ca0*/  IMAD.MOV.U32 R4, RZ, RZ, R8 ;  /* 0x000000ffff047224 */ /* 0x000fce00078e0008 */
.L_x_11473:
        /* <DEDUP_REMOVED lines=31> */
.L_x_11461:
[----:B------:R-:W-:Y:S01]  /*10ea0*/  IMAD R3, R11, 0x8, R25 ;  /* 0x000000080b037824 */ /* 0x000fe200078e0219 */
[----:B------:R-:W-:-:S04]  /*10eb0*/  SHF.L.U32 R2, R12, 0x1f, RZ ;  /* 0x0000001f0c027819 */ /* 0x000fc800000006ff */
[----:B------:R-:W1:Y:S02]  /*10ec0*/  SYNCS.PHASECHK.TRANS64.TRYWAIT P0, [R3+URZ+0x16840], R2 ;  /* 0x01684002030075a7 */ /* 0x000e64000800017f */
[----:B-1----:R-:W-:Y:S05]  /*10ed0*/  @!P0 BRA `(.L_x_11462) ;  /* 0x0000002000808947 */ /* 0x002fea0003800000 */
.L_x_11518:
        /* <DEDUP_REMOVED lines=9> */
.L_x_11463:
        /* <DEDUP_REMOVED lines=21> */
.L_x_11519:
[----:B------:R-:W-:Y:S05]  /*110c0*/  @P0 BRA `(.L_x_11465) ;  /* 0x0000000000140947 */ /* 0x000fea0003800000 */
[----:B------:R-:W-:Y:S01]  /*110d0*/  ISETP.NE.AND P1, PT, R27, RZ, PT ;  /* 0x000000ff1b00720c */ /* 0x000fe20003f25270 */
[----:B------:R-:W-:-:S04]  /*110e0*/  IMAD.MOV.U32 R2, RZ, RZ, 0x4000 ;  /* 0x00004000ff027424 */ /* 0x000fc800078e00ff */
[----:B------:R1:W-:Y:S08]  /*110f0*/  SYNCS.ARRIVE.TRANS64 RZ, [R3+URZ+0x50], R2 ;  /* 0x0000500203ff79a7 */ /* 0x0003f0000800003f */
[----:B------:R-:W-:Y:S05]  /*11100*/  @!P1 BRA `(.L_x_11465) ;  /* 0x0000000000049947 */ /* 0x000fea0003800000 */
[----:B------:R-:W-:Y:S01]  /*11110*/  BPT.TRAP 0x1 ;  /* 0x000000040000795c */ /* 0x000fe20000300000 */
.L_x_11465:
        /* <DEDUP_REMOVED lines=15> */
[----:B------:R-:W-:-:S03]  /*11210*/  ULEA UR11, UR11, UR4, 0x7 ;  /* 0x000000040b0b7291 */ /* 0x000fc6000f8e383f */
[----:B------:R-:W-:-:S06]  /*11220*/  UMOV UR4, 0x0 ;  /* 0x0000000000047882 */ /* 0x000fcc0000000000 */
[----:B------:R2:W-:Y:S02]  /*11230*/  UTMALDG.4D [UR8], [UR6], desc[UR4] ;  /* 0x00000408060075b4 */ /* 0x0005e40008019000 */
[----:B--2---:R-:W-:Y:S01]  /*11240*/  NOP ;  /* 0x0000000000007918 */ /* 0x004fe20000000000 */
.L_x_11460:
[----:B------:R-:W-:Y:S05]  /*11250*/  BSYNC B1 ;  /* 0x0000000000017941 */ /* 0x000fea0003800000 */
.L_x_11459:
        /* <DEDUP_REMOVED lines=31> */
.L_x_11468:
[----:B------:R-:W-:Y:S01]  /*11450*/  IMAD R2, R22, 0x8, R25 ;  /* 0x0000000816027824 */ /* 0x000fe200078e0219 */
[----:B------:R-:W-:-:S04]  /*11460*/  SHF.L.U32 R3, R24, 0x1f, RZ ;  /* 0x0000001f18037819 */ /* 0x000fc800000006ff */
[----:B------:R-:W1:Y:S02]  /*11470*/  SYNCS.PHASECHK.TRANS64.TRYWAIT P0, [R2+URZ+0x16840], R3 ;  /* 0x01684003020075a7 */ /* 0x000e64000800017f */
[----:B-1----:R-:W-:Y:S05]  /*11480*/  @!P0 BRA `(.L_x_11469) ;  /* 0x0000001c003c8947 */ /* 0x002fea0003800000 */
.L_x_11520:
        /* <DEDUP_REMOVED lines=9> */
.L_x_11470:
[----:B01----:R-:W-:Y:S01]  /*11520*/  IMAD R2, R22, 0x4000, R25 ;  /* 0x0000400016027824 */ /* 0x003fe200078e0219 */
        /* <DEDUP_REMOVED lines=13> */
[----:B------:R-:W-:Y:S01]  /*11600*/  ULEA UR11, UR11, UR4, 0x7 ;  /* 0x000000040b0b7291 */ /* 0x000fe2000f8e383f */
[----:B------:R-:W-:Y:S01]  /*11610*/  SHF.L.U32 R3, R12, 0x1f, RZ ;  /* 0x0000001f0c037819 */ /* 0x000fe200000006ff */
[----:B------:R-:W-:Y:S01]  /*11620*/  UIADD3 UR8, UR8, 0xe400, URZ ;  /* 0x0000e40008087890 */ /* 0x000fe2000fffe03f */
[----:B------:R-:W-:-:S09]  /*11630*/  UMOV UR4, 0x0 ;  /* 0x0000000000047882 */ /* 0x000fd20000000000 */
[----:B------:R-:W-:-:S09]  /*11640*/  UIADD3 UR9, UR9, 0x30, URZ ;  /* 0x0000003009097890 */ /* 0x000fd2000fffe03f */
[----:B------:R0:W-:Y:S01]  /*11650*/  UTMALDG.4D [UR8], [UR6], desc[UR4] ;  /* 0x00000408060075b4 */ /* 0x0001e20008019000 */
[----:B------:R-:W1:Y:S02]  /*11660*/  SYNCS.PHASECHK.TRANS64.TRYWAIT P1, [R2+URZ+0x60], R3 ;  /* 0x00006003020075a7 */ /* 0x000e64000802017f */
[----:B01----:R-:W-:Y:S05]  /*11670*/  @!P1 BRA `(.L_x_11471) ;  /* 0x0000001800d49947 */ /* 0x003fea0003800000 */
.L_x_11521:
[----:B------:R-:W-:Y:S05]  /*11680*/  @P0 BRA `(.L_x_11472) ;  /* 0x0000000000140947 */ /* 0x000fea0003800000 */
[----:B------:R-:W-:Y:S01]  /*11690*/  ISETP.NE.AND P1, PT, R27, RZ, PT ;  /* 0x000000ff1b00720c */ /* 0x000fe20003f25270 */
[----:B0-----:R-:W-:-:S04]  /*116a0*/  IMAD.MOV.U32 R3, RZ, RZ, 0x4000 ;  /* 0x00004000ff037424 */ /* 0x001fc800078e00ff */
[----:B------:R1:W-:Y:S08]  /*116b0*/  SYNCS.ARRIVE.TRANS64 RZ, [R2+URZ+0x50], R3 ;  /* 0x0000500302ff79a7 */ /* 0x0003f0000800003f */
[----:B------:R-:W-:Y:S05]  /*116c0*/  @!P1 BRA `(.L_x_11472) ;  /* 0x0000000000049947 */ /* 0x000fea0003800000 */
[----:B------:R-:W-:Y:S01]  /*116d0*/  BPT.TRAP 0x1 ;  /* 0x000000040000795c */ /* 0x000fe20000300000 */
.L_x_11472:
        /* <DEDUP_REMOVED lines=19> */
.L_x_11467:
[----:B------:R-:W-:Y:S05]  /*11810*/  BSYNC B1 ;  /* 0x0000000000017941 */ /* 0x000fea0003800000 */
.L_x_11466:
[----:B------:R-:W-:Y:S01]  /*11820*/  ISETP.GT.AND P0, PT, R13, R26, PT ;  /* 0x0000001a0d00720c */ /* 0x000fe20003f04270 */
[----:B------:R-:W-:-:S12]  /*11830*/  VIADD R10, R10, 0xfffffffe ;  /* 0xfffffffe0a0a7836 */ /* 0x000fd80000000000 */
[----:B------:R-:W-:Y:S05]  /*11840*/  @P0 BRA `(.L_x_11473) ;  /* 0xfffffff400180947 */ /* 0x000fea000383ffff */
.L_x_11449:
[----:B------:R-:W-:Y:S05]  /*11850*/  BSYNC B0 ;  /* 0x0000000000007941 */ /* 0x000fea0003800000 */
.L_x_11448:
        /* <DEDUP_REMOVED lines=15> */
.L_x_11475:
[----:B------:R-:W-:Y:S05]  /*11950*/  BSYNC B0 ;  /* 0x0000000000007941 */ /* 0x000fea0003800000 */
.L_x_11474:
[----:B------:R-:W-:Y:S04]  /*11960*/  BSSY B0, `(.L_x_11476) ;  /* 0x0000020000007945 */ /* 0x000fe80003800000 */
[----:B------:R-:W-:Y:S05]  /*11970*/  @!P6 BRA `(.L_x_11477) ;  /* 0x000000000078e947 */ /* 0x000fea0003800000 */
[----:B01----:R-:W-:Y:S01]  /*11980*/  IMAD R3, R22, 0x8, R25 ;  /* 0x0000000816037824 */ /* 0x003fe200078e0219 */
[----:B------:R-:W-:-:S04]  /*11990*/  SHF.L.U32 R2, R24, 0x1f, RZ ;  /* 0x0000001f18027819 */ /* 0x000fc800000006ff */
[----:B------:R-:W0:Y:S02]  /*119a0*/  SYNCS.PHASECHK.TRANS64.TRYWAIT P0, [R3+URZ+0x16860], R2 ;  /* 0x01686002030075a7 */ /* 0x000e24000800017f */
[----:B0-----:R-:W-:Y:S05]  /*119b0*/  @!P0 BRA `(.L_x_11478) ;  /* 0x0000001800188947 */ /* 0x001fea0003800000 */
.L_x_11522:
        /* <DEDUP_REMOVED lines=9> */
.L_x_11479:
        /* <DEDUP_REMOVED lines=11> */
[----:B------:R-:W-:Y:S02]  /*11b00*/  ULEA UR11, UR11, UR4, 0x7 ;  /* 0x000000040b0b7291 */ /* 0x000fe4000f8e383f */
[----:B------:R-:W-:Y:S02]  /*11b10*/  UIADD3 UR9, UR9, 0x16850, URZ ;  /* 0x0001685009097890 */ /* 0x000fe4000fffe03f */
[----:B------:R-:W-:Y:S01]  /*11b20*/  UIADD3 UR8, UR8, 0x400, URZ ;  /* 0x0000040008087890 */ /* 0x000fe2000fffe03f */
[----:B------:R-:W-:-:S08]  /*11b30*/  UMOV UR4, 0x0 ;  /* 0x0000000000047882 */ /* 0x000fd00000000000 */
[----:B------:R2:W-:Y:S02]  /*11b40*/  UTMALDG.4D [UR8], [UR6], desc[UR4] ;  /* 0x00000408060075b4 */ /* 0x0005e40008019000 */
[----:B--2---:R-:W-:Y:S01]  /*11b50*/  NOP ;  /* 0x0000000000007918 */ /* 0x004fe20000000000 */
.L_x_11477:
[----:B------:R-:W-:Y:S05]  /*11b60*/  BSYNC B0 ;  /* 0x0000000000007941 */ /* 0x000fea0003800000 */
.L_x_11476:
[----:B------:R-:W-:-:S05]  /*11b70*/  VIADD R22, R22, 0x1 ;  /* 0x0000000116167836 */ /* 0x000fca0000000000 */
[----:B------:R-:W-:-:S04]  /*11b80*/  ISETP.NE.AND P0, PT, R22, 0x2, PT ;  /* 0x000000021600780c */ /* 0x000fc80003f05270 */
[----:B01----:R-:W-:Y:S02]  /*11b90*/  SEL R3, RZ, 0x1, P0 ;  /* 0x00000001ff037807 */ /* 0x003fe40000000000 */
[----:B------:R-:W-:Y:S02]  /*11ba0*/  SEL R22, R22, RZ, P0 ;  /* 0x000000ff16167207 */ /* 0x000fe40000000000 */
[----:B------:R-:W-:-:S07]  /*11bb0*/  LOP3.LUT R24, R24, R3, RZ, 0x3c, !PT ;  /* 0x0000000318187212 */ /* 0x000fce00078e3cff */
.L_x_11435:
[----:B------:R-:W-:Y:S05]  /*11bc0*/  BSYNC B6 ;  /* 0x0000000000067941 */ /* 0x000fea0003800000 */
.L_x_11433:
[----:B------:R-:W-:-:S03]  /*11bd0*/  UMOV UR4, 0xffffffff ;  /* 0xffffffff00047882 */ /* 0x000fc60000000000 */
[----:B------:R-:W-:Y:S05]  /*11be0*/  BRA.DIV UR4, `(.L_x_11480) ;  /* 0x0000001604a07947 */ /* 0x000fea000b800000 */
[----:B------:R0:W1:Y:S04]  /*11bf0*/  SHFL.IDX PT, R5, R16, RZ, 0x1f ;  /* 0x00001fff10057589 */ /* 0x00006800000e0000 */
[----:B------:R0:W2:Y:S02]  /*11c00*/  SHFL.IDX PT, R4, R16, 0x1, 0x1f ;  /* 0x00201f0010047f89 */ /* 0x0000a400000e0000 */
.L_x_11526:
        /* <DEDUP_REMOVED lines=11> */
.L_x_11482:
[----:B------:R-:W-:Y:S05]  /*11cc0*/  BSYNC B0 ;  /* 0x0000000000007941 */ /* 0x000fea0003800000 */
.L_x_11481:
        /* <DEDUP_REMOVED lines=23> */
.L_x_11534:
[----:B------:R-:W-:Y:S02]  /*11e40*/  ULDC UR4, c[0x0][0xc10] ;  /* 0x0003040000047ab9 */ /* 0x000fe40000000800 */
[----:B------:R-:W-:-:S04]  /*11e50*/  IMAD.U32 R6, RZ, RZ, UR4 ;  /* 0x00000004ff067e24 */ /* 0x000fc8000f8e00ff */
[----:B----4-:R-:W-:-:S04]  /*11e60*/  IMAD R7, R14, R6, RZ ;  /* 0x000000060e077224 */ /* 0x010fc800078e02ff */
[----:B--2---:R-:W-:-:S05]  /*11e70*/  IMAD.IADD R4, R4, 0x1, R7 ;  /* 0x0000000104047824 */ /* 0x004fca00078e0207 */
[----:B-1----:R-:W-:-:S13]  /*11e80*/  ISETP.GT.AND P0, PT, R4, R5, PT ;  /* 0x000000050400720c */ /* 0x002fda0003f04270 */
[----:B------:R-:W-:Y:S05]  /*11e90*/  @P0 BRA `(.L_x_11484) ;  /* 0x0000000000ac0947 */ /* 0x000fea0003800000 */
[----:B------:R-:W1:Y:S02]  /*11ea0*/  LDC R0, c[0x0][0xc14] ;  /* 0x00030500ff007b82 */ /* 0x000e640000000800 */
.L_x_11489:
        /* <DEDUP_REMOVED lines=12> */
.L_x_11487:
[----:B------:R-:W-:Y:S05]  /*11f70*/  BSYNC B0 ;  /* 0x0000000000007941 */ /* 0x000fea0003800000 */
.L_x_11486:
        /* <DEDUP_REMOVED lines=23> */
.L_x_11542:
[----:B------:R-:W-:Y:S02]  /*120f0*/  ULDC UR4, c[0x0][0xc10] ;  /* 0x0003040000047ab9 */ /* 0x000fe40000000800 */
[----:B------:R-:W-:-:S04]  /*12100*/  IMAD.U32 R6, RZ, RZ, UR4 ;  /* 0x00000004ff067e24 */ /* 0x000fc8000f8e00ff */
[----:B--2---:R-:W-:-:S04]  /*12110*/  IMAD R7, R14, R6, RZ ;  /* 0x000000060e077224 */ /* 0x004fc800078e02ff */
[----:B------:R-:W-:-:S05]  /*12120*/  IMAD.IADD R4, R7, 0x1, R4 ;  /* 0x0000000107047824 */ /* 0x000fca00078e0204 */
[----:B------:R-:W-:-:S13]  /*12130*/  ISETP.GT.AND P0, PT, R4, R5, PT ;  /* 0x000000050400720c */ /* 0x000fda0003f04270 */
[----:B------:R-:W-:Y:S05]  /*12140*/  @!P0 BRA `(.L_x_11489) ;  /* 0xfffffffc00588947 */ /* 0x000fea000383ffff */
.L_x_11484:
        /* <DEDUP_REMOVED lines=8> */
.L_x_11546:
[----:B------:R-:W-:Y:S01]  /*121d0*/  ISETP.NE.AND P0, PT, R3, RZ, PT ;  /* 0x000000ff0300720c */ /* 0x000fe20003f05270 */
[----:B------:R-:W-:-:S12]  /*121e0*/  IMAD.MOV.U32 R14, RZ, RZ, RZ ;  /* 0x000000ffff0e7224 */ /* 0x000fd800078e00ff */
[----:B------:R-:W-:Y:S05]  /*121f0*/  @!P0 BRA `(.L_x_11491) ;  /* 0x0000000000108947 */ /* 0x000fea0003800000 */
[----:B------:R-:W-:Y:S01]  /*12200*/  UMOV UR4, 0xffffffff ;  /* 0xffffffff00047882 */ /* 0x000fe20000000000 */
[----:B------:R-:W-:Y:S02]  /*12210*/  VIADD R12, R4, 0xffffffff ;  /* 0xffffffff040c7836 */ /* 0x000fe40000000000 */
[----:B------:R-:W-:Y:S05]  /*12220*/  BRA.DIV UR4, `(.L_x_11492) ;  /* 0x0000001a04447947 */ /* 0x000fea000b800000 */
[----:B------:R0:W0:Y:S02]  /*12230*/  SHFL.IDX PT, R14, R8, R12, 0x1f ;  /* 0x00001f0c080e7589 */ /* 0x00002400000e0000 */
.L_x_11491:
        /* <DEDUP_REMOVED lines=66> */
.L_x_11485:
[----:B------:R-:W-:Y:S01]  /*12660*/  UMOV UR4, URZ ;  /* 0x0000003f00047c82 */ /* 0x000fe20008000000 */
[----:B------:R-:W-:Y:S01]  /*12670*/  UMOV UR5, URZ ;  /* 0x0000003f00057c82 */ /* 0x000fe20008000000 */
[----:B------:R-:W-:Y:S01]  /*12680*/  ULDC UR6, c[0x0][0xc14] ;  /* 0x0003050000067ab9 */ /* 0x000fe20000000800 */
[----:B0-----:R-:W-:Y:S02]  /*12690*/  IMAD.MOV.U32 R16, RZ, RZ, R5 ;  /* 0x000000ffff107224 */ /* 0x001fe400078e0005 */
[----:B------:R-:W-:Y:S02]  /*126a0*/  IMAD.U32 R17, RZ, RZ, UR4 ;  /* 0x00000004ff117e24 */ /* 0x000fe4000f8e00ff */
[----:B------:R-:W-:Y:S02]  /*126b0*/  IMAD.U32 R18, RZ, RZ, UR5 ;  /* 0x00000005ff127e24 */ /* 0x000fe4000f8e00ff */
[----:B------:R-:W-:-:S07]  /*126c0*/  IMAD.U32 R19, RZ, RZ, UR6 ;  /* 0x00000006ff137e24 */ /* 0x000fce000f8e00ff */
.L_x_11493:
        /* <DEDUP_REMOVED lines=10> */
.L_x_11421:
        /* <DEDUP_REMOVED lines=11> */
.L_x_11549:
[----:B------:R-:W-:Y:S05]  /*12820*/  BSYNC B0 ;  /* 0x0000000000007941 */ /* 0x000fea0003800000 */
.L_x_11495:
[----:B------:R-:W-:-:S03]  /*12830*/  UMOV UR4, 0xffffffff ;  /* 0xffffffff00047882 */ /* 0x000fc60000000000 */
[----:B------:R-:W-:Y:S05]  /*12840*/  BRA.DIV UR4, `(.L_x_11497) ;  /* 0x0000001204f47947 */ /* 0x000fea000b800000 */
[----:B0-----:R-:W0:Y:S02]  /*12850*/  S2R R0, SR_TID.X ;  /* 0x0000000000007919 */ /* 0x001e240000002100 */
[----:B0-----:R-:W-:-:S04]  /*12860*/  SHF.R.U32.HI R0, RZ, 0x5, R0 ;  /* 0x00000005ff007819 */ /* 0x001fc80000011600 */
[----:B------:R-:W-:-:S05]  /*12870*/  LOP3.LUT R0, R0, 0x3, RZ, 0xc0, !PT ;  /* 0x0000000300007812 */ /* 0x000fca00078ec0ff */
[----:B------:R0:W1:Y:S02]  /*12880*/  SHFL.IDX PT, R14, R0, RZ, 0x1f ;  /* 0x00001fff000e7589 */ /* 0x00006400000e0000 */
.L_x_11552:
[----:B-1----:R-:W-:Y:S01]  /*12890*/  ISETP.NE.AND P0, PT, R14, RZ, PT ;  /* 0x000000ff0e00720c */ /* 0x002fe20003f05270 */
[----:B------:R-:W-:-:S12]  /*128a0*/  BSSY B0, `(.L_x_11498) ;  /* 0x0000024000007945 */ /* 0x000fd80003800000 */
[----:B------:R-:W-:Y:S05]  /*128b0*/  @P0 BRA `(.L_x_11499) ;  /* 0x0000000000880947 */ /* 0x000fea0003800000 */
[----:B------:R-:W-:-:S03]  /*128c0*/  UMOV UR4, 0xffffffff ;  /* 0xffffffff00047882 */ /* 0x000fc60000000000 */
[----:B------:R-:W-:Y:S05]  /*128d0*/  BRA.DIV UR4, `(.L_x_11500) ;  /* 0x0000001604047947 */ /* 0x000fea000b800000 */
[----:B------:R-:W-:-:S13]  /*128e0*/  ELECT P6, URZ, PT ;  /* 0x00000000003f782f */ /* 0x000fda00038c0000 */
.L_x_11555:
[----:B------:R-:W-:Y:S05]  /*128f0*/  @!P6 BRA `(.L_x_11499) ;  /* 0x000000000078e947 */ /* 0x000fea0003800000 */
[----:B------:R-:W-:-:S06]  /*12900*/  ULOP3.LUT UR4, UR36, 0x2, URZ, 0xfc, !UPT ;  /* 0x0000000224047892 */ /* 0x000fcc000f8efc3f */
[----:B0-----:R-:W-:-:S05]  /*12910*/  IMAD.U32 R0, RZ, RZ, UR4 ;  /* 0x00000004ff007e24 */ /* 0x001fca000f8e00ff */
[----:B------:R-:W-:-:S13]  /*12920*/  ISETP.NE.AND P2, PT, R0, 0x3, PT ;  /* 0x000000030000780c */ /* 0x000fda0003f45270 */
[----:B------:R-:W-:Y:S05]  /*12930*/  @!P2 BRA `(.L_x_11501) ;  /* 0x000000000004a947 */ /* 0x000fea0003800000 */
[----:B------:R-:W-:Y:S01]  /*12940*/  BPT.TRAP 0x1 ;  /* 0x000000040000795c */ /* 0x000fe20000300000 */
.L_x_11501:
        /* <DEDUP_REMOVED lines=12> */
.L_x_11556:
[----:B------:R-:W1:Y:S02]  /*12a10*/  SYNCS.PHASECHK.TRANS64.TRYWAIT P0, [R3+URZ], R0 ;  /* 0x00000000030075a7 */ /* 0x000e64000800017f */
[----:B-1----:R-:W-:Y:S05]  /*12a20*/  @!P0 BRA `(.L_x_11503) ;  /* 0x0000001000e48947 */ /* 0x002fea0003800000 */
.L_x_11557:
[----:B------:R-:W-:Y:S05]  /*12a30*/  @!P2 BRA `(.L_x_11504) ;  /* 0x000000000004a947 */ /* 0x000fea0003800000 */
[----:B------:R-:W-:Y:S01]  /*12a40*/  BPT.TRAP 0x1 ;  /* 0x000000040000795c */ /* 0x000fe20000300000 */
.L_x_11504:
[----:B-1----:R-:W-:-:S04]  /*12a50*/  VIADD R3, R9, 0x16860 ;  /* 0x0001686009037836 */ /* 0x002fc80000000000 */
[----:B------:R-:W-:-:S04]  /*12a60*/  IMAD R5, R22, 0x8, R3 ;  /* 0x0000000816057824 */ /* 0x000fc800078e0203 */
[----:B------:R-:W1:Y:S02]  /*12a70*/  SYNCS.PHASECHK.TRANS64.TRYWAIT P0, [R5+URZ], R2 ;  /* 0x00000002050075a7 */ /* 0x000e64000800017f */
[----:B-1----:R-:W-:Y:S05]  /*12a80*/  @!P0 BRA `(.L_x_11505) ;  /* 0x0000001000e08947 */ /* 0x002fea0003800000 */
.L_x_11558:
[----:B------:R-:W-:-:S07]  /*12a90*/  IMAD R3, R4, 0x8, R3 ;  /* 0x0000000804037824 */ /* 0x000fce00078e0203 */
.L_x_11506:
[----:B--2---:R2:W4:Y:S02]  /*12aa0*/  SYNCS.PHASECHK.TRANS64.TRYWAIT P0, [R3+URZ], R0 ;  /* 0x00000000030075a7 */ /* 0x004524000800017f */
[----:B----4-:R-:W-:Y:S05]  /*12ab0*/  @!P0 NANOSLEEP.SYNCS 0x989680 ;  /* 0x009896800000895d */ /* 0x010fea0003900000 */
[----:B------:R-:W4:Y:S02]  /*12ac0*/  @!P0 SYNCS.PHASECHK.TRANS64 P0, [R3+URZ], R0 ;  /* 0x00000000030085a7 */ /* 0x000f24000800007f */
[----:B----4-:R-:W-:Y:S05]  /*12ad0*/  @!P0 BRA `(.L_x_11506) ;  /* 0xfffffffc00f08947 */ /* 0x010fea000383ffff */
.L_x_11499:
[----:B------:R-:W-:Y:S05]  /*12ae0*/  BSYNC B0 ;  /* 0x0000000000007941 */ /* 0x000fea0003800000 */
.L_x_11498:
[----:B------:R-:W-:Y:S05]  /*12af0*/  EXIT ;  /* 0x000000000000794d */ /* 0x000fea0003800000 */
.L_x_11325:
[----:B0-----:R-:W-:-:S04]  /*12b00*/  IMAD.U32 R3, RZ, RZ, UR45 ;  /* 0x0000002dff037e24 */ /* 0x001fc8000f8e00ff */
[----:B------:R0:W1:Y:S03]  /*12b10*/  SYNCS.PHASECHK.TRANS64.TRYWAIT P1, [R3+URZ+0x16800], R0 ;  /* 0x01680000030075a7 */ /* 0x000066000802017f */
[----:B-1----:R-:W-:Y:S05]  /*12b20*/  @!P1 NANOSLEEP.SYNCS 0x989680 ;  /* 0x009896800000995d */ /* 0x002fea0003900000 */
[----:B------:R-:W1:Y:S02]  /*12b30*/  @!P1 SYNCS.PHASECHK.TRANS64 P1, [R3+URZ+0x16800], R0 ;  /* 0x01680000030095a7 */ /* 0x000e64000802007f */
[----:B-1----:R-:W-:Y:S05]  /*12b40*/  @!P1 BRA `(.L_x_11325) ;  /* 0xfffffffc00ec9947 */ /* 0x002fea000383ffff */
[----:B------:R-:W-:Y:S05]  /*12b50*/  BRA `(.L_x_11507) ;  /* 0xfffffeec00907947 */ /* 0x000fea000383ffff */
.L_x_11329:
[----:B-1----:R1:W2:Y:S02]  /*12b60*/  SYNCS.PHASECHK.TRANS64.TRYWAIT P2, [R5+URZ+0x16830], R0 ;  /* 0x01683000050075a7 */ /* 0x0022a4000804017f */
[----:B--2---:R-:W-:Y:S05]  /*12b70*/  @!P2 NANOSLEEP.SYNCS 0x989680 ;  /* 0x009896800000a95d */ /* 0x004fea0003900000 */
[----:B------:R-:W2:Y:S02]  /*12b80*/  @!P2 SYNCS.PHASECHK.TRANS64 P2, [R5+URZ+0x16830], R0 ;  /* 0x016830000500a5a7 */ /* 0x000ea4000804007f */
[----:B--2---:R-:W-:Y:S05]  /*12b90*/  @!P2 BRA `(.L_x_11329) ;  /* 0xfffffffc00f0a947 */ /* 0x004fea000383ffff */
[----:B------:R-:W-:Y:S05]  /*12ba0*/  BRA `(.L_x_11328) ;  /* 0xfffffeec00b47947 */ /* 0x000fea000383ffff */
.L_x_11345:
[----:B-1----:R-:W-:-:S04]  /*12bb0*/  IMAD.U32 R15, RZ, RZ, UR6 ;  /* 0x00000006ff0f7e24 */ /* 0x002fc8000f8e00ff */
[----:B------:R1:W2:Y:S03]  /*12bc0*/  SYNCS.PHASECHK.TRANS64.TRYWAIT P2, [R15+URZ+0x16830], R8 ;  /* 0x016830080f0075a7 */ /* 0x0002a6000804017f */
[----:B--2---:R-:W-:Y:S05]  /*12bd0*/  @!P2 NANOSLEEP.SYNCS 0x989680 ;  /* 0x009896800000a95d */ /* 0x004fea0003900000 */
[----:B------:R-:W2:Y:S02]  /*12be0*/  @!P2 SYNCS.PHASECHK.TRANS64 P2, [R15+URZ+0x16830], R8 ;  /* 0x016830080f00a5a7 */ /* 0x000ea4000804007f */
[----:B--2---:R-:W-:Y:S05]  /*12bf0*/  @!P2 BRA `(.L_x_11345) ;  /* 0xfffffffc00eca947 */ /* 0x004fea000383ffff */
[----:B------:R-:W-:Y:S05]  /*12c00*/  BRA `(.L_x_11342) ;  /* 0xffffff1c00f07947 */ /* 0x000fea000383ffff */
.L_x_11349:
[----:B-1----:R-:W-:-:S04]  /*12c10*/  IMAD.U32 R15, RZ, RZ, UR6 ;  /* 0x00000006ff0f7e24 */ /* 0x002fc8000f8e00ff */
[----:B------:R1:W2:Y:S03]  /*12c20*/  SYNCS.PHASECHK.TRANS64.TRYWAIT P2, [R15+URZ+0x16850], R8 ;  /* 0x016850080f0075a7 */ /* 0x0002a6000804017f */
[----:B--2---:R-:W-:Y:S05]  /*12c30*/  @!P2 NANOSLEEP.SYNCS 0x989680 ;  /* 0x009896800000a95d */ /* 0x004fea0003900000 */
[----:B------:R-:W2:Y:S02]  /*12c40*/  @!P2 SYNCS.PHASECHK.TRANS64 P2, [R15+URZ+0x16850], R8 ;  /* 0x016850080f00a5a7 */ /* 0x000ea4000804007f */
[----:B--2---:R-:W-:Y:S05]  /*12c50*/  @!P2 BRA `(.L_x_11349) ;  /* 0xfffffffc00eca947 */ /* 0x004fea000383ffff */
[----:B------:R-:W-:Y:S05]  /*12c60*/  BRA `(.L_x_11346) ;  /* 0xffffff2000687947 */ /* 0x000fea000383ffff */
.L_x_11366:
[----:B-1----:R-:W-:-:S04]  /*12c70*/  IMAD.U32 R11, RZ, RZ, UR6 ;  /* 0x00000006ff0b7e24 */ /* 0x002fc8000f8e00ff */
[----:B------:R1:W2:Y:S03]  /*12c80*/  SYNCS.PHASECHK.TRANS64.TRYWAIT P2, [R11+URZ+0x16830], R0 ;  /* 0x016830000b0075a7 */ /* 0x0002a6000804017f */
[----:B--2---:R-:W-:Y:S05]  /*12c90*/  @!P2 NANOSLEEP.SYNCS 0x989680 ;  /* 0x009896800000a95d */ /* 0x004fea0003900000 */
[----:B------:R-:W2:Y:S02]  /*12ca0*/  @!P2 SYNCS.PHASECHK.TRANS64 P2, [R11+URZ+0x16830], R0 ;  /* 0x016830000b00a5a7 */ /* 0x000ea4000804007f */
[----:B--2---:R-:W-:Y:S05]  /*12cb0*/  @!P2 BRA `(.L_x_11366) ;  /* 0xfffffffc00eca947 */ /* 0x004fea000383ffff */
[----:B------:R-:W-:Y:S05]  /*12cc0*/  BRA `(.L_x_11363) ;  /* 0xffffff4c00947947 */ /* 0x000fea000383ffff */
.L_x_11370:
[----:B-1----:R-:W-:-:S04]  /*12cd0*/  IMAD.U32 R11, RZ, RZ, UR6 ;  /* 0x00000006ff0b7e24 */ /* 0x002fc8000f8e00ff */
[----:B------:R1:W2:Y:S03]  /*12ce0*/  SYNCS.PHASECHK.TRANS64.TRYWAIT P2, [R11+URZ+0x16850], R0 ;  /* 0x016850000b0075a7 */ /* 0x0002a6000804017f */
[----:B--2---:R-:W-:Y:S05]  /*12cf0*/  @!P2 NANOSLEEP.SYNCS 0x989680 ;  /* 0x009896800000a95d */ /* 0x004fea0003900000 */
[----:B------:R-:W2:Y:S02]  /*12d00*/  @!P2 SYNCS.PHASECHK.TRANS64 P2, [R11+URZ+0x16850], R0 ;  /* 0x016850000b00a5a7 */ /* 0x000ea4000804007f */
[----:B--2---:R-:W-:Y:S05]  /*12d10*/  @!P2 BRA `(.L_x_11370) ;  /* 0xfffffffc00eca947 */ /* 0x004fea000383ffff */
[----:B------:R-:W-:Y:S05]  /*12d20*/  BRA `(.L_x_11367) ;  /* 0xffffff50000c7947 */ /* 0x000fea000383ffff */
.L_x_11376:
[----:B-1----:R-:W-:-:S04]  /*12d30*/  IMAD.U32 R21, RZ, RZ, UR6 ;  /* 0x00000006ff157e24 */ /* 0x002fc8000f8e00ff */
[----:B------:R1:W2:Y:S03]  /*12d40*/  SYNCS.PHASECHK.TRANS64.TRYWAIT P2, [R21+URZ+0x16830], R0 ;  /* 0x01683000150075a7 */ /* 0x0002a6000804017f */
[----:B--2---:R-:W-:Y:S05]  /*12d50*/  @!P2 NANOSLEEP.SYNCS 0x989680 ;  /* 0x009896800000a95d */ /* 0x004fea0003900000 */
[----:B------:R-:W2:Y:S02]  /*12d60*/  @!P2 SYNCS.PHASECHK.TRANS64 P2, [R21+URZ+0x16830], R0 ;  /* 0x016830001500a5a7 */ /* 0x000ea4000804007f */
[----:B--2---:R-:W-:Y:S05]  /*12d70*/  @!P2 BRA `(.L_x_11376) ;  /* 0xfffffffc00eca947 */ /* 0x004fea000383ffff */
[----:B------:R-:W-:Y:S05]  /*12d80*/  BRA `(.L_x_11373) ;  /* 0xffffff6800c47947 */ /* 0x000fea000383ffff */
.L_x_11380:
[----:B-1----:R-:W-:-:S04]  /*12d90*/  IMAD.U32 R21, RZ, RZ, UR6 ;  /* 0x00000006ff157e24 */ /* 0x002fc8000f8e00ff */
[----:B------:R1:W2:Y:S03]  /*12da0*/  SYNCS.PHASECHK.TRANS64.TRYWAIT P2, [R21+URZ+0x16850], R0 ;  /* 0x01685000150075a7 */ /* 0x0002a6000804017f */
[----:B--2---:R-:W-:Y:S05]  /*12db0*/  @!P2 NANOSLEEP.SYNCS 0x989680 ;  /* 0x009896800000a95d */ /* 0x004fea0003900000 */
[----:B------:R-:W2:Y:S02]  /*12dc0*/  @!P2 SYNCS.PHASECHK.TRANS64 P2, [R21+URZ+0x16850], R0 ;  /* 0x016850001500a5a7 */ /* 0x000ea4000804007f */
[----:B--2---:R-:W-:Y:S05]  /*12dd0*/  @!P2 BRA `(.L_x_11380) ;  /* 0xfffffffc00eca947 */ /* 0x004fea000383ffff */
[----:B------:R-:W-:Y:S05]  /*12de0*/  BRA `(.L_x_11377) ;  /* 0xffffff6c003c7947 */ /* 0x000fea000383ffff */
.L_x_11393:
[----:B-1----:R-:W-:-:S04]  /*12df0*/  IMAD.U32 R4, RZ, RZ, UR5 ;  /* 0x00000005ff047e24 */ /* 0x002fc8000f8e00ff */
[----:B------:R1:W2:Y:S03]  /*12e00*/  SYNCS.PHASECHK.TRANS64.TRYWAIT P0, [R4+URZ+0x16850], R3 ;  /* 0x01685003040075a7 */ /* 0x0002a6000800017f */
[----:B--2---:R-:W-:Y:S05]  /*12e10*/  @!P0 NANOSLEEP.SYNCS 0x989680 ;  /* 0x009896800000895d */ /* 0x004fea0003900000 */
[----:B------:R-:W2:Y:S02]  /*12e20*/  @!P0 SYNCS.PHASECHK.TRANS64 P0, [R4+URZ+0x16850], R3 ;  /* 0x01685003040085a7 */ /* 0x000ea4000800007f */
[----:B--2---:R-:W-:Y:S05]  /*12e30*/  @!P0 BRA `(.L_x_11393) ;  /* 0xfffffffc00ec8947 */ /* 0x004fea000383ffff */
[----:B------:R-:W-:Y:S05]  /*12e40*/  BRA `(.L_x_11392) ;  /* 0xffffff9400a07947 */ /* 0x000fea000383ffff */
.L_x_11440:
        /* <DEDUP_REMOVED lines=11> */
.L_x_11509:
[----:B------:R-:W-:Y:S05]  /*12f00*/  BSYNC B0 ;  /* 0x0000000000007941 */ /* 0x000fea0003800000 */
.L_x_11508:
[----:B------:R-:W-:Y:S05]  /*12f10*/  BRA `(.L_x_11510) ;  /* 0xffffffd0005c7947 */ /* 0x000fea000383ffff */
.L_x_11441:
[----:B------:R-:W-:Y:S01]  /*12f20*/  BSSY B0, `(.L_x_11511) ;  /* 0x0000006000007945 */ /* 0x000fe20003800000 */
[----:B------:R-:W-:-:S07]  /*12f30*/  IMAD.MOV.U32 R15, RZ, RZ, -0x1 ;  /* 0xffffffffff0f7424 */ /* 0x000fce00078e00ff */
[----:B------:R-:W-:Y:S05]  /*12f40*/  WARPSYNC.COLLECTIVE R15, `(.L_x_11512) ;  /* 0x000000000f0c7348 */ /* 0x000fea0003c00000 */
[----:B------:R-:W-:Y:S02]  /*12f50*/  ELECT P6, UR62, PT ;  /* 0x00000000003e782f */ /* 0x000fe400038c0000 */
[----:B------:R-:W-:Y:S01]  /*12f60*/  MOV R14, UR62 ;  /* 0x0000003e000e7c02 */ /* 0x000fe20008000f00 */
[----:B------:R-:W-:Y:S10]  /*12f70*/  ENDCOLLECTIVE ;  /* 0x000000000000791b */ /* 0x000ff40003800000 */
.L_x_11512:
[----:B------:R-:W-:Y:S05]  /*12f80*/  BSYNC B0 ;  /* 0x0000000000007941 */ /* 0x000fea0003800000 */
.L_x_11511:
[----:B------:R-:W-:Y:S05]  /*12f90*/  BRA `(.L_x_11513) ;  /* 0xffffffd0004c7947 */ /* 0x000fea000383ffff */
.L_x_11444:
[----:B-1----:R1:W2:Y:S02]  /*12fa0*/  SYNCS.PHASECHK.TRANS64.TRYWAIT P0, [R5+URZ+0x16840], R4 ;  /* 0x01684004050075a7 */ /* 0x0022a4000800017f */
[----:B--2---:R-:W-:Y:S05]  /*12fb0*/  @!P0 NANOSLEEP.SYNCS 0x989680 ;  /* 0x009896800000895d */ /* 0x004fea0003900000 */
[----:B------:R-:W2:Y:S02]  /*12fc0*/  @!P0 SYNCS.PHASECHK.TRANS64 P0, [R5+URZ+0x16840], R4 ;  /* 0x01684004050085a7 */ /* 0x000ea4000800007f */
[----:B--2---:R-:W-:Y:S05]  /*12fd0*/  @!P0 BRA `(.L_x_11444) ;  /* 0xfffffffc00f08947 */ /* 0x004fea000383ffff */
[----:B------:R-:W-:Y:S05]  /*12fe0*/  BRA `(.L_x_11514) ;  /* 0xffffffd000a07947 */ /* 0x000fea000383ffff */
.L_x_11447:
[----:B-1----:R1:W2:Y:S02]  /*12ff0*/  SYNCS.PHASECHK.TRANS64.TRYWAIT P0, [R25+URZ+0x16820], R4 ;  /* 0x01682004190075a7 */ /* 0x0022a4000800017f */
[----:B--2---:R-:W-:Y:S05]  /*13000*/  @!P0 NANOSLEEP.SYNCS 0x989680 ;  /* 0x009896800000895d */ /* 0x004fea0003900000 */
[----:B------:R-:W2:Y:S02]  /*13010*/  @!P0 SYNCS.PHASECHK.TRANS64 P0, [R25+URZ+0x16820], R4 ;  /* 0x01682004190085a7 */ /* 0x000ea4000800007f */
[----:B--2---:R-:W-:Y:S05]  /*13020*/  @!P0 BRA `(.L_x_11447) ;  /* 0xfffffffc00f08947 */ /* 0x004fea000383ffff */
[----:B------:R-:W-:Y:S05]  /*13030*/  BRA `(.L_x_11515) ;  /* 0xffffffd400587947 */ /* 0x000fea000383ffff */
.L_x_11455:
[----:B0-----:R0:W1:Y:S02]  /*13040*/  SYNCS.PHASECHK.TRANS64.TRYWAIT P0, [R3+URZ+0x16840], R2 ;  /* 0x01684002030075a7 */ /* 0x001064000800017f */
[----:B-1----:R-:W-:Y:S05]  /*13050*/  @!P0 NANOSLEEP.SYNCS 0x989680 ;  /* 0x009896800000895d */ /* 0x002fea0003900000 */
[----:B------:R-:W1:Y:S02]  /*13060*/  @!P0 SYNCS.PHASECHK.TRANS64 P0, [R3+URZ+0x16840], R2 ;  /* 0x01684002030085a7 */ /* 0x000e64000800007f */
[----:B-1----:R-:W-:Y:S05]  /*13070*/  @!P0 BRA `(.L_x_11455) ;  /* 0xfffffffc00f08947 */ /* 0x002fea000383ffff */
[----:B------:R-:W-:Y:S05]  /*13080*/  BRA `(.L_x_11516) ;  /* 0xffffffd400fc7947 */ /* 0x000fea000383ffff */
.L_x_11457:
[----:B0-----:R0:W1:Y:S02]  /*13090*/  SYNCS.PHASECHK.TRANS64.TRYWAIT P0, [R2+URZ+0x60], R5 ;  /* 0x00006005020075a7 */ /* 0x001064000800017f */
[----:B-1----:R-:W-:Y:S05]  /*130a0*/  @!P0 NANOSLEEP.SYNCS 0x989680 ;  /* 0x009896800000895d */ /* 0x002fea0003900000 */
[----:B------:R-:W1:Y:S02]  /*130b0*/  @!P0 SYNCS.PHASECHK.TRANS64 P0, [R2+URZ+0x60], R5 ;  /* 0x00006005020085a7 */ /* 0x000e64000800007f */
[----:B-1----:R-:W-:Y:S05]  /*130c0*/  @!P0 BRA `(.L_x_11457) ;  /* 0xfffffffc00f08947 */ /* 0x002fea000383ffff */
[----:B------:R-:W-:Y:S05]  /*130d0*/  BRA `(.L_x_11517) ;  /* 0xffffffd800607947 */ /* 0x000fea000383ffff */
.L_x_11462:
[----:B-1----:R1:W2:Y:S02]  /*130e0*/  SYNCS.PHASECHK.TRANS64.TRYWAIT P0, [R3+URZ+0x16840], R2 ;  /* 0x01684002030075a7 */ /* 0x0022a4000800017f */
[----:B--2---:R-:W-:Y:S05]  /*130f0*/  @!P0 NANOSLEEP.SYNCS 0x989680 ;  /* 0x009896800000895d */ /* 0x004fea0003900000 */
[----:B------:R-:W2:Y:S02]  /*13100*/  @!P0 SYNCS.PHASECHK.TRANS64 P0, [R3+URZ+0x16840], R2 ;  /* 0x01684002030085a7 */ /* 0x000ea4000800007f */
[----:B--2---:R-:W-:Y:S05]  /*13110*/  @!P0 BRA `(.L_x_11462) ;  /* 0xfffffffc00f08947 */ /* 0x004fea000383ffff */
[----:B------:R-:W-:Y:S05]  /*13120*/  BRA `(.L_x_11518) ;  /* 0xffffffdc006c7947 */ /* 0x000fea000383ffff */
.L_x_11464:
[----:B0-----:R0:W1:Y:S02]  /*13130*/  SYNCS.PHASECHK.TRANS64.TRYWAIT P1, [R3+URZ+0x60], R24 ;  /* 0x00006018030075a7 */ /* 0x001064000802017f */
[----:B-1----:R-:W-:Y:S05]  /*13140*/  @!P1 NANOSLEEP.SYNCS 0x989680 ;  /* 0x009896800000995d */ /* 0x002fea0003900000 */
[----:B------:R-:W1:Y:S02]  /*13150*/  @!P1 SYNCS.PHASECHK.TRANS64 P1, [R3+URZ+0x60], R24 ;  /* 0x00006018030095a7 */ /* 0x000e64000802007f */
[----:B-1----:R-:W-:Y:S05]  /*13160*/  @!P1 BRA `(.L_x_11464) ;  /* 0xfffffffc00f09947 */ /* 0x002fea000383ffff */
[----:B------:R-:W-:Y:S05]  /*13170*/  BRA `(.L_x_11519) ;  /* 0xffffffdc00d07947 */ /* 0x000fea000383ffff */
.L_x_11469:
[----:B-1----:R1:W2:Y:S02]  /*13180*/  SYNCS.PHASECHK.TRANS64.TRYWAIT P0, [R2+URZ+0x16840], R3 ;  /* 0x01684003020075a7 */ /* 0x0022a4000800017f */
[----:B--2---:R-:W-:Y:S05]  /*13190*/  @!P0 NANOSLEEP.SYNCS 0x989680 ;  /* 0x009896800000895d */ /* 0x004fea0003900000 */
[----:B------:R-:W2:Y:S02]  /*131a0*/  @!P0 SYNCS.PHASECHK.TRANS64 P0, [R2+URZ+0x16840], R3 ;  /* 0x01684003020085a7 */ /* 0x000ea4000800007f */
[----:B--2---:R-:W-:Y:S05]  /*131b0*/  @!P0 BRA `(.L_x_11469) ;  /* 0xfffffffc00f08947 */ /* 0x004fea000383ffff */
[----:B------:R-:W-:Y:S05]  /*131c0*/  BRA `(.L_x_11520) ;  /* 0xffffffe000b07947 */ /* 0x000fea000383ffff */
.L_x_11471:
[----:B0-----:R0:W1:Y:S02]  /*131d0*/  SYNCS.PHASECHK.TRANS64.TRYWAIT P1, [R2+URZ+0x60], R3 ;  /* 0x00006003020075a7 */ /* 0x001064000802017f */
[----:B-1----:R-:W-:Y:S05]  /*131e0*/  @!P1 NANOSLEEP.SYNCS 0x989680 ;  /* 0x009896800000995d */ /* 0x002fea0003900000 */
[----:B------:R-:W1:Y:S02]  /*131f0*/  @!P1 SYNCS.PHASECHK.TRANS64 P1, [R2+URZ+0x60], R3 ;  /* 0x00006003020095a7 */ /* 0x000e64000802007f */
[----:B-1----:R-:W-:Y:S05]  /*13200*/  @!P1 BRA `(.L_x_11471) ;  /* 0xfffffffc00f09947 */ /* 0x002fea000383ffff */
[----:B------:R-:W-:Y:S05]  /*13210*/  BRA `(.L_x_11521) ;  /* 0xffffffe400187947 */ /* 0x000fea000383ffff */
.L_x_11478:
[----:B0-----:R0:W1:Y:S02]  /*13220*/  SYNCS.PHASECHK.TRANS64.TRYWAIT P0, [R3+URZ+0x16860], R2 ;  /* 0x01686002030075a7 */ /* 0x001064000800017f */
[----:B-1----:R-:W-:Y:S05]  /*13230*/  @!P0 NANOSLEEP.SYNCS 0x989680 ;  /* 0x009896800000895d */ /* 0x002fea0003900000 */
[----:B------:R-:W1:Y:S02]  /*13240*/  @!P0 SYNCS.PHASECHK.TRANS64 P0, [R3+URZ+0x16860], R2 ;  /* 0x01686002030085a7 */ /* 0x000e64000800007f */
[----:B-1----:R-:W-:Y:S05]  /*13250*/  @!P0 BRA `(.L_x_11478) ;  /* 0xfffffffc00f08947 */ /* 0x002fea000383ffff */
[----:B------:R-:W-:Y:S05]  /*13260*/  BRA `(.L_x_11522) ;  /* 0xffffffe400d47947 */ /* 0x000fea000383ffff */
.L_x_11480:
        /* <DEDUP_REMOVED lines=8> */
.L_x_11524:
[----:B------:R-:W-:Y:S05]  /*132f0*/  BSYNC B0 ;  /* 0x0000000000007941 */ /* 0x000fea0003800000 */
.L_x_11523:
        /* <DEDUP_REMOVED lines=8> */
.L_x_11525:
[----:B------:R-:W-:Y:S01]  /*13380*/  IMAD.MOV.U32 R4, RZ, RZ, R14 ;  /* 0x000000ffff047224 */ /* 0x000fe200078e000e */
[----:B------:R-:W-:Y:S06]  /*13390*/  BRA `(.L_x_11526) ;  /* 0xffffffe8001c7947 */ /* 0x000fec000383ffff */
.L_x_11483:
        /* <DEDUP_REMOVED lines=8> */
.L_x_11528:
[----:B------:R-:W-:Y:S05]  /*13420*/  BSYNC B0 ;  /* 0x0000000000007941 */ /* 0x000fea0003800000 */
.L_x_11527:
        /* <DEDUP_REMOVED lines=10> */
.L_x_11529:
        /* <DEDUP_REMOVED lines=8> */
.L_x_11530:
        /* <DEDUP_REMOVED lines=8> */
.L_x_11531:
        /* <DEDUP_REMOVED lines=8> */
.L_x_11532:
        /* <DEDUP_REMOVED lines=8> */
.L_x_11533:
[----:B------:R-:W-:Y:S05]  /*136d0*/  BRA `(.L_x_11534) ;  /* 0xffffffe400d87947 */ /* 0x000fea000383ffff */
.L_x_11488:
        /* <DEDUP_REMOVED lines=8> */
.L_x_11536:
[----:B------:R-:W-:Y:S05]  /*13760*/  BSYNC B0 ;  /* 0x0000000000007941 */ /* 0x000fea0003800000 */
.L_x_11535:
        /* <DEDUP_REMOVED lines=10> */
.L_x_11537:
        /* <DEDUP_REMOVED lines=8> */
.L_x_11538:
        /* <DEDUP_REMOVED lines=8> */
.L_x_11539:
        /* <DEDUP_REMOVED lines=8> */
.L_x_11540:
        /* <DEDUP_REMOVED lines=8> */
.L_x_11541:
[----:B------:R-:W-:Y:S05]  /*13a10*/  BRA `(.L_x_11542) ;  /* 0xffffffe400b47947 */ /* 0x000fea000383ffff */
.L_x_11490:
[----:B------:R-:W-:Y:S01]  /*13a20*/  BSSY B0, `(.L_x_11543) ;  /* 0x0000006000007945 */ /* 0x000fe20003800000 */
[----:B------:R-:W-:Y:S01]  /*13a30*/  PLOP3.LUT P6, PT, P6, PT, PT, 0x8, 0x0 ;  /* 0x000000000000781c */ /* 0x000fe200037ce170 */
[----:B------:R-:W-:-:S12]  /*13a40*/  IMAD.MOV.U32 R15, RZ, RZ, -0x1 ;  /* 0xffffffffff0f7424 */ /* 0x000fd800078e00ff */
[----:B01-3--:R-:W-:Y:S05]  /*13a50*/  WARPSYNC.COLLECTIVE R15, `(.L_x_11544) ;  /* 0x000000000f087348 */ /* 0x00bfea0003c00000 */
[----:B------:R-:W-:Y:S01]  /*13a60*/  VOTE.ANY R14, PT, P6 ;  /* 0x00000000000e7806 */ /* 0x000fe200030e0100 */
[----:B01-3--:R-:W-:Y:S06]  /*13a70*/  ENDCOLLECTIVE ;  /* 0x000000000000791b */ /* 0x00bfec0003800000 */
.L_x_11544:
[----:B------:R-:W-:Y:S05]  /*13a80*/  BSYNC B0 ;  /* 0x0000000000007941 */ /* 0x000fea0003800000 */
.L_x_11543:
        /* <DEDUP_REMOVED lines=9> */
.L_x_11545:
[----:B------:R-:W-:Y:S01]  /*13b20*/  IMAD.MOV.U32 R17, RZ, RZ, R14 ;  /* 0x000000ffff117224 */ /* 0x000fe200078e000e */
[----:B------:R-:W-:Y:S06]  /*13b30*/  BRA `(.L_x_11546) ;  /* 0xffffffe400a47947 */ /* 0x000fec000383ffff */
.L_x_11492:
[----:B------:R-:W-:Y:S01]  /*13b40*/  BSSY B0, `(.L_x_11547) ;  /* 0x0000007000007945 */ /* 0x000fe20003800000 */
[----:B------:R-:W-:Y:S02]  /*13b50*/  IMAD.MOV.U32 R13, RZ, RZ, R8 ;  /* 0x000000ffff0d7224 */ /* 0x000fe400078e0008 */
[----:B------:R-:W-:Y:S02]  /*13b60*/  IMAD.MOV.U32 R11, RZ, RZ, 0x1f ;  /* 0x0000001fff0b7424 */ /* 0x000fe400078e00ff */
[----:B------:R-:W-:-:S07]  /*13b70*/  IMAD.MOV.U32 R15, RZ, RZ, -0x1 ;  /* 0xffffffffff0f7424 */ /* 0x000fce00078e00ff */
[----:B01234-:R-:W-:Y:S05]  /*13b80*/  WARPSYNC.COLLECTIVE R15, `(.L_x_11548) ;  /* 0x000000000f087348 */ /* 0x01ffea0003c00000 */
[----:B------:R0:W0:Y:S02]  /*13b90*/  SHFL.IDX P6, R14, R13, R12, R11 ;  /* 0x0000000c0d0e7389 */ /* 0x00002400000c000b */
[----:B01234-:R-:W-:Y:S01]  /*13ba0*/  ENDCOLLECTIVE ;  /* 0x000000000000791b */ /* 0x01ffe20003800000 */
.L_x_11548:
[----:B------:R-:W-:Y:S05]  /*13bb0*/  BSYNC B0 ;  /* 0x0000000000007941 */ /* 0x000fea0003800000 */
.L_x_11547:
[----:B------:R-:W-:Y:S05]  /*13bc0*/  BRA `(.L_x_11491) ;  /* 0xffffffe4009c7947 */ /* 0x000fea000383ffff */
.L_x_11496:
[----:B0-----:R0:W1:Y:S02]  /*13bd0*/  SYNCS.PHASECHK.TRANS64.TRYWAIT P0, [R9+URZ+0x16820], R0 ;  /* 0x01682000090075a7 */ /* 0x001064000800017f */
[----:B-1----:R-:W-:Y:S05]  /*13be0*/  @!P0 NANOSLEEP.SYNCS 0x989680 ;  /* 0x009896800000895d */ /* 0x002fea0003900000 */
[----:B------:R-:W1:Y:S02]  /*13bf0*/  @!P0 SYNCS.PHASECHK.TRANS64 P0, [R9+URZ+0x16820], R0 ;  /* 0x01682000090085a7 */ /* 0x000e64000800007f */
[----:B-1----:R-:W-:Y:S05]  /*13c00*/  @!P0 BRA `(.L_x_11496) ;  /* 0xfffffffc00f08947 */ /* 0x002fea000383ffff */
[----:B------:R-:W-:Y:S05]  /*13c10*/  BRA `(.L_x_11549) ;  /* 0xffffffec00007947 */ /* 0x000fea000383ffff */
.L_x_11497:
        /* <DEDUP_REMOVED lines=11> */
.L_x_11551:
[----:B------:R-:W-:Y:S05]  /*13cd0*/  BSYNC B0 ;  /* 0x0000000000007941 */ /* 0x000fea0003800000 */
.L_x_11550:
[----:B------:R-:W-:Y:S05]  /*13ce0*/  BRA `(.L_x_11552) ;  /* 0xffffffe800e87947 */ /* 0x000fea000383ffff */
.L_x_11500:
[----:B------:R-:W-:Y:S01]  /*13cf0*/  BSSY B1, `(.L_x_11553) ;  /* 0x0000006000017945 */ /* 0x000fe20003800000 */
[----:B------:R-:W-:-:S07]  /*13d00*/  IMAD.MOV.U32 R15, RZ, RZ, -0x1 ;  /* 0xffffffffff0f7424 */ /* 0x000fce00078e00ff */
[----:B0--3--:R-:W-:Y:S05]  /*13d10*/  WARPSYNC.COLLECTIVE R15, `(.L_x_11554) ;  /* 0x000000000f0c7348 */ /* 0x009fea0003c00000 */
[----:B------:R-:W-:Y:S02]  /*13d20*/  ELECT P6, UR62, PT ;  /* 0x00000000003e782f */ /* 0x000fe400038c0000 */
[----:B------:R-:W-:Y:S01]  /*13d30*/  MOV R14, UR62 ;  /* 0x0000003e000e7c02 */ /* 0x000fe20008000f00 */
[----:B0--3--:R-:W-:Y:S10]  /*13d40*/  ENDCOLLECTIVE ;  /* 0x000000000000791b */ /* 0x009ff40003800000 */
.L_x_11554:
[----:B------:R-:W-:Y:S05]  /*13d50*/  BSYNC B1 ;  /* 0x0000000000017941 */ /* 0x000fea0003800000 */
.L_x_11553:
[----:B------:R-:W-:Y:S05]  /*13d60*/  BRA `(.L_x_11555) ;  /* 0xffffffe800e07947 */ /* 0x000fea000383ffff */
.L_x_11502:
[----:B0-----:R0:W1:Y:S02]  /*13d70*/  SYNCS.PHASECHK.TRANS64.TRYWAIT P0, [R7+URZ], R2 ;  /* 0x00000002070075a7 */ /* 0x001064000800017f */
[----:B-1----:R-:W-:Y:S05]  /*13d80*/  @!P0 NANOSLEEP.SYNCS 0x989680 ;  /* 0x009896800000895d */ /* 0x002fea0003900000 */
[----:B------:R-:W1:Y:S02]  /*13d90*/  @!P0 SYNCS.PHASECHK.TRANS64 P0, [R7+URZ], R2 ;  /* 0x00000002070085a7 */ /* 0x000e64000800007f */
[----:B-1----:R-:W-:Y:S05]  /*13da0*/  @!P0 BRA `(.L_x_11502) ;  /* 0xfffffffc00f08947 */ /* 0x002fea000383ffff */
[----:B------:R-:W-:Y:S05]  /*13db0*/  BRA `(.L_x_11556) ;  /* 0xffffffec00147947 */ /* 0x000fea000383ffff */
.L_x_11503:
[----:B-1----:R1:W2:Y:S02]  /*13dc0*/  SYNCS.PHASECHK.TRANS64.TRYWAIT P0, [R3+URZ], R0 ;  /* 0x00000000030075a7 */ /* 0x0022a4000800017f */
[----:B--2---:R-:W-:Y:S05]  /*13dd0*/  @!P0 NANOSLEEP.SYNCS 0x989680 ;  /* 0x009896800000895d */ /* 0x004fea0003900000 */
[----:B------:R-:W2:Y:S02]  /*13de0*/  @!P0 SYNCS.PHASECHK.TRANS64 P0, [R3+URZ], R0 ;  /* 0x00000000030085a7 */ /* 0x000ea4000800007f */
[----:B--2---:R-:W-:Y:S05]  /*13df0*/  @!P0 BRA `(.L_x_11503) ;  /* 0xfffffffc00f08947 */ /* 0x004fea000383ffff */
[----:B------:R-:W-:Y:S05]  /*13e00*/  BRA `(.L_x_11557) ;  /* 0xffffffec00087947 */ /* 0x000fea000383ffff */
.L_x_11505:
[----:B-1----:R1:W2:Y:S02]  /*13e10*/  SYNCS.PHASECHK.TRANS64.TRYWAIT P0, [R5+URZ], R2 ;  /* 0x00000002050075a7 */ /* 0x0022a4000800017f */
[----:B--2---:R-:W-:Y:S05]  /*13e20*/  @!P0 NANOSLEEP.SYNCS 0x989680 ;  /* 0x009896800000895d */ /* 0x004fea0003900000 */
[----:B------:R-:W2:Y:S02]  /*13e30*/  @!P0 SYNCS.PHASECHK.TRANS64 P0, [R5+URZ], R2 ;  /* 0x00000002050085a7 */ /* 0x000ea4000800007f */
[----:B--2---:R-:W-:Y:S05]  /*13e40*/  @!P0 BRA `(.L_x_11505) ;  /* 0xfffffffc00f08947 */ /* 0x004fea000383ffff */
[----:B------:R-:W-:Y:S05]  /*13e50*/  BRA `(.L_x_11558) ;  /* 0xffffffec000c7947 */ /* 0x000fea000383ffff */
.L_x_11559:
        /* <DEDUP_REMOVED lines=10> */
.L_x_12792:


//--------------------- .text._ZN7cutlass13device_kernelIN5flash11enable_sm90INS1_16FlashAttnFwdSm90INS1_25CollectiveMainloopFwdSm90ILi2EN4cute5tupleIJNS5_1CILi1EEES8_S8_EEENS6_IJNS7_ILi192EEENS7_ILi128EEENS7_ILi64EEEEEELi64ENS_6half_tEfNS_4arch4Sm90ELb0ELb1ELb0ELb1ELb0ELb1ELb0ELb1ELb1ELb0ELb0ELb0EEENS1_21CollectiveEpilogueFwdINS6_IJSA_SC_SB_EEES9_SE_SG_Li384ELb1ELb0ELb0ELb0EEENS1_36VarlenDynamicPersistentTileSchedulerILi192ELi128ELi384ELi32ELb0ELb0ELb1ELb1ELb0ELb1EEEEEEEEEvNT_6ParamsE --------------------------
	.section	.text._ZN7cutlass13device_kernelIN5flash11enable_sm90INS1_16FlashAttnFwdSm90INS1_25CollectiveMainloopFwdSm90ILi2EN4cute5tupleIJNS5_1CILi1EEES8_S8_EEENS6_IJNS7_ILi192EEENS7_ILi128EEENS7_ILi64EEEEEELi64ENS_6half_tEfNS_4arch4Sm90ELb0ELb1ELb0ELb1ELb0ELb1ELb0ELb1ELb1ELb0ELb0ELb0EEENS1_21CollectiveEpilogueFwdINS6_IJSA_SC_SB_EEES9_SE_SG_Li384ELb1ELb0ELb0ELb0EEENS1_36VarlenDynamicPersistentTileSchedulerILi192ELi128ELi384ELi32ELb0ELb0ELb1ELb1ELb0ELb1EEEEEEEEEvNT_6ParamsE,"ax",@progbits
	.align	128
.text._ZN7cutlass13device_kernelIN5flash11enable_sm90INS1_16FlashAttnFwdSm90INS1_25CollectiveMainloopFwdSm90ILi2EN4cute5tupleIJNS5_1CILi1EEES8_S8_EEENS6_IJNS7_ILi192EEENS7_ILi128EEENS7_ILi64EEEEEELi64ENS_6half_tEfNS_4arch4Sm90ELb0ELb1ELb0ELb1ELb0ELb1ELb0ELb1ELb1ELb0ELb0ELb0EEENS1_21CollectiveEpilogueFwdINS6_IJSA_SC_SB_EEES9_SE_SG_Li384ELb1ELb0ELb0ELb0EEENS1_36VarlenDynamicPersistentTileSchedulerILi192ELi128ELi384ELi32ELb0ELb0ELb1ELb1ELb0ELb1EEEEEEEEEvNT_6ParamsE:
        .type           _ZN7cutlass13device_kernelIN5flash11enable_sm90INS1_16FlashAttnFwdSm90INS1_25CollectiveMainloopFwdSm90ILi2EN4cute5tupleIJNS5_1CILi1EEES8_S8_EEENS6_IJNS7_ILi192EEENS7_ILi128EEENS7_ILi64EEEEEELi64ENS_6half_tEfNS_4arch4Sm90ELb0ELb1ELb0ELb1ELb0ELb1ELb0ELb1ELb1ELb0ELb0ELb0EEENS1_21CollectiveEpilogueFwdINS6_IJSA_SC_SB_EEES9_SE_SG_Li384ELb1ELb0ELb0ELb0EEENS1_36VarlenDynamicPersistentTileSchedulerILi192ELi128ELi384ELi32ELb0ELb0ELb1ELb1ELb0ELb1EEEEEEEEEvNT_6ParamsE,@function
        .size           _ZN7cutlass13device_kernelIN5flash11enable_sm90INS1_16FlashAttnFwdSm90INS1_25CollectiveMainloopFwdSm90ILi2EN4cute5tupleIJNS5_1CILi1EEES8_S8_EEENS6_IJNS7_ILi192EEENS7_ILi128EEENS7_ILi64EEEEEELi64ENS_6half_tEfNS_4arch4Sm90ELb0ELb1ELb0ELb1ELb0ELb1ELb0ELb1ELb1ELb0ELb0ELb0EEENS1_21CollectiveEpilogueFwdINS6_IJSA_SC_SB_EEES9_SE_SG_Li384ELb1ELb0ELb0ELb0EEENS1_36VarlenDynamicPersistentTileSchedulerILi192ELi128ELi384ELi32ELb0ELb0ELb1ELb1ELb0ELb1EEEEEEEEEvNT_6ParamsE,(.L_x_12793 - _ZN7cutlass13device_kernelIN5flash11enable_sm90INS1_16FlashAttnFwdSm90INS1_25CollectiveMainloopFwdSm90ILi2EN4cute5tupleIJNS5_1CILi1EEES8_S8_EEENS6_IJNS7_ILi192EEENS7_ILi128EEENS7_ILi64EEEEEELi64ENS_6half_tEfNS_4arch4Sm90ELb0ELb1ELb0ELb1ELb0ELb1ELb0ELb1ELb1ELb0ELb0ELb0EEENS1_21CollectiveEpilogueFwdINS6_IJSA_SC_SB_EEES9_SE_SG_Li384ELb1ELb0ELb0ELb0EEENS1_36VarlenDynamicPersistentTileSchedulerILi192ELi128ELi384ELi32ELb0ELb0ELb1ELb1ELb0ELb1EEEEEEEEEvNT_6ParamsE)
        .other          _ZN7cutlass13device_kernelIN5flash11enable_sm90INS1_16FlashAttnFwdSm90INS1_25CollectiveMainloopFwdSm90ILi2EN4cute5tupleIJNS5_1CILi1EEES8_S8_EEENS6_IJNS7_ILi192EEENS7_ILi128EEENS7_ILi64EEEEEELi64ENS_6half_tEfNS_4arch4Sm90ELb0ELb1ELb0ELb1ELb0ELb1ELb0ELb1ELb1ELb0ELb0ELb0EEENS1_21CollectiveEpilogueFwdINS6_IJSA_SC_SB_EEES9_SE_SG_Li384ELb1ELb0ELb0ELb0EEENS1_36VarlenDynamicPersistentTileSchedulerILi192ELi128ELi384ELi32ELb0ELb0ELb1ELb1ELb0ELb1EEEEEEEEEvNT_6ParamsE,@"STO_CUDA_ENTRY STV_DEFAULT"
_ZN7cutlass13device_kernelIN5flash11enable_sm90INS1_16FlashAttnFwdSm90INS1_25CollectiveMainloopFwdSm90ILi2EN4cute5tupleIJNS5_1CILi1EEES8_S8_EEENS6_IJNS7_ILi192EEENS7_ILi128EEENS7_ILi64EEEEEELi64ENS_6half_tEfNS_4arch4Sm90ELb0ELb1ELb0ELb1ELb0ELb1ELb0ELb1ELb1ELb0ELb0ELb0EEENS1_21CollectiveEpilogueFwdINS6_IJSA_SC_SB_EEES9_SE_SG_Li384ELb1ELb0ELb0ELb0EEENS1_36VarlenDynamicPersistentTileSchedulerILi192ELi128ELi384ELi32ELb0ELb0ELb1ELb1ELb0ELb1EEEEEEEEEvNT_6ParamsE:
        /* <DEDUP_REMOVED lines=27> */
.L_x_11561:
[----:B------:R-:W-:Y:S05]  /*01b0*/  BSYNC B0 ;  /* 0x0000000000007941 */ /* 0x000fea0003800000 */
.L_x_11560:
        /* <DEDUP_REMOVED lines=41> */
.L_x_11562:
        /* <DEDUP_REMOVED lines=22> */
.L_x_11563:
        /* <DEDUP_REMOVED lines=18> */
.L_x_11564:
        /* <DEDUP_REMOVED lines=22> */
.L_x_11565:
        /* <DEDUP_REMOVED lines=22> */
.L_x_11566:
        /* <DEDUP_REMOVED lines=8> */
.L_x_11569:
[----:B------:R-:W-:-:S08]  /*0a10*/  NOP ;  /* 0x0000000000007918 */ /* 0x000fd00000000000 */
[----:B------:R-:W0:Y:S02]  /*0a20*/  USETMAXREG.TRY_ALLOC.CTAPOOL UP0, 0xa0 ;  /* 0x000000a0000079c8 */ /* 0x000e240008000600 */
[----:B0-----:R-:W-:-:S13]  /*0a30*/  PLOP3.LUT P0, PT, PT, PT, UP0, 0x80, 0x0 ;  /* 0x000000000000781c */ /* 0x001fda0003f0f008 */
[----:B------:R-:W-:Y:S05]  /*0a40*/  @!P0 BRA `(.L_x_11569) ;  /* 0xfffffffc00f08947 */ /* 0x000fea000383ffff */
[----:B------:R-:W0:Y:S01]  /*0a50*/  S2R R0, SR_TID.X ;  /* 0x0000000000007919 */ /* 0x000e220000002100 */
[----:B------:R-:W1:Y:S01]  /*0a60*/  S2UR UR5, SR_CgaCtaId ;  /* 0x00000000000579c3 */ /* 0x000e620000008800 */
[----:B------:R-:W-:Y:S01]  /*0a70*/  UMOV UR4, 0x400 ;  /* 0x0000040000047882 */ /* 0x000fe20000000000 */
[----:B------:R-:W-:-:S06]  /*0a80*/  LOP3.LUT R22, R22, 0xefffffff, RZ, 0xc0, !PT ;  /* 0xefffffff16167812 */ /* 0x000fcc00078ec0ff */
[----:B------:R-:W-:Y:S06]  /*0a90*/  BAR.ARV 0x8, 0x1a0 ;  /* 0x0206800000007b1d */ /* 0x000fec0000002000 */
[----:B-1----:R-:W-:-:S06]  /*0aa0*/  ULEA UR4, UR5, UR4, 0x18 ;  /* 0x0000000405047291 */ /* 0x002fcc000f8ec03f */
[----:B------:R-:W-:Y:S01]  /*0ab0*/  IMAD.U32 R2, RZ, RZ, UR4 ;  /* 0x00000004ff027e24 */ /* 0x000fe2000f8e00ff */
[----:B0-----:R-:W-:Y:S01]  /*0ac0*/  SHF.R.U32.HI R0, RZ, 0x7, R0 ;  /* 0x00000007ff007819 */ /* 0x001fe20000011600 */
[----:B------:R-:W-:-:S03]  /*0ad0*/  ULDC UR4, c[0x0][0xc14] ;  /* 0x0003050000047ab9 */ /* 0x000fc60000000800 */
[----:B------:R-:W-:-:S13]  /*0ae0*/  ISETP.NE.AND P0, PT, R0, 0x1, PT ;  /* 0x000000010000780c */ /* 0x000fda0003f05270 */
[----:B------:R-:W-:Y:S01]  /*0af0*/  @P0 LOP3.LUT R22, R22, 0x10000000, RZ, 0xfc, !PT ;  /* 0x1000000016160812 */ /* 0x000fe200078efcff */
[----:B------:R-:W-:Y:S08]  /*0b00*/  @!P0 BAR.ARV 0x9, 0x100 ;  /* 0x0244000000008b1d */ /* 0x000ff00000002000 */
[----:B------:R-:W-:Y:S06]  /*0b10*/  BAR.SYNC.DEFER_BLOCKING 0x5, 0x1a0 ;  /* 0x0146800000007b1d */ /* 0x000fec0000010000 */
[----:B------:R-:W0:Y:S02]  /*0b20*/  LDS.128 R12, [R2+0x168d0] ;  /* 0x0168d000020c7984 */ /* 0x000e240000000c00 */
[----:B------:R-:W-:Y:S06]  /*0b30*/  BAR.ARV 0x4, 0x1a0 ;  /* 0x0106800000007b1d */ /* 0x000fec0000002000 */
[----:B0-----:R-:W-:-:S13]  /*0b40*/  ISETP.GE.AND P0, PT, R15, UR4, PT ;  /* 0x000000040f007c0c */ /* 0x001fda000bf06270 */
[----:B------:R-:W-:Y:S05]  /*0b50*/  @P0 BRA `(.L_x_11570) ;  /* 0x000001b000500947 */ /* 0x000fea0003800000 */
[----:B------:R-:W0:Y:S01]  /*0b60*/  S2R R0, SR_TID.X ;  /* 0x0000000000007919 */ /* 0x000e220000002100 */
[----:B------:R-:W-:Y:S01]  /*0b70*/  CS2R R18, SRZ ;  /* 0x0000000000127805 */ /* 0x000fe2000001ff00 */
[----:B------:R-:W-:Y:S01]  /*0b80*/  IMAD.MOV.U32 R16, RZ, RZ, RZ ;  /* 0x000000ffff107224 */ /* 0x000fe200078e00ff */
[----:B------:R-:W-:Y:S01]  /*0b90*/  ULOP3.LUT UR37, UR36, 0x1, URZ, 0xfc, !UPT ;  /* 0x0000000124257892 */ /* 0x000fe2000f8efc3f */
[----:B------:R1:W-:Y:S01]  /*0ba0*/  STL [R1+0x4], R13 ;  /* 0x0000040d01007387 */ /* 0x0003e20000100800 */
[----:B0-----:R-:W-:-:S05]  /*0bb0*/  VIADD R10, R0, 0xffffff80 ;  /* 0xffffff80000a7836 */ /* 0x001fca0000000000 */
[----:B------:R-:W-:-:S04]  /*0bc0*/  SHF.R.S32.HI R0, RZ, 0x1f, R10 ;  /* 0x0000001fff007819 */ /* 0x000fc8000001140a */
[CC--:B------:R-:W-:Y:S02]  /*0bd0*/  LEA.HI R4, R0.reuse, R10.reuse, RZ, 0x2 ;  /* 0x0000000a00047211 */ /* 0x0c0fe400078f10ff */
[-C--:B------:R-:W-:Y:S02]  /*0be0*/  LEA.HI R3, R0, R10.reuse, RZ, 0x7 ;  /* 0x0000000a00037211 */ /* 0x080fe400078f38ff */
[--C-:B------:R-:W-:Y:S02]  /*0bf0*/  SHF.R.S32.HI R17, RZ, 0x2, R4.reuse ;  /* 0x00000002ff117819 */ /* 0x100fe40000011404 */
[----:B------:R-:W-:Y:S02]  /*0c00*/  LOP3.LUT R5, R3, 0xffffff80, RZ, 0xc0, !PT ;  /* 0xffffff8003057812 */ /* 0x000fe400078ec0ff */
[----:B------:R-:W-:Y:S01]  /*0c10*/  LOP3.LUT R3, R4, 0xfffffffc, RZ, 0xc0, !PT ;  /* 0xfffffffc04037812 */ /* 0x000fe200078ec0ff */
[----:B------:R-:W-:Y:S01]  /*0c20*/  VIADD R9, R17, 0x60 ;  /* 0x0000006011097836 */ /* 0x000fe20000000000 */
[----:B------:R-:W-:Y:S01]  /*0c30*/  SHF.R.S32.HI R4, RZ, 0x1f, R4 ;  /* 0x0000001fff047819 */ /* 0x000fe20000011404 */
[----:B------:R-:W-:Y:S01]  /*0c40*/  IMAD.IADD R5, R10, 0x1, -R5 ;  /* 0x000000010a057824 */ /* 0x000fe200078e0a05 */
[----:B------:R-:W-:Y:S01]  /*0c50*/  LEA.HI R0, R0, R10, RZ, 0x5 ;  /* 0x0000000a00007211 */ /* 0x000fe200078f28ff */
[----:B------:R-:W-:Y:S01]  /*0c60*/  IMAD.SHL.U32 R7, R9, 0x40, RZ ;  /* 0x0000004009077824 */ /* 0x000fe200078e00ff */
[----:B------:R-:W-:Y:S01]  /*0c70*/  SHF.R.S32.HI R8, RZ, 0x1f, R9 ;  /* 0x0000001fff087819 */ /* 0x000fe20000011409 */
[----:B------:R-:W-:Y:S01]  /*0c80*/  IMAD.IADD R11, R10, 0x1, -R3 ;  /* 0x000000010a0b7824 */ /* 0x000fe200078e0a03 */
[----:B------:R-:W-:-:S02]  /*0c90*/  SHF.R.S32.HI R6, RZ, 0x1f, R5 ;  /* 0x0000001fff067819 */ /* 0x000fc40000011405 */
[----:B------:R-:W-:Y:S01]  /*0ca0*/  LEA.HI R9, R8, R9, RZ, 0x3 ;  /* 0x0000000908097211 */ /* 0x000fe200078f18ff */
[----:B------:R-:W-:Y:S01]  /*0cb0*/  IMAD.SHL.U32 R3, R11, 0x8, RZ ;  /* 0x000000080b037824 */ /* 0x000fe200078e00ff */
[----:B------:R-:W-:Y:S02]  /*0cc0*/  LOP3.LUT R8, R7, 0x1c0, RZ, 0xc0, !PT ;  /* 0x000001c007087812 */ /* 0x000fe400078ec0ff */
[----:B------:R-:W-:Y:S01]  /*0cd0*/  LEA.HI R6, R6, R5, RZ, 0x2 ;  /* 0x0000000506067211 */ /* 0x000fe200078f10ff */
[----:B------:R-:W-:Y:S01]  /*0ce0*/  IMAD.SHL.U32 R9, R9, 0x40, RZ ;  /* 0x0000004009097824 */ /* 0x000fe200078e00ff */
[----:B------:R-:W-:Y:S02]  /*0cf0*/  LOP3.LUT R3, R8, 0x38, R3, 0xf8, !PT ;  /* 0x0000003808037812 */ /* 0x000fe400078ef803 */
[----:B------:R-:W-:Y:S02]  /*0d00*/  SHF.R.U32.HI R8, RZ, 0x3, R8 ;  /* 0x00000003ff087819 */ /* 0x000fe40000011608 */
[----:B------:R-:W-:-:S02]  /*0d10*/  LOP3.LUT R11, R9, 0xfffffe00, RZ, 0xc0, !PT ;  /* 0xfffffe00090b7812 */ /* 0x000fc400078ec0ff */
[----:B------:R-:W-:Y:S02]  /*0d20*/  LEA.HI R4, R4, R17, RZ, 0x3 ;  /* 0x0000001104047211 */ /* 0x000fe400078f18ff */
[----:B------:R-:W-:Y:S01]  /*0d30*/  LOP3.LUT R6, R6, 0x7ffffffc, RZ, 0xc0, !PT ;  /* 0x7ffffffc06067812 */ /* 0x000fe200078ec0ff */
[----:B------:R1:W-:Y:S01]  /*0d40*/  STL [R1+0x2c], R11 ;  /* 0x00002c0b01007387 */ /* 0x0003e20000100800 */
[----:B------:R-:W-:Y:S02]  /*0d50*/  LOP3.LUT R3, R11, R3, R8, 0xf6, !PT ;  /* 0x000000030b037212 */ /* 0x000fe400078ef608 */
[----:B------:R-:W-:Y:S01]  /*0d60*/  LOP3.LUT R4, R4, 0xfffffff8, RZ, 0xc0, !PT ;  /* 0xfffffff804047812 */ /* 0x000fe200078ec0ff */
[----:B------:R-:W-:Y:S01]  /*0d70*/  IMAD.IADD R155, R5, 0x1, -R6 ;  /* 0x00000001059b7824 */ /* 0x000fe200078e0a06 */
[----:B------:R-:W-:Y:S01]  /*0d80*/  SHF.R.S32.HI R5, RZ, 0x5, R0 ;  /* 0x00000005ff057819 */ /* 0x000fe20000011400 */
[----:B------:R-:W-:Y:S01]  /*0d90*/  IMAD R0, R3, 0x2, R2 ;  /* 0x0000000203007824 */ /* 0x000fe200078e0202 */
[----:B------:R1:W-:Y:S01]  /*0da0*/  STL [R1+0x8], R14 ;  /* 0x0000080e01007387 */ /* 0x0003e20000100800 */
[----:B------:R-:W-:-:S03]  /*0db0*/  IMAD.IADD R4, R17, 0x1, -R4 ;  /* 0x0000000111047824 */ /* 0x000fc600078e0a04 */
[----:B------:R1:W-:Y:S04]  /*0dc0*/  STL [R1+0xc], R15 ;  /* 0x00000c0f01007387 */ /* 0x0003e80000100800 */
[----:B------:R1:W-:Y:S04]  /*0dd0*/  STL [R1+0x38], RZ ;  /* 0x000038ff01007387 */ /* 0x0003e80000100800 */
[----:B------:R1:W-:Y:S04]  /*0de0*/  STL [R1+0x10], RZ ;  /* 0x000010ff01007387 */ /* 0x0003e80000100800 */
[----:B------:R1:W-:Y:S04]  /*0df0*/  STL [R1+0x40], R0 ;  /* 0x0000400001007387 */ /* 0x0003e80000100800 */
[----:B------:R1:W-:Y:S02]  /*0e00*/  STL [R1+0x28], R4 ;  /* 0x0000280401007387 */ /* 0x0003e40000100800 */
.L_x_11784:
[----:B------:R-:W2:Y:S01]  /*0e10*/  LDL R34, [R1+0xc] ;  /* 0x00000c0001227983 */ /* 0x000ea20000100800 */
[----:B------:R-:W-:Y:S05]  /*0e20*/  YIELD ;  /* 0x0000000000007946 */ /* 0x000fea0003800000 */
[----:B------:R-:W-:Y:S01]  /*0e30*/  ULDC.64 UR4, c[0x0][0xa28] ;  /* 0x00028a0000047ab9 */ /* 0x000fe20000000a00 */
[----:B01-345:R-:W2:Y:S01]  /*0e40*/  LDC.64 R6, c[0x0][0xa08] ;  /* 0x00028200ff067b82 */ /* 0x03bea20000000a00 */
[----:B------:R-:W-:Y:S01]  /*0e50*/  ISETP.NE.U32.AND P1, PT, RZ, UR4, PT ;  /* 0x00000004ff007c0c */ /* 0x000fe2000bf25070 */
[----:B-1----:R-:W-:Y:S02]  /*0e60*/  IMAD.MOV.U32 R0, RZ, RZ, RZ ;  /* 0x000000ffff007224 */ /* 0x002fe400078e00ff */
        /* <DEDUP_REMOVED lines=41> */
.L_x_11571:
        /* <DEDUP_REMOVED lines=13> */
.L_x_11572:
[----:B------:R-:W-:Y:S05]  /*11d0*/  @!P0 BRA `(.L_x_11573) ;  /* 0x00000000000c8947 */ /* 0x000fea0003800000 */
[----:B-1----:R-:W3:Y:S04]  /*11e0*/  LDG.E R4, desc[UR38][R10.64] ;  /* 0x000000260a047981 */ /* 0x002ee8000c1e1900 */
[----:B------:R-:W3:Y:S02]  /*11f0*/  LDG.E R31, desc[UR38][R10.64+0x4] ;  /* 0x000004260a1f7981 */ /* 0x000ee4000c1e1900 */
[----:B---3--:R-:W-:-:S07]  /*1200*/  IMAD.IADD R31, R31, 0x1, -R4 ;  /* 0x000000011f1f7824 */ /* 0x008fce00078e0a04 */
.L_x_11573:
        /* <DEDUP_REMOVED lines=17> */
[----:B---3--:R-:W-:Y:S02]  /*1320*/  @P0 IMAD.IADD R30, R8, 0x1, -R3 ;  /* 0x00000001081e0824 */ /* 0x008fe400078e0a03 */
[----:B------:R-:W-:Y:S02]  /*1330*/  IMAD R3, R13, 0xc0, RZ ;  /* 0x000000c00d037824 */ /* 0x000fe400078e02ff */
[----:B------:R-:W-:-:S03]  /*1340*/  IMAD.IADD R12, R9, 0x1, R30 ;  /* 0x00000001090c7824 */ /* 0x000fc600078e021e */
[----:B------:R-:W-:Y:S01]  /*1350*/  IADD3 R29, -R14, 0xc0, R3 ;  /* 0x000000c00e1d7810 */ /* 0x000fe20007ffe103 */
[C---:B------:R-:W-:Y:S01]  /*1360*/  VIADD R0, R12.reuse, 0x7f ;  /* 0x0000007f0c007836 */ /* 0x040fe20000000000 */
[----:B------:R4:W-:Y:S03]  /*1370*/  STL [R1+0x1c], R12 ;  /* 0x00001c0c01007387 */ /* 0x0009e60000100800 */
[----:B------:R-:W-:Y:S01]  /*1380*/  IMAD.IADD R29, R12, 0x1, R29 ;  /* 0x000000010c1d7824 */ /* 0x000fe200078e021d */
        /* <DEDUP_REMOVED lines=16> */
.L_x_11576:
[----:B------:R-:W-:-:S13]  /*1490*/  ISETP.NE.AND P0, PT, R11, 0x1, PT ;  /* 0x000000010b00780c */ /* 0x000fda0003f05270 */
[----:B------:R-:W1:Y:S02]  /*14a0*/  @P0 LDC.64 R4, c[0x0][0x9e8] ;  /* 0x00027a00ff040b82 */ /* 0x000e640000000a00 */
[----:B-1----:R-:W-:-:S05]  /*14b0*/  @P0 IMAD.HI.U32 R4, R3, R4, RZ ;  /* 0x0000000403040227 */ /* 0x002fca00078e00ff */
[----:B------:R-:W-:-:S07]  /*14c0*/  @P0 SHF.R.U32.HI R3, RZ, R5, R4 ;  /* 0x00000005ff030219 */ /* 0x000fce0000011604 */
.L_x_11577:
[----:B------:R-:W-:Y:S05]  /*14d0*/  BSYNC B0 ;  /* 0x0000000000007941 */ /* 0x000fea0003800000 */
.L_x_11575:
[----:B------:R-:W-:-:S05]  /*14e0*/  IMAD R3, R3, R11, R11 ;  /* 0x0000000b03037224 */ /* 0x000fca00078e020b */
[----:B------:R-:W-:-:S07]  /*14f0*/  VIMNMX R0, R0, R3, PT ;  /* 0x0000000300007248 */ /* 0x000fce0003fe0100 */
.L_x_11574:
        /* <DEDUP_REMOVED lines=15> */
.L_x_11580:
[----:B------:R-:W-:Y:S01]  /*15f0*/  ISETP.NE.AND P0, PT, R11, 0x1, PT ;  /* 0x000000010b00780c */ /* 0x000fe20003f05270 */
[----:B------:R-:W-:-:S12]  /*1600*/  IMAD.MOV.U32 R4, RZ, RZ, R27 ;  /* 0x000000ffff047224 */ /* 0x000fd800078e001b */
[----:B------:R-:W1:Y:S02]  /*1610*/  @P0 LDC.64 R6, c[0x0][0x9e8] ;  /* 0x00027a00ff060b82 */ /* 0x000e640000000a00 */
[----:B-1----:R-:W-:-:S05]  /*1620*/  @P0 IMAD.HI.U32 R6, R27, R6, RZ ;  /* 0x000000061b060227 */ /* 0x002fca00078e00ff */
[----:B------:R-:W-:-:S07]  /*1630*/  @P0 SHF.R.U32.HI R4, RZ, R7, R6 ;  /* 0x00000007ff040219 */ /* 0x000fce0000011606 */
.L_x_11581:
[----:B------:R-:W-:Y:S05]  /*1640*/  BSYNC B0 ;  /* 0x0000000000007941 */ /* 0x000fea0003800000 */
.L_x_11579:
[----:B------:R-:W-:-:S05]  /*1650*/  IMAD R4, R4, R11, RZ ;  /* 0x0000000b04047224 */ /* 0x000fca00078e02ff */
[----:B------:R-:W-:-:S07]  /*1660*/  VIMNMX R3, R3, R4, !PT ;  /* 0x0000000403037248 */ /* 0x000fce0007fe0100 */
.L_x_11578:
        /* <DEDUP_REMOVED lines=43> */
.L_x_11584:
[----:B------:R-:W-:Y:S05]  /*1920*/  BSYNC B6 ;  /* 0x0000000000067941 */ /* 0x000fea0003800000 */
.L_x_11583:
        /* <DEDUP_REMOVED lines=20> */
.L_x_11586:
[----:B------:R-:W-:Y:S05]  /*1a70*/  BSYNC B6 ;  /* 0x0000000000067941 */ /* 0x000fea0003800000 */
.L_x_11585:
[----:B------:R-:W-:Y:S01]  /*1a80*/  ULDC.64 UR4, c[0x0][0x9f8] ;  /* 0x00027e0000047ab9 */ /* 0x000fe20000000a00 */
[----:B------:R-:W-:Y:S01]  /*1a90*/  IMAD.MOV.U32 R3, RZ, RZ, R34 ;  /* 0x000000ffff037224 */ /* 0x000fe200078e0022 */
[----:B------:R-:W-:Y:S01]  /*1aa0*/  ISETP.NE.U32.AND P0, PT, RZ, UR4, PT ;  /* 0x00000004ff007c0c */ /* 0x000fe2000bf05070 */
[----:B------:R-:W1:Y:S01]  /*1ab0*/  S2R R20, SR_TID.X ;  /* 0x0000000000147919 */ /* 0x000e620000002100 */
[----:B------:R-:W3:Y:S08]  /*1ac0*/  LDC R0, c[0x0][0x428] ;  /* 0x00010a00ff007b82 */ /* 0x000ef00000000800 */
[----:B------:R-:W4:Y:S01]  /*1ad0*/  LDC.64 R4, c[0x0][0x2f0] ;  /* 0x0000bc00ff047b82 */ /* 0x000f220000000a00 */
[----:B------:R-:W-:Y:S01]  /*1ae0*/  ISETP.NE.AND.EX P0, PT, RZ, UR5, PT, P0 ;  /* 0x00000005ff007c0c */ /* 0x000fe2000bf05300 */
[----:B--2---:R-:W-:Y:S01]  /*1af0*/  IMAD.MOV.U32 R13, RZ, RZ, R33 ;  /* 0x000000ffff0d7224 */ /* 0x004fe200078e0021 */
[----:B------:R-:W-:Y:S01]  /*1b00*/  ULDC.64 UR6, c[0x0][0xa08] ;  /* 0x0002820000067ab9 */ /* 0x000fe20000000a00 */
[----:B------:R-:W-:Y:S01]  /*1b10*/  ULDC.64 UR4, c[0x0][0x2f8] ;  /* 0x0000be0000047ab9 */ /* 0x000fe20000000a00 */
[----:B------:R-:W-:Y:S01]  /*1b20*/  SHF.R.S32.HI R84, RZ, 0x1f, R17 ;  /* 0x0000001fff547819 */ /* 0x000fe20000011411 */
[----:B------:R-:W2:Y:S02]  /*1b30*/  LDL R40, [R1+0x28] ;  /* 0x0000280001287983 */ /* 0x000ea40000100800 */
[----:B------:R-:W0:Y:S08]  /*1b40*/  LDC R39, c[0x0][0x3d4] ;  /* 0x0000f500ff277b82 */ /* 0x000e300000000800 */
[----:B------:R-:W1:Y:S02]  /*1b50*/  @P0 LDC.64 R6, c[0x0][0x9f8] ;  /* 0x00027e00ff060b82 */ /* 0x000e640000000a00 */
[----:B-1----:R-:W-:-:S05]  /*1b60*/  @P0 IMAD.WIDE R6, R34, 0x4, R6 ;  /* 0x0000000422060825 */ /* 0x002fca00078e0206 */
[----:B------:R4:W2:Y:S01]  /*1b70*/  @P0 LDG.E R3, desc[UR38][R6.64] ;  /* 0x0000002606030981 */ /* 0x0008a2000c1e1900 */
[----:B---3--:R-:W-:Y:S01]  /*1b80*/  ISETP.NE.AND P0, PT, R0, 0x1, PT ;  /* 0x000000010000780c */ /* 0x008fe20003f05270 */
[----:B------:R-:W-:Y:S02]  /*1b90*/  VIADD R21, R20, 0xffffff80 ;  /* 0xffffff8014157836 */ /* 0x000fe40000000000 */
[----:B------:R-:W-:-:S03]  /*1ba0*/  IMAD.IADD R34, R32, 0x1, R31 ;  /* 0x0000000120227824 */ /* 0x000fc600078e021f */
[----:B------:R-:W-:Y:S02]  /*1bb0*/  SHF.R.S32.HI R20, RZ, 0x1f, R21 ;  /* 0x0000001fff147819 */ /* 0x000fe40000011415 */
[----:B------:R-:W-:Y:S01]  /*1bc0*/  SHF.R.S32.HI R41, RZ, 0x1f, R34 ;  /* 0x0000001fff297819 */ /* 0x000fe20000011422 */
[----:B----4-:R-:W-:Y:S01]  /*1bd0*/  IMAD.WIDE.U32 R6, R34, R4, RZ ;  /* 0x0000000422067225 */ /* 0x010fe200078e00ff */
[----:B------:R-:W-:-:S03]  /*1be0*/  LEA.HI R20, R20, R21, RZ, 0x2 ;  /* 0x0000001514147211 */ /* 0x000fc600078f10ff */
[----:B------:R-:W1:Y:S01]  /*1bf0*/  @P0 LDC R0, c[0x0][0x42c] ;  /* 0x00010b00ff000b82 */ /* 0x000e620000000800 */
[----:B------:R-:W-:Y:S01]  /*1c00*/  LOP3.LUT R20, R20, 0xfffffffc, RZ, 0xc0, !PT ;  /* 0xfffffffc14147812 */ /* 0x000fe200078ec0ff */
[----:B------:R-:W-:-:S04]  /*1c10*/  IMAD R8, R41, R4, RZ ;  /* 0x0000000429087224 */ /* 0x000fc800078e02ff */
[----:B------:R-:W-:Y:S02]  /*1c20*/  IMAD.IADD R20, R21, 0x1, -R20 ;  /* 0x0000000115147824 */ /* 0x000fe400078e0a14 */
[----:B------:R-:W3:Y:S01]  /*1c30*/  @P0 LDC R9, c[0x0][0x430] ;  /* 0x00010c00ff090b82 */ /* 0x000ee20000000800 */
[----:B------:R-:W4:Y:S01]  /*1c40*/  S2R R21, SR_TID.X ;  /* 0x0000000000157919 */ /* 0x000f220000002100 */
[C---:B------:R-:W-:Y:S02]  /*1c50*/  IMAD.SHL.U32 R64, R20.reuse, 0x8, RZ ;  /* 0x0000000814407824 */ /* 0x040fe400078e00ff */
[----:B------:R-:W-:-:S03]  /*1c60*/  IMAD.SHL.U32 R60, R20, 0x4, RZ ;  /* 0x00000004143c7824 */ /* 0x000fc600078e00ff */
[----:B------:R-:W-:-:S03]  /*1c70*/  SHF.R.S32.HI R65, RZ, 0x1f, R64 ;  /* 0x0000001fff417819 */ /* 0x000fc60000011440 */
[----:B------:R-:W-:-:S04]  /*1c80*/  IMAD.WIDE.U32 R10, R17, R4, R64 ;  /* 0x00000004110a7225 */ /* 0x000fc800078e0040 */
[----:B-1----:R-:W-:-:S05]  /*1c90*/  @P0 IMAD.HI.U32 R0, R33, R0, RZ ;  /* 0x0000000021000227 */ /* 0x002fca00078e00ff */
[----:B---3--:R-:W-:Y:S01]  /*1ca0*/  @P0 SHF.R.U32.HI R13, RZ, R9, R0 ;  /* 0x00000009ff0d0219 */ /* 0x008fe20000011600 */
[----:B------:R-:W-:Y:S01]  /*1cb0*/  IMAD R9, R34, R5, R8 ;  /* 0x0000000522097224 */ /* 0x000fe200078e0208 */
[----:B------:R-:W-:Y:S02]  /*1cc0*/  ISETP.NE.U32.AND P0, PT, RZ, UR6, PT ;  /* 0x00000006ff007c0c */ /* 0x000fe4000bf05070 */
[----:B------:R-:W-:Y:S01]  /*1cd0*/  SHF.R.S32.HI R12, RZ, 0x1f, R13 ;  /* 0x0000001fff0c7819 */ /* 0x000fe2000001140d */
[----:B------:R-:W-:Y:S01]  /*1ce0*/  IMAD.IADD R7, R7, 0x1, R9 ;  /* 0x0000000107077824 */ /* 0x000fe200078e0209 */
[----:B------:R-:W-:-:S03]  /*1cf0*/  ISETP.NE.AND.EX P0, PT, RZ, UR7, PT, P0 ;  /* 0x00000007ff007c0c */ /* 0x000fc6000bf05300 */
[----:B------:R-:W-:Y:S01]  /*1d00*/  IMAD R8, R12, UR4, RZ ;  /* 0x000000040c087c24 */ /* 0x000fe2000f8e02ff */
[----:B----4-:R-:W-:Y:S01]  /*1d10*/  SHF.R.U32.HI R36, RZ, 0x7, R21 ;  /* 0x00000007ff247819 */ /* 0x010fe20000011615 */
[----:B------:R-:W-:-:S03]  /*1d20*/  IMAD.WIDE.U32 R6, R13, UR4, R6 ;  /* 0x000000040d067c25 */ /* 0x000fc6000f8e0006 */
[----:B------:R-:W-:Y:S01]  /*1d30*/  ISETP.NE.AND P6, PT, R36, 0x1, PT ;  /* 0x000000012400780c */ /* 0x000fe20003fc5270 */
[----:B------:R-:W-:Y:S01]  /*1d40*/  IMAD R9, R13, UR5, R8 ;  /* 0x000000050d097c24 */ /* 0x000fe2000f8e0208 */
[----:B------:R-:W-:-:S03]  /*1d50*/  ULDC.64 UR4, c[0x0][0x300] ;  /* 0x0000c00000047ab9 */ /* 0x000fc60000000a00 */
[----:B------:R-:W-:Y:S02]  /*1d60*/  IMAD.IADD R7, R7, 0x1, R9 ;  /* 0x0000000107077824 */ /* 0x000fe400078e0209 */
[----:B------:R-:W1:Y:S01]  /*1d70*/  LDC.64 R8, c[0x0][0x3d8] ;  /* 0x0000f600ff087b82 */ /* 0x000e620000000a00 */
[----:B------:R-:W-:Y:S02]  /*1d80*/  SHF.R.S32.HI R61, RZ, 0x1f, R60 ;  /* 0x0000001fff3d7819 */ /* 0x000fe4000001143c */
[----:B------:R-:W-:Y:S02]  /*1d90*/  SHF.L.U64.HI R80, R4, 0x7, R5 ;  /* 0x0000000704507819 */ /* 0x000fe40000010205 */
[----:B--2---:R-:W-:Y:S02]  /*1da0*/  SEL R59, R3, RZ, !P0 ;  /* 0x000000ff033b7207 */ /* 0x004fe40004000000 */
[----:B------:R-:W-:-:S03]  /*1db0*/  SHF.R.S32.HI R0, RZ, 0x1f, R3 ;  /* 0x0000001fff007819 */ /* 0x000fc60000011403 */
[----:B------:R-:W-:Y:S01]  /*1dc0*/  IMAD.WIDE.U32 R62, R59, UR4, R6 ;  /* 0x000000043b3e7c25 */ /* 0x000fe2000f8e0006 */
[----:B------:R-:W-:Y:S01]  /*1dd0*/  SEL R15, R0, RZ, !P0 ;  /* 0x000000ff000f7207 */ /* 0x000fe20004000000 */
[----:B------:R-:W0:Y:S01]  /*1de0*/  LDC.64 R6, c[0x0][0x3e8] ;  /* 0x0000fa00ff067b82 */ /* 0x000e220000000a00 */
[----:B------:R-:W-:-:S03]  /*1df0*/  IADD3 R82, P0, R62, R10, RZ ;  /* 0x0000000a3e527210 */ /* 0x000fc60007f1e0ff */
[----:B------:R-:W-:-:S04]  /*1e00*/  IMAD R0, R15, UR4, RZ ;  /* 0x000000040f007c24 */ /* 0x000fc8000f8e02ff */
[----:B------:R-:W-:Y:S01]  /*1e10*/  IMAD R83, R59, UR5, R0 ;  /* 0x000000053b537c24 */ /* 0x000fe2000f8e0200 */
[----:B------:R-:W-:Y:S05]  /*1e20*/  @!P6 WARPSYNC.ALL ;  /* 0x000000000000e948 */ /* 0x000fea0003800000 */
[----:B------:R-:W-:Y:S01]  /*1e30*/  ULDC.64 UR4, c[0x0][0x320] ;  /* 0x0000c80000047ab9 */ /* 0x000fe20000000a00 */
[----:B------:R-:W-:Y:S02]  /*1e40*/  IMAD R0, R84, R4, RZ ;  /* 0x0000000454007224 */ /* 0x000fe400078e02ff */
[----:B------:R-:W-:Y:S02]  /*1e50*/  IMAD R12, R12, UR4, RZ ;  /* 0x000000040c0c7c24 */ /* 0x000fe4000f8e02ff */
[----:B------:R-:W-:-:S02]  /*1e60*/  IMAD R0, R17, R5, R0 ;  /* 0x0000000511007224 */ /* 0x000fc400078e0200 */
[C---:B------:R-:W-:Y:S02]  /*1e70*/  IMAD R3, R13.reuse, UR5, R12 ;  /* 0x000000050d037c24 */ /* 0x040fe4000f8e020c */
[----:B------:R-:W-:Y:S01]  /*1e80*/  IMAD.WIDE.U32 R12, R13, UR4, R64 ;  /* 0x000000040d0c7c25 */ /* 0x000fe2000f8e0040 */
[----:B------:R-:W-:-:S03]  /*1e90*/  ULDC.64 UR4, c[0x0][0x328] ;  /* 0x0000ca0000047ab9 */ /* 0x000fc60000000a00 */
[----:B------:R-:W-:Y:S02]  /*1ea0*/  IMAD.IADD R83, R63, 0x1, R83 ;  /* 0x000000013f537824 */ /* 0x000fe400078e0253 */
[----:B------:R-:W-:Y:S02]  /*1eb0*/  IMAD.IADD R13, R13, 0x1, R3 ;  /* 0x000000010d0d7824 */ /* 0x000fe400078e0203 */
[----:B------:R-:W-:Y:S01]  /*1ec0*/  IMAD R3, R15, UR4, RZ ;  /* 0x000000040f037c24 */ /* 0x000fe2000f8e02ff */
[----:B------:R-:W-:Y:S01]  /*1ed0*/  IADD3.X R81, R83, R11, R0, P0, !PT ;  /* 0x0000000b53517210 */ /* 0x000fe200007fe400 */
[----:B0-----:R-:W-:Y:S01]  /*1ee0*/  IMAD R14, R84, R6, RZ ;  /* 0x00000006540e7224 */ /* 0x001fe200078e02ff */
[----:B------:R-:W-:Y:S01]  /*1ef0*/  ISETP.GE.AND P0, PT, R64, R39, PT ;  /* 0x000000274000720c */ /* 0x000fe20003f06270 */
[C---:B------:R-:W-:Y:S02]  /*1f00*/  IMAD R37, R59.reuse, UR5, R3 ;  /* 0x000000053b257c24 */ /* 0x040fe4000f8e0203 */
[----:B------:R-:W-:Y:S01]  /*1f10*/  IMAD.WIDE.U32 R58, R59, UR4, R12 ;  /* 0x000000043b3a7c25 */ /* 0x000fe2000f8e000c */
[----:B------:R-:W-:Y:S01]  /*1f20*/  SEL R3, R39, RZ, P0 ;  /* 0x000000ff27037207 */ /* 0x000fe20000000000 */
[----:B------:R-:W-:-:S02]  /*1f30*/  ULDC UR4, c[0x0][0x2e4] ;  /* 0x0000b90000047ab9 */ /* 0x000fc40000000800 */
[C---:B------:R-:W-:Y:S02]  /*1f40*/  IMAD R33, R17.reuse, R7, R14 ;  /* 0x0000000711217224 */ /* 0x040fe400078e020e */
[----:B------:R-:W-:-:S04]  /*1f50*/  IMAD.WIDE.U32 R12, R17, R6, R60 ;  /* 0x00000006110c7225 */ /* 0x000fc800078e003c */
[----:B------:R-:W-:-:S04]  /*1f60*/  IMAD.WIDE.U32 R20, R17, R6, R64 ;  /* 0x0000000611147225 */ /* 0x000fc800078e0040 */
[-C--:B-1----:R-:W-:Y:S02]  /*1f70*/  IMAD R0, R84, R8.reuse, RZ ;  /* 0x0000000854007224 */ /* 0x082fe400078e02ff */
[----:B------:R-:W-:Y:S02]  /*1f80*/  IMAD.IADD R13, R13, 0x1, R33 ;  /* 0x000000010d0d7824 */ /* 0x000fe400078e0221 */
[----:B------:R-:W-:Y:S02]  /*1f90*/  IMAD.IADD R3, R64, 0x1, R3 ;  /* 0x0000000140037824 */ /* 0x000fe400078e0203 */
[----:B------:R-:W-:Y:S01]  /*1fa0*/  IMAD.IADD R33, R33, 0x1, R21 ;  /* 0x0000000121217824 */ /* 0x000fe200078e0215 */
[----:B-----5:R-:W-:Y:S01]  /*1fb0*/  SHF.R.S32.HI R21, RZ, 0x1f, R23 ;  /* 0x0000001fff157819 */ /* 0x020fe20000011417 */
[C---:B------:R-:W-:Y:S02]  /*1fc0*/  IMAD R31, R17.reuse, R9, R0 ;  /* 0x00000009111f7224 */ /* 0x040fe400078e0200 */
[----:B------:R-:W-:Y:S01]  /*1fd0*/  IMAD.WIDE.U32 R14, R17, R8, R64 ;  /* 0x00000008110e7225 */ /* 0x000fe200078e0040 */
[----:B------:R-:W-:-:S03]  /*1fe0*/  SHF.R.S32.HI R0, RZ, 0x1f, R3 ;  /* 0x0000001fff007819 */ /* 0x000fc60000011403 */
[----:B------:R-:W-:Y:S02]  /*1ff0*/  IMAD.MOV.U32 R32, RZ, RZ, R20 ;  /* 0x000000ffff207224 */ /* 0x000fe400078e0014 */
[----:B------:R-:W-:Y:S02]  /*2000*/  IMAD R20, R21, R8, RZ ;  /* 0x0000000815147224 */ /* 0x000fe400078e02ff */
[----:B------:R-:W-:Y:S01]  /*2010*/  IMAD.IADD R15, R31, 0x1, R15 ;  /* 0x000000011f0f7824 */ /* 0x000fe200078e020f */
[----:B------:R-:W-:Y:S01]  /*2020*/  LEA.HI R3, R0, R3, RZ, 0x3 ;  /* 0x0000000300037211 */ /* 0x000fe200078f18ff */
[----:B------:R-:W-:Y:S02]  /*2030*/  IMAD R5, R23, R9, R20 ;  /* 0x0000000917057224 */ /* 0x000fe400078e0214 */
[----:B------:R-:W-:Y:S02]  /*2040*/  IMAD R0, R21, R6, RZ ;  /* 0x0000000615007224 */ /* 0x000fe400078e02ff */
[----:B------:R-:W-:-:S04]  /*2050*/  IMAD.WIDE.U32 R20, R23, R8, R14 ;  /* 0x0000000817147225 */ /* 0x000fc800078e000e */
[----:B------:R-:W-:-:S04]  /*2060*/  IMAD.WIDE.U32 R14, R23, R6, R12 ;  /* 0x00000006170e7225 */ /* 0x000fc800078e000c */
[----:B------:R-:W-:Y:S02]  /*2070*/  IMAD.WIDE.U32 R12, R23, R6, R32 ;  /* 0x00000006170c7225 */ /* 0x000fe400078e0020 */
[----:B------:R-:W2:Y:S02]  /*2080*/  LDL R32, [R1+0x2c] ;  /* 0x00002c0001207983 */ /* 0x000ea40000100800 */
[----:B------:R-:W-:Y:S02]  /*2090*/  VIADD R72, R36, 0x8 ;  /* 0x0000000824487836 */ /* 0x000fe40000000000 */
[----:B------:R-:W0:Y:S01]  /*20a0*/  S2R R36, SR_TID.X ;  /* 0x0000000000247919 */ /* 0x000e220000002100 */
[----:B------:R-:W-:Y:S02]  /*20b0*/  VIADD R38, R17, 0x60 ;  /* 0x0000006011267836 */ /* 0x000fe40000000000 */
[----:B------:R-:W-:Y:S02]  /*20c0*/  IMAD.SHL.U32 R74, R40, 0x40, RZ ;  /* 0x00000040284a7824 */ /* 0x000fe400078e00ff */
[----:B------:R-:W-:Y:S01]  /*20d0*/  IMAD.SHL.U32 R70, R38, 0x40, RZ ;  /* 0x0000004026467824 */ /* 0x000fe200078e00ff */
[----:B------:R-:W-:-:S02]  /*20e0*/  SHF.R.S32.HI R73, RZ, 0x1f, R38 ;  /* 0x0000001fff497819 */ /* 0x000fc40000011426 */
[----:B------:R-:W-:Y:S01]  /*20f0*/  LOP3.LUT R74, R74, 0x1c0, RZ, 0xc0, !PT ;  /* 0x000001c04a4a7812 */ /* 0x000fe200078ec0ff */
[----:B------:R-:W-:Y:S01]  /*2100*/  IMAD R35, R23, R7, R0 ;  /* 0x0000000717237224 */ /* 0x000fe200078e0200 */
[----:B------:R-:W-:Y:S02]  /*2110*/  LOP3.LUT P1, RZ, R40, 0x4, RZ, 0xc0, !PT ;  /* 0x0000000428ff7812 */ /* 0x000fe4000782c0ff */
[----:B------:R-:W-:Y:S02]  /*2120*/  SHF.R.U32.HI R71, RZ, 0x3, R74 ;  /* 0x00000003ff477819 */ /* 0x000fe4000001164a */
[----:B------:R-:W-:Y:S01]  /*2130*/  LOP3.LUT R0, R74, 0x18, R64, 0xf8, !PT ;  /* 0x000000184a007812 */ /* 0x000fe200078ef840 */
[----:B------:R-:W-:-:S03]  /*2140*/  IMAD.WIDE.U32 R10, R17, R8, R60 ;  /* 0x00000008110a7225 */ /* 0x000fc600078e003c */
[----:B------:R-:W-:Y:S01]  /*2150*/  LOP3.LUT R0, R0, R71, RZ, 0x3c, !PT ;  /* 0x0000004700007212 */ /* 0x000fe200078e3cff */
[----:B0-----:R-:W-:-:S05]  /*2160*/  VIADD R38, R36, 0xffffff80 ;  /* 0xffffff8024267836 */ /* 0x001fca0000000000 */
[----:B------:R-:W-:-:S04]  /*2170*/  SHF.R.S32.HI R36, RZ, 0x1f, R38 ;  /* 0x0000001fff247819 */ /* 0x000fc80000011426 */
[----:B------:R-:W-:-:S04]  /*2180*/  LEA.HI R36, R36, R38, RZ, 0x5 ;  /* 0x0000002624247211 */ /* 0x000fc800078f28ff */
[----:B------:R-:W-:Y:S02]  /*2190*/  SHF.R.S32.HI R36, RZ, 0x5, R36 ;  /* 0x00000005ff247819 */ /* 0x000fe40000011424 */
[----:B------:R-:W-:Y:S01]  /*21a0*/  LOP3.LUT R70, R70, 0x1c0, RZ, 0xc0, !PT ;  /* 0x000001c046467812 */ /* 0x000fe200078ec0ff */
[----:B------:R-:W-:Y:S01]  /*21b0*/  IMAD.IADD R11, R11, 0x1, R31 ;  /* 0x000000010b0b7824 */ /* 0x000fe200078e021f */
[----:B------:R-:W-:Y:S01]  /*21c0*/  LOP3.LUT R22, R22, 0xfffffffb, RZ, 0xc0, !PT ;  /* 0xfffffffb16167812 */ /* 0x000fe200078ec0ff */
[----:B------:R-:W-:Y:S01]  /*21d0*/  IMAD R67, R36, 0x200, R0 ;  /* 0x0000020024437824 */ /* 0x000fe200078e0200 */
[--C-:B------:R-:W-:Y:S02]  /*21e0*/  LOP3.LUT R0, R74, 0x38, R3.reuse, 0xf8, !PT ;  /* 0x000000384a007812 */ /* 0x100fe400078ef803 */
[----:B------:R-:W-:Y:S02]  /*21f0*/  SHF.R.S32.HI R66, RZ, 0x3, R3 ;  /* 0x00000003ff427819 */ /* 0x000fe40000011403 */
[----:B------:R-:W-:-:S02]  /*2200*/  LOP3.LUT R31, R3, 0xfffffff8, RZ, 0xc0, !PT ;  /* 0xfffffff8031f7812 */ /* 0x000fc400078ec0ff */
[----:B------:R-:W-:Y:S02]  /*2210*/  SHF.R.U32.HI R98, RZ, 0x3, R70 ;  /* 0x00000003ff627819 */ /* 0x000fe40000011646 */
[----:B------:R-:W-:Y:S01]  /*2220*/  LOP3.LUT R3, R70, 0x38, R3, 0xf8, !PT ;  /* 0x0000003846037812 */ /* 0x000fe200078ef803 */
[----:B------:R-:W-:Y:S01]  /*2230*/  IMAD.WIDE.U32 R56, R23, R8, R10 ;  /* 0x0000000817387225 */ /* 0x000fe200078e000a */
[----:B------:R-:W-:Y:S02]  /*2240*/  @P1 LOP3.LUT R22, R22, 0x4, RZ, 0xfc, !PT ;  /* 0x0000000416161812 */ /* 0x000fe400078efcff */
[----:B------:R-:W-:Y:S01]  /*2250*/  IADD3 R10, P1, R17, R34, RZ ;  /* 0x00000022110a7210 */ /* 0x000fe20007f3e0ff */
[----:B------:R-:W-:Y:S01]  /*2260*/  VIADD R69, R64, 0x20 ;  /* 0x0000002040457836 */ /* 0x000fe20000000000 */
[----:B------:R-:W-:Y:S02]  /*2270*/  LOP3.LUT R0, R0, R71, RZ, 0x3c, !PT ;  /* 0x0000004700007212 */ /* 0x000fe400078e3cff */
[----:B------:R-:W-:Y:S01]  /*2280*/  LOP3.LUT R3, R3, R98, RZ, 0x3c, !PT ;  /* 0x0000006203037212 */ /* 0x000fe200078e3cff */
[----:B------:R-:W-:Y:S01]  /*2290*/  IMAD.SHL.U32 R79, R4, 0x80, RZ ;  /* 0x00000080044f7824 */ /* 0x000fe200078e00ff */
[C---:B------:R-:W-:Y:S01]  /*22a0*/  SHF.L.U64.HI R78, R8.reuse, 0x7, R9 ;  /* 0x00000007084e7819 */ /* 0x040fe20000010209 */
[----:B------:R-:W-:Y:S01]  /*22b0*/  IMAD.SHL.U32 R77, R8, 0x80, RZ ;  /* 0x00000080084d7824 */ /* 0x000fe200078e00ff */
[C---:B------:R-:W-:Y:S01]  /*22c0*/  SHF.L.U64.HI R76, R6.reuse, 0x7, R7 ;  /* 0x00000007064c7819 */ /* 0x040fe20000010207 */
[----:B------:R-:W-:Y:S01]  /*22d0*/  IMAD.SHL.U32 R75, R6, 0x80, RZ ;  /* 0x00000080064b7824 */ /* 0x000fe200078e00ff */
[----:B------:R-:W-:Y:S01]  /*22e0*/  ISETP.GE.AND P2, PT, R69, UR4, PT ;  /* 0x0000000445007c0c */ /* 0x000fe2000bf46270 */
[----:B------:R-:W-:Y:S01]  /*22f0*/  IMAD.X R11, R84, 0x1, R41, P1 ;  /* 0x00000001540b7824 */ /* 0x000fe200008e0629 */
[----:B------:R-:W-:Y:S01]  /*2300*/  ISETP.GE.AND P1, PT, R64, UR4, PT ;  /* 0x0000000440007c0c */ /* 0x000fe2000bf26270 */
[----:B------:R-:W-:-:S02]  /*2310*/  IMAD.IADD R9, R57, 0x1, R5 ;  /* 0x0000000139097824 */ /* 0x000fc400078e0205 */
[----:B------:R-:W-:Y:S01]  /*2320*/  IMAD.IADD R8, R5, 0x1, R21 ;  /* 0x0000000105087824 */ /* 0x000fe200078e0215 */
[----:B------:R-:W-:Y:S01]  /*2330*/  SHF.R.S32.HI R5, RZ, 0x1f, R31 ;  /* 0x0000001fff057819 */ /* 0x000fe2000001141f */
[----:B------:R-:W-:Y:S02]  /*2340*/  IMAD R4, R36, 0x200, R0 ;  /* 0x0000020024047824 */ /* 0x000fe400078e0200 */
[----:B------:R-:W-:Y:S02]  /*2350*/  IMAD.SHL.U32 R68, R39, 0x2, RZ ;  /* 0x0000000227447824 */ /* 0x000fe400078e00ff */
[----:B------:R-:W-:Y:S02]  /*2360*/  IMAD.IADD R7, R15, 0x1, R35 ;  /* 0x000000010f077824 */ /* 0x000fe400078e0223 */
[----:B------:R-:W-:Y:S02]  /*2370*/  IMAD.IADD R6, R35, 0x1, R13 ;  /* 0x0000000123067824 */ /* 0x000fe400078e020d */
[----:B------:R-:W-:Y:S01]  /*2380*/  IMAD.IADD R0, R59, 0x1, R37 ;  /* 0x000000013b007824 */ /* 0x000fe200078e0225 */
[----:B------:R-:W-:Y:S01]  /*2390*/  @!P6 BAR.SYNC.DEFER_BLOCKING 0x9, 0x100 ;  /* 0x024400000000eb1d */ /* 0x000fe20000010000 */
[----:B--2---:R-:W-:-:S07]  /*23a0*/  IMAD.IADD R3, R32, 0x1, R3 ;  /* 0x0000000120037824 */ /* 0x004fce00078e0203 */
.L_x_11636:
[----:B------:R-:W2:Y:S01]  /*23b0*/  LDL R36, [R1+0x28] ;  /* 0x0000280001247983 */ /* 0x000ea20000100800 */
[----:B0-----:R-:W0:Y:S01]  /*23c0*/  LDC.64 R92, c[0x0][0x2f0] ;  /* 0x0000bc00ff5c7b82 */ /* 0x001e220000000a00 */
[----:B------:R-:W-:Y:S01]  /*23d0*/  VIADD R37, R25, 0xffffffff ;  /* 0xffffffff19257836 */ /* 0x000fe20000000000 */
[----:B------:R-:W-:Y:S01]  /*23e0*/  LOP3.LUT R22, R22, 0xfffffffd, RZ, 0xc0, !PT ;  /* 0xfffffffd16167812 */ /* 0x000fe200078ec0ff */
[----:B------:R-:W-:Y:S01]  /*23f0*/  IMAD R89, R18, 0x2000, R67 ;  /* 0x0000200012597824 */ /* 0x000fe200078e0243 */
[----:B------:R-:W-:Y:S05]  /*2400*/  YIELD ;  /* 0x0000000000007946 */ /* 0x000fea0003800000 */
[----:B------:R-:W-:Y:S01]  /*2410*/  SHF.R.S32.HI R85, RZ, 0x1f, R37 ;  /* 0x0000001fff557819 */ /* 0x000fe20000011425 */
[----:B------:R-:W1:Y:S01]  /*2420*/  LDC.64 R86, c[0x0][0x2d8] ;  /* 0x0000b600ff567b82 */ /* 0x000e620000000a00 */
[-C--:B------:R-:W-:Y:S01]  /*2430*/  IMAD R32, R80, R37.reuse, RZ ;  /* 0x0000002550207224 */ /* 0x080fe200078e02ff */
[----:B------:R-:W-:Y:S01]  /*2440*/  BSSY B0, `(.L_x_11587) ;  /* 0x00002cd000007945 */ /* 0x000fe20003800000 */
[----:B------:R-:W-:-:S04]  /*2450*/  IMAD.WIDE.U32 R90, R79, R37, RZ ;  /* 0x000000254f5a7225 */ /* 0x000fc800078e00ff */
[----:B------:R-:W-:Y:S01]  /*2460*/  IMAD R25, R85, R79, R32 ;  /* 0x0000004f55197224 */ /* 0x000fe200078e0220 */
[----:B------:R-:W3:Y:S01]  /*2470*/  LDC R94, c[0x0][0x3d4] ;  /* 0x0000f500ff5e7b82 */ /* 0x000ee20000000800 */
[----:B------:R-:W-:Y:S02]  /*2480*/  IADD3 R34, P3, R82, R90, RZ ;  /* 0x0000005a52227210 */ /* 0x000fe40007f7e0ff */
[----:B------:R-:W-:Y:S02]  /*2490*/  IMAD.IADD R91, R91, 0x1, R25 ;  /* 0x000000015b5b7824 */ /* 0x000fe400078e0219 */
[----:B0-----:R-:W-:Y:S02]  /*24a0*/  IMAD R35, R93, 0x60, RZ ;  /* 0x000000605d237824 */ /* 0x001fe400078e02ff */
[----:B------:R-:W-:-:S03]  /*24b0*/  IMAD.WIDE.U32 R32, R92, 0x60, R90 ;  /* 0x000000605c207825 */ /* 0x000fc600078e005a */
[----:B------:R-:W-:-:S04]  /*24c0*/  IADD3 R25, P4, R82, R32, RZ ;  /* 0x0000002052197210 */ /* 0x000fc80007f9e0ff */
[----:B------:R-:W-:Y:S01]  /*24d0*/  IADD3.X R32, R81, R33, R35, P4, !PT ;  /* 0x0000002151207210 */ /* 0x000fe200027fe423 */
[----:B------:R-:W-:Y:S01]  /*24e0*/  IMAD.X R33, R91, 0x1, R81, P3 ;  /* 0x000000015b217824 */ /* 0x000fe200018e0651 */
[CC--:B-1----:R-:W-:Y:S02]  /*24f0*/  LEA R42, P3, R34.reuse, R86.reuse, 0x1 ;  /* 0x00000056222a7211 */ /* 0x0c2fe400078608ff */
[----:B------:R-:W-:Y:S02]  /*2500*/  LEA R40, P4, R25, R86, 0x1 ;  /* 0x0000005619287211 */ /* 0x000fe400078808ff */
[-C--:B------:R-:W-:Y:S01]  /*2510*/  LEA.HI.X R43, R34, R87.reuse, R33, 0x1, P3 ;  /* 0x00000057222b7211 */ /* 0x080fe200018f0c21 */
[----:B------:R-:W-:Y:S01]  /*2520*/  VIADD R33, R89, 0x20 ;  /* 0x0000002059217836 */ /* 0x000fe20000000000 */
[----:B---3--:R-:W-:Y:S02]  /*2530*/  ISETP.GE.AND P3, PT, R94, 0x1, PT ;  /* 0x000000015e00780c */ /* 0x008fe40003f66270 */
[----:B------:R-:W-:Y:S01]  /*2540*/  LEA.HI.X R41, R25, R87, R32, 0x1, P4 ;  /* 0x0000005719297211 */ /* 0x000fe200020f0c20 */
[----:B------:R-:W-:Y:S01]  /*2550*/  IMAD.MOV.U32 R25, RZ, RZ, R37 ;  /* 0x000000ffff197224 */ /* 0x000fe200078e0025 */
[----:B------:R-:W-:-:S13]  /*2560*/  ISETP.GT.AND P4, PT, R37, R26, PT ;  /* 0x0000001a2500720c */ /* 0x000fda0003f84270 */
[----:B------:R-:W-:Y:S02]  /*2570*/  @P4 LOP3.LUT R22, R22, 0x2, RZ, 0xfc, !PT ;  /* 0x0000000216164812 */ /* 0x000fe400078efcff */
[----:B--2---:R-:W-:-:S13]  /*2580*/  LOP3.LUT P5, RZ, R36, 0x4, RZ, 0xc0, !PT ;  /* 0x0000000424ff7812 */ /* 0x004fda00078ac0ff */
[C---:B------:R-:W-:Y:S02]  /*2590*/  @P5 VIADD R33, R89.reuse, 0xffffffe0 ;  /* 0xffffffe059215836 */ /* 0x040fe40000000000 */
[--C-:B------:R-:W-:Y:S02]  /*25a0*/  IMAD R89, R89, 0x2, R24.reuse ;  /* 0x0000000259597824 */ /* 0x100fe400078e0218 */
[----:B------:R-:W-:Y:S01]  /*25b0*/  IMAD R88, R33, 0x2, R24 ;  /* 0x0000000221587824 */ /* 0x000fe200078e0218 */
[----:B------:R-:W-:Y:S06]  /*25c0*/  @!P3 BRA `(.L_x_11588) ;  /* 0x000000280060b947 */ /* 0x000fec0003800000 */
[----:B------:R-:W-:Y:S01]  /*25d0*/  ULDC.U8 UR4, c[0x0][0x3f0] ;  /* 0x0000fc0000047ab9 */ /* 0x000fe20000000000 */
[-C--:B------:R-:W-:Y:S01]  /*25e0*/  IMAD R32, R78, R37.reuse, RZ ;  /* 0x000000254e207224 */ /* 0x080fe200078e02ff */
[----:B------:R-:W-:Y:S01]  /*25f0*/  ISETP.NE.AND P3, PT, RZ, UR4, PT ;  /* 0x00000004ff007c0c */ /* 0x000fe2000bf65270 */
[----:B------:R-:W-:Y:S02]  /*2600*/  IMAD R34, R76, R37, RZ ;  /* 0x000000254c227224 */ /* 0x000fe400078e02ff */
        /* <DEDUP_REMOVED lines=41> */
.L_x_11591:
[----:B------:R-:W-:Y:S05]  /*28a0*/  BSYNC B1 ;  /* 0x0000000000017941 */ /* 0x000fea0003800000 */
.L_x_11590:
[----:B0-----:R-:W-:Y:S01]  /*28b0*/  VIADD R32, R17, 0x60 ;  /* 0x0000006011207836 */ /* 0x001fe20000000000 */
[----:B------:R-:W-:Y:S01]  /*28c0*/  BSSY B1, `(.L_x_11592) ;  /* 0x0000022000017945 */ /* 0x000fe20003800000 */
[----:B-----5:R-:W-:Y:S02]  /*28d0*/  IMAD.MOV.U32 R92, RZ, RZ, R52 ;  /* 0x000000ffff5c7224 */ /* 0x020fe400078e0034 */
[----:B------:R-:W-:Y:S01]  /*28e0*/  IMAD.MOV.U32 R93, RZ, RZ, R53 ;  /* 0x000000ffff5d7224 */ /* 0x000fe200078e0035 */
        /* <DEDUP_REMOVED lines=31> */
.L_x_11593:
[----:B------:R-:W-:Y:S05]  /*2ae0*/  BSYNC B1 ;  /* 0x0000000000017941 */ /* 0x000fea0003800000 */
.L_x_11592:
[----:B0-----:R-:W-:Y:S01]  /*2af0*/  IMAD.MOV.U32 R32, RZ, RZ, R86 ;  /* 0x000000ffff207224 */ /* 0x001fe200078e0056 */
        /* <DEDUP_REMOVED lines=9> */
[----:B------:R-:W-:-:S02]  /*2b90*/  PLOP3.LUT P3, PT, PT, PT, UP0, 0x80, 0x0 ;  /* 0x000000000000781c */ /* 0x000fc40003f6f008 */
[----:B------:R-:W-:Y:S01]  /*2ba0*/  PRMT R93, R32, 0x7610, R93 ;  /* 0x00007610205d7816 */ /* 0x000fe2000000005d */
[----:B-----5:R-:W-:Y:S01]  /*2bb0*/  IMAD.MOV.U32 R32, RZ, RZ, R36 ;  /* 0x000000ffff207224 */ /* 0x020fe200078e0024 */
[----:B------:R-:W-:Y:S01]  /*2bc0*/  PRMT R92, R92, 0x5410, R33 ;  /* 0x000054105c5c7816 */ /* 0x000fe20000000021 */
        /* <DEDUP_REMOVED lines=10> */
[----:B------:R-:W-:-:S04]  /*2c70*/  PRMT R49, R32, 0x5410, R33 ;  /* 0x0000541020317816 */ /* 0x000fc80000000021 */
[----:B------:R-:W-:Y:S01]  /*2c80*/  PRMT R51, R34, 0x5410, R35 ;  /* 0x0000541022337816 */ /* 0x000fe20000000023 */
[----:B------:R-:W-:Y:S06]  /*2c90*/  @!P3 BRA `(.L_x_11594) ;  /* 0x000000000004b947 */ /* 0x000fec0003800000 */
[----:B------:R-:W-:Y:S01]  /*2ca0*/  BPT.TRAP 0x1 ;  /* 0x000000040000795c */ /* 0x000fe20000300000 */
.L_x_11594:
[----:B------:R-:W2:Y:S01]  /*2cb0*/  LDL R32, [R1+0x10] ;  /* 0x0000100001207983 */ /* 0x000ea20000100800 */
[----:B------:R-:W-:Y:S01]  /*2cc0*/  IMAD R85, R18, 0x8, R2 ;  /* 0x0000000812557824 */ /* 0x000fe200078e0202 */
[----:B------:R-:W-:Y:S01]  /*2cd0*/  BSSY B1, `(.L_x_11595) ;  /* 0x0000004000017945 */ /* 0x000fe20003800000 */
[----:B--2---:R-:W-:-:S04]  /*2ce0*/  SHF.L.U32 R97, R32, 0x1f, RZ ;  /* 0x0000001f20617819 */ /* 0x004fc800000006ff */
[----:B------:R-:W0:Y:S02]  /*2cf0*/  SYNCS.PHASECHK.TRANS64.TRYWAIT P6, [R85+URZ+0x16890], R97 ;  /* 0x01689061550075a7 */ /* 0x000e2400080c017f */
[----:B0-----:R-:W-:Y:S05]  /*2d00*/  @!P6 BRA `(.L_x_11596) ;  /* 0x0000018c00ece947 */ /* 0x001fea0003800000 */
.L_x_11903:
[----:B------:R-:W-:Y:S05]  /*2d10*/  BSYNC B1 ;  /* 0x0000000000017941 */ /* 0x000fea0003800000 */
.L_x_11595:
        /* <DEDUP_REMOVED lines=49> */
.L_x_11602:
[----:B------:R-:W-:Y:S05]  /*3030*/  BSYNC B3 ;  /* 0x0000000000037941 */ /* 0x000fea0003800000 */
.L_x_11601:
[----:B--2---:R1:W-:Y:S02]  /*3040*/  STG.E.128 desc[UR38][R42.64], R32 ;  /* 0x000000202a007986 */ /* 0x0043e4000c101d26 */
.L_x_11600:
[----:B------:R-:W-:Y:S05]  /*3050*/  BSYNC B2 ;  /* 0x0000000000027941 */ /* 0x000fea0003800000 */
.L_x_11599:
        /* <DEDUP_REMOVED lines=47> */
.L_x_11604:
[----:B------:R-:W-:Y:S05]  /*3350*/  BSYNC B2 ;  /* 0x0000000000027941 */ /* 0x000fea0003800000 */
.L_x_11603:
[----:B--2---:R2:W-:Y:S02]  /*3360*/  STG.E.128 desc[UR38][R42.64+0x40], R32 ;  /* 0x000040202a007986 */ /* 0x0045e4000c101d26 */
.L_x_11598:
[----:B------:R-:W-:Y:S05]  /*3370*/  BSYNC B1 ;  /* 0x0000000000017941 */ /* 0x000fea0003800000 */
.L_x_11597:
        /* <DEDUP_REMOVED lines=48> */
.L_x_11609:
[----:B------:R-:W-:Y:S05]  /*3680*/  BSYNC B2 ;  /* 0x0000000000027941 */ /* 0x000fea0003800000 */
.L_x_11608:
[----:B--2---:R3:W-:Y:S02]  /*3690*/  STG.E.128 desc[UR38][R40.64], R32 ;  /* 0x0000002028007986 */ /* 0x0047e4000c101d26 */
.L_x_11607:
[----:B------:R-:W-:Y:S05]  /*36a0*/  BSYNC B1 ;  /* 0x0000000000017941 */ /* 0x000fea0003800000 */
.L_x_11606:
[----:B------:R-:W-:Y:S05]  /*36b0*/  @P2 BRA `(.L_x_11605) ;  /* 0x0000001800942947 */ /* 0x000fea0003800000 */
        /* <DEDUP_REMOVED lines=46> */
.L_x_11611:
[----:B------:R-:W-:Y:S05]  /*39a0*/  BSYNC B1 ;  /* 0x0000000000017941 */ /* 0x000fea0003800000 */
.L_x_11610:
[----:B--2---:R4:W-:Y:S01]  /*39b0*/  STG.E.128 desc[UR38][R40.64+0x40], R32 ;  /* 0x0000402028007986 */ /* 0x0049e2000c101d26 */
[----:B------:R-:W-:Y:S05]  /*39c0*/  BRA `(.L_x_11605) ;  /* 0x0000001400d07947 */ /* 0x000fea0003800000 */
.L_x_11589:
[C---:B------:R-:W-:Y:S02]  /*39d0*/  ISETP.GE.AND P3, PT, R17.reuse, R96, PT ;  /* 0x000000601100720c */ /* 0x040fe40003f66270 */
[----:B------:R-:W-:Y:S02]  /*39e0*/  CS2R R38, SRZ ;  /* 0x0000000000267805 */ /* 0x000fe4000001ff00 */
[----:B------:R-:W-:Y:S01]  /*39f0*/  CS2R R36, SRZ ;  /* 0x0000000000247805 */ /* 0x000fe2000001ff00 */
[----:B------:R-:W-:Y:S01]  /*3a00*/  VIADD R44, R17, 0x60 ;  /* 0x00000060112c7836 */ /* 0x000fe20000000000 */
        /* <DEDUP_REMOVED lines=26> */
[----:B------:R-:W-:Y:S01]  /*3bb0*/  ULDC.64 UR4, c[0x0][0x3c8] ;  /* 0x0000f20000047ab9 */ /* 0x000fe20000000a00 */
[----:B------:R-:W-:Y:S02]  /*3bc0*/  IMAD.MOV.U32 R49, RZ, RZ, R85 ;  /* 0x000000ffff317224 */ /* 0x000fe400078e0055 */
        /* <DEDUP_REMOVED lines=16> */
.L_x_11613:
[----:B------:R-:W-:Y:S05]  /*3cd0*/  BSYNC B1 ;  /* 0x0000000000017941 */ /* 0x000fea0003800000 */
.L_x_11612:
[----:B-----5:R-:W-:Y:S01]  /*3ce0*/  IMAD.MOV.U32 R48, RZ, RZ, R42 ;  /* 0x000000ffff307224 */ /* 0x020fe200078e002a */
[----:B------:R-:W-:Y:S01]  /*3cf0*/  UISETP.NE.AND UP0, UPT, UR37, 0x3, UPT ;  /* 0x000000032500788c */ /* 0x000fe2000bf05270 */
[----:B------:R-:W-:Y:S02]  /*3d00*/  IMAD.MOV.U32 R49, RZ, RZ, R43 ;  /* 0x000000ffff317224 */ /* 0x000fe400078e002b */
        /* <DEDUP_REMOVED lines=28> */
[----:B------:R-:W-:Y:S01]  /*3ed0*/  PRMT R115, R51, 0x7610, R115 ;  /* 0x0000761033737816 */ /* 0x000fe20000000073 */
[----:B------:R-:W-:Y:S06]  /*3ee0*/  @!P3 BRA `(.L_x_11614) ;  /* 0x000000000004b947 */ /* 0x000fec0003800000 */
[----:B------:R-:W-:Y:S01]  /*3ef0*/  BPT.TRAP 0x1 ;  /* 0x000000040000795c */ /* 0x000fe20000300000 */
.L_x_11614:
[----:B------:R-:W2:Y:S01]  /*3f00*/  LDL R48, [R1+0x10] ;  /* 0x0000100001307983 */ /* 0x000ea20000100800 */
[----:B------:R-:W-:Y:S01]  /*3f10*/  IMAD R85, R18, 0x8, R2 ;  /* 0x0000000812557824 */ /* 0x000fe200078e0202 */
[----:B------:R-:W0:Y:S01]  /*3f20*/  LDC R99, c[0x0][0x2e4] ;  /* 0x0000b900ff637b82 */ /* 0x000e220000000800 */
[----:B------:R-:W-:Y:S01]  /*3f30*/  BSSY B1, `(.L_x_11615) ;  /* 0x0000005000017945 */ /* 0x000fe20003800000 */
[----:B0-----:R-:W-:Y:S01]  /*3f40*/  IMAD.IADD R101, R99, 0x1, -R68 ;  /* 0x0000000163657824 */ /* 0x001fe200078e0a44 */
[----:B--2---:R-:W-:-:S04]  /*3f50*/  SHF.L.U32 R97, R48, 0x1f, RZ ;  /* 0x0000001f30617819 */ /* 0x004fc800000006ff */
[----:B------:R-:W0:Y:S02]  /*3f60*/  SYNCS.PHASECHK.TRANS64.TRYWAIT P5, [R85+URZ+0x16890], R97 ;  /* 0x01689061550075a7 */ /* 0x000e2400080a017f */
[----:B0-----:R-:W-:Y:S05]  /*3f70*/  @!P5 BRA `(.L_x_11616) ;  /* 0x0000017c0064d947 */ /* 0x001fea0003800000 */
.L_x_11904:
[----:B------:R-:W-:Y:S05]  /*3f80*/  BSYNC B1 ;  /* 0x0000000000017941 */ /* 0x000fea0003800000 */
.L_x_11615:
[----:B------:R-:W-:Y:S01]  /*3f90*/  ISETP.GE.OR P5, PT, R17, R96, P1 ;  /* 0x000000601100720c */ /* 0x000fe20000fa6670 */
[----:B------:R-:W-:-:S12]  /*3fa0*/  BSSY B1, `(.L_x_11617) ;  /* 0x000007c000017945 */ /* 0x000fd80003800000 */
[----:B------:R-:W-:Y:S05]  /*3fb0*/  @P5 BRA `(.L_x_11618) ;  /* 0x0000000400e85947 */ /* 0x000fea0003800000 */
[----:B------:R-:W1:Y:S01]  /*3fc0*/  S2R R50, SR_TID.X ;  /* 0x0000000000327919 */ /* 0x000e620000002100 */
[-C--:B------:R-:W-:Y:S01]  /*3fd0*/  IMAD R48, R84, R92.reuse, RZ ;  /* 0x0000005c54307224 */ /* 0x080fe200078e02ff */
[----:B------:R-:W-:Y:S01]  /*3fe0*/  BSSY B2, `(.L_x_11619) ;  /* 0x000006b000027945 */ /* 0x000fe20003800000 */
[----:B------:R-:W-:-:S04]  /*3ff0*/  IMAD.WIDE.U32 R94, R17, R92, R90 ;  /* 0x0000005c115e7225 */ /* 0x000fc800078e005a */
[----:B------:R-:W-:Y:S01]  /*4000*/  IMAD R49, R17, R93, R48 ;  /* 0x0000005d11317224 */ /* 0x000fe200078e0230 */
[----:B------:R-:W-:Y:S02]  /*4010*/  SEL R48, R68, R101, !P0 ;  /* 0x0000006544307207 */ /* 0x000fe40004000000 */
[----:B------:R-:W-:Y:S01]  /*4020*/  IADD3 R100, P5, P6, R62, R94, R31 ;  /* 0x0000005e3e647210 */ /* 0x000fe20007ebe01f */
[----:B------:R-:W-:Y:S01]  /*4030*/  IMAD.IADD R108, R49, 0x1, R95 ;  /* 0x00000001316c7824 */ /* 0x000fe200078e025f */
[----:B------:R-:W-:-:S04]  /*4040*/  SHF.R.S32.HI R49, RZ, 0x1f, R48 ;  /* 0x0000001fff317819 */ /* 0x000fc80000011430 */
[----:B------:R-:W-:Y:S02]  /*4050*/  LEA.HI R49, R49, R48, RZ, 0x4 ;  /* 0x0000003031317211 */ /* 0x000fe400078f20ff */
[----:B------:R-:W-:Y:S02]  /*4060*/  IADD3.X R102, R83, R108, R5, P5, P6 ;  /* 0x0000006c53667210 */ /* 0x000fe40002fec405 */
[----:B------:R-:W-:-:S05]  /*4070*/  LEA.HI.SX32 R49, R49, R66, 0x1c ;  /* 0x0000004231317211 */ /* 0x000fca00078fe2ff */
[----:B------:R-:W-:Y:S02]  /*4080*/  IMAD.SHL.U32 R107, R49, 0x8, RZ ;  /* 0x00000008316b7824 */ /* 0x000fe400078e00ff */
[----:B------:R-:W-:-:S03]  /*4090*/  IMAD R49, R18, 0x2000, R4 ;  /* 0x0000200012317824 */ /* 0x000fc600078e0204 */
[----:B------:R-:W-:Y:S01]  /*40a0*/  LOP3.LUT R48, R74, 0x38, R107, 0xf8, !PT ;  /* 0x000000384a307812 */ /* 0x000fe200078ef86b */
[----:B------:R-:W-:Y:S02]  /*40b0*/  IMAD R49, R49, 0x2, R2 ;  /* 0x0000000231317824 */ /* 0x000fe400078e0202 */
[----:B-1----:R-:W-:Y:S01]  /*40c0*/  VIADD R51, R50, 0xffffff80 ;  /* 0xffffff8032337836 */ /* 0x002fe20000000000 */
[----:B------:R-:W-:-:S04]  /*40d0*/  LOP3.LUT R48, R48, R71, RZ, 0x3c, !PT ;  /* 0x0000004730307212 */ /* 0x000fc800078e3cff */
[----:B------:R-:W-:-:S04]  /*40e0*/  SHF.R.S32.HI R50, RZ, 0x1f, R51 ;  /* 0x0000001fff327819 */ /* 0x000fc80000011433 */
[----:B------:R-:W-:-:S04]  /*40f0*/  LEA.HI R50, R50, R51, RZ, 0x5 ;  /* 0x0000003332327211 */ /* 0x000fc800078f28ff */
[----:B------:R-:W-:-:S05]  /*4100*/  SHF.R.S32.HI R50, RZ, 0x5, R50 ;  /* 0x00000005ff327819 */ /* 0x000fca0000011432 */
[----:B------:R-:W-:-:S04]  /*4110*/  IMAD R51, R50, 0x200, R48 ;  /* 0x0000020032337824 */ /* 0x000fc800078e0230 */
[----:B------:R-:W-:-:S04]  /*4120*/  IMAD R51, R18, 0x2000, R51 ;  /* 0x0000200012337824 */ /* 0x000fc800078e0233 */
[----:B------:R-:W-:Y:S02]  /*4130*/  IMAD R52, R51, 0x2, R2 ;  /* 0x0000000233347824 */ /* 0x000fe400078e0202 */
[----:B------:R-:W1:Y:S04]  /*4140*/  LDS.128 R48, [R49+0xe400] ;  /* 0x00e4000031307984 */ /* 0x000e680000000c00 */
[----:B------:R-:W2:Y:S01]  /*4150*/  LDS.128 R52, [R52+0xe400] ;  /* 0x00e4000034347984 */ /* 0x000ea20000000c00 */
[----:B------:R-:W-:Y:S05]  /*4160*/  @P4 BRA `(.L_x_11620) ;  /* 0x0000000400484947 */ /* 0x000fea0003800000 */
[----:B------:R-:W-:Y:S01]  /*4170*/  SHF.R.U32.HI R118, RZ, 0x10, R37 ;  /* 0x00000010ff767819 */ /* 0x000fe20000011625 */
[----:B------:R-:W-:Y:S01]  /*4180*/  HADD2.F32 R115, -RZ, R115.H0_H0 ;  /* 0x20000073ff737230 */ /* 0x000fe20000004100 */
[--C-:B------:R-:W-:Y:S01]  /*4190*/  SHF.R.U64 R32, R32, 0x10, R33.reuse ;  /* 0x0000001020207819 */ /* 0x100fe20000001221 */
[----:B------:R-:W-:Y:S01]  /*41a0*/  HADD2.F32 R114, -RZ, R114.H0_H0 ;  /* 0x20000072ff727230 */ /* 0x000fe20000004100 */
        /* <DEDUP_REMOVED lines=11> */
[----:B------:R-:W-:Y:S02]  /*4260*/  HADD2.F32 R49, -RZ, R49.H1_H1 ;  /* 0x30000031ff317230 */ /* 0x000fe40000004100 */
[-C--:B------:R-:W-:Y:S01]  /*4270*/  FMUL.FTZ R110, R38, R115.reuse ;  /* 0x00000073266e7220 */ /* 0x080fe20000410000 */
[----:B------:R-:W-:Y:S01]  /*4280*/  FMUL.FTZ R115, R35, R115 ;  /* 0x0000007323737220 */ /* 0x000fe20000410000 */
[-C--:B------:R-:W-:Y:S01]  /*4290*/  FMUL.FTZ R120, R39, R118.reuse ;  /* 0x0000007627787220 */ /* 0x080fe20000410000 */
[----:B------:R-:W-:Y:S02]  /*42a0*/  HADD2.F32 R53, -RZ, R55.H0_H0 ;  /* 0x20000037ff357230 */ /* 0x000fe40000004100 */
[----:B------:R-:W-:Y:S01]  /*42b0*/  FMUL.FTZ R118, R49, R118 ;  /* 0x0000007631767220 */ /* 0x000fe20000410000 */
[----:B------:R-:W-:Y:S01]  /*42c0*/  FFMA.FTZ R35, R35, R114, -R110 ;  /* 0x0000007223237223 */ /* 0x000fe2000001086e */
[----:B------:R-:W-:Y:S01]  /*42d0*/  FFMA.FTZ R110, R49, R116, -R120 ;  /* 0x00000074316e7223 */ /* 0x000fe20000010878 */
[----:B------:R-:W-:-:S02]  /*42e0*/  HADD2.F32 R49, -RZ, R51.H0_H0 ;  /* 0x20000033ff317230 */ /* 0x000fc40000004100 */
[----:B------:R-:W-:Y:S01]  /*42f0*/  FFMA.FTZ R39, R39, R116, R118 ;  /* 0x0000007427277223 */ /* 0x000fe20000010076 */
[----:B------:R-:W-:Y:S02]  /*4300*/  HADD2.F32 R118, -RZ, R113.H0_H0 ;  /* 0x20000071ff767230 */ /* 0x000fe40000004100 */
[----:B------:R-:W-:Y:S01]  /*4310*/  FFMA.FTZ R38, R38, R114, R115 ;  /* 0x0000007226267223 */ /* 0x000fe20000010073 */
[----:B------:R-:W-:Y:S01]  /*4320*/  HADD2.F32 R55, -RZ, R55.H1_H1 ;  /* 0x30000037ff377230 */ /* 0x000fe20000004100 */
[----:B------:R-:W-:Y:S01]  /*4330*/  F2FP.F16.F32.PACK_AB R35, R110, R35 ;  /* 0x000000236e23723e */ /* 0x000fe200000000ff */
[----:B------:R-:W-:Y:S02]  /*4340*/  HADD2.F32 R112, -RZ, R112.H0_H0 ;  /* 0x20000070ff707230 */ /* 0x000fe40000004100 */
[-C--:B------:R-:W-:Y:S01]  /*4350*/  FMUL.FTZ R120, R53, R118.reuse ;  /* 0x0000007635787220 */ /* 0x080fe20000410000 */
[----:B------:R-:W-:Y:S02]  /*4360*/  HADD2.F32 R114, -RZ, R113.H1_H1 ;  /* 0x30000071ff727230 */ /* 0x000fe40000004100 */
[----:B------:R-:W-:Y:S01]  /*4370*/  FMUL.FTZ R118, R49, R118 ;  /* 0x0000007631767220 */ /* 0x000fe20000410000 */
[----:B------:R-:W-:-:S02]  /*4380*/  HADD2.F32 R51, -RZ, R51.H1_H1 ;  /* 0x30000033ff337230 */ /* 0x000fc40000004100 */
[----:B------:R-:W-:Y:S01]  /*4390*/  FMUL.FTZ R122, R55, R112 ;  /* 0x00000070377a7220 */ /* 0x000fe20000410000 */
[----:B------:R-:W-:Y:S02]  /*43a0*/  HADD2.F32 R116, -RZ, R37.H0_H0 ;  /* 0x20000025ff747230 */ /* 0x000fe40000004100 */
[-C--:B------:R-:W-:Y:S01]  /*43b0*/  FFMA.FTZ R37, R49, R114.reuse, -R120 ;  /* 0x0000007231257223 */ /* 0x080fe20000010878 */
[----:B------:R-:W-:Y:S01]  /*43c0*/  FFMA.FTZ R49, R53, R114, R118 ;  /* 0x0000007235317223 */ /* 0x000fe20000010076 */
[C---:B------:R-:W-:Y:S01]  /*43d0*/  FMUL.FTZ R124, R51.reuse, R112 ;  /* 0x00000070337c7220 */ /* 0x040fe20000410000 */
[--C-:B------:R-:W-:Y:S02]  /*43e0*/  HADD2.F32 R53, -RZ, R111.reuse.H1_H1 ;  /* 0x3000006fff357230 */ /* 0x100fe40000004100 */
[-C--:B------:R-:W-:Y:S01]  /*43f0*/  FFMA.FTZ R112, R51, R116.reuse, -R122 ;  /* 0x0000007433707223 */ /* 0x080fe2000001087a */
[----:B------:R-:W-:Y:S02]  /*4400*/  HADD2.F32 R113, -RZ, R36.H0_H0 ;  /* 0x20000024ff717230 */ /* 0x000fe40000004100 */
[----:B------:R-:W-:Y:S01]  /*4410*/  FFMA.FTZ R114, R55, R116, R124 ;  /* 0x0000007437727223 */ /* 0x000fe2000001007c */
[----:B------:R-:W-:-:S02]  /*4420*/  HADD2.F32 R111, -RZ, R111.H0_H0 ;  /* 0x2000006fff6f7230 */ /* 0x000fc40000004100 */
        /* <DEDUP_REMOVED lines=15> */
[----:B------:R-:W-:Y:S02]  /*4520*/  HADD2.F32 R53, -RZ, R34.H0_H0 ;  /* 0x20000022ff357230 */ /* 0x000fe40000004100 */
[----:B------:R-:W-:-:S02]  /*4530*/  HADD2.F32 R48, -RZ, R54.H0_H0 ;  /* 0x20000036ff307230 */ /* 0x000fc40000004100 */
[----:B------:R-:W-:Y:S01]  /*4540*/  HADD2.F32 R109, -RZ, R109.H1_H1 ;  /* 0x3000006dff6d7230 */ /* 0x000fe20000004100 */
[----:B------:R-:W-:Y:S01]  /*4550*/  F2FP.F16.F32.PACK_AB R52, R113, R36 ;  /* 0x000000247134723e */ /* 0x000fe200000000ff */
        /* <DEDUP_REMOVED lines=10> */
[----:B------:R-:W-:Y:S01]  /*4600*/  FFMA.FTZ R50, R50, R33, -R115 ;  /* 0x0000002132327223 */ /* 0x000fe20000010873 */
[----:B------:R-:W-:Y:S01]  /*4610*/  F2FP.F16.F32.PACK_AB R51, R112, R37 ;  /* 0x000000257033723e */ /* 0x000fe200000000ff */
[----:B------:R-:W-:Y:S01]  /*4620*/  FFMA.FTZ R54, R54, R33, R53 ;  /* 0x0000002136367223 */ /* 0x000fe20000010035 */
[----:B------:R-:W-:Y:S01]  /*4630*/  F2FP.F16.F32.PACK_AB R53, R39, R38 ;  /* 0x000000262735723e */ /* 0x000fe200000000ff */
[----:B------:R-:W-:Y:S01]  /*4640*/  IMAD.MOV.U32 R49, RZ, RZ, R35 ;  /* 0x000000ffff317224 */ /* 0x000fe200078e0023 */
[----:B------:R-:W-:Y:S01]  /*4650*/  F2FP.F16.F32.PACK_AB R50, R50, R55 ;  /* 0x000000373232723e */ /* 0x000fe200000000ff */
[----:B------:R-:W-:Y:S01]  /*4660*/  IMAD.MOV.U32 R55, RZ, RZ, R114 ;  /* 0x000000ffff377224 */ /* 0x000fe200078e0072 */
[----:B------:R-:W-:-:S02]  /*4670*/  F2FP.F16.F32.PACK_AB R48, R111, R32 ;  /* 0x000000206f30723e */ /* 0x000fc400000000ff */
[----:B------:R-:W-:-:S07]  /*4680*/  F2FP.F16.F32.PACK_AB R54, R54, R109 ;  /* 0x0000006d3636723e */ /* 0x000fce00000000ff */
.L_x_11620:
[----:B------:R-:W-:Y:S05]  /*4690*/  BSYNC B2 ;  /* 0x0000000000027941 */ /* 0x000fea0003800000 */
.L_x_11619:
[----:B------:R-:W-:Y:S02]  /*46a0*/  ISETP.GE.AND P5, PT, R107, R99, PT ;  /* 0x000000636b00720c */ /* 0x000fe40003fa6270 */
[----:B------:R-:W-:-:S11]  /*46b0*/  P2R R33, PR, RZ, 0x1 ;  /* 0x00000001ff217803 */ /* 0x000fd60000000000 */
[--C-:B------:R-:W-:Y:S02]  /*46c0*/  @!P5 SHF.R.S32.HI R32, RZ, 0x1f, R107.reuse ;  /* 0x0000001fff20d819 */ /* 0x100fe4000001146b */
[----:B------:R-:W-:-:S04]  /*46d0*/  @!P5 IADD3 R94, P0, P6, R62, R94, R107 ;  /* 0x0000005e3e5ed210 */ /* 0x000fc80007e1e06b */
[----:B------:R-:W-:Y:S02]  /*46e0*/  @!P5 IADD3.X R108, R83, R108, R32, P0, P6 ;  /* 0x0000006c536cd210 */ /* 0x000fe400007ec420 */
[CC--:B------:R-:W-:Y:S02]  /*46f0*/  LEA R32, P6, R100.reuse, R86.reuse, 0x1 ;  /* 0x0000005664207211 */ /* 0x0c0fe400078c08ff */
[----:B------:R-:W-:Y:S02]  /*4700*/  ISETP.NE.AND P0, PT, R33, RZ, PT ;  /* 0x000000ff2100720c */ /* 0x000fe40003f05270 */
[----:B------:R-:W-:Y:S02]  /*4710*/  LEA.HI.X R33, R100, R87, R102, 0x1, P6 ;  /* 0x0000005764217211 */ /* 0x000fe400030f0c66 */
[----:B------:R-:W-:-:S03]  /*4720*/  @!P5 LEA R34, P6, R94, R86, 0x1 ;  /* 0x000000565e22d211 */ /* 0x000fc600078c08ff */
[----:B-1----:R1:W-:Y:S01]  /*4730*/  STG.E.128 desc[UR38][R32.64], R48 ;  /* 0x0000003020007986 */ /* 0x0023e2000c101d26 */
[----:B------:R-:W-:-:S05]  /*4740*/  @!P5 LEA.HI.X R35, R94, R87, R108, 0x1, P6 ;  /* 0x000000575e23d211 */ /* 0x000fca00030f0c6c */
[----:B--2---:R1:W-:Y:S04]  /*4750*/  @!P5 STG.E.128 desc[UR38][R34.64], R52 ;  /* 0x000000342200d986 */ /* 0x0043e8000c101d26 */
.L_x_11618:
[----:B------:R-:W-:Y:S05]  /*4760*/  BSYNC B1 ;  /* 0x0000000000017941 */ /* 0x000fea0003800000 */
.L_x_11617:
[----:B-1----:R-:W-:Y:S02]  /*4770*/  VIADD R33, R17, 0x60 ;  /* 0x0000006011217836 */ /* 0x002fe40000000000 */
[-C--:B------:R-:W-:Y:S02]  /*4780*/  IMAD R32, R73, R92.reuse, RZ ;  /* 0x0000005c49207224 */ /* 0x080fe400078e02ff */
[C---:B------:R-:W-:Y:S01]  /*4790*/  IMAD.WIDE.U32 R90, R33.reuse, R92, R90 ;  /* 0x0000005c215a7225 */ /* 0x040fe200078e005a */
[----:B------:R-:W-:-:S03]  /*47a0*/  ISETP.GE.OR P5, PT, R33, R96, P1 ;  /* 0x000000602100720c */ /* 0x000fc60000fa6670 */
[----:B------:R-:W-:-:S10]  /*47b0*/  IMAD R93, R33, R93, R32 ;  /* 0x0000005d215d7224 */ /* 0x000fd400078e0220 */
[----:B------:R-:W-:Y:S05]  /*47c0*/  @P5 BRA `(.L_x_11605) ;  /* 0x0000000800505947 */ /* 0x000fea0003800000 */
[----:B------:R-:W2:Y:S01]  /*47d0*/  LDL R34, [R1+0x2c] ;  /* 0x00002c0001227983 */ /* 0x000ea20000100800 */
[----:B------:R-:W-:Y:S01]  /*47e0*/  IMAD.IADD R50, R91, 0x1, R93 ;  /* 0x000000015b327824 */ /* 0x000fe200078e025d */
[----:B------:R-:W-:Y:S01]  /*47f0*/  IADD3 R32, P5, P6, R62, R90, R31 ;  /* 0x0000005a3e207210 */ /* 0x000fe20007ebe01f */
[----:B------:R-:W-:Y:S01]  /*4800*/  BSSY B1, `(.L_x_11621) ;  /* 0x000006a000017945 */ /* 0x000fe20003800000 */
[----:B------:R-:W-:Y:S02]  /*4810*/  SEL R101, R68, R101, !P0 ;  /* 0x0000006544657207 */ /* 0x000fe40004000000 */
[----:B------:R-:W-:Y:S02]  /*4820*/  IADD3.X R33, R83, R50, R5, P5, P6 ;  /* 0x0000003253217210 */ /* 0x000fe40002fec405 */
[----:B------:R-:W-:-:S04]  /*4830*/  LEA R48, P5, R32, R86, 0x1 ;  /* 0x0000005620307211 */ /* 0x000fc800078a08ff */
[----:B------:R-:W-:Y:S02]  /*4840*/  LEA.HI.X R49, R32, R87, R33, 0x1, P5 ;  /* 0x0000005720317211 */ /* 0x000fe400028f0c21 */
[----:B------:R-:W-:-:S04]  /*4850*/  SHF.R.S32.HI R32, RZ, 0x1f, R101 ;  /* 0x0000001fff207819 */ /* 0x000fc80000011465 */
[----:B------:R-:W-:-:S04]  /*4860*/  LEA.HI R101, R32, R101, RZ, 0x4 ;  /* 0x0000006520657211 */ /* 0x000fc800078f20ff */
[----:B------:R-:W-:-:S05]  /*4870*/  LEA.HI.SX32 R51, R101, R66, 0x1c ;  /* 0x0000004265337211 */ /* 0x000fca00078fe2ff */
[----:B------:R-:W-:-:S05]  /*4880*/  IMAD.SHL.U32 R51, R51, 0x8, RZ ;  /* 0x0000000833337824 */ /* 0x000fca00078e00ff */
[----:B------:R-:W-:-:S04]  /*4890*/  LOP3.LUT R33, R70, 0x38, R51, 0xf8, !PT ;  /* 0x0000003846217812 */ /* 0x000fc800078ef833 */
[----:B------:R-:W-:-:S05]  /*48a0*/  LOP3.LUT R33, R33, R98, RZ, 0x3c, !PT ;  /* 0x0000006221217212 */ /* 0x000fca00078e3cff */
[----:B--2---:R-:W-:Y:S02]  /*48b0*/  IMAD.IADD R35, R34, 0x1, R33 ;  /* 0x0000000122237824 */ /* 0x004fe400078e0221 */
[C---:B------:R-:W-:Y:S02]  /*48c0*/  IMAD R33, R18.reuse, 0x2000, R3 ;  /* 0x0000200012217824 */ /* 0x040fe400078e0203 */
        /* <DEDUP_REMOVED lines=35> */
[--C-:B------:R-:W-:Y:S02]  /*4b00*/  HADD2.F32 R46, -RZ, R45.reuse.H0_H0 ;  /* 0x2000002dff2e7230 */ /* 0x100fe40000004100 */
[----:B------:R-:W-:Y:S01]  /*4b10*/  HADD2.F32 R45, -RZ, R45.H1_H1 ;  /* 0x3000002dff2d7230 */ /* 0x000fe20000004100 */
[----:B------:R-:W-:Y:S01]  /*4b20*/  F2FP.F16.F32.PACK_AB R35, R35, R32 ;  /* 0x000000202323723e */ /* 0x000fe200000000ff */
[----:B------:R-:W-:-:S02]  /*4b30*/  HADD2.F32 R39, -RZ, R37.H0_H0 ;  /* 0x20000025ff277230 */ /* 0x000fc40000004100 */
[----:B------:R-:W-:Y:S02]  /*4b40*/  HADD2.F32 R92, -RZ, R55.H0_H0 ;  /* 0x20000037ff5c7230 */ /* 0x000fe40000004100 */
[----:B------:R-:W-:Y:S02]  /*4b50*/  HADD2.F32 R53, -RZ, R105.H1_H1 ;  /* 0x30000069ff357230 */ /* 0x000fe40000004100 */
[----:B------:R-:W-:Y:S02]  /*4b60*/  HADD2.F32 R37, -RZ, R37.H1_H1 ;  /* 0x30000025ff257230 */ /* 0x000fe40000004100 */
[----:B------:R-:W-:Y:S01]  /*4b70*/  FMUL.FTZ R100, R45, R92 ;  /* 0x0000005c2d647220 */ /* 0x000fe20000410000 */
[----:B------:R-:W-:Y:S02]  /*4b80*/  HADD2.F32 R54, -RZ, R93.H0_H0 ;  /* 0x2000005dff367230 */ /* 0x000fe40000004100 */
[----:B------:R-:W-:Y:S01]  /*4b90*/  FMUL.FTZ R94, R46, R53 ;  /* 0x000000352e5e7220 */ /* 0x000fe20000410000 */
[----:B------:R-:W-:-:S02]  /*4ba0*/  HADD2.F32 R47, -RZ, R103.H1_H1 ;  /* 0x30000067ff2f7230 */ /* 0x000fc40000004100 */
[----:B------:R-:W-:Y:S01]  /*4bb0*/  FMUL.FTZ R92, R37, R92 ;  /* 0x0000005c255c7220 */ /* 0x000fe20000410000 */
[----:B------:R-:W-:Y:S01]  /*4bc0*/  FMUL.FTZ R53, R39, R53 ;  /* 0x0000003527357220 */ /* 0x000fe20000410000 */
[-C--:B------:R-:W-:Y:S01]  /*4bd0*/  FFMA.FTZ R93, R37, R54.reuse, -R100 ;  /* 0x00000036255d7223 */ /* 0x080fe20000010864 */
[----:B------:R-:W-:Y:S02]  /*4be0*/  HADD2.F32 R44, -RZ, R44.H0_H0 ;  /* 0x2000002cff2c7230 */ /* 0x000fe40000004100 */
[-C--:B------:R-:W-:Y:S01]  /*4bf0*/  FFMA.FTZ R94, R39, R47.reuse, -R94 ;  /* 0x0000002f275e7223 */ /* 0x080fe2000001085e */
[----:B------:R-:W-:Y:S01]  /*4c00*/  FFMA.FTZ R100, R45, R54, R92 ;  /* 0x000000362d647223 */ /* 0x000fe2000001005c */
[----:B------:R-:W-:Y:S02]  /*4c10*/  HADD2.F32 R54, -RZ, R105.H0_H0 ;  /* 0x20000069ff367230 */ /* 0x000fe40000004100 */
[----:B------:R-:W-:Y:S01]  /*4c20*/  FFMA.FTZ R55, R46, R47, R53 ;  /* 0x0000002f2e377223 */ /* 0x000fe20000010035 */
        /* <DEDUP_REMOVED lines=10> */
[C---:B------:R-:W-:Y:S01]  /*4cd0*/  FMUL.FTZ R44, R42.reuse, R44 ;  /* 0x0000002c2a2c7220 */ /* 0x040fe20000410000 */
[-C--:B------:R-:W-:Y:S01]  /*4ce0*/  FFMA.FTZ R54, R39, R46.reuse, R54 ;  /* 0x0000002e27367223 */ /* 0x080fe20000010036 */
[----:B------:R-:W-:Y:S01]  /*4cf0*/  FFMA.FTZ R92, R37, R46, -R92 ;  /* 0x0000002e255c7223 */ /* 0x000fe2000001085c */
[-C--:B------:R-:W-:Y:S01]  /*4d00*/  FFMA.FTZ R45, R42, R52.reuse, -R45 ;  /* 0x000000342a2d7223 */ /* 0x080fe2000001082d */
[----:B------:R-:W-:Y:S01]  /*4d10*/  FFMA.FTZ R47, R43, R52, R44 ;  /* 0x000000342b2f7223 */ /* 0x000fe2000001002c */
[----:B------:R-:W-:-:S02]  /*4d20*/  HADD2.F32 R42, -RZ, R104.H0_H0 ;  /* 0x20000068ff2a7230 */ /* 0x000fc40000004100 */
[----:B------:R-:W-:Y:S01]  /*4d30*/  HADD2.F32 R39, -RZ, R38.H0_H0 ;  /* 0x20000026ff277230 */ /* 0x000fe20000004100 */
[----:B------:R-:W-:Y:S01]  /*4d40*/  F2FP.F16.F32.PACK_AB R32, R45, R92 ;  /* 0x0000005c2d20723e */ /* 0x000fe200000000ff */
[----:B------:R-:W-:Y:S02]  /*4d50*/  HADD2.F32 R104, -RZ, R104.H1_H1 ;  /* 0x30000068ff687230 */ /* 0x000fe40000004100 */
[----:B------:R-:W-:Y:S02]  /*4d60*/  HADD2.F32 R43, -RZ, R41.H0_H0 ;  /* 0x20000029ff2b7230 */ /* 0x000fe40000004100 */
[----:B------:R-:W-:Y:S02]  /*4d70*/  HADD2.F32 R37, -RZ, R34.H0_H0 ;  /* 0x20000022ff257230 */ /* 0x000fe40000004100 */
[----:B------:R-:W-:Y:S02]  /*4d80*/  HADD2.F32 R38, -RZ, R38.H1_H1 ;  /* 0x30000026ff267230 */ /* 0x000fe40000004100 */
[----:B------:R-:W-:-:S02]  /*4d90*/  HADD2.F32 R34, -RZ, R34.H1_H1 ;  /* 0x30000022ff227230 */ /* 0x000fc40000004100 */
        /* <DEDUP_REMOVED lines=16> */
.L_x_11622:
[----:B------:R-:W-:Y:S05]  /*4ea0*/  BSYNC B1 ;  /* 0x0000000000017941 */ /* 0x000fea0003800000 */
.L_x_11621:
        /* <DEDUP_REMOVED lines=10> */
.L_x_11588:
[----:B------:R-:W-:-:S06]  /*4f50*/  UISETP.NE.AND UP0, UPT, UR37, 0x3, UPT ;  /* 0x000000032500788c */ /* 0x000fcc000bf05270 */
[----:B------:R-:W-:-:S13]  /*4f60*/  PLOP3.LUT P3, PT, PT, PT, UP0, 0x80, 0x0 ;  /* 0x000000000000781c */ /* 0x000fda0003f6f008 */
[----:B------:R-:W-:Y:S05]  /*4f70*/  @!P3 BRA `(.L_x_11623) ;  /* 0x000000000004b947 */ /* 0x000fea0003800000 */
[----:B------:R-:W-:Y:S01]  /*4f80*/  BPT.TRAP 0x1 ;  /* 0x000000040000795c */ /* 0x000fe20000300000 */
.L_x_11623:
        /* <DEDUP_REMOVED lines=8> */
.L_x_11905:
[----:B------:R-:W-:Y:S05]  /*5010*/  BSYNC B1 ;  /* 0x0000000000017941 */ /* 0x000fea0003800000 */
.L_x_11624:
[----:B------:R-:W-:Y:S01]  /*5020*/  ISETP.GE.AND P4, PT, R17, R96, PT ;  /* 0x000000601100720c */ /* 0x000fe20003f86270 */
[----:B------:R-:W-:-:S12]  /*5030*/  BSSY B1, `(.L_x_11626) ;  /* 0x0000006000017945 */ /* 0x000fd80003800000 */
[----:B------:R-:W-:Y:S05]  /*5040*/  @P4 BRA `(.L_x_11627) ;  /* 0x0000000000104947 */ /* 0x000fea0003800000 */
[----:B------:R-:W1:Y:S04]  /*5050*/  @!P1 LDS.128 R32, [R89+0xe000] ;  /* 0x00e0000059209984 */ /* 0x000e680000000c00 */
[----:B------:R-:W2:Y:S04]  /*5060*/  @!P2 LDS.128 R36, [R88+0xe000] ;  /* 0x00e000005824a984 */ /* 0x000ea80000000c00 */
[----:B-1----:R1:W-:Y:S04]  /*5070*/  @!P1 STG.E.128 desc[UR38][R42.64], R32 ;  /* 0x000000202a009986 */ /* 0x0023e8000c101d26 */
[----:B--2---:R1:W-:Y:S02]  /*5080*/  @!P2 STG.E.128 desc[UR38][R42.64+0x40], R36 ;  /* 0x000040242a00a986 */ /* 0x0043e4000c101d26 */
.L_x_11627:
[----:B------:R-:W-:Y:S05]  /*5090*/  BSYNC B1 ;  /* 0x0000000000017941 */ /* 0x000fea0003800000 */
.L_x_11626:
[----:B-1----:R-:W-:-:S05]  /*50a0*/  VIADD R32, R17, 0x60 ;  /* 0x0000006011207836 */ /* 0x002fca0000000000 */
[----:B------:R-:W-:-:S13]  /*50b0*/  ISETP.GE.AND P4, PT, R32, R96, PT ;  /* 0x000000602000720c */ /* 0x000fda0003f86270 */
[----:B------:R-:W-:Y:S05]  /*50c0*/  @P4 BRA `(.L_x_11605) ;  /* 0x0000000000104947 */ /* 0x000fea0003800000 */
[----:B------:R-:W1:Y:S04]  /*50d0*/  @!P1 LDS.128 R32, [R89+0x11000] ;  /* 0x0110000059209984 */ /* 0x000e680000000c00 */
[----:B------:R-:W2:Y:S04]  /*50e0*/  @!P2 LDS.128 R36, [R88+0x11000] ;  /* 0x011000005824a984 */ /* 0x000ea80000000c00 */
[----:B-1----:R1:W-:Y:S04]  /*50f0*/  @!P1 STG.E.128 desc[UR38][R40.64], R32 ;  /* 0x0000002028009986 */ /* 0x0023e8000c101d26 */
[----:B--2---:R1:W-:Y:S02]  /*5100*/  @!P2 STG.E.128 desc[UR38][R40.64+0x40], R36 ;  /* 0x000040242800a986 */ /* 0x0043e4000c101d26 */
.L_x_11605:
[----:B------:R-:W-:Y:S05]  /*5110*/  BSYNC B0 ;  /* 0x0000000000007941 */ /* 0x000fea0003800000 */
.L_x_11587:
        /* <DEDUP_REMOVED lines=17> */
.L_x_11629:
[----:B------:R-:W-:Y:S05]  /*5230*/  BSYNC B0 ;  /* 0x0000000000007941 */ /* 0x000fea0003800000 */
.L_x_11628:
[----:B------:R-:W2:Y:S01]  /*5240*/  SYNCS.PHASECHK.TRANS64.TRYWAIT P3, [R85+URZ+0x168b0], R97 ;  /* 0x0168b061550075a7 */ /* 0x000ea2000806017f */
[----:B------:R-:W-:Y:S01]  /*5250*/  ULDC UR40, c[0x0][0x2e4] ;  /* 0x0000b90000287ab9 */ /* 0x000fe20000000800 */
[----:B------:R-:W-:Y:S01]  /*5260*/  ULDC.64 UR44, c[0x0][0x318] ;  /* 0x0000c600002c7ab9 */ /* 0x000fe20000000a00 */
[----:B------:R-:W-:Y:S01]  /*5270*/  ULDC.64 UR42, c[0x0][0x308] ;  /* 0x0000c200002a7ab9 */ /* 0x000fe20000000a00 */
[----:B------:R-:W-:Y:S01]  /*5280*/  BSSY B0, `(.L_x_11630) ;  /* 0x0000003000007945 */ /* 0x000fe20003800000 */
[----:B------:R-:W-:-:S03]  /*5290*/  IMAD.WIDE R36, R25, 0x80, R10 ;  /* 0x0000008019247825 */ /* 0x000fc600078e020a */
[----:B--2---:R-:W-:Y:S05]  /*52a0*/  @!P3 BRA `(.L_x_11631) ;  /* 0x0000016800c0b947 */ /* 0x004fea0003800000 */
.L_x_11906:
[----:B------:R-:W-:Y:S05]  /*52b0*/  BSYNC B0 ;  /* 0x0000000000007941 */ /* 0x000fea0003800000 */
.L_x_11630:
        /* <DEDUP_REMOVED lines=17> */
.L_x_11633:
[----:B------:R-:W-:Y:S05]  /*53d0*/  BSYNC B0 ;  /* 0x0000000000007941 */ /* 0x000fea0003800000 */
.L_x_11632:
[----:B-1-3--:R-:W-:Y:S01]  /*53e0*/  VIADD R32, R17, 0x60 ;  /* 0x0000006011207836 */ /* 0x00afe20000000000 */
[----:B------:R-:W-:Y:S04]  /*53f0*/  BSSY B0, `(.L_x_11634) ;  /* 0x0000013000007945 */ /* 0x000fe80003800000 */
[----:B------:R-:W-:-:S13]  /*5400*/  ISETP.GE.AND P3, PT, R32, R96, PT ;  /* 0x000000602000720c */ /* 0x000fda0003f66270 */
[----:B------:R-:W-:Y:S05]  /*5410*/  @P3 BRA `(.L_x_11635) ;  /* 0x0000000000403947 */ /* 0x000fea0003800000 */
[----:B------:R-:W-:Y:S01]  /*5420*/  IADD3 R35, P3, R36, 0x60, RZ ;  /* 0x0000006024237810 */ /* 0x000fe20007f7e0ff */
        /* <DEDUP_REMOVED lines=15> */
.L_x_11635:
[----:B------:R-:W-:Y:S05]  /*5520*/  BSYNC B0 ;  /* 0x0000000000007941 */ /* 0x000fea0003800000 */
.L_x_11634:
[----:B-1----:R-:W3:Y:S01]  /*5530*/  LDL.LU R33, [R1+0x10] ;  /* 0x0000100001217983 */ /* 0x002ee20000300800 */
[----:B------:R-:W-:Y:S01]  /*5540*/  VIADD R18, R18, 0x1 ;  /* 0x0000000112127836 */ /* 0x000fe20000000000 */
[----:B------:R-:W-:Y:S01]  /*5550*/  LOP3.LUT P5, RZ, R22, 0x2, RZ, 0xc0, !PT ;  /* 0x0000000216ff7812 */ /* 0x000fe200078ac0ff */
        /* <DEDUP_REMOVED lines=13> */
[----:B---3--:R-:W-:-:S05]  /*5630*/  LOP3.LUT R33, R33, R32, RZ, 0x3c, !PT ;  /* 0x0000002021217212 */ /* 0x008fca00078e3cff */
[----:B------:R0:W-:Y:S01]  /*5640*/  STL [R1+0x10], R33 ;  /* 0x0000102101007387 */ /* 0x0001e20000100800 */
[----:B------:R-:W-:Y:S05]  /*5650*/  @P5 BRA `(.L_x_11636) ;  /* 0xffffffcc00545947 */ /* 0x000fea000383ffff */
[----:B0-----:R-:W0:Y:S01]  /*5660*/  S2R R33, SR_TID.X ;  /* 0x0000000000217919 */ /* 0x001e220000002100 */
[----:B------:R-:W-:Y:S02]  /*5670*/  PLOP3.LUT P0, PT, PT, PT, PT, 0x8, 0x0 ;  /* 0x000000000000781c */ /* 0x000fe40003f0e170 */
[----:B0-----:R-:W-:-:S04]  /*5680*/  SHF.R.U32.HI R33, RZ, 0x7, R33 ;  /* 0x00000007ff217819 */ /* 0x001fc80000011621 */
[----:B------:R-:W-:-:S13]  /*5690*/  ISETP.NE.AND P5, PT, R33, 0x1, PT ;  /* 0x000000012100780c */ /* 0x000fda0003fa5270 */
[----:B------:R-:W-:Y:S06]  /*56a0*/  @!P5 BAR.ARV 0x9, 0x100 ;  /* 0x024400000000db1d */ /* 0x000fec0000002000 */
.L_x_11582:
[----:B------:R-:W1:Y:S02]  /*56b0*/  LDC.64 R4, c[0x0][0x9e0] ;  /* 0x00027800ff047b82 */ /* 0x000e640000000a00 */
[----:B-1----:R-:W-:Y:S01]  /*56c0*/  ISETP.GE.AND P1, PT, R5, 0x1, PT ;  /* 0x000000010500780c */ /* 0x002fe20003f26270 */
[----:B------:R-:W-:-:S12]  /*56d0*/  @P0 BRA `(.L_x_11637) ;  /* 0x00000000000c0947 */ /* 0x000fd80003800000 */
[----:B------:R-:W1:Y:S01]  /*56e0*/  FENCE.VIEW.ASYNC.G ;  /* 0x00000000000073c6 */ /* 0x000e620000000100 */
[----:B------:R-:W-:Y:S05]  /*56f0*/  WARPSYNC.ALL ;  /* 0x0000000000007948 */ /* 0x000fea0003800000 */
[----:B-1----:R-:W-:Y:S06]  /*5700*/  BAR.ARV 0xc, 0x1a0 ;  /* 0x0306800000007b1d */ /* 0x002fec0000002000 */
.L_x_11637:
        /* <DEDUP_REMOVED lines=13> */
.L_x_11640:
[----:B------:R-:W-:-:S13]  /*57e0*/  ISETP.NE.AND P0, PT, R5, 0x1, PT ;  /* 0x000000010500780c */ /* 0x000fda0003f05270 */
[----:B------:R-:W1:Y:S02]  /*57f0*/  @P0 LDC.64 R6, c[0x0][0x9e8] ;  /* 0x00027a00ff060b82 */ /* 0x000e640000000a00 */
[----:B-1----:R-:W-:-:S05]  /*5800*/  @P0 IMAD.HI.U32 R4, R3, R6, RZ ;  /* 0x0000000603040227 */ /* 0x002fca00078e00ff */
[----:B------:R-:W-:-:S07]  /*5810*/  @P0 SHF.R.U32.HI R3, RZ, R7, R4 ;  /* 0x00000007ff030219 */ /* 0x000fce0000011604 */
.L_x_11641:
[----:B------:R-:W-:Y:S05]  /*5820*/  BSYNC B0 ;  /* 0x0000000000007941 */ /* 0x000fea0003800000 */
.L_x_11639:
[----:B------:R-:W-:-:S05]  /*5830*/  IMAD R3, R3, R5, R5 ;  /* 0x0000000503037224 */ /* 0x000fca00078e0205 */
[----:B------:R-:W-:-:S07]  /*5840*/  VIMNMX R0, R0, R3, PT ;  /* 0x0000000300007248 */ /* 0x000fce0003fe0100 */
.L_x_11638:
        /* <DEDUP_REMOVED lines=18> */
.L_x_11644:
[----:B------:R-:W-:-:S13]  /*5970*/  ISETP.NE.AND P0, PT, R5, 0x1, PT ;  /* 0x000000010500780c */ /* 0x000fda0003f05270 */
[----:B------:R-:W1:Y:S02]  /*5980*/  @P0 LDC.64 R6, c[0x0][0x9e8] ;  /* 0x00027a00ff060b82 */ /* 0x000e640000000a00 */
[----:B-1----:R-:W-:-:S05]  /*5990*/  @P0 IMAD.HI.U32 R6, R27, R6, RZ ;  /* 0x000000061b060227 */ /* 0x002fca00078e00ff */
[----:B------:R-:W-:-:S07]  /*59a0*/  @P0 SHF.R.U32.HI R27, RZ, R7, R6 ;  /* 0x00000007ff1b0219 */ /* 0x000fce0000011606 */
.L_x_11645:
[----:B------:R-:W-:Y:S05]  /*59b0*/  BSYNC B0 ;  /* 0x0000000000007941 */ /* 0x000fea0003800000 */
.L_x_11643:
[----:B------:R-:W-:-:S05]  /*59c0*/  IMAD R27, R27, R5, RZ ;  /* 0x000000051b1b7224 */ /* 0x000fca00078e02ff */
[----:B------:R-:W-:-:S07]  /*59d0*/  VIMNMX R0, R0, R27, !PT ;  /* 0x0000001b00007248 */ /* 0x000fce0007fe0100 */
.L_x_11642:
[----:B------:R-:W-:Y:S01]  /*59e0*/  SHF.R.S32.HI R3, RZ, 0x1f, R0 ;  /* 0x0000001fff037819 */ /* 0x000fe20000011400 */
[----:B------:R-:W-:Y:S01]  /*59f0*/  IMAD.MOV.U32 R21, RZ, RZ, RZ ;  /* 0x000000ffff157224 */ /* 0x000fe200078e00ff */
[----:B------:R-:W-:Y:S02]  /*5a00*/  PLOP3.LUT P0, PT, PT, PT, PT, 0x80, 0x0 ;  /* 0x000000000000781c */ /* 0x000fe40003f0f070 */
[----:B------:R-:W-:Y:S02]  /*5a10*/  CS2R R28, SRZ ;  /* 0x00000000001c7805 */ /* 0x000fe4000001ff00 */
[----:B------:R-:W-:Y:S02]  /*5a20*/  LEA.HI R3, R3, R0, RZ, 0x7 ;  /* 0x0000000003037211 */ /* 0x000fe400078f38ff */
[----:B0-----:R-:W-:Y:S01]  /*5a30*/  CS2R R14, SRZ ;  /* 0x00000000000e7805 */ /* 0x001fe2000001ff00 */
[----:B------:R-:W-:Y:S01]  /*5a40*/  IMAD.MOV.U32 R118, RZ, RZ, RZ ;  /* 0x000000ffff767224 */ /* 0x000fe200078e00ff */
        /* <DEDUP_REMOVED lines=20> */
[----:B0-----:R-:W-:Y:S06]  /*5b90*/  @!P1 BRA `(.L_x_11646) ;  /* 0x000000f000589947 */ /* 0x001fec0003800000 */
        /* <DEDUP_REMOVED lines=9> */
.L_x_11909:
[----:B------:R-:W1:Y:S01]  /*5c30*/  LDL R3, [R1+0xc] ;  /* 0x00000c0001037983 */ /* 0x000e620000100800 */
[----:B------:R-:W-:Y:S01]  /*5c40*/  LOP3.LUT R22, R22, 0xfffffffe, RZ, 0xc0, !PT ;  /* 0xfffffffe16167812 */ /* 0x000fe200078ec0ff */
[----:B------:R-:W-:Y:S01]  /*5c50*/  BSSY B6, `(.L_x_11648) ;  /* 0x000001b000067945 */ /* 0x000fe20003800000 */
[----:B-1----:R-:W-:-:S05]  /*5c60*/  IMAD.HI R0, R3, 0x55555556, RZ ;  /* 0x5555555603007827 */ /* 0x002fca00078e02ff */
[----:B------:R-:W-:-:S05]  /*5c70*/  LEA.HI R0, R0, R0, RZ, 0x1 ;  /* 0x0000000000007211 */ /* 0x000fca00078f08ff */
[----:B------:R-:W-:Y:S02]  /*5c80*/  IMAD R0, R0, -0x3, R3 ;  /* 0xfffffffd00007824 */ /* 0x000fe400078e0203 */
[----:B------:R-:W-:-:S04]  /*5c90*/  VIADD R3, R2, 0x8400 ;  /* 0x0000840002037836 */ /* 0x000fc80000000000 */
[----:B------:R-:W-:Y:S01]  /*5ca0*/  IMAD R0, R0, 0x2000, R3 ;  /* 0x0000200000007824 */ /* 0x000fe200078e0203 */
[----:B------:R-:W-:-:S04]  /*5cb0*/  LOP3.LUT P0, RZ, R3, 0x3ff, RZ, 0xc0, !PT ;  /* 0x000003ff03ff7812 */ /* 0x000fc8000780c0ff */
[----:B------:R-:W-:-:S04]  /*5cc0*/  SHF.R.U32.HI R0, RZ, 0x4, R0 ;  /* 0x00000004ff007819 */ /* 0x000fc80000011600 */
[----:B------:R-:W-:-:S05]  /*5cd0*/  LOP3.LUT R25, R0, 0x3fff, RZ, 0xc0, !PT ;  /* 0x00003fff00197812 */ /* 0x000fca00078ec0ff */
[----:B------:R-:W-:Y:S01]  /*5ce0*/  @P0 LOP3.LUT R22, R22, 0x1, RZ, 0xfc, !PT ;  /* 0x0000000116160812 */ /* 0x000fe200078efcff */
[----:B------:R-:W-:Y:S06]  /*5cf0*/  @!P0 BRA `(.L_x_11649) ;  /* 0x0000000000408947 */ /* 0x000fec0003800000 */
        /* <DEDUP_REMOVED lines=16> */
.L_x_11649:
[----:B------:R-:W-:Y:S05]  /*5e00*/  BSYNC B6 ;  /* 0x0000000000067941 */ /* 0x000fea0003800000 */
.L_x_11648:
[----:B------:R-:W-:Y:S02]  /*5e10*/  ULDC UR4, c[0x0][0x3d4] ;  /* 0x0000f50000047ab9 */ /* 0x000fe40000000800 */
[----:B------:R-:W-:-:S13]  /*5e20*/  ISETP.LT.AND P0, PT, RZ, UR4, PT ;  /* 0x00000004ff007c0c */ /* 0x000fda000bf01270 */
[----:B------:R-:W-:Y:S05]  /*5e30*/  @P0 BRA `(.L_x_11650) ;  /* 0x0000000000400947 */ /* 0x000fea0003800000 */
[----:B------:R-:W3:Y:S02]  /*5e40*/  LDL R20, [R1+0x38] ;  /* 0x0000380001147983 */ /* 0x000ee40000100800 */
[----:B---3--:R-:W-:-:S04]  /*5e50*/  LEA.HI R0, R20, R20, RZ, 0x1 ;  /* 0x0000001414007211 */ /* 0x008fc800078f08ff */
        /* <DEDUP_REMOVED lines=8> */
.L_x_11653:
[----:B---3--:R3:W4:Y:S02]  /*5ee0*/  SYNCS.PHASECHK.TRANS64.TRYWAIT P0, [R2+URZ+0x16800], R3 ;  /* 0x01680003020075a7 */ /* 0x008724000800017f */
[----:B----4-:R-:W-:Y:S05]  /*5ef0*/  @!P0 NANOSLEEP.SYNCS 0x989680 ;  /* 0x009896800000895d */ /* 0x010fea0003900000 */
[----:B------:R-:W4:Y:S02]  /*5f00*/  @!P0 SYNCS.PHASECHK.TRANS64 P0, [R2+URZ+0x16800], R3 ;  /* 0x01680003020085a7 */ /* 0x000f24000800007f */
[----:B----4-:R-:W-:Y:S05]  /*5f10*/  @!P0 BRA `(.L_x_11653) ;  /* 0xfffffffc00f08947 */ /* 0x010fea000383ffff */
.L_x_11652:
[----:B------:R-:W-:Y:S05]  /*5f20*/  BSYNC B0 ;  /* 0x0000000000007941 */ /* 0x000fea0003800000 */
.L_x_11651:
[----:B------:R-:W-:Y:S05]  /*5f30*/  BRA `(.L_x_11654) ;  /* 0x00000030001c7947 */ /* 0x000fea0003800000 */
.L_x_11650:
[----:B------:R-:W1:Y:S01]  /*5f40*/  S2R R0, SR_TID.X ;  /* 0x0000000000007919 */ /* 0x000e620000002100 */
[----:B------:R-:W-:Y:S01]  /*5f50*/  SHF.R.S32.HI R10, RZ, 0x1f, R17 ;  /* 0x0000001fff0a7819 */ /* 0x000fe20000011411 */
[----:B------:R-:W-:Y:S01]  /*5f60*/  ULDC.64 UR4, c[0x0][0x3d8] ;  /* 0x0000f60000047ab9 */ /* 0x000fe20000000a00 */
[----:B------:R-:W-:Y:S01]  /*5f70*/  ULDC.64 UR6, c[0x0][0x3e8] ;  /* 0x0000fa0000067ab9 */ /* 0x000fe20000000a00 */
[----:B------:R-:W-:Y:S01]  /*5f80*/  LOP3.LUT P4, RZ, R22, 0x1, RZ, 0xc0, !PT ;  /* 0x0000000116ff7812 */ /* 0x000fe2000788c0ff */
[----:B-----5:R-:W-:Y:S01]  /*5f90*/  IMAD.WIDE.U32 R44, R23, UR4, RZ ;  /* 0x00000004172c7c25 */ /* 0x020fe2000f8e00ff */
[----:B------:R-:W-:Y:S03]  /*5fa0*/  BSSY B6, `(.L_x_11655) ;  /* 0x0000033000067945 */ /* 0x000fe60003800000 */
[C---:B------:R-:W-:Y:S02]  /*5fb0*/  IMAD R6, R10.reuse, UR4, RZ ;  /* 0x000000040a067c24 */ /* 0x040fe4000f8e02ff */
[----:B------:R-:W-:-:S02]  /*5fc0*/  IMAD R10, R10, UR6, RZ ;  /* 0x000000060a0a7c24 */ /* 0x000fc4000f8e02ff */
[----:B------:R-:W-:Y:S02]  /*5fd0*/  IMAD R37, R17, UR5, R6 ;  /* 0x0000000511257c24 */ /* 0x000fe4000f8e0206 */
[----:B------:R-:W-:-:S04]  /*5fe0*/  IMAD.WIDE.U32 R42, R23, UR6, RZ ;  /* 0x00000006172a7c25 */ /* 0x000fc8000f8e00ff */
[----:B------:R-:W-:Y:S02]  /*5ff0*/  IMAD R47, R17, UR7, R10 ;  /* 0x00000007112f7c24 */ /* 0x000fe4000f8e020a */
[----:B-1----:R-:W-:-:S05]  /*6000*/  VIADD R0, R0, 0xffffff80 ;  /* 0xffffff8000007836 */ /* 0x002fca0000000000 */
[----:B------:R-:W-:-:S04]  /*6010*/  SHF.R.S32.HI R38, RZ, 0x1f, R0 ;  /* 0x0000001fff267819 */ /* 0x000fc80000011400 */
[----:B------:R-:W-:-:S04]  /*6020*/  LEA.HI R38, R38, R0, RZ, 0x2 ;  /* 0x0000000026267211 */ /* 0x000fc800078f10ff */
[----:B------:R-:W-:-:S05]  /*6030*/  LOP3.LUT R38, R38, 0xfffffffc, RZ, 0xc0, !PT ;  /* 0xfffffffc26267812 */ /* 0x000fca00078ec0ff */
[----:B------:R-:W-:Y:S01]  /*6040*/  IMAD.IADD R38, R0, 0x1, -R38 ;  /* 0x0000000100267824 */ /* 0x000fe200078e0a26 */
[----:B------:R-:W-:-:S03]  /*6050*/  SHF.R.S32.HI R0, RZ, 0x1f, R23 ;  /* 0x0000001fff007819 */ /* 0x000fc60000011417 */
[C---:B------:R-:W-:Y:S02]  /*6060*/  IMAD.SHL.U32 R28, R38.reuse, 0x4, RZ ;  /* 0x00000004261c7824 */ /* 0x040fe400078e00ff */
[----:B------:R-:W-:Y:S02]  /*6070*/  IMAD.SHL.U32 R40, R38, 0x8, RZ ;  /* 0x0000000826287824 */ /* 0x000fe400078e00ff */
[C---:B------:R-:W-:Y:S01]  /*6080*/  IMAD R4, R0.reuse, UR4, RZ ;  /* 0x0000000400047c24 */ /* 0x040fe2000f8e02ff */
[----:B------:R-:W-:Y:S01]  /*6090*/  SHF.R.S32.HI R29, RZ, 0x1f, R28 ;  /* 0x0000001fff1d7819 */ /* 0x000fe2000001141c */
[----:B------:R-:W-:Y:S01]  /*60a0*/  IMAD R0, R0, UR6, RZ ;  /* 0x0000000600007c24 */ /* 0x000fe2000f8e02ff */
[----:B------:R-:W-:Y:S01]  /*60b0*/  SHF.R.S32.HI R41, RZ, 0x1f, R40 ;  /* 0x0000001fff297819 */ /* 0x000fe20000011428 */
[----:B------:R-:W-:Y:S02]  /*60c0*/  IMAD R27, R23, UR5, R4 ;  /* 0x00000005171b7c24 */ /* 0x000fe4000f8e0204 */
[----:B------:R-:W-:-:S04]  /*60d0*/  IMAD.WIDE.U32 R4, R17, UR4, R28 ;  /* 0x0000000411047c25 */ /* 0x000fc8000f8e001c */
[----:B------:R-:W-:Y:S01]  /*60e0*/  IMAD R3, R23, UR7, R0 ;  /* 0x0000000717037c24 */ /* 0x000fe2000f8e0200 */
[----:B--2---:R-:W-:Y:S01]  /*60f0*/  IADD3 R34, P0, R4, R44, RZ ;  /* 0x0000002c04227210 */ /* 0x004fe20007f1e0ff */
[----:B------:R-:W-:-:S04]  /*6100*/  IMAD.WIDE.U32 R6, R17, UR6, R28 ;  /* 0x0000000611067c25 */ /* 0x000fc8000f8e001c */
[----:B------:R-:W-:Y:S01]  /*6110*/  IMAD.WIDE.U32 R8, R17, UR4, R40 ;  /* 0x0000000411087c25 */ /* 0x000fe2000f8e0028 */
[----:B------:R-:W-:-:S03]  /*6120*/  IADD3 R32, P1, R6, R42, RZ ;  /* 0x0000002a06207210 */ /* 0x000fc60007f3e0ff */
[----:B------:R-:W-:Y:S01]  /*6130*/  IMAD.WIDE.U32 R10, R17, UR6, R40 ;  /* 0x00000006110a7c25 */ /* 0x000fe2000f8e0028 */
[----:B------:R-:W-:-:S03]  /*6140*/  IADD3 R31, P2, R8, R44, RZ ;  /* 0x0000002c081f7210 */ /* 0x000fc60007f5e0ff */
[----:B------:R-:W-:Y:S01]  /*6150*/  IMAD.IADD R27, R27, 0x1, R45 ;  /* 0x000000011b1b7824 */ /* 0x000fe200078e022d */
[----:B------:R-:W-:Y:S01]  /*6160*/  IADD3 R39, P3, R10, R42, RZ ;  /* 0x0000002a0a277210 */ /* 0x000fe20007f7e0ff */
[----:B------:R-:W-:-:S03]  /*6170*/  IMAD.IADD R23, R3, 0x1, R43 ;  /* 0x0000000103177824 */ /* 0x000fc600078e022b */
[----:B------:R-:W-:Y:S02]  /*6180*/  IADD3.X R35, R27, R5, R37, P0, !PT ;  /* 0x000000051b237210 */ /* 0x000fe400007fe425 */
[----:B------:R-:W-:Y:S02]  /*6190*/  IADD3.X R33, R23, R7, R47, P1, !PT ;  /* 0x0000000717217210 */ /* 0x000fe40000ffe42f */
[----:B------:R-:W-:Y:S02]  /*61a0*/  IADD3.X R37, R27, R37, R9, P2, !PT ;  /* 0x000000251b257210 */ /* 0x000fe400017fe409 */
[----:B------:R-:W-:Y:S01]  /*61b0*/  IADD3.X R47, R23, R47, R11, P3, !PT ;  /* 0x0000002f172f7210 */ /* 0x000fe20001ffe40b */
        /* <DEDUP_REMOVED lines=17> */
.L_x_11656:
[----:B------:R-:W-:Y:S05]  /*62d0*/  BSYNC B6 ;  /* 0x0000000000067941 */ /* 0x000fea0003800000 */
.L_x_11655:
[----:B------:R-:W2:Y:S01]  /*62e0*/  LDL R36, [R1+0x4] ;  /* 0x0000040001247983 */ /* 0x000ea20000100800 */
[----:B------:R-:W1:Y:S01]  /*62f0*/  LDC.64 R10, c[0x0][0x3d8] ;  /* 0x0000f600ff0a7b82 */ /* 0x000e620000000a00 */
[----:B------:R-:W-:Y:S02]  /*6300*/  ULDC.U8 UR4, c[0x0][0x3f0] ;  /* 0x0000fc0000047ab9 */ /* 0x000fe40000000000 */
[----:B------:R-:W3:Y:S05]  /*6310*/  LDL R30, [R1+0x20] ;  /* 0x00002000011e7983 */ /* 0x000eea0000100800 */
[----:B------:R-:W4:Y:S01]  /*6320*/  LDC.64 R12, c[0x0][0x3e8] ;  /* 0x0000fa00ff0c7b82 */ /* 0x000f220000000a00 */
[----:B------:R-:W-:Y:S01]  /*6330*/  ISETP.NE.AND P0, PT, RZ, UR4, PT ;  /* 0x00000004ff007c0c */ /* 0x000fe2000bf05270 */
[----:B------:R-:W-:Y:S01]  /*6340*/  BSSY B0, `(.L_x_11657) ;  /* 0x00002be000007945 */ /* 0x000fe20003800000 */
[----:B--2---:R-:W-:Y:S01]  /*6350*/  SHF.R.S32.HI R3, RZ, 0x1f, R36 ;  /* 0x0000001fff037819 */ /* 0x004fe20000011424 */
[----:B-1----:R-:W-:-:S04]  /*6360*/  IMAD.WIDE.U32 R8, R36, R10, RZ ;  /* 0x0000000a24087225 */ /* 0x002fc800078e00ff */
[C---:B------:R-:W-:Y:S02]  /*6370*/  IMAD R0, R3.reuse, R10, RZ ;  /* 0x0000000a03007224 */ /* 0x040fe400078e02ff */
[-C--:B----4-:R-:W-:Y:S02]  /*6380*/  IMAD R4, R3, R12.reuse, RZ ;  /* 0x0000000c03047224 */ /* 0x090fe400078e02ff */
[----:B------:R-:W-:-:S04]  /*6390*/  IMAD.WIDE.U32 R20, R36, R12, RZ ;  /* 0x0000000c24147225 */ /* 0x000fc800078e00ff */
[C---:B------:R-:W-:Y:S02]  /*63a0*/  IMAD R3, R36.reuse, R11, R0 ;  /* 0x0000000b24037224 */ /* 0x040fe400078e0200 */
[C---:B------:R-:W-:Y:S02]  /*63b0*/  IMAD R5, R36.reuse, R13, R4 ;  /* 0x0000000d24057224 */ /* 0x040fe400078e0204 */
[----:B------:R-:W-:Y:S02]  /*63c0*/  IMAD.IADD R3, R9, 0x1, R3 ;  /* 0x0000000109037824 */ /* 0x000fe400078e0203 */
[----:B------:R-:W-:Y:S02]  /*63d0*/  IMAD.IADD R53, R21, 0x1, R5 ;  /* 0x0000000115357824 */ /* 0x000fe400078e0205 */
[----:B---3--:R-:W-:Y:S02]  /*63e0*/  IMAD R0, R36, -0xc0, R30 ;  /* 0xffffff4024007824 */ /* 0x008fe400078e021e */
[----:B------:R-:W-:-:S04]  /*63f0*/  IMAD.WIDE.U32 R6, R8, 0xc0, RZ ;  /* 0x000000c008067825 */ /* 0x000fc800078e00ff */
[----:B------:R-:W-:-:S04]  /*6400*/  IMAD.WIDE.U32 R4, R20, 0xc0, RZ ;  /* 0x000000c014047825 */ /* 0x000fc800078e00ff */
[----:B------:R-:W-:Y:S02]  /*6410*/  IMAD R51, R3, 0xc0, RZ ;  /* 0x000000c003337824 */ /* 0x000fe400078e02ff */
[----:B------:R-:W-:Y:S01]  /*6420*/  IMAD R53, R53, 0xc0, RZ ;  /* 0x000000c035357824 */ /* 0x000fe200078e02ff */
[----:B0-----:R-:W-:Y:S01]  /*6430*/  VIMNMX R14, R0, 0xc0, PT ;  /* 0x000000c0000e7848 */ /* 0x001fe20003fe0100 */
[----:B------:R-:W-:Y:S02]  /*6440*/  IMAD.IADD R55, R7, 0x1, R51 ;  /* 0x0000000107377824 */ /* 0x000fe400078e0233 */
[----:B------:R-:W-:Y:S01]  /*6450*/  IMAD.IADD R57, R5, 0x1, R53 ;  /* 0x0000000105397824 */ /* 0x000fe200078e0235 */
[----:B------:R-:W-:Y:S06]  /*6460*/  @!P0 BRA `(.L_x_11658) ;  /* 0x00000014008c8947 */ /* 0x000fec0003800000 */
[----:B------:R-:W0:Y:S01]  /*6470*/  LDC R0, c[0x0][0x428] ;  /* 0x00010a00ff007b82 */ /* 0x000e220000000800 */
[C---:B------:R-:W-:Y:S01]  /*6480*/  ISETP.GE.AND P0, PT, R17.reuse, R14, PT ;  /* 0x0000000e1100720c */ /* 0x040fe20003f06270 */
[----:B------:R-:W-:Y:S01]  /*6490*/  BSSY B1, `(.L_x_11659) ;  /* 0x000002a000017945 */ /* 0x000fe20003800000 */
[----:B------:R-:W-:Y:S01]  /*64a0*/  IMAD.MOV.U32 R15, RZ, RZ, R27 ;  /* 0x000000ffff0f7224 */ /* 0x000fe200078e001b */
[----:B------:R-:W-:Y:S01]  /*64b0*/  CS2R R46, SRZ ;  /* 0x00000000002e7805 */ /* 0x000fe2000001ff00 */
[----:B------:R-:W-:Y:S02]  /*64c0*/  IMAD.MOV.U32 R48, RZ, RZ, R42 ;  /* 0x000000ffff307224 */ /* 0x000fe400078e002a */
[----:B------:R-:W-:Y:S01]  /*64d0*/  IMAD.MOV.U32 R49, RZ, RZ, R23 ;  /* 0x000000ffff317224 */ /* 0x000fe200078e0017 */
[----:B0-----:R-:W-:Y:S01]  /*64e0*/  ISETP.NE.AND P2, PT, R0, 0x1, PT ;  /* 0x000000010000780c */ /* 0x001fe20003f45270 */
[----:B------:R-:W-:Y:S02]  /*64f0*/  IMAD R0, R36, 0xc0, R17 ;  /* 0x000000c024007824 */ /* 0x000fe400078e0211 */
[----:B------:R-:W-:-:S02]  /*6500*/  VIADD R36, R17, 0x60 ;  /* 0x0000006011247836 */ /* 0x000fc40000000000 */
[----:B------:R-:W-:Y:S01]  /*6510*/  IMAD R3, R38, 0x60, R0 ;  /* 0x0000006026037824 */ /* 0x000fe200078e0200 */
[----:B------:R-:W-:Y:S02]  /*6520*/  CS2R R38, SRZ ;  /* 0x0000000000267805 */ /* 0x000fe4000001ff00 */
[----:B------:R-:W-:Y:S01]  /*6530*/  ISETP.GE.AND P1, PT, R36, R14, PT ;  /* 0x0000000e2400720c */ /* 0x000fe20003f26270 */
[----:B------:R-:W-:Y:S01]  /*6540*/  IMAD.MOV.U32 R14, RZ, RZ, R44 ;  /* 0x000000ffff0e7224 */ /* 0x000fe200078e002c */
[----:B------:R-:W-:Y:S02]  /*6550*/  CS2R R44, SRZ ;  /* 0x00000000002c7805 */ /* 0x000fe4000001ff00 */
[----:B------:R-:W-:Y:S01]  /*6560*/  CS2R R36, SRZ ;  /* 0x0000000000247805 */ /* 0x000fe2000001ff00 */
[----:B------:R-:W0:Y:S08]  /*6570*/  @P2 LDC R30, c[0x0][0x42c] ;  /* 0x00010b00ff1e2b82 */ /* 0x000e300000000800 */
[----:B------:R-:W1:Y:S01]  /*6580*/  @P2 LDC R31, c[0x0][0x430] ;  /* 0x00010c00ff1f2b82 */ /* 0x000e620000000800 */
[----:B0-----:R-:W-:-:S05]  /*6590*/  @P2 IMAD.HI.U32 R0, R3, R30, RZ ;  /* 0x0000001e03002227 */ /* 0x001fca00078e00ff */
[----:B-1----:R-:W-:Y:S02]  /*65a0*/  @P2 SHF.R.U32.HI R3, RZ, R31, R0 ;  /* 0x0000001fff032219 */ /* 0x002fe40000011600 */
[----:B------:R-:W-:Y:S01]  /*65b0*/  CS2R R30, SRZ ;  /* 0x00000000001e7805 */ /* 0x000fe2000001ff00 */
[----:B------:R-:W-:Y:S06]  /*65c0*/  @P0 BRA `(.L_x_11660) ;  /* 0x0000000000580947 */ /* 0x000fec0003800000 */
[----:B------:R-:W-:Y:S01]  /*65d0*/  VIADD R0, R28, 0x10 ;  /* 0x000000101c007836 */ /* 0x000fe20000000000 */
[----:B------:R-:W-:Y:S01]  /*65e0*/  ULDC UR4, c[0x0][0x3d4] ;  /* 0x0000f50000047ab9 */ /* 0x000fe20000000800 */
[----:B------:R-:W-:Y:S01]  /*65f0*/  IMAD.WIDE.U32 R8, R8, 0xc0, R34 ;  /* 0x000000c008087825 */ /* 0x000fe200078e0022 */
[----:B------:R-:W-:Y:S01]  /*6600*/  ISETP.GE.AND P4, PT, R28, UR4, PT ;  /* 0x000000041c007c0c */ /* 0x000fe2000bf86270 */
[----:B------:R-:W-:Y:S01]  /*6610*/  ULDC.64 UR6, c[0x0][0x3c8] ;  /* 0x0000f20000067ab9 */ /* 0x000fe20000000a00 */
[----:B------:R-:W-:Y:S01]  /*6620*/  ISETP.GE.AND P5, PT, R0, UR4, PT ;  /* 0x0000000400007c0c */ /* 0x000fe2000bfa6270 */
[----:B------:R-:W-:Y:S01]  /*6630*/  IMAD.WIDE.U32 R20, R20, 0xc0, R32 ;  /* 0x000000c014147825 */ /* 0x000fe200078e0020 */
[----:B------:R-:W-:Y:S01]  /*6640*/  ULDC.64 UR8, c[0x0][0x3e0] ;  /* 0x0000f80000087ab9 */ /* 0x000fe20000000a00 */
[----:B------:R-:W-:Y:S02]  /*6650*/  LEA R42, P2, R8, UR6, 0x1 ;  /* 0x00000006082a7c11 */ /* 0x000fe4000f8408ff */
[----:B------:R-:W-:Y:S01]  /*6660*/  CS2R R46, SRZ ;  /* 0x00000000002e7805 */ /* 0x000fe2000001ff00 */
[----:B------:R-:W-:Y:S01]  /*6670*/  IMAD.IADD R23, R51, 0x1, R9 ;  /* 0x0000000133177824 */ /* 0x000fe200078e0209 */
[----:B------:R-:W-:Y:S01]  /*6680*/  LEA R50, P3, R20, UR8, 0x1 ;  /* 0x0000000814327c11 */ /* 0x000fe2000f8608ff */
[----:B------:R-:W-:Y:S01]  /*6690*/  IMAD.IADD R9, R53, 0x1, R21 ;  /* 0x0000000135097824 */ /* 0x000fe200078e0215 */
[----:B------:R-:W-:-:S02]  /*66a0*/  CS2R R38, SRZ ;  /* 0x0000000000267805 */ /* 0x000fc4000001ff00 */
[----:B------:R-:W-:Y:S02]  /*66b0*/  CS2R R44, SRZ ;  /* 0x00000000002c7805 */ /* 0x000fe4000001ff00 */
[----:B------:R-:W-:Y:S02]  /*66c0*/  CS2R R36, SRZ ;  /* 0x0000000000247805 */ /* 0x000fe4000001ff00 */
[----:B------:R-:W-:Y:S02]  /*66d0*/  LEA.HI.X R43, R8, UR7, R23, 0x1, P2 ;  /* 0x00000007082b7c11 */ /* 0x000fe400090f0c17 */
[----:B------:R-:W-:-:S03]  /*66e0*/  LEA.HI.X R51, R20, UR9, R9, 0x1, P3 ;  /* 0x0000000914337c11 */ /* 0x000fc600098f0c09 */
[----:B------:R0:W5:Y:S04]  /*66f0*/  @!P4 LDG.E.64 R46, desc[UR38][R42.64] ;  /* 0x000000262a2ec981 */ /* 0x000168000c1e1b00 */
[----:B------:R0:W5:Y:S04]  /*6700*/  @!P5 LDG.E.64 R38, desc[UR38][R42.64+0x20] ;  /* 0x000020262a26d981 */ /* 0x000168000c1e1b00 */
[----:B------:R0:W5:Y:S04]  /*6710*/  @!P4 LDG.E.64 R44, desc[UR38][R50.64] ;  /* 0x00000026322cc981 */ /* 0x000168000c1e1b00 */
[----:B------:R0:W5:Y:S02]  /*6720*/  @!P5 LDG.E.64 R36, desc[UR38][R50.64+0x20] ;  /* 0x000020263224d981 */ /* 0x000164000c1e1b00 */
.L_x_11660:
[----:B------:R-:W-:Y:S05]  /*6730*/  BSYNC B1 ;  /* 0x0000000000017941 */ /* 0x000fea0003800000 */
.L_x_11659:
[----:B------:R-:W-:Y:S01]  /*6740*/  BSSY B1, `(.L_x_11661) ;  /* 0x0000023000017945 */ /* 0x000fe20003800000 */
[----:B------:R-:W-:Y:S02]  /*6750*/  CS2R R20, SRZ ;  /* 0x0000000000147805 */ /* 0x000fe4000001ff00 */
[----:B0-----:R-:W-:Y:S02]  /*6760*/  CS2R R42, SRZ ;  /* 0x00000000002a7805 */ /* 0x001fe4000001ff00 */
[----:B------:R-:W-:Y:S02]  /*6770*/  SHF.R.S32.HI R23, RZ, 0x1f, R3 ;  /* 0x0000001fff177819 */ /* 0x000fe40000011403 */
[----:B------:R-:W-:Y:S01]  /*6780*/  CS2R R8, SRZ ;  /* 0x0000000000087805 */ /* 0x000fe2000001ff00 */
[----:B------:R-:W-:Y:S06]  /*6790*/  @P1 BRA `(.L_x_11662) ;  /* 0x0000000000741947 */ /* 0x000fec0003800000 */
[----:B------:R-:W-:Y:S01]  /*67a0*/  IMAD.MOV.U32 R7, RZ, RZ, R55 ;  /* 0x000000ffff077224 */ /* 0x000fe200078e0037 */
[----:B------:R-:W-:Y:S01]  /*67b0*/  ULDC UR4, c[0x0][0x3d4] ;  /* 0x0000f50000047ab9 */ /* 0x000fe20000000800 */
[----:B------:R-:W-:Y:S01]  /*67c0*/  IMAD.MOV.U32 R8, RZ, RZ, R4 ;  /* 0x000000ffff087224 */ /* 0x000fe200078e0004 */
[----:B------:R-:W-:Y:S01]  /*67d0*/  ULDC.64 UR6, c[0x0][0x3c8] ;  /* 0x0000f20000067ab9 */ /* 0x000fe20000000a00 */
[----:B------:R-:W-:Y:S01]  /*67e0*/  IMAD.MOV.U32 R9, RZ, RZ, R57 ;  /* 0x000000ffff097224 */ /* 0x000fe200078e0039 */
[----:B------:R-:W-:Y:S01]  /*67f0*/  ISETP.GE.AND P5, PT, R28, UR4, PT ;  /* 0x000000041c007c0c */ /* 0x000fe2000bfa6270 */
[----:B------:R-:W-:Y:S01]  /*6800*/  IMAD.WIDE.U32 R4, R10, 0x60, R6 ;  /* 0x000000600a047825 */ /* 0x000fe200078e0006 */
[----:B------:R-:W-:Y:S02]  /*6810*/  CS2R R42, SRZ ;  /* 0x00000000002a7805 */ /* 0x000fe4000001ff00 */
[----:B------:R-:W-:Y:S01]  /*6820*/  CS2R R30, SRZ ;  /* 0x00000000001e7805 */ /* 0x000fe2000001ff00 */
[----:B------:R-:W-:Y:S01]  /*6830*/  IMAD.WIDE.U32 R6, R12, 0x60, R8 ;  /* 0x000000600c067825 */ /* 0x000fe200078e0008 */
[----:B------:R-:W-:-:S03]  /*6840*/  IADD3 R8, P3, R34, R4, RZ ;  /* 0x0000000422087210 */ /* 0x000fc60007f7e0ff */
[----:B------:R-:W-:Y:S01]  /*6850*/  VIADD R20, R28, 0x10 ;  /* 0x000000101c147836 */ /* 0x000fe20000000000 */
[----:B------:R-:W-:Y:S01]  /*6860*/  IADD3 R0, P4, R32, R6, RZ ;  /* 0x0000000620007210 */ /* 0x000fe20007f9e0ff */
[----:B------:R-:W-:Y:S02]  /*6870*/  IMAD R9, R11, 0x60, RZ ;  /* 0x000000600b097824 */ /* 0x000fe400078e02ff */
[----:B------:R-:W-:Y:S01]  /*6880*/  IMAD R21, R13, 0x60, RZ ;  /* 0x000000600d157824 */ /* 0x000fe200078e02ff */
[----:B------:R-:W-:Y:S01]  /*6890*/  ISETP.GE.AND P2, PT, R20, UR4, PT ;  /* 0x0000000414007c0c */ /* 0x000fe2000bf46270 */
[----:B------:R-:W-:Y:S01]  /*68a0*/  ULDC.64 UR4, c[0x0][0x3e0] ;  /* 0x0000f80000047ab9 */ /* 0x000fe20000000a00 */
[----:B------:R-:W-:Y:S02]  /*68b0*/  IADD3.X R5, R35, R9, R5, P3, !PT ;  /* 0x0000000923057210 */ /* 0x000fe40001ffe405 */
[----:B------:R-:W-:Y:S02]  /*68c0*/  LEA R4, P3, R8, UR6, 0x1 ;  /* 0x0000000608047c11 */ /* 0x000fe4000f8608ff */
[----:B------:R-:W-:-:S02]  /*68d0*/  IADD3.X R7, R33, R21, R7, P4, !PT ;  /* 0x0000001521077210 */ /* 0x000fc400027fe407 */
[----:B------:R-:W-:Y:S02]  /*68e0*/  CS2R R20, SRZ ;  /* 0x0000000000147805 */ /* 0x000fe4000001ff00 */
[----:B------:R-:W-:Y:S02]  /*68f0*/  LEA R6, P4, R0, UR4, 0x1 ;  /* 0x0000000400067c11 */ /* 0x000fe4000f8808ff */
[----:B------:R-:W-:Y:S02]  /*6900*/  LEA.HI.X R5, R8, UR7, R5, 0x1, P3 ;  /* 0x0000000708057c11 */ /* 0x000fe400098f0c05 */
[----:B------:R-:W-:Y:S02]  /*6910*/  CS2R R8, SRZ ;  /* 0x0000000000087805 */ /* 0x000fe4000001ff00 */
[----:B------:R-:W-:Y:S01]  /*6920*/  LEA.HI.X R7, R0, UR5, R7, 0x1, P4 ;  /* 0x0000000500077c11 */ /* 0x000fe2000a0f0c07 */
[----:B------:R0:W5:Y:S04]  /*6930*/  @!P5 LDG.E.64 R42, desc[UR38][R4.64] ;  /* 0x00000026042ad981 */ /* 0x000168000c1e1b00 */
[----:B------:R0:W5:Y:S04]  /*6940*/  @!P2 LDG.E.64 R8, desc[UR38][R4.64+0x20] ;  /* 0x000020260408a981 */ /* 0x000168000c1e1b00 */
[----:B------:R0:W5:Y:S04]  /*6950*/  @!P5 LDG.E.64 R30, desc[UR38][R6.64] ;  /* 0x00000026061ed981 */ /* 0x000168000c1e1b00 */
[----:B------:R0:W5:Y:S02]  /*6960*/  @!P2 LDG.E.64 R20, desc[UR38][R6.64+0x20] ;  /* 0x000020260614a981 */ /* 0x000164000c1e1b00 */
.L_x_11662:
[----:B------:R-:W-:Y:S05]  /*6970*/  BSYNC B1 ;  /* 0x0000000000017941 */ /* 0x000fea0003800000 */
.L_x_11661:
[----:B------:R-:W2:Y:S04]  /*6980*/  LDL R32, [R1+0x28] ;  /* 0x0000280001207983 */ /* 0x000ea80000100800 */
[----:B------:R-:W3:Y:S01]  /*6990*/  LDL R27, [R1+0x38] ;  /* 0x00003800011b7983 */ /* 0x000ee20000100800 */
[C---:B------:R-:W-:Y:S01]  /*69a0*/  IMAD.WIDE.U32 R14, R3.reuse, R10, R14 ;  /* 0x0000000a030e7225 */ /* 0x040fe200078e000e */
[----:B------:R-:W-:Y:S01]  /*69b0*/  ULDC.64 UR4, c[0x0][0x3c8] ;  /* 0x0000f20000047ab9 */ /* 0x000fe20000000a00 */
[----:B------:R-:W-:Y:S02]  /*69c0*/  ULDC.64 UR6, c[0x0][0x3e0] ;  /* 0x0000f80000067ab9 */ /* 0x000fe40000000a00 */
[----:B------:R-:W-:-:S04]  /*69d0*/  IMAD.WIDE.U32 R48, R3, R12, R48 ;  /* 0x0000000c03307225 */ /* 0x000fc800078e0030 */
[C---:B------:R-:W-:Y:S02]  /*69e0*/  IMAD R10, R23.reuse, R10, RZ ;  /* 0x0000000a170a7224 */ /* 0x040fe400078e02ff */
[----:B------:R-:W-:Y:S02]  /*69f0*/  IMAD R12, R23, R12, RZ ;  /* 0x0000000c170c7224 */ /* 0x000fe400078e02ff */
[C---:B0-----:R-:W-:Y:S02]  /*6a00*/  IMAD R5, R3.reuse, R11, R10 ;  /* 0x0000000b03057224 */ /* 0x041fe400078e020a */
[----:B------:R-:W-:Y:S02]  /*6a10*/  IMAD R3, R3, R13, R12 ;  /* 0x0000000d03037224 */ /* 0x000fe400078e020c */
[----:B------:R-:W-:Y:S02]  /*6a20*/  IMAD.IADD R5, R15, 0x1, R5 ;  /* 0x000000010f057824 */ /* 0x000fe400078e0205 */
[----:B------:R-:W-:-:S02]  /*6a30*/  IMAD.IADD R3, R49, 0x1, R3 ;  /* 0x0000000131037824 */ /* 0x000fc400078e0203 */
[----:B--2---:R-:W-:Y:S01]  /*6a40*/  IMAD.SHL.U32 R4, R32, 0x40, RZ ;  /* 0x0000004020047824 */ /* 0x004fe200078e00ff */
[----:B---3--:R-:W-:-:S04]  /*6a50*/  LEA.HI R0, R27, R27, RZ, 0x1 ;  /* 0x0000001b1b007211 */ /* 0x008fc800078f08ff */
[----:B------:R-:W-:Y:S02]  /*6a60*/  LOP3.LUT R7, R4, 0x1c0, RZ, 0xc0, !PT ;  /* 0x000001c004077812 */ /* 0x000fe400078ec0ff */
[----:B------:R-:W-:Y:S02]  /*6a70*/  LOP3.LUT R6, R0, 0xfffffffe, RZ, 0xc0, !PT ;  /* 0xfffffffe00067812 */ /* 0x000fe400078ec0ff */
[----:B------:R-:W-:Y:S02]  /*6a80*/  LEA R4, P2, R14, UR4, 0x1 ;  /* 0x000000040e047c11 */ /* 0x000fe4000f8408ff */
[----:B------:R-:W-:Y:S01]  /*6a90*/  LEA R0, P3, R48, UR6, 0x1 ;  /* 0x0000000630007c11 */ /* 0x000fe2000f8608ff */
[----:B------:R-:W-:Y:S01]  /*6aa0*/  IMAD.IADD R6, R27, 0x1, -R6 ;  /* 0x000000011b067824 */ /* 0x000fe200078e0a06 */
[----:B------:R-:W-:Y:S01]  /*6ab0*/  LOP3.LUT R40, R7, 0x18, R40, 0xf8, !PT ;  /* 0x0000001807287812 */ /* 0x000fe200078ef828 */
[----:B------:R-:W-:Y:S01]  /*6ac0*/  UMOV UR4, 0xffffffff ;  /* 0xffffffff00047882 */ /* 0x000fe20000000000 */
[----:B------:R-:W-:-:S02]  /*6ad0*/  SHF.R.U32.HI R7, RZ, 0x3, R7 ;  /* 0x00000003ff077819 */ /* 0x000fc40000011607 */
[----:B------:R-:W-:Y:S02]  /*6ae0*/  LEA.HI.X R5, R14, UR5, R5, 0x1, P2 ;  /* 0x000000050e057c11 */ /* 0x000fe400090f0c05 */
[----:B------:R-:W-:Y:S02]  /*6af0*/  LEA.HI.X R3, R48, UR7, R3, 0x1, P3 ;  /* 0x0000000730037c11 */ /* 0x000fe400098f0c03 */
[----:B------:R-:W-:Y:S02]  /*6b00*/  LOP3.LUT R40, R40, R7, RZ, 0x3c, !PT ;  /* 0x0000000728287212 */ /* 0x000fe400078e3cff */
[----:B------:R-:W-:Y:S01]  /*6b10*/  SHF.L.U32 R7, R6, 0x1f, RZ ;  /* 0x0000001f06077819 */ /* 0x000fe200000006ff */
[----:B------:R-:W-:Y:S06]  /*6b20*/  BRA.DIV UR4, `(.L_x_11663) ;  /* 0x0000015204e07947 */ /* 0x000fec000b800000 */
.L_x_11912:
[----:B------:R-:W-:-:S03]  /*6b30*/  UMOV UR4, 0xffffffff ;  /* 0xffffffff00047882 */ /* 0x000fc60000000000 */
[----:B------:R-:W-:Y:S05]  /*6b40*/  BRA.DIV UR4, `(.L_x_11664) ;  /* 0x0000015604007947 */ /* 0x000fea000b800000 */
.L_x_11915:
[----:B------:R-:W-:-:S03]  /*6b50*/  UMOV UR4, 0xffffffff ;  /* 0xffffffff00047882 */ /* 0x000fc60000000000 */
[----:B------:R-:W-:Y:S05]  /*6b60*/  BRA.DIV UR4, `(.L_x_11665) ;  /* 0x0000015604207947 */ /* 0x000fea000b800000 */
.L_x_11918:
[----:B------:R-:W-:-:S03]  /*6b70*/  UMOV UR4, 0xffffffff ;  /* 0xffffffff00047882 */ /* 0x000fc60000000000 */
[----:B------:R-:W-:Y:S05]  /*6b80*/  BRA.DIV UR4, `(.L_x_11666) ;  /* 0x0000015604407947 */ /* 0x000fea000b800000 */
.L_x_11921:
[----:B------:R-:W-:-:S03]  /*6b90*/  UMOV UR4, 0xffffffff ;  /* 0xffffffff00047882 */ /* 0x000fc60000000000 */
[----:B------:R-:W-:Y:S05]  /*6ba0*/  BRA.DIV UR4, `(.L_x_11667) ;  /* 0x0000015604607947 */ /* 0x000fea000b800000 */
.L_x_11924:
[----:B------:R-:W-:-:S03]  /*6bb0*/  UMOV UR4, 0xffffffff ;  /* 0xffffffff00047882 */ /* 0x000fc60000000000 */
[----:B------:R-:W-:Y:S05]  /*6bc0*/  BRA.DIV UR4, `(.L_x_11668) ;  /* 0x0000015604807947 */ /* 0x000fea000b800000 */
.L_x_11927:
[----:B------:R-:W-:-:S03]  /*6bd0*/  UMOV UR4, 0xffffffff ;  /* 0xffffffff00047882 */ /* 0x000fc60000000000 */
[----:B------:R-:W-:Y:S05]  /*6be0*/  BRA.DIV UR4, `(.L_x_11669) ;  /* 0x0000015604a07947 */ /* 0x000fea000b800000 */
.L_x_11930:
[----:B------:R-:W-:-:S03]  /*6bf0*/  UMOV UR4, 0xffffffff ;  /* 0xffffffff00047882 */ /* 0x000fc60000000000 */
[----:B------:R-:W-:Y:S05]  /*6c00*/  BRA.DIV UR4, `(.L_x_11670) ;  /* 0x0000015604c07947 */ /* 0x000fea000b800000 */
.L_x_11933:
[----:B------:R-:W0:Y:S01]  /*6c10*/  S2R R6, SR_TID.X ;  /* 0x0000000000067919 */ /* 0x000e220000002100 */
[----:B------:R-:W1:Y:S01]  /*6c20*/  SYNCS.PHASECHK.TRANS64.TRYWAIT P2, [R2+URZ+0x16800], R7 ;  /* 0x01680007020075a7 */ /* 0x000e62000804017f */
[----:B-----5:R-:W-:Y:S01]  /*6c30*/  IMAD.MOV.U32 R3, RZ, RZ, R45 ;  /* 0x000000ffff037224 */ /* 0x020fe200078e002d */
[----:B------:R-:W-:Y:S01]  /*6c40*/  LOP3.LUT P3, RZ, R32, 0x4, RZ, 0xc0, !PT ;  /* 0x0000000420ff7812 */ /* 0x000fe2000786c0ff */
        /* <DEDUP_REMOVED lines=14> */
[----:B------:R-:W-:-:S04]  /*6d30*/  PRMT R27, R0, 0x7610, R27 ;  /* 0x00007610001b7816 */ /* 0x000fc8000000001b */
[----:B------:R-:W-:Y:S01]  /*6d40*/  PRMT R50, R50, 0x5410, R5 ;  /* 0x0000541032327816 */ /* 0x000fe20000000005 */
[----:B------:R-:W-:Y:S02]  /*6d50*/  IMAD.MOV.U32 R5, RZ, RZ, R21 ;  /* 0x000000ffff057224 */ /* 0x000fe400078e0015 */
[----:B0-----:R-:W-:-:S05]  /*6d60*/  VIADD R10, R6, 0xffffff80 ;  /* 0xffffff80060a7836 */ /* 0x001fca0000000000 */
[----:B------:R-:W-:-:S04]  /*6d70*/  SHF.R.S32.HI R6, RZ, 0x1f, R10 ;  /* 0x0000001fff067819 */ /* 0x000fc8000001140a */
[----:B------:R-:W-:Y:S01]  /*6d80*/  LEA.HI R6, R6, R10, RZ, 0x5 ;  /* 0x0000000a06067211 */ /* 0x000fe200078f28ff */
[----:B------:R-:W-:-:S03]  /*6d90*/  IMAD.MOV.U32 R10, RZ, RZ, R31 ;  /* 0x000000ffff0a7224 */ /* 0x000fc600078e001f */
[----:B------:R-:W-:Y:S02]  /*6da0*/  SHF.R.S32.HI R6, RZ, 0x5, R6 ;  /* 0x00000005ff067819 */ /* 0x000fe40000011406 */
[----:B------:R-:W-:-:S03]  /*6db0*/  PRMT R12, R12, 0x5410, R10 ;  /* 0x000054100c0c7816 */ /* 0x000fc6000000000a */
[----:B------:R-:W-:Y:S01]  /*6dc0*/  IMAD R3, R6, 0x200, R40 ;  /* 0x0000020006037824 */ /* 0x000fe200078e0228 */
[----:B------:R-:W-:Y:S01]  /*6dd0*/  PRMT R12, R11, 0x7610, R12 ;  /* 0x000076100b0c7816 */ /* 0x000fe2000000000c */
[----:B------:R-:W-:Y:S02]  /*6de0*/  IMAD.MOV.U32 R6, RZ, RZ, R30 ;  /* 0x000000ffff067224 */ /* 0x000fe400078e001e */
[----:B------:R-:W-:-:S03]  /*6df0*/  IMAD R3, R3, 0x2, R2 ;  /* 0x0000000203037824 */ /* 0x000fc600078e0202 */
[----:B------:R-:W-:Y:S01]  /*6e00*/  PRMT R51, R6, 0x7610, R51 ;  /* 0x0000761006337816 */ /* 0x000fe20000000033 */
[C---:B------:R-:W-:Y:S02]  /*6e10*/  VIADD R4, R3.reuse, 0x8400 ;  /* 0x0000840003047836 */ /* 0x040fe40000000000 */
[----:B------:R-:W-:Y:S02]  /*6e20*/  VIADD R0, R3, 0x8440 ;  /* 0x0000844003007836 */ /* 0x000fe40000000000 */
[----:B------:R-:W-:Y:S02]  /*6e30*/  @P3 VIADD R0, R4, 0xffffffc0 ;  /* 0xffffffc004003836 */ /* 0x000fe40000000000 */
[----:B------:R-:W-:Y:S02]  /*6e40*/  IMAD.MOV.U32 R4, RZ, RZ, R20 ;  /* 0x000000ffff047224 */ /* 0x000fe400078e0014 */
[----:B------:R-:W-:-:S03]  /*6e50*/  IMAD.MOV.U32 R6, RZ, RZ, R42 ;  /* 0x000000ffff067224 */ /* 0x000fc600078e002a */
[----:B------:R-:W-:Y:S01]  /*6e60*/  PRMT R10, R4, 0x5410, R5 ;  /* 0x00005410040a7816 */ /* 0x000fe20000000005 */
[----:B------:R-:W-:Y:S01]  /*6e70*/  IMAD.MOV.U32 R4, RZ, RZ, R8 ;  /* 0x000000ffff047224 */ /* 0x000fe200078e0008 */
[----:B------:R-:W-:Y:S01]  /*6e80*/  PRMT R51, R51, 0x5410, R6 ;  /* 0x0000541033337816 */ /* 0x000fe20000000006 */
[----:B------:R-:W-:Y:S01]  /*6e90*/  IMAD.MOV.U32 R5, RZ, RZ, R9 ;  /* 0x000000ffff057224 */ /* 0x000fe200078e0009 */
[----:B-1----:R-:W-:Y:S06]  /*6ea0*/  @!P2 BRA `(.L_x_11672) ;  /* 0x000001540040a947 */ /* 0x002fec0003800000 */
.L_x_11934:
[----:B------:R-:W-:Y:S05]  /*6eb0*/  BSYNC B1 ;  /* 0x0000000000017941 */ /* 0x000fea0003800000 */
.L_x_11671:
[----:B------:R-:W-:Y:S01]  /*6ec0*/  BSSY B1, `(.L_x_11673) ;  /* 0x000005f000017945 */ /* 0x000fe20003800000 */
[----:B------:R-:W-:-:S03]  /*6ed0*/  PRMT R11, R4, 0x5410, R5 ;  /* 0x00005410040b7816 */ /* 0x000fc60000000005 */
[----:B------:R-:W-:Y:S05]  /*6ee0*/  @P0 BRA `(.L_x_11674) ;  /* 0x0000000400700947 */ /* 0x000fea0003800000 */
[----:B------:R-:W1:Y:S01]  /*6ef0*/  LDC R5, c[0x0][0x3d4] ;  /* 0x0000f500ff057b82 */ /* 0x000e620000000800 */
[C---:B------:R-:W-:Y:S01]  /*6f00*/  VIADD R4, R28.reuse, 0x10 ;  /* 0x000000101c047836 */ /* 0x040fe20000000000 */
[----:B------:R-:W-:Y:S01]  /*6f10*/  BSSY B2, `(.L_x_11675) ;  /* 0x000002e000027945 */ /* 0x000fe20003800000 */
[----:B-1----:R-:W-:-:S03]  /*6f20*/  ISETP.GE.AND P0, PT, R28, R5, PT ;  /* 0x000000051c00720c */ /* 0x002fc60003f06270 */
[----:B------:R-:W-:-:S10]  /*6f30*/  ISETP.GE.AND P2, PT, R4, R5, PT ;  /* 0x000000050400720c */ /* 0x000fd40003f46270 */
[----:B------:R-:W-:Y:S05]  /*6f40*/  @P0 BRA `(.L_x_11676) ;  /* 0x0000000000a80947 */ /* 0x000fea0003800000 */
[----:B0-----:R-:W0:Y:S01]  /*6f50*/  LDS.128 R4, [R3+0x8400] ;  /* 0x0084000003047984 */ /* 0x001e220000000c00 */
        /* <DEDUP_REMOVED lines=18> */
[----:B------:R-:W-:Y:S01]  /*7080*/  FFMA.FTZ R35, R15, R34, R23 ;  /* 0x000000220f237223 */ /* 0x000fe20000010017 */
[-C--:B------:R-:W-:Y:S01]  /*7090*/  FMUL.FTZ R32, R4, R27.reuse ;  /* 0x0000001b04207220 */ /* 0x080fe20000410000 */
[C---:B------:R-:W-:Y:S01]  /*70a0*/  FFMA.FTZ R40, R7.reuse, R27, -R40 ;  /* 0x0000001b07287223 */ /* 0x040fe20000010828 */
[----:B------:R-:W-:Y:S02]  /*70b0*/  HADD2.F32 R6, -RZ, R5.H0_H0 ;  /* 0x20000005ff067230 */ /* 0x000fe40000004100 */
[----:B------:R-:W-:Y:S02]  /*70c0*/  HADD2.F32 R27, -RZ, R48.H0_H0 ;  /* 0x20000030ff1b7230 */ /* 0x000fe40000004100 */
[----:B------:R-:W-:Y:S01]  /*70d0*/  FFMA.FTZ R33, R7, R33, R32 ;  /* 0x0000002107217223 */ /* 0x000fe20000010020 */
[----:B------:R-:W-:Y:S02]  /*70e0*/  HADD2.F32 R15, -RZ, R49.H1_H1 ;  /* 0x30000031ff0f7230 */ /* 0x000fe40000004100 */
        /* <DEDUP_REMOVED lines=8> */
[-C--:B------:R-:W-:Y:S02]  /*7170*/  FMUL.FTZ R14, R5, R4.reuse ;  /* 0x00000004050e7220 */ /* 0x080fe40000410000 */
[C---:B------:R-:W-:Y:S01]  /*7180*/  FFMA.FTZ R5, R6.reuse, R4, -R7 ;  /* 0x0000000406057223 */ /* 0x040fe20000010807 */
[----:B------:R-:W-:Y:S01]  /*7190*/  F2FP.F16.F32.PACK_AB R7, R35, R44 ;  /* 0x0000002c2307723e */ /* 0x000fe200000000ff */
[----:B------:R-:W-:Y:S01]  /*71a0*/  FFMA.FTZ R14, R6, R23, R14 ;  /* 0x00000017060e7223 */ /* 0x000fe2000001000e */
[----:B------:R-:W-:-:S02]  /*71b0*/  F2FP.F16.F32.PACK_AB R6, R13, R32 ;  /* 0x000000200d06723e */ /* 0x000fc400000000ff */
[----:B------:R-:W-:Y:S02]  /*71c0*/  F2FP.F16.F32.PACK_AB R4, R33, R40 ;  /* 0x000000282104723e */ /* 0x000fe400000000ff */
[----:B------:R-:W-:-:S05]  /*71d0*/  F2FP.F16.F32.PACK_AB R5, R14, R5 ;  /* 0x000000050e05723e */ /* 0x000fca00000000ff */
[----:B------:R1:W-:Y:S02]  /*71e0*/  STS.128 [R3+0x8400], R4 ;  /* 0x0084000403007388 */ /* 0x0003e40000000c00 */
.L_x_11676:
[----:B------:R-:W-:Y:S05]  /*71f0*/  BSYNC B2 ;  /* 0x0000000000027941 */ /* 0x000fea0003800000 */
.L_x_11675:
[----:B------:R-:W-:Y:S05]  /*7200*/  @P2 BRA `(.L_x_11674) ;  /* 0x0000000000a82947 */ /* 0x000fea0003800000 */
[----:B01----:R-:W0:Y:S01]  /*7210*/  LDS.128 R4, [R0] ;  /* 0x0000000000047984 */ /* 0x003e220000000c00 */
        /* <DEDUP_REMOVED lines=40> */
[----:B------:R2:W-:Y:S02]  /*74a0*/  STS.128 [R0], R4 ;  /* 0x0000000400007388 */ /* 0x0005e40000000c00 */
.L_x_11674:
[----:B------:R-:W-:Y:S05]  /*74b0*/  BSYNC B1 ;  /* 0x0000000000017941 */ /* 0x000fea0003800000 */
.L_x_11673:
[----:B------:R-:W-:Y:S05]  /*74c0*/  @P1 BRA `(.L_x_11677) ;  /* 0x0000001800941947 */ /* 0x000fea0003800000 */
[----:B-12---:R-:W1:Y:S01]  /*74d0*/  LDC R5, c[0x0][0x3d4] ;  /* 0x0000f500ff057b82 */ /* 0x006e620000000800 */
[C---:B------:R-:W-:Y:S01]  /*74e0*/  VIADD R4, R28.reuse, 0x10 ;  /* 0x000000101c047836 */ /* 0x040fe20000000000 */
[----:B------:R-:W-:Y:S01]  /*74f0*/  BSSY B1, `(.L_x_11678) ;  /* 0x000002e000017945 */ /* 0x000fe20003800000 */
[----:B-1----:R-:W-:-:S03]  /*7500*/  ISETP.GE.AND P0, PT, R28, R5, PT ;  /* 0x000000051c00720c */ /* 0x002fc60003f06270 */
[----:B------:R-:W-:-:S10]  /*7510*/  ISETP.GE.AND P1, PT, R4, R5, PT ;  /* 0x000000050400720c */ /* 0x000fd40003f26270 */
[----:B------:R-:W-:Y:S05]  /*7520*/  @P0 BRA `(.L_x_11679) ;  /* 0x0000000000a80947 */ /* 0x000fea0003800000 */
[----:B0-----:R-:W0:Y:S01]  /*7530*/  LDS.128 R4, [R3+0xb400] ;  /* 0x00b4000003047984 */ /* 0x001e220000000c00 */
[--C-:B------:R-:W-:Y:S01]  /*7540*/  SHF.R.U64 R33, R30, 0x10, R31.reuse ;  /* 0x000000101e217819 */ /* 0x100fe2000000121f */
[--C-:B------:R-:W-:Y:S01]  /*7550*/  HADD2.F32 R27, -RZ, R51.reuse.H1_H1 ;  /* 0x30000033ff1b7230 */ /* 0x100fe20000004100 */
[----:B------:R-:W-:Y:S01]  /*7560*/  SHF.R.U32.HI R30, RZ, 0x10, R31 ;  /* 0x00000010ff1e7819 */ /* 0x000fe2000001161f */
[----:B------:R-:W-:Y:S01]  /*7570*/  HADD2.F32 R29, -RZ, R51.H0_H0 ;  /* 0x20000033ff1d7230 */ /* 0x000fe20000004100 */
[--C-:B------:R-:W-:Y:S02]  /*7580*/  SHF.R.U32.HI R28, RZ, 0x10, R43.reuse ;  /* 0x00000010ff1c7819 */ /* 0x100fe4000001162b */
[----:B------:R-:W-:Y:S01]  /*7590*/  SHF.R.U64 R35, R42, 0x10, R43 ;  /* 0x000000102a237819 */ /* 0x000fe2000000122b */
[----:B------:R-:W-:Y:S02]  /*75a0*/  HADD2.F32 R30, -RZ, R30.H0_H0 ;  /* 0x2000001eff1e7230 */ /* 0x000fe40000004100 */
[----:B------:R-:W-:-:S02]  /*75b0*/  HADD2.F32 R28, -RZ, R28.H0_H0 ;  /* 0x2000001cff1c7230 */ /* 0x000fc40000004100 */
[--C-:B0-----:R-:W-:Y:S02]  /*75c0*/  HADD2.F32 R23, -RZ, R7.reuse.H1_H1 ;  /* 0x30000007ff177230 */ /* 0x101fe40000004100 */
[----:B------:R-:W-:Y:S02]  /*75d0*/  HADD2.F32 R15, -RZ, R7.H0_H0 ;  /* 0x20000007ff0f7230 */ /* 0x000fe40000004100 */
[--C-:B------:R-:W-:Y:S02]  /*75e0*/  HADD2.F32 R7, -RZ, R4.reuse.H0_H0 ;  /* 0x20000004ff077230 */ /* 0x100fe40000004100 */
[C---:B------:R-:W-:Y:S01]  /*75f0*/  FMUL.FTZ R34, R23.reuse, R30 ;  /* 0x0000001e17227220 */ /* 0x040fe20000410000 */
[----:B------:R-:W-:Y:S01]  /*7600*/  FMUL.FTZ R23, R23, R28 ;  /* 0x0000001c17177220 */ /* 0x000fe20000410000 */
[----:B------:R-:W-:Y:S02]  /*7610*/  HADD2.F32 R4, -RZ, R4.H1_H1 ;  /* 0x30000004ff047230 */ /* 0x000fe40000004100 */
[----:B------:R-:W-:-:S02]  /*7620*/  HADD2.F32 R13, -RZ, R6.H0_H0 ;  /* 0x20000006ff0d7230 */ /* 0x000fc40000004100 */
[C---:B------:R-:W-:Y:S01]  /*7630*/  FFMA.FTZ R31, R15.reuse, R30, R23 ;  /* 0x0000001e0f1f7223 */ /* 0x040fe20000010017 */
[----:B------:R-:W-:Y:S02]  /*7640*/  HADD2.F32 R14, -RZ, R6.H1_H1 ;  /* 0x30000006ff0e7230 */ /* 0x000fe40000004100 */
[----:B------:R-:W-:Y:S01]  /*7650*/  FFMA.FTZ R34, R15, R28, -R34 ;  /* 0x0000001c0f227223 */ /* 0x000fe20000010822 */
[--C-:B------:R-:W-:Y:S02]  /*7660*/  HADD2.F32 R23, -RZ, R12.reuse.H1_H1 ;  /* 0x3000000cff177230 */ /* 0x100fe40000004100 */
[C---:B------:R-:W-:Y:S01]  /*7670*/  FMUL.FTZ R32, R4.reuse, R29 ;  /* 0x0000001d04207220 */ /* 0x040fe20000410000 */
[----:B------:R-:W-:Y:S02]  /*7680*/  HADD2.F32 R6, -RZ, R5.H0_H0 ;  /* 0x20000005ff067230 */ /* 0x000fe40000004100 */
[----:B------:R-:W-:Y:S01]  /*7690*/  FMUL.FTZ R28, R4, R27 ;  /* 0x0000001b041c7220 */ /* 0x000fe20000410000 */
[----:B------:R-:W-:-:S02]  /*76a0*/  HADD2.F32 R12, -RZ, R12.H0_H0 ;  /* 0x2000000cff0c7230 */ /* 0x000fc40000004100 */
        /* <DEDUP_REMOVED lines=18> */
.L_x_11679:
[----:B------:R-:W-:Y:S05]  /*77d0*/  BSYNC B1 ;  /* 0x0000000000017941 */ /* 0x000fea0003800000 */
.L_x_11678:
[----:B------:R-:W-:Y:S05]  /*77e0*/  @P1 BRA `(.L_x_11677) ;  /* 0x0000001400cc1947 */ /* 0x000fea0003800000 */
[----:B01----:R-:W0:Y:S01]  /*77f0*/  LDS.128 R4, [R0+0x3000] ;  /* 0x0030000000047984 */ /* 0x003e220000000c00 */
        /* <DEDUP_REMOVED lines=42> */
.L_x_11658:
[----:B------:R-:W0:Y:S01]  /*7aa0*/  LDC R21, c[0x0][0x3d4] ;  /* 0x0000f500ff157b82 */ /* 0x000e220000000800 */
[----:B------:R-:W-:Y:S01]  /*7ab0*/  VIADD R0, R17, 0x60 ;  /* 0x0000006011007836 */ /* 0x000fe20000000000 */
[----:B------:R-:W2:Y:S01]  /*7ac0*/  LDL R52, [R1+0x4] ;  /* 0x0000040001347983 */ /* 0x000ea20000100800 */
[----:B------:R-:W-:Y:S01]  /*7ad0*/  ULDC.64 UR4, c[0x0][0x3c8] ;  /* 0x0000f20000047ab9 */ /* 0x000fe20000000a00 */
[----:B------:R-:W-:Y:S02]  /*7ae0*/  ULDC.64 UR6, c[0x0][0x3e0] ;  /* 0x0000f80000067ab9 */ /* 0x000fe40000000a00 */
[----:B------:R-:W3:Y:S01]  /*7af0*/  LDL R50, [R1+0x38] ;  /* 0x0000380001327983 */ /* 0x000ee20000100800 */
[----:B0-----:R-:W-:-:S04]  /*7b00*/  ISETP.GE.AND P0, PT, R40, R21, PT ;  /* 0x000000152800720c */ /* 0x001fc80003f06270 */
[-C--:B------:R-:W-:Y:S02]  /*7b10*/  ISETP.GE.OR P1, PT, R0, R14.reuse, P0 ;  /* 0x0000000e0000720c */ /* 0x080fe40000726670 */
[----:B------:R-:W-:-:S11]  /*7b20*/  ISETP.GE.OR P0, PT, R17, R14, P0 ;  /* 0x0000000e1100720c */ /* 0x000fd60000706670 */
[----:B------:R-:W0:Y:S08]  /*7b30*/  @!P1 LDC.64 R28, c[0x0][0x3c8] ;  /* 0x0000f200ff1c9b82 */ /* 0x000e300000000a00 */
[----:B------:R-:W1:Y:S01]  /*7b40*/  @!P1 LDC.64 R48, c[0x0][0x3e0] ;  /* 0x0000f800ff309b82 */ /* 0x000e620000000a00 */
[----:B------:R-:W-:Y:S02]  /*7b50*/  @!P1 IMAD.MOV.U32 R7, RZ, RZ, R55 ;  /* 0x000000ffff079224 */ /* 0x000fe400078e0037 */
[----:B------:R-:W-:-:S02]  /*7b60*/  @!P1 IMAD.MOV.U32 R8, RZ, RZ, R4 ;  /* 0x000000ffff089224 */ /* 0x000fc400078e0004 */
[----:B------:R-:W-:Y:S01]  /*7b70*/  @!P1 IMAD.MOV.U32 R9, RZ, RZ, R57 ;  /* 0x000000ffff099224 */ /* 0x000fe200078e0039 */
[----:B------:R-:W-:Y:S02]  /*7b80*/  @!P0 IADD3 R14, P3, R31, R6, RZ ;  /* 0x000000061f0e8210 */ /* 0x000fe40007f7e0ff */
[----:B------:R-:W-:Y:S01]  /*7b90*/  @!P0 IADD3 R15, P2, R39, R4, RZ ;  /* 0x00000004270f8210 */ /* 0x000fe20007f5e0ff */
[----:B------:R-:W-:-:S04]  /*7ba0*/  @!P1 IMAD.WIDE.U32 R4, R10, 0x60, R6 ;  /* 0x000000600a049825 */ /* 0x000fc800078e0006 */
[----:B------:R-:W-:Y:S01]  /*7bb0*/  @!P1 IMAD.WIDE.U32 R6, R12, 0x60, R8 ;  /* 0x000000600c069825 */ /* 0x000fe200078e0008 */
[----:B------:R-:W-:-:S03]  /*7bc0*/  @!P1 IADD3 R3, P4, R31, R4, RZ ;  /* 0x000000041f039210 */ /* 0x000fc60007f9e0ff */
[----:B------:R-:W-:Y:S02]  /*7bd0*/  @!P1 IMAD R20, R11, 0x60, RZ ;  /* 0x000000600b149824 */ /* 0x000fe400078e02ff */
[----:B------:R-:W-:Y:S01]  /*7be0*/  @!P0 IMAD.X R9, R55, 0x1, R37, P3 ;  /* 0x0000000137098824 */ /* 0x000fe200018e0625 */
[C---:B------:R-:W-:Y:S01]  /*7bf0*/  @!P0 LEA R8, P3, R14.reuse, UR4, 0x1 ;  /* 0x000000040e088c11 */ /* 0x040fe2000f8608ff */
[----:B------:R-:W-:Y:S01]  /*7c00*/  @!P1 IMAD R30, R13, 0x60, RZ ;  /* 0x000000600d1e9824 */ /* 0x000fe200078e02ff */
[----:B------:R-:W-:Y:S02]  /*7c10*/  @!P1 IADD3 R0, P5, R39, R6, RZ ;  /* 0x0000000627009210 */ /* 0x000fe40007fbe0ff */
[----:B------:R-:W-:Y:S02]  /*7c20*/  @!P0 LEA.HI.X R9, R14, UR5, R9, 0x1, P3 ;  /* 0x000000050e098c11 */ /* 0x000fe400098f0c09 */
[----:B------:R-:W-:Y:S02]  /*7c30*/  @!P1 IADD3.X R4, R37, R20, R5, P4, !PT ;  /* 0x0000001425049210 */ /* 0x000fe400027fe405 */
[----:B------:R-:W-:-:S02]  /*7c40*/  @!P1 IADD3.X R6, R47, R30, R7, P5, !PT ;  /* 0x0000001e2f069210 */ /* 0x000fc40002ffe407 */
[----:B0-----:R-:W-:Y:S02]  /*7c50*/  @!P1 LEA R46, P3, R3, R28, 0x1 ;  /* 0x0000001c032e9211 */ /* 0x001fe400078608ff */
[C---:B-1----:R-:W-:Y:S01]  /*7c60*/  @!P1 LEA R48, P4, R0.reuse, R48, 0x1 ;  /* 0x0000003000309211 */ /* 0x042fe200078808ff */
[----:B------:R-:W-:Y:S01]  /*7c70*/  @!P0 IMAD.X R20, R57, 0x1, R47, P2 ;  /* 0x0000000139148824 */ /* 0x000fe200010e062f */
[----:B------:R-:W-:Y:S02]  /*7c80*/  @!P1 LEA.HI.X R47, R3, R29, R4, 0x1, P3 ;  /* 0x0000001d032f9211 */ /* 0x000fe400018f0c04 */
[----:B------:R-:W-:Y:S02]  /*7c90*/  CS2R R28, SRZ ;  /* 0x00000000001c7805 */ /* 0x000fe4000001ff00 */
[----:B------:R-:W-:Y:S02]  /*7ca0*/  @!P1 LEA.HI.X R49, R0, R49, R6, 0x1, P4 ;  /* 0x0000003100319211 */ /* 0x000fe400020f0c06 */
[----:B------:R-:W-:-:S02]  /*7cb0*/  CS2R R30, SRZ ;  /* 0x00000000001e7805 */ /* 0x000fc4000001ff00 */
[----:B------:R-:W-:Y:S02]  /*7cc0*/  CS2R R4, SRZ ;  /* 0x0000000000047805 */ /* 0x000fe4000001ff00 */
[----:B------:R-:W-:Y:S01]  /*7cd0*/  CS2R R6, SRZ ;  /* 0x0000000000067805 */ /* 0x000fe2000001ff00 */
[----:B------:R-:W0:Y:S01]  /*7ce0*/  LDC R0, c[0x0][0x428] ;  /* 0x00010a00ff007b82 */ /* 0x000e220000000800 */
[----:B------:R-:W5:Y:S04]  /*7cf0*/  @!P1 LDG.E.128 R28, desc[UR38][R46.64] ;  /* 0x000000262e1c9981 */ /* 0x000f68000c1e1d00 */
[----:B------:R-:W5:Y:S01]  /*7d00*/  @!P1 LDG.E.128 R4, desc[UR38][R48.64] ;  /* 0x0000002630049981 */ /* 0x000f62000c1e1d00 */
[----:B------:R-:W1:Y:S01]  /*7d10*/  S2R R51, SR_TID.X ;  /* 0x0000000000337919 */ /* 0x000e620000002100 */
[----:B------:R-:W-:-:S04]  /*7d20*/  @!P0 LEA R14, P2, R15, UR6, 0x1 ;  /* 0x000000060f0e8c11 */ /* 0x000fc8000f8408ff */
[----:B------:R-:W-:Y:S02]  /*7d30*/  @!P0 LEA.HI.X R15, R15, UR7, R20, 0x1, P2 ;  /* 0x000000070f0f8c11 */ /* 0x000fe400090f0c14 */
[----:B0-----:R-:W-:Y:S02]  /*7d40*/  ISETP.NE.AND P2, PT, R0, 0x1, PT ;  /* 0x000000010000780c */ /* 0x001fe40003f45270 */
[----:B------:R-:W-:Y:S02]  /*7d50*/  CS2R R36, SRZ ;  /* 0x0000000000247805 */ /* 0x000fe4000001ff00 */
[----:B------:R-:W-:-:S06]  /*7d60*/  CS2R R38, SRZ ;  /* 0x0000000000267805 */ /* 0x000fcc000001ff00 */
[----:B------:R0:W5:Y:S03]  /*7d70*/  @!P0 LDG.E.128 R36, desc[UR38][R8.64] ;  /* 0x0000002608248981 */ /* 0x000166000c1e1d00 */
[----:B------:R-:W4:Y:S01]  /*7d80*/  @P2 LDC R0, c[0x0][0x42c] ;  /* 0x00010b00ff002b82 */ /* 0x000f220000000800 */
[----:B-1----:R-:W-:-:S07]  /*7d90*/  VIADD R53, R51, 0xffffff80 ;  /* 0xffffff8033357836 */ /* 0x002fce0000000000 */
[----:B0-----:R-:W0:Y:S01]  /*7da0*/  @P2 LDC R9, c[0x0][0x430] ;  /* 0x00010c00ff092b82 */ /* 0x001e220000000800 */
[----:B------:R-:W-:-:S04]  /*7db0*/  SHF.R.S32.HI R51, RZ, 0x1f, R53 ;  /* 0x0000001fff337819 */ /* 0x000fc80000011435 */
[----:B------:R-:W-:-:S04]  /*7dc0*/  LEA.HI R51, R51, R53, RZ, 0x2 ;  /* 0x0000003533337211 */ /* 0x000fc800078f10ff */
[----:B------:R-:W-:-:S05]  /*7dd0*/  LOP3.LUT R51, R51, 0xfffffffc, RZ, 0xc0, !PT ;  /* 0xfffffffc33337812 */ /* 0x000fca00078ec0ff */
[----:B------:R-:W-:Y:S01]  /*7de0*/  IMAD.IADD R51, R53, 0x1, -R51 ;  /* 0x0000000135337824 */ /* 0x000fe200078e0a33 */
[----:B------:R-:W-:Y:S02]  /*7df0*/  CS2R R32, SRZ ;  /* 0x0000000000207805 */ /* 0x000fe4000001ff00 */
[----:B------:R-:W-:Y:S01]  /*7e00*/  CS2R R34, SRZ ;  /* 0x0000000000227805 */ /* 0x000fe2000001ff00 */
[----:B------:R-:W-:-:S05]  /*7e10*/  IMAD.MOV.U32 R43, RZ, RZ, R23 ;  /* 0x000000ffff2b7224 */ /* 0x000fca00078e0017 */
[----:B------:R1:W5:Y:S02]  /*7e20*/  @!P0 LDG.E.128 R32, desc[UR38][R14.64] ;  /* 0x000000260e208981 */ /* 0x000364000c1e1d00 */
[----:B-1----:R-:W-:Y:S02]  /*7e30*/  IMAD.MOV.U32 R14, RZ, RZ, R44 ;  /* 0x000000ffff0e7224 */ /* 0x002fe400078e002c */
[----:B------:R-:W-:Y:S02]  /*7e40*/  IMAD.MOV.U32 R15, RZ, RZ, R27 ;  /* 0x000000ffff0f7224 */ /* 0x000fe400078e001b */
[----:B--2---:R-:W-:-:S04]  /*7e50*/  IMAD R3, R52, 0xc0, R17 ;  /* 0x000000c034037824 */ /* 0x004fc800078e0211 */
[----:B------:R-:W-:-:S04]  /*7e60*/  IMAD R3, R51, 0x60, R3 ;  /* 0x0000006033037824 */ /* 0x000fc800078e0203 */
[----:B----4-:R-:W-:-:S05]  /*7e70*/  @P2 IMAD.HI.U32 R0, R3, R0, RZ ;  /* 0x0000000003002227 */ /* 0x010fca00078e00ff */
[----:B0-----:R-:W-:-:S04]  /*7e80*/  @P2 SHF.R.U32.HI R3, RZ, R9, R0 ;  /* 0x00000009ff032219 */ /* 0x001fc80000011600 */
[----:B------:R-:W-:Y:S01]  /*7e90*/  SHF.R.S32.HI R9, RZ, 0x1f, R3 ;  /* 0x0000001fff097819 */ /* 0x000fe20000011403 */
[----:B------:R-:W-:-:S04]  /*7ea0*/  IMAD.WIDE.U32 R14, R3, R10, R14 ;  /* 0x0000000a030e7225 */ /* 0x000fc800078e000e */
[C---:B------:R-:W-:Y:S02]  /*7eb0*/  IMAD R0, R9.reuse, R10, RZ ;  /* 0x0000000a09007224 */ /* 0x040fe400078e02ff */
[-C--:B------:R-:W-:Y:S02]  /*7ec0*/  IMAD R8, R9, R12.reuse, RZ ;  /* 0x0000000c09087224 */ /* 0x080fe400078e02ff */
[----:B------:R-:W-:-:S04]  /*7ed0*/  IMAD.WIDE.U32 R42, R3, R12, R42 ;  /* 0x0000000c032a7225 */ /* 0x000fc800078e002a */
[C---:B------:R-:W-:Y:S02]  /*7ee0*/  IMAD R9, R3.reuse, R11, R0 ;  /* 0x0000000b03097224 */ /* 0x040fe400078e0200 */
[----:B------:R-:W-:Y:S01]  /*7ef0*/  IMAD R3, R3, R13, R8 ;  /* 0x0000000d03037224 */ /* 0x000fe200078e0208 */
[----:B------:R-:W-:Y:S01]  /*7f00*/  LEA R8, P2, R14, UR4, 0x1 ;  /* 0x000000040e087c11 */ /* 0x000fe2000f8408ff */
[----:B------:R-:W-:Y:S01]  /*7f10*/  IMAD.IADD R9, R15, 0x1, R9 ;  /* 0x000000010f097824 */ /* 0x000fe200078e0209 */
[----:B------:R-:W-:Y:S01]  /*7f20*/  LEA R0, P3, R42, UR6, 0x1 ;  /* 0x000000062a007c11 */ /* 0x000fe2000f8608ff */
[----:B------:R-:W-:Y:S01]  /*7f30*/  IMAD.IADD R3, R43, 0x1, R3 ;  /* 0x000000012b037824 */ /* 0x000fe200078e0203 */
[----:B------:R-:W-:Y:S02]  /*7f40*/  UMOV UR4, 0xffffffff ;  /* 0xffffffff00047882 */ /* 0x000fe40000000000 */
[----:B------:R-:W-:Y:S02]  /*7f50*/  LEA.HI.X R9, R14, UR5, R9, 0x1, P2 ;  /* 0x000000050e097c11 */ /* 0x000fe400090f0c09 */
[----:B------:R-:W-:-:S02]  /*7f60*/  LEA.HI.X R3, R42, UR7, R3, 0x1, P3 ;  /* 0x000000072a037c11 */ /* 0x000fc400098f0c03 */
[----:B---3--:R-:W-:Y:S01]  /*7f70*/  LEA.HI R10, R50, R50, RZ, 0x1 ;  /* 0x00000032320a7211 */ /* 0x008fe200078f08ff */
[----:B------:R-:W-:Y:S06]  /*7f80*/  BRA.DIV UR4, `(.L_x_11680) ;  /* 0x00000146041c7947 */ /* 0x000fec000b800000 */
.L_x_11937:
[----:B------:R-:W-:-:S03]  /*7f90*/  UMOV UR4, 0xffffffff ;  /* 0xffffffff00047882 */ /* 0x000fc60000000000 */
[----:B------:R-:W-:Y:S05]  /*7fa0*/  BRA.DIV UR4, `(.L_x_11681) ;  /* 0x00000146043c7947 */ /* 0x000fea000b800000 */
.L_x_11940:
[----:B------:R-:W-:-:S03]  /*7fb0*/  UMOV UR4, 0xffffffff ;  /* 0xffffffff00047882 */ /* 0x000fc60000000000 */
[----:B------:R-:W-:Y:S05]  /*7fc0*/  BRA.DIV UR4, `(.L_x_11682) ;  /* 0x00000146045c7947 */ /* 0x000fea000b800000 */
.L_x_11943:
[----:B------:R-:W-:-:S03]  /*7fd0*/  UMOV UR4, 0xffffffff ;  /* 0xffffffff00047882 */ /* 0x000fc60000000000 */
[----:B------:R-:W-:Y:S05]  /*7fe0*/  BRA.DIV UR4, `(.L_x_11683) ;  /* 0x00000146047c7947 */ /* 0x000fea000b800000 */
.L_x_11946:
[----:B------:R-:W-:-:S03]  /*7ff0*/  UMOV UR4, 0xffffffff ;  /* 0xffffffff00047882 */ /* 0x000fc60000000000 */
[----:B------:R-:W-:Y:S05]  /*8000*/  BRA.DIV UR4, `(.L_x_11684) ;  /* 0x00000146049c7947 */ /* 0x000fea000b800000 */
.L_x_11949:
[----:B------:R-:W-:Y:S01]  /*8010*/  UMOV UR4, 0xffffffff ;  /* 0xffffffff00047882 */ /* 0x000fe20000000000 */
[----:B------:R-:W-:Y:S02]  /*8020*/  LOP3.LUT R10, R10, 0xfffffffe, RZ, 0xc0, !PT ;  /* 0xfffffffe0a0a7812 */ /* 0x000fe400078ec0ff */
[----:B------:R-:W-:Y:S05]  /*8030*/  BRA.DIV UR4, `(.L_x_11685) ;  /* 0x0000014604b87947 */ /* 0x000fea000b800000 */
.L_x_11952:
[----:B------:R-:W-:Y:S01]  /*8040*/  UMOV UR4, 0xffffffff ;  /* 0xffffffff00047882 */ /* 0x000fe20000000000 */
[----:B------:R-:W-:Y:S02]  /*8050*/  IMAD.IADD R9, R50, 0x1, -R10 ;  /* 0x0000000132097824 */ /* 0x000fe400078e0a0a */
[----:B------:R-:W-:Y:S05]  /*8060*/  BRA.DIV UR4, `(.L_x_11686) ;  /* 0x0000014604d47947 */ /* 0x000fea000b800000 */
.L_x_11955:
[----:B------:R-:W-:Y:S01]  /*8070*/  UMOV UR4, 0xffffffff ;  /* 0xffffffff00047882 */ /* 0x000fe20000000000 */
[----:B------:R-:W-:Y:S02]  /*8080*/  SHF.L.U32 R9, R9, 0x1f, RZ ;  /* 0x0000001f09097819 */ /* 0x000fe400000006ff */
[----:B------:R-:W-:Y:S05]  /*8090*/  BRA.DIV UR4, `(.L_x_11687) ;  /* 0x0000014604f07947 */ /* 0x000fea000b800000 */
.L_x_11958:
[----:B------:R-:W0:Y:S01]  /*80a0*/  SYNCS.PHASECHK.TRANS64.TRYWAIT P2, [R2+URZ+0x16800], R9 ;  /* 0x01680009020075a7 */ /* 0x000e22000804017f */
[----:B-----5:R-:W-:Y:S01]  /*80b0*/  IMAD.MOV.U32 R3, RZ, RZ, R37 ;  /* 0x000000ffff037224 */ /* 0x020fe200078e0025 */
[----:B------:R-:W-:Y:S01]  /*80c0*/  BSSY B1, `(.L_x_11688) ;  /* 0x000001c000017945 */ /* 0x000fe20003800000 */
[----:B------:R-:W-:Y:S02]  /*80d0*/  IMAD.MOV.U32 R0, RZ, RZ, R36 ;  /* 0x000000ffff007224 */ /* 0x000fe400078e0024 */
        /* <DEDUP_REMOVED lines=22> */
[----:B------:R-:W-:Y:S01]  /*8240*/  IMAD.IADD R21, R40, 0x1, R21 ;  /* 0x0000000128157824 */ /* 0x000fe200078e0215 */
[----:B------:R-:W-:-:S02]  /*8250*/  PRMT R3, R3, 0x5410, R8 ;  /* 0x0000541003037816 */ /* 0x000fc40000000008 */
[----:B------:R-:W-:Y:S01]  /*8260*/  PRMT R20, R10, 0x7610, R20 ;  /* 0x000076100a147816 */ /* 0x000fe20000000014 */
[----:B0-----:R-:W-:Y:S06]  /*8270*/  @!P2 BRA `(.L_x_11689) ;  /* 0x0000014400a0a947 */ /* 0x001fec0003800000 */
.L_x_11959:
[----:B------:R-:W-:Y:S05]  /*8280*/  BSYNC B1 ;  /* 0x0000000000017941 */ /* 0x000fea0003800000 */
.L_x_11688:
[----:B------:R-:W-:Y:S01]  /*8290*/  BSSY B1, `(.L_x_11690) ;  /* 0x0000069000017945 */ /* 0x000fe20003800000 */
[----:B------:R-:W-:Y:S01]  /*82a0*/  IMAD.MOV.U32 R23, RZ, RZ, R6 ;  /* 0x000000ffff177224 */ /* 0x000fe200078e0006 */
[----:B------:R-:W-:Y:S01]  /*82b0*/  LOP3.LUT R21, R21, 0x38, RZ, 0xc0, !PT ;  /* 0x0000003815157812 */ /* 0x000fe200078ec0ff */
[----:B------:R-:W-:Y:S01]  /*82c0*/  IMAD.MOV.U32 R27, RZ, RZ, R7 ;  /* 0x000000ffff1b7224 */ /* 0x000fe200078e0007 */
[----:B------:R-:W-:Y:S06]  /*82d0*/  @P0 BRA `(.L_x_11691) ;  /* 0x0000000400900947 */ /* 0x000fec0003800000 */
[----:B------:R-:W2:Y:S01]  /*82e0*/  LDL R8, [R1+0x28] ;  /* 0x0000280001087983 */ /* 0x000ea20000100800 */
[----:B------:R-:W1:Y:S02]  /*82f0*/  S2R R10, SR_TID.X ;  /* 0x00000000000a7919 */ /* 0x000e640000002100 */
[----:B-1----:R-:W-:-:S05]  /*8300*/  VIADD R10, R10, 0xffffff80 ;  /* 0xffffff800a0a7836 */ /* 0x002fca0000000000 */
[----:B------:R-:W-:-:S04]  /*8310*/  SHF.R.S32.HI R13, RZ, 0x1f, R10 ;  /* 0x0000001fff0d7819 */ /* 0x000fc8000001140a */
[----:B------:R-:W-:-:S04]  /*8320*/  LEA.HI R13, R13, R10, RZ, 0x5 ;  /* 0x0000000a0d0d7211 */ /* 0x000fc800078f28ff */
[----:B------:R-:W-:Y:S01]  /*8330*/  SHF.R.S32.HI R13, RZ, 0x5, R13 ;  /* 0x00000005ff0d7819 */ /* 0x000fe2000001140d */
[--C-:B------:R-:W-:Y:S01]  /*8340*/  HADD2.F32 R41, -RZ, R43.reuse.H1_H1 ;  /* 0x3000002bff297230 */ /* 0x100fe20000004100 */
[----:B------:R-:W-:Y:S01]  /*8350*/  SHF.R.U64 R55, R36, 0x10, R37 ;  /* 0x0000001024377819 */ /* 0x000fe20000001225 */
[----:B------:R-:W-:Y:S01]  /*8360*/  HADD2.F32 R43, -RZ, R43.H0_H0 ;  /* 0x2000002bff2b7230 */ /* 0x000fe20000004100 */
[--C-:B------:R-:W-:Y:S02]  /*8370*/  SHF.R.U32.HI R42, RZ, 0x10, R33.reuse ;  /* 0x00000010ff2a7819 */ /* 0x100fe40000011621 */
[----:B------:R-:W-:Y:S02]  /*8380*/  SHF.R.U64 R53, R32, 0x10, R33 ;  /* 0x0000001020357819 */ /* 0x000fe40000001221 */
[----:B------:R-:W-:Y:S01]  /*8390*/  SHF.R.U32.HI R44, RZ, 0x10, R37 ;  /* 0x00000010ff2c7819 */ /* 0x000fe20000011625 */
[----:B------:R-:W-:Y:S01]  /*83a0*/  HADD2.F32 R42, -RZ, R42.H0_H0 ;  /* 0x2000002aff2a7230 */ /* 0x000fe20000004100 */
[----:B------:R-:W-:-:S02]  /*83b0*/  SHF.R.U64 R54, R38, 0x10, R39 ;  /* 0x0000001026367819 */ /* 0x000fc40000001227 */
[--C-:B------:R-:W-:Y:S02]  /*83c0*/  SHF.R.U32.HI R48, RZ, 0x10, R35.reuse ;  /* 0x00000010ff307819 */ /* 0x100fe40000011623 */
[----:B------:R-:W-:Y:S02]  /*83d0*/  SHF.R.U64 R51, R34, 0x10, R35 ;  /* 0x0000001022337819 */ /* 0x000fe40000001223 */
[----:B------:R-:W-:Y:S01]  /*83e0*/  SHF.R.U32.HI R50, RZ, 0x10, R39 ;  /* 0x00000010ff327819 */ /* 0x000fe20000011627 */
[----:B--2---:R-:W-:-:S05]  /*83f0*/  IMAD.SHL.U32 R8, R8, 0x40, RZ ;  /* 0x0000004008087824 */ /* 0x004fca00078e00ff */
[----:B------:R-:W-:-:S04]  /*8400*/  LOP3.LUT R8, R8, 0x1c0, RZ, 0xc0, !PT ;  /* 0x000001c008087812 */ /* 0x000fc800078ec0ff */
[----:B------:R-:W-:Y:S02]  /*8410*/  LOP3.LUT R40, R8, 0x38, R40, 0xf8, !PT ;  /* 0x0000003808287812 */ /* 0x000fe400078ef828 */
[----:B------:R-:W-:-:S04]  /*8420*/  SHF.R.U32.HI R11, RZ, 0x3, R8 ;  /* 0x00000003ff0b7819 */ /* 0x000fc80000011608 */
[----:B------:R-:W-:Y:S02]  /*8430*/  LOP3.LUT R40, R40, R11, RZ, 0x3c, !PT ;  /* 0x0000000b28287212 */ /* 0x000fe400078e3cff */
[----:B------:R-:W-:-:S03]  /*8440*/  LOP3.LUT R12, R11, R21, R8, 0x1e, !PT ;  /* 0x000000150b0c7212 */ /* 0x000fc600078e1e08 */
[C---:B0-----:R-:W-:Y:S02]  /*8450*/  IMAD R9, R13.reuse, 0x200, R40 ;  /* 0x000002000d097824 */ /* 0x041fe400078e0228 */
[----:B------:R-:W-:-:S04]  /*8460*/  IMAD R13, R13, 0x200, R12 ;  /* 0x000002000d0d7824 */ /* 0x000fc800078e020c */
[--C-:B------:R-:W-:Y:S02]  /*8470*/  IMAD R49, R13, 0x2, R2.reuse ;  /* 0x000000020d317824 */ /* 0x100fe400078e0202 */
[----:B------:R-:W-:-:S03]  /*8480*/  IMAD R40, R9, 0x2, R2 ;  /* 0x0000000209287824 */ /* 0x000fc600078e0202 */
[----:B------:R-:W0:Y:S04]  /*8490*/  LDS.128 R12, [R49+0x8400] ;  /* 0x00840000310c7984 */ /* 0x000e280000000c00 */
[----:B------:R-:W1:Y:S01]  /*84a0*/  LDS.128 R8, [R40+0x8400] ;  /* 0x0084000028087984 */ /* 0x000e620000000c00 */
[--C-:B0-----:R-:W-:Y:S02]  /*84b0*/  HADD2.F32 R36, -RZ, R13.reuse.H0_H0 ;  /* 0x2000000dff247230 */ /* 0x101fe40000004100 */
[----:B------:R-:W-:Y:S02]  /*84c0*/  HADD2.F32 R37, -RZ, R13.H1_H1 ;  /* 0x3000000dff257230 */ /* 0x000fe40000004100 */
[----:B-1----:R-:W-:Y:S02]  /*84d0*/  HADD2.F32 R32, -RZ, R9.H0_H0 ;  /* 0x20000009ff207230 */ /* 0x002fe40000004100 */
[C---:B------:R-:W-:Y:S01]  /*84e0*/  FMUL.FTZ R45, R36.reuse, R43 ;  /* 0x0000002b242d7220 */ /* 0x040fe20000410000 */
[----:B------:R-:W-:Y:S01]  /*84f0*/  FMUL.FTZ R47, R36, R41 ;  /* 0x00000029242f7220 */ /* 0x000fe20000410000 */
[----:B------:R-:W-:-:S02]  /*8500*/  HADD2.F32 R36, -RZ, R44.H0_H0 ;  /* 0x2000002cff247230 */ /* 0x000fc40000004100 */
[C---:B------:R-:W-:Y:S01]  /*8510*/  FFMA.FTZ R46, R32.reuse, R41, -R45 ;  /* 0x00000029202e7223 */ /* 0x040fe2000001082d */
[----:B------:R-:W-:Y:S02]  /*8520*/  HADD2.F32 R33, -RZ, R9.H1_H1 ;  /* 0x30000009ff217230 */ /* 0x000fe40000004100 */
[C---:B------:R-:W-:Y:S01]  /*8530*/  FMUL.FTZ R44, R37.reuse, R42 ;  /* 0x0000002a252c7220 */ /* 0x040fe20000410000 */
[----:B------:R-:W-:Y:S02]  /*8540*/  HADD2.F32 R38, -RZ, R15.H0_H0 ;  /* 0x2000000fff267230 */ /* 0x000fe40000004100 */
[----:B------:R-:W-:Y:S02]  /*8550*/  HADD2.F32 R45, -RZ, R52.H1_H1 ;  /* 0x30000034ff2d7230 */ /* 0x000fe40000004100 */
[----:B------:R-:W-:Y:S02]  /*8560*/  HADD2.F32 R41, -RZ, R57.H1_H1 ;  /* 0x30000039ff297230 */ /* 0x000fe40000004100 */
[----:B------:R-:W-:Y:S01]  /*8570*/  FFMA.FTZ R47, R32, R43, R47 ;  /* 0x0000002b202f7223 */ /* 0x000fe2000001002f */
[----:B------:R-:W-:Y:S01]  /*8580*/  FMUL.FTZ R32, R37, R36 ;  /* 0x0000002425207220 */ /* 0x000fe20000410000 */
[----:B------:R-:W-:-:S02]  /*8590*/  HADD2.F32 R34, -RZ, R11.H0_H0 ;  /* 0x2000000bff227230 */ /* 0x000fc40000004100 */
[----:B------:R-:W-:Y:S01]  /*85a0*/  FFMA.FTZ R43, R33, R36, -R44 ;  /* 0x00000024212b7223 */ /* 0x000fe2000001082c */
[C---:B------:R-:W-:Y:S01]  /*85b0*/  FMUL.FTZ R37, R38.reuse, R45 ;  /* 0x0000002d26257220 */ /* 0x040fe20000410000 */
[----:B------:R-:W-:Y:S02]  /*85c0*/  HADD2.F32 R39, -RZ, R15.H1_H1 ;  /* 0x3000000fff277230 */ /* 0x000fe40000004100 */
[-C--:B------:R-:W-:Y:S01]  /*85d0*/  FMUL.FTZ R38, R38, R41.reuse ;  /* 0x0000002926267220 */ /* 0x080fe20000410000 */
[----:B------:R-:W-:Y:S02]  /*85e0*/  HADD2.F32 R44, -RZ, R48.H0_H0 ;  /* 0x20000030ff2c7230 */ /* 0x000fe40000004100 */
[C---:B------:R-:W-:Y:S01]  /*85f0*/  FFMA.FTZ R41, R34.reuse, R41, -R37 ;  /* 0x0000002922297223 */ /* 0x040fe20000010825 */
[----:B------:R-:W-:Y:S02]  /*8600*/  HADD2.F32 R35, -RZ, R11.H1_H1 ;  /* 0x3000000bff237230 */ /* 0x000fe40000004100 */
[----:B------:R-:W-:Y:S01]  /*8610*/  FFMA.FTZ R45, R34, R45, R38 ;  /* 0x0000002d222d7223 */ /* 0x000fe20000010026 */
[----:B------:R-:W-:-:S02]  /*8620*/  HADD2.F32 R36, -RZ, R50.H0_H0 ;  /* 0x20000032ff247230 */ /* 0x000fc40000004100 */
[----:B------:R-:W-:Y:S01]  /*8630*/  FMUL.FTZ R34, R39, R44 ;  /* 0x0000002c27227220 */ /* 0x000fe20000410000 */
[----:B------:R-:W-:Y:S02]  /*8640*/  HADD2.F32 R13, -RZ, R12.H0_H0 ;  /* 0x2000000cff0d7230 */ /* 0x000fe40000004100 */
[----:B------:R-:W-:Y:S01]  /*8650*/  FFMA.FTZ R48, R33, R42, R32 ;  /* 0x0000002a21307223 */ /* 0x000fe20000010020 */
[----:B------:R-:W-:Y:S02]  /*8660*/  HADD2.F32 R38, -RZ, R52.H0_H0 ;  /* 0x20000034ff267230 */ /* 0x000fe40000004100 */
[----:B------:R-:W-:Y:S02]  /*8670*/  HADD2.F32 R32, -RZ, R56.H1_H1 ;  /* 0x30000038ff207230 */ /* 0x000fe40000004100 */
[-C--:B------:R-:W-:Y:S01]  /*8680*/  FMUL.FTZ R52, R39, R36.reuse ;  /* 0x0000002427347220 */ /* 0x080fe20000410000 */
[----:B------:R-:W-:Y:S02]  /*8690*/  HADD2.F32 R9, -RZ, R8.H0_H0 ;  /* 0x20000008ff097230 */ /* 0x000fe40000004100 */
[----:B------:R-:W-:Y:S01]  /*86a0*/  FFMA.FTZ R50, R35, R36, -R34 ;  /* 0x0000002423327223 */ /* 0x000fe20000010822 */
[----:B------:R-:W-:-:S02]  /*86b0*/  HADD2.F32 R15, -RZ, R14.H0_H0 ;  /* 0x2000000eff0f7230 */ /* 0x000fc40000004100 */
[C---:B------:R-:W-:Y:S01]  /*86c0*/  FMUL.FTZ R42, R13.reuse, R38 ;  /* 0x000000260d2a7220 */ /* 0x040fe20000410000 */
[----:B------:R-:W-:Y:S02]  /*86d0*/  HADD2.F32 R36, -RZ, R56.H0_H0 ;  /* 0x20000038ff247230 */ /* 0x000fe40000004100 */
[----:B------:R-:W-:Y:S02]  /*86e0*/  HADD2.F32 R34, -RZ, R57.H0_H0 ;  /* 0x20000039ff227230 */ /* 0x000fe40000004100 */
[----:B------:R-:W-:Y:S01]  /*86f0*/  FMUL.FTZ R13, R13, R32 ;  /* 0x000000200d0d7220 */ /* 0x000fe20000410000 */
[----:B------:R-:W-:Y:S01]  /*8700*/  FFMA.FTZ R52, R35, R44, R52 ;  /* 0x0000002c23347223 */ /* 0x000fe20000010034 */
[----:B------:R-:W-:Y:S01]  /*8710*/  FFMA.FTZ R42, R9, R32, -R42 ;  /* 0x00000020092a7223 */ /* 0x000fe2000001082a */
[----:B------:R-:W-:Y:S02]  /*8720*/  HADD2.F32 R11, -RZ, R10.H0_H0 ;  /* 0x2000000aff0b7230 */ /* 0x000fe40000004100 */
[C---:B------:R-:W-:Y:S01]  /*8730*/  FMUL.FTZ R44, R15.reuse, R36 ;  /* 0x000000240f2c7220 */ /* 0x040fe20000410000 */
[----:B------:R-:W-:Y:S01]  /*8740*/  FMUL.FTZ R32, R15, R34 ;  /* 0x000000220f207220 */ /* 0x000fe20000410000 */
[----:B------:R-:W-:-:S02]  /*8750*/  HADD2.F32 R12, -RZ, R12.H1_H1 ;  /* 0x3000000cff0c7230 */ /* 0x000fc40000004100 */
[----:B------:R-:W-:Y:S01]  /*8760*/  FFMA.FTZ R38, R9, R38, R13 ;  /* 0x0000002609267223 */ /* 0x000fe2000001000d */
[----:B------:R-:W-:Y:S02]  /*8770*/  HADD2.F32 R14, -RZ, R14.H1_H1 ;  /* 0x3000000eff0e7230 */ /* 0x000fe40000004100 */
[----:B------:R-:W-:Y:S02]  /*8780*/  HADD2.F32 R15, -RZ, R53.H0_H0 ;  /* 0x20000035ff0f7230 */ /* 0x000fe40000004100 */
[----:B------:R-:W-:Y:S02]  /*8790*/  HADD2.F32 R33, -RZ, R51.H0_H0 ;  /* 0x20000033ff217230 */ /* 0x000fe40000004100 */
[----:B------:R-:W-:Y:S02]  /*87a0*/  HADD2.F32 R9, -RZ, R55.H0_H0 ;  /* 0x20000037ff097230 */ /* 0x000fe40000004100 */
[----:B------:R-:W-:Y:S02]  /*87b0*/  HADD2.F32 R13, -RZ, R54.H0_H0 ;  /* 0x20000036ff0d7230 */ /* 0x000fe40000004100 */
[----:B------:R-:W-:Y:S01]  /*87c0*/  FFMA.FTZ R44, R11, R34, -R44 ;  /* 0x000000220b2c7223 */ /* 0x000fe2000001082c */
[----:B------:R-:W-:-:S02]  /*87d0*/  HADD2.F32 R8, -RZ, R8.H1_H1 ;  /* 0x30000008ff087230 */ /* 0x000fc40000004100 */
        /* <DEDUP_REMOVED lines=20> */
.L_x_11691:
[----:B------:R-:W-:Y:S05]  /*8920*/  BSYNC B1 ;  /* 0x0000000000017941 */ /* 0x000fea0003800000 */
.L_x_11690:
[----:B------:R-:W-:Y:S01]  /*8930*/  PRMT R43, R23, 0x5410, R27 ;  /* 0x00005410172b7816 */ /* 0x000fe2000000001b */
[----:B------:R-:W-:Y:S06]  /*8940*/  @P1 BRA `(.L_x_11677) ;  /* 0x0000000400741947 */ /* 0x000fec0003800000 */
[----:B-1----:R-:W2:Y:S01]  /*8950*/  LDL R12, [R1+0x2c] ;  /* 0x00002c00010c7983 */ /* 0x002ea20000100800 */
[----:B------:R-:W-:-:S03]  /*8960*/  VIADD R8, R17, 0x60 ;  /* 0x0000006011087836 */ /* 0x000fc60000000000 */
[----:B------:R-:W3:Y:S01]  /*8970*/  LDL R44, [R1+0x40] ;  /* 0x00004000012c7983 */ /* 0x000ee20000100800 */
[----:B------:R-:W-:-:S05]  /*8980*/  IMAD.SHL.U32 R8, R8, 0x40, RZ ;  /* 0x0000004008087824 */ /* 0x000fca00078e00ff */
[----:B------:R-:W-:-:S04]  /*8990*/  LOP3.LUT R8, R8, 0x1c0, RZ, 0xc0, !PT ;  /* 0x000001c008087812 */ /* 0x000fc800078ec0ff */
[----:B0-----:R-:W-:-:S04]  /*89a0*/  SHF.R.U32.HI R9, RZ, 0x3, R8 ;  /* 0x00000003ff097819 */ /* 0x001fc80000011608 */
[----:B------:R-:W-:Y:S02]  /*89b0*/  LOP3.LUT R21, R9, R21, R8, 0x1e, !PT ;  /* 0x0000001509157212 */ /* 0x000fe400078e1e08 */
[--C-:B------:R-:W-:Y:S02]  /*89c0*/  SHF.R.U64 R42, R28, 0x10, R29.reuse ;  /* 0x000000101c2a7819 */ /* 0x100fe4000000121d */
[----:B------:R-:W-:Y:S01]  /*89d0*/  SHF.R.U32.HI R33, RZ, 0x10, R29 ;  /* 0x00000010ff217819 */ /* 0x000fe2000001161d */
[--C-:B------:R-:W-:Y:S01]  /*89e0*/  HADD2.F32 R29, -RZ, R20.reuse.H1_H1 ;  /* 0x30000014ff1d7230 */ /* 0x100fe20000004100 */
[----:B------:R-:W-:Y:S01]  /*89f0*/  SHF.R.U64 R41, R30, 0x10, R31 ;  /* 0x000000101e297819 */ /* 0x000fe2000000121f */
[----:B------:R-:W-:Y:S01]  /*8a00*/  HADD2.F32 R30, -RZ, R20.H0_H0 ;  /* 0x20000014ff1e7230 */ /* 0x000fe20000004100 */
[--C-:B------:R-:W-:Y:S02]  /*8a10*/  SHF.R.U64 R39, R4, 0x10, R5.reuse ;  /* 0x0000001004277819 */ /* 0x100fe40000001205 */
[----:B------:R-:W-:-:S05]  /*8a20*/  SHF.R.U32.HI R32, RZ, 0x10, R5 ;  /* 0x00000010ff207819 */ /* 0x000fca0000011605 */
[----:B------:R-:W-:Y:S01]  /*8a30*/  HADD2.F32 R32, -RZ, R32.H0_H0 ;  /* 0x20000020ff207230 */ /* 0x000fe20000004100 */
[----:B------:R-:W-:Y:S02]  /*8a40*/  SHF.R.U32.HI R40, RZ, 0x10, R31 ;  /* 0x00000010ff287819 */ /* 0x000fe4000001161f */
[--C-:B------:R-:W-:Y:S02]  /*8a50*/  SHF.R.U32.HI R35, RZ, 0x10, R7.reuse ;  /* 0x00000010ff237819 */ /* 0x100fe40000011607 */
[----:B------:R-:W-:Y:S01]  /*8a60*/  SHF.R.U64 R37, R6, 0x10, R7 ;  /* 0x0000001006257819 */ /* 0x000fe20000001207 */
[----:B--2---:R-:W-:-:S04]  /*8a70*/  IMAD.IADD R21, R12, 0x1, R21 ;  /* 0x000000010c157824 */ /* 0x004fc800078e0215 */
[----:B------:R-:W-:Y:S01]  /*8a80*/  IMAD R21, R21, 0x2, R2 ;  /* 0x0000000215157824 */ /* 0x000fe200078e0202 */
[----:B---3--:R-:W0:Y:S04]  /*8a90*/  LDS.128 R8, [R44+0x8400] ;  /* 0x008400002c087984 */ /* 0x008e280000000c00 */
[----:B------:R-:W1:Y:S01]  /*8aa0*/  LDS.128 R12, [R21+0x8400] ;  /* 0x00840000150c7984 */ /* 0x000e620000000c00 */
[----:B0-----:R-:W-:Y:S02]  /*8ab0*/  HADD2.F32 R5, -RZ, R9.H0_H0 ;  /* 0x20000009ff057230 */ /* 0x001fe40000004100 */
[--C-:B-1----:R-:W-:Y:S02]  /*8ac0*/  HADD2.F32 R20, -RZ, R13.reuse.H0_H0 ;  /* 0x2000000dff147230 */ /* 0x102fe40000004100 */
[----:B------:R-:W-:-:S03]  /*8ad0*/  HADD2.F32 R23, -RZ, R13.H1_H1 ;  /* 0x3000000dff177230 */ /* 0x000fc60000004100 */
[C---:B------:R-:W-:Y:S01]  /*8ae0*/  FMUL.FTZ R34, R20.reuse, R30 ;  /* 0x0000001e14227220 */ /* 0x040fe20000410000 */
[-C--:B------:R-:W-:Y:S01]  /*8af0*/  FMUL.FTZ R36, R20, R29.reuse ;  /* 0x0000001d14247220 */ /* 0x080fe20000410000 */
[----:B------:R-:W-:Y:S02]  /*8b00*/  HADD2.F32 R20, -RZ, R33.H0_H0 ;  /* 0x20000021ff147230 */ /* 0x000fe40000004100 */
[----:B------:R-:W-:Y:S01]  /*8b10*/  FFMA.FTZ R34, R5, R29, -R34 ;  /* 0x0000001d05227223 */ /* 0x000fe20000010822 */
[----:B------:R-:W-:Y:S02]  /*8b20*/  HADD2.F32 R13, -RZ, R12.H0_H0 ;  /* 0x2000000cff0d7230 */ /* 0x000fe40000004100 */
[----:B------:R-:W-:Y:S02]  /*8b30*/  HADD2.F32 R29, -RZ, R3.H1_H1 ;  /* 0x30000003ff1d7230 */ /* 0x000fe40000004100 */
[----:B------:R-:W-:Y:S01]  /*8b40*/  FMUL.FTZ R38, R23, R32 ;  /* 0x0000002017267220 */ /* 0x000fe20000410000 */
[----:B------:R-:W-:-:S02]  /*8b50*/  HADD2.F32 R9, -RZ, R9.H1_H1 ;  /* 0x30000009ff097230 */ /* 0x000fc40000004100 */
[----:B------:R-:W-:Y:S01]  /*8b60*/  FFMA.FTZ R36, R5, R30, R36 ;  /* 0x0000001e05247223 */ /* 0x000fe20000010024 */
[----:B------:R-:W-:Y:S02]  /*8b70*/  HADD2.F32 R3, -RZ, R3.H0_H0 ;  /* 0x20000003ff037230 */ /* 0x000fe40000004100 */
[-C--:B------:R-:W-:Y:S01]  /*8b80*/  FMUL.FTZ R30, R23, R20.reuse ;  /* 0x00000014171e7220 */ /* 0x080fe20000410000 */
[----:B------:R-:W-:Y:S02]  /*8b90*/  HADD2.F32 R4, -RZ, R8.H0_H0 ;  /* 0x20000008ff047230 */ /* 0x000fe40000004100 */
[----:B------:R-:W-:Y:S01]  /*8ba0*/  FMUL.FTZ R23, R13, R29 ;  /* 0x0000001d0d177220 */ /* 0x000fe20000410000 */
[----:B------:R-:W-:Y:S01]  /*8bb0*/  FFMA.FTZ R31, R9, R20, -R38 ;  /* 0x00000014091f7223 */ /* 0x000fe20000010826 */
[-C--:B------:R-:W-:Y:S01]  /*8bc0*/  FMUL.FTZ R20, R13, R3.reuse ;  /* 0x000000030d147220 */ /* 0x080fe20000410000 */
[----:B------:R-:W-:Y:S01]  /*8bd0*/  FFMA.FTZ R13, R9, R32, R30 ;  /* 0x00000020090d7223 */ /* 0x000fe2000001001e */
[----:B------:R-:W-:Y:S01]  /*8be0*/  FFMA.FTZ R23, R4, R3, -R23 ;  /* 0x0000000304177223 */ /* 0x000fe20000010817 */
[----:B------:R-:W-:-:S02]  /*8bf0*/  HADD2.F32 R27, -RZ, R14.H0_H0 ;  /* 0x2000000eff1b7230 */ /* 0x000fc40000004100 */
[----:B------:R-:W-:Y:S02]  /*8c00*/  HADD2.F32 R28, -RZ, R15.H0_H0 ;  /* 0x2000000fff1c7230 */ /* 0x000fe40000004100 */
[--C-:B------:R-:W-:Y:S02]  /*8c10*/  HADD2.F32 R5, -RZ, R43.reuse.H0_H0 ;  /* 0x2000002bff057230 */ /* 0x100fe40000004100 */
[--C-:B------:R-:W-:Y:S02]  /*8c20*/  HADD2.F32 R3, -RZ, R0.reuse.H1_H1 ;  /* 0x30000000ff037230 */ /* 0x100fe40000004100 */
[----:B------:R-:W-:Y:S02]  /*8c30*/  HADD2.F32 R9, -RZ, R43.H1_H1 ;  /* 0x3000002bff097230 */ /* 0x000fe40000004100 */
[----:B------:R-:W-:Y:S02]  /*8c40*/  HADD2.F32 R0, -RZ, R0.H0_H0 ;  /* 0x20000000ff007230 */ /* 0x000fe40000004100 */
[----:B------:R-:W-:Y:S01]  /*8c50*/  FFMA.FTZ R29, R4, R29, R20 ;  /* 0x0000001d041d7223 */ /* 0x000fe20000010014 */
[----:B------:R-:W-:-:S02]  /*8c60*/  HADD2.F32 R6, -RZ, R10.H0_H0 ;  /* 0x2000000aff067230 */ /* 0x000fc40000004100 */
[C---:B------:R-:W-:Y:S01]  /*8c70*/  FMUL.FTZ R33, R27.reuse, R5 ;  /* 0x000000051b217220 */ /* 0x040fe20000410000 */
[----:B------:R-:W-:Y:S02]  /*8c80*/  HADD2.F32 R7, -RZ, R11.H0_H0 ;  /* 0x2000000bff077230 */ /* 0x000fe40000004100 */
[C---:B------:R-:W-:Y:S01]  /*8c90*/  FMUL.FTZ R30, R28.reuse, R9 ;  /* 0x000000091c1e7220 */ /* 0x040fe20000410000 */
[----:B------:R-:W-:Y:S02]  /*8ca0*/  HADD2.F32 R15, -RZ, R15.H1_H1 ;  /* 0x3000000fff0f7230 */ /* 0x000fe40000004100 */
[----:B------:R-:W-:Y:S01]  /*8cb0*/  FMUL.FTZ R27, R27, R3 ;  /* 0x000000031b1b7220 */ /* 0x000fe20000410000 */
[----:B------:R-:W-:Y:S02]  /*8cc0*/  HADD2.F32 R20, -RZ, R35.H0_H0 ;  /* 0x20000023ff147230 */ /* 0x000fe40000004100 */
[----:B------:R-:W-:Y:S01]  /*8cd0*/  FMUL.FTZ R28, R28, R0 ;  /* 0x000000001c1c7220 */ /* 0x000fe20000410000 */
[----:B------:R-:W-:-:S02]  /*8ce0*/  HADD2.F32 R4, -RZ, R40.H0_H0 ;  /* 0x20000028ff047230 */ /* 0x000fc40000004100 */
[C---:B------:R-:W-:Y:S01]  /*8cf0*/  FFMA.FTZ R33, R6.reuse, R3, -R33 ;  /* 0x0000000306217223 */ /* 0x040fe20000010821 */
[----:B------:R-:W-:Y:S02]  /*8d00*/  HADD2.F32 R11, -RZ, R11.H1_H1 ;  /* 0x3000000bff0b7230 */ /* 0x000fe40000004100 */
[----:B------:R-:W-:Y:S01]  /*8d10*/  FFMA.FTZ R27, R6, R5, R27 ;  /* 0x00000005061b7223 */ /* 0x000fe2000001001b */
[C---:B------:R-:W-:Y:S01]  /*8d20*/  FFMA.FTZ R30, R7.reuse, R0, -R30 ;  /* 0x00000000071e7223 */ /* 0x040fe2000001081e */
[----:B------:R-:W-:Y:S01]  /*8d30*/  FFMA.FTZ R28, R7, R9, R28 ;  /* 0x00000009071c7223 */ /* 0x000fe2000001001c */
[----:B------:R-:W-:Y:S02]  /*8d40*/  HADD2.F32 R12, -RZ, R12.H1_H1 ;  /* 0x3000000cff0c7230 */ /* 0x000fe40000004100 */
[C---:B------:R-:W-:Y:S01]  /*8d50*/  FMUL.FTZ R6, R15.reuse, R20 ;  /* 0x000000140f067220 */ /* 0x040fe20000410000 */
[----:B------:R-:W-:Y:S02]  /*8d60*/  HADD2.F32 R14, -RZ, R14.H1_H1 ;  /* 0x3000000eff0e7230 */ /* 0x000fe40000004100 */
[----:B------:R-:W-:Y:S01]  /*8d70*/  FMUL.FTZ R0, R15, R4 ;  /* 0x000000040f007220 */ /* 0x000fe20000410000 */
[----:B------:R-:W-:-:S02]  /*8d80*/  HADD2.F32 R7, -RZ, R39.H0_H0 ;  /* 0x20000027ff077230 */ /* 0x000fc40000004100 */
[----:B------:R-:W-:Y:S02]  /*8d90*/  HADD2.F32 R9, -RZ, R37.H0_H0 ;  /* 0x20000025ff097230 */ /* 0x000fe40000004100 */
[----:B------:R-:W-:Y:S02]  /*8da0*/  HADD2.F32 R3, -RZ, R42.H0_H0 ;  /* 0x2000002aff037230 */ /* 0x000fe40000004100 */
[----:B------:R-:W-:Y:S02]  /*8db0*/  HADD2.F32 R5, -RZ, R41.H0_H0 ;  /* 0x20000029ff057230 */ /* 0x000fe40000004100 */
[C---:B------:R-:W-:Y:S01]  /*8dc0*/  FFMA.FTZ R35, R11.reuse, R4, -R6 ;  /* 0x000000040b237223 */ /* 0x040fe20000010806 */
[----:B------:R-:W-:Y:S02]  /*8dd0*/  HADD2.F32 R8, -RZ, R8.H1_H1 ;  /* 0x30000008ff087230 */ /* 0x000fe40000004100 */
        /* <DEDUP_REMOVED lines=20> */
.L_x_11677:
[----:B------:R-:W-:Y:S05]  /*8f20*/  BSYNC B0 ;  /* 0x0000000000007941 */ /* 0x000fea0003800000 */
.L_x_11657:
        /* <DEDUP_REMOVED lines=8> */
.L_x_11654:
[----:B--23--:R-:W-:-:S05]  /*8fb0*/  IMAD.U32 R0, RZ, RZ, UR37 ;  /* 0x00000025ff007e24 */ /* 0x00cfca000f8e00ff */
[----:B------:R-:W-:-:S13]  /*8fc0*/  ISETP.NE.AND P0, PT, R0, 0x3, PT ;  /* 0x000000030000780c */ /* 0x000fda0003f05270 */
[----:B------:R-:W-:Y:S05]  /*8fd0*/  @!P0 BRA `(.L_x_11692) ;  /* 0x0000000000048947 */ /* 0x000fea0003800000 */
[----:B------:R-:W-:Y:S01]  /*8fe0*/  BPT.TRAP 0x1 ;  /* 0x000000040000795c */ /* 0x000fe20000300000 */
.L_x_11692:
[----:B01--4-:R-:W-:Y:S01]  /*8ff0*/  IMAD R7, R16, 0x8, R2 ;  /* 0x0000000810077824 */ /* 0x013fe200078e0202 */
[----:B------:R-:W-:-:S04]  /*9000*/  SHF.L.U32 R0, R19, 0x1f, RZ ;  /* 0x0000001f13007819 */ /* 0x000fc800000006ff */
[----:B------:R0:W1:Y:S01]  /*9010*/  SYNCS.PHASECHK.TRANS64.TRYWAIT P2, [R7+URZ+0x16830], R0 ;  /* 0x01683000070075a7 */ /* 0x000062000804017f */
[----:B------:R-:W-:Y:S05]  /*9020*/  @!P0 BRA `(.L_x_11693) ;  /* 0x0000000000048947 */ /* 0x000fea0003800000 */
[----:B------:R-:W-:Y:S01]  /*9030*/  BPT.TRAP 0x1 ;  /* 0x000000040000795c */ /* 0x000fe20000300000 */
.L_x_11693:
[----:B------:R-:W2:Y:S01]  /*9040*/  S2R R3, SR_TID.X ;  /* 0x0000000000037919 */ /* 0x000ea20000002100 */
[----:B------:R-:W-:Y:S01]  /*9050*/  LOP3.LUT R26, R26, 0xffffff80, RZ, 0xc0, !PT ;  /* 0xffffff801a1a7812 */ /* 0x000fe200078ec0ff */
[----:B------:R-:W3:Y:S01]  /*9060*/  S2R R8, SR_TID.X ;  /* 0x0000000000087919 */ /* 0x000ee20000002100 */
[----:B--2---:R-:W-:-:S04]  /*9070*/  VIADD R3, R3, 0xffffff80 ;  /* 0xffffff8003037836 */ /* 0x004fc80000000000 */
[----:B------:R-:W-:Y:S01]  /*9080*/  IMAD.IADD R26, R3, 0x1, -R26 ;  /* 0x00000001031a7824 */ /* 0x000fe200078e0a1a */
[----:B---3--:R-:W-:-:S04]  /*9090*/  LOP3.LUT R8, R8, 0x7f, RZ, 0xc0, !PT ;  /* 0x0000007f08087812 */ /* 0x008fc800078ec0ff */
[----:B------:R-:W-:Y:S02]  /*90a0*/  SHF.R.S32.HI R5, RZ, 0x1f, R26 ;  /* 0x0000001fff057819 */ /* 0x000fe4000001141a */
[----:B------:R-:W-:Y:S02]  /*90b0*/  ISETP.NE.AND P1, PT, R8, RZ, PT ;  /* 0x000000ff0800720c */ /* 0x000fe40003f25270 */
[CC--:B------:R-:W-:Y:S02]  /*90c0*/  LEA.HI R3, R5.reuse, R26.reuse, RZ, 0x2 ;  /* 0x0000001a05037211 */ /* 0x0c0fe400078f10ff */
[----:B------:R-:W-:Y:S02]  /*90d0*/  LEA.HI R5, R5, R26, RZ, 0x5 ;  /* 0x0000001a05057211 */ /* 0x000fe400078f28ff */
[--C-:B------:R-:W-:Y:S02]  /*90e0*/  SHF.R.S32.HI R4, RZ, 0x2, R3.reuse ;  /* 0x00000002ff047819 */ /* 0x100fe40000011403 */
[----:B------:R-:W-:-:S02]  /*90f0*/  SHF.R.S32.HI R3, RZ, 0x1f, R3 ;  /* 0x0000001fff037819 */ /* 0x000fc40000011403 */
[----:B------:R-:W-:Y:S02]  /*9100*/  SHF.R.S32.HI R5, RZ, 0x5, R5 ;  /* 0x00000005ff057819 */ /* 0x000fe40000011405 */
[----:B------:R-:W-:Y:S01]  /*9110*/  LEA.HI R6, R3, R4, RZ, 0x3 ;  /* 0x0000000403067211 */ /* 0x000fe200078f18ff */
[----:B------:R-:W-:-:S03]  /*9120*/  IMAD.HI R3, R24, 0x55555556, RZ ;  /* 0x5555555618037827 */ /* 0x000fc600078e02ff */
[----:B------:R-:W-:Y:S02]  /*9130*/  LOP3.LUT R9, R6, 0xfffffff8, RZ, 0xc0, !PT ;  /* 0xfffffff806097812 */ /* 0x000fe400078ec0ff */
[----:B------:R-:W-:-:S03]  /*9140*/  LEA.HI R3, R3, R3, RZ, 0x1 ;  /* 0x0000000303037211 */ /* 0x000fc600078f08ff */
[----:B------:R-:W-:Y:S02]  /*9150*/  IMAD.IADD R4, R4, 0x1, -R9 ;  /* 0x0000000104047824 */ /* 0x000fe400078e0a09 */
[----:B------:R-:W-:Y:S02]  /*9160*/  IMAD R3, R3, -0x3, R24 ;  /* 0xfffffffd03037824 */ /* 0x000fe400078e0218 */
[----:B------:R-:W-:Y:S01]  /*9170*/  IMAD R4, R5, 0x10, R4 ;  /* 0x0000001005047824 */ /* 0x000fe200078e0204 */
[----:B-1----:R-:W-:Y:S06]  /*9180*/  @P2 BRA `(.L_x_11694) ;  /* 0x0000000000082947 */ /* 0x002fec0003800000 */
[----:B------:R-:W1:Y:S02]  /*9190*/  SYNCS.PHASECHK.TRANS64.TRYWAIT P2, [R7+URZ+0x16830], R0 ;  /* 0x01683000070075a7 */ /* 0x000e64000804017f */
[----:B-1----:R-:W-:Y:S05]  /*91a0*/  @!P2 BRA `(.L_x_11695) ;  /* 0x0000013400e8a947 */ /* 0x002fea0003800000 */
.L_x_11694:
[----:B------:R-:W-:Y:S05]  /*91b0*/  WARPSYNC.ALL ;  /* 0x0000000000007948 */ /* 0x000fea0003800000 */
[----:B------:R-:W-:Y:S02]  /*91c0*/  IMAD R6, R3, 0x40, R4 ;  /* 0x0000004003067824 */ /* 0x000fe400078e0204 */
[----:B01----:R-:W-:Y:S01]  /*91d0*/  VIADD R0, R2, 0xe400 ;  /* 0x0000e40002007836 */ /* 0x003fe20000000000 */
[----:B------:R-:W-:-:S04]  /*91e0*/  LOP3.LUT R8, R25, 0x10000, RZ, 0xfc, !PT ;  /* 0x0001000019087812 */ /* 0x000fc800078efcff */
[----:B------:R-:W-:-:S04]  /*91f0*/  SHF.R.U32.HI R0, RZ, 0x4, R0 ;  /* 0x00000004ff007819 */ /* 0x000fc80000011600 */
[----:B------:R-:W-:-:S04]  /*9200*/  LOP3.LUT R0, R0, 0x3fff, RZ, 0xc0, !PT ;  /* 0x00003fff00007812 */ /* 0x000fc800078ec0ff */
[----:B------:R-:W-:Y:S01]  /*9210*/  LOP3.LUT R3, R0, 0x10000, RZ, 0xfc, !PT ;  /* 0x0001000000037812 */ /* 0x000fe200078efcff */
[----:B------:R-:W-:Y:S02]  /*9220*/  IMAD.MOV.U32 R9, RZ, RZ, 0x40000040 ;  /* 0x40000040ff097424 */ /* 0x000fe400078e00ff */
[----:B------:R-:W-:Y:S02]  /*9230*/  IMAD.MOV.U32 R5, RZ, RZ, 0x40000040 ;  /* 0x40000040ff057424 */ /* 0x000fe400078e00ff */
[----:B------:R-:W-:Y:S01]  /*9240*/  IMAD R4, R16, 0x400, R3 ;  /* 0x0000040010047824 */ /* 0x000fe200078e0203 */
[C---:B------:R-:W-:Y:S01]  /*9250*/  R2UR UR4, R8.reuse ;  /* 0x00000000080472ca */ /* 0x040fe200000e0000 */
[----:B------:R-:W-:Y:S01]  /*9260*/  WARPGROUP.ARRIVE ;  /* 0x00000000000079c5 */ /* 0x000fe20000000000 */
[----:B------:R-:W-:Y:S01]  /*9270*/  R2UR UR5, R9 ;  /* 0x00000000090572ca */ /* 0x000fe200000e0000 */
[----:B------:R-:W-:Y:S01]  /*9280*/  VIADD R156, R8, 0x2 ;  /* 0x00000002089c7836 */ /* 0x000fe20000000000 */
[C---:B------:R-:W-:Y:S01]  /*9290*/  R2UR UR6, R4.reuse ;  /* 0x00000000040672ca */ /* 0x040fe200000e0000 */
[----:B------:R-:W-:Y:S01]  /*92a0*/  IMAD.MOV.U32 R157, RZ, RZ, 0x40000040 ;  /* 0x40000040ff9d7424 */ /* 0x000fe200078e00ff */
[----:B------:R-:W-:Y:S01]  /*92b0*/  R2UR UR7, R5 ;  /* 0x00000000050772ca */ /* 0x000fe200000e0000 */
[----:B------:R-:W-:Y:S01]  /*92c0*/  IMAD.MOV.U32 R11, RZ, RZ, 0x40000040 ;  /* 0x40000040ff0b7424 */ /* 0x000fe200078e00ff */
[----:B------:R0:W-:Y:S01]  /*92d0*/  STL [R1+0x14], R3 ;  /* 0x0000140301007387 */ /* 0x0001e20000100800 */
[----:B------:R-:W-:-:S03]  /*92e0*/  VIADD R10, R4, 0x2 ;  /* 0x00000002040a7836 */ /* 0x000fc60000000000 */
[----:B------:R-:W2:Y:S04]  /*92f0*/  LDL R91, [R1+0x1c] ;  /* 0x00001c00015b7983 */ /* 0x000ea80000100800 */
[----:B------:R-:W3:Y:S03]  /*9300*/  LDL R92, [R1+0x20] ;  /* 0x00002000015c7983 */ /* 0x000ee60000100800 */
[----:B------:R-:W-:Y:S01]  /*9310*/  HGMMA.64x128x16.F32 R24, gdesc[UR4], RZ, !UPT, gsb0 ;  /* 0x01e00000041879f0 */ /* 0x000fe2000c0008ff */
[----:B------:R-:W-:Y:S01]  /*9320*/  R2UR UR4, R156 ;  /* 0x000000009c0472ca */ /* 0x000fe200000e0000 */
[----:B------:R-:W4:Y:S01]  /*9330*/  LDL R89, [R1+0x4] ;  /* 0x0000040001597983 */ /* 0x000f220000100800 */
[----:B------:R-:W-:-:S02]  /*9340*/  R2UR UR5, R157 ;  /* 0x000000009d0572ca */ /* 0x000fc400000e0000 */
[----:B------:R-:W-:Y:S02]  /*9350*/  R2UR UR6, R10 ;  /* 0x000000000a0672ca */ /* 0x000fe400000e0000 */
[----:B------:R-:W-:Y:S01]  /*9360*/  R2UR UR7, R11 ;  /* 0x000000000b0772ca */ /* 0x000fe200000e0000 */
[----:B------:R-:W-:Y:S02]  /*9370*/  VIADD R14, R8, 0x4 ;  /* 0x00000004080e7836 */ /* 0x000fe40000000000 */
[----:B------:R-:W-:Y:S02]  /*9380*/  VIADD R10, R4, 0x4 ;  /* 0x00000004040a7836 */ /* 0x000fe40000000000 */
[----:B------:R-:W-:Y:S02]  /*9390*/  IMAD.MOV.U32 R15, RZ, RZ, 0x40000040 ;  /* 0x40000040ff0f7424 */ /* 0x000fe400078e00ff */
[----:B------:R-:W-:Y:S01]  /*93a0*/  IMAD.MOV.U32 R11, RZ, RZ, 0x40000040 ;  /* 0x40000040ff0b7424 */ /* 0x000fe200078e00ff */
[----:B------:R-:W-:-:S02]  /*93b0*/  WARPGROUP.DEPBAR.LE gsb0, 0x0 ;  /* 0x00008000000079c5 */ /* 0x000fc40000010000 */
        /* <DEDUP_REMOVED lines=8> */
[----:B------:R-:W-:Y:S02]  /*9440*/  IMAD.MOV.U32 R11, RZ, RZ, 0x40000040 ;  /* 0x40000040ff0b7424 */ /* 0x000fe400078e00ff */
[----:B------:R-:W-:Y:S01]  /*9450*/  IMAD.MOV.U32 R5, RZ, RZ, 0x40000040 ;  /* 0x40000040ff057424 */ /* 0x000fe200078e00ff */
[----:B------:R-:W-:Y:S02]  /*9460*/  WARPGROUP.DEPBAR.LE gsb0, 0x0 ;  /* 0x00008000000079c5 */ /* 0x000fe40000010000 */
[----:B------:R-:W-:-:S06]  /*9470*/  WARPGROUP.ARRIVE ;  /* 0x00000000000079c5 */ /* 0x000fcc0000000000 */
[----:B------:R-:W-:Y:S01]  /*9480*/  HGMMA.64x128x16.F32 R24, gdesc[UR4], R24, gsb0 ;  /* 0x01e00000041879f0 */ /* 0x000fe20008000818 */
[----:B------:R-:W-:Y:S02]  /*9490*/  R2UR UR4, R10 ;  /* 0x000000000a0472ca */ /* 0x000fe400000e0000 */
[----:B------:R-:W-:Y:S02]  /*94a0*/  R2UR UR5, R11 ;  /* 0x000000000b0572ca */ /* 0x000fe400000e0000 */
[----:B------:R-:W-:Y:S02]  /*94b0*/  R2UR UR6, R4 ;  /* 0x00000000040672ca */ /* 0x000fe400000e0000 */
[----:B------:R-:W-:Y:S01]  /*94c0*/  R2UR UR7, R5 ;  /* 0x00000000050772ca */ /* 0x000fe200000e0000 */
[----:B0-----:R-:W-:Y:S02]  /*94d0*/  IMAD.MOV.U32 R3, RZ, RZ, -0x80 ;  /* 0xffffff80ff037424 */ /* 0x001fe400078e00ff */
[----:B------:R-:W-:-:S02]  /*94e0*/  @!P1 VIADD R0, R7, 0x16840 ;  /* 0x0001684007009836 */ /* 0x000fc40000000000 */
[----:B------:R-:W-:-:S03]  /*94f0*/  IMAD R7, R88, R3, 0x80 ;  /* 0x0000008058077424 */ /* 0x000fc600078e0203 */
[----:B------:R-:W-:Y:S01]  /*9500*/  @!P1 PRMT R0, RZ, 0x654, R0 ;  /* 0x00000654ff009816 */ /* 0x000fe20000000000 */
[----:B--2---:R-:W-:Y:S01]  /*9510*/  IMAD.IADD R4, R91, 0x1, R7 ;  /* 0x000000015b047824 */ /* 0x004fe200078e0207 */
[----:B------:R-:W-:Y:S02]  /*9520*/  WARPGROUP.DEPBAR.LE gsb0, 0x0 ;  /* 0x00008000000079c5 */ /* 0x000fe40000010000 */
[----:B------:R-:W-:-:S06]  /*9530*/  WARPGROUP.ARRIVE ;  /* 0x00000000000079c5 */ /* 0x000fcc0000000000 */
[----:B------:R-:W-:Y:S01]  /*9540*/  HGMMA.64x128x16.F32 R24, gdesc[UR4], R24, gsb0 ;  /* 0x01e00000041879f0 */ /* 0x000fe20008000818 */
[----:B------:R-:W-:Y:S01]  /*9550*/  ULDC.64 UR4, c[0x0][0x9e0] ;  /* 0x0002780000047ab9 */ /* 0x000fe20000000a00 */
[----:B------:R-:W-:Y:S01]  /*9560*/  ULDC UR6, c[0x0][0x9dc] ;  /* 0x0002770000067ab9 */ /* 0x000fe20000000800 */
[----:B------:R-:W-:Y:S01]  /*9570*/  UISETP.GE.AND UP0, UPT, UR5, 0x1, UPT ;  /* 0x000000010500788c */ /* 0x000fe2000bf06270 */
[----:B------:R-:W-:-:S05]  /*9580*/  IMAD.U32 R12, RZ, RZ, UR6 ;  /* 0x00000006ff0c7e24 */ /* 0x000fca000f8e00ff */
[----:B------:R-:W-:Y:S02]  /*9590*/  PLOP3.LUT P2, PT, PT, PT, UP0, 0x40, 0x0 ;  /* 0x000000000000781c */ /* 0x000fe40003f4e808 */
[----:B------:R-:W-:Y:S01]  /*95a0*/  LOP3.LUT R3, RZ, R12, RZ, 0x33, !PT ;  /* 0x0000000cff037212 */ /* 0x000fe200078e33ff */
[----:B----4-:R-:W-:Y:S02]  /*95b0*/  IMAD R5, R89, 0xc0, R6 ;  /* 0x000000c059057824 */ /* 0x010fe400078e0206 */
[--C-:B------:R-:W-:Y:S01]  /*95c0*/  IMAD R13, R155, -0x2, R4.reuse ;  /* 0xfffffffe9b0d7824 */ /* 0x100fe200078e0204 */
[----:B------:R-:W-:Y:S01]  /*95d0*/  LEA R6, R88, 0xffffff80, 0x7 ;  /* 0xffffff8058067811 */ /* 0x000fe200078e38ff */
[----:B------:R-:W-:Y:S02]  /*95e0*/  WARPGROUP.DEPBAR.LE gsb0, 0x0 ;  /* 0x00008000000079c5 */ /* 0x000fe40000010000 */
[----:B------:R3:W-:Y:S02]  /*95f0*/  @!P1 SYNCS.ARRIVE.TRANS64.RED.A1T0 RZ, [R0+URZ], RZ ;  /* 0x000000ff00ff99a7 */ /* 0x0007e4000810043f */
[----:B---3--:R-:W-:-:S05]  /*9600*/  IADD3 R0, -R92, 0x1, R4 ;  /* 0x000000015c007810 */ /* 0x008fca0007ffe104 */
[----:B------:R-:W-:-:S04]  /*9610*/  IMAD R0, R155, -0x2, R0 ;  /* 0xfffffffe9b007824 */ /* 0x000fc800078e0200 */
[C---:B------:R-:W-:Y:S02]  /*9620*/  VIADD R20, R0.reuse, UR4 ;  /* 0x0000000400147c36 */ /* 0x040fe40008000000 */
[----:B------:R-:W-:-:S03]  /*9630*/  IMAD.IADD R90, R0, 0x1, R3 ;  /* 0x00000001005a7824 */ /* 0x000fc600078e0203 */
[----:B------:R-:W-:Y:S01]  /*9640*/  VIADDMNMX R0, R5, R20, R13, PT ;  /* 0x0000001405007246 */ /* 0x000fe2000380010d */
[----:B------:R-:W-:Y:S01]  /*9650*/  IMAD.IADD R3, R90, 0x1, R5 ;  /* 0x000000015a037824 */ /* 0x000fe200078e0205 */
        /* <DEDUP_REMOVED lines=13> */
.L_x_11698:
[----:B------:R-:W-:-:S06]  /*9730*/  UISETP.NE.AND UP1, UPT, UR5, 0x1, UPT ;  /* 0x000000010500788c */ /* 0x000fcc000bf25270 */
[----:B------:R-:W-:-:S05]  /*9740*/  PLOP3.LUT P2, PT, PT, PT, UP1, 0x80, 0x0 ;  /* 0x000000000000781c */ /* 0x000fca0003f4f018 */
[----:B------:R-:W-:-:S08]  /*9750*/  @UP1 ULDC.64 UR6, c[0x0][0x9e8] ;  /* 0x00027a0000061ab9 */ /* 0x000fd00000000a00 */
[----:B------:R-:W-:-:S05]  /*9760*/  @P2 IMAD.HI.U32 R21, R4, UR6, RZ ;  /* 0x0000000604152c27 */ /* 0x000fca000f8e00ff */
[----:B------:R-:W-:-:S07]  /*9770*/  @P2 SHF.R.U32.HI R4, RZ, UR7, R21 ;  /* 0x00000007ff042c19 */ /* 0x000fce0008011615 */
.L_x_11699:
[----:B------:R-:W-:Y:S05]  /*9780*/  BSYNC B0 ;  /* 0x0000000000007941 */ /* 0x000fea0003800000 */
.L_x_11697:
[----:B------:R-:W-:-:S04]  /*9790*/  IMAD R4, R4, UR5, -R6 ;  /* 0x0000000504047c24 */ /* 0x000fc8000f8e0a06 */
[----:B------:R-:W-:-:S05]  /*97a0*/  IMAD R4, R155, -0x2, R4 ;  /* 0xfffffffe9b047824 */ /* 0x000fca00078e0204 */
[----:B------:R-:W-:Y:S02]  /*97b0*/  VIMNMX R3, R3, R4, !PT ;  /* 0x0000000403037248 */ /* 0x000fe40007fe0100 */
[----:B------:R-:W-:-:S07]  /*97c0*/  VIADDMNMX R0, R4, UR5, R0, PT ;  /* 0x0000000504007c46 */ /* 0x000fce000b800100 */
.L_x_11696:
[C---:B------:R-:W-:Y:S02]  /*97d0*/  ISETP.GE.AND P3, PT, R7.reuse, 0x9, PT ;  /* 0x000000090700780c */ /* 0x040fe40003f66270 */
[----:B------:R-:W-:Y:S02]  /*97e0*/  ISETP.GE.AND P2, PT, R7, 0x2, PT ;  /* 0x000000020700780c */ /* 0x000fe40003f46270 */
[----:B------:R-:W-:Y:S02]  /*97f0*/  LOP3.LUT R22, R22, 0xfffffffd, RZ, 0xc0, !PT ;  /* 0xfffffffd16167812 */ /* 0x000fe400078ec0ff */
[----:B------:R-:W-:Y:S02]  /*9800*/  ISETP.GT.AND P4, PT, R3, 0x1, !P2 ;  /* 0x000000010300780c */ /* 0x000fe40005784270 */
[----:B------:R-:W-:Y:S02]  /*9810*/  ISETP.GE.AND P5, PT, R7, 0xa, PT ;  /* 0x0000000a0700780c */ /* 0x000fe40003fa6270 */
[----:B------:R-:W-:-:S02]  /*9820*/  ISETP.LT.OR P4, PT, R0, 0x2, P4 ;  /* 0x000000020000780c */ /* 0x000fc40002781670 */
[----:B------:R-:W-:Y:S02]  /*9830*/  IADD3 R4, R90, 0x8, R5 ;  /* 0x000000085a047810 */ /* 0x000fe40007ffe005 */
[----:B------:R-:W-:Y:S02]  /*9840*/  @P3 LOP3.LUT R22, R22, 0x2, RZ, 0xfc, !PT ;  /* 0x0000000216163812 */ /* 0x000fe400078efcff */
[----:B------:R-:W-:Y:S02]  /*9850*/  ISETP.GT.AND P3, PT, R3, 0x8, !P3 ;  /* 0x000000080300780c */ /* 0x000fe40005f64270 */
[----:B------:R-:W-:Y:S02]  /*9860*/  FSEL R25, R25, -INF , !P4 ;  /* 0xff80000019197808 */ /* 0x000fe40006000000 */
[----:B------:R-:W-:Y:S02]  /*9870*/  ISETP.LT.OR P3, PT, R0, 0x9, P3 ;  /* 0x000000090000780c */ /* 0x000fe40001f61670 */
        /* <DEDUP_REMOVED lines=192> */
.L_x_11702:
[----:B------:R-:W-:-:S06]  /*a480*/  UISETP.NE.AND UP1, UPT, UR5, 0x1, UPT ;  /* 0x000000010500788c */ /* 0x000fcc000bf25270 */
[----:B------:R-:W-:-:S05]  /*a490*/  PLOP3.LUT P6, PT, PT, PT, UP1, 0x80, 0x0 ;  /* 0x000000000000781c */ /* 0x000fca0003fcf018 */
[----:B------:R-:W-:-:S08]  /*a4a0*/  @UP1 ULDC.64 UR6, c[0x0][0x9e8] ;  /* 0x00027a0000061ab9 */ /* 0x000fd00000000a00 */
[----:B------:R-:W-:Y:S01]  /*a4b0*/  @P6 IMAD.HI.U32 R7, R3, UR6, RZ ;  /* 0x0000000603076c27 */ /* 0x000fe2000f8e00ff */
[----:B------:R-:W-:-:S13]  /*a4c0*/  PLOP3.LUT P6, PT, PT, PT, UP1, 0x80, 0x0 ;  /* 0x000000000000781c */ /* 0x000fda0003fcf018 */
[----:B------:R-:W-:-:S07]  /*a4d0*/  @P6 SHF.R.U32.HI R3, RZ, UR7, R7 ;  /* 0x00000007ff036c19 */ /* 0x000fce0008011607 */
.L_x_11703:
[----:B------:R-:W-:Y:S05]  /*a4e0*/  BSYNC B0 ;  /* 0x0000000000007941 */ /* 0x000fea0003800000 */
.L_x_11701:
[----:B------:R-:W-:-:S04]  /*a4f0*/  IMAD R6, R3, UR5, -R6 ;  /* 0x0000000503067c24 */ /* 0x000fc8000f8e0a06 */
[----:B------:R-:W-:-:S05]  /*a500*/  IMAD R3, R155, -0x2, R6 ;  /* 0xfffffffe9b037824 */ /* 0x000fca00078e0206 */
[----:B------:R-:W-:Y:S02]  /*a510*/  VIMNMX R4, R4, R3, !PT ;  /* 0x0000000304047248 */ /* 0x000fe40007fe0100 */
[----:B------:R-:W-:-:S07]  /*a520*/  VIADDMNMX R0, R3, UR5, R0, PT ;  /* 0x0000000503007c46 */ /* 0x000fce000b800100 */
.L_x_11700:
        /* <DEDUP_REMOVED lines=27> */
[----:B------:R-:W-:Y:S02]  /*a6e0*/  ISETP.GT.AND P2, PT, R4, 0x11, !P6 ;  /* 0x000000110400780c */ /* 0x000fe40007744270 */
[----:B------:R-:W-:Y:S02]  /*a6f0*/  LOP3.LUT P6, RZ, R22, 0x8000, RZ, 0xc0, !PT ;  /* 0x0000800016ff7812 */ /* 0x000fe400078cc0ff */
        /* <DEDUP_REMOVED lines=67> */
[----:B------:R-:W-:Y:S01]  /*ab30*/  LOP3.LUT P2, RZ, R22, 0x10000, RZ, 0xc0, !PT ;  /* 0x0001000016ff7812 */ /* 0x000fe2000784c0ff */
[----:B------:R-:W0:Y:S01]  /*ab40*/  SHFL.BFLY PT, R6, R13, 0x1, 0x1f ;  /* 0x0c201f000d067f89 */ /* 0x000e2200000e0000 */
[----:B------:R-:W-:-:S02]  /*ab50*/  ISETP.LT.OR P5, PT, R0, 0x79, P5 ;  /* 0x000000790000780c */ /* 0x000fc40002fa1670 */
[----:B------:R-:W-:Y:S02]  /*ab60*/  ISETP.GT.AND P2, PT, R4, 0x39, !P2 ;  /* 0x000000390400780c */ /* 0x000fe40005744270 */
[----:B------:R-:W-:Y:S02]  /*ab70*/  FSEL R83, R83, -INF , !P4 ;  /* 0xff80000053537808 */ /* 0x000fe40006000000 */
[----:B------:R-:W-:Y:S02]  /*ab80*/  ISETP.LT.OR P2, PT, R0, 0x3a, P2 ;  /* 0x0000003a0000780c */ /* 0x000fe40001741670 */
[----:B------:R-:W-:Y:S02]  /*ab90*/  FSEL R86, R86, -INF , !P5 ;  /* 0xff80000056567808 */ /* 0x000fe40006800000 */
[----:B------:R-:W-:Y:S02]  /*aba0*/  FSEL R55, R55, -INF , !P2 ;  /* 0xff80000037377808 */ /* 0x000fe40005000000 */
[----:B------:R-:W-:-:S02]  /*abb0*/  ISETP.GT.AND P2, PT, R4, 0x40, !P6 ;  /* 0x000000400400780c */ /* 0x000fc40007744270 */
[----:B------:R-:W-:Y:S02]  /*abc0*/  LOP3.LUT P6, RZ, R22, 0x10, RZ, 0xc0, !PT ;  /* 0x0000001016ff7812 */ /* 0x000fe400078cc0ff */
        /* <DEDUP_REMOVED lines=77> */
[----:B-----5:R-:W-:Y:S01]  /*b0a0*/  FMNMX.FTZ R23, R35, R20, !PT ;  /* 0x0000001423177209 */ /* 0x020fe20007810000 */
[--C-:B------:R-:W-:Y:S01]  /*b0b0*/  FFMA.FTZ R136, R48, UR41, -R6.reuse ;  /* 0x0000002930887c23 */ /* 0x100fe20008010806 */
[--C-:B------:R-:W-:Y:S01]  /*b0c0*/  FFMA.FTZ R138, R52, UR41, -R6.reuse ;  /* 0x00000029348a7c23 */ /* 0x100fe20008010806 */
[--C-:B------:R-:W-:Y:S01]  /*b0d0*/  FFMA.FTZ R132, R56, UR41, -R6.reuse ;  /* 0x0000002938847c23 */ /* 0x100fe20008010806 */
[----:B------:R-:W-:Y:S01]  /*b0e0*/  FMNMX.FTZ R20, R38, R23, !PT ;  /* 0x0000001726147209 */ /* 0x000fe20007810000 */
[--C-:B------:R-:W-:Y:S01]  /*b0f0*/  FFMA.FTZ R134, R60, UR41, -R6.reuse ;  /* 0x000000293c867c23 */ /* 0x100fe20008010806 */
[--C-:B------:R-:W-:Y:S01]  /*b100*/  FFMA.FTZ R128, R64, UR41, -R6.reuse ;  /* 0x0000002940807c23 */ /* 0x100fe20008010806 */
[----:B------:R-:W1:Y:S01]  /*b110*/  MUFU.EX2 R148, R148 ;  /* 0x0000009400947308 */ /* 0x000e620000000800 */
[----:B------:R-:W-:Y:S01]  /*b120*/  FMNMX.FTZ R23, R39, R20, !PT ;  /* 0x0000001427177209 */ /* 0x000fe20007810000 */
[--C-:B------:R-:W-:Y:S01]  /*b130*/  FFMA.FTZ R130, R68, UR41, -R6.reuse ;  /* 0x0000002944827c23 */ /* 0x100fe20008010806 */
[--C-:B------:R-:W-:Y:S01]  /*b140*/  FFMA.FTZ R124, R72, UR41, -R6.reuse ;  /* 0x00000029487c7c23 */ /* 0x100fe20008010806 */
[--C-:B------:R-:W-:Y:S01]  /*b150*/  FFMA.FTZ R126, R76, UR41, -R6.reuse ;  /* 0x000000294c7e7c23 */ /* 0x100fe20008010806 */
[----:B------:R-:W-:Y:S01]  /*b160*/  FMNMX.FTZ R20, R42, R23, !PT ;  /* 0x000000172a147209 */ /* 0x000fe20007810000 */
[--C-:B------:R-:W-:Y:S01]  /*b170*/  FFMA.FTZ R120, R80, UR41, -R6.reuse ;  /* 0x0000002950787c23 */ /* 0x100fe20008010806 */
[----:B------:R-:W-:Y:S01]  /*b180*/  FFMA.FTZ R122, R84, UR41, -R6 ;  /* 0x00000029547a7c23 */ /* 0x000fe20008010806 */
[----:B------:R2:W-:Y:S01]  /*b190*/  MUFU.EX2 R23, R37 ;  /* 0x0000002500177308 */ /* 0x0005e20000000800 */
[----:B------:R-:W-:-:S04]  /*b1a0*/  FMNMX.FTZ R25, R43, R20, !PT ;  /* 0x000000142b197209 */ /* 0x000fc80007810000 */
[----:B------:R-:W-:-:S03]  /*b1b0*/  FMNMX.FTZ R20, R46, R25, !PT ;  /* 0x000000192e147209 */ /* 0x000fc60007810000 */
[----:B------:R-:W3:Y:S01]  /*b1c0*/  MUFU.EX2 R150, R150 ;  /* 0x0000009600967308 */ /* 0x000ee20000000800 */
[----:B------:R-:W-:-:S04]  /*b1d0*/  FMNMX.FTZ R25, R47, R20, !PT ;  /* 0x000000142f197209 */ /* 0x000fc80007810000 */
[----:B------:R-:W-:-:S03]  /*b1e0*/  FMNMX.FTZ R20, R50, R25, !PT ;  /* 0x0000001932147209 */ /* 0x000fc60007810000 */
[----:B------:R4:W-:Y:S01]  /*b1f0*/  MUFU.EX2 R25, R41 ;  /* 0x0000002900197308 */ /* 0x0009e20000000800 */
[----:B------:R-:W-:-:S04]  /*b200*/  FMNMX.FTZ R29, R51, R20, !PT ;  /* 0x00000014331d7209 */ /* 0x000fc80007810000 */
[----:B------:R-:W-:-:S03]  /*b210*/  FMNMX.FTZ R20, R54, R29, !PT ;  /* 0x0000001d36147209 */ /* 0x000fc60007810000 */
[----:B------:R-:W3:Y:S01]  /*b220*/  MUFU.EX2 R13, R13 ;  /* 0x0000000d000d7308 */ /* 0x000ee20000000800 */
[----:B------:R-:W-:-:S04]  /*b230*/  FMNMX.FTZ R29, R55, R20, !PT ;  /* 0x00000014371d7209 */ /* 0x000fc80007810000 */
[----:B------:R-:W-:-:S03]  /*b240*/  FMNMX.FTZ R20, R58, R29, !PT ;  /* 0x0000001d3a147209 */ /* 0x000fc60007810000 */
[----:B------:R-:W-:Y:S01]  /*b250*/  MUFU.EX2 R29, R45 ;  /* 0x0000002d001d7308 */ /* 0x000fe20000000800 */
[----:B0-----:R-:W-:-:S04]  /*b260*/  FMNMX.FTZ R33, R59, R20, !PT ;  /* 0x000000143b217209 */ /* 0x001fc80007810000 */
[----:B------:R-:W-:-:S03]  /*b270*/  FMNMX.FTZ R20, R62, R33, !PT ;  /* 0x000000213e147209 */ /* 0x000fc60007810000 */
[----:B------:R-:W0:Y:S01]  /*b280*/  MUFU.EX2 R144, R144 ;  /* 0x0000009000907308 */ /* 0x000e220000000800 */
[----:B------:R-:W-:-:S04]  /*b290*/  FMNMX.FTZ R33, R63, R20, !PT ;  /* 0x000000143f217209 */ /* 0x000fc80007810000 */
[----:B------:R-:W-:-:S03]  /*b2a0*/  FMNMX.FTZ R20, R66, R33, !PT ;  /* 0x0000002142147209 */ /* 0x000fc60007810000 */
[----:B------:R-:W0:Y:S01]  /*b2b0*/  MUFU.EX2 R146, R146 ;  /* 0x0000009200927308 */ /* 0x000e220000000800 */
[----:B--2---:R-:W-:-:S04]  /*b2c0*/  FMNMX.FTZ R37, R67, R20, !PT ;  /* 0x0000001443257209 */ /* 0x004fc80007810000 */
[----:B------:R-:W-:-:S03]  /*b2d0*/  FMNMX.FTZ R20, R70, R37, !PT ;  /* 0x0000002546147209 */ /* 0x000fc60007810000 */
[----:B------:R2:W-:Y:S01]  /*b2e0*/  MUFU.EX2 R33, R49 ;  /* 0x0000003100217308 */ /* 0x0005e20000000800 */
[----:B------:R-:W-:-:S04]  /*b2f0*/  FMNMX.FTZ R37, R71, R20, !PT ;  /* 0x0000001447257209 */ /* 0x000fc80007810000 */
[----:B------:R-:W-:-:S03]  /*b300*/  FMNMX.FTZ R20, R74, R37, !PT ;  /* 0x000000254a147209 */ /* 0x000fc60007810000 */
[----:B------:R1:W-:Y:S01]  /*b310*/  MUFU.EX2 R37, R53 ;  /* 0x0000003500257308 */ /* 0x0003e20000000800 */
[----:B----4-:R-:W-:Y:S01]  /*b320*/  FMNMX.FTZ R41, R75, R20, !PT ;  /* 0x000000144b297209 */ /* 0x010fe20007810000 */
[--C-:B------:R-:W-:Y:S01]  /*b330*/  FFMA.FTZ R20, R57, UR41, -R6.reuse ;  /* 0x0000002939147c23 */ /* 0x100fe20008010806 */
[--C-:B--2---:R-:W-:Y:S01]  /*b340*/  FFMA.FTZ R49, R65, UR41, -R6.reuse ;  /* 0x0000002941317c23 */ /* 0x104fe20008010806 */
[----:B------:R-:W-:Y:S01]  /*b350*/  FFMA.FTZ R65, R81, UR41, -R6 ;  /* 0x0000002951417c23 */ /* 0x000fe20008010806 */
[----:B------:R-:W-:-:S03]  /*b360*/  FMNMX.FTZ R4, R78, R41, !PT ;  /* 0x000000294e047209 */ /* 0x000fc60007810000 */
[----:B------:R-:W2:Y:S01]  /*b370*/  MUFU.EX2 R140, R140 ;  /* 0x0000008c008c7308 */ /* 0x000ea20000000800 */
[----:B------:R-:W-:Y:S01]  /*b380*/  FMNMX.FTZ R41, R79, R4, !PT ;  /* 0x000000044f297209 */ /* 0x000fe20007810000 */
[----:B-1----:R-:W-:-:S03]  /*b390*/  FFMA.FTZ R53, R69, UR41, -R6 ;  /* 0x0000002945357c23 */ /* 0x002fc60008010806 */
[----:B------:R-:W-:-:S03]  /*b3a0*/  FMNMX.FTZ R4, R82, R41, !PT ;  /* 0x0000002952047209 */ /* 0x000fc60007810000 */
[----:B------:R1:W-:Y:S01]  /*b3b0*/  MUFU.EX2 R41, R20 ;  /* 0x0000001400297308 */ /* 0x0003e20000000800 */
[----:B------:R-:W-:-:S04]  /*b3c0*/  FMNMX.FTZ R45, R83, R4, !PT ;  /* 0x00000004532d7209 */ /* 0x000fc80007810000 */
[----:B------:R-:W-:Y:S01]  /*b3d0*/  FMNMX.FTZ R0, R86, R45, !PT ;  /* 0x0000002d56007209 */ /* 0x000fe20007810000 */
[--C-:B------:R-:W-:Y:S01]  /*b3e0*/  FFMA.FTZ R45, R61, UR41, -R6.reuse ;  /* 0x000000293d2d7c23 */ /* 0x100fe20008010806 */
[----:B------:R-:W-:Y:S01]  /*b3f0*/  FFMA.FTZ R61, R77, UR41, -R6 ;  /* 0x000000294d3d7c23 */ /* 0x000fe20008010806 */
[----:B------:R-:W-:Y:S01]  /*b400*/  MUFU.EX2 R142, R142 ;  /* 0x0000008e008e7308 */ /* 0x000fe20000000800 */
[----:B------:R-:W-:-:S05]  /*b410*/  FMNMX.FTZ R0, R87, R0, !PT ;  /* 0x0000000057007209 */ /* 0x000fca0007810000 */
[----:B------:R-:W4:Y:S02]  /*b420*/  SHFL.BFLY PT, R57, R0, 0x2, 0x1f ;  /* 0x0c401f0000397f89 */ /* 0x000f2400000e0000 */
[----:B------:R-:W-:Y:S08]  /*b430*/  MUFU.EX2 R136, R136 ;  /* 0x0000008800887308 */ /* 0x000ff00000000800 */
[----:B------:R-:W-:Y:S08]  /*b440*/  MUFU.EX2 R138, R138 ;  /* 0x0000008a008a7308 */ /* 0x000ff00000000800 */
[----:B------:R-:W-:Y:S01]  /*b450*/  MUFU.EX2 R132, R132 ;  /* 0x0000008400847308 */ /* 0x000fe20000000800 */
[----:B----4-:R-:W-:Y:S01]  /*b460*/  FMNMX.FTZ R4, R0, R57, !PT ;  /* 0x0000003900047209 */ /* 0x010fe20007810000 */
[----:B------:R-:W-:-:S06]  /*b470*/  FFMA.FTZ R57, R73, UR41, -R6 ;  /* 0x0000002949397c23 */ /* 0x000fcc0008010806 */
[----:B------:R-:W-:Y:S01]  /*b480*/  MUFU.EX2 R134, R134 ;  /* 0x0000008600867308 */ /* 0x000fe20000000800 */
[----:B------:R-:W4:Y:S07]  /*b490*/  SHFL.BFLY PT, R69, R4, 0x1, 0x1f ;  /* 0x0c201f0004457f89 */ /* 0x000f2e00000e0000 */
[----:B------:R-:W-:Y:S08]  /*b4a0*/  MUFU.EX2 R45, R45 ;  /* 0x0000002d002d7308 */ /* 0x000ff00000000800 */
[----:B------:R-:W-:Y:S08]  /*b4b0*/  MUFU.EX2 R128, R128 ;  /* 0x0000008000807308 */ /* 0x000ff00000000800 */
[----:B------:R-:W-:Y:S01]  /*b4c0*/  MUFU.EX2 R49, R49 ;  /* 0x0000003100317308 */ /* 0x000fe20000000800 */
[----:B----4-:R-:W-:Y:S01]  /*b4d0*/  FMNMX.FTZ R0, R4, R69, !PT ;  /* 0x0000004504007209 */ /* 0x010fe20007810000 */
[----:B------:R-:W-:-:S03]  /*b4e0*/  FFMA.FTZ R69, R85, UR41, -R6 ;  /* 0x0000002955457c23 */ /* 0x000fc60008010806 */
        /* <DEDUP_REMOVED lines=11> */
[----:B---3--:R-:W-:Y:S01]  /*b5a0*/  FADD.FTZ R36, R150, R27 ;  /* 0x0000001b96247221 */ /* 0x008fe20000010000 */
[--C-:B------:R-:W-:Y:S01]  /*b5b0*/  FFMA.FTZ R147, R38, UR41, -R28.reuse ;  /* 0x0000002926937c23 */ /* 0x100fe2000801081c */
[----:B------:R-:W-:Y:S01]  /*b5c0*/  MUFU.EX2 R4, R4 ;  /* 0x0000000400047308 */ /* 0x000fe20000000800 */
[----:B------:R-:W-:Y:S01]  /*b5d0*/  FFMA.FTZ R145, R34, UR41, -R28 ;  /* 0x0000002922917c23 */ /* 0x000fe2000801081c */
[----:B------:R-:W-:Y:S01]  /*b5e0*/  FADD.FTZ R27, R13, R36 ;  /* 0x000000240d1b7221 */ /* 0x000fe20000010000 */
[--C-:B-1----:R-:W-:Y:S01]  /*b5f0*/  FFMA.FTZ R20, R35, UR41, -R28.reuse ;  /* 0x0000002923147c23 */ /* 0x102fe2000801081c */
[--C-:B------:R-:W-:Y:S01]  /*b600*/  FFMA.FTZ R24, R39, UR41, -R28.reuse ;  /* 0x0000002927187c23 */ /* 0x100fe2000801081c */
[--C-:B------:R-:W-:Y:S01]  /*b610*/  FFMA.FTZ R141, R42, UR41, -R28.reuse ;  /* 0x000000292a8d7c23 */ /* 0x100fe2000801081c */
[----:B0-----:R-:W-:Y:S01]  /*b620*/  FADD.FTZ R38, R144, R27 ;  /* 0x0000001b90267221 */ /* 0x001fe20000010000 */
[--C-:B------:R-:W-:Y:S01]  /*b630*/  FFMA.FTZ R26, R43, UR41, -R28.reuse ;  /* 0x000000292b1a7c23 */ /* 0x100fe2000801081c */
[----:B------:R-:W0:Y:S01]  /*b640*/  MUFU.EX2 R149, R149 ;  /* 0x0000009500957308 */ /* 0x000e220000000800 */
[----:B------:R-:W-:Y:S01]  /*b650*/  FFMA.FTZ R143, R46, UR41, -R28 ;  /* 0x000000292e8f7c23 */ /* 0x000fe2000801081c */
[----:B------:R-:W-:Y:S01]  /*b660*/  FADD.FTZ R27, R21, R38 ;  /* 0x00000026151b7221 */ /* 0x000fe20000010000 */
        /* <DEDUP_REMOVED lines=11> */
[----:B--2---:R-:W-:Y:S01]  /*b720*/  FADD.FTZ R42, R140, R27 ;  /* 0x0000001b8c2a7221 */ /* 0x004fe20000010000 */
[----:B------:R-:W-:Y:S01]  /*b730*/  FFMA.FTZ R38, R63, UR41, -R28 ;  /* 0x000000293f267c23 */ /* 0x000fe2000801081c */
[----:B------:R-:W2:Y:S01]  /*b740*/  MUFU.EX2 R6, R6 ;  /* 0x0000000600067308 */ /* 0x000ea20000000800 */
[----:B0-----:R-:W-:Y:S01]  /*b750*/  FADD.FTZ R40, R149, R4 ;  /* 0x0000000495287221 */ /* 0x001fe20000010000 */
[----:B------:R-:W-:Y:S01]  /*b760*/  FADD.FTZ R31, R25, R42 ;  /* 0x0000002a191f7221 */ /* 0x000fe20000010000 */
[--C-:B------:R-:W-:Y:S01]  /*b770*/  FFMA.FTZ R129, R66, UR41, -R28.reuse ;  /* 0x0000002942817c23 */ /* 0x100fe2000801081c */
[----:B------:R-:W-:Y:S01]  /*b780*/  F2FP.F16.F32.PACK_AB R148, R7, R148 ;  /* 0x000000940794723e */ /* 0x000fe200000000ff */
[----:B------:R-:W-:Y:S01]  /*b790*/  FFMA.FTZ R131, R70, UR41, -R28 ;  /* 0x0000002946837c23 */ /* 0x000fe2000801081c */
[----:B------:R-:W-:Y:S01]  /*b7a0*/  FADD.FTZ R42, R142, R31 ;  /* 0x0000001f8e2a7221 */ /* 0x000fe20000010000 */
[----:B------:R-:W-:Y:S01]  /*b7b0*/  F2FP.F16.F32.PACK_AB R150, R13, R150 ;  /* 0x000000960d96723e */ /* 0x000fe200000000ff */
        /* <DEDUP_REMOVED lines=19> */
[----:B------:R-:W-:Y:S01]  /*b8f0*/  FFMA.FTZ R40, R67, UR41, -R28 ;  /* 0x0000002943287c23 */ /* 0x000fe2000801081c */
        /* <DEDUP_REMOVED lines=18> */
[C---:B0-----:R-:W-:Y:S01]  /*ba20*/  FADD.FTZ R42, R24.reuse, R27 ;  /* 0x0000001b182a7221 */ /* 0x041fe20000010000 */
[----:B------:R-:W-:Y:S01]  /*ba30*/  FADD.FTZ R31, R49, R46 ;  /* 0x0000002e311f7221 */ /* 0x000fe20000010000 */
[----:B------:R-:W-:Y:S01]  /*ba40*/  F2FP.F16.F32.PACK_AB R147, R24, R147 ;  /* 0x000000931893723e */ /* 0x000fe200000000ff */
[----:B------:R-:W-:Y:S01]  /*ba50*/  IMAD.IADD R24, R91, 0x1, -R92 ;  /* 0x000000015b187824 */ /* 0x000fe200078e0a5c */
[----:B------:R-:W-:Y:S01]  /*ba60*/  F2FP.F16.F32.PACK_AB R132, R41, R132 ;  /* 0x000000842984723e */ /* 0x000fe200000000ff */
[----:B------:R-:W-:Y:S01]  /*ba70*/  FADD.FTZ R46, R130, R31 ;  /* 0x0000001f822e7221 */ /* 0x000fe20000010000 */
[----:B------:R-:W-:Y:S01]  /*ba80*/  F2FP.F16.F32.PACK_AB R134, R45, R134 ;  /* 0x000000862d86723e */ /* 0x000fe200000000ff */
[----:B------:R-:W0:Y:S01]  /*ba90*/  MUFU.EX2 R143, R143 ;  /* 0x0000008f008f7308 */ /* 0x000e220000000800 */
[----:B-1----:R-:W-:Y:S01]  /*baa0*/  FADD.FTZ R27, R141, R42 ;  /* 0x0000002a8d1b7221 */ /* 0x002fe20000010000 */
[----:B------:R-:W-:Y:S01]  /*bab0*/  FADD.FTZ R13, R53, R46 ;  /* 0x0000002e350d7221 */ /* 0x000fe20000010000 */
[----:B------:R-:W-:Y:S01]  /*bac0*/  FFMA.FTZ R42, R71, UR41, -R28 ;  /* 0x00000029472a7c23 */ /* 0x000fe2000801081c */
[----:B------:R-:W-:Y:S01]  /*bad0*/  IMAD R21, R89, 0xc0, R24 ;  /* 0x000000c059157824 */ /* 0x000fe200078e0218 */
[----:B------:R-:W-:-:S02]  /*bae0*/  F2FP.F16.F32.PACK_AB R128, R49, R128 ;  /* 0x000000803180723e */ /* 0x000fc400000000ff */
[----:B------:R-:W-:Y:S01]  /*baf0*/  F2FP.F16.F32.PACK_AB R130, R53, R130 ;  /* 0x000000823582723e */ /* 0x000fe200000000ff */
        /* <DEDUP_REMOVED lines=71> */
[----:B------:R-:W-:-:S05]  /*bf70*/  VIADD R4, R88, 0xfffffffe ;  /* 0xfffffffe58047836 */ /* 0x000fca0000000000 */
[----:B------:R-:W2:Y:S01]  /*bf80*/  MUFU.EX2 R87, R87 ;  /* 0x0000005700577308 */ /* 0x000ea20000000800 */
[----:B0-----:R-:W-:Y:S01]  /*bf90*/  FADD.FTZ R6, R86, R13 ;  /* 0x0000000d56067221 */ /* 0x001fe20000010000 */
[----:B------:R-:W-:Y:S02]  /*bfa0*/  VIADD R13, R21, UR4 ;  /* 0x00000004150d7c36 */ /* 0x000fe40008000000 */
[C---:B-1----:R-:W-:Y:S01]  /*bfb0*/  FADD.FTZ R7, R69.reuse, R46 ;  /* 0x0000002e45077221 */ /* 0x042fe20000010000 */
[----:B------:R-:W-:Y:S01]  /*bfc0*/  F2FP.F16.F32.PACK_AB R122, R69, R122 ;  /* 0x0000007a457a723e */ /* 0x000fe200000000ff */
[C---:B--2---:R-:W-:Y:S01]  /*bfd0*/  FADD.FTZ R6, R87.reuse, R6 ;  /* 0x0000000657067221 */ /* 0x044fe20000010000 */
[----:B------:R-:W-:Y:S01]  /*bfe0*/  F2FP.F16.F32.PACK_AB R123, R87, R86 ;  /* 0x00000056577b723e */ /* 0x000fe200000000ff */
[----:B------:R-:W-:Y:S06]  /*bff0*/  @P2 BRA `(.L_x_11704) ;  /* 0x0000000000542947 */ /* 0x000fec0003800000 */
[C---:B------:R-:W-:Y:S01]  /*c000*/  ISETP.GT.AND P2, PT, R21.reuse, RZ, PT ;  /* 0x000000ff1500720c */ /* 0x040fe20003f44270 */
[----:B------:R-:W-:Y:S01]  /*c010*/  BSSY B0, `(.L_x_11705) ;  /* 0x0000010000007945 */ /* 0x000fe20003800000 */
[----:B------:R-:W-:-:S11]  /*c020*/  VIADD R20, R21, 0xffffffff ;  /* 0xffffffff15147836 */ /* 0x000fd60000000000 */
[----:B------:R-:W-:Y:S05]  /*c030*/  @P2 BRA `(.L_x_11706) ;  /* 0x0000000000202947 */ /* 0x000fea0003800000 */
[----:B------:R-:W-:Y:S01]  /*c040*/  UISETP.NE.AND UP1, UPT, UR5, 0x1, UPT ;  /* 0x000000010500788c */ /* 0x000fe2000bf25270 */
[----:B------:R-:W-:-:S05]  /*c050*/  IMAD.MOV R20, RZ, RZ, -R21 ;  /* 0x000000ffff147224 */ /* 0x000fca00078e0a15 */
[----:B------:R-:W-:-:S05]  /*c060*/  PLOP3.LUT P2, PT, PT, PT, UP1, 0x80, 0x0 ;  /* 0x000000000000781c */ /* 0x000fca0003f4f018 */
[----:B------:R-:W-:-:S08]  /*c070*/  @UP1 ULDC.64 UR6, c[0x0][0x9e8] ;  /* 0x00027a0000061ab9 */ /* 0x000fd00000000a00 */
[----:B------:R-:W-:-:S05]  /*c080*/  @P2 IMAD.HI.U32 R21, R20, UR6, RZ ;  /* 0x0000000614152c27 */ /* 0x000fca000f8e00ff */
[----:B------:R-:W-:-:S04]  /*c090*/  @P2 SHF.R.U32.HI R20, RZ, UR7, R21 ;  /* 0x00000007ff142c19 */ /* 0x000fc80008011615 */
[----:B------:R-:W-:Y:S01]  /*c0a0*/  LOP3.LUT R20, RZ, R20, RZ, 0x33, !PT ;  /* 0x00000014ff147212 */ /* 0x000fe200078e33ff */
[----:B------:R-:W-:Y:S06]  /*c0b0*/  BRA `(.L_x_11707) ;  /* 0x0000000000147947 */ /* 0x000fec0003800000 */
.L_x_11706:
[----:B------:R-:W-:-:S06]  /*c0c0*/  UISETP.NE.AND UP1, UPT, UR5, 0x1, UPT ;  /* 0x000000010500788c */ /* 0x000fcc000bf25270 */
[----:B------:R-:W-:-:S05]  /*c0d0*/  PLOP3.LUT P2, PT, PT, PT, UP1, 0x80, 0x0 ;  /* 0x000000000000781c */ /* 0x000fca0003f4f018 */
[----:B------:R-:W-:-:S08]  /*c0e0*/  @UP1 ULDC.64 UR6, c[0x0][0x9e8] ;  /* 0x00027a0000061ab9 */ /* 0x000fd00000000a00 */
[----:B------:R-:W-:-:S05]  /*c0f0*/  @P2 IMAD.HI.U32 R21, R20, UR6, RZ ;  /* 0x0000000614152c27 */ /* 0x000fca000f8e00ff */
[----:B------:R-:W-:-:S07]  /*c100*/  @P2 SHF.R.U32.HI R20, RZ, UR7, R21 ;  /* 0x00000007ff142c19 */ /* 0x000fce0008011615 */
.L_x_11707:
[----:B------:R-:W-:Y:S05]  /*c110*/  BSYNC B0 ;  /* 0x0000000000007941 */ /* 0x000fea0003800000 */
.L_x_11705:
[----:B------:R-:W-:-:S04]  /*c120*/  IMAD.U32 R21, RZ, RZ, UR5 ;  /* 0x00000005ff157e24 */ /* 0x000fc8000f8e00ff */
[----:B------:R-:W-:-:S05]  /*c130*/  IMAD R20, R20, UR5, R21 ;  /* 0x0000000514147c24 */ /* 0x000fca000f8e0215 */
[----:B------:R-:W-:-:S07]  /*c140*/  VIMNMX R13, R13, R20, PT ;  /* 0x000000140d0d7248 */ /* 0x000fce0003fe0100 */
.L_x_11704:
        /* <DEDUP_REMOVED lines=37> */
[----:B------:R-:W-:-:S05]  /*c3a0*/  LOP3.LUT R12, RZ, R152, RZ, 0x33, !PT ;  /* 0x00000098ff0c7212 */ /* 0x000fca00078e33ff */
[----:B------:R0:W-:Y:S04]  /*c3b0*/  STL [R1], R12 ;  /* 0x0000000c01007387 */ /* 0x0001e80000100800 */
[----:B------:R0:W-:Y:S02]  /*c3c0*/  STL [R1+0x8], R13 ;  /* 0x0000080d01007387 */ /* 0x0001e40000100800 */
.L_x_11726:
[----:B0-----:R-:W2:Y:S01]  /*c3d0*/  LDL R12, [R1+0xc] ;  /* 0x00000c00010c7983 */ /* 0x001ea20000100800 */
        /* <DEDUP_REMOVED lines=10> */
.L_x_11710:
[----:B------:R-:W-:Y:S01]  /*c480*/  IMAD R13, R153, 0x8, R2 ;  /* 0x00000008990d7824 */ /* 0x000fe200078e0202 */
[----:B------:R-:W-:-:S04]  /*c490*/  SHF.L.U32 R12, R154, 0x1f, RZ ;  /* 0x0000001f9a0c7819 */ /* 0x000fc800000006ff */
[----:B------:R0:W1:Y:S01]  /*c4a0*/  SYNCS.PHASECHK.TRANS64.TRYWAIT P3, [R13+URZ+0x16830], R12 ;  /* 0x0168300c0d0075a7 */ /* 0x000062000806017f */
[----:B------:R-:W-:Y:S05]  /*c4b0*/  @!P0 BRA `(.L_x_11711) ;  /* 0x0000000000048947 */ /* 0x000fea0003800000 */
[----:B------:R-:W-:Y:S01]  /*c4c0*/  BPT.TRAP 0x1 ;  /* 0x000000040000795c */ /* 0x000fe20000300000 */
.L_x_11711:
[----:B------:R-:W-:Y:S04]  /*c4d0*/  BSSY B0, `(.L_x_11709) ;  /* 0x0000004000007945 */ /* 0x000fe80003800000 */
[----:B-1----:R-:W-:Y:S05]  /*c4e0*/  @P3 BRA `(.L_x_11712) ;  /* 0x0000000000083947 */ /* 0x002fea0003800000 */
[----:B------:R-:W1:Y:S02]  /*c4f0*/  SYNCS.PHASECHK.TRANS64.TRYWAIT P3, [R13+URZ+0x16830], R12 ;  /* 0x0168300c0d0075a7 */ /* 0x000e64000806017f */
[----:B-1----:R-:W-:Y:S05]  /*c500*/  @!P3 BRA `(.L_x_11713) ;  /* 0x000001040024b947 */ /* 0x002fea0003800000 */
.L_x_11712:
[----:B------:R-:W-:Y:S05]  /*c510*/  BSYNC B0 ;  /* 0x0000000000007941 */ /* 0x000fea0003800000 */
.L_x_11709:
[----:B01----:R-:W2:Y:S01]  /*c520*/  LDL R13, [R1+0x14] ;  /* 0x00001400010d7983 */ /* 0x003ea20000100800 */
[----:B------:R-:W0:Y:S01]  /*c530*/  S2R R12, SR_TID.X ;  /* 0x00000000000c7919 */ /* 0x000e220000002100 */
[----:B------:R-:W-:Y:S05]  /*c540*/  WARPSYNC.ALL ;  /* 0x0000000000007948 */ /* 0x000fea0003800000 */
[----:B------:R-:W-:Y:S01]  /*c550*/  IMAD.MOV.U32 R25, RZ, RZ, 0x40000040 ;  /* 0x40000040ff197424 */ /* 0x000fe200078e00ff */
[----:B0-----:R-:W-:Y:S02]  /*c560*/  SHF.R.U32.HI R12, RZ, 0x7, R12 ;  /* 0x00000007ff0c7819 */ /* 0x001fe4000001160c */
[----:B------:R-:W-:-:S02]  /*c570*/  R2UR UR8, R8 ;  /* 0x00000000080872ca */ /* 0x000fc400000e0000 */
[----:B------:R-:W-:Y:S02]  /*c580*/  R2UR UR9, R9 ;  /* 0x00000000090972ca */ /* 0x000fe400000e0000 */
[C---:B------:R-:W-:Y:S02]  /*c590*/  R2UR UR11, R25.reuse ;  /* 0x00000000190b72ca */ /* 0x040fe400000e0000 */
[----:B------:R-:W-:Y:S01]  /*c5a0*/  R2UR UR23, R25 ;  /* 0x00000000191772ca */ /* 0x000fe200000e0000 */
[----:B------:R-:W-:Y:S01]  /*c5b0*/  IMAD.MOV.U32 R21, RZ, RZ, 0x40000040 ;  /* 0x40000040ff157424 */ /* 0x000fe200078e00ff */
[----:B------:R-:W-:Y:S02]  /*c5c0*/  R2UR UR12, R156 ;  /* 0x000000009c0c72ca */ /* 0x000fe400000e0000 */
[----:B------:R-:W-:Y:S02]  /*c5d0*/  R2UR UR13, R157 ;  /* 0x000000009d0d72ca */ /* 0x000fe400000e0000 */
[----:B------:R-:W-:Y:S01]  /*c5e0*/  R2UR UR15, R21 ;  /* 0x00000000150f72ca */ /* 0x000fe200000e0000 */
[----:B--2---:R-:W-:-:S02]  /*c5f0*/  IMAD R24, R153, 0x400, R13 ;  /* 0x0000040099187824 */ /* 0x004fc400078e020d */
[----:B------:R-:W-:-:S05]  /*c600*/  VIADD R13, R12, 0x8 ;  /* 0x000000080c0d7836 */ /* 0x000fca0000000000 */
[----:B------:R0:W-:Y:S01]  /*c610*/  BAR.SYNC.DEFER_BLOCKING R13, 0x100 ;  /* 0x0004000d0000751d */ /* 0x0001e20000010000 */
[C---:B------:R-:W-:Y:S01]  /*c620*/  R2UR UR10, R24.reuse ;  /* 0x00000000180a72ca */ /* 0x040fe200000e0000 */
[C---:B------:R-:W-:Y:S02]  /*c630*/  VIADD R20, R24.reuse, 0x2 ;  /* 0x0000000218147836 */ /* 0x040fe40000000000 */
[C---:B------:R-:W-:Y:S02]  /*c640*/  VIADD R12, R24.reuse, 0x4 ;  /* 0x00000004180c7836 */ /* 0x040fe40000000000 */
[----:B------:R-:W-:-:S05]  /*c650*/  VIADD R24, R24, 0x6 ;  /* 0x0000000618187836 */ /* 0x000fca0000000000 */
[----:B------:R-:W-:Y:S02]  /*c660*/  R2UR UR22, R24 ;  /* 0x00000000181672ca */ /* 0x000fe400000e0000 */
[----:B------:R-:W-:-:S06]  /*c670*/  WARPGROUP.ARRIVE ;  /* 0x00000000000079c5 */ /* 0x000fcc0000000000 */
[----:B------:R-:W-:Y:S01]  /*c680*/  HGMMA.64x128x16.F32 R24, gdesc[UR8], RZ, !UPT, gsb0 ;  /* 0x01e00000081879f0 */ /* 0x000fe2000c0008ff */
[----:B------:R-:W-:Y:S01]  /*c690*/  R2UR UR14, R20 ;  /* 0x00000000140e72ca */ /* 0x000fe200000e0000 */
[----:B0-----:R-:W-:Y:S01]  /*c6a0*/  IMAD.MOV.U32 R13, RZ, RZ, 0x40000040 ;  /* 0x40000040ff0d7424 */ /* 0x001fe200078e00ff */
[----:B------:R-:W-:Y:S02]  /*c6b0*/  R2UR UR18, R12 ;  /* 0x000000000c1272ca */ /* 0x000fe400000e0000 */
[----:B------:R-:W-:Y:S02]  /*c6c0*/  R2UR UR16, R14 ;  /* 0x000000000e1072ca */ /* 0x000fe400000e0000 */
[----:B------:R-:W-:Y:S02]  /*c6d0*/  R2UR UR19, R13 ;  /* 0x000000000d1372ca */ /* 0x000fe400000e0000 */
[----:B------:R-:W-:Y:S01]  /*c6e0*/  R2UR UR17, R15 ;  /* 0x000000000f1172ca */ /* 0x000fe200000e0000 */
[----:B------:R-:W-:-:S02]  /*c6f0*/  WARPGROUP.DEPBAR.LE gsb0, 0x0 ;  /* 0x00008000000079c5 */ /* 0x000fc40000010000 */
        /* <DEDUP_REMOVED lines=11> */
[----:B------:R-:W-:Y:S05]  /*c7b0*/  @P2 BRA `(.L_x_11714) ;  /* 0x0000000000282947 */ /* 0x000fea0003800000 */
[----:B------:R-:W-:Y:S05]  /*c7c0*/  @!P0 BRA `(.L_x_11715) ;  /* 0x0000000000048947 */ /* 0x000fea0003800000 */
[----:B------:R-:W-:Y:S01]  /*c7d0*/  BPT.TRAP 0x1 ;  /* 0x000000040000795c */ /* 0x000fe20000300000 */
.L_x_11715:
[----:B------:R-:W-:Y:S01]  /*c7e0*/  SHF.L.U32 R12, R19, 0x1f, RZ ;  /* 0x0000001f130c7819 */ /* 0x000fe200000006ff */
[----:B------:R-:W-:-:S04]  /*c7f0*/  IMAD R13, R16, 0x8, R2 ;  /* 0x00000008100d7824 */ /* 0x000fc800078e0202 */
[----:B------:R0:W1:Y:S01]  /*c800*/  SYNCS.PHASECHK.TRANS64.TRYWAIT P2, [R13+URZ+0x16850], R12 ;  /* 0x0168500c0d0075a7 */ /* 0x000062000804017f */
[----:B------:R-:W-:Y:S05]  /*c810*/  @!P0 BRA `(.L_x_11716) ;  /* 0x0000000000048947 */ /* 0x000fea0003800000 */
[----:B------:R-:W-:Y:S01]  /*c820*/  BPT.TRAP 0x1 ;  /* 0x000000040000795c */ /* 0x000fe20000300000 */
.L_x_11716:
[----:B-1----:R-:W-:Y:S05]  /*c830*/  @P2 BRA `(.L_x_11714) ;  /* 0x0000000000082947 */ /* 0x002fea0003800000 */
[----:B------:R-:W1:Y:S02]  /*c840*/  SYNCS.PHASECHK.TRANS64.TRYWAIT P2, [R13+URZ+0x16850], R12 ;  /* 0x0168500c0d0075a7 */ /* 0x000e64000804017f */
[----:B-1----:R-:W-:Y:S05]  /*c850*/  @!P2 BRA `(.L_x_11717) ;  /* 0x000001000064a947 */ /* 0x002fea0003800000 */
.L_x_11714:
[----:B01----:R-:W-:Y:S01]  /*c860*/  VIADD R12, R2, 0x400 ;  /* 0x00000400020c7836 */ /* 0x003fe20000000000 */
[----:B------:R-:W-:Y:S05]  /*c870*/  WARPSYNC.ALL ;  /* 0x0000000000007948 */ /* 0x000fea0003800000 */
[----:B------:R-:W-:Y:S01]  /*c880*/  SHF.R.U32.HI R12, RZ, 0x4, R12 ;  /* 0x00000004ff0c7819 */ /* 0x000fe2000001160c */
[----:B------:R-:W-:Y:S01]  /*c890*/  IMAD.MOV.U32 R13, RZ, RZ, 0x40000040 ;  /* 0x40000040ff0d7424 */ /* 0x000fe200078e00ff */
[----:B------:R-:W-:Y:S02]  /*c8a0*/  WARPGROUP.ARRIVE ;  /* 0x00000000000079c5 */ /* 0x000fe40000000000 */
[----:B------:R-:W-:-:S02]  /*c8b0*/  LOP3.LUT R12, R12, 0x3fff, RZ, 0xc0, !PT ;  /* 0x00003fff0c0c7812 */ /* 0x000fc400078ec0ff */
[----:B------:R-:W-:-:S03]  /*c8c0*/  R2UR UR11, R13 ;  /* 0x000000000d0b72ca */ /* 0x000fc600000e0000 */
[----:B------:R-:W-:-:S05]  /*c8d0*/  IMAD R12, R16, 0x400, R12 ;  /* 0x00000400100c7824 */ /* 0x000fca00078e020c */
[----:B------:R-:W-:-:S13]  /*c8e0*/  R2UR UR10, R12 ;  /* 0x000000000c0a72ca */ /* 0x000fda00000e0000 */
[----:B------:R-:W-:Y:S01]  /*c8f0*/  HGMMA.64x64x16.F32 R88, R148, gdesc[UR8].tnspB, R88, gsb0 ;  /* 0x40e0000894587df0 */ /* 0x000fe20008000858 */
[----:B------:R-:W-:Y:S02]  /*c900*/  VIADD R20, R12, 0x80 ;  /* 0x000000800c147836 */ /* 0x000fe40000000000 */
[----:B------:R-:W-:-:S03]  /*c910*/  IMAD.MOV.U32 R21, RZ, RZ, 0x40000040 ;  /* 0x40000040ff157424 */ /* 0x000fc600078e00ff */
[----:B------:R-:W-:Y:S02]  /*c920*/  R2UR UR10, R20 ;  /* 0x00000000140a72ca */ /* 0x000fe400000e0000 */
[----:B------:R-:W-:Y:S01]  /*c930*/  R2UR UR11, R21 ;  /* 0x00000000150b72ca */ /* 0x000fe200000e0000 */
[----:B------:R-:W-:Y:S02]  /*c940*/  VIADD R20, R12, 0x100 ;  /* 0x000001000c147836 */ /* 0x000fe40000000000 */
[----:B------:R-:W-:Y:S01]  /*c950*/  IMAD.MOV.U32 R21, RZ, RZ, 0x40000040 ;  /* 0x40000040ff157424 */ /* 0x000fe200078e00ff */
[----:B------:R-:W-:Y:S02]  /*c960*/  WARPGROUP.DEPBAR.LE gsb0, 0x0 ;  /* 0x00008000000079c5 */ /* 0x000fe40000010000 */
[----:B------:R-:W-:Y:S01]  /*c970*/  WARPGROUP.ARRIVE ;  /* 0x00000000000079c5 */ /* 0x000fe20000000000 */
[----:B------:R-:W2:Y:S04]  /*c980*/  LDL R150, [R1+0x1c] ;  /* 0x00001c0001967983 */ /* 0x000ea80000100800 */
[----:B------:R-:W3:Y:S02]  /*c990*/  LDL R151, [R1+0x20] ;  /* 0x0000200001977983 */ /* 0x000ee40000100800 */
[----:B------:R-:W-:Y:S01]  /*c9a0*/  HGMMA.64x64x16.F32 R88, R144, gdesc[UR8].tnspB, R88, gsb0 ;  /* 0x40e0000890587df0 */ /* 0x000fe20008000858 */
[----:B------:R-:W-:Y:S01]  /*c9b0*/  R2UR UR10, R20 ;  /* 0x00000000140a72ca */ /* 0x000fe200000e0000 */
[----:B------:R-:W-:Y:S01]  /*c9c0*/  VIADD R20, R12, 0x180 ;  /* 0x000001800c147836 */ /* 0x000fe20000000000 */
[----:B------:R-:W-:Y:S01]  /*c9d0*/  R2UR UR11, R21 ;  /* 0x00000000150b72ca */ /* 0x000fe200000e0000 */
[----:B------:R-:W-:Y:S01]  /*c9e0*/  IMAD.MOV.U32 R21, RZ, RZ, 0x40000040 ;  /* 0x40000040ff157424 */ /* 0x000fe200078e00ff */
[----:B------:R-:W0:Y:S01]  /*c9f0*/  S2R R148, SR_TID.X ;  /* 0x0000000000947919 */ /* 0x000e220000002100 */
[----:B------:R-:W-:-:S02]  /*ca00*/  IMAD.MOV.U32 R13, RZ, RZ, 0x40000040 ;  /* 0x40000040ff0d7424 */ /* 0x000fc400078e00ff */
[----:B------:R-:W-:-:S04]  /*ca10*/  @!P1 IMAD R19, R153, 0x8, R2 ;  /* 0x0000000899139824 */ /* 0x000fc800078e0202 */
[----:B------:R-:W-:-:S05]  /*ca20*/  @!P1 VIADD R19, R19, 0x16840 ;  /* 0x0001684013139836 */ /* 0x000fca0000000000 */
[----:B------:R-:W-:Y:S02]  /*ca30*/  @!P1 PRMT R19, RZ, 0x654, R19 ;  /* 0x00000654ff139816 */ /* 0x000fe40000000013 */
[----:B0-----:R-:W-:Y:S02]  /*ca40*/  SHF.R.U32.HI R149, RZ, 0x7, R148 ;  /* 0x00000007ff957819 */ /* 0x001fe40000011694 */
[----:B------:R-:W-:Y:S01]  /*ca50*/  ISETP.GE.U32.AND P2, PT, R148, 0x180, PT ;  /* 0x000001809400780c */ /* 0x000fe20003f46070 */
[----:B------:R-:W-:Y:S02]  /*ca60*/  WARPGROUP.DEPBAR.LE gsb0, 0x0 ;  /* 0x00008000000079c5 */ /* 0x000fe40000010000 */
[----:B------:R-:W-:-:S06]  /*ca70*/  WARPGROUP.ARRIVE ;  /* 0x00000000000079c5 */ /* 0x000fcc0000000000 */
[----:B------:R-:W-:Y:S01]  /*ca80*/  HGMMA.64x64x16.F32 R88, R140, gdesc[UR8].tnspB, R88, gsb0 ;  /* 0x40e000088c587df0 */ /* 0x000fe20008000858 */
[----:B------:R-:W-:Y:S01]  /*ca90*/  R2UR UR10, R20 ;  /* 0x00000000140a72ca */ /* 0x000fe200000e0000 */
[----:B------:R-:W-:Y:S01]  /*caa0*/  VIADD R20, R12, 0x200 ;  /* 0x000002000c147836 */ /* 0x000fe20000000000 */
[----:B------:R-:W-:Y:S01]  /*cab0*/  R2UR UR11, R21 ;  /* 0x00000000150b72ca */ /* 0x000fe200000e0000 */
[----:B------:R-:W-:Y:S01]  /*cac0*/  IMAD.MOV.U32 R21, RZ, RZ, 0x40000040 ;  /* 0x40000040ff157424 */ /* 0x000fe200078e00ff */
[----:B------:R-:W-:Y:S02]  /*cad0*/  WARPGROUP.DEPBAR.LE gsb0, 0x0 ;  /* 0x00008000000079c5 */ /* 0x000fe40000010000 */
[----:B------:R-:W-:-:S09]  /*cae0*/  WARPGROUP.ARRIVE ;  /* 0x00000000000079c5 */ /* 0x000fd20000000000 */
        /* <DEDUP_REMOVED lines=9> */
[C---:B------:R-:W-:Y:S01]  /*cb80*/  VIADD R20, R12.reuse, 0x300 ;  /* 0x000003000c147836 */ /* 0x040fe20000000000 */
[----:B------:R-:W-:Y:S01]  /*cb90*/  R2UR UR11, R21 ;  /* 0x00000000150b72ca */ /* 0x000fe200000e0000 */
[----:B------:R-:W-:Y:S02]  /*cba0*/  IMAD.MOV.U32 R21, RZ, RZ, 0x40000040 ;  /* 0x40000040ff157424 */ /* 0x000fe400078e00ff */
[----:B------:R-:W-:Y:S01]  /*cbb0*/  VIADD R12, R12, 0x380 ;  /* 0x000003800c0c7836 */ /* 0x000fe20000000000 */
[----:B------:R-:W-:Y:S02]  /*cbc0*/  WARPGROUP.DEPBAR.LE gsb0, 0x0 ;  /* 0x00008000000079c5 */ /* 0x000fe40000010000 */
[----:B------:R-:W-:-:S07]  /*cbd0*/  WARPGROUP.ARRIVE ;  /* 0x00000000000079c5 */ /* 0x000fce0000000000 */
[----:B------:R-:W-:Y:S01]  /*cbe0*/  HGMMA.64x64x16.F32 R88, R128, gdesc[UR8].tnspB, R88, gsb0 ;  /* 0x40e0000880587df0 */ /* 0x000fe20008000858 */
[----:B------:R-:W-:Y:S02]  /*cbf0*/  R2UR UR10, R20 ;  /* 0x00000000140a72ca */ /* 0x000fe400000e0000 */
[----:B------:R-:W-:Y:S01]  /*cc00*/  R2UR UR11, R21 ;  /* 0x00000000150b72ca */ /* 0x000fe200000e0000 */
[----:B------:R-:W-:Y:S02]  /*cc10*/  WARPGROUP.DEPBAR.LE gsb0, 0x0 ;  /* 0x00008000000079c5 */ /* 0x000fe40000010000 */
[----:B------:R-:W-:-:S10]  /*cc20*/  WARPGROUP.ARRIVE ;  /* 0x00000000000079c5 */ /* 0x000fd40000000000 */
[----:B------:R-:W-:Y:S01]  /*cc30*/  HGMMA.64x64x16.F32 R88, R124, gdesc[UR8].tnspB, R88, gsb0 ;  /* 0x40e000087c587df0 */ /* 0x000fe20008000858 */
[----:B------:R-:W-:Y:S01]  /*cc40*/  R2UR UR10, R12 ;  /* 0x000000000c0a72ca */ /* 0x000fe200000e0000 */
[----:B------:R-:W-:Y:S01]  /*cc50*/  VIADD R12, R149, 0x9 ;  /* 0x00000009950c7836 */ /* 0x000fe20000000000 */
[----:B------:R-:W-:Y:S01]  /*cc60*/  R2UR UR11, R13 ;  /* 0x000000000d0b72ca */ /* 0x000fe200000e0000 */
[----:B------:R-:W-:-:S03]  /*cc70*/  IMAD.SHL.U32 R13, R4, 0x80, RZ ;  /* 0x00000080040d7824 */ /* 0x000fc600078e00ff */
[----:B------:R-:W-:Y:S02]  /*cc80*/  SEL R20, R12, 0x9, !P2 ;  /* 0x000000090c147807 */ /* 0x000fe40005000000 */
[----:B--2---:R-:W-:Y:S02]  /*cc90*/  IADD3 R12, R150, 0x1, -R13 ;  /* 0x00000001960c7810 */ /* 0x004fe40007ffe80d */
[----:B------:R-:W-:Y:S01]  /*cca0*/  PLOP3.LUT P2, PT, PT, PT, UP0, 0x40, 0x0 ;  /* 0x000000000000781c */ /* 0x000fe20003f4e808 */
[----:B------:R-:W-:Y:S02]  /*ccb0*/  WARPGROUP.DEPBAR.LE gsb0, 0x0 ;  /* 0x00008000000079c5 */ /* 0x000fe40000010000 */
[----:B------:R-:W-:-:S06]  /*ccc0*/  WARPGROUP.ARRIVE ;  /* 0x00000000000079c5 */ /* 0x000fcc0000000000 */
[----:B------:R-:W-:Y:S03]  /*ccd0*/  HGMMA.64x64x16.F32 R88, R120, gdesc[UR8].tnspB, R88, gsb0 ;  /* 0x40e0000878587df0 */ /* 0x000fe60008000858 */
[----:B------:R-:W-:Y:S02]  /*cce0*/  WARPGROUP.DEPBAR.LE gsb0, 0x0 ;  /* 0x00008000000079c5 */ /* 0x000fe40000010000 */
[----:B---3--:R-:W-:Y:S01]  /*ccf0*/  IMAD.IADD R120, R12, 0x1, -R151 ;  /* 0x000000010c787824 */ /* 0x008fe200078e0a97 */
[----:B------:R0:W-:Y:S06]  /*cd00*/  BAR.ARV R20, 0x100 ;  /* 0x000400140000751d */ /* 0x0001ec0000002000 */
[----:B------:R-:W-:Y:S01]  /*cd10*/  IMAD.U32 R12, RZ, RZ, UR25 ;  /* 0x00000019ff0c7e24 */ /* 0x000fe2000f8e00ff */
[----:B------:R1:W-:Y:S01]  /*cd20*/  @!P1 SYNCS.ARRIVE.TRANS64.RED.A1T0 RZ, [R19+URZ], RZ ;  /* 0x000000ff13ff99a7 */ /* 0x0003e2000810043f */
[----:B------:R-:W-:-:S03]  /*cd30*/  IMAD R120, R155, -0x2, R120 ;  /* 0xfffffffe9b787824 */ /* 0x000fc600078e0278 */
[----:B------:R-:W-:Y:S01]  /*cd40*/  LOP3.LUT R121, RZ, R12, RZ, 0x33, !PT ;  /* 0x0000000cff797212 */ /* 0x000fe200078e33ff */
[----:B------:R-:W-:-:S04]  /*cd50*/  VIADD R122, R120, UR28 ;  /* 0x0000001c787a7c36 */ /* 0x000fc80008000000 */
[----:B------:R-:W-:Y:S02]  /*cd60*/  IMAD.IADD R121, R121, 0x1, R120 ;  /* 0x0000000179797824 */ /* 0x000fe400078e0278 */
[C---:B------:R-:W-:Y:S02]  /*cd70*/  IMAD.IADD R120, R5.reuse, 0x1, R122 ;  /* 0x0000000105787824 */ /* 0x040fe400078e027a */
[----:B-1----:R-:W-:Y:S01]  /*cd80*/  IMAD.IADD R19, R5, 0x1, R121 ;  /* 0x0000000105137824 */ /* 0x002fe200078e0279 */
[----:B0-----:R-:W-:Y:S06]  /*cd90*/  @P2 BRA `(.L_x_11718) ;  /* 0x00000000005c2947 */ /* 0x001fec0003800000 */
[----:B------:R-:W-:Y:S01]  /*cda0*/  ISETP.GT.AND P2, PT, R23, -0x1, PT ;  /* 0xffffffff1700780c */ /* 0x000fe20003f44270 */
[----:B------:R-:W-:-:S12]  /*cdb0*/  BSSY B0, `(.L_x_11719) ;  /* 0x0000011000007945 */ /* 0x000fd80003800000 */
[----:B------:R-:W-:Y:S05]  /*cdc0*/  @P2 BRA `(.L_x_11720) ;  /* 0x0000000000242947 */ /* 0x000fea0003800000 */
[----:B------:R-:W2:Y:S01]  /*cdd0*/  LDL R151, [R1+0x8] ;  /* 0x0000080001977983 */ /* 0x000ea20000100800 */
[----:B------:R-:W-:-:S05]  /*cde0*/  IMAD.U32 R123, RZ, RZ, UR24 ;  /* 0x00000018ff7b7e24 */ /* 0x000fca000f8e00ff */
[----:B------:R-:W-:-:S13]  /*cdf0*/  ISETP.NE.AND P2, PT, R123, 0x1, PT ;  /* 0x000000017b00780c */ /* 0x000fda0003f45270 */
[----:B------:R-:W2:Y:S02]  /*ce00*/  @P2 LDC.64 R20, c[0x0][0x9e8] ;  /* 0x00027a00ff142b82 */ /* 0x000ea40000000a00 */
[----:B--2---:R-:W-:-:S04]  /*ce10*/  @P2 IMAD.HI.U32 R124, R151, R20, RZ ;  /* 0x00000014977c2227 */ /* 0x004fc800078e00ff */
[----:B------:R-:W-:Y:S01]  /*ce20*/  IMAD.MOV.U32 R20, RZ, RZ, R151 ;  /* 0x000000ffff147224 */ /* 0x000fe200078e0097 */
[----:B------:R-:W-:-:S04]  /*ce30*/  @P2 SHF.R.U32.HI R20, RZ, R21, R124 ;  /* 0x00000015ff142219 */ /* 0x000fc8000001167c */
[----:B------:R-:W-:Y:S01]  /*ce40*/  LOP3.LUT R20, RZ, R20, RZ, 0x33, !PT ;  /* 0x00000014ff147212 */ /* 0x000fe200078e33ff */
[----:B------:R-:W-:Y:S06]  /*ce50*/  BRA `(.L_x_11721) ;  /* 0x0000000000187947 */ /* 0x000fec0003800000 */
.L_x_11720:
[----:B------:R-:W-:-:S05]  /*ce60*/  IMAD.U32 R123, RZ, RZ, UR24 ;  /* 0x00000018ff7b7e24 */ /* 0x000fca000f8e00ff */
[----:B------:R-:W-:-:S13]  /*ce70*/  ISETP.NE.AND P2, PT, R123, 0x1, PT ;  /* 0x000000017b00780c */ /* 0x000fda0003f45270 */
[----:B------:R-:W0:Y:S02]  /*ce80*/  @P2 LDC.64 R20, c[0x0][0x9e8] ;  /* 0x00027a00ff142b82 */ /* 0x000e240000000a00 */
[----:B0-----:R-:W-:-:S04]  /*ce90*/  @P2 IMAD.HI.U32 R124, R23, R20, RZ ;  /* 0x00000014177c2227 */ /* 0x001fc800078e00ff */
[----:B------:R-:W-:Y:S01]  /*cea0*/  IMAD.MOV.U32 R20, RZ, RZ, R23 ;  /* 0x000000ffff147224 */ /* 0x000fe200078e0017 */
[----:B------:R-:W-:-:S07]  /*ceb0*/  @P2 SHF.R.U32.HI R20, RZ, R21, R124 ;  /* 0x00000015ff142219 */ /* 0x000fce000001167c */
.L_x_11721:
[----:B------:R-:W-:Y:S05]  /*cec0*/  BSYNC B0 ;  /* 0x0000000000007941 */ /* 0x000fea0003800000 */
.L_x_11719:
[----:B------:R-:W-:-:S04]  /*ced0*/  IMAD R20, R20, R123, -R13 ;  /* 0x0000007b14147224 */ /* 0x000fc800078e0a0d */
[----:B------:R-:W-:-:S05]  /*cee0*/  IMAD R20, R155, -0x2, R20 ;  /* 0xfffffffe9b147824 */ /* 0x000fca00078e0214 */
[----:B------:R-:W-:Y:S02]  /*cef0*/  VIADDMNMX R120, R20, R123, R120, PT ;  /* 0x0000007b14787246 */ /* 0x000fe40003800178 */
[----:B------:R-:W-:-:S07]  /*cf00*/  VIMNMX R19, R19, R20, !PT ;  /* 0x0000001413137248 */ /* 0x000fce0007fe0100 */
.L_x_11718:
[----:B------:R-:W-:Y:S02]  /*cf10*/  ISETP.GT.AND P2, PT, R4, -0x1, PT ;  /* 0xffffffff0400780c */ /* 0x000fe40003f44270 */
[----:B------:R-:W-:Y:S02]  /*cf20*/  IADD3 R122, R122, 0x8, R5 ;  /* 0x000000087a7a7810 */ /* 0x000fe40007ffe005 */
[C---:B------:R-:W-:Y:S02]  /*cf30*/  ISETP.GT.AND P5, PT, R19.reuse, 0x8, P2 ;  /* 0x000000081300780c */ /* 0x040fe400017a4270 */
[C---:B------:R-:W-:Y:S02]  /*cf40*/  ISETP.GT.AND P4, PT, R19.reuse, RZ, P2 ;  /* 0x000000ff1300720c */ /* 0x040fe40001784270 */
        /* <DEDUP_REMOVED lines=9> */
[C---:B------:R-:W-:Y:S02]  /*cfe0*/  ISETP.GT.AND P4, PT, R19.reuse, 0x9, P2 ;  /* 0x000000091300780c */ /* 0x040fe40001784270 */
[----:B------:R-:W-:Y:S02]  /*cff0*/  ISETP.GT.AND P3, PT, R19, 0x10, P2 ;  /* 0x000000101300780c */ /* 0x000fe40001764270 */
[----:B------:R-:W-:Y:S02]  /*d000*/  FSEL R33, R33, -INF , !P5 ;  /* 0xff80000021217808 */ /* 0x000fe40006800000 */
[----:B------:R-:W-:Y:S02]  /*d010*/  ISETP.GT.AND P5, PT, R19, 0x20, P2 ;  /* 0x000000201300780c */ /* 0x000fe400017a4270 */
[----:B------:R-:W-:-:S02]  /*d020*/  ISETP.LT.OR P4, PT, R120, 0xa, P4 ;  /* 0x0000000a7800780c */ /* 0x000fc40002781670 */
[C---:B------:R-:W-:Y:S02]  /*d030*/  ISETP.LT.OR P3, PT, R120.reuse, 0x11, P3 ;  /* 0x000000117800780c */ /* 0x040fe40001f61670 */
[----:B------:R-:W-:Y:S02]  /*d040*/  ISETP.LT.OR P5, PT, R120, 0x21, P5 ;  /* 0x000000217800780c */ /* 0x000fe40002fa1670 */
[----:B------:R-:W-:Y:S02]  /*d050*/  FSEL R29, R29, -INF , !P4 ;  /* 0xff8000001d1d7808 */ /* 0x000fe40006000000 */
[----:B------:R-:W-:Y:S02]  /*d060*/  FSEL R32, R32, -INF , !P3 ;  /* 0xff80000020207808 */ /* 0x000fe40005800000 */
[C---:B------:R-:W-:Y:S02]  /*d070*/  ISETP.GT.AND P4, PT, R19.reuse, 0x18, P2 ;  /* 0x000000181300780c */ /* 0x040fe40001784270 */
        /* <DEDUP_REMOVED lines=65> */
[----:B------:R-:W-:Y:S02]  /*d490*/  PLOP3.LUT P5, PT, PT, PT, UP0, 0x40, 0x0 ;  /* 0x000000000000781c */ /* 0x000fe40003fae808 */
[----:B------:R-:W-:-:S02]  /*d4a0*/  ISETP.LT.OR P4, PT, R120, 0x6a, P4 ;  /* 0x0000006a7800780c */ /* 0x000fc40002781670 */
[----:B------:R-:W-:Y:S02]  /*d4b0*/  ISETP.LT.OR P3, PT, R120, 0x71, P3 ;  /* 0x000000717800780c */ /* 0x000fe40001f61670 */
[----:B------:R-:W-:Y:S02]  /*d4c0*/  FSEL R77, R77, -INF , !P4 ;  /* 0xff8000004d4d7808 */ /* 0x000fe40006000000 */
[----:B------:R-:W-:Y:S02]  /*d4d0*/  FSEL R80, R80, -INF , !P3 ;  /* 0xff80000050507808 */ /* 0x000fe40005800000 */
[C---:B------:R-:W-:Y:S02]  /*d4e0*/  ISETP.GT.AND P4, PT, R19.reuse, 0x78, P2 ;  /* 0x000000781300780c */ /* 0x040fe40001784270 */
[----:B------:R-:W-:Y:S02]  /*d4f0*/  ISETP.GT.AND P3, PT, R19, 0x79, P2 ;  /* 0x000000791300780c */ /* 0x000fe40001764270 */
[----:B------:R-:W-:-:S02]  /*d500*/  ISETP.LT.OR P4, PT, R120, 0x79, P4 ;  /* 0x000000797800780c */ /* 0x000fc40002781670 */
[----:B------:R-:W-:Y:S02]  /*d510*/  ISETP.LT.OR P3, PT, R120, 0x7a, P3 ;  /* 0x0000007a7800780c */ /* 0x000fe40001f61670 */
[----:B------:R-:W-:Y:S02]  /*d520*/  IADD3 R121, R121, 0x8, R5 ;  /* 0x0000000879797810 */ /* 0x000fe40007ffe005 */
[----:B------:R-:W-:Y:S02]  /*d530*/  FSEL R84, R84, -INF , !P4 ;  /* 0xff80000054547808 */ /* 0x000fe40006000000 */
[----:B------:R-:W-:Y:S01]  /*d540*/  FSEL R85, R85, -INF , !P3 ;  /* 0xff80000055557808 */ /* 0x000fe20005800000 */
[----:B------:R-:W-:Y:S06]  /*d550*/  @P5 BRA `(.L_x_11722) ;  /* 0x00000000005c5947 */ /* 0x000fec0003800000 */
[----:B------:R-:W-:Y:S01]  /*d560*/  ISETP.GT.AND P3, PT, R152, -0x1, PT ;  /* 0xffffffff9800780c */ /* 0x000fe20003f64270 */
[----:B------:R-:W-:-:S12]  /*d570*/  BSSY B0, `(.L_x_11723) ;  /* 0x0000011000007945 */ /* 0x000fd80003800000 */
[----:B------:R-:W-:Y:S05]  /*d580*/  @P3 BRA `(.L_x_11724) ;  /* 0x0000000000243947 */ /* 0x000fea0003800000 */
[----:B------:R-:W2:Y:S01]  /*d590*/  LDL R123, [R1] ;  /* 0x00000000017b7983 */ /* 0x000ea20000100800 */
        /* <DEDUP_REMOVED lines=8> */
.L_x_11724:
[----:B------:R-:W-:-:S05]  /*d620*/  IMAD.U32 R19, RZ, RZ, UR24 ;  /* 0x00000018ff137e24 */ /* 0x000fca000f8e00ff */
[----:B------:R-:W-:-:S13]  /*d630*/  ISETP.NE.AND P3, PT, R19, 0x1, PT ;  /* 0x000000011300780c */ /* 0x000fda0003f65270 */
[----:B------:R-:W0:Y:S02]  /*d640*/  @P3 LDC.64 R20, c[0x0][0x9e8] ;  /* 0x00027a00ff143b82 */ /* 0x000e240000000a00 */
[----:B0-----:R-:W-:-:S04]  /*d650*/  @P3 IMAD.HI.U32 R120, R152, R20, RZ ;  /* 0x0000001498783227 */ /* 0x001fc800078e00ff */
[----:B------:R-:W-:Y:S01]  /*d660*/  IMAD.MOV.U32 R20, RZ, RZ, R152 ;  /* 0x000000ffff147224 */ /* 0x000fe200078e0098 */
[----:B------:R-:W-:-:S07]  /*d670*/  @P3 SHF.R.U32.HI R20, RZ, R21, R120 ;  /* 0x00000015ff143219 */ /* 0x000fce0000011678 */
.L_x_11725:
[----:B------:R-:W-:Y:S05]  /*d680*/  BSYNC B0 ;  /* 0x0000000000007941 */ /* 0x000fea0003800000 */
.L_x_11723:
[----:B------:R-:W-:-:S04]  /*d690*/  IMAD R20, R20, R19, -R13 ;  /* 0x0000001314147224 */ /* 0x000fc800078e0a0d */
[----:B------:R-:W-:-:S05]  /*d6a0*/  IMAD R20, R155, -0x2, R20 ;  /* 0xfffffffe9b147824 */ /* 0x000fca00078e0214 */
[----:B------:R-:W-:Y:S02]  /*d6b0*/  VIADDMNMX R122, R20, R19, R122, PT ;  /* 0x00000013147a7246 */ /* 0x000fe4000380017a */
[----:B------:R-:W-:-:S07]  /*d6c0*/  VIMNMX R121, R121, R20, !PT ;  /* 0x0000001479797248 */ /* 0x000fce0007fe0100 */
.L_x_11722:
        /* <DEDUP_REMOVED lines=86> */
[----:B------:R-:W-:-:S02]  /*dc30*/  ISETP.GT.AND P4, PT, R121, RZ, P2 ;  /* 0x000000ff7900720c */ /* 0x000fc40001784270 */
[----:B------:R-:W-:Y:S02]  /*dc40*/  FSEL R67, R67, -INF , !P5 ;  /* 0xff80000043437808 */ /* 0x000fe40006800000 */
[----:B------:R-:W-:Y:S02]  /*dc50*/  ISETP.GT.AND P3, PT, R121, 0x1, P2 ;  /* 0x000000017900780c */ /* 0x000fe40001764270 */
[C---:B------:R-:W-:Y:S02]  /*dc60*/  ISETP.LT.OR P4, PT, R122.reuse, 0x1, P4 ;  /* 0x000000017a00780c */ /* 0x040fe40002781670 */
[----:B------:R-:W-:Y:S02]  /*dc70*/  ISETP.LT.OR P3, PT, R122, 0x2, P3 ;  /* 0x000000027a00780c */ /* 0x000fe40001f61670 */
[----:B------:R-:W-:Y:S02]  /*dc80*/  FSEL R26, R26, -INF , !P4 ;  /* 0xff8000001a1a7808 */ /* 0x000fe40006000000 */
[----:B------:R-:W-:-:S02]  /*dc90*/  FSEL R27, R27, -INF , !P3 ;  /* 0xff8000001b1b7808 */ /* 0x000fc40005800000 */
[C---:B------:R-:W-:Y:S02]  /*dca0*/  ISETP.GT.AND P3, PT, R121.reuse, 0x10, P2 ;  /* 0x000000107900780c */ /* 0x040fe40001764270 */
        /* <DEDUP_REMOVED lines=8> */
[C---:B------:R-:W-:Y:S02]  /*dd30*/  ISETP.LT.OR P3, PT, R122.reuse, 0x1a, P3 ;  /* 0x0000001a7a00780c */ /* 0x040fe40001f61670 */
[----:B------:R-:W-:Y:S01]  /*dd40*/  ISETP.LT.OR P4, PT, R122, 0x79, P4 ;  /* 0x000000797a00780c */ /* 0x000fe20002781670 */
[--C-:B------:R-:W-:Y:S01]  /*dd50*/  FFMA.FTZ R148, R24, UR41, -R19.reuse ;  /* 0x0000002918947c23 */ /* 0x100fe20008010813 */
[----:B------:R-:W-:Y:S01]  /*dd60*/  FMNMX.FTZ R24, R26, R0, !PT ;  /* 0x000000001a187209 */ /* 0x000fe20007810000 */
[--C-:B------:R-:W-:Y:S01]  /*dd70*/  FFMA.FTZ R20, R25, UR41, -R19.reuse ;  /* 0x0000002919147c23 */ /* 0x100fe20008010813 */
[--C-:B------:R-:W-:Y:S01]  /*dd80*/  FFMA.FTZ R21, R29, UR41, -R19.reuse ;  /* 0x000000291d157c23 */ /* 0x100fe20008010813 */
[----:B------:R-:W-:Y:S01]  /*dd90*/  FSEL R39, R39, -INF , !P3 ;  /* 0xff80000027277808 */ /* 0x000fe20005800000 */
[--C-:B------:R-:W-:Y:S01]  /*dda0*/  FFMA.FTZ R33, R33, UR41, -R19.reuse ;  /* 0x0000002921217c23 */ /* 0x100fe20008010813 */
[----:B------:R-:W-:Y:S01]  /*ddb0*/  FMNMX.FTZ R25, R27, R24, !PT ;  /* 0x000000181b197209 */ /* 0x000fe20007810000 */
[--C-:B------:R-:W-:Y:S01]  /*ddc0*/  FFMA.FTZ R132, R56, UR41, -R19.reuse ;  /* 0x0000002938847c23 */ /* 0x100fe20008010813 */
[----:B------:R-:W-:Y:S01]  /*ddd0*/  ISETP.GT.AND P3, PT, R121, 0x28, P2 ;  /* 0x000000287900780c */ /* 0x000fe20001764270 */
[----:B------:R-:W2:Y:S01]  /*dde0*/  LDL R56, [R1+0x18] ;  /* 0x0000180001387983 */ /* 0x000ea20000100800 */
[----:B------:R-:W-:Y:S01]  /*ddf0*/  FMNMX.FTZ R24, R30, R25, !PT ;  /* 0x000000191e187209 */ /* 0x000fe20007810000 */
[--C-:B------:R-:W-:Y:S01]  /*de00*/  FFMA.FTZ R150, R28, UR41, -R19.reuse ;  /* 0x000000291c967c23 */ /* 0x100fe20008010813 */
[----:B------:R-:W-:Y:S01]  /*de10*/  ISETP.LT.OR P3, PT, R122, 0x29, P3 ;  /* 0x000000297a00780c */ /* 0x000fe20001f61670 */
[----:B------:R0:W-:Y:S01]  /*de20*/  MUFU.EX2 R25, R33 ;  /* 0x0000002100197308 */ /* 0x0001e20000000800 */
        /* <DEDUP_REMOVED lines=25> */
[----:B------:R-:W-:Y:S01]  /*dfc0*/  FFMA.FTZ R49, R49, UR41, -R19 ;  /* 0x0000002931317c23 */ /* 0x000fe20008010813 */
[----:B------:R-:W-:-:S02]  /*dfd0*/  FSEL R58, R58, -INF , !P3 ;  /* 0xff8000003a3a7808 */ /* 0x000fc40005800000 */
[----:B------:R-:W-:Y:S02]  /*dfe0*/  FMNMX.FTZ R24, R46, R29, !PT ;  /* 0x0000001d2e187209 */ /* 0x000fe40007810000 */
[----:B------:R-:W-:Y:S01]  /*dff0*/  ISETP.GT.AND P3, PT, R121, 0x49, P2 ;  /* 0x000000497900780c */ /* 0x000fe20001764270 */
[----:B------:R1:W-:Y:S01]  /*e000*/  MUFU.EX2 R29, R41 ;  /* 0x00000029001d7308 */ /* 0x0003e20000000800 */
[----:B0-----:R-:W-:Y:S02]  /*e010*/  FMNMX.FTZ R33, R47, R24, !PT ;  /* 0x000000182f217209 */ /* 0x001fe40007810000 */
[----:B------:R-:W-:Y:S02]  /*e020*/  ISETP.LT.OR P3, PT, R122, 0x4a, P3 ;  /* 0x0000004a7a00780c */ /* 0x000fe40001f61670 */
[----:B------:R-:W-:Y:S02]  /*e030*/  FMNMX.FTZ R24, R50, R33, !PT ;  /* 0x0000002132187209 */ /* 0x000fe40007810000 */
        /* <DEDUP_REMOVED lines=37> */
[----:B-1----:R-:W-:Y:S02]  /*e290*/  FMNMX.FTZ R41, R79, R24, !PT ;  /* 0x000000184f297209 */ /* 0x002fe40007810000 */
[----:B------:R-:W-:Y:S02]  /*e2a0*/  ISETP.GT.AND P2, PT, R121, 0x79, P2 ;  /* 0x000000797900780c */ /* 0x000fe40001744270 */
[----:B------:R-:W-:-:S02]  /*e2b0*/  FSEL R83, R83, -INF , !P3 ;  /* 0xff80000053537808 */ /* 0x000fc40005800000 */
[----:B------:R-:W-:Y:S01]  /*e2c0*/  FMNMX.FTZ R24, R82, R41, !PT ;  /* 0x0000002952187209 */ /* 0x000fe20007810000 */
[----:B------:R-:W-:Y:S01]  /*e2d0*/  MUFU.EX2 R136, R136 ;  /* 0x0000008800887308 */ /* 0x000fe20000000800 */
[----:B------:R-:W-:Y:S02]  /*e2e0*/  ISETP.LT.OR P2, PT, R122, 0x7a, P2 ;  /* 0x0000007a7a00780c */ /* 0x000fe40001741670 */
[----:B------:R-:W-:Y:S02]  /*e2f0*/  FSEL R86, R86, -INF , !P4 ;  /* 0xff80000056567808 */ /* 0x000fe40006000000 */
[----:B------:R-:W-:Y:S02]  /*e300*/  FMNMX.FTZ R41, R83, R24, !PT ;  /* 0x0000001853297209 */ /* 0x000fe40007810000 */
[----:B------:R-:W-:Y:S01]  /*e310*/  FSEL R87, R87, -INF , !P2 ;  /* 0xff80000057577808 */ /* 0x000fe20005000000 */
[----:B------:R-:W-:Y:S01]  /*e320*/  MUFU.EX2 R33, R49 ;  /* 0x0000003100217308 */ /* 0x000fe20000000800 */
[----:B------:R-:W-:-:S04]  /*e330*/  FMNMX.FTZ R24, R86, R41, !PT ;  /* 0x0000002956187209 */ /* 0x000fc80007810000 */
[----:B------:R-:W-:-:S03]  /*e340*/  FMNMX.FTZ R24, R87, R24, !PT ;  /* 0x0000001857187209 */ /* 0x000fc60007810000 */
[----:B------:R-:W-:Y:S02]  /*e350*/  MUFU.EX2 R138, R138 ;  /* 0x0000008a008a7308 */ /* 0x000fe40000000800 */
[----:B------:R-:W0:Y:S01]  /*e360*/  SHFL.BFLY PT, R45, R24, 0x2, 0x1f ;  /* 0x0c401f00182d7f89 */ /* 0x000e2200000e0000 */
[----:B------:R-:W-:-:S05]  /*e370*/  FFMA.FTZ R57, R57, UR41, -R19 ;  /* 0x0000002939397c23 */ /* 0x000fca0008010813 */
[----:B------:R-:W-:Y:S01]  /*e380*/  MUFU.EX2 R36, R36 ;  /* 0x0000002400247308 */ /* 0x000fe20000000800 */
[----:B0-----:R-:W-:-:S05]  /*e390*/  FMNMX.FTZ R52, R24, R45, !PT ;  /* 0x0000002d18347209 */ /* 0x001fca0007810000 */
[----:B------:R-:W0:Y:S02]  /*e3a0*/  SHFL.BFLY PT, R53, R52, 0x1, 0x1f ;  /* 0x0c201f0034357f89 */ /* 0x000e2400000e0000 */
[----:B0-----:R-:W-:Y:S02]  /*e3b0*/  FMNMX.FTZ R24, R52, R53, !PT ;  /* 0x0000003534187209 */ /* 0x001fe40007810000 */
[----:B------:R-:W-:-:S05]  /*e3c0*/  FSEL R52, R13, RZ, P5 ;  /* 0x000000ff0d347208 */ /* 0x000fca0002800000 */
[----:B------:R-:W-:-:S04]  /*e3d0*/  FADD.FTZ R52, -R52, R3 ;  /* 0x0000000334347221 */ /* 0x000fc80000010100 */
[----:B------:R-:W-:-:S06]  /*e3e0*/  FMUL.FTZ R3, R52, UR41 ;  /* 0x0000002934037c20 */ /* 0x000fcc0008410000 */
[----:B------:R-:W0:Y:S01]  /*e3f0*/  MUFU.EX2 R3, R3 ;  /* 0x0000000300037308 */ /* 0x000e220000000800 */
[C---:B------:R-:W-:Y:S01]  /*e400*/  FMUL.FTZ R53, R24.reuse, UR41 ;  /* 0x0000002918357c20 */ /* 0x040fe20008410000 */
[----:B------:R-:W-:-:S04]  /*e410*/  FSETP.NEU.FTZ.AND P2, PT, R24, -INF , PT ;  /* 0xff8000001800780b */ /* 0x000fc80003f5d000 */
[----:B------:R-:W-:-:S05]  /*e420*/  FSEL R52, R53, RZ, P2 ;  /* 0x000000ff35347208 */ /* 0x000fca0001000000 */
[--C-:B------:R-:W-:Y:S01]  /*e430*/  FFMA.FTZ R149, R26, UR41, -R52.reuse ;  /* 0x000000291a957c23 */ /* 0x100fe20008010834 */
[--C-:B------:R-:W-:Y:S01]  /*e440*/  FFMA.FTZ R26, R27, UR41, -R52.reuse ;  /* 0x000000291b1a7c23 */ /* 0x100fe20008010834 */
[--C-:B------:R-:W-:Y:S01]  /*e450*/  FFMA.FTZ R27, R31, UR41, -R52.reuse ;  /* 0x000000291f1b7c23 */ /* 0x100fe20008010834 */
[----:B------:R-:W-:Y:S01]  /*e460*/  FFMA.FTZ R31, R39, UR41, -R52 ;  /* 0x00000029271f7c23 */ /* 0x000fe20008010834 */
[----:B0-----:R-:W-:Y:S01]  /*e470*/  FFMA.FTZ R7, R3, R7, R148 ;  /* 0x0000000703077223 */ /* 0x001fe20000010094 */
[----:B------:R-:W-:-:S03]  /*e480*/  FFMA.FTZ R147, R38, UR41, -R52 ;  /* 0x0000002926937c23 */ /* 0x000fc60008010834 */
[----:B------:R-:W-:Y:S01]  /*e490*/  FADD.FTZ R39, R20, R7 ;  /* 0x0000000714277221 */ /* 0x000fe20000010000 */
[----:B------:R-:W-:-:S03]  /*e4a0*/  FSEL R7, R24, RZ, P2 ;  /* 0x000000ff18077208 */ /* 0x000fc60001000000 */
[----:B------:R-:W-:Y:S02]  /*e4b0*/  FADD.FTZ R38, R150, R39 ;  /* 0x0000002796267221 */ /* 0x000fe40000010000 */
[----:B------:R-:W-:Y:S02]  /*e4c0*/  FADD.FTZ R0, -R7, R0 ;  /* 0x0000000007007221 */ /* 0x000fe40000010100 */
[----:B------:R-:W-:Y:S01]  /*e4d0*/  FADD.FTZ R7, R21, R38 ;  /* 0x0000002615077221 */ /* 0x000fe20000010000 */
[----:B------:R-:W-:-:S03]  /*e4e0*/  FFMA.FTZ R143, R46, UR41, -R52 ;  /* 0x000000292e8f7c23 */ /* 0x000fc60008010834 */
[----:B------:R-:W-:Y:S01]  /*e4f0*/  FADD.FTZ R46, R144, R7 ;  /* 0x00000007902e7221 */ /* 0x000fe20000010000 */
[----:B------:R-:W-:-:S03]  /*e500*/  FMUL.FTZ R0, R0, UR41 ;  /* 0x0000002900007c20 */ /* 0x000fc60008410000 */
[----:B------:R-:W-:-:S04]  /*e510*/  FADD.FTZ R7, R25, R46 ;  /* 0x0000002e19077221 */ /* 0x000fc80000010000 */
[----:B------:R-:W-:Y:S01]  /*e520*/  FADD.FTZ R7, R146, R7 ;  /* 0x0000000792077221 */ /* 0x000fe20000010000 */
[----:B------:R-:W-:Y:S01]  /*e530*/  MUFU.EX2 R149, R149 ;  /* 0x0000009500957308 */ /* 0x000fe20000000800 */
[----:B------:R-:W-:Y:S02]  /*e540*/  FFMA.FTZ R151, R30, UR41, -R52 ;  /* 0x000000291e977c23 */ /* 0x000fe40008010834 */
[----:B------:R-:W-:-:S05]  /*e550*/  FADD.FTZ R7, R28, R7 ;  /* 0x000000071c077221 */ /* 0x000fca0000010000 */
[----:B------:R-:W0:Y:S01]  /*e560*/  MUFU.EX2 R0, R0 ;  /* 0x0000000000007308 */ /* 0x000e220000000800 */
[----:B------:R-:W-:Y:S01]  /*e570*/  FADD.FTZ R46, R140, R7 ;  /* 0x000000078c2e7221 */ /* 0x000fe20000010000 */
[----:B------:R-:W-:-:S06]  /*e580*/  FFMA.FTZ R145, R34, UR41, -R52 ;  /* 0x0000002922917c23 */ /* 0x000fcc0008010834 */
[----:B------:R-:W1:Y:S01]  /*e590*/  MUFU.EX2 R26, R26 ;  /* 0x0000001a001a7308 */ /* 0x000e620000000800 */
[----:B------:R-:W-:Y:S01]  /*e5a0*/  FADD.FTZ R7, R29, R46 ;  /* 0x0000002e1d077221 */ /* 0x000fe20000010000 */
[----:B------:R-:W-:-:S06]  /*e5b0*/  FFMA.FTZ R30, R35, UR41, -R52 ;  /* 0x00000029231e7c23 */ /* 0x000fcc0008010834 */
[----:B------:R-:W3:Y:S01]  /*e5c0*/  MUFU.EX2 R151, R151 ;  /* 0x0000009700977308 */ /* 0x000ee20000000800 */
[----:B------:R-:W-:Y:S01]  /*e5d0*/  FADD.FTZ R7, R142, R7 ;  /* 0x000000078e077221 */ /* 0x000fe20000010000 */
[----:B------:R-:W-:-:S06]  /*e5e0*/  FFMA.FTZ R34, R43, UR41, -R52 ;  /* 0x000000292b227c23 */ /* 0x000fcc0008010834 */
[----:B------:R-:W4:Y:S01]  /*e5f0*/  MUFU.EX2 R27, R27 ;  /* 0x0000001b001b7308 */ /* 0x000f220000000800 */
[----:B------:R-:W-:Y:S01]  /*e600*/  FADD.FTZ R43, R32, R7 ;  /* 0x00000007202b7221 */ /* 0x000fe20000010000 */
[----:B0-----:R-:W-:Y:S01]  /*e610*/  FFMA.FTZ R7, R0, R6, R149 ;  /* 0x0000000600077223 */ /* 0x001fe20000010095 */
[----:B------:R-:W-:-:S05]  /*e620*/  FFMA.FTZ R134, R60, UR41, -R19 ;  /* 0x000000293c867c23 */ /* 0x000fca0008010813 */
[----:B------:R-:W0:Y:S01]  /*e630*/  MUFU.EX2 R145, R145 ;  /* 0x0000009100917308 */ /* 0x000e220000000800 */
[----:B------:R-:W-:Y:S01]  /*e640*/  FADD.FTZ R46, R136, R43 ;  /* 0x0000002b882e7221 */ /* 0x000fe20000010000 */
[----:B-1----:R-:W-:-:S06]  /*e650*/  FADD.FTZ R6, R26, R7 ;  /* 0x000000071a067221 */ /* 0x002fcc0000010000 */
[----:B------:R-:W1:Y:S01]  /*e660*/  MUFU.EX2 R132, R132 ;  /* 0x0000008400847308 */ /* 0x000e620000000800 */
[----:B------:R-:W-:Y:S01]  /*e670*/  FADD.FTZ R7, R33, R46 ;  /* 0x0000002e21077221 */ /* 0x000fe20000010000 */
[----:B------:R-:W-:Y:S01]  /*e680*/  FFMA.FTZ R40, R61, UR41, -R19 ;  /* 0x000000293d287c23 */ /* 0x000fe20008010813 */
[----:B---3--:R-:W-:-:S05]  /*e690*/  FADD.FTZ R6, R151, R6 ;  /* 0x0000000697067221 */ /* 0x008fca0000010000 */
[----:B------:R-:W3:Y:S01]  /*e6a0*/  MUFU.EX2 R30, R30 ;  /* 0x0000001e001e7308 */ /* 0x000ee20000000800 */
[----:B------:R-:W-:Y:S01]  /*e6b0*/  FFMA.FTZ R141, R42, UR41, -R52 ;  /* 0x000000292a8d7c23 */ /* 0x000fe20008010834 */
[----:B------:R-:W-:-:S06]  /*e6c0*/  FADD.FTZ R7, R138, R7 ;  /* 0x000000078a077221 */ /* 0x000fcc0000010000 */
[----:B------:R-:W5:Y:S01]  /*e6d0*/  MUFU.EX2 R37, R57 ;  /* 0x0000003900257308 */ /* 0x000f620000000800 */
[----:B------:R-:W-:Y:S01]  /*e6e0*/  FFMA.FTZ R128, R64, UR41, -R19 ;  /* 0x0000002940807c23 */ /* 0x000fe20008010813 */
[----:B----4-:R-:W-:-:S06]  /*e6f0*/  FADD.FTZ R6, R27, R6 ;  /* 0x000000061b067221 */ /* 0x010fcc0000010000 */
[----:B------:R-:W4:Y:S01]  /*e700*/  MUFU.EX2 R147, R147 ;  /* 0x0000009300937308 */ /* 0x000f220000000800 */
[----:B------:R-:W-:Y:S02]  /*e710*/  @!P1 IMAD R35, R16, 0x8, R2 ;  /* 0x0000000810239824 */ /* 0x000fe400078e0202 */
[----:B------:R-:W-:-:S05]  /*e720*/  FADD.FTZ R43, R36, R7 ;  /* 0x00000007242b7221 */ /* 0x000fca0000010000 */
[----:B------:R-:W2:Y:S01]  /*e730*/  MUFU.EX2 R134, R134 ;  /* 0x0000008600867308 */ /* 0x000ea20000000800 */
[----:B------:R-:W-:Y:S01]  /*e740*/  FFMA.FTZ R41, R65, UR41, -R19 ;  /* 0x0000002941297c23 */ /* 0x000fe20008010813 */
[----:B0-----:R-:W-:-:S06]  /*e750*/  FADD.FTZ R7, R145, R6 ;  /* 0x0000000691077221 */ /* 0x001fcc0000010000 */
[----:B------:R-:W0:Y:S01]  /*e760*/  MUFU.EX2 R31, R31 ;  /* 0x0000001f001f7308 */ /* 0x000e220000000800 */
[----:B------:R-:W-:Y:S01]  /*e770*/  FFMA.FTZ R137, R50, UR41, -R52 ;  /* 0x0000002932897c23 */ /* 0x000fe20008010834 */
[----:B------:R-:W-:Y:S02]  /*e780*/  @!P1 VIADD R35, R35, 0x16860 ;  /* 0x0001686023239836 */ /* 0x000fe40000000000 */
[----:B-1----:R-:W-:-:S04]  /*e790*/  FADD.FTZ R50, R132, R43 ;  /* 0x0000002b84327221 */ /* 0x002fc80000010000 */
[----:B------:R-:W1:Y:S01]  /*e7a0*/  MUFU.EX2 R40, R40 ;  /* 0x0000002800287308 */ /* 0x000e620000000800 */
[----:B------:R-:W-:Y:S01]  /*e7b0*/  FFMA.FTZ R130, R68, UR41, -R19 ;  /* 0x0000002944827c23 */ /* 0x000fe20008010813 */
[----:B---3--:R-:W-:-:S06]  /*e7c0*/  FADD.FTZ R46, R30, R7 ;  /* 0x000000071e2e7221 */ /* 0x008fcc0000010000 */
[----:B------:R-:W3:Y:S01]  /*e7d0*/  MUFU.EX2 R141, R141 ;  /* 0x0000008d008d7308 */ /* 0x000ee20000000800 */
[----:B------:R-:W-:Y:S01]  /*e7e0*/  FFMA.FTZ R47, R47, UR41, -R52 ;  /* 0x000000292f2f7c23 */ /* 0x000fe20008010834 */
[----:B-----5:R-:W-:-:S06]  /*e7f0*/  FADD.FTZ R7, R37, R50 ;  /* 0x0000003225077221 */ /* 0x020fcc0000010000 */
[----:B------:R-:W5:Y:S01]  /*e800*/  MUFU.EX2 R128, R128 ;  /* 0x0000008000807308 */ /* 0x000f620000000800 */
[----:B------:R-:W-:Y:S01]  /*e810*/  FFMA.FTZ R44, R69, UR41, -R19 ;  /* 0x00000029452c7c23 */ /* 0x000fe20008010813 */
[----:B------:R-:W-:Y:S01]  /*e820*/  @!P1 PRMT R35, RZ, 0x654, R35 ;  /* 0x00000654ff239816 */ /* 0x000fe20000000023 */
[----:B----4-:R-:W-:-:S05]  /*e830*/  FADD.FTZ R46, R147, R46 ;  /* 0x0000002e932e7221 */ /* 0x010fca0000010000 */
[----:B------:R-:W4:Y:S01]  /*e840*/  MUFU.EX2 R34, R34 ;  /* 0x0000002200227308 */ /* 0x000f220000000800 */
[----:B--2---:R-:W-:Y:S01]  /*e850*/  FADD.FTZ R7, R134, R7 ;  /* 0x0000000786077221 */ /* 0x004fe20000010000 */
[----:B------:R-:W-:Y:S01]  /*e860*/  FFMA.FTZ R124, R72, UR41, -R19 ;  /* 0x00000029487c7c23 */ /* 0x000fe20008010813 */
[----:B------:R2:W-:Y:S05]  /*e870*/  @!P1 SYNCS.ARRIVE.TRANS64.RED.A1T0 RZ, [R35+URZ], RZ ;  /* 0x000000ff23ff99a7 */ /* 0x0005ea000810043f */
[----:B------:R-:W4:Y:S01]  /*e880*/  MUFU.EX2 R41, R41 ;  /* 0x0000002900297308 */ /* 0x000f220000000800 */
[----:B0-----:R-:W-:-:S07]  /*e890*/  FADD.FTZ R46, R31, R46 ;  /* 0x0000002e1f2e7221 */ /* 0x001fce0000010000 */
[----:B------:R-:W0:Y:S01]  /*e8a0*/  MUFU.EX2 R143, R143 ;  /* 0x0000008f008f7308 */ /* 0x000e220000000800 */
[----:B--2---:R-:W-:Y:S01]  /*e8b0*/  FFMA.FTZ R35, R51, UR41, -R52 ;  /* 0x0000002933237c23 */ /* 0x004fe20008010834 */
[----:B-1----:R-:W-:-:S06]  /*e8c0*/  FADD.FTZ R43, R40, R7 ;  /* 0x00000007282b7221 */ /* 0x002fcc0000010000 */
[----:B------:R-:W1:Y:S01]  /*e8d0*/  MUFU.EX2 R130, R130 ;  /* 0x0000008200827308 */ /* 0x000e620000000800 */
[----:B------:R-:W-:Y:S01]  /*e8e0*/  FFMA.FTZ R45, R73, UR41, -R19 ;  /* 0x00000029492d7c23 */ /* 0x000fe20008010813 */
[----:B---3--:R-:W-:-:S06]  /*e8f0*/  FADD.FTZ R7, R141, R46 ;  /* 0x0000002e8d077221 */ /* 0x008fcc0000010000 */
[----:B------:R-:W2:Y:S01]  /*e900*/  MUFU.EX2 R16, R47 ;  /* 0x0000002f00107308 */ /* 0x000ea20000000800 */
[----:B------:R-:W-:Y:S01]  /*e910*/  FFMA.FTZ R139, R54, UR41, -R52 ;  /* 0x00000029368b7c23 */ /* 0x000fe20008010834 */
[----:B------:R-:W-:Y:S01]  /*e920*/  F2FP.F16.F32.PACK_AB R148, R20, R148 ;  /* 0x000000941494723e */ /* 0x000fe200000000ff */
[----:B-----5:R-:W-:-:S05]  /*e930*/  FADD.FTZ R46, R128, R43 ;  /* 0x0000002b802e7221 */ /* 0x020fca0000010000 */
[----:B------:R-:W3:Y:S01]  /*e940*/  MUFU.EX2 R44, R44 ;  /* 0x0000002c002c7308 */ /* 0x000ee20000000800 */
[----:B------:R-:W-:Y:S01]  /*e950*/  FFMA.FTZ R126, R76, UR41, -R19 ;  /* 0x000000294c7e7c23 */ /* 0x000fe20008010813 */
[----:B----4-:R-:W-:-:S06]  /*e960*/  FADD.FTZ R20, R34, R7 ;  /* 0x0000000722147221 */ /* 0x010fcc0000010000 */
[----:B------:R-:W4:Y:S01]  /*e970*/  MUFU.EX2 R137, R137 ;  /* 0x0000008900897308 */ /* 0x000f220000000800 */
[----:B------:R-:W-:Y:S01]  /*e980*/  FFMA.FTZ R38, R55, UR41, -R52 ;  /* 0x0000002937267c23 */ /* 0x000fe20008010834 */
[----:B------:R-:W-:-:S06]  /*e990*/  FADD.FTZ R43, R41, R46 ;  /* 0x0000002e292b7221 */ /* 0x000fcc0000010000 */
[----:B------:R-:W5:Y:S01]  /*e9a0*/  MUFU.EX2 R124, R124 ;  /* 0x0000007c007c7308 */ /* 0x000f620000000800 */
[----:B------:R-:W-:Y:S01]  /*e9b0*/  FFMA.FTZ R48, R77, UR41, -R19 ;  /* 0x000000294d307c23 */ /* 0x000fe20008010813 */
[----:B0-----:R-:W-:-:S06]  /*e9c0*/  FADD.FTZ R7, R143, R20 ;  /* 0x000000148f077221 */ /* 0x001fcc0000010000 */
[----:B------:R-:W0:Y:S01]  /*e9d0*/  MUFU.EX2 R35, R35 ;  /* 0x0000002300237308 */ /* 0x000e220000000800 */
[----:B------:R-:W-:Y:S01]  /*e9e0*/  FFMA.FTZ R133, R58, UR41, -R52 ;  /* 0x000000293a857c23 */ /* 0x000fe20008010834 */
[----:B-1----:R-:W-:-:S06]  /*e9f0*/  FADD.FTZ R43, R130, R43 ;  /* 0x0000002b822b7221 */ /* 0x002fcc0000010000 */
[----:B------:R-:W1:Y:S01]  /*ea00*/  MUFU.EX2 R45, R45 ;  /* 0x0000002d002d7308 */ /* 0x000e620000000800 */
[----:B------:R-:W-:Y:S01]  /*ea10*/  FFMA.FTZ R120, R80, UR41, -R19 ;  /* 0x0000002950787c23 */ /* 0x000fe20008010813 */
[----:B--2---:R-:W-:-:S06]  /*ea20*/  FADD.FTZ R46, R16, R7 ;  /* 0x00000007102e7221 */ /* 0x004fcc0000010000 */
[----:B------:R-:W2:Y:S01]  /*ea30*/  MUFU.EX2 R139, R139 ;  /* 0x0000008b008b7308 */ /* 0x000ea20000000800 */
[----:B------:R-:W-:Y:S01]  /*ea40*/  FFMA.FTZ R39, R59, UR41, -R52 ;  /* 0x000000293b277c23 */ /* 0x000fe20008010834 */
[----:B---3--:R-:W-:-:S06]  /*ea50*/  FADD.FTZ R43, R44, R43 ;  /* 0x0000002b2c2b7221 */ /* 0x008fcc0000010000 */
[----:B------:R-:W3:Y:S01]  /*ea60*/  MUFU.EX2 R126, R126 ;  /* 0x0000007e007e7308 */ /* 0x000ee20000000800 */
[----:B------:R-:W-:Y:S01]  /*ea70*/  FFMA.FTZ R49, R81, UR41, -R19 ;  /* 0x0000002951317c23 */ /* 0x000fe20008010813 */
[----:B----4-:R-:W-:-:S06]  /*ea80*/  FADD.FTZ R46, R137, R46 ;  /* 0x0000002e892e7221 */ /* 0x010fcc0000010000 */
[----:B------:R-:W4:Y:S01]  /*ea90*/  MUFU.EX2 R38, R38 ;  /* 0x0000002600267308 */ /* 0x000f220000000800 */
[----:B------:R-:W-:Y:S01]  /*eaa0*/  FFMA.FTZ R135, R62, UR41, -R52 ;  /* 0x000000293e877c23 */ /* 0x000fe20008010834 */
[----:B------:R-:W-:Y:S01]  /*eab0*/  F2FP.F16.F32.PACK_AB R146, R28, R146 ;  /* 0x000000921c92723e */ /* 0x000fe200000000ff */
[----:B-----5:R-:W-:-:S05]  /*eac0*/  FADD.FTZ R28, R124, R43 ;  /* 0x0000002b7c1c7221 */ /* 0x020fca0000010000 */
[----:B------:R-:W5:Y:S01]  /*ead0*/  MUFU.EX2 R48, R48 ;  /* 0x0000003000307308 */ /* 0x000f620000000800 */
[----:B------:R-:W-:Y:S01]  /*eae0*/  FFMA.FTZ R122, R84, UR41, -R19 ;  /* 0x00000029547a7c23 */ /* 0x000fe20008010813 */
[----:B0-----:R-:W-:-:S06]  /*eaf0*/  FADD.FTZ R46, R35, R46 ;  /* 0x0000002e232e7221 */ /* 0x001fcc0000010000 */
[----:B------:R-:W0:Y:S01]  /*eb00*/  MUFU.EX2 R133, R133 ;  /* 0x0000008500857308 */ /* 0x000e220000000800 */
[----:B------:R-:W-:Y:S01]  /*eb10*/  FFMA.FTZ R42, R63, UR41, -R52 ;  /* 0x000000293f2a7c23 */ /* 0x000fe20008010834 */
[----:B------:R-:W-:Y:S01]  /*eb20*/  F2FP.F16.F32.PACK_AB R150, R21, R150 ;  /* 0x000000961596723e */ /* 0x000fe200000000ff */
[----:B-1----:R-:W-:-:S05]  /*eb30*/  FADD.FTZ R21, R45, R28 ;  /* 0x0000001c2d157221 */ /* 0x002fca0000010000 */
[----:B------:R-:W1:Y:S01]  /*eb40*/  MUFU.EX2 R120, R120 ;  /* 0x0000007800787308 */ /* 0x000e620000000800 */
[----:B------:R-:W-:Y:S01]  /*eb50*/  FFMA.FTZ R19, R85, UR41, -R19 ;  /* 0x0000002955137c23 */ /* 0x000fe20008010813 */
[----:B--2---:R-:W-:-:S06]  /*eb60*/  FADD.FTZ R7, R139, R46 ;  /* 0x0000002e8b077221 */ /* 0x004fcc0000010000 */
[----:B------:R-:W2:Y:S01]  /*eb70*/  MUFU.EX2 R39, R39 ;  /* 0x0000002700277308 */ /* 0x000ea20000000800 */
[----:B------:R-:W-:Y:S01]  /*eb80*/  FFMA.FTZ R66, R66, UR41, -R52 ;  /* 0x0000002942427c23 */ /* 0x000fe20008010834 */
[----:B------:R-:W-:Y:S01]  /*eb90*/  F2FP.F16.F32.PACK_AB R142, R32, R142 ;  /* 0x0000008e208e723e */ /* 0x000fe200000000ff */
[----:B---3--:R-:W-:-:S05]  /*eba0*/  FADD.FTZ R21, R126, R21 ;  /* 0x000000157e157221 */ /* 0x008fca0000010000 */
[----:B------:R-:W3:Y:S01]  /*ebb0*/  MUFU.EX2 R49, R49 ;  /* 0x0000003100317308 */ /* 0x000ee20000000800 */
[----:B----4-:R-:W-:Y:S01]  /*ebc0*/  FADD.FTZ R32, R38, R7 ;  /* 0x0000000726207221 */ /* 0x010fe20000010000 */
[----:B------:R-:W-:-:S06]  /*ebd0*/  FFMA.FTZ R129, R67, UR41, -R52 ;  /* 0x0000002943817c23 */ /* 0x000fcc0008010834 */
[----:B------:R-:W4:Y:S01]  /*ebe0*/  MUFU.EX2 R135, R135 ;  /* 0x0000008700877308 */ /* 0x000f220000000800 */
[----:B-----5:R-:W-:Y:S01]  /*ebf0*/  FADD.FTZ R21, R48, R21 ;  /* 0x0000001530157221 */ /* 0x020fe20000010000 */
[----:B0-----:R-:W-:-:S06]  /*ec00*/  FADD.FTZ R32, R133, R32 ;  /* 0x0000002085207221 */ /* 0x001fcc0000010000 */
[----:B------:R-:W0:Y:S01]  /*ec10*/  MUFU.EX2 R122, R122 ;  /* 0x0000007a007a7308 */ /* 0x000e220000000800 */
[----:B------:R-:W-:-:S07]  /*ec20*/  FFMA.FTZ R131, R70, UR41, -R52 ;  /* 0x0000002946837c23 */ /* 0x000fce0008010834 */
[----:B------:R-:W5:Y:S01]  /*ec30*/  MUFU.EX2 R42, R42 ;  /* 0x0000002a002a7308 */ /* 0x000f620000000800 */
[----:B------:R-:W-:Y:S01]  /*ec40*/  F2FP.F16.F32.PACK_AB R138, R36, R138 ;  /* 0x0000008a248a723e */ /* 0x000fe200000000ff */
[----:B-1----:R-:W-:-:S06]  /*ec50*/  FADD.FTZ R36, R120, R21 ;  /* 0x0000001578247221 */ /* 0x002fcc0000010000 */
[----:B------:R-:W1:Y:S01]  /*ec60*/  MUFU.EX2 R19, R19 ;  /* 0x0000001300137308 */ /* 0x000e620000000800 */
[----:B--2---:R-:W-:-:S07]  /*ec70*/  FADD.FTZ R32, R39, R32 ;  /* 0x0000002027207221 */ /* 0x004fce0000010000 */
[----:B------:R-:W2:Y:S01]  /*ec80*/  MUFU.EX2 R6, R66 ;  /* 0x0000004200067308 */ /* 0x000ea20000000800 */
[----:B------:R-:W-:Y:S01]  /*ec90*/  FFMA.FTZ R71, R71, UR41, -R52 ;  /* 0x0000002947477c23 */ /* 0x000fe20008010834 */
[----:B---3--:R-:W-:Y:S01]  /*eca0*/  FADD.FTZ R21, R49, R36 ;  /* 0x0000002431157221 */ /* 0x008fe20000010000 */
[----:B----4-:R-:W-:-:S05]  /*ecb0*/  FADD.FTZ R7, R135, R32 ;  /* 0x0000002087077221 */ /* 0x010fca0000010000 */
[----:B------:R-:W3:Y:S01]  /*ecc0*/  MUFU.EX2 R129, R129 ;  /* 0x0000008100817308 */ /* 0x000ee20000000800 */
[----:B------:R-:W-:Y:S01]  /*ecd0*/  FFMA.FTZ R125, R74, UR41, -R52 ;  /* 0x000000294a7d7c23 */ /* 0x000fe20008010834 */
[----:B0-----:R-:W-:Y:S01]  /*ece0*/  FADD.FTZ R32, R122, R21 ;  /* 0x000000157a207221 */ /* 0x001fe20000010000 */
[----:B-----5:R-:W-:-:S05]  /*ecf0*/  FADD.FTZ R21, R42, R7 ;  /* 0x000000072a157221 */ /* 0x020fca0000010000 */
[----:B------:R-:W0:Y:S01]  /*ed00*/  MUFU.EX2 R131, R131 ;  /* 0x0000008300837308 */ /* 0x000e220000000800 */
[----:B------:R-:W-:Y:S01]  /*ed10*/  FFMA.FTZ R75, R75, UR41, -R52 ;  /* 0x000000294b4b7c23 */ /* 0x000fe20008010834 */
[----:B-1----:R-:W-:Y:S01]  /*ed20*/  FADD.FTZ R7, R19, R32 ;  /* 0x0000002013077221 */ /* 0x002fe20000010000 */
[----:B--2---:R-:W-:-:S05]  /*ed30*/  FADD.FTZ R32, R6, R21 ;  /* 0x0000001506207221 */ /* 0x004fca0000010000 */
[----:B------:R-:W1:Y:S01]  /*ed40*/  MUFU.EX2 R20, R71 ;  /* 0x0000004700147308 */ /* 0x000e620000000800 */
[----:B------:R-:W-:Y:S01]  /*ed50*/  FFMA.FTZ R78, R78, UR41, -R52 ;  /* 0x000000294e4e7c23 */ /* 0x000fe20008010834 */
[----:B---3--:R-:W-:-:S06]  /*ed60*/  FADD.FTZ R32, R129, R32 ;  /* 0x0000002081207221 */ /* 0x008fcc0000010000 */
[----:B------:R-:W2:Y:S01]  /*ed70*/  MUFU.EX2 R125, R125 ;  /* 0x0000007d007d7308 */ /* 0x000ea20000000800 */
[----:B------:R-:W-:Y:S01]  /*ed80*/  FFMA.FTZ R79, R79, UR41, -R52 ;  /* 0x000000294f4f7c23 */ /* 0x000fe20008010834 */
[----:B------:R-:W-:Y:S01]  /*ed90*/  F2FP.F16.F32.PACK_AB R122, R19, R122 ;  /* 0x0000007a137a723e */ /* 0x000fe200000000ff */
[----:B0-----:R-:W-:-:S05]  /*eda0*/  FADD.FTZ R19, R131, R32 ;  /* 0x0000002083137221 */ /* 0x001fca0000010000 */
        /* <DEDUP_REMOVED lines=8> */
[----:B0-----:R-:W-:-:S06]  /*ee30*/  FADD.FTZ R19, R28, R19 ;  /* 0x000000131c137221 */ /* 0x001fcc0000010000 */
[----:B------:R-:W0:Y:S01]  /*ee40*/  MUFU.EX2 R121, R82 ;  /* 0x0000005200797308 */ /* 0x000e220000000800 */
[----:B------:R-:W-:Y:S01]  /*ee50*/  FFMA.FTZ R52, R87, UR41, -R52 ;  /* 0x0000002957347c23 */ /* 0x000fe20008010834 */
[----:B------:R-:W-:Y:S01]  /*ee60*/  F2FP.F16.F32.PACK_AB R149, R26, R149 ;  /* 0x000000951a95723e */ /* 0x000fe200000000ff */
[----:B-1----:R-:W-:-:S05]  /*ee70*/  FADD.FTZ R26, R78, R19 ;  /* 0x000000134e1a7221 */ /* 0x002fca0000010000 */
[----:B------:R-:W1:Y:S01]  /*ee80*/  MUFU.EX2 R83, R83 ;  /* 0x0000005300537308 */ /* 0x000e620000000800 */
[----:B--2---:R-:W-:Y:S01]  /*ee90*/  FADD.FTZ R26, R79, R26 ;  /* 0x0000001a4f1a7221 */ /* 0x004fe20000010000 */
[----:B------:R-:W-:-:S06]  /*eea0*/  ISETP.GT.AND P2, PT, R4, R56, PT ;  /* 0x000000380400720c */ /* 0x000fcc0003f44270 */
[----:B------:R-:W2:Y:S01]  /*eeb0*/  MUFU.EX2 R123, R86 ;  /* 0x00000056007b7308 */ /* 0x000ea20000000800 */
[----:B0-----:R-:W-:-:S07]  /*eec0*/  FADD.FTZ R26, R121, R26 ;  /* 0x0000001a791a7221 */ /* 0x001fce0000010000 */
[----:B------:R-:W0:Y:S01]  /*eed0*/  MUFU.EX2 R52, R52 ;  /* 0x0000003400347308 */ /* 0x000e220000000800 */
[----:B-1----:R-:W-:Y:S01]  /*eee0*/  FADD.FTZ R26, R83, R26 ;  /* 0x0000001a531a7221 */ /* 0x002fe20000010000 */
[-C--:B------:R-:W-:Y:S01]  /*eef0*/  FMUL.FTZ R88, R88, R3.reuse ;  /* 0x0000000358587220 */ /* 0x080fe20000410000 */
[-C--:B------:R-:W-:Y:S01]  /*ef00*/  FMUL.FTZ R89, R89, R3.reuse ;  /* 0x0000000359597220 */ /* 0x080fe20000410000 */
[-C--:B------:R-:W-:Y:S01]  /*ef10*/  FMUL.FTZ R92, R92, R3.reuse ;  /* 0x000000035c5c7220 */ /* 0x080fe20000410000 */
[-C--:B------:R-:W-:Y:S01]  /*ef20*/  FMUL.FTZ R93, R93, R3.reuse ;  /* 0x000000035d5d7220 */ /* 0x080fe20000410000 */
[-C--:B------:R-:W-:Y:S01]  /*ef30*/  FMUL.FTZ R96, R96, R3.reuse ;  /* 0x0000000360607220 */ /* 0x080fe20000410000 */
[----:B--2---:R-:W-:Y:S01]  /*ef40*/  FADD.FTZ R26, R123, R26 ;  /* 0x0000001a7b1a7221 */ /* 0x004fe20000010000 */
        /* <DEDUP_REMOVED lines=30> */
[----:B0-----:R-:W-:Y:S01]  /*f130*/  FADD.FTZ R6, R52, R26 ;  /* 0x0000001a34067221 */ /* 0x001fe20000010000 */
[----:B------:R-:W-:Y:S01]  /*f140*/  F2FP.F16.F32.PACK_AB R140, R29, R140 ;  /* 0x0000008c1d8c723e */ /* 0x000fe200000000ff */
[----:B------:R-:W-:Y:S01]  /*f150*/  VIADD R4, R4, 0xffffffff ;  /* 0xffffffff04047836 */ /* 0x000fe20000000000 */
        /* <DEDUP_REMOVED lines=26> */
[----:B------:R-:W-:Y:S02]  /*f300*/  IMAD.MOV.U32 R0, RZ, RZ, R24 ;  /* 0x000000ffff007224 */ /* 0x000fe400078e0018 */
[----:B------:R-:W-:Y:S02]  /*f310*/  IMAD.MOV.U32 R3, RZ, RZ, R13 ;  /* 0x000000ffff037224 */ /* 0x000fe400078e000d */
[----:B------:R-:W-:Y:S02]  /*f320*/  IMAD.MOV.U32 R16, RZ, RZ, R153 ;  /* 0x000000ffff107224 */ /* 0x000fe400078e0099 */
[----:B------:R-:W-:-:S07]  /*f330*/  IMAD.MOV.U32 R19, RZ, RZ, R154 ;  /* 0x000000ffff137224 */ /* 0x000fce00078e009a */
.L_x_11708:
        /* <DEDUP_REMOVED lines=19> */
.L_x_11729:
[----:B------:R-:W-:-:S13]  /*f470*/  ISETP.NE.AND P2, PT, R24, 0x1, PT ;  /* 0x000000011800780c */ /* 0x000fda0003f45270 */
[----:B------:R-:W0:Y:S02]  /*f480*/  @P2 LDC.64 R20, c[0x0][0x9e8] ;  /* 0x00027a00ff142b82 */ /* 0x000e240000000a00 */
[----:B0-----:R-:W-:-:S05]  /*f490*/  @P2 IMAD.HI.U32 R20, R13, R20, RZ ;  /* 0x000000140d142227 */ /* 0x001fca00078e00ff */
[----:B------:R-:W-:-:S07]  /*f4a0*/  @P2 SHF.R.U32.HI R13, RZ, R21, R20 ;  /* 0x00000015ff0d2219 */ /* 0x000fce0000011614 */
.L_x_11730:
[----:B------:R-:W-:Y:S05]  /*f4b0*/  BSYNC B0 ;  /* 0x0000000000007941 */ /* 0x000fea0003800000 */
.L_x_11728:
[----:B------:R-:W-:-:S05]  /*f4c0*/  IMAD R13, R13, R24, RZ ;  /* 0x000000180d0d7224 */ /* 0x000fca00078e02ff */
[----:B------:R-:W-:-:S07]  /*f4d0*/  VIMNMX R12, R12, R13, !PT ;  /* 0x0000000d0c0c7248 */ /* 0x000fce0007fe0100 */
.L_x_11727:
        /* <DEDUP_REMOVED lines=12> */
.L_x_11741:
        /* <DEDUP_REMOVED lines=11> */
.L_x_11733:
[----:B------:R-:W-:Y:S01]  /*f650*/  IMAD R0, R16, 0x8, R2 ;  /* 0x0000000810007824 */ /* 0x000fe200078e0202 */
[----:B------:R-:W-:-:S04]  /*f660*/  SHF.L.U32 R3, R19, 0x1f, RZ ;  /* 0x0000001f13037819 */ /* 0x000fc800000006ff */
[----:B------:R0:W1:Y:S01]  /*f670*/  SYNCS.PHASECHK.TRANS64.TRYWAIT P3, [R0+URZ+0x16830], R3 ;  /* 0x01683003000075a7 */ /* 0x000062000806017f */
[----:B------:R-:W-:Y:S05]  /*f680*/  @!P0 BRA `(.L_x_11734) ;  /* 0x0000000000048947 */ /* 0x000fea0003800000 */
[----:B------:R-:W-:Y:S01]  /*f690*/  BPT.TRAP 0x1 ;  /* 0x000000040000795c */ /* 0x000fe20000300000 */
.L_x_11734:
[----:B------:R-:W-:Y:S04]  /*f6a0*/  BSSY B0, `(.L_x_11732) ;  /* 0x0000004000007945 */ /* 0x000fe80003800000 */
[----:B-1----:R-:W-:Y:S05]  /*f6b0*/  @P3 BRA `(.L_x_11735) ;  /* 0x0000000000083947 */ /* 0x002fea0003800000 */
[----:B------:R-:W1:Y:S02]  /*f6c0*/  SYNCS.PHASECHK.TRANS64.TRYWAIT P3, [R0+URZ+0x16830], R3 ;  /* 0x01683003000075a7 */ /* 0x000e64000806017f */
[----:B-1----:R-:W-:Y:S05]  /*f6d0*/  @!P3 BRA `(.L_x_11736) ;  /* 0x000000d000d8b947 */ /* 0x002fea0003800000 */
.L_x_11735:
[----:B------:R-:W-:Y:S05]  /*f6e0*/  BSYNC B0 ;  /* 0x0000000000007941 */ /* 0x000fea0003800000 */
.L_x_11732:
[----:B01----:R-:W2:Y:S01]  /*f6f0*/  LDL R3, [R1+0x14] ;  /* 0x0000140001037983 */ /* 0x003ea20000100800 */
[----:B------:R-:W0:Y:S01]  /*f700*/  S2R R0, SR_TID.X ;  /* 0x0000000000007919 */ /* 0x000e220000002100 */
[----:B------:R-:W-:Y:S05]  /*f710*/  WARPSYNC.ALL ;  /* 0x0000000000007948 */ /* 0x000fea0003800000 */
[----:B------:R-:W-:Y:S01]  /*f720*/  IMAD.MOV.U32 R25, RZ, RZ, 0x40000040 ;  /* 0x40000040ff197424 */ /* 0x000fe200078e00ff */
[----:B0-----:R-:W-:-:S05]  /*f730*/  SHF.R.U32.HI R0, RZ, 0x7, R0 ;  /* 0x00000007ff007819 */ /* 0x001fca0000011600 */
[----:B------:R-:W-:Y:S01]  /*f740*/  VIADD R0, R0, 0x8 ;  /* 0x0000000800007836 */ /* 0x000fe20000000000 */
[----:B------:R-:W-:Y:S01]  /*f750*/  R2UR UR8, R8 ;  /* 0x00000000080872ca */ /* 0x000fe200000e0000 */
[----:B------:R-:W-:Y:S01]  /*f760*/  IMAD.MOV.U32 R27, RZ, RZ, 0x40000040 ;  /* 0x40000040ff1b7424 */ /* 0x000fe200078e00ff */
[----:B------:R-:W-:Y:S01]  /*f770*/  R2UR UR9, R9 ;  /* 0x00000000090972ca */ /* 0x000fe200000e0000 */
[----:B------:R-:W-:Y:S01]  /*f780*/  IMAD.MOV.U32 R29, RZ, RZ, 0x40000040 ;  /* 0x40000040ff1d7424 */ /* 0x000fe200078e00ff */
[----:B------:R-:W-:Y:S02]  /*f790*/  R2UR UR11, R25 ;  /* 0x00000000190b72ca */ /* 0x000fe400000e0000 */
[----:B------:R-:W-:Y:S02]  /*f7a0*/  R2UR UR15, R27 ;  /* 0x000000001b0f72ca */ /* 0x000fe400000e0000 */
[----:B------:R-:W-:Y:S02]  /*f7b0*/  R2UR UR19, R29 ;  /* 0x000000001d1372ca */ /* 0x000fe400000e0000 */
[----:B------:R-:W-:-:S02]  /*f7c0*/  R2UR UR23, R25 ;  /* 0x00000000191772ca */ /* 0x000fc400000e0000 */
[----:B------:R-:W-:Y:S02]  /*f7d0*/  R2UR UR12, R156 ;  /* 0x000000009c0c72ca */ /* 0x000fe400000e0000 */
[----:B------:R-:W-:Y:S01]  /*f7e0*/  R2UR UR13, R157 ;  /* 0x000000009d0d72ca */ /* 0x000fe200000e0000 */
[----:B------:R0:W-:Y:S01]  /*f7f0*/  BAR.SYNC.DEFER_BLOCKING R0, 0x100 ;  /* 0x000400000000751d */ /* 0x0001e20000010000 */
[----:B------:R-:W-:Y:S02]  /*f800*/  R2UR UR16, R14 ;  /* 0x000000000e1072ca */ /* 0x000fe400000e0000 */
[----:B------:R-:W-:Y:S01]  /*f810*/  R2UR UR17, R15 ;  /* 0x000000000f1172ca */ /* 0x000fe200000e0000 */
[----:B--2---:R-:W-:-:S04]  /*f820*/  IMAD R24, R16, 0x400, R3 ;  /* 0x0000040010187824 */ /* 0x004fc800078e0203 */
[C---:B------:R-:W-:Y:S01]  /*f830*/  VIADD R26, R24.reuse, 0x2 ;  /* 0x00000002181a7836 */ /* 0x040fe20000000000 */
[C---:B------:R-:W-:Y:S01]  /*f840*/  R2UR UR10, R24.reuse ;  /* 0x00000000180a72ca */ /* 0x040fe200000e0000 */
[C---:B------:R-:W-:Y:S02]  /*f850*/  VIADD R28, R24.reuse, 0x4 ;  /* 0x00000004181c7836 */ /* 0x040fe40000000000 */
[----:B------:R-:W-:Y:S01]  /*f860*/  VIADD R24, R24, 0x6 ;  /* 0x0000000618187836 */ /* 0x000fe20000000000 */
[----:B------:R-:W-:Y:S02]  /*f870*/  R2UR UR14, R26 ;  /* 0x000000001a0e72ca */ /* 0x000fe400000e0000 */
[----:B------:R-:W-:Y:S02]  /*f880*/  R2UR UR18, R28 ;  /* 0x000000001c1272ca */ /* 0x000fe400000e0000 */
[----:B------:R-:W-:Y:S02]  /*f890*/  R2UR UR22, R24 ;  /* 0x00000000181672ca */ /* 0x000fe400000e0000 */
[----:B------:R-:W-:-:S06]  /*f8a0*/  WARPGROUP.ARRIVE ;  /* 0x00000000000079c5 */ /* 0x000fcc0000000000 */
[----:B------:R-:W-:Y:S03]  /*f8b0*/  HGMMA.64x128x16.F32 R24, gdesc[UR8], RZ, !UPT, gsb0 ;  /* 0x01e00000081879f0 */ /* 0x000fe6000c0008ff */
[----:B------:R-:W-:Y:S02]  /*f8c0*/  WARPGROUP.DEPBAR.LE gsb0, 0x0 ;  /* 0x00008000000079c5 */ /* 0x000fe40000010000 */
[----:B------:R-:W-:-:S07]  /*f8d0*/  WARPGROUP.ARRIVE ;  /* 0x00000000000079c5 */ /* 0x000fce0000000000 */
        /* <DEDUP_REMOVED lines=13> */
.L_x_11738:
[----:B------:R-:W-:Y:S01]  /*f9b0*/  SHF.L.U32 R0, R12, 0x1f, RZ ;  /* 0x0000001f0c007819 */ /* 0x000fe200000006ff */
[----:B------:R-:W-:-:S04]  /*f9c0*/  IMAD R3, R23, 0x8, R2 ;  /* 0x0000000817037824 */ /* 0x000fc800078e0202 */
[----:B------:R0:W1:Y:S01]  /*f9d0*/  SYNCS.PHASECHK.TRANS64.TRYWAIT P2, [R3+URZ+0x16850], R0 ;  /* 0x01685000030075a7 */ /* 0x000062000804017f */
[----:B------:R-:W-:Y:S05]  /*f9e0*/  @!P0 BRA `(.L_x_11739) ;  /* 0x0000000000048947 */ /* 0x000fea0003800000 */
[----:B------:R-:W-:Y:S01]  /*f9f0*/  BPT.TRAP 0x1 ;  /* 0x000000040000795c */ /* 0x000fe20000300000 */
.L_x_11739:
[----:B-1----:R-:W-:Y:S05]  /*fa00*/  @P2 BRA `(.L_x_11737) ;  /* 0x0000000000082947 */ /* 0x002fea0003800000 */
[----:B------:R-:W1:Y:S02]  /*fa10*/  SYNCS.PHASECHK.TRANS64.TRYWAIT P2, [R3+URZ+0x16850], R0 ;  /* 0x01685000030075a7 */ /* 0x000e64000804017f */
[----:B-1----:R-:W-:Y:S05]  /*fa20*/  @!P2 BRA `(.L_x_11740) ;  /* 0x000000d00018a947 */ /* 0x002fea0003800000 */
.L_x_11737:
[----:B------:R-:W2:Y:S01]  /*fa30*/  S2R R154, SR_TID.X ;  /* 0x00000000009a7919 */ /* 0x000ea20000002100 */
[----:B------:R-:W-:Y:S01]  /*fa40*/  VIADD R12, R2, 0x400 ;  /* 0x00000400020c7836 */ /* 0x000fe20000000000 */
[----:B------:R-:W-:Y:S05]  /*fa50*/  WARPSYNC.ALL ;  /* 0x0000000000007948 */ /* 0x000fea0003800000 */
[----:B------:R-:W-:-:S04]  /*fa60*/  SHF.R.U32.HI R12, RZ, 0x4, R12 ;  /* 0x00000004ff0c7819 */ /* 0x000fc8000001160c */
[----:B------:R-:W-:Y:S02]  /*fa70*/  LOP3.LUT R12, R12, 0x3fff, RZ, 0xc0, !PT ;  /* 0x00003fff0c0c7812 */ /* 0x000fe400078ec0ff */
[----:B--2---:R-:W-:Y:S02]  /*fa80*/  SHF.R.U32.HI R152, RZ, 0x7, R154 ;  /* 0x00000007ff987819 */ /* 0x004fe4000001169a */
[----:B------:R-:W-:-:S03]  /*fa90*/  ISETP.GE.U32.AND P2, PT, R154, 0x180, PT ;  /* 0x000001809a00780c */ /* 0x000fc60003f46070 */
[----:B------:R-:W-:-:S05]  /*faa0*/  VIADD R152, R152, 0x9 ;  /* 0x0000000998987836 */ /* 0x000fca0000000000 */
[----:B------:R-:W-:Y:S01]  /*fab0*/  SEL R152, R152, 0x9, !P2 ;  /* 0x0000000998987807 */ /* 0x000fe20005000000 */
[C---:B------:R-:W-:Y:S01]  /*fac0*/  IMAD R12, R23.reuse, 0x400, R12 ;  /* 0x00000400170c7824 */ /* 0x040fe200078e020c */
[----:B------:R-:W-:Y:S01]  /*fad0*/  WARPGROUP.ARRIVE ;  /* 0x00000000000079c5 */ /* 0x000fe20000000000 */
[----:B------:R-:W-:Y:S01]  /*fae0*/  IMAD.MOV.U32 R13, RZ, RZ, 0x40000040 ;  /* 0x40000040ff0d7424 */ /* 0x000fe200078e00ff */
[----:B01----:R-:W-:Y:S01]  /*faf0*/  FMNMX.FTZ R0, R24, R20, !PT ;  /* 0x0000001418007209 */ /* 0x003fe20007810000 */
[----:B------:R-:W-:Y:S01]  /*fb00*/  UMOV UR41, UR6 ;  /* 0x0000000600297c82 */ /* 0x000fe20008000000 */
[----:B------:R-:W-:Y:S01]  /*fb10*/  R2UR UR10, R12 ;  /* 0x000000000c0a72ca */ /* 0x000fe200000e0000 */
[----:B------:R-:W-:Y:S01]  /*fb20*/  @!P1 IMAD R23, R23, 0x8, R2 ;  /* 0x0000000817179824 */ /* 0x000fe200078e0202 */
[----:B------:R-:W-:Y:S02]  /*fb30*/  R2UR UR11, R13 ;  /* 0x000000000d0b72ca */ /* 0x000fe400000e0000 */
[----:B------:R-:W-:Y:S01]  /*fb40*/  FMNMX.FTZ R0, R25, R0, !PT ;  /* 0x0000000019007209 */ /* 0x000fe20007810000 */
[----:B------:R-:W-:Y:S01]  /*fb50*/  @!P1 VIADD R23, R23, 0x16860 ;  /* 0x0001686017179836 */ /* 0x000fe20000000000 */
[C---:B------:R-:W-:Y:S01]  /*fb60*/  ISETP.GT.AND P2, PT, R4.reuse, R153, PT ;  /* 0x000000990400720c */ /* 0x040fe20003f44270 */
[----:B------:R-:W-:Y:S01]  /*fb70*/  VIADD R4, R4, 0xffffffff ;  /* 0xffffffff04047836 */ /* 0x000fe20000000000 */
[----:B------:R-:W-:-:S02]  /*fb80*/  FMNMX.FTZ R0, R28, R0, !PT ;  /* 0x000000001c007209 */ /* 0x000fc40007810000 */
[----:B------:R-:W-:Y:S02]  /*fb90*/  @!P1 PRMT R23, RZ, 0x654, R23 ;  /* 0x00000654ff179816 */ /* 0x000fe40000000017 */
[----:B------:R-:W-:-:S03]  /*fba0*/  FMNMX.FTZ R0, R29, R0, !PT ;  /* 0x000000001d007209 */ /* 0x000fc60007810000 */
[----:B------:R-:W-:Y:S01]  /*fbb0*/  HGMMA.64x64x16.F32 R88, R148, gdesc[UR8].tnspB, R88, gsb0 ;  /* 0x40e0000894587df0 */ /* 0x000fe20008000858 */
        /* <DEDUP_REMOVED lines=21> */
[----:B------:R-:W-:Y:S01]  /*fd10*/  VIADD R148, R12, 0x80 ;  /* 0x000000800c947836 */ /* 0x000fe20000000000 */
[----:B------:R-:W-:Y:S01]  /*fd20*/  WARPGROUP.ARRIVE ;  /* 0x00000000000079c5 */ /* 0x000fe20000000000 */
[----:B------:R-:W-:Y:S01]  /*fd30*/  IMAD.MOV.U32 R149, RZ, RZ, 0x40000040 ;  /* 0x40000040ff957424 */ /* 0x000fe200078e00ff */
[----:B------:R-:W-:Y:S02]  /*fd40*/  FMNMX.FTZ R0, R72, R0, !PT ;  /* 0x0000000048007209 */ /* 0x000fe40007810000 */
[----:B------:R-:W-:Y:S02]  /*fd50*/  R2UR UR10, R148 ;  /* 0x00000000940a72ca */ /* 0x000fe400000e0000 */
[----:B------:R-:W-:-:S02]  /*fd60*/  R2UR UR11, R149 ;  /* 0x00000000950b72ca */ /* 0x000fc400000e0000 */
[----:B------:R-:W-:-:S04]  /*fd70*/  FMNMX.FTZ R0, R73, R0, !PT ;  /* 0x0000000049007209 */ /* 0x000fc80007810000 */
[----:B------:R-:W-:-:S04]  /*fd80*/  FMNMX.FTZ R0, R76, R0, !PT ;  /* 0x000000004c007209 */ /* 0x000fc80007810000 */
[----:B------:R-:W-:-:S03]  /*fd90*/  FMNMX.FTZ R0, R77, R0, !PT ;  /* 0x000000004d007209 */ /* 0x000fc60007810000 */
[----:B------:R-:W-:Y:S01]  /*fda0*/  HGMMA.64x64x16.F32 R88, R144, gdesc[UR8].tnspB, R88, gsb0 ;  /* 0x40e0000890587df0 */ /* 0x000fe20008000858 */
        /* <DEDUP_REMOVED lines=8> */
[----:B------:R-:W-:-:S03]  /*fe30*/  FMNMX.FTZ R0, R26, R21, !PT ;  /* 0x000000151a007209 */ /* 0x000fc60007810000 */
[----:B------:R-:W-:Y:S01]  /*fe40*/  FADD.FTZ R13, -R3, R20 ;  /* 0x00000014030d7221 */ /* 0x000fe20000010100 */
[----:B------:R-:W-:Y:S01]  /*fe50*/  FMNMX.FTZ R0, R27, R0, !PT ;  /* 0x000000001b007209 */ /* 0x000fe20007810000 */
[----:B------:R-:W-:Y:S02]  /*fe60*/  WARPGROUP.DEPBAR.LE gsb0, 0x0 ;  /* 0x00008000000079c5 */ /* 0x000fe40000010000 */
[----:B------:R-:W-:Y:S01]  /*fe70*/  VIADD R144, R12, 0x100 ;  /* 0x000001000c907836 */ /* 0x000fe20000000000 */
[----:B------:R-:W-:Y:S01]  /*fe80*/  WARPGROUP.ARRIVE ;  /* 0x00000000000079c5 */ /* 0x000fe20000000000 */
[----:B------:R-:W-:Y:S01]  /*fe90*/  IMAD.MOV.U32 R145, RZ, RZ, 0x40000040 ;  /* 0x40000040ff917424 */ /* 0x000fe200078e00ff */
[----:B------:R-:W-:Y:S01]  /*fea0*/  FMNMX.FTZ R0, R30, R0, !PT ;  /* 0x000000001e007209 */ /* 0x000fe20007810000 */
[----:B------:R-:W-:Y:S01]  /*feb0*/  FMUL.FTZ R20, R3, UR41 ;  /* 0x0000002903147c20 */ /* 0x000fe20008410000 */
[----:B------:R-:W-:Y:S01]  /*fec0*/  R2UR UR10, R144 ;  /* 0x00000000900a72ca */ /* 0x000fe200000e0000 */
[----:B------:R-:W-:Y:S01]  /*fed0*/  FMUL.FTZ R13, R13, UR41 ;  /* 0x000000290d0d7c20 */ /* 0x000fe20008410000 */
[----:B------:R-:W-:Y:S01]  /*fee0*/  R2UR UR11, R145 ;  /* 0x00000000910b72ca */ /* 0x000fe200000e0000 */
[--C-:B------:R-:W-:Y:S01]  /*fef0*/  FFMA.FTZ R145, R24, UR41, -R20.reuse ;  /* 0x0000002918917c23 */ /* 0x100fe20008010814 */
[----:B------:R-:W-:Y:S01]  /*ff00*/  FMNMX.FTZ R0, R31, R0, !PT ;  /* 0x000000001f007209 */ /* 0x000fe20007810000 */
[----:B------:R-:W-:Y:S01]  /*ff10*/  FFMA.FTZ R148, R25, UR41, -R20 ;  /* 0x0000002919947c23 */ /* 0x000fe20008010814 */
[----:B------:R-:W-:-:S02]  /*ff20*/  VIADD R24, R12, 0x200 ;  /* 0x000002000c187836 */ /* 0x000fc40000000000 */
[--C-:B------:R-:W-:Y:S01]  /*ff30*/  FFMA.FTZ R150, R28, UR41, -R20.reuse ;  /* 0x000000291c967c23 */ /* 0x100fe20008010814 */
[----:B------:R-:W-:Y:S01]  /*ff40*/  FMNMX.FTZ R0, R34, R0, !PT ;  /* 0x0000000022007209 */ /* 0x000fe20007810000 */
[----:B------:R-:W-:Y:S02]  /*ff50*/  IMAD.MOV.U32 R25, RZ, RZ, 0x40000040 ;  /* 0x40000040ff197424 */ /* 0x000fe400078e00ff */
[--C-:B------:R-:W-:Y:S01]  /*ff60*/  FFMA.FTZ R28, R45, UR41, -R20.reuse ;  /* 0x000000292d1c7c23 */ /* 0x100fe20008010814 */
[--C-:B------:R-:W-:Y:S01]  /*ff70*/  FFMA.FTZ R144, R33, UR41, -R20.reuse ;  /* 0x0000002921907c23 */ /* 0x100fe20008010814 */
[----:B------:R-:W-:Y:S01]  /*ff80*/  FMNMX.FTZ R0, R35, R0, !PT ;  /* 0x0000000023007209 */ /* 0x000fe20007810000 */
[--C-:B------:R-:W-:Y:S01]  /*ff90*/  FFMA.FTZ R146, R37, UR41, -R20.reuse ;  /* 0x0000002925927c23 */ /* 0x100fe20008010814 */
[--C-:B------:R-:W-:Y:S01]  /*ffa0*/  FFMA.FTZ R37, R61, UR41, -R20.reuse ;  /* 0x000000293d257c23 */ /* 0x100fe20008010814 */
[----:B------:R-:W-:Y:S01]  /*ffb0*/  HGMMA.64x64x16.F32 R88, R140, gdesc[UR8].tnspB, R88, gsb0 ;  /* 0x40e000088c587df0 */ /* 0x000fe20008000858 */
[----:B------:R-:W-:Y:S01]  /*ffc0*/  FMNMX.FTZ R0, R38, R0, !PT ;  /* 0x0000000026007209 */ /* 0x000fe20007810000 */
[--C-:B------:R-:W-:Y:S01]  /*ffd0*/  FFMA.FTZ R33, R64, UR41, -R20.reuse ;  /* 0x0000002940217c23 */ /* 0x100fe20008010814 */
[----:B------:R-:W-:Y:S01]  /*ffe0*/  FFMA.FTZ R84, R84, UR41, -R20 ;  /* 0x0000002954547c23 */ /* 0x000fe20008010814 */
[----:B------:R-:W-:Y:S01]  /*fff0*/  MUFU.EX2 R13, R13 ;  /* 0x0000000d000d7308 */ /* 0x000fe20000000800 */
[----:B------:R-:W-:-:S04]  /*10000*/  FMNMX.FTZ R0, R39, R0, !PT ;  /* 0x0000000027007209 */ /* 0x000fc80007810000 */
        /* <DEDUP_REMOVED lines=8> */
[----:B------:R-:W-:Y:S01]  /*10090*/  FMNMX.FTZ R0, R51, R0, !PT ;  /* 0x0000000033007209 */ /* 0x000fe20007810000 */
[----:B0-----:R-:W-:-:S03]  /*100a0*/  FFMA.FTZ R7, R13, R7, R145 ;  /* 0x000000070d077223 */ /* 0x001fc60000010091 */
[----:B------:R-:W-:-:S03]  /*100b0*/  FMNMX.FTZ R0, R54, R0, !PT ;  /* 0x0000000036007209 */ /* 0x000fc60007810000 */
[----:B------:R-:W-:Y:S01]  /*100c0*/  MUFU.EX2 R144, R144 ;  /* 0x0000009000907308 */ /* 0x000fe20000000800 */
[----:B------:R-:W-:Y:S01]  /*100d0*/  FMNMX.FTZ R0, R55, R0, !PT ;  /* 0x0000000037007209 */ /* 0x000fe20007810000 */
[C---:B-1----:R-:W-:Y:S01]  /*100e0*/  FADD.FTZ R7, R148.reuse, R7 ;  /* 0x0000000794077221 */ /* 0x042fe20000010000 */
        /* <DEDUP_REMOVED lines=14> */
[----:B------:R-:W-:Y:S01]  /*101d0*/  FMNMX.FTZ R0, R75, R0, !PT ;  /* 0x000000004b007209 */ /* 0x000fe20007810000 */
[----:B------:R-:W-:Y:S02]  /*101e0*/  WARPGROUP.DEPBAR.LE gsb0, 0x0 ;  /* 0x00008000000079c5 */ /* 0x000fe40000010000 */
[----:B------:R-:W-:Y:S01]  /*101f0*/  VIADD R140, R12, 0x180 ;  /* 0x000001800c8c7836 */ /* 0x000fe20000000000 */
[----:B------:R-:W-:Y:S01]  /*10200*/  WARPGROUP.ARRIVE ;  /* 0x00000000000079c5 */ /* 0x000fe20000000000 */
[----:B------:R-:W-:Y:S01]  /*10210*/  IMAD.MOV.U32 R141, RZ, RZ, 0x40000040 ;  /* 0x40000040ff8d7424 */ /* 0x000fe200078e00ff */
[----:B------:R-:W-:Y:S01]  /*10220*/  FMNMX.FTZ R0, R78, R0, !PT ;  /* 0x000000004e007209 */ /* 0x000fe20007810000 */
[--C-:B------:R-:W-:Y:S01]  /*10230*/  FFMA.FTZ R143, R32, UR41, -R20.reuse ;  /* 0x00000029208f7c23 */ /* 0x100fe20008010814 */
[----:B------:R-:W-:Y:S01]  /*10240*/  R2UR UR10, R140 ;  /* 0x000000008c0a72ca */ /* 0x000fe200000e0000 */
[--C-:B------:R-:W-:Y:S01]  /*10250*/  FFMA.FTZ R32, R53, UR41, -R20.reuse ;  /* 0x0000002935207c23 */ /* 0x100fe20008010814 */
[----:B------:R-:W-:Y:S01]  /*10260*/  R2UR UR11, R141 ;  /* 0x000000008d0b72ca */ /* 0x000fe200000e0000 */
        /* <DEDUP_REMOVED lines=9> */
[----:B------:R-:W-:-:S03]  /*10300*/  FMNMX.FTZ R0, R83, R0, !PT ;  /* 0x0000000053007209 */ /* 0x000fc60007810000 */
[----:B------:R-:W-:Y:S01]  /*10310*/  HGMMA.64x64x16.F32 R88, R136, gdesc[UR8].tnspB, R88, gsb0 ;  /* 0x40e0000888587df0 */ /* 0x000fe20008000858 */
[----:B------:R-:W-:Y:S01]  /*10320*/  R2UR UR10, R24 ;  /* 0x00000000180a72ca */ /* 0x000fe200000e0000 */
[----:B------:R-:W-:Y:S01]  /*10330*/  VIADD R24, R12, 0x280 ;  /* 0x000002800c187836 */ /* 0x000fe20000000000 */
[----:B------:R-:W-:Y:S01]  /*10340*/  R2UR UR11, R25 ;  /* 0x00000000190b72ca */ /* 0x000fe200000e0000 */
[----:B------:R-:W-:Y:S01]  /*10350*/  IMAD.MOV.U32 R25, RZ, RZ, 0x40000040 ;  /* 0x40000040ff197424 */ /* 0x000fe200078e00ff */
[----:B------:R-:W-:Y:S01]  /*10360*/  FMNMX.FTZ R0, R86, R0, !PT ;  /* 0x0000000056007209 */ /* 0x000fe20007810000 */
[----:B------:R-:W-:Y:S03]  /*10370*/  MUFU.EX2 R141, R141 ;  /* 0x0000008d008d7308 */ /* 0x000fe60000000800 */
[----:B------:R-:W-:-:S05]  /*10380*/  FMNMX.FTZ R0, R87, R0, !PT ;  /* 0x0000000057007209 */ /* 0x000fca0007810000 */
[----:B------:R-:W0:Y:S01]  /*10390*/  SHFL.BFLY PT, R45, R0, 0x2, 0x1f ;  /* 0x0c401f00002d7f89 */ /* 0x000e2200000e0000 */
[----:B------:R-:W-:Y:S08]  /*103a0*/  MUFU.EX2 R140, R140 ;  /* 0x0000008c008c7308 */ /* 0x000ff00000000800 */
[----:B------:R-:W-:Y:S08]  /*103b0*/  MUFU.EX2 R142, R142 ;  /* 0x0000008e008e7308 */ /* 0x000ff00000000800 */
[----:B------:R-:W-:Y:S01]  /*103c0*/  MUFU.EX2 R32, R32 ;  /* 0x0000002000207308 */ /* 0x000fe20000000800 */
[----:B0-----:R-:W-:Y:S01]  /*103d0*/  FMNMX.FTZ R0, R0, R45, !PT ;  /* 0x0000002d00007209 */ /* 0x001fe20007810000 */
[----:B------:R-:W-:-:S06]  /*103e0*/  FFMA.FTZ R45, R76, UR41, -R20 ;  /* 0x000000294c2d7c23 */ /* 0x000fcc0008010814 */
[----:B------:R-:W-:Y:S01]  /*103f0*/  MUFU.EX2 R36, R36 ;  /* 0x0000002400247308 */ /* 0x000fe20000000800 */
[----:B------:R-:W0:Y:S07]  /*10400*/  SHFL.BFLY PT, R53, R0, 0x1, 0x1f ;  /* 0x0c201f0000357f89 */ /* 0x000e2e00000e0000 */
[----:B------:R-:W-:Y:S08]  /*10410*/  MUFU.EX2 R41, R41 ;  /* 0x0000002900297308 */ /* 0x000ff00000000800 */
[----:B------:R-:W-:Y:S08]  /*10420*/  MUFU.EX2 R44, R44 ;  /* 0x0000002c002c7308 */ /* 0x000ff00000000800 */
[----:B------:R-:W-:Y:S01]  /*10430*/  MUFU.EX2 R45, R45 ;  /* 0x0000002d002d7308 */ /* 0x000fe20000000800 */
[----:B0-----:R-:W-:-:S07]  /*10440*/  FMNMX.FTZ R0, R0, R53, !PT ;  /* 0x0000003500007209 */ /* 0x001fce0007810000 */
[----:B------:R-:W-:Y:S01]  /*10450*/  MUFU.EX2 R53, R84 ;  /* 0x0000005400357308 */ /* 0x000fe20000000800 */
[----:B------:R-:W-:Y:S02]  /*10460*/  WARPGROUP.DEPBAR.LE gsb0, 0x0 ;  /* 0x00008000000079c5 */ /* 0x000fe40000010000 */
[----:B------:R-:W-:Y:S01]  /*10470*/  WARPGROUP.ARRIVE ;  /* 0x00000000000079c5 */ /* 0x000fe20000000000 */
[--C-:B------:R-:W-:Y:S01]  /*10480*/  FFMA.FTZ R137, R29, UR41, -R20.reuse ;  /* 0x000000291d897c23 */ /* 0x100fe20008010814 */
[--C-:B------:R-:W-:Y:S01]  /*10490*/  FFMA.FTZ R139, R40, UR41, -R20.reuse ;  /* 0x00000029288b7c23 */ /* 0x100fe20008010814 */
[--C-:B------:R-:W-:Y:S01]  /*104a0*/  FFMA.FTZ R136, R48, UR41, -R20.reuse ;  /* 0x0000002930887c23 */ /* 0x100fe20008010814 */
[--C-:B------:R-:W-:Y:S01]  /*104b0*/  FFMA.FTZ R29, R49, UR41, -R20.reuse ;  /* 0x00000029311d7c23 */ /* 0x100fe20008010814 */
[--C-:B------:R-:W-:Y:S01]  /*104c0*/  FFMA.FTZ R138, R52, UR41, -R20.reuse ;  /* 0x00000029348a7c23 */ /* 0x100fe20008010814 */
[----:B------:R-:W-:Y:S01]  /*104d0*/  HGMMA.64x64x16.F32 R88, R132, gdesc[UR8].tnspB, R88, gsb0 ;  /* 0x40e0000884587df0 */ /* 0x000fe20008000858 */
[----:B------:R-:W-:Y:S01]  /*104e0*/  R2UR UR10, R24 ;  /* 0x00000000180a72ca */ /* 0x000fe200000e0000 */
[--C-:B------:R-:W-:Y:S01]  /*104f0*/  FFMA.FTZ R40, R65, UR41, -R20.reuse ;  /* 0x0000002941287c23 */ /* 0x100fe20008010814 */
[----:B------:R-:W-:Y:S01]  /*10500*/  R2UR UR11, R25 ;  /* 0x00000000190b72ca */ /* 0x000fe200000e0000 */
[--C-:B------:R-:W-:Y:S01]  /*10510*/  FFMA.FTZ R24, R72, UR41, -R20.reuse ;  /* 0x0000002948187c23 */ /* 0x100fe20008010814 */
[--C-:B------:R-:W-:Y:S01]  /*10520*/  FFMA.FTZ R25, R73, UR41, -R20.reuse ;  /* 0x0000002949197c23 */ /* 0x100fe20008010814 */
[--C-:B------:R-:W-:Y:S01]  /*10530*/  FFMA.FTZ R48, R77, UR41, -R20.reuse ;  /* 0x000000294d307c23 */ /* 0x100fe20008010814 */
[--C-:B------:R-:W-:Y:S01]  /*10540*/  FFMA.FTZ R49, R80, UR41, -R20.reuse ;  /* 0x0000002950317c23 */ /* 0x100fe20008010814 */
[----:B------:R-:W-:Y:S01]  /*10550*/  FFMA.FTZ R52, R81, UR41, -R20 ;  /* 0x0000002951347c23 */ /* 0x000fe20008010814 */
[----:B------:R-:W0:Y:S08]  /*10560*/  MUFU.EX2 R137, R137 ;  /* 0x0000008900897308 */ /* 0x000e300000000800 */
        /* <DEDUP_REMOVED lines=12> */
[----:B------:R-:W-:Y:S01]  /*10630*/  FFMA.FTZ R56, R85, UR41, -R20 ;  /* 0x0000002955387c23 */ /* 0x000fe20008010814 */
[C---:B------:R-:W-:Y:S01]  /*10640*/  FADD.FTZ R20, -R0.reuse, R21 ;  /* 0x0000001500147221 */ /* 0x040fe20000010100 */
[----:B------:R-:W-:Y:S01]  /*10650*/  IMAD.MOV.U32 R21, RZ, RZ, 0x40000040 ;  /* 0x40000040ff157424 */ /* 0x000fe200078e00ff */
[----:B------:R-:W-:Y:S01]  /*10660*/  HGMMA.64x64x16.F32 R88, R128, gdesc[UR8].tnspB, R88, gsb0 ;  /* 0x40e0000880587df0 */ /* 0x000fe20008000858 */
[----:B------:R-:W-:Y:S01]  /*10670*/  FMUL.FTZ R60, R0, UR41 ;  /* 0x00000029003c7c20 */ /* 0x000fe20008410000 */
[----:B------:R-:W-:Y:S01]  /*10680*/  FMUL.FTZ R57, R20, UR41 ;  /* 0x0000002914397c20 */ /* 0x000fe20008410000 */
[----:B------:R-:W-:Y:S01]  /*10690*/  VIADD R20, R12, 0x300 ;  /* 0x000003000c147836 */ /* 0x000fe20000000000 */
[----:B------:R-:W-:Y:S01]  /*106a0*/  R2UR UR11, R21 ;  /* 0x00000000150b72ca */ /* 0x000fe200000e0000 */
[----:B------:R-:W-:-:S02]  /*106b0*/  IMAD.MOV.U32 R21, RZ, RZ, 0x40000040 ;  /* 0x40000040ff157424 */ /* 0x000fc400078e00ff */
[--C-:B------:R-:W-:Y:S01]  /*106c0*/  FFMA.FTZ R149, R26, UR41, -R60.reuse ;  /* 0x000000291a957c23 */ /* 0x100fe2000801083c */
[--C-:B------:R-:W-:Y:S01]  /*106d0*/  FFMA.FTZ R26, R27, UR41, -R60.reuse ;  /* 0x000000291b1a7c23 */ /* 0x100fe2000801083c */
[----:B------:R-:W-:Y:S01]  /*106e0*/  R2UR UR10, R20 ;  /* 0x00000000140a72ca */ /* 0x000fe200000e0000 */
[----:B------:R-:W-:Y:S01]  /*106f0*/  VIADD R20, R12, 0x380 ;  /* 0x000003800c147836 */ /* 0x000fe20000000000 */
        /* <DEDUP_REMOVED lines=11> */
[----:B--2---:R-:W-:Y:S01]  /*107b0*/  FADD.FTZ R50, R150, R7 ;  /* 0x0000000796327221 */ /* 0x004fe20000010000 */
[--C-:B------:R-:W-:Y:S01]  /*107c0*/  FFMA.FTZ R31, R42, UR41, -R60.reuse ;  /* 0x000000292a1f7c23 */ /* 0x100fe2000801083c */
[--C-:B------:R-:W-:Y:S01]  /*107d0*/  FFMA.FTZ R12, R54, UR41, -R60.reuse ;  /* 0x00000029360c7c23 */ /* 0x100fe2000801083c */
[----:B------:R-:W-:Y:S01]  /*107e0*/  FFMA.FTZ R133, R58, UR41, -R60 ;  /* 0x000000293a857c23 */ /* 0x000fe2000801083c */
[----:B0-----:R-:W-:Y:S01]  /*107f0*/  FADD.FTZ R50, R137, R50 ;  /* 0x0000003289327221 */ /* 0x001fe20000010000 */
        /* <DEDUP_REMOVED lines=12> */
[----:B------:R-:W-:-:S04]  /*108c0*/  F2FP.F16.F32.PACK_AB R150, R137, R150 ;  /* 0x000000968996723e */ /* 0x000fc800000000ff */
[----:B------:R-:W-:Y:S08]  /*108d0*/  MUFU.EX2 R30, R30 ;  /* 0x0000001e001e7308 */ /* 0x000ff00000000800 */
[----:B------:R-:W-:Y:S08]  /*108e0*/  MUFU.EX2 R27, R27 ;  /* 0x0000001b001b7308 */ /* 0x000ff00000000800 */
[----:B------:R-:W0:Y:S08]  /*108f0*/  MUFU.EX2 R61, R61 ;  /* 0x0000003d003d7308 */ /* 0x000e300000000800 */
[----:B------:R-:W-:Y:S08]  /*10900*/  MUFU.EX2 R147, R147 ;  /* 0x0000009300937308 */ /* 0x000ff00000000800 */
[----:B------:R-:W-:Y:S01]  /*10910*/  MUFU.EX2 R64, R64 ;  /* 0x0000004000407308 */ /* 0x000fe20000000800 */
[----:B0-----:R-:W-:Y:S01]  /*10920*/  F2FP.F16.F32.PACK_AB R145, R61, R27 ;  /* 0x0000001b3d91723e */ /* 0x001fe200000000ff */
[----:B------:R-:W-:-:S02]  /*10930*/  WARPGROUP.DEPBAR.LE gsb0, 0x0 ;  /* 0x00008000000079c5 */ /* 0x000fc40000010000 */
[----:B------:R-:W-:Y:S01]  /*10940*/  WARPGROUP.ARRIVE ;  /* 0x00000000000079c5 */ /* 0x000fe20000000000 */
[----:B------:R-:W-:-:S03]  /*10950*/  FFMA.FTZ R129, R66, UR41, -R60 ;  /* 0x0000002942817c23 */ /* 0x000fc6000801083c */
[----:B------:R-:W-:Y:S01]  /*10960*/  MUFU.EX2 R31, R31 ;  /* 0x0000001f001f7308 */ /* 0x000fe20000000800 */
[--C-:B------:R-:W-:Y:S01]  /*10970*/  FFMA.FTZ R131, R70, UR41, -R60.reuse ;  /* 0x0000002946837c23 */ /* 0x100fe2000801083c */
[----:B------:R-:W-:Y:S01]  /*10980*/  F2FP.F16.F32.PACK_AB R128, R40, R33 ;  /* 0x000000212880723e */ /* 0x000fe200000000ff */
[----:B------:R-:W-:Y:S01]  /*10990*/  HGMMA.64x64x16.F32 R88, R124, gdesc[UR8].tnspB, R88, gsb0 ;  /* 0x40e000087c587df0 */ /* 0x000fe20008000858 */
[----:B------:R-:W-:Y:S01]  /*109a0*/  R2UR UR10, R20 ;  /* 0x00000000140a72ca */ /* 0x000fe200000e0000 */
[----:B------:R-:W-:Y:S01]  /*109b0*/  FFMA.FTZ R20, R55, UR41, -R60 ;  /* 0x0000002937147c23 */ /* 0x000fe2000801083c */
[----:B------:R-:W-:Y:S01]  /*109c0*/  R2UR UR11, R21 ;  /* 0x00000000150b72ca */ /* 0x000fe200000e0000 */
[----:B------:R-:W-:Y:S01]  /*109d0*/  @!P1 IMAD R21, R16, 0x8, R2 ;  /* 0x0000000810159824 */ /* 0x000fe200078e0202 */
[----:B------:R-:W-:Y:S01]  /*109e0*/  MUFU.EX2 R38, R38 ;  /* 0x0000002600267308 */ /* 0x000fe20000000800 */
[----:B------:R-:W-:Y:S02]  /*109f0*/  F2FP.F16.F32.PACK_AB R130, R44, R41 ;  /* 0x000000292c82723e */ /* 0x000fe400000000ff */
[----:B------:R-:W-:-:S05]  /*10a00*/  @!P1 VIADD R21, R21, 0x16840 ;  /* 0x0001684015159836 */ /* 0x000fca0000000000 */
[----:B------:R-:W-:Y:S01]  /*10a10*/  @!P1 PRMT R43, RZ, 0x654, R21 ;  /* 0x00000654ff2b9816 */ /* 0x000fe20000000015 */
        /* <DEDUP_REMOVED lines=12> */
[----:B------:R-:W-:Y:S01]  /*10ae0*/  FFMA.FTZ R125, R74, UR41, -R60 ;  /* 0x000000294a7d7c23 */ /* 0x000fe2000801083c */
[----:B------:R-:W-:Y:S02]  /*10af0*/  F2FP.F16.F32.PACK_AB R124, R25, R24 ;  /* 0x00000018197c723e */ /* 0x000fe400000000ff */
[----:B------:R-:W-:Y:S01]  /*10b00*/  F2FP.F16.F32.PACK_AB R126, R48, R45 ;  /* 0x0000002d307e723e */ /* 0x000fe200000000ff */
[----:B------:R-:W-:Y:S03]  /*10b10*/  HGMMA.64x64x16.F32 R88, R120, gdesc[UR8].tnspB, R88, gsb0 ;  /* 0x40e0000878587df0 */ /* 0x000fe60008000858 */
        /* <DEDUP_REMOVED lines=10> */
[----:B------:R-:W0:Y:S01]  /*10bc0*/  MUFU.EX2 R52, R52 ;  /* 0x0000003400347308 */ /* 0x000e220000000800 */
[----:B------:R-:W-:Y:S02]  /*10bd0*/  WARPGROUP.DEPBAR.LE gsb0, 0x0 ;  /* 0x00008000000079c5 */ /* 0x000fe40000010000 */
[----:B------:R1:W-:Y:S06]  /*10be0*/  BAR.ARV R152, 0x100 ;  /* 0x000400980000751d */ /* 0x0003ec0000002000 */
[----:B------:R2:W-:Y:S01]  /*10bf0*/  @!P1 SYNCS.ARRIVE.TRANS64.RED.A1T0 RZ, [R43+URZ], RZ ;  /* 0x000000ff2bff99a7 */ /* 0x0005e2000810043f */
[----:B------:R-:W3:Y:S01]  /*10c00*/  MUFU.EX2 R83, R83 ;  /* 0x0000005300537308 */ /* 0x000ee20000000800 */
[-C--:B------:R-:W-:Y:S01]  /*10c10*/  FMUL.FTZ R88, R88, R13.reuse ;  /* 0x0000000d58587220 */ /* 0x080fe20000410000 */
[-C--:B------:R-:W-:Y:S01]  /*10c20*/  FMUL.FTZ R89, R89, R13.reuse ;  /* 0x0000000d59597220 */ /* 0x080fe20000410000 */
[-C--:B------:R-:W-:Y:S01]  /*10c30*/  FMUL.FTZ R92, R92, R13.reuse ;  /* 0x0000000d5c5c7220 */ /* 0x080fe20000410000 */
[----:B------:R-:W-:Y:S01]  /*10c40*/  FMUL.FTZ R93, R93, R13 ;  /* 0x0000000d5d5d7220 */ /* 0x000fe20000410000 */
[----:B0-----:R-:W-:Y:S01]  /*10c50*/  F2FP.F16.F32.PACK_AB R120, R52, R49 ;  /* 0x000000313478723e */ /* 0x001fe200000000ff */
[----:B------:R-:W-:Y:S01]  /*10c60*/  FMUL.FTZ R96, R96, R13 ;  /* 0x0000000d60607220 */ /* 0x000fe20000410000 */
[----:B--2---:R-:W-:Y:S01]  /*10c70*/  FFMA.FTZ R43, R57, R6, R149 ;  /* 0x00000006392b7223 */ /* 0x004fe20000010095 */
[----:B------:R0:W-:Y:S01]  /*10c80*/  @!P1 SYNCS.ARRIVE.TRANS64.RED.A1T0 RZ, [R23+URZ], RZ ;  /* 0x000000ff17ff99a7 */ /* 0x0001e2000810043f */
[----:B------:R-:W-:Y:S01]  /*10c90*/  FFMA.FTZ R6, R63, UR41, -R60 ;  /* 0x000000293f067c23 */ /* 0x000fe2000801083c */
[C---:B------:R-:W-:Y:S01]  /*10ca0*/  F2FP.F16.F32.PACK_AB R149, R26.reuse, R149 ;  /* 0x000000951a95723e */ /* 0x040fe200000000ff */
[----:B------:R-:W-:Y:S01]  /*10cb0*/  FADD.FTZ R46, R26, R43 ;  /* 0x0000002b1a2e7221 */ /* 0x000fe20000010000 */
[----:B------:R-:W-:Y:S01]  /*10cc0*/  MUFU.EX2 R86, R86 ;  /* 0x0000005600567308 */ /* 0x000fe20000000800 */
[-C--:B------:R-:W-:Y:S01]  /*10cd0*/  FMUL.FTZ R97, R97, R13.reuse ;  /* 0x0000000d61617220 */ /* 0x080fe20000410000 */
[----:B------:R-:W-:Y:S01]  /*10ce0*/  FMUL.FTZ R100, R100, R13 ;  /* 0x0000000d64647220 */ /* 0x000fe20000410000 */
[----:B------:R-:W-:Y:S01]  /*10cf0*/  FADD.FTZ R7, R151, R46 ;  /* 0x0000002e97077221 */ /* 0x000fe20000010000 */
[C---:B------:R-:W-:Y:S01]  /*10d00*/  F2FP.F16.F32.PACK_AB R151, R30.reuse, R151 ;  /* 0x000000971e97723e */ /* 0x040fe200000000ff */
[-C--:B------:R-:W-:Y:S01]  /*10d10*/  FMUL.FTZ R101, R101, R13.reuse ;  /* 0x0000000d65657220 */ /* 0x080fe20000410000 */
[----:B---3--:R-:W-:Y:S01]  /*10d20*/  F2FP.F16.F32.PACK_AB R121, R83, R82 ;  /* 0x000000525379723e */ /* 0x008fe200000000ff */
[----:B------:R-:W-:Y:S01]  /*10d30*/  FADD.FTZ R46, R30, R7 ;  /* 0x000000071e2e7221 */ /* 0x000fe20000010000 */
[----:B------:R-:W-:Y:S01]  /*10d40*/  FADD.FTZ R7, R143, R50 ;  /* 0x000000328f077221 */ /* 0x000fe20000010000 */
[----:B------:R-:W2:Y:S01]  /*10d50*/  MUFU.EX2 R6, R6 ;  /* 0x0000000600067308 */ /* 0x000ea20000000800 */
[----:B------:R-:W-:Y:S01]  /*10d60*/  FMUL.FTZ R104, R104, R13 ;  /* 0x0000000d68687220 */ /* 0x000fe20000410000 */
[----:B------:R-:W-:Y:S01]  /*10d70*/  FADD.FTZ R50, R27, R46 ;  /* 0x0000002e1b327221 */ /* 0x000fe20000010000 */
[C---:B------:R-:W-:Y:S01]  /*10d80*/  FADD.FTZ R54, R144.reuse, R7 ;  /* 0x0000000790367221 */ /* 0x040fe20000010000 */
[----:B------:R-:W-:Y:S01]  /*10d90*/  FFMA.FTZ R46, R67, UR41, -R60 ;  /* 0x00000029432e7c23 */ /* 0x000fe2000801083c */
[----:B------:R-:W-:Y:S01]  /*10da0*/  F2FP.F16.F32.PACK_AB R144, R144, R143 ;  /* 0x0000008f9090723e */ /* 0x000fe200000000ff */
[----:B------:R-:W-:Y:S01]  /*10db0*/  FADD.FTZ R58, R61, R50 ;  /* 0x000000323d3a7221 */ /* 0x000fe20000010000 */
[----:B------:R-:W-:Y:S01]  /*10dc0*/  FADD.FTZ R7, R141, R54 ;  /* 0x000000368d077221 */ /* 0x000fe20000010000 */
[----:B------:R-:W-:Y:S01]  /*10dd0*/  FFMA.FTZ R50, R71, UR41, -R60 ;  /* 0x0000002947327c23 */ /* 0x000fe2000801083c */
[----:B------:R-:W-:Y:S01]  /*10de0*/  MUFU.EX2 R26, R75 ;  /* 0x0000004b001a7308 */ /* 0x000fe20000000800 */
[----:B0-----:R-:W-:Y:S01]  /*10df0*/  FADD.FTZ R23, R147, R58 ;  /* 0x0000003a93177221 */ /* 0x001fe20000010000 */
[C---:B------:R-:W-:Y:S01]  /*10e00*/  FADD.FTZ R54, R146.reuse, R7 ;  /* 0x0000000792367221 */ /* 0x040fe20000010000 */
[----:B------:R-:W-:Y:S01]  /*10e10*/  FFMA.FTZ R60, R87, UR41, -R60 ;  /* 0x00000029573c7c23 */ /* 0x000fe2000801083c */
[----:B------:R-:W-:Y:S01]  /*10e20*/  F2FP.F16.F32.PACK_AB R146, R146, R141 ;  /* 0x0000008d9292723e */ /* 0x000fe200000000ff */
[C---:B------:R-:W-:Y:S01]  /*10e30*/  FADD.FTZ R58, R64.reuse, R23 ;  /* 0x00000017403a7221 */ /* 0x040fe20000010000 */
[----:B------:R-:W-:Y:S01]  /*10e40*/  FADD.FTZ R7, R139, R54 ;  /* 0x000000368b077221 */ /* 0x000fe20000010000 */
[----:B------:R-:W-:Y:S01]  /*10e50*/  F2FP.F16.F32.PACK_AB R147, R64, R147 ;  /* 0x000000934093723e */ /* 0x000fe200000000ff */
[----:B------:R-:W-:Y:S01]  /*10e60*/  MUFU.EX2 R46, R46 ;  /* 0x0000002e002e7308 */ /* 0x000fe20000000800 */
[----:B------:R-:W-:Y:S01]  /*10e70*/  FADD.FTZ R23, R31, R58 ;  /* 0x0000003a1f177221 */ /* 0x000fe20000010000 */
[C---:B------:R-:W-:Y:S01]  /*10e80*/  FADD.FTZ R7, R140.reuse, R7 ;  /* 0x000000078c077221 */ /* 0x040fe20000010000 */
        /* <DEDUP_REMOVED lines=16> */
[----:B------:R-:W-:Y:S01]  /*10f90*/  F2FP.F16.F32.PACK_AB R143, R39, R34 ;  /* 0x00000022278f723e */ /* 0x000fe200000000ff */
[-C--:B------:R-:W-:Y:S01]  /*10fa0*/  FMUL.FTZ R109, R109, R13.reuse ;  /* 0x0000000d6d6d7220 */ /* 0x080fe20000410000 */
[----:B------:R-:W-:Y:S01]  /*10fb0*/  FADD.FTZ R7, R42, R7 ;  /* 0x000000072a077221 */ /* 0x000fe20000010000 */
[----:B------:R-:W-:Y:S01]  /*10fc0*/  FADD.FTZ R23, R138, R23 ;  /* 0x000000178a177221 */ /* 0x000fe20000010000 */
[----:B------:R-:W-:Y:S01]  /*10fd0*/  F2FP.F16.F32.PACK_AB R136, R29, R136 ;  /* 0x000000881d88723e */ /* 0x000fe200000000ff */
[----:B------:R-:W3:Y:S01]  /*10fe0*/  MUFU.EX2 R123, R60 ;  /* 0x0000003c007b7308 */ /* 0x000ee20000000800 */
[----:B------:R-:W-:Y:S01]  /*10ff0*/  FADD.FTZ R7, R12, R7 ;  /* 0x000000070c077221 */ /* 0x000fe20000010000 */
[C---:B------:R-:W-:Y:S01]  /*11000*/  FADD.FTZ R23, R32.reuse, R23 ;  /* 0x0000001720177221 */ /* 0x040fe20000010000 */
[----:B------:R-:W-:Y:S01]  /*11010*/  F2FP.F16.F32.PACK_AB R138, R32, R138 ;  /* 0x0000008a208a723e */ /* 0x000fe200000000ff */
[-C--:B------:R-:W-:Y:S01]  /*11020*/  FMUL.FTZ R112, R112, R13.reuse ;  /* 0x0000000d70707220 */ /* 0x080fe20000410000 */
[----:B------:R-:W-:Y:S01]  /*11030*/  FADD.FTZ R30, R20, R7 ;  /* 0x00000007141e7221 */ /* 0x000fe20000010000 */
[----:B------:R-:W-:Y:S01]  /*11040*/  FADD.FTZ R23, R132, R23 ;  /* 0x0000001784177221 */ /* 0x000fe20000010000 */
[C---:B------:R-:W-:Y:S01]  /*11050*/  F2FP.F16.F32.PACK_AB R132, R36.reuse, R132 ;  /* 0x000000842484723e */ /* 0x040fe200000000ff */
[----:B------:R-:W-:Y:S01]  /*11060*/  FMUL.FTZ R113, R113, R13 ;  /* 0x0000000d71717220 */ /* 0x000fe20000410000 */
[----:B------:R-:W-:Y:S01]  /*11070*/  FADD.FTZ R30, R133, R30 ;  /* 0x0000001e851e7221 */ /* 0x000fe20000010000 */
        /* <DEDUP_REMOVED lines=9> */
[----:B--2---:R-:W-:Y:S01]  /*11110*/  F2FP.F16.F32.PACK_AB R135, R6, R135 ;  /* 0x000000870687723e */ /* 0x004fe200000000ff */
[----:B------:R-:W-:Y:S01]  /*11120*/  FMUL.FTZ R90, R90, R57 ;  /* 0x000000395a5a7220 */ /* 0x000fe20000410000 */
[----:B------:R-:W-:Y:S01]  /*11130*/  FADD.FTZ R28, R6, R7 ;  /* 0x00000007061c7221 */ /* 0x000fe20000010000 */
[----:B------:R-:W-:Y:S01]  /*11140*/  FADD.FTZ R7, R33, R54 ;  /* 0x0000003621077221 */ /* 0x000fe20000010000 */
[----:B0-----:R-:W-:Y:S01]  /*11150*/  F2FP.F16.F32.PACK_AB R122, R56, R53 ;  /* 0x00000035387a723e */ /* 0x001fe200000000ff */
        /* <DEDUP_REMOVED lines=35> */
[----:B------:R-:W-:Y:S01]  /*11390*/  FMUL.FTZ R119, R119, R57 ;  /* 0x0000003977777220 */ /* 0x000fe20000410000 */
[----:B------:R-:W-:-:S02]  /*113a0*/  IMAD.MOV.U32 R12, RZ, RZ, R19 ;  /* 0x000000ffff0c7224 */ /* 0x000fc400078e0013 */
[----:B------:R-:W-:Y:S01]  /*113b0*/  FADD.FTZ R7, R83, R7 ;  /* 0x0000000753077221 */ /* 0x000fe20000010000 */
[----:B------:R-:W-:Y:S01]  /*113c0*/  FADD.FTZ R21, R53, R6 ;  /* 0x0000000635157221 */ /* 0x000fe20000010000 */
[----:B------:R-:W-:Y:S02]  /*113d0*/  IMAD.MOV.U32 R23, RZ, RZ, R16 ;  /* 0x000000ffff177224 */ /* 0x000fe400078e0010 */
[----:B------:R-:W-:Y:S01]  /*113e0*/  FADD.FTZ R6, R86, R7 ;  /* 0x0000000756067221 */ /* 0x000fe20000010000 */
[----:B------:R-:W-:Y:S01]  /*113f0*/  FADD.FTZ R7, R56, R21 ;  /* 0x0000001538077221 */ /* 0x000fe20000010000 */
[----:B------:R-:W-:Y:S02]  /*11400*/  IMAD.MOV.U32 R21, RZ, RZ, R0 ;  /* 0x000000ffff157224 */ /* 0x000fe400078e0000 */
[C---:B---3--:R-:W-:Y:S01]  /*11410*/  FADD.FTZ R6, R123.reuse, R6 ;  /* 0x000000067b067221 */ /* 0x048fe20000010000 */
[----:B------:R-:W-:Y:S01]  /*11420*/  F2FP.F16.F32.PACK_AB R123, R123, R86 ;  /* 0x000000567b7b723e */ /* 0x000fe200000000ff */
[----:B------:R-:W-:Y:S01]  /*11430*/  IMAD.MOV.U32 R20, RZ, RZ, R3 ;  /* 0x000000ffff147224 */ /* 0x000fe200078e0003 */
[----:B-1----:R-:W-:Y:S06]  /*11440*/  @P2 BRA `(.L_x_11741) ;  /* 0xffffffe000542947 */ /* 0x002fec000383ffff */
.L_x_11731:
[----:B------:R-:W2:Y:S02]  /*11450*/  LDL R12, [R1+0x24] ;  /* 0x00002400010c7983 */ /* 0x000ea40000100800 */
[----:B--2---:R-:W-:-:S13]  /*11460*/  ISETP.GE.AND P2, PT, R4, R12, PT ;  /* 0x0000000c0400720c */ /* 0x004fda0003f46270 */
[----:B------:R-:W-:Y:S05]  /*11470*/  @!P2 BRA `(.L_x_11742) ;  /* 0x0000002c00eca947 */ /* 0x000fea0003800000 */
[----:B------:R-:W2:Y:S04]  /*11480*/  LDL R13, [R1+0x20] ;  /* 0x00002000010d7983 */ /* 0x000ea80000100800 */
[----:B------:R-:W2:Y:S01]  /*11490*/  LDL R12, [R1+0x1c] ;  /* 0x00001c00010c7983 */ /* 0x000ea20000100800 */
[----:B------:R-:W-:Y:S02]  /*114a0*/  IMAD.MOV.U32 R20, RZ, RZ, R0 ;  /* 0x000000ffff147224 */ /* 0x000fe400078e0000 */
[----:B------:R-:W-:Y:S02]  /*114b0*/  IMAD.MOV.U32 R21, RZ, RZ, R3 ;  /* 0x000000ffff157224 */ /* 0x000fe400078e0003 */
[----:B------:R-:W-:Y:S02]  /*114c0*/  IMAD.MOV.U32 R153, RZ, RZ, R16 ;  /* 0x000000ffff997224 */ /* 0x000fe400078e0010 */
[----:B--2---:R-:W-:-:S02]  /*114d0*/  IMAD.IADD R152, R12, 0x1, -R13 ;  /* 0x000000010c987824 */ /* 0x004fc400078e0a0d */
[----:B------:R-:W-:Y:S02]  /*114e0*/  IMAD.MOV.U32 R12, RZ, RZ, R19 ;  /* 0x000000ffff0c7224 */ /* 0x000fe400078e0013 */
[----:B------:R-:W-:Y:S01]  /*114f0*/  IMAD.IADD R23, R5, 0x1, R152 ;  /* 0x0000000105177824 */ /* 0x000fe200078e0298 */
[----:B------:R-:W-:-:S04]  /*11500*/  IADD3 R152, R152, 0x8, R5 ;  /* 0x0000000898987810 */ /* 0x000fc80007ffe005 */
[----:B------:R-:W-:Y:S02]  /*11510*/  LOP3.LUT R0, RZ, R23, RZ, 0x33, !PT ;  /* 0x00000017ff007212 */ /* 0x000fe400078e33ff */
[----:B------:R-:W-:-:S03]  /*11520*/  LOP3.LUT R154, RZ, R152, RZ, 0x33, !PT ;  /* 0x00000098ff9a7212 */ /* 0x000fc600078e33ff */
[----:B------:R0:W-:Y:S04]  /*11530*/  STL [R1], R0 ;  /* 0x0000000001007387 */ /* 0x0001e80000100800 */
.L_x_11760:
        /* <DEDUP_REMOVED lines=11> */
.L_x_11744:
[----:B------:R-:W-:Y:S01]  /*115f0*/  IMAD R0, R16, 0x8, R2 ;  /* 0x0000000810007824 */ /* 0x000fe200078e0202 */
[----:B------:R-:W-:-:S04]  /*11600*/  SHF.L.U32 R3, R19, 0x1f, RZ ;  /* 0x0000001f13037819 */ /* 0x000fc800000006ff */
[----:B------:R0:W1:Y:S01]  /*11610*/  SYNCS.PHASECHK.TRANS64.TRYWAIT P3, [R0+URZ+0x16830], R3 ;  /* 0x01683003000075a7 */ /* 0x000062000806017f */
[----:B------:R-:W-:Y:S05]  /*11620*/  @!P0 BRA `(.L_x_11745) ;  /* 0x0000000000048947 */ /* 0x000fea0003800000 */
[----:B------:R-:W-:Y:S01]  /*11630*/  BPT.TRAP 0x1 ;  /* 0x000000040000795c */ /* 0x000fe20000300000 */
.L_x_11745:
[----:B------:R-:W-:Y:S04]  /*11640*/  BSSY B0, `(.L_x_11743) ;  /* 0x0000004000007945 */ /* 0x000fe80003800000 */
[----:B-1----:R-:W-:Y:S05]  /*11650*/  @P3 BRA `(.L_x_11746) ;  /* 0x0000000000083947 */ /* 0x002fea0003800000 */
[----:B------:R-:W1:Y:S02]  /*11660*/  SYNCS.PHASECHK.TRANS64.TRYWAIT P3, [R0+URZ+0x16830], R3 ;  /* 0x01683003000075a7 */ /* 0x000e64000806017f */
[----:B-1----:R-:W-:Y:S05]  /*11670*/  @!P3 BRA `(.L_x_11747) ;  /* 0x000000b40018b947 */ /* 0x002fea0003800000 */
.L_x_11746:
[----:B------:R-:W-:Y:S05]  /*11680*/  BSYNC B0 ;  /* 0x0000000000007941 */ /* 0x000fea0003800000 */
.L_x_11743:
        /* <DEDUP_REMOVED lines=44> */
.L_x_11749:
[----:B------:R-:W-:Y:S01]  /*11950*/  SHF.L.U32 R0, R12, 0x1f, RZ ;  /* 0x0000001f0c007819 */ /* 0x000fe200000006ff */
[----:B------:R-:W-:-:S04]  /*11960*/  IMAD R3, R153, 0x8, R2 ;  /* 0x0000000899037824 */ /* 0x000fc800078e0202 */
[----:B------:R0:W1:Y:S01]  /*11970*/  SYNCS.PHASECHK.TRANS64.TRYWAIT P2, [R3+URZ+0x16850], R0 ;  /* 0x01685000030075a7 */ /* 0x000062000804017f */
[----:B------:R-:W-:Y:S05]  /*11980*/  @!P0 BRA `(.L_x_11750) ;  /* 0x0000000000048947 */ /* 0x000fea0003800000 */
[----:B------:R-:W-:Y:S01]  /*11990*/  BPT.TRAP 0x1 ;  /* 0x000000040000795c */ /* 0x000fe20000300000 */
.L_x_11750:
[----:B-1----:R-:W-:Y:S05]  /*119a0*/  @P2 BRA `(.L_x_11748) ;  /* 0x0000000000082947 */ /* 0x002fea0003800000 */
[----:B------:R-:W1:Y:S02]  /*119b0*/  SYNCS.PHASECHK.TRANS64.TRYWAIT P2, [R3+URZ+0x16850], R0 ;  /* 0x01685000030075a7 */ /* 0x000e64000804017f */
[----:B-1----:R-:W-:Y:S05]  /*119c0*/  @!P2 BRA `(.L_x_11751) ;  /* 0x000000b00058a947 */ /* 0x002fea0003800000 */
.L_x_11748:
[----:B01----:R-:W-:Y:S01]  /*119d0*/  VIADD R0, R2, 0x400 ;  /* 0x0000040002007836 */ /* 0x003fe20000000000 */
[----:B------:R-:W2:Y:S01]  /*119e0*/  LDL R3, [R1+0x1c] ;  /* 0x00001c0001037983 */ /* 0x000ea20000100800 */
[----:B------:R-:W-:Y:S01]  /*119f0*/  IMAD.MOV.U32 R13, RZ, RZ, 0x40000040 ;  /* 0x40000040ff0d7424 */ /* 0x000fe200078e00ff */
[----:B------:R-:W-:Y:S05]  /*11a00*/  WARPSYNC.ALL ;  /* 0x0000000000007948 */ /* 0x000fea0003800000 */
[----:B------:R-:W-:Y:S01]  /*11a10*/  SHF.R.U32.HI R0, RZ, 0x4, R0 ;  /* 0x00000004ff007819 */ /* 0x000fe20000011600 */
[----:B------:R-:W-:Y:S01]  /*11a20*/  WARPGROUP.ARRIVE ;  /* 0x00000000000079c5 */ /* 0x000fe20000000000 */
[----:B------:R-:W-:-:S02]  /*11a30*/  R2UR UR11, R13 ;  /* 0x000000000d0b72ca */ /* 0x000fc400000e0000 */
[----:B------:R-:W-:-:S05]  /*11a40*/  LOP3.LUT R0, R0, 0x3fff, RZ, 0xc0, !PT ;  /* 0x00003fff00007812 */ /* 0x000fca00078ec0ff */
[----:B------:R-:W-:-:S05]  /*11a50*/  IMAD R12, R153, 0x400, R0 ;  /* 0x00000400990c7824 */ /* 0x000fca00078e0200 */
[----:B------:R-:W-:-:S13]  /*11a60*/  R2UR UR10, R12 ;  /* 0x000000000c0a72ca */ /* 0x000fda00000e0000 */
[----:B------:R-:W-:Y:S03]  /*11a70*/  HGMMA.64x64x16.F32 R88, R148, gdesc[UR8].tnspB, R88, gsb0 ;  /* 0x40e0000894587df0 */ /* 0x000fe60008000858 */
[----:B------:R-:W-:Y:S02]  /*11a80*/  WARPGROUP.DEPBAR.LE gsb0, 0x0 ;  /* 0x00008000000079c5 */ /* 0x000fe40000010000 */
[----:B------:R-:W-:Y:S01]  /*11a90*/  VIADD R148, R12, 0x80 ;  /* 0x000000800c947836 */ /* 0x000fe20000000000 */
[----:B------:R-:W3:Y:S01]  /*11aa0*/  LDL R151, [R1+0x20] ;  /* 0x0000200001977983 */ /* 0x000ee20000100800 */
[----:B------:R-:W-:Y:S01]  /*11ab0*/  IMAD.MOV.U32 R149, RZ, RZ, 0x40000040 ;  /* 0x40000040ff957424 */ /* 0x000fe200078e00ff */
[----:B------:R-:W-:Y:S01]  /*11ac0*/  WARPGROUP.ARRIVE ;  /* 0x00000000000079c5 */ /* 0x000fe20000000000 */
[----:B------:R-:W-:Y:S01]  /*11ad0*/  IMAD.MOV.U32 R13, RZ, RZ, 0x40000040 ;  /* 0x40000040ff0d7424 */ /* 0x000fe200078e00ff */
[----:B------:R-:W-:Y:S01]  /*11ae0*/  R2UR UR10, R148 ;  /* 0x00000000940a72ca */ /* 0x000fe200000e0000 */
[----:B------:R-:W-:Y:S01]  /*11af0*/  IMAD.SHL.U32 R0, R4, 0x80, RZ ;  /* 0x0000008004007824 */ /* 0x000fe200078e00ff */
[----:B------:R-:W-:Y:S01]  /*11b00*/  R2UR UR11, R149 ;  /* 0x00000000950b72ca */ /* 0x000fe200000e0000 */
[----:B------:R-:W-:Y:S01]  /*11b10*/  ULOP3.LUT UR8, URZ, UR27, URZ, 0x33, !UPT ;  /* 0x0000001b3f087292 */ /* 0x000fe2000f8e333f */
[----:B------:R-:W0:Y:S11]  /*11b20*/  S2R R149, SR_TID.X ;  /* 0x0000000000957919 */ /* 0x000e360000002100 */
[----:B------:R-:W-:Y:S01]  /*11b30*/  HGMMA.64x64x16.F32 R88, R144, gdesc[UR8].tnspB, R88, gsb0 ;  /* 0x40e0000890587df0 */ /* 0x000fe20008000858 */
[----:B0-----:R-:W-:-:S02]  /*11b40*/  SHF.R.U32.HI R150, RZ, 0x7, R149 ;  /* 0x00000007ff967819 */ /* 0x001fc40000011695 */
[----:B------:R-:W-:Y:S01]  /*11b50*/  ISETP.GE.U32.AND P2, PT, R149, 0x180, PT ;  /* 0x000001809500780c */ /* 0x000fe20003f46070 */
[----:B------:R-:W-:Y:S02]  /*11b60*/  WARPGROUP.DEPBAR.LE gsb0, 0x0 ;  /* 0x00008000000079c5 */ /* 0x000fe40000010000 */
[----:B------:R-:W-:Y:S01]  /*11b70*/  VIADD R144, R12, 0x100 ;  /* 0x000001000c907836 */ /* 0x000fe20000000000 */
[----:B------:R-:W-:Y:S01]  /*11b80*/  WARPGROUP.ARRIVE ;  /* 0x00000000000079c5 */ /* 0x000fe20000000000 */
[----:B------:R-:W-:-:S03]  /*11b90*/  IMAD.MOV.U32 R145, RZ, RZ, 0x40000040 ;  /* 0x40000040ff917424 */ /* 0x000fc600078e00ff */
[----:B------:R-:W-:Y:S02]  /*11ba0*/  R2UR UR10, R144 ;  /* 0x00000000900a72ca */ /* 0x000fe400000e0000 */
[----:B------:R-:W-:-:S13]  /*11bb0*/  R2UR UR11, R145 ;  /* 0x00000000910b72ca */ /* 0x000fda00000e0000 */
[----:B------:R-:W-:Y:S01]  /*11bc0*/  HGMMA.64x64x16.F32 R88, R140, gdesc[UR8].tnspB, R88, gsb0 ;  /* 0x40e000088c587df0 */ /* 0x000fe20008000858 */
[----:B--2---:R-:W-:Y:S02]  /*11bd0*/  IADD3 R3, R3, 0x1, -R0 ;  /* 0x0000000103037810 */ /* 0x004fe40007ffe800 */
[----:B------:R-:W-:Y:S02]  /*11be0*/  WARPGROUP.DEPBAR.LE gsb0, 0x0 ;  /* 0x00008000000079c5 */ /* 0x000fe40000010000 */
[----:B------:R-:W-:Y:S01]  /*11bf0*/  VIADD R140, R12, 0x180 ;  /* 0x000001800c8c7836 */ /* 0x000fe20000000000 */
[----:B------:R-:W-:Y:S01]  /*11c00*/  WARPGROUP.ARRIVE ;  /* 0x00000000000079c5 */ /* 0x000fe20000000000 */
[----:B------:R-:W-:-:S03]  /*11c10*/  IMAD.MOV.U32 R141, RZ, RZ, 0x40000040 ;  /* 0x40000040ff8d7424 */ /* 0x000fc600078e00ff */
[----:B------:R-:W-:Y:S02]  /*11c20*/  R2UR UR10, R140 ;  /* 0x000000008c0a72ca */ /* 0x000fe400000e0000 */
[----:B------:R-:W-:-:S13]  /*11c30*/  R2UR UR11, R141 ;  /* 0x000000008d0b72ca */ /* 0x000fda00000e0000 */
[----:B------:R-:W-:Y:S03]  /*11c40*/  HGMMA.64x64x16.F32 R88, R136, gdesc[UR8].tnspB, R88, gsb0 ;  /* 0x40e0000888587df0 */ /* 0x000fe60008000858 */
        /* <DEDUP_REMOVED lines=15> */
[C---:B------:R-:W-:Y:S01]  /*11d40*/  VIADD R128, R12.reuse, 0x300 ;  /* 0x000003000c807836 */ /* 0x040fe20000000000 */
[----:B------:R-:W-:Y:S01]  /*11d50*/  WARPGROUP.ARRIVE ;  /* 0x00000000000079c5 */ /* 0x000fe20000000000 */
[----:B------:R-:W-:Y:S02]  /*11d60*/  IMAD.MOV.U32 R129, RZ, RZ, 0x40000040 ;  /* 0x40000040ff817424 */ /* 0x000fe400078e00ff */
[----:B------:R-:W-:Y:S01]  /*11d70*/  VIADD R12, R12, 0x380 ;  /* 0x000003800c0c7836 */ /* 0x000fe20000000000 */
[----:B------:R-:W-:-:S02]  /*11d80*/  R2UR UR10, R128 ;  /* 0x00000000800a72ca */ /* 0x000fc400000e0000 */
[----:B------:R-:W-:-:S13]  /*11d90*/  R2UR UR11, R129 ;  /* 0x00000000810b72ca */ /* 0x000fda00000e0000 */
[----:B------:R-:W-:Y:S01]  /*11da0*/  HGMMA.64x64x16.F32 R88, R124, gdesc[UR8].tnspB, R88, gsb0 ;  /* 0x40e000087c587df0 */ /* 0x000fe20008000858 */
[----:B------:R-:W-:Y:S01]  /*11db0*/  R2UR UR10, R12 ;  /* 0x000000000c0a72ca */ /* 0x000fe200000e0000 */
[----:B------:R-:W-:Y:S01]  /*11dc0*/  @!P1 IMAD R12, R16, 0x8, R2 ;  /* 0x00000008100c9824 */ /* 0x000fe200078e0202 */
[----:B------:R-:W-:Y:S01]  /*11dd0*/  R2UR UR11, R13 ;  /* 0x000000000d0b72ca */ /* 0x000fe200000e0000 */
[----:B------:R-:W-:-:S05]  /*11de0*/  VIADD R13, R150, 0x9 ;  /* 0x00000009960d7836 */ /* 0x000fca0000000000 */
[----:B------:R-:W-:Y:S01]  /*11df0*/  SEL R13, R13, 0x9, !P2 ;  /* 0x000000090d0d7807 */ /* 0x000fe20005000000 */
[----:B------:R-:W-:Y:S02]  /*11e00*/  WARPGROUP.DEPBAR.LE gsb0, 0x0 ;  /* 0x00008000000079c5 */ /* 0x000fe40000010000 */
[----:B------:R-:W-:-:S06]  /*11e10*/  WARPGROUP.ARRIVE ;  /* 0x00000000000079c5 */ /* 0x000fcc0000000000 */
[----:B------:R-:W-:Y:S03]  /*11e20*/  HGMMA.64x64x16.F32 R88, R120, gdesc[UR8].tnspB, R88, gsb0 ;  /* 0x40e0000878587df0 */ /* 0x000fe60008000858 */
[----:B------:R-:W-:Y:S02]  /*11e30*/  WARPGROUP.DEPBAR.LE gsb0, 0x0 ;  /* 0x00008000000079c5 */ /* 0x000fe40000010000 */
[----:B------:R-:W-:Y:S02]  /*11e40*/  @!P1 VIADD R120, R12, 0x16840 ;  /* 0x000168400c789836 */ /* 0x000fe40000000000 */
[----:B---3--:R-:W-:-:S03]  /*11e50*/  IMAD.IADD R12, R3, 0x1, -R151 ;  /* 0x00000001030c7824 */ /* 0x008fc600078e0a97 */
[----:B------:R-:W-:Y:S01]  /*11e60*/  @!P1 PRMT R120, RZ, 0x654, R120 ;  /* 0x00000654ff789816 */ /* 0x000fe20000000078 */
[----:B------:R-:W-:Y:S01]  /*11e70*/  IMAD R12, R155, -0x2, R12 ;  /* 0xfffffffe9b0c7824 */ /* 0x000fe200078e020c */
        /* <DEDUP_REMOVED lines=19> */
.L_x_11754:
[----:B------:R-:W-:-:S05]  /*11fb0*/  IMAD.U32 R123, RZ, RZ, UR4 ;  /* 0x00000004ff7b7e24 */ /* 0x000fca000f8e00ff */
[----:B------:R-:W-:-:S13]  /*11fc0*/  ISETP.NE.AND P2, PT, R123, 0x1, PT ;  /* 0x000000017b00780c */ /* 0x000fda0003f45270 */
[----:B------:R-:W0:Y:S02]  /*11fd0*/  @P2 LDC.64 R12, c[0x0][0x9e8] ;  /* 0x00027a00ff0c2b82 */ /* 0x000e240000000a00 */
[----:B0-----:R-:W-:-:S04]  /*11fe0*/  @P2 IMAD.HI.U32 R124, R23, R12, RZ ;  /* 0x0000000c177c2227 */ /* 0x001fc800078e00ff */
[----:B------:R-:W-:Y:S01]  /*11ff0*/  IMAD.MOV.U32 R12, RZ, RZ, R23 ;  /* 0x000000ffff0c7224 */ /* 0x000fe200078e0017 */
[----:B------:R-:W-:-:S07]  /*12000*/  @P2 SHF.R.U32.HI R12, RZ, R13, R124 ;  /* 0x0000000dff0c2219 */ /* 0x000fce000001167c */
.L_x_11755:
[----:B------:R-:W-:Y:S05]  /*12010*/  BSYNC B0 ;  /* 0x0000000000007941 */ /* 0x000fea0003800000 */
.L_x_11753:
[----:B------:R-:W-:-:S04]  /*12020*/  IMAD R12, R12, R123, -R0 ;  /* 0x0000007b0c0c7224 */ /* 0x000fc800078e0a00 */
[----:B------:R-:W-:-:S05]  /*12030*/  IMAD R12, R155, -0x2, R12 ;  /* 0xfffffffe9b0c7824 */ /* 0x000fca00078e020c */
[----:B------:R-:W-:Y:S02]  /*12040*/  VIADDMNMX R120, R12, R123, R120, PT ;  /* 0x0000007b0c787246 */ /* 0x000fe40003800178 */
[----:B------:R-:W-:-:S07]  /*12050*/  VIMNMX R3, R3, R12, !PT ;  /* 0x0000000c03037248 */ /* 0x000fce0007fe0100 */
.L_x_11752:
        /* <DEDUP_REMOVED lines=96> */
[----:B------:R-:W-:Y:S02]  /*12660*/  IADD3 R121, R121, 0x8, R5 ;  /* 0x0000000879797810 */ /* 0x000fe40007ffe005 */
        /* <DEDUP_REMOVED lines=14> */
.L_x_11758:
[----:B------:R-:W-:Y:S02]  /*12750*/  IMAD.U32 R123, RZ, RZ, UR4 ;  /* 0x00000004ff7b7e24 */ /* 0x000fe4000f8e00ff */
[----:B------:R-:W-:-:S03]  /*12760*/  IMAD.MOV.U32 R3, RZ, RZ, R152 ;  /* 0x000000ffff037224 */ /* 0x000fc600078e0098 */
[----:B------:R-:W-:-:S13]  /*12770*/  ISETP.NE.AND P3, PT, R123, 0x1, PT ;  /* 0x000000017b00780c */ /* 0x000fda0003f65270 */
[----:B------:R-:W0:Y:S02]  /*12780*/  @P3 LDC.64 R12, c[0x0][0x9e8] ;  /* 0x00027a00ff0c3b82 */ /* 0x000e240000000a00 */
[----:B0-----:R-:W-:-:S05]  /*12790*/  @P3 IMAD.HI.U32 R12, R152, R12, RZ ;  /* 0x0000000c980c3227 */ /* 0x001fca00078e00ff */
[----:B------:R-:W-:-:S07]  /*127a0*/  @P3 SHF.R.U32.HI R3, RZ, R13, R12 ;  /* 0x0000000dff033219 */ /* 0x000fce000001160c */
.L_x_11759:
[----:B------:R-:W-:Y:S05]  /*127b0*/  BSYNC B0 ;  /* 0x0000000000007941 */ /* 0x000fea0003800000 */
.L_x_11757:
[----:B------:R-:W-:-:S04]  /*127c0*/  IMAD R0, R3, R123, -R0 ;  /* 0x0000007b03007224 */ /* 0x000fc800078e0a00 */
[----:B------:R-:W-:-:S05]  /*127d0*/  IMAD R0, R155, -0x2, R0 ;  /* 0xfffffffe9b007824 */ /* 0x000fca00078e0200 */
[----:B------:R-:W-:Y:S02]  /*127e0*/  VIADDMNMX R122, R0, R123, R122, PT ;  /* 0x0000007b007a7246 */ /* 0x000fe4000380017a */
[----:B------:R-:W-:-:S07]  /*127f0*/  VIMNMX R121, R121, R0, !PT ;  /* 0x0000000079797248 */ /* 0x000fce0007fe0100 */
.L_x_11756:
        /* <DEDUP_REMOVED lines=47> */
[----:B------:R-:W-:Y:S02]  /*12af0*/  ISETP.LT.OR P3, PT, R122, 0x31, P3 ;  /* 0x000000317a00780c */ /* 0x000fe40001f61670 */
[----:B------:R-:W-:-:S02]  /*12b00*/  FMNMX.FTZ R3, R69, R0, !PT ;  /* 0x0000000045037209 */ /* 0x000fc40007810000 */
[----:B------:R-:W-:Y:S02]  /*12b10*/  ISETP.LT.OR P4, PT, R122, 0x12, P4 ;  /* 0x000000127a00780c */ /* 0x000fe40002781670 */
[----:B------:R-:W-:Y:S02]  /*12b20*/  FSEL R50, R50, -INF , !P3 ;  /* 0xff80000032327808 */ /* 0x000fe40005800000 */
[----:B------:R-:W-:Y:S02]  /*12b30*/  FMNMX.FTZ R0, R72, R3, !PT ;  /* 0x0000000348007209 */ /* 0x000fe40007810000 */
[----:B------:R-:W-:Y:S02]  /*12b40*/  ISETP.GT.AND P3, PT, R121, 0x38, P2 ;  /* 0x000000387900780c */ /* 0x000fe40001764270 */
[----:B------:R-:W-:Y:S02]  /*12b50*/  FSEL R35, R35, -INF , !P4 ;  /* 0xff80000023237808 */ /* 0x000fe40006000000 */
[----:B------:R-:W-:-:S02]  /*12b60*/  ISETP.GT.AND P4, PT, R121, 0x19, P2 ;  /* 0x000000197900780c */ /* 0x000fc40001784270 */
[----:B------:R-:W-:Y:S02]  /*12b70*/  FMNMX.FTZ R3, R73, R0, !PT ;  /* 0x0000000049037209 */ /* 0x000fe40007810000 */
[C---:B------:R-:W-:Y:S02]  /*12b80*/  ISETP.LT.OR P3, PT, R122.reuse, 0x39, P3 ;  /* 0x000000397a00780c */ /* 0x040fe40001f61670 */
[----:B------:R-:W-:Y:S02]  /*12b90*/  ISETP.LT.OR P4, PT, R122, 0x1a, P4 ;  /* 0x0000001a7a00780c */ /* 0x000fe40002781670 */
[----:B------:R-:W-:Y:S02]  /*12ba0*/  FMNMX.FTZ R0, R76, R3, !PT ;  /* 0x000000034c007209 */ /* 0x000fe40007810000 */
[----:B------:R-:W-:Y:S02]  /*12bb0*/  FSEL R54, R54, -INF , !P3 ;  /* 0xff80000036367808 */ /* 0x000fe40005800000 */
[----:B------:R-:W-:-:S02]  /*12bc0*/  ISETP.GT.AND P3, PT, R121, 0x40, P2 ;  /* 0x000000407900780c */ /* 0x000fc40001764270 */
[----:B------:R-:W-:Y:S02]  /*12bd0*/  FSEL R39, R39, -INF , !P4 ;  /* 0xff80000027277808 */ /* 0x000fe40006000000 */
[----:B------:R-:W-:Y:S02]  /*12be0*/  ISETP.GT.AND P4, PT, R121, 0x21, P2 ;  /* 0x000000217900780c */ /* 0x000fe40001784270 */
[----:B------:R-:W-:Y:S02]  /*12bf0*/  FMNMX.FTZ R3, R77, R0, !PT ;  /* 0x000000004d037209 */ /* 0x000fe40007810000 */
[C---:B------:R-:W-:Y:S02]  /*12c00*/  ISETP.LT.OR P3, PT, R122.reuse, 0x41, P3 ;  /* 0x000000417a00780c */ /* 0x040fe40001f61670 */
[----:B------:R-:W-:Y:S02]  /*12c10*/  ISETP.LT.OR P4, PT, R122, 0x22, P4 ;  /* 0x000000227a00780c */ /* 0x000fe40002781670 */
[----:B------:R-:W-:-:S02]  /*12c20*/  FMNMX.FTZ R0, R80, R3, !PT ;  /* 0x0000000350007209 */ /* 0x000fc40007810000 */
[----:B------:R-:W-:Y:S02]  /*12c30*/  FSEL R58, R58, -INF , !P3 ;  /* 0xff8000003a3a7808 */ /* 0x000fe40005800000 */
[----:B------:R-:W-:Y:S02]  /*12c40*/  ISETP.GT.AND P3, PT, R121, 0x48, P2 ;  /* 0x000000487900780c */ /* 0x000fe40001764270 */
[----:B------:R-:W-:Y:S02]  /*12c50*/  FSEL R43, R43, -INF , !P4 ;  /* 0xff8000002b2b7808 */ /* 0x000fe40006000000 */
[----:B------:R-:W-:Y:S02]  /*12c60*/  FMNMX.FTZ R3, R81, R0, !PT ;  /* 0x0000000051037209 */ /* 0x000fe40007810000 */
[----:B------:R-:W-:Y:S02]  /*12c70*/  ISETP.GT.AND P4, PT, R121, 0x29, P2 ;  /* 0x000000297900780c */ /* 0x000fe40001784270 */
[----:B------:R-:W-:-:S02]  /*12c80*/  ISETP.LT.OR P3, PT, R122, 0x49, P3 ;  /* 0x000000497a00780c */ /* 0x000fc40001f61670 */
[----:B------:R-:W-:Y:S02]  /*12c90*/  FMNMX.FTZ R0, R84, R3, !PT ;  /* 0x0000000354007209 */ /* 0x000fe40007810000 */
[----:B------:R-:W-:Y:S02]  /*12ca0*/  ISETP.LT.OR P4, PT, R122, 0x2a, P4 ;  /* 0x0000002a7a00780c */ /* 0x000fe40002781670 */
[----:B------:R-:W-:Y:S02]  /*12cb0*/  FSEL R62, R62, -INF , !P3 ;  /* 0xff8000003e3e7808 */ /* 0x000fe40005800000 */
[----:B------:R-:W-:Y:S02]  /*12cc0*/  ISETP.GT.AND P3, PT, R121, 0x50, P2 ;  /* 0x000000507900780c */ /* 0x000fe40001764270 */
[----:B------:R-:W-:Y:S02]  /*12cd0*/  FMNMX.FTZ R0, R85, R0, !PT ;  /* 0x0000000055007209 */ /* 0x000fe40007810000 */
[----:B------:R-:W-:-:S02]  /*12ce0*/  FSEL R47, R47, -INF , !P4 ;  /* 0xff8000002f2f7808 */ /* 0x000fc40006000000 */
[C---:B------:R-:W-:Y:S01]  /*12cf0*/  ISETP.GT.AND P4, PT, R121.reuse, 0x31, P2 ;  /* 0x000000317900780c */ /* 0x040fe20001784270 */
[----:B------:R-:W0:Y:S01]  /*12d00*/  SHFL.BFLY PT, R3, R0, 0x2, 0x1f ;  /* 0x0c401f0000037f89 */ /* 0x000e2200000e0000 */
[C---:B------:R-:W-:Y:S02]  /*12d10*/  ISETP.LT.OR P3, PT, R122.reuse, 0x51, P3 ;  /* 0x000000517a00780c */ /* 0x040fe40001f61670 */
[----:B------:R-:W-:Y:S02]  /*12d20*/  ISETP.LT.OR P4, PT, R122, 0x32, P4 ;  /* 0x000000327a00780c */ /* 0x000fe40002781670 */
[----:B------:R-:W-:Y:S02]  /*12d30*/  FSEL R66, R66, -INF , !P3 ;  /* 0xff80000042427808 */ /* 0x000fe40005800000 */
[----:B------:R-:W-:Y:S02]  /*12d40*/  ISETP.GT.AND P3, PT, R121, 0x58, P2 ;  /* 0x000000587900780c */ /* 0x000fe40001764270 */
[----:B------:R-:W-:-:S02]  /*12d50*/  FSEL R51, R51, -INF , !P4 ;  /* 0xff80000033337808 */ /* 0x000fc40006000000 */
[C---:B------:R-:W-:Y:S02]  /*12d60*/  ISETP.GT.AND P4, PT, R121.reuse, 0x39, P2 ;  /* 0x000000397900780c */ /* 0x040fe40001784270 */
        /* <DEDUP_REMOVED lines=12> */
[----:B0-----:R-:W-:Y:S02]  /*12e30*/  FMNMX.FTZ R3, R0, R3, !PT ;  /* 0x0000000300037209 */ /* 0x001fe40007810000 */
[C---:B------:R-:W-:Y:S02]  /*12e40*/  ISETP.LT.OR P3, PT, R122.reuse, 0x69, P3 ;  /* 0x000000697a00780c */ /* 0x040fe40001f61670 */
[----:B------:R-:W-:Y:S01]  /*12e50*/  ISETP.LT.OR P4, PT, R122, 0x4a, P4 ;  /* 0x0000004a7a00780c */ /* 0x000fe20002781670 */
[----:B------:R-:W0:Y:S01]  /*12e60*/  SHFL.BFLY PT, R0, R3, 0x1, 0x1f ;  /* 0x0c201f0003007f89 */ /* 0x000e2200000e0000 */
[----:B------:R-:W-:Y:S02]  /*12e70*/  FSEL R78, R78, -INF , !P3 ;  /* 0xff8000004e4e7808 */ /* 0x000fe40005800000 */
[----:B------:R-:W-:-:S02]  /*12e80*/  ISETP.GT.AND P3, PT, R121, 0x69, P2 ;  /* 0x000000697900780c */ /* 0x000fc40001764270 */
[----:B------:R-:W-:Y:S02]  /*12e90*/  FSEL R63, R63, -INF , !P4 ;  /* 0xff8000003f3f7808 */ /* 0x000fe40006000000 */
[----:B------:R-:W-:Y:S02]  /*12ea0*/  ISETP.GT.AND P4, PT, R121, 0x51, P2 ;  /* 0x000000517900780c */ /* 0x000fe40001784270 */
[C---:B------:R-:W-:Y:S02]  /*12eb0*/  ISETP.LT.OR P3, PT, R122.reuse, 0x6a, P3 ;  /* 0x0000006a7a00780c */ /* 0x040fe40001f61670 */
[----:B------:R-:W-:Y:S02]  /*12ec0*/  ISETP.LT.OR P4, PT, R122, 0x52, P4 ;  /* 0x000000527a00780c */ /* 0x000fe40002781670 */
[----:B------:R-:W-:Y:S02]  /*12ed0*/  FSEL R79, R79, -INF , !P3 ;  /* 0xff8000004f4f7808 */ /* 0x000fe40005800000 */
[----:B------:R-:W-:-:S02]  /*12ee0*/  ISETP.GT.AND P3, PT, R121, 0x70, P2 ;  /* 0x000000707900780c */ /* 0x000fc40001764270 */
[----:B------:R-:W-:Y:S02]  /*12ef0*/  FSEL R67, R67, -INF , !P4 ;  /* 0xff80000043437808 */ /* 0x000fe40006000000 */
[C---:B------:R-:W-:Y:S02]  /*12f00*/  ISETP.GT.AND P4, PT, R121.reuse, 0x59, P2 ;  /* 0x000000597900780c */ /* 0x040fe40001784270 */
[C---:B------:R-:W-:Y:S02]  /*12f10*/  ISETP.LT.OR P3, PT, R122.reuse, 0x71, P3 ;  /* 0x000000717a00780c */ /* 0x040fe40001f61670 */
[----:B------:R-:W-:Y:S02]  /*12f20*/  ISETP.LT.OR P4, PT, R122, 0x5a, P4 ;  /* 0x0000005a7a00780c */ /* 0x000fe40002781670 */
[----:B------:R-:W-:Y:S02]  /*12f30*/  FSEL R82, R82, -INF , !P3 ;  /* 0xff80000052527808 */ /* 0x000fe40005800000 */
[----:B------:R-:W-:-:S02]  /*12f40*/  ISETP.GT.AND P3, PT, R121, 0x71, P2 ;  /* 0x000000717900780c */ /* 0x000fc40001764270 */
[----:B------:R-:W-:Y:S02]  /*12f50*/  FSEL R71, R71, -INF , !P4 ;  /* 0xff80000047477808 */ /* 0x000fe40006000000 */
[----:B------:R-:W-:Y:S02]  /*12f60*/  ISETP.GT.AND P4, PT, R121, 0x61, P2 ;  /* 0x000000617900780c */ /* 0x000fe40001784270 */
[C---:B------:R-:W-:Y:S02]  /*12f70*/  ISETP.LT.OR P3, PT, R122.reuse, 0x72, P3 ;  /* 0x000000727a00780c */ /* 0x040fe40001f61670 */
[----:B0-----:R-:W-:Y:S02]  /*12f80*/  FMNMX.FTZ R3, R3, R0, !PT ;  /* 0x0000000003037209 */ /* 0x001fe40007810000 */
[----:B------:R-:W-:Y:S02]  /*12f90*/  ISETP.LT.OR P4, PT, R122, 0x62, P4 ;  /* 0x000000627a00780c */ /* 0x000fe40002781670 */
[----:B------:R-:W-:Y:S01]  /*12fa0*/  FSEL R83, R83, -INF , !P3 ;  /* 0xff80000053537808 */ /* 0x000fe20005800000 */
[----:B------:R-:W-:Y:S01]  /*12fb0*/  FMUL.FTZ R0, R3, UR41 ;  /* 0x0000002903007c20 */ /* 0x000fe20008410000 */
[----:B------:R-:W-:-:S02]  /*12fc0*/  ISETP.GT.AND P3, PT, R121, RZ, P2 ;  /* 0x000000ff7900720c */ /* 0x000fc40001764270 */
[----:B------:R-:W-:Y:S02]  /*12fd0*/  FSEL R75, R75, -INF , !P4 ;  /* 0xff8000004b4b7808 */ /* 0x000fe40006000000 */
[----:B------:R-:W-:Y:S02]  /*12fe0*/  FSETP.NEU.FTZ.AND P4, PT, R3, -INF , PT ;  /* 0xff8000000300780b */ /* 0x000fe40003f9d000 */
[----:B------:R-:W-:Y:S02]  /*12ff0*/  ISETP.LT.OR P3, PT, R122, 0x1, P3 ;  /* 0x000000017a00780c */ /* 0x000fe40001f61670 */
[----:B------:R-:W-:Y:S02]  /*13000*/  FSEL R0, R0, RZ, P4 ;  /* 0x000000ff00007208 */ /* 0x000fe40002000000 */
[----:B------:R-:W-:Y:S02]  /*13010*/  FSEL R26, R26, -INF , !P3 ;  /* 0xff8000001a1a7808 */ /* 0x000fe40005800000 */
        /* <DEDUP_REMOVED lines=16> */
[----:B------:R-:W-:Y:S01]  /*13120*/  ISETP.GT.AND P2, PT, R121, 0x79, P2 ;  /* 0x000000797900780c */ /* 0x000fe20001744270 */
[--C-:B------:R-:W-:Y:S01]  /*13130*/  FFMA.FTZ R136, R48, UR41, -R0.reuse ;  /* 0x0000002930887c23 */ /* 0x100fe20008010800 */
[----:B------:R-:W-:Y:S01]  /*13140*/  FMNMX.FTZ R28, R34, R25, !PT ;  /* 0x00000019221c7209 */ /* 0x000fe20007810000 */
[--C-:B------:R-:W-:Y:S01]  /*13150*/  FFMA.FTZ R138, R52, UR41, -R0.reuse ;  /* 0x00000029348a7c23 */ /* 0x100fe20008010800 */
[----:B------:R-:W-:Y:S01]  /*13160*/  MUFU.EX2 R25, R37 ;  /* 0x0000002500197308 */ /* 0x000fe20000000800 */
[--C-:B------:R-:W-:Y:S01]  /*13170*/  FFMA.FTZ R132, R56, UR41, -R0.reuse ;  /* 0x0000002938847c23 */ /* 0x100fe20008010800 */
[----:B------:R-:W-:Y:S01]  /*13180*/  FMNMX.FTZ R29, R35, R28, !PT ;  /* 0x0000001c231d7209 */ /* 0x000fe20007810000 */
[----:B------:R-:W-:-:S03]  /*13190*/  FFMA.FTZ R142, R44, UR41, -R0 ;  /* 0x000000292c8e7c23 */ /* 0x000fc60008010800 */
[----:B------:R-:W-:Y:S02]  /*131a0*/  FMNMX.FTZ R28, R38, R29, !PT ;  /* 0x0000001d261c7209 */ /* 0x000fe40007810000 */
[----:B------:R-:W-:Y:S01]  /*131b0*/  ISETP.LT.OR P3, PT, R122, 0x79, P3 ;  /* 0x000000797a00780c */ /* 0x000fe20001f61670 */
[----:B------:R-:W-:Y:S01]  /*131c0*/  MUFU.EX2 R148, R148 ;  /* 0x0000009400947308 */ /* 0x000fe20000000800 */
[----:B------:R-:W-:Y:S01]  /*131d0*/  FMNMX.FTZ R29, R39, R28, !PT ;  /* 0x0000001c271d7209 */ /* 0x000fe20007810000 */
[----:B------:R-:W-:-:S03]  /*131e0*/  FFMA.FTZ R28, R41, UR41, -R0 ;  /* 0x00000029291c7c23 */ /* 0x000fc60008010800 */
[----:B------:R-:W-:Y:S02]  /*131f0*/  FMNMX.FTZ R32, R42, R29, !PT ;  /* 0x0000001d2a207209 */ /* 0x000fe40007810000 */
[----:B------:R-:W-:Y:S01]  /*13200*/  ISETP.LT.OR P2, PT, R122, 0x7a, P2 ;  /* 0x0000007a7a00780c */ /* 0x000fe20001741670 */
[----:B------:R-:W-:Y:S01]  /*13210*/  MUFU.EX2 R12, R12 ;  /* 0x0000000c000c7308 */ /* 0x000fe20000000800 */
[----:B------:R-:W-:-:S04]  /*13220*/  FMNMX.FTZ R29, R43, R32, !PT ;  /* 0x000000202b1d7209 */ /* 0x000fc80007810000 */
[----:B------:R-:W-:Y:S02]  /*13230*/  FMNMX.FTZ R32, R46, R29, !PT ;  /* 0x0000001d2e207209 */ /* 0x000fe40007810000 */
[----:B------:R-:W-:Y:S01]  /*13240*/  FSEL R86, R86, -INF , !P3 ;  /* 0xff80000056567808 */ /* 0x000fe20005800000 */
[----:B------:R-:W-:Y:S01]  /*13250*/  MUFU.EX2 R150, R150 ;  /* 0x0000009600967308 */ /* 0x000fe20000000800 */
[----:B------:R-:W-:-:S04]  /*13260*/  FMNMX.FTZ R29, R47, R32, !PT ;  /* 0x000000202f1d7209 */ /* 0x000fc80007810000 */
[----:B------:R-:W-:Y:S02]  /*13270*/  FMNMX.FTZ R32, R50, R29, !PT ;  /* 0x0000001d32207209 */ /* 0x000fe40007810000 */
[----:B------:R-:W-:Y:S01]  /*13280*/  FSEL R87, R87, -INF , !P2 ;  /* 0xff80000057577808 */ /* 0x000fe20005000000 */
[----:B------:R-:W-:Y:S01]  /*13290*/  MUFU.EX2 R29, R45 ;  /* 0x0000002d001d7308 */ /* 0x000fe20000000800 */
[----:B------:R-:W-:-:S04]  /*132a0*/  FMNMX.FTZ R33, R51, R32, !PT ;  /* 0x0000002033217209 */ /* 0x000fc80007810000 */
        /* <DEDUP_REMOVED lines=8> */
[----:B------:R-:W-:Y:S01]  /*13330*/  FADD.FTZ R56, -R56, R21 ;  /* 0x0000001538387221 */ /* 0x000fe20000010100 */
        /* <DEDUP_REMOVED lines=12> */
[----:B------:R0:W-:Y:S08]  /*13400*/  MUFU.EX2 R33, R53 ;  /* 0x0000003500217308 */ /* 0x0001f00000000800 */
[----:B------:R-:W-:Y:S01]  /*13410*/  MUFU.EX2 R144, R144 ;  /* 0x0000009000907308 */ /* 0x000fe20000000800 */
[----:B0-----:R-:W2:Y:S01]  /*13420*/  LDL R53, [R1+0x24] ;  /* 0x0000240001357983 */ /* 0x001ea20000100800 */
        /* <DEDUP_REMOVED lines=17> */
[----:B------:R-:W-:Y:S01]  /*13540*/  FMUL.FTZ R21, R56, UR41 ;  /* 0x0000002938157c20 */ /* 0x000fe20008410000 */
[----:B------:R-:W-:Y:S08]  /*13550*/  MUFU.EX2 R136, R136 ;  /* 0x0000008800887308 */ /* 0x000ff00000000800 */
[----:B------:R-:W-:Y:S08]  /*13560*/  MUFU.EX2 R32, R32 ;  /* 0x0000002000207308 */ /* 0x000ff00000000800 */
[----:B------:R-:W-:Y:S01]  /*13570*/  MUFU.EX2 R138, R138 ;  /* 0x0000008a008a7308 */ /* 0x000fe20000000800 */
[----:B0-----:R-:W-:-:S05]  /*13580*/  FMNMX.FTZ R49, R45, R48, !PT ;  /* 0x000000302d317209 */ /* 0x001fca0007810000 */
[----:B------:R-:W0:Y:S02]  /*13590*/  SHFL.BFLY PT, R52, R49, 0x1, 0x1f ;  /* 0x0c201f0031347f89 */ /* 0x000e2400000e0000 */
[----:B------:R-:W1:Y:S01]  /*135a0*/  MUFU.EX2 R21, R21 ;  /* 0x0000001500157308 */ /* 0x000e620000000800 */
[--C-:B------:R-:W-:Y:S01]  /*135b0*/  FFMA.FTZ R36, R57, UR41, -R0.reuse ;  /* 0x0000002939247c23 */ /* 0x100fe20008010800 */
[--C-:B------:R-:W-:Y:S01]  /*135c0*/  FFMA.FTZ R40, R65, UR41, -R0.reuse ;  /* 0x0000002941287c23 */ /* 0x100fe20008010800 */
[--C-:B------:R-:W-:Y:S01]  /*135d0*/  FFMA.FTZ R41, R69, UR41, -R0.reuse ;  /* 0x0000002945297c23 */ /* 0x100fe20008010800 */
[--C-:B------:R-:W-:Y:S01]  /*135e0*/  FFMA.FTZ R45, R77, UR41, -R0.reuse ;  /* 0x000000294d2d7c23 */ /* 0x100fe20008010800 */
[----:B------:R-:W-:Y:S01]  /*135f0*/  FFMA.FTZ R48, R81, UR41, -R0 ;  /* 0x0000002951307c23 */ /* 0x000fe20008010800 */
[----:B0-----:R-:W-:Y:S01]  /*13600*/  FMNMX.FTZ R0, R49, R52, !PT ;  /* 0x0000003431007209 */ /* 0x001fe20007810000 */
[----:B-1----:R-:W-:-:S03]  /*13610*/  FFMA.FTZ R7, R21, R7, R148 ;  /* 0x0000000715077223 */ /* 0x002fc60000010094 */
[C---:B------:R-:W-:Y:S01]  /*13620*/  FSETP.NEU.FTZ.AND P2, PT, R0.reuse, -INF , PT ;  /* 0xff8000000000780b */ /* 0x040fe20003f5d000 */
[----:B------:R-:W-:Y:S01]  /*13630*/  FMUL.FTZ R52, R0, UR41 ;  /* 0x0000002900347c20 */ /* 0x000fe20008410000 */
[----:B------:R-:W-:-:S04]  /*13640*/  FADD.FTZ R7, R12, R7 ;  /* 0x000000070c077221 */ /* 0x000fc80000010000 */
[----:B------:R-:W-:-:S05]  /*13650*/  FSEL R52, R52, RZ, P2 ;  /* 0x000000ff34347208 */ /* 0x000fca0001000000 */
[--C-:B------:R-:W-:Y:S01]  /*13660*/  FFMA.FTZ R141, R42, UR41, -R52.reuse ;  /* 0x000000292a8d7c23 */ /* 0x100fe20008010834 */
[----:B------:R-:W-:Y:S01]  /*13670*/  FADD.FTZ R42, R150, R7 ;  /* 0x00000007962a7221 */ /* 0x000fe20000010000 */
[--C-:B------:R-:W-:Y:S01]  /*13680*/  FFMA.FTZ R145, R34, UR41, -R52.reuse ;  /* 0x0000002922917c23 */ /* 0x100fe20008010834 */
[----:B------:R-:W-:Y:S01]  /*13690*/  FFMA.FTZ R34, R43, UR41, -R52 ;  /* 0x000000292b227c23 */ /* 0x000fe20008010834 */
[----:B------:R-:W-:Y:S01]  /*136a0*/  FSEL R7, R0, RZ, P2 ;  /* 0x000000ff00077208 */ /* 0x000fe20001000000 */
[----:B------:R-:W-:Y:S01]  /*136b0*/  FADD.FTZ R43, R13, R42 ;  /* 0x0000002a0d2b7221 */ /* 0x000fe20000010000 */
[----:B------:R-:W-:-:S03]  /*136c0*/  FFMA.FTZ R149, R26, UR41, -R52 ;  /* 0x000000291a957c23 */ /* 0x000fc60008010834 */
[----:B------:R-:W-:Y:S01]  /*136d0*/  FADD.FTZ R43, R144, R43 ;  /* 0x0000002b902b7221 */ /* 0x000fe20000010000 */
[----:B------:R-:W-:Y:S01]  /*136e0*/  FADD.FTZ R7, -R7, R20 ;  /* 0x0000001407077221 */ /* 0x000fe20000010100 */
[--C-:B------:R-:W-:Y:S02]  /*136f0*/  FFMA.FTZ R26, R27, UR41, -R52.reuse ;  /* 0x000000291b1a7c23 */ /* 0x100fe40008010834 */
[----:B------:R-:W-:Y:S01]  /*13700*/  FADD.FTZ R43, R24, R43 ;  /* 0x0000002b182b7221 */ /* 0x000fe20000010000 */
[----:B------:R-:W-:Y:S01]  /*13710*/  FMUL.FTZ R7, R7, UR41 ;  /* 0x0000002907077c20 */ /* 0x000fe20008410000 */
[----:B------:R-:W-:Y:S02]  /*13720*/  MUFU.EX2 R149, R149 ;  /* 0x0000009500957308 */ /* 0x000fe40000000800 */
[----:B------:R-:W-:Y:S01]  /*13730*/  FADD.FTZ R42, R146, R43 ;  /* 0x0000002b922a7221 */ /* 0x000fe20000010000 */
[----:B------:R-:W-:-:S05]  /*13740*/  FFMA.FTZ R151, R30, UR41, -R52 ;  /* 0x000000291e977c23 */ /* 0x000fca0008010834 */
        /* <DEDUP_REMOVED lines=8> */
[----:B------:R-:W-:Y:S01]  /*137d0*/  FFMA.FTZ R143, R46, UR41, -R52 ;  /* 0x000000292e8f7c23 */ /* 0x000fe20008010834 */
[----:B0-----:R-:W-:-:S05]  /*137e0*/  FFMA.FTZ R7, R20, R6, R149 ;  /* 0x0000000614077223 */ /* 0x001fca0000010095 */
[----:B------:R-:W0:Y:S01]  /*137f0*/  MUFU.EX2 R27, R27 ;  /* 0x0000001b001b7308 */ /* 0x000e220000000800 */
[----:B------:R-:W-:Y:S01]  /*13800*/  FADD.FTZ R46, R142, R43 ;  /* 0x0000002b8e2e7221 */ /* 0x000fe20000010000 */
[----:B------:R-:W-:-:S06]  /*13810*/  FFMA.FTZ R147, R38, UR41, -R52 ;  /* 0x0000002926937c23 */ /* 0x000fcc0008010834 */
[----:B------:R-:W4:Y:S01]  /*13820*/  MUFU.EX2 R145, R145 ;  /* 0x0000009100917308 */ /* 0x000f220000000800 */
[----:B------:R-:W-:Y:S01]  /*13830*/  FADD.FTZ R43, R29, R46 ;  /* 0x0000002e1d2b7221 */ /* 0x000fe20000010000 */
[----:B-1----:R-:W-:Y:S01]  /*13840*/  FADD.FTZ R46, R26, R7 ;  /* 0x000000071a2e7221 */ /* 0x002fe20000010000 */
[----:B------:R-:W-:-:S05]  /*13850*/  FFMA.FTZ R31, R39, UR41, -R52 ;  /* 0x00000029271f7c23 */ /* 0x000fca0008010834 */
[----:B------:R-:W1:Y:S01]  /*13860*/  MUFU.EX2 R30, R30 ;  /* 0x0000001e001e7308 */ /* 0x000e620000000800 */
[----:B------:R-:W-:Y:S01]  /*13870*/  FADD.FTZ R43, R136, R43 ;  /* 0x0000002b882b7221 */ /* 0x000fe20000010000 */
[----:B---3--:R-:W-:Y:S01]  /*13880*/  FADD.FTZ R46, R151, R46 ;  /* 0x0000002e972e7221 */ /* 0x008fe20000010000 */
[----:B------:R-:W-:-:S05]  /*13890*/  FFMA.FTZ R35, R47, UR41, -R52 ;  /* 0x000000292f237c23 */ /* 0x000fca0008010834 */
[----:B------:R-:W3:Y:S01]  /*138a0*/  MUFU.EX2 R147, R147 ;  /* 0x0000009300937308 */ /* 0x000ee20000000800 */
[----:B------:R-:W-:Y:S01]  /*138b0*/  FADD.FTZ R7, R32, R43 ;  /* 0x0000002b20077221 */ /* 0x000fe20000010000 */
[----:B0-----:R-:W-:Y:S01]  /*138c0*/  FADD.FTZ R46, R27, R46 ;  /* 0x0000002e1b2e7221 */ /* 0x001fe20000010000 */
[----:B------:R-:W-:Y:S02]  /*138d0*/  @!P1 IMAD R47, R153, 0x8, R2 ;  /* 0x00000008992f9824 */ /* 0x000fe400078e0202 */
[----:B------:R-:W-:-:S03]  /*138e0*/  FFMA.FTZ R137, R50, UR41, -R52 ;  /* 0x0000002932897c23 */ /* 0x000fc60008010834 */
[----:B------:R-:W0:Y:S01]  /*138f0*/  MUFU.EX2 R31, R31 ;  /* 0x0000001f001f7308 */ /* 0x000e220000000800 */
[----:B------:R-:W-:Y:S01]  /*13900*/  FADD.FTZ R50, R138, R7 ;  /* 0x000000078a327221 */ /* 0x000fe20000010000 */
[----:B----4-:R-:W-:Y:S01]  /*13910*/  FADD.FTZ R7, R145, R46 ;  /* 0x0000002e91077221 */ /* 0x010fe20000010000 */
[----:B------:R-:W-:-:S05]  /*13920*/  @!P1 VIADD R47, R47, 0x16860 ;  /* 0x000168602f2f9836 */ /* 0x000fca0000000000 */
[----:B------:R-:W4:Y:S01]  /*13930*/  MUFU.EX2 R132, R132 ;  /* 0x0000008400847308 */ /* 0x000f220000000800 */
[----:B-1----:R-:W-:-:S07]  /*13940*/  FADD.FTZ R46, R30, R7 ;  /* 0x000000071e2e7221 */ /* 0x002fce0000010000 */
[----:B------:R-:W1:Y:S01]  /*13950*/  MUFU.EX2 R141, R141 ;  /* 0x0000008d008d7308 */ /* 0x000e620000000800 */
[----:B------:R-:W-:Y:S01]  /*13960*/  @!P1 PRMT R47, RZ, 0x654, R47 ;  /* 0x00000654ff2f9816 */ /* 0x000fe2000000002f */
[----:B---3--:R-:W-:-:S03]  /*13970*/  FADD.FTZ R46, R147, R46 ;  /* 0x0000002e932e7221 */ /* 0x008fc60000010000 */
[----:B------:R3:W-:Y:S03]  /*13980*/  @!P1 SYNCS.ARRIVE.TRANS64.RED.A1T0 RZ, [R47+URZ], RZ ;  /* 0x000000ff2fff99a7 */ /* 0x0007e6000810043f */
[----:B------:R-:W5:Y:S08]  /*13990*/  MUFU.EX2 R36, R36 ;  /* 0x0000002400247308 */ /* 0x000f700000000800 */
[----:B------:R-:W5:Y:S01]  /*139a0*/  MUFU.EX2 R34, R34 ;  /* 0x0000002200227308 */ /* 0x000f620000000800 */
[----:B---3--:R-:W-:Y:S01]  /*139b0*/  FADD.FTZ R47, R33, R50 ;  /* 0x00000032212f7221 */ /* 0x008fe20000010000 */
[----:B0-----:R-:W-:-:S06]  /*139c0*/  FADD.FTZ R46, R31, R46 ;  /* 0x0000002e1f2e7221 */ /* 0x001fcc0000010000 */
[----:B------:R-:W0:Y:S01]  /*139d0*/  MUFU.EX2 R134, R134 ;  /* 0x0000008600867308 */ /* 0x000e220000000800 */
[----:B------:R-:W-:-:S07]  /*139e0*/  FFMA.FTZ R38, R51, UR41, -R52 ;  /* 0x0000002933267c23 */ /* 0x000fce0008010834 */
[----:B------:R-:W3:Y:S01]  /*139f0*/  MUFU.EX2 R143, R143 ;  /* 0x0000008f008f7308 */ /* 0x000ee20000000800 */
[----:B----4-:R-:W-:Y:S01]  /*13a00*/  FADD.FTZ R47, R132, R47 ;  /* 0x0000002f842f7221 */ /* 0x010fe20000010000 */
[----:B-1----:R-:W-:-:S06]  /*13a10*/  FADD.FTZ R7, R141, R46 ;  /* 0x0000002e8d077221 */ /* 0x002fcc0000010000 */
[----:B------:R-:W1:Y:S01]  /*13a20*/  MUFU.EX2 R37, R61 ;  /* 0x0000003d00257308 */ /* 0x000e620000000800 */
[----:B------:R-:W-:-:S07]  /*13a30*/  FFMA.FTZ R139, R54, UR41, -R52 ;  /* 0x00000029368b7c23 */ /* 0x000fce0008010834 */
[----:B------:R-:W4:Y:S01]  /*13a40*/  MUFU.EX2 R35, R35 ;  /* 0x0000002300237308 */ /* 0x000f220000000800 */
[----:B-----5:R-:W-:Y:S01]  /*13a50*/  FADD.FTZ R47, R36, R47 ;  /* 0x0000002f242f7221 */ /* 0x020fe20000010000 */
[----:B------:R-:W-:-:S06]  /*13a60*/  FADD.FTZ R46, R34, R7 ;  /* 0x00000007222e7221 */ /* 0x000fcc0000010000 */
[----:B------:R-:W5:Y:S01]  /*13a70*/  MUFU.EX2 R128, R128 ;  /* 0x0000008000807308 */ /* 0x000f620000000800 */
[----:B------:R-:W-:-:S07]  /*13a80*/  FFMA.FTZ R39, R55, UR41, -R52 ;  /* 0x0000002937277c23 */ /* 0x000fce0008010834 */
[----:B------:R-:W5:Y:S01]  /*13a90*/  MUFU.EX2 R137, R137 ;  /* 0x0000008900897308 */ /* 0x000f620000000800 */
[----:B0-----:R-:W-:Y:S01]  /*13aa0*/  FADD.FTZ R50, R134, R47 ;  /* 0x0000002f86327221 */ /* 0x001fe20000010000 */
[----:B---3--:R-:W-:-:S06]  /*13ab0*/  FADD.FTZ R46, R143, R46 ;  /* 0x0000002e8f2e7221 */ /* 0x008fcc0000010000 */
[----:B------:R-:W0:Y:S01]  /*13ac0*/  MUFU.EX2 R40, R40 ;  /* 0x0000002800287308 */ /* 0x000e220000000800 */
[----:B------:R-:W-:-:S07]  /*13ad0*/  FFMA.FTZ R133, R58, UR41, -R52 ;  /* 0x000000293a857c23 */ /* 0x000fce0008010834 */
[----:B------:R-:W3:Y:S01]  /*13ae0*/  MUFU.EX2 R38, R38 ;  /* 0x0000002600267308 */ /* 0x000ee20000000800 */
[----:B-1----:R-:W-:Y:S01]  /*13af0*/  FADD.FTZ R47, R37, R50 ;  /* 0x00000032252f7221 */ /* 0x002fe20000010000 */
[----:B----4-:R-:W-:-:S06]  /*13b00*/  FADD.FTZ R46, R35, R46 ;  /* 0x0000002e232e7221 */ /* 0x010fcc0000010000 */
[----:B------:R-:W1:Y:S01]  /*13b10*/  MUFU.EX2 R130, R130 ;  /* 0x0000008200827308 */ /* 0x000e620000000800 */
[----:B------:R-:W-:-:S07]  /*13b20*/  FFMA.FTZ R42, R59, UR41, -R52 ;  /* 0x000000293b2a7c23 */ /* 0x000fce0008010834 */
[----:B------:R-:W4:Y:S01]  /*13b30*/  MUFU.EX2 R139, R139 ;  /* 0x0000008b008b7308 */ /* 0x000f220000000800 */
[----:B-----5:R-:W-:Y:S01]  /*13b40*/  FADD.FTZ R47, R128, R47 ;  /* 0x0000002f802f7221 */ /* 0x020fe20000010000 */
[----:B------:R-:W-:-:S06]  /*13b50*/  FADD.FTZ R7, R137, R46 ;  /* 0x0000002e89077221 */ /* 0x000fcc0000010000 */
[----:B------:R-:W5:Y:S01]  /*13b60*/  MUFU.EX2 R41, R41 ;  /* 0x0000002900297308 */ /* 0x000f620000000800 */
[----:B------:R-:W-:-:S07]  /*13b70*/  FFMA.FTZ R135, R62, UR41, -R52 ;  /* 0x000000293e877c23 */ /* 0x000fce0008010834 */
[----:B------:R-:W2:Y:S01]  /*13b80*/  MUFU.EX2 R39, R39 ;  /* 0x0000002700277308 */ /* 0x000ea20000000800 */
[----:B0-----:R-:W-:Y:S01]  /*13b90*/  FADD.FTZ R47, R40, R47 ;  /* 0x0000002f282f7221 */ /* 0x001fe20000010000 */
[----:B------:R-:W-:-:S06]  /*13ba0*/  F2FP.F16.F32.PACK_AB R144, R24, R144 ;  /* 0x000000901890723e */ /* 0x000fcc00000000ff */
[----:B------:R-:W0:Y:S01]  /*13bb0*/  MUFU.EX2 R124, R124 ;  /* 0x0000007c007c7308 */ /* 0x000e220000000800 */
[----:B---3--:R-:W-:Y:S01]  /*13bc0*/  FADD.FTZ R24, R38, R7 ;  /* 0x0000000726187221 */ /* 0x008fe20000010000 */
[----:B------:R-:W-:-:S06]  /*13bd0*/  FFMA.FTZ R6, R63, UR41, -R52 ;  /* 0x000000293f067c23 */ /* 0x000fcc0008010834 */
[----:B------:R-:W3:Y:S01]  /*13be0*/  MUFU.EX2 R133, R133 ;  /* 0x0000008500857308 */ /* 0x000ee20000000800 */
[----:B-1----:R-:W-:Y:S01]  /*13bf0*/  FADD.FTZ R50, R130, R47 ;  /* 0x0000002f82327221 */ /* 0x002fe20000010000 */
[----:B------:R-:W-:-:S06]  /*13c00*/  F2FP.F16.F32.PACK_AB R140, R28, R140 ;  /* 0x0000008c1c8c723e */ /* 0x000fcc00000000ff */
[----:B------:R-:W1:Y:S01]  /*13c10*/  MUFU.EX2 R44, R44 ;  /* 0x0000002c002c7308 */ /* 0x000e620000000800 */
[----:B----4-:R-:W-:Y:S01]  /*13c20*/  FADD.FTZ R28, R139, R24 ;  /* 0x000000188b1c7221 */ /* 0x010fe20000010000 */
[----:B------:R-:W-:-:S06]  /*13c30*/  FFMA.FTZ R129, R66, UR41, -R52 ;  /* 0x0000002942817c23 */ /* 0x000fcc0008010834 */
[----:B------:R-:W4:Y:S01]  /*13c40*/  MUFU.EX2 R42, R42 ;  /* 0x0000002a002a7308 */ /* 0x000f220000000800 */
[----:B------:R-:W-:Y:S01]  /*13c50*/  F2FP.F16.F32.PACK_AB R150, R13, R150 ;  /* 0x000000960d96723e */ /* 0x000fe200000000ff */
[----:B-----5:R-:W-:-:S06]  /*13c60*/  FADD.FTZ R13, R41, R50 ;  /* 0x00000032290d7221 */ /* 0x020fcc0000010000 */
[----:B------:R-:W5:Y:S01]  /*13c70*/  MUFU.EX2 R126, R126 ;  /* 0x0000007e007e7308 */ /* 0x000f620000000800 */
[----:B--2---:R-:W-:Y:S01]  /*13c80*/  FADD.FTZ R28, R39, R28 ;  /* 0x0000001c271c7221 */ /* 0x004fe20000010000 */
[----:B------:R-:W-:-:S06]  /*13c90*/  FFMA.FTZ R43, R67, UR41, -R52 ;  /* 0x00000029432b7c23 */ /* 0x000fcc0008010834 */
[----:B------:R-:W2:Y:S01]  /*13ca0*/  MUFU.EX2 R135, R135 ;  /* 0x0000008700877308 */ /* 0x000ea20000000800 */
        /* <DEDUP_REMOVED lines=8> */
[----:B------:R-:W-:-:S07]  /*13d30*/  F2FP.F16.F32.PACK_AB R136, R32, R136 ;  /* 0x000000882088723e */ /* 0x000fce00000000ff */
[----:B------:R-:W4:Y:S01]  /*13d40*/  MUFU.EX2 R129, R129 ;  /* 0x0000008100817308 */ /* 0x000f220000000800 */
[----:B------:R-:W-:Y:S01]  /*13d50*/  FFMA.FTZ R71, R71, UR41, -R52 ;  /* 0x0000002947477c23 */ /* 0x000fe20008010834 */
[----:B-----5:R-:W-:-:S06]  /*13d60*/  FADD.FTZ R32, R126, R13 ;  /* 0x0000000d7e207221 */ /* 0x020fcc0000010000 */
[----:B------:R-:W5:Y:S01]  /*13d70*/  MUFU.EX2 R48, R48 ;  /* 0x0000003000307308 */ /* 0x000f620000000800 */
[----:B--2---:R-:W-:Y:S01]  /*13d80*/  FADD.FTZ R7, R135, R28 ;  /* 0x0000001c87077221 */ /* 0x004fe20000010000 */
[----:B------:R-:W-:-:S06]  /*13d90*/  FFMA.FTZ R125, R74, UR41, -R52 ;  /* 0x000000294a7d7c23 */ /* 0x000fcc0008010834 */
[----:B------:R-:W2:Y:S01]  /*13da0*/  MUFU.EX2 R43, R43 ;  /* 0x0000002b002b7308 */ /* 0x000ea20000000800 */
[----:B------:R-:W-:Y:S01]  /*13db0*/  F2FP.F16.F32.PACK_AB R148, R12, R148 ;  /* 0x000000940c94723e */ /* 0x000fe200000000ff */
[----:B0-----:R-:W-:-:S06]  /*13dc0*/  FADD.FTZ R13, R45, R32 ;  /* 0x000000202d0d7221 */ /* 0x001fcc0000010000 */
[----:B------:R-:W0:Y:S01]  /*13dd0*/  MUFU.EX2 R122, R122 ;  /* 0x0000007a007a7308 */ /* 0x000e220000000800 */
[----:B---3--:R-:W-:-:S07]  /*13de0*/  FADD.FTZ R28, R6, R7 ;  /* 0x00000007061c7221 */ /* 0x008fce0000010000 */
[----:B------:R-:W3:Y:S01]  /*13df0*/  MUFU.EX2 R131, R131 ;  /* 0x0000008300837308 */ /* 0x000ee20000000800 */
[----:B------:R-:W-:Y:S01]  /*13e00*/  FFMA.FTZ R75, R75, UR41, -R52 ;  /* 0x000000294b4b7c23 */ /* 0x000fe20008010834 */
[----:B-1----:R-:W-:Y:S01]  /*13e10*/  FADD.FTZ R13, R120, R13 ;  /* 0x0000000d780d7221 */ /* 0x002fe20000010000 */
[----:B----4-:R-:W-:-:S05]  /*13e20*/  FADD.FTZ R28, R129, R28 ;  /* 0x0000001c811c7221 */ /* 0x010fca0000010000 */
[----:B------:R-:W1:Y:S01]  /*13e30*/  MUFU.EX2 R12, R71 ;  /* 0x00000047000c7308 */ /* 0x000e620000000800 */
[----:B------:R-:W-:Y:S01]  /*13e40*/  FFMA.FTZ R78, R78, UR41, -R52 ;  /* 0x000000294e4e7c23 */ /* 0x000fe20008010834 */
[----:B-----5:R-:W-:Y:S01]  /*13e50*/  FADD.FTZ R13, R48, R13 ;  /* 0x0000000d300d7221 */ /* 0x020fe20000010000 */
[----:B--2---:R-:W-:-:S05]  /*13e60*/  FADD.FTZ R28, R43, R28 ;  /* 0x0000001c2b1c7221 */ /* 0x004fca0000010000 */
[----:B------:R-:W2:Y:S01]  /*13e70*/  MUFU.EX2 R125, R125 ;  /* 0x0000007d007d7308 */ /* 0x000ea20000000800 */
[----:B------:R-:W-:Y:S01]  /*13e80*/  FFMA.FTZ R79, R79, UR41, -R52 ;  /* 0x000000294f4f7c23 */ /* 0x000fe20008010834 */
[----:B0-----:R-:W-:Y:S01]  /*13e90*/  FADD.FTZ R32, R122, R13 ;  /* 0x0000000d7a207221 */ /* 0x001fe20000010000 */
[----:B---3--:R-:W-:-:S05]  /*13ea0*/  FADD.FTZ R13, R131, R28 ;  /* 0x0000001c830d7221 */ /* 0x008fca0000010000 */
        /* <DEDUP_REMOVED lines=18> */
[----:B------:R-:W0:Y:S08]  /*13fd0*/  MUFU.EX2 R49, R85 ;  /* 0x0000005500317308 */ /* 0x000e300000000800 */
[----:B------:R-:W3:Y:S01]  /*13fe0*/  MUFU.EX2 R52, R52 ;  /* 0x0000003400347308 */ /* 0x000ee20000000800 */
[----:B-1----:R-:W-:Y:S01]  /*13ff0*/  FADD.FTZ R26, R83, R26 ;  /* 0x0000001a531a7221 */ /* 0x002fe20000010000 */
[----:B------:R-:W-:-:S03]  /*14000*/  FMUL.FTZ R88, R88, R21 ;  /* 0x0000001558587220 */ /* 0x000fc60000410000 */
        /* <DEDUP_REMOVED lines=37> */
[----:B---3--:R-:W-:Y:S01]  /*14260*/  FADD.FTZ R6, R52, R26 ;  /* 0x0000001a34067221 */ /* 0x008fe20000010000 */
        /* <DEDUP_REMOVED lines=28> */
.L_x_11742:
[----:B------:R-:W-:Y:S05]  /*14430*/  WARPSYNC.ALL ;  /* 0x0000000000007948 */ /* 0x000fea0003800000 */
[----:B------:R-:W-:Y:S06]  /*14440*/  BAR.ARV 0x8, 0x1a0 ;  /* 0x0206800000007b1d */ /* 0x000fec0000002000 */
[----:B------:R-:W-:Y:S05]  /*14450*/  @!P0 BRA `(.L_x_11761) ;  /* 0x0000000000048947 */ /* 0x000fea0003800000 */
[----:B------:R-:W-:Y:S01]  /*14460*/  BPT.TRAP 0x1 ;  /* 0x000000040000795c */ /* 0x000fe20000300000 */
.L_x_11761:
[----:B------:R-:W-:Y:S01]  /*14470*/  IMAD R11, R16, 0x8, R2 ;  /* 0x00000008100b7824 */ /* 0x000fe200078e0202 */
[----:B------:R-:W-:-:S04]  /*14480*/  SHF.L.U32 R4, R19, 0x1f, RZ ;  /* 0x0000001f13047819 */ /* 0x000fc800000006ff */
[----:B------:R0:W1:Y:S01]  /*14490*/  SYNCS.PHASECHK.TRANS64.TRYWAIT P2, [R11+URZ+0x16850], R4 ;  /* 0x016850040b0075a7 */ /* 0x000062000804017f */
[----:B------:R-:W-:Y:S05]  /*144a0*/  @!P0 BRA `(.L_x_11762) ;  /* 0x0000000000048947 */ /* 0x000fea0003800000 */
[----:B------:R-:W-:Y:S01]  /*144b0*/  BPT.TRAP 0x1 ;  /* 0x000000040000795c */ /* 0x000fe20000300000 */
.L_x_11762:
[----:B------:R-:W-:-:S05]  /*144c0*/  VIADD R2, R2, 0x400 ;  /* 0x0000040002027836 */ /* 0x000fca0000000000 */
[----:B------:R-:W-:-:S04]  /*144d0*/  SHF.R.U32.HI R2, RZ, 0x4, R2 ;  /* 0x00000004ff027819 */ /* 0x000fc80000011602 */
[----:B------:R-:W-:Y:S01]  /*144e0*/  LOP3.LUT R5, R2, 0x3fff, RZ, 0xc0, !PT ;  /* 0x00003fff02057812 */ /* 0x000fe200078ec0ff */
[----:B-1----:R-:W-:Y:S06]  /*144f0*/  @P2 BRA `(.L_x_11763) ;  /* 0x0000000000082947 */ /* 0x002fec0003800000 */
[----:B------:R-:W1:Y:S02]  /*14500*/  SYNCS.PHASECHK.TRANS64.TRYWAIT P0, [R11+URZ+0x16850], R4 ;  /* 0x016850040b0075a7 */ /* 0x000e64000800017f */
[----:B-1----:R-:W-:Y:S05]  /*14510*/  @!P0 BRA `(.L_x_11764) ;  /* 0x0000008400988947 */ /* 0x002fea0003800000 */
.L_x_11763:
[----:B01----:R-:W-:Y:S01]  /*14520*/  IMAD R4, R16, 0x400, R5 ;  /* 0x0000040010047824 */ /* 0x003fe200078e0205 */
[----:B------:R-:W2:Y:S01]  /*14530*/  LDL.LU R13, [R1+0x38] ;  /* 0x00003800010d7983 */ /* 0x000ea20000300800 */
[----:B------:R-:W-:Y:S01]  /*14540*/  IMAD.MOV.U32 R5, RZ, RZ, 0x40000040 ;  /* 0x40000040ff057424 */ /* 0x000fe200078e00ff */
[----:B------:R-:W-:Y:S05]  /*14550*/  WARPSYNC.ALL ;  /* 0x0000000000007948 */ /* 0x000fea0003800000 */
[C---:B------:R-:W-:Y:S01]  /*14560*/  R2UR UR6, R4.reuse ;  /* 0x00000000040672ca */ /* 0x040fe200000e0000 */
[----:B------:R-:W-:Y:S01]  /*14570*/  WARPGROUP.ARRIVE ;  /* 0x00000000000079c5 */ /* 0x000fe20000000000 */
[----:B------:R-:W-:Y:S01]  /*14580*/  R2UR UR7, R5 ;  /* 0x00000000050772ca */ /* 0x000fe200000e0000 */
[----:B------:R-:W-:Y:S01]  /*14590*/  VIADD R8, R4, 0x80 ;  /* 0x0000008004087836 */ /* 0x000fe20000000000 */
[----:B------:R-:W0:Y:S01]  /*145a0*/  SHFL.BFLY PT, R2, R7, 0x2, 0x1f ;  /* 0x0c401f0007027f89 */ /* 0x000e2200000e0000 */
[----:B------:R-:W-:Y:S01]  /*145b0*/  IMAD.MOV.U32 R9, RZ, RZ, 0x40000040 ;  /* 0x40000040ff097424 */ /* 0x000fe200078e00ff */
[----:B------:R-:W-:Y:S01]  /*145c0*/  CS2R R14, SRZ ;  /* 0x00000000000e7805 */ /* 0x000fe2000001ff00 */
[----:B------:R-:W-:-:S02]  /*145d0*/  IMAD.MOV.U32 R5, RZ, RZ, 0x40000040 ;  /* 0x40000040ff057424 */ /* 0x000fc400078e00ff */
[----:B------:R-:W-:Y:S02]  /*145e0*/  VIADD R16, R16, 0x1 ;  /* 0x0000000110107836 */ /* 0x000fe40000000000 */
[----:B------:R-:W-:Y:S02]  /*145f0*/  IMAD.U32 R20, RZ, RZ, UR41 ;  /* 0x00000029ff147e24 */ /* 0x000fe4000f8e00ff */
[----:B------:R-:W-:Y:S01]  /*14600*/  IMAD.MOV.U32 R28, RZ, RZ, -0x800000 ;  /* 0xff800000ff1c7424 */ /* 0x000fe200078e00ff */
[----:B------:R-:W-:Y:S01]  /*14610*/  ISETP.NE.AND P2, PT, R16, 0x2, PT ;  /* 0x000000021000780c */ /* 0x000fe20003f45270 */
[----:B------:R-:W-:Y:S01]  /*14620*/  HGMMA.64x64x16.F32 R88, R148, gdesc[UR4].tnspB, R88, gsb0 ;  /* 0x40e0000494587df0 */ /* 0x000fe20008000858 */
[----:B------:R-:W-:Y:S01]  /*14630*/  R2UR UR6, R8 ;  /* 0x00000000080672ca */ /* 0x000fe200000e0000 */
[----:B------:R-:W-:Y:S01]  /*14640*/  VIADD R8, R4, 0x100 ;  /* 0x0000010004087836 */ /* 0x000fe20000000000 */
[----:B------:R-:W-:Y:S01]  /*14650*/  R2UR UR7, R9 ;  /* 0x00000000090772ca */ /* 0x000fe200000e0000 */
[----:B------:R-:W-:Y:S01]  /*14660*/  IMAD.MOV.U32 R9, RZ, RZ, 0x40000040 ;  /* 0x40000040ff097424 */ /* 0x000fe200078e00ff */
[----:B------:R-:W-:Y:S01]  /*14670*/  SEL R16, R16, RZ, P2 ;  /* 0x000000ff10107207 */ /* 0x000fe20001000000 */
[----:B------:R-:W-:-:S02]  /*14680*/  IMAD.MOV.U32 R21, RZ, RZ, -0x800000 ;  /* 0xff800000ff157424 */ /* 0x000fc400078e00ff */
[----:B0-----:R-:W-:Y:S01]  /*14690*/  FADD.FTZ R2, R2, R7 ;  /* 0x0000000702027221 */ /* 0x001fe20000010000 */
        /* <DEDUP_REMOVED lines=20> */
[----:B------:R-:W-:Y:S02]  /*147e0*/  IMAD.MOV.U32 R9, RZ, RZ, 0x40000040 ;  /* 0x40000040ff097424 */ /* 0x000fe400078e00ff */
[----:B--2---:R-:W-:-:S05]  /*147f0*/  VIADD R13, R13, 0x1 ;  /* 0x000000010d0d7836 */ /* 0x004fca0000000000 */
[----:B------:R-:W-:Y:S01]  /*14800*/  STL [R1+0x38], R13 ;  /* 0x0000380d01007387 */ /* 0x000fe20000100800 */
[----:B------:R-:W-:Y:S02]  /*14810*/  WARPGROUP.DEPBAR.LE gsb0, 0x0 ;  /* 0x00008000000079c5 */ /* 0x000fe40000010000 */
[----:B------:R-:W-:-:S06]  /*14820*/  WARPGROUP.ARRIVE ;  /* 0x00000000000079c5 */ /* 0x000fcc0000000000 */
        /* <DEDUP_REMOVED lines=9> */
[----:B------:R-:W-:Y:S01]  /*148c0*/  R2UR UR6, R8 ;  /* 0x00000000080672ca */ /* 0x000fe200000e0000 */
[----:B------:R-:W-:Y:S01]  /*148d0*/  @!P1 VIADD R8, R11, 0x16860 ;  /* 0x000168600b089836 */ /* 0x000fe20000000000 */
[----:B------:R-:W-:Y:S02]  /*148e0*/  R2UR UR7, R9 ;  /* 0x00000000090772ca */ /* 0x000fe400000e0000 */
[----:B------:R-:W0:Y:S02]  /*148f0*/  SHFL.BFLY PT, R9, R6, 0x2, 0x1f ;  /* 0x0c401f0006097f89 */ /* 0x000e2400000e0000 */
[----:B------:R-:W-:Y:S01]  /*14900*/  @!P1 PRMT R8, RZ, 0x654, R8 ;  /* 0x00000654ff089816 */ /* 0x000fe20000000008 */
[----:B0-----:R-:W-:Y:S01]  /*14910*/  FADD.FTZ R9, R9, R6 ;  /* 0x0000000609097221 */ /* 0x001fe20000010000 */
[----:B------:R-:W-:Y:S02]  /*14920*/  WARPGROUP.DEPBAR.LE gsb0, 0x0 ;  /* 0x00008000000079c5 */ /* 0x000fe40000010000 */
[----:B------:R-:W-:-:S06]  /*14930*/  WARPGROUP.ARRIVE ;  /* 0x00000000000079c5 */ /* 0x000fcc0000000000 */
[----:B------:R-:W-:Y:S01]  /*14940*/  HGMMA.64x64x16.F32 R88, R124, gdesc[UR4].tnspB, R88, gsb0 ;  /* 0x40e000047c587df0 */ /* 0x000fe20008000858 */
[----:B------:R-:W-:Y:S02]  /*14950*/  R2UR UR6, R4 ;  /* 0x00000000040672ca */ /* 0x000fe400000e0000 */
[----:B------:R-:W-:Y:S01]  /*14960*/  R2UR UR7, R5 ;  /* 0x00000000050772ca */ /* 0x000fe200000e0000 */
[----:B------:R-:W0:Y:S04]  /*14970*/  SHFL.BFLY PT, R4, R9, 0x1, 0x1f ;  /* 0x0c201f0009047f89 */ /* 0x000e2800000e0000 */
[----:B------:R-:W1:Y:S01]  /*14980*/  SHFL.BFLY PT, R5, R2, 0x1, 0x1f ;  /* 0x0c201f0002057f89 */ /* 0x000e6200000e0000 */
[----:B0-----:R-:W-:Y:S01]  /*14990*/  FADD.FTZ R12, R9, R4 ;  /* 0x00000004090c7221 */ /* 0x001fe20000010000 */
[----:B-1----:R-:W-:-:S04]  /*149a0*/  FADD.FTZ R10, R2, R5 ;  /* 0x00000005020a7221 */ /* 0x002fc80000010000 */
[----:B------:R-:W-:Y:S02]  /*149b0*/  FSETP.NE.FTZ.AND P3, PT, R12, RZ, PT ;  /* 0x000000ff0c00720b */ /* 0x000fe40003f75000 */
[----:B------:R-:W-:Y:S02]  /*149c0*/  SEL R2, RZ, 0x1, P2 ;  /* 0x00000001ff027807 */ /* 0x000fe40001000000 */
[----:B------:R-:W-:Y:S02]  /*149d0*/  FSETP.NE.FTZ.AND P0, PT, R10, RZ, PT ;  /* 0x000000ff0a00720b */ /* 0x000fe40003f15000 */
[----:B------:R-:W-:Y:S01]  /*149e0*/  LOP3.LUT R19, R19, R2, RZ, 0x3c, !PT ;  /* 0x0000000213137212 */ /* 0x000fe200078e3cff */
[----:B------:R-:W-:-:S06]  /*149f0*/  IMAD.U32 R2, RZ, RZ, UR41 ;  /* 0x00000029ff027e24 */ /* 0x000fcc000f8e00ff */
        /* <DEDUP_REMOVED lines=13> */
[----:B------:R-:W-:Y:S03]  /*14ad0*/  HGMMA.64x64x16.F32 R88, R120, gdesc[UR4].tnspB, R88, gsb0 ;  /* 0x40e0000478587df0 */ /* 0x000fe60008000858 */
        /* <DEDUP_REMOVED lines=33> */
[----:B-1----:R-:W-:-:S07]  /*14cf0*/  FMUL.FTZ R15, R119, R15 ;  /* 0x0000000f770f7220 */ /* 0x002fce0000410000 */
.L_x_11646:
[----:B------:R-:W-:Y:S05]  /*14d00*/  WARPSYNC.ALL ;  /* 0x0000000000007948 */ /* 0x000fea0003800000 */
[----:B------:R-:W0:Y:S08]  /*14d10*/  S2UR UR5, SR_CgaCtaId ;  /* 0x00000000000579c3 */ /* 0x000e300000008800 */
[----:B------:R-:W-:Y:S06]  /*14d20*/  BAR.SYNC.DEFER_BLOCKING 0x5, 0x1a0 ;  /* 0x0146800000007b1d */ /* 0x000fec0000010000 */
[----:B------:R-:W-:Y:S01]  /*14d30*/  UMOV UR4, 0x400 ;  /* 0x0000040000047882 */ /* 0x000fe20000000000 */
[----:B------:R-:W-:Y:S01]  /*14d40*/  BSSY B0, `(.L_x_11765) ;  /* 0x00001a0000007945 */ /* 0x000fe20003800000 */
[----:B------:R-:W1:Y:S01]  /*14d50*/  S2R R4, SR_TID.X ;  /* 0x0000000000047919 */ /* 0x000e620000002100 */
[----:B0-----:R-:W-:-:S06]  /*14d60*/  ULEA UR4, UR5, UR4, 0x18 ;  /* 0x0000000405047291 */ /* 0x001fcc000f8ec03f */
[----:B------:R-:W-:-:S05]  /*14d70*/  IMAD.U32 R2, RZ, RZ, UR4 ;  /* 0x00000004ff027e24 */ /* 0x000fca000f8e00ff */
[----:B------:R-:W0:Y:S01]  /*14d80*/  LDS.128 R8, [R2+0x168d0] ;  /* 0x0168d00002087984 */ /* 0x000e220000000c00 */
[----:B-1----:R-:W-:-:S05]  /*14d90*/  VIADD R39, R4, 0xffffff80 ;  /* 0xffffff8004277836 */ /* 0x002fca0000000000 */
[----:B--2---:R-:W-:-:S04]  /*14da0*/  SHF.R.S32.HI R34, RZ, 0x1f, R39 ;  /* 0x0000001fff227819 */ /* 0x004fc80000011427 */
[----:B------:R-:W-:-:S04]  /*14db0*/  LEA.HI R20, R34, R39, RZ, 0x3 ;  /* 0x0000002722147211 */ /* 0x000fc800078f18ff */
[----:B------:R-:W-:Y:S02]  /*14dc0*/  LOP3.LUT R0, R20, 0x1ffffff8, RZ, 0xc0, !PT ;  /* 0x1ffffff814007812 */ /* 0x000fe400078ec0ff */
[----:B------:R-:W-:-:S03]  /*14dd0*/  SHF.R.S32.HI R20, RZ, 0x3, R20 ;  /* 0x00000003ff147819 */ /* 0x000fc60000011414 */
[----:B------:R-:W-:-:S04]  /*14de0*/  IMAD.IADD R0, R39, 0x1, -R0 ;  /* 0x0000000127007824 */ /* 0x000fc800078e0a00 */
[----:B------:R-:W-:Y:S01]  /*14df0*/  IMAD.SHL.U32 R0, R0, 0x8, RZ ;  /* 0x0000000800007824 */ /* 0x000fe200078e00ff */
[----:B0-----:R0:W-:Y:S04]  /*14e00*/  STL.64 [R1], R8 ;  /* 0x0000000801007387 */ /* 0x0011e80000100a00 */
[----:B------:R0:W-:Y:S01]  /*14e10*/  STL.64 [R1+0x8], R10 ;  /* 0x0000080a01007387 */ /* 0x0001e20000100a00 */
[----:B------:R-:W-:Y:S06]  /*14e20*/  BAR.ARV 0x4, 0x1a0 ;  /* 0x0106800000007b1d */ /* 0x000fec0000002000 */
[----:B------:R-:W-:Y:S05]  /*14e30*/  @P0 BRA `(.L_x_11766) ;  /* 0x0000001000000947 */ /* 0x000fea0003800000 */
[----:B------:R-:W2:Y:S01]  /*14e40*/  LDL R35, [R1+0x34] ;  /* 0x0000340001237983 */ /* 0x000ea20000100800 */
[----:B0-----:R-:W-:Y:S01]  /*14e50*/  VIADD R11, R4, 0xffffff80 ;  /* 0xffffff80040b7836 */ /* 0x001fe20000000000 */
[----:B------:R-:W-:Y:S01]  /*14e60*/  LEA.HI R4, R34, R39, RZ, 0x4 ;  /* 0x0000002722047211 */ /* 0x000fe200078f20ff */
[----:B------:R-:W0:Y:S03]  /*14e70*/  S2R R5, SR_SWINHI ;  /* 0x0000000000057919 */ /* 0x000e260000002f00 */
[----:B------:R-:W-:Y:S02]  /*14e80*/  SHF.R.S32.HI R9, RZ, 0x4, R4 ;  /* 0x00000004ff097819 */ /* 0x000fe40000011404 */
[----:B------:R-:W-:Y:S02]  /*14e90*/  SHF.R.S32.HI R10, RZ, 0x1f, R11 ;  /* 0x0000001fff0a7819 */ /* 0x000fe4000001140b */
[----:B------:R-:W-:-:S02]  /*14ea0*/  LOP3.LUT R8, R4, 0x3fffff0, RZ, 0xc0, !PT ;  /* 0x03fffff004087812 */ /* 0x000fc400078ec0ff */
[----:B------:R-:W-:Y:S02]  /*14eb0*/  LEA.HI R10, R10, R11, RZ, 0x5 ;  /* 0x0000000b0a0a7211 */ /* 0x000fe400078f28ff */
[----:B------:R-:W-:Y:S01]  /*14ec0*/  LEA.HI R4, R4, R9, RZ, 0x1 ;  /* 0x0000000904047211 */ /* 0x000fe200078f08ff */
[----:B------:R-:W-:Y:S01]  /*14ed0*/  IMAD.IADD R8, R39, 0x1, -R8 ;  /* 0x0000000127087824 */ /* 0x000fe200078e0a08 */
[----:B------:R-:W-:Y:S02]  /*14ee0*/  SHF.R.S32.HI R10, RZ, 0x5, R10 ;  /* 0x00000005ff0a7819 */ /* 0x000fe4000001140a */
[----:B------:R-:W-:-:S03]  /*14ef0*/  LOP3.LUT R4, R4, 0x1ffffffe, RZ, 0xc0, !PT ;  /* 0x1ffffffe04047812 */ /* 0x000fc600078ec0ff */
[----:B------:R-:W-:Y:S02]  /*14f00*/  IMAD R11, R10, 0x10, R8 ;  /* 0x000000100a0b7824 */ /* 0x000fe400078e0208 */
[----:B------:R-:W-:-:S04]  /*14f10*/  IMAD.IADD R4, R9, 0x1, -R4 ;  /* 0x0000000109047824 */ /* 0x000fc800078e0a04 */
[----:B------:R-:W-:Y:S01]  /*14f20*/  IMAD R4, R11, 0x8, R4 ;  /* 0x000000080b047824 */ /* 0x000fe200078e0204 */
[----:B------:R-:W-:Y:S02]  /*14f30*/  MOV R24, R2 ;  /* 0x0000000200187202 */ /* 0x000fe40000000f00 */
[----:B0-----:R-:W-:Y:S01]  /*14f40*/  MOV R25, R5 ;  /* 0x0000000500197202 */ /* 0x001fe20000000f00 */
[----:B------:R-:W-:-:S04]  /*14f50*/  IMAD.SHL.U32 R5, R4, 0x8, RZ ;  /* 0x0000000804057824 */ /* 0x000fc800078e00ff */
[----:B------:R-:W-:-:S03]  /*14f60*/  IMAD.WIDE R4, R5, 0x2, R24 ;  /* 0x0000000205047825 */ /* 0x000fc600078e0218 */
[C---:B-----5:R-:W-:Y:S02]  /*14f70*/  IADD3 R23, P0, R4.reuse, 0x60, RZ ;  /* 0x0000006004177810 */ /* 0x060fe40007f1e0ff */
[C---:B------:R-:W-:Y:S02]  /*14f80*/  LOP3.LUT R9, R4.reuse, 0x380, RZ, 0xc0, !PT ;  /* 0x0000038004097812 */ /* 0x040fe400078ec0ff */
[----:B------:R-:W-:Y:S02]  /*14f90*/  LOP3.LUT R8, R23, 0x380, RZ, 0xc0, !PT ;  /* 0x0000038017087812 */ /* 0x000fe400078ec0ff */
[----:B------:R-:W-:Y:S02]  /*14fa0*/  SHF.R.U64 R9, R9, 0x3, RZ ;  /* 0x0000000309097819 */ /* 0x000fe400000012ff */
[C---:B------:R-:W-:Y:S02]  /*14fb0*/  IADD3 R11, P1, R4.reuse, 0x40, RZ ;  /* 0x00000040040b7810 */ /* 0x040fe40007f3e0ff */
[----:B------:R-:W-:-:S02]  /*14fc0*/  IADD3 R13, P2, R4, 0x20, RZ ;  /* 0x00000020040d7810 */ /* 0x000fc40007f5e0ff */
[----:B------:R-:W-:Y:S02]  /*14fd0*/  SHF.R.U64 R8, R8, 0x3, RZ ;  /* 0x0000000308087819 */ /* 0x000fe400000012ff */
[----:B------:R-:W-:Y:S01]  /*14fe0*/  LOP3.LUT R4, R9, R4, RZ, 0x3c, !PT ;  /* 0x0000000409047212 */ /* 0x000fe200078e3cff */
[----:B------:R-:W-:Y:S05]  /*14ff0*/  WARPSYNC.ALL ;  /* 0x0000000000007948 */ /* 0x000fea0003800000 */
[----:B------:R-:W-:Y:S01]  /*15000*/  LOP3.LUT R8, R8, R23, RZ, 0x3c, !PT ;  /* 0x0000001708087212 */ /* 0x000fe200078e3cff */
[----:B------:R-:W-:Y:S01]  /*15010*/  ULDC.64 UR4, c[0x0][0xbd8] ;  /* 0x0002f60000047ab9 */ /* 0x000fe20000000a00 */
[----:B------:R-:W-:-:S02]  /*15020*/  LOP3.LUT R10, R11, 0x380, RZ, 0xc0, !PT ;  /* 0x000003800b0a7812 */ /* 0x000fc400078ec0ff */
[----:B------:R-:W-:Y:S01]  /*15030*/  MOV R23, R4 ;  /* 0x0000000400177202 */ /* 0x000fe20000000f00 */
[--C-:B------:R-:W-:Y:S01]  /*15040*/  IMAD.X R9, RZ, RZ, R5.reuse, P0 ;  /* 0x000000ffff097224 */ /* 0x100fe200000e0605 */
[----:B------:R-:W-:Y:S02]  /*15050*/  F2FP.F16.F32.PACK_AB R4, R89, R26 ;  /* 0x0000001a5904723e */ /* 0x000fe400000000ff */
[----:B------:R-:W2:Y:S01]  /*15060*/  LDC.64 R26, c[0x0][0xbd8] ;  /* 0x0002f600ff1a7b82 */ /* 0x000ea20000000a00 */
[----:B------:R-:W-:Y:S02]  /*15070*/  ISETP.NE.U32.AND P0, PT, RZ, UR4, PT ;  /* 0x00000004ff007c0c */ /* 0x000fe4000bf05070 */
[----:B------:R-:W-:Y:S02]  /*15080*/  SHF.R.U64 R10, R10, 0x3, RZ ;  /* 0x000000030a0a7819 */ /* 0x000fe400000012ff */
[----:B------:R-:W-:Y:S01]  /*15090*/  ISETP.NE.AND.EX P0, PT, RZ, UR5, PT, P0 ;  /* 0x00000005ff007c0c */ /* 0x000fe2000bf05300 */
[----:B------:R-:W-:Y:S01]  /*150a0*/  ULDC.64 UR4, c[0x0][0xbe0] ;  /* 0x0002f80000047ab9 */ /* 0x000fe20000000a00 */
[----:B------:R-:W-:Y:S01]  /*150b0*/  LOP3.LUT R10, R10, R11, RZ, 0x3c, !PT ;  /* 0x0000000b0a0a7212 */ /* 0x000fe200078e3cff */
[----:B------:R-:W-:Y:S01]  /*150c0*/  IMAD.X R11, RZ, RZ, R5, P1 ;  /* 0x000000ffff0b7224 */ /* 0x000fe200008e0605 */
[----:B------:R-:W-:-:S02]  /*150d0*/  LOP3.LUT R12, R13, 0x380, RZ, 0xc0, !PT ;  /* 0x000003800d0c7812 */ /* 0x000fc400078ec0ff */
[----:B------:R-:W-:Y:S02]  /*150e0*/  ISETP.NE.U32.AND P1, PT, RZ, UR4, PT ;  /* 0x00000004ff007c0c */ /* 0x000fe4000bf25070 */
[----:B------:R-:W-:Y:S02]  /*150f0*/  SHF.R.U64 R12, R12, 0x3, RZ ;  /* 0x000000030c0c7819 */ /* 0x000fe400000012ff */
[----:B------:R-:W-:Y:S02]  /*15100*/  ISETP.NE.AND.EX P1, PT, RZ, UR5, PT, P1 ;  /* 0x00000005ff007c0c */ /* 0x000fe4000bf25310 */
[----:B------:R-:W-:Y:S01]  /*15110*/  LOP3.LUT R12, R12, R13, RZ, 0x3c, !PT ;  /* 0x0000000d0c0c7212 */ /* 0x000fe200078e3cff */
[----:B------:R-:W-:Y:S01]  /*15120*/  IMAD.X R13, RZ, RZ, R5, P2 ;  /* 0x000000ffff0d7224 */ /* 0x000fe200010e0605 */
[----:B------:R-:W-:Y:S02]  /*15130*/  F2FP.F16.F32.PACK_AB R5, R91, R90 ;  /* 0x0000005a5b05723e */ /* 0x000fe400000000ff */
[----:B------:R-:W-:-:S02]  /*15140*/  F2FP.F16.F32.PACK_AB R6, R6, R3 ;  /* 0x000000030606723e */ /* 0x000fc400000000ff */
[----:B------:R-:W-:Y:S01]  /*15150*/  F2FP.F16.F32.PACK_AB R7, R7, R94 ;  /* 0x0000005e0707723e */ /* 0x000fe200000000ff */
[----:B------:R-:W-:Y:S01]  /*15160*/  BAR.SYNC.DEFER_BLOCKING 0x1, 0x180 ;  /* 0x0046000000007b1d */ /* 0x000fe20000010000 */
        /* <DEDUP_REMOVED lines=12> */
[----:B------:R-:W-:-:S03]  /*15230*/  LEA.HI R34, R34, R39, RZ, 0x7 ;  /* 0x0000002722227211 */ /* 0x000fc600078f38ff */
[----:B------:R1:W-:Y:S01]  /*15240*/  STSM.16.M88.4 [R33], R8 ;  /* 0x0000000821007844 */ /* 0x0003e20000000200 */
[----:B------:R-:W-:Y:S02]  /*15250*/  LOP3.LUT R29, R34, 0xffffff80, RZ, 0xc0, !PT ;  /* 0xffffff80221d7812 */ /* 0x000fe400078ec0ff */
[----:B0-----:R-:W-:Y:S02]  /*15260*/  F2FP.F16.F32.PACK_AB R4, R105, R104 ;  /* 0x000000686904723e */ /* 0x001fe400000000ff */
[----:B------:R-:W-:Y:S02]  /*15270*/  F2FP.F16.F32.PACK_AB R5, R107, R106 ;  /* 0x0000006a6b05723e */ /* 0x000fe400000000ff */
[----:B------:R-:W-:Y:S02]  /*15280*/  F2FP.F16.F32.PACK_AB R6, R109, R108 ;  /* 0x0000006c6d06723e */ /* 0x000fe400000000ff */
[----:B------:R-:W-:-:S05]  /*15290*/  F2FP.F16.F32.PACK_AB R7, R111, R110 ;  /* 0x0000006e6f07723e */ /* 0x000fca00000000ff */
[----:B------:R0:W-:Y:S04]  /*152a0*/  STSM.16.M88.4 [R32], R4 ;  /* 0x0000000420007844 */ /* 0x0001e80000000200 */
[----:B------:R3:W-:Y:S01]  /*152b0*/  STSM.16.M88.4 [R3], R12 ;  /* 0x0000000c03007844 */ /* 0x0007e20000000200 */
[----:B-1----:R-:W-:Y:S01]  /*152c0*/  IMAD.IADD R11, R39, 0x1, -R29 ;  /* 0x00000001270b7824 */ /* 0x002fe200078e0a1d */
[----:B------:R-:W-:Y:S01]  /*152d0*/  ULDC UR4, c[0x0][0xa88] ;  /* 0x0002a20000047ab9 */ /* 0x000fe20000000800 */
[----:B------:R-:W-:-:S03]  /*152e0*/  IMAD.MOV.U32 R23, RZ, RZ, RZ ;  /* 0x000000ffff177224 */ /* 0x000fc600078e00ff */
[----:B0-----:R-:W-:-:S04]  /*152f0*/  SHF.R.S32.HI R6, RZ, 0x1f, R11 ;  /* 0x0000001fff067819 */ /* 0x001fc8000001140b */
[----:B------:R-:W-:Y:S01]  /*15300*/  LEA.HI R4, R6, R11, RZ, 0x2 ;  /* 0x0000000b06047211 */ /* 0x000fe200078f10ff */
[----:B---3--:R-:W-:-:S03]  /*15310*/  IMAD.U32 R3, RZ, RZ, UR4 ;  /* 0x00000004ff037e24 */ /* 0x008fc6000f8e00ff */
[--C-:B------:R-:W-:Y:S02]  /*15320*/  SHF.R.S32.HI R7, RZ, 0x2, R4.reuse ;  /* 0x00000002ff077819 */ /* 0x100fe40000011404 */
[----:B------:R-:W-:Y:S01]  /*15330*/  SHF.R.S32.HI R8, RZ, 0x1f, R4 ;  /* 0x0000001fff087819 */ /* 0x000fe20000011404 */
[C---:B--2---:R-:W-:Y:S01]  /*15340*/  IMAD.WIDE R30, R35.reuse, 0x4, R26 ;  /* 0x00000004231e7825 */ /* 0x044fe200078e021a */
[----:B------:R-:W-:Y:S08]  /*15350*/  BAR.SYNC.DEFER_BLOCKING 0x1, 0x180 ;  /* 0x0046000000007b1d */ /* 0x000ff00000010000 */
[----:B------:R-:W0:Y:S01]  /*15360*/  @P1 LDC.64 R26, c[0x0][0xbe0] ;  /* 0x0002f800ff1a1b82 */ /* 0x000e220000000a00 */
[----:B------:R1:W5:Y:S01]  /*15370*/  @P0 LDG.E R23, desc[UR38][R30.64] ;  /* 0x000000261e170981 */ /* 0x000362000c1e1900 */
[----:B0-----:R-:W-:-:S05]  /*15380*/  @P1 IMAD.WIDE R4, R35, 0x4, R26 ;  /* 0x0000000423041825 */ /* 0x001fca00078e021a */
[----:B------:R1:W5:Y:S01]  /*15390*/  @P1 LDG.E R3, desc[UR38][R4.64] ;  /* 0x0000002604031981 */ /* 0x000362000c1e1900 */
[----:B------:R-:W-:Y:S02]  /*153a0*/  SHF.R.S32.HI R34, RZ, 0x7, R34 ;  /* 0x00000007ff227819 */ /* 0x000fe40000011422 */
[----:B------:R-:W-:Y:S01]  /*153b0*/  LEA.HI R8, R8, R7, RZ, 0x3 ;  /* 0x0000000708087211 */ /* 0x000fe200078f18ff */
[----:B------:R-:W-:Y:S06]  /*153c0*/  @P1 BRA `(.L_x_11767) ;  /* 0x0000000000101947 */ /* 0x000fec0003800000 */
[----:B------:R-:W-:Y:S05]  /*153d0*/  @!P0 BRA `(.L_x_11767) ;  /* 0x00000000000c8947 */ /* 0x000fea0003800000 */
[----:B-1----:R-:W2:Y:S04]  /*153e0*/  LDG.E R4, desc[UR38][R30.64] ;  /* 0x000000261e047981 */ /* 0x002ea8000c1e1900 */
[----:B-----5:R-:W2:Y:S02]  /*153f0*/  LDG.E R3, desc[UR38][R30.64+0x4] ;  /* 0x000004261e037981 */ /* 0x020ea4000c1e1900 */
[----:B--2---:R-:W-:-:S07]  /*15400*/  IMAD.IADD R3, R3, 0x1, -R4 ;  /* 0x0000000103037824 */ /* 0x004fce00078e0a04 */
.L_x_11767:
[----:B------:R-:W2:Y:S01]  /*15410*/  LDL.LU R40, [R1+0x30] ;  /* 0x0000300001287983 */ /* 0x000ea20000300800 */
[----:B------:R-:W-:Y:S01]  /*15420*/  LOP3.LUT R8, R8, 0xfffffff8, RZ, 0xc0, !PT ;  /* 0xfffffff808087812 */ /* 0x000fe200078ec0ff */
[----:B-1----:R-:W-:Y:S01]  /*15430*/  IMAD.HI R5, R34, 0x55555556, RZ ;  /* 0x5555555622057827 */ /* 0x002fe200078e02ff */
[----:B------:R-:W-:Y:S01]  /*15440*/  LEA.HI R6, R6, R11, RZ, 0x5 ;  /* 0x0000000b06067211 */ /* 0x000fe200078f28ff */
[----:B------:R-:W3:Y:S01]  /*15450*/  LDL.LU R39, [R1+0x3c] ;  /* 0x00003c0001277983 */ /* 0x000ee20000300800 */
[----:B------:R-:W-:Y:S01]  /*15460*/  ULDC.64 UR4, c[0x0][0xb70] ;  /* 0x0002dc0000047ab9 */ /* 0x000fe20000000a00 */
[----:B------:R-:W-:Y:S01]  /*15470*/  IMAD.IADD R13, R7, 0x1, -R8 ;  /* 0x00000001070d7824 */ /* 0x000fe200078e0a08 */
[----:B------:R-:W-:Y:S01]  /*15480*/  SHF.R.S32.HI R6, RZ, 0x5, R6 ;  /* 0x00000005ff067819 */ /* 0x000fe20000011406 */
[--C-:B-----5:R-:W-:Y:S01]  /*15490*/  IMAD.MOV.U32 R30, RZ, RZ, R23.reuse ;  /* 0x000000ffff1e7224 */ /* 0x120fe200078e0017 */
[----:B------:R-:W-:Y:S02]  /*154a0*/  SHF.R.S32.HI R31, RZ, 0x1f, R23 ;  /* 0x0000001fff1f7819 */ /* 0x000fe40000011417 */
[----:B------:R-:W-:Y:S01]  /*154b0*/  LEA.HI R9, R5, R5, RZ, 0x1 ;  /* 0x0000000505097211 */ /* 0x000fe200078f08ff */
[----:B------:R-:W-:Y:S01]  /*154c0*/  IMAD R8, R6, 0x10, R13 ;  /* 0x0000001006087824 */ /* 0x000fe200078e020d */
[----:B------:R-:W-:-:S02]  /*154d0*/  SHF.R.S32.HI R6, RZ, 0x1f, R35 ;  /* 0x0000001fff067819 */ /* 0x000fc40000011423 */
[----:B------:R-:W-:Y:S01]  /*154e0*/  SEL R37, R35, RZ, !P0 ;  /* 0x000000ff23257207 */ /* 0x000fe20004000000 */
[----:B------:R-:W-:Y:S01]  /*154f0*/  IMAD R9, R9, -0x3, R34 ;  /* 0xfffffffd09097824 */ /* 0x000fe200078e0222 */
[----:B------:R-:W-:Y:S02]  /*15500*/  SEL R38, R6, RZ, !P0 ;  /* 0x000000ff06267207 */ /* 0x000fe40004000000 */
[----:B------:R-:W-:Y:S01]  /*15510*/  LOP3.LUT P0, RZ, R11, 0x3, RZ, 0xc0, !PT ;  /* 0x000000030bff7812 */ /* 0x000fe2000780c0ff */
[----:B------:R-:W-:Y:S01]  /*15520*/  IMAD R8, R9, 0x40, R8 ;  /* 0x0000004009087824 */ /* 0x000fe200078e0208 */
        /* <DEDUP_REMOVED lines=10> */
[----:B------:R-:W-:Y:S02]  /*155d0*/  IMAD.IADD R5, R5, 0x1, R7 ;  /* 0x0000000105057824 */ /* 0x000fe400078e0207 */
[----:B------:R-:W-:Y:S02]  /*155e0*/  IMAD R6, R38, UR4, RZ ;  /* 0x0000000426067c24 */ /* 0x000fe4000f8e02ff */
[----:B------:R-:W-:-:S04]  /*155f0*/  IMAD.WIDE.U32 R4, R37, UR4, R4 ;  /* 0x0000000425047c25 */ /* 0x000fc8000f8e0004 */
[----:B------:R-:W-:Y:S01]  /*15600*/  IMAD R8, R37, UR5, R6 ;  /* 0x0000000525087c24 */ /* 0x000fe2000f8e0206 */
[----:B------:R-:W-:Y:S01]  /*15610*/  IADD3 R6, P1, R10, R4, RZ ;  /* 0x000000040a067210 */ /* 0x000fe20007f3e0ff */
[----:B------:R-:W-:Y:S01]  /*15620*/  IMAD R7, R20, 0x40, R0 ;  /* 0x0000004014077824 */ /* 0x000fe200078e0200 */
[----:B------:R-:W-:Y:S01]  /*15630*/  ULDC.64 UR4, c[0x0][0xb40] ;  /* 0x0002d00000047ab9 */ /* 0x000fe20000000a00 */
[----:B------:R-:W-:Y:S01]  /*15640*/  VIADD R4, R10, 0x8 ;  /* 0x000000080a047836 */ /* 0x000fe20000000000 */
[----:B------:R-:W-:Y:S01]  /*15650*/  IADD3.X R9, R9, R5, R8, P1, !PT ;  /* 0x0000000509097210 */ /* 0x000fe20000ffe408 */
[----:B------:R-:W-:Y:S01]  /*15660*/  IMAD.WIDE R24, R7, 0x2, R24 ;  /* 0x0000000207187825 */ /* 0x000fe200078e0218 */
[----:B------:R-:W-:Y:S02]  /*15670*/  LEA R34, P2, R6, UR4, 0x2 ;  /* 0x0000000406227c11 */ /* 0x000fe4000f8410ff */
[----:B------:R-:W-:Y:S02]  /*15680*/  ISETP.GE.OR P1, PT, R10, R3, P0 ;  /* 0x000000030a00720c */ /* 0x000fe40000726670 */
[----:B------:R-:W-:Y:S01]  /*15690*/  LEA.HI.X R35, R6, UR5, R9, 0x2, P2 ;  /* 0x0000000506237c11 */ /* 0x000fe200090f1409 */
[----:B------:R-:W-:Y:S01]  /*156a0*/  ULDC.64 UR4, c[0x0][0xaa0] ;  /* 0x0002a80000047ab9 */ /* 0x000fe20000000a00 */
[----:B------:R-:W-:-:S02]  /*156b0*/  IADD3 R15, P2, R24, 0x1800, RZ ;  /* 0x00001800180f7810 */ /* 0x000fc40007f5e0ff */
[C---:B------:R-:W-:Y:S02]  /*156c0*/  IADD3 R11, P3, R24.reuse, 0x3000, RZ ;  /* 0x00003000180b7810 */ /* 0x040fe40007f7e0ff */
[C---:B------:R-:W-:Y:S01]  /*156d0*/  IADD3 R7, P4, R24.reuse, 0x4800, RZ ;  /* 0x0000480018077810 */ /* 0x040fe20007f9e0ff */
[--C-:B------:R-:W-:Y:S01]  /*156e0*/  IMAD.X R9, RZ, RZ, R25.reuse, P2 ;  /* 0x000000ffff097224 */ /* 0x100fe200010e0619 */
[----:B------:R-:W-:Y:S01]  /*156f0*/  LOP3.LUT R5, R24, 0x380, RZ, 0xc0, !PT ;  /* 0x0000038018057812 */ /* 0x000fe200078ec0ff */
[--C-:B------:R-:W-:Y:S01]  /*15700*/  IMAD.X R13, RZ, RZ, R25.reuse, P3 ;  /* 0x000000ffff0d7224 */ /* 0x100fe200018e0619 */
[----:B------:R-:W-:Y:S01]  /*15710*/  ISETP.GE.OR P0, PT, R4, R3, P0 ;  /* 0x000000030400720c */ /* 0x000fe20000706670 */
[----:B------:R-:W-:Y:S01]  /*15720*/  IMAD.X R27, RZ, RZ, R25, P4 ;  /* 0x000000ffff1b7224 */ /* 0x000fe200020e0619 */
[----:B------:R-:W-:Y:S01]  /*15730*/  LOP3.LUT R8, R15, 0x380, RZ, 0xc0, !PT ;  /* 0x000003800f087812 */ /* 0x000fe200078ec0ff */
[----:B------:R-:W-:Y:S01]  /*15740*/  @!P1 STG.E desc[UR38][R34.64], R28 ;  /* 0x0000001c22009986 */ /* 0x000fe2000c101926 */
[----:B------:R-:W-:-:S02]  /*15750*/  LOP3.LUT R10, R11, 0x380, RZ, 0xc0, !PT ;  /* 0x000003800b0a7812 */ /* 0x000fc400078ec0ff */
[----:B------:R-:W-:Y:S02]  /*15760*/  LOP3.LUT R6, R7, 0x380, RZ, 0xc0, !PT ;  /* 0x0000038007067812 */ /* 0x000fe400078ec0ff */
[----:B------:R-:W-:Y:S02]  /*15770*/  SHF.R.U64 R5, R5, 0x3, RZ ;  /* 0x0000000305057819 */ /* 0x000fe400000012ff */
[----:B------:R-:W-:Y:S02]  /*15780*/  SHF.R.U64 R8, R8, 0x3, RZ ;  /* 0x0000000308087819 */ /* 0x000fe400000012ff */
[----:B------:R-:W-:Y:S01]  /*15790*/  SHF.R.U64 R10, R10, 0x3, RZ ;  /* 0x000000030a0a7819 */ /* 0x000fe200000012ff */
[----:B------:R0:W-:Y:S01]  /*157a0*/  @!P0 STG.E desc[UR38][R34.64+0x20], R21 ;  /* 0x0000201522008986 */ /* 0x0001e2000c101926 */
[----:B------:R-:W-:Y:S02]  /*157b0*/  SHF.R.U64 R6, R6, 0x3, RZ ;  /* 0x0000000306067819 */ /* 0x000fe400000012ff */
[----:B------:R-:W-:Y:S01]  /*157c0*/  LOP3.LUT R4, R5, R24, RZ, 0x3c, !PT ;  /* 0x0000001805047212 */ /* 0x000fe200078e3cff */
[----:B------:R-:W-:Y:S01]  /*157d0*/  IMAD.MOV.U32 R5, RZ, RZ, R25 ;  /* 0x000000ffff057224 */ /* 0x000fe200078e0019 */
[----:B------:R-:W-:-:S02]  /*157e0*/  LOP3.LUT R8, R8, R15, RZ, 0x3c, !PT ;  /* 0x0000000f08087212 */ /* 0x000fc400078e3cff */
[----:B------:R-:W-:Y:S02]  /*157f0*/  LOP3.LUT R12, R10, R11, RZ, 0x3c, !PT ;  /* 0x0000000b0a0c7212 */ /* 0x000fe400078e3cff */
[----:B------:R-:W-:Y:S02]  /*15800*/  LOP3.LUT R26, R6, R7, RZ, 0x3c, !PT ;  /* 0x00000007061a7212 */ /* 0x000fe400078e3cff */
[----:B------:R-:W5:Y:S01]  /*15810*/  LD.E.128 R4, desc[UR38][R4.64] ;  /* 0x0000002604047980 */ /* 0x000f62000c101d00 */
[----:B------:R-:W-:-:S03]  /*15820*/  IMAD R36, R31, UR4, RZ ;  /* 0x000000041f247c24 */ /* 0x000fc6000f8e02ff */
[----:B------:R-:W5:Y:S01]  /*15830*/  LD.E.128 R8, desc[UR38][R8.64] ;  /* 0x0000002608087980 */ /* 0x000f62000c101d00 */
[----:B------:R-:W-:Y:S01]  /*15840*/  IMAD.WIDE.U32 R30, R23, UR4, R32 ;  /* 0x00000004171e7c25 */ /* 0x000fe2000f8e0020 */
[----:B------:R-:W-:Y:S02]  /*15850*/  ULDC UR4, c[0x0][0xa8c] ;  /* 0x0002a30000047ab9 */ /* 0x000fe40000000800 */
[----:B------:R-:W5:Y:S04]  /*15860*/  LD.E.128 R12, desc[UR38][R12.64] ;  /* 0x000000260c0c7980 */ /* 0x000f68000c101d00 */
[----:B------:R-:W5:Y:S01]  /*15870*/  LD.E.128 R24, desc[UR38][R26.64] ;  /* 0x000000261a187980 */ /* 0x000f62000c101d00 */
[----:B------:R-:W-:Y:S01]  /*15880*/  ISETP.GE.AND P0, PT, R0, UR4, PT ;  /* 0x0000000400007c0c */ /* 0x000fe2000bf06270 */
[----:B------:R-:W-:Y:S01]  /*15890*/  IMAD R32, R39, -0xc0, R3 ;  /* 0xffffff4027207824 */ /* 0x000fe200078e0203 */
[----:B------:R-:W-:Y:S01]  /*158a0*/  @!PT LDS RZ, [RZ] ;  /* 0x00000000fffff984 */ /* 0x000fe20000000800 */
[----:B------:R-:W-:Y:S01]  /*158b0*/  @!PT LDS RZ, [RZ] ;  /* 0x00000000fffff984 */ /* 0x000fe20000000800 */
[----:B------:R-:W-:Y:S01]  /*158c0*/  @!PT LDS RZ, [RZ] ;  /* 0x00000000fffff984 */ /* 0x000fe20000000800 */
[----:B------:R-:W-:Y:S01]  /*158d0*/  @!PT LDS RZ, [RZ] ;  /* 0x00000000fffff984 */ /* 0x000fe20000000800 */
[----:B------:R1:W-:Y:S06]  /*158e0*/  MEMBAR.ALL.CTA ;  /* 0x0000000000007992 */ /* 0x0003ec0000008000 */
[----:B-1----:R-:W1:Y:S01]  /*158f0*/  FENCE.VIEW.ASYNC.S ;  /* 0x00000000000073c6 */ /* 0x002e620000000000 */
[----:B------:R-:W-:Y:S01]  /*15900*/  IMAD R23, R23, UR5, R36 ;  /* 0x0000000517177c24 */ /* 0x000fe2000f8e0224 */
[----:B------:R-:W-:Y:S01]  /*15910*/  ULDC.64 UR4, c[0x0][0xae0] ;  /* 0x0002b80000047ab9 */ /* 0x000fe20000000a00 */
[----:B------:R-:W-:-:S02]  /*15920*/  VIADD R0, R20, 0x30 ;  /* 0x0000003014007836 */ /* 0x000fc40000000000 */
[C---:B------:R-:W-:Y:S02]  /*15930*/  VIADD R3, R20.reuse, 0x60 ;  /* 0x0000006014037836 */ /* 0x040fe40000000000 */
[----:B0-----:R-:W-:Y:S01]  /*15940*/  VIADD R21, R20, 0x90 ;  /* 0x0000009014157836 */ /* 0x001fe20000000000 */
[-C--:B------:R-:W-:Y:S01]  /*15950*/  ISETP.GE.OR P3, PT, R0, R32.reuse, P0 ;  /* 0x000000200000720c */ /* 0x080fe20000766670 */
[----:B------:R-:W-:Y:S01]  /*15960*/  IMAD.IADD R31, R31, 0x1, R23 ;  /* 0x000000011f1f7824 */ /* 0x000fe200078e0217 */
[-C--:B------:R-:W-:Y:S01]  /*15970*/  ISETP.GE.OR P1, PT, R3, R32.reuse, P0 ;  /* 0x000000200300720c */ /* 0x080fe20000726670 */
[----:B------:R-:W-:Y:S01]  /*15980*/  IMAD R23, R29, UR4, RZ ;  /* 0x000000041d177c24 */ /* 0x000fe2000f8e02ff */
[-C--:B------:R-:W-:Y:S01]  /*15990*/  ISETP.GE.OR P2, PT, R21, R32.reuse, P0 ;  /* 0x000000201500720c */ /* 0x080fe20000746670 */
[----:B------:R-:W-:Y:S01]  /*159a0*/  IMAD.WIDE.U32 R28, R40, UR4, R30 ;  /* 0x00000004281c7c25 */ /* 0x000fe2000f8e001e */
[----:B------:R-:W-:Y:S02]  /*159b0*/  ISETP.GE.OR P0, PT, R20, R32, P0 ;  /* 0x000000201400720c */ /* 0x000fe40000706670 */
[----:B------:R-:W-:Y:S01]  /*159c0*/  SHF.R.S32.HI R21, RZ, 0x1f, R20 ;  /* 0x0000001fff157819 */ /* 0x000fe20000011414 */
[----:B------:R-:W-:Y:S01]  /*159d0*/  IMAD R23, R40, UR5, R23 ;  /* 0x0000000528177c24 */ /* 0x000fe2000f8e0217 */
[----:B------:R-:W-:Y:S01]  /*159e0*/  ULDC.64 UR4, c[0x0][0xae8] ;  /* 0x0002ba0000047ab9 */ /* 0x000fe20000000a00 */
[----:B------:R-:W-:-:S02]  /*159f0*/  VIADD R0, R2, 0x16820 ;  /* 0x0001682002007836 */ /* 0x000fc40000000000 */
[----:B------:R-:W-:Y:S02]  /*15a00*/  IMAD.IADD R29, R29, 0x1, R23 ;  /* 0x000000011d1d7824 */ /* 0x000fe400078e0217 */
[----:B------:R-:W-:Y:S01]  /*15a10*/  IMAD R3, R38, UR4, RZ ;  /* 0x0000000426037c24 */ /* 0x000fe2000f8e02ff */
[----:B------:R-:W-:Y:S01]  /*15a20*/  PRMT R0, RZ, 0x654, R0 ;  /* 0x00000654ff007816 */ /* 0x000fe20000000000 */
[----:B------:R-:W-:-:S03]  /*15a30*/  IMAD.WIDE.U32 R32, R37, UR4, R28 ;  /* 0x0000000425207c25 */ /* 0x000fc6000f8e001c */
[----:B-1----:R0:W-:Y:S01]  /*15a40*/  SYNCS.ARRIVE.TRANS64.RED.A1T0 RZ, [R0+URZ], RZ ;  /* 0x000000ff00ff79a7 */ /* 0x0021e2000810043f */
[----:B------:R-:W-:Y:S02]  /*15a50*/  IMAD R3, R37, UR5, R3 ;  /* 0x0000000525037c24 */ /* 0x000fe4000f8e0203 */
        /* <DEDUP_REMOVED lines=14> */
.L_x_11769:
[----:B------:R-:W-:Y:S05]  /*15b40*/  BSYNC B1 ;  /* 0x0000000000017941 */ /* 0x000fea0003800000 */
.L_x_11768:
        /* <DEDUP_REMOVED lines=15> */
.L_x_11771:
[----:B------:R-:W-:Y:S05]  /*15c40*/  BSYNC B1 ;  /* 0x0000000000017941 */ /* 0x000fea0003800000 */
.L_x_11770:
        /* <DEDUP_REMOVED lines=15> */
.L_x_11773:
[----:B------:R-:W-:Y:S05]  /*15d40*/  BSYNC B1 ;  /* 0x0000000000017941 */ /* 0x000fea0003800000 */
.L_x_11772:
        /* <DEDUP_REMOVED lines=13> */
[----:B------:R3:W-:Y:S01]  /*15e20*/  STG.E.128 desc[UR38][R6.64], R24 ;  /* 0x0000001806007986 */ /* 0x0007e2000c101d26 */
[----:B------:R-:W-:Y:S05]  /*15e30*/  BRA `(.L_x_11774) ;  /* 0x0000000800407947 */ /* 0x000fea0003800000 */
.L_x_11766:
[----:B0-----:R-:W2:Y:S01]  /*15e40*/  LDL R8, [R1+0x34] ;  /* 0x0000340001087983 */ /* 0x001ea20000100800 */
        /* <DEDUP_REMOVED lines=8> */
[----:B------:R-:W0:Y:S01]  /*15ed0*/  @P1 LDC.64 R6, c[0x0][0xbe0] ;  /* 0x0002f800ff061b82 */ /* 0x000e220000000a00 */
[----:B------:R-:W-:Y:S02]  /*15ee0*/  ULDC UR4, c[0x0][0xa88] ;  /* 0x0002a20000047ab9 */ /* 0x000fe40000000800 */
[----:B------:R-:W-:Y:S02]  /*15ef0*/  IMAD.U32 R3, RZ, RZ, UR4 ;  /* 0x00000004ff037e24 */ /* 0x000fe4000f8e00ff */
[----:B--2---:R-:W-:-:S04]  /*15f00*/  IMAD.WIDE R4, R8, 0x4, R4 ;  /* 0x0000000408047825 */ /* 0x004fc800078e0204 */
[----:B0-----:R-:W-:Y:S01]  /*15f10*/  @P1 IMAD.WIDE R6, R8, 0x4, R6 ;  /* 0x0000000408061825 */ /* 0x001fe200078e0206 */
[----:B------:R0:W5:Y:S04]  /*15f20*/  @P0 LDG.E R9, desc[UR38][R4.64] ;  /* 0x0000002604090981 */ /* 0x000168000c1e1900 */
[----:B------:R0:W5:Y:S01]  /*15f30*/  @P1 LDG.E R3, desc[UR38][R6.64] ;  /* 0x0000002606031981 */ /* 0x000162000c1e1900 */
[----:B------:R-:W-:Y:S01]  /*15f40*/  ISETP.GT.AND P2, PT, R39, 0xbf, PT ;  /* 0x000000bf2700780c */ /* 0x000fe20003f44270 */
[----:B------:R-:W-:-:S12]  /*15f50*/  @P1 BRA `(.L_x_11775) ;  /* 0x0000000000101947 */ /* 0x000fd80003800000 */
[----:B------:R-:W-:Y:S05]  /*15f60*/  @!P0 BRA `(.L_x_11775) ;  /* 0x00000000000c8947 */ /* 0x000fea0003800000 */
[----:B0-----:R-:W2:Y:S04]  /*15f70*/  LDG.E R6, desc[UR38][R4.64] ;  /* 0x0000002604067981 */ /* 0x001ea8000c1e1900 */
[----:B-----5:R-:W2:Y:S02]  /*15f80*/  LDG.E R3, desc[UR38][R4.64+0x4] ;  /* 0x0000042604037981 */ /* 0x020ea4000c1e1900 */
[----:B--2---:R-:W-:-:S07]  /*15f90*/  IMAD.IADD R3, R3, 0x1, -R6 ;  /* 0x0000000103037824 */ /* 0x004fce00078e0a06 */
.L_x_11775:
[----:B------:R-:W2:Y:S04]  /*15fa0*/  LDL R15, [R1+0x30] ;  /* 0x00003000010f7983 */ /* 0x000ea80000100800 */
[----:B------:R1:W5:Y:S01]  /*15fb0*/  LDL R14, [R1+0x3c] ;  /* 0x00003c00010e7983 */ /* 0x0003620000100800 */
[----:B0-----:R-:W-:Y:S01]  /*15fc0*/  SHF.R.S32.HI R4, RZ, 0x1f, R8 ;  /* 0x0000001fff047819 */ /* 0x001fe20000011408 */
[----:B------:R-:W-:Y:S01]  /*15fd0*/  BSSY B1, `(.L_x_11776) ;  /* 0x000001d000017945 */ /* 0x000fe20003800000 */
[----:B------:R-:W-:Y:S02]  /*15fe0*/  SEL R11, R8, RZ, !P0 ;  /* 0x000000ff080b7207 */ /* 0x000fe40004000000 */
[----:B------:R-:W-:Y:S02]  /*15ff0*/  SHF.R.S32.HI R13, RZ, 0x1f, R0 ;  /* 0x0000001fff0d7819 */ /* 0x000fe40000011400 */
[----:B------:R-:W-:-:S02]  /*16000*/  SEL R12, R4, RZ, !P0 ;  /* 0x000000ff040c7207 */ /* 0x000fc40004000000 */
[----:B-----5:R-:W-:Y:S02]  /*16010*/  SHF.R.S32.HI R8, RZ, 0x1f, R9 ;  /* 0x0000001fff087819 */ /* 0x020fe40000011409 */
[----:B--2---:R-:W-:Y:S01]  /*16020*/  SHF.R.S32.HI R10, RZ, 0x1f, R15 ;  /* 0x0000001fff0a7819 */ /* 0x004fe2000001140f */
[----:B-1----:R-:W-:Y:S06]  /*16030*/  @P2 BRA `(.L_x_11777) ;  /* 0x0000000000582947 */ /* 0x002fec0003800000 */
[----:B------:R-:W0:Y:S02]  /*16040*/  S2R R5, SR_TID.X ;  /* 0x0000000000057919 */ /* 0x000e240000002100 */
[----:B0-----:R-:W-:-:S04]  /*16050*/  IMAD R4, R14, 0xc0, R5 ;  /* 0x000000c00e047824 */ /* 0x001fc800078e0205 */
        /* <DEDUP_REMOVED lines=20> */
.L_x_11777:
[----:B------:R-:W-:Y:S05]  /*161a0*/  BSYNC B1 ;  /* 0x0000000000017941 */ /* 0x000fea0003800000 */
.L_x_11776:
[----:B------:R-:W-:Y:S01]  /*161b0*/  ULDC.64 UR4, c[0x0][0xaa0] ;  /* 0x0002a80000047ab9 */ /* 0x000fe20000000a00 */
[----:B------:R-:W-:Y:S01]  /*161c0*/  IMAD.MOV.U32 R4, RZ, RZ, R0 ;  /* 0x000000ffff047224 */ /* 0x000fe200078e0000 */
[----:B------:R-:W-:Y:S01]  /*161d0*/  ULDC.64 UR6, c[0x0][0xae0] ;  /* 0x0002b80000067ab9 */ /* 0x000fe20000000a00 */
[----:B0-----:R-:W-:Y:S01]  /*161e0*/  IMAD.MOV.U32 R5, RZ, RZ, R13 ;  /* 0x000000ffff057224 */ /* 0x001fe200078e000d */
[----:B------:R-:W-:Y:S01]  /*161f0*/  SHF.R.S32.HI R21, RZ, 0x1f, R20 ;  /* 0x0000001fff157819 */ /* 0x000fe20000011414 */
[----:B------:R-:W-:Y:S01]  /*16200*/  IMAD R6, R8, UR4, RZ ;  /* 0x0000000408067c24 */ /* 0x000fe2000f8e02ff */
[----:B------:R-:W-:Y:S01]  /*16210*/  BSSY B1, `(.L_x_11778) ;  /* 0x0000024000017945 */ /* 0x000fe20003800000 */
[C---:B------:R-:W-:Y:S01]  /*16220*/  IMAD.WIDE.U32 R4, R9.reuse, UR4, R4 ;  /* 0x0000000409047c25 */ /* 0x040fe2000f8e0004 */
[----:B------:R-:W-:Y:S02]  /*16230*/  ULDC UR4, c[0x0][0xa8c] ;  /* 0x0002a30000047ab9 */ /* 0x000fe40000000800 */
[----:B------:R-:W-:Y:S01]  /*16240*/  ISETP.GE.AND P0, PT, R0, UR4, PT ;  /* 0x0000000400007c0c */ /* 0x000fe2000bf06270 */
[----:B------:R-:W-:Y:S01]  /*16250*/  IMAD R9, R9, UR5, R6 ;  /* 0x0000000509097c24 */ /* 0x000fe2000f8e0206 */
[----:B------:R-:W-:Y:S01]  /*16260*/  ULDC.64 UR4, c[0x0][0xae8] ;  /* 0x0002ba0000047ab9 */ /* 0x000fe20000000a00 */
[----:B------:R-:W-:-:S02]  /*16270*/  VIADD R6, R20, 0x30 ;  /* 0x0000003014067836 */ /* 0x000fc40000000000 */
[----:B------:R-:W-:Y:S02]  /*16280*/  IMAD R7, R14, -0xc0, R3 ;  /* 0xffffff400e077824 */ /* 0x000fe400078e0203 */
[----:B------:R-:W-:Y:S02]  /*16290*/  IMAD R0, R10, UR6, RZ ;  /* 0x000000060a007c24 */ /* 0x000fe4000f8e02ff */
[----:B------:R-:W-:Y:S01]  /*162a0*/  IMAD.IADD R5, R5, 0x1, R9 ;  /* 0x0000000105057824 */ /* 0x000fe200078e0209 */
[----:B------:R-:W-:Y:S01]  /*162b0*/  ISETP.GE.OR P3, PT, R6, R7, P0 ;  /* 0x000000070600720c */ /* 0x000fe20000766670 */
[----:B------:R-:W-:Y:S02]  /*162c0*/  IMAD R3, R15, UR7, R0 ;  /* 0x000000070f037c24 */ /* 0x000fe4000f8e0200 */
[C---:B------:R-:W-:Y:S02]  /*162d0*/  VIADD R0, R20.reuse, 0x60 ;  /* 0x0000006014007836 */ /* 0x040fe40000000000 */
[----:B------:R-:W-:-:S02]  /*162e0*/  VIADD R6, R20, 0x90 ;  /* 0x0000009014067836 */ /* 0x000fc40000000000 */
[----:B------:R-:W-:Y:S01]  /*162f0*/  IMAD.WIDE.U32 R4, R15, UR6, R4 ;  /* 0x000000060f047c25 */ /* 0x000fe2000f8e0004 */
[-C--:B------:R-:W-:Y:S02]  /*16300*/  ISETP.GE.OR P1, PT, R0, R7.reuse, P0 ;  /* 0x000000070000720c */ /* 0x080fe40000726670 */
        /* <DEDUP_REMOVED lines=20> */
.L_x_11779:
[----:B------:R-:W-:Y:S05]  /*16450*/  BSYNC B1 ;  /* 0x0000000000017941 */ /* 0x000fea0003800000 */
.L_x_11778:
        /* <DEDUP_REMOVED lines=15> */
.L_x_11781:
[----:B------:R-:W-:Y:S05]  /*16550*/  BSYNC B1 ;  /* 0x0000000000017941 */ /* 0x000fea0003800000 */
.L_x_11780:
        /* <DEDUP_REMOVED lines=15> */
.L_x_11783:
[----:B------:R-:W-:Y:S05]  /*16650*/  BSYNC B1 ;  /* 0x0000000000017941 */ /* 0x000fea0003800000 */
.L_x_11782:
        /* <DEDUP_REMOVED lines=14> */
.L_x_11774:
[----:B------:R-:W-:Y:S05]  /*16740*/  BSYNC B0 ;  /* 0x0000000000007941 */ /* 0x000fea0003800000 */
.L_x_11765:
[----:B------:R-:W2:Y:S01]  /*16750*/  LDL R0, [R1+0xc] ;  /* 0x00000c0001007983 */ /* 0x000ea20000100800 */
[----:B------:R-:W-:Y:S02]  /*16760*/  ULDC UR4, c[0x0][0xc14] ;  /* 0x0003050000047ab9 */ /* 0x000fe40000000800 */
[----:B--2---:R-:W-:-:S13]  /*16770*/  ISETP.GE.AND P0, PT, R0, UR4, PT ;  /* 0x0000000400007c0c */ /* 0x004fda000bf06270 */
[----:B------:R-:W-:Y:S05]  /*16780*/  @!P0 BRA `(.L_x_11784) ;  /* 0xfffffea400a08947 */ /* 0x000fea000383ffff */
[----:B------:R-:W-:Y:S05]  /*16790*/  BRA `(.L_x_11570) ;  /* 0x0000005400407947 */ /* 0x000fea0003800000 */
.L_x_11568:
[----:B------:R-:W-:-:S08]  /*167a0*/  NOP ;  /* 0x0000000000007918 */ /* 0x000fd00000000000 */
[----:B------:R-:W0:-:S00]  /*167b0*/  USETMAXREG.DEALLOC.CTAPOOL 0x20 ;  /* 0x00000020000079c8 */ /* 0x000e0000080e0500 */
[----:B0-----:R-:W-:-:S06]  /*167c0*/  LOP3.LUT R0, R0, 0x3, RZ, 0xc0, !PT ;  /* 0x0000000300007812 */ /* 0x001fcc00078ec0ff */
[----:B------:R-:W0:Y:S02]  /*167d0*/  SHFL.IDX PT, R0, R0, RZ, 0x1f ;  /* 0x00001fff00007589 */ /* 0x000e2400000e0000 */
[----:B0-----:R-:W-:-:S13]  /*167e0*/  ISETP.NE.AND P0, PT, R0, RZ, PT ;  /* 0x000000ff0000720c */ /* 0x001fda0003f05270 */
[----:B------:R-:W-:Y:S05]  /*167f0*/  @P0 BRA `(.L_x_11570) ;  /* 0x0000005400280947 */ /* 0x000fea0003800000 */
        /* <DEDUP_REMOVED lines=55> */
.L_x_11789:
        /* <DEDUP_REMOVED lines=14> */
.L_x_11788:
[----:B------:R-:W-:Y:S05]  /*16c50*/  BSYNC B0 ;  /* 0x0000000000007941 */ /* 0x000fea0003800000 */
.L_x_11787:
        /* <DEDUP_REMOVED lines=26> */
.L_x_11785:
        /* <DEDUP_REMOVED lines=20> */
.L_x_11790:
        /* <DEDUP_REMOVED lines=59> */
.L_x_11786:
[----:B------:R-:W-:Y:S02]  /*172f0*/  IMAD.MOV.U32 R17, RZ, RZ, RZ ;  /* 0x000000ffff117224 */ /* 0x000fe400078e00ff */
[----:B------:R-:W-:Y:S02]  /*17300*/  IMAD.U32 R16, RZ, RZ, UR6 ;  /* 0x00000006ff107e24 */ /* 0x000fe4000f8e00ff */
[----:B------:R-:W-:-:S07]  /*17310*/  IMAD.MOV.U32 R18, RZ, RZ, RZ ;  /* 0x000000ffff127224 */ /* 0x000fce00078e00ff */
.L_x_11791:
        /* <DEDUP_REMOVED lines=13> */
[----:B------:R-:W-:Y:S01]  /*173f0*/  ULDC.64 UR40, c[0x0][0x198] ;  /* 0x0000660000287ab9 */ /* 0x000fe20000000a00 */
[----:B------:R-:W-:Y:S01]  /*17400*/  IMAD.MOV.U32 R25, RZ, RZ, RZ ;  /* 0x000000ffff197224 */ /* 0x000fe200078e00ff */
[----:B------:R-:W-:Y:S01]  /*17410*/  ULDC UR37, c[0x0][0xc] ;  /* 0x0000030000257ab9 */ /* 0x000fe20000000800 */
[----:B------:R-:W-:Y:S02]  /*17420*/  IMAD.MOV.U32 R22, RZ, RZ, RZ ;  /* 0x000000ffff167224 */ /* 0x000fe400078e00ff */
[----:B------:R-:W-:-:S07]  /*17430*/  IMAD.MOV.U32 R24, RZ, RZ, 0x1 ;  /* 0x00000001ff187424 */ /* 0x000fce00078e00ff */
.L_x_11892:
[----:B------:R-:W-:Y:S05]  /*17440*/  YIELD ;  /* 0x0000000000007946 */ /* 0x000fea0003800000 */
[----:B------:R-:W-:Y:S01]  /*17450*/  ULDC.64 UR4, c[0x0][0xa28] ;  /* 0x00028a0000047ab9 */ /* 0x000fe20000000a00 */
[----:B------:R-:W-:Y:S01]  /*17460*/  IMAD.MOV.U32 R8, RZ, RZ, RZ ;  /* 0x000000ffff087224 */ /* 0x000fe200078e00ff */
[----:B------:R-:W-:Y:S01]  /*17470*/  ISETP.NE.U32.AND P0, PT, RZ, UR4, PT ;  /* 0x00000004ff007c0c */ /* 0x000fe2000bf05070 */
[----:B0-----:R-:W-:Y:S01]  /*17480*/  IMAD.MOV.U32 R0, RZ, RZ, RZ ;  /* 0x000000ffff007224 */ /* 0x001fe200078e00ff */
        /* <DEDUP_REMOVED lines=13> */
[----:B------:R-:W2:Y:S01]  /*17560*/  @P0 LDC.64 R4, c[0x0][0xa18] ;  /* 0x00028600ff040b82 */ /* 0x000ea20000000a00 */
[----:B0-----:R-:W-:-:S05]  /*17570*/  IMAD.WIDE R2, R19, 0x4, R2 ;  /* 0x0000000413027825 */ /* 0x001fca00078e0202 */
[----:B------:R-:W3:Y:S01]  /*17580*/  @P2 LDG.E R0, desc[UR38][R2.64] ;  /* 0x0000002602002981 */ /* 0x000ee2000c1e1900 */
[----:B------:R-:W-:Y:S02]  /*17590*/  ULDC UR4, c[0x0][0x288] ;  /* 0x0000a20000047ab9 */ /* 0x000fe40000000800 */
[----:B------:R-:W-:Y:S01]  /*175a0*/  IMAD.U32 R7, RZ, RZ, UR4 ;  /* 0x00000004ff077e24 */ /* 0x000fe2000f8e00ff */
[----:B------:R-:W-:Y:S01]  /*175b0*/  ULDC.64 UR4, c[0x0][0x3f8] ;  /* 0x0000fe0000047ab9 */ /* 0x000fe20000000a00 */
[----:B--2---:R-:W-:-:S05]  /*175c0*/  @P0 IMAD.WIDE R4, R19, 0x4, R4 ;  /* 0x0000000413040825 */ /* 0x004fca00078e0204 */
        /* <DEDUP_REMOVED lines=14> */
[----:B---3--:R0:W-:Y:S01]  /*176b0*/  STL [R1+0x8], R0 ;  /* 0x0000080001007387 */ /* 0x0081e20000100800 */
[----:B------:R-:W-:Y:S06]  /*176c0*/  @P0 BRA `(.L_x_11793) ;  /* 0x0000000000100947 */ /* 0x000fec0003800000 */
[----:B------:R-:W-:Y:S05]  /*176d0*/  @!P2 BRA `(.L_x_11793) ;  /* 0x00000000000ca947 */ /* 0x000fea0003800000 */
[----:B0-----:R-:W2:Y:S04]  /*176e0*/  LDG.E R0, desc[UR38][R2.64] ;  /* 0x0000002602007981 */ /* 0x001ea8000c1e1900 */
[----:B-----5:R-:W2:Y:S02]  /*176f0*/  LDG.E R7, desc[UR38][R2.64+0x4] ;  /* 0x0000042602077981 */ /* 0x020ea4000c1e1900 */
[----:B--2---:R-:W-:-:S07]  /*17700*/  IMAD.IADD R7, R7, 0x1, -R0 ;  /* 0x0000000107077824 */ /* 0x004fce00078e0a00 */
.L_x_11793:
[----:B0-----:R-:W0:Y:S01]  /*17710*/  LDC.64 R4, c[0x0][0xa08] ;  /* 0x00028200ff047b82 */ /* 0x001e220000000a00 */
[----:B------:R-:W-:Y:S01]  /*17720*/  IMAD.MOV.U32 R23, RZ, RZ, RZ ;  /* 0x000000ffff177224 */ /* 0x000fe200078e00ff */
[----:B------:R-:W-:-:S06]  /*17730*/  ULDC.64 UR4, c[0x0][0xa20] ;  /* 0x0002880000047ab9 */ /* 0x000fcc0000000a00 */
[----:B------:R-:W2:Y:S01]  /*17740*/  LDC.64 R2, c[0x0][0xa10] ;  /* 0x00028400ff027b82 */ /* 0x000ea20000000a00 */
[----:B------:R-:W-:Y:S02]  /*17750*/  IMAD.MOV.U32 R0, RZ, RZ, RZ ;  /* 0x000000ffff007224 */ /* 0x000fe400078e00ff */
[----:B0-----:R-:W-:-:S05]  /*17760*/  IMAD.WIDE R4, R19, 0x4, R4 ;  /* 0x0000000413047825 */ /* 0x001fca00078e0204 */
[----:B------:R-:W3:Y:S01]  /*17770*/  @P3 LDG.E R23, desc[UR38][R4.64] ;  /* 0x0000002604173981 */ /* 0x000ee2000c1e1900 */
[----:B--2---:R-:W-:-:S05]  /*17780*/  IMAD.WIDE R2, R19, 0x4, R2 ;  /* 0x0000000413027825 */ /* 0x004fca00078e0202 */
[----:B------:R0:W5:Y:S01]  /*17790*/  @P1 LDG.E R0, desc[UR38][R2.64] ;  /* 0x0000002602001981 */ /* 0x000162000c1e1900 */
[----:B------:R-:W-:-:S04]  /*177a0*/  ISETP.NE.U32.AND P0, PT, RZ, UR4, PT ;  /* 0x00000004ff007c0c */ /* 0x000fc8000bf05070 */
[----:B------:R-:W-:Y:S01]  /*177b0*/  ISETP.NE.AND.EX P0, PT, RZ, UR5, PT, P0 ;  /* 0x00000005ff007c0c */ /* 0x000fe2000bf05300 */
[----:B---3-5:R-:W-:-:S12]  /*177c0*/  IMAD.IADD R23, R23, 0x1, R8 ;  /* 0x0000000117177824 */ /* 0x028fd800078e0208 */
[----:B0-----:R-:W-:Y:S05]  /*177d0*/  @!P0 BRA `(.L_x_11794) ;  /* 0x0000000000108947 */ /* 0x001fea0003800000 */
[----:B------:R-:W0:Y:S02]  /*177e0*/  LDC.64 R4, c[0x0][0xa20] ;  /* 0x00028800ff047b82 */ /* 0x000e240000000a00 */
[----:B0-----:R-:W-:-:S05]  /*177f0*/  IMAD.WIDE R4, R19, 0x4, R4 ;  /* 0x0000000413047825 */ /* 0x001fca00078e0204 */
[----:B------:R0:W5:Y:S01]  /*17800*/  LDG.E R9, desc[UR38][R4.64] ;  /* 0x0000002604097981 */ /* 0x000162000c1e1900 */
[----:B------:R-:W-:Y:S05]  /*17810*/  BRA `(.L_x_11795) ;  /* 0x0000000000107947 */ /* 0x000fea0003800000 */
.L_x_11794:
[----:B------:R-:W-:Y:S05]  /*17820*/  @!P3 BRA `(.L_x_11795) ;  /* 0x00000000000cb947 */ /* 0x000fea0003800000 */
[----:B------:R-:W2:Y:S04]  /*17830*/  LDG.E R10, desc[UR38][R4.64] ;  /* 0x00000026040a7981 */ /* 0x000ea8000c1e1900 */
[----:B------:R-:W2:Y:S02]  /*17840*/  LDG.E R9, desc[UR38][R4.64+0x4] ;  /* 0x0000042604097981 */ /* 0x000ea4000c1e1900 */
[----:B--2---:R-:W-:-:S07]  /*17850*/  IMAD.IADD R9, R9, 0x1, -R10 ;  /* 0x0000000109097824 */ /* 0x004fce00078e0a0a */
.L_x_11795:
        /* <DEDUP_REMOVED lines=27> */
.L_x_11798:
[----:B------:R-:W-:-:S13]  /*17a10*/  ISETP.NE.AND P0, PT, R5, 0x1, PT ;  /* 0x000000010500780c */ /* 0x000fda0003f05270 */
[----:B------:R-:W0:Y:S02]  /*17a20*/  @P0 LDC.64 R8, c[0x0][0x9e8] ;  /* 0x00027a00ff080b82 */ /* 0x000e240000000a00 */
[----:B0-----:R-:W-:-:S05]  /*17a30*/  @P0 IMAD.HI.U32 R8, R4, R8, RZ ;  /* 0x0000000804080227 */ /* 0x001fca00078e00ff */
[----:B------:R-:W-:-:S07]  /*17a40*/  @P0 SHF.R.U32.HI R4, RZ, R9, R8 ;  /* 0x00000009ff040219 */ /* 0x000fce0000011608 */
.L_x_11799:
[----:B------:R-:W-:Y:S05]  /*17a50*/  BSYNC B0 ;  /* 0x0000000000007941 */ /* 0x000fea0003800000 */
.L_x_11797:
[----:B------:R-:W-:-:S05]  /*17a60*/  IMAD R4, R4, R5, R5 ;  /* 0x0000000504047224 */ /* 0x000fca00078e0205 */
[----:B------:R-:W-:-:S07]  /*17a70*/  VIMNMX R11, R11, R4, PT ;  /* 0x000000040b0b7248 */ /* 0x000fce0003fe0100 */
.L_x_11796:
        /* <DEDUP_REMOVED lines=15> */
.L_x_11802:
[----:B------:R-:W-:-:S13]  /*17b70*/  ISETP.NE.AND P0, PT, R5, 0x1, PT ;  /* 0x000000010500780c */ /* 0x000fda0003f05270 */
[----:B------:R-:W0:Y:S02]  /*17b80*/  @P0 LDC.64 R8, c[0x0][0x9e8] ;  /* 0x00027a00ff080b82 */ /* 0x000e240000000a00 */
[----:B0-----:R-:W-:-:S04]  /*17b90*/  @P0 IMAD.HI.U32 R12, R4, R8, RZ ;  /* 0x00000008040c0227 */ /* 0x001fc800078e00ff */
[----:B------:R-:W-:Y:S01]  /*17ba0*/  IMAD.MOV.U32 R8, RZ, RZ, R4 ;  /* 0x000000ffff087224 */ /* 0x000fe200078e0004 */
[----:B------:R-:W-:-:S07]  /*17bb0*/  @P0 SHF.R.U32.HI R8, RZ, R9, R12 ;  /* 0x00000009ff080219 */ /* 0x000fce000001160c */
.L_x_11803:
[----:B------:R-:W-:Y:S05]  /*17bc0*/  BSYNC B0 ;  /* 0x0000000000007941 */ /* 0x000fea0003800000 */
.L_x_11801:
[----:B------:R-:W-:-:S05]  /*17bd0*/  IMAD R8, R8, R5, RZ ;  /* 0x0000000508087224 */ /* 0x000fca00078e02ff */
[----:B------:R-:W-:-:S07]  /*17be0*/  VIMNMX R7, R7, R8, !PT ;  /* 0x0000000807077248 */ /* 0x000fce0007fe0100 */
.L_x_11800:
        /* <DEDUP_REMOVED lines=14> */
[----:B------:R-:W-:-:S04]  /*17cd0*/  VIMNMX R6, R7, R6, PT ;  /* 0x0000000607067248 */ /* 0x000fc80003fe0100 */
[----:B------:R-:W-:-:S13]  /*17ce0*/  ISETP.GT.AND P0, PT, R6, R5, PT ;  /* 0x000000050600720c */ /* 0x000fda0003f04270 */
[----:B------:R-:W-:Y:S01]  /*17cf0*/  @P0 VIADD R7, R6, 0x7f ;  /* 0x0000007f06070836 */ /* 0x000fe20000000000 */
[----:B------:R-:W-:-:S04]  /*17d00*/  SHF.R.U32.HI R6, RZ, 0x7, R5 ;  /* 0x00000007ff067819 */ /* 0x000fc80000011605 */
[----:B------:R-:W-:-:S04]  /*17d10*/  @P0 SHF.R.S32.HI R8, RZ, 0x1f, R7 ;  /* 0x0000001fff080819 */ /* 0x000fc80000011407 */
[----:B------:R-:W-:Y:S01]  /*17d20*/  @P0 LEA.HI R8, R8, R7, RZ, 0x7 ;  /* 0x0000000708080211 */ /* 0x000fe200078f38ff */
[----:B------:R-:W-:-:S03]  /*17d30*/  IMAD.MOV.U32 R7, RZ, RZ, R6 ;  /* 0x000000ffff077224 */ /* 0x000fc600078e0006 */
[----:B------:R-:W-:-:S04]  /*17d40*/  @P0 SHF.R.S32.HI R7, RZ, 0x7, R8 ;  /* 0x00000007ff070819 */ /* 0x000fc80000011408 */
[----:B------:R-:W-:-:S13]  /*17d50*/  ISETP.GT.AND P0, PT, R7, R6, PT ;  /* 0x000000060700720c */ /* 0x000fda0003f04270 */
[----:B------:R-:W-:Y:S05]  /*17d60*/  @!P0 BRA `(.L_x_11805) ;  /* 0x0000000800688947 */ /* 0x000fea0003800000 */
[----:B------:R-:W0:Y:S01]  /*17d70*/  LDC R5, c[0x0][0x428] ;  /* 0x00010a00ff057b82 */ /* 0x000e220000000800 */
[----:B------:R-:W-:Y:S01]  /*17d80*/  UMOV UR4, 0xffffffff ;  /* 0xffffffff00047882 */ /* 0x000fe20000000000 */
[----:B------:R-:W-:Y:S02]  /*17d90*/  SEL R10, R19, RZ, !P1 ;  /* 0x000000ff130a7207 */ /* 0x000fe40004800000 */
[----:B0-----:R-:W-:-:S13]  /*17da0*/  ISETP.NE.AND P0, PT, R5, 0x1, PT ;  /* 0x000000010500780c */ /* 0x001fda0003f05270 */
[----:B------:R-:W0:Y:S08]  /*17db0*/  @P0 LDC R5, c[0x0][0x42c] ;  /* 0x00010b00ff050b82 */ /* 0x000e300000000800 */
[----:B------:R-:W2:Y:S01]  /*17dc0*/  @P0 LDC R9, c[0x0][0x430] ;  /* 0x00010c00ff090b82 */ /* 0x000ea20000000800 */
[----:B0-----:R-:W-:-:S04]  /*17dd0*/  @P0 IMAD.HI.U32 R8, R18, R5, RZ ;  /* 0x0000000512080227 */ /* 0x001fc800078e00ff */
[----:B------:R-:W-:Y:S01]  /*17de0*/  IMAD.MOV.U32 R5, RZ, RZ, R18 ;  /* 0x000000ffff057224 */ /* 0x000fe200078e0012 */
[----:B--2---:R-:W-:Y:S01]  /*17df0*/  @P0 SHF.R.U32.HI R5, RZ, R9, R8 ;  /* 0x00000009ff050219 */ /* 0x004fe20000011608 */
[----:B------:R-:W-:Y:S06]  /*17e00*/  BRA.DIV UR4, `(.L_x_11806) ;  /* 0x0000004e04707947 */ /* 0x000fec000b800000 */
.L_x_11962:
[----:B------:R-:W-:-:S03]  /*17e10*/  UMOV UR4, 0xffffffff ;  /* 0xffffffff00047882 */ /* 0x000fc60000000000 */
[----:B------:R-:W-:Y:S05]  /*17e20*/  BRA.DIV UR4, `(.L_x_11807) ;  /* 0x0000004e04987947 */ /* 0x000fea000b800000 */
[----:B------:R-:W-:-:S13]  /*17e30*/  ELECT P6, URZ, PT ;  /* 0x00000000003f782f */ /* 0x000fda00038c0000 */
.L_x_11965:
        /* <DEDUP_REMOVED lines=12> */
.L_x_11966:
[----:B------:R-:W-:Y:S05]  /*17f00*/  BSYNC B1 ;  /* 0x0000000000017941 */ /* 0x000fea0003800000 */
.L_x_11808:
[----:B------:R-:W-:Y:S04]  /*17f10*/  BSSY B1, `(.L_x_11810) ;  /* 0x0000037000017945 */ /* 0x000fe80003800000 */
[----:B------:R-:W-:Y:S05]  /*17f20*/  @!P6 BRA `(.L_x_11811) ;  /* 0x0000000000d4e947 */ /* 0x000fea0003800000 */
[----:B0-----:R-:W-:Y:S01]  /*17f30*/  IMAD R9, R25, 0x8, R8 ;  /* 0x0000000819097824 */ /* 0x001fe200078e0208 */
[----:B------:R-:W-:-:S04]  /*17f40*/  SHF.L.U32 R12, R26, 0x1f, RZ ;  /* 0x0000001f1a0c7819 */ /* 0x000fc800000006ff */
[----:B------:R-:W0:Y:S02]  /*17f50*/  SYNCS.PHASECHK.TRANS64.TRYWAIT P0, [R9+URZ+0x168a0], R12 ;  /* 0x0168a00c090075a7 */ /* 0x000e24000800017f */
[----:B0-----:R-:W-:Y:S05]  /*17f60*/  @!P0 BRA `(.L_x_11812) ;  /* 0x0000004c007c8947 */ /* 0x001fea0003800000 */
.L_x_11967:
[----:B------:R-:W2:Y:S02]  /*17f70*/  S2R R11, SR_TID.X ;  /* 0x00000000000b7919 */ /* 0x000ea40000002100 */
[----:B--2---:R-:W-:-:S04]  /*17f80*/  LOP3.LUT R11, R11, 0x7f, RZ, 0xc0, !PT ;  /* 0x0000007f0b0b7812 */ /* 0x004fc800078ec0ff */
[----:B------:R-:W-:-:S13]  /*17f90*/  ISETP.NE.AND P1, PT, R11, RZ, PT ;  /* 0x000000ff0b00720c */ /* 0x000fda0003f25270 */
[----:B------:R-:W-:Y:S05]  /*17fa0*/  @P1 BRA `(.L_x_11813) ;  /* 0x0000000000141947 */ /* 0x000fea0003800000 */
[----:B------:R-:W-:Y:S01]  /*17fb0*/  ISETP.NE.AND P0, PT, R28, RZ, PT ;  /* 0x000000ff1c00720c */ /* 0x000fe20003f05270 */
[----:B------:R-:W-:-:S04]  /*17fc0*/  IMAD.MOV.U32 R14, RZ, RZ, 0x4000 ;  /* 0x00004000ff0e7424 */ /* 0x000fc800078e00ff */
[----:B------:R2:W-:Y:S08]  /*17fd0*/  SYNCS.ARRIVE.TRANS64 RZ, [R9+URZ+0x16890], R14 ;  /* 0x0168900e09ff79a7 */ /* 0x0005f0000800003f */
[----:B------:R-:W-:Y:S05]  /*17fe0*/  @!P0 BRA `(.L_x_11813) ;  /* 0x0000000000048947 */ /* 0x000fea0003800000 */
[----:B------:R-:W-:Y:S01]  /*17ff0*/  BPT.TRAP 0x1 ;  /* 0x000000040000795c */ /* 0x000fe20000300000 */
.L_x_11813:
[----:B------:R-:W-:Y:S01]  /*18000*/  IMAD R11, R25, 0x4000, R8 ;  /* 0x00004000190b7824 */ /* 0x000fe200078e0208 */
[----:B------:R-:W-:Y:S01]  /*18010*/  R2UR UR9, R9 ;  /* 0x00000000090972ca */ /* 0x000fe200000e0000 */
[----:B------:R-:W-:Y:S01]  /*18020*/  UIADD3 UR4, UP0, UR40, 0x570, URZ ;  /* 0x0000057028047890 */ /* 0x000fe2000ff1e03f */
[----:B------:R-:W-:Y:S01]  /*18030*/  R2UR UR12, R5 ;  /* 0x00000000050c72ca */ /* 0x000fe200000e0000 */
[----:B------:R-:W-:Y:S01]  /*18040*/  UMOV UR6, 0x0 ;  /* 0x0000000000067882 */ /* 0x000fe20000000000 */
[----:B------:R-:W-:Y:S01]  /*18050*/  R2UR UR8, R11 ;  /* 0x000000000b0872ca */ /* 0x000fe200000e0000 */
[----:B------:R-:W-:Y:S01]  /*18060*/  IMAD R11, R7, 0x80, R0 ;  /* 0x00000080070b7824 */ /* 0x000fe200078e0200 */
[----:B------:R-:W-:Y:S01]  /*18070*/  R2UR UR13, R10 ;  /* 0x000000000a0d72ca */ /* 0x000fe200000e0000 */
[----:B------:R-:W-:Y:S02]  /*18080*/  UIADD3.X UR5, URZ, UR41, URZ, UP0, !UPT ;  /* 0x000000293f057290 */ /* 0x000fe400087fe43f */
[----:B------:R-:W-:Y:S01]  /*18090*/  VIADD R11, R11, 0xffffff80 ;  /* 0xffffff800b0b7836 */ /* 0x000fe20000000000 */
[----:B------:R-:W-:Y:S01]  /*180a0*/  UMOV UR7, 0x12f00000 ;  /* 0x12f0000000077882 */ /* 0x000fe20000000000 */
[----:B------:R-:W-:-:S02]  /*180b0*/  UMOV UR10, URZ ;  /* 0x0000003f000a7c82 */ /* 0x000fc40008000000 */
[----:B------:R-:W-:Y:S01]  /*180c0*/  UIADD3 UR9, UR9, 0x16890, URZ ;  /* 0x0001689009097890 */ /* 0x000fe2000fffe03f */
[----:B------:R-:W-:-:S03]  /*180d0*/  R2UR UR11, R11 ;  /* 0x000000000b0b72ca */ /* 0x000fc600000e0000 */
[----:B------:R-:W-:-:S10]  /*180e0*/  UIADD3 UR8, UR8, 0xe400, URZ ;  /* 0x0000e40008087890 */ /* 0x000fd4000fffe03f */
[----:B------:R3:W-:Y:S01]  /*180f0*/  UTMALDG.4D [UR8], [UR4], desc[UR6] ;  /* 0x00000608040075b4 */ /* 0x0007e20008019000 */
[----:B------:R-:W4:Y:S02]  /*18100*/  SYNCS.PHASECHK.TRANS64.TRYWAIT P0, [R9+URZ+0x168c0], R12 ;  /* 0x0168c00c090075a7 */ /* 0x000f24000800017f */
[----:B---34-:R-:W-:Y:S05]  /*18110*/  @!P0 BRA `(.L_x_11814) ;  /* 0x0000004c00248947 */ /* 0x018fea0003800000 */
.L_x_11968:
[----:B------:R-:W-:Y:S01]  /*18120*/  IMAD.SHL.U32 R13, R25, 0x2000, RZ ;  /* 0x00002000190d7824 */ /* 0x000fe200078e00ff */
[----:B------:R-:W-:Y:S06]  /*18130*/  @P1 BRA `(.L_x_11815) ;  /* 0x0000000000141947 */ /* 0x000fec0003800000 */
[----:B------:R-:W-:Y:S01]  /*18140*/  ISETP.NE.AND P0, PT, R28, RZ, PT ;  /* 0x000000ff1c00720c */ /* 0x000fe20003f05270 */
[----:B0--3--:R-:W-:-:S04]  /*18150*/  IMAD.MOV.U32 R12, RZ, RZ, 0x4000 ;  /* 0x00004000ff0c7424 */ /* 0x009fc800078e00ff */
[----:B------:R4:W-:Y:S08]  /*18160*/  SYNCS.ARRIVE.TRANS64 RZ, [R9+URZ+0x168b0], R12 ;  /* 0x0168b00c09ff79a7 */ /* 0x0009f0000800003f */
[----:B------:R-:W-:Y:S05]  /*18170*/  @!P0 BRA `(.L_x_11815) ;  /* 0x0000000000048947 */ /* 0x000fea0003800000 */
[----:B------:R-:W-:Y:S01]  /*18180*/  BPT.TRAP 0x1 ;  /* 0x000000040000795c */ /* 0x000fe20000300000 */
.L_x_11815:
        /* <DEDUP_REMOVED lines=11> */
[----:B------:R-:W-:-:S04]  /*18240*/  UIADD3 UR9, UR9, 0x168b0, URZ ;  /* 0x000168b009097890 */ /* 0x000fc8000fffe03f */
[----:B------:R-:W-:-:S09]  /*18250*/  UIADD3 UR8, UR8, 0x400, URZ ;  /* 0x0000040008087890 */ /* 0x000fd2000fffe03f */
[----:B------:R0:W-:Y:S02]  /*18260*/  UTMALDG.4D [UR8], [UR4], desc[UR6] ;  /* 0x00000608040075b4 */ /* 0x0001e40008019000 */
[----:B0-----:R-:W-:Y:S01]  /*18270*/  NOP ;  /* 0x0000000000007918 */ /* 0x001fe20000000000 */
.L_x_11811:
[----:B------:R-:W-:Y:S05]  /*18280*/  BSYNC B1 ;  /* 0x0000000000017941 */ /* 0x000fea0003800000 */
.L_x_11810:
[----:B------:R-:W-:Y:S01]  /*18290*/  VIADD R25, R25, 0x1 ;  /* 0x0000000119197836 */ /* 0x000fe20000000000 */
[----:B------:R-:W-:Y:S01]  /*182a0*/  PLOP3.LUT P2, PT, PT, PT, PT, 0x8, 0x0 ;  /* 0x000000000000781c */ /* 0x000fe20003f4e170 */
[----:B------:R-:W-:-:S03]  /*182b0*/  VIADD R7, R7, 0xfffffffe ;  /* 0xfffffffe07077836 */ /* 0x000fc60000000000 */
[----:B------:R-:W-:-:S04]  /*182c0*/  ISETP.NE.AND P0, PT, R25, 0x2, PT ;  /* 0x000000021900780c */ /* 0x000fc80003f05270 */
[----:B------:R-:W-:Y:S02]  /*182d0*/  SEL R25, R25, RZ, P0 ;  /* 0x000000ff19197207 */ /* 0x000fe40000000000 */
[----:B0-234-:R-:W-:Y:S02]  /*182e0*/  SEL R9, RZ, 0x1, P0 ;  /* 0x00000001ff097807 */ /* 0x01dfe40000000000 */
[----:B------:R-:W-:Y:S02]  /*182f0*/  ISETP.GE.AND P0, PT, R7, R6, PT ;  /* 0x000000060700720c */ /* 0x000fe40003f06270 */
[----:B------:R-:W-:-:S11]  /*18300*/  LOP3.LUT R26, R26, R9, RZ, 0x3c, !PT ;  /* 0x000000091a1a7212 */ /* 0x000fd600078e3cff */
[----:B------:R-:W-:Y:S05]  /*18310*/  @!P0 BRA `(.L_x_11805) ;  /* 0x0000000000fc8947 */ /* 0x000fea0003800000 */
.L_x_11822:
[----:B------:R-:W-:Y:S05]  /*18320*/  YIELD ;  /* 0x0000000000007946 */ /* 0x000fea0003800000 */
[----:B------:R-:W-:Y:S04]  /*18330*/  BSSY B1, `(.L_x_11816) ;  /* 0x0000034000017945 */ /* 0x000fe80003800000 */
[----:B------:R-:W-:Y:S05]  /*18340*/  @!P6 BRA `(.L_x_11817) ;  /* 0x0000000000c8e947 */ /* 0x000fea0003800000 */
[----:B------:R-:W-:Y:S01]  /*18350*/  IMAD R12, R25, 0x8, R8 ;  /* 0x00000008190c7824 */ /* 0x000fe200078e0208 */
[----:B------:R-:W-:-:S04]  /*18360*/  SHF.L.U32 R9, R26, 0x1f, RZ ;  /* 0x0000001f1a097819 */ /* 0x000fc800000006ff */
[----:B------:R-:W0:Y:S02]  /*18370*/  SYNCS.PHASECHK.TRANS64.TRYWAIT P0, [R12+URZ+0x168a0], R9 ;  /* 0x0168a0090c0075a7 */ /* 0x000e24000800017f */
[----:B0-----:R-:W-:Y:S05]  /*18380*/  @!P0 BRA `(.L_x_11818) ;  /* 0x00000048009c8947 */ /* 0x001fea0003800000 */
.L_x_11969:
        /* <DEDUP_REMOVED lines=9> */
.L_x_11819:
[----:B--2---:R-:W-:Y:S01]  /*18420*/  IMAD R11, R25, 0x4000, R8 ;  /* 0x00004000190b7824 */ /* 0x004fe200078e0208 */
        /* <DEDUP_REMOVED lines=16> */
.L_x_11970:
[----:B------:R-:W-:Y:S05]  /*18530*/  @P0 BRA `(.L_x_11821) ;  /* 0x0000000000140947 */ /* 0x000fea0003800000 */
[----:B------:R-:W-:Y:S01]  /*18540*/  ISETP.NE.AND P1, PT, R28, RZ, PT ;  /* 0x000000ff1c00720c */ /* 0x000fe20003f25270 */
[----:B0-2---:R-:W-:-:S04]  /*18550*/  IMAD.MOV.U32 R9, RZ, RZ, 0x4000 ;  /* 0x00004000ff097424 */ /* 0x005fc800078e00ff */
[----:B------:R3:W-:Y:S08]  /*18560*/  SYNCS.ARRIVE.TRANS64 RZ, [R12+URZ+0x168b0], R9 ;  /* 0x0168b0090cff79a7 */ /* 0x0007f0000800003f */
[----:B------:R-:W-:Y:S05]  /*18570*/  @!P1 BRA `(.L_x_11821) ;  /* 0x0000000000049947 */ /* 0x000fea0003800000 */
[----:B------:R-:W-:Y:S01]  /*18580*/  BPT.TRAP 0x1 ;  /* 0x000000040000795c */ /* 0x000fe20000300000 */
.L_x_11821:
        /* <DEDUP_REMOVED lines=14> */
.L_x_11817:
[----:B------:R-:W-:Y:S05]  /*18670*/  BSYNC B1 ;  /* 0x0000000000017941 */ /* 0x000fea0003800000 */
.L_x_11816:
[----:B------:R-:W-:-:S05]  /*18680*/  VIADD R25, R25, 0x1 ;  /* 0x0000000119197836 */ /* 0x000fca0000000000 */
[----:B------:R-:W-:-:S04]  /*18690*/  ISETP.NE.AND P0, PT, R25, 0x2, PT ;  /* 0x000000021900780c */ /* 0x000fc80003f05270 */
[----:B0-23--:R-:W-:Y:S02]  /*186a0*/  SEL R9, RZ, 0x1, P0 ;  /* 0x00000001ff097807 */ /* 0x00dfe40000000000 */
[----:B------:R-:W-:Y:S02]  /*186b0*/  SEL R25, R25, RZ, P0 ;  /* 0x000000ff19197207 */ /* 0x000fe40000000000 */
[C---:B------:R-:W-:Y:S02]  /*186c0*/  ISETP.GT.AND P0, PT, R7.reuse, R6, PT ;  /* 0x000000060700720c */ /* 0x040fe40003f04270 */
[----:B------:R-:W-:Y:S01]  /*186d0*/  LOP3.LUT R26, R26, R9, RZ, 0x3c, !PT ;  /* 0x000000091a1a7212 */ /* 0x000fe200078e3cff */
[----:B------:R-:W-:-:S04]  /*186e0*/  VIADD R9, R7, 0xffffffff ;  /* 0xffffffff07097836 */ /* 0x000fc80000000000 */
[----:B------:R-:W-:-:S06]  /*186f0*/  IMAD.MOV.U32 R7, RZ, RZ, R9 ;  /* 0x000000ffff077224 */ /* 0x000fcc00078e0009 */
[----:B------:R-:W-:Y:S05]  /*18700*/  @P0 BRA `(.L_x_11822) ;  /* 0xfffffffc00040947 */ /* 0x000fea000383ffff */
.L_x_11805:
[----:B------:R-:W-:Y:S05]  /*18710*/  BSYNC B0 ;  /* 0x0000000000007941 */ /* 0x000fea0003800000 */
.L_x_11804:
        /* <DEDUP_REMOVED lines=17> */
.L_x_11825:
[----:B------:R-:W-:-:S13]  /*18830*/  ISETP.NE.AND P1, PT, R7, 0x1, PT ;  /* 0x000000010700780c */ /* 0x000fda0003f25270 */
[----:B------:R-:W0:Y:S02]  /*18840*/  @P1 LDC.64 R8, c[0x0][0x9e8] ;  /* 0x00027a00ff081b82 */ /* 0x000e240000000a00 */
[----:B0-----:R-:W-:-:S05]  /*18850*/  @P1 IMAD.HI.U32 R8, R0, R8, RZ ;  /* 0x0000000800081227 */ /* 0x001fca00078e00ff */
[----:B------:R-:W-:-:S07]  /*18860*/  @P1 SHF.R.U32.HI R0, RZ, R9, R8 ;  /* 0x00000009ff001219 */ /* 0x000fce0000011608 */
.L_x_11826:
[----:B------:R-:W-:Y:S05]  /*18870*/  BSYNC B0 ;  /* 0x0000000000007941 */ /* 0x000fea0003800000 */
.L_x_11824:
[----:B------:R-:W-:-:S05]  /*18880*/  IMAD R5, R0, R7, R7 ;  /* 0x0000000700057224 */ /* 0x000fca00078e0207 */
[----:B------:R-:W-:-:S07]  /*18890*/  VIMNMX R6, R6, R5, PT ;  /* 0x0000000506067248 */ /* 0x000fce0003fe0100 */
.L_x_11823:
[----:B------:R-:W-:Y:S01]  /*188a0*/  VIADD R6, R6, 0x7f ;  /* 0x0000007f06067836 */ /* 0x000fe20000000000 */
[----:B------:R-:W-:-:S04]  /*188b0*/  ULDC UR4, c[0x0][0x9dc] ;  /* 0x0002770000047ab9 */ /* 0x000fc80000000800 */
[----:B------:R-:W-:-:S04]  /*188c0*/  SHF.R.S32.HI R5, RZ, 0x1f, R6 ;  /* 0x0000001fff057819 */ /* 0x000fc80000011406 */
[----:B------:R-:W-:-:S04]  /*188d0*/  LEA.HI R5, R5, R6, RZ, 0x7 ;  /* 0x0000000605057211 */ /* 0x000fc800078f38ff */
[----:B------:R-:W-:-:S04]  /*188e0*/  SHF.R.S32.HI R0, RZ, 0x7, R5 ;  /* 0x00000007ff007819 */ /* 0x000fc80000011405 */
[----:B------:R-:W-:Y:S01]  /*188f0*/  VIMNMX R8, R3, R0, PT ;  /* 0x0000000003087248 */ /* 0x000fe20003fe0100 */
[----:B------:R-:W-:-:S04]  /*18900*/  VIADD R0, R4, -UR4 ;  /* 0x8000000404007c36 */ /* 0x000fc80008000000 */
[----:B------:R0:W-:Y:S01]  /*18910*/  STL [R1], R8 ;  /* 0x0000000801007387 */ /* 0x0001e20000100800 */
        /* <DEDUP_REMOVED lines=11> */
.L_x_11829:
[----:B------:R-:W-:-:S13]  /*189d0*/  ISETP.NE.AND P0, PT, R7, 0x1, PT ;  /* 0x000000010700780c */ /* 0x000fda0003f05270 */
[----:B------:R-:W2:Y:S02]  /*189e0*/  @P0 LDC.64 R2, c[0x0][0x9e8] ;  /* 0x00027a00ff020b82 */ /* 0x000ea40000000a00 */
[----:B--2---:R-:W-:-:S05]  /*189f0*/  @P0 IMAD.HI.U32 R2, R4, R2, RZ ;  /* 0x0000000204020227 */ /* 0x004fca00078e00ff */
[----:B------:R-:W-:-:S07]  /*18a00*/  @P0 SHF.R.U32.HI R4, RZ, R3, R2 ;  /* 0x00000003ff040219 */ /* 0x000fce0000011602 */
.L_x_11830:
[----:B------:R-:W-:Y:S05]  /*18a10*/  BSYNC B0 ;  /* 0x0000000000007941 */ /* 0x000fea0003800000 */
.L_x_11828:
[----:B------:R-:W-:-:S05]  /*18a20*/  IMAD R7, R4, R7, RZ ;  /* 0x0000000704077224 */ /* 0x000fca00078e02ff */
[----:B------:R-:W-:-:S07]  /*18a30*/  VIMNMX R0, R0, R7, !PT ;  /* 0x0000000700007248 */ /* 0x000fce0007fe0100 */
.L_x_11827:
        /* <DEDUP_REMOVED lines=22> */
.L_x_11832:
[----:B------:R-:W2:Y:S01]  /*18ba0*/  S2R R0, SR_CgaCtaId ;  /* 0x0000000000007919 */ /* 0x000ea20000008800 */
[----:B------:R-:W-:-:S04]  /*18bb0*/  MOV R27, 0x400 ;  /* 0x00000400001b7802 */ /* 0x000fc80000000f00 */
[----:B--2---:R-:W-:-:S05]  /*18bc0*/  LEA R27, R0, R27, 0x18 ;  /* 0x0000001b001b7211 */ /* 0x004fca00078ec0ff */
        /* <DEDUP_REMOVED lines=8> */
[----:B------:R-:W2:Y:S01]  /*18c50*/  LDC.64 R2, c[0x4][R2] ;  /* 0x0100000002027b82 */ /* 0x000ea20000000a00 */
[----:B------:R-:W-:Y:S02]  /*18c60*/  IMAD.U32 R5, RZ, RZ, UR7 ;  /* 0x00000007ff057e24 */ /* 0x000fe4000f8e00ff */
[----:B------:R-:W-:Y:S02]  /*18c70*/  IMAD.U32 R6, RZ, RZ, UR8 ;  /* 0x00000008ff067e24 */ /* 0x000fe4000f8e00ff */
[----:B------:R-:W-:-:S02]  /*18c80*/  IMAD.U32 R7, RZ, RZ, UR9 ;  /* 0x00000009ff077e24 */ /* 0x000fc4000f8e00ff */
[----:B------:R-:W-:Y:S02]  /*18c90*/  IMAD.U32 R10, RZ, RZ, UR4 ;  /* 0x00000004ff0a7e24 */ /* 0x000fe4000f8e00ff */
[----:B------:R-:W-:Y:S02]  /*18ca0*/  IMAD.U32 R11, RZ, RZ, UR5 ;  /* 0x00000005ff0b7e24 */ /* 0x000fe4000f8e00ff */
[----:B0-----:R-:W-:Y:S02]  /*18cb0*/  IMAD.MOV.U32 R8, RZ, RZ, 0x70 ;  /* 0x00000070ff087424 */ /* 0x001fe400078e00ff */
[----:B------:R-:W-:Y:S02]  /*18cc0*/  IMAD.MOV.U32 R12, RZ, RZ, 0x1 ;  /* 0x00000001ff0c7424 */ /* 0x000fe400078e00ff */
[----:B------:R-:W-:-:S07]  /*18cd0*/  IMAD.MOV.U32 R13, RZ, RZ, RZ ;  /* 0x000000ffff0d7224 */ /* 0x000fce00078e00ff */
[----:B------:R-:W-:-:S07]  /*18ce0*/  LEPC R20, `(.L_x_11834) ;  /* 0x000000001014794e */ /* 0x000fce0000000000 */
[----:B-12---:R-:W-:Y:S05]  /*18cf0*/  CALL.ABS.NOINC R2 ;  /* 0x0000000002007343 */ /* 0x006fea0003c00000 */
.L_x_11834:
[----:B------:R-:W-:-:S05]  /*18d00*/  VIADD R0, R27, 0x400 ;  /* 0x000004001b007836 */ /* 0x000fca0000000000 */
        /* <DEDUP_REMOVED lines=9> */
[----:B------:R-:W-:Y:S02]  /*18da0*/  IMAD.U32 R6, RZ, RZ, UR8 ;  /* 0x00000008ff067e24 */ /* 0x000fe4000f8e00ff */
[----:B------:R-:W-:-:S02]  /*18db0*/  IMAD.U32 R7, RZ, RZ, UR9 ;  /* 0x00000009ff077e24 */ /* 0x000fc4000f8e00ff */
[----:B------:R-:W-:Y:S02]  /*18dc0*/  IMAD.U32 R10, RZ, RZ, UR4 ;  /* 0x00000004ff0a7e24 */ /* 0x000fe4000f8e00ff */
[----:B------:R-:W-:Y:S02]  /*18dd0*/  IMAD.U32 R11, RZ, RZ, UR5 ;  /* 0x00000005ff0b7e24 */ /* 0x000fe4000f8e00ff */
[----:B0-----:R-:W-:Y:S02]  /*18de0*/  IMAD.MOV.U32 R8, RZ, RZ, 0x70 ;  /* 0x00000070ff087424 */ /* 0x001fe400078e00ff */
[----:B------:R-:W-:Y:S02]  /*18df0*/  IMAD.MOV.U32 R12, RZ, RZ, 0x1 ;  /* 0x00000001ff0c7424 */ /* 0x000fe400078e00ff */
[----:B--2---:R-:W-:-:S07]  /*18e00*/  IMAD.MOV.U32 R13, RZ, RZ, RZ ;  /* 0x000000ffff0d7224 */ /* 0x004fce00078e00ff */
[----:B------:R-:W-:-:S07]  /*18e10*/  LEPC R20, `(.L_x_11836) ;  /* 0x000000001014794e */ /* 0x000fce0000000000 */
[----:B-1-3--:R-:W-:Y:S05]  /*18e20*/  CALL.ABS.NOINC R2 ;  /* 0x0000000002007343 */ /* 0x00afea0003c00000 */
.L_x_11836:
        /* <DEDUP_REMOVED lines=16> */
.L_x_11835:
[----:B------:R-:W2:Y:S01]  /*18f30*/  LDL.LU R20, [R1+0x8] ;  /* 0x0000080001147983 */ /* 0x000ea20000300800 */
[----:B------:R-:W-:Y:S01]  /*18f40*/  ULDC.64 UR4, c[0x0][0x9f8] ;  /* 0x00027e0000047ab9 */ /* 0x000fe20000000a00 */
[----:B------:R-:W3:Y:S01]  /*18f50*/  LDC R0, c[0x0][0x428] ;  /* 0x00010a00ff007b82 */ /* 0x000ee20000000800 */
[----:B------:R-:W-:Y:S01]  /*18f60*/  ISETP.NE.U32.AND P0, PT, RZ, UR4, PT ;  /* 0x00000004ff007c0c */ /* 0x000fe2000bf05070 */
[----:B------:R-:W-:-:S03]  /*18f70*/  IMAD.MOV.U32 R6, RZ, RZ, R19 ;  /* 0x000000ffff067224 */ /* 0x000fc600078e0013 */
[----:B------:R-:W-:Y:S01]  /*18f80*/  ISETP.NE.AND.EX P0, PT, RZ, UR5, PT, P0 ;  /* 0x00000005ff007c0c */ /* 0x000fe2000bf05300 */
[----:B------:R-:W-:-:S12]  /*18f90*/  ULDC.64 UR4, c[0x0][0xa00] ;  /* 0x0002800000047ab9 */ /* 0x000fd80000000a00 */
[----:B------:R-:W4:Y:S02]  /*18fa0*/  @P0 LDC.64 R2, c[0x0][0x9f8] ;  /* 0x00027e00ff020b82 */ /* 0x000f240000000a00 */
[----:B----4-:R-:W-:-:S05]  /*18fb0*/  @P0 IMAD.WIDE R2, R19, 0x4, R2 ;  /* 0x0000000413020825 */ /* 0x010fca00078e0202 */
[----:B------:R4:W5:Y:S01]  /*18fc0*/  @P0 LDG.E R6, desc[UR38][R2.64] ;  /* 0x0000002602060981 */ /* 0x000962000c1e1900 */
[----:B---3--:R-:W-:Y:S01]  /*18fd0*/  ISETP.NE.AND P0, PT, R0, 0x1, PT ;  /* 0x000000010000780c */ /* 0x008fe20003f05270 */
[----:B------:R-:W-:Y:S01]  /*18fe0*/  IMAD.MOV.U32 R0, RZ, RZ, R18 ;  /* 0x000000ffff007224 */ /* 0x000fe200078e0012 */
[----:B------:R-:W-:-:S04]  /*18ff0*/  ISETP.NE.AND P6, PT, R28, RZ, PT ;  /* 0x000000ff1c00720c */ /* 0x000fc80003fc5270 */
[----:B------:R-:W-:-:S07]  /*19000*/  PLOP3.LUT P1, PT, P6, PT, PT, 0x8, 0x0 ;  /* 0x000000000000781c */ /* 0x000fce000372e170 */
[----:B------:R-:W3:Y:S02]  /*19010*/  @P0 LDC R5, c[0x0][0x42c] ;  /* 0x00010b00ff050b82 */ /* 0x000ee40000000800 */
[----:B------:R-:W-:-:S05]  /*19020*/  VOTEU.ALL UP1, P6 ;  /* 0x00000000003f7886 */ /* 0x000fca0003020000 */
[----:B------:R-:W-:Y:S01]  /*19030*/  @!UP1 UIADD3 UR8, UP0, UR40, 0x270, URZ ;  /* 0x0000027028089890 */ /* 0x000fe2000ff1e03f */
[----:B------:R-:W0:Y:S03]  /*19040*/  @P0 LDC R4, c[0x0][0x430] ;  /* 0x00010c00ff040b82 */ /* 0x000e260000000800 */
[----:B------:R-:W-:-:S03]  /*19050*/  @!UP1 UIADD3.X UR9, URZ, UR41, URZ, UP0, !UPT ;  /* 0x000000293f099290 */ /* 0x000fc600087fe43f */
[----:B------:R-:W-:Y:S01]  /*19060*/  VOTEU.ALL UP0, P6 ;  /* 0x00000000003f7886 */ /* 0x000fe20003000000 */
[----:B---3--:R-:W-:-:S05]  /*19070*/  @P0 IMAD.HI.U32 R5, R18, R5, RZ ;  /* 0x0000000512050227 */ /* 0x008fca00078e00ff */
[----:B0-----:R-:W-:Y:S02]  /*19080*/  @P0 SHF.R.U32.HI R0, RZ, R4, R5 ;  /* 0x00000004ff000219 */ /* 0x001fe40000011605 */
[----:B------:R-:W-:-:S04]  /*19090*/  ISETP.NE.U32.AND P0, PT, RZ, UR4, PT ;  /* 0x00000004ff007c0c */ /* 0x000fc8000bf05070 */
[----:B------:R-:W-:-:S04]  /*190a0*/  ISETP.NE.AND.EX P0, PT, RZ, UR5, PT, P0 ;  /* 0x00000005ff007c0c */ /* 0x000fc8000bf05300 */
[----:B------:R-:W-:Y:S01]  /*190b0*/  SEL R9, R19, RZ, !P0 ;  /* 0x000000ff13097207 */ /* 0x000fe20004000000 */
[----:B--2-4-:R-:W-:-:S08]  /*190c0*/  IMAD R17, R17, 0xc0, R20 ;  /* 0x000000c011117824 */ /* 0x014fd000078e0214 */
.L_x_11837:
        /* <DEDUP_REMOVED lines=10> */
[----:B------:R-:W2:Y:S01]  /*19170*/  LDL R4, [R1] ;  /* 0x0000000001047983 */ /* 0x000ea20000100800 */
        /* <DEDUP_REMOVED lines=8> */
.L_x_11973:
[----:B------:R-:W-:Y:S01]  /*19200*/  UMOV UR4, 0xffffffff ;  /* 0xffffffff00047882 */ /* 0x000fe20000000000 */
[----:B------:R-:W-:Y:S02]  /*19210*/  SHF.R.S32.HI R12, RZ, 0x1f, R6 ;  /* 0x0000001fff0c7819 */ /* 0x000fe40000011406 */
[----:B------:R-:W-:Y:S05]  /*19220*/  BRA.DIV UR4, `(.L_x_11839) ;  /* 0x0000003e04507947 */ /* 0x000fea000b800000 */
[----:B------:R-:W-:-:S13]  /*19230*/  ELECT P6, URZ, PT ;  /* 0x00000000003f782f */ /* 0x000fda00038c0000 */
.L_x_11976:
[----:B------:R-:W-:Y:S05]  /*19240*/  @!P6 BRA `(.L_x_11840) ;  /* 0x0000000000c8e947 */ /* 0x000fea0003800000 */
[----:B------:R-:W-:-:S04]  /*19250*/  ISETP.NE.U32.AND P0, PT, R2, RZ, PT ;  /* 0x000000ff0200720c */ /* 0x000fc80003f05070 */
        /* <DEDUP_REMOVED lines=19> */
.L_x_11841:
[----:B------:R-:W-:Y:S01]  /*19390*/  IMAD R5, R22, 0x8, R27 ;  /* 0x0000000816057824 */ /* 0x000fe200078e021b */
[----:B------:R-:W-:-:S04]  /*193a0*/  SHF.L.U32 R4, R24, 0x1f, RZ ;  /* 0x0000001f18047819 */ /* 0x000fc800000006ff */
[----:B------:R-:W2:Y:S02]  /*193b0*/  SYNCS.PHASECHK.TRANS64.TRYWAIT P0, [R5+URZ+0x16840], R4 ;  /* 0x01684004050075a7 */ /* 0x000ea4000800017f */
[----:B--2---:R-:W-:Y:S05]  /*193c0*/  @!P0 BRA `(.L_x_11842) ;  /* 0x0000003c00088947 */ /* 0x004fea0003800000 */
.L_x_11977:
        /* <DEDUP_REMOVED lines=9> */
.L_x_11843:
[----:B0-2---:R-:W-:Y:S01]  /*19460*/  IMAD R4, R22, 0x4000, R27 ;  /* 0x0000400016047824 */ /* 0x005fe200078e021b */
        /* <DEDUP_REMOVED lines=15> */
[----:B0-----:R-:W-:Y:S01]  /*19560*/  NOP ;  /* 0x0000000000007918 */ /* 0x001fe20000000000 */
.L_x_11840:
[----:B------:R-:W2:Y:S01]  /*19570*/  LDL.LU R5, [R1+0x4] ;  /* 0x0000040001057983 */ /* 0x000ea20000300800 */
[----:B------:R-:W-:Y:S05]  /*19580*/  WARPSYNC.ALL ;  /* 0x0000000000007948 */ /* 0x000fea0003800000 */
[----:B------:R-:W-:Y:S02]  /*19590*/  ELECT P0, URZ, PT ;  /* 0x00000000003f782f */ /* 0x000fe40003800000 */
[----:B------:R-:W-:Y:S01]  /*195a0*/  R2UR UR9, R27 ;  /* 0x000000001b0972ca */ /* 0x000fe200000e0000 */
[----:B------:R-:W-:-:S10]  /*195b0*/  UIADD3 UR4, UP0, UR40, 0x270, URZ ;  /* 0x0000027028047890 */ /* 0x000fd4000ff1e03f */
        /* <DEDUP_REMOVED lines=9> */
[----:B------:R-:W-:Y:S01]  /*19650*/  BAR.SYNC.DEFER_BLOCKING 0x8, 0x1a0 ;  /* 0x0206800000007b1d */ /* 0x000fe20000010000 */
[----:B------:R-:W-:-:S02]  /*19660*/  UIADD3 UR8, UR9, 0x8400, URZ ;  /* 0x0000840009087890 */ /* 0x000fc4000fffe03f */
[----:B------:R-:W-:-:S03]  /*19670*/  UIADD3 UR9, UR9, 0x16800, URZ ;  /* 0x0001680009097890 */ /* 0x000fc6000fffe03f */
[----:B------:R0:W-:Y:S06]  /*19680*/  @P0 SYNCS.ARRIVE.TRANS64 RZ, [R27+URZ+0x16800], R4 ;  /* 0x016800041bff09a7 */ /* 0x0001ec000800003f */
[----:B------:R3:W-:Y:S01]  /*19690*/  UTMALDG.4D [UR8], [UR4], desc[UR6] ;  /* 0x00000608040075b4 */ /* 0x0007e20008019000 */
[----:B--2---:R-:W-:-:S05]  /*196a0*/  VIADD R5, R5, 0x1 ;  /* 0x0000000105057836 */ /* 0x004fca0000000000 */
[----:B0-----:R-:W-:Y:S01]  /*196b0*/  LEA.HI R4, R5, R5, RZ, 0x1 ;  /* 0x0000000505047211 */ /* 0x001fe200078f08ff */
[----:B------:R3:W-:Y:S03]  /*196c0*/  STL [R1+0x4], R5 ;  /* 0x0000040501007387 */ /* 0x0007e60000100800 */
[----:B------:R-:W-:-:S05]  /*196d0*/  LOP3.LUT R4, R4, 0xfffffffe, RZ, 0xc0, !PT ;  /* 0xfffffffe04047812 */ /* 0x000fca00078ec0ff */
[----:B------:R-:W-:-:S05]  /*196e0*/  IMAD.IADD R4, R5, 0x1, -R4 ;  /* 0x0000000105047824 */ /* 0x000fca00078e0a04 */
[----:B------:R-:W-:-:S04]  /*196f0*/  SHF.L.U32 R4, R4, 0x1f, RZ ;  /* 0x0000001f04047819 */ /* 0x000fc800000006ff */
[----:B------:R-:W0:Y:S02]  /*19700*/  SYNCS.PHASECHK.TRANS64.TRYWAIT P0, [R27+URZ+0x16820], R4 ;  /* 0x016820041b0075a7 */ /* 0x000e24000800017f */
[----:B0--3--:R-:W-:Y:S05]  /*19710*/  @!P0 BRA `(.L_x_11845) ;  /* 0x0000003800488947 */ /* 0x009fea0003800000 */
.L_x_11978:
[----:B------:R-:W-:Y:S05]  /*19720*/  BSYNC B0 ;  /* 0x0000000000007941 */ /* 0x000fea0003800000 */
.L_x_11844:
[----:B------:R-:W2:Y:S01]  /*19730*/  LDL R5, [R1] ;  /* 0x0000000001057983 */ /* 0x000ea20000100800 */
        /* <DEDUP_REMOVED lines=41> */
.L_x_11852:
[----:B0-----:R-:W-:Y:S01]  /*199d0*/  IMAD R3, R10, 0x8, R27 ;  /* 0x000000080a037824 */ /* 0x001fe200078e021b */
[----:B------:R-:W-:-:S04]  /*199e0*/  SHF.L.U32 R2, R14, 0x1f, RZ ;  /* 0x0000001f0e027819 */ /* 0x000fc800000006ff */
[----:B------:R-:W0:Y:S02]  /*199f0*/  SYNCS.PHASECHK.TRANS64.TRYWAIT P0, [R3+URZ+0x16840], R2 ;  /* 0x01684002030075a7 */ /* 0x000e24000800017f */
[----:B0-----:R-:W-:Y:S05]  /*19a00*/  @!P0 BRA `(.L_x_11853) ;  /* 0x0000003400a08947 */ /* 0x001fea0003800000 */
.L_x_11979:
        /* <DEDUP_REMOVED lines=9> */
.L_x_11854:
        /* <DEDUP_REMOVED lines=19> */
[----:B------:R-:W2:Y:S02]  /*19bd0*/  SYNCS.PHASECHK.TRANS64.TRYWAIT P0, [R2+URZ+0x60], R5 ;  /* 0x00006005020075a7 */ /* 0x000ea4000800017f */
[----:B0-2---:R-:W-:Y:S05]  /*19be0*/  @!P0 BRA `(.L_x_11855) ;  /* 0x00000034003c8947 */ /* 0x005fea0003800000 */
.L_x_11980:
[----:B------:R-:W-:Y:S05]  /*19bf0*/  @P1 BRA `(.L_x_11856) ;  /* 0x0000000000181947 */ /* 0x000fea0003800000 */
[----:B------:R-:W-:Y:S01]  /*19c00*/  ISETP.NE.AND P0, PT, R28, RZ, PT ;  /* 0x000000ff1c00720c */ /* 0x000fe20003f05270 */
[----:B0-----:R-:W-:Y:S02]  /*19c10*/  IMAD R2, R22, 0x8, R27 ;  /* 0x0000000816027824 */ /* 0x001fe400078e021b */
[----:B------:R-:W-:-:S04]  /*19c20*/  IMAD.MOV.U32 R3, RZ, RZ, 0x4000 ;  /* 0x00004000ff037424 */ /* 0x000fc800078e00ff */
[----:B------:R2:W-:Y:S06]  /*19c30*/  SYNCS.ARRIVE.TRANS64 RZ, [R2+URZ+0x16850], R3 ;  /* 0x0168500302ff79a7 */ /* 0x0005ec000800003f */
[----:B------:R-:W-:Y:S05]  /*19c40*/  @!P0 BRA `(.L_x_11856) ;  /* 0x0000000000048947 */ /* 0x000fea0003800000 */
[----:B------:R-:W-:Y:S01]  /*19c50*/  BPT.TRAP 0x1 ;  /* 0x000000040000795c */ /* 0x000fe20000300000 */
.L_x_11856:
        /* <DEDUP_REMOVED lines=20> */
.L_x_11851:
[----:B------:R-:W-:Y:S05]  /*19da0*/  BSYNC B2 ;  /* 0x0000000000027941 */ /* 0x000fea0003800000 */
.L_x_11850:
[----:B------:R-:W2:Y:S01]  /*19db0*/  LDL R2, [R1] ;  /* 0x0000000001027983 */ /* 0x000ea20000100800 */
[----:B------:R-:W-:Y:S02]  /*19dc0*/  IMAD.MOV.U32 R22, RZ, RZ, R10 ;  /* 0x000000ffff167224 */ /* 0x000fe400078e000a */
[----:B------:R-:W-:Y:S02]  /*19dd0*/  IMAD.MOV.U32 R24, RZ, RZ, R14 ;  /* 0x000000ffff187224 */ /* 0x000fe400078e000e */
[----:B--2---:R-:W-:-:S07]  /*19de0*/  VIADD R9, R2, 0xfffffffd ;  /* 0xfffffffd02097836 */ /* 0x004fce0000000000 */
.L_x_11849:
[----:B------:R-:W-:Y:S05]  /*19df0*/  BSYNC B1 ;  /* 0x0000000000017941 */ /* 0x000fea0003800000 */
.L_x_11848:
[----:B------:R-:W2:Y:S01]  /*19e00*/  LDL.LU R2, [R1] ;  /* 0x0000000001027983 */ /* 0x000ea20000300800 */
[----:B------:R-:W-:Y:S01]  /*19e10*/  VIADD R13, R13, 0xfffffffe ;  /* 0xfffffffe0d0d7836 */ /* 0x000fe20000000000 */
[----:B--2---:R-:W-:-:S04]  /*19e20*/  LOP3.LUT R2, RZ, R2, RZ, 0x33, !PT ;  /* 0x00000002ff027212 */ /* 0x004fc800078e33ff */
[----:B------:R-:W-:-:S13]  /*19e30*/  ISETP.NE.AND P0, PT, R13, R2, PT ;  /* 0x000000020d00720c */ /* 0x000fda0003f05270 */
[----:B------:R-:W-:Y:S05]  /*19e40*/  @!P0 BRA `(.L_x_11847) ;  /* 0x0000000800ec8947 */ /* 0x000fea0003800000 */
[----:B------:R-:W-:-:S07]  /*19e50*/  IMAD.MOV.U32 R4, RZ, RZ, R8 ;  /* 0x000000ffff047224 */ /* 0x000fce00078e0008 */
.L_x_11871:
[----:B------:R-:W-:Y:S01]  /*19e60*/  VIADD R10, R22, 0x1 ;  /* 0x00000001160a7836 */ /* 0x000fe20000000000 */
[----:B------:R-:W-:Y:S05]  /*19e70*/  YIELD ;  /* 0x0000000000007946 */ /* 0x000fea0003800000 */
[----:B------:R-:W-:Y:S01]  /*19e80*/  ISETP.NE.AND P0, PT, R10, 0x2, PT ;  /* 0x000000020a00780c */ /* 0x000fe20003f05270 */
[----:B------:R-:W-:Y:S03]  /*19e90*/  BSSY B1, `(.L_x_11857) ;  /* 0x0000057000017945 */ /* 0x000fe60003800000 */
[----:B0-----:R-:W-:-:S02]  /*19ea0*/  SEL R11, RZ, 0x1, P0 ;  /* 0x00000001ff0b7807 */ /* 0x001fc40000000000 */
[----:B------:R-:W-:Y:S02]  /*19eb0*/  SEL R10, R10, RZ, P0 ;  /* 0x000000ff0a0a7207 */ /* 0x000fe40000000000 */
[----:B------:R-:W-:Y:S01]  /*19ec0*/  LOP3.LUT R11, R24, R11, RZ, 0x3c, !PT ;  /* 0x0000000b180b7212 */ /* 0x000fe200078e3cff */
[----:B--2---:R-:W-:Y:S06]  /*19ed0*/  @!P6 BRA `(.L_x_11858) ;  /* 0x000000040048e947 */ /* 0x004fec0003800000 */
        /* <DEDUP_REMOVED lines=23> */
.L_x_11859:
[----:B------:R-:W-:Y:S01]  /*1a050*/  IMAD R3, R10, 0x8, R27 ;  /* 0x000000080a037824 */ /* 0x000fe200078e021b */
[----:B------:R-:W-:-:S04]  /*1a060*/  SHF.L.U32 R2, R11, 0x1f, RZ ;  /* 0x0000001f0b027819 */ /* 0x000fc800000006ff */
[----:B------:R-:W2:Y:S02]  /*1a070*/  SYNCS.PHASECHK.TRANS64.TRYWAIT P0, [R3+URZ+0x16840], R2 ;  /* 0x01684002030075a7 */ /* 0x000ea4000800017f */
[----:B--2---:R-:W-:Y:S05]  /*1a080*/  @!P0 BRA `(.L_x_11860) ;  /* 0x0000003000288947 */ /* 0x004fea0003800000 */
.L_x_11981:
        /* <DEDUP_REMOVED lines=9> */
.L_x_11861:
        /* <DEDUP_REMOVED lines=21> */
.L_x_11982:
[----:B------:R-:W-:Y:S05]  /*1a270*/  @P0 BRA `(.L_x_11863) ;  /* 0x0000000000140947 */ /* 0x000fea0003800000 */
[----:B------:R-:W-:Y:S01]  /*1a280*/  ISETP.NE.AND P1, PT, R28, RZ, PT ;  /* 0x000000ff1c00720c */ /* 0x000fe20003f25270 */
[----:B------:R-:W-:-:S04]  /*1a290*/  IMAD.MOV.U32 R2, RZ, RZ, 0x4000 ;  /* 0x00004000ff027424 */ /* 0x000fc800078e00ff */
[----:B------:R2:W-:Y:S08]  /*1a2a0*/  SYNCS.ARRIVE.TRANS64 RZ, [R3+URZ+0x50], R2 ;  /* 0x0000500203ff79a7 */ /* 0x0005f0000800003f */
[----:B------:R-:W-:Y:S05]  /*1a2b0*/  @!P1 BRA `(.L_x_11863) ;  /* 0x0000000000049947 */ /* 0x000fea0003800000 */
[----:B------:R-:W-:Y:S01]  /*1a2c0*/  BPT.TRAP 0x1 ;  /* 0x000000040000795c */ /* 0x000fe20000300000 */
.L_x_11863:
        /* <DEDUP_REMOVED lines=18> */
[----:B---3--:R-:W-:Y:S01]  /*1a3f0*/  NOP ;  /* 0x0000000000007918 */ /* 0x008fe20000000000 */
.L_x_11858:
[----:B------:R-:W-:Y:S05]  /*1a400*/  BSYNC B1 ;  /* 0x0000000000017941 */ /* 0x000fea0003800000 */
.L_x_11857:
[----:B------:R-:W-:Y:S01]  /*1a410*/  VIADD R22, R10, 0x1 ;  /* 0x000000010a167836 */ /* 0x000fe20000000000 */
[----:B------:R-:W-:Y:S01]  /*1a420*/  BSSY B1, `(.L_x_11864) ;  /* 0x000005a000017945 */ /* 0x000fe20003800000 */
[----:B------:R-:W-:-:S03]  /*1a430*/  VIADD R13, R9, 0xffffffff ;  /* 0xffffffff090d7836 */ /* 0x000fc60000000000 */
        /* <DEDUP_REMOVED lines=28> */
.L_x_11866:
[----:B--2---:R-:W-:Y:S01]  /*1a600*/  IMAD R2, R22, 0x8, R27 ;  /* 0x0000000816027824 */ /* 0x004fe200078e021b */
[----:B------:R-:W-:-:S04]  /*1a610*/  SHF.L.U32 R3, R24, 0x1f, RZ ;  /* 0x0000001f18037819 */ /* 0x000fc800000006ff */
[----:B------:R-:W2:Y:S02]  /*1a620*/  SYNCS.PHASECHK.TRANS64.TRYWAIT P0, [R2+URZ+0x16840], R3 ;  /* 0x01684003020075a7 */ /* 0x000ea4000800017f */
[----:B--2---:R-:W-:Y:S05]  /*1a630*/  @!P0 BRA `(.L_x_11867) ;  /* 0x0000002800e48947 */ /* 0x004fea0003800000 */
.L_x_11983:
        /* <DEDUP_REMOVED lines=9> */
.L_x_11868:
[----:B0-2---:R-:W-:Y:S01]  /*1a6d0*/  VIADD R3, R27, 0x16800 ;  /* 0x000168001b037836 */ /* 0x005fe20000000000 */
[----:B------:R-:W-:Y:S01]  /*1a6e0*/  R2UR UR11, R14 ;  /* 0x000000000e0b72ca */ /* 0x000fe200000e0000 */
[----:B------:R-:W-:Y:S01]  /*1a6f0*/  UIADD3 UR6, UP0, UR40, 0x370, URZ ;  /* 0x0000037028067890 */ /* 0x000fe2000ff1e03f */
[----:B------:R-:W-:Y:S01]  /*1a700*/  R2UR UR4, R23 ;  /* 0x00000000170472ca */ /* 0x000fe200000e0000 */
[----:B------:R-:W-:Y:S01]  /*1a710*/  IMAD R2, R22, 0x8, R3 ;  /* 0x0000000816027824 */ /* 0x000fe200078e0203 */
[----:B------:R-:W-:Y:S01]  /*1a720*/  R2UR UR12, R0 ;  /* 0x00000000000c72ca */ /* 0x000fe200000e0000 */
[----:B------:R-:W-:Y:S01]  /*1a730*/  UIADD3.X UR7, URZ, UR41, URZ, UP0, !UPT ;  /* 0x000000293f077290 */ /* 0x000fe200087fe43f */
[----:B-----5:R-:W-:Y:S01]  /*1a740*/  R2UR UR13, R4 ;  /* 0x00000000040d72ca */ /* 0x020fe200000e0000 */
[----:B------:R-:W-:Y:S01]  /*1a750*/  UMOV UR5, 0x14f00000 ;  /* 0x14f0000000057882 */ /* 0x000fe20000000000 */
[----:B------:R-:W-:Y:S01]  /*1a760*/  R2UR UR9, R2 ;  /* 0x00000000020972ca */ /* 0x000fe200000e0000 */
[----:B------:R-:W-:Y:S01]  /*1a770*/  IMAD R2, R22, 0x4000, R27 ;  /* 0x0000400016027824 */ /* 0x000fe200078e021b */
[----:B------:R-:W-:Y:S01]  /*1a780*/  SHF.L.U32 R11, R11, 0x1f, RZ ;  /* 0x0000001f0b0b7819 */ /* 0x000fe200000006ff */
[----:B------:R-:W-:-:S03]  /*1a790*/  UMOV UR10, URZ ;  /* 0x0000003f000a7c82 */ /* 0x000fc60008000000 */
[----:B------:R-:W-:Y:S01]  /*1a7a0*/  R2UR UR8, R2 ;  /* 0x00000000020872ca */ /* 0x000fe200000e0000 */
[----:B------:R-:W-:Y:S01]  /*1a7b0*/  ULEA UR11, UR11, UR4, 0x7 ;  /* 0x000000040b0b7291 */ /* 0x000fe2000f8e383f */
[----:B------:R-:W-:Y:S02]  /*1a7c0*/  IMAD R2, R10, 0x8, R3 ;  /* 0x000000080a027824 */ /* 0x000fe400078e0203 */
[----:B------:R-:W-:-:S03]  /*1a7d0*/  UMOV UR4, 0x0 ;  /* 0x0000000000047882 */ /* 0x000fc60000000000 */
[----:B------:R-:W-:-:S06]  /*1a7e0*/  UIADD3 UR9, UR9, 0x30, URZ ;  /* 0x0000003009097890 */ /* 0x000fcc000fffe03f */
[----:B------:R-:W-:-:S09]  /*1a7f0*/  UIADD3 UR8, UR8, 0xe400, URZ ;  /* 0x0000e40008087890 */ /* 0x000fd2000fffe03f */
[----:B------:R0:W-:Y:S01]  /*1a800*/  UTMALDG.4D [UR8], [UR6], desc[UR4] ;  /* 0x00000408060075b4 */ /* 0x0001e20008019000 */
[----:B------:R-:W2:Y:S02]  /*1a810*/  SYNCS.PHASECHK.TRANS64.TRYWAIT P1, [R2+URZ+0x60], R11 ;  /* 0x0000600b020075a7 */ /* 0x000ea4000802017f */
[----:B0-2---:R-:W-:Y:S05]  /*1a820*/  @!P1 BRA `(.L_x_11869) ;  /* 0x00000028007c9947 */ /* 0x005fea0003800000 */
.L_x_11984:
[----:B------:R-:W-:Y:S05]  /*1a830*/  @P0 BRA `(.L_x_11870) ;  /* 0x0000000000140947 */ /* 0x000fea0003800000 */
[----:B------:R-:W-:Y:S01]  /*1a840*/  ISETP.NE.AND P1, PT, R28, RZ, PT ;  /* 0x000000ff1c00720c */ /* 0x000fe20003f25270 */
[----:B------:R-:W-:-:S04]  /*1a850*/  IMAD.MOV.U32 R3, RZ, RZ, 0x4000 ;  /* 0x00004000ff037424 */ /* 0x000fc800078e00ff */
[----:B------:R2:W-:Y:S08]  /*1a860*/  SYNCS.ARRIVE.TRANS64 RZ, [R2+URZ+0x50], R3 ;  /* 0x0000500302ff79a7 */ /* 0x0005f0000800003f */
[----:B------:R-:W-:Y:S05]  /*1a870*/  @!P1 BRA `(.L_x_11870) ;  /* 0x0000000000049947 */ /* 0x000fea0003800000 */
[----:B------:R-:W-:Y:S01]  /*1a880*/  BPT.TRAP 0x1 ;  /* 0x000000040000795c */ /* 0x000fe20000300000 */
.L_x_11870:
        /* <DEDUP_REMOVED lines=19> */
.L_x_11865:
[----:B------:R-:W-:Y:S05]  /*1a9c0*/  BSYNC B1 ;  /* 0x0000000000017941 */ /* 0x000fea0003800000 */
.L_x_11864:
[----:B------:R-:W-:Y:S01]  /*1a9d0*/  ISETP.GT.AND P0, PT, R13, R29, PT ;  /* 0x0000001d0d00720c */ /* 0x000fe20003f04270 */
[----:B------:R-:W-:-:S12]  /*1a9e0*/  VIADD R9, R9, 0xfffffffe ;  /* 0xfffffffe09097836 */ /* 0x000fd80000000000 */
[----:B------:R-:W-:Y:S05]  /*1a9f0*/  @P0 BRA `(.L_x_11871) ;  /* 0xfffffff400180947 */ /* 0x000fea000383ffff */
.L_x_11847:
[----:B------:R-:W-:Y:S05]  /*1aa00*/  BSYNC B0 ;  /* 0x0000000000007941 */ /* 0x000fea0003800000 */
.L_x_11846:
[----:B------:R-:W-:Y:S01]  /*1aa10*/  ISETP.NE.AND P0, PT, R28, RZ, PT ;  /* 0x000000ff1c00720c */ /* 0x000fe20003f05270 */
[----:B------:R-:W-:-:S12]  /*1aa20*/  BSSY B0, `(.L_x_11872) ;  /* 0x000000e000007945 */ /* 0x000fd80003800000 */
[----:B------:R-:W-:Y:S05]  /*1aa30*/  @P0 BRA `(.L_x_11873) ;  /* 0x0000000000300947 */ /* 0x000fea0003800000 */
[----:B------:R-:W3:Y:S01]  /*1aa40*/  S2R R9, SR_LANEID ;  /* 0x0000000000097919 */ /* 0x000ee20000000000 */
[----:B------:R-:W-:Y:S01]  /*1aa50*/  VOTEU.ANY UR4, UPT, PT ;  /* 0x0000000000047886 */ /* 0x000fe200038e0100 */
[----:B0-2---:R-:W0:Y:S01]  /*1aa60*/  LDC.64 R2, c[0x0][0xc38] ;  /* 0x00030e00ff027b82 */ /* 0x005e220000000a00 */
[----:B------:R-:W3:Y:S08]  /*1aa70*/  FLO.U32 R4, UR4 ;  /* 0x0000000400047d00 */ /* 0x000ef000080e0000 */
[----:B------:R-:W0:Y:S01]  /*1aa80*/  POPC R5, UR4 ;  /* 0x0000000400057d09 */ /* 0x000e220008000000 */
[----:B---3--:R-:W-:-:S13]  /*1aa90*/  ISETP.EQ.U32.AND P0, PT, R4, R9, PT ;  /* 0x000000090400720c */ /* 0x008fda0003f02070 */
[----:B0-----:R-:W2:Y:S01]  /*1aaa0*/  @P0 ATOMG.E.ADD.STRONG.GPU PT, R3, desc[UR38][R2.64], R5 ;  /* 0x00000005020309a8 */ /* 0x001ea200081ee1e6 */
[----:B------:R-:W0:Y:S02]  /*1aab0*/  S2R R6, SR_LTMASK ;  /* 0x0000000000067919 */ /* 0x000e240000003900 */
[----:B0-----:R-:W-:-:S04]  /*1aac0*/  LOP3.LUT R6, R6, UR4, RZ, 0xc0, !PT ;  /* 0x0000000406067c12 */ /* 0x001fc8000f8ec0ff */
[----:B------:R-:W0:Y:S01]  /*1aad0*/  POPC R9, R6 ;  /* 0x0000000600097309 */ /* 0x000e220000000000 */
[----:B--2---:R-:W0:Y:S02]  /*1aae0*/  SHFL.IDX PT, R4, R3, R4, 0x1f ;  /* 0x00001f0403047589 */ /* 0x004e2400000e0000 */
[----:B0-----:R-:W-:-:S07]  /*1aaf0*/  IADD3 R16, R4, UR37, R9 ;  /* 0x0000002504107c10 */ /* 0x001fce000fffe009 */
.L_x_11873:
[----:B------:R-:W-:Y:S05]  /*1ab00*/  BSYNC B0 ;  /* 0x0000000000007941 */ /* 0x000fea0003800000 */
.L_x_11872:
[----:B------:R-:W-:Y:S04]  /*1ab10*/  BSSY B0, `(.L_x_11874) ;  /* 0x0000020000007945 */ /* 0x000fe80003800000 */
[----:B------:R-:W-:Y:S05]  /*1ab20*/  @!P6 BRA `(.L_x_11875) ;  /* 0x000000000078e947 */ /* 0x000fea0003800000 */
[----:B--2---:R-:W-:Y:S01]  /*1ab30*/  IMAD R3, R22, 0x8, R27 ;  /* 0x0000000816037824 */ /* 0x004fe200078e021b */
[----:B0-----:R-:W-:-:S04]  /*1ab40*/  SHF.L.U32 R2, R24, 0x1f, RZ ;  /* 0x0000001f18027819 */ /* 0x001fc800000006ff */
[----:B------:R-:W0:Y:S02]  /*1ab50*/  SYNCS.PHASECHK.TRANS64.TRYWAIT P0, [R3+URZ+0x16860], R2 ;  /* 0x01686002030075a7 */ /* 0x000e24000800017f */
[----:B0-----:R-:W-:Y:S05]  /*1ab60*/  @!P0 BRA `(.L_x_11876) ;  /* 0x0000002400c08947 */ /* 0x001fea0003800000 */
.L_x_11985:
        /* <DEDUP_REMOVED lines=9> */
.L_x_11877:
        /* <DEDUP_REMOVED lines=16> */
[----:B---3--:R-:W-:Y:S01]  /*1ad00*/  NOP ;  /* 0x0000000000007918 */ /* 0x008fe20000000000 */
.L_x_11875:
[----:B------:R-:W-:Y:S05]  /*1ad10*/  BSYNC B0 ;  /* 0x0000000000007941 */ /* 0x000fea0003800000 */
.L_x_11874:
[----:B------:R-:W-:-:S05]  /*1ad20*/  VIADD R22, R22, 0x1 ;  /* 0x0000000116167836 */ /* 0x000fca0000000000 */
[----:B------:R-:W-:-:S04]  /*1ad30*/  ISETP.NE.AND P0, PT, R22, 0x2, PT ;  /* 0x000000021600780c */ /* 0x000fc80003f05270 */
[----:B0-2---:R-:W-:Y:S02]  /*1ad40*/  SEL R3, RZ, 0x1, P0 ;  /* 0x00000001ff037807 */ /* 0x005fe40000000000 */
[----:B------:R-:W-:Y:S02]  /*1ad50*/  SEL R22, R22, RZ, P0 ;  /* 0x000000ff16167207 */ /* 0x000fe40000000000 */
[----:B------:R-:W-:-:S07]  /*1ad60*/  LOP3.LUT R24, R24, R3, RZ, 0x3c, !PT ;  /* 0x0000000318187212 */ /* 0x000fce00078e3cff */
.L_x_11833:
[----:B------:R-:W-:Y:S05]  /*1ad70*/  BSYNC B6 ;  /* 0x0000000000067941 */ /* 0x000fea0003800000 */
.L_x_11831:
[----:B------:R-:W-:-:S03]  /*1ad80*/  UMOV UR4, 0xffffffff ;  /* 0xffffffff00047882 */ /* 0x000fc60000000000 */
[----:B------:R-:W-:Y:S05]  /*1ad90*/  BRA.DIV UR4, `(.L_x_11878) ;  /* 0x0000002604487947 */ /* 0x000fea000b800000 */
[----:B------:R2:W3:Y:S04]  /*1ada0*/  SHFL.IDX PT, R4, R16, RZ, 0x1f ;  /* 0x00001fff10047589 */ /* 0x0004e800000e0000 */
[----:B------:R2:W4:Y:S02]  /*1adb0*/  SHFL.IDX PT, R5, R16, 0x1, 0x1f ;  /* 0x00201f0010057f89 */ /* 0x00052400000e0000 */
.L_x_11989:
        /* <DEDUP_REMOVED lines=11> */
.L_x_11880:
[----:B------:R-:W-:Y:S05]  /*1ae70*/  BSYNC B0 ;  /* 0x0000000000007941 */ /* 0x000fea0003800000 */
.L_x_11879:
        /* <DEDUP_REMOVED lines=23> */
.L_x_11997:
[----:B------:R-:W-:Y:S02]  /*1aff0*/  ULDC UR4, c[0x0][0xc10] ;  /* 0x0003040000047ab9 */ /* 0x000fe40000000800 */
[----:B------:R-:W-:-:S04]  /*1b000*/  IMAD.U32 R7, RZ, RZ, UR4 ;  /* 0x00000004ff077e24 */ /* 0x000fc8000f8e00ff */
[----:B0-----:R-:W-:-:S04]  /*1b010*/  IMAD R14, R14, R7, RZ ;  /* 0x000000070e0e7224 */ /* 0x001fc800078e02ff */
[----:B----4-:R-:W-:-:S05]  /*1b020*/  IMAD.IADD R5, R5, 0x1, R14 ;  /* 0x0000000105057824 */ /* 0x010fca00078e020e */
[----:B---3--:R-:W-:-:S13]  /*1b030*/  ISETP.GT.AND P0, PT, R5, R4, PT ;  /* 0x000000040500720c */ /* 0x008fda0003f04270 */
[----:B------:R-:W-:Y:S05]  /*1b040*/  @P0 BRA `(.L_x_11882) ;  /* 0x0000000000ac0947 */ /* 0x000fea0003800000 */
[----:B------:R-:W0:Y:S02]  /*1b050*/  LDC R0, c[0x0][0xc14] ;  /* 0x00030500ff007b82 */ /* 0x000e240000000800 */
.L_x_11887:
        /* <DEDUP_REMOVED lines=12> */
.L_x_11885:
[----:B------:R-:W-:Y:S05]  /*1b120*/  BSYNC B0 ;  /* 0x0000000000007941 */ /* 0x000fea0003800000 */
.L_x_11884:
        /* <DEDUP_REMOVED lines=23> */
.L_x_12005:
[----:B------:R-:W-:Y:S02]  /*1b2a0*/  ULDC UR4, c[0x0][0xc10] ;  /* 0x0003040000047ab9 */ /* 0x000fe40000000800 */
[----:B------:R-:W-:-:S04]  /*1b2b0*/  IMAD.U32 R7, RZ, RZ, UR4 ;  /* 0x00000004ff077e24 */ /* 0x000fc8000f8e00ff */
[----:B---3--:R-:W-:-:S04]  /*1b2c0*/  IMAD R14, R14, R7, RZ ;  /* 0x000000070e0e7224 */ /* 0x008fc800078e02ff */
[----:B------:R-:W-:-:S05]  /*1b2d0*/  IMAD.IADD R5, R14, 0x1, R5 ;  /* 0x000000010e057824 */ /* 0x000fca00078e0205 */
[----:B------:R-:W-:-:S13]  /*1b2e0*/  ISETP.GT.AND P0, PT, R5, R4, PT ;  /* 0x000000040500720c */ /* 0x000fda0003f04270 */
[----:B------:R-:W-:Y:S05]  /*1b2f0*/  @!P0 BRA `(.L_x_11887) ;  /* 0xfffffffc00588947 */ /* 0x000fea000383ffff */
.L_x_11882:
        /* <DEDUP_REMOVED lines=8> */
.L_x_12009:
[----:B------:R-:W-:Y:S01]  /*1b380*/  ISETP.NE.AND P0, PT, R3, RZ, PT ;  /* 0x000000ff0300720c */ /* 0x000fe20003f05270 */
[----:B------:R-:W-:-:S12]  /*1b390*/  IMAD.MOV.U32 R14, RZ, RZ, RZ ;  /* 0x000000ffff0e7224 */ /* 0x000fd800078e00ff */
[----:B------:R-:W-:Y:S05]  /*1b3a0*/  @!P0 BRA `(.L_x_11889) ;  /* 0x0000000000108947 */ /* 0x000fea0003800000 */
[----:B------:R-:W-:Y:S01]  /*1b3b0*/  UMOV UR4, 0xffffffff ;  /* 0xffffffff00047882 */ /* 0x000fe20000000000 */
[----:B------:R-:W-:Y:S02]  /*1b3c0*/  VIADD R12, R5, 0xffffffff ;  /* 0xffffffff050c7836 */ /* 0x000fe40000000000 */
[----:B------:R-:W-:Y:S05]  /*1b3d0*/  BRA.DIV UR4, `(.L_x_11890) ;  /* 0x0000002604ec7947 */ /* 0x000fea000b800000 */
[----:B------:R4:W0:Y:S02]  /*1b3e0*/  SHFL.IDX PT, R14, R8, R12, 0x1f ;  /* 0x00001f0c080e7589 */ /* 0x00082400000e0000 */
.L_x_11889:
[----:B--2---:R-:W2:Y:S01]  /*1b3f0*/  LDC.64 R2, c[0x0][0xc68] ;  /* 0x00031a00ff027b82 */ /* 0x004ea20000000a00 */
[----:B------:R-:W-:-:S04]  /*1b400*/  IMAD.IADD R19, R5, 0x1, R19 ;  /* 0x0000000105137824 */ /* 0x000fc800078e0213 */
        /* <DEDUP_REMOVED lines=65> */
.L_x_11883:
[----:B------:R-:W-:Y:S01]  /*1b820*/  UMOV UR4, URZ ;  /* 0x0000003f00047c82 */ /* 0x000fe20008000000 */
[----:B------:R-:W-:Y:S01]  /*1b830*/  UMOV UR5, URZ ;  /* 0x0000003f00057c82 */ /* 0x000fe20008000000 */
[----:B------:R-:W-:Y:S01]  /*1b840*/  ULDC UR6, c[0x0][0xc14] ;  /* 0x0003050000067ab9 */ /* 0x000fe20000000800 */
[----:B--2---:R-:W-:Y:S02]  /*1b850*/  IMAD.MOV.U32 R16, RZ, RZ, R4 ;  /* 0x000000ffff107224 */ /* 0x004fe400078e0004 */
[----:B------:R-:W-:Y:S02]  /*1b860*/  IMAD.U32 R17, RZ, RZ, UR4 ;  /* 0x00000004ff117e24 */ /* 0x000fe4000f8e00ff */
[----:B------:R-:W-:Y:S02]  /*1b870*/  IMAD.U32 R18, RZ, RZ, UR5 ;  /* 0x00000005ff127e24 */ /* 0x000fe4000f8e00ff */
[----:B------:R-:W-:-:S07]  /*1b880*/  IMAD.U32 R19, RZ, RZ, UR6 ;  /* 0x00000006ff137e24 */ /* 0x000fce000f8e00ff */
.L_x_11891:
        /* <DEDUP_REMOVED lines=10> */
.L_x_11792:
        /* <DEDUP_REMOVED lines=12> */
.L_x_12012:
[----:B------:R-:W-:Y:S05]  /*1b9f0*/  BSYNC B0 ;  /* 0x0000000000007941 */ /* 0x000fea0003800000 */
.L_x_11893:
[----:B------:R-:W-:-:S03]  /*1ba00*/  UMOV UR4, 0xffffffff ;  /* 0xffffffff00047882 */ /* 0x000fc60000000000 */
[----:B------:R-:W-:Y:S05]  /*1ba10*/  BRA.DIV UR4, `(.L_x_11895) ;  /* 0x0000002204947947 */ /* 0x000fea000b800000 */
[----:B0-----:R-:W0:Y:S02]  /*1ba20*/  S2R R0, SR_TID.X ;  /* 0x0000000000007919 */ /* 0x001e240000002100 */
[----:B0-----:R-:W-:-:S04]  /*1ba30*/  SHF.R.U32.HI R0, RZ, 0x5, R0 ;  /* 0x00000005ff007819 */ /* 0x001fc80000011600 */
[----:B------:R-:W-:-:S05]  /*1ba40*/  LOP3.LUT R0, R0, 0x3, RZ, 0xc0, !PT ;  /* 0x0000000300007812 */ /* 0x000fca00078ec0ff */
[----:B------:R0:W2:Y:S02]  /*1ba50*/  SHFL.IDX PT, R14, R0, RZ, 0x1f ;  /* 0x00001fff000e7589 */ /* 0x0000a400000e0000 */
.L_x_12015:
[----:B--2---:R-:W-:-:S13]  /*1ba60*/  ISETP.NE.AND P0, PT, R14, RZ, PT ;  /* 0x000000ff0e00720c */ /* 0x004fda0003f05270 */
[----:B------:R-:W-:Y:S05]  /*1ba70*/  @P0 BRA `(.L_x_11570) ;  /* 0x0000000000880947 */ /* 0x000fea0003800000 */
[----:B------:R-:W-:-:S03]  /*1ba80*/  UMOV UR4, 0xffffffff ;  /* 0xffffffff00047882 */ /* 0x000fc60000000000 */
[----:B------:R-:W-:Y:S05]  /*1ba90*/  BRA.DIV UR4, `(.L_x_11896) ;  /* 0x0000002204a87947 */ /* 0x000fea000b800000 */
[----:B------:R-:W-:-:S13]  /*1baa0*/  ELECT P6, URZ, PT ;  /* 0x00000000003f782f */ /* 0x000fda00038c0000 */
.L_x_12018:
[----:B------:R-:W-:Y:S05]  /*1bab0*/  @!P6 BRA `(.L_x_11570) ;  /* 0x000000000078e947 */ /* 0x000fea0003800000 */
[----:B------:R-:W-:-:S06]  /*1bac0*/  ULOP3.LUT UR4, UR36, 0x2, URZ, 0xfc, !UPT ;  /* 0x0000000224047892 */ /* 0x000fcc000f8efc3f */
[----:B0-----:R-:W-:-:S05]  /*1bad0*/  IMAD.U32 R0, RZ, RZ, UR4 ;  /* 0x00000004ff007e24 */ /* 0x001fca000f8e00ff */
[----:B------:R-:W-:-:S13]  /*1bae0*/  ISETP.NE.AND P2, PT, R0, 0x3, PT ;  /* 0x000000030000780c */ /* 0x000fda0003f45270 */
[----:B------:R-:W-:Y:S05]  /*1baf0*/  @!P2 BRA `(.L_x_11897) ;  /* 0x000000000004a947 */ /* 0x000fea0003800000 */
[----:B------:R-:W-:Y:S01]  /*1bb00*/  BPT.TRAP 0x1 ;  /* 0x000000040000795c */ /* 0x000fe20000300000 */
.L_x_11897:
        /* <DEDUP_REMOVED lines=12> */
.L_x_12019:
[----:B------:R-:W2:Y:S02]  /*1bbd0*/  SYNCS.PHASECHK.TRANS64.TRYWAIT P0, [R3+URZ], R0 ;  /* 0x00000000030075a7 */ /* 0x000ea4000800017f */
[----:B--2---:R-:W-:Y:S05]  /*1bbe0*/  @!P0 BRA `(.L_x_11899) ;  /* 0x0000002000888947 */ /* 0x004fea0003800000 */
.L_x_12020:
[----:B------:R-:W-:Y:S05]  /*1bbf0*/  @!P2 BRA `(.L_x_11900) ;  /* 0x000000000004a947 */ /* 0x000fea0003800000 */
[----:B------:R-:W-:Y:S01]  /*1bc00*/  BPT.TRAP 0x1 ;  /* 0x000000040000795c */ /* 0x000fe20000300000 */
.L_x_11900:
[----:B--2---:R-:W-:-:S04]  /*1bc10*/  VIADD R3, R9, 0x16860 ;  /* 0x0001686009037836 */ /* 0x004fc80000000000 */
[----:B------:R-:W-:-:S04]  /*1bc20*/  IMAD R5, R22, 0x8, R3 ;  /* 0x0000000816057824 */ /* 0x000fc800078e0203 */
[----:B------:R-:W2:Y:S02]  /*1bc30*/  SYNCS.PHASECHK.TRANS64.TRYWAIT P0, [R5+URZ], R2 ;  /* 0x00000002050075a7 */ /* 0x000ea4000800017f */
[----:B--2---:R-:W-:Y:S05]  /*1bc40*/  @!P0 BRA `(.L_x_11901) ;  /* 0x0000002000848947 */ /* 0x004fea0003800000 */
.L_x_12021:
[----:B------:R-:W-:-:S07]  /*1bc50*/  IMAD R3, R4, 0x8, R3 ;  /* 0x0000000804037824 */ /* 0x000fce00078e0203 */
.L_x_11902:
[----:B---3--:R3:W4:Y:S02]  /*1bc60*/  SYNCS.PHASECHK.TRANS64.TRYWAIT P0, [R3+URZ], R0 ;  /* 0x00000000030075a7 */ /* 0x008724000800017f */
[----:B----4-:R-:W-:Y:S05]  /*1bc70*/  @!P0 NANOSLEEP.SYNCS 0x989680 ;  /* 0x009896800000895d */ /* 0x010fea0003900000 */
[----:B------:R-:W4:Y:S02]  /*1bc80*/  @!P0 SYNCS.PHASECHK.TRANS64 P0, [R3+URZ], R0 ;  /* 0x00000000030085a7 */ /* 0x000f24000800007f */
[----:B----4-:R-:W-:Y:S05]  /*1bc90*/  @!P0 BRA `(.L_x_11902) ;  /* 0xfffffffc00f08947 */ /* 0x010fea000383ffff */
.L_x_11570:
[----:B------:R-:W-:Y:S05]  /*1bca0*/  BSYNC B7 ;  /* 0x0000000000077941 */ /* 0x000fea0003800000 */
.L_x_11567:
[----:B------:R-:W-:Y:S05]  /*1bcb0*/  EXIT ;  /* 0x000000000000794d */ /* 0x000fea0003800000 */
.L_x_11596:
[----:B0-----:R0:W1:Y:S02]  /*1bcc0*/  SYNCS.PHASECHK.TRANS64.TRYWAIT P6, [R85+URZ+0x16890], R97 ;  /* 0x01689061550075a7 */ /* 0x00106400080c017f */
[----:B-1----:R-:W-:Y:S05]  /*1bcd0*/  @!P6 NANOSLEEP.SYNCS 0x989680 ;  /* 0x009896800000e95d */ /* 0x002fea0003900000 */
[----:B------:R-:W1:Y:S02]  /*1bce0*/  @!P6 SYNCS.PHASECHK.TRANS64 P6, [R85+URZ+0x16890], R97 ;  /* 0x016890615500e5a7 */ /* 0x000e6400080c007f */
[----:B-1----:R-:W-:Y:S05]  /*1bcf0*/  @!P6 BRA `(.L_x_11596) ;  /* 0xfffffffc00f0e947 */ /* 0x002fea000383ffff */
[----:B------:R-:W-:Y:S05]  /*1bd00*/  BRA `(.L_x_11903) ;  /* 0xfffffe7000007947 */ /* 0x000fea000383ffff */
.L_x_11616:
[----:B0-----:R0:W1:Y:S02]  /*1bd10*/  SYNCS.PHASECHK.TRANS64.TRYWAIT P5, [R85+URZ+0x16890], R97 ;  /* 0x01689061550075a7 */ /* 0x00106400080a017f */
[----:B-1----:R-:W-:Y:S05]  /*1bd20*/  @!P5 NANOSLEEP.SYNCS 0x989680 ;  /* 0x009896800000d95d */ /* 0x002fea0003900000 */
[----:B------:R-:W1:Y:S02]  /*1bd30*/  @!P5 SYNCS.PHASECHK.TRANS64 P5, [R85+URZ+0x16890], R97 ;  /* 0x016890615500d5a7 */ /* 0x000e6400080a007f */
[----:B-1----:R-:W-:Y:S05]  /*1bd40*/  @!P5 BRA `(.L_x_11616) ;  /* 0xfffffffc00f0d947 */ /* 0x002fea000383ffff */
[----:B------:R-:W-:Y:S05]  /*1bd50*/  BRA `(.L_x_11904) ;  /* 0xfffffe8000887947 */ /* 0x000fea000383ffff */
.L_x_11625:
[----:B0-----:R0:W1:Y:S02]  /*1bd60*/  SYNCS.PHASECHK.TRANS64.TRYWAIT P4, [R85+URZ+0x16890], R97 ;  /* 0x01689061550075a7 */ /* 0x001064000808017f */
[----:B-1----:R-:W-:Y:S05]  /*1bd70*/  @!P4 NANOSLEEP.SYNCS 0x989680 ;  /* 0x009896800000c95d */ /* 0x002fea0003900000 */
[----:B------:R-:W1:Y:S02]  /*1bd80*/  @!P4 SYNCS.PHASECHK.TRANS64 P4, [R85+URZ+0x16890], R97 ;  /* 0x016890615500c5a7 */ /* 0x000e64000808007f */
[----:B-1----:R-:W-:Y:S05]  /*1bd90*/  @!P4 BRA `(.L_x_11625) ;  /* 0xfffffffc00f0c947 */ /* 0x002fea000383ffff */
[----:B------:R-:W-:Y:S05]  /*1bda0*/  BRA `(.L_x_11905) ;  /* 0xfffffe9000987947 */ /* 0x000fea000383ffff */
.L_x_11631:
[----:B--2---:R2:W3:Y:S02]  /*1bdb0*/  SYNCS.PHASECHK.TRANS64.TRYWAIT P3, [R85+URZ+0x168b0], R97 ;  /* 0x0168b061550075a7 */ /* 0x0044e4000806017f */
[----:B---3--:R-:W-:Y:S05]  /*1bdc0*/  @!P3 NANOSLEEP.SYNCS 0x989680 ;  /* 0x009896800000b95d */ /* 0x008fea0003900000 */
[----:B------:R-:W3:Y:S02]  /*1bdd0*/  @!P3 SYNCS.PHASECHK.TRANS64 P3, [R85+URZ+0x168b0], R97 ;  /* 0x0168b0615500b5a7 */ /* 0x000ee4000806007f */
[----:B---3--:R-:W-:Y:S05]  /*1bde0*/  @!P3 BRA `(.L_x_11631) ;  /* 0xfffffffc00f0b947 */ /* 0x008fea000383ffff */
[----:B------:R-:W-:Y:S05]  /*1bdf0*/  BRA `(.L_x_11906) ;  /* 0xfffffe94002c7947 */ /* 0x000fea000383ffff */
.L_x_11647:
[----:B------:R-:W-:Y:S01]  /*1be00*/  BSSY B0, `(.L_x_11907) ;  /* 0x0000008000007945 */ /* 0x000fe20003800000 */
[----:B--2---:R-:W-:Y:S02]  /*1be10*/  IMAD.MOV.U32 R13, RZ, RZ, R24 ;  /* 0x000000ffff0d7224 */ /* 0x004fe400078e0018 */
[----:B------:R-:W-:Y:S02]  /*1be20*/  IMAD.MOV.U32 R12, RZ, RZ, RZ ;  /* 0x000000ffff0c7224 */ /* 0x000fe400078e00ff */
[----:B------:R-:W-:Y:S02]  /*1be30*/  IMAD.MOV.U32 R11, RZ, RZ, 0x1f ;  /* 0x0000001fff0b7424 */ /* 0x000fe400078e00ff */
[----:B------:R-:W-:-:S07]  /*1be40*/  IMAD.MOV.U32 R15, RZ, RZ, -0x1 ;  /* 0xffffffffff0f7424 */ /* 0x000fce00078e00ff */
[----:B-----5:R-:W-:Y:S05]  /*1be50*/  WARPSYNC.COLLECTIVE R15, `(.L_x_11908) ;  /* 0x000000000f087348 */ /* 0x020fea0003c00000 */
[----:B------:R0:W1:Y:S02]  /*1be60*/  SHFL.IDX P6, R14, R13, R12, R11 ;  /* 0x0000000c0d0e7389 */ /* 0x00006400000c000b */
[----:B01---5:R-:W-:Y:S01]  /*1be70*/  ENDCOLLECTIVE ;  /* 0x000000000000791b */ /* 0x023fe20003800000 */
.L_x_11908:
[----:B------:R-:W-:Y:S05]  /*1be80*/  BSYNC B0 ;  /* 0x0000000000007941 */ /* 0x000fea0003800000 */
.L_x_11907:
[----:B------:R0:W-:Y:S01]  /*1be90*/  STL [R1+0xc], R14 ;  /* 0x00000c0e01007387 */ /* 0x0001e20000100800 */
[----:B------:R-:W-:Y:S05]  /*1bea0*/  BRA `(.L_x_11909) ;  /* 0xfffffe9c00607947 */ /* 0x000fea000383ffff */
.L_x_11663:
        /* <DEDUP_REMOVED lines=8> */
.L_x_11911:
[----:B------:R-:W-:Y:S05]  /*1bf30*/  BSYNC B1 ;  /* 0x0000000000017941 */ /* 0x000fea0003800000 */
.L_x_11910:
[----:B------:R-:W-:Y:S05]  /*1bf40*/  BRA `(.L_x_11912) ;  /* 0xfffffea800f87947 */ /* 0x000fea000383ffff */
.L_x_11664:
        /* <DEDUP_REMOVED lines=8> */
.L_x_11914:
[----:B------:R-:W-:Y:S05]  /*1bfd0*/  BSYNC B1 ;  /* 0x0000000000017941 */ /* 0x000fea0003800000 */
.L_x_11913:
[----:B------:R-:W-:Y:S05]  /*1bfe0*/  BRA `(.L_x_11915) ;  /* 0xfffffea800d87947 */ /* 0x000fea000383ffff */
.L_x_11665:
        /* <DEDUP_REMOVED lines=8> */
.L_x_11917:
[----:B------:R-:W-:Y:S05]  /*1c070*/  BSYNC B1 ;  /* 0x0000000000017941 */ /* 0x000fea0003800000 */
.L_x_11916:
[----:B------:R-:W-:Y:S05]  /*1c080*/  BRA `(.L_x_11918) ;  /* 0xfffffea800b87947 */ /* 0x000fea000383ffff */
.L_x_11666:
        /* <DEDUP_REMOVED lines=8> */
.L_x_11920:
[----:B------:R-:W-:Y:S05]  /*1c110*/  BSYNC B1 ;  /* 0x0000000000017941 */ /* 0x000fea0003800000 */
.L_x_11919:
[----:B------:R-:W-:Y:S05]  /*1c120*/  BRA `(.L_x_11921) ;  /* 0xfffffea800987947 */ /* 0x000fea000383ffff */
.L_x_11667:
        /* <DEDUP_REMOVED lines=8> */
.L_x_11923:
[----:B------:R-:W-:Y:S05]  /*1c1b0*/  BSYNC B1 ;  /* 0x0000000000017941 */ /* 0x000fea0003800000 */
.L_x_11922:
[----:B------:R-:W-:Y:S05]  /*1c1c0*/  BRA `(.L_x_11924) ;  /* 0xfffffea800787947 */ /* 0x000fea000383ffff */
.L_x_11668:
        /* <DEDUP_REMOVED lines=8> */
.L_x_11926:
[----:B------:R-:W-:Y:S05]  /*1c250*/  BSYNC B1 ;  /* 0x0000000000017941 */ /* 0x000fea0003800000 */
.L_x_11925:
[----:B------:R-:W-:Y:S05]  /*1c260*/  BRA `(.L_x_11927) ;  /* 0xfffffea800587947 */ /* 0x000fea000383ffff */
.L_x_11669:
        /* <DEDUP_REMOVED lines=8> */
.L_x_11929:
[----:B------:R-:W-:Y:S05]  /*1c2f0*/  BSYNC B1 ;  /* 0x0000000000017941 */ /* 0x000fea0003800000 */
.L_x_11928:
[----:B------:R-:W-:Y:S05]  /*1c300*/  BRA `(.L_x_11930) ;  /* 0xfffffea800387947 */ /* 0x000fea000383ffff */
.L_x_11670:
        /* <DEDUP_REMOVED lines=8> */
.L_x_11932:
[----:B------:R-:W-:Y:S05]  /*1c390*/  BSYNC B1 ;  /* 0x0000000000017941 */ /* 0x000fea0003800000 */
.L_x_11931:
[----:B------:R-:W-:Y:S05]  /*1c3a0*/  BRA `(.L_x_11933) ;  /* 0xfffffea800187947 */ /* 0x000fea000383ffff */
.L_x_11672:
[----:B0-----:R0:W1:Y:S02]  /*1c3b0*/  SYNCS.PHASECHK.TRANS64.TRYWAIT P2, [R2+URZ+0x16800], R7 ;  /* 0x01680007020075a7 */ /* 0x001064000804017f */
[----:B-1----:R-:W-:Y:S05]  /*1c3c0*/  @!P2 NANOSLEEP.SYNCS 0x989680 ;  /* 0x009896800000a95d */ /* 0x002fea0003900000 */
[----:B------:R-:W1:Y:S02]  /*1c3d0*/  @!P2 SYNCS.PHASECHK.TRANS64 P2, [R2+URZ+0x16800], R7 ;  /* 0x016800070200a5a7 */ /* 0x000e64000804007f */
[----:B-1----:R-:W-:Y:S05]  /*1c3e0*/  @!P2 BRA `(.L_x_11672) ;  /* 0xfffffffc00f0a947 */ /* 0x002fea000383ffff */
[----:B------:R-:W-:Y:S05]  /*1c3f0*/  BRA `(.L_x_11934) ;  /* 0xfffffea800ac7947 */ /* 0x000fea000383ffff */
.L_x_11680:
        /* <DEDUP_REMOVED lines=8> */
.L_x_11936:
[----:B------:R-:W-:Y:S05]  /*1c480*/  BSYNC B1 ;  /* 0x0000000000017941 */ /* 0x000fea0003800000 */
.L_x_11935:
[----:B------:R-:W-:Y:S05]  /*1c490*/  BRA `(.L_x_11937) ;  /* 0xfffffeb800bc7947 */ /* 0x000fea000383ffff */
.L_x_11681:
        /* <DEDUP_REMOVED lines=8> */
.L_x_11939:
[----:B------:R-:W-:Y:S05]  /*1c520*/  BSYNC B1 ;  /* 0x0000000000017941 */ /* 0x000fea0003800000 */
.L_x_11938:
[----:B------:R-:W-:Y:S05]  /*1c530*/  BRA `(.L_x_11940) ;  /* 0xfffffeb8009c7947 */ /* 0x000fea000383ffff */
.L_x_11682:
        /* <DEDUP_REMOVED lines=8> */
.L_x_11942:
[----:B------:R-:W-:Y:S05]  /*1c5c0*/  BSYNC B1 ;  /* 0x0000000000017941 */ /* 0x000fea0003800000 */
.L_x_11941:
[----:B------:R-:W-:Y:S05]  /*1c5d0*/  BRA `(.L_x_11943) ;  /* 0xfffffeb8007c7947 */ /* 0x000fea000383ffff */
.L_x_11683:
        /* <DEDUP_REMOVED lines=8> */
.L_x_11945:
[----:B------:R-:W-:Y:S05]  /*1c660*/  BSYNC B1 ;  /* 0x0000000000017941 */ /* 0x000fea0003800000 */
.L_x_11944:
[----:B------:R-:W-:Y:S05]  /*1c670*/  BRA `(.L_x_11946) ;  /* 0xfffffeb8005c7947 */ /* 0x000fea000383ffff */
.L_x_11684:
        /* <DEDUP_REMOVED lines=8> */
.L_x_11948:
[----:B------:R-:W-:Y:S05]  /*1c700*/  BSYNC B1 ;  /* 0x0000000000017941 */ /* 0x000fea0003800000 */
.L_x_11947:
[----:B------:R-:W-:Y:S05]  /*1c710*/  BRA `(.L_x_11949) ;  /* 0xfffffeb8003c7947 */ /* 0x000fea000383ffff */
.L_x_11685:
        /* <DEDUP_REMOVED lines=8> */
.L_x_11951:
[----:B------:R-:W-:Y:S05]  /*1c7a0*/  BSYNC B1 ;  /* 0x0000000000017941 */ /* 0x000fea0003800000 */
.L_x_11950:
[----:B------:R-:W-:Y:S05]  /*1c7b0*/  BRA `(.L_x_11952) ;  /* 0xfffffeb800207947 */ /* 0x000fea000383ffff */
.L_x_11686:
        /* <DEDUP_REMOVED lines=8> */
.L_x_11954:
[----:B------:R-:W-:Y:S05]  /*1c840*/  BSYNC B1 ;  /* 0x0000000000017941 */ /* 0x000fea0003800000 */
.L_x_11953:
[----:B------:R-:W-:Y:S05]  /*1c850*/  BRA `(.L_x_11955) ;  /* 0xfffffeb800047947 */ /* 0x000fea000383ffff */
.L_x_11687:
        /* <DEDUP_REMOVED lines=8> */
.L_x_11957:
[----:B------:R-:W-:Y:S05]  /*1c8e0*/  BSYNC B1 ;  /* 0x0000000000017941 */ /* 0x000fea0003800000 */
.L_x_11956:
[----:B------:R-:W-:Y:S05]  /*1c8f0*/  BRA `(.L_x_11958) ;  /* 0xfffffeb400e87947 */ /* 0x000fea000383ffff */
.L_x_11689:
[----:B0-----:R0:W1:Y:S02]  /*1c900*/  SYNCS.PHASECHK.TRANS64.TRYWAIT P2, [R2+URZ+0x16800], R9 ;  /* 0x01680009020075a7 */ /* 0x001064000804017f */
[----:B-1----:R-:W-:Y:S05]  /*1c910*/  @!P2 NANOSLEEP.SYNCS 0x989680 ;  /* 0x009896800000a95d */ /* 0x002fea0003900000 */
[----:B------:R-:W1:Y:S02]  /*1c920*/  @!P2 SYNCS.PHASECHK.TRANS64 P2, [R2+URZ+0x16800], R9 ;  /* 0x016800090200a5a7 */ /* 0x000e64000804007f */
[----:B-1----:R-:W-:Y:S05]  /*1c930*/  @!P2 BRA `(.L_x_11689) ;  /* 0xfffffffc00f0a947 */ /* 0x002fea000383ffff */
[----:B------:R-:W-:Y:S05]  /*1c940*/  BRA `(.L_x_11959) ;  /* 0xfffffeb8004c7947 */ /* 0x000fea000383ffff */
.L_x_11695:
[----:B-1----:R1:W2:Y:S02]  /*1c950*/  SYNCS.PHASECHK.TRANS64.TRYWAIT P2, [R7+URZ+0x16830], R0 ;  /* 0x01683000070075a7 */ /* 0x0022a4000804017f */
[----:B--2---:R-:W-:Y:S05]  /*1c960*/  @!P2 NANOSLEEP.SYNCS 0x989680 ;  /* 0x009896800000a95d */ /* 0x004fea0003900000 */
[----:B------:R-:W2:Y:S02]  /*1c970*/  @!P2 SYNCS.PHASECHK.TRANS64 P2, [R7+URZ+0x16830], R0 ;  /* 0x016830000700a5a7 */ /* 0x000ea4000804007f */
[----:B--2---:R-:W-:Y:S05]  /*1c980*/  @!P2 BRA `(.L_x_11695) ;  /* 0xfffffffc00f0a947 */ /* 0x004fea000383ffff */
[----:B------:R-:W-:Y:S05]  /*1c990*/  BRA `(.L_x_11694) ;  /* 0xfffffec800047947 */ /* 0x000fea000383ffff */
.L_x_11713:
[----:B-1----:R1:W2:Y:S02]  /*1c9a0*/  SYNCS.PHASECHK.TRANS64.TRYWAIT P3, [R13+URZ+0x16830], R12 ;  /* 0x0168300c0d0075a7 */ /* 0x0022a4000806017f */
[----:B--2---:R-:W-:Y:S05]  /*1c9b0*/  @!P3 NANOSLEEP.SYNCS 0x989680 ;  /* 0x009896800000b95d */ /* 0x004fea0003900000 */
[----:B------:R-:W2:Y:S02]  /*1c9c0*/  @!P3 SYNCS.PHASECHK.TRANS64 P3, [R13+URZ+0x16830], R12 ;  /* 0x0168300c0d00b5a7 */ /* 0x000ea4000806007f */
[----:B--2---:R-:W-:Y:S05]  /*1c9d0*/  @!P3 BRA `(.L_x_11713) ;  /* 0xfffffffc00f0b947 */ /* 0x004fea000383ffff */
[----:B------:R-:W-:Y:S05]  /*1c9e0*/  BRA `(.L_x_11712) ;  /* 0xfffffef800c87947 */ /* 0x000fea000383ffff */
.L_x_11717:
[----:B-1----:R1:W2:Y:S02]  /*1c9f0*/  SYNCS.PHASECHK.TRANS64.TRYWAIT P2, [R13+URZ+0x16850], R12 ;  /* 0x0168500c0d0075a7 */ /* 0x0022a4000804017f */
[----:B--2---:R-:W-:Y:S05]  /*1ca00*/  @!P2 NANOSLEEP.SYNCS 0x989680 ;  /* 0x009896800000a95d */ /* 0x004fea0003900000 */
[----:B------:R-:W2:Y:S02]  /*1ca10*/  @!P2 SYNCS.PHASECHK.TRANS64 P2, [R13+URZ+0x16850], R12 ;  /* 0x0168500c0d00a5a7 */ /* 0x000ea4000804007f */
[----:B--2---:R-:W-:Y:S05]  /*1ca20*/  @!P2 BRA `(.L_x_11717) ;  /* 0xfffffffc00f0a947 */ /* 0x004fea000383ffff */
[----:B------:R-:W-:Y:S05]  /*1ca30*/  BRA `(.L_x_11714) ;  /* 0xfffffefc00887947 */ /* 0x000fea000383ffff */
.L_x_11736:
[----:B-1----:R1:W2:Y:S02]  /*1ca40*/  SYNCS.PHASECHK.TRANS64.TRYWAIT P3, [R0+URZ+0x16830], R3 ;  /* 0x01683003000075a7 */ /* 0x0022a4000806017f */
[----:B--2---:R-:W-:Y:S05]  /*1ca50*/  @!P3 NANOSLEEP.SYNCS 0x989680 ;  /* 0x009896800000b95d */ /* 0x004fea0003900000 */
[----:B------:R-:W2:Y:S02]  /*1ca60*/  @!P3 SYNCS.PHASECHK.TRANS64 P3, [R0+URZ+0x16830], R3 ;  /* 0x016830030000b5a7 */ /* 0x000ea4000806007f */
[----:B--2---:R-:W-:Y:S05]  /*1ca70*/  @!P3 BRA `(.L_x_11736) ;  /* 0xfffffffc00f0b947 */ /* 0x004fea000383ffff */
[----:B------:R-:W-:Y:S05]  /*1ca80*/  BRA `(.L_x_11735) ;  /* 0xffffff2c00147947 */ /* 0x000fea000383ffff */
.L_x_11740:
[----:B-1----:R1:W2:Y:S02]  /*1ca90*/  SYNCS.PHASECHK.TRANS64.TRYWAIT P2, [R3+URZ+0x16850], R0 ;  /* 0x01685000030075a7 */ /* 0x0022a4000804017f */
[----:B--2---:R-:W-:Y:S05]  /*1caa0*/  @!P2 NANOSLEEP.SYNCS 0x989680 ;  /* 0x009896800000a95d */ /* 0x004fea0003900000 */
[----:B------:R-:W2:Y:S02]  /*1cab0*/  @!P2 SYNCS.PHASECHK.TRANS64 P2, [R3+URZ+0x16850], R0 ;  /* 0x016850000300a5a7 */ /* 0x000ea4000804007f */
[----:B--2---:R-:W-:Y:S05]  /*1cac0*/  @!P2 BRA `(.L_x_11740) ;  /* 0xfffffffc00f0a947 */ /* 0x004fea000383ffff */
[----:B------:R-:W-:Y:S05]  /*1cad0*/  BRA `(.L_x_11737) ;  /* 0xffffff2c00d47947 */ /* 0x000fea000383ffff */
.L_x_11747:
[----:B-1----:R1:W2:Y:S02]  /*1cae0*/  SYNCS.PHASECHK.TRANS64.TRYWAIT P3, [R0+URZ+0x16830], R3 ;  /* 0x01683003000075a7 */ /* 0x0022a4000806017f */
[----:B--2---:R-:W-:Y:S05]  /*1caf0*/  @!P3 NANOSLEEP.SYNCS 0x989680 ;  /* 0x009896800000b95d */ /* 0x004fea0003900000 */
[----:B------:R-:W2:Y:S02]  /*1cb00*/  @!P3 SYNCS.PHASECHK.TRANS64 P3, [R0+URZ+0x16830], R3 ;  /* 0x016830030000b5a7 */ /* 0x000ea4000806007f */
[----:B--2---:R-:W-:Y:S05]  /*1cb10*/  @!P3 BRA `(.L_x_11747) ;  /* 0xfffffffc00f0b947 */ /* 0x004fea000383ffff */
[----:B------:R-:W-:Y:S05]  /*1cb20*/  BRA `(.L_x_11746) ;  /* 0xffffff4800d47947 */ /* 0x000fea000383ffff */
.L_x_11751:
[----:B-1----:R1:W2:Y:S02]  /*1cb30*/  SYNCS.PHASECHK.TRANS64.TRYWAIT P2, [R3+URZ+0x16850], R0 ;  /* 0x01685000030075a7 */ /* 0x0022a4000804017f */
[----:B--2---:R-:W-:Y:S05]  /*1cb40*/  @!P2 NANOSLEEP.SYNCS 0x989680 ;  /* 0x009896800000a95d */ /* 0x004fea0003900000 */
[----:B------:R-:W2:Y:S02]  /*1cb50*/  @!P2 SYNCS.PHASECHK.TRANS64 P2, [R3+URZ+0x16850], R0 ;  /* 0x016850000300a5a7 */ /* 0x000ea4000804007f */
[----:B--2---:R-:W-:Y:S05]  /*1cb60*/  @!P2 BRA `(.L_x_11751) ;  /* 0xfffffffc00f0a947 */ /* 0x004fea000383ffff */
[----:B------:R-:W-:Y:S05]  /*1cb70*/  BRA `(.L_x_11748) ;  /* 0xffffff4c00947947 */ /* 0x000fea000383ffff */
.L_x_11764:
[----:B-1----:R1:W2:Y:S02]  /*1cb80*/  SYNCS.PHASECHK.TRANS64.TRYWAIT P0, [R11+URZ+0x16850], R4 ;  /* 0x016850040b0075a7 */ /* 0x0022a4000800017f */
[----:B--2---:R-:W-:Y:S05]  /*1cb90*/  @!P0 NANOSLEEP.SYNCS 0x989680 ;  /* 0x009896800000895d */ /* 0x004fea0003900000 */
[----:B------:R-:W2:Y:S02]  /*1cba0*/  @!P0 SYNCS.PHASECHK.TRANS64 P0, [R11+URZ+0x16850], R4 ;  /* 0x016850040b0085a7 */ /* 0x000ea4000800007f */
[----:B--2---:R-:W-:Y:S05]  /*1cbb0*/  @!P0 BRA `(.L_x_11764) ;  /* 0xfffffffc00f08947 */ /* 0x004fea000383ffff */
[----:B------:R-:W-:Y:S05]  /*1cbc0*/  BRA `(.L_x_11763) ;  /* 0xffffff7800547947 */ /* 0x000fea000383ffff */
.L_x_11806:
[----:B------:R-:W0:Y:S01]  /*1cbd0*/  S2R R13, SR_TID.X ;  /* 0x00000000000d7919 */ /* 0x000e220000002100 */
[----:B------:R-:W-:Y:S01]  /*1cbe0*/  BSSY B1, `(.L_x_11960) ;  /* 0x0000009000017945 */ /* 0x000fe20003800000 */
[----:B------:R-:W-:Y:S02]  /*1cbf0*/  IMAD.MOV.U32 R12, RZ, RZ, RZ ;  /* 0x000000ffff0c7224 */ /* 0x000fe400078e00ff */
[----:B------:R-:W-:Y:S02]  /*1cc00*/  IMAD.MOV.U32 R11, RZ, RZ, 0x1f ;  /* 0x0000001fff0b7424 */ /* 0x000fe400078e00ff */
[----:B------:R-:W-:Y:S01]  /*1cc10*/  IMAD.MOV.U32 R15, RZ, RZ, -0x1 ;  /* 0xffffffffff0f7424 */ /* 0x000fe200078e00ff */
[----:B0-----:R-:W-:-:S04]  /*1cc20*/  SHF.R.U32.HI R13, RZ, 0x5, R13 ;  /* 0x00000005ff0d7819 */ /* 0x001fc8000001160d */
[----:B------:R-:W-:-:S07]  /*1cc30*/  LOP3.LUT R13, R13, 0x3, RZ, 0xc0, !PT ;  /* 0x000000030d0d7812 */ /* 0x000fce00078ec0ff */
[----:B-1----:R-:W-:Y:S05]  /*1cc40*/  WARPSYNC.COLLECTIVE R15, `(.L_x_11961) ;  /* 0x000000000f087348 */ /* 0x002fea0003c00000 */
[----:B------:R0:W2:Y:S02]  /*1cc50*/  SHFL.IDX P6, R14, R13, R12, R11 ;  /* 0x0000000c0d0e7389 */ /* 0x0000a400000c000b */
[----:B012---:R-:W-:Y:S01]  /*1cc60*/  ENDCOLLECTIVE ;  /* 0x000000000000791b */ /* 0x007fe20003800000 */
.L_x_11961:
[----:B------:R-:W-:Y:S05]  /*1cc70*/  BSYNC B1 ;  /* 0x0000000000017941 */ /* 0x000fea0003800000 */
.L_x_11960:
[----:B------:R-:W-:Y:S05]  /*1cc80*/  BRA `(.L_x_11962) ;  /* 0xffffffb000607947 */ /* 0x000fea000383ffff */
.L_x_11807:
[----:B------:R-:W-:Y:S01]  /*1cc90*/  BSSY B1, `(.L_x_11963) ;  /* 0x0000006000017945 */ /* 0x000fe20003800000 */
[----:B------:R-:W-:-:S07]  /*1cca0*/  IMAD.MOV.U32 R15, RZ, RZ, -0x1 ;  /* 0xffffffffff0f7424 */ /* 0x000fce00078e00ff */
[----:B-1----:R-:W-:Y:S05]  /*1ccb0*/  WARPSYNC.COLLECTIVE R15, `(.L_x_11964) ;  /* 0x000000000f0c7348 */ /* 0x002fea0003c00000 */
[----:B------:R-:W-:Y:S02]  /*1ccc0*/  ELECT P6, UR62, PT ;  /* 0x00000000003e782f */ /* 0x000fe400038c0000 */
[----:B------:R-:W-:Y:S01]  /*1ccd0*/  MOV R14, UR62 ;  /* 0x0000003e000e7c02 */ /* 0x000fe20008000f00 */
[----:B-1----:R-:W-:Y:S10]  /*1cce0*/  ENDCOLLECTIVE ;  /* 0x000000000000791b */ /* 0x002ff40003800000 */
.L_x_11964:
[----:B------:R-:W-:Y:S05]  /*1ccf0*/  BSYNC B1 ;  /* 0x0000000000017941 */ /* 0x000fea0003800000 */
.L_x_11963:
[----:B------:R-:W-:Y:S05]  /*1cd00*/  BRA `(.L_x_11965) ;  /* 0xffffffb0004c7947 */ /* 0x000fea000383ffff */
.L_x_11809:
[----:B0-----:R0:W2:Y:S02]  /*1cd10*/  SYNCS.PHASECHK.TRANS64.TRYWAIT P0, [R8+URZ+0x16820], R9 ;  /* 0x01682009080075a7 */ /* 0x0010a4000800017f */
[----:B--2---:R-:W-:Y:S05]  /*1cd20*/  @!P0 NANOSLEEP.SYNCS 0x989680 ;  /* 0x009896800000895d */ /* 0x004fea0003900000 */
[----:B------:R-:W2:Y:S02]  /*1cd30*/  @!P0 SYNCS.PHASECHK.TRANS64 P0, [R8+URZ+0x16820], R9 ;  /* 0x01682009080085a7 */ /* 0x000ea4000800007f */
[----:B--2---:R-:W-:Y:S05]  /*1cd40*/  @!P0 BRA `(.L_x_11809) ;  /* 0xfffffffc00f08947 */ /* 0x004fea000383ffff */
[----:B------:R-:W-:Y:S05]  /*1cd50*/  BRA `(.L_x_11966) ;  /* 0xffffffb000687947 */ /* 0x000fea000383ffff */
.L_x_11812:
[----:B0-----:R0:W2:Y:S02]  /*1cd60*/  SYNCS.PHASECHK.TRANS64.TRYWAIT P0, [R9+URZ+0x168a0], R12 ;  /* 0x0168a00c090075a7 */ /* 0x0010a4000800017f */
[----:B--2---:R-:W-:Y:S05]  /*1cd70*/  @!P0 NANOSLEEP.SYNCS 0x989680 ;  /* 0x009896800000895d */ /* 0x004fea0003900000 */
[----:B------:R-:W2:Y:S02]  /*1cd80*/  @!P0 SYNCS.PHASECHK.TRANS64 P0, [R9+URZ+0x168a0], R12 ;  /* 0x0168a00c090085a7 */ /* 0x000ea4000800007f */
[----:B--2---:R-:W-:Y:S05]  /*1cd90*/  @!P0 BRA `(.L_x_11812) ;  /* 0xfffffffc00f08947 */ /* 0x004fea000383ffff */
[----:B------:R-:W-:Y:S05]  /*1cda0*/  BRA `(.L_x_11967) ;  /* 0xffffffb000707947 */ /* 0x000fea000383ffff */
.L_x_11814:
[----:B---3--:R3:W4:Y:S02]  /*1cdb0*/  SYNCS.PHASECHK.TRANS64.TRYWAIT P0, [R9+URZ+0x168c0], R12 ;  /* 0x0168c00c090075a7 */ /* 0x008724000800017f */
[----:B----4-:R-:W-:Y:S05]  /*1cdc0*/  @!P0 NANOSLEEP.SYNCS 0x989680 ;  /* 0x009896800000895d */ /* 0x010fea0003900000 */
[----:B------:R-:W4:Y:S02]  /*1cdd0*/  @!P0 SYNCS.PHASECHK.TRANS64 P0, [R9+URZ+0x168c0], R12 ;  /* 0x0168c00c090085a7 */ /* 0x000f24000800007f */
[----:B----4-:R-:W-:Y:S05]  /*1cde0*/  @!P0 BRA `(.L_x_11814) ;  /* 0xfffffffc00f08947 */ /* 0x010fea000383ffff */
[----:B------:R-:W-:Y:S05]  /*1cdf0*/  BRA `(.L_x_11968) ;  /* 0xffffffb000c87947 */ /* 0x000fea000383ffff */
.L_x_11818:
[----:B0-----:R0:W2:Y:S02]  /*1ce00*/  SYNCS.PHASECHK.TRANS64.TRYWAIT P0, [R12+URZ+0x168a0], R9 ;  /* 0x0168a0090c0075a7 */ /* 0x0010a4000800017f */
[----:B--2---:R-:W-:Y:S05]  /*1ce10*/  @!P0 NANOSLEEP.SYNCS 0x989680 ;  /* 0x009896800000895d */ /* 0x004fea0003900000 */
[----:B------:R-:W2:Y:S02]  /*1ce20*/  @!P0 SYNCS.PHASECHK.TRANS64 P0, [R12+URZ+0x168a0], R9 ;  /* 0x0168a0090c0085a7 */ /* 0x000ea4000800007f */
[----:B--2---:R-:W-:Y:S05]  /*1ce30*/  @!P0 BRA `(.L_x_11818) ;  /* 0xfffffffc00f08947 */ /* 0x004fea000383ffff */
[----:B------:R-:W-:Y:S05]  /*1ce40*/  BRA `(.L_x_11969) ;  /* 0xffffffb400507947 */ /* 0x000fea000383ffff */
.L_x_11820:
[----:B--2---:R2:W3:Y:S02]  /*1ce50*/  SYNCS.PHASECHK.TRANS64.TRYWAIT P1, [R12+URZ+0x168c0], R9 ;  /* 0x0168c0090c0075a7 */ /* 0x0044e4000802017f */
[----:B---3--:R-:W-:Y:S05]  /*1ce60*/  @!P1 NANOSLEEP.SYNCS 0x989680 ;  /* 0x009896800000995d */ /* 0x008fea0003900000 */
[----:B------:R-:W3:Y:S02]  /*1ce70*/  @!P1 SYNCS.PHASECHK.TRANS64 P1, [R12+URZ+0x168c0], R9 ;  /* 0x0168c0090c0095a7 */ /* 0x000ee4000802007f */
[----:B---3--:R-:W-:Y:S05]  /*1ce80*/  @!P1 BRA `(.L_x_11820) ;  /* 0xfffffffc00f09947 */ /* 0x008fea000383ffff */
[----:B------:R-:W-:Y:S05]  /*1ce90*/  BRA `(.L_x_11970) ;  /* 0xffffffb400a47947 */ /* 0x000fea000383ffff */
.L_x_11838:
        /* <DEDUP_REMOVED lines=11> */
.L_x_11972:
[----:B------:R-:W-:Y:S05]  /*1cf50*/  BSYNC B0 ;  /* 0x0000000000007941 */ /* 0x000fea0003800000 */
.L_x_11971:
[----:B------:R-:W-:Y:S05]  /*1cf60*/  BRA `(.L_x_11973) ;  /* 0xffffffc000a47947 */ /* 0x000fea000383ffff */
.L_x_11839:
[----:B------:R-:W-:Y:S01]  /*1cf70*/  BSSY B0, `(.L_x_11974) ;  /* 0x0000006000007945 */ /* 0x000fe20003800000 */
[----:B------:R-:W-:-:S07]  /*1cf80*/  IMAD.MOV.U32 R15, RZ, RZ, -0x1 ;  /* 0xffffffffff0f7424 */ /* 0x000fce00078e00ff */
[----:B-1----:R-:W-:Y:S05]  /*1cf90*/  WARPSYNC.COLLECTIVE R15, `(.L_x_11975) ;  /* 0x000000000f0c7348 */ /* 0x002fea0003c00000 */
[----:B------:R-:W-:Y:S02]  /*1cfa0*/  ELECT P6, UR62, PT ;  /* 0x00000000003e782f */ /* 0x000fe400038c0000 */
[----:B------:R-:W-:Y:S01]  /*1cfb0*/  MOV R14, UR62 ;  /* 0x0000003e000e7c02 */ /* 0x000fe20008000f00 */
[----:B-1----:R-:W-:Y:S10]  /*1cfc0*/  ENDCOLLECTIVE ;  /* 0x000000000000791b */ /* 0x002ff40003800000 */
.L_x_11975:
[----:B------:R-:W-:Y:S05]  /*1cfd0*/  BSYNC B0 ;  /* 0x0000000000007941 */ /* 0x000fea0003800000 */
.L_x_11974:
[----:B------:R-:W-:Y:S05]  /*1cfe0*/  BRA `(.L_x_11976) ;  /* 0xffffffc000947947 */ /* 0x000fea000383ffff */
.L_x_11842:
[----:B--2---:R2:W3:Y:S02]  /*1cff0*/  SYNCS.PHASECHK.TRANS64.TRYWAIT P0, [R5+URZ+0x16840], R4 ;  /* 0x01684004050075a7 */ /* 0x0044e4000800017f */
[----:B---3--:R-:W-:Y:S05]  /*1d000*/  @!P0 NANOSLEEP.SYNCS 0x989680 ;  /* 0x009896800000895d */ /* 0x008fea0003900000 */
[----:B------:R-:W3:Y:S02]  /*1d010*/  @!P0 SYNCS.PHASECHK.TRANS64 P0, [R5+URZ+0x16840], R4 ;  /* 0x01684004050085a7 */ /* 0x000ee4000800007f */
[----:B---3--:R-:W-:Y:S05]  /*1d020*/  @!P0 BRA `(.L_x_11842) ;  /* 0xfffffffc00f08947 */ /* 0x008fea000383ffff */
[----:B------:R-:W-:Y:S05]  /*1d030*/  BRA `(.L_x_11977) ;  /* 0xffffffc000e47947 */ /* 0x000fea000383ffff */
.L_x_11845:
[----:B0-----:R0:W2:Y:S02]  /*1d040*/  SYNCS.PHASECHK.TRANS64.TRYWAIT P0, [R27+URZ+0x16820], R4 ;  /* 0x016820041b0075a7 */ /* 0x0010a4000800017f */
[----:B--2---:R-:W-:Y:S05]  /*1d050*/  @!P0 NANOSLEEP.SYNCS 0x989680 ;  /* 0x009896800000895d */ /* 0x004fea0003900000 */
[----:B------:R-:W2:Y:S02]  /*1d060*/  @!P0 SYNCS.PHASECHK.TRANS64 P0, [R27+URZ+0x16820], R4 ;  /* 0x016820041b0085a7 */ /* 0x000ea4000800007f */
[----:B--2---:R-:W-:Y:S05]  /*1d070*/  @!P0 BRA `(.L_x_11845) ;  /* 0xfffffffc00f08947 */ /* 0x004fea000383ffff */
[----:B------:R-:W-:Y:S05]  /*1d080*/  BRA `(.L_x_11978) ;  /* 0xffffffc400a47947 */ /* 0x000fea000383ffff */
.L_x_11853:
[----:B0-----:R0:W2:Y:S02]  /*1d090*/  SYNCS.PHASECHK.TRANS64.TRYWAIT P0, [R3+URZ+0x16840], R2 ;  /* 0x01684002030075a7 */ /* 0x0010a4000800017f */
[----:B--2---:R-:W-:Y:S05]  /*1d0a0*/  @!P0 NANOSLEEP.SYNCS 0x989680 ;  /* 0x009896800000895d */ /* 0x004fea0003900000 */
[----:B------:R-:W2:Y:S02]  /*1d0b0*/  @!P0 SYNCS.PHASECHK.TRANS64 P0, [R3+URZ+0x16840], R2 ;  /* 0x01684002030085a7 */ /* 0x000ea4000800007f */
[----:B--2---:R-:W-:Y:S05]  /*1d0c0*/  @!P0 BRA `(.L_x_11853) ;  /* 0xfffffffc00f08947 */ /* 0x004fea000383ffff */
[----:B------:R-:W-:Y:S05]  /*1d0d0*/  BRA `(.L_x_11979) ;  /* 0xffffffc8004c7947 */ /* 0x000fea000383ffff */
.L_x_11855:
[----:B0-----:R0:W2:Y:S02]  /*1d0e0*/  SYNCS.PHASECHK.TRANS64.TRYWAIT P0, [R2+URZ+0x60], R5 ;  /* 0x00006005020075a7 */ /* 0x0010a4000800017f */
[----:B--2---:R-:W-:Y:S05]  /*1d0f0*/  @!P0 NANOSLEEP.SYNCS 0x989680 ;  /* 0x009896800000895d */ /* 0x004fea0003900000 */
[----:B------:R-:W2:Y:S02]  /*1d100*/  @!P0 SYNCS.PHASECHK.TRANS64 P0, [R2+URZ+0x60], R5 ;  /* 0x00006005020085a7 */ /* 0x000ea4000800007f */
[----:B--2---:R-:W-:Y:S05]  /*1d110*/  @!P0 BRA `(.L_x_11855) ;  /* 0xfffffffc00f08947 */ /* 0x004fea000383ffff */
[----:B------:R-:W-:Y:S05]  /*1d120*/  BRA `(.L_x_11980) ;  /* 0xffffffc800b07947 */ /* 0x000fea000383ffff */
.L_x_11860:
[----:B--2---:R2:W3:Y:S02]  /*1d130*/  SYNCS.PHASECHK.TRANS64.TRYWAIT P0, [R3+URZ+0x16840], R2 ;  /* 0x01684002030075a7 */ /* 0x0044e4000800017f */
[----:B---3--:R-:W-:Y:S05]  /*1d140*/  @!P0 NANOSLEEP.SYNCS 0x989680 ;  /* 0x009896800000895d */ /* 0x008fea0003900000 */
[----:B------:R-:W3:Y:S02]  /*1d150*/  @!P0 SYNCS.PHASECHK.TRANS64 P0, [R3+URZ+0x16840], R2 ;  /* 0x01684002030085a7 */ /* 0x000ee4000800007f */
[----:B---3--:R-:W-:Y:S05]  /*1d160*/  @!P0 BRA `(.L_x_11860) ;  /* 0xfffffffc00f08947 */ /* 0x008fea000383ffff */
[----:B------:R-:W-:Y:S05]  /*1d170*/  BRA `(.L_x_11981) ;  /* 0xffffffcc00c47947 */ /* 0x000fea000383ffff */
.L_x_11862:
[----:B0-----:R0:W2:Y:S02]  /*1d180*/  SYNCS.PHASECHK.TRANS64.TRYWAIT P1, [R3+URZ+0x60], R24 ;  /* 0x00006018030075a7 */ /* 0x0010a4000802017f */
[----:B--2---:R-:W-:Y:S05]  /*1d190*/  @!P1 NANOSLEEP.SYNCS 0x989680 ;  /* 0x009896800000995d */ /* 0x004fea0003900000 */
[----:B------:R-:W2:Y:S02]  /*1d1a0*/  @!P1 SYNCS.PHASECHK.TRANS64 P1, [R3+URZ+0x60], R24 ;  /* 0x00006018030095a7 */ /* 0x000ea4000802007f */
[----:B--2---:R-:W-:Y:S05]  /*1d1b0*/  @!P1 BRA `(.L_x_11862) ;  /* 0xfffffffc00f09947 */ /* 0x004fea000383ffff */
[----:B------:R-:W-:Y:S05]  /*1d1c0*/  BRA `(.L_x_11982) ;  /* 0xffffffd000287947 */ /* 0x000fea000383ffff */
.L_x_11867:
[----:B--2---:R2:W3:Y:S02]  /*1d1d0*/  SYNCS.PHASECHK.TRANS64.TRYWAIT P0, [R2+URZ+0x16840], R3 ;  /* 0x01684003020075a7 */ /* 0x0044e4000800017f */
[----:B---3--:R-:W-:Y:S05]  /*1d1e0*/  @!P0 NANOSLEEP.SYNCS 0x989680 ;  /* 0x009896800000895d */ /* 0x008fea0003900000 */
[----:B------:R-:W3:Y:S02]  /*1d1f0*/  @!P0 SYNCS.PHASECHK.TRANS64 P0, [R2+URZ+0x16840], R3 ;  /* 0x01684003020085a7 */ /* 0x000ee4000800007f */
[----:B---3--:R-:W-:Y:S05]  /*1d200*/  @!P0 BRA `(.L_x_11867) ;  /* 0xfffffffc00f08947 */ /* 0x008fea000383ffff */
[----:B------:R-:W-:Y:S05]  /*1d210*/  BRA `(.L_x_11983) ;  /* 0xffffffd400087947 */ /* 0x000fea000383ffff */
.L_x_11869:
[----:B0-----:R0:W2:Y:S02]  /*1d220*/  SYNCS.PHASECHK.TRANS64.TRYWAIT P1, [R2+URZ+0x60], R11 ;  /* 0x0000600b020075a7 */ /* 0x0010a4000802017f */
[----:B--2---:R-:W-:Y:S05]  /*1d230*/  @!P1 NANOSLEEP.SYNCS 0x989680 ;  /* 0x009896800000995d */ /* 0x004fea0003900000 */
[----:B------:R-:W2:Y:S02]  /*1d240*/  @!P1 SYNCS.PHASECHK.TRANS64 P1, [R2+URZ+0x60], R11 ;  /* 0x0000600b020095a7 */ /* 0x000ea4000802007f */
[----:B--2---:R-:W-:Y:S05]  /*1d250*/  @!P1 BRA `(.L_x_11869) ;  /* 0xfffffffc00f09947 */ /* 0x004fea000383ffff */
[----:B------:R-:W-:Y:S05]  /*1d260*/  BRA `(.L_x_11984) ;  /* 0xffffffd400707947 */ /* 0x000fea000383ffff */
.L_x_11876:
[----:B0-----:R0:W2:Y:S02]  /*1d270*/  SYNCS.PHASECHK.TRANS64.TRYWAIT P0, [R3+URZ+0x16860], R2 ;  /* 0x01686002030075a7 */ /* 0x0010a4000800017f */
[----:B--2---:R-:W-:Y:S05]  /*1d280*/  @!P0 NANOSLEEP.SYNCS 0x989680 ;  /* 0x009896800000895d */ /* 0x004fea0003900000 */
[----:B------:R-:W2:Y:S02]  /*1d290*/  @!P0 SYNCS.PHASECHK.TRANS64 P0, [R3+URZ+0x16860], R2 ;  /* 0x01686002030085a7 */ /* 0x000ea4000800007f */
[----:B--2---:R-:W-:Y:S05]  /*1d2a0*/  @!P0 BRA `(.L_x_11876) ;  /* 0xfffffffc00f08947 */ /* 0x004fea000383ffff */
[----:B------:R-:W-:Y:S05]  /*1d2b0*/  BRA `(.L_x_11985) ;  /* 0xffffffd8002c7947 */ /* 0x000fea000383ffff */
.L_x_11878:
        /* <DEDUP_REMOVED lines=8> */
.L_x_11987:
[----:B------:R-:W-:Y:S05]  /*1d340*/  BSYNC B0 ;  /* 0x0000000000007941 */ /* 0x000fea0003800000 */
.L_x_11986:
        /* <DEDUP_REMOVED lines=8> */
.L_x_11988:
[----:B------:R-:W-:Y:S01]  /*1d3d0*/  IMAD.MOV.U32 R5, RZ, RZ, R14 ;  /* 0x000000ffff057224 */ /* 0x000fe200078e000e */
[----:B------:R-:W-:Y:S06]  /*1d3e0*/  BRA `(.L_x_11989) ;  /* 0xffffffd800747947 */ /* 0x000fec000383ffff */
.L_x_11881:
        /* <DEDUP_REMOVED lines=8> */
.L_x_11991:
[----:B------:R-:W-:Y:S05]  /*1d470*/  BSYNC B0 ;  /* 0x0000000000007941 */ /* 0x000fea0003800000 */
.L_x_11990:
        /* <DEDUP_REMOVED lines=10> */
.L_x_11992:
        /* <DEDUP_REMOVED lines=8> */
.L_x_11993:
        /* <DEDUP_REMOVED lines=8> */
.L_x_11994:
        /* <DEDUP_REMOVED lines=8> */
.L_x_11995:
        /* <DEDUP_REMOVED lines=8> */
.L_x_11996:
[----:B------:R-:W-:Y:S05]  /*1d720*/  BRA `(.L_x_11997) ;  /* 0xffffffd800307947 */ /* 0x000fea000383ffff */
.L_x_11886:
        /* <DEDUP_REMOVED lines=8> */
.L_x_11999:
[----:B------:R-:W-:Y:S05]  /*1d7b0*/  BSYNC B0 ;  /* 0x0000000000007941 */ /* 0x000fea0003800000 */
.L_x_11998:
        /* <DEDUP_REMOVED lines=10> */
.L_x_12000:
        /* <DEDUP_REMOVED lines=8> */
.L_x_12001:
        /* <DEDUP_REMOVED lines=8> */
.L_x_12002:
        /* <DEDUP_REMOVED lines=8> */
.L_x_12003:
        /* <DEDUP_REMOVED lines=8> */
.L_x_12004:
[----:B------:R-:W-:Y:S05]  /*1da60*/  BRA `(.L_x_12005) ;  /* 0xffffffd8000c7947 */ /* 0x000fea000383ffff */
.L_x_11888:
[----:B------:R-:W-:Y:S01]  /*1da70*/  BSSY B0, `(.L_x_12006) ;  /* 0x0000006000007945 */ /* 0x000fe20003800000 */
[----:B------:R-:W-:Y:S01]  /*1da80*/  PLOP3.LUT P6, PT, P6, PT, PT, 0x8, 0x0 ;  /* 0x000000000000781c */ /* 0x000fe200037ce170 */
[----:B------:R-:W-:-:S12]  /*1da90*/  IMAD.MOV.U32 R15, RZ, RZ, -0x1 ;  /* 0xffffffffff0f7424 */ /* 0x000fd800078e00ff */
[----:B01----:R-:W-:Y:S05]  /*1daa0*/  WARPSYNC.COLLECTIVE R15, `(.L_x_12007) ;  /* 0x000000000f087348 */ /* 0x003fea0003c00000 */
[----:B------:R-:W-:Y:S01]  /*1dab0*/  VOTE.ANY R14, PT, P6 ;  /* 0x00000000000e7806 */ /* 0x000fe200030e0100 */
[----:B01----:R-:W-:Y:S06]  /*1dac0*/  ENDCOLLECTIVE ;  /* 0x000000000000791b */ /* 0x003fec0003800000 */
.L_x_12007:
[----:B------:R-:W-:Y:S05]  /*1dad0*/  BSYNC B0 ;  /* 0x0000000000007941 */ /* 0x000fea0003800000 */
.L_x_12006:
        /* <DEDUP_REMOVED lines=9> */
.L_x_12008:
[----:B------:R-:W-:Y:S01]  /*1db70*/  IMAD.MOV.U32 R17, RZ, RZ, R14 ;  /* 0x000000ffff117224 */ /* 0x000fe200078e000e */
[----:B------:R-:W-:Y:S06]  /*1db80*/  BRA `(.L_x_12009) ;  /* 0xffffffd400fc7947 */ /* 0x000fec000383ffff */
.L_x_11890:
[----:B------:R-:W-:Y:S01]  /*1db90*/  BSSY B0, `(.L_x_12010) ;  /* 0x0000007000007945 */ /* 0x000fe20003800000 */
[----:B------:R-:W-:Y:S02]  /*1dba0*/  IMAD.MOV.U32 R13, RZ, RZ, R8 ;  /* 0x000000ffff0d7224 */ /* 0x000fe400078e0008 */
[----:B------:R-:W-:Y:S02]  /*1dbb0*/  IMAD.MOV.U32 R11, RZ, RZ, 0x1f ;  /* 0x0000001fff0b7424 */ /* 0x000fe400078e00ff */
[----:B------:R-:W-:-:S07]  /*1dbc0*/  IMAD.MOV.U32 R15, RZ, RZ, -0x1 ;  /* 0xffffffffff0f7424 */ /* 0x000fce00078e00ff */
[----:B0123--:R-:W-:Y:S05]  /*1dbd0*/  WARPSYNC.COLLECTIVE R15, `(.L_x_12011) ;  /* 0x000000000f087348 */ /* 0x00ffea0003c00000 */
[----:B------:R4:W0:Y:S02]  /*1dbe0*/  SHFL.IDX P6, R14, R13, R12, R11 ;  /* 0x0000000c0d0e7389 */ /* 0x00082400000c000b */
[----:B01234-:R-:W-:Y:S01]  /*1dbf0*/  ENDCOLLECTIVE ;  /* 0x000000000000791b */ /* 0x01ffe20003800000 */
.L_x_12011:
[----:B------:R-:W-:Y:S05]  /*1dc00*/  BSYNC B0 ;  /* 0x0000000000007941 */ /* 0x000fea0003800000 */
.L_x_12010:
[----:B------:R-:W-:Y:S05]  /*1dc10*/  BRA `(.L_x_11889) ;  /* 0xffffffd400f47947 */ /* 0x000fea000383ffff */
.L_x_11894:
[----:B0-----:R0:W2:Y:S02]  /*1dc20*/  SYNCS.PHASECHK.TRANS64.TRYWAIT P0, [R9+URZ+0x16820], R0 ;  /* 0x01682000090075a7 */ /* 0x0010a4000800017f */
[----:B--2---:R-:W-:Y:S05]  /*1dc30*/  @!P0 NANOSLEEP.SYNCS 0x989680 ;  /* 0x009896800000895d */ /* 0x004fea0003900000 */
[----:B------:R-:W2:Y:S02]  /*1dc40*/  @!P0 SYNCS.PHASECHK.TRANS64 P0, [R9+URZ+0x16820], R0 ;  /* 0x01682000090085a7 */ /* 0x000ea4000800007f */
[----:B--2---:R-:W-:Y:S05]  /*1dc50*/  @!P0 BRA `(.L_x_11894) ;  /* 0xfffffffc00f08947 */ /* 0x004fea000383ffff */
[----:B------:R-:W-:Y:S05]  /*1dc60*/  BRA `(.L_x_12012) ;  /* 0xffffffdc00607947 */ /* 0x000fea000383ffff */
.L_x_11895:
        /* <DEDUP_REMOVED lines=11> */
.L_x_12014:
[----:B------:R-:W-:Y:S05]  /*1dd20*/  BSYNC B0 ;  /* 0x0000000000007941 */ /* 0x000fea0003800000 */
.L_x_12013:
[----:B------:R-:W-:Y:S05]  /*1dd30*/  BRA `(.L_x_12015) ;  /* 0xffffffdc00487947 */ /* 0x000fea000383ffff */
.L_x_11896:
[----:B------:R-:W-:Y:S01]  /*1dd40*/  BSSY B0, `(.L_x_12016) ;  /* 0x0000006000007945 */ /* 0x000fe20003800000 */
[----:B------:R-:W-:-:S07]  /*1dd50*/  IMAD.MOV.U32 R15, RZ, RZ, -0x1 ;  /* 0xffffffffff0f7424 */ /* 0x000fce00078e00ff */
[----:B01----:R-:W-:Y:S05]  /*1dd60*/  WARPSYNC.COLLECTIVE R15, `(.L_x_12017) ;  /* 0x000000000f0c7348 */ /* 0x003fea0003c00000 */
[----:B------:R-:W-:Y:S02]  /*1dd70*/  ELECT P6, UR62, PT ;  /* 0x00000000003e782f */ /* 0x000fe400038c0000 */
[----:B------:R-:W-:Y:S01]  /*1dd80*/  MOV R14, UR62 ;  /* 0x0000003e000e7c02 */ /* 0x000fe20008000f00 */
[----:B01----:R-:W-:Y:S10]  /*1dd90*/  ENDCOLLECTIVE ;  /* 0x000000000000791b */ /* 0x003ff40003800000 */
.L_x_12017:
[----:B------:R-:W-:Y:S05]  /*1dda0*/  BSYNC B0 ;  /* 0x0000000000007941 */ /* 0x000fea0003800000 */
.L_x_12016:
[----:B------:R-:W-:Y:S05]  /*1ddb0*/  BRA `(.L_x_12018) ;  /* 0xffffffdc003c7947 */ /* 0x000fea000383ffff */
.L_x_11898:
[----:B0-----:R0:W2:Y:S02]  /*1ddc0*/  SYNCS.PHASECHK.TRANS64.TRYWAIT P0, [R7+URZ], R2 ;  /* 0x00000002070075a7 */ /* 0x0010a4000800017f */
[----:B--2---:R-:W-:Y:S05]  /*1ddd0*/  @!P0 NANOSLEEP.SYNCS 0x989680 ;  /* 0x009896800000895d */ /* 0x004fea0003900000 */
[----:B------:R-:W2:Y:S02]  /*1dde0*/  @!P0 SYNCS.PHASECHK.TRANS64 P0, [R7+URZ], R2 ;  /* 0x00000002070085a7 */ /* 0x000ea4000800007f */
[----:B--2---:R-:W-:Y:S05]  /*1ddf0*/  @!P0 BRA `(.L_x_11898) ;  /* 0xfffffffc00f08947 */ /* 0x004fea000383ffff */
[----:B------:R-:W-:Y:S05]  /*1de00*/  BRA `(.L_x_12019) ;  /* 0xffffffdc00707947 */ /* 0x000fea000383ffff */
.L_x_11899:
[----:B--2---:R2:W3:Y:S02]  /*1de10*/  SYNCS.PHASECHK.TRANS64.TRYWAIT P0, [R3+URZ], R0 ;  /* 0x00000000030075a7 */ /* 0x0044e4000800017f */
[----:B---3--:R-:W-:Y:S05]  /*1de20*/  @!P0 NANOSLEEP.SYNCS 0x989680 ;  /* 0x009896800000895d */ /* 0x008fea0003900000 */
[----:B------:R-:W3:Y:S02]  /*1de30*/  @!P0 SYNCS.PHASECHK.TRANS64 P0, [R3+URZ], R0 ;  /* 0x00000000030085a7 */ /* 0x000ee4000800007f */
[----:B---3--:R-:W-:Y:S05]  /*1de40*/  @!P0 BRA `(.L_x_11899) ;  /* 0xfffffffc00f08947 */ /* 0x008fea000383ffff */
[----:B------:R-:W-:Y:S05]  /*1de50*/  BRA `(.L_x_12020) ;  /* 0xffffffdc00647947 */ /* 0x000fea000383ffff */
.L_x_11901:
[----:B--2---:R2:W3:Y:S02]  /*1de60*/  SYNCS.PHASECHK.TRANS64.TRYWAIT P0, [R5+URZ], R2 ;  /* 0x00000002050075a7 */ /* 0x0044e4000800017f */
[----:B---3--:R-:W-:Y:S05]  /*1de70*/  @!P0 NANOSLEEP.SYNCS 0x989680 ;  /* 0x009896800000895d */ /* 0x008fea0003900000 */
[----:B------:R-:W3:Y:S02]  /*1de80*/  @!P0 SYNCS.PHASECHK.TRANS64 P0, [R5+URZ], R2 ;  /* 0x00000002050085a7 */ /* 0x000ee4000800007f */
[----:B---3--:R-:W-:Y:S05]  /*1de90*/  @!P0 BRA `(.L_x_11901) ;  /* 0xfffffffc00f08947 */ /* 0x008fea000383ffff */
[----:B------:R-:W-:Y:S05]  /*1dea0*/  BRA `(.L_x_12021) ;  /* 0xffffffdc00687947 */ /* 0x000fea000383ffff */
.L_x_12022:
        /* <DEDUP_REMOVED lines=13> */
.L_x_12793:


//--------------------- .text._ZN7cutlass13device_kernelIN5flash11enable_sm90INS1_16FlashAttnFwdSm90INS1_25CollectiveMainloopFwdSm90ILi2EN4cute5tupleIJNS5_1CILi1EEES8_S8_EEENS6_IJNS7_ILi192EEENS7_ILi128EEENS7_ILi64EEEEEELi64ENS_6half_tEfNS_4arch4Sm90ELb1ELb0ELb0ELb0ELb0ELb0ELb0ELb1ELb1ELb0ELb0ELb0EEENS1_21CollectiveEpilogueFwdINS6_IJSA_SC_SB_EEES9_SE_SG_Li384ELb0ELb0ELb0ELb0EEENS1_30DynamicPersistentTileSchedulerILi384ELi32ELb0ELb0ELb1EEEEEEEEEvNT_6ParamsE --------------------------
	.section	.text._ZN7cutlass13device_kernelIN5flash11enable_sm90INS1_16FlashAttnFwdSm90INS1_25CollectiveMainloopFwdSm90ILi2EN4cute5tupleIJNS5_1CILi1EEES8_S8_EEENS6_IJNS7_ILi192EEENS7_ILi128EEENS7_ILi64EEEEEELi64ENS_6half_tEfNS_4arch4Sm90ELb1ELb0ELb0ELb0ELb0ELb0ELb0ELb1ELb1ELb0ELb0ELb0EEENS1_21CollectiveEpilogueFwdINS6_IJSA_SC_SB_EEES9_SE_SG_Li384ELb0ELb0ELb0ELb0EEENS1_30DynamicPersistentTileSchedulerILi384ELi32ELb0ELb0ELb1EEEEEEEEEvNT_6ParamsE,"ax",@progbits
	.align	128
.text._ZN7cutlass13device_kernelIN5flash11enable_sm90INS1_16FlashAttnFwdSm90INS1_25CollectiveMainloopFwdSm90ILi2EN4cute5tupleIJNS5_1CILi1EEES8_S8_EEENS6_IJNS7_ILi192EEENS7_ILi128EEENS7_ILi64EEEEEELi64ENS_6half_tEfNS_4arch4Sm90ELb1ELb0ELb0ELb0ELb0ELb0ELb0ELb1ELb1ELb0ELb0ELb0EEENS1_21CollectiveEpilogueFwdINS6_IJSA_SC_SB_EEES9_SE_SG_Li384ELb0ELb0ELb0ELb0EEENS1_30DynamicPersistentTileSchedulerILi384ELi32ELb0ELb0ELb1EEEEEEEEEvNT_6ParamsE:
        .type           _ZN7cutlass13device_kernelIN5flash11enable_sm90INS1_16FlashAttnFwdSm90INS1_25CollectiveMainloopFwdSm90ILi2EN4cute5tupleIJNS5_1CILi1EEES8_S8_EEENS6_IJNS7_ILi192EEENS7_ILi128EEENS7_ILi64EEEEEELi64ENS_6half_tEfNS_4arch4Sm90ELb1ELb0ELb0ELb0ELb0ELb0ELb0ELb1ELb1ELb0ELb0ELb0EEENS1_21CollectiveEpilogueFwdINS6_IJSA_SC_SB_EEES9_SE_SG_Li384ELb0ELb0ELb0ELb0EEENS1_30DynamicPersistentTileSchedulerILi384ELi32ELb0ELb0ELb1EEEEEEEEEvNT_6ParamsE,@function
        .size           _ZN7cutlass13device_kernelIN5flash11enable_sm90INS1_16FlashAttnFwdSm90INS1_25CollectiveMainloopFwdSm90ILi2EN4cute5tupleIJNS5_1CILi1EEES8_S8_EEENS6_IJNS7_ILi192EEENS7_ILi128EEENS7_ILi64EEEEEELi64ENS_6half_tEfNS_4arch4Sm90ELb1ELb0ELb0ELb0ELb0ELb0ELb0ELb1ELb1ELb0ELb0ELb0EEENS1_21CollectiveEpilogueFwdINS6_IJSA_SC_SB_EEES9_SE_SG_Li384ELb0ELb0ELb0ELb0EEENS1_30DynamicPersistentTileSchedulerILi384ELi32ELb0ELb0ELb1EEEEEEEEEvNT_6ParamsE,(.L_x_12794 - _ZN7cutlass13device_kernelIN5flash11enable_sm90INS1_16FlashAttnFwdSm90INS1_25CollectiveMainloopFwdSm90ILi2EN4cute5tupleIJNS5_1CILi1EEES8_S8_EEENS6_IJNS7_ILi192EEENS7_ILi128EEENS7_ILi64EEEEEELi64ENS_6half_tEfNS_4arch4Sm90ELb1ELb0ELb0ELb0ELb0ELb0ELb0ELb1ELb1ELb0ELb0ELb0EEENS1_21CollectiveEpilogueFwdINS6_IJSA_SC_SB_EEES9_SE_SG_Li384ELb0ELb0ELb0ELb0EEENS1_30DynamicPersistentTileSchedulerILi384ELi32ELb0ELb0ELb1EEEEEEEEEvNT_6ParamsE)
        .other          _ZN7cutlass13device_kernelIN5flash11enable_sm90INS1_16FlashAttnFwdSm90INS1_25CollectiveMainloopFwdSm90ILi2EN4cute5tupleIJNS5_1CILi1EEES8_S8_EEENS6_IJNS7_ILi192EEENS7_ILi128EEENS7_ILi64EEEEEELi64ENS_6half_tEfNS_4arch4Sm90ELb1ELb0ELb0ELb0ELb0ELb0ELb0ELb1ELb1ELb0ELb0ELb0EEENS1_21CollectiveEpilogueFwdINS6_IJSA_SC_SB_EEES9_SE_SG_Li384ELb0ELb0ELb0ELb0EEENS1_30DynamicPersistentTileSchedulerILi384ELi32ELb0ELb0ELb1EEEEEEEEEvNT_6ParamsE,@"STO_CUDA_ENTRY STV_DEFAULT"
_ZN7cutlass13device_kernelIN5flash11enable_sm90INS1_16FlashAttnFwdSm90INS1_25CollectiveMainloopFwdSm90ILi2EN4cute5tupleIJNS5_1CILi1EEES8_S8_EEENS6_IJNS7_ILi192EEENS7_ILi128EEENS7_ILi64EEEEEELi64ENS_6half_tEfNS_4arch4Sm90ELb1ELb0ELb0ELb0ELb0ELb0ELb0ELb1ELb1ELb0ELb0ELb0EEENS1_21CollectiveEpilogueFwdINS6_IJSA_SC_SB_EEES9_SE_SG_Li384ELb0ELb0ELb0ELb0EEENS1_30DynamicPersistentTileSchedulerILi384ELi32ELb0ELb0ELb1EEEEEEEEEvNT_6ParamsE:
        /* <DEDUP_REMOVED lines=23> */
.L_x_12024:
[----:B------:R-:W-:Y:S05]  /*0170*/  BSYNC B0 ;  /* 0x0000000000007941 */ /* 0x000fea0003800000 */
.L_x_12023:
        /* <DEDUP_REMOVED lines=37> */
.L_x_12025:
        /* <DEDUP_REMOVED lines=22> */
.L_x_12026:
        /* <DEDUP_REMOVED lines=18> */
.L_x_12027:
        /* <DEDUP_REMOVED lines=22> */
.L_x_12028:
        /* <DEDUP_REMOVED lines=22> */
.L_x_12029:
        /* <DEDUP_REMOVED lines=8> */
.L_x_12031:
        /* <DEDUP_REMOVED lines=21> */
[----:B------:R-:W-:Y:S01]  /*0ae0*/  LEA.HI R4, R3, R0, RZ, 0x7 ;  /* 0x0000000003047211 */ /* 0x000fe200078f38ff */
[----:B------:R-:W2:Y:S01]  /*0af0*/  S2UR UR6, SR_SWINHI ;  /* 0x00000000000679c3 */ /* 0x000ea20000002f00 */
[----:B------:R-:W-:-:S02]  /*0b00*/  UMOV UR36, URZ ;  /* 0x0000003f00247c82 */ /* 0x000fc40008000000 */
[----:B------:R-:W-:Y:S02]  /*0b10*/  LOP3.LUT R5, R4, 0xffffff80, RZ, 0xc0, !PT ;  /* 0xffffff8004057812 */ /* 0x000fe400078ec0ff */
        /* <DEDUP_REMOVED lines=37> */
.L_x_12078:
        /* <DEDUP_REMOVED lines=20> */
.L_x_12032:
[----:B------:R-:W-:Y:S01]  /*0eb0*/  ULDC UR6, c[0x0][0xdc4] ;  /* 0x0003710000067ab9 */ /* 0x000fe20000000800 */
[----:B------:R-:W-:Y:S01]  /*0ec0*/  UMOV UR41, UR7 ;  /* 0x0000000700297c82 */ /* 0x000fe20008000000 */
[----:B------:R-:W-:-:S11]  /*0ed0*/  UISETP.NE.AND UP0, UPT, UR6, 0x1, UPT ;  /* 0x000000010600788c */ /* 0x000fd6000bf05270 */
[----:B------:R-:W-:Y:S02]  /*0ee0*/  @UP0 ULDC.64 UR10, c[0x0][0xdc8] ;  /* 0x00037200000a0ab9 */ /* 0x000fe40000000a00 */
[----:B------:R-:W-:-:S04]  /*0ef0*/  UIMAD.WIDE.U32 UR4, UR7, UR10, URZ ;  /* 0x0000000a070472a5 */ /* 0x000fc8000f8e003f */
[----:B------:R-:W-:-:S04]  /*0f00*/  @UP0 USHF.R.U32.HI UR41, URZ, UR11, UR5 ;  /* 0x0000000b3f290299 */ /* 0x000fc80008011605 */
[----:B------:R-:W-:-:S12]  /*0f10*/  UIMAD UR4, UR41, UR6, URZ ;  /* 0x00000006290472a4 */ /* 0x000fd8000f8e023f */
.L_x_12033:
        /* <DEDUP_REMOVED lines=10> */
[----:B------:R-:W-:Y:S01]  /*0fc0*/  UIMAD UR42, UR5, 0xc0, URZ ;  /* 0x000000c0052a78a4 */ /* 0x000fe2000f8e023f */
[----:B------:R-:W-:Y:S01]  /*0fd0*/  IMAD.MOV.U32 R0, RZ, RZ, RZ ;  /* 0x000000ffff007224 */ /* 0x000fe200078e00ff */
[----:B------:R-:W-:Y:S01]  /*0fe0*/  ULDC UR52, c[0x0][0x404] ;  /* 0x0001010000347ab9 */ /* 0x000fe20000000800 */
[----:B------:R-:W-:Y:S01]  /*0ff0*/  ULDC UR9, c[0x0][0x288] ;  /* 0x0000a20000097ab9 */ /* 0x000fe20000000800 */
[----:B------:R-:W-:Y:S01]  /*1000*/  UIADD3 UR4, UR7, -UR4, URZ ;  /* 0x8000000407047290 */ /* 0x000fe2000fffe03f */
[----:B------:R-:W-:Y:S01]  /*1010*/  IMAD.MOV.U32 R19, RZ, RZ, RZ ;  /* 0x000000ffff137224 */ /* 0x000fe200078e00ff */
        /* <DEDUP_REMOVED lines=31> */
[----:B------:R-:W-:-:S02]  /*1210*/  IMAD.MOV.U32 R13, RZ, RZ, RZ ;  /* 0x000000ffff0d7224 */ /* 0x000fc400078e00ff */
[----:B------:R-:W-:Y:S01]  /*1220*/  IMAD.MOV.U32 R42, RZ, RZ, RZ ;  /* 0x000000ffff2a7224 */ /* 0x000fe200078e00ff */
[----:B------:R-:W-:-:S05]  /*1230*/  UISETP.GE.AND UP0, UPT, UR47, 0x1, UPT ;  /* 0x000000012f00788c */ /* 0x000fca000bf06270 */
[----:B------:R-:W-:Y:S01]  /*1240*/  @UP1 ULDC UR8, c[0x0][0xdbc] ;  /* 0x00036f0000081ab9 */ /* 0x000fe20000000800 */
[----:B------:R-:W-:Y:S01]  /*1250*/  PLOP3.LUT P1, PT, PT, PT, UP0, 0x80, 0x0 ;  /* 0x000000000000781c */ /* 0x000fe20003f2f008 */
[----:B------:R-:W-:Y:S01]  /*1260*/  UIMAD.WIDE.U32 UR4, UR10, UR8, URZ ;  /* 0x000000080a0472a5 */ /* 0x000fe2000f8e003f */
[----:B------:R-:W-:-:S03]  /*1270*/  @UP1 ULDC UR6, c[0x0][0xdc0] ;  /* 0x0003700000061ab9 */ /* 0x000fc60000000800 */
[----:B------:R-:W-:-:S04]  /*1280*/  @UP1 USHF.R.U32.HI UR44, URZ, UR6, UR5 ;  /* 0x000000063f2c1299 */ /* 0x000fc80008011605 */
[----:B------:R-:W-:-:S04]  /*1290*/  UIADD3 UR4, -UR44, URZ, URZ ;  /* 0x0000003f2c047290 */ /* 0x000fc8000fffe13f */
[----:B------:R-:W-:Y:S01]  /*12a0*/  UIMAD UR43, UR43, UR4, UR10 ;  /* 0x000000042b2b72a4 */ /* 0x000fe2000f8e020a */
[----:B------:R-:W-:Y:S11]  /*12b0*/  @!P1 BRA `(.L_x_12034) ;  /* 0x0000006c00e49947 */ /* 0x000ff60003800000 */
        /* <DEDUP_REMOVED lines=32> */
.L_x_12035:
        /* <DEDUP_REMOVED lines=9> */
.L_x_12137:
[----:B------:R-:W-:Y:S05]  /*1550*/  @!P0 BRA `(.L_x_12037) ;  /* 0x0000000000048947 */ /* 0x000fea0003800000 */
[----:B------:R-:W-:Y:S01]  /*1560*/  BPT.TRAP 0x1 ;  /* 0x000000040000795c */ /* 0x000fe20000300000 */
.L_x_12037:
[----:B-1----:R-:W-:Y:S02]  /*1570*/  IMAD.U32 R3, RZ, RZ, UR36 ;  /* 0x00000024ff037e24 */ /* 0x002fe4000f8e00ff */
[----:B------:R-:W-:-:S03]  /*1580*/  IMAD.U32 R0, RZ, RZ, UR37 ;  /* 0x00000025ff007e24 */ /* 0x000fc6000f8e00ff */
[----:B------:R-:W-:Y:S02]  /*1590*/  LEA R3, R3, UR40, 0x3 ;  /* 0x0000002803037c11 */ /* 0x000fe4000f8e18ff */
[----:B------:R-:W-:-:S04]  /*15a0*/  SHF.L.U32 R0, R0, 0x1f, RZ ;  /* 0x0000001f00007819 */ /* 0x000fc800000006ff */
[----:B------:R1:W2:Y:S01]  /*15b0*/  SYNCS.PHASECHK.TRANS64.TRYWAIT P2, [R3+URZ+0x16830], R0 ;  /* 0x01683000030075a7 */ /* 0x0002a2000804017f */
[----:B------:R-:W-:Y:S05]  /*15c0*/  @!P0 BRA `(.L_x_12038) ;  /* 0x0000000000048947 */ /* 0x000fea0003800000 */
[----:B------:R-:W-:Y:S01]  /*15d0*/  BPT.TRAP 0x1 ;  /* 0x000000040000795c */ /* 0x000fe20000300000 */
.L_x_12038:
[----:B------:R-:W-:Y:S01]  /*15e0*/  LOP3.LUT P1, RZ, R2, 0x7f, RZ, 0xc0, !PT ;  /* 0x0000007f02ff7812 */ /* 0x000fe2000782c0ff */
[----:B------:R-:W-:Y:S01]  /*15f0*/  IMAD.MOV.U32 R119, RZ, RZ, RZ ;  /* 0x000000ffff777224 */ /* 0x000fe200078e00ff */
[----:B--2---:R-:W-:Y:S11]  /*1600*/  @P2 BRA `(.L_x_12039) ;  /* 0x0000000000082947 */ /* 0x004ff60003800000 */
[----:B------:R-:W2:Y:S02]  /*1610*/  SYNCS.PHASECHK.TRANS64.TRYWAIT P2, [R3+URZ+0x16830], R0 ;  /* 0x01683000030075a7 */ /* 0x000ea4000804017f */
[----:B--2---:R-:W-:Y:S05]  /*1620*/  @!P2 BRA `(.L_x_12040) ;  /* 0x000000a40018a947 */ /* 0x004fea0003800000 */
.L_x_12039:
        /* <DEDUP_REMOVED lines=34> */
[----:B------:R-:W-:Y:S01]  /*1850*/  UIADD3 UR28, UR47, -0x2, URZ ;  /* 0xfffffffe2f1c7890 */ /* 0x000fe2000fffe03f */
        /* <DEDUP_REMOVED lines=15> */
[----:B------:R-:W-:Y:S01]  /*1950*/  UMOV UR6, 0xffffff80 ;  /* 0xffffff8000067882 */ /* 0x000fe20000000000 */
[----:B------:R-:W-:Y:S01]  /*1960*/  ULDC UR7, c[0x0][0x2e0] ;  /* 0x0000b80000077ab9 */ /* 0x000fe20000000800 */
[----:B------:R-:W-:-:S04]  /*1970*/  UIMAD UR6, UR47, UR6, 0x80 ;  /* 0x000000802f0674a4 */ /* 0x000fc8000f8e0206 */
[----:B------:R-:W-:-:S06]  /*1980*/  UIMAD UR6, UR52, UR7, UR6 ;  /* 0x00000007340672a4 */ /* 0x000fcc000f8e0206 */
[----:B------:R-:W-:-:S04]  /*1990*/  IMAD.U32 R6, RZ, RZ, UR6 ;  /* 0x00000006ff067e24 */ /* 0x000fc8000f8e00ff */
[----:B------:R-:W-:Y:S01]  /*19a0*/  IMAD R6, R17, -0x2, R6 ;  /* 0xfffffffe11067824 */ /* 0x000fe200078e0206 */
[----:B------:R-:W-:Y:S02]  /*19b0*/  WARPGROUP.DEPBAR.LE gsb0, 0x0 ;  /* 0x00008000000079c5 */ /* 0x000fe40000010000 */
[----:B------:R-:W-:-:S06]  /*19c0*/  WARPGROUP.ARRIVE ;  /* 0x00000000000079c5 */ /* 0x000fcc0000000000 */
[----:B------:R-:W-:Y:S01]  /*19d0*/  HGMMA.64x128x16.F32 R24, gdesc[UR8], R24, gsb0 ;  /* 0x01e00000081879f0 */ /* 0x000fe20008000818 */
[----:B------:R-:W-:Y:S02]  /*19e0*/  ULDC UR10, c[0x0][0x288] ;  /* 0x0000a200000a7ab9 */ /* 0x000fe40000000800 */
[----:B------:R-:W-:Y:S02]  /*19f0*/  UIADD3 UR11, UR6, 0x1, -UR10 ;  /* 0x00000001060b7890 */ /* 0x000fe4000fffe80a */
[----:B------:R-:W-:Y:S01]  /*1a00*/  UIMAD UR52, UR52, UR7, -UR10 ;  /* 0x00000007343472a4 */ /* 0x000fe2000f8e0a0a */
[----:B------:R-:W-:-:S03]  /*1a10*/  ULDC UR6, c[0x0][0x988] ;  /* 0x0002620000067ab9 */ /* 0x000fc60000000800 */
[----:B------:R-:W-:Y:S01]  /*1a20*/  IMAD.U32 R0, RZ, RZ, UR11 ;  /* 0x0000000bff007e24 */ /* 0x000fe2000f8e00ff */
[----:B------:R-:W-:-:S03]  /*1a30*/  UIADD3 UR52, UR42, UR52, URZ ;  /* 0x000000342a347290 */ /* 0x000fc6000fffe03f */
[----:B------:R-:W-:-:S05]  /*1a40*/  IMAD R89, R17, -0x2, R0 ;  /* 0xfffffffe11597824 */ /* 0x000fca00078e0200 */
[----:B------:R-:W-:-:S04]  /*1a50*/  IADD3 R5, R89, 0x8, R96 ;  /* 0x0000000859057810 */ /* 0x000fc80007ffe060 */
        /* <DEDUP_REMOVED lines=101> */
[----:B------:R-:W2:Y:S02]  /*20b0*/  SHFL.BFLY PT, R0, R27, 0x2, 0x1f ;  /* 0x0c401f001b007f89 */ /* 0x000ea400000e0000 */
        /* <DEDUP_REMOVED lines=9> */
[----:B--2---:R-:W-:Y:S02]  /*2150*/  FMNMX.FTZ R9, R31, R62, !PT ;  /* 0x0000003e1f097209 */ /* 0x004fe40007810000 */
[----:B------:R-:W-:Y:S01]  /*2160*/  VIADDMNMX R62, R96, R89, R6, PT ;  /* 0x00000059603e7246 */ /* 0x000fe20003800106 */
[----:B------:R-:W-:Y:S01]  /*2170*/  IMAD.MOV.U32 R96, RZ, RZ, R119 ;  /* 0x000000ffff607224 */ /* 0x000fe200078e0077 */
[C---:B------:R-:W-:Y:S01]  /*2180*/  FSETP.NEU.FTZ.AND P2, PT, R9.reuse, -INF , PT ;  /* 0xff8000000900780b */ /* 0x040fe20003f5d000 */
[----:B------:R-:W-:Y:S01]  /*2190*/  FMUL.FTZ R21, R9, R0 ;  /* 0x0000000009157220 */ /* 0x000fe20000410000 */
[C---:B------:R-:W-:Y:S02]  /*21a0*/  ISETP.GT.AND P3, PT, R62.reuse, RZ, PT ;  /* 0x000000ff3e00720c */ /* 0x040fe40003f64270 */
[----:B------:R-:W-:Y:S02]  /*21b0*/  ISETP.GT.AND P4, PT, R62, 0x1, PT ;  /* 0x000000013e00780c */ /* 0x000fe40003f84270 */
[----:B------:R-:W-:-:S02]  /*21c0*/  FSEL R21, R21, RZ, P2 ;  /* 0x000000ff15157208 */ /* 0x000fc40001000000 */
[----:B------:R-:W-:Y:S02]  /*21d0*/  ISETP.GT.AND P2, PT, R62, 0x8, PT ;  /* 0x000000083e00780c */ /* 0x000fe40003f44270 */
        /* <DEDUP_REMOVED lines=18> */
[----:B------:R-:W-:Y:S01]  /*2300*/  FSEL R35, R32, -INF , P2 ;  /* 0xff80000020237808 */ /* 0x000fe20001000000 */
[----:B------:R-:W2:Y:S01]  /*2310*/  MUFU.EX2 R149, R149 ;  /* 0x0000009500957308 */ /* 0x000ea20000000800 */
[----:B------:R-:W-:Y:S01]  /*2320*/  FMNMX.FTZ R24, R29, R24, !PT ;  /* 0x000000181d187209 */ /* 0x000fe20007810000 */
[-CC-:B------:R-:W-:Y:S01]  /*2330*/  FFMA.FTZ R8, R8, R0.reuse, -R21.reuse ;  /* 0x0000000008087223 */ /* 0x180fe20000010815 */
[----:B------:R-:W-:Y:S01]  /*2340*/  ISETP.GT.AND P2, PT, R62, 0x18, PT ;  /* 0x000000183e00780c */ /* 0x000fe20003f44270 */
        /* <DEDUP_REMOVED lines=11> */
[----:B------:R-:W-:Y:S01]  /*2400*/  ISETP.GT.AND P2, PT, R62, 0x20, PT ;  /* 0x000000203e00780c */ /* 0x000fe20003f44270 */
[----:B------:R-:W4:Y:S01]  /*2410*/  MUFU.EX2 R6, R6 ;  /* 0x0000000600067308 */ /* 0x000f220000000800 */
        /* <DEDUP_REMOVED lines=9> */
[----:B------:R-:W5:Y:S01]  /*24b0*/  MUFU.EX2 R145, R145 ;  /* 0x0000009100917308 */ /* 0x000f620000000800 */
[----:B------:R-:W-:Y:S01]  /*24c0*/  ISETP.GT.AND P2, PT, R62, 0x28, PT ;  /* 0x000000283e00780c */ /* 0x000fe20003f44270 */
[-CC-:B------:R-:W-:Y:S01]  /*24d0*/  FFMA.FTZ R129, R15, R0.reuse, -R21.reuse ;  /* 0x000000000f817223 */ /* 0x180fe20000010815 */
[----:B------:R-:W-:Y:S01]  /*24e0*/  FSEL R41, R41, -INF , P3 ;  /* 0xff80000029297808 */ /* 0x000fe20001800000 */
[--C-:B------:R-:W-:Y:S01]  /*24f0*/  FFMA.FTZ R139, R54, R0, -R21.reuse ;  /* 0x00000000368b7223 */ /* 0x100fe20000010815 */
[----:B------:R-:W-:Y:S01]  /*2500*/  FMNMX.FTZ R24, R43, R24, !PT ;  /* 0x000000182b187209 */ /* 0x000fe20007810000 */
[----:B------:R-:W-:Y:S01]  /*2510*/  FFMA.FTZ R127, R19, R0, -R21 ;  /* 0x00000000137f7223 */ /* 0x000fe20000010815 */
[----:B------:R-:W-:Y:S01]  /*2520*/  ISETP.GT.AND P3, PT, R62, 0x29, PT ;  /* 0x000000293e00780c */ /* 0x000fe20003f64270 */
[----:B------:R-:W1:Y:S01]  /*2530*/  MUFU.EX2 R8, R8 ;  /* 0x0000000800087308 */ /* 0x000e620000000800 */
[----:B------:R-:W-:Y:S01]  /*2540*/  FSEL R47, R44, -INF , P2 ;  /* 0xff8000002c2f7808 */ /* 0x000fe20001000000 */
[----:B--2---:R-:W-:Y:S01]  /*2550*/  FADD.FTZ R44, R4, R149 ;  /* 0x00000095042c7221 */ /* 0x004fe20000010000 */
        /* <DEDUP_REMOVED lines=13> */
[----:B------:R3:W2:Y:S01]  /*2630*/  MUFU.EX2 R24, R92 ;  /* 0x0000005c00187308 */ /* 0x0006a20000000800 */
        /* <DEDUP_REMOVED lines=9> */
[----:B------:R-:W-:Y:S01]  /*26d0*/  FFMA.FTZ R10, R10, R0, -R21 ;  /* 0x000000000a0a7223 */ /* 0x000fe20000010815 */
[----:B------:R-:W-:Y:S01]  /*26e0*/  FMNMX.FTZ R32, R49, R28, !PT ;  /* 0x0000001c31207209 */ /* 0x000fe20007810000 */
[--C-:B------:R-:W-:Y:S01]  /*26f0*/  IMAD.MOV.U32 R104, RZ, RZ, R119.reuse ;  /* 0x000000ffff687224 */ /* 0x100fe200078e0077 */
[C---:B------:R-:W-:Y:S01]  /*2700*/  ISETP.GT.AND P2, PT, R62.reuse, 0x40, PT ;  /* 0x000000403e00780c */ /* 0x040fe20003f44270 */
[--C-:B------:R-:W-:Y:S01]  /*2710*/  IMAD.MOV.U32 R102, RZ, RZ, R119.reuse ;  /* 0x000000ffff667224 */ /* 0x100fe200078e0077 */
[----:B------:R-:W-:Y:S01]  /*2720*/  FSEL R53, R53, -INF , P3 ;  /* 0xff80000035357808 */ /* 0x000fe20001800000 */
[----:B------:R4:W-:Y:S01]  /*2730*/  MUFU.EX2 R28, R88 ;  /* 0x00000058001c7308 */ /* 0x0009e20000000800 */
[----:B------:R-:W-:Y:S01]  /*2740*/  FMNMX.FTZ R32, R55, R32, !PT ;  /* 0x0000002037207209 */ /* 0x000fe20007810000 */
[--C-:B------:R-:W-:Y:S01]  /*2750*/  IMAD.MOV.U32 R100, RZ, RZ, R119.reuse ;  /* 0x000000ffff647224 */ /* 0x100fe200078e0077 */
[----:B------:R-:W-:Y:S01]  /*2760*/  ISETP.GT.AND P3, PT, R62, 0x41, PT ;  /* 0x000000413e00780c */ /* 0x000fe20003f64270 */
[--C-:B------:R-:W-:Y:S01]  /*2770*/  IMAD.MOV.U32 R98, RZ, RZ, R119.reuse ;  /* 0x000000ffff627224 */ /* 0x100fe200078e0077 */
[----:B------:R-:W-:Y:S01]  /*2780*/  FSEL R59, R56, -INF , P2 ;  /* 0xff800000383b7808 */ /* 0x000fe20001000000 */
[--C-:B------:R-:W-:Y:S01]  /*2790*/  IMAD.MOV.U32 R94, RZ, RZ, R119.reuse ;  /* 0x000000ffff5e7224 */ /* 0x100fe200078e0077 */
[----:B------:R-:W-:Y:S01]  /*27a0*/  FMNMX.FTZ R32, R53, R32, !PT ;  /* 0x0000002035207209 */ /* 0x000fe20007810000 */
[----:B------:R-:W-:Y:S01]  /*27b0*/  MUFU.EX2 R143, R143 ;  /* 0x0000008f008f7308 */ /* 0x000fe20000000800 */
[C---:B------:R-:W-:Y:S01]  /*27c0*/  ISETP.GT.AND P2, PT, R62.reuse, 0x48, PT ;  /* 0x000000483e00780c */ /* 0x040fe20003f44270 */
[--C-:B---3--:R-:W-:Y:S01]  /*27d0*/  IMAD.MOV.U32 R92, RZ, RZ, R119.reuse ;  /* 0x000000ffff5c7224 */ /* 0x108fe200078e0077 */
[----:B------:R-:W-:Y:S01]  /*27e0*/  FSEL R57, R57, -INF , P3 ;  /* 0xff80000039397808 */ /* 0x000fe20001800000 */
[--C-:B------:R-:W-:Y:S01]  /*27f0*/  IMAD.MOV.U32 R90, RZ, RZ, R119.reuse ;  /* 0x000000ffff5a7224 */ /* 0x100fe200078e0077 */
[----:B------:R-:W-:Y:S01]  /*2800*/  FMNMX.FTZ R32, R59, R32, !PT ;  /* 0x000000203b207209 */ /* 0x000fe20007810000 */
[----:B----4-:R-:W-:Y:S01]  /*2810*/  IMAD.MOV.U32 R88, RZ, RZ, R119 ;  /* 0x000000ffff587224 */ /* 0x010fe200078e0077 */
[----:B------:R-:W-:Y:S01]  /*2820*/  ISETP.GT.AND P3, PT, R62, 0x49, PT ;  /* 0x000000493e00780c */ /* 0x000fe20003f64270 */
[----:B------:R-:W-:Y:S01]  /*2830*/  MUFU.EX2 R137, R137 ;  /* 0x0000008900897308 */ /* 0x000fe20000000800 */
[----:B------:R-:W-:-:S02]  /*2840*/  FSEL R63, R60, -INF , P2 ;  /* 0xff8000003c3f7808 */ /* 0x000fc40001000000 */
[----:B------:R-:W-:Y:S02]  /*2850*/  FMNMX.FTZ R36, R57, R32, !PT ;  /* 0x0000002039247209 */ /* 0x000fe40007810000 */
[C---:B------:R-:W-:Y:S02]  /*2860*/  ISETP.GT.AND P2, PT, R62.reuse, 0x50, PT ;  /* 0x000000503e00780c */ /* 0x040fe40003f44270 */
[----:B------:R-:W-:Y:S01]  /*2870*/  FSEL R61, R61, -INF , P3 ;  /* 0xff8000003d3d7808 */ /* 0x000fe20001800000 */
        /* <DEDUP_REMOVED lines=13> */
[C---:B------:R-:W-:Y:S02]  /*2950*/  ISETP.GT.AND P2, PT, R62.reuse, 0x60, PT ;  /* 0x000000603e00780c */ /* 0x040fe40003f44270 */
[----:B------:R-:W-:Y:S01]  /*2960*/  FSEL R69, R69, -INF , P3 ;  /* 0xff80000045457808 */ /* 0x000fe20001800000 */
[----:B------:R3:W-:Y:S01]  /*2970*/  MUFU.EX2 R36, R40 ;  /* 0x0000002800247308 */ /* 0x0007e20000000800 */
        /* <DEDUP_REMOVED lines=28> */
[----:B------:R-:W-:Y:S01]  /*2b40*/  FMNMX.FTZ R38, R91, R38, !PT ;  /* 0x000000265b267209 */ /* 0x000fe20007810000 */
[----:B------:R-:W-:Y:S01]  /*2b50*/  MUFU.EX2 R20, R20 ;  /* 0x0000001400147308 */ /* 0x000fe20000000800 */
[----:B------:R-:W-:Y:S02]  /*2b60*/  F2FP.F16.F32.PACK_AB R149, R149, R4 ;  /* 0x000000049595723e */ /* 0x000fe400000000ff */
[----:B------:R-:W-:-:S05]  /*2b70*/  FMNMX.FTZ R38, R85, R38, !PT ;  /* 0x0000002655267209 */ /* 0x000fca0007810000 */
[----:B------:R-:W4:Y:S01]  /*2b80*/  SHFL.BFLY PT, R11, R38, 0x2, 0x1f ;  /* 0x0c401f00260b7f89 */ /* 0x000f2200000e0000 */
[----:B------:R-:W-:Y:S08]  /*2b90*/  MUFU.EX2 R131, R131 ;  /* 0x0000008300837308 */ /* 0x000ff00000000800 */
[----:B------:R-:W-:Y:S08]  /*2ba0*/  MUFU.EX2 R14, R14 ;  /* 0x0000000e000e7308 */ /* 0x000ff00000000800 */
[----:B------:R-:W-:Y:S01]  /*2bb0*/  MUFU.EX2 R125, R125 ;  /* 0x0000007d007d7308 */ /* 0x000fe20000000800 */
[----:B----4-:R-:W-:Y:S01]  /*2bc0*/  FMNMX.FTZ R11, R38, R11, !PT ;  /* 0x0000000b260b7209 */ /* 0x010fe20007810000 */
[----:B------:R-:W-:-:S06]  /*2bd0*/  FFMA.FTZ R38, R75, R0, -R21 ;  /* 0x000000004b267223 */ /* 0x000fcc0000010815 */
[----:B------:R-:W-:Y:S01]  /*2be0*/  MUFU.EX2 R127, R127 ;  /* 0x0000007f007f7308 */ /* 0x000fe20000000800 */
[----:B---3--:R-:W3:Y:S07]  /*2bf0*/  SHFL.BFLY PT, R40, R11, 0x1, 0x1f ;  /* 0x0c201f000b287f89 */ /* 0x008eee00000e0000 */
[----:B------:R-:W-:Y:S08]  /*2c00*/  MUFU.EX2 R38, R38 ;  /* 0x0000002600267308 */ /* 0x000ff00000000800 */
[----:B------:R-:W-:Y:S08]  /*2c10*/  MUFU.EX2 R12, R12 ;  /* 0x0000000c000c7308 */ /* 0x000ff00000000800 */
[----:B------:R-:W-:Y:S01]  /*2c20*/  MUFU.EX2 R121, R121 ;  /* 0x0000007900797308 */ /* 0x000fe20000000800 */
[----:B---3--:R-:W-:Y:S01]  /*2c30*/  FMNMX.FTZ R5, R11, R40, !PT ;  /* 0x000000280b057209 */ /* 0x008fe20007810000 */
[----:B------:R-:W-:-:S03]  /*2c40*/  FFMA.FTZ R40, R87, R0, -R21 ;  /* 0x0000000057287223 */ /* 0x000fc60000010815 */
[C---:B------:R-:W-:Y:S01]  /*2c50*/  FSETP.NEU.FTZ.AND P2, PT, R5.reuse, -INF , PT ;  /* 0xff8000000500780b */ /* 0x040fe20003f5d000 */
[----:B------:R-:W-:Y:S02]  /*2c60*/  FMUL.FTZ R42, R5, R0 ;  /* 0x00000000052a7220 */ /* 0x000fe40000410000 */
[----:B------:R-:W-:Y:S03]  /*2c70*/  MUFU.EX2 R10, R10 ;  /* 0x0000000a000a7308 */ /* 0x000fe60000000800 */
[----:B------:R-:W-:Y:S02]  /*2c80*/  FSEL R42, R42, RZ, P2 ;  /* 0x000000ff2a2a7208 */ /* 0x000fe40001000000 */
[----:B------:R-:W-:-:S03]  /*2c90*/  PLOP3.LUT P2, PT, PT, PT, UP0, 0x80, 0x0 ;  /* 0x000000000000781c */ /* 0x000fc60003f4f008 */
[----:B------:R-:W-:Y:S01]  /*2ca0*/  MUFU.EX2 R123, R123 ;  /* 0x0000007b007b7308 */ /* 0x000fe20000000800 */
[-CC-:B------:R-:W-:Y:S01]  /*2cb0*/  FFMA.FTZ R148, R27, R0.reuse, -R42.reuse ;  /* 0x000000001b947223 */ /* 0x180fe2000001082a */
        /* <DEDUP_REMOVED lines=11> */
[----:B-----5:R-:W-:Y:S01]  /*2d70*/  FADD.FTZ R31, R145, R44 ;  /* 0x0000002c911f7221 */ /* 0x020fe20000010000 */
[-CC-:B------:R-:W-:Y:S01]  /*2d80*/  FFMA.FTZ R19, R41, R0.reuse, -R42.reuse ;  /* 0x0000000029137223 */ /* 0x180fe2000001082a */
[-CC-:B------:R-:W-:Y:S01]  /*2d90*/  FFMA.FTZ R142, R47, R0.reuse, -R42.reuse ;  /* 0x000000002f8e7223 */ /* 0x180fe2000001082a */
[----:B------:R-:W3:Y:S01]  /*2da0*/  MUFU.EX2 R7, R7 ;  /* 0x0000000700077308 */ /* 0x000ee20000000800 */
[----:B-1----:R-:W-:Y:S01]  /*2db0*/  FADD.FTZ R44, R8, R31 ;  /* 0x0000001f082c7221 */ /* 0x002fe20000010000 */
[-CC-:B------:R-:W-:Y:S01]  /*2dc0*/  FFMA.FTZ R21, R45, R0.reuse, -R42.reuse ;  /* 0x000000002d157223 */ /* 0x180fe2000001082a */
[-CC-:B------:R-:W-:Y:S01]  /*2dd0*/  FFMA.FTZ R136, R51, R0.reuse, -R42.reuse ;  /* 0x0000000033887223 */ /* 0x180fe2000001082a */
[-C--:B------:R-:W-:Y:S01]  /*2de0*/  FFMA.FTZ R25, R49, R0.reuse, -R42 ;  /* 0x0000000031197223 */ /* 0x080fe2000001082a */
[----:B--2---:R-:W-:Y:S01]  /*2df0*/  FADD.FTZ R31, R147, R44 ;  /* 0x0000002c931f7221 */ /* 0x004fe20000010000 */
        /* <DEDUP_REMOVED lines=11> */
[----:B---3--:R-:W-:Y:S01]  /*2eb0*/  FADD.FTZ R33, R148, R7 ;  /* 0x0000000794217221 */ /* 0x008fe20000010000 */
[----:B------:R-:W-:Y:S01]  /*2ec0*/  FADD.FTZ R46, R28, R35 ;  /* 0x000000231c2e7221 */ /* 0x000fe20000010000 */
[-CC-:B------:R-:W-:Y:S01]  /*2ed0*/  FFMA.FTZ R130, R65, R0.reuse, -R42.reuse ;  /* 0x0000000041827223 */ /* 0x180fe2000001082a */
[-CC-:B------:R-:W-:Y:S01]  /*2ee0*/  FFMA.FTZ R69, R69, R0.reuse, -R42.reuse ;  /* 0x0000000045457223 */ /* 0x180fe2000001082a */
[----:B------:R-:W-:Y:S01]  /*2ef0*/  F2FP.F16.F32.PACK_AB R151, R6, R151 ;  /* 0x000000970697723e */ /* 0x000fe200000000ff */
[-CC-:B------:R-:W-:Y:S01]  /*2f00*/  FFMA.FTZ R79, R79, R0.reuse, -R42.reuse ;  /* 0x000000004f4f7223 */ /* 0x180fe2000001082a */
[-CC-:B------:R-:W-:Y:S01]  /*2f10*/  FFMA.FTZ R73, R73, R0.reuse, -R42.reuse ;  /* 0x0000000049497223 */ /* 0x180fe2000001082a */
[----:B------:R-:W3:Y:S01]  /*2f20*/  MUFU.EX2 R144, R144 ;  /* 0x0000009000907308 */ /* 0x000ee20000000800 */
[----:B-1----:R-:W-:Y:S01]  /*2f30*/  FADD.FTZ R44, R150, R33 ;  /* 0x00000021962c7221 */ /* 0x002fe20000010000 */
[-CC-:B------:R-:W-:Y:S01]  /*2f40*/  FFMA.FTZ R83, R83, R0.reuse, -R42.reuse ;  /* 0x0000000053537223 */ /* 0x180fe2000001082a */
[-CC-:B------:R-:W-:Y:S01]  /*2f50*/  FFMA.FTZ R77, R77, R0.reuse, -R42.reuse ;  /* 0x000000004d4d7223 */ /* 0x180fe2000001082a */
[-CC-:B------:R-:W-:Y:S01]  /*2f60*/  FFMA.FTZ R89, R89, R0.reuse, -R42.reuse ;  /* 0x0000000059597223 */ /* 0x180fe2000001082a */
[-CC-:B------:R-:W-:Y:S01]  /*2f70*/  FFMA.FTZ R81, R81, R0.reuse, -R42.reuse ;  /* 0x0000000051517223 */ /* 0x180fe2000001082a */
[----:B------:R-:W-:Y:S01]  /*2f80*/  FFMA.FTZ R91, R91, R0, -R42 ;  /* 0x000000005b5b7223 */ /* 0x000fe2000001082a */
[----:B------:R-:W-:Y:S01]  /*2f90*/  F2FP.F16.F32.PACK_AB R148, R7, R148 ;  /* 0x000000940794723e */ /* 0x000fe200000000ff */
[----:B------:R-:W1:Y:S01]  /*2fa0*/  MUFU.EX2 R13, R13 ;  /* 0x0000000d000d7308 */ /* 0x000e620000000800 */
[----:B--2---:R-:W-:Y:S01]  /*2fb0*/  FADD.FTZ R33, R11, R44 ;  /* 0x0000002c0b217221 */ /* 0x004fe20000010000 */
[----:B------:R-:W-:-:S02]  /*2fc0*/  F2FP.F16.F32.PACK_AB R145, R8, R145 ;  /* 0x000000910891723e */ /* 0x000fc400000000ff */
[----:B------:R-:W-:Y:S02]  /*2fd0*/  F2FP.F16.F32.PACK_AB R147, R24, R147 ;  /* 0x000000931893723e */ /* 0x000fe400000000ff */
[----:B------:R-:W-:Y:S02]  /*2fe0*/  F2FP.F16.F32.PACK_AB R141, R28, R141 ;  /* 0x0000008d1c8d723e */ /* 0x000fe400000000ff */
[----:B------:R-:W2:Y:S01]  /*2ff0*/  MUFU.EX2 R146, R146 ;  /* 0x0000009200927308 */ /* 0x000ea20000000800 */
[----:B---3--:R-:W-:Y:S01]  /*3000*/  FADD.FTZ R44, R144, R33 ;  /* 0x00000021902c7221 */ /* 0x008fe20000010000 */
[----:B------:R-:W-:Y:S01]  /*3010*/  FADD.FTZ R33, R143, R46 ;  /* 0x0000002e8f217221 */ /* 0x000fe20000010000 */
[C---:B------:R-:W-:Y:S02]  /*3020*/  F2FP.F16.F32.PACK_AB R143, R32.reuse, R143 ;  /* 0x0000008f208f723e */ /* 0x040fe400000000ff */
[----:B------:R-:W-:Y:S01]  /*3030*/  F2FP.F16.F32.PACK_AB R150, R11, R150 ;  /* 0x000000960b96723e */ /* 0x000fe200000000ff */
[----:B------:R-:W-:Y:S01]  /*3040*/  FADD.FTZ R46, R32, R33 ;  /* 0x00000021202e7221 */ /* 0x000fe20000010000 */
[-C--:B------:R-:W-:Y:S01]  /*3050*/  FFMA.FTZ R33, R71, R0.reuse, -R42 ;  /* 0x0000000047217223 */ /* 0x080fe2000001082a */
[----:B------:R-:W3:Y:S01]  /*3060*/  MUFU.EX2 R15, R15 ;  /* 0x0000000f000f7308 */ /* 0x000ee20000000800 */
[----:B-1----:R-:W-:Y:S01]  /*3070*/  FADD.FTZ R35, R13, R44 ;  /* 0x0000002c0d237221 */ /* 0x002fe20000010000 */
[----:B------:R-:W-:Y:S01]  /*3080*/  FADD.FTZ R37, R137, R46 ;  /* 0x0000002e89257221 */ /* 0x000fe20000010000 */
[----:B------:R-:W-:Y:S01]  /*3090*/  FFMA.FTZ R42, R85, R0, -R42 ;  /* 0x00000000552a7223 */ /* 0x000fe2000001082a */
[----:B------:R-:W-:-:S02]  /*30a0*/  F2FP.F16.F32.PACK_AB R137, R36, R137 ;  /* 0x000000892489723e */ /* 0x000fc400000000ff */
[----:B------:R-:W-:Y:S01]  /*30b0*/  FADD.FTZ R46, R36, R37 ;  /* 0x00000025242e7221 */ /* 0x000fe20000010000 */
[----:B------:R-:W-:Y:S01]  /*30c0*/  F2FP.F16.F32.PACK_AB R144, R13, R144 ;  /* 0x000000900d90723e */ /* 0x000fe200000000ff */
[----:B------:R-:W1:Y:S01]  /*30d0*/  MUFU.EX2 R140, R140 ;  /* 0x0000008c008c7308 */ /* 0x000e620000000800 */
[----:B--2---:R-:W-:-:S07]  /*30e0*/  FADD.FTZ R44, R146, R35 ;  /* 0x00000023922c7221 */ /* 0x004fce0000010000 */
[----:B------:R-:W2:Y:S01]  /*30f0*/  MUFU.EX2 R19, R19 ;  /* 0x0000001300137308 */ /* 0x000ea20000000800 */
[C---:B---3--:R-:W-:Y:S01]  /*3100*/  FADD.FTZ R35, R15.reuse, R44 ;  /* 0x0000002c0f237221 */ /* 0x048fe20000010000 */
[----:B------:R-:W-:-:S06]  /*3110*/  F2FP.F16.F32.PACK_AB R146, R15, R146 ;  /* 0x000000920f92723e */ /* 0x000fcc00000000ff */
[----:B------:R-:W3:Y:S01]  /*3120*/  MUFU.EX2 R142, R142 ;  /* 0x0000008e008e7308 */ /* 0x000ee20000000800 */
[----:B-1----:R-:W-:Y:S01]  /*3130*/  FADD.FTZ R44, R140, R35 ;  /* 0x000000238c2c7221 */ /* 0x002fe20000010000 */
[----:B------:R-:W-:Y:S01]  /*3140*/  FADD.FTZ R35, R139, R46 ;  /* 0x0000002e8b237221 */ /* 0x000fe20000010000 */
[----:B------:R-:W-:-:S03]  /*3150*/  F2FP.F16.F32.PACK_AB R139, R34, R139 ;  /* 0x0000008b228b723e */ /* 0x000fc600000000ff */
[----:B------:R-:W-:Y:S02]  /*3160*/  FADD.FTZ R46, R34, R35 ;  /* 0x00000023222e7221 */ /* 0x000fe40000010000 */
[----:B------:R-:W1:Y:S01]  /*3170*/  MUFU.EX2 R21, R21 ;  /* 0x0000001500157308 */ /* 0x000e620000000800 */
[----:B--2---:R-:W-:Y:S01]  /*3180*/  FADD.FTZ R3, R19, R44 ;  /* 0x0000002c13037221 */ /* 0x004fe20000010000 */
[----:B------:R-:W-:Y:S01]  /*3190*/  FADD.FTZ R35, R133, R46 ;  /* 0x0000002e85237221 */ /* 0x000fe20000010000 */
[C---:B------:R-:W-:Y:S02]  /*31a0*/  F2FP.F16.F32.PACK_AB R133, R30.reuse, R133 ;  /* 0x000000851e85723e */ /* 0x040fe400000000ff */
[----:B------:R-:W-:Y:S01]  /*31b0*/  F2FP.F16.F32.PACK_AB R140, R19, R140 ;  /* 0x0000008c138c723e */ /* 0x000fe200000000ff */
[----:B------:R-:W-:Y:S02]  /*31c0*/  FADD.FTZ R46, R30, R35 ;  /* 0x000000231e2e7221 */ /* 0x000fe40000010000 */
[----:B------:R-:W2:Y:S01]  /*31d0*/  MUFU.EX2 R136, R136 ;  /* 0x0000008800887308 */ /* 0x000ea20000000800 */
[----:B---3--:R-:W-:Y:S01]  /*31e0*/  FADD.FTZ R44, R142, R3 ;  /* 0x000000038e2c7221 */ /* 0x008fe20000010000 */
[----:B------:R-:W-:Y:S01]  /*31f0*/  FADD.FTZ R35, R135, R46 ;  /* 0x0000002e87237221 */ /* 0x000fe20000010000 */
[----:B------:R-:W-:-:S03]  /*3200*/  F2FP.F16.F32.PACK_AB R135, R26, R135 ;  /* 0x000000871a87723e */ /* 0x000fc600000000ff */
[----:B------:R-:W-:Y:S02]  /*3210*/  FADD.FTZ R46, R26, R35 ;  /* 0x000000231a2e7221 */ /* 0x000fe40000010000 */
[----:B------:R-:W3:Y:S01]  /*3220*/  MUFU.EX2 R25, R25 ;  /* 0x0000001900197308 */ /* 0x000ee20000000800 */
[----:B-1----:R-:W-:Y:S01]  /*3230*/  FADD.FTZ R3, R21, R44 ;  /* 0x0000002c15037221 */ /* 0x002fe20000010000 */
[----:B------:R-:W-:Y:S01]  /*3240*/  FADD.FTZ R35, R129, R46 ;  /* 0x0000002e81237221 */ /* 0x000fe20000010000 */
[----:B------:R-:W-:Y:S02]  /*3250*/  F2FP.F16.F32.PACK_AB R129, R20, R129 ;  /* 0x000000811481723e */ /* 0x000fe400000000ff */
[----:B------:R-:W-:-:S03]  /*3260*/  F2FP.F16.F32.PACK_AB R142, R21, R142 ;  /* 0x0000008e158e723e */ /* 0x000fc600000000ff */
        /* <DEDUP_REMOVED lines=9> */
[----:B------:R-:W-:Y:S01]  /*3300*/  FADD.FTZ R44, R20, R35 ;  /* 0x00000023142c7221 */ /* 0x000fe20000010000 */
[----:B------:R-:W-:-:S03]  /*3310*/  F2FP.F16.F32.PACK_AB R138, R27, R138 ;  /* 0x0000008a1b8a723e */ /* 0x000fc600000000ff */
[----:B------:R-:W-:Y:S01]  /*3320*/  FADD.FTZ R35, R131, R44 ;  /* 0x0000002c83237221 */ /* 0x000fe20000010000 */
[----:B------:R-:W-:Y:S01]  /*3330*/  F2FP.F16.F32.PACK_AB R131, R14, R131 ;  /* 0x000000830e83723e */ /* 0x000fe200000000ff */
[----:B------:R-:W2:Y:S01]  /*3340*/  MUFU.EX2 R134, R134 ;  /* 0x0000008600867308 */ /* 0x000ea20000000800 */
[----:B---3--:R-:W-:Y:S01]  /*3350*/  FADD.FTZ R4, R132, R3 ;  /* 0x0000000384047221 */ /* 0x008fe20000010000 */
[----:B------:R-:W-:-:S04]  /*3360*/  FADD.FTZ R6, R14, R35 ;  /* 0x000000230e067221 */ /* 0x000fc80000010000 */
        /* <DEDUP_REMOVED lines=27> */
[----:B------:R-:W-:-:S05]  /*3520*/  F2FP.F16.F32.PACK_AB R130, R69, R130 ;  /* 0x000000824582723e */ /* 0x000fca00000000ff */
        /* <DEDUP_REMOVED lines=15> */
[----:B------:R-:W-:-:S05]  /*3620*/  IMAD.MOV.U32 R89, RZ, RZ, R119 ;  /* 0x000000ffff597224 */ /* 0x000fca00078e0077 */
[----:B------:R-:W1:Y:S01]  /*3630*/  MUFU.EX2 R40, R40 ;  /* 0x0000002800287308 */ /* 0x000e620000000800 */
[----:B--2---:R-:W-:Y:S01]  /*3640*/  FADD.FTZ R7, R91, R4 ;  /* 0x000000045b077221 */ /* 0x004fe20000010000 */
[----:B---3--:R-:W-:-:S03]  /*3650*/  F2FP.F16.F32.PACK_AB R122, R42, R91 ;  /* 0x0000005b2a7a723e */ /* 0x008fc600000000ff */
        /* <DEDUP_REMOVED lines=29> */
.L_x_12050:
        /* <DEDUP_REMOVED lines=9> */
.L_x_12043:
[----:B------:R-:W-:Y:S01]  /*38c0*/  ULEA UR6, UR36, UR40, 0x3 ;  /* 0x0000002824067291 */ /* 0x000fe2000f8e183f */
[----:B------:R-:W-:-:S05]  /*38d0*/  IMAD.U32 R0, RZ, RZ, UR37 ;  /* 0x00000025ff007e24 */ /* 0x000fca000f8e00ff */
[----:B------:R-:W-:-:S04]  /*38e0*/  SHF.L.U32 R0, R0, 0x1f, RZ ;  /* 0x0000001f00007819 */ /* 0x000fc800000006ff */
[----:B------:R1:W2:Y:S01]  /*38f0*/  SYNCS.PHASECHK.TRANS64.TRYWAIT P3, [UR6+0x16830], R0 ;  /* 0x01683000ff0075a7 */ /* 0x0002a20008060146 */
[----:B------:R-:W-:Y:S05]  /*3900*/  @!P0 BRA `(.L_x_12044) ;  /* 0x0000000000048947 */ /* 0x000fea0003800000 */
[----:B------:R-:W-:Y:S01]  /*3910*/  BPT.TRAP 0x1 ;  /* 0x000000040000795c */ /* 0x000fe20000300000 */
.L_x_12044:
[----:B--2---:R-:W-:Y:S05]  /*3920*/  @P3 BRA `(.L_x_12042) ;  /* 0x0000000000083947 */ /* 0x004fea0003800000 */
[----:B------:R-:W2:Y:S02]  /*3930*/  SYNCS.PHASECHK.TRANS64.TRYWAIT P3, [UR6+0x16830], R0 ;  /* 0x01683000ff0075a7 */ /* 0x000ea40008060146 */
[----:B--2---:R-:W-:Y:S05]  /*3940*/  @!P3 BRA `(.L_x_12045) ;  /* 0x000000800064b947 */ /* 0x004fea0003800000 */
.L_x_12042:
        /* <DEDUP_REMOVED lines=25> */
.L_x_12047:
[----:B------:R-:W-:Y:S01]  /*3ae0*/  ULEA UR6, UR27, UR40, 0x3 ;  /* 0x000000281b067291 */ /* 0x000fe2000f8e183f */
[----:B------:R-:W-:-:S05]  /*3af0*/  IMAD.U32 R0, RZ, RZ, UR29 ;  /* 0x0000001dff007e24 */ /* 0x000fca000f8e00ff */
[----:B------:R-:W-:-:S04]  /*3b00*/  SHF.L.U32 R0, R0, 0x1f, RZ ;  /* 0x0000001f00007819 */ /* 0x000fc800000006ff */
[----:B------:R1:W2:Y:S01]  /*3b10*/  SYNCS.PHASECHK.TRANS64.TRYWAIT P2, [UR6+0x16850], R0 ;  /* 0x01685000ff0075a7 */ /* 0x0002a20008040146 */
[----:B------:R-:W-:Y:S05]  /*3b20*/  @!P0 BRA `(.L_x_12048) ;  /* 0x0000000000048947 */ /* 0x000fea0003800000 */
[----:B------:R-:W-:Y:S01]  /*3b30*/  BPT.TRAP 0x1 ;  /* 0x000000040000795c */ /* 0x000fe20000300000 */
.L_x_12048:
[----:B--2---:R-:W-:Y:S05]  /*3b40*/  @P2 BRA `(.L_x_12046) ;  /* 0x0000000000082947 */ /* 0x004fea0003800000 */
[----:B------:R-:W2:Y:S02]  /*3b50*/  SYNCS.PHASECHK.TRANS64.TRYWAIT P2, [UR6+0x16850], R0 ;  /* 0x01685000ff0075a7 */ /* 0x000ea40008040146 */
[----:B--2---:R-:W-:Y:S05]  /*3b60*/  @!P2 BRA `(.L_x_12049) ;  /* 0x0000007c00f4a947 */ /* 0x004fea0003800000 */
.L_x_12046:
[----:B------:R-:W-:Y:S01]  /*3b70*/  UIADD3 UR6, UR40, 0x400, URZ ;  /* 0x0000040028067890 */ /* 0x000fe2000fffe03f */
[----:B------:R-:W-:Y:S01]  /*3b80*/  WARPGROUP.ARRIVE ;  /* 0x00000000000079c5 */ /* 0x000fe20000000000 */
[----:B------:R-:W-:Y:S01]  /*3b90*/  UMOV UR7, 0x40000040 ;  /* 0x4000004000077882 */ /* 0x000fe20000000000 */
[----:B------:R-:W-:Y:S02]  /*3ba0*/  UISETP.NE.U32.AND UP0, UPT, UR22, URZ, UPT ;  /* 0x0000003f1600728c */ /* 0x000fe4000bf05070 */
[----:B------:R-:W-:Y:S02]  /*3bb0*/  USHF.R.U32.HI UR6, URZ, 0x4, UR6 ;  /* 0x000000043f067899 */ /* 0x000fe40008011606 */
[----:B------:R-:W-:Y:S02]  /*3bc0*/  UISETP.NE.AND.EX UP0, UPT, UR23, URZ, UPT, UP0 ;  /* 0x0000003f1700728c */ /* 0x000fe4000bf05300 */
[----:B------:R-:W-:Y:S01]  /*3bd0*/  ULOP3.LUT UR6, UR6, 0x3fff, URZ, 0xc0, !UPT ;  /* 0x00003fff06067892 */ /* 0x000fe2000f8ec03f */
[----:B------:R-:W-:-:S03]  /*3be0*/  UMOV UR29, UR37 ;  /* 0x00000025001d7c82 */ /* 0x000fc60008000000 */
[----:B------:R-:W-:-:S07]  /*3bf0*/  ULEA UR10, UR27, UR6, 0xa ;  /* 0x000000061b0a7291 */ /* 0x000fce000f8e503f */
[----:B------:R-:W-:Y:S02]  /*3c00*/  UMOV UR6, UR10 ;  /* 0x0000000a00067c82 */ /* 0x000fe40008000000 */
[----:B------:R-:W-:Y:S01]  /*3c10*/  HGMMA.64x64x16.F32 R88, R148, gdesc[UR4].tnspB, R88, gsb0 ;  /* 0x40e0000494587df0 */ /* 0x000fe20008000858 */
[----:B------:R-:W-:Y:S01]  /*3c20*/  UMOV UR6, 0xffffff80 ;  /* 0xffffff8000067882 */ /* 0x000fe20000000000 */
[----:B------:R-:W-:Y:S02]  /*3c30*/  USEL UR7, UR25, 0x1, UP0 ;  /* 0x0000000119077887 */ /* 0x000fe40008000000 */
[----:B------:R-:W-:Y:S02]  /*3c40*/  UIMAD UR6, UR28, UR6, 0x1 ;  /* 0x000000011c0674a4 */ /* 0x000fe4000f8e0206 */
[----:B------:R-:W-:Y:S02]  /*3c50*/  UISETP.GT.AND UP0, UPT, UR28, UR26, UPT ;  /* 0x0000001a1c00728c */ /* 0x000fe4000bf04270 */
[----:B------:R-:W-:-:S02]  /*3c60*/  UIADD3 UR6, UR42, UR6, URZ ;  /* 0x000000062a067290 */ /* 0x000fc4000fffe03f */
[----:B------:R-:W-:Y:S02]  /*3c70*/  UIADD3 UR28, UR28, -0x1, URZ ;  /* 0xffffffff1c1c7890 */ /* 0x000fe4000fffe03f */
[----:B------:R-:W-:-:S03]  /*3c80*/  UIMAD UR6, UR7, UR24, UR6 ;  /* 0x00000018070672a4 */ /* 0x000fc6000f8e0206 */
[----:B------:R-:W-:Y:S01]  /*3c90*/  UMOV UR7, 0x40000040 ;  /* 0x4000004000077882 */ /* 0x000fe20000000000 */
[----:B------:R-:W-:-:S06]  /*3ca0*/  UIADD3 UR6, UR6, -UR21, URZ ;  /* 0x8000001506067290 */ /* 0x000fcc000fffe03f */
[----:B-12---:R-:W-:Y:S01]  /*3cb0*/  IMAD.U32 R0, RZ, RZ, UR6 ;  /* 0x00000006ff007e24 */ /* 0x006fe2000f8e00ff */
        /* <DEDUP_REMOVED lines=30> */
[----:B------:R-:W-:Y:S01]  /*3ea0*/  HGMMA.64x64x16.F32 R88, R144, gdesc[UR4].tnspB, R88, gsb0 ;  /* 0x40e0000490587df0 */ /* 0x000fe20008000858 */
[----:B------:R-:W-:Y:S01]  /*3eb0*/  UIADD3 UR6, UR10, 0x100, URZ ;  /* 0x000001000a067890 */ /* 0x000fe2000fffe03f */
[----:B------:R-:W-:Y:S01]  /*3ec0*/  FSEL R19, R40, -INF , P2 ;  /* 0xff80000028137808 */ /* 0x000fe20001000000 */
[----:B------:R-:W-:Y:S01]  /*3ed0*/  UMOV UR7, 0x40000040 ;  /* 0x4000004000077882 */ /* 0x000fe20000000000 */
        /* <DEDUP_REMOVED lines=32> */
[----:B------:R-:W-:Y:S02]  /*40e0*/  ISETP.GT.AND P2, PT, R8, 0x38, PT ;  /* 0x000000380800780c */ /* 0x000fe40003f44270 */
[----:B------:R-:W-:Y:S01]  /*40f0*/  FMNMX.FTZ R0, R145, R0, !PT ;  /* 0x0000000091007209 */ /* 0x000fe20007810000 */
[----:B------:R-:W-:Y:S01]  /*4100*/  HGMMA.64x64x16.F32 R88, R140, gdesc[UR4].tnspB, R88, gsb0 ;  /* 0x40e000048c587df0 */ /* 0x000fe20008000858 */
[----:B------:R-:W-:Y:S01]  /*4110*/  FSEL R147, R52, -INF , P2 ;  /* 0xff80000034937808 */ /* 0x000fe20001000000 */
[----:B------:R-:W-:Y:S01]  /*4120*/  UIADD3 UR6, UR10, 0x180, URZ ;  /* 0x000001800a067890 */ /* 0x000fe2000fffe03f */
[----:B------:R-:W-:Y:S01]  /*4130*/  FMNMX.FTZ R0, R49, R0, !PT ;  /* 0x0000000031007209 */ /* 0x000fe20007810000 */
[----:B------:R-:W-:Y:S01]  /*4140*/  UMOV UR7, 0x40000040 ;  /* 0x4000004000077882 */ /* 0x000fe20000000000 */
        /* <DEDUP_REMOVED lines=16> */
[C---:B------:R-:W-:Y:S02]  /*4250*/  ISETP.GT.AND P2, PT, R8.reuse, 0x60, PT ;  /* 0x000000600800780c */ /* 0x040fe40003f44270 */
        /* <DEDUP_REMOVED lines=18> */
[C---:B------:R-:W-:Y:S01]  /*4380*/  ISETP.GT.AND P2, PT, R8.reuse, 0x78, PT ;  /* 0x000000780800780c */ /* 0x040fe20003f44270 */
[----:B------:R-:W-:Y:S01]  /*4390*/  VIADD R8, R8, 0x8 ;  /* 0x0000000808087836 */ /* 0x000fe20000000000 */
[----:B------:R-:W-:Y:S02]  /*43a0*/  FMNMX.FTZ R0, R157, R0, !PT ;  /* 0x000000009d007209 */ /* 0x000fe40007810000 */
[----:B------:R-:W-:-:S02]  /*43b0*/  FSEL R84, R84, -INF , P2 ;  /* 0xff80000054547808 */ /* 0x000fc40001000000 */
[----:B------:R-:W-:Y:S02]  /*43c0*/  FMNMX.FTZ R5, R81, R0, !PT ;  /* 0x0000000051057209 */ /* 0x000fe40007810000 */
[----:B------:R-:W-:Y:S02]  /*43d0*/  ISETP.GT.AND P4, PT, R8, RZ, PT ;  /* 0x000000ff0800720c */ /* 0x000fe40003f84270 */
[----:B------:R-:W-:Y:S02]  /*43e0*/  FMNMX.FTZ R0, R84, R5, !PT ;  /* 0x0000000554007209 */ /* 0x000fe40007810000 */
[----:B------:R-:W-:Y:S02]  /*43f0*/  ISETP.GT.AND P3, PT, R8, 0x1, PT ;  /* 0x000000010800780c */ /* 0x000fe40003f64270 */
[----:B------:R-:W-:Y:S02]  /*4400*/  FMNMX.FTZ R12, R85, R0, !PT ;  /* 0x00000000550c7209 */ /* 0x000fe40007810000 */
[----:B------:R-:W1:Y:S01]  /*4410*/  LDC R0, c[0x0][0x988] ;  /* 0x00026200ff007b82 */ /* 0x000e620000000800 */
[----:B------:R-:W-:-:S02]  /*4420*/  FSEL R26, R26, -INF , P4 ;  /* 0xff8000001a1a7808 */ /* 0x000fc40002000000 */
[----:B------:R-:W2:Y:S01]  /*4430*/  SHFL.BFLY PT, R5, R12, 0x2, 0x1f ;  /* 0x0c401f000c057f89 */ /* 0x000ea200000e0000 */
[C---:B------:R-:W-:Y:S02]  /*4440*/  ISETP.GT.AND P4, PT, R8.reuse, 0x8, PT ;  /* 0x000000080800780c */ /* 0x040fe40003f84270 */
        /* <DEDUP_REMOVED lines=13> */
[----:B------:R-:W-:-:S04]  /*4520*/  ISETP.GT.AND P3, PT, R8, 0x29, PT ;  /* 0x000000290800780c */ /* 0x000fc80003f64270 */
[----:B------:R-:W-:Y:S02]  /*4530*/  FSEL R47, R47, -INF , P3 ;  /* 0xff8000002f2f7808 */ /* 0x000fe40001800000 */
[----:B------:R-:W-:-:S04]  /*4540*/  ISETP.GT.AND P3, PT, R8, 0x31, PT ;  /* 0x000000310800780c */ /* 0x000fc80003f64270 */
[----:B------:R-:W-:Y:S02]  /*4550*/  FSEL R51, R51, -INF , P3 ;  /* 0xff80000033337808 */ /* 0x000fe40001800000 */
[C---:B------:R-:W-:Y:S01]  /*4560*/  ISETP.GT.AND P3, PT, R8.reuse, 0x39, PT ;  /* 0x000000390800780c */ /* 0x040fe20003f64270 */
[----:B------:R-:W-:Y:S02]  /*4570*/  WARPGROUP.DEPBAR.LE gsb0, 0x0 ;  /* 0x00008000000079c5 */ /* 0x000fe40000010000 */
[----:B------:R-:W-:Y:S01]  /*4580*/  WARPGROUP.ARRIVE ;  /* 0x00000000000079c5 */ /* 0x000fe20000000000 */
[----:B------:R-:W-:Y:S02]  /*4590*/  FSEL R55, R55, -INF , P3 ;  /* 0xff80000037377808 */ /* 0x000fe40001800000 */
[----:B------:R-:W-:-:S03]  /*45a0*/  ISETP.GT.AND P3, PT, R8, 0x41, PT ;  /* 0x000000410800780c */ /* 0x000fc60003f64270 */
[----:B------:R-:W-:Y:S01]  /*45b0*/  HGMMA.64x64x16.F32 R88, R132, gdesc[UR4].tnspB, R88, gsb0 ;  /* 0x40e0000484587df0 */ /* 0x000fe20008000858 */
[----:B--2---:R-:W-:Y:S01]  /*45c0*/  FMNMX.FTZ R5, R14, R5, !PT ;  /* 0x000000050e057209 */ /* 0x004fe20007810000 */
[----:B------:R-:W-:Y:S01]  /*45d0*/  UIADD3 UR6, UR10, 0x280, URZ ;  /* 0x000002800a067890 */ /* 0x000fe2000fffe03f */
[----:B------:R-:W-:Y:S01]  /*45e0*/  FSEL R59, R59, -INF , P3 ;  /* 0xff8000003b3b7808 */ /* 0x000fe20001800000 */
[----:B------:R-:W-:Y:S01]  /*45f0*/  UMOV UR7, 0x40000040 ;  /* 0x4000004000077882 */ /* 0x000fe20000000000 */
[C---:B------:R-:W-:Y:S01]  /*4600*/  FSETP.NEU.FTZ.AND P2, PT, R5.reuse, -INF , PT ;  /* 0xff8000000500780b */ /* 0x040fe20003f5d000 */
[----:B-1----:R-:W-:Y:S01]  /*4610*/  FMUL.FTZ R10, R5, R0 ;  /* 0x00000000050a7220 */ /* 0x002fe20000410000 */
[----:B------:R-:W-:-:S04]  /*4620*/  ISETP.GT.AND P3, PT, R8, 0x49, PT ;  /* 0x000000490800780c */ /* 0x000fc80003f64270 */
[----:B------:R-:W-:Y:S02]  /*4630*/  FSEL R10, R10, RZ, P2 ;  /* 0x000000ff0a0a7208 */ /* 0x000fe40001000000 */
[----:B------:R-:W-:Y:S02]  /*4640*/  FSEL R63, R63, -INF , P3 ;  /* 0xff8000003f3f7808 */ /* 0x000fe40001800000 */
[----:B------:R-:W-:Y:S01]  /*4650*/  ISETP.GT.AND P3, PT, R8, 0x51, PT ;  /* 0x000000510800780c */ /* 0x000fe20003f64270 */
        /* <DEDUP_REMOVED lines=36> */
[-CC-:B------:R-:W-:Y:S01]  /*48a0*/  FFMA.FTZ R61, R65, R0.reuse, -R10.reuse ;  /* 0x00000000413d7223 */ /* 0x180fe2000001080a */
[-CC-:B------:R-:W-:Y:S01]  /*48b0*/  FFMA.FTZ R65, R69, R0.reuse, -R10.reuse ;  /* 0x0000000045417223 */ /* 0x180fe2000001080a */
[-CC-:B------:R-:W-:Y:S01]  /*48c0*/  FFMA.FTZ R69, R73, R0.reuse, -R10.reuse ;  /* 0x0000000049457223 */ /* 0x180fe2000001080a */
[----:B------:R-:W-:Y:S01]  /*48d0*/  FSEL R71, R71, -INF , P3 ;  /* 0xff80000047477808 */ /* 0x000fe20001800000 */
[-CC-:B------:R-:W-:Y:S01]  /*48e0*/  FFMA.FTZ R73, R77, R0.reuse, -R10.reuse ;  /* 0x000000004d497223 */ /* 0x180fe2000001080a */
[C---:B------:R-:W-:Y:S01]  /*48f0*/  ISETP.GT.AND P3, PT, R8.reuse, 0x61, PT ;  /* 0x000000610800780c */ /* 0x040fe20003f64270 */
[-CC-:B------:R-:W-:Y:S01]  /*4900*/  FFMA.FTZ R77, R81, R0.reuse, -R10.reuse ;  /* 0x00000000514d7223 */ /* 0x180fe2000001080a */
[----:B------:R-:W-:Y:S01]  /*4910*/  FSEL R81, R5, RZ, P2 ;  /* 0x000000ff05517208 */ /* 0x000fe20001000000 */
[-C--:B------:R-:W-:Y:S01]  /*4920*/  FFMA.FTZ R30, R85, R0.reuse, -R10 ;  /* 0x00000000551e7223 */ /* 0x080fe2000001080a */
[----:B------:R-:W-:Y:S01]  /*4930*/  FSEL R75, R75, -INF , P3 ;  /* 0xff8000004b4b7808 */ /* 0x000fe20001800000 */
[----:B------:R-:W-:Y:S01]  /*4940*/  MUFU.EX2 R137, R137 ;  /* 0x0000008900897308 */ /* 0x000fe20000000800 */
[C---:B------:R-:W-:Y:S01]  /*4950*/  ISETP.GT.AND P3, PT, R8.reuse, 0x69, PT ;  /* 0x000000690800780c */ /* 0x040fe20003f64270 */
[----:B------:R-:W-:Y:S01]  /*4960*/  FADD.FTZ R85, -R81, R6 ;  /* 0x0000000651557221 */ /* 0x000fe20000010100 */
[-CC-:B------:R-:W-:Y:S01]  /*4970*/  FFMA.FTZ R14, R141, R0.reuse, -R10.reuse ;  /* 0x000000008d0e7223 */ /* 0x180fe2000001080a */
[-CC-:B------:R-:W-:Y:S01]  /*4980*/  FFMA.FTZ R24, R157, R0.reuse, -R10.reuse ;  /* 0x000000009d187223 */ /* 0x180fe2000001080a */
[----:B------:R-:W-:Y:S01]  /*4990*/  FSEL R79, R79, -INF , P3 ;  /* 0xff8000004f4f7808 */ /* 0x000fe20001800000 */
[-C--:B------:R-:W-:Y:S01]  /*49a0*/  FMUL.FTZ R6, R85, R0.reuse ;  /* 0x0000000055067220 */ /* 0x080fe20000410000 */
[----:B------:R-:W-:Y:S01]  /*49b0*/  ISETP.GT.AND P3, PT, R8, 0x71, PT ;  /* 0x000000710800780c */ /* 0x000fe20003f64270 */
[----:B------:R-:W-:Y:S01]  /*49c0*/  MUFU.EX2 R148, R148 ;  /* 0x0000009400947308 */ /* 0x000fe20000000800 */
[----:B------:R-:W-:-:S02]  /*49d0*/  FFMA.FTZ R84, R84, R0, -R10 ;  /* 0x0000000054547223 */ /* 0x000fc4000001080a */
[----:B------:R-:W-:Y:S02]  /*49e0*/  FSEL R83, R83, -INF , P3 ;  /* 0xff80000053537808 */ /* 0x000fe40001800000 */
[----:B------:R-:W-:Y:S01]  /*49f0*/  ISETP.GT.AND P3, PT, R8, 0x79, PT ;  /* 0x000000790800780c */ /* 0x000fe20003f64270 */
[----:B------:R-:W-:Y:S02]  /*4a00*/  WARPGROUP.DEPBAR.LE gsb0, 0x0 ;  /* 0x00008000000079c5 */ /* 0x000fe40000010000 */
[----:B------:R-:W-:Y:S01]  /*4a10*/  WARPGROUP.ARRIVE ;  /* 0x00000000000079c5 */ /* 0x000fe20000000000 */
[----:B------:R-:W-:Y:S01]  /*4a20*/  FSEL R133, R46, -INF , P4 ;  /* 0xff8000002e857808 */ /* 0x000fe20002000000 */
[-CC-:B------:R-:W-:Y:S01]  /*4a30*/  FFMA.FTZ R132, R149, R0.reuse, -R10.reuse ;  /* 0x0000000095847223 */ /* 0x180fe2000001080a */
[----:B------:R-:W-:Y:S01]  /*4a40*/  ISETP.GT.AND P4, PT, R8, 0x30, PT ;  /* 0x000000300800780c */ /* 0x000fe20003f84270 */
[----:B------:R-:W-:Y:S01]  /*4a50*/  FFMA.FTZ R134, R151, R0, -R10 ;  /* 0x0000000097867223 */ /* 0x000fe2000001080a */
[----:B------:R-:W-:Y:S01]  /*4a60*/  FMNMX.FTZ R12, R133, R12, !PT ;  /* 0x0000000c850c7209 */ /* 0x000fe20007810000 */
[----:B------:R-:W-:Y:S01]  /*4a70*/  HGMMA.64x64x16.F32 R88, R128, gdesc[UR4].tnspB, R88, gsb0 ;  /* 0x40e0000480587df0 */ /* 0x000fe20008000858 */
[----:B------:R-:W-:Y:S01]  /*4a80*/  FSEL R41, R50, -INF , P4 ;  /* 0xff80000032297808 */ /* 0x000fe20002000000 */
[----:B------:R-:W-:Y:S01]  /*4a90*/  UIADD3 UR6, UR10, 0x300, URZ ;  /* 0x000003000a067890 */ /* 0x000fe2000fffe03f */
[----:B------:R-:W-:Y:S01]  /*4aa0*/  FMNMX.FTZ R12, R47, R12, !PT ;  /* 0x0000000c2f0c7209 */ /* 0x000fe20007810000 */
[----:B------:R-:W-:Y:S01]  /*4ab0*/  UMOV UR7, 0x40000040 ;  /* 0x4000004000077882 */ /* 0x000fe20000000000 */
[----:B------:R-:W-:Y:S01]  /*4ac0*/  ISETP.GT.AND P4, PT, R8, 0x38, PT ;  /* 0x000000380800780c */ /* 0x000fe20003f84270 */
[----:B------:R-:W1:Y:S01]  /*4ad0*/  MUFU.EX2 R6, R6 ;  /* 0x0000000600067308 */ /* 0x000e620000000800 */
[----:B------:R-:W-:-:S02]  /*4ae0*/  FMNMX.FTZ R12, R41, R12, !PT ;  /* 0x0000000c290c7209 */ /* 0x000fc40007810000 */
[----:B------:R-:W-:Y:S02]  /*4af0*/  FSEL R135, R54, -INF , P4 ;  /* 0xff80000036877808 */ /* 0x000fe40002000000 */
[----:B------:R-:W-:Y:S02]  /*4b00*/  FMNMX.FTZ R12, R51, R12, !PT ;  /* 0x0000000c330c7209 */ /* 0x000fe40007810000 */
[----:B------:R-:W-:Y:S01]  /*4b10*/  ISETP.GT.AND P4, PT, R8, 0x40, PT ;  /* 0x000000400800780c */ /* 0x000fe20003f84270 */
[----:B------:R-:W2:Y:S01]  /*4b20*/  MUFU.EX2 R150, R150 ;  /* 0x0000009600967308 */ /* 0x000ea20000000800 */
[----:B------:R-:W-:Y:S02]  /*4b30*/  FMNMX.FTZ R12, R135, R12, !PT ;  /* 0x0000000c870c7209 */ /* 0x000fe40007810000 */
[----:B------:R-:W-:Y:S02]  /*4b40*/  FSEL R139, R58, -INF , P4 ;  /* 0xff8000003a8b7808 */ /* 0x000fe40002000000 */
[----:B------:R-:W-:-:S02]  /*4b50*/  FMNMX.FTZ R12, R55, R12, !PT ;  /* 0x0000000c370c7209 */ /* 0x000fc40007810000 */
[----:B------:R-:W-:Y:S01]  /*4b60*/  ISETP.GT.AND P4, PT, R8, 0x48, PT ;  /* 0x000000480800780c */ /* 0x000fe20003f84270 */
[----:B------:R-:W3:Y:S01]  /*4b70*/  MUFU.EX2 R11, R11 ;  /* 0x0000000b000b7308 */ /* 0x000ee20000000800 */
[----:B------:R-:W-:Y:S02]  /*4b80*/  FMNMX.FTZ R12, R139, R12, !PT ;  /* 0x0000000c8b0c7209 */ /* 0x000fe40007810000 */
[----:B------:R-:W-:Y:S02]  /*4b90*/  FSEL R145, R62, -INF , P4 ;  /* 0xff8000003e917808 */ /* 0x000fe40002000000 */
[----:B------:R-:W-:Y:S02]  /*4ba0*/  FMNMX.FTZ R12, R59, R12, !PT ;  /* 0x0000000c3b0c7209 */ /* 0x000fe40007810000 */
[----:B------:R-:W-:Y:S01]  /*4bb0*/  ISETP.GT.AND P4, PT, R8, 0x50, PT ;  /* 0x000000500800780c */ /* 0x000fe20003f84270 */
[----:B------:R-:W4:Y:S01]  /*4bc0*/  MUFU.EX2 R144, R144 ;  /* 0x0000009000907308 */ /* 0x000f220000000800 */
[----:B------:R-:W-:-:S02]  /*4bd0*/  FMNMX.FTZ R12, R145, R12, !PT ;  /* 0x0000000c910c7209 */ /* 0x000fc40007810000 */
[----:B------:R-:W-:Y:S02]  /*4be0*/  FSEL R66, R66, -INF , P4 ;  /* 0xff80000042427808 */ /* 0x000fe40002000000 */
[----:B------:R-:W-:Y:S02]  /*4bf0*/  FMNMX.FTZ R9, R63, R12, !PT ;  /* 0x0000000c3f097209 */ /* 0x000fe40007810000 */
[----:B------:R-:W-:Y:S01]  /*4c00*/  ISETP.GT.AND P4, PT, R8, 0x58, PT ;  /* 0x000000580800780c */ /* 0x000fe20003f84270 */
[----:B------:R-:W5:Y:S01]  /*4c10*/  MUFU.EX2 R25, R25 ;  /* 0x0000001900197308 */ /* 0x000f620000000800 */
[----:B------:R-:W-:Y:S02]  /*4c20*/  FMNMX.FTZ R12, R66, R9, !PT ;  /* 0x00000009420c7209 */ /* 0x000fe40007810000 */
[----:B------:R-:W-:Y:S02]  /*4c30*/  FSEL R147, R70, -INF , P4 ;  /* 0xff80000046937808 */ /* 0x000fe40002000000 */
[----:B------:R-:W-:-:S02]  /*4c40*/  FMNMX.FTZ R12, R67, R12, !PT ;  /* 0x0000000c430c7209 */ /* 0x000fc40007810000 */
[----:B------:R-:W-:Y:S01]  /*4c50*/  ISETP.GT.AND P4, PT, R8, 0x60, PT ;  /* 0x000000600800780c */ /* 0x000fe20003f84270 */
[----:B------:R-:W5:Y:S01]  /*4c60*/  MUFU.EX2 R146, R146 ;  /* 0x0000009200927308 */ /* 0x000f620000000800 */
[----:B------:R-:W-:Y:S02]  /*4c70*/  FMNMX.FTZ R12, R147, R12, !PT ;  /* 0x0000000c930c7209 */ /* 0x000fe40007810000 */
[----:B------:R-:W-:Y:S02]  /*4c80*/  FSEL R74, R74, -INF , P4 ;  /* 0xff8000004a4a7808 */ /* 0x000fe40002000000 */
[----:B------:R-:W-:Y:S02]  /*4c90*/  FMNMX.FTZ R9, R71, R12, !PT ;  /* 0x0000000c47097209 */ /* 0x000fe40007810000 */
[----:B------:R-:W-:Y:S01]  /*4ca0*/  ISETP.GT.AND P4, PT, R8, 0x68, PT ;  /* 0x000000680800780c */ /* 0x000fe20003f84270 */
[----:B------:R-:W5:Y:S01]  /*4cb0*/  MUFU.EX2 R15, R15 ;  /* 0x0000000f000f7308 */ /* 0x000f620000000800 */
        /* <DEDUP_REMOVED lines=10> */
[----:B------:R-:W-:Y:S01]  /*4d60*/  FMNMX.FTZ R12, R82, R9, !PT ;  /* 0x00000009520c7209 */ /* 0x000fe20007810000 */
[--C-:B------:R-:W-:Y:S01]  /*4d70*/  FFMA.FTZ R8, R153, R0, -R10.reuse ;  /* 0x0000000099087223 */ /* 0x100fe2000001080a */
[----:B------:R-:W-:Y:S02]  /*4d80*/  FSEL R151, R86, -INF , P4 ;  /* 0xff80000056977808 */ /* 0x000fe40002000000 */
[----:B------:R-:W-:Y:S02]  /*4d90*/  FMNMX.FTZ R12, R83, R12, !PT ;  /* 0x0000000c530c7209 */ /* 0x000fe40007810000 */
[----:B------:R-:W-:Y:S01]  /*4da0*/  FSEL R87, R87, -INF , P3 ;  /* 0xff80000057577808 */ /* 0x000fe20001800000 */
[----:B------:R-:W-:Y:S02]  /*4db0*/  WARPGROUP.DEPBAR.LE gsb0, 0x0 ;  /* 0x00008000000079c5 */ /* 0x000fe40000010000 */
[----:B------:R-:W-:Y:S01]  /*4dc0*/  WARPGROUP.ARRIVE ;  /* 0x00000000000079c5 */ /* 0x000fe20000000000 */
[----:B------:R-:W-:Y:S01]  /*4dd0*/  FMNMX.FTZ R12, R151, R12, !PT ;  /* 0x0000000c970c7209 */ /* 0x000fe20007810000 */
[----:B------:R-:W5:Y:S03]  /*4de0*/  MUFU.EX2 R142, R142 ;  /* 0x0000008e008e7308 */ /* 0x000f660000000800 */
[----:B------:R-:W-:Y:S01]  /*4df0*/  FMNMX.FTZ R9, R87, R12, !PT ;  /* 0x0000000c57097209 */ /* 0x000fe20007810000 */
[----:B------:R-:W-:Y:S01]  /*4e00*/  HGMMA.64x64x16.F32 R88, R124, gdesc[UR4].tnspB, R88, gsb0 ;  /* 0x40e000047c587df0 */ /* 0x000fe20008000858 */
[----:B------:R-:W-:Y:S01]  /*4e10*/  UIADD3 UR6, UR10, 0x380, URZ ;  /* 0x000003800a067890 */ /* 0x000fe2000fffe03f */
[--C-:B------:R-:W-:Y:S01]  /*4e20*/  FFMA.FTZ R12, R155, R0, -R10.reuse ;  /* 0x000000009b0c7223 */ /* 0x100fe2000001080a */
[----:B------:R-:W-:Y:S01]  /*4e30*/  UMOV UR7, 0x40000040 ;  /* 0x4000004000077882 */ /* 0x000fe20000000000 */
[----:B------:R-:W1:Y:S01]  /*4e40*/  SHFL.BFLY PT, R20, R9, 0x2, 0x1f ;  /* 0x0c401f0009147f89 */ /* 0x000e6200000e0000 */
[----:B------:R-:W-:Y:S08]  /*4e50*/  MUFU.EX2 R21, R21 ;  /* 0x0000001500157308 */ /* 0x000ff00000000800 */
[----:B------:R-:W-:Y:S08]  /*4e60*/  MUFU.EX2 R136, R136 ;  /* 0x0000008800887308 */ /* 0x000ff00000000800 */
[----:B------:R-:W-:Y:S01]  /*4e70*/  MUFU.EX2 R45, R45 ;  /* 0x0000002d002d7308 */ /* 0x000fe20000000800 */
[----:B-1----:R-:W-:Y:S01]  /*4e80*/  FMNMX.FTZ R28, R9, R20, !PT ;  /* 0x00000014091c7209 */ /* 0x002fe20007810000 */
[----:B------:R-:W-:-:S06]  /*4e90*/  FFMA.FTZ R20, R143, R0, -R10 ;  /* 0x000000008f147223 */ /* 0x000fcc000001080a */
[----:B------:R1:W-:Y:S01]  /*4ea0*/  MUFU.EX2 R81, R30 ;  /* 0x0000001e00517308 */ /* 0x0003e20000000800 */
[----:B------:R-:W2:Y:S07]  /*4eb0*/  SHFL.BFLY PT, R9, R28, 0x1, 0x1f ;  /* 0x0c201f001c097f89 */ /* 0x000eae00000e0000 */
[----:B------:R-:W-:Y:S08]  /*4ec0*/  MUFU.EX2 R138, R138 ;  /* 0x0000008a008a7308 */ /* 0x000ff00000000800 */
[----:B------:R-:W-:Y:S08]  /*4ed0*/  MUFU.EX2 R49, R49 ;  /* 0x0000003100317308 */ /* 0x000ff00000000800 */
[----:B------:R-:W-:Y:S01]  /*4ee0*/  MUFU.EX2 R132, R132 ;  /* 0x0000008400847308 */ /* 0x000fe20000000800 */
[----:B--2---:R-:W-:-:S04]  /*4ef0*/  FMNMX.FTZ R9, R28, R9, !PT ;  /* 0x000000091c097209 */ /* 0x004fc80007810000 */
[C---:B------:R-:W-:Y:S01]  /*4f00*/  FSETP.NEU.FTZ.AND P2, PT, R9.reuse, -INF , PT ;  /* 0xff8000000900780b */ /* 0x040fe20003f5d000 */
[----:B------:R-:W-:Y:S02]  /*4f10*/  FMUL.FTZ R36, R9, R0 ;  /* 0x0000000009247220 */ /* 0x000fe40000410000 */
[----:B------:R-:W-:Y:S03]  /*4f20*/  MUFU.EX2 R53, R53 ;  /* 0x0000003500357308 */ /* 0x000fe60000000800 */
[----:B------:R-:W-:-:S05]  /*4f30*/  FSEL R36, R36, RZ, P2 ;  /* 0x000000ff24247208 */ /* 0x000fca0001000000 */
[----:B------:R-:W-:Y:S01]  /*4f40*/  MUFU.EX2 R134, R134 ;  /* 0x0000008600867308 */ /* 0x000fe20000000800 */
[--C-:B------:R-:W-:Y:S01]  /*4f50*/  FFMA.FTZ R141, R37, R0, -R36.reuse ;  /* 0x00000000258d7223 */ /* 0x100fe20000010824 */
[----:B------:R-:W-:Y:S01]  /*4f60*/  FFMA.FTZ R37, R6, R4, R137 ;  /* 0x0000000406257223 */ /* 0x000fe20000010089 */
[-CC-:B------:R-:W-:Y:S01]  /*4f70*/  FFMA.FTZ R32, R39, R0.reuse, -R36.reuse ;  /* 0x0000000027207223 */ /* 0x180fe20000010824 */
[----:B------:R-:W-:Y:S02]  /*4f80*/  IMAD.U32 R39, RZ, RZ, UR36 ;  /* 0x00000024ff277e24 */ /* 0x000fe4000f8e00ff */
[-CC-:B------:R-:W-:Y:S01]  /*4f90*/  FFMA.FTZ R10, R26, R0.reuse, -R36.reuse ;  /* 0x000000001a0a7223 */ /* 0x180fe20000010824 */
[----:B------:R-:W-:Y:S01]  /*4fa0*/  FADD.FTZ R37, R148, R37 ;  /* 0x0000002594257221 */ /* 0x000fe20000010000 */
[----:B------:R-:W-:Y:S02]  /*4fb0*/  WARPGROUP.DEPBAR.LE gsb0, 0x0 ;  /* 0x00008000000079c5 */ /* 0x000fe40000010000 */
[----:B------:R-:W-:Y:S01]  /*4fc0*/  WARPGROUP.ARRIVE ;  /* 0x00000000000079c5 */ /* 0x000fe20000000000 */
[----:B------:R-:W-:Y:S01]  /*4fd0*/  FADD.FTZ R4, R150, R37 ;  /* 0x0000002596047221 */ /* 0x000fe20000010000 */
[-C--:B------:R-:W-:Y:S01]  /*4fe0*/  FFMA.FTZ R27, R27, R0.reuse, -R36 ;  /* 0x000000001b1b7223 */ /* 0x080fe20000010824 */
[----:B------:R-:W-:Y:S01]  /*4ff0*/  @!P1 LEA R39, R39, UR40, 0x3 ;  /* 0x0000002827279c11 */ /* 0x000fe2000f8e18ff */
[----:B------:R-:W-:Y:S01]  /*5000*/  MUFU.EX2 R10, R10 ;  /* 0x0000000a000a7308 */ /* 0x000fe20000000800 */
[----:B---3--:R-:W-:Y:S01]  /*5010*/  FADD.FTZ R37, R11, R4 ;  /* 0x000000040b257221 */ /* 0x008fe20000010000 */
[----:B------:R-:W-:Y:S01]  /*5020*/  HGMMA.64x64x16.F32 R88, R120, gdesc[UR4].tnspB, R88, gsb0 ;  /* 0x40e0000478587df0 */ /* 0x000fe20008000858 */
[----:B------:R-:W-:Y:S01]  /*5030*/  FSEL R4, R9, RZ, P2 ;  /* 0x000000ff09047208 */ /* 0x000fe20001000000 */
[-CC-:B------:R-:W-:Y:S01]  /*5040*/  FFMA.FTZ R13, R13, R0.reuse, -R36.reuse ;  /* 0x000000000d0d7223 */ /* 0x180fe20000010824 */
[----:B----4-:R-:W-:Y:S01]  /*5050*/  FADD.FTZ R46, R144, R37 ;  /* 0x00000025902e7221 */ /* 0x010fe20000010000 */
[----:B------:R-:W-:Y:S01]  /*5060*/  ISETP.GE.U32.AND P2, PT, R2, 0x180, PT ;  /* 0x000001800200780c */ /* 0x000fe20003f46070 */
[-C--:B------:R-:W-:Y:S01]  /*5070*/  FFMA.FTZ R26, R31, R0.reuse, -R36 ;  /* 0x000000001f1a7223 */ /* 0x080fe20000010824 */
[----:B------:R-:W-:Y:S01]  /*5080*/  FADD.FTZ R7, -R4, R7 ;  /* 0x0000000704077221 */ /* 0x000fe20000010100 */
[----:B-----5:R-:W-:Y:S01]  /*5090*/  FADD.FTZ R37, R25, R46 ;  /* 0x0000002e19257221 */ /* 0x020fe20000010000 */
[----:B------:R-:W-:Y:S01]  /*50a0*/  VIADD R4, R16, 0x9 ;  /* 0x0000000910047836 */ /* 0x000fe20000000000 */
[----:B------:R-:W-:Y:S01]  /*50b0*/  MUFU.EX2 R27, R27 ;  /* 0x0000001b001b7308 */ /* 0x000fe20000000800 */
[-C--:B------:R-:W-:Y:S01]  /*50c0*/  FMUL.FTZ R7, R7, R0.reuse ;  /* 0x0000000007077220 */ /* 0x080fe20000410000 */
[----:B------:R-:W-:Y:S01]  /*50d0*/  FADD.FTZ R46, R146, R37 ;  /* 0x00000025922e7221 */ /* 0x000fe20000010000 */
[-CC-:B------:R-:W-:Y:S01]  /*50e0*/  FFMA.FTZ R29, R29, R0.reuse, -R36.reuse ;  /* 0x000000001d1d7223 */ /* 0x180fe20000010824 */
[----:B------:R-:W-:Y:S01]  /*50f0*/  SEL R4, R4, 0x9, !P2 ;  /* 0x0000000904047807 */ /* 0x000fe20005000000 */
[-C--:B-1----:R-:W-:Y:S01]  /*5100*/  FFMA.FTZ R30, R35, R0.reuse, -R36 ;  /* 0x00000000231e7223 */ /* 0x082fe20000010824 */
[----:B------:R-:W-:Y:S01]  /*5110*/  FADD.FTZ R37, R15, R46 ;  /* 0x0000002e0f257221 */ /* 0x000fe20000010000 */
[-CC-:B------:R-:W-:Y:S01]  /*5120*/  FFMA.FTZ R31, R33, R0.reuse, -R36.reuse ;  /* 0x00000000211f7223 */ /* 0x180fe20000010824 */
[----:B------:R-:W1:Y:S01]  /*5130*/  MUFU.EX2 R7, R7 ;  /* 0x0000000700077308 */ /* 0x000e620000000800 */
[----:B------:R-:W-:Y:S01]  /*5140*/  FFMA.FTZ R34, R43, R0, -R36 ;  /* 0x000000002b227223 */ /* 0x000fe20000010824 */
[----:B------:R-:W-:Y:S01]  /*5150*/  FADD.FTZ R48, R140, R37 ;  /* 0x000000258c307221 */ /* 0x000fe20000010000 */
[----:B------:R-:W-:-:S02]  /*5160*/  @!P1 VIADD R37, R39, 0x16840 ;  /* 0x0001684027259836 */ /* 0x000fc40000000000 */
[-CC-:B------:R-:W-:Y:S01]  /*5170*/  FFMA.FTZ R143, R133, R0.reuse, -R36.reuse ;  /* 0x00000000858f7223 */ /* 0x180fe20000010824 */
[-C--:B------:R-:W-:Y:S01]  /*5180*/  FFMA.FTZ R38, R47, R0.reuse, -R36 ;  /* 0x000000002f267223 */ /* 0x080fe20000010824 */
[----:B------:R-:W-:Y:S01]  /*5190*/  FADD.FTZ R39, R19, R48 ;  /* 0x0000003013277221 */ /* 0x000fe20000010000 */
[-CC-:B------:R-:W-:Y:S01]  /*51a0*/  FFMA.FTZ R33, R41, R0.reuse, -R36.reuse ;  /* 0x0000000029217223 */ /* 0x180fe20000010824 */
[----:B------:R-:W-:Y:S01]  /*51b0*/  MUFU.EX2 R13, R13 ;  /* 0x0000000d000d7308 */ /* 0x000fe20000000800 */
[----:B------:R-:W-:Y:S01]  /*51c0*/  @!P1 PRMT R37, RZ, 0x654, R37 ;  /* 0x00000654ff259816 */ /* 0x000fe20000000025 */
[----:B------:R-:W-:Y:S01]  /*51d0*/  FADD.FTZ R48, R142, R39 ;  /* 0x000000278e307221 */ /* 0x000fe20000010000 */
[----:B------:R-:W-:Y:S02]  /*51e0*/  IMAD.U32 R39, RZ, RZ, UR27 ;  /* 0x0000001bff277e24 */ /* 0x000fe4000f8e00ff */
[-CC-:B------:R-:W-:Y:S01]  /*51f0*/  FFMA.FTZ R40, R51, R0.reuse, -R36.reuse ;  /* 0x0000000033287223 */ /* 0x180fe20000010824 */
[-CC-:B------:R-:W-:Y:S01]  /*5200*/  FFMA.FTZ R35, R135, R0.reuse, -R36.reuse ;  /* 0x0000000087237223 */ /* 0x180fe20000010824 */
[-CC-:B------:R-:W-:Y:S01]  /*5210*/  FFMA.FTZ R42, R55, R0.reuse, -R36.reuse ;  /* 0x00000000372a7223 */ /* 0x180fe20000010824 */
[-C--:B------:R-:W-:Y:S01]  /*5220*/  FFMA.FTZ R133, R139, R0.reuse, -R36 ;  /* 0x000000008b857223 */ /* 0x080fe20000010824 */
[----:B------:R-:W-:Y:S01]  /*5230*/  MUFU.EX2 R26, R26 ;  /* 0x0000001a001a7308 */ /* 0x000fe20000000800 */
[----:B------:R-:W-:Y:S01]  /*5240*/  @!P1 LEA R39, R39, UR40, 0x3 ;  /* 0x0000002827279c11 */ /* 0x000fe2000f8e18ff */
[----:B-1----:R-:W-:Y:S01]  /*5250*/  FFMA.FTZ R50, R7, R3, R10 ;  /* 0x0000000307327223 */ /* 0x002fe2000001000a */
[-CC-:B------:R-:W-:Y:S01]  /*5260*/  FFMA.FTZ R44, R59, R0.reuse, -R36.reuse ;  /* 0x000000003b2c7223 */ /* 0x180fe20000010824 */
[-CC-:B------:R-:W-:Y:S01]  /*5270*/  FFMA.FTZ R135, R145, R0.reuse, -R36.reuse ;  /* 0x0000000091877223 */ /* 0x180fe20000010824 */
[----:B------:R-:W-:Y:S01]  /*5280*/  FFMA.FTZ R46, R63, R0, -R36 ;  /* 0x000000003f2e7223 */ /* 0x000fe20000010824 */
[----:B------:R-:W-:-:S02]  /*5290*/  @!P1 VIADD R3, R39, 0x16860 ;  /* 0x0001686027039836 */ /* 0x000fc40000000000 */
[----:B------:R-:W-:Y:S01]  /*52a0*/  FADD.FTZ R50, R27, R50 ;  /* 0x000000321b327221 */ /* 0x000fe20000010000 */
        /* <DEDUP_REMOVED lines=11> */
[----:B------:R-:W-:Y:S01]  /*5360*/  FFMA.FTZ R87, R87, R0, -R36 ;  /* 0x0000000057577223 */ /* 0x000fe20000010824 */
[----:B------:R-:W-:Y:S01]  /*5370*/  F2FP.F16.F32.PACK_AB R150, R11, R150 ;  /* 0x000000960b96723e */ /* 0x000fe200000000ff */
[----:B------:R-:W-:Y:S01]  /*5380*/  UMOV UR27, UR36 ;  /* 0x00000024001b7c82 */ /* 0x000fe20008000000 */
[----:B------:R-:W-:-:S02]  /*5390*/  PLOP3.LUT P2, PT, PT, PT, UP0, 0x80, 0x0 ;  /* 0x000000000000781c */ /* 0x000fc40003f4f008 */
[----:B------:R-:W2:Y:S01]  /*53a0*/  MUFU.EX2 R31, R31 ;  /* 0x0000001f001f7308 */ /* 0x000ea20000000800 */
[----:B------:R-:W-:Y:S02]  /*53b0*/  F2FP.F16.F32.PACK_AB R148, R148, R137 ;  /* 0x000000899494723e */ /* 0x000fe400000000ff */
[----:B------:R-:W-:Y:S02]  /*53c0*/  F2FP.F16.F32.PACK_AB R144, R25, R144 ;  /* 0x000000901990723e */ /* 0x000fe400000000ff */
[----:B------:R-:W-:Y:S02]  /*53d0*/  F2FP.F16.F32.PACK_AB R146, R15, R146 ;  /* 0x000000920f92723e */ /* 0x000fe400000000ff */
[----:B------:R-:W-:Y:S01]  /*53e0*/  F2FP.F16.F32.PACK_AB R140, R19, R140 ;  /* 0x0000008c138c723e */ /* 0x000fe200000000ff */
[----:B------:R-:W3:Y:S01]  /*53f0*/  MUFU.EX2 R32, R32 ;  /* 0x0000002000207308 */ /* 0x000ee20000000800 */
[----:B------:R-:W-:Y:S02]  /*5400*/  F2FP.F16.F32.PACK_AB R142, R21, R142 ;  /* 0x0000008e158e723e */ /* 0x000fe400000000ff */
[----:B------:R-:W-:-:S02]  /*5410*/  F2FP.F16.F32.PACK_AB R149, R27, R10 ;  /* 0x0000000a1b95723e */ /* 0x000fc400000000ff */
[----:B-1----:R-:W-:-:S03]  /*5420*/  F2FP.F16.F32.PACK_AB R145, R30, R29 ;  /* 0x0000001d1e91723e */ /* 0x002fc600000000ff */
[----:B------:R-:W1:Y:S01]  /*5430*/  MUFU.EX2 R141, R141 ;  /* 0x0000008d008d7308 */ /* 0x000e620000000800 */
[----:B------:R-:W-:Y:S02]  /*5440*/  WARPGROUP.DEPBAR.LE gsb0, 0x0 ;  /* 0x00008000000079c5 */ /* 0x000fe40000010000 */
[----:B------:R4:W-:Y:S06]  /*5450*/  BAR.ARV R4, 0x100 ;  /* 0x000400040000751d */ /* 0x0009ec0000002000 */
[----:B------:R5:W-:Y:S01]  /*5460*/  @!P1 SYNCS.ARRIVE.TRANS64.RED.A1T0 RZ, [R37+URZ], RZ ;  /* 0x000000ff25ff99a7 */ /* 0x000be2000810043f */
[----:B------:R-:W1:Y:S01]  /*5470*/  MUFU.EX2 R34, R34 ;  /* 0x0000002200227308 */ /* 0x000e620000000800 */
[-C--:B------:R-:W-:Y:S01]  /*5480*/  FMUL.FTZ R88, R88, R6.reuse ;  /* 0x0000000658587220 */ /* 0x080fe20000410000 */
[-C--:B------:R-:W-:Y:S01]  /*5490*/  FMUL.FTZ R89, R89, R6.reuse ;  /* 0x0000000659597220 */ /* 0x080fe20000410000 */
[-C--:B------:R-:W-:Y:S01]  /*54a0*/  FMUL.FTZ R92, R92, R6.reuse ;  /* 0x000000065c5c7220 */ /* 0x080fe20000410000 */
[-C--:B------:R-:W-:Y:S01]  /*54b0*/  FMUL.FTZ R93, R93, R6.reuse ;  /* 0x000000065d5d7220 */ /* 0x080fe20000410000 */
[-C--:B------:R-:W-:Y:S01]  /*54c0*/  FMUL.FTZ R96, R96, R6.reuse ;  /* 0x0000000660607220 */ /* 0x080fe20000410000 */
[----:B------:R-:W-:Y:S01]  /*54d0*/  FMUL.FTZ R97, R97, R6 ;  /* 0x0000000661617220 */ /* 0x000fe20000410000 */
[----:B-----5:R-:W-:Y:S01]  /*54e0*/  FADD.FTZ R37, R21, R48 ;  /* 0x0000003015257221 */ /* 0x020fe20000010000 */
[----:B------:R-:W5:Y:S01]  /*54f0*/  MUFU.EX2 R143, R143 ;  /* 0x0000008f008f7308 */ /* 0x000f620000000800 */
[----:B------:R-:W-:Y:S01]  /*5500*/  FFMA.FTZ R48, R67, R0, -R36 ;  /* 0x0000000043307223 */ /* 0x000fe20000010824 */
[-C--:B------:R-:W-:Y:S01]  /*5510*/  FMUL.FTZ R100, R100, R6.reuse ;  /* 0x0000000664647220 */ /* 0x080fe20000410000 */
[----:B----4-:R-:W-:Y:S01]  /*5520*/  FADD.FTZ R4, R136, R37 ;  /* 0x0000002588047221 */ /* 0x010fe20000010000 */
[-C--:B------:R-:W-:Y:S01]  /*5530*/  FMUL.FTZ R101, R101, R6.reuse ;  /* 0x0000000665657220 */ /* 0x080fe20000410000 */
[-C--:B------:R-:W-:Y:S01]  /*5540*/  FMUL.FTZ R104, R104, R6.reuse ;  /* 0x0000000668687220 */ /* 0x080fe20000410000 */
[-C--:B------:R-:W-:Y:S01]  /*5550*/  FMUL.FTZ R105, R105, R6.reuse ;  /* 0x0000000669697220 */ /* 0x080fe20000410000 */
[----:B------:R-:W-:Y:S01]  /*5560*/  FADD.FTZ R37, R45, R4 ;  /* 0x000000042d257221 */ /* 0x000fe20000010000 */
[----:B------:R-:W-:Y:S01]  /*5570*/  @!P1 PRMT R4, RZ, 0x654, R3 ;  /* 0x00000654ff049816 */ /* 0x000fe20000000003 */
[----:B------:R-:W-:Y:S01]  /*5580*/  FADD.FTZ R3, R13, R50 ;  /* 0x000000320d037221 */ /* 0x000fe20000010000 */
[----:B------:R-:W4:Y:S01]  /*5590*/  MUFU.EX2 R38, R38 ;  /* 0x0000002600267308 */ /* 0x000f220000000800 */
[----:B------:R-:W-:Y:S01]  /*55a0*/  FADD.FTZ R50, R138, R37 ;  /* 0x000000258a327221 */ /* 0x000fe20000010000 */
[----:B------:R2:W-:Y:S01]  /*55b0*/  @!P1 SYNCS.ARRIVE.TRANS64.RED.A1T0 RZ, [R4+URZ], RZ ;  /* 0x000000ff04ff99a7 */ /* 0x0005e2000810043f */
[-C--:B------:R-:W-:Y:S01]  /*55c0*/  FMUL.FTZ R108, R108, R6.reuse ;  /* 0x000000066c6c7220 */ /* 0x080fe20000410000 */
[----:B------:R-:W-:Y:S01]  /*55d0*/  FMUL.FTZ R109, R109, R6 ;  /* 0x000000066d6d7220 */ /* 0x000fe20000410000 */
[----:B------:R-:W-:Y:S01]  /*55e0*/  FADD.FTZ R37, R49, R50 ;  /* 0x0000003231257221 */ /* 0x000fe20000010000 */
[----:B------:R-:W-:Y:S01]  /*55f0*/  FFMA.FTZ R50, R71, R0, -R36 ;  /* 0x0000000047327223 */ /* 0x000fe20000010824 */
[-C--:B------:R-:W-:Y:S01]  /*5600*/  FMUL.FTZ R112, R112, R6.reuse ;  /* 0x0000000670707220 */ /* 0x080fe20000410000 */
[----:B------:R-:W4:Y:S01]  /*5610*/  MUFU.EX2 R33, R33 ;  /* 0x0000002100217308 */ /* 0x000f220000000800 */
[----:B------:R-:W-:Y:S01]  /*5620*/  FADD.FTZ R52, R132, R37 ;  /* 0x0000002584347221 */ /* 0x000fe20000010000 */
[----:B--2---:R-:W-:Y:S01]  /*5630*/  FADD.FTZ R4, R26, R3 ;  /* 0x000000031a047221 */ /* 0x004fe20000010000 */
        /* <DEDUP_REMOVED lines=8> */
[-C--:B------:R-:W-:Y:S01]  /*56c0*/  FMUL.FTZ R90, R90, R7.reuse ;  /* 0x000000075a5a7220 */ /* 0x080fe20000410000 */
[-C--:B------:R-:W-:Y:S01]  /*56d0*/  FMUL.FTZ R91, R91, R7.reuse ;  /* 0x000000075b5b7220 */ /* 0x080fe20000410000 */
[-C--:B------:R-:W-:Y:S01]  /*56e0*/  FMUL.FTZ R94, R94, R7.reuse ;  /* 0x000000075e5e7220 */ /* 0x080fe20000410000 */
[----:B------:R-:W-:Y:S01]  /*56f0*/  FADD.FTZ R3, R31, R4 ;  /* 0x000000041f037221 */ /* 0x000fe20000010000 */
[-C--:B------:R-:W-:Y:S01]  /*5700*/  FMUL.FTZ R95, R95, R7.reuse ;  /* 0x000000075f5f7220 */ /* 0x080fe20000410000 */
[----:B------:R-:W2:Y:S01]  /*5710*/  MUFU.EX2 R35, R35 ;  /* 0x0000002300237308 */ /* 0x000ea20000000800 */
[-C--:B------:R-:W-:Y:S01]  /*5720*/  FMUL.FTZ R98, R98, R7.reuse ;  /* 0x0000000762627220 */ /* 0x080fe20000410000 */
[----:B---3--:R-:W-:Y:S01]  /*5730*/  FADD.FTZ R4, R32, R3 ;  /* 0x0000000320047221 */ /* 0x008fe20000010000 */
[-C--:B------:R-:W-:Y:S01]  /*5740*/  FMUL.FTZ R99, R99, R7.reuse ;  /* 0x0000000763637220 */ /* 0x080fe20000410000 */
[-C--:B------:R-:W-:Y:S01]  /*5750*/  FMUL.FTZ R102, R102, R7.reuse ;  /* 0x0000000766667220 */ /* 0x080fe20000410000 */
[-C--:B------:R-:W-:Y:S01]  /*5760*/  FMUL.FTZ R103, R103, R7.reuse ;  /* 0x0000000767677220 */ /* 0x080fe20000410000 */
[----:B-1----:R-:W-:Y:S01]  /*5770*/  FADD.FTZ R3, R141, R4 ;  /* 0x000000048d037221 */ /* 0x002fe20000010000 */
[-C--:B------:R-:W-:Y:S01]  /*5780*/  FMUL.FTZ R106, R106, R7.reuse ;  /* 0x000000076a6a7220 */ /* 0x080fe20000410000 */
[----:B------:R-:W1:Y:S01]  /*5790*/  MUFU.EX2 R42, R42 ;  /* 0x0000002a002a7308 */ /* 0x000e620000000800 */
[-C--:B------:R-:W-:Y:S01]  /*57a0*/  FMUL.FTZ R107, R107, R7.reuse ;  /* 0x000000076b6b7220 */ /* 0x080fe20000410000 */
[----:B------:R-:W-:Y:S01]  /*57b0*/  FADD.FTZ R4, R34, R3 ;  /* 0x0000000322047221 */ /* 0x000fe20000010000 */
[-C--:B------:R-:W-:Y:S01]  /*57c0*/  FMUL.FTZ R110, R110, R7.reuse ;  /* 0x000000076e6e7220 */ /* 0x080fe20000410000 */
[-C--:B------:R-:W-:Y:S01]  /*57d0*/  FMUL.FTZ R111, R111, R7.reuse ;  /* 0x000000076f6f7220 */ /* 0x080fe20000410000 */
[-C--:B------:R-:W-:Y:S01]  /*57e0*/  FMUL.FTZ R114, R114, R7.reuse ;  /* 0x0000000772727220 */ /* 0x080fe20000410000 */
[----:B-----5:R-:W-:Y:S01]  /*57f0*/  FADD.FTZ R3, R143, R4 ;  /* 0x000000048f037221 */ /* 0x020fe20000010000 */
[-C--:B------:R-:W-:Y:S01]  /*5800*/  FMUL.FTZ R115, R115, R7.reuse ;  /* 0x0000000773737220 */ /* 0x080fe20000410000 */
[----:B------:R-:W3:Y:S01]  /*5810*/  MUFU.EX2 R133, R133 ;  /* 0x0000008500857308 */ /* 0x000ee20000000800 */
[-C--:B------:R-:W-:Y:S01]  /*5820*/  FMUL.FTZ R118, R118, R7.reuse ;  /* 0x0000000776767220 */ /* 0x080fe20000410000 */
[----:B----4-:R-:W-:Y:S01]  /*5830*/  FADD.FTZ R4, R38, R3 ;  /* 0x0000000326047221 */ /* 0x010fe20000010000 */
[----:B------:R-:W-:Y:S01]  /*5840*/  FMUL.FTZ R119, R119, R7 ;  /* 0x0000000777777220 */ /* 0x000fe20000410000 */
[----:B------:R-:W-:Y:S01]  /*5850*/  F2FP.F16.F32.PACK_AB R136, R45, R136 ;  /* 0x000000882d88723e */ /* 0x000fe200000000ff */
[----:B------:R-:W-:-:S02]  /*5860*/  IMAD.MOV.U32 R6, RZ, RZ, R5 ;  /* 0x000000ffff067224 */ /* 0x000fc400078e0005 */
[----:B------:R-:W-:Y:S01]  /*5870*/  FADD.FTZ R3, R33, R4 ;  /* 0x0000000421037221 */ /* 0x000fe20000010000 */
[----:B------:R-:W-:Y:S01]  /*5880*/  F2FP.F16.F32.PACK_AB R138, R49, R138 ;  /* 0x0000008a318a723e */ /* 0x000fe200000000ff */
[----:B------:R-:W4:Y:S01]  /*5890*/  MUFU.EX2 R44, R44 ;  /* 0x0000002c002c7308 */ /* 0x000f220000000800 */
[----:B------:R-:W-:Y:S01]  /*58a0*/  F2FP.F16.F32.PACK_AB R132, R53, R132 ;  /* 0x000000843584723e */ /* 0x000fe200000000ff */
[----:B--2---:R-:W-:Y:S01]  /*58b0*/  FADD.FTZ R4, R40, R3 ;  /* 0x0000000328047221 */ /* 0x004fe20000010000 */
[----:B------:R-:W-:Y:S01]  /*58c0*/  F2FP.F16.F32.PACK_AB R147, R32, R31 ;  /* 0x0000001f2093723e */ /* 0x000fe200000000ff */
[----:B------:R-:W-:Y:S01]  /*58d0*/  IMAD.MOV.U32 R7, RZ, RZ, R9 ;  /* 0x000000ffff077224 */ /* 0x000fe200078e0009 */
[----:B------:R-:W-:Y:S01]  /*58e0*/  F2FP.F16.F32.PACK_AB R141, R34, R141 ;  /* 0x0000008d228d723e */ /* 0x000fe200000000ff */
[----:B------:R-:W-:Y:S01]  /*58f0*/  FADD.FTZ R3, R35, R4 ;  /* 0x0000000423037221 */ /* 0x000fe20000010000 */
[----:B------:R-:W-:Y:S01]  /*5900*/  F2FP.F16.F32.PACK_AB R143, R38, R143 ;  /* 0x0000008f268f723e */ /* 0x000fe200000000ff */
[----:B------:R-:W2:Y:S01]  /*5910*/  MUFU.EX2 R57, R57 ;  /* 0x0000003900397308 */ /* 0x000ea20000000800 */
[----:B------:R-:W-:Y:S01]  /*5920*/  F2FP.F16.F32.PACK_AB R137, R40, R33 ;  /* 0x000000212889723e */ /* 0x000fe200000000ff */
[C---:B-1----:R-:W-:Y:S01]  /*5930*/  FADD.FTZ R4, R42.reuse, R3 ;  /* 0x000000032a047221 */ /* 0x042fe20000010000 */
[----:B------:R-:W-:-:S03]  /*5940*/  F2FP.F16.F32.PACK_AB R139, R42, R35 ;  /* 0x000000232a8b723e */ /* 0x000fc600000000ff */
[----:B---3--:R-:W-:Y:S02]  /*5950*/  FADD.FTZ R3, R133, R4 ;  /* 0x0000000485037221 */ /* 0x008fe40000010000 */
[----:B------:R-:W1:Y:S01]  /*5960*/  MUFU.EX2 R135, R135 ;  /* 0x0000008700877308 */ /* 0x000e620000000800 */
[C---:B----4-:R-:W-:Y:S01]  /*5970*/  F2FP.F16.F32.PACK_AB R133, R44.reuse, R133 ;  /* 0x000000852c85723e */ /* 0x050fe200000000ff */
[----:B------:R-:W-:-:S06]  /*5980*/  FADD.FTZ R4, R44, R3 ;  /* 0x000000032c047221 */ /* 0x000fcc0000010000 */
        /* <DEDUP_REMOVED lines=8> */
[C---:B--2---:R-:W-:Y:S01]  /*5a10*/  F2FP.F16.F32.PACK_AB R128, R61.reuse, R8 ;  /* 0x000000083d80723e */ /* 0x044fe200000000ff */
[----:B------:R-:W-:-:S06]  /*5a20*/  FADD.FTZ R37, R61, R52 ;  /* 0x000000343d257221 */ /* 0x000fcc0000010000 */
        /* <DEDUP_REMOVED lines=45> */
[----:B------:R2:W4:Y:S01]  /*5d00*/  MUFU.EX2 R123, R151 ;  /* 0x00000097007b7308 */ /* 0x0005220000000800 */
[C---:B-1----:R-:W-:Y:S01]  /*5d10*/  FADD.FTZ R8, R83.reuse, R8 ;  /* 0x0000000853087221 */ /* 0x042fe20000010000 */
[----:B------:R-:W-:-:S06]  /*5d20*/  F2FP.F16.F32.PACK_AB R121, R83, R121 ;  /* 0x000000795379723e */ /* 0x000fcc00000000ff */
[----:B------:R-:W1:Y:S01]  /*5d30*/  MUFU.EX2 R87, R87 ;  /* 0x0000005700577308 */ /* 0x000e620000000800 */
[----:B---3--:R-:W-:Y:S01]  /*5d40*/  FADD.FTZ R4, R28, R11 ;  /* 0x0000000b1c047221 */ /* 0x008fe20000010000 */
[C---:B------:R-:W-:Y:S02]  /*5d50*/  F2FP.F16.F32.PACK_AB R122, R81.reuse, R28 ;  /* 0x0000001c517a723e */ /* 0x040fe400000000ff */
[----:B--2---:R-:W-:Y:S01]  /*5d60*/  F2FP.F16.F32.PACK_AB R151, R26, R13 ;  /* 0x0000000d1a97723e */ /* 0x004fe200000000ff */
[----:B------:R-:W-:Y:S01]  /*5d70*/  FADD.FTZ R4, R81, R4 ;  /* 0x0000000451047221 */ /* 0x000fe20000010000 */
[----:B----4-:R-:W-:-:S04]  /*5d80*/  FADD.FTZ R8, R123, R8 ;  /* 0x000000087b087221 */ /* 0x010fc80000010000 */
[C---:B-1----:R-:W-:Y:S01]  /*5d90*/  FADD.FTZ R3, R87.reuse, R8 ;  /* 0x0000000857037221 */ /* 0x042fe20000010000 */
[----:B------:R-:W-:Y:S01]  /*5da0*/  F2FP.F16.F32.PACK_AB R123, R87, R123 ;  /* 0x0000007b577b723e */ /* 0x000fe200000000ff */
[----:B------:R-:W-:Y:S06]  /*5db0*/  @P2 BRA `(.L_x_12050) ;  /* 0xffffffd8009c2947 */ /* 0x000fec000383ffff */
.L_x_12041:
[----:B------:R-:W-:-:S13]  /*5dc0*/  ISETP.LE.AND P2, PT, RZ, UR28, PT ;  /* 0x0000001cff007c0c */ /* 0x000fda000bf43270 */
[----:B------:R-:W-:Y:S05]  /*5dd0*/  @!P2 BRA `(.L_x_12051) ;  /* 0x0000001c002ca947 */ /* 0x000fea0003800000 */
[----:B------:R-:W-:Y:S01]  /*5de0*/  IMAD.MOV.U32 R6, RZ, RZ, R9 ;  /* 0x000000ffff067224 */ /* 0x000fe200078e0009 */
[----:B------:R-:W-:Y:S01]  /*5df0*/  UMOV UR22, UR37 ;  /* 0x0000002500167c82 */ /* 0x000fe20008000000 */
[----:B------:R-:W-:Y:S01]  /*5e00*/  IMAD.MOV.U32 R7, RZ, RZ, R5 ;  /* 0x000000ffff077224 */ /* 0x000fe200078e0005 */
[----:B------:R-:W-:-:S06]  /*5e10*/  UMOV UR21, UR36 ;  /* 0x0000002400157c82 */ /* 0x000fcc0008000000 */
.L_x_12060:
        /* <DEDUP_REMOVED lines=9> */
.L_x_12053:
[----:B------:R-:W-:Y:S01]  /*5eb0*/  ULEA UR6, UR36, UR40, 0x3 ;  /* 0x0000002824067291 */ /* 0x000fe2000f8e183f */
[----:B------:R-:W-:-:S05]  /*5ec0*/  IMAD.U32 R0, RZ, RZ, UR37 ;  /* 0x00000025ff007e24 */ /* 0x000fca000f8e00ff */
[----:B------:R-:W-:-:S04]  /*5ed0*/  SHF.L.U32 R0, R0, 0x1f, RZ ;  /* 0x0000001f00007819 */ /* 0x000fc800000006ff */
[----:B------:R1:W2:Y:S01]  /*5ee0*/  SYNCS.PHASECHK.TRANS64.TRYWAIT P3, [UR6+0x16830], R0 ;  /* 0x01683000ff0075a7 */ /* 0x0002a20008060146 */
[----:B------:R-:W-:Y:S05]  /*5ef0*/  @!P0 BRA `(.L_x_12054) ;  /* 0x0000000000048947 */ /* 0x000fea0003800000 */
[----:B------:R-:W-:Y:S01]  /*5f00*/  BPT.TRAP 0x1 ;  /* 0x000000040000795c */ /* 0x000fe20000300000 */
.L_x_12054:
[----:B--2---:R-:W-:Y:S05]  /*5f10*/  @P3 BRA `(.L_x_12052) ;  /* 0x0000000000083947 */ /* 0x004fea0003800000 */
[----:B------:R-:W2:Y:S02]  /*5f20*/  SYNCS.PHASECHK.TRANS64.TRYWAIT P3, [UR6+0x16830], R0 ;  /* 0x01683000ff0075a7 */ /* 0x000ea40008060146 */
[----:B--2---:R-:W-:Y:S05]  /*5f30*/  @!P3 BRA `(.L_x_12055) ;  /* 0x0000005c0018b947 */ /* 0x004fea0003800000 */
.L_x_12052:
        /* <DEDUP_REMOVED lines=25> */
.L_x_12057:
[----:B------:R-:W-:Y:S01]  /*60d0*/  ULEA UR6, UR21, UR40, 0x3 ;  /* 0x0000002815067291 */ /* 0x000fe2000f8e183f */
[----:B------:R-:W-:-:S05]  /*60e0*/  IMAD.U32 R0, RZ, RZ, UR22 ;  /* 0x00000016ff007e24 */ /* 0x000fca000f8e00ff */
[----:B------:R-:W-:-:S04]  /*60f0*/  SHF.L.U32 R0, R0, 0x1f, RZ ;  /* 0x0000001f00007819 */ /* 0x000fc800000006ff */
[----:B------:R1:W2:Y:S01]  /*6100*/  SYNCS.PHASECHK.TRANS64.TRYWAIT P2, [UR6+0x16850], R0 ;  /* 0x01685000ff0075a7 */ /* 0x0002a20008040146 */
[----:B------:R-:W-:Y:S05]  /*6110*/  @!P0 BRA `(.L_x_12058) ;  /* 0x0000000000048947 */ /* 0x000fea0003800000 */
[----:B------:R-:W-:Y:S01]  /*6120*/  BPT.TRAP 0x1 ;  /* 0x000000040000795c */ /* 0x000fe20000300000 */
.L_x_12058:
[----:B--2---:R-:W-:Y:S05]  /*6130*/  @P2 BRA `(.L_x_12056) ;  /* 0x0000000000082947 */ /* 0x004fea0003800000 */
[----:B------:R-:W2:Y:S02]  /*6140*/  SYNCS.PHASECHK.TRANS64.TRYWAIT P2, [UR6+0x16850], R0 ;  /* 0x01685000ff0075a7 */ /* 0x000ea40008040146 */
[----:B--2---:R-:W-:Y:S05]  /*6150*/  @!P2 BRA `(.L_x_12059) ;  /* 0x0000005800a8a947 */ /* 0x004fea0003800000 */
.L_x_12056:
[----:B------:R-:W-:Y:S01]  /*6160*/  UIADD3 UR6, UR40, 0x400, URZ ;  /* 0x0000040028067890 */ /* 0x000fe2000fffe03f */
[----:B------:R-:W-:Y:S01]  /*6170*/  WARPGROUP.ARRIVE ;  /* 0x00000000000079c5 */ /* 0x000fe20000000000 */
[----:B------:R-:W-:Y:S01]  /*6180*/  UMOV UR7, 0x40000040 ;  /* 0x4000004000077882 */ /* 0x000fe20000000000 */
[----:B-12---:R-:W-:Y:S01]  /*6190*/  FMNMX.FTZ R0, R24, R7, !PT ;  /* 0x0000000718007209 */ /* 0x006fe20007810000 */
[----:B------:R-:W-:Y:S01]  /*61a0*/  USHF.R.U32.HI UR6, URZ, 0x4, UR6 ;  /* 0x000000043f067899 */ /* 0x000fe20008011606 */
[----:B------:R-:W-:Y:S01]  /*61b0*/  ISETP.GE.U32.AND P2, PT, R2, 0x180, PT ;  /* 0x000001800200780c */ /* 0x000fe20003f46070 */
[----:B------:R-:W-:Y:S01]  /*61c0*/  UMOV UR11, 0x40000040 ;  /* 0x40000040000b7882 */ /* 0x000fe20000000000 */
[----:B------:R-:W-:Y:S01]  /*61d0*/  FMNMX.FTZ R5, R25, R0, !PT ;  /* 0x0000000019057209 */ /* 0x000fe20007810000 */
[----:B------:R-:W-:Y:S01]  /*61e0*/  ULOP3.LUT UR6, UR6, 0x3fff, URZ, 0xc0, !UPT ;  /* 0x00003fff06067892 */ /* 0x000fe2000f8ec03f */
[----:B------:R-:W-:Y:S02]  /*61f0*/  UMOV UR22, UR37 ;  /* 0x0000002500167c82 */ /* 0x000fe40008000000 */
        /* <DEDUP_REMOVED lines=46> */
[----:B------:R-:W-:Y:S01]  /*64e0*/  WARPGROUP.ARRIVE ;  /* 0x00000000000079c5 */ /* 0x000fe20000000000 */
[----:B--2---:R-:W-:Y:S02]  /*64f0*/  FMNMX.FTZ R5, R9, R10, !PT ;  /* 0x0000000a09057209 */ /* 0x004fe40007810000 */
[----:B------:R-:W-:-:S03]  /*6500*/  FMNMX.FTZ R9, R27, R8, !PT ;  /* 0x000000081b097209 */ /* 0x000fc60007810000 */
[----:B------:R-:W-:Y:S01]  /*6510*/  HGMMA.64x64x16.F32 R88, R140, gdesc[UR4].tnspB, R88, gsb0 ;  /* 0x40e000048c587df0 */ /* 0x000fe20008000858 */
[----:B------:R-:W-:Y:S01]  /*6520*/  UIADD3 UR6, UR10, 0x180, URZ ;  /* 0x000001800a067890 */ /* 0x000fe2000fffe03f */
[----:B------:R-:W-:Y:S01]  /*6530*/  FMNMX.FTZ R8, R30, R9, !PT ;  /* 0x000000091e087209 */ /* 0x000fe20007810000 */
[----:B------:R-:W-:Y:S01]  /*6540*/  UMOV UR7, 0x40000040 ;  /* 0x4000004000077882 */ /* 0x000fe20000000000 */
[C---:B-1----:R-:W-:Y:S01]  /*6550*/  FMUL.FTZ R11, R5.reuse, R0 ;  /* 0x00000000050b7220 */ /* 0x042fe20000410000 */
[----:B------:R-:W-:Y:S01]  /*6560*/  FADD.FTZ R7, -R5, R7 ;  /* 0x0000000705077221 */ /* 0x000fe20000010100 */
[----:B------:R-:W-:Y:S02]  /*6570*/  FMNMX.FTZ R9, R31, R8, !PT ;  /* 0x000000081f097209 */ /* 0x000fe40007810000 */
[-CC-:B------:R-:W-:Y:S01]  /*6580*/  FFMA.FTZ R148, R24, R0.reuse, -R11.reuse ;  /* 0x0000000018947223 */ /* 0x180fe2000001080b */
[-CC-:B------:R-:W-:Y:S01]  /*6590*/  FFMA.FTZ R21, R37, R0.reuse, -R11.reuse ;  /* 0x0000000025157223 */ /* 0x180fe2000001080b */
[----:B------:R-:W-:Y:S01]  /*65a0*/  FMNMX.FTZ R8, R34, R9, !PT ;  /* 0x0000000922087209 */ /* 0x000fe20007810000 */
[-CC-:B------:R-:W-:Y:S01]  /*65b0*/  FFMA.FTZ R37, R53, R0.reuse, -R11.reuse ;  /* 0x0000000035257223 */ /* 0x180fe2000001080b */
[-CC-:B------:R-:W-:Y:S01]  /*65c0*/  FFMA.FTZ R53, R69, R0.reuse, -R11.reuse ;  /* 0x0000000045357223 */ /* 0x180fe2000001080b */
[----:B------:R-:W-:Y:S01]  /*65d0*/  FMUL.FTZ R7, R7, R0 ;  /* 0x0000000007077220 */ /* 0x000fe20000410000 */
[----:B------:R-:W-:Y:S01]  /*65e0*/  FMNMX.FTZ R9, R35, R8, !PT ;  /* 0x0000000823097209 */ /* 0x000fe20007810000 */
[-CC-:B------:R-:W-:Y:S01]  /*65f0*/  FFMA.FTZ R13, R25, R0.reuse, -R11.reuse ;  /* 0x00000000190d7223 */ /* 0x180fe2000001080b */
[----:B------:R-:W-:Y:S01]  /*6600*/  MUFU.EX2 R148, R148 ;  /* 0x0000009400947308 */ /* 0x000fe20000000800 */
[-CC-:B------:R-:W-:Y:S01]  /*6610*/  FFMA.FTZ R150, R28, R0.reuse, -R11.reuse ;  /* 0x000000001c967223 */ /* 0x180fe2000001080b */
[----:B------:R-:W-:Y:S01]  /*6620*/  FMNMX.FTZ R8, R38, R9, !PT ;  /* 0x0000000926087209 */ /* 0x000fe20007810000 */
[-CC-:B------:R-:W-:Y:S01]  /*6630*/  FFMA.FTZ R15, R29, R0.reuse, -R11.reuse ;  /* 0x000000001d0f7223 */ /* 0x180fe2000001080b */
[-CC-:B------:R-:W-:Y:S01]  /*6640*/  FFMA.FTZ R144, R32, R0.reuse, -R11.reuse ;  /* 0x0000000020907223 */ /* 0x180fe2000001080b */
[--C-:B------:R-:W-:Y:S01]  /*6650*/  FFMA.FTZ R19, R33, R0, -R11.reuse ;  /* 0x0000000021137223 */ /* 0x100fe2000001080b */
[----:B------:R-:W-:Y:S01]  /*6660*/  FMNMX.FTZ R9, R39, R8, !PT ;  /* 0x0000000827097209 */ /* 0x000fe20007810000 */
[-CC-:B------:R-:W-:Y:S01]  /*6670*/  FFMA.FTZ R146, R36, R0.reuse, -R11.reuse ;  /* 0x0000000024927223 */ /* 0x180fe2000001080b */
[----:B------:R-:W1:Y:S01]  /*6680*/  MUFU.EX2 R7, R7 ;  /* 0x0000000700077308 */ /* 0x000e620000000800 */
[-CC-:B------:R-:W-:Y:S01]  /*6690*/  FFMA.FTZ R25, R41, R0.reuse, -R11.reuse ;  /* 0x0000000029197223 */ /* 0x180fe2000001080b */
[----:B------:R-:W-:Y:S01]  /*66a0*/  FMNMX.FTZ R8, R42, R9, !PT ;  /* 0x000000092a087209 */ /* 0x000fe20007810000 */
[-CC-:B------:R-:W-:Y:S01]  /*66b0*/  FFMA.FTZ R33, R45, R0.reuse, -R11.reuse ;  /* 0x000000002d217223 */ /* 0x180fe2000001080b */
[-CC-:B------:R-:W-:Y:S01]  /*66c0*/  FFMA.FTZ R29, R49, R0.reuse, -R11.reuse ;  /* 0x00000000311d7223 */ /* 0x180fe2000001080b */
[--C-:B------:R-:W-:Y:S01]  /*66d0*/  FFMA.FTZ R49, R57, R0, -R11.reuse ;  /* 0x0000000039317223 */ /* 0x100fe2000001080b */
[----:B------:R-:W-:Y:S01]  /*66e0*/  FMNMX.FTZ R9, R43, R8, !PT ;  /* 0x000000082b097209 */ /* 0x000fe20007810000 */
[-CC-:B------:R-:W-:Y:S01]  /*66f0*/  FFMA.FTZ R41, R61, R0.reuse, -R11.reuse ;  /* 0x000000003d297223 */ /* 0x180fe2000001080b */
[----:B------:R-:W2:Y:S01]  /*6700*/  MUFU.EX2 R13, R13 ;  /* 0x0000000d000d7308 */ /* 0x000ea20000000800 */
[-CC-:B------:R-:W-:Y:S01]  /*6710*/  FFMA.FTZ R45, R65, R0.reuse, -R11.reuse ;  /* 0x00000000412d7223 */ /* 0x180fe2000001080b */
[----:B------:R-:W-:Y:S01]  /*6720*/  FMNMX.FTZ R8, R46, R9, !PT ;  /* 0x000000092e087209 */ /* 0x000fe20007810000 */
[-CC-:B------:R-:W-:Y:S01]  /*6730*/  FFMA.FTZ R10, R68, R0.reuse, -R11.reuse ;  /* 0x00000000440a7223 */ /* 0x180fe2000001080b */
[-CC-:B------:R-:W-:Y:S01]  /*6740*/  FFMA.FTZ R12, R72, R0.reuse, -R11.reuse ;  /* 0x00000000480c7223 */ /* 0x180fe2000001080b */
[--C-:B------:R-:W-:Y:S01]  /*6750*/  FFMA.FTZ R57, R73, R0, -R11.reuse ;  /* 0x0000000049397223 */ /* 0x100fe2000001080b */
[----:B------:R-:W-:Y:S01]  /*6760*/  FMNMX.FTZ R9, R47, R8, !PT ;  /* 0x000000082f097209 */ /* 0x000fe20007810000 */
[--C-:B------:R-:W-:Y:S01]  /*6770*/  FFMA.FTZ R61, R77, R0, -R11.reuse ;  /* 0x000000004d3d7223 */ /* 0x100fe2000001080b */
[----:B------:R-:W3:Y:S01]  /*6780*/  MUFU.EX2 R150, R150 ;  /* 0x0000009600967308 */ /* 0x000ee20000000800 */
[----:B-1----:R-:W-:Y:S01]  /*6790*/  FFMA.FTZ R4, R7, R4, R148 ;  /* 0x0000000407047223 */ /* 0x002fe20000010094 */
[----:B------:R-:W-:Y:S01]  /*67a0*/  FMNMX.FTZ R8, R50, R9, !PT ;  /* 0x0000000932087209 */ /* 0x000fe20007810000 */
[-CC-:B------:R-:W-:Y:S01]  /*67b0*/  FFMA.FTZ R20, R80, R0.reuse, -R11.reuse ;  /* 0x0000000050147223 */ /* 0x180fe2000001080b */
[-CC-:B------:R-:W-:Y:S01]  /*67c0*/  FFMA.FTZ R65, R81, R0.reuse, -R11.reuse ;  /* 0x0000000051417223 */ /* 0x180fe2000001080b */
[----:B------:R-:W-:Y:S01]  /*67d0*/  FFMA.FTZ R84, R84, R0, -R11 ;  /* 0x0000000054547223 */ /* 0x000fe2000001080b */
[----:B------:R-:W-:-:S02]  /*67e0*/  FMNMX.FTZ R9, R51, R8, !PT ;  /* 0x0000000833097209 */ /* 0x000fc40007810000 */
[----:B------:R-:W-:Y:S01]  /*67f0*/  MUFU.EX2 R15, R15 ;  /* 0x0000000f000f7308 */ /* 0x000fe20000000800 */
[----:B--2---:R-:W-:Y:S02]  /*6800*/  F2FP.F16.F32.PACK_AB R148, R13, R148 ;  /* 0x000000940d94723e */ /* 0x004fe400000000ff */
        /* <DEDUP_REMOVED lines=13> */
[-CC-:B------:R-:W-:Y:S01]  /*68e0*/  FFMA.FTZ R142, R44, R0.reuse, -R11.reuse ;  /* 0x000000002c8e7223 */ /* 0x180fe2000001080b */
[----:B------:R-:W-:Y:S01]  /*68f0*/  FFMA.FTZ R140, R40, R0, -R11 ;  /* 0x00000000288c7223 */ /* 0x000fe2000001080b */
[----:B------:R-:W-:Y:S01]  /*6900*/  MUFU.EX2 R21, R21 ;  /* 0x0000001500157308 */ /* 0x000fe20000000800 */
[----:B------:R-:W-:Y:S01]  /*6910*/  FMNMX.FTZ R8, R70, R9, !PT ;  /* 0x0000000946087209 */ /* 0x000fe20007810000 */
[----:B------:R-:W-:Y:S01]  /*6920*/  HGMMA.64x64x16.F32 R88, R136, gdesc[UR4].tnspB, R88, gsb0 ;  /* 0x40e0000488587df0 */ /* 0x000fe20008000858 */
[----:B------:R-:W-:Y:S01]  /*6930*/  UIADD3 UR6, UR10, 0x200, URZ ;  /* 0x000002000a067890 */ /* 0x000fe2000fffe03f */
[----:B------:R-:W-:Y:S01]  /*6940*/  UMOV UR7, 0x40000040 ;  /* 0x4000004000077882 */ /* 0x000fe20000000000 */
        /* <DEDUP_REMOVED lines=13> */
[--C-:B------:R-:W-:Y:S02]  /*6a20*/  FFMA.FTZ R8, R64, R0, -R11.reuse ;  /* 0x0000000040087223 */ /* 0x100fe4000001080b */
[----:B------:R-:W-:Y:S02]  /*6a30*/  MUFU.EX2 R29, R29 ;  /* 0x0000001d001d7308 */ /* 0x000fe40000000800 */
[----:B------:R-:W1:Y:S06]  /*6a40*/  SHFL.BFLY PT, R14, R9, 0x2, 0x1f ;  /* 0x0c401f00090e7f89 */ /* 0x000e6c00000e0000 */
[----:B------:R-:W-:Y:S08]  /*6a50*/  MUFU.EX2 R37, R37 ;  /* 0x0000002500257308 */ /* 0x000ff00000000800 */
[----:B------:R-:W-:Y:S08]  /*6a60*/  MUFU.EX2 R49, R49 ;  /* 0x0000003100317308 */ /* 0x000ff00000000800 */
[----:B------:R-:W-:Y:S01]  /*6a70*/  MUFU.EX2 R41, R41 ;  /* 0x0000002900297308 */ /* 0x000fe20000000800 */
[----:B-1----:R-:W-:Y:S01]  /*6a80*/  FMNMX.FTZ R24, R9, R14, !PT ;  /* 0x0000000e09187209 */ /* 0x002fe20007810000 */
[----:B------:R-:W-:-:S04]  /*6a90*/  FFMA.FTZ R14, R76, R0, -R11 ;  /* 0x000000004c0e7223 */ /* 0x000fc8000001080b */
[----:B------:R-:W1:Y:S02]  /*6aa0*/  SHFL.BFLY PT, R9, R24, 0x1, 0x1f ;  /* 0x0c201f0018097f89 */ /* 0x000e6400000e0000 */
[----:B------:R-:W-:Y:S01]  /*6ab0*/  MUFU.EX2 R8, R8 ;  /* 0x0000000800087308 */ /* 0x000fe20000000800 */
[----:B------:R-:W-:Y:S02]  /*6ac0*/  WARPGROUP.DEPBAR.LE gsb0, 0x0 ;  /* 0x00008000000079c5 */ /* 0x000fe40000010000 */
[----:B------:R-:W-:Y:S01]  /*6ad0*/  WARPGROUP.ARRIVE ;  /* 0x00000000000079c5 */ /* 0x000fe20000000000 */
[-CC-:B------:R-:W-:Y:S01]  /*6ae0*/  FFMA.FTZ R136, R48, R0.reuse, -R11.reuse ;  /* 0x0000000030887223 */ /* 0x180fe2000001080b */
[----:B------:R-:W-:-:S03]  /*6af0*/  FFMA.FTZ R138, R52, R0, -R11 ;  /* 0x00000000348a7223 */ /* 0x000fc6000001080b */
[----:B------:R-:W-:Y:S01]  /*6b00*/  MUFU.EX2 R45, R45 ;  /* 0x0000002d002d7308 */ /* 0x000fe20000000800 */
[----:B------:R-:W-:Y:S01]  /*6b10*/  HGMMA.64x64x16.F32 R88, R132, gdesc[UR4].tnspB, R88, gsb0 ;  /* 0x40e0000484587df0 */ /* 0x000fe20008000858 */
[----:B------:R-:W-:Y:S01]  /*6b20*/  UIADD3 UR6, UR10, 0x280, URZ ;  /* 0x000002800a067890 */ /* 0x000fe2000fffe03f */
[----:B------:R-:W-:-:S05]  /*6b30*/  UMOV UR7, 0x40000040 ;  /* 0x4000004000077882 */ /* 0x000fca0000000000 */
[----:B------:R-:W-:Y:S01]  /*6b40*/  MUFU.EX2 R136, R136 ;  /* 0x0000008800887308 */ /* 0x000fe20000000800 */
[----:B-1----:R-:W-:-:S05]  /*6b50*/  FMNMX.FTZ R9, R24, R9, !PT ;  /* 0x0000000918097209 */ /* 0x002fca0007810000 */
[----:B------:R-:W-:Y:S02]  /*6b60*/  FADD.FTZ R69, -R9, R6 ;  /* 0x0000000609457221 */ /* 0x000fe40000010100 */
[----:B------:R-:W-:Y:S02]  /*6b70*/  MUFU.EX2 R138, R138 ;  /* 0x0000008a008a7308 */ /* 0x000fe40000000800 */
[-C--:B------:R-:W-:Y:S01]  /*6b80*/  FMUL.FTZ R6, R69, R0.reuse ;  /* 0x0000000045067220 */ /* 0x080fe20000410000 */
[----:B------:R-:W-:-:S04]  /*6b90*/  FMUL.FTZ R69, R9, R0 ;  /* 0x0000000009457220 */ /* 0x000fc80000410000 */
[-CC-:B------:R-:W-:Y:S01]  /*6ba0*/  FFMA.FTZ R149, R26, R0.reuse, -R69.reuse ;  /* 0x000000001a957223 */ /* 0x180fe20000010845 */
[-CC-:B------:R-:W-:Y:S01]  /*6bb0*/  FFMA.FTZ R26, R27, R0.reuse, -R69.reuse ;  /* 0x000000001b1a7223 */ /* 0x180fe20000010845 */
[----:B------:R-:W-:Y:S01]  /*6bc0*/  MUFU.EX2 R6, R6 ;  /* 0x0000000600067308 */ /* 0x000fe20000000800 */
[-CC-:B------:R-:W-:Y:S01]  /*6bd0*/  FFMA.FTZ R151, R30, R0.reuse, -R69.reuse ;  /* 0x000000001e977223 */ /* 0x180fe20000010845 */
[-CC-:B------:R-:W-:Y:S01]  /*6be0*/  FFMA.FTZ R28, R31, R0.reuse, -R69.reuse ;  /* 0x000000001f1c7223 */ /* 0x180fe20000010845 */
[----:B------:R-:W-:Y:S02]  /*6bf0*/  IMAD.U32 R31, RZ, RZ, UR36 ;  /* 0x00000024ff1f7e24 */ /* 0x000fe4000f8e00ff */
[-CC-:B------:R-:W-:Y:S01]  /*6c00*/  FFMA.FTZ R145, R34, R0.reuse, -R69.reuse ;  /* 0x0000000022917223 */ /* 0x180fe20000010845 */
[-CC-:B------:R-:W-:Y:S01]  /*6c10*/  FFMA.FTZ R30, R35, R0.reuse, -R69.reuse ;  /* 0x00000000231e7223 */ /* 0x180fe20000010845 */
[----:B------:R-:W-:Y:S02]  /*6c20*/  VIADD R27, R16, 0x9 ;  /* 0x00000009101b7836 */ /* 0x000fe40000000000 */
[-CC-:B------:R-:W-:Y:S01]  /*6c30*/  FFMA.FTZ R147, R38, R0.reuse, -R69.reuse ;  /* 0x0000000026937223 */ /* 0x180fe20000010845 */
[----:B------:R-:W1:Y:S01]  /*6c40*/  MUFU.EX2 R149, R149 ;  /* 0x0000009500957308 */ /* 0x000e620000000800 */
[----:B------:R-:W-:Y:S01]  /*6c50*/  @!P1 LEA R31, R31, UR40, 0x3 ;  /* 0x000000281f1f9c11 */ /* 0x000fe2000f8e18ff */
[-CC-:B------:R-:W-:Y:S01]  /*6c60*/  FFMA.FTZ R32, R39, R0.reuse, -R69.reuse ;  /* 0x0000000027207223 */ /* 0x180fe20000010845 */
[-CC-:B------:R-:W-:Y:S01]  /*6c70*/  FFMA.FTZ R143, R46, R0.reuse, -R69.reuse ;  /* 0x000000002e8f7223 */ /* 0x180fe20000010845 */
[-CC-:B------:R-:W-:Y:S01]  /*6c80*/  FFMA.FTZ R141, R42, R0.reuse, -R69.reuse ;  /* 0x000000002a8d7223 */ /* 0x180fe20000010845 */
[-CC-:B------:R-:W-:Y:S01]  /*6c90*/  FFMA.FTZ R34, R43, R0.reuse, -R69.reuse ;  /* 0x000000002b227223 */ /* 0x180fe20000010845 */
[----:B------:R-:W-:Y:S01]  /*6ca0*/  @!P1 VIADD R35, R31, 0x16840 ;  /* 0x000168401f239836 */ /* 0x000fe20000000000 */
[----:B------:R-:W-:Y:S01]  /*6cb0*/  SEL R31, R27, 0x9, !P2 ;  /* 0x000000091b1f7807 */ /* 0x000fe20005000000 */
[----:B------:R-:W2:Y:S01]  /*6cc0*/  MUFU.EX2 R26, R26 ;  /* 0x0000001a001a7308 */ /* 0x000ea20000000800 */
[----:B------:R-:W-:Y:S01]  /*6cd0*/  FADD.FTZ R27, R13, R4 ;  /* 0x000000040d1b7221 */ /* 0x000fe20000010000 */
[-CC-:B------:R-:W-:Y:S01]  /*6ce0*/  FFMA.FTZ R36, R47, R0.reuse, -R69.reuse ;  /* 0x000000002f247223 */ /* 0x180fe20000010845 */
[-CC-:B------:R-:W-:Y:S01]  /*6cf0*/  FFMA.FTZ R137, R50, R0.reuse, -R69.reuse ;  /* 0x0000000032897223 */ /* 0x180fe20000010845 */
[-C--:B------:R-:W-:Y:S01]  /*6d00*/  FFMA.FTZ R38, R51, R0.reuse, -R69 ;  /* 0x0000000033267223 */ /* 0x080fe20000010845 */
[----:B---3--:R-:W-:Y:S01]  /*6d10*/  FADD.FTZ R46, R150, R27 ;  /* 0x0000001b962e7221 */ /* 0x008fe20000010000 */
[-CC-:B------:R-:W-:Y:S01]  /*6d20*/  FFMA.FTZ R139, R54, R0.reuse, -R69.reuse ;  /* 0x00000000368b7223 */ /* 0x180fe20000010845 */
[-C--:B------:R-:W-:Y:S01]  /*6d30*/  FFMA.FTZ R40, R55, R0.reuse, -R69 ;  /* 0x0000000037287223 */ /* 0x080fe20000010845 */
[----:B------:R-:W3:Y:S01]  /*6d40*/  MUFU.EX2 R151, R151 ;  /* 0x0000009700977308 */ /* 0x000ee20000000800 */
[----:B-1----:R-:W-:Y:S01]  /*6d50*/  FFMA.FTZ R3, R6, R3, R149 ;  /* 0x0000000306037223 */ /* 0x002fe20000010095 */
[----:B------:R-:W-:Y:S01]  /*6d60*/  FADD.FTZ R27, R15, R46 ;  /* 0x0000002e0f1b7221 */ /* 0x000fe20000010000 */
[-CC-:B------:R-:W-:Y:S01]  /*6d70*/  FFMA.FTZ R42, R59, R0.reuse, -R69.reuse ;  /* 0x000000003b2a7223 */ /* 0x180fe20000010845 */
[-CC-:B------:R-:W-:Y:S01]  /*6d80*/  FFMA.FTZ R4, R63, R0.reuse, -R69.reuse ;  /* 0x000000003f047223 */ /* 0x180fe20000010845 */
[-C--:B------:R-:W-:Y:S01]  /*6d90*/  FFMA.FTZ R75, R75, R0.reuse, -R69 ;  /* 0x000000004b4b7223 */ /* 0x080fe20000010845 */
[----:B------:R-:W-:Y:S01]  /*6da0*/  FADD.FTZ R46, R144, R27 ;  /* 0x0000001b902e7221 */ /* 0x000fe20000010000 */
[-C--:B------:R-:W-:Y:S01]  /*6db0*/  FFMA.FTZ R78, R78, R0.reuse, -R69 ;  /* 0x000000004e4e7223 */ /* 0x080fe20000010845 */
[----:B------:R-:W1:Y:S01]  /*6dc0*/  MUFU.EX2 R28, R28 ;  /* 0x0000001c001c7308 */ /* 0x000e620000000800 */
[C---:B--2---:R-:W-:Y:S01]  /*6dd0*/  FADD.FTZ R44, R26.reuse, R3 ;  /* 0x000000031a2c7221 */ /* 0x044fe20000010000 */
[----:B------:R-:W-:Y:S01]  /*6de0*/  FADD.FTZ R27, R19, R46 ;  /* 0x0000002e131b7221 */ /* 0x000fe20000010000 */
[----:B------:R-:W-:Y:S01]  /*6df0*/  F2FP.F16.F32.PACK_AB R149, R26, R149 ;  /* 0x000000951a95723e */ /* 0x000fe200000000ff */
[-CC-:B------:R-:W-:Y:S01]  /*6e00*/  FFMA.FTZ R46, R71, R0.reuse, -R69.reuse ;  /* 0x00000000472e7223 */ /* 0x180fe20000010845 */
[-C--:B------:R-:W-:Y:S01]  /*6e10*/  FFMA.FTZ R79, R79, R0.reuse, -R69 ;  /* 0x000000004f4f7223 */ /* 0x080fe20000010845 */
[----:B------:R-:W-:Y:S01]  /*6e20*/  FADD.FTZ R50, R146, R27 ;  /* 0x0000001b92327221 */ /* 0x000fe20000010000 */
[-CC-:B------:R-:W-:Y:S01]  /*6e30*/  FFMA.FTZ R82, R82, R0.reuse, -R69.reuse ;  /* 0x0000000052527223 */ /* 0x180fe20000010845 */
[----:B------:R-:W2:Y:S01]  /*6e40*/  MUFU.EX2 R145, R145 ;  /* 0x0000009100917308 */ /* 0x000ea20000000800 */
[----:B---3--:R-:W-:Y:S01]  /*6e50*/  FADD.FTZ R3, R151, R44 ;  /* 0x0000002c97037221 */ /* 0x008fe20000010000 */
[----:B------:R-:W-:Y:S01]  /*6e60*/  FADD.FTZ R27, R21, R50 ;  /* 0x00000032151b7221 */ /* 0x000fe20000010000 */
[-C--:B------:R-:W-:Y:S01]  /*6e70*/  FFMA.FTZ R83, R83, R0.reuse, -R69 ;  /* 0x0000000053537223 */ /* 0x080fe20000010845 */
[----:B------:R-:W-:Y:S01]  /*6e80*/  @!P1 PRMT R35, RZ, 0x654, R35 ;  /* 0x00000654ff239816 */ /* 0x000fe20000000023 */
[----:B------:R-:W-:Y:S01]  /*6e90*/  FFMA.FTZ R86, R86, R0, -R69 ;  /* 0x0000000056567223 */ /* 0x000fe20000010845 */
[----:B------:R-:W-:Y:S01]  /*6ea0*/  FADD.FTZ R50, R140, R27 ;  /* 0x0000001b8c327221 */ /* 0x000fe20000010000 */
[----:B------:R-:W-:Y:S01]  /*6eb0*/  ISETP.LT.AND P2, PT, RZ, UR28, PT ;  /* 0x0000001cff007c0c */ /* 0x000fe2000bf41270 */
[----:B------:R-:W3:Y:S01]  /*6ec0*/  MUFU.EX2 R30, R30 ;  /* 0x0000001e001e7308 */ /* 0x000ee20000000800 */
[C---:B-1----:R-:W-:Y:S01]  /*6ed0*/  FADD.FTZ R44, R28.reuse, R3 ;  /* 0x000000031c2c7221 */ /* 0x042fe20000010000 */
[----:B------:R-:W-:Y:S01]  /*6ee0*/  FADD.FTZ R27, R25, R50 ;  /* 0x00000032191b7221 */ /* 0x000fe20000010000 */
[----:B------:R-:W-:-:S02]  /*6ef0*/  F2FP.F16.F32.PACK_AB R151, R28, R151 ;  /* 0x000000971c97723e */ /* 0x000fc400000000ff */
[----:B------:R-:W-:Y:S01]  /*6f00*/  F2FP.F16.F32.PACK_AB R150, R15, R150 ;  /* 0x000000960f96723e */ /* 0x000fe200000000ff */
[----:B------:R-:W-:Y:S02]  /*6f10*/  WARPGROUP.DEPBAR.LE gsb0, 0x0 ;  /* 0x00008000000079c5 */ /* 0x000fe40000010000 */
[----:B------:R-:W-:Y:S01]  /*6f20*/  WARPGROUP.ARRIVE ;  /* 0x00000000000079c5 */ /* 0x000fe20000000000 */
[----:B------:R-:W1:Y:S01]  /*6f30*/  MUFU.EX2 R147, R147 ;  /* 0x0000009300937308 */ /* 0x000e620000000800 */
[----:B--2---:R-:W-:Y:S01]  /*6f40*/  FADD.FTZ R3, R145, R44 ;  /* 0x0000002c91037221 */ /* 0x004fe20000010000 */
[----:B------:R-:W-:Y:S01]  /*6f50*/  FADD.FTZ R50, R142, R27 ;  /* 0x0000001b8e327221 */ /* 0x000fe20000010000 */
[-C--:B------:R-:W-:Y:S01]  /*6f60*/  FFMA.FTZ R132, R56, R0.reuse, -R11 ;  /* 0x0000000038847223 */ /* 0x080fe2000001080b */
[-C--:B------:R-:W-:Y:S01]  /*6f70*/  FFMA.FTZ R133, R58, R0.reuse, -R69 ;  /* 0x000000003a857223 */ /* 0x080fe20000010845 */
[----:B------:R-:W-:Y:S01]  /*6f80*/  HGMMA.64x64x16.F32 R88, R128, gdesc[UR4].tnspB, R88, gsb0 ;  /* 0x40e0000480587df0 */ /* 0x000fe20008000858 */
[----:B------:R-:W-:Y:S01]  /*6f90*/  UIADD3 UR6, UR10, 0x300, URZ ;  /* 0x000003000a067890 */ /* 0x000fe2000fffe03f */
[----:B------:R-:W-:Y:S01]  /*6fa0*/  FADD.FTZ R27, R33, R50 ;  /* 0x00000032211b7221 */ /* 0x000fe20000010000 */
[----:B------:R-:W-:Y:S01]  /*6fb0*/  UMOV UR7, 0x40000040 ;  /* 0x4000004000077882 */ /* 0x000fe20000000000 */
[----:B------:R-:W2:Y:S01]  /*6fc0*/  MUFU.EX2 R32, R32 ;  /* 0x0000002000207308 */ /* 0x000ea20000000800 */
[----:B------:R-:W-:Y:S01]  /*6fd0*/  UIADD3 UR10, UR10, 0x380, URZ ;  /* 0x000003800a0a7890 */ /* 0x000fe2000fffe03f */
[----:B---3--:R-:W-:Y:S01]  /*6fe0*/  FADD.FTZ R48, R30, R3 ;  /* 0x000000031e307221 */ /* 0x008fe20000010000 */
[----:B------:R-:W-:Y:S01]  /*6ff0*/  FADD.FTZ R50, R136, R27 ;  /* 0x0000001b88327221 */ /* 0x000fe20000010000 */
[-C--:B------:R-:W-:Y:S01]  /*7000*/  FFMA.FTZ R134, R60, R0.reuse, -R11 ;  /* 0x000000003c867223 */ /* 0x080fe2000001080b */
[-CC-:B------:R-:W-:Y:S01]  /*7010*/  FFMA.FTZ R135, R62, R0.reuse, -R69.reuse ;  /* 0x000000003e877223 */ /* 0x180fe20000010845 */
[-C--:B------:R-:W-:Y:S01]  /*7020*/  FFMA.FTZ R44, R67, R0.reuse, -R69 ;  /* 0x00000000432c7223 */ /* 0x080fe20000010845 */
[----:B------:R-:W-:Y:S01]  /*7030*/  FADD.FTZ R13, R29, R50 ;  /* 0x000000321d0d7221 */ /* 0x000fe20000010000 */
[----:B------:R-:W3:Y:S01]  /*7040*/  MUFU.EX2 R141, R141 ;  /* 0x0000008d008d7308 */ /* 0x000ee20000000800 */
[----:B-1----:R-:W-:Y:S01]  /*7050*/  FADD.FTZ R3, R147, R48 ;  /* 0x0000003093037221 */ /* 0x002fe20000010000 */
[----:B------:R-:W-:Y:S01]  /*7060*/  FFMA.FTZ R11, R85, R0, -R11 ;  /* 0x00000000550b7223 */ /* 0x000fe2000001080b */
[----:B------:R-:W-:Y:S01]  /*7070*/  FADD.FTZ R50, R138, R13 ;  /* 0x0000000d8a327221 */ /* 0x000fe20000010000 */
[----:B------:R-:W-:-:S02]  /*7080*/  F2FP.F16.F32.PACK_AB R144, R19, R144 ;  /* 0x000000901390723e */ /* 0x000fc400000000ff */
[----:B------:R-:W-:Y:S01]  /*7090*/  F2FP.F16.F32.PACK_AB R145, R30, R145 ;  /* 0x000000911e91723e */ /* 0x000fe200000000ff */
[----:B------:R-:W-:Y:S01]  /*70a0*/  FADD.FTZ R13, R37, R50 ;  /* 0x00000032250d7221 */ /* 0x000fe20000010000 */
[----:B------:R-:W1:Y:S01]  /*70b0*/  MUFU.EX2 R34, R34 ;  /* 0x0000002200227308 */ /* 0x000e620000000800 */
[C---:B--2---:R-:W-:Y:S01]  /*70c0*/  FADD.FTZ R48, R32.reuse, R3 ;  /* 0x0000000320307221 */ /* 0x044fe20000010000 */
[----:B------:R-:W-:Y:S02]  /*70d0*/  F2FP.F16.F32.PACK_AB R146, R21, R146 ;  /* 0x000000921592723e */ /* 0x000fe400000000ff */
[----:B------:R-:W-:Y:S02]  /*70e0*/  F2FP.F16.F32.PACK_AB R147, R32, R147 ;  /* 0x000000932093723e */ /* 0x000fe400000000ff */
[----:B------:R-:W-:Y:S02]  /*70f0*/  F2FP.F16.F32.PACK_AB R140, R25, R140 ;  /* 0x0000008c198c723e */ /* 0x000fe400000000ff */
[----:B------:R-:W2:Y:S01]  /*7100*/  MUFU.EX2 R143, R143 ;  /* 0x0000008f008f7308 */ /* 0x000ea20000000800 */
[----:B---3--:R-:W-:Y:S01]  /*7110*/  FADD.FTZ R3, R141, R48 ;  /* 0x000000308d037221 */ /* 0x008fe20000010000 */
[----:B------:R-:W-:-:S02]  /*7120*/  F2FP.F16.F32.PACK_AB R142, R33, R142 ;  /* 0x0000008e218e723e */ /* 0x000fc400000000ff */
[----:B------:R-:W-:Y:S02]  /*7130*/  F2FP.F16.F32.PACK_AB R136, R29, R136 ;  /* 0x000000881d88723e */ /* 0x000fe400000000ff */
[----:B------:R-:W-:Y:S02]  /*7140*/  F2FP.F16.F32.PACK_AB R138, R37, R138 ;  /* 0x0000008a258a723e */ /* 0x000fe400000000ff */
        /* <DEDUP_REMOVED lines=16> */
[----:B------:R-:W-:Y:S01]  /*7250*/  WARPGROUP.ARRIVE ;  /* 0x00000000000079c5 */ /* 0x000fe20000000000 */
[-CC-:B------:R-:W-:Y:S01]  /*7260*/  FFMA.FTZ R129, R66, R0.reuse, -R69.reuse ;  /* 0x0000000042817223 */ /* 0x180fe20000010845 */
[----:B------:R-:W-:Y:S01]  /*7270*/  FFMA.FTZ R131, R70, R0, -R69 ;  /* 0x0000000046837223 */ /* 0x000fe20000010845 */
[----:B------:R-:W-:Y:S01]  /*7280*/  F2FP.F16.F32.PACK_AB R128, R45, R8 ;  /* 0x000000082d80723e */ /* 0x000fe200000000ff */
[----:B------:R-:W3:Y:S01]  /*7290*/  MUFU.EX2 R133, R133 ;  /* 0x0000008500857308 */ /* 0x000ee20000000800 */
[C---:B-1----:R-:W-:Y:S01]  /*72a0*/  FADD.FTZ R26, R40.reuse, R3 ;  /* 0x00000003281a7221 */ /* 0x042fe20000010000 */
[----:B------:R-:W-:Y:S01]  /*72b0*/  HGMMA.64x64x16.F32 R88, R124, gdesc[UR4].tnspB, R88, gsb0 ;  /* 0x40e000047c587df0 */ /* 0x000fe20008000858 */
[----:B------:R-:W-:Y:S01]  /*72c0*/  UIADD3 UR6, UR28, -0x1, URZ ;  /* 0xffffffff1c067890 */ /* 0x000fe2000fffe03f */
[----:B------:R-:W-:-:S04]  /*72d0*/  F2FP.F16.F32.PACK_AB R139, R40, R139 ;  /* 0x0000008b288b723e */ /* 0x000fc800000000ff */
[----:B------:R-:W1:Y:S01]  /*72e0*/  MUFU.EX2 R42, R42 ;  /* 0x0000002a002a7308 */ /* 0x000e620000000800 */
[----:B--2---:R-:W-:Y:S01]  /*72f0*/  FADD.FTZ R28, R132, R13 ;  /* 0x0000000d841c7221 */ /* 0x004fe20000010000 */
[----:B------:R-:W-:Y:S01]  /*7300*/  UMOV UR28, UR6 ;  /* 0x00000006001c7c82 */ /* 0x000fe20008000000 */
[C---:B------:R-:W-:Y:S02]  /*7310*/  F2FP.F16.F32.PACK_AB R132, R49.reuse, R132 ;  /* 0x000000843184723e */ /* 0x040fe400000000ff */
        /* <DEDUP_REMOVED lines=11> */
[----:B---3--:R-:W-:Y:S01]  /*73d0*/  FADD.FTZ R3, R135, R26 ;  /* 0x0000001a87037221 */ /* 0x008fe20000010000 */
[----:B------:R-:W-:-:S04]  /*73e0*/  FADD.FTZ R28, R8, R13 ;  /* 0x0000000d081c7221 */ /* 0x000fc80000010000 */
[----:B------:R-:W-:Y:S02]  /*73f0*/  FADD.FTZ R13, R45, R28 ;  /* 0x0000001c2d0d7221 */ /* 0x000fe40000010000 */
        /* <DEDUP_REMOVED lines=10> */
[----:B------:R-:W-:Y:S02]  /*74a0*/  WARPGROUP.DEPBAR.LE gsb0, 0x0 ;  /* 0x00008000000079c5 */ /* 0x000fe40000010000 */
[----:B------:R-:W-:Y:S01]  /*74b0*/  WARPGROUP.ARRIVE ;  /* 0x00000000000079c5 */ /* 0x000fe20000000000 */
[----:B------:R-:W-:-:S03]  /*74c0*/  FFMA.FTZ R125, R74, R0, -R69 ;  /* 0x000000004a7d7223 */ /* 0x000fc60000010845 */
[----:B------:R-:W1:Y:S01]  /*74d0*/  MUFU.EX2 R46, R46 ;  /* 0x0000002e002e7308 */ /* 0x000e620000000800 */
[----:B--2---:R-:W-:Y:S01]  /*74e0*/  FADD.FTZ R3, R131, R26 ;  /* 0x0000001a83037221 */ /* 0x004fe20000010000 */
[----:B------:R-:W-:Y:S01]  /*74f0*/  FFMA.FTZ R69, R87, R0, -R69 ;  /* 0x0000000057457223 */ /* 0x000fe20000010845 */
[----:B------:R-:W-:Y:S01]  /*7500*/  HGMMA.64x64x16.F32 R88, R120, gdesc[UR8].tnspB, R88, gsb0 ;  /* 0x40e0000878587df0 */ /* 0x000fe20008000858 */
[C---:B---3--:R-:W-:Y:S01]  /*7510*/  FADD.FTZ R13, R53.reuse, R28 ;  /* 0x0000001c350d7221 */ /* 0x048fe20000010000 */
[----:B------:R-:W-:-:S03]  /*7520*/  F2FP.F16.F32.PACK_AB R130, R53, R10 ;  /* 0x0000000a3582723e */ /* 0x000fc600000000ff */
[----:B------:R-:W2:Y:S08]  /*7530*/  MUFU.EX2 R12, R12 ;  /* 0x0000000c000c7308 */ /* 0x000eb00000000800 */
        /* <DEDUP_REMOVED lines=23> */
[----:B------:R3:W-:Y:S06]  /*76b0*/  BAR.ARV R31, 0x100 ;  /* 0x0004001f0000751d */ /* 0x0007ec0000002000 */
[----:B------:R-:W4:Y:S01]  /*76c0*/  MUFU.EX2 R121, R82 ;  /* 0x0000005200797308 */ /* 0x000f220000000800 */
[----:B------:R5:W-:Y:S01]  /*76d0*/  @!P1 SYNCS.ARRIVE.TRANS64.RED.A1T0 RZ, [R35+URZ], RZ ;  /* 0x000000ff23ff99a7 */ /* 0x000be2000810043f */
[----:B-1----:R-:W-:Y:S01]  /*76e0*/  FADD.FTZ R4, R20, R3 ;  /* 0x0000000314047221 */ /* 0x002fe20000010000 */
[-C--:B------:R-:W-:Y:S01]  /*76f0*/  FMUL.FTZ R88, R88, R7.reuse ;  /* 0x0000000758587220 */ /* 0x080fe20000410000 */
[-C--:B------:R-:W-:Y:S01]  /*7700*/  FMUL.FTZ R89, R89, R7.reuse ;  /* 0x0000000759597220 */ /* 0x080fe20000410000 */
[-C--:B------:R-:W-:Y:S01]  /*7710*/  FMUL.FTZ R92, R92, R7.reuse ;  /* 0x000000075c5c7220 */ /* 0x080fe20000410000 */
[-C--:B------:R-:W-:Y:S01]  /*7720*/  FMUL.FTZ R93, R93, R7.reuse ;  /* 0x000000075d5d7220 */ /* 0x080fe20000410000 */
[----:B--2---:R-:W-:Y:S01]  /*7730*/  FADD.FTZ R3, R65, R4 ;  /* 0x0000000441037221 */ /* 0x004fe20000010000 */
[----:B------:R-:W1:Y:S01]  /*7740*/  MUFU.EX2 R83, R83 ;  /* 0x0000005300537308 */ /* 0x000e620000000800 */
[----:B-----5:R-:W-:Y:S01]  /*7750*/  IMAD.U32 R35, RZ, RZ, UR21 ;  /* 0x00000015ff237e24 */ /* 0x020fe2000f8e00ff */
[----:B------:R-:W-:Y:S01]  /*7760*/  UMOV UR21, UR36 ;  /* 0x0000002400157c82 */ /* 0x000fe20008000000 */
[-C--:B------:R-:W-:Y:S01]  /*7770*/  FMUL.FTZ R96, R96, R7.reuse ;  /* 0x0000000760607220 */ /* 0x080fe20000410000 */
[-C--:B------:R-:W-:Y:S01]  /*7780*/  FMUL.FTZ R97, R97, R7.reuse ;  /* 0x0000000761617220 */ /* 0x080fe20000410000 */
[-C--:B------:R-:W-:Y:S01]  /*7790*/  FMUL.FTZ R100, R100, R7.reuse ;  /* 0x0000000764647220 */ /* 0x080fe20000410000 */
[----:B------:R-:W-:Y:S01]  /*77a0*/  @!P1 LEA R35, R35, UR40, 0x3 ;  /* 0x0000002823239c11 */ /* 0x000fe2000f8e18ff */
[-C--:B------:R-:W-:Y:S01]  /*77b0*/  FMUL.FTZ R101, R101, R7.reuse ;  /* 0x0000000765657220 */ /* 0x080fe20000410000 */
[----:B------:R-:W2:Y:S01]  /*77c0*/  MUFU.EX2 R24, R84 ;  /* 0x0000005400187308 */ /* 0x000ea20000000800 */
[----:B----4-:R-:W-:Y:S01]  /*77d0*/  FADD.FTZ R26, R121, R26 ;  /* 0x0000001a791a7221 */ /* 0x010fe20000010000 */
[----:B------:R-:W-:Y:S01]  /*77e0*/  FMUL.FTZ R104, R104, R7 ;  /* 0x0000000768687220 */ /* 0x000fe20000410000 */
[----:B---3--:R-:W-:-:S02]  /*77f0*/  @!P1 VIADD R31, R35, 0x16860 ;  /* 0x00016860231f9836 */ /* 0x008fc40000000000 */
[-C--:B------:R-:W-:Y:S01]  /*7800*/  FMUL.FTZ R105, R105, R7.reuse ;  /* 0x0000000769697220 */ /* 0x080fe20000410000 */
[-C--:B------:R-:W-:Y:S01]  /*7810*/  FMUL.FTZ R108, R108, R7.reuse ;  /* 0x000000076c6c7220 */ /* 0x080fe20000410000 */
[-C--:B------:R-:W-:Y:S01]  /*7820*/  FMUL.FTZ R109, R109, R7.reuse ;  /* 0x000000076d6d7220 */ /* 0x080fe20000410000 */
[-C--:B------:R-:W-:Y:S01]  /*7830*/  FMUL.FTZ R112, R112, R7.reuse ;  /* 0x0000000770707220 */ /* 0x080fe20000410000 */
[----:B------:R-:W3:Y:S01]  /*7840*/  MUFU.EX2 R123, R86 ;  /* 0x00000056007b7308 */ /* 0x000ee20000000800 */
[----:B-1----:R-:W-:Y:S01]  /*7850*/  FADD.FTZ R26, R83, R26 ;  /* 0x0000001a531a7221 */ /* 0x002fe20000010000 */
[----:B------:R-:W-:Y:S01]  /*7860*/  @!P1 PRMT R31, RZ, 0x654, R31 ;  /* 0x00000654ff1f9816 */ /* 0x000fe2000000001f */
[-C--:B------:R-:W-:Y:S01]  /*7870*/  FMUL.FTZ R113, R113, R7.reuse ;  /* 0x0000000771717220 */ /* 0x080fe20000410000 */
[-C--:B------:R-:W-:Y:S01]  /*7880*/  FMUL.FTZ R116, R116, R7.reuse ;  /* 0x0000000774747220 */ /* 0x080fe20000410000 */
[----:B------:R-:W-:Y:S01]  /*7890*/  FMUL.FTZ R117, R117, R7 ;  /* 0x0000000775757220 */ /* 0x000fe20000410000 */
[----:B------:R1:W-:Y:S01]  /*78a0*/  @!P1 SYNCS.ARRIVE.TRANS64.RED.A1T0 RZ, [R31+URZ], RZ ;  /* 0x000000ff1fff99a7 */ /* 0x0003e2000810043f */
[-C--:B------:R-:W-:Y:S01]  /*78b0*/  FMUL.FTZ R90, R90, R6.reuse ;  /* 0x000000065a5a7220 */ /* 0x080fe20000410000 */
[----:B------:R-:W4:Y:S01]  /*78c0*/  MUFU.EX2 R11, R11 ;  /* 0x0000000b000b7308 */ /* 0x000f220000000800 */
        /* <DEDUP_REMOVED lines=19> */
[----:B----4-:R-:W-:Y:S01]  /*7a00*/  FADD.FTZ R4, R11, R4 ;  /* 0x000000040b047221 */ /* 0x010fe20000010000 */
[----:B------:R-:W-:Y:S01]  /*7a10*/  F2FP.F16.F32.PACK_AB R120, R65, R20 ;  /* 0x000000144178723e */ /* 0x000fe200000000ff */
[----:B------:R-:W-:Y:S01]  /*7a20*/  IMAD.MOV.U32 R6, RZ, RZ, R9 ;  /* 0x000000ffff067224 */ /* 0x000fe200078e0009 */
[----:B------:R-:W-:Y:S01]  /*7a30*/  F2FP.F16.F32.PACK_AB R121, R83, R121 ;  /* 0x000000795379723e */ /* 0x000fe200000000ff */
[----:B------:R-:W-:Y:S01]  /*7a40*/  IMAD.MOV.U32 R7, RZ, RZ, R5 ;  /* 0x000000ffff077224 */ /* 0x000fe200078e0005 */
[----:B------:R-:W-:Y:S01]  /*7a50*/  F2FP.F16.F32.PACK_AB R122, R11, R24 ;  /* 0x000000180b7a723e */ /* 0x000fe200000000ff */
[C---:B--2---:R-:W-:Y:S01]  /*7a60*/  FADD.FTZ R3, R69.reuse, R26 ;  /* 0x0000001a45037221 */ /* 0x044fe20000010000 */
[----:B------:R-:W-:Y:S01]  /*7a70*/  F2FP.F16.F32.PACK_AB R123, R69, R123 ;  /* 0x0000007b457b723e */ /* 0x000fe200000000ff */
[----:B-1----:R-:W-:Y:S06]  /*7a80*/  @P2 BRA `(.L_x_12060) ;  /* 0xffffffe000e42947 */ /* 0x002fec000383ffff */
.L_x_12051:
[----:B------:R-:W-:Y:S06]  /*7a90*/  BAR.ARV 0x8, 0x1a0 ;  /* 0x0206800000007b1d */ /* 0x000fec0000002000 */
[----:B------:R-:W-:Y:S05]  /*7aa0*/  @!P0 BRA `(.L_x_12061) ;  /* 0x0000000000048947 */ /* 0x000fea0003800000 */
[----:B------:R-:W-:Y:S01]  /*7ab0*/  BPT.TRAP 0x1 ;  /* 0x000000040000795c */ /* 0x000fe20000300000 */
.L_x_12061:
[----:B------:R-:W-:Y:S01]  /*7ac0*/  ULEA UR5, UR36, UR40, 0x3 ;  /* 0x0000002824057291 */ /* 0x000fe2000f8e183f */
[----:B------:R-:W-:-:S05]  /*7ad0*/  IMAD.U32 R6, RZ, RZ, UR37 ;  /* 0x00000025ff067e24 */ /* 0x000fca000f8e00ff */
[----:B------:R-:W-:-:S04]  /*7ae0*/  SHF.L.U32 R6, R6, 0x1f, RZ ;  /* 0x0000001f06067819 */ /* 0x000fc800000006ff */
[----:B------:R1:W2:Y:S01]  /*7af0*/  SYNCS.PHASECHK.TRANS64.TRYWAIT P2, [UR5+0x16850], R6 ;  /* 0x01685006ff0075a7 */ /* 0x0002a20008040145 */
[----:B------:R-:W-:Y:S05]  /*7b00*/  @!P0 BRA `(.L_x_12062) ;  /* 0x0000000000048947 */ /* 0x000fea0003800000 */
[----:B------:R-:W-:Y:S01]  /*7b10*/  BPT.TRAP 0x1 ;  /* 0x000000040000795c */ /* 0x000fe20000300000 */
.L_x_12062:
[----:B--2---:R-:W-:Y:S05]  /*7b20*/  @P2 BRA `(.L_x_12063) ;  /* 0x0000000000082947 */ /* 0x004fea0003800000 */
[----:B------:R-:W2:Y:S02]  /*7b30*/  SYNCS.PHASECHK.TRANS64.TRYWAIT P0, [UR5+0x16850], R6 ;  /* 0x01685006ff0075a7 */ /* 0x000ea40008000145 */
[----:B--2---:R-:W-:Y:S05]  /*7b40*/  @!P0 BRA `(.L_x_12064) ;  /* 0x0000004000448947 */ /* 0x004fea0003800000 */
.L_x_12063:
        /* <DEDUP_REMOVED lines=20> */
[----:B------:R-:W-:Y:S02]  /*7c90*/  IMAD.MOV.U32 R3, RZ, RZ, -0x800000 ;  /* 0xff800000ff037424 */ /* 0x000fe400078e00ff */
[----:B--2---:R-:W-:-:S02]  /*7ca0*/  FADD.FTZ R7, R7, R4 ;  /* 0x0000000407077221 */ /* 0x004fc40000010000 */
[----:B------:R-:W1:Y:S04]  /*7cb0*/  SHFL.BFLY PT, R11, R8, 0x1, 0x1f ;  /* 0x0c201f00080b7f89 */ /* 0x000e6800000e0000 */
[----:B------:R-:W2:Y:S01]  /*7cc0*/  SHFL.BFLY PT, R6, R7, 0x1, 0x1f ;  /* 0x0c201f0007067f89 */ /* 0x000ea200000e0000 */
[----:B-1----:R-:W-:Y:S01]  /*7cd0*/  FADD.FTZ R11, R8, R11 ;  /* 0x0000000b080b7221 */ /* 0x002fe20000010000 */
[----:B------:R-:W-:Y:S02]  /*7ce0*/  IMAD.U32 R8, RZ, RZ, UR5 ;  /* 0x00000005ff087e24 */ /* 0x000fe4000f8e00ff */
        /* <DEDUP_REMOVED lines=12> */
[----:B------:R-:W1:Y:S01]  /*7db0*/  @P2 MUFU.RCP R12, R11 ;  /* 0x0000000b000c2308 */ /* 0x000e620000001000 */
[----:B--2---:R-:W-:Y:S01]  /*7dc0*/  @P0 FMUL.FTZ R7, R6, 0.69314718246459960938 ;  /* 0x3f31721806070820 */ /* 0x004fe20000410000 */
[----:B------:R-:W-:Y:S02]  /*7dd0*/  WARPGROUP.DEPBAR.LE gsb0, 0x0 ;  /* 0x00008000000079c5 */ /* 0x000fe40000010000 */
[----:B------:R-:W-:Y:S01]  /*7de0*/  WARPGROUP.ARRIVE ;  /* 0x00000000000079c5 */ /* 0x000fe20000000000 */
[----:B------:R-:W-:Y:S01]  /*7df0*/  @P0 FFMA.FTZ R15, R4, R5, R7 ;  /* 0x00000005040f0223 */ /* 0x000fe20000010007 */
[----:B------:R-:W-:-:S04]  /*7e00*/  PLOP3.LUT P0, PT, PT, PT, PT, 0x8, 0x0 ;  /* 0x000000000000781c */ /* 0x000fc80003f0e170 */
        /* <DEDUP_REMOVED lines=67> */
[----:B------:R-:W-:-:S07]  /*8240*/  FMUL.FTZ R119, R119, R12 ;  /* 0x0000000c77777220 */ /* 0x000fce0000410000 */
.L_x_12034:
        /* <DEDUP_REMOVED lines=11> */
[C---:B------:R-:W-:Y:S01]  /*8300*/  LOP3.LUT R5, R22.reuse, 0x380, RZ, 0xc0, !PT ;  /* 0x0000038016057812 */ /* 0x040fe200078ec0ff */
[----:B------:R-:W-:Y:S01]  /*8310*/  USHF.R.S32.HI UR5, URZ, 0x1f, UR43 ;  /* 0x0000001f3f057899 */ /* 0x000fe2000801142b */
[----:B------:R-:W-:Y:S02]  /*8320*/  IADD3 R43, P3, R22, 0x20, RZ ;  /* 0x00000020162b7810 */ /* 0x000fe40007f7e0ff */
[-C--:B------:R-:W-:Y:S01]  /*8330*/  LEA.HI R4, R45, R44.reuse, RZ, 0x7 ;  /* 0x0000002c2d047211 */ /* 0x080fe200078f38ff */
[----:B------:R-:W-:Y:S01]  /*8340*/  ULDC.64 UR8, c[0x0][0xb70] ;  /* 0x0002dc0000087ab9 */ /* 0x000fe20000000a00 */
[----:B------:R-:W-:Y:S01]  /*8350*/  SHF.R.U64 R5, R5, 0x3, RZ ;  /* 0x0000000305057819 */ /* 0x000fe200000012ff */
[----:B------:R-:W-:Y:S01]  /*8360*/  UIMAD UR5, UR5, UR8, URZ ;  /* 0x00000008050572a4 */ /* 0x000fe2000f8e023f */
[----:B------:R-:W-:Y:S01]  /*8370*/  LOP3.LUT R12, R43, 0x380, RZ, 0xc0, !PT ;  /* 0x000003802b0c7812 */ /* 0x000fe200078ec0ff */
[----:B------:R-:W-:Y:S01]  /*8380*/  UIMAD.WIDE.U32 UR6, UR43, UR8, URZ ;  /* 0x000000082b0672a5 */ /* 0x000fe2000f8e003f */
[----:B------:R-:W-:Y:S01]  /*8390*/  LOP3.LUT R49, R4, 0xffffff80, RZ, 0xc0, !PT ;  /* 0xffffff8004317812 */ /* 0x000fe200078ec0ff */
[----:B------:R-:W-:Y:S01]  /*83a0*/  USHF.R.S32.HI UR8, URZ, 0x1f, UR44 ;  /* 0x0000001f3f087899 */ /* 0x000fe2000801142c */
[----:B------:R-:W-:Y:S01]  /*83b0*/  LEA.HI R47, R45, R44, RZ, 0x5 ;  /* 0x0000002c2d2f7211 */ /* 0x000fe200078f28ff */
[----:B------:R-:W-:Y:S01]  /*83c0*/  UIMAD UR5, UR43, UR9, UR5 ;  /* 0x000000092b0572a4 */ /* 0x000fe2000f8e0205 */
[----:B------:R-:W-:Y:S01]  /*83d0*/  LOP3.LUT R4, R5, R22, RZ, 0x3c, !PT ;  /* 0x0000001605047212 */ /* 0x000fe200078e3cff */
[----:B------:R-:W-:Y:S01]  /*83e0*/  IMAD.MOV.U32 R5, RZ, RZ, R23 ;  /* 0x000000ffff057224 */ /* 0x000fe200078e0017 */
[----:B------:R-:W-:Y:S01]  /*83f0*/  IADD3 R45, P2, R22, 0x40, RZ ;  /* 0x00000040162d7810 */ /* 0x000fe20007f5e0ff */
[----:B------:R-:W-:Y:S01]  /*8400*/  IMAD.IADD R49, R44, 0x1, -R49 ;  /* 0x000000012c317824 */ /* 0x000fe200078e0a31 */
[----:B------:R-:W-:Y:S01]  /*8410*/  SHF.R.U64 R12, R12, 0x3, RZ ;  /* 0x000000030c0c7819 */ /* 0x000fe200000012ff */
[----:B------:R-:W-:Y:S01]  /*8420*/  UIADD3 UR5, UR7, UR5, URZ ;  /* 0x0000000507057290 */ /* 0x000fe2000fffe03f */
[----:B------:R-:W-:-:S02]  /*8430*/  LOP3.LUT R44, R45, 0x380, RZ, 0xc0, !PT ;  /* 0x000003802d2c7812 */ /* 0x000fc400078ec0ff */
[----:B------:R-:W-:Y:S02]  /*8440*/  LOP3.LUT R12, R12, R43, RZ, 0x3c, !PT ;  /* 0x0000002b0c0c7212 */ /* 0x000fe400078e3cff */
[----:B------:R-:W-:Y:S02]  /*8450*/  MOV R43, R4 ;  /* 0x00000004002b7202 */ /* 0x000fe40000000f00 */
[----:B------:R-:W-:Y:S02]  /*8460*/  F2FP.F16.F32.PACK_AB R5, R10, R11 ;  /* 0x0000000b0a05723e */ /* 0x000fe400000000ff */
[----:B------:R-:W-:Y:S02]  /*8470*/  SHF.R.U64 R10, R44, 0x3, RZ ;  /* 0x000000032c0a7819 */ /* 0x000fe400000012ff */
[----:B------:R-:W-:Y:S02]  /*8480*/  IADD3 R48, P1, R22, 0x60, RZ ;  /* 0x0000006016307810 */ /* 0x000fe40007f3e0ff */
[----:B------:R-:W-:-:S02]  /*8490*/  LOP3.LUT R10, R10, R45, RZ, 0x3c, !PT ;  /* 0x0000002d0a0a7212 */ /* 0x000fc400078e3cff */
[----:B------:R-:W1:Y:S01]  /*84a0*/  LDC.64 R44, c[0x0][0xb78] ;  /* 0x0002de00ff2c7b82 */ /* 0x000e620000000a00 */
[----:B------:R-:W-:Y:S02]  /*84b0*/  LOP3.LUT R46, R48, 0x380, RZ, 0xc0, !PT ;  /* 0x00000380302e7812 */ /* 0x000fe400078ec0ff */
[----:B------:R-:W-:Y:S01]  /*84c0*/  F2FP.F16.F32.PACK_AB R4, R13, R42 ;  /* 0x0000002a0d04723e */ /* 0x000fe200000000ff */
[--C-:B------:R-:W-:Y:S01]  /*84d0*/  IMAD.X R13, RZ, RZ, R23.reuse, P3 ;  /* 0x000000ffff0d7224 */ /* 0x100fe200018e0617 */
[----:B------:R-:W-:Y:S01]  /*84e0*/  F2FP.F16.F32.PACK_AB R6, R6, R9 ;  /* 0x000000090606723e */ /* 0x000fe200000000ff */
[--C-:B------:R-:W-:Y:S01]  /*84f0*/  IMAD.X R9, RZ, RZ, R23.reuse, P1 ;  /* 0x000000ffff097224 */ /* 0x100fe200008e0617 */
[----:B------:R-:W-:Y:S02]  /*8500*/  F2FP.F16.F32.PACK_AB R7, R7, R8 ;  /* 0x000000080707723e */ /* 0x000fe400000000ff */
[----:B------:R-:W-:Y:S02]  /*8510*/  SHF.R.U64 R11, R46, 0x3, RZ ;  /* 0x000000032e0b7819 */ /* 0x000fe400000012ff */
[----:B------:R-:W-:Y:S01]  /*8520*/  MOV R12, R12 ;  /* 0x0000000c000c7202 */ /* 0x000fe20000000f00 */
[----:B------:R2:W-:Y:S01]  /*8530*/  STSM.16.M88.4 [R43], R4 ;  /* 0x000000042b007844 */ /* 0x0005e20000000200 */
[----:B------:R-:W-:Y:S01]  /*8540*/  LOP3.LUT R8, R11, R48, RZ, 0x3c, !PT ;  /* 0x000000300b087212 */ /* 0x000fe200078e3cff */
[----:B------:R-:W-:Y:S01]  /*8550*/  IMAD.X R11, RZ, RZ, R23, P2 ;  /* 0x000000ffff0b7224 */ /* 0x000fe200010e0617 */
[----:B------:R-:W-:-:S02]  /*8560*/  F2FP.F16.F32.PACK_AB R32, R32, R33 ;  /* 0x000000212020723e */ /* 0x000fc400000000ff */
[----:B------:R-:W-:Y:S02]  /*8570*/  F2FP.F16.F32.PACK_AB R33, R30, R31 ;  /* 0x0000001f1e21723e */ /* 0x000fe400000000ff */
[----:B------:R-:W-:Y:S02]  /*8580*/  MOV R11, R10 ;  /* 0x0000000a000b7202 */ /* 0x000fe40000000f00 */
[----:B------:R-:W-:Y:S02]  /*8590*/  F2FP.F16.F32.PACK_AB R24, R24, R25 ;  /* 0x000000191818723e */ /* 0x000fe400000000ff */
[----:B------:R-:W-:Y:S01]  /*85a0*/  MOV R10, R8 ;  /* 0x00000008000a7202 */ /* 0x000fe20000000f00 */
[----:B------:R-:W-:Y:S01]  /*85b0*/  IMAD.U32 R9, RZ, RZ, UR7 ;  /* 0x00000007ff097e24 */ /* 0x000fe2000f8e00ff */
[----:B------:R-:W-:Y:S01]  /*85c0*/  F2FP.F16.F32.PACK_AB R25, R20, R21 ;  /* 0x000000151419723e */ /* 0x000fe200000000ff */
[----:B------:R-:W-:Y:S01]  /*85d0*/  IMAD.U32 R8, RZ, RZ, UR6 ;  /* 0x00000006ff087e24 */ /* 0x000fe2000f8e00ff */
[----:B------:R-:W-:Y:S01]  /*85e0*/  SHF.R.S32.HI R47, RZ, 0x5, R47 ;  /* 0x00000005ff2f7819 */ /* 0x000fe2000001142f */
[----:B------:R-:W-:Y:S01]  /*85f0*/  IMAD.U32 R9, RZ, RZ, UR5 ;  /* 0x00000005ff097e24 */ /* 0x000fe2000f8e00ff */
[----:B--2---:R-:W-:Y:S01]  /*8600*/  F2FP.F16.F32.PACK_AB R7, R34, R35 ;  /* 0x000000232207723e */ /* 0x004fe200000000ff */
[----:B-1----:R-:W-:Y:S01]  /*8610*/  IMAD R34, R44, UR8, RZ ;  /* 0x000000082c227c24 */ /* 0x002fe2000f8e02ff */
[----:B------:R-:W-:Y:S01]  /*8620*/  F2FP.F16.F32.PACK_AB R6, R36, R37 ;  /* 0x000000252406723e */ /* 0x000fe200000000ff */
[----:B------:R-:W-:Y:S01]  /*8630*/  VIADD R37, R18, UR42 ;  /* 0x0000002a12257c36 */ /* 0x000fe20008000000 */
[----:B------:R-:W-:Y:S01]  /*8640*/  F2FP.F16.F32.PACK_AB R4, R40, R41 ;  /* 0x000000292804723e */ /* 0x000fe200000000ff */
[----:B------:R-:W-:Y:S01]  /*8650*/  IMAD R36, R45, UR44, R34 ;  /* 0x0000002c2d247c24 */ /* 0x000fe2000f8e0222 */
[----:B------:R-:W-:Y:S01]  /*8660*/  F2FP.F16.F32.PACK_AB R5, R38, R39 ;  /* 0x000000272605723e */ /* 0x000fe200000000ff */
[----:B------:R-:W-:Y:S01]  /*8670*/  VIADD R13, R37, 0x8 ;  /* 0x00000008250d7836 */ /* 0x000fe20000000000 */
[----:B------:R-:W-:Y:S01]  /*8680*/  F2FP.F16.F32.PACK_AB R34, R28, R29 ;  /* 0x0000001d1c22723e */ /* 0x000fe200000000ff */
[----:B------:R-:W-:Y:S01]  /*8690*/  IMAD.WIDE.U32 R8, R44, UR44, R8 ;  /* 0x0000002c2c087c25 */ /* 0x000fe2000f8e0008 */
[----:B------:R-:W-:Y:S01]  /*86a0*/  F2FP.F16.F32.PACK_AB R35, R26, R27 ;  /* 0x0000001b1a23723e */ /* 0x000fe200000000ff */
[----:B------:R1:W-:Y:S01]  /*86b0*/  STSM.16.M88.4 [R12], R4 ;  /* 0x000000040c007844 */ /* 0x0003e20000000200 */
[----:B------:R-:W-:Y:S01]  /*86c0*/  F2FP.F16.F32.PACK_AB R26, R14, R19 ;  /* 0x000000130e1a723e */ /* 0x000fe200000000ff */
[----:B------:R-:W-:Y:S01]  /*86d0*/  ULDC UR5, c[0x0][0xa88] ;  /* 0x0002a20000057ab9 */ /* 0x000fe20000000800 */
[----:B------:R-:W-:Y:S01]  /*86e0*/  F2FP.F16.F32.PACK_AB R27, R119, R0 ;  /* 0x00000000771b723e */ /* 0x000fe200000000ff */
[----:B------:R-:W-:Y:S01]  /*86f0*/  STSM.16.M88.4 [R11], R32 ;  /* 0x000000200b007844 */ /* 0x000fe20000000200 */
[----:B------:R-:W-:Y:S01]  /*8700*/  LOP3.LUT P0, RZ, R49, 0x3, RZ, 0xc0, !PT ;  /* 0x0000000331ff7812 */ /* 0x000fe2000780c0ff */
[----:B------:R-:W-:-:S02]  /*8710*/  ULDC.64 UR6, c[0x0][0xb40] ;  /* 0x0002d00000067ab9 */ /* 0x000fc40000000a00 */
[----:B------:R-:W-:Y:S01]  /*8720*/  STSM.16.M88.4 [R10], R24 ;  /* 0x000000180a007844 */ /* 0x000fe20000000200 */
[----:B------:R-:W-:Y:S02]  /*8730*/  ISETP.GE.OR P1, PT, R13, UR5, P0 ;  /* 0x000000050d007c0c */ /* 0x000fe40008726670 */
[----:B------:R-:W-:Y:S01]  /*8740*/  SHF.R.S32.HI R13, RZ, 0x1f, R37 ;  /* 0x0000001fff0d7819 */ /* 0x000fe20000011425 */
[----:B------:R-:W-:Y:S01]  /*8750*/  @!PT LDS RZ, [RZ] ;  /* 0x00000000fffff984 */ /* 0x000fe20000000800 */
[----:B------:R-:W-:Y:S01]  /*8760*/  @!PT LDS RZ, [RZ] ;  /* 0x00000000fffff984 */ /* 0x000fe20000000800 */
[----:B------:R-:W-:Y:S01]  /*8770*/  @!PT LDS RZ, [RZ] ;  /* 0x00000000fffff984 */ /* 0x000fe20000000800 */
[----:B------:R-:W-:Y:S01]  /*8780*/  @!PT LDS RZ, [RZ] ;  /* 0x00000000fffff984 */ /* 0x000fe20000000800 */
[----:B------:R2:W-:Y:S06]  /*8790*/  MEMBAR.ALL.CTA ;  /* 0x0000000000007992 */ /* 0x0005ec0000008000 */
[----:B--2---:R-:W2:Y:S02]  /*87a0*/  FENCE.VIEW.ASYNC.S ;  /* 0x00000000000073c6 */ /* 0x004ea40000000000 */
[----:B--2---:R-:W-:Y:S06]  /*87b0*/  BAR.ARV 0x1, 0x1a0 ;  /* 0x0046800000007b1d */ /* 0x004fec0000002000 */
[C---:B-1----:R-:W-:Y:S01]  /*87c0*/  IADD3 R5, P2, R37.reuse, R8, RZ ;  /* 0x0000000825057210 */ /* 0x042fe20007f5e0ff */
[----:B------:R-:W1:Y:S01]  /*87d0*/  SHFL.IDX PT, R0, R47, RZ, 0x1f ;  /* 0x00001fff2f007589 */ /* 0x000e6200000e0000 */
[----:B------:R-:W-:-:S02]  /*87e0*/  ISETP.GE.OR P0, PT, R37, UR5, P0 ;  /* 0x0000000525007c0c */ /* 0x000fc40008706670 */
[----:B------:R-:W-:Y:S02]  /*87f0*/  IADD3.X R8, R13, R9, R36, P2, !PT ;  /* 0x000000090d087210 */ /* 0x000fe400017fe424 */
        /* <DEDUP_REMOVED lines=20> */
.L_x_12068:
[----:B------:R-:W-:Y:S05]  /*8940*/  BSYNC B0 ;  /* 0x0000000000007941 */ /* 0x000fea0003800000 */
.L_x_12067:
[----:B------:R-:W-:Y:S05]  /*8950*/  BRA `(.L_x_12066) ;  /* 0x0000000400e47947 */ /* 0x000fea0003800000 */
.L_x_12065:
        /* <DEDUP_REMOVED lines=37> */
.L_x_12070:
[----:B------:R-:W-:Y:S05]  /*8bb0*/  BSYNC B0 ;  /* 0x0000000000007941 */ /* 0x000fea0003800000 */
.L_x_12069:
        /* <DEDUP_REMOVED lines=34> */
.L_x_12072:
[----:B------:R-:W-:Y:S05]  /*8de0*/  BSYNC B0 ;  /* 0x0000000000007941 */ /* 0x000fea0003800000 */
.L_x_12071:
        /* <DEDUP_REMOVED lines=15> */
.L_x_12074:
[----:B------:R-:W-:Y:S05]  /*8ee0*/  BSYNC B0 ;  /* 0x0000000000007941 */ /* 0x000fea0003800000 */
.L_x_12073:
        /* <DEDUP_REMOVED lines=15> */
.L_x_12076:
[----:B------:R-:W-:Y:S05]  /*8fe0*/  BSYNC B0 ;  /* 0x0000000000007941 */ /* 0x000fea0003800000 */
.L_x_12075:
        /* <DEDUP_REMOVED lines=15> */
.L_x_12077:
[----:B------:R-:W-:Y:S05]  /*90e0*/  BSYNC B0 ;  /* 0x0000000000007941 */ /* 0x000fea0003800000 */
.L_x_12066:
[----:B------:R-:W5:Y:S02]  /*90f0*/  LDC R0, c[0x0][0xda8] ;  /* 0x00036a00ff007b82 */ /* 0x000f640000000800 */
[----:B-----5:R-:W-:-:S13]  /*9100*/  ISETP.LE.AND P0, PT, R0, UR4, PT ;  /* 0x0000000400007c0c */ /* 0x020fda000bf03270 */
[----:B------:R-:W-:Y:S05]  /*9110*/  @!P0 BRA `(.L_x_12078) ;  /* 0xffffff7c00148947 */ /* 0x000fea000383ffff */
[----:B------:R-:W-:Y:S05]  /*9120*/  EXIT ;  /* 0x000000000000794d */ /* 0x000fea0003800000 */
.L_x_12030:
        /* <DEDUP_REMOVED lines=18> */
[----:B------:R-:W-:Y:S01]  /*9250*/  IMAD.MOV.U32 R19, RZ, RZ, 0x1 ;  /* 0x00000001ff137424 */ /* 0x000fe200078e00ff */
[----:B------:R-:W-:-:S06]  /*9260*/  UMOV UR47, URZ ;  /* 0x0000003f002f7c82 */ /* 0x000fcc0008000000 */
.L_x_12127:
        /* <DEDUP_REMOVED lines=21> */
.L_x_12080:
[----:B------:R-:W-:Y:S01]  /*93c0*/  ULDC UR9, c[0x0][0xdc4] ;  /* 0x0003710000097ab9 */ /* 0x000fe20000000800 */
[----:B------:R-:W-:Y:S01]  /*93d0*/  UMOV UR7, UR8 ;  /* 0x0000000800077c82 */ /* 0x000fe20008000000 */
[----:B------:R-:W-:-:S11]  /*93e0*/  UISETP.NE.AND UP0, UPT, UR9, 0x1, UPT ;  /* 0x000000010900788c */ /* 0x000fd6000bf05270 */
[----:B------:R-:W-:Y:S02]  /*93f0*/  @UP0 ULDC.64 UR10, c[0x0][0xdc8] ;  /* 0x00037200000a0ab9 */ /* 0x000fe40000000a00 */
[----:B------:R-:W-:-:S04]  /*9400*/  UIMAD.WIDE.U32 UR4, UR8, UR10, URZ ;  /* 0x0000000a080472a5 */ /* 0x000fc8000f8e003f */
[----:B------:R-:W-:-:S04]  /*9410*/  @UP0 USHF.R.U32.HI UR7, URZ, UR11, UR5 ;  /* 0x0000000b3f070299 */ /* 0x000fc80008011605 */
[----:B------:R-:W-:-:S12]  /*9420*/  UIMAD UR4, UR7, UR9, URZ ;  /* 0x00000009070472a4 */ /* 0x000fd8000f8e023f */
.L_x_12081:
[----:B------:R-:W-:Y:S01]  /*9430*/  ULOP3.LUT UR5, URZ, UR7, URZ, 0x33, !UPT ;  /* 0x000000073f057292 */ /* 0x000fe2000f8e333f */
[----:B------:R-:W-:Y:S01]  /*9440*/  BSSY B6, `(.L_x_12082) ;  /* 0x000021e000067945 */ /* 0x000fe20003800000 */
[----:B------:R-:W-:Y:S01]  /*9450*/  ULDC.64 UR10, c[0x0][0x3f8] ;  /* 0x0000fe00000a7ab9 */ /* 0x000fe20000000a00 */
[----:B------:R-:W-:Y:S01]  /*9460*/  ULDC UR7, c[0x0][0xdac] ;  /* 0x00036b0000077ab9 */ /* 0x000fe20000000800 */
[----:B------:R-:W-:Y:S02]  /*9470*/  UISETP.NE.U32.AND UP0, UPT, UR10, URZ, UPT ;  /* 0x0000003f0a00728c */ /* 0x000fe4000bf05070 */
[----:B------:R-:W-:Y:S02]  /*9480*/  UIADD3 UR5, UR5, UR7, URZ ;  /* 0x0000000705057290 */ /* 0x000fe4000fffe03f */
[----:B------:R-:W-:Y:S02]  /*9490*/  UISETP.NE.AND.EX UP0, UPT, UR11, URZ, UPT, UP0 ;  /* 0x0000003f0b00728c */ /* 0x000fe4000bf05300 */
[----:B------:R-:W-:Y:S01]  /*94a0*/  UIMAD UR41, UR5, 0xc0, URZ ;  /* 0x000000c0052978a4 */ /* 0x000fe2000f8e023f */
        /* <DEDUP_REMOVED lines=45> */
.L_x_12083:
        /* <DEDUP_REMOVED lines=23> */
.L_x_12085:
        /* <DEDUP_REMOVED lines=20> */
.L_x_12087:
        /* <DEDUP_REMOVED lines=15> */
.L_x_12086:
        /* <DEDUP_REMOVED lines=29> */
.L_x_12139:
[----:B------:R-:W-:Y:S01]  /*9cf0*/  UMOV UR4, 0xffffffff ;  /* 0xffffffff00047882 */ /* 0x000fe20000000000 */
[----:B------:R-:W-:Y:S02]  /*9d00*/  SHF.R.S32.HI R8, RZ, 0x1f, R0 ;  /* 0x0000001fff087819 */ /* 0x000fe40000011400 */
[----:B------:R-:W-:Y:S05]  /*9d10*/  BRA.DIV UR4, `(.L_x_12089) ;  /* 0x0000002204087947 */ /* 0x000fea000b800000 */
[----:B------:R-:W-:-:S13]  /*9d20*/  ELECT P0, URZ, PT ;  /* 0x00000000003f782f */ /* 0x000fda0003800000 */
.L_x_12142:
        /* <DEDUP_REMOVED lines=23> */
.L_x_12091:
[----:B------:R-:W2:Y:S01]  /*9ea0*/  SYNCS.PHASECHK.TRANS64.TRYWAIT P4, [R13+URZ+0x16840], R12 ;  /* 0x0168400c0d0075a7 */ /* 0x000ea2000808017f */
[----:B------:R-:W-:Y:S01]  /*9eb0*/  ISETP.NE.AND P3, PT, R17, RZ, PT ;  /* 0x000000ff1100720c */ /* 0x000fe20003f65270 */
[----:B--2---:R-:W-:-:S12]  /*9ec0*/  @!P4 BRA `(.L_x_12092) ;  /* 0x0000001c00c0c947 */ /* 0x004fd80003800000 */
.L_x_12143:
[----:B------:R-:W-:Y:S05]  /*9ed0*/  @P3 BRA `(.L_x_12093) ;  /* 0x0000000000143947 */ /* 0x000fea0003800000 */
[----:B------:R-:W-:Y:S01]  /*9ee0*/  ISETP.NE.AND P3, PT, R23, RZ, PT ;  /* 0x000000ff1700720c */ /* 0x000fe20003f65270 */
[----:B-1----:R-:W-:-:S04]  /*9ef0*/  IMAD.MOV.U32 R4, RZ, RZ, 0x4000 ;  /* 0x00004000ff047424 */ /* 0x002fc800078e00ff */
[----:B------:R3:W-:Y:S08]  /*9f00*/  SYNCS.ARRIVE.TRANS64 RZ, [R13+URZ+0x16830], R4 ;  /* 0x016830040dff79a7 */ /* 0x0007f0000800003f */
[----:B------:R-:W-:Y:S05]  /*9f10*/  @!P3 BRA `(.L_x_12093) ;  /* 0x000000000004b947 */ /* 0x000fea0003800000 */
[----:B------:R-:W-:Y:S01]  /*9f20*/  BPT.TRAP 0x1 ;  /* 0x000000040000795c */ /* 0x000fe20000300000 */
.L_x_12093:
        /* <DEDUP_REMOVED lines=16> */
.L_x_12090:
        /* <DEDUP_REMOVED lines=24> */
.L_x_12144:
[----:B------:R-:W-:-:S06]  /*a1b0*/  UISETP.GE.AND UP0, UPT, UR45, 0x2, UPT ;  /* 0x000000022d00788c */ /* 0x000fcc000bf06270 */
[----:B------:R-:W-:-:S13]  /*a1c0*/  PLOP3.LUT P3, PT, PT, PT, UP0, 0x80, 0x0 ;  /* 0x000000000000781c */ /* 0x000fda0003f6f008 */
[----:B------:R-:W-:Y:S05]  /*a1d0*/  @!P3 BRA `(.L_x_12095) ;  /* 0x000000100044b947 */ /* 0x000fea0003800000 */
[----:B------:R-:W-:Y:S02]  /*a1e0*/  ULOP3.LUT UR4, UR45, 0x1, URZ, 0xc0, !UPT ;  /* 0x000000012d047892 */ /* 0x000fe4000f8ec03f */
[----:B------:R-:W-:Y:S02]  /*a1f0*/  UIADD3 UR44, UR45, -0x2, URZ ;  /* 0xfffffffe2d2c7890 */ /* 0x000fe4000fffe03f */
[----:B------:R-:W-:Y:S01]  /*a200*/  UISETP.NE.U32.AND UP0, UPT, UR4, 0x1, UPT ;  /* 0x000000010400788c */ /* 0x000fe2000bf05070 */
[----:B------:R-:W-:-:S03]  /*a210*/  ULDC.64 UR36, c[0x0][0x408] ;  /* 0x0001020000247ab9 */ /* 0x000fc60000000a00 */
[----:B------:R-:W-:Y:S02]  /*a220*/  IMAD.U32 R11, RZ, RZ, UR44 ;  /* 0x0000002cff0b7e24 */ /* 0x000fe4000f8e00ff */
[----:B------:R-:W-:-:S13]  /*a230*/  PLOP3.LUT P3, PT, PT, PT, UP0, 0x80, 0x0 ;  /* 0x000000000000781c */ /* 0x000fda0003f6f008 */
[----:B------:R-:W-:Y:S05]  /*a240*/  @!P3 BRA `(.L_x_12096) ;  /* 0x00000004006cb947 */ /* 0x000fea0003800000 */
[----:B------:R-:W-:Y:S01]  /*a250*/  VIADD R10, R18, 0x1 ;  /* 0x00000001120a7836 */ /* 0x000fe20000000000 */
[----:B------:R-:W-:Y:S04]  /*a260*/  BSSY B0, `(.L_x_12097) ;  /* 0x0000055000007945 */ /* 0x000fe80003800000 */
[----:B------:R-:W-:-:S04]  /*a270*/  ISETP.NE.AND P3, PT, R10, 0x2, PT ;  /* 0x000000020a00780c */ /* 0x000fc80003f65270 */
[----:B-1----:R-:W-:Y:S02]  /*a280*/  SEL R4, RZ, 0x1, P3 ;  /* 0x00000001ff047807 */ /* 0x002fe40001800000 */
        /* <DEDUP_REMOVED lines=11> */
[----:B------:R-:W-:-:S04]  /*a340*/  @UP0 USHF.R.U32.HI UR6, URZ, UR9, UR5 ;  /* 0x000000093f060299 */ /* 0x000fc80008011605 */
[----:B------:R-:W-:Y:S02]  /*a350*/  USHF.R.S32.HI UR4, URZ, 0x1f, UR6 ;  /* 0x0000001f3f047899 */ /* 0x000fe40008011406 */
[----:B------:R-:W-:-:S04]  /*a360*/  IMAD.U32 R4, RZ, RZ, UR6 ;  /* 0x00000006ff047e24 */ /* 0x000fc8000f8e00ff */
[----:B------:R-:W-:Y:S01]  /*a370*/  IMAD.U32 R5, RZ, RZ, UR4 ;  /* 0x00000004ff057e24 */ /* 0x000fe2000f8e00ff */
[----:B------:R-:W-:Y:S02]  /*a380*/  ULDC.64 UR4, c[0x0][0x408] ;  /* 0x0001020000047ab9 */ /* 0x000fe40000000a00 */
[----:B--2---:R-:W-:Y:S02]  /*a390*/  IMAD R13, R8, UR4, RZ ;  /* 0x00000004080d7c24 */ /* 0x004fe4000f8e02ff */
[----:B------:R-:W-:-:S04]  /*a3a0*/  IMAD.WIDE.U32 R4, R0, UR4, R4 ;  /* 0x0000000400047c25 */ /* 0x000fc8000f8e0004 */
[----:B------:R-:W-:Y:S01]  /*a3b0*/  IMAD R13, R0, UR5, R13 ;  /* 0x00000005000d7c24 */ /* 0x000fe2000f8e020d */
[----:B------:R-:W-:-:S03]  /*a3c0*/  LEA R2, P3, R4, R2, 0x2 ;  /* 0x0000000204027211 */ /* 0x000fc600078610ff */
[----:B------:R-:W-:-:S05]  /*a3d0*/  IMAD.IADD R5, R13, 0x1, R5 ;  /* 0x000000010d057824 */ /* 0x000fca00078e0205 */
[----:B------:R-:W-:-:S05]  /*a3e0*/  LEA.HI.X R3, R4, R3, R5, 0x2, P3 ;  /* 0x0000000304037211 */ /* 0x000fca00018f1405 */
[----:B------:R1:W5:Y:S01]  /*a3f0*/  LDG.E R4, desc[UR48][R2.64] ;  /* 0x0000003002047981 */ /* 0x000362000c1e1900 */
[----:B------:R-:W-:-:S04]  /*a400*/  UIADD3 UR4, -UR6, URZ, URZ ;  /* 0x0000003f06047290 */ /* 0x000fc8000fffe13f */
[----:B------:R-:W-:-:S06]  /*a410*/  UIMAD UR4, UR7, UR4, UR44 ;  /* 0x00000004070472a4 */ /* 0x000fcc000f8e022c */
[----:B-1----:R-:W-:-:S07]  /*a420*/  IMAD.U32 R5, RZ, RZ, UR4 ;  /* 0x00000004ff057e24 */ /* 0x002fce000f8e00ff */
.L_x_12099:
[----:B------:R-:W-:Y:S02]  /*a430*/  LEA R3, R10, UR39, 0x3 ;  /* 0x000000270a037c11 */ /* 0x000fe4000f8e18ff */
[----:B------:R-:W-:Y:S02]  /*a440*/  SHF.L.U32 R2, R11, 0x1f, RZ ;  /* 0x0000001f0b027819 */ /* 0x000fe400000006ff */
[----:B------:R-:W-:Y:S02]  /*a450*/  ISETP.NE.AND P3, PT, R17, RZ, PT ;  /* 0x000000ff1100720c */ /* 0x000fe40003f65270 */
[----:B------:R-:W1:Y:S02]  /*a460*/  SYNCS.PHASECHK.TRANS64.TRYWAIT P4, [R3+URZ+0x16840], R2 ;  /* 0x01684002030075a7 */ /* 0x000e64000808017f */
[----:B-1----:R-:W-:Y:S09]  /*a470*/  @!P4 BRA `(.L_x_12100) ;  /* 0x000000180080c947 */ /* 0x002ff20003800000 */
.L_x_12145:
[----:B------:R-:W-:Y:S05]  /*a480*/  @P3 BRA `(.L_x_12101) ;  /* 0x0000000000143947 */ /* 0x000fea0003800000 */
[----:B------:R-:W-:Y:S01]  /*a490*/  ISETP.NE.AND P4, PT, R23, RZ, PT ;  /* 0x000000ff1700720c */ /* 0x000fe20003f85270 */
[----:B-1----:R-:W-:-:S04]  /*a4a0*/  IMAD.MOV.U32 R2, RZ, RZ, 0x4000 ;  /* 0x00004000ff027424 */ /* 0x002fc800078e00ff */
[----:B------:R3:W-:Y:S08]  /*a4b0*/  SYNCS.ARRIVE.TRANS64 RZ, [R3+URZ+0x16830], R2 ;  /* 0x0168300203ff79a7 */ /* 0x0007f0000800003f */
[----:B------:R-:W-:Y:S05]  /*a4c0*/  @!P4 BRA `(.L_x_12101) ;  /* 0x000000000004c947 */ /* 0x000fea0003800000 */
[----:B------:R-:W-:Y:S01]  /*a4d0*/  BPT.TRAP 0x1 ;  /* 0x000000040000795c */ /* 0x000fe20000300000 */
.L_x_12101:
        /* <DEDUP_REMOVED lines=10> */
[----:B-1-3--:R-:W-:Y:S01]  /*a580*/  SHF.L.U32 R3, R19, 0x1f, RZ ;  /* 0x0000001f13037819 */ /* 0x00afe200000006ff */
[----:B------:R-:W-:Y:S01]  /*a590*/  UMOV UR10, URZ ;  /* 0x0000003f000a7c82 */ /* 0x000fe20008000000 */
[----:B------:R-:W-:Y:S01]  /*a5a0*/  LEA R2, R18, UR4, 0x3 ;  /* 0x0000000412027c11 */ /* 0x000fe2000f8e18ff */
[----:B------:R-:W-:-:S02]  /*a5b0*/  ULEA UR8, UR8, UR39, 0xe ;  /* 0x0000002708087291 */ /* 0x000fc4000f8e703f */
[----:B------:R-:W-:Y:S02]  /*a5c0*/  USHF.L.U32 UR11, UR11, 0x7, URZ ;  /* 0x000000070b0b7899 */ /* 0x000fe4000800063f */
[----:B------:R-:W-:Y:S02]  /*a5d0*/  UIADD3 UR9, UR9, 0x16830, URZ ;  /* 0x0001683009097890 */ /* 0x000fe4000fffe03f */
[----:B------:R-:W-:-:S09]  /*a5e0*/  UIADD3 UR8, UR8, 0xe400, URZ ;  /* 0x0000e40008087890 */ /* 0x000fd2000fffe03f */
[----:B------:R1:W-:Y:S01]  /*a5f0*/  UTMALDG.4D [UR8], [UR6], desc[UR14] ;  /* 0x00000e08060075b4 */ /* 0x0003e20008019000 */
[----:B------:R-:W3:Y:S02]  /*a600*/  SYNCS.PHASECHK.TRANS64.TRYWAIT P4, [R2+URZ+0x60], R3 ;  /* 0x00006003020075a7 */ /* 0x000ee4000808017f */
[----:B-1-3--:R-:W-:Y:S05]  /*a610*/  @!P4 BRA `(.L_x_12102) ;  /* 0x00000018002cc947 */ /* 0x00afea0003800000 */
.L_x_12146:
[----:B------:R-:W-:Y:S05]  /*a620*/  @P3 BRA `(.L_x_12103) ;  /* 0x0000000000183947 */ /* 0x000fea0003800000 */
[----:B------:R-:W-:Y:S01]  /*a630*/  ISETP.NE.AND P3, PT, R23, RZ, PT ;  /* 0x000000ff1700720c */ /* 0x000fe20003f65270 */
[----:B-1----:R-:W-:Y:S01]  /*a640*/  IMAD.MOV.U32 R3, RZ, RZ, 0x4000 ;  /* 0x00004000ff037424 */ /* 0x002fe200078e00ff */
[----:B------:R-:W-:-:S04]  /*a650*/  LEA R2, R18, UR39, 0x3 ;  /* 0x0000002712027c11 */ /* 0x000fc8000f8e18ff */
[----:B------:R3:W-:Y:S07]  /*a660*/  SYNCS.ARRIVE.TRANS64 RZ, [R2+URZ+0x16850], R3 ;  /* 0x0168500302ff79a7 */ /* 0x0007ee000800003f */
[----:B------:R-:W-:Y:S05]  /*a670*/  @!P3 BRA `(.L_x_12103) ;  /* 0x000000000004b947 */ /* 0x000fea0003800000 */
[----:B------:R-:W-:Y:S01]  /*a680*/  BPT.TRAP 0x1 ;  /* 0x000000040000795c */ /* 0x000fe20000300000 */
.L_x_12103:
        /* <DEDUP_REMOVED lines=17> */
[----:B----4-:R-:W-:Y:S01]  /*a7a0*/  NOP ;  /* 0x0000000000007918 */ /* 0x010fe20000000000 */
.L_x_12098:
[----:B------:R-:W-:Y:S05]  /*a7b0*/  BSYNC B0 ;  /* 0x0000000000007941 */ /* 0x000fea0003800000 */
.L_x_12097:
[----:B------:R-:W-:Y:S01]  /*a7c0*/  UIADD3 UR4, UR45, -0x3, URZ ;  /* 0xfffffffd2d047890 */ /* 0x000fe2000fffe03f */
[----:B------:R-:W-:Y:S02]  /*a7d0*/  IMAD.MOV.U32 R19, RZ, RZ, R11 ;  /* 0x000000ffff137224 */ /* 0x000fe400078e000b */
[----:B------:R-:W-:-:S03]  /*a7e0*/  IMAD.MOV.U32 R18, RZ, RZ, R10 ;  /* 0x000000ffff127224 */ /* 0x000fc600078e000a */
[----:B------:R-:W-:-:S07]  /*a7f0*/  IMAD.U32 R11, RZ, RZ, UR4 ;  /* 0x00000004ff0b7e24 */ /* 0x000fce000f8e00ff */
.L_x_12096:
[----:B------:R-:W-:Y:S01]  /*a800*/  ISETP.NE.AND P3, PT, RZ, UR44, PT ;  /* 0x0000002cff007c0c */ /* 0x000fe2000bf65270 */
[----:B------:R-:W-:-:S12]  /*a810*/  BSSY B0, `(.L_x_12095) ;  /* 0x00000ad000007945 */ /* 0x000fd80003800000 */
[----:B------:R-:W-:Y:S05]  /*a820*/  @!P3 BRA `(.L_x_12104) ;  /* 0x0000000800acb947 */ /* 0x000fea0003800000 */
[----:B-1-3--:R-:W-:-:S07]  /*a830*/  IMAD.MOV.U32 R2, RZ, RZ, R9 ;  /* 0x000000ffff027224 */ /* 0x00afce00078e0009 */
.L_x_12119:
        /* <DEDUP_REMOVED lines=28> */
.L_x_12107:
[----:B------:R-:W-:Y:S02]  /*aa00*/  LEA R4, R10, UR39, 0x3 ;  /* 0x000000270a047c11 */ /* 0x000fe4000f8e18ff */
[----:B-1----:R-:W-:Y:S02]  /*aa10*/  SHF.L.U32 R3, R12, 0x1f, RZ ;  /* 0x0000001f0c037819 */ /* 0x002fe400000006ff */
[----:B------:R-:W-:Y:S02]  /*aa20*/  ISETP.NE.AND P3, PT, R17, RZ, PT ;  /* 0x000000ff1100720c */ /* 0x000fe40003f65270 */
[----:B------:R-:W1:Y:S02]  /*aa30*/  SYNCS.PHASECHK.TRANS64.TRYWAIT P4, [R4+URZ+0x16840], R3 ;  /* 0x01684003040075a7 */ /* 0x000e64000808017f */
[----:B-1----:R-:W-:Y:S09]  /*aa40*/  @!P4 BRA `(.L_x_12108) ;  /* 0x000000140034c947 */ /* 0x002ff20003800000 */
.L_x_12147:
[----:B------:R-:W-:Y:S05]  /*aa50*/  @P3 BRA `(.L_x_12109) ;  /* 0x0000000000143947 */ /* 0x000fea0003800000 */
[----:B------:R-:W-:Y:S01]  /*aa60*/  ISETP.NE.AND P4, PT, R23, RZ, PT ;  /* 0x000000ff1700720c */ /* 0x000fe20003f85270 */
[----:B-1----:R-:W-:-:S04]  /*aa70*/  IMAD.MOV.U32 R3, RZ, RZ, 0x4000 ;  /* 0x00004000ff037424 */ /* 0x002fc800078e00ff */
[----:B------:R2:W-:Y:S08]  /*aa80*/  SYNCS.ARRIVE.TRANS64 RZ, [R4+URZ+0x16830], R3 ;  /* 0x0168300304ff79a7 */ /* 0x0005f0000800003f */
[----:B------:R-:W-:Y:S05]  /*aa90*/  @!P4 BRA `(.L_x_12109) ;  /* 0x000000000004c947 */ /* 0x000fea0003800000 */
[----:B------:R-:W-:Y:S01]  /*aaa0*/  BPT.TRAP 0x1 ;  /* 0x000000040000795c */ /* 0x000fe20000300000 */
.L_x_12109:
        /* <DEDUP_REMOVED lines=20> */
.L_x_12148:
[----:B------:R-:W-:Y:S05]  /*abf0*/  @P3 BRA `(.L_x_12111) ;  /* 0x0000000000143947 */ /* 0x000fea0003800000 */
[----:B------:R-:W-:Y:S01]  /*ac00*/  ISETP.NE.AND P3, PT, R23, RZ, PT ;  /* 0x000000ff1700720c */ /* 0x000fe20003f65270 */
[----:B------:R-:W-:-:S04]  /*ac10*/  IMAD.MOV.U32 R3, RZ, RZ, 0x4000 ;  /* 0x00004000ff037424 */ /* 0x000fc800078e00ff */
[----:B------:R2:W-:Y:S08]  /*ac20*/  SYNCS.ARRIVE.TRANS64 RZ, [R4+URZ+0x50], R3 ;  /* 0x0000500304ff79a7 */ /* 0x0005f0000800003f */
[----:B------:R-:W-:Y:S05]  /*ac30*/  @!P3 BRA `(.L_x_12111) ;  /* 0x000000000004b947 */ /* 0x000fea0003800000 */
[----:B------:R-:W-:Y:S01]  /*ac40*/  BPT.TRAP 0x1 ;  /* 0x000000040000795c */ /* 0x000fe20000300000 */
.L_x_12111:
        /* <DEDUP_REMOVED lines=18> */
.L_x_12106:
[----:B------:R-:W-:Y:S05]  /*ad70*/  BSYNC B1 ;  /* 0x0000000000017941 */ /* 0x000fea0003800000 */
.L_x_12105:
        /* <DEDUP_REMOVED lines=10> */
[----:B------:R-:W-:Y:S02]  /*ae20*/  IMAD.MOV.U32 R15, RZ, RZ, R14 ;  /* 0x000000ffff0f7224 */ /* 0x000fe400078e000e */
[----:B------:R-:W-:-:S04]  /*ae30*/  IMAD R21, R8, UR36, RZ ;  /* 0x0000002408157c24 */ /* 0x000fc8000f8e02ff */
[----:B------:R-:W-:Y:S01]  /*ae40*/  IMAD R21, R0, UR37, R21 ;  /* 0x0000002500157c24 */ /* 0x000fe2000f8e0215 */
[----:B-1----:R-:W-:-:S13]  /*ae50*/  ISETP.NE.AND P3, PT, R13, 0x1, PT ;  /* 0x000000010d00780c */ /* 0x002fda0003f65270 */
[----:B--2---:R-:W1:Y:S02]  /*ae60*/  @P3 LDC.64 R2, c[0x0][0x420] ;  /* 0x00010800ff023b82 */ /* 0x004e640000000a00 */
        /* <DEDUP_REMOVED lines=12> */
.L_x_12114:
[----:B-12---:R-:W-:Y:S02]  /*af30*/  LEA R3, R18, UR39, 0x3 ;  /* 0x0000002712037c11 */ /* 0x006fe4000f8e18ff */
[----:B------:R-:W-:Y:S02]  /*af40*/  SHF.L.U32 R4, R19, 0x1f, RZ ;  /* 0x0000001f13047819 */ /* 0x000fe400000006ff */
[----:B------:R-:W-:Y:S02]  /*af50*/  ISETP.NE.AND P3, PT, R17, RZ, PT ;  /* 0x000000ff1100720c */ /* 0x000fe40003f65270 */
[----:B------:R-:W1:Y:S02]  /*af60*/  SYNCS.PHASECHK.TRANS64.TRYWAIT P4, [R3+URZ+0x16840], R4 ;  /* 0x01684004030075a7 */ /* 0x000e64000808017f */
[----:B-1----:R-:W-:Y:S09]  /*af70*/  @!P4 BRA `(.L_x_12115) ;  /* 0x000000100010c947 */ /* 0x002ff20003800000 */
.L_x_12149:
[----:B------:R-:W-:Y:S05]  /*af80*/  @P3 BRA `(.L_x_12116) ;  /* 0x0000000000143947 */ /* 0x000fea0003800000 */
[----:B------:R-:W-:Y:S01]  /*af90*/  ISETP.NE.AND P4, PT, R23, RZ, PT ;  /* 0x000000ff1700720c */ /* 0x000fe20003f85270 */
[----:B-1----:R-:W-:-:S04]  /*afa0*/  IMAD.MOV.U32 R4, RZ, RZ, 0x4000 ;  /* 0x00004000ff047424 */ /* 0x002fc800078e00ff */
[----:B------:R2:W-:Y:S08]  /*afb0*/  SYNCS.ARRIVE.TRANS64 RZ, [R3+URZ+0x16830], R4 ;  /* 0x0168300403ff79a7 */ /* 0x0005f0000800003f */
[----:B------:R-:W-:Y:S05]  /*afc0*/  @!P4 BRA `(.L_x_12116) ;  /* 0x000000000004c947 */ /* 0x000fea0003800000 */
[----:B------:R-:W-:Y:S01]  /*afd0*/  BPT.TRAP 0x1 ;  /* 0x000000040000795c */ /* 0x000fe20000300000 */
.L_x_12116:
        /* <DEDUP_REMOVED lines=20> */
.L_x_12150:
[----:B------:R-:W-:Y:S05]  /*b120*/  @P3 BRA `(.L_x_12118) ;  /* 0x0000000000143947 */ /* 0x000fea0003800000 */
[----:B------:R-:W-:Y:S01]  /*b130*/  ISETP.NE.AND P3, PT, R23, RZ, PT ;  /* 0x000000ff1700720c */ /* 0x000fe20003f65270 */
[----:B------:R-:W-:-:S04]  /*b140*/  IMAD.MOV.U32 R4, RZ, RZ, 0x4000 ;  /* 0x00004000ff047424 */ /* 0x000fc800078e00ff */
[----:B------:R2:W-:Y:S08]  /*b150*/  SYNCS.ARRIVE.TRANS64 RZ, [R3+URZ+0x50], R4 ;  /* 0x0000500403ff79a7 */ /* 0x0005f0000800003f */
[----:B------:R-:W-:Y:S05]  /*b160*/  @!P3 BRA `(.L_x_12118) ;  /* 0x000000000004b947 */ /* 0x000fea0003800000 */
[----:B------:R-:W-:Y:S01]  /*b170*/  BPT.TRAP 0x1 ;  /* 0x000000040000795c */ /* 0x000fe20000300000 */
.L_x_12118:
        /* <DEDUP_REMOVED lines=18> */
.L_x_12113:
[----:B------:R-:W-:Y:S05]  /*b2a0*/  BSYNC B1 ;  /* 0x0000000000017941 */ /* 0x000fea0003800000 */
.L_x_12112:
[C---:B------:R-:W-:Y:S01]  /*b2b0*/  ISETP.GT.AND P3, PT, R11.reuse, 0x1, PT ;  /* 0x000000010b00780c */ /* 0x040fe20003f64270 */
[----:B------:R-:W-:-:S12]  /*b2c0*/  VIADD R11, R11, 0xfffffffe ;  /* 0xfffffffe0b0b7836 */ /* 0x000fd80000000000 */
[----:B------:R-:W-:Y:S05]  /*b2d0*/  @P3 BRA `(.L_x_12119) ;  /* 0xfffffff400583947 */ /* 0x000fea000383ffff */
.L_x_12104:
[----:B------:R-:W-:Y:S05]  /*b2e0*/  BSYNC B0 ;  /* 0x0000000000007941 */ /* 0x000fea0003800000 */
.L_x_12095:
[----:B------:R-:W-:Y:S04]  /*b2f0*/  BSSY B0, `(.L_x_12120) ;  /* 0x000000e000007945 */ /* 0x000fe80003800000 */
[----:B------:R-:W-:Y:S05]  /*b300*/  @P2 BRA `(.L_x_12121) ;  /* 0x0000000000302947 */ /* 0x000fea0003800000 */
[----:B------:R-:W4:Y:S01]  /*b310*/  S2R R11, SR_LANEID ;  /* 0x00000000000b7919 */ /* 0x000f220000000000 */
[----:B------:R-:W-:Y:S01]  /*b320*/  VOTEU.ANY UR4, UPT, PT ;  /* 0x0000000000047886 */ /* 0x000fe200038e0100 */
[----:B-123--:R-:W1:Y:S01]  /*b330*/  LDC.64 R2, c[0x0][0xdf0] ;  /* 0x00037c00ff027b82 */ /* 0x00ee620000000a00 */
[----:B------:R-:W4:Y:S08]  /*b340*/  FLO.U32 R0, UR4 ;  /* 0x0000000400007d00 */ /* 0x000f3000080e0000 */
[----:B------:R-:W1:Y:S01]  /*b350*/  POPC R5, UR4 ;  /* 0x0000000400057d09 */ /* 0x000e620008000000 */
[----:B----4-:R-:W-:-:S13]  /*b360*/  ISETP.EQ.U32.AND P1, PT, R0, R11, PT ;  /* 0x0000000b0000720c */ /* 0x010fda0003f22070 */
[----:B-1----:R-:W2:Y:S01]  /*b370*/  @P1 ATOMG.E.ADD.STRONG.GPU PT, R3, desc[UR48][R2.64], R5 ;  /* 0x00000005020319a8 */ /* 0x002ea200081ee1f0 */
[----:B------:R-:W1:Y:S02]  /*b380*/  S2R R4, SR_LTMASK ;  /* 0x0000000000047919 */ /* 0x000e640000003900 */
[----:B-1----:R-:W-:-:S04]  /*b390*/  LOP3.LUT R4, R4, UR4, RZ, 0xc0, !PT ;  /* 0x0000000404047c12 */ /* 0x002fc8000f8ec0ff */
[----:B------:R-:W1:Y:S01]  /*b3a0*/  POPC R11, R4 ;  /* 0x00000004000b7309 */ /* 0x000e620000000000 */
[----:B--2---:R-:W1:Y:S02]  /*b3b0*/  SHFL.IDX PT, R0, R3, R0, 0x1f ;  /* 0x00001f0003007589 */ /* 0x004e6400000e0000 */
[----:B-1----:R-:W-:-:S07]  /*b3c0*/  IADD3 R22, R0, UR46, R11 ;  /* 0x0000002e00167c10 */ /* 0x002fce000fffe00b */
.L_x_12121:
[----:B------:R-:W-:Y:S05]  /*b3d0*/  BSYNC B0 ;  /* 0x0000000000007941 */ /* 0x000fea0003800000 */
.L_x_12120:
[----:B------:R-:W-:Y:S04]  /*b3e0*/  BSSY B0, `(.L_x_12122) ;  /* 0x000001d000007945 */ /* 0x000fe80003800000 */
[----:B------:R-:W-:Y:S05]  /*b3f0*/  @!P0 BRA `(.L_x_12123) ;  /* 0x00000000006c8947 */ /* 0x000fea0003800000 */
[----:B-123--:R-:W-:Y:S02]  /*b400*/  LEA R3, R18, UR39, 0x3 ;  /* 0x0000002712037c11 */ /* 0x00efe4000f8e18ff */
[----:B------:R-:W-:Y:S02]  /*b410*/  SHF.L.U32 R0, R19, 0x1f, RZ ;  /* 0x0000001f13007819 */ /* 0x000fe400000006ff */
[----:B------:R-:W-:Y:S02]  /*b420*/  ISETP.NE.AND P1, PT, R17, RZ, PT ;  /* 0x000000ff1100720c */ /* 0x000fe40003f25270 */
[----:B------:R-:W1:Y:S02]  /*b430*/  SYNCS.PHASECHK.TRANS64.TRYWAIT P0, [R3+URZ+0x16860], R0 ;  /* 0x01686000030075a7 */ /* 0x000e64000800017f */
[----:B-1----:R-:W-:Y:S09]  /*b440*/  @!P0 BRA `(.L_x_12124) ;  /* 0x0000000c00048947 */ /* 0x002ff20003800000 */
.L_x_12151:
[----:B------:R-:W-:Y:S05]  /*b450*/  @P1 BRA `(.L_x_12125) ;  /* 0x0000000000141947 */ /* 0x000fea0003800000 */
[----:B------:R-:W-:Y:S01]  /*b460*/  ISETP.NE.AND P0, PT, R23, RZ, PT ;  /* 0x000000ff1700720c */ /* 0x000fe20003f05270 */
[----:B-1----:R-:W-:-:S04]  /*b470*/  IMAD.MOV.U32 R0, RZ, RZ, 0x4000 ;  /* 0x00004000ff007424 */ /* 0x002fc800078e00ff */
[----:B------:R2:W-:Y:S08]  /*b480*/  SYNCS.ARRIVE.TRANS64 RZ, [R3+URZ+0x16850], R0 ;  /* 0x0168500003ff79a7 */ /* 0x0005f0000800003f */
[----:B------:R-:W-:Y:S05]  /*b490*/  @!P0 BRA `(.L_x_12125) ;  /* 0x0000000000048947 */ /* 0x000fea0003800000 */
[----:B------:R-:W-:Y:S01]  /*b4a0*/  BPT.TRAP 0x1 ;  /* 0x000000040000795c */ /* 0x000fe20000300000 */
.L_x_12125:
        /* <DEDUP_REMOVED lines=15> */
[----:B----4-:R-:W-:Y:S01]  /*b5a0*/  NOP ;  /* 0x0000000000007918 */ /* 0x010fe20000000000 */
.L_x_12123:
[----:B------:R-:W-:Y:S05]  /*b5b0*/  BSYNC B0 ;  /* 0x0000000000007941 */ /* 0x000fea0003800000 */
.L_x_12122:
[----:B------:R-:W-:Y:S02]  /*b5c0*/  VIADD R18, R18, 0x1 ;  /* 0x0000000112127836 */ /* 0x000fe40000000000 */
[----:B--2---:R-:W-:-:S03]  /*b5d0*/  IMAD.MOV.U32 R13, RZ, RZ, R22 ;  /* 0x000000ffff0d7224 */ /* 0x004fc600078e0016 */
[----:B------:R-:W-:-:S04]  /*b5e0*/  ISETP.NE.AND P0, PT, R18, 0x2, PT ;  /* 0x000000021200780c */ /* 0x000fc80003f05270 */
[----:B-1----:R-:W-:Y:S02]  /*b5f0*/  SEL R0, RZ, 0x1, P0 ;  /* 0x00000001ff007807 */ /* 0x002fe40000000000 */
[----:B------:R-:W-:Y:S02]  /*b600*/  SEL R18, R18, RZ, P0 ;  /* 0x000000ff12127207 */ /* 0x000fe40000000000 */
[----:B------:R-:W-:-:S07]  /*b610*/  LOP3.LUT R19, R19, R0, RZ, 0x3c, !PT ;  /* 0x0000000013137212 */ /* 0x000fce00078e3cff */
.L_x_12084:
[----:B------:R-:W-:Y:S05]  /*b620*/  BSYNC B6 ;  /* 0x0000000000067941 */ /* 0x000fea0003800000 */
.L_x_12082:
[----:B------:R-:W-:-:S03]  /*b630*/  UMOV UR4, 0xffffffff ;  /* 0xffffffff00047882 */ /* 0x000fc60000000000 */
[----:B------:R-:W-:Y:S05]  /*b640*/  BRA.DIV UR4, `(.L_x_12126) ;  /* 0x0000000a04987947 */ /* 0x000fea000b800000 */
[----:B------:R1:W2:Y:S02]  /*b650*/  SHFL.IDX PT, R14, R13, RZ, 0x1f ;  /* 0x00001fff0d0e7589 */ /* 0x0002a400000e0000 */
.L_x_12154:
[----:B------:R-:W-:Y:S01]  /*b660*/  ISETP.NE.AND P0, PT, R23, RZ, PT ;  /* 0x000000ff1700720c */ /* 0x000fe20003f05270 */
[----:B------:R-:W-:Y:S05]  /*b670*/  WARPSYNC.ALL ;  /* 0x0000000000007948 */ /* 0x000fea0003800000 */
[----:B------:R-:W-:Y:S01]  /*b680*/  BAR.SYNC.DEFER_BLOCKING 0x4, 0x1a0 ;  /* 0x0106800000007b1d */ /* 0x000fe20000010000 */
[----:B--2---:R-:W-:-:S05]  /*b690*/  IMAD.MOV.U32 R22, RZ, RZ, R14 ;  /* 0x000000ffff167224 */ /* 0x004fca00078e000e */
[----:B------:R-:W-:Y:S01]  /*b6a0*/  ULDC UR4, c[0x0][0xda8] ;  /* 0x00036a0000047ab9 */ /* 0x000fe20000000800 */
[----:B------:R-:W-:Y:S01]  /*b6b0*/  @!P0 MOV R0, 0x400 ;  /* 0x0000040000008802 */ /* 0x000fe20000000f00 */
[----:B---3--:R-:W2:Y:S03]  /*b6c0*/  @!P0 S2R R3, SR_CgaCtaId ;  /* 0x0000000000038919 */ /* 0x008ea60000008800 */
[----:B--2---:R-:W-:-:S05]  /*b6d0*/  @!P0 LEA R0, R3, R0, 0x18 ;  /* 0x0000000003008211 */ /* 0x004fca00078ec0ff */
[----:B------:R2:W-:Y:S01]  /*b6e0*/  @!P0 STS [R0+0x168d0], R13 ;  /* 0x0168d00d00008388 */ /* 0x0005e20000000800 */
[----:B------:R-:W-:Y:S06]  /*b6f0*/  BAR.ARV 0x5, 0x1a0 ;  /* 0x0146800000007b1d */ /* 0x000fec0000002000 */
[----:B------:R-:W-:-:S13]  /*b700*/  ISETP.GE.AND P0, PT, R22, UR4, PT ;  /* 0x0000000416007c0c */ /* 0x000fda000bf06270 */
[----:B--2---:R-:W-:Y:S05]  /*b710*/  @!P0 BRA `(.L_x_12127) ;  /* 0xffffffd800d48947 */ /* 0x004fea000383ffff */
.L_x_12079:
        /* <DEDUP_REMOVED lines=11> */
.L_x_12155:
        /* <DEDUP_REMOVED lines=11> */
.L_x_12131:
        /* <DEDUP_REMOVED lines=12> */
.L_x_12156:
[----:B------:R-:W3:Y:S02]  /*b940*/  SYNCS.PHASECHK.TRANS64.TRYWAIT P1, [R3+URZ], R0 ;  /* 0x00000000030075a7 */ /* 0x000ee4000802017f */
[----:B---3--:R-:W-:Y:S05]  /*b950*/  @!P1 BRA `(.L_x_12133) ;  /* 0x0000000800209947 */ /* 0x008fea0003800000 */
.L_x_12157:
[----:B------:R-:W-:Y:S05]  /*b960*/  @!P0 BRA `(.L_x_12134) ;  /* 0x0000000000048947 */ /* 0x000fea0003800000 */
[----:B------:R-:W-:Y:S01]  /*b970*/  BPT.TRAP 0x1 ;  /* 0x000000040000795c */ /* 0x000fe20000300000 */
.L_x_12134:
[----:B---3--:R-:W-:-:S04]  /*b980*/  VIADD R3, R7, 0x16860 ;  /* 0x0001686007037836 */ /* 0x008fc80000000000 */
[----:B--2---:R-:W-:-:S04]  /*b990*/  IMAD R5, R18, 0x8, R3 ;  /* 0x0000000812057824 */ /* 0x004fc800078e0203 */
[----:B------:R-:W2:Y:S02]  /*b9a0*/  SYNCS.PHASECHK.TRANS64.TRYWAIT P0, [R5+URZ], R4 ;  /* 0x00000004050075a7 */ /* 0x000ea4000800017f */
[----:B--2---:R-:W-:Y:S05]  /*b9b0*/  @!P0 BRA `(.L_x_12135) ;  /* 0x00000008001c8947 */ /* 0x004fea0003800000 */
.L_x_12158:
[----:B------:R-:W-:-:S07]  /*b9c0*/  IMAD R3, R6, 0x8, R3 ;  /* 0x0000000806037824 */ /* 0x000fce00078e0203 */
.L_x_12136:
[----:B---3--:R3:W4:Y:S02]  /*b9d0*/  SYNCS.PHASECHK.TRANS64.TRYWAIT P0, [R3+URZ], R0 ;  /* 0x00000000030075a7 */ /* 0x008724000800017f */
[----:B----4-:R-:W-:Y:S05]  /*b9e0*/  @!P0 NANOSLEEP.SYNCS 0x989680 ;  /* 0x009896800000895d */ /* 0x010fea0003900000 */
[----:B------:R-:W4:Y:S02]  /*b9f0*/  @!P0 SYNCS.PHASECHK.TRANS64 P0, [R3+URZ], R0 ;  /* 0x00000000030085a7 */ /* 0x000f24000800007f */
[----:B----4-:R-:W-:Y:S05]  /*ba00*/  @!P0 BRA `(.L_x_12136) ;  /* 0xfffffffc00f08947 */ /* 0x010fea000383ffff */
.L_x_12130:
[----:B------:R-:W-:Y:S05]  /*ba10*/  BSYNC B0 ;  /* 0x0000000000007941 */ /* 0x000fea0003800000 */
.L_x_12129:
[----:B------:R-:W-:Y:S05]  /*ba20*/  EXIT ;  /* 0x000000000000794d */ /* 0x000fea0003800000 */
.L_x_12036:
[----:B-1----:R-:W-:-:S04]  /*ba30*/  IMAD.U32 R3, RZ, RZ, UR40 ;  /* 0x00000028ff037e24 */ /* 0x002fc8000f8e00ff */
[----:B------:R1:W2:Y:S03]  /*ba40*/  SYNCS.PHASECHK.TRANS64.TRYWAIT P1, [R3+URZ+0x16800], R0 ;  /* 0x01680000030075a7 */ /* 0x0002a6000802017f */
[----:B--2---:R-:W-:Y:S05]  /*ba50*/  @!P1 NANOSLEEP.SYNCS 0x989680 ;  /* 0x009896800000995d */ /* 0x004fea0003900000 */
[----:B------:R-:W2:Y:S02]  /*ba60*/  @!P1 SYNCS.PHASECHK.TRANS64 P1, [R3+URZ+0x16800], R0 ;  /* 0x01680000030095a7 */ /* 0x000ea4000802007f */
[----:B--2---:R-:W-:Y:S05]  /*ba70*/  @!P1 BRA `(.L_x_12036) ;  /* 0xfffffffc00ec9947 */ /* 0x004fea000383ffff */
[----:B------:R-:W-:Y:S05]  /*ba80*/  BRA `(.L_x_12137) ;  /* 0xffffff5800b07947 */ /* 0x000fea000383ffff */
.L_x_12040:
[----:B--2---:R2:W3:Y:S02]  /*ba90*/  SYNCS.PHASECHK.TRANS64.TRYWAIT P2, [R3+URZ+0x16830], R0 ;  /* 0x01683000030075a7 */ /* 0x0044e4000804017f */
[----:B---3--:R-:W-:Y:S05]  /*baa0*/  @!P2 NANOSLEEP.SYNCS 0x989680 ;  /* 0x009896800000a95d */ /* 0x008fea0003900000 */
[----:B------:R-:W3:Y:S02]  /*bab0*/  @!P2 SYNCS.PHASECHK.TRANS64 P2, [R3+URZ+0x16830], R0 ;  /* 0x016830000300a5a7 */ /* 0x000ee4000804007f */
[----:B---3--:R-:W-:Y:S05]  /*bac0*/  @!P2 BRA `(.L_x_12040) ;  /* 0xfffffffc00f0a947 */ /* 0x008fea000383ffff */
[----:B------:R-:W-:Y:S05]  /*bad0*/  BRA `(.L_x_12039) ;  /* 0xffffff5800d47947 */ /* 0x000fea000383ffff */
.L_x_12045:
[----:B--2---:R-:W-:-:S04]  /*bae0*/  IMAD.U32 R5, RZ, RZ, UR6 ;  /* 0x00000006ff057e24 */ /* 0x004fc8000f8e00ff */
[----:B------:R2:W3:Y:S03]  /*baf0*/  SYNCS.PHASECHK.TRANS64.TRYWAIT P3, [R5+URZ+0x16830], R0 ;  /* 0x01683000050075a7 */ /* 0x0004e6000806017f */
[----:B---3--:R-:W-:Y:S05]  /*bb00*/  @!P3 NANOSLEEP.SYNCS 0x989680 ;  /* 0x009896800000b95d */ /* 0x008fea0003900000 */
[----:B------:R-:W3:Y:S02]  /*bb10*/  @!P3 SYNCS.PHASECHK.TRANS64 P3, [R5+URZ+0x16830], R0 ;  /* 0x016830000500b5a7 */ /* 0x000ee4000806007f */
[----:B---3--:R-:W-:Y:S05]  /*bb20*/  @!P3 BRA `(.L_x_12045) ;  /* 0xfffffffc00ecb947 */ /* 0x008fea000383ffff */
[----:B------:R-:W-:Y:S05]  /*bb30*/  BRA `(.L_x_12042) ;  /* 0xffffff7c00847947 */ /* 0x000fea000383ffff */
.L_x_12049:
[----:B--2---:R-:W-:-:S04]  /*bb40*/  IMAD.U32 R5, RZ, RZ, UR6 ;  /* 0x00000006ff057e24 */ /* 0x004fc8000f8e00ff */
[----:B------:R2:W3:Y:S03]  /*bb50*/  SYNCS.PHASECHK.TRANS64.TRYWAIT P2, [R5+URZ+0x16850], R0 ;  /* 0x01685000050075a7 */ /* 0x0004e6000804017f */
[----:B---3--:R-:W-:Y:S05]  /*bb60*/  @!P2 NANOSLEEP.SYNCS 0x989680 ;  /* 0x009896800000a95d */ /* 0x008fea0003900000 */
[----:B------:R-:W3:Y:S02]  /*bb70*/  @!P2 SYNCS.PHASECHK.TRANS64 P2, [R5+URZ+0x16850], R0 ;  /* 0x016850000500a5a7 */ /* 0x000ee4000804007f */
[----:B---3--:R-:W-:Y:S05]  /*bb80*/  @!P2 BRA `(.L_x_12049) ;  /* 0xfffffffc00eca947 */ /* 0x008fea000383ffff */
[----:B------:R-:W-:Y:S05]  /*bb90*/  BRA `(.L_x_12046) ;  /* 0xffffff7c00f47947 */ /* 0x000fea000383ffff */
.L_x_12055:
[----:B--2---:R-:W-:-:S04]  /*bba0*/  IMAD.U32 R5, RZ, RZ, UR6 ;  /* 0x00000006ff057e24 */ /* 0x004fc8000f8e00ff */
[----:B------:R2:W3:Y:S03]  /*bbb0*/  SYNCS.PHASECHK.TRANS64.TRYWAIT P3, [R5+URZ+0x16830], R0 ;  /* 0x01683000050075a7 */ /* 0x0004e6000806017f */
[----:B---3--:R-:W-:Y:S05]  /*bbc0*/  @!P3 NANOSLEEP.SYNCS 0x989680 ;  /* 0x009896800000b95d */ /* 0x008fea0003900000 */
[----:B------:R-:W3:Y:S02]  /*bbd0*/  @!P3 SYNCS.PHASECHK.TRANS64 P3, [R5+URZ+0x16830], R0 ;  /* 0x016830000500b5a7 */ /* 0x000ee4000806007f */
[----:B---3--:R-:W-:Y:S05]  /*bbe0*/  @!P3 BRA `(.L_x_12055) ;  /* 0xfffffffc00ecb947 */ /* 0x008fea000383ffff */
[----:B------:R-:W-:Y:S05]  /*bbf0*/  BRA `(.L_x_12052) ;  /* 0xffffffa000d07947 */ /* 0x000fea000383ffff */
.L_x_12059:
[----:B--2---:R-:W-:-:S04]  /*bc00*/  IMAD.U32 R5, RZ, RZ, UR6 ;  /* 0x00000006ff057e24 */ /* 0x004fc8000f8e00ff */
[----:B------:R2:W3:Y:S03]  /*bc10*/  SYNCS.PHASECHK.TRANS64.TRYWAIT P2, [R5+URZ+0x16850], R0 ;  /* 0x01685000050075a7 */ /* 0x0004e6000804017f */
[----:B---3--:R-:W-:Y:S05]  /*bc20*/  @!P2 NANOSLEEP.SYNCS 0x989680 ;  /* 0x009896800000a95d */ /* 0x008fea0003900000 */
[----:B------:R-:W3:Y:S02]  /*bc30*/  @!P2 SYNCS.PHASECHK.TRANS64 P2, [R5+URZ+0x16850], R0 ;  /* 0x016850000500a5a7 */ /* 0x000ee4000804007f */
[----:B---3--:R-:W-:Y:S05]  /*bc40*/  @!P2 BRA `(.L_x_12059) ;  /* 0xfffffffc00eca947 */ /* 0x008fea000383ffff */
[----:B------:R-:W-:Y:S05]  /*bc50*/  BRA `(.L_x_12056) ;  /* 0xffffffa400407947 */ /* 0x000fea000383ffff */
.L_x_12064:
[----:B--2---:R-:W-:-:S04]  /*bc60*/  IMAD.U32 R7, RZ, RZ, UR5 ;  /* 0x00000005ff077e24 */ /* 0x004fc8000f8e00ff */
[----:B------:R2:W3:Y:S03]  /*bc70*/  SYNCS.PHASECHK.TRANS64.TRYWAIT P0, [R7+URZ+0x16850], R6 ;  /* 0x01685006070075a7 */ /* 0x0004e6000800017f */
[----:B---3--:R-:W-:Y:S05]  /*bc80*/  @!P0 NANOSLEEP.SYNCS 0x989680 ;  /* 0x009896800000895d */ /* 0x008fea0003900000 */
[----:B------:R-:W3:Y:S02]  /*bc90*/  @!P0 SYNCS.PHASECHK.TRANS64 P0, [R7+URZ+0x16850], R6 ;  /* 0x01685006070085a7 */ /* 0x000ee4000800007f */
[----:B---3--:R-:W-:Y:S05]  /*bca0*/  @!P0 BRA `(.L_x_12064) ;  /* 0xfffffffc00ec8947 */ /* 0x008fea000383ffff */
[----:B------:R-:W-:Y:S05]  /*bcb0*/  BRA `(.L_x_12063) ;  /* 0xffffffbc00a47947 */ /* 0x000fea000383ffff */
.L_x_12088:
[----:B------:R-:W-:Y:S02]  /*bcc0*/  IMAD.MOV.U32 R13, RZ, RZ, R16 ;  /* 0x000000ffff0d7224 */ /* 0x000fe400078e0010 */
[----:B------:R-:W-:Y:S02]  /*bcd0*/  IMAD.MOV.U32 R12, RZ, RZ, RZ ;  /* 0x000000ffff0c7224 */ /* 0x000fe400078e00ff */
[----:B------:R-:W-:Y:S02]  /*bce0*/  IMAD.MOV.U32 R11, RZ, RZ, 0x1f ;  /* 0x0000001fff0b7424 */ /* 0x000fe400078e00ff */
[----:B------:R-:W-:-:S07]  /*bcf0*/  IMAD.MOV.U32 R15, RZ, RZ, -0x1 ;  /* 0xffffffffff0f7424 */ /* 0x000fce00078e00ff */
[----:B------:R-:W-:Y:S05]  /*bd00*/  WARPSYNC.COLLECTIVE R15, `(.L_x_12138) ;  /* 0x000000000f087348 */ /* 0x000fea0003c00000 */
[----:B------:R1:W2:Y:S02]  /*bd10*/  SHFL.IDX P6, R14, R13, R12, R11 ;  /* 0x0000000c0d0e7389 */ /* 0x0002a400000c000b */
[----:B-12---:R-:W-:Y:S01]  /*bd20*/  ENDCOLLECTIVE ;  /* 0x000000000000791b */ /* 0x006fe20003800000 */
.L_x_12138:
[----:B------:R-:W-:Y:S05]  /*bd30*/  BRA `(.L_x_12139) ;  /* 0xffffffdc00ec7947 */ /* 0x000fea000383ffff */
.L_x_12089:
[----:B------:R-:W-:Y:S01]  /*bd40*/  BSSY B0, `(.L_x_12140) ;  /* 0x0000006000007945 */ /* 0x000fe20003800000 */
[----:B------:R-:W-:-:S07]  /*bd50*/  IMAD.MOV.U32 R15, RZ, RZ, -0x1 ;  /* 0xffffffffff0f7424 */ /* 0x000fce00078e00ff */
[----:B------:R-:W-:Y:S05]  /*bd60*/  WARPSYNC.COLLECTIVE R15, `(.L_x_12141) ;  /* 0x000000000f0c7348 */ /* 0x000fea0003c00000 */
[----:B------:R-:W-:Y:S02]  /*bd70*/  ELECT P6, UR62, PT ;  /* 0x00000000003e782f */ /* 0x000fe400038c0000 */
[----:B------:R-:W-:Y:S01]  /*bd80*/  MOV R14, UR62 ;  /* 0x0000003e000e7c02 */ /* 0x000fe20008000f00 */
[----:B------:R-:W-:Y:S10]  /*bd90*/  ENDCOLLECTIVE ;  /* 0x000000000000791b */ /* 0x000ff40003800000 */
.L_x_12141:
[----:B------:R-:W-:Y:S05]  /*bda0*/  BSYNC B0 ;  /* 0x0000000000007941 */ /* 0x000fea0003800000 */
.L_x_12140:
[----:B------:R-:W-:Y:S01]  /*bdb0*/  PLOP3.LUT P0, PT, P6, PT, PT, 0x80, 0x0 ;  /* 0x000000000000781c */ /* 0x000fe2000370f070 */
[----:B------:R-:W-:-:S12]  /*bdc0*/  BRA `(.L_x_12142) ;  /* 0xffffffdc00d87947 */ /* 0x000fd8000383ffff */
.L_x_12092:
[----:B--2---:R2:W3:Y:S02]  /*bdd0*/  SYNCS.PHASECHK.TRANS64.TRYWAIT P4, [R13+URZ+0x16840], R12 ;  /* 0x0168400c0d0075a7 */ /* 0x0044e4000808017f */
[----:B---3--:R-:W-:Y:S05]  /*bde0*/  @!P4 NANOSLEEP.SYNCS 0x989680 ;  /* 0x009896800000c95d */ /* 0x008fea0003900000 */
[----:B------:R-:W3:Y:S02]  /*bdf0*/  @!P4 SYNCS.PHASECHK.TRANS64 P4, [R13+URZ+0x16840], R12 ;  /* 0x0168400c0d00c5a7 */ /* 0x000ee4000808007f */
[----:B---3--:R-:W-:Y:S05]  /*be00*/  @!P4 BRA `(.L_x_12092) ;  /* 0xfffffffc00f0c947 */ /* 0x008fea000383ffff */
[----:B------:R-:W-:Y:S05]  /*be10*/  BRA `(.L_x_12143) ;  /* 0xffffffe0002c7947 */ /* 0x000fea000383ffff */
.L_x_12094:
[----:B-1----:R-:W-:-:S04]  /*be20*/  IMAD.U32 R5, RZ, RZ, UR39 ;  /* 0x00000027ff057e24 */ /* 0x002fc8000f8e00ff */
[----:B------:R1:W3:Y:S03]  /*be30*/  SYNCS.PHASECHK.TRANS64.TRYWAIT P3, [R5+URZ+0x16820], R4 ;  /* 0x01682004050075a7 */ /* 0x0002e6000806017f */
[----:B---3--:R-:W-:Y:S05]  /*be40*/  @!P3 NANOSLEEP.SYNCS 0x989680 ;  /* 0x009896800000b95d */ /* 0x008fea0003900000 */
[----:B------:R-:W3:Y:S02]  /*be50*/  @!P3 SYNCS.PHASECHK.TRANS64 P3, [R5+URZ+0x16820], R4 ;  /* 0x016820040500b5a7 */ /* 0x000ee4000806007f */
[----:B---3--:R-:W-:Y:S05]  /*be60*/  @!P3 BRA `(.L_x_12094) ;  /* 0xfffffffc00ecb947 */ /* 0x008fea000383ffff */
[----:B------:R-:W-:Y:S05]  /*be70*/  BRA `(.L_x_12144) ;  /* 0xffffffe000cc7947 */ /* 0x000fea000383ffff */
.L_x_12100:
[----:B-1----:R1:W3:Y:S02]  /*be80*/  SYNCS.PHASECHK.TRANS64.TRYWAIT P4, [R3+URZ+0x16840], R2 ;  /* 0x01684002030075a7 */ /* 0x0022e4000808017f */
[----:B---3--:R-:W-:Y:S05]  /*be90*/  @!P4 NANOSLEEP.SYNCS 0x989680 ;  /* 0x009896800000c95d */ /* 0x008fea0003900000 */
[----:B------:R-:W3:Y:S02]  /*bea0*/  @!P4 SYNCS.PHASECHK.TRANS64 P4, [R3+URZ+0x16840], R2 ;  /* 0x016840020300c5a7 */ /* 0x000ee4000808007f */
[----:B---3--:R-:W-:Y:S05]  /*beb0*/  @!P4 BRA `(.L_x_12100) ;  /* 0xfffffffc00f0c947 */ /* 0x008fea000383ffff */
[----:B------:R-:W-:Y:S05]  /*bec0*/  BRA `(.L_x_12145) ;  /* 0xffffffe4006c7947 */ /* 0x000fea000383ffff */
.L_x_12102:
[----:B-1----:R1:W3:Y:S02]  /*bed0*/  SYNCS.PHASECHK.TRANS64.TRYWAIT P4, [R2+URZ+0x60], R3 ;  /* 0x00006003020075a7 */ /* 0x0022e4000808017f */
[----:B---3--:R-:W-:Y:S05]  /*bee0*/  @!P4 NANOSLEEP.SYNCS 0x989680 ;  /* 0x009896800000c95d */ /* 0x008fea0003900000 */
[----:B------:R-:W3:Y:S02]  /*bef0*/  @!P4 SYNCS.PHASECHK.TRANS64 P4, [R2+URZ+0x60], R3 ;  /* 0x000060030200c5a7 */ /* 0x000ee4000808007f */
[----:B---3--:R-:W-:Y:S05]  /*bf00*/  @!P4 BRA `(.L_x_12102) ;  /* 0xfffffffc00f0c947 */ /* 0x008fea000383ffff */
[----:B------:R-:W-:Y:S05]  /*bf10*/  BRA `(.L_x_12146) ;  /* 0xffffffe400c07947 */ /* 0x000fea000383ffff */
.L_x_12108:
[----:B-1----:R1:W2:Y:S02]  /*bf20*/  SYNCS.PHASECHK.TRANS64.TRYWAIT P4, [R4+URZ+0x16840], R3 ;  /* 0x01684003040075a7 */ /* 0x0022a4000808017f */
[----:B--2---:R-:W-:Y:S05]  /*bf30*/  @!P4 NANOSLEEP.SYNCS 0x989680 ;  /* 0x009896800000c95d */ /* 0x004fea0003900000 */
[----:B------:R-:W2:Y:S02]  /*bf40*/  @!P4 SYNCS.PHASECHK.TRANS64 P4, [R4+URZ+0x16840], R3 ;  /* 0x016840030400c5a7 */ /* 0x000ea4000808007f */
[----:B--2---:R-:W-:Y:S05]  /*bf50*/  @!P4 BRA `(.L_x_12108) ;  /* 0xfffffffc00f0c947 */ /* 0x004fea000383ffff */
[----:B------:R-:W-:Y:S05]  /*bf60*/  BRA `(.L_x_12147) ;  /* 0xffffffe800b87947 */ /* 0x000fea000383ffff */
.L_x_12110:
[----:B-1----:R1:W2:Y:S02]  /*bf70*/  SYNCS.PHASECHK.TRANS64.TRYWAIT P4, [R4+URZ+0x60], R19 ;  /* 0x00006013040075a7 */ /* 0x0022a4000808017f */
[----:B--2---:R-:W-:Y:S05]  /*bf80*/  @!P4 NANOSLEEP.SYNCS 0x989680 ;  /* 0x009896800000c95d */ /* 0x004fea0003900000 */
[----:B------:R-:W2:Y:S02]  /*bf90*/  @!P4 SYNCS.PHASECHK.TRANS64 P4, [R4+URZ+0x60], R19 ;  /* 0x000060130400c5a7 */ /* 0x000ea4000808007f */
[----:B--2---:R-:W-:Y:S05]  /*bfa0*/  @!P4 BRA `(.L_x_12110) ;  /* 0xfffffffc00f0c947 */ /* 0x004fea000383ffff */
[----:B------:R-:W-:Y:S05]  /*bfb0*/  BRA `(.L_x_12148) ;  /* 0xffffffec000c7947 */ /* 0x000fea000383ffff */
.L_x_12115:
[----:B-1----:R1:W2:Y:S02]  /*bfc0*/  SYNCS.PHASECHK.TRANS64.TRYWAIT P4, [R3+URZ+0x16840], R4 ;  /* 0x01684004030075a7 */ /* 0x0022a4000808017f */
[----:B--2---:R-:W-:Y:S05]  /*bfd0*/  @!P4 NANOSLEEP.SYNCS 0x989680 ;  /* 0x009896800000c95d */ /* 0x004fea0003900000 */
[----:B------:R-:W2:Y:S02]  /*bfe0*/  @!P4 SYNCS.PHASECHK.TRANS64 P4, [R3+URZ+0x16840], R4 ;  /* 0x016840040300c5a7 */ /* 0x000ea4000808007f */
[----:B--2---:R-:W-:Y:S05]  /*bff0*/  @!P4 BRA `(.L_x_12115) ;  /* 0xfffffffc00f0c947 */ /* 0x004fea000383ffff */
[----:B------:R-:W-:Y:S05]  /*c000*/  BRA `(.L_x_12149) ;  /* 0xffffffec00dc7947 */ /* 0x000fea000383ffff */
.L_x_12117:
[----:B-1----:R1:W2:Y:S02]  /*c010*/  SYNCS.PHASECHK.TRANS64.TRYWAIT P4, [R3+URZ+0x60], R12 ;  /* 0x0000600c030075a7 */ /* 0x0022a4000808017f */
[----:B--2---:R-:W-:Y:S05]  /*c020*/  @!P4 NANOSLEEP.SYNCS 0x989680 ;  /* 0x009896800000c95d */ /* 0x004fea0003900000 */
[----:B------:R-:W2:Y:S02]  /*c030*/  @!P4 SYNCS.PHASECHK.TRANS64 P4, [R3+URZ+0x60], R12 ;  /* 0x0000600c0300c5a7 */ /* 0x000ea4000808007f */
[----:B--2---:R-:W-:Y:S05]  /*c040*/  @!P4 BRA `(.L_x_12117) ;  /* 0xfffffffc00f0c947 */ /* 0x004fea000383ffff */
[----:B------:R-:W-:Y:S05]  /*c050*/  BRA `(.L_x_12150) ;  /* 0xfffffff000307947 */ /* 0x000fea000383ffff */
.L_x_12124:
[----:B-1----:R1:W2:Y:S02]  /*c060*/  SYNCS.PHASECHK.TRANS64.TRYWAIT P0, [R3+URZ+0x16860], R0 ;  /* 0x01686000030075a7 */ /* 0x0022a4000800017f */
[----:B--2---:R-:W-:Y:S05]  /*c070*/  @!P0 NANOSLEEP.SYNCS 0x989680 ;  /* 0x009896800000895d */ /* 0x004fea0003900000 */
[----:B------:R-:W2:Y:S02]  /*c080*/  @!P0 SYNCS.PHASECHK.TRANS64 P0, [R3+URZ+0x16860], R0 ;  /* 0x01686000030085a7 */ /* 0x000ea4000800007f */
[----:B--2---:R-:W-:Y:S05]  /*c090*/  @!P0 BRA `(.L_x_12124) ;  /* 0xfffffffc00f08947 */ /* 0x004fea000383ffff */
[----:B------:R-:W-:Y:S05]  /*c0a0*/  BRA `(.L_x_12151) ;  /* 0xfffffff000e87947 */ /* 0x000fea000383ffff */
.L_x_12126:
[----:B------:R-:W-:Y:S01]  /*c0b0*/  BSSY B0, `(.L_x_12152) ;  /* 0x0000007000007945 */ /* 0x000fe20003800000 */
[----:B------:R-:W-:Y:S02]  /*c0c0*/  IMAD.MOV.U32 R12, RZ, RZ, RZ ;  /* 0x000000ffff0c7224 */ /* 0x000fe400078e00ff */
[----:B------:R-:W-:Y:S02]  /*c0d0*/  IMAD.MOV.U32 R11, RZ, RZ, 0x1f ;  /* 0x0000001fff0b7424 */ /* 0x000fe400078e00ff */
[----:B------:R-:W-:-:S07]  /*c0e0*/  IMAD.MOV.U32 R15, RZ, RZ, -0x1 ;  /* 0xffffffffff0f7424 */ /* 0x000fce00078e00ff */
[----:B---3--:R-:W-:Y:S05]  /*c0f0*/  WARPSYNC.COLLECTIVE R15, `(.L_x_12153) ;  /* 0x000000000f087348 */ /* 0x008fea0003c00000 */
[----:B------:R1:W2:Y:S02]  /*c100*/  SHFL.IDX P6, R14, R13, R12, R11 ;  /* 0x0000000c0d0e7389 */ /* 0x0002a400000c000b */
[----:B-123--:R-:W-:Y:S01]  /*c110*/  ENDCOLLECTIVE ;  /* 0x000000000000791b */ /* 0x00efe20003800000 */
.L_x_12153:
[----:B------:R-:W-:Y:S05]  /*c120*/  BSYNC B0 ;  /* 0x0000000000007941 */ /* 0x000fea0003800000 */
.L_x_12152:
[----:B------:R-:W-:Y:S05]  /*c130*/  BRA `(.L_x_12154) ;  /* 0xfffffff400487947 */ /* 0x000fea000383ffff */
.L_x_12128:
[----:B--2---:R2:W3:Y:S02]  /*c140*/  SYNCS.PHASECHK.TRANS64.TRYWAIT P0, [R7+URZ+0x16820], R0 ;  /* 0x01682000070075a7 */ /* 0x0044e4000800017f */
[----:B---3--:R-:W-:Y:S05]  /*c150*/  @!P0 NANOSLEEP.SYNCS 0x989680 ;  /* 0x009896800000895d */ /* 0x008fea0003900000 */
[----:B------:R-:W3:Y:S02]  /*c160*/  @!P0 SYNCS.PHASECHK.TRANS64 P0, [R7+URZ+0x16820], R0 ;  /* 0x01682000070085a7 */ /* 0x000ee4000800007f */
[----:B---3--:R-:W-:Y:S05]  /*c170*/  @!P0 BRA `(.L_x_12128) ;  /* 0xfffffffc00f08947 */ /* 0x008fea000383ffff */
[----:B------:R-:W-:Y:S05]  /*c180*/  BRA `(.L_x_12155) ;  /* 0xfffffff400907947 */ /* 0x000fea000383ffff */
.L_x_12132:
[----:B--2---:R2:W3:Y:S02]  /*c190*/  SYNCS.PHASECHK.TRANS64.TRYWAIT P1, [R5+URZ], R4 ;  /* 0x00000004050075a7 */ /* 0x0044e4000802017f */
[----:B---3--:R-:W-:Y:S05]  /*c1a0*/  @!P1 NANOSLEEP.SYNCS 0x989680 ;  /* 0x009896800000995d */ /* 0x008fea0003900000 */
[----:B------:R-:W3:Y:S02]  /*c1b0*/  @!P1 SYNCS.PHASECHK.TRANS64 P1, [R5+URZ], R4 ;  /* 0x00000004050095a7 */ /* 0x000ee4000802007f */
[----:B---3--:R-:W-:Y:S05]  /*c1c0*/  @!P1 BRA `(.L_x_12132) ;  /* 0xfffffffc00f09947 */ /* 0x008fea000383ffff */
[----:B------:R-:W-:Y:S05]  /*c1d0*/  BRA `(.L_x_12156) ;  /* 0xfffffff400d87947 */ /* 0x000fea000383ffff */
.L_x_12133:
[----:B---3--:R3:W4:Y:S02]  /*c1e0*/  SYNCS.PHASECHK.TRANS64.TRYWAIT P1, [R3+URZ], R0 ;  /* 0x00000000030075a7 */ /* 0x008724000802017f */
[----:B----4-:R-:W-:Y:S05]  /*c1f0*/  @!P1 NANOSLEEP.SYNCS 0x989680 ;  /* 0x009896800000995d */ /* 0x010fea0003900000 */
[----:B------:R-:W4:Y:S02]  /*c200*/  @!P1 SYNCS.PHASECHK.TRANS64 P1, [R3+URZ], R0 ;  /* 0x00000000030095a7 */ /* 0x000f24000802007f */
[----:B----4-:R-:W-:Y:S05]  /*c210*/  @!P1 BRA `(.L_x_12133) ;  /* 0xfffffffc00f09947 */ /* 0x010fea000383ffff */
[----:B------:R-:W-:Y:S05]  /*c220*/  BRA `(.L_x_12157) ;  /* 0xfffffff400cc7947 */ /* 0x000fea000383ffff */
.L_x_12135:
[----:B--2---:R2:W3:Y:S02]  /*c230*/  SYNCS.PHASECHK.TRANS64.TRYWAIT P0, [R5+URZ], R4 ;  /* 0x00000004050075a7 */ /* 0x0044e4000800017f */
[----:B---3--:R-:W-:Y:S05]  /*c240*/  @!P0 NANOSLEEP.SYNCS 0x989680 ;  /* 0x009896800000895d */ /* 0x008fea0003900000 */
[----:B------:R-:W3:Y:S02]  /*c250*/  @!P0 SYNCS.PHASECHK.TRANS64 P0, [R5+URZ], R4 ;  /* 0x00000004050085a7 */ /* 0x000ee4000800007f */
[----:B---3--:R-:W-:Y:S05]  /*c260*/  @!P0 BRA `(.L_x_12135) ;  /* 0xfffffffc00f08947 */ /* 0x008fea000383ffff */
[----:B------:R-:W-:Y:S05]  /*c270*/  BRA `(.L_x_12158) ;  /* 0xfffffff400d07947 */ /* 0x000fea000383ffff */
.L_x_12159:
        /* <DEDUP_REMOVED lines=16> */
.L_x_12794:


//--------------------- .text._ZN7cutlass13device_kernelIN5flash11enable_sm90INS1_16FlashAttnFwdSm90INS1_25CollectiveMainloopFwdSm90ILi2EN4cute5tupleIJNS5_1CILi1EEES8_S8_EEENS6_IJNS7_ILi192EEENS7_ILi128EEENS7_ILi64EEEEEELi64ENS_6half_tEfNS_4arch4Sm90ELb1ELb0ELb0ELb1ELb0ELb0ELb0ELb1ELb1ELb0ELb0ELb0EEENS1_21CollectiveEpilogueFwdINS6_IJSA_SC_SB_EEES9_SE_SG_Li384ELb1ELb0ELb0ELb0EEENS1_36VarlenDynamicPersistentTileSchedulerILi192ELi128ELi384ELi32ELb0ELb0ELb1ELb1ELb1ELb1EEEEEEEEEvNT_6ParamsE --------------------------
	.section	.text._ZN7cutlass13device_kernelIN5flash11enable_sm90INS1_16FlashAttnFwdSm90INS1_25CollectiveMainloopFwdSm90ILi2EN4cute5tupleIJNS5_1CILi1EEES8_S8_EEENS6_IJNS7_ILi192EEENS7_ILi128EEENS7_ILi64EEEEEELi64ENS_6half_tEfNS_4arch4Sm90ELb1ELb0ELb0ELb1ELb0ELb0ELb0ELb1ELb1ELb0ELb0ELb0EEENS1_21CollectiveEpilogueFwdINS6_IJSA_SC_SB_EEES9_SE_SG_Li384ELb1ELb0ELb0ELb0EEENS1_36VarlenDynamicPersistentTileSchedulerILi192ELi128ELi384ELi32ELb0ELb0ELb1ELb1ELb1ELb1EEEEEEEEEvNT_6ParamsE,"ax",@progbits
	.align	128
.text._ZN7cutlass13device_kernelIN5flash11enable_sm90INS1_16FlashAttnFwdSm90INS1_25CollectiveMainloopFwdSm90ILi2EN4cute5tupleIJNS5_1CILi1EEES8_S8_EEENS6_IJNS7_ILi192EEENS7_ILi128EEENS7_ILi64EEEEEELi64ENS_6half_tEfNS_4arch4Sm90ELb1ELb0ELb0ELb1ELb0ELb0ELb0ELb1ELb1ELb0ELb0ELb0EEENS1_21CollectiveEpilogueFwdINS6_IJSA_SC_SB_EEES9_SE_SG_Li384ELb1ELb0ELb0ELb0EEENS1_36VarlenDynamicPersistentTileSchedulerILi192ELi128ELi384ELi32ELb0ELb0ELb1ELb1ELb1ELb1EEEEEEEEEvNT_6ParamsE:
        .type           _ZN7cutlass13device_kernelIN5flash11enable_sm90INS1_16FlashAttnFwdSm90INS1_25CollectiveMainloopFwdSm90ILi2EN4cute5tupleIJNS5_1CILi1EEES8_S8_EEENS6_IJNS7_ILi192EEENS7_ILi128EEENS7_ILi64EEEEEELi64ENS_6half_tEfNS_4arch4Sm90ELb1ELb0ELb0ELb1ELb0ELb0ELb0ELb1ELb1ELb0ELb0ELb0EEENS1_21CollectiveEpilogueFwdINS6_IJSA_SC_SB_EEES9_SE_SG_Li384ELb1ELb0ELb0ELb0EEENS1_36VarlenDynamicPersistentTileSchedulerILi192ELi128ELi384ELi32ELb0ELb0ELb1ELb1ELb1ELb1EEEEEEEEEvNT_6ParamsE,@function
        .size           _ZN7cutlass13device_kernelIN5flash11enable_sm90INS1_16FlashAttnFwdSm90INS1_25CollectiveMainloopFwdSm90ILi2EN4cute5tupleIJNS5_1CILi1EEES8_S8_EEENS6_IJNS7_ILi192EEENS7_ILi128EEENS7_ILi64EEEEEELi64ENS_6half_tEfNS_4arch4Sm90ELb1ELb0ELb0ELb1ELb0ELb0ELb0ELb1ELb1ELb0ELb0ELb0EEENS1_21CollectiveEpilogueFwdINS6_IJSA_SC_SB_EEES9_SE_SG_Li384ELb1ELb0ELb0ELb0EEENS1_36VarlenDynamicPersistentTileSchedulerILi192ELi128ELi384ELi32ELb0ELb0ELb1ELb1ELb1ELb1EEEEEEEEEvNT_6ParamsE,(.L_x_12795 - _ZN7cutlass13device_kernelIN5flash11enable_sm90INS1_16FlashAttnFwdSm90INS1_25CollectiveMainloopFwdSm90ILi2EN4cute5tupleIJNS5_1CILi1EEES8_S8_EEENS6_IJNS7_ILi192EEENS7_ILi128EEENS7_ILi64EEEEEELi64ENS_6half_tEfNS_4arch4Sm90ELb1ELb0ELb0ELb1ELb0ELb0ELb0ELb1ELb1ELb0ELb0ELb0EEENS1_21CollectiveEpilogueFwdINS6_IJSA_SC_SB_EEES9_SE_SG_Li384ELb1ELb0ELb0ELb0EEENS1_36VarlenDynamicPersistentTileSchedulerILi192ELi128ELi384ELi32ELb0ELb0ELb1ELb1ELb1ELb1EEEEEEEEEvNT_6ParamsE)
        .other          _ZN7cutlass13device_kernelIN5flash11enable_sm90INS1_16FlashAttnFwdSm90INS1_25CollectiveMainloopFwdSm90ILi2EN4cute5tupleIJNS5_1CILi1EEES8_S8_EEENS6_IJNS7_ILi192EEENS7_ILi128EEENS7_ILi64EEEEEELi64ENS_6half_tEfNS_4arch4Sm90ELb1ELb0ELb0ELb1ELb0ELb0ELb0ELb1ELb1ELb0ELb0ELb0EEENS1_21CollectiveEpilogueFwdINS6_IJSA_SC_SB_EEES9_SE_SG_Li384ELb1ELb0ELb0ELb0EEENS1_36VarlenDynamicPersistentTileSchedulerILi192ELi128ELi384ELi32ELb0ELb0ELb1ELb1ELb1ELb1EEEEEEEEEvNT_6ParamsE,@"STO_CUDA_ENTRY STV_DEFAULT"
_ZN7cutlass13device_kernelIN5flash11enable_sm90INS1_16FlashAttnFwdSm90INS1_25CollectiveMainloopFwdSm90ILi2EN4cute5tupleIJNS5_1CILi1EEES8_S8_EEENS6_IJNS7_ILi192EEENS7_ILi128EEENS7_ILi64EEEEEELi64ENS_6half_tEfNS_4arch4Sm90ELb1ELb0ELb0ELb1ELb0ELb0ELb0ELb1ELb1ELb0ELb0ELb0EEENS1_21CollectiveEpilogueFwdINS6_IJSA_SC_SB_EEES9_SE_SG_Li384ELb1ELb0ELb0ELb0EEENS1_36VarlenDynamicPersistentTileSchedulerILi192ELi128ELi384ELi32ELb0ELb0ELb1ELb1ELb1ELb1EEEEEEEEEvNT_6ParamsE:
        /* <DEDUP_REMOVED lines=21> */
.L_x_12161:
[----:B------:R-:W-:Y:S05]  /*0150*/  BSYNC B0 ;  /* 0x0000000000007941 */ /* 0x000fea0003800000 */
.L_x_12160:
        /* <DEDUP_REMOVED lines=41> */
.L_x_12162:
        /* <DEDUP_REMOVED lines=22> */
.L_x_12163:
        /* <DEDUP_REMOVED lines=18> */
.L_x_12164:
        /* <DEDUP_REMOVED lines=22> */
.L_x_12165:
        /* <DEDUP_REMOVED lines=22> */
.L_x_12166:
[----:B------:R-:W-:Y:S01]  /*0930*/  PLOP3.LUT P0, PT, PT, PT, UP0, 0x80, 0x0 ;  /* 0x000000000000781c */ /* 0x000fe20003f0f008 */
[----:B------:R-:W-:Y:S01]  /*0940*/  UMOV UR36, 0x1 ;  /* 0x0000000100247882 */ /* 0x000fe20000000000 */
[----:B------:R-:W-:Y:S01]  /*0950*/  NOP ;  /* 0x0000000000007918 */ /* 0x000fe20000000000 */
[----:B------:R-:W-:Y:S01]  /*0960*/  USEL UR36, UR36, 0x2, !UP0 ;  /* 0x0000000224247887 */ /* 0x000fe2000c000000 */
[----:B------:R-:W-:Y:S01]  /*0970*/  ULDC.64 UR38, c[0x0][0x208] ;  /* 0x0000820000267ab9 */ /* 0x000fe20000000a00 */
[----:B012-4-:R-:W-:Y:S08]  /*0980*/  BAR.SYNC.DEFER_BLOCKING 0x0 ;  /* 0x0000000000007b1d */ /* 0x017ff00000010000 */
[----:B------:R-:W-:Y:S05]  /*0990*/  @!P0 BRA `(.L_x_12167) ;  /* 0x0000009000dc8947 */ /* 0x000fea0003800000 */
.L_x_12168:
        /* <DEDUP_REMOVED lines=29> */
[----:B------:R-:W-:Y:S01]  /*0b70*/  LEA.HI R2, R0, R155, RZ, 0x4 ;  /* 0x0000009b00027211 */ /* 0x000fe200078f20ff */
[----:B------:R-:W-:Y:S01]  /*0b80*/  IMAD.SHL.U32 R5, R3, 0x20, RZ ;  /* 0x0000002003057824 */ /* 0x000fe200078e00ff */
[----:B------:R-:W-:Y:S01]  /*0b90*/  SHF.R.S32.HI R153, RZ, 0x7, R153 ;  /* 0x00000007ff997819 */ /* 0x000fe20000011499 */
[----:B------:R-:W-:Y:S01]  /*0ba0*/  IMAD.IADD R152, R155, 0x1, -R152 ;  /* 0x000000019b987824 */ /* 0x000fe200078e0a98 */
[----:B------:R-:W-:Y:S02]  /*0bb0*/  SHF.R.S32.HI R3, RZ, 0x4, R2 ;  /* 0x00000004ff037819 */ /* 0x000fe40000011402 */
[----:B------:R-:W-:Y:S02]  /*0bc0*/  LOP3.LUT R4, R2, 0x3fffff0, RZ, 0xc0, !PT ;  /* 0x03fffff002047812 */ /* 0x000fe400078ec0ff */
[----:B------:R-:W-:-:S02]  /*0bd0*/  SHF.R.S32.HI R7, RZ, 0x1f, R152 ;  /* 0x0000001fff077819 */ /* 0x000fc40000011498 */
[----:B------:R-:W-:Y:S01]  /*0be0*/  LEA.HI R2, R2, R3, RZ, 0x1 ;  /* 0x0000000302027211 */ /* 0x000fe200078f08ff */
[----:B------:R-:W-:Y:S01]  /*0bf0*/  IMAD.IADD R4, R155, 0x1, -R4 ;  /* 0x000000019b047824 */ /* 0x000fe200078e0a04 */
[----:B------:R-:W-:Y:S02]  /*0c00*/  LEA.HI R8, R7, R152, RZ, 0x2 ;  /* 0x0000009807087211 */ /* 0x000fe400078f10ff */
[----:B------:R-:W-:Y:S02]  /*0c10*/  LOP3.LUT R5, R5, 0xfffffc00, RZ, 0xc0, !PT ;  /* 0xfffffc0005057812 */ /* 0x000fe400078ec0ff */
[--C-:B------:R-:W-:Y:S02]  /*0c20*/  SHF.R.S32.HI R9, RZ, 0x2, R8.reuse ;  /* 0x00000002ff097819 */ /* 0x100fe40000011408 */
[----:B------:R-:W-:Y:S01]  /*0c30*/  SHF.R.S32.HI R6, RZ, 0x1f, R8 ;  /* 0x0000001fff067819 */ /* 0x000fe20000011408 */
[----:B------:R-:W-:Y:S01]  /*0c40*/  IMAD R5, R4, 0x40, R5 ;  /* 0x0000004004057824 */ /* 0x000fe200078e0205 */
[----:B------:R-:W-:-:S02]  /*0c50*/  LOP3.LUT R2, R2, 0x1ffffffe, RZ, 0xc0, !PT ;  /* 0x1ffffffe02027812 */ /* 0x000fc400078ec0ff */
[----:B------:R-:W-:Y:S01]  /*0c60*/  LEA.HI R10, R6, R9, RZ, 0x3 ;  /* 0x00000009060a7211 */ /* 0x000fe200078f18ff */
[----:B------:R-:W-:Y:S01]  /*0c70*/  IMAD.HI R6, R153, 0x55555556, RZ ;  /* 0x5555555699067827 */ /* 0x000fe200078e02ff */
[----:B------:R-:W-:Y:S02]  /*0c80*/  LEA.HI R7, R7, R152, RZ, 0x5 ;  /* 0x0000009807077211 */ /* 0x000fe400078f28ff */
[----:B------:R-:W-:Y:S01]  /*0c90*/  LOP3.LUT R10, R10, 0xfffffff8, RZ, 0xc0, !PT ;  /* 0xfffffff80a0a7812 */ /* 0x000fe200078ec0ff */
[----:B------:R-:W-:Y:S01]  /*0ca0*/  IMAD.IADD R2, R3, 0x1, -R2 ;  /* 0x0000000103027824 */ /* 0x000fe200078e0a02 */
[----:B------:R-:W-:Y:S02]  /*0cb0*/  LEA.HI R0, R0, R155, RZ, 0x3 ;  /* 0x0000009b00007211 */ /* 0x000fe400078f18ff */
[----:B------:R-:W-:Y:S01]  /*0cc0*/  LEA.HI R6, R6, R6, RZ, 0x1 ;  /* 0x0000000606067211 */ /* 0x000fe200078f08ff */
[----:B------:R-:W-:Y:S01]  /*0cd0*/  IMAD R154, R2, 0x8, R5 ;  /* 0x00000008029a7824 */ /* 0x000fe200078e0205 */
[----:B------:R-:W-:Y:S01]  /*0ce0*/  SHF.R.S32.HI R7, RZ, 0x5, R7 ;  /* 0x00000005ff077819 */ /* 0x000fe20000011407 */
[----:B------:R-:W-:Y:S01]  /*0cf0*/  IMAD.IADD R10, R9, 0x1, -R10 ;  /* 0x00000001090a7824 */ /* 0x000fe200078e0a0a */
[----:B------:R-:W-:Y:S01]  /*0d00*/  LOP3.LUT R2, R0, 0x1ffffff8, RZ, 0xc0, !PT ;  /* 0x1ffffff800027812 */ /* 0x000fe200078ec0ff */
[----:B------:R-:W-:Y:S01]  /*0d10*/  IMAD R6, R6, -0x3, R153 ;  /* 0xfffffffd06067824 */ /* 0x000fe200078e0299 */
[----:B------:R-:W-:Y:S01]  /*0d20*/  LOP3.LUT R3, R8, 0x7ffffffc, RZ, 0xc0, !PT ;  /* 0x7ffffffc08037812 */ /* 0x000fe200078ec0ff */
[----:B------:R-:W-:Y:S01]  /*0d30*/  IMAD R7, R7, 0x10, R10 ;  /* 0x0000001007077824 */ /* 0x000fe200078e020a */
[----:B------:R-:W-:Y:S01]  /*0d40*/  SHF.R.S32.HI R16, RZ, 0x3, R0 ;  /* 0x00000003ff107819 */ /* 0x000fe20000011400 */
[----:B------:R-:W-:-:S02]  /*0d50*/  IMAD.IADD R2, R155, 0x1, -R2 ;  /* 0x000000019b027824 */ /* 0x000fc400078e0a02 */
[----:B------:R-:W-:Y:S02]  /*0d60*/  IMAD R19, R6, 0x40, R7 ;  /* 0x0000004006137824 */ /* 0x000fe400078e0207 */
[----:B------:R-:W-:Y:S02]  /*0d70*/  IMAD.SHL.U32 R22, R2, 0x8, RZ ;  /* 0x0000000802167824 */ /* 0x000fe400078e00ff */
[----:B------:R-:W-:-:S07]  /*0d80*/  IMAD.IADD R18, R152, 0x1, -R3 ;  /* 0x0000000198127824 */ /* 0x000fce00078e0a03 */
.L_x_12222:
[----:B0-----:R-:W0:Y:S01]  /*0d90*/  LDC.64 R2, c[0x0][0xc60] ;  /* 0x00031800ff027b82 */ /* 0x001e220000000a00 */
        /* <DEDUP_REMOVED lines=20> */
[----:B---345:R-:W-:-:S03]  /*0ee0*/  IMAD.U32 R4, RZ, RZ, UR8 ;  /* 0x00000008ff047e24 */ /* 0x038fc6000f8e00ff */
        /* <DEDUP_REMOVED lines=16> */
[----:B-1----:R-:W-:-:S14]  /*0ff0*/  @P2 BRA `(.L_x_12169) ;  /* 0x0000000000342947 */ /* 0x002fdc0003800000 */
        /* <DEDUP_REMOVED lines=13> */
.L_x_12169:
        /* <DEDUP_REMOVED lines=9> */
.L_x_12170:
        /* <DEDUP_REMOVED lines=13> */
.L_x_12171:
[----:B------:R-:W-:Y:S01]  /*1230*/  UMOV UR5, 0xc0 ;  /* 0x000000c000057882 */ /* 0x000fe20000000000 */
[----:B------:R-:W-:Y:S01]  /*1240*/  UIADD3 UR49, -UR49, UR6, URZ ;  /* 0x0000000631317290 */ /* 0x000fe2000fffe13f */
[----:B------:R-:W-:Y:S01]  /*1250*/  PLOP3.LUT P0, PT, PT, PT, PT, 0x80, 0x0 ;  /* 0x000000000000781c */ /* 0x000fe20003f0f070 */
[----:B------:R-:W-:Y:S01]  /*1260*/  UIMAD UR5, UR51, UR5, 0x13f ;  /* 0x0000013f330574a4 */ /* 0x000fe2000f8e0205 */
[----:B------:R-:W-:Y:S01]  /*1270*/  CS2R R2, SRZ ;  /* 0x0000000000027805 */ /* 0x000fe2000001ff00 */
[----:B------:R-:W-:Y:S01]  /*1280*/  UIADD3 UR4, UR49, 0x7f, URZ ;  /* 0x0000007f31047890 */ /* 0x000fe2000fffe03f */
[----:B------:R-:W-:Y:S01]  /*1290*/  IMAD.MOV.U32 R119, RZ, RZ, RZ ;  /* 0x000000ffff777224 */ /* 0x000fe200078e00ff */
[----:B------:R-:W-:Y:S01]  /*12a0*/  UIADD3 UR6, UR49, UR5, -UR50 ;  /* 0x0000000531067290 */ /* 0x000fe2000fffe832 */
        /* <DEDUP_REMOVED lines=20> */
[----:B------:R-:W-:Y:S01]  /*13f0*/  CS2R R6, SRZ ;  /* 0x0000000000067805 */ /* 0x000fe2000001ff00 */
[----:B------:R-:W-:Y:S01]  /*1400*/  IMAD.MOV.U32 R14, RZ, RZ, RZ ;  /* 0x000000ffff0e7224 */ /* 0x000fe200078e00ff */
[----:B------:R-:W-:Y:S01]  /*1410*/  CS2R R50, SRZ ;  /* 0x0000000000327805 */ /* 0x000fe2000001ff00 */
[----:B------:R-:W-:Y:S01]  /*1420*/  UISETP.GE.AND UP0, UPT, UR52, 0x1, UPT ;  /* 0x000000013400788c */ /* 0x000fe2000bf06270 */
[----:B------:R-:W-:-:S05]  /*1430*/  CS2R R52, SRZ ;  /* 0x0000000000347805 */ /* 0x000fca000001ff00 */
[----:B------:R-:W-:-:S13]  /*1440*/  PLOP3.LUT P1, PT, PT, PT, UP0, 0x80, 0x0 ;  /* 0x000000000000781c */ /* 0x000fda0003f2f008 */
[----:B------:R-:W-:Y:S05]  /*1450*/  @!P1 BRA `(.L_x_12172) ;  /* 0x0000006c00cc9947 */ /* 0x000fea0003800000 */
[----:B------:R-:W0:Y:S01]  /*1460*/  SHFL.IDX PT, R0, R153, RZ, 0x1f ;  /* 0x00001fff99007589 */ /* 0x000e2200000e0000 */
[----:B------:R-:W1:Y:S01]  /*1470*/  S2UR UR6, SR_CgaCtaId ;  /* 0x00000000000679c3 */ /* 0x000e620000008800 */
[----:B------:R-:W-:Y:S01]  /*1480*/  UMOV UR41, 0x400 ;  /* 0x0000040000297882 */ /* 0x000fe20000000000 */
[----:B0-----:R-:W-:Y:S01]  /*1490*/  R2UR UR42, R0 ;  /* 0x00000000002a72ca */ /* 0x001fe200000e0000 */
[----:B-1----:R-:W-:-:S12]  /*14a0*/  ULEA UR41, UR6, UR41, 0x18 ;  /* 0x0000002906297291 */ /* 0x002fd8000f8ec03f */
        /* <DEDUP_REMOVED lines=26> */
.L_x_12173:
        /* <DEDUP_REMOVED lines=9> */
.L_x_12308:
[----:B------:R-:W-:Y:S05]  /*16e0*/  @!P0 BRA `(.L_x_12175) ;  /* 0x0000000000048947 */ /* 0x000fea0003800000 */
[----:B------:R-:W-:Y:S01]  /*16f0*/  BPT.TRAP 0x1 ;  /* 0x000000040000795c */ /* 0x000fe20000300000 */
.L_x_12175:
[----:B------:R-:W-:Y:S02]  /*1700*/  IMAD.U32 R2, RZ, RZ, UR37 ;  /* 0x00000025ff027e24 */ /* 0x000fe4000f8e00ff */
[----:B0-----:R-:W-:-:S03]  /*1710*/  IMAD.U32 R3, RZ, RZ, UR40 ;  /* 0x00000028ff037e24 */ /* 0x001fc6000f8e00ff */
[----:B------:R-:W-:Y:S02]  /*1720*/  LEA R2, R2, UR41, 0x3 ;  /* 0x0000002902027c11 */ /* 0x000fe4000f8e18ff */
[----:B------:R-:W-:-:S04]  /*1730*/  SHF.L.U32 R3, R3, 0x1f, RZ ;  /* 0x0000001f03037819 */ /* 0x000fc800000006ff */
[----:B------:R0:W1:Y:S01]  /*1740*/  SYNCS.PHASECHK.TRANS64.TRYWAIT P2, [R2+URZ+0x16830], R3 ;  /* 0x01683003020075a7 */ /* 0x000062000804017f */
[----:B------:R-:W-:Y:S05]  /*1750*/  @!P0 BRA `(.L_x_12176) ;  /* 0x0000000000048947 */ /* 0x000fea0003800000 */
[----:B------:R-:W-:Y:S01]  /*1760*/  BPT.TRAP 0x1 ;  /* 0x000000040000795c */ /* 0x000fe20000300000 */
.L_x_12176:
[----:B------:R-:W2:Y:S01]  /*1770*/  S2R R0, SR_TID.X ;  /* 0x0000000000007919 */ /* 0x000ea20000002100 */
[----:B------:R-:W-:Y:S01]  /*1780*/  IMAD.MOV.U32 R119, RZ, RZ, RZ ;  /* 0x000000ffff777224 */ /* 0x000fe200078e00ff */
[----:B--2---:R-:W-:Y:S01]  /*1790*/  LOP3.LUT P1, RZ, R0, 0x7f, RZ, 0xc0, !PT ;  /* 0x0000007f00ff7812 */ /* 0x004fe2000782c0ff */
[----:B-1----:R-:W-:-:S12]  /*17a0*/  @P2 BRA `(.L_x_12177) ;  /* 0x0000000000082947 */ /* 0x002fd80003800000 */
[----:B------:R-:W1:Y:S02]  /*17b0*/  SYNCS.PHASECHK.TRANS64.TRYWAIT P2, [R2+URZ+0x16830], R3 ;  /* 0x01683003020075a7 */ /* 0x000e64000804017f */
[----:B-1----:R-:W-:Y:S05]  /*17c0*/  @!P2 BRA `(.L_x_12178) ;  /* 0x000000c8002ca947 */ /* 0x002fea0003800000 */
.L_x_12177:
        /* <DEDUP_REMOVED lines=51> */
[----:B------:R-:W-:Y:S02]  /*1b00*/  WARPGROUP.DEPBAR.LE gsb0, 0x0 ;  /* 0x00008000000079c5 */ /* 0x000fe40000010000 */
[----:B------:R-:W-:-:S06]  /*1b10*/  WARPGROUP.ARRIVE ;  /* 0x00000000000079c5 */ /* 0x000fcc0000000000 */
[----:B------:R-:W-:Y:S01]  /*1b20*/  HGMMA.64x128x16.F32 R24, gdesc[UR4], R24, gsb0 ;  /* 0x01e00000041879f0 */ /* 0x000fe20008000818 */
[----:B------:R-:W-:Y:S02]  /*1b30*/  UMOV UR6, 0xffffff80 ;  /* 0xffffff8000067882 */ /* 0x000fe40000000000 */
[----:B------:R-:W-:-:S04]  /*1b40*/  UIMAD UR6, UR52, UR6, 0x80 ;  /* 0x00000080340674a4 */ /* 0x000fc8000f8e0206 */
[----:B------:R-:W-:-:S04]  /*1b50*/  UIADD3 UR6, UR49, UR6, URZ ;  /* 0x0000000631067290 */ /* 0x000fc8000fffe03f */
[----:B------:R-:W-:Y:S02]  /*1b60*/  UIADD3 UR7, -UR50, 0x1, UR6 ;  /* 0x0000000132077890 */ /* 0x000fe4000fffe106 */
[----:B------:R-:W-:Y:S01]  /*1b70*/  IMAD.U32 R9, RZ, RZ, UR6 ;  /* 0x00000006ff097e24 */ /* 0x000fe2000f8e00ff */
[----:B------:R-:W-:-:S03]  /*1b80*/  UIADD3 UR6, UR49, -UR50, URZ ;  /* 0x8000003231067290 */ /* 0x000fc6000fffe03f */
[----:B------:R-:W-:Y:S01]  /*1b90*/  IMAD.U32 R3, RZ, RZ, UR7 ;  /* 0x00000007ff037e24 */ /* 0x000fe2000f8e00ff */
[----:B------:R-:W-:Y:S01]  /*1ba0*/  UIMAD UR6, UR51, 0xc0, UR6 ;  /* 0x000000c0330678a4 */ /* 0x000fe2000f8e0206 */
[C---:B------:R-:W-:Y:S02]  /*1bb0*/  IMAD R9, R18.reuse, -0x2, R9 ;  /* 0xfffffffe12097824 */ /* 0x040fe400078e0209 */
[----:B------:R-:W-:Y:S01]  /*1bc0*/  IMAD R8, R18, -0x2, R3 ;  /* 0xfffffffe12087824 */ /* 0x000fe200078e0203 */
[----:B------:R-:W-:-:S04]  /*1bd0*/  USHF.R.S32.HI UR7, URZ, 0x1f, UR6 ;  /* 0x0000001f3f077899 */ /* 0x000fc80008011406 */
[----:B------:R-:W-:Y:S01]  /*1be0*/  IADD3 R0, R8, 0x8, R5 ;  /* 0x0000000808007810 */ /* 0x000fe20007ffe005 */
[----:B------:R-:W-:-:S03]  /*1bf0*/  ULEA.HI UR7, UR7, UR6, URZ, 0x7 ;  /* 0x0000000607077291 */ /* 0x000fc6000f8f383f */
[----:B------:R-:W-:Y:S01]  /*1c00*/  VIMNMX R3, R9, R0, PT ;  /* 0x0000000009037248 */ /* 0x000fe20003fe0100 */
[----:B------:R-:W-:Y:S01]  /*1c10*/  USHF.R.S32.HI UR7, URZ, 0x7, UR7 ;  /* 0x000000073f077899 */ /* 0x000fe20008011407 */
[----:B------:R-:W-:Y:S02]  /*1c20*/  VIADDMNMX R9, R5, R8, R9, PT ;  /* 0x0000000805097246 */ /* 0x000fe40003800109 */
[C---:B------:R-:W-:Y:S01]  /*1c30*/  ISETP.GT.AND P2, PT, R3.reuse, RZ, PT ;  /* 0x000000ff0300720c */ /* 0x040fe20003f44270 */
[----:B------:R-:W-:Y:S01]  /*1c40*/  UISETP.LT.AND UP0, UPT, URZ, UR7, UPT ;  /* 0x000000073f00728c */ /* 0x000fe2000bf01270 */
[C---:B------:R-:W-:Y:S02]  /*1c50*/  ISETP.GT.AND P3, PT, R3.reuse, 0x1, PT ;  /* 0x000000010300780c */ /* 0x040fe40003f64270 */
[----:B------:R-:W-:Y:S01]  /*1c60*/  ISETP.GT.AND P4, PT, R3, 0x8, PT ;  /* 0x000000080300780c */ /* 0x000fe20003f84270 */
[----:B------:R-:W-:-:S04]  /*1c70*/  USEL UR22, URZ, UR7, !UP0 ;  /* 0x000000073f167287 */ /* 0x000fc8000c000000 */
[----:B------:R-:W-:Y:S01]  /*1c80*/  UISETP.GE.AND UP0, UPT, UR24, UR22, UPT ;  /* 0x000000161800728c */ /* 0x000fe2000bf06270 */
[----:B------:R-:W-:Y:S02]  /*1c90*/  WARPGROUP.DEPBAR.LE gsb0, 0x0 ;  /* 0x00008000000079c5 */ /* 0x000fe40000010000 */
[----:B------:R-:W-:-:S06]  /*1ca0*/  WARPGROUP.ARRIVE ;  /* 0x00000000000079c5 */ /* 0x000fcc0000000000 */
        /* <DEDUP_REMOVED lines=110> */
[----:B------:R-:W-:-:S05]  /*2390*/  FMUL.FTZ R3, R6, UR21 ;  /* 0x0000001506037c20 */ /* 0x000fca0008410000 */
        /* <DEDUP_REMOVED lines=23> */
[----:B------:R-:W-:Y:S01]  /*2510*/  FSEL R7, R36, -INF , P3 ;  /* 0xff80000024077808 */ /* 0x000fe20001800000 */
[----:B------:R-:W1:Y:S01]  /*2520*/  MUFU.EX2 R149, R149 ;  /* 0x0000009500957308 */ /* 0x000e620000000800 */
[----:B------:R-:W-:Y:S01]  /*2530*/  FMNMX.FTZ R24, R33, R24, !PT ;  /* 0x0000001821187209 */ /* 0x000fe20007810000 */
[--C-:B------:R-:W-:Y:S01]  /*2540*/  FFMA.FTZ R133, R58, UR21, -R3.reuse ;  /* 0x000000153a857c23 */ /* 0x100fe20008010803 */
[----:B------:R-:W-:Y:S01]  /*2550*/  ISETP.GT.AND P3, PT, R9, 0x20, PT ;  /* 0x000000200900780c */ /* 0x000fe20003f64270 */
[--C-:B------:R-:W-:Y:S01]  /*2560*/  FFMA.FTZ R10, R10, UR21, -R3.reuse ;  /* 0x000000150a0a7c23 */ /* 0x100fe20008010803 */
[----:B------:R-:W-:Y:S01]  /*2570*/  FSEL R37, R37, -INF , P2 ;  /* 0xff80000025257808 */ /* 0x000fe20001000000 */
        /* <DEDUP_REMOVED lines=10> */
[----:B------:R-:W3:Y:S01]  /*2620*/  MUFU.EX2 R8, R8 ;  /* 0x0000000800087308 */ /* 0x000ee20000000800 */
[----:B------:R-:W-:Y:S01]  /*2630*/  FSEL R41, R41, -INF , P2 ;  /* 0xff80000029297808 */ /* 0x000fe20001000000 */
[--C-:B------:R-:W-:Y:S01]  /*2640*/  FFMA.FTZ R38, R38, UR21, -R3.reuse ;  /* 0x0000001526267c23 */ /* 0x100fe20008010803 */
        /* <DEDUP_REMOVED lines=25> */
[----:B------:R-:W-:Y:S01]  /*27e0*/  FFMA.FTZ R58, R87, UR21, -R3 ;  /* 0x00000015573a7c23 */ /* 0x000fe20008010803 */
[----:B------:R-:W-:Y:S01]  /*27f0*/  ISETP.GT.AND P2, PT, R9, 0x39, PT ;  /* 0x000000390900780c */ /* 0x000fe20003f44270 */
[----:B------:R-:W4:Y:S01]  /*2800*/  MUFU.EX2 R145, R145 ;  /* 0x0000009100917308 */ /* 0x000f220000000800 */
[----:B------:R-:W-:Y:S01]  /*2810*/  FSEL R52, R52, -INF , P3 ;  /* 0xff80000034347808 */ /* 0x000fe20001800000 */
[--C-:B------:R-:W-:Y:S01]  /*2820*/  IMAD.MOV.U32 R104, RZ, RZ, R119.reuse ;  /* 0x000000ffff687224 */ /* 0x100fe200078e0077 */
[----:B------:R-:W-:Y:S01]  /*2830*/  FMNMX.FTZ R11, R49, R36, !PT ;  /* 0x00000024310b7209 */ /* 0x000fe20007810000 */
[--C-:B------:R-:W-:Y:S01]  /*2840*/  IMAD.MOV.U32 R102, RZ, RZ, R119.reuse ;  /* 0x000000ffff667224 */ /* 0x100fe200078e0077 */
[----:B------:R-:W-:Y:S01]  /*2850*/  ISETP.GT.AND P3, PT, R9, 0x40, PT ;  /* 0x000000400900780c */ /* 0x000fe20003f64270 */
[--C-:B------:R-:W-:Y:S01]  /*2860*/  IMAD.MOV.U32 R100, RZ, RZ, R119.reuse ;  /* 0x000000ffff647224 */ /* 0x100fe200078e0077 */
[----:B------:R-:W-:Y:S01]  /*2870*/  FSEL R53, R53, -INF , P2 ;  /* 0xff80000035357808 */ /* 0x000fe20001000000 */
[----:B------:R-:W5:Y:S01]  /*2880*/  MUFU.EX2 R10, R10 ;  /* 0x0000000a000a7308 */ /* 0x000f620000000800 */
[----:B------:R-:W-:Y:S01]  /*2890*/  FMNMX.FTZ R90, R52, R11, !PT ;  /* 0x0000000b345a7209 */ /* 0x000fe20007810000 */
[--C-:B------:R-:W-:Y:S01]  /*28a0*/  IMAD.MOV.U32 R98, RZ, RZ, R119.reuse ;  /* 0x000000ffff627224 */ /* 0x100fe200078e0077 */
[----:B------:R-:W-:Y:S01]  /*28b0*/  ISETP.GT.AND P2, PT, R9, 0x41, PT ;  /* 0x000000410900780c */ /* 0x000fe20003f44270 */
[--C-:B------:R-:W-:Y:S01]  /*28c0*/  IMAD.MOV.U32 R96, RZ, RZ, R119.reuse ;  /* 0x000000ffff607224 */ /* 0x100fe200078e0077 */
[----:B------:R-:W-:Y:S01]  /*28d0*/  FSEL R56, R56, -INF , P3 ;  /* 0xff80000038387808 */ /* 0x000fe20001800000 */
[--C-:B------:R-:W-:Y:S01]  /*28e0*/  IMAD.MOV.U32 R92, RZ, RZ, R119.reuse ;  /* 0x000000ffff5c7224 */ /* 0x100fe200078e0077 */
[----:B------:R-:W-:Y:S01]  /*28f0*/  FMNMX.FTZ R11, R53, R90, !PT ;  /* 0x0000005a350b7209 */ /* 0x000fe20007810000 */
[----:B------:R-:W0:Y:S01]  /*2900*/  MUFU.EX2 R147, R147 ;  /* 0x0000009300937308 */ /* 0x000e220000000800 */
[----:B------:R-:W-:Y:S01]  /*2910*/  ISETP.GT.AND P3, PT, R9, 0x48, PT ;  /* 0x000000480900780c */ /* 0x000fe20003f64270 */
[----:B------:R-:W-:Y:S01]  /*2920*/  IMAD.MOV.U32 R90, RZ, RZ, R119 ;  /* 0x000000ffff5a7224 */ /* 0x000fe200078e0077 */
[----:B------:R-:W-:-:S02]  /*2930*/  FSEL R57, R57, -INF , P2 ;  /* 0xff80000039397808 */ /* 0x000fc40001000000 */
[----:B------:R-:W-:Y:S02]  /*2940*/  FMNMX.FTZ R88, R56, R11, !PT ;  /* 0x0000000b38587209 */ /* 0x000fe40007810000 */
[----:B------:R-:W-:Y:S01]  /*2950*/  ISETP.GT.AND P2, PT, R9, 0x49, PT ;  /* 0x000000490900780c */ /* 0x000fe20003f44270 */
[----:B------:R1:W0:Y:S01]  /*2960*/  MUFU.EX2 R24, R94 ;  /* 0x0000005e00187308 */ /* 0x0002220000000800 */
[----:B------:R-:W-:Y:S02]  /*2970*/  FSEL R60, R60, -INF , P3 ;  /* 0xff8000003c3c7808 */ /* 0x000fe40001800000 */
[----:B------:R-:W-:Y:S02]  /*2980*/  FMNMX.FTZ R11, R57, R88, !PT ;  /* 0x00000058390b7209 */ /* 0x000fe40007810000 */
[----:B------:R-:W-:Y:S02]  /*2990*/  ISETP.GT.AND P3, PT, R9, 0x50, PT ;  /* 0x000000500900780c */ /* 0x000fe40003f64270 */
[----:B------:R-:W-:Y:S01]  /*29a0*/  FSEL R61, R61, -INF , P2 ;  /* 0xff8000003d3d7808 */ /* 0x000fe20001000000 */
[----:B------:R-:W-:Y:S01]  /*29b0*/  MUFU.EX2 R141, R141 ;  /* 0x0000008d008d7308 */ /* 0x000fe20000000800 */
[----:B------:R-:W-:Y:S01]  /*29c0*/  FMNMX.FTZ R88, R60, R11, !PT ;  /* 0x0000000b3c587209 */ /* 0x000fe20007810000 */
[----:B-1----:R-:W-:Y:S01]  /*29d0*/  IMAD.MOV.U32 R94, RZ, RZ, R119 ;  /* 0x000000ffff5e7224 */ /* 0x002fe200078e0077 */
[----:B------:R-:W-:-:S02]  /*29e0*/  ISETP.GT.AND P2, PT, R9, 0x51, PT ;  /* 0x000000510900780c */ /* 0x000fc40003f44270 */
[----:B------:R-:W-:Y:S02]  /*29f0*/  FSEL R64, R64, -INF , P3 ;  /* 0xff80000040407808 */ /* 0x000fe40001800000 */
[----:B------:R-:W-:Y:S01]  /*2a00*/  FMNMX.FTZ R11, R61, R88, !PT ;  /* 0x000000583d0b7209 */ /* 0x000fe20007810000 */
[----:B------:R-:W-:Y:S01]  /*2a10*/  MUFU.EX2 R36, R13 ;  /* 0x0000000d00247308 */ /* 0x000fe20000000800 */
[----:B------:R-:W-:Y:S01]  /*2a20*/  ISETP.GT.AND P3, PT, R9, 0x58, PT ;  /* 0x000000580900780c */ /* 0x000fe20003f64270 */
[----:B------:R-:W-:Y:S01]  /*2a30*/  IMAD.MOV.U32 R88, RZ, RZ, R119 ;  /* 0x000000ffff587224 */ /* 0x000fe200078e0077 */
[----:B------:R-:W-:Y:S02]  /*2a40*/  FSEL R65, R65, -INF , P2 ;  /* 0xff80000041417808 */ /* 0x000fe40001000000 */
[----:B------:R-:W-:Y:S02]  /*2a50*/  FMNMX.FTZ R50, R64, R11, !PT ;  /* 0x0000000b40327209 */ /* 0x000fe40007810000 */
[----:B------:R-:W-:Y:S01]  /*2a60*/  ISETP.GT.AND P2, PT, R9, 0x59, PT ;  /* 0x000000590900780c */ /* 0x000fe20003f44270 */
[----:B------:R-:W-:Y:S01]  /*2a70*/  MUFU.EX2 R143, R143 ;  /* 0x0000008f008f7308 */ /* 0x000fe20000000800 */
[----:B------:R-:W-:-:S02]  /*2a80*/  FSEL R68, R68, -INF , P3 ;  /* 0xff80000044447808 */ /* 0x000fc40001800000 */
[----:B------:R-:W-:Y:S02]  /*2a90*/  FMNMX.FTZ R11, R65, R50, !PT ;  /* 0x00000032410b7209 */ /* 0x000fe40007810000 */
[----:B------:R-:W-:Y:S02]  /*2aa0*/  ISETP.GT.AND P3, PT, R9, 0x60, PT ;  /* 0x000000600900780c */ /* 0x000fe40003f64270 */
[----:B------:R-:W-:Y:S01]  /*2ab0*/  FSEL R69, R69, -INF , P2 ;  /* 0xff80000045457808 */ /* 0x000fe20001000000 */
[----:B------:R-:W-:Y:S01]  /*2ac0*/  MUFU.EX2 R46, R46 ;  /* 0x0000002e002e7308 */ /* 0x000fe20000000800 */
[----:B------:R-:W-:Y:S02]  /*2ad0*/  FMNMX.FTZ R50, R68, R11, !PT ;  /* 0x0000000b44327209 */ /* 0x000fe40007810000 */
[----:B------:R-:W-:Y:S02]  /*2ae0*/  ISETP.GT.AND P2, PT, R9, 0x61, PT ;  /* 0x000000610900780c */ /* 0x000fe40003f44270 */
[----:B------:R-:W-:-:S02]  /*2af0*/  FSEL R72, R72, -INF , P3 ;  /* 0xff80000048487808 */ /* 0x000fc40001800000 */
[----:B------:R-:W-:Y:S01]  /*2b00*/  FMNMX.FTZ R11, R69, R50, !PT ;  /* 0x00000032450b7209 */ /* 0x000fe20007810000 */
[----:B------:R-:W-:Y:S01]  /*2b10*/  MUFU.EX2 R137, R137 ;  /* 0x0000008900897308 */ /* 0x000fe20000000800 */
[----:B------:R-:W-:Y:S02]  /*2b20*/  ISETP.GT.AND P3, PT, R9, 0x68, PT ;  /* 0x000000680900780c */ /* 0x000fe40003f64270 */
        /* <DEDUP_REMOVED lines=16> */
[----:B------:R-:W-:Y:S01]  /*2c30*/  FMNMX.FTZ R50, R80, R11, !PT ;  /* 0x0000000b50327209 */ /* 0x000fe20007810000 */
[----:B------:R-:W-:Y:S01]  /*2c40*/  FFMA.FTZ R11, R0, UR21, -R3 ;  /* 0x00000015000b7c23 */ /* 0x000fe20008010803 */
[----:B------:R-:W-:Y:S01]  /*2c50*/  ISETP.GT.AND P2, PT, R9, 0x79, PT ;  /* 0x000000790900780c */ /* 0x000fe20003f44270 */
[----:B------:R-:W-:Y:S01]  /*2c60*/  MUFU.EX2 R133, R133 ;  /* 0x0000008500857308 */ /* 0x000fe20000000800 */
[----:B------:R-:W-:-:S02]  /*2c70*/  FSEL R84, R84, -INF , P3 ;  /* 0xff80000054547808 */ /* 0x000fc40001800000 */
[----:B------:R-:W-:Y:S02]  /*2c80*/  FMNMX.FTZ R9, R81, R50, !PT ;  /* 0x0000003251097209 */ /* 0x000fe40007810000 */
[----:B------:R-:W-:Y:S02]  /*2c90*/  FSEL R85, R85, -INF , P2 ;  /* 0xff80000055557808 */ /* 0x000fe40001000000 */
[----:B------:R-:W-:Y:S01]  /*2ca0*/  FMNMX.FTZ R50, R84, R9, !PT ;  /* 0x0000000954327209 */ /* 0x000fe20007810000 */
[----:B------:R-:W-:Y:S03]  /*2cb0*/  MUFU.EX2 R30, R30 ;  /* 0x0000001e001e7308 */ /* 0x000fe60000000800 */
[----:B------:R-:W-:-:S05]  /*2cc0*/  FMNMX.FTZ R50, R85, R50, !PT ;  /* 0x0000003255327209 */ /* 0x000fca0007810000 */
[----:B------:R-:W1:Y:S01]  /*2cd0*/  SHFL.BFLY PT, R9, R50, 0x2, 0x1f ;  /* 0x0c401f0032097f89 */ /* 0x000e6200000e0000 */
[----:B------:R-:W-:Y:S08]  /*2ce0*/  MUFU.EX2 R135, R135 ;  /* 0x0000008700877308 */ /* 0x000ff00000000800 */
[----:B------:R-:W-:Y:S08]  /*2cf0*/  MUFU.EX2 R26, R26 ;  /* 0x0000001a001a7308 */ /* 0x000ff00000000800 */
[----:B------:R-:W-:Y:S01]  /*2d00*/  MUFU.EX2 R129, R129 ;  /* 0x0000008100817308 */ /* 0x000fe20000000800 */
[----:B-1----:R-:W-:Y:S01]  /*2d10*/  FMNMX.FTZ R9, R50, R9, !PT ;  /* 0x0000000932097209 */ /* 0x002fe20007810000 */
[----:B------:R-:W-:-:S06]  /*2d20*/  FFMA.FTZ R50, R75, UR21, -R3 ;  /* 0x000000154b327c23 */ /* 0x000fcc0008010803 */
        /* <DEDUP_REMOVED lines=8> */
[----:B------:R1:W-:Y:S03]  /*2db0*/  MUFU.EX2 R54, R11 ;  /* 0x0000000b00367308 */ /* 0x0003e60000000800 */
[----:B------:R-:W-:Y:S02]  /*2dc0*/  FSEL R62, R62, RZ, P2 ;  /* 0x000000ff3e3e7208 */ /* 0x000fe40001000000 */
[----:B------:R-:W-:-:S03]  /*2dd0*/  PLOP3.LUT P2, PT, PT, PT, UP0, 0x80, 0x0 ;  /* 0x000000000000781c */ /* 0x000fc60003f4f008 */
[----:B------:R-:W-:Y:S01]  /*2de0*/  MUFU.EX2 R50, R50 ;  /* 0x0000003200327308 */ /* 0x000fe20000000800 */
[--C-:B------:R-:W-:Y:S01]  /*2df0*/  FFMA.FTZ R148, R5, UR21, -R62.reuse ;  /* 0x0000001505947c23 */ /* 0x100fe2000801083e */
[--C-:B------:R-:W-:Y:S01]  /*2e00*/  FFMA.FTZ R3, R42, UR21, -R62.reuse ;  /* 0x000000152a037c23 */ /* 0x100fe2000801083e */
[--C-:B------:R-:W-:Y:S01]  /*2e10*/  FFMA.FTZ R150, R28, UR21, -R62.reuse ;  /* 0x000000151c967c23 */ /* 0x100fe2000801083e */
[----:B------:R-:W-:Y:S01]  /*2e20*/  FADD.FTZ R28, R4, R149 ;  /* 0x00000095041c7221 */ /* 0x000fe20000010000 */
[--C-:B------:R-:W-:Y:S01]  /*2e30*/  FFMA.FTZ R5, R29, UR21, -R62.reuse ;  /* 0x000000151d057c23 */ /* 0x100fe2000801083e */
[--C-:B------:R-:W-:Y:S01]  /*2e40*/  FFMA.FTZ R144, R32, UR21, -R62.reuse ;  /* 0x0000001520907c23 */ /* 0x100fe2000801083e */
[----:B------:R-:W-:Y:S01]  /*2e50*/  FFMA.FTZ R9, R33, UR21, -R62 ;  /* 0x0000001521097c23 */ /* 0x000fe2000801083e */
[----:B------:R-:W-:Y:S01]  /*2e60*/  MUFU.EX2 R148, R148 ;  /* 0x0000009400947308 */ /* 0x000fe20000000800 */
[----:B--2---:R-:W-:Y:S01]  /*2e70*/  FADD.FTZ R25, R151, R28 ;  /* 0x0000001c97197221 */ /* 0x004fe20000010000 */
[--C-:B------:R-:W-:Y:S01]  /*2e80*/  FFMA.FTZ R146, R7, UR21, -R62.reuse ;  /* 0x0000001507927c23 */ /* 0x100fe2000801083e */
[--C-:B------:R-:W-:Y:S01]  /*2e90*/  FFMA.FTZ R7, R37, UR21, -R62.reuse ;  /* 0x0000001525077c23 */ /* 0x100fe2000801083e */
[--C-:B------:R-:W-:Y:S01]  /*2ea0*/  FFMA.FTZ R140, R40, UR21, -R62.reuse ;  /* 0x00000015288c7c23 */ /* 0x100fe2000801083e */
[----:B---3--:R-:W-:Y:S01]  /*2eb0*/  FADD.FTZ R28, R8, R25 ;  /* 0x00000019081c7221 */ /* 0x008fe20000010000 */
[--C-:B-1----:R-:W-:Y:S01]  /*2ec0*/  FFMA.FTZ R11, R41, UR21, -R62.reuse ;  /* 0x00000015290b7c23 */ /* 0x102fe2000801083e */
[----:B------:R-:W-:Y:S01]  /*2ed0*/  FFMA.FTZ R142, R44, UR21, -R62 ;  /* 0x000000152c8e7c23 */ /* 0x000fe2000801083e */
[----:B------:R-:W1:Y:S01]  /*2ee0*/  MUFU.EX2 R3, R3 ;  /* 0x0000000300037308 */ /* 0x000e620000000800 */
[----:B----4-:R-:W-:Y:S01]  /*2ef0*/  FADD.FTZ R27, R145, R28 ;  /* 0x0000001c911b7221 */ /* 0x010fe20000010000 */
[--C-:B------:R-:W-:Y:S01]  /*2f00*/  FFMA.FTZ R13, R45, UR21, -R62.reuse ;  /* 0x000000152d0d7c23 */ /* 0x100fe2000801083e */
[--C-:B------:R-:W-:Y:S01]  /*2f10*/  FFMA.FTZ R136, R48, UR21, -R62.reuse ;  /* 0x0000001530887c23 */ /* 0x100fe2000801083e */
[--C-:B------:R-:W-:Y:S01]  /*2f20*/  FFMA.FTZ R15, R49, UR21, -R62.reuse ;  /* 0x00000015310f7c23 */ /* 0x100fe2000801083e */
[----:B-----5:R-:W-:Y:S01]  /*2f30*/  FADD.FTZ R28, R10, R27 ;  /* 0x0000001b0a1c7221 */ /* 0x020fe20000010000 */
[--C-:B------:R-:W-:Y:S01]  /*2f40*/  FFMA.FTZ R138, R52, UR21, -R62.reuse ;  /* 0x00000015348a7c23 */ /* 0x100fe2000801083e */
[----:B------:R-:W-:Y:S01]  /*2f50*/  FFMA.FTZ R21, R53, UR21, -R62 ;  /* 0x0000001535157c23 */ /* 0x000fe2000801083e */
[----:B------:R-:W2:Y:S01]  /*2f60*/  MUFU.EX2 R150, R150 ;  /* 0x0000009600967308 */ /* 0x000ea20000000800 */
[----:B0-----:R-:W-:Y:S01]  /*2f70*/  FADD.FTZ R27, R147, R28 ;  /* 0x0000001c931b7221 */ /* 0x001fe20000010000 */
[--C-:B------:R-:W-:Y:S01]  /*2f80*/  FFMA.FTZ R132, R56, UR21, -R62.reuse ;  /* 0x0000001538847c23 */ /* 0x100fe2000801083e */
[--C-:B------:R-:W-:Y:S01]  /*2f90*/  FFMA.FTZ R25, R57, UR21, -R62.reuse ;  /* 0x0000001539197c23 */ /* 0x100fe2000801083e */
[--C-:B------:R-:W-:Y:S01]  /*2fa0*/  FFMA.FTZ R134, R60, UR21, -R62.reuse ;  /* 0x000000153c867c23 */ /* 0x100fe2000801083e */
[----:B------:R-:W-:Y:S01]  /*2fb0*/  FADD.FTZ R32, R24, R27 ;  /* 0x0000001b18207221 */ /* 0x000fe20000010000 */
[--C-:B------:R-:W-:Y:S01]  /*2fc0*/  FFMA.FTZ R27, R61, UR21, -R62.reuse ;  /* 0x000000153d1b7c23 */ /* 0x100fe2000801083e */
        /* <DEDUP_REMOVED lines=8> */
[----:B------:R-:W-:Y:S01]  /*3050*/  F2FP.F16.F32.PACK_AB R149, R149, R4 ;  /* 0x000000049595723e */ /* 0x000fe200000000ff */
[----:B------:R-:W1:Y:S01]  /*3060*/  MUFU.EX2 R144, R144 ;  /* 0x0000009000907308 */ /* 0x000e620000000800 */
[----:B--2---:R-:W-:Y:S01]  /*3070*/  FADD.FTZ R28, R150, R29 ;  /* 0x0000001d961c7221 */ /* 0x004fe20000010000 */
[--C-:B------:R-:W-:Y:S01]  /*3080*/  FFMA.FTZ R73, R73, UR21, -R62.reuse ;  /* 0x0000001549497c23 */ /* 0x100fe2000801083e */
[--C-:B------:R-:W-:Y:S01]  /*3090*/  FFMA.FTZ R76, R76, UR21, -R62.reuse ;  /* 0x000000154c4c7c23 */ /* 0x100fe2000801083e */
[--C-:B------:R-:W-:Y:S01]  /*30a0*/  FFMA.FTZ R77, R77, UR21, -R62.reuse ;  /* 0x000000154d4d7c23 */ /* 0x100fe2000801083e */
[--C-:B------:R-:W-:Y:S01]  /*30b0*/  FFMA.FTZ R80, R80, UR21, -R62.reuse ;  /* 0x0000001550507c23 */ /* 0x100fe2000801083e */
[--C-:B------:R-:W-:Y:S01]  /*30c0*/  FFMA.FTZ R81, R81, UR21, -R62.reuse ;  /* 0x0000001551517c23 */ /* 0x100fe2000801083e */
[----:B------:R-:W-:Y:S01]  /*30d0*/  FFMA.FTZ R84, R84, UR21, -R62 ;  /* 0x0000001554547c23 */ /* 0x000fe2000801083e */
[----:B------:R-:W2:Y:S01]  /*30e0*/  MUFU.EX2 R9, R9 ;  /* 0x0000000900097308 */ /* 0x000ea20000000800 */
[C---:B0-----:R-:W-:Y:S01]  /*30f0*/  FADD.FTZ R29, R5.reuse, R28 ;  /* 0x0000001c051d7221 */ /* 0x041fe20000010000 */
[----:B------:R-:W-:-:S02]  /*3100*/  F2FP.F16.F32.PACK_AB R150, R5, R150 ;  /* 0x000000960596723e */ /* 0x000fc400000000ff */
[----:B------:R-:W-:Y:S02]  /*3110*/  F2FP.F16.F32.PACK_AB R148, R3, R148 ;  /* 0x000000940394723e */ /* 0x000fe400000000ff */
[----:B------:R-:W-:Y:S02]  /*3120*/  F2FP.F16.F32.PACK_AB R151, R8, R151 ;  /* 0x000000970897723e */ /* 0x000fe400000000ff */
[----:B------:R-:W0:Y:S01]  /*3130*/  MUFU.EX2 R146, R146 ;  /* 0x0000009200927308 */ /* 0x000e220000000800 */
[----:B-1----:R-:W-:Y:S01]  /*3140*/  FADD.FTZ R28, R144, R29 ;  /* 0x0000001d901c7221 */ /* 0x002fe20000010000 */
[----:B------:R-:W-:Y:S01]  /*3150*/  FADD.FTZ R29, R143, R32 ;  /* 0x000000208f1d7221 */ /* 0x000fe20000010000 */
[----:B------:R-:W-:Y:S02]  /*3160*/  F2FP.F16.F32.PACK_AB R145, R10, R145 ;  /* 0x000000910a91723e */ /* 0x000fe400000000ff */
[----:B------:R-:W-:Y:S01]  /*3170*/  F2FP.F16.F32.PACK_AB R147, R24, R147 ;  /* 0x000000931893723e */ /* 0x000fe200000000ff */
[----:B------:R-:W-:Y:S01]  /*3180*/  FADD.FTZ R32, R46, R29 ;  /* 0x0000001d2e207221 */ /* 0x000fe20000010000 */
[----:B------:R-:W-:Y:S01]  /*3190*/  FFMA.FTZ R29, R65, UR21, -R62 ;  /* 0x00000015411d7c23 */ /* 0x000fe2000801083e */
[----:B------:R-:W1:Y:S01]  /*31a0*/  MUFU.EX2 R7, R7 ;  /* 0x0000000700077308 */ /* 0x000e620000000800 */
[----:B--2---:R-:W-:Y:S01]  /*31b0*/  FADD.FTZ R31, R9, R28 ;  /* 0x0000001c091f7221 */ /* 0x004fe20000010000 */
[----:B------:R-:W-:Y:S01]  /*31c0*/  FADD.FTZ R33, R137, R32 ;  /* 0x0000002089217221 */ /* 0x000fe20000010000 */
[----:B------:R-:W-:Y:S01]  /*31d0*/  FFMA.FTZ R62, R85, UR21, -R62 ;  /* 0x00000015553e7c23 */ /* 0x000fe2000801083e */
[----:B------:R-:W-:-:S02]  /*31e0*/  F2FP.F16.F32.PACK_AB R141, R36, R141 ;  /* 0x0000008d248d723e */ /* 0x000fc400000000ff */
        /* <DEDUP_REMOVED lines=9> */
[C---:B-1----:R-:W-:Y:S01]  /*3280*/  FADD.FTZ R31, R7.reuse, R28 ;  /* 0x0000001c071f7221 */ /* 0x042fe20000010000 */
[----:B------:R-:W-:-:S06]  /*3290*/  F2FP.F16.F32.PACK_AB R146, R7, R146 ;  /* 0x000000920792723e */ /* 0x000fcc00000000ff */
[----:B------:R-:W1:Y:S01]  /*32a0*/  MUFU.EX2 R142, R142 ;  /* 0x0000008e008e7308 */ /* 0x000e620000000800 */
[----:B--2---:R-:W-:-:S07]  /*32b0*/  FADD.FTZ R28, R140, R31 ;  /* 0x0000001f8c1c7221 */ /* 0x004fce0000010000 */
        /* <DEDUP_REMOVED lines=9> */
[----:B------:R-:W-:Y:S01]  /*3350*/  FADD.FTZ R33, R135, R28 ;  /* 0x0000001c87217221 */ /* 0x000fe20000010000 */
[C---:B------:R-:W-:Y:S01]  /*3360*/  F2FP.F16.F32.PACK_AB R135, R26.reuse, R135 ;  /* 0x000000871a87723e */ /* 0x040fe200000000ff */
[----:B------:R-:W1:Y:S01]  /*3370*/  MUFU.EX2 R15, R15 ;  /* 0x0000000f000f7308 */ /* 0x000e620000000800 */
[C---:B--2---:R-:W-:Y:S01]  /*3380*/  FADD.FTZ R31, R13.reuse, R2 ;  /* 0x000000020d1f7221 */ /* 0x044fe20000010000 */
[----:B------:R-:W-:Y:S01]  /*3390*/  FADD.FTZ R28, R26, R33 ;  /* 0x000000211a1c7221 */ /* 0x000fe20000010000 */
[----:B------:R-:W-:-:S03]  /*33a0*/  F2FP.F16.F32.PACK_AB R142, R13, R142 ;  /* 0x0000008e0d8e723e */ /* 0x000fc600000000ff */
[----:B------:R-:W-:Y:S01]  /*33b0*/  FADD.FTZ R33, R129, R28 ;  /* 0x0000001c81217221 */ /* 0x000fe20000010000 */
[----:B------:R-:W-:Y:S01]  /*33c0*/  F2FP.F16.F32.PACK_AB R129, R20, R129 ;  /* 0x000000811481723e */ /* 0x000fe200000000ff */
[----:B------:R-:W2:Y:S01]  /*33d0*/  MUFU.EX2 R138, R138 ;  /* 0x0000008a008a7308 */ /* 0x000ea20000000800 */
[----:B0-----:R-:W-:Y:S01]  /*33e0*/  FADD.FTZ R2, R136, R31 ;  /* 0x0000001f88027221 */ /* 0x001fe20000010000 */
[----:B------:R-:W-:-:S04]  /*33f0*/  FADD.FTZ R28, R20, R33 ;  /* 0x00000021141c7221 */ /* 0x000fc80000010000 */
[----:B------:R-:W-:Y:S01]  /*3400*/  FADD.FTZ R33, R131, R28 ;  /* 0x0000001c83217221 */ /* 0x000fe20000010000 */
[C---:B------:R-:W-:Y:S01]  /*3410*/  F2FP.F16.F32.PACK_AB R131, R14.reuse, R131 ;  /* 0x000000830e83723e */ /* 0x040fe200000000ff */
[----:B------:R-:W0:Y:S01]  /*3420*/  MUFU.EX2 R21, R21 ;  /* 0x0000001500157308 */ /* 0x000e220000000800 */
        /* <DEDUP_REMOVED lines=37> */
[----:B--2---:R-:W-:Y:S01]  /*3680*/  FADD.FTZ R33, R121, R4 ;  /* 0x0000000479217221 */ /* 0x004fe20000010000 */
        /* <DEDUP_REMOVED lines=21> */
[C---:B--2---:R-:W-:Y:S01]  /*37e0*/  FADD.FTZ R2, R58.reuse, R33 ;  /* 0x000000213a027221 */ /* 0x044fe20000010000 */
[----:B------:R-:W-:Y:S02]  /*37f0*/  F2FP.F16.F32.PACK_AB R123, R58, R123 ;  /* 0x0000007b3a7b723e */ /* 0x000fe400000000ff */
[C---:B0-----:R-:W-:Y:S01]  /*3800*/  FADD.FTZ R3, R5.reuse, R4 ;  /* 0x0000000405037221 */ /* 0x041fe20000010000 */
        /* <DEDUP_REMOVED lines=22> */
[----:B------:R-:W-:-:S05]  /*3970*/  ULDC UR21, c[0x0][0x988] ;  /* 0x0002620000157ab9 */ /* 0x000fca0000000800 */
.L_x_12188:
        /* <DEDUP_REMOVED lines=9> */
.L_x_12181:
[----:B------:R-:W-:Y:S01]  /*3a10*/  ULEA UR6, UR37, UR41, 0x3 ;  /* 0x0000002925067291 */ /* 0x000fe2000f8e183f */
[----:B------:R-:W-:-:S05]  /*3a20*/  IMAD.U32 R0, RZ, RZ, UR40 ;  /* 0x00000028ff007e24 */ /* 0x000fca000f8e00ff */
[----:B------:R-:W-:-:S04]  /*3a30*/  SHF.L.U32 R0, R0, 0x1f, RZ ;  /* 0x0000001f00007819 */ /* 0x000fc800000006ff */
[----:B------:R0:W1:Y:S01]  /*3a40*/  SYNCS.PHASECHK.TRANS64.TRYWAIT P2, [UR6+0x16830], R0 ;  /* 0x01683000ff0075a7 */ /* 0x0000620008040146 */
[----:B------:R-:W-:Y:S05]  /*3a50*/  @!P0 BRA `(.L_x_12182) ;  /* 0x0000000000048947 */ /* 0x000fea0003800000 */
[----:B------:R-:W-:Y:S01]  /*3a60*/  BPT.TRAP 0x1 ;  /* 0x000000040000795c */ /* 0x000fe20000300000 */
.L_x_12182:
[----:B-1----:R-:W-:Y:S05]  /*3a70*/  @P2 BRA `(.L_x_12180) ;  /* 0x0000000000082947 */ /* 0x002fea0003800000 */
[----:B------:R-:W1:Y:S02]  /*3a80*/  SYNCS.PHASECHK.TRANS64.TRYWAIT P2, [UR6+0x16830], R0 ;  /* 0x01683000ff0075a7 */ /* 0x000e640008040146 */
[----:B-1----:R-:W-:Y:S05]  /*3a90*/  @!P2 BRA `(.L_x_12183) ;  /* 0x000000a4008ca947 */ /* 0x002fea0003800000 */
.L_x_12180:
        /* <DEDUP_REMOVED lines=25> */
.L_x_12185:
[----:B------:R-:W-:Y:S01]  /*3c30*/  ULEA UR6, UR23, UR41, 0x3 ;  /* 0x0000002917067291 */ /* 0x000fe2000f8e183f */
[----:B------:R-:W-:-:S05]  /*3c40*/  IMAD.U32 R0, RZ, RZ, UR25 ;  /* 0x00000019ff007e24 */ /* 0x000fca000f8e00ff */
[----:B------:R-:W-:-:S04]  /*3c50*/  SHF.L.U32 R0, R0, 0x1f, RZ ;  /* 0x0000001f00007819 */ /* 0x000fc800000006ff */
[----:B------:R0:W1:Y:S01]  /*3c60*/  SYNCS.PHASECHK.TRANS64.TRYWAIT P2, [UR6+0x16850], R0 ;  /* 0x01685000ff0075a7 */ /* 0x0000620008040146 */
[----:B------:R-:W-:Y:S05]  /*3c70*/  @!P0 BRA `(.L_x_12186) ;  /* 0x0000000000048947 */ /* 0x000fea0003800000 */
[----:B------:R-:W-:Y:S01]  /*3c80*/  BPT.TRAP 0x1 ;  /* 0x000000040000795c */ /* 0x000fe20000300000 */
.L_x_12186:
[----:B-1----:R-:W-:Y:S05]  /*3c90*/  @P2 BRA `(.L_x_12184) ;  /* 0x0000000000082947 */ /* 0x002fea0003800000 */
[----:B------:R-:W1:Y:S02]  /*3ca0*/  SYNCS.PHASECHK.TRANS64.TRYWAIT P2, [UR6+0x16850], R0 ;  /* 0x01685000ff0075a7 */ /* 0x000e640008040146 */
[----:B-1----:R-:W-:Y:S05]  /*3cb0*/  @!P2 BRA `(.L_x_12187) ;  /* 0x000000a4001ca947 */ /* 0x002fea0003800000 */
.L_x_12184:
[----:B------:R-:W-:Y:S01]  /*3cc0*/  UIADD3 UR6, UR41, 0x400, URZ ;  /* 0x0000040029067890 */ /* 0x000fe2000fffe03f */
[----:B------:R-:W-:Y:S01]  /*3cd0*/  WARPGROUP.ARRIVE ;  /* 0x00000000000079c5 */ /* 0x000fe20000000000 */
[----:B------:R-:W-:Y:S01]  /*3ce0*/  UMOV UR7, 0x40000040 ;  /* 0x4000004000077882 */ /* 0x000fe20000000000 */
[----:B-1----:R-:W-:Y:S01]  /*3cf0*/  IMAD.MOV.U32 R7, RZ, RZ, -0x2 ;  /* 0xfffffffeff077424 */ /* 0x002fe200078e00ff */
[----:B------:R-:W-:Y:S02]  /*3d00*/  USHF.R.U32.HI UR6, URZ, 0x4, UR6 ;  /* 0x000000043f067899 */ /* 0x000fe40008011606 */
[----:B------:R-:W-:Y:S02]  /*3d10*/  UISETP.GT.AND UP0, UPT, UR24, UR22, UPT ;  /* 0x000000161800728c */ /* 0x000fe4000bf04270 */
[----:B------:R-:W-:Y:S01]  /*3d20*/  ULOP3.LUT UR6, UR6, 0x3fff, URZ, 0xc0, !UPT ;  /* 0x00003fff06067892 */ /* 0x000fe2000f8ec03f */
[----:B------:R-:W-:-:S03]  /*3d30*/  UMOV UR25, UR40 ;  /* 0x0000002800197c82 */ /* 0x000fc60008000000 */
[----:B------:R-:W-:-:S07]  /*3d40*/  ULEA UR10, UR23, UR6, 0xa ;  /* 0x00000006170a7291 */ /* 0x000fce000f8e503f */
[----:B------:R-:W-:Y:S02]  /*3d50*/  UMOV UR6, UR10 ;  /* 0x0000000a00067c82 */ /* 0x000fe40008000000 */
[----:B------:R-:W-:Y:S01]  /*3d60*/  HGMMA.64x64x16.F32 R88, R148, gdesc[UR4].tnspB, R88, gsb0 ;  /* 0x40e0000494587df0 */ /* 0x000fe20008000858 */
[----:B------:R-:W-:Y:S01]  /*3d70*/  UMOV UR6, 0xffffff80 ;  /* 0xffffff8000067882 */ /* 0x000fe20000000000 */
[----:B------:R-:W-:Y:S01]  /*3d80*/  UMOV UR7, 0x40000040 ;  /* 0x4000004000077882 */ /* 0x000fe20000000000 */
[----:B------:R-:W-:Y:S02]  /*3d90*/  UIMAD UR6, UR24, UR6, 0x1 ;  /* 0x00000001180674a4 */ /* 0x000fe4000f8e0206 */
[----:B------:R-:W-:Y:S02]  /*3da0*/  UIADD3 UR24, UR24, -0x1, URZ ;  /* 0xffffffff18187890 */ /* 0x000fe4000fffe03f */
[----:B------:R-:W-:-:S04]  /*3db0*/  UIMAD UR6, UR51, 0xc0, UR6 ;  /* 0x000000c0330678a4 */ /* 0x000fc8000f8e0206 */
[----:B------:R-:W-:-:S06]  /*3dc0*/  UIADD3 UR6, -UR50, UR6, UR49 ;  /* 0x0000000632067290 */ /* 0x000fcc000fffe131 */
[----:B------:R-:W-:Y:S01]  /*3dd0*/  IMAD R6, R18, R7, UR6 ;  /* 0x0000000612067e24 */ /* 0x000fe2000f8e0207 */
[----:B------:R-:W-:-:S03]  /*3de0*/  UIADD3 UR6, UR10, 0x80, URZ ;  /* 0x000000800a067890 */ /* 0x000fc6000fffe03f */
        /* <DEDUP_REMOVED lines=32> */
[----:B------:R-:W-:Y:S01]  /*3ff0*/  HGMMA.64x64x16.F32 R88, R144, gdesc[UR4].tnspB, R88, gsb0 ;  /* 0x40e0000490587df0 */ /* 0x000fe20008000858 */
        /* <DEDUP_REMOVED lines=39> */
[----:B------:R-:W-:Y:S01]  /*4270*/  ISETP.GT.AND P3, PT, R6, 0x59, PT ;  /* 0x000000590600780c */ /* 0x000fe20003f64270 */
[----:B------:R-:W-:-:S02]  /*4280*/  WARPGROUP.DEPBAR.LE gsb0, 0x0 ;  /* 0x00008000000079c5 */ /* 0x000fc40000010000 */
[----:B------:R-:W-:Y:S01]  /*4290*/  WARPGROUP.ARRIVE ;  /* 0x00000000000079c5 */ /* 0x000fe20000000000 */
[----:B------:R-:W-:Y:S02]  /*42a0*/  FSEL R68, R68, -INF , P2 ;  /* 0xff80000044447808 */ /* 0x000fe40001000000 */
[----:B------:R-:W-:Y:S02]  /*42b0*/  FMNMX.FTZ R9, R65, R0, !PT ;  /* 0x0000000041097209 */ /* 0x000fe40007810000 */
[----:B------:R-:W-:Y:S01]  /*42c0*/  ISETP.GT.AND P2, PT, R6, 0x60, PT ;  /* 0x000000600600780c */ /* 0x000fe20003f44270 */
[----:B------:R-:W-:Y:S01]  /*42d0*/  HGMMA.64x64x16.F32 R88, R140, gdesc[UR4].tnspB, R88, gsb0 ;  /* 0x40e000048c587df0 */ /* 0x000fe20008000858 */
        /* <DEDUP_REMOVED lines=45> */
[----:B0-----:R-:W-:Y:S02]  /*45b0*/  FMNMX.FTZ R10, R9, R0, !PT ;  /* 0x00000000090a7209 */ /* 0x001fe40007810000 */
[----:B------:R-:W-:Y:S01]  /*45c0*/  ISETP.GT.AND P4, PT, R6, 0x19, PT ;  /* 0x000000190600780c */ /* 0x000fe20003f84270 */
[----:B------:R-:W-:Y:S01]  /*45d0*/  HGMMA.64x64x16.F32 R88, R136, gdesc[UR4].tnspB, R88, gsb0 ;  /* 0x40e0000488587df0 */ /* 0x000fe20008000858 */
[----:B------:R-:W-:Y:S01]  /*45e0*/  UIADD3 UR6, UR10, 0x200, URZ ;  /* 0x000002000a067890 */ /* 0x000fe2000fffe03f */
[----:B------:R-:W0:Y:S01]  /*45f0*/  SHFL.BFLY PT, R11, R10, 0x1, 0x1f ;  /* 0x0c201f000a0b7f89 */ /* 0x000e2200000e0000 */
[----:B------:R-:W-:Y:S01]  /*4600*/  UMOV UR7, 0x40000040 ;  /* 0x4000004000077882 */ /* 0x000fe20000000000 */
        /* <DEDUP_REMOVED lines=10> */
[----:B------:R-:W-:Y:S02]  /*46b0*/  FSEL R47, R47, -INF , P4 ;  /* 0xff8000002f2f7808 */ /* 0x000fe40002000000 */
[----:B0-----:R-:W-:Y:S02]  /*46c0*/  FMNMX.FTZ R0, R10, R11, !PT ;  /* 0x0000000b0a007209 */ /* 0x001fe40007810000 */
[----:B------:R-:W-:-:S02]  /*46d0*/  FMNMX.FTZ R10, R26, R5, !PT ;  /* 0x000000051a0a7209 */ /* 0x000fc40007810000 */
[----:B------:R-:W-:Y:S01]  /*46e0*/  ISETP.GT.AND P4, PT, R6, 0x31, PT ;  /* 0x000000310600780c */ /* 0x000fe20003f84270 */
[----:B------:R-:W-:Y:S01]  /*46f0*/  FMUL.FTZ R8, R0, UR21 ;  /* 0x0000001500087c20 */ /* 0x000fe20008410000 */
[----:B------:R-:W-:Y:S02]  /*4700*/  FMNMX.FTZ R11, R27, R10, !PT ;  /* 0x0000000a1b0b7209 */ /* 0x000fe40007810000 */
[----:B------:R-:W-:Y:S02]  /*4710*/  FSEL R50, R50, -INF , P3 ;  /* 0xff80000032327808 */ /* 0x000fe40001800000 */
[----:B------:R-:W-:Y:S02]  /*4720*/  FMNMX.FTZ R10, R30, R11, !PT ;  /* 0x0000000b1e0a7209 */ /* 0x000fe40007810000 */
[----:B------:R-:W-:Y:S02]  /*4730*/  ISETP.GT.AND P3, PT, R6, 0x38, PT ;  /* 0x000000380600780c */ /* 0x000fe40003f64270 */
[----:B------:R-:W-:-:S02]  /*4740*/  FMNMX.FTZ R13, R31, R10, !PT ;  /* 0x0000000a1f0d7209 */ /* 0x000fc40007810000 */
[----:B------:R-:W-:Y:S02]  /*4750*/  FSEL R51, R51, -INF , P4 ;  /* 0xff80000033337808 */ /* 0x000fe40002000000 */
[----:B------:R-:W-:Y:S02]  /*4760*/  FMNMX.FTZ R10, R34, R13, !PT ;  /* 0x0000000d220a7209 */ /* 0x000fe40007810000 */
[----:B------:R-:W-:Y:S02]  /*4770*/  FSETP.NEU.FTZ.AND P2, PT, R0, -INF , PT ;  /* 0xff8000000000780b */ /* 0x000fe40003f5d000 */
[----:B------:R-:W-:Y:S02]  /*4780*/  FMNMX.FTZ R13, R35, R10, !PT ;  /* 0x0000000a230d7209 */ /* 0x000fe40007810000 */
[----:B------:R-:W-:Y:S02]  /*4790*/  ISETP.GT.AND P4, PT, R6, 0x39, PT ;  /* 0x000000390600780c */ /* 0x000fe40003f84270 */
[----:B------:R-:W-:-:S02]  /*47a0*/  FMNMX.FTZ R10, R38, R13, !PT ;  /* 0x0000000d260a7209 */ /* 0x000fc40007810000 */
[----:B------:R-:W-:Y:S02]  /*47b0*/  FSEL R54, R54, -INF , P3 ;  /* 0xff80000036367808 */ /* 0x000fe40001800000 */
[----:B------:R-:W-:Y:S02]  /*47c0*/  FMNMX.FTZ R15, R39, R10, !PT ;  /* 0x0000000a270f7209 */ /* 0x000fe40007810000 */
[----:B------:R-:W-:Y:S02]  /*47d0*/  FSEL R8, R8, RZ, P2 ;  /* 0x000000ff08087208 */ /* 0x000fe40001000000 */
[----:B------:R-:W-:Y:S02]  /*47e0*/  FMNMX.FTZ R10, R42, R15, !PT ;  /* 0x0000000f2a0a7209 */ /* 0x000fe40007810000 */
        /* <DEDUP_REMOVED lines=15> */
[----:B------:R-:W-:Y:S01]  /*48e0*/  FFMA.FTZ R150, R28, UR21, -R8 ;  /* 0x000000151c967c23 */ /* 0x000fe20008010808 */
[----:B------:R-:W-:-:S02]  /*48f0*/  WARPGROUP.DEPBAR.LE gsb0, 0x0 ;  /* 0x00008000000079c5 */ /* 0x000fc40000010000 */
[----:B------:R-:W-:Y:S01]  /*4900*/  WARPGROUP.ARRIVE ;  /* 0x00000000000079c5 */ /* 0x000fe20000000000 */
[----:B------:R-:W-:Y:S01]  /*4910*/  FMNMX.FTZ R21, R51, R10, !PT ;  /* 0x0000000a33157209 */ /* 0x000fe20007810000 */
[----:B------:R1:W-:Y:S01]  /*4920*/  MUFU.EX2 R13, R37 ;  /* 0x00000025000d7308 */ /* 0x0003e20000000800 */
[----:B------:R-:W-:Y:S01]  /*4930*/  ISETP.GT.AND P3, PT, R6, 0x48, PT ;  /* 0x000000480600780c */ /* 0x000fe20003f64270 */
[--C-:B------:R-:W-:Y:S01]  /*4940*/  FFMA.FTZ R61, R61, UR21, -R8.reuse ;  /* 0x000000153d3d7c23 */ /* 0x100fe20008010808 */
[----:B------:R-:W-:Y:S01]  /*4950*/  FMNMX.FTZ R10, R54, R21, !PT ;  /* 0x00000015360a7209 */ /* 0x000fe20007810000 */
[----:B------:R-:W-:Y:S01]  /*4960*/  HGMMA.64x64x16.F32 R88, R132, gdesc[UR4].tnspB, R88, gsb0 ;  /* 0x40e0000484587df0 */ /* 0x000fe20008000858 */
[----:B------:R-:W-:Y:S01]  /*4970*/  UIADD3 UR6, UR10, 0x280, URZ ;  /* 0x000002800a067890 */ /* 0x000fe2000fffe03f */
[----:B------:R-:W-:Y:S01]  /*4980*/  FSEL R59, R59, -INF , P4 ;  /* 0xff8000003b3b7808 */ /* 0x000fe20002000000 */
[----:B------:R-:W-:Y:S01]  /*4990*/  UMOV UR7, 0x40000040 ;  /* 0x4000004000077882 */ /* 0x000fe20000000000 */
        /* <DEDUP_REMOVED lines=25> */
[----:B------:R-:W-:Y:S01]  /*4b30*/  MUFU.EX2 R150, R150 ;  /* 0x0000009600967308 */ /* 0x000fe20000000800 */
[----:B------:R-:W-:Y:S01]  /*4b40*/  FMNMX.FTZ R10, R66, R29, !PT ;  /* 0x0000001d420a7209 */ /* 0x000fe20007810000 */
[--C-:B------:R-:W-:Y:S01]  /*4b50*/  FFMA.FTZ R138, R52, UR21, -R8.reuse ;  /* 0x00000015348a7c23 */ /* 0x100fe20008010808 */
[----:B------:R-:W-:Y:S01]  /*4b60*/  ISETP.GT.AND P4, PT, R6, 0x59, PT ;  /* 0x000000590600780c */ /* 0x000fe20003f84270 */
        /* <DEDUP_REMOVED lines=14> */
[----:B------:R-:W-:Y:S01]  /*4c50*/  FFMA.FTZ R84, R84, UR21, -R8 ;  /* 0x0000001554547c23 */ /* 0x000fe20008010808 */
[----:B0-----:R-:W-:-:S02]  /*4c60*/  FMNMX.FTZ R33, R71, R10, !PT ;  /* 0x0000000a47217209 */ /* 0x001fc40007810000 */
[----:B------:R-:W-:Y:S02]  /*4c70*/  ISETP.GT.AND P3, PT, R6, 0x68, PT ;  /* 0x000000680600780c */ /* 0x000fe40003f64270 */
[----:B------:R-:W-:Y:S01]  /*4c80*/  FSEL R75, R75, -INF , P4 ;  /* 0xff8000004b4b7808 */ /* 0x000fe20002000000 */
        /* <DEDUP_REMOVED lines=9> */
[----:B------:R-:W-:Y:S01]  /*4d20*/  ISETP.GT.AND P4, PT, R6, 0x71, PT ;  /* 0x000000710600780c */ /* 0x000fe20003f84270 */
[----:B------:R0:W-:Y:S01]  /*4d30*/  MUFU.EX2 R15, R41 ;  /* 0x00000029000f7308 */ /* 0x0001e20000000800 */
[----:B------:R-:W-:Y:S02]  /*4d40*/  FSEL R82, R82, -INF , P3 ;  /* 0xff80000052527808 */ /* 0x000fe40001800000 */
[----:B-1----:R-:W-:Y:S02]  /*4d50*/  FMNMX.FTZ R37, R79, R10, !PT ;  /* 0x0000000a4f257209 */ /* 0x002fe40007810000 */
[----:B------:R-:W-:-:S02]  /*4d60*/  ISETP.GT.AND P3, PT, R6, 0x78, PT ;  /* 0x000000780600780c */ /* 0x000fc40003f64270 */
[----:B------:R-:W-:Y:S01]  /*4d70*/  FSEL R83, R83, -INF , P4 ;  /* 0xff80000053537808 */ /* 0x000fe20002000000 */
[----:B------:R-:W-:Y:S01]  /*4d80*/  MUFU.EX2 R142, R142 ;  /* 0x0000008e008e7308 */ /* 0x000fe20000000800 */
[----:B------:R-:W-:Y:S02]  /*4d90*/  WARPGROUP.DEPBAR.LE gsb0, 0x0 ;  /* 0x00008000000079c5 */ /* 0x000fe40000010000 */
[----:B------:R-:W-:Y:S01]  /*4da0*/  WARPGROUP.ARRIVE ;  /* 0x00000000000079c5 */ /* 0x000fe20000000000 */
[----:B------:R-:W-:-:S05]  /*4db0*/  FMNMX.FTZ R10, R82, R37, !PT ;  /* 0x00000025520a7209 */ /* 0x000fca0007810000 */
[----:B------:R-:W1:Y:S01]  /*4dc0*/  S2R R135, SR_TID.X ;  /* 0x0000000000877919 */ /* 0x000e620000002100 */
[----:B------:R-:W-:Y:S01]  /*4dd0*/  ISETP.GT.AND P4, PT, R6, 0x79, PT ;  /* 0x000000790600780c */ /* 0x000fe20003f84270 */
[--C-:B0-----:R-:W-:Y:S01]  /*4de0*/  FFMA.FTZ R41, R65, UR21, -R8.reuse ;  /* 0x0000001541297c23 */ /* 0x101fe20008010808 */
[----:B------:R-:W-:Y:S01]  /*4df0*/  FSEL R86, R86, -INF , P3 ;  /* 0xff80000056567808 */ /* 0x000fe20001800000 */
[----:B------:R-:W-:Y:S01]  /*4e00*/  HGMMA.64x64x16.F32 R88, R128, gdesc[UR4].tnspB, R88, gsb0 ;  /* 0x40e0000480587df0 */ /* 0x000fe20008000858 */
[----:B------:R-:W-:Y:S01]  /*4e10*/  UIADD3 UR6, UR10, 0x300, URZ ;  /* 0x000003000a067890 */ /* 0x000fe2000fffe03f */
[----:B------:R-:W-:Y:S01]  /*4e20*/  FMNMX.FTZ R37, R83, R10, !PT ;  /* 0x0000000a53257209 */ /* 0x000fe20007810000 */
[----:B------:R-:W-:Y:S01]  /*4e30*/  UMOV UR7, 0x40000040 ;  /* 0x4000004000077882 */ /* 0x000fe20000000000 */
[----:B------:R-:W-:Y:S01]  /*4e40*/  FSEL R87, R87, -INF , P4 ;  /* 0xff80000057577808 */ /* 0x000fe20002000000 */
[----:B------:R0:W-:Y:S01]  /*4e50*/  MUFU.EX2 R21, R45 ;  /* 0x0000002d00157308 */ /* 0x0001e20000000800 */
[----:B------:R-:W-:Y:S01]  /*4e60*/  FMNMX.FTZ R6, R86, R37, !PT ;  /* 0x0000002556067209 */ /* 0x000fe20007810000 */
[--C-:B------:R-:W-:Y:S01]  /*4e70*/  FFMA.FTZ R132, R56, UR21, -R8.reuse ;  /* 0x0000001538847c23 */ /* 0x100fe20008010808 */
[--C-:B------:R-:W-:Y:S01]  /*4e80*/  FFMA.FTZ R134, R60, UR21, -R8.reuse ;  /* 0x000000153c867c23 */ /* 0x100fe20008010808 */
[--C-:B------:R-:W-:Y:S01]  /*4e90*/  FFMA.FTZ R10, R64, UR21, -R8.reuse ;  /* 0x00000015400a7c23 */ /* 0x100fe20008010808 */
[----:B------:R-:W-:Y:S01]  /*4ea0*/  FMNMX.FTZ R6, R87, R6, !PT ;  /* 0x0000000657067209 */ /* 0x000fe20007810000 */
[----:B------:R-:W-:-:S02]  /*4eb0*/  FFMA.FTZ R65, R85, UR21, -R8 ;  /* 0x0000001555417c23 */ /* 0x000fc40008010808 */
[----:B------:R-:W-:Y:S01]  /*4ec0*/  MUFU.EX2 R37, R61 ;  /* 0x0000003d00257308 */ /* 0x000fe20000000800 */
[--C-:B0-----:R-:W-:Y:S01]  /*4ed0*/  FFMA.FTZ R45, R69, UR21, -R8.reuse ;  /* 0x00000015452d7c23 */ /* 0x101fe20008010808 */
[----:B------:R-:W0:Y:S06]  /*4ee0*/  SHFL.BFLY PT, R49, R6, 0x2, 0x1f ;  /* 0x0c401f0006317f89 */ /* 0x000e2c00000e0000 */
[----:B------:R2:W-:Y:S08]  /*4ef0*/  MUFU.EX2 R29, R53 ;  /* 0x00000035001d7308 */ /* 0x0005f00000000800 */
[----:B------:R3:W-:Y:S01]  /*4f00*/  MUFU.EX2 R33, R57 ;  /* 0x0000003900217308 */ /* 0x0007e20000000800 */
[----:B--2---:R-:W-:-:S07]  /*4f10*/  FFMA.FTZ R53, R77, UR21, -R8 ;  /* 0x000000154d357c23 */ /* 0x004fce0008010808 */
[----:B------:R-:W-:Y:S01]  /*4f20*/  MUFU.EX2 R136, R136 ;  /* 0x0000008800887308 */ /* 0x000fe20000000800 */
[----:B---3--:R-:W-:Y:S01]  /*4f30*/  FFMA.FTZ R57, R81, UR21, -R8 ;  /* 0x0000001551397c23 */ /* 0x008fe20008010808 */
[----:B0-----:R-:W-:-:S05]  /*4f40*/  FMNMX.FTZ R28, R6, R49, !PT ;  /* 0x00000031061c7209 */ /* 0x001fca0007810000 */
[----:B------:R-:W0:Y:S01]  /*4f50*/  SHFL.BFLY PT, R61, R28, 0x1, 0x1f ;  /* 0x0c201f001c3d7f89 */ /* 0x000e2200000e0000 */
[----:B------:R-:W-:Y:S08]  /*4f60*/  MUFU.EX2 R138, R138 ;  /* 0x0000008a008a7308 */ /* 0x000ff00000000800 */
[----:B------:R-:W-:Y:S08]  /*4f70*/  MUFU.EX2 R132, R132 ;  /* 0x0000008400847308 */ /* 0x000ff00000000800 */
[----:B------:R-:W-:Y:S01]  /*4f80*/  MUFU.EX2 R134, R134 ;  /* 0x0000008600867308 */ /* 0x000fe20000000800 */
[----:B0-----:R-:W-:-:S07]  /*4f90*/  FMNMX.FTZ R6, R28, R61, !PT ;  /* 0x0000003d1c067209 */ /* 0x001fce0007810000 */
[----:B------:R-:W-:Y:S01]  /*4fa0*/  MUFU.EX2 R10, R10 ;  /* 0x0000000a000a7308 */ /* 0x000fe20000000800 */
[----:B------:R-:W-:Y:S02]  /*4fb0*/  FSEL R61, R0, RZ, P2 ;  /* 0x000000ff003d7208 */ /* 0x000fe40001000000 */
[C---:B------:R-:W-:Y:S01]  /*4fc0*/  FSETP.NEU.FTZ.AND P2, PT, R6.reuse, -INF , PT ;  /* 0xff8000000600780b */ /* 0x040fe20003f5d000 */
[----:B------:R-:W-:Y:S02]  /*4fd0*/  FMUL.FTZ R44, R6, UR21 ;  /* 0x00000015062c7c20 */ /* 0x000fe40008410000 */
[----:B------:R-:W-:Y:S02]  /*4fe0*/  FADD.FTZ R61, -R61, R4 ;  /* 0x000000043d3d7221 */ /* 0x000fe40000010100 */
[----:B------:R-:W-:Y:S01]  /*4ff0*/  MUFU.EX2 R41, R41 ;  /* 0x0000002900297308 */ /* 0x000fe20000000800 */
[----:B------:R-:W-:Y:S02]  /*5000*/  WARPGROUP.DEPBAR.LE gsb0, 0x0 ;  /* 0x00008000000079c5 */ /* 0x000fe40000010000 */
[----:B------:R-:W-:Y:S01]  /*5010*/  WARPGROUP.ARRIVE ;  /* 0x00000000000079c5 */ /* 0x000fe20000000000 */
[----:B------:R-:W-:Y:S01]  /*5020*/  FMUL.FTZ R61, R61, UR21 ;  /* 0x000000153d3d7c20 */ /* 0x000fe20008410000 */
[----:B------:R-:W-:-:S03]  /*5030*/  FSEL R44, R44, RZ, P2 ;  /* 0x000000ff2c2c7208 */ /* 0x000fc60001000000 */
[----:B------:R-:W-:Y:S01]  /*5040*/  MUFU.EX2 R12, R12 ;  /* 0x0000000c000c7308 */ /* 0x000fe20000000800 */
[----:B------:R-:W-:Y:S01]  /*5050*/  HGMMA.64x64x16.F32 R88, R124, gdesc[UR4].tnspB, R88, gsb0 ;  /* 0x40e000047c587df0 */ /* 0x000fe20008000858 */
[----:B------:R-:W-:Y:S01]  /*5060*/  UIADD3 UR6, UR10, 0x380, URZ ;  /* 0x000003800a067890 */ /* 0x000fe2000fffe03f */
[--C-:B------:R-:W-:Y:S01]  /*5070*/  FFMA.FTZ R147, R38, UR21, -R44.reuse ;  /* 0x0000001526937c23 */ /* 0x100fe2000801082c */
[----:B------:R-:W-:Y:S01]  /*5080*/  UMOV UR7, 0x40000040 ;  /* 0x4000004000077882 */ /* 0x000fe20000000000 */
[--C-:B------:R-:W-:Y:S01]  /*5090*/  FFMA.FTZ R143, R46, UR21, -R44.reuse ;  /* 0x000000152e8f7c23 */ /* 0x100fe2000801082c */
[--C-:B------:R-:W-:Y:S01]  /*50a0*/  FFMA.FTZ R149, R26, UR21, -R44.reuse ;  /* 0x000000151a957c23 */ /* 0x100fe2000801082c */
[--C-:B------:R-:W-:Y:S01]  /*50b0*/  FFMA.FTZ R4, R27, UR21, -R44.reuse ;  /* 0x000000151b047c23 */ /* 0x100fe2000801082c */
[----:B------:R-:W0:Y:S01]  /*50c0*/  MUFU.EX2 R61, R61 ;  /* 0x0000003d003d7308 */ /* 0x000e220000000800 */
[----:B------:R-:W-:Y:S02]  /*50d0*/  IMAD.U32 R27, RZ, RZ, UR37 ;  /* 0x00000025ff1b7e24 */ /* 0x000fe4000f8e00ff */
[--C-:B------:R-:W-:Y:S01]  /*50e0*/  FFMA.FTZ R151, R30, UR21, -R44.reuse ;  /* 0x000000151e977c23 */ /* 0x100fe2000801082c */
[----:B------:R-:W-:Y:S01]  /*50f0*/  FFMA.FTZ R8, R31, UR21, -R44 ;  /* 0x000000151f087c23 */ /* 0x000fe2000801082c */
[----:B------:R-:W-:-:S02]  /*5100*/  IMAD.U32 R31, RZ, RZ, UR23 ;  /* 0x00000017ff1f7e24 */ /* 0x000fc4000f8e00ff */
[--C-:B------:R-:W-:Y:S01]  /*5110*/  FFMA.FTZ R145, R34, UR21, -R44.reuse ;  /* 0x0000001522917c23 */ /* 0x100fe2000801082c */
[----:B------:R-:W-:Y:S01]  /*5120*/  @!P1 LEA R27, R27, UR41, 0x3 ;  /* 0x000000291b1b9c11 */ /* 0x000fe2000f8e18ff */
[--C-:B------:R-:W-:Y:S01]  /*5130*/  FFMA.FTZ R26, R35, UR21, -R44.reuse ;  /* 0x00000015231a7c23 */ /* 0x100fe2000801082c */
[----:B------:R-:W-:Y:S01]  /*5140*/  MUFU.EX2 R149, R149 ;  /* 0x0000009500957308 */ /* 0x000fe20000000800 */
[----:B------:R-:W-:Y:S01]  /*5150*/  @!P1 LEA R31, R31, UR41, 0x3 ;  /* 0x000000291f1f9c11 */ /* 0x000fe2000f8e18ff */
[--C-:B------:R-:W-:Y:S01]  /*5160*/  FFMA.FTZ R30, R39, UR21, -R44.reuse ;  /* 0x00000015271e7c23 */ /* 0x100fe2000801082c */
[--C-:B------:R-:W-:Y:S01]  /*5170*/  FFMA.FTZ R137, R50, UR21, -R44.reuse ;  /* 0x0000001532897c23 */ /* 0x100fe2000801082c */
[--C-:B------:R-:W-:Y:S01]  /*5180*/  FFMA.FTZ R141, R42, UR21, -R44.reuse ;  /* 0x000000152a8d7c23 */ /* 0x100fe2000801082c */
[--C-:B------:R-:W-:Y:S01]  /*5190*/  FFMA.FTZ R32, R43, UR21, -R44.reuse ;  /* 0x000000152b207c23 */ /* 0x100fe2000801082c */
[--C-:B------:R-:W-:Y:S01]  /*51a0*/  FFMA.FTZ R34, R47, UR21, -R44.reuse ;  /* 0x000000152f227c23 */ /* 0x100fe2000801082c */
[----:B------:R-:W-:Y:S01]  /*51b0*/  FFMA.FTZ R36, R51, UR21, -R44 ;  /* 0x0000001533247c23 */ /* 0x000fe2000801082c */
[----:B------:R-:W-:Y:S01]  /*51c0*/  MUFU.EX2 R4, R4 ;  /* 0x0000000400047308 */ /* 0x000fe20000000800 */
[----:B0-----:R-:W-:Y:S01]  /*51d0*/  FFMA.FTZ R38, R61, R3, R148 ;  /* 0x000000033d267223 */ /* 0x001fe20000010094 */
        /* <DEDUP_REMOVED lines=8> */
[--C-:B------:R-:W-:Y:S01]  /*5260*/  FFMA.FTZ R131, R70, UR21, -R44.reuse ;  /* 0x0000001546837c23 */ /* 0x100fe2000801082c */
[----:B------:R-:W-:Y:S01]  /*5270*/  F2FP.F16.F32.PACK_AB R128, R41, R10 ;  /* 0x0000000a2980723e */ /* 0x000fe200000000ff */
[----:B------:R-:W-:Y:S01]  /*5280*/  FFMA.FTZ R75, R75, UR21, -R44 ;  /* 0x000000154b4b7c23 */ /* 0x000fe2000801082c */
[----:B------:R-:W-:Y:S01]  /*5290*/  FADD.FTZ R3, R9, R38 ;  /* 0x0000002609037221 */ /* 0x000fe20000010000 */
[----:B------:R-:W-:Y:S01]  /*52a0*/  FSEL R38, R6, RZ, P2 ;  /* 0x000000ff06267208 */ /* 0x000fe20001000000 */
[--C-:B------:R-:W-:Y:S01]  /*52b0*/  FFMA.FTZ R79, R79, UR21, -R44.reuse ;  /* 0x000000154f4f7c23 */ /* 0x100fe2000801082c */
[----:B-1----:R-:W-:Y:S01]  /*52c0*/  ISETP.GE.U32.AND P2, PT, R135, 0x180, PT ;  /* 0x000001808700780c */ /* 0x002fe20003f46070 */
[----:B------:R-:W-:Y:S01]  /*52d0*/  FADD.FTZ R46, R144, R3 ;  /* 0x00000003902e7221 */ /* 0x000fe20000010000 */
[----:B------:R-:W-:Y:S01]  /*52e0*/  MUFU.EX2 R8, R8 ;  /* 0x0000000800087308 */ /* 0x000fe20000000800 */
[----:B------:R-:W-:Y:S01]  /*52f0*/  FADD.FTZ R38, -R38, R5 ;  /* 0x0000000526267221 */ /* 0x000fe20000010100 */
[----:B------:R-:W-:Y:S01]  /*5300*/  FFMA.FTZ R135, R62, UR21, -R44 ;  /* 0x000000153e877c23 */ /* 0x000fe2000801082c */
[----:B------:R-:W-:Y:S01]  /*5310*/  FADD.FTZ R3, R11, R46 ;  /* 0x0000002e0b037221 */ /* 0x000fe20000010000 */
[--C-:B------:R-:W-:Y:S01]  /*5320*/  FFMA.FTZ R82, R82, UR21, -R44.reuse ;  /* 0x0000001552527c23 */ /* 0x100fe2000801082c */
[----:B------:R-:W-:Y:S01]  /*5330*/  FMUL.FTZ R38, R38, UR21 ;  /* 0x0000001526267c20 */ /* 0x000fe20008410000 */
[--C-:B------:R-:W-:Y:S01]  /*5340*/  FFMA.FTZ R83, R83, UR21, -R44.reuse ;  /* 0x0000001553537c23 */ /* 0x100fe2000801082c */
[----:B------:R-:W-:Y:S01]  /*5350*/  FADD.FTZ R46, R146, R3 ;  /* 0x00000003922e7221 */ /* 0x000fe20000010000 */
[----:B------:R-:W-:Y:S01]  /*5360*/  VIADD R3, R23, 0x9 ;  /* 0x0000000917037836 */ /* 0x000fe20000000000 */
[----:B------:R-:W-:Y:S01]  /*5370*/  MUFU.EX2 R145, R145 ;  /* 0x0000009100917308 */ /* 0x000fe20000000800 */
[----:B------:R-:W-:Y:S01]  /*5380*/  FFMA.FTZ R86, R86, UR21, -R44 ;  /* 0x0000001556567c23 */ /* 0x000fe2000801082c */
[----:B------:R-:W-:Y:S01]  /*5390*/  FADD.FTZ R5, R13, R46 ;  /* 0x0000002e0d057221 */ /* 0x000fe20000010000 */
[--C-:B------:R-:W-:Y:S01]  /*53a0*/  FFMA.FTZ R46, R63, UR21, -R44.reuse ;  /* 0x000000153f2e7c23 */ /* 0x100fe2000801082c */
[----:B------:R-:W-:Y:S01]  /*53b0*/  SEL R3, R3, 0x9, !P2 ;  /* 0x0000000903037807 */ /* 0x000fe20005000000 */
[----:B------:R-:W-:Y:S01]  /*53c0*/  FFMA.FTZ R87, R87, UR21, -R44 ;  /* 0x0000001557577c23 */ /* 0x000fe2000801082c */
[----:B------:R-:W-:Y:S01]  /*53d0*/  FADD.FTZ R48, R140, R5 ;  /* 0x000000058c307221 */ /* 0x000fe20000010000 */
[----:B------:R-:W-:Y:S01]  /*53e0*/  @!P1 VIADD R5, R27, 0x16840 ;  /* 0x000168401b059836 */ /* 0x000fe20000000000 */
[----:B------:R-:W-:Y:S01]  /*53f0*/  MUFU.EX2 R38, R38 ;  /* 0x0000002600267308 */ /* 0x000fe20000000800 */
[----:B------:R-:W-:Y:S01]  /*5400*/  PLOP3.LUT P2, PT, PT, PT, UP0, 0x80, 0x0 ;  /* 0x000000000000781c */ /* 0x000fe20003f4f008 */
[----:B------:R-:W-:Y:S01]  /*5410*/  FADD.FTZ R27, R15, R48 ;  /* 0x000000300f1b7221 */ /* 0x000fe20000010000 */
[----:B------:R-:W-:Y:S01]  /*5420*/  UMOV UR23, UR37 ;  /* 0x0000002500177c82 */ /* 0x000fe20008000000 */
[----:B------:R-:W-:-:S02]  /*5430*/  @!P1 PRMT R5, RZ, 0x654, R5 ;  /* 0x00000654ff059816 */ /* 0x000fc40000000005 */
[----:B------:R-:W-:Y:S01]  /*5440*/  FADD.FTZ R48, R142, R27 ;  /* 0x0000001b8e307221 */ /* 0x000fe20000010000 */
[----:B------:R-:W-:Y:S01]  /*5450*/  F2FP.F16.F32.PACK_AB R148, R7, R148 ;  /* 0x000000940794723e */ /* 0x000fe200000000ff */
[----:B------:R-:W-:Y:S01]  /*5460*/  MUFU.EX2 R26, R26 ;  /* 0x0000001a001a7308 */ /* 0x000fe20000000800 */
[----:B------:R-:W-:Y:S01]  /*5470*/  F2FP.F16.F32.PACK_AB R150, R9, R150 ;  /* 0x000000960996723e */ /* 0x000fe200000000ff */
[----:B------:R-:W-:Y:S01]  /*5480*/  FADD.FTZ R27, R21, R48 ;  /* 0x00000030151b7221 */ /* 0x000fe20000010000 */
[----:B------:R-:W-:Y:S02]  /*5490*/  F2FP.F16.F32.PACK_AB R144, R11, R144 ;  /* 0x000000900b90723e */ /* 0x000fe400000000ff */
[----:B------:R-:W-:Y:S01]  /*54a0*/  F2FP.F16.F32.PACK_AB R146, R13, R146 ;  /* 0x000000920d92723e */ /* 0x000fe200000000ff */
[----:B------:R-:W-:Y:S01]  /*54b0*/  FADD.FTZ R50, R136, R27 ;  /* 0x0000001b88327221 */ /* 0x000fe20000010000 */
[----:B------:R-:W-:Y:S01]  /*54c0*/  F2FP.F16.F32.PACK_AB R140, R15, R140 ;  /* 0x0000008c0f8c723e */ /* 0x000fe200000000ff */
[----:B------:R-:W-:Y:S01]  /*54d0*/  MUFU.EX2 R147, R147 ;  /* 0x0000009300937308 */ /* 0x000fe20000000800 */
[----:B------:R-:W-:-:S02]  /*54e0*/  F2FP.F16.F32.PACK_AB R142, R21, R142 ;  /* 0x0000008e158e723e */ /* 0x000fc400000000ff */
[----:B------:R-:W-:Y:S01]  /*54f0*/  F2FP.F16.F32.PACK_AB R136, R25, R136 ;  /* 0x000000881988723e */ /* 0x000fe200000000ff */
[----:B------:R-:W-:Y:S02]  /*5500*/  WARPGROUP.DEPBAR.LE gsb0, 0x0 ;  /* 0x00008000000079c5 */ /* 0x000fe40000010000 */
[----:B------:R-:W-:Y:S01]  /*5510*/  WARPGROUP.ARRIVE ;  /* 0x00000000000079c5 */ /* 0x000fe20000000000 */
[--C-:B------:R-:W-:Y:S01]  /*5520*/  FFMA.FTZ R125, R74, UR21, -R44.reuse ;  /* 0x000000154a7d7c23 */ /* 0x100fe2000801082c */
[----:B------:R-:W-:Y:S01]  /*5530*/  MUFU.EX2 R30, R30 ;  /* 0x0000001e001e7308 */ /* 0x000fe20000000800 */
[----:B------:R-:W-:-:S03]  /*5540*/  FFMA.FTZ R127, R78, UR21, -R44 ;  /* 0x000000154e7f7c23 */ /* 0x000fc6000801082c */
[----:B------:R-:W-:Y:S04]  /*5550*/  HGMMA.64x64x16.F32 R88, R120, gdesc[UR4].tnspB, R88, gsb0 ;  /* 0x40e0000478587df0 */ /* 0x000fe80008000858 */
        /* <DEDUP_REMOVED lines=10> */
[----:B------:R-:W0:Y:S01]  /*5600*/  MUFU.EX2 R49, R73 ;  /* 0x0000004900317308 */ /* 0x000e220000000800 */
[----:B------:R-:W-:Y:S02]  /*5610*/  WARPGROUP.DEPBAR.LE gsb0, 0x0 ;  /* 0x00008000000079c5 */ /* 0x000fe40000010000 */
[----:B------:R1:W-:Y:S06]  /*5620*/  BAR.ARV R3, 0x100 ;  /* 0x000400030000751d */ /* 0x0003ec0000002000 */
[----:B------:R2:W-:Y:S01]  /*5630*/  @!P1 SYNCS.ARRIVE.TRANS64.RED.A1T0 RZ, [R5+URZ], RZ ;  /* 0x000000ff05ff99a7 */ /* 0x0005e2000810043f */
[----:B------:R-:W-:Y:S01]  /*5640*/  MUFU.EX2 R40, R40 ;  /* 0x0000002800287308 */ /* 0x000fe20000000800 */
[----:B-1----:R-:W-:-:S02]  /*5650*/  @!P1 VIADD R3, R31, 0x16860 ;  /* 0x000168601f039836 */ /* 0x002fc40000000000 */
[-C--:B------:R-:W-:Y:S01]  /*5660*/  FMUL.FTZ R88, R88, R61.reuse ;  /* 0x0000003d58587220 */ /* 0x080fe20000410000 */
[-C--:B------:R-:W-:Y:S01]  /*5670*/  FMUL.FTZ R89, R89, R61.reuse ;  /* 0x0000003d59597220 */ /* 0x080fe20000410000 */
[-C--:B------:R-:W-:Y:S01]  /*5680*/  FMUL.FTZ R92, R92, R61.reuse ;  /* 0x0000003d5c5c7220 */ /* 0x080fe20000410000 */
[----:B------:R-:W-:Y:S01]  /*5690*/  FMUL.FTZ R93, R93, R61 ;  /* 0x0000003d5d5d7220 */ /* 0x000fe20000410000 */
[----:B------:R-:W-:Y:S01]  /*56a0*/  @!P1 PRMT R27, RZ, 0x654, R3 ;  /* 0x00000654ff1b9816 */ /* 0x000fe20000000003 */
[----:B--2---:R-:W-:Y:S01]  /*56b0*/  FFMA.FTZ R5, R38, R2, R149 ;  /* 0x0000000226057223 */ /* 0x004fe20000010095 */
[----:B------:R-:W-:Y:S01]  /*56c0*/  MUFU.EX2 R20, R20 ;  /* 0x0000001400147308 */ /* 0x000fe20000000800 */
[----:B------:R-:W-:Y:S01]  /*56d0*/  FFMA.FTZ R2, R67, UR21, -R44 ;  /* 0x0000001543027c23 */ /* 0x000fe2000801082c */
[----:B------:R1:W-:Y:S01]  /*56e0*/  @!P1 SYNCS.ARRIVE.TRANS64.RED.A1T0 RZ, [R27+URZ], RZ ;  /* 0x000000ff1bff99a7 */ /* 0x0003e2000810043f */
[C---:B------:R-:W-:Y:S01]  /*56f0*/  FADD.FTZ R48, R4.reuse, R5 ;  /* 0x0000000504307221 */ /* 0x040fe20000010000 */
[----:B------:R-:W-:Y:S01]  /*5700*/  FADD.FTZ R5, R25, R50 ;  /* 0x0000003219057221 */ /* 0x000fe20000010000 */
[----:B------:R-:W-:Y:S01]  /*5710*/  F2FP.F16.F32.PACK_AB R149, R4, R149 ;  /* 0x000000950495723e */ /* 0x000fe200000000ff */
[-C--:B------:R-:W-:Y:S01]  /*5720*/  FMUL.FTZ R96, R96, R61.reuse ;  /* 0x0000003d60607220 */ /* 0x080fe20000410000 */
[----:B------:R-:W-:Y:S01]  /*5730*/  FADD.FTZ R3, R151, R48 ;  /* 0x0000003097037221 */ /* 0x000fe20000010000 */
[----:B------:R-:W-:Y:S01]  /*5740*/  FADD.FTZ R48, R138, R5 ;  /* 0x000000058a307221 */ /* 0x000fe20000010000 */
[----:B------:R-:W-:Y:S01]  /*5750*/  MUFU.EX2 R133, R133 ;  /* 0x0000008500857308 */ /* 0x000fe20000000800 */
[C---:B------:R-:W-:Y:S01]  /*5760*/  F2FP.F16.F32.PACK_AB R138, R29.reuse, R138 ;  /* 0x0000008a1d8a723e */ /* 0x040fe200000000ff */
[----:B------:R-:W-:Y:S01]  /*5770*/  FADD.FTZ R50, R8, R3 ;  /* 0x0000000308327221 */ /* 0x000fe20000010000 */
[----:B------:R-:W-:Y:S01]  /*5780*/  FADD.FTZ R5, R29, R48 ;  /* 0x000000301d057221 */ /* 0x000fe20000010000 */
[----:B------:R-:W-:Y:S01]  /*5790*/  FFMA.FTZ R48, R71, UR21, -R44 ;  /* 0x0000001547307c23 */ /* 0x000fe2000801082c */
[----:B0-----:R-:W-:Y:S01]  /*57a0*/  F2FP.F16.F32.PACK_AB R124, R49, R14 ;  /* 0x0000000e317c723e */ /* 0x001fe200000000ff */
[----:B------:R-:W-:Y:S01]  /*57b0*/  FADD.FTZ R3, R145, R50 ;  /* 0x0000003291037221 */ /* 0x000fe20000010000 */
[----:B------:R-:W-:Y:S01]  /*57c0*/  FADD.FTZ R52, R132, R5 ;  /* 0x0000000584347221 */ /* 0x000fe20000010000 */
[----:B------:R-:W0:Y:S01]  /*57d0*/  MUFU.EX2 R53, R53 ;  /* 0x0000003500357308 */ /* 0x000e220000000800 */
[C---:B------:R-:W-:Y:S01]  /*57e0*/  F2FP.F16.F32.PACK_AB R132, R33.reuse, R132 ;  /* 0x000000842184723e */ /* 0x040fe200000000ff */
[----:B------:R-:W-:Y:S01]  /*57f0*/  FADD.FTZ R50, R26, R3 ;  /* 0x000000031a327221 */ /* 0x000fe20000010000 */
[----:B------:R-:W-:Y:S01]  /*5800*/  FADD.FTZ R5, R33, R52 ;  /* 0x0000003421057221 */ /* 0x000fe20000010000 */
[-C--:B------:R-:W-:Y:S01]  /*5810*/  FMUL.FTZ R97, R97, R61.reuse ;  /* 0x0000003d61617220 */ /* 0x080fe20000410000 */
[-C--:B------:R-:W-:Y:S01]  /*5820*/  FMUL.FTZ R100, R100, R61.reuse ;  /* 0x0000003d64647220 */ /* 0x080fe20000410000 */
[----:B------:R-:W-:Y:S01]  /*5830*/  FADD.FTZ R3, R147, R50 ;  /* 0x0000003293037221 */ /* 0x000fe20000010000 */
[----:B------:R-:W-:Y:S01]  /*5840*/  FADD.FTZ R52, R134, R5 ;  /* 0x0000000586347221 */ /* 0x000fe20000010000 */
[----:B------:R-:W-:Y:S01]  /*5850*/  MUFU.EX2 R42, R42 ;  /* 0x0000002a002a7308 */ /* 0x000fe20000000800 */
[C---:B------:R-:W-:Y:S01]  /*5860*/  F2FP.F16.F32.PACK_AB R134, R37.reuse, R134 ;  /* 0x000000862586723e */ /* 0x040fe200000000ff */
[----:B------:R-:W-:Y:S01]  /*5870*/  FADD.FTZ R50, R30, R3 ;  /* 0x000000031e327221 */ /* 0x000fe20000010000 */
[----:B------:R-:W-:Y:S01]  /*5880*/  FADD.FTZ R5, R37, R52 ;  /* 0x0000003425057221 */ /* 0x000fe20000010000 */
[-C--:B------:R-:W-:Y:S01]  /*5890*/  FMUL.FTZ R101, R101, R61.reuse ;  /* 0x0000003d65657220 */ /* 0x080fe20000410000 */
[-C--:B------:R-:W-:Y:S01]  /*58a0*/  FMUL.FTZ R104, R104, R61.reuse ;  /* 0x0000003d68687220 */ /* 0x080fe20000410000 */
[----:B------:R-:W-:Y:S01]  /*58b0*/  FADD.FTZ R3, R141, R50 ;  /* 0x000000328d037221 */ /* 0x000fe20000010000 */
[----:B------:R-:W-:Y:S01]  /*58c0*/  FADD.FTZ R52, R10, R5 ;  /* 0x000000050a347221 */ /* 0x000fe20000010000 */
[----:B------:R-:W2:Y:S01]  /*58d0*/  MUFU.EX2 R24, R24 ;  /* 0x0000001800187308 */ /* 0x000ea20000000800 */
[----:B0-----:R-:W-:Y:S01]  /*58e0*/  F2FP.F16.F32.PACK_AB R126, R53, R20 ;  /* 0x00000014357e723e */ /* 0x001fe200000000ff */
[----:B------:R-:W-:Y:S01]  /*58f0*/  FADD.FTZ R50, R32, R3 ;  /* 0x0000000320327221 */ /* 0x000fe20000010000 */
[----:B------:R-:W-:Y:S01]  /*5900*/  FADD.FTZ R5, R41, R52 ;  /* 0x0000003429057221 */ /* 0x000fe20000010000 */
[-C--:B------:R-:W-:Y:S01]  /*5910*/  FMUL.FTZ R105, R105, R61.reuse ;  /* 0x0000003d69697220 */ /* 0x080fe20000410000 */
        /* <DEDUP_REMOVED lines=8> */
[-C--:B------:R-:W-:Y:S01]  /*59a0*/  FMUL.FTZ R113, R113, R61.reuse ;  /* 0x0000003d71717220 */ /* 0x080fe20000410000 */
[----:B------:R-:W-:Y:S01]  /*59b0*/  FADD.FTZ R3, R137, R50 ;  /* 0x0000003289037221 */ /* 0x000fe20000010000 */
[----:B------:R-:W-:Y:S01]  /*59c0*/  FADD.FTZ R52, R14, R5 ;  /* 0x000000050e347221 */ /* 0x000fe20000010000 */
[----:B------:R-:W0:Y:S01]  /*59d0*/  MUFU.EX2 R57, R57 ;  /* 0x0000003900397308 */ /* 0x000e220000000800 */
[-C--:B------:R-:W-:Y:S01]  /*59e0*/  FMUL.FTZ R116, R116, R61.reuse ;  /* 0x0000003d74747220 */ /* 0x080fe20000410000 */
[----:B------:R-:W-:Y:S01]  /*59f0*/  FADD.FTZ R50, R36, R3 ;  /* 0x0000000324327221 */ /* 0x000fe20000010000 */
[----:B------:R-:W-:Y:S01]  /*5a00*/  FADD.FTZ R5, R49, R52 ;  /* 0x0000003431057221 */ /* 0x000fe20000010000 */
[----:B------:R-:W-:Y:S01]  /*5a10*/  FMUL.FTZ R117, R117, R61 ;  /* 0x0000003d75757220 */ /* 0x000fe20000410000 */
[----:B------:R-:W-:Y:S01]  /*5a20*/  F2FP.F16.F32.PACK_AB R151, R8, R151 ;  /* 0x000000970897723e */ /* 0x000fe200000000ff */
[----:B------:R-:W-:Y:S01]  /*5a30*/  FADD.FTZ R3, R139, R50 ;  /* 0x000000328b037221 */ /* 0x000fe20000010000 */
[----:B------:R-:W-:Y:S01]  /*5a40*/  FADD.FTZ R52, R20, R5 ;  /* 0x0000000514347221 */ /* 0x000fe20000010000 */
[----:B------:R-:W3:Y:S01]  /*5a50*/  MUFU.EX2 R46, R46 ;  /* 0x0000002e002e7308 */ /* 0x000ee20000000800 */
[----:B------:R-:W-:Y:S01]  /*5a60*/  F2FP.F16.F32.PACK_AB R145, R26, R145 ;  /* 0x000000911a91723e */ /* 0x000fe200000000ff */
[----:B------:R-:W-:Y:S01]  /*5a70*/  FADD.FTZ R50, R40, R3 ;  /* 0x0000000328327221 */ /* 0x000fe20000010000 */
[----:B------:R-:W-:Y:S01]  /*5a80*/  FADD.FTZ R5, R53, R52 ;  /* 0x0000003435057221 */ /* 0x000fe20000010000 */
[----:B------:R-:W-:Y:S01]  /*5a90*/  F2FP.F16.F32.PACK_AB R147, R30, R147 ;  /* 0x000000931e93723e */ /* 0x000fe200000000ff */
[----:B------:R-:W-:Y:S01]  /*5aa0*/  FMUL.FTZ R90, R90, R38 ;  /* 0x000000265a5a7220 */ /* 0x000fe20000410000 */
[----:B------:R-:W-:Y:S01]  /*5ab0*/  FADD.FTZ R3, R133, R50 ;  /* 0x0000003285037221 */ /* 0x000fe20000010000 */
[----:B--2---:R-:W-:Y:S01]  /*5ac0*/  FADD.FTZ R50, R24, R5 ;  /* 0x0000000518327221 */ /* 0x004fe20000010000 */
[----:B------:R-:W2:Y:S01]  /*5ad0*/  MUFU.EX2 R28, R84 ;  /* 0x00000054001c7308 */ /* 0x000ea20000000800 */
[C---:B0-----:R-:W-:Y:S01]  /*5ae0*/  F2FP.F16.F32.PACK_AB R120, R57.reuse, R24 ;  /* 0x000000183978723e */ /* 0x041fe200000000ff */
[----:B------:R-:W-:Y:S01]  /*5af0*/  FADD.FTZ R10, R42, R3 ;  /* 0x000000032a0a7221 */ /* 0x000fe20000010000 */
[----:B------:R-:W-:Y:S01]  /*5b00*/  FADD.FTZ R5, R57, R50 ;  /* 0x0000003239057221 */ /* 0x000fe20000010000 */
[----:B------:R-:W-:Y:S01]  /*5b10*/  F2FP.F16.F32.PACK_AB R141, R32, R141 ;  /* 0x0000008d208d723e */ /* 0x000fe200000000ff */
[-C--:B------:R-:W-:Y:S01]  /*5b20*/  FMUL.FTZ R91, R91, R38.reuse ;  /* 0x000000265b5b7220 */ /* 0x080fe20000410000 */
[----:B------:R-:W-:Y:S01]  /*5b30*/  FADD.FTZ R3, R135, R10 ;  /* 0x0000000a87037221 */ /* 0x000fe20000010000 */
[----:B------:R-:W-:Y:S01]  /*5b40*/  F2FP.F16.F32.PACK_AB R143, R34, R143 ;  /* 0x0000008f228f723e */ /* 0x000fe200000000ff */
[----:B------:R-:W0:Y:S01]  /*5b50*/  MUFU.EX2 R129, R129 ;  /* 0x0000008100817308 */ /* 0x000e220000000800 */
[----:B------:R-:W-:Y:S01]  /*5b60*/  F2FP.F16.F32.PACK_AB R137, R36, R137 ;  /* 0x000000892489723e */ /* 0x000fe200000000ff */
[----:B---3--:R-:W-:Y:S01]  /*5b70*/  FADD.FTZ R10, R46, R3 ;  /* 0x000000032e0a7221 */ /* 0x008fe20000010000 */
[----:B------:R-:W-:Y:S01]  /*5b80*/  F2FP.F16.F32.PACK_AB R139, R40, R139 ;  /* 0x0000008b288b723e */ /* 0x000fe200000000ff */
[-C--:B------:R-:W-:Y:S01]  /*5b90*/  FMUL.FTZ R94, R94, R38.reuse ;  /* 0x000000265e5e7220 */ /* 0x080fe20000410000 */
[----:B------:R-:W-:Y:S01]  /*5ba0*/  F2FP.F16.F32.PACK_AB R133, R42, R133 ;  /* 0x000000852a85723e */ /* 0x000fe200000000ff */
[-C--:B------:R-:W-:Y:S01]  /*5bb0*/  FMUL.FTZ R95, R95, R38.reuse ;  /* 0x000000265f5f7220 */ /* 0x080fe20000410000 */
[----:B------:R-:W-:Y:S01]  /*5bc0*/  F2FP.F16.F32.PACK_AB R135, R46, R135 ;  /* 0x000000872e87723e */ /* 0x000fe200000000ff */
        /* <DEDUP_REMOVED lines=17> */
[C---:B---3--:R-:W-:Y:S01]  /*5ce0*/  FADD.FTZ R10, R2.reuse, R5 ;  /* 0x00000005020a7221 */ /* 0x048fe20000010000 */
[----:B------:R-:W-:Y:S01]  /*5cf0*/  F2FP.F16.F32.PACK_AB R129, R2, R129 ;  /* 0x000000810281723e */ /* 0x000fe200000000ff */
[----:B------:R-:W-:-:S05]  /*5d00*/  IMAD.MOV.U32 R4, RZ, RZ, R0 ;  /* 0x000000ffff047224 */ /* 0x000fca00078e0000 */
        /* <DEDUP_REMOVED lines=9> */
[----:B------:R-:W-:Y:S01]  /*5da0*/  F2FP.F16.F32.PACK_AB R125, R44, R125 ;  /* 0x0000007d2c7d723e */ /* 0x000fe200000000ff */
[----:B------:R-:W-:-:S05]  /*5db0*/  IMAD.MOV.U32 R5, RZ, RZ, R6 ;  /* 0x000000ffff057224 */ /* 0x000fca00078e0006 */
        /* <DEDUP_REMOVED lines=11> */
[----:B---3--:R-:W-:Y:S01]  /*5e70*/  FADD.FTZ R10, R123, R10 ;  /* 0x0000000a7b0a7221 */ /* 0x008fe20000010000 */
[C---:B--2---:R-:W-:Y:S01]  /*5e80*/  FADD.FTZ R3, R65.reuse, R12 ;  /* 0x0000000c41037221 */ /* 0x044fe20000010000 */
[----:B------:R-:W-:Y:S02]  /*5e90*/  F2FP.F16.F32.PACK_AB R122, R65, R28 ;  /* 0x0000001c417a723e */ /* 0x000fe400000000ff */
[C---:B0-----:R-:W-:Y:S01]  /*5ea0*/  FADD.FTZ R2, R87.reuse, R10 ;  /* 0x0000000a57027221 */ /* 0x041fe20000010000 */
[----:B------:R-:W-:Y:S01]  /*5eb0*/  F2FP.F16.F32.PACK_AB R123, R87, R123 ;  /* 0x0000007b577b723e */ /* 0x000fe200000000ff */
[----:B-1----:R-:W-:Y:S06]  /*5ec0*/  @P2 BRA `(.L_x_12188) ;  /* 0xffffffd800ac2947 */ /* 0x002fec000383ffff */
.L_x_12179:
[----:B------:R-:W-:-:S13]  /*5ed0*/  ISETP.LE.AND P2, PT, RZ, UR24, PT ;  /* 0x00000018ff007c0c */ /* 0x000fda000bf43270 */
[----:B------:R-:W-:Y:S05]  /*5ee0*/  @!P2 BRA `(.L_x_12189) ;  /* 0x0000001c0030a947 */ /* 0x000fea0003800000 */
[----:B------:R-:W-:Y:S01]  /*5ef0*/  IMAD.MOV.U32 R5, RZ, RZ, R6 ;  /* 0x000000ffff057224 */ /* 0x000fe200078e0006 */
[----:B------:R-:W-:Y:S01]  /*5f00*/  UMOV UR23, UR40 ;  /* 0x0000002800177c82 */ /* 0x000fe20008000000 */
[----:B------:R-:W-:Y:S01]  /*5f10*/  IMAD.MOV.U32 R7, RZ, RZ, R0 ;  /* 0x000000ffff077224 */ /* 0x000fe200078e0000 */
[----:B------:R-:W-:Y:S01]  /*5f20*/  UMOV UR22, UR37 ;  /* 0x0000002500167c82 */ /* 0x000fe20008000000 */
[----:B------:R-:W-:-:S05]  /*5f30*/  ULDC UR21, c[0x0][0x988] ;  /* 0x0002620000157ab9 */ /* 0x000fca0000000800 */
.L_x_12198:
        /* <DEDUP_REMOVED lines=9> */
.L_x_12191:
[----:B------:R-:W-:Y:S01]  /*5fd0*/  ULEA UR6, UR37, UR41, 0x3 ;  /* 0x0000002925067291 */ /* 0x000fe2000f8e183f */
[----:B------:R-:W-:-:S05]  /*5fe0*/  IMAD.U32 R0, RZ, RZ, UR40 ;  /* 0x00000028ff007e24 */ /* 0x000fca000f8e00ff */
[----:B------:R-:W-:-:S04]  /*5ff0*/  SHF.L.U32 R0, R0, 0x1f, RZ ;  /* 0x0000001f00007819 */ /* 0x000fc800000006ff */
[----:B------:R0:W1:Y:S01]  /*6000*/  SYNCS.PHASECHK.TRANS64.TRYWAIT P2, [UR6+0x16830], R0 ;  /* 0x01683000ff0075a7 */ /* 0x0000620008040146 */
[----:B------:R-:W-:Y:S05]  /*6010*/  @!P0 BRA `(.L_x_12192) ;  /* 0x0000000000048947 */ /* 0x000fea0003800000 */
[----:B------:R-:W-:Y:S01]  /*6020*/  BPT.TRAP 0x1 ;  /* 0x000000040000795c */ /* 0x000fe20000300000 */
.L_x_12192:
[----:B-1----:R-:W-:Y:S05]  /*6030*/  @P2 BRA `(.L_x_12190) ;  /* 0x0000000000082947 */ /* 0x002fea0003800000 */
[----:B------:R-:W1:Y:S02]  /*6040*/  SYNCS.PHASECHK.TRANS64.TRYWAIT P2, [UR6+0x16830], R0 ;  /* 0x01683000ff0075a7 */ /* 0x000e640008040146 */
[----:B-1----:R-:W-:Y:S05]  /*6050*/  @!P2 BRA `(.L_x_12193) ;  /* 0x00000080004ca947 */ /* 0x002fea0003800000 */
.L_x_12190:
        /* <DEDUP_REMOVED lines=25> */
.L_x_12195:
[----:B------:R-:W-:Y:S01]  /*61f0*/  ULEA UR6, UR22, UR41, 0x3 ;  /* 0x0000002916067291 */ /* 0x000fe2000f8e183f */
[----:B------:R-:W-:-:S05]  /*6200*/  IMAD.U32 R0, RZ, RZ, UR23 ;  /* 0x00000017ff007e24 */ /* 0x000fca000f8e00ff */
[----:B------:R-:W-:-:S04]  /*6210*/  SHF.L.U32 R0, R0, 0x1f, RZ ;  /* 0x0000001f00007819 */ /* 0x000fc800000006ff */
[----:B------:R0:W1:Y:S01]  /*6220*/  SYNCS.PHASECHK.TRANS64.TRYWAIT P2, [UR6+0x16850], R0 ;  /* 0x01685000ff0075a7 */ /* 0x0000620008040146 */
[----:B------:R-:W-:Y:S05]  /*6230*/  @!P0 BRA `(.L_x_12196) ;  /* 0x0000000000048947 */ /* 0x000fea0003800000 */
[----:B------:R-:W-:Y:S01]  /*6240*/  BPT.TRAP 0x1 ;  /* 0x000000040000795c */ /* 0x000fe20000300000 */
.L_x_12196:
[----:B-1----:R-:W-:Y:S05]  /*6250*/  @P2 BRA `(.L_x_12194) ;  /* 0x0000000000082947 */ /* 0x002fea0003800000 */
[----:B------:R-:W1:Y:S02]  /*6260*/  SYNCS.PHASECHK.TRANS64.TRYWAIT P2, [UR6+0x16850], R0 ;  /* 0x01685000ff0075a7 */ /* 0x000e640008040146 */
[----:B-1----:R-:W-:Y:S05]  /*6270*/  @!P2 BRA `(.L_x_12197) ;  /* 0x0000007c00dca947 */ /* 0x002fea0003800000 */
.L_x_12194:
[----:B------:R-:W-:Y:S01]  /*6280*/  UIADD3 UR6, UR41, 0x400, URZ ;  /* 0x0000040029067890 */ /* 0x000fe2000fffe03f */
[----:B------:R-:W-:Y:S01]  /*6290*/  WARPGROUP.ARRIVE ;  /* 0x00000000000079c5 */ /* 0x000fe20000000000 */
[----:B------:R-:W-:Y:S01]  /*62a0*/  UMOV UR7, 0x40000040 ;  /* 0x4000004000077882 */ /* 0x000fe20000000000 */
[----:B01----:R-:W-:Y:S01]  /*62b0*/  FMNMX.FTZ R0, R24, R7, !PT ;  /* 0x0000000718007209 */ /* 0x003fe20007810000 */
[----:B------:R-:W-:Y:S01]  /*62c0*/  USHF.R.U32.HI UR6, URZ, 0x4, UR6 ;  /* 0x000000043f067899 */ /* 0x000fe20008011606 */
[----:B------:R-:W-:Y:S02]  /*62d0*/  UMOV UR23, UR40 ;  /* 0x0000002800177c82 */ /* 0x000fe40008000000 */
        /* <DEDUP_REMOVED lines=45> */
[----:B------:R-:W-:Y:S02]  /*65b0*/  WARPGROUP.DEPBAR.LE gsb0, 0x0 ;  /* 0x00008000000079c5 */ /* 0x000fe40000010000 */
[----:B------:R-:W-:Y:S01]  /*65c0*/  WARPGROUP.ARRIVE ;  /* 0x00000000000079c5 */ /* 0x000fe20000000000 */
[----:B0-----:R-:W-:-:S05]  /*65d0*/  FMNMX.FTZ R0, R9, R0, !PT ;  /* 0x0000000009007209 */ /* 0x001fca0007810000 */
[----:B------:R-:W-:Y:S01]  /*65e0*/  HGMMA.64x64x16.F32 R88, R140, gdesc[UR4].tnspB, R88, gsb0 ;  /* 0x40e000048c587df0 */ /* 0x000fe20008000858 */
[----:B------:R-:W-:Y:S01]  /*65f0*/  UIADD3 UR6, UR10, 0x180, URZ ;  /* 0x000001800a067890 */ /* 0x000fe2000fffe03f */
[C---:B------:R-:W-:Y:S01]  /*6600*/  FADD.FTZ R6, -R0.reuse, R7 ;  /* 0x0000000700067221 */ /* 0x040fe20000010100 */
[----:B------:R-:W-:Y:S01]  /*6610*/  UMOV UR7, 0x40000040 ;  /* 0x4000004000077882 */ /* 0x000fe20000000000 */
[----:B------:R-:W-:Y:S02]  /*6620*/  FMUL.FTZ R7, R0, UR21 ;  /* 0x0000001500077c20 */ /* 0x000fe40008410000 */
        /* <DEDUP_REMOVED lines=32> */
[----:B------:R-:W-:Y:S01]  /*6830*/  FFMA.FTZ R85, R85, UR21, -R7 ;  /* 0x0000001555557c23 */ /* 0x000fe20008010807 */
[----:B------:R-:W-:-:S02]  /*6840*/  FMNMX.FTZ R6, R42, R21, !PT ;  /* 0x000000152a067209 */ /* 0x000fc40007810000 */
[----:B------:R0:W1:Y:S02]  /*6850*/  MUFU.EX2 R4, R8 ;  /* 0x0000000800047308 */ /* 0x0000640000000800 */
[----:B------:R-:W-:-:S04]  /*6860*/  FMNMX.FTZ R21, R43, R6, !PT ;  /* 0x000000062b157209 */ /* 0x000fc80007810000 */
[----:B------:R-:W-:Y:S02]  /*6870*/  FMNMX.FTZ R6, R46, R21, !PT ;  /* 0x000000152e067209 */ /* 0x000fe40007810000 */
[----:B------:R2:W-:Y:S01]  /*6880*/  MUFU.EX2 R21, R41 ;  /* 0x0000002900157308 */ /* 0x0005e20000000800 */
[----:B0-----:R-:W-:Y:S01]  /*6890*/  FFMA.FTZ R8, R64, UR21, -R7 ;  /* 0x0000001540087c23 */ /* 0x001fe20008010807 */
[----:B------:R-:W-:-:S04]  /*68a0*/  FMNMX.FTZ R25, R47, R6, !PT ;  /* 0x000000062f197209 */ /* 0x000fc80007810000 */
[----:B------:R-:W-:Y:S02]  /*68b0*/  FMNMX.FTZ R6, R50, R25, !PT ;  /* 0x0000001932067209 */ /* 0x000fe40007810000 */
[----:B------:R-:W0:Y:S01]  /*68c0*/  MUFU.EX2 R148, R148 ;  /* 0x0000009400947308 */ /* 0x000e220000000800 */
[----:B--2---:R-:W-:Y:S01]  /*68d0*/  FFMA.FTZ R41, R65, UR21, -R7 ;  /* 0x0000001541297c23 */ /* 0x004fe20008010807 */
[----:B------:R-:W-:Y:S01]  /*68e0*/  FMNMX.FTZ R25, R51, R6, !PT ;  /* 0x0000000633197209 */ /* 0x000fe20007810000 */
[----:B-1----:R-:W-:-:S03]  /*68f0*/  FFMA.FTZ R3, R4, R3, R9 ;  /* 0x0000000304037223 */ /* 0x002fc60000010009 */
[----:B------:R-:W-:Y:S02]  /*6900*/  FMNMX.FTZ R6, R54, R25, !PT ;  /* 0x0000001936067209 */ /* 0x000fe40007810000 */
[----:B------:R-:W1:Y:S02]  /*6910*/  MUFU.EX2 R150, R150 ;  /* 0x0000009600967308 */ /* 0x000e640000000800 */
[----:B------:R-:W-:-:S04]  /*6920*/  FMNMX.FTZ R25, R55, R6, !PT ;  /* 0x0000000637197209 */ /* 0x000fc80007810000 */
[----:B------:R-:W-:Y:S02]  /*6930*/  FMNMX.FTZ R6, R58, R25, !PT ;  /* 0x000000193a067209 */ /* 0x000fe40007810000 */
[----:B------:R-:W2:Y:S01]  /*6940*/  MUFU.EX2 R13, R13 ;  /* 0x0000000d000d7308 */ /* 0x000ea20000000800 */
[C---:B0-----:R-:W-:Y:S01]  /*6950*/  FADD.FTZ R3, R148.reuse, R3 ;  /* 0x0000000394037221 */ /* 0x041fe20000010000 */
[----:B------:R-:W-:Y:S02]  /*6960*/  FMNMX.FTZ R25, R59, R6, !PT ;  /* 0x000000063b197209 */ /* 0x000fe40007810000 */
[----:B------:R-:W-:Y:S01]  /*6970*/  F2FP.F16.F32.PACK_AB R148, R148, R9 ;  /* 0x000000099494723e */ /* 0x000fe200000000ff */
[----:B------:R-:W-:Y:S02]  /*6980*/  WARPGROUP.DEPBAR.LE gsb0, 0x0 ;  /* 0x00008000000079c5 */ /* 0x000fe40000010000 */
[----:B------:R-:W-:Y:S01]  /*6990*/  WARPGROUP.ARRIVE ;  /* 0x00000000000079c5 */ /* 0x000fe20000000000 */
[----:B------:R-:W-:Y:S01]  /*69a0*/  FMNMX.FTZ R6, R62, R25, !PT ;  /* 0x000000193e067209 */ /* 0x000fe20007810000 */
[--C-:B------:R-:W-:Y:S01]  /*69b0*/  FFMA.FTZ R142, R44, UR21, -R7.reuse ;  /* 0x000000152c8e7c23 */ /* 0x100fe20008010807 */
[----:B------:R0:W-:Y:S03]  /*69c0*/  MUFU.EX2 R25, R49 ;  /* 0x0000003100197308 */ /* 0x0001e60000000800 */
[----:B------:R-:W3:Y:S01]  /*69d0*/  S2R R44, SR_TID.X ;  /* 0x00000000002c7919 */ /* 0x000ee20000002100 */
[----:B------:R-:W-:Y:S01]  /*69e0*/  FMNMX.FTZ R33, R63, R6, !PT ;  /* 0x000000063f217209 */ /* 0x000fe20007810000 */
[----:B------:R-:W-:Y:S01]  /*69f0*/  HGMMA.64x64x16.F32 R88, R136, gdesc[UR4].tnspB, R88, gsb0 ;  /* 0x40e0000488587df0 */ /* 0x000fe20008000858 */
[----:B------:R-:W-:Y:S01]  /*6a00*/  UIADD3 UR6, UR10, 0x200, URZ ;  /* 0x000002000a067890 */ /* 0x000fe2000fffe03f */
[--C-:B------:R-:W-:Y:S01]  /*6a10*/  FFMA.FTZ R140, R40, UR21, -R7.reuse ;  /* 0x00000015288c7c23 */ /* 0x100fe20008010807 */
[----:B------:R-:W-:Y:S01]  /*6a20*/  UMOV UR7, 0x40000040 ;  /* 0x4000004000077882 */ /* 0x000fe20000000000 */
[----:B------:R-:W-:Y:S01]  /*6a30*/  FMNMX.FTZ R6, R66, R33, !PT ;  /* 0x0000002142067209 */ /* 0x000fe20007810000 */
[----:B------:R-:W-:Y:S01]  /*6a40*/  MUFU.EX2 R144, R144 ;  /* 0x0000009000907308 */ /* 0x000fe20000000800 */
[----:B0-----:R-:W-:-:S02]  /*6a50*/  FFMA.FTZ R49, R69, UR21, -R7 ;  /* 0x0000001545317c23 */ /* 0x001fc40008010807 */
        /* <DEDUP_REMOVED lines=9> */
[----:B---3--:R-:W-:Y:S02]  /*6af0*/  ISETP.GE.U32.AND P2, PT, R44, 0x180, PT ;  /* 0x000001802c00780c */ /* 0x008fe40003f46070 */
[----:B------:R-:W-:-:S04]  /*6b00*/  FMNMX.FTZ R37, R79, R6, !PT ;  /* 0x000000064f257209 */ /* 0x000fc80007810000 */
[----:B------:R-:W-:Y:S01]  /*6b10*/  FMNMX.FTZ R6, R82, R37, !PT ;  /* 0x0000002552067209 */ /* 0x000fe20007810000 */
[----:B------:R-:W-:Y:S03]  /*6b20*/  MUFU.EX2 R142, R142 ;  /* 0x0000008e008e7308 */ /* 0x000fe60000000800 */
[----:B------:R-:W-:-:S04]  /*6b30*/  FMNMX.FTZ R37, R83, R6, !PT ;  /* 0x0000000653257209 */ /* 0x000fc80007810000 */
[----:B------:R-:W-:Y:S01]  /*6b40*/  FMNMX.FTZ R6, R86, R37, !PT ;  /* 0x0000002556067209 */ /* 0x000fe20007810000 */
[----:B------:R-:W-:Y:S03]  /*6b50*/  MUFU.EX2 R29, R29 ;  /* 0x0000001d001d7308 */ /* 0x000fe60000000800 */
[----:B------:R-:W-:-:S05]  /*6b60*/  FMNMX.FTZ R6, R87, R6, !PT ;  /* 0x0000000657067209 */ /* 0x000fca0007810000 */
[----:B0-----:R-:W0:Y:S01]  /*6b70*/  SHFL.BFLY PT, R53, R6, 0x2, 0x1f ;  /* 0x0c401f0006357f89 */ /* 0x001e2200000e0000 */
[----:B------:R3:W-:Y:S08]  /*6b80*/  MUFU.EX2 R37, R61 ;  /* 0x0000003d00257308 */ /* 0x0007f00000000800 */
[----:B------:R-:W-:Y:S01]  /*6b90*/  MUFU.EX2 R45, R45 ;  /* 0x0000002d002d7308 */ /* 0x000fe20000000800 */
[----:B---3--:R-:W-:-:S07]  /*6ba0*/  FFMA.FTZ R61, R81, UR21, -R7 ;  /* 0x00000015513d7c23 */ /* 0x008fce0008010807 */
[----:B------:R-:W-:Y:S01]  /*6bb0*/  MUFU.EX2 R8, R8 ;  /* 0x0000000800087308 */ /* 0x000fe20000000800 */
[----:B0-----:R-:W-:Y:S01]  /*6bc0*/  FMNMX.FTZ R24, R6, R53, !PT ;  /* 0x0000003506187209 */ /* 0x001fe20007810000 */
[----:B------:R-:W-:Y:S02]  /*6bd0*/  WARPGROUP.DEPBAR.LE gsb0, 0x0 ;  /* 0x00008000000079c5 */ /* 0x000fe40000010000 */
[----:B------:R-:W-:Y:S01]  /*6be0*/  WARPGROUP.ARRIVE ;  /* 0x00000000000079c5 */ /* 0x000fe20000000000 */
[--C-:B------:R-:W-:Y:S01]  /*6bf0*/  FFMA.FTZ R136, R48, UR21, -R7.reuse ;  /* 0x0000001530887c23 */ /* 0x100fe20008010807 */
[----:B------:R-:W0:Y:S01]  /*6c00*/  SHFL.BFLY PT, R65, R24, 0x1, 0x1f ;  /* 0x0c201f0018417f89 */ /* 0x000e2200000e0000 */
[--C-:B------:R-:W-:Y:S01]  /*6c10*/  FFMA.FTZ R138, R52, UR21, -R7.reuse ;  /* 0x00000015348a7c23 */ /* 0x100fe20008010807 */
[----:B------:R-:W-:Y:S01]  /*6c20*/  FFMA.FTZ R53, R73, UR21, -R7 ;  /* 0x0000001549357c23 */ /* 0x000fe20008010807 */
[----:B-1----:R-:W-:Y:S01]  /*6c30*/  FADD.FTZ R48, R150, R3 ;  /* 0x0000000396307221 */ /* 0x002fe20000010000 */
[----:B------:R-:W-:Y:S01]  /*6c40*/  HGMMA.64x64x16.F32 R88, R132, gdesc[UR4].tnspB, R88, gsb0 ;  /* 0x40e0000484587df0 */ /* 0x000fe20008000858 */
[----:B------:R-:W-:Y:S01]  /*6c50*/  UIADD3 UR6, UR10, 0x280, URZ ;  /* 0x000002800a067890 */ /* 0x000fe2000fffe03f */
[----:B------:R-:W-:Y:S01]  /*6c60*/  MUFU.EX2 R136, R136 ;  /* 0x0000008800887308 */ /* 0x000fe20000000800 */
[----:B------:R-:W-:Y:S01]  /*6c70*/  UMOV UR7, 0x40000040 ;  /* 0x4000004000077882 */ /* 0x000fe20000000000 */
[----:B--2---:R-:W-:-:S06]  /*6c80*/  F2FP.F16.F32.PACK_AB R150, R13, R150 ;  /* 0x000000960d96723e */ /* 0x004fcc00000000ff */
[----:B------:R-:W-:Y:S08]  /*6c90*/  MUFU.EX2 R138, R138 ;  /* 0x0000008a008a7308 */ /* 0x000ff00000000800 */
[----:B------:R-:W-:Y:S01]  /*6ca0*/  MUFU.EX2 R41, R41 ;  /* 0x0000002900297308 */ /* 0x000fe20000000800 */
[----:B0-----:R-:W-:-:S05]  /*6cb0*/  FMNMX.FTZ R6, R24, R65, !PT ;  /* 0x0000004118067209 */ /* 0x001fca0007810000 */
[----:B------:R-:W-:Y:S02]  /*6cc0*/  FMUL.FTZ R28, R6, UR21 ;  /* 0x00000015061c7c20 */ /* 0x000fe40008410000 */
[----:B------:R-:W-:Y:S02]  /*6cd0*/  MUFU.EX2 R10, R10 ;  /* 0x0000000a000a7308 */ /* 0x000fe40000000800 */
[--C-:B------:R-:W-:Y:S01]  /*6ce0*/  FFMA.FTZ R151, R30, UR21, -R28.reuse ;  /* 0x000000151e977c23 */ /* 0x100fe2000801081c */
[--C-:B------:R-:W-:Y:S01]  /*6cf0*/  FFMA.FTZ R30, R31, UR21, -R28.reuse ;  /* 0x000000151f1e7c23 */ /* 0x100fe2000801081c */
[----:B------:R-:W-:Y:S02]  /*6d00*/  IMAD.U32 R31, RZ, RZ, UR37 ;  /* 0x00000025ff1f7e24 */ /* 0x000fe4000f8e00ff */
[--C-:B------:R-:W-:Y:S01]  /*6d10*/  FFMA.FTZ R26, R26, UR21, -R28.reuse ;  /* 0x000000151a1a7c23 */ /* 0x100fe2000801081c */
[--C-:B------:R-:W-:Y:S01]  /*6d20*/  FFMA.FTZ R149, R27, UR21, -R28.reuse ;  /* 0x000000151b957c23 */ /* 0x100fe2000801081c */
[----:B------:R-:W-:Y:S01]  /*6d30*/  VIADD R27, R23, 0x9 ;  /* 0x00000009171b7836 */ /* 0x000fe20000000000 */
[----:B------:R-:W-:Y:S01]  /*6d40*/  MUFU.EX2 R151, R151 ;  /* 0x0000009700977308 */ /* 0x000fe20000000800 */
[----:B------:R-:W-:Y:S01]  /*6d50*/  @!P1 LEA R31, R31, UR41, 0x3 ;  /* 0x000000291f1f9c11 */ /* 0x000fe2000f8e18ff */
[--C-:B------:R-:W-:Y:S01]  /*6d60*/  FFMA.FTZ R145, R34, UR21, -R28.reuse ;  /* 0x0000001522917c23 */ /* 0x100fe2000801081c */
[--C-:B------:R-:W-:Y:S01]  /*6d70*/  FFMA.FTZ R32, R35, UR21, -R28.reuse ;  /* 0x0000001523207c23 */ /* 0x100fe2000801081c */
[----:B------:R-:W-:Y:S01]  /*6d80*/  SEL R27, R27, 0x9, !P2 ;  /* 0x000000091b1b7807 */ /* 0x000fe20005000000 */
        /* <DEDUP_REMOVED lines=22> */
[----:B------:R-:W-:-:S05]  /*6ef0*/  ISETP.LT.AND P2, PT, RZ, UR24, PT ;  /* 0x00000018ff007c0c */ /* 0x000fca000bf41270 */
[----:B------:R-:W-:Y:S08]  /*6f00*/  MUFU.EX2 R145, R145 ;  /* 0x0000009100917308 */ /* 0x000ff00000000800 */
[----:B------:R-:W-:Y:S01]  /*6f10*/  MUFU.EX2 R32, R32 ;  /* 0x0000002000207308 */ /* 0x000fe20000000800 */
[----:B------:R-:W-:Y:S02]  /*6f20*/  WARPGROUP.DEPBAR.LE gsb0, 0x0 ;  /* 0x00008000000079c5 */ /* 0x000fe40000010000 */
[----:B------:R-:W-:Y:S01]  /*6f30*/  WARPGROUP.ARRIVE ;  /* 0x00000000000079c5 */ /* 0x000fe20000000000 */
[--C-:B------:R-:W-:Y:S01]  /*6f40*/  FFMA.FTZ R132, R56, UR21, -R7.reuse ;  /* 0x0000001538847c23 */ /* 0x100fe20008010807 */
[----:B------:R-:W-:Y:S01]  /*6f50*/  FFMA.FTZ R134, R60, UR21, -R7 ;  /* 0x000000153c867c23 */ /* 0x000fe20008010807 */
[----:B------:R-:W-:-:S02]  /*6f60*/  FADD.FTZ R7, -R6, R5 ;  /* 0x0000000506077221 */ /* 0x000fc40000010100 */
[----:B------:R-:W-:Y:S01]  /*6f70*/  MUFU.EX2 R147, R147 ;  /* 0x0000009300937308 */ /* 0x000fe20000000800 */
[--C-:B------:R-:W-:Y:S01]  /*6f80*/  FFMA.FTZ R133, R58, UR21, -R28.reuse ;  /* 0x000000153a857c23 */ /* 0x100fe2000801081c */
[----:B------:R-:W-:Y:S01]  /*6f90*/  HGMMA.64x64x16.F32 R88, R128, gdesc[UR4].tnspB, R88, gsb0 ;  /* 0x40e0000480587df0 */ /* 0x000fe20008000858 */
[----:B------:R-:W-:Y:S01]  /*6fa0*/  UIADD3 UR6, UR10, 0x300, URZ ;  /* 0x000003000a067890 */ /* 0x000fe2000fffe03f */
[----:B------:R-:W-:Y:S01]  /*6fb0*/  FMUL.FTZ R7, R7, UR21 ;  /* 0x0000001507077c20 */ /* 0x000fe20008410000 */
[----:B------:R-:W-:Y:S01]  /*6fc0*/  UMOV UR7, 0x40000040 ;  /* 0x4000004000077882 */ /* 0x000fe20000000000 */
[----:B------:R-:W-:Y:S02]  /*6fd0*/  FFMA.FTZ R135, R62, UR21, -R28 ;  /* 0x000000153e877c23 */ /* 0x000fe4000801081c */
[----:B------:R-:W-:Y:S08]  /*6fe0*/  MUFU.EX2 R34, R34 ;  /* 0x0000002200227308 */ /* 0x000ff00000000800 */
[----:B------:R-:W0:Y:S08]  /*6ff0*/  MUFU.EX2 R7, R7 ;  /* 0x0000000700077308 */ /* 0x000e300000000800 */
[----:B------:R-:W1:Y:S08]  /*7000*/  MUFU.EX2 R141, R141 ;  /* 0x0000008d008d7308 */ /* 0x000e700000000800 */
[----:B------:R-:W2:Y:S01]  /*7010*/  MUFU.EX2 R36, R36 ;  /* 0x0000002400247308 */ /* 0x000ea20000000800 */
[----:B0-----:R-:W-:-:S04]  /*7020*/  FFMA.FTZ R2, R7, R2, R26 ;  /* 0x0000000207027223 */ /* 0x001fc8000001001a */
[----:B------:R-:W-:Y:S01]  /*7030*/  FADD.FTZ R46, R149, R2 ;  /* 0x00000002952e7221 */ /* 0x000fe20000010000 */
[----:B------:R-:W-:Y:S01]  /*7040*/  FFMA.FTZ R2, R63, UR21, -R28 ;  /* 0x000000153f027c23 */ /* 0x000fe2000801081c */
[----:B------:R-:W-:Y:S01]  /*7050*/  F2FP.F16.F32.PACK_AB R149, R149, R26 ;  /* 0x0000001a9595723e */ /* 0x000fe200000000ff */
[----:B------:R-:W0:Y:S01]  /*7060*/  MUFU.EX2 R143, R143 ;  /* 0x0000008f008f7308 */ /* 0x000e220000000800 */
[----:B------:R-:W-:Y:S01]  /*7070*/  FADD.FTZ R3, R151, R46 ;  /* 0x0000002e97037221 */ /* 0x000fe20000010000 */
[----:B------:R-:W-:-:S03]  /*7080*/  F2FP.F16.F32.PACK_AB R151, R30, R151 ;  /* 0x000000971e97723e */ /* 0x000fc600000000ff */
[----:B------:R-:W-:-:S03]  /*7090*/  FADD.FTZ R46, R30, R3 ;  /* 0x000000031e2e7221 */ /* 0x000fc60000010000 */
[----:B------:R-:W3:Y:S01]  /*70a0*/  MUFU.EX2 R38, R38 ;  /* 0x0000002600267308 */ /* 0x000ee20000000800 */
[----:B------:R-:W-:Y:S01]  /*70b0*/  FADD.FTZ R3, R145, R46 ;  /* 0x0000002e91037221 */ /* 0x000fe20000010000 */
[----:B------:R-:W-:Y:S01]  /*70c0*/  FFMA.FTZ R46, R67, UR21, -R28 ;  /* 0x00000015432e7c23 */ /* 0x000fe2000801081c */
[C---:B------:R-:W-:Y:S02]  /*70d0*/  F2FP.F16.F32.PACK_AB R145, R32.reuse, R145 ;  /* 0x000000912091723e */ /* 0x040fe400000000ff */
[----:B------:R-:W-:-:S03]  /*70e0*/  FADD.FTZ R50, R32, R3 ;  /* 0x0000000320327221 */ /* 0x000fc60000010000 */
[----:B------:R-:W4:Y:S01]  /*70f0*/  MUFU.EX2 R137, R137 ;  /* 0x0000008900897308 */ /* 0x000f220000000800 */
[----:B------:R-:W-:Y:S01]  /*7100*/  FADD.FTZ R3, R147, R50 ;  /* 0x0000003293037221 */ /* 0x000fe20000010000 */
[----:B------:R-:W-:-:S03]  /*7110*/  F2FP.F16.F32.PACK_AB R147, R34, R147 ;  /* 0x000000932293723e */ /* 0x000fc600000000ff */
[----:B------:R-:W-:-:S03]  /*7120*/  FADD.FTZ R50, R34, R3 ;  /* 0x0000000322327221 */ /* 0x000fc60000010000 */
[----:B------:R-:W5:Y:S01]  /*7130*/  MUFU.EX2 R40, R40 ;  /* 0x0000002800287308 */ /* 0x000f620000000800 */
[----:B-1----:R-:W-:Y:S01]  /*7140*/  FADD.FTZ R3, R141, R50 ;  /* 0x000000328d037221 */ /* 0x002fe20000010000 */
[----:B--2---:R-:W-:-:S03]  /*7150*/  F2FP.F16.F32.PACK_AB R141, R36, R141 ;  /* 0x0000008d248d723e */ /* 0x004fc600000000ff */
[----:B------:R-:W-:-:S03]  /*7160*/  FADD.FTZ R50, R36, R3 ;  /* 0x0000000324327221 */ /* 0x000fc60000010000 */
[----:B------:R-:W1:Y:S01]  /*7170*/  MUFU.EX2 R139, R139 ;  /* 0x0000008b008b7308 */ /* 0x000e620000000800 */
[----:B0-----:R-:W-:Y:S01]  /*7180*/  FADD.FTZ R3, R143, R50 ;  /* 0x000000328f037221 */ /* 0x001fe20000010000 */
[----:B---3--:R-:W-:-:S03]  /*7190*/  F2FP.F16.F32.PACK_AB R143, R38, R143 ;  /* 0x0000008f268f723e */ /* 0x008fc600000000ff */
[----:B------:R-:W-:Y:S01]  /*71a0*/  FADD.FTZ R50, R38, R3 ;  /* 0x0000000326327221 */ /* 0x000fe20000010000 */
[----:B------:R-:W-:Y:S02]  /*71b0*/  WARPGROUP.DEPBAR.LE gsb0, 0x0 ;  /* 0x00008000000079c5 */ /* 0x000fe40000010000 */
[----:B------:R-:W-:Y:S01]  /*71c0*/  WARPGROUP.ARRIVE ;  /* 0x00000000000079c5 */ /* 0x000fe20000000000 */
[----:B------:R-:W0:Y:S01]  /*71d0*/  MUFU.EX2 R42, R42 ;  /* 0x0000002a002a7308 */ /* 0x000e220000000800 */
[----:B----4-:R-:W-:Y:S01]  /*71e0*/  FADD.FTZ R3, R137, R50 ;  /* 0x0000003289037221 */ /* 0x010fe20000010000 */
[--C-:B------:R-:W-:Y:S01]  /*71f0*/  FFMA.FTZ R129, R66, UR21, -R28.reuse ;  /* 0x0000001542817c23 */ /* 0x100fe2000801081c */
[----:B------:R-:W-:Y:S01]  /*7200*/  FFMA.FTZ R131, R70, UR21, -R28 ;  /* 0x0000001546837c23 */ /* 0x000fe2000801081c */
[----:B------:R-:W-:Y:S01]  /*7210*/  F2FP.F16.F32.PACK_AB R128, R41, R8 ;  /* 0x000000082980723e */ /* 0x000fe200000000ff */
[----:B------:R-:W-:Y:S01]  /*7220*/  HGMMA.64x64x16.F32 R88, R124, gdesc[UR4].tnspB, R88, gsb0 ;  /* 0x40e000047c587df0 */ /* 0x000fe20008000858 */
[----:B------:R-:W-:Y:S01]  /*7230*/  UIADD3 UR6, UR10, 0x380, URZ ;  /* 0x000003800a067890 */ /* 0x000fe2000fffe03f */
[C---:B-----5:R-:W-:Y:S01]  /*7240*/  FADD.FTZ R50, R40.reuse, R3 ;  /* 0x0000000328327221 */ /* 0x060fe20000010000 */
[----:B------:R-:W-:Y:S01]  /*7250*/  UMOV UR7, 0x40000040 ;  /* 0x4000004000077882 */ /* 0x000fe20000000000 */
[----:B------:R-:W-:Y:S01]  /*7260*/  MUFU.EX2 R132, R132 ;  /* 0x0000008400847308 */ /* 0x000fe20000000800 */
[----:B------:R-:W-:Y:S01]  /*7270*/  F2FP.F16.F32.PACK_AB R137, R40, R137 ;  /* 0x000000892889723e */ /* 0x000fe200000000ff */
[----:B-1----:R-:W-:-:S06]  /*7280*/  FADD.FTZ R3, R139, R50 ;  /* 0x000000328b037221 */ /* 0x002fcc0000010000 */
[----:B------:R-:W1:Y:S01]  /*7290*/  MUFU.EX2 R133, R133 ;  /* 0x0000008500857308 */ /* 0x000e620000000800 */
[C---:B0-----:R-:W-:Y:S01]  /*72a0*/  FADD.FTZ R30, R42.reuse, R3 ;  /* 0x000000032a1e7221 */ /* 0x041fe20000010000 */
[----:B------:R-:W-:-:S06]  /*72b0*/  F2FP.F16.F32.PACK_AB R139, R42, R139 ;  /* 0x0000008b2a8b723e */ /* 0x000fcc00000000ff */
[----:B------:R-:W0:Y:S08]  /*72c0*/  MUFU.EX2 R44, R44 ;  /* 0x0000002c002c7308 */ /* 0x000e300000000800 */
[----:B------:R-:W-:Y:S01]  /*72d0*/  MUFU.EX2 R134, R134 ;  /* 0x0000008600867308 */ /* 0x000fe20000000800 */
[----:B-1----:R-:W-:-:S07]  /*72e0*/  FADD.FTZ R3, R133, R30 ;  /* 0x0000001e85037221 */ /* 0x002fce0000010000 */
[----:B------:R-:W1:Y:S01]  /*72f0*/  MUFU.EX2 R135, R135 ;  /* 0x0000008700877308 */ /* 0x000e620000000800 */
[C---:B0-----:R-:W-:Y:S01]  /*7300*/  FADD.FTZ R30, R44.reuse, R3 ;  /* 0x000000032c1e7221 */ /* 0x041fe20000010000 */
[----:B------:R-:W-:-:S06]  /*7310*/  F2FP.F16.F32.PACK_AB R133, R44, R133 ;  /* 0x000000852c85723e */ /* 0x000fcc00000000ff */
[----:B------:R-:W0:Y:S08]  /*7320*/  MUFU.EX2 R2, R2 ;  /* 0x0000000200027308 */ /* 0x000e300000000800 */
        /* <DEDUP_REMOVED lines=9> */
[----:B------:R-:W-:Y:S02]  /*73c0*/  WARPGROUP.DEPBAR.LE gsb0, 0x0 ;  /* 0x00008000000079c5 */ /* 0x000fe40000010000 */
[----:B------:R-:W-:Y:S01]  /*73d0*/  WARPGROUP.ARRIVE ;  /* 0x00000000000079c5 */ /* 0x000fe20000000000 */
[----:B------:R-:W-:Y:S01]  /*73e0*/  FFMA.FTZ R125, R74, UR21, -R28 ;  /* 0x000000154a7d7c23 */ /* 0x000fe2000801081c */
[----:B------:R-:W-:Y:S02]  /*73f0*/  F2FP.F16.F32.PACK_AB R129, R46, R129 ;  /* 0x000000812e81723e */ /* 0x000fe400000000ff */
[----:B------:R-:W-:Y:S01]  /*7400*/  MUFU.EX2 R12, R12 ;  /* 0x0000000c000c7308 */ /* 0x000fe20000000800 */
[----:B0-----:R-:W-:Y:S01]  /*7410*/  FADD.FTZ R3, R131, R30 ;  /* 0x0000001e83037221 */ /* 0x001fe20000010000 */
[----:B------:R-:W-:Y:S01]  /*7420*/  HGMMA.64x64x16.F32 R88, R120, gdesc[UR4].tnspB, R88, gsb0 ;  /* 0x40e0000478587df0 */ /* 0x000fe20008000858 */
[----:B------:R-:W-:-:S05]  /*7430*/  UIADD3 UR6, UR24, -0x1, URZ ;  /* 0xffffffff18067890 */ /* 0x000fca000fffe03f */
[----:B------:R-:W-:Y:S01]  /*7440*/  MUFU.EX2 R125, R125 ;  /* 0x0000007d007d7308 */ /* 0x000fe20000000800 */
[----:B--2---:R-:W-:Y:S01]  /*7450*/  F2FP.F16.F32.PACK_AB R130, R49, R10 ;  /* 0x0000000a3182723e */ /* 0x004fe200000000ff */
[----:B------:R-:W-:-:S06]  /*7460*/  UMOV UR24, UR6 ;  /* 0x0000000600187c82 */ /* 0x000fcc0008000000 */
[----:B------:R-:W0:Y:S08]  /*7470*/  MUFU.EX2 R53, R53 ;  /* 0x0000003500357308 */ /* 0x000e300000000800 */
[----:B------:R-:W-:Y:S08]  /*7480*/  MUFU.EX2 R14, R14 ;  /* 0x0000000e000e7308 */ /* 0x000ff00000000800 */
[----:B------:R-:W-:Y:S01]  /*7490*/  MUFU.EX2 R78, R78 ;  /* 0x0000004e004e7308 */ /* 0x000fe20000000800 */
[----:B0-----:R-:W-:-:S07]  /*74a0*/  F2FP.F16.F32.PACK_AB R124, R53, R12 ;  /* 0x0000000c357c723e */ /* 0x001fce00000000ff */
[----:B------:R-:W0:Y:S08]  /*74b0*/  MUFU.EX2 R57, R57 ;  /* 0x0000003900397308 */ /* 0x000e300000000800 */
[----:B------:R-:W1:Y:S08]  /*74c0*/  MUFU.EX2 R79, R79 ;  /* 0x0000004f004f7308 */ /* 0x000e700000000800 */
[----:B------:R-:W-:Y:S01]  /*74d0*/  MUFU.EX2 R20, R20 ;  /* 0x0000001400147308 */ /* 0x000fe20000000800 */
[----:B0-----:R-:W-:-:S07]  /*74e0*/  F2FP.F16.F32.PACK_AB R126, R57, R14 ;  /* 0x0000000e397e723e */ /* 0x001fce00000000ff */
[----:B------:R-:W-:Y:S01]  /*74f0*/  MUFU.EX2 R82, R82 ;  /* 0x0000005200527308 */ /* 0x000fe20000000800 */
[----:B-1----:R-:W-:-:S07]  /*7500*/  F2FP.F16.F32.PACK_AB R127, R79, R78 ;  /* 0x0000004e4f7f723e */ /* 0x002fce00000000ff */
        /* <DEDUP_REMOVED lines=8> */
[-C--:B------:R-:W-:Y:S01]  /*7590*/  FMUL.FTZ R95, R95, R7.reuse ;  /* 0x000000075f5f7220 */ /* 0x080fe20000410000 */
[-C--:B------:R-:W-:Y:S01]  /*75a0*/  FMUL.FTZ R98, R98, R7.reuse ;  /* 0x0000000762627220 */ /* 0x080fe20000410000 */
[-C--:B------:R-:W-:Y:S01]  /*75b0*/  FMUL.FTZ R99, R99, R7.reuse ;  /* 0x0000000763637220 */ /* 0x080fe20000410000 */
[----:B--2---:R-:W-:Y:S01]  /*75c0*/  IMAD.U32 R31, RZ, RZ, UR22 ;  /* 0x00000016ff1f7e24 */ /* 0x004fe2000f8e00ff */
        /* <DEDUP_REMOVED lines=9> */
[----:B-1----:R-:W-:-:S02]  /*7660*/  @!P1 VIADD R27, R31, 0x16860 ;  /* 0x000168601f1b9836 */ /* 0x002fc40000000000 */
[-C--:B------:R-:W-:Y:S01]  /*7670*/  FMUL.FTZ R111, R111, R7.reuse ;  /* 0x000000076f6f7220 */ /* 0x080fe20000410000 */
[-C--:B------:R-:W-:Y:S01]  /*7680*/  FMUL.FTZ R114, R114, R7.reuse ;  /* 0x0000000772727220 */ /* 0x080fe20000410000 */
[-C--:B------:R-:W-:Y:S01]  /*7690*/  FMUL.FTZ R115, R115, R7.reuse ;  /* 0x0000000773737220 */ /* 0x080fe20000410000 */
[-C--:B------:R-:W-:Y:S01]  /*76a0*/  FMUL.FTZ R118, R118, R7.reuse ;  /* 0x0000000776767220 */ /* 0x080fe20000410000 */
[----:B------:R-:W-:Y:S01]  /*76b0*/  @!P1 PRMT R31, RZ, 0x654, R27 ;  /* 0x00000654ff1f9816 */ /* 0x000fe2000000001b */
[----:B------:R-:W-:Y:S01]  /*76c0*/  FADD.FTZ R27, R13, R48 ;  /* 0x000000300d1b7221 */ /* 0x000fe20000010000 */
[----:B------:R-:W1:Y:S01]  /*76d0*/  MUFU.EX2 R5, R85 ;  /* 0x0000005500057308 */ /* 0x000e620000000800 */
[----:B------:R-:W-:Y:S01]  /*76e0*/  FMUL.FTZ R119, R119, R7 ;  /* 0x0000000777777220 */ /* 0x000fe20000410000 */
[----:B------:R2:W-:Y:S01]  /*76f0*/  @!P1 SYNCS.ARRIVE.TRANS64.RED.A1T0 RZ, [R31+URZ], RZ ;  /* 0x000000ff1fff99a7 */ /* 0x0005e2000810043f */
[----:B------:R-:W-:Y:S01]  /*7700*/  FADD.FTZ R48, R144, R27 ;  /* 0x0000001b90307221 */ /* 0x000fe20000010000 */
[----:B------:R-:W-:Y:S01]  /*7710*/  F2FP.F16.F32.PACK_AB R144, R11, R144 ;  /* 0x000000900b90723e */ /* 0x000fe200000000ff */
[----:B------:R-:W-:Y:S01]  /*7720*/  FMUL.FTZ R88, R88, R4 ;  /* 0x0000000458587220 */ /* 0x000fe20000410000 */
[----:B0-----:R-:W-:Y:S01]  /*7730*/  F2FP.F16.F32.PACK_AB R120, R61, R20 ;  /* 0x000000143d78723e */ /* 0x001fe200000000ff */
[----:B------:R-:W-:Y:S01]  /*7740*/  FADD.FTZ R27, R11, R48 ;  /* 0x000000300b1b7221 */ /* 0x000fe20000010000 */
[--C-:B------:R-:W-:Y:S01]  /*7750*/  FFMA.FTZ R48, R71, UR21, -R28.reuse ;  /* 0x0000001547307c23 */ /* 0x100fe2000801081c */
[----:B------:R-:W-:Y:S01]  /*7760*/  FFMA.FTZ R28, R87, UR21, -R28 ;  /* 0x00000015571c7c23 */ /* 0x000fe2000801081c */
[----:B---3--:R-:W-:Y:S01]  /*7770*/  F2FP.F16.F32.PACK_AB R121, R83, R82 ;  /* 0x000000525379723e */ /* 0x008fe200000000ff */
[----:B------:R-:W-:Y:S01]  /*7780*/  FADD.FTZ R52, R146, R27 ;  /* 0x0000001b92347221 */ /* 0x000fe20000010000 */
[----:B------:R-:W-:Y:S01]  /*7790*/  F2FP.F16.F32.PACK_AB R146, R15, R146 ;  /* 0x000000920f92723e */ /* 0x000fe200000000ff */
[----:B------:R-:W-:Y:S01]  /*77a0*/  MUFU.EX2 R123, R28 ;  /* 0x0000001c007b7308 */ /* 0x000fe20000000800 */
[-C--:B------:R-:W-:Y:S01]  /*77b0*/  FMUL.FTZ R89, R89, R4.reuse ;  /* 0x0000000459597220 */ /* 0x080fe20000410000 */
[----:B------:R-:W-:Y:S01]  /*77c0*/  FADD.FTZ R27, R15, R52 ;  /* 0x000000340f1b7221 */ /* 0x000fe20000010000 */
[----:B------:R-:W-:Y:S01]  /*77d0*/  FMUL.FTZ R92, R92, R4 ;  /* 0x000000045c5c7220 */ /* 0x000fe20000410000 */
[----:B-1----:R-:W-:Y:S01]  /*77e0*/  F2FP.F16.F32.PACK_AB R122, R5, R24 ;  /* 0x00000018057a723e */ /* 0x002fe200000000ff */
[----:B------:R-:W-:Y:S01]  /*77f0*/  FMUL.FTZ R93, R93, R4 ;  /* 0x000000045d5d7220 */ /* 0x000fe20000410000 */
[----:B------:R-:W-:Y:S01]  /*7800*/  FADD.FTZ R52, R140, R27 ;  /* 0x0000001b8c347221 */ /* 0x000fe20000010000 */
[C---:B------:R-:W-:Y:S01]  /*7810*/  F2FP.F16.F32.PACK_AB R140, R21.reuse, R140 ;  /* 0x0000008c158c723e */ /* 0x040fe200000000ff */
[----:B------:R-:W0:Y:S01]  /*7820*/  MUFU.EX2 R48, R48 ;  /* 0x0000003000307308 */ /* 0x000e220000000800 */
        /* <DEDUP_REMOVED lines=16> */
[C---:B0-----:R-:W-:Y:S01]  /*7930*/  FADD.FTZ R30, R48.reuse, R3 ;  /* 0x00000003301e7221 */ /* 0x041fe20000010000 */
[----:B------:R-:W-:Y:S01]  /*7940*/  FADD.FTZ R9, R25, R52 ;  /* 0x0000003419097221 */ /* 0x000fe20000010000 */
[----:B------:R-:W-:Y:S01]  /*7950*/  F2FP.F16.F32.PACK_AB R131, R48, R131 ;  /* 0x000000833083723e */ /* 0x000fe200000000ff */
[----:B------:R-:W-:Y:S01]  /*7960*/  FMUL.FTZ R116, R116, R4 ;  /* 0x0000000474747220 */ /* 0x000fe20000410000 */
[----:B------:R-:W-:Y:S01]  /*7970*/  FADD.FTZ R3, R125, R30 ;  /* 0x0000001e7d037221 */ /* 0x000fe20000010000 */
[----:B------:R-:W-:Y:S01]  /*7980*/  FADD.FTZ R26, R138, R9 ;  /* 0x000000098a1a7221 */ /* 0x000fe20000010000 */
[----:B------:R-:W-:Y:S01]  /*7990*/  F2FP.F16.F32.PACK_AB R138, R33, R138 ;  /* 0x0000008a218a723e */ /* 0x000fe200000000ff */
[----:B------:R-:W-:Y:S01]  /*79a0*/  FMUL.FTZ R117, R117, R4 ;  /* 0x0000000475757220 */ /* 0x000fe20000410000 */
[----:B------:R-:W-:-:S02]  /*79b0*/  IMAD.MOV.U32 R7, RZ, RZ, R0 ;  /* 0x000000ffff077224 */ /* 0x000fc400078e0000 */
[----:B------:R-:W-:Y:S02]  /*79c0*/  FADD.FTZ R9, R33, R26 ;  /* 0x0000001a21097221 */ /* 0x000fe40000010000 */
[----:B------:R-:W0:Y:S02]  /*79d0*/  MUFU.EX2 R26, R75 ;  /* 0x0000004b001a7308 */ /* 0x000e240000000800 */
[----:B------:R-:W-:Y:S01]  /*79e0*/  FADD.FTZ R32, R132, R9 ;  /* 0x0000000984207221 */ /* 0x000fe20000010000 */
[----:B------:R-:W-:-:S03]  /*79f0*/  F2FP.F16.F32.PACK_AB R132, R45, R132 ;  /* 0x000000842d84723e */ /* 0x000fc600000000ff */
[----:B------:R-:W-:-:S04]  /*7a00*/  FADD.FTZ R9, R45, R32 ;  /* 0x000000202d097221 */ /* 0x000fc80000010000 */
[----:B------:R-:W-:Y:S01]  /*7a10*/  FADD.FTZ R32, R134, R9 ;  /* 0x0000000986207221 */ /* 0x000fe20000010000 */
[----:B------:R-:W-:-:S03]  /*7a20*/  F2FP.F16.F32.PACK_AB R134, R37, R134 ;  /* 0x000000862586723e */ /* 0x000fc600000000ff */
[----:B------:R-:W-:Y:S01]  /*7a30*/  FADD.FTZ R9, R37, R32 ;  /* 0x0000002025097221 */ /* 0x000fe20000010000 */
[----:B0-----:R-:W-:-:S03]  /*7a40*/  FADD.FTZ R3, R26, R3 ;  /* 0x000000031a037221 */ /* 0x001fc60000010000 */
        /* <DEDUP_REMOVED lines=20> */
[----:B------:R-:W-:Y:S01]  /*7b90*/  IMAD.MOV.U32 R5, RZ, RZ, R6 ;  /* 0x000000ffff057224 */ /* 0x000fe200078e0006 */
[----:B--2---:R-:W-:Y:S06]  /*7ba0*/  @P2 BRA `(.L_x_12198) ;  /* 0xffffffe000e42947 */ /* 0x004fec000383ffff */
.L_x_12189:
[----:B------:R-:W-:Y:S06]  /*7bb0*/  BAR.ARV 0x8, 0x1a0 ;  /* 0x0206800000007b1d */ /* 0x000fec0000002000 */
[----:B------:R-:W-:Y:S05]  /*7bc0*/  @!P0 BRA `(.L_x_12199) ;  /* 0x0000000000048947 */ /* 0x000fea0003800000 */
[----:B------:R-:W-:Y:S01]  /*7bd0*/  BPT.TRAP 0x1 ;  /* 0x000000040000795c */ /* 0x000fe20000300000 */
.L_x_12199:
[----:B------:R-:W-:Y:S01]  /*7be0*/  ULEA UR5, UR37, UR41, 0x3 ;  /* 0x0000002925057291 */ /* 0x000fe2000f8e183f */
[----:B------:R-:W-:-:S05]  /*7bf0*/  IMAD.U32 R4, RZ, RZ, UR40 ;  /* 0x00000028ff047e24 */ /* 0x000fca000f8e00ff */
[----:B------:R-:W-:-:S04]  /*7c00*/  SHF.L.U32 R4, R4, 0x1f, RZ ;  /* 0x0000001f04047819 */ /* 0x000fc800000006ff */
[----:B------:R0:W1:Y:S01]  /*7c10*/  SYNCS.PHASECHK.TRANS64.TRYWAIT P2, [UR5+0x16850], R4 ;  /* 0x01685004ff0075a7 */ /* 0x0000620008040145 */
[----:B------:R-:W-:Y:S05]  /*7c20*/  @!P0 BRA `(.L_x_12200) ;  /* 0x0000000000048947 */ /* 0x000fea0003800000 */
[----:B------:R-:W-:Y:S01]  /*7c30*/  BPT.TRAP 0x1 ;  /* 0x000000040000795c */ /* 0x000fe20000300000 */
.L_x_12200:
[----:B-1----:R-:W-:Y:S05]  /*7c40*/  @P2 BRA `(.L_x_12201) ;  /* 0x0000000000082947 */ /* 0x002fea0003800000 */
[----:B------:R-:W1:Y:S02]  /*7c50*/  SYNCS.PHASECHK.TRANS64.TRYWAIT P0, [UR5+0x16850], R4 ;  /* 0x01685004ff0075a7 */ /* 0x000e640008000145 */
[----:B-1----:R-:W-:Y:S05]  /*7c60*/  @!P0 BRA `(.L_x_12202) ;  /* 0x0000006400788947 */ /* 0x002fea0003800000 */
.L_x_12201:
        /* <DEDUP_REMOVED lines=9> */
[----:B------:R-:W-:-:S03]  /*7d00*/  IMAD.U32 R12, RZ, RZ, UR21 ;  /* 0x00000015ff0c7e24 */ /* 0x000fc6000f8e00ff */
[----:B------:R-:W-:Y:S02]  /*7d10*/  ULEA UR4, UR37, UR4, 0xa ;  /* 0x0000000425047291 */ /* 0x000fe4000f8e503f */
        /* <DEDUP_REMOVED lines=9> */
[----:B0-----:R-:W-:-:S02]  /*7db0*/  FADD.FTZ R4, R4, R3 ;  /* 0x0000000304047221 */ /* 0x001fc40000010000 */
[----:B------:R-:W0:Y:S01]  /*7dc0*/  SHFL.BFLY PT, R8, R7, 0x1, 0x1f ;  /* 0x0c201f0007087f89 */ /* 0x000e2200000e0000 */
[----:B------:R-:W-:-:S03]  /*7dd0*/  IMAD.MOV.U32 R3, RZ, RZ, -0x800000 ;  /* 0xff800000ff037424 */ /* 0x000fc600078e00ff */
[----:B------:R-:W1:Y:S01]  /*7de0*/  SHFL.BFLY PT, R5, R4, 0x1, 0x1f ;  /* 0x0c201f0004057f89 */ /* 0x000e6200000e0000 */
[----:B0-----:R-:W-:Y:S01]  /*7df0*/  FADD.FTZ R11, R7, R8 ;  /* 0x00000008070b7221 */ /* 0x001fe20000010000 */
[----:B------:R-:W-:Y:S02]  /*7e00*/  IMAD.U32 R7, RZ, RZ, UR5 ;  /* 0x00000005ff077e24 */ /* 0x000fe4000f8e00ff */
[----:B-1----:R-:W-:Y:S02]  /*7e10*/  FADD.FTZ R10, R4, R5 ;  /* 0x00000005040a7221 */ /* 0x002fe40000010000 */
[----:B------:R-:W-:Y:S01]  /*7e20*/  FSETP.NE.FTZ.AND P2, PT, R11, RZ, PT ;  /* 0x000000ff0b00720b */ /* 0x000fe20003f55000 */
[----:B------:R-:W-:Y:S02]  /*7e30*/  IMAD.MOV.U32 R4, RZ, RZ, RZ ;  /* 0x000000ffff047224 */ /* 0x000fe400078e00ff */
[----:B------:R-:W-:Y:S01]  /*7e40*/  @!P1 VIADD R7, R7, 0x16860 ;  /* 0x0001686007079836 */ /* 0x000fe20000000000 */
[----:B------:R-:W-:Y:S01]  /*7e50*/  FSETP.NE.FTZ.AND P0, PT, R10, RZ, PT ;  /* 0x000000ff0a00720b */ /* 0x000fe20003f15000 */
[----:B------:R-:W-:-:S03]  /*7e60*/  IMAD.U32 R5, RZ, RZ, UR21 ;  /* 0x00000015ff057e24 */ /* 0x000fc6000f8e00ff */
[----:B------:R-:W-:-:S05]  /*7e70*/  @!P1 PRMT R7, RZ, 0x654, R7 ;  /* 0x00000654ff079816 */ /* 0x000fca0000000007 */
[----:B------:R-:W0:Y:S04]  /*7e80*/  @P2 MUFU.LG2 R9, R11 ;  /* 0x0000000b00092308 */ /* 0x000e280000000c00 */
[----:B------:R-:W-:-:S04]  /*7e90*/  @P0 FMUL.FTZ R5, R5, 0.69314718246459960938 ;  /* 0x3f31721805050820 */ /* 0x000fc80000410000 */
[----:B------:R-:W1:Y:S08]  /*7ea0*/  @P0 MUFU.LG2 R8, R10 ;  /* 0x0000000a00080308 */ /* 0x000e700000000c00 */
[----:B------:R2:W3:Y:S01]  /*7eb0*/  @P0 MUFU.RCP R21, R10 ;  /* 0x0000000a00150308 */ /* 0x0004e20000001000 */
[----:B0-----:R-:W-:-:S07]  /*7ec0*/  @P2 FMUL.FTZ R9, R9, 0.69314718246459960938 ;  /* 0x3f31721809092820 */ /* 0x001fce0000410000 */
[----:B------:R-:W0:Y:S01]  /*7ed0*/  @P2 MUFU.RCP R4, R11 ;  /* 0x0000000b00042308 */ /* 0x000e220000001000 */
[----:B--2---:R-:W-:Y:S01]  /*7ee0*/  @P2 FMUL.FTZ R10, R12, 0.69314718246459960938 ;  /* 0x3f3172180c0a2820 */ /* 0x004fe20000410000 */
[----:B------:R-:W-:Y:S02]  /*7ef0*/  WARPGROUP.DEPBAR.LE gsb0, 0x0 ;  /* 0x00008000000079c5 */ /* 0x000fe40000010000 */
[----:B------:R-:W-:Y:S01]  /*7f00*/  WARPGROUP.ARRIVE ;  /* 0x00000000000079c5 */ /* 0x000fe20000000000 */
[----:B-1----:R-:W-:Y:S01]  /*7f10*/  @P0 FMUL.FTZ R8, R8, 0.69314718246459960938 ;  /* 0x3f31721808080820 */ /* 0x002fe20000410000 */
[----:B------:R-:W-:-:S03]  /*7f20*/  @P2 FFMA.FTZ R2, R10, R6, R9 ;  /* 0x000000060a022223 */ /* 0x000fc60000010009 */
[----:B------:R-:W-:Y:S01]  /*7f30*/  @P0 FFMA.FTZ R3, R5, R0, R8 ;  /* 0x0000000005030223 */ /* 0x000fe20000010008 */
[----:B------:R-:W-:Y:S01]  /*7f40*/  HGMMA.64x64x16.F32 R88, R144, gdesc[UR4].tnspB, R88, gsb0 ;  /* 0x40e0000490587df0 */ /* 0x000fe20008000858 */
[----:B------:R-:W-:Y:S01]  /*7f50*/  UIADD3 UR6, UR4, 0x100, URZ ;  /* 0x0000010004067890 */ /* 0x000fe2000fffe03f */
[----:B------:R-:W-:Y:S01]  /*7f60*/  PLOP3.LUT P0, PT, PT, PT, PT, 0x8, 0x0 ;  /* 0x000000000000781c */ /* 0x000fe20003f0e170 */
        /* <DEDUP_REMOVED lines=50> */
[-C--:B0-----:R-:W-:Y:S01]  /*8290*/  FMUL.FTZ R51, R90, R4.reuse ;  /* 0x000000045a337220 */ /* 0x081fe20000410000 */
        /* <DEDUP_REMOVED lines=15> */
.L_x_12172:
        /* <DEDUP_REMOVED lines=18> */
[----:B------:R-:W-:Y:S02]  /*84b0*/  UISETP.NE.AND.EX UP0, UPT, UR9, URZ, UPT, UP0 ;  /* 0x0000003f0900728c */ /* 0x000fe4000bf05300 */
[----:B------:R-:W-:-:S02]  /*84c0*/  UISETP.NE.U32.AND UP1, UPT, UR6, URZ, UPT ;  /* 0x0000003f0600728c */ /* 0x000fc4000bf25070 */
[----:B------:R-:W-:Y:S02]  /*84d0*/  USHF.L.U32 UR10, UR46, 0x2, URZ ;  /* 0x000000022e0a7899 */ /* 0x000fe4000800063f */
[----:B------:R-:W-:Y:S02]  /*84e0*/  UISETP.NE.AND.EX UP1, UPT, UR7, URZ, UPT, UP1 ;  /* 0x0000003f0700728c */ /* 0x000fe4000bf25310 */
[----:B------:R-:W-:Y:S02]  /*84f0*/  USHF.L.U64.HI UR11, UR46, 0x2, UR45 ;  /* 0x000000022e0b7899 */ /* 0x000fe4000801022d */
[----:B------:R-:W-:Y:S02]  /*8500*/  UIADD3 UR4, UP2, UR10, UR6, URZ ;  /* 0x000000060a047290 */ /* 0x000fe4000ff5e03f */
[----:B------:R-:W-:Y:S02]  /*8510*/  @UP0 UIADD3 UR6, UP3, UR10, UR8, URZ ;  /* 0x000000080a060290 */ /* 0x000fe4000ff7e03f */
[----:B------:R-:W-:-:S02]  /*8520*/  UIADD3.X UR8, UR11, UR7, URZ, UP2, !UPT ;  /* 0x000000070b087290 */ /* 0x000fc400097fe43f */
[----:B------:R-:W-:Y:S01]  /*8530*/  @UP0 UIADD3.X UR7, UR11, UR9, URZ, UP3, !UPT ;  /* 0x000000090b070290 */ /* 0x000fe20009ffe43f */
[----:B------:R-:W-:Y:S02]  /*8540*/  MOV R12, R0 ;  /* 0x00000000000c7202 */ /* 0x000fe40000000f00 */
[----:B0-----:R-:W-:-:S03]  /*8550*/  MOV R13, R5 ;  /* 0x00000005000d7202 */ /* 0x001fc60000000f00 */
[----:B------:R-:W-:Y:S01]  /*8560*/  IMAD.WIDE R4, R154, 0x2, R12 ;  /* 0x000000029a047825 */ /* 0x000fe200078e020c */
[----:B------:R-:W-:Y:S02]  /*8570*/  BAR.SYNC.DEFER_BLOCKING 0x1, 0x180 ;  /* 0x0046000000007b1d */ /* 0x000fe40000010000 */
[C---:B------:R-:W-:Y:S02]  /*8580*/  IADD3 R11, P1, R4.reuse, 0x40, RZ ;  /* 0x00000040040b7810 */ /* 0x040fe40007f3e0ff */
[C---:B------:R-:W-:Y:S02]  /*8590*/  IADD3 R15, P0, R4.reuse, 0x60, RZ ;  /* 0x00000060040f7810 */ /* 0x040fe40007f1e0ff */
[C---:B------:R-:W-:Y:S02]  /*85a0*/  IADD3 R29, P2, R4.reuse, 0x20, RZ ;  /* 0x00000020041d7810 */ /* 0x040fe40007f5e0ff */
        /* <DEDUP_REMOVED lines=8> */
[----:B------:R-:W-:Y:S01]  /*8630*/  LOP3.LUT R4, R9, R4, RZ, 0x3c, !PT ;  /* 0x0000000409047212 */ /* 0x000fe200078e3cff */
[--C-:B------:R-:W-:Y:S01]  /*8640*/  IMAD.X R9, RZ, RZ, R5.reuse, P0 ;  /* 0x000000ffff097224 */ /* 0x100fe200000e0605 */
[----:B------:R-:W-:Y:S01]  /*8650*/  LOP3.LUT R10, R10, R11, RZ, 0x3c, !PT ;  /* 0x0000000b0a0a7212 */ /* 0x000fe200078e3cff */
[--C-:B------:R-:W-:Y:S01]  /*8660*/  IMAD.X R11, RZ, RZ, R5.reuse, P1 ;  /* 0x000000ffff0b7224 */ /* 0x100fe200008e0605 */
[----:B------:R-:W-:Y:S01]  /*8670*/  LOP3.LUT R8, R8, R15, RZ, 0x3c, !PT ;  /* 0x0000000f08087212 */ /* 0x000fe200078e3cff */
[----:B------:R-:W-:Y:S01]  /*8680*/  IMAD.X R15, RZ, RZ, R5, P2 ;  /* 0x000000ffff0f7224 */ /* 0x000fe200010e0605 */
[----:B------:R-:W-:Y:S02]  /*8690*/  LOP3.LUT R14, R28, R29, RZ, 0x3c, !PT ;  /* 0x0000001d1c0e7212 */ /* 0x000fe400078e3cff */
[----:B------:R-:W-:Y:S02]  /*86a0*/  MOV R30, R4 ;  /* 0x00000004001e7202 */ /* 0x000fe40000000f00 */
[----:B------:R-:W-:-:S02]  /*86b0*/  F2FP.F16.F32.PACK_AB R4, R52, R53 ;  /* 0x000000353404723e */ /* 0x000fc400000000ff */
[----:B------:R-:W-:Y:S02]  /*86c0*/  F2FP.F16.F32.PACK_AB R5, R50, R51 ;  /* 0x000000333205723e */ /* 0x000fe400000000ff */
[----:B------:R-:W-:Y:S02]  /*86d0*/  MOV R28, R8 ;  /* 0x00000008001c7202 */ /* 0x000fe40000000f00 */
[----:B------:R-:W-:Y:S01]  /*86e0*/  MOV R29, R10 ;  /* 0x0000000a001d7202 */ /* 0x000fe20000000f00 */
[----:B------:R0:W-:Y:S01]  /*86f0*/  STSM.16.M88.4 [R30], R4 ;  /* 0x000000041e007844 */ /* 0x0001e20000000200 */
        /* <DEDUP_REMOVED lines=8> */
[----:B------:R-:W-:Y:S01]  /*8780*/  F2FP.F16.F32.PACK_AB R43, R33, R34 ;  /* 0x00000022212b723e */ /* 0x000fe200000000ff */
[----:B0-----:R-:W-:Y:S01]  /*8790*/  IMAD.U32 R6, RZ, RZ, UR6 ;  /* 0x00000006ff067e24 */ /* 0x001fe2000f8e00ff */
[----:B------:R-:W-:Y:S01]  /*87a0*/  F2FP.F16.F32.PACK_AB R33, R25, R26 ;  /* 0x0000001a1921723e */ /* 0x000fe200000000ff */
[----:B------:R-:W-:Y:S01]  /*87b0*/  IMAD.U32 R4, RZ, RZ, UR4 ;  /* 0x00000004ff047e24 */ /* 0x000fe2000f8e00ff */
[----:B------:R-:W-:Y:S01]  /*87c0*/  F2FP.F16.F32.PACK_AB R34, R21, R24 ;  /* 0x000000181522723e */ /* 0x000fe200000000ff */
[----:B------:R1:W-:Y:S01]  /*87d0*/  STSM.16.M88.4 [R29], R40 ;  /* 0x000000281d007844 */ /* 0x0003e20000000200 */
[----:B------:R-:W-:Y:S01]  /*87e0*/  F2FP.F16.F32.PACK_AB R35, R119, R20 ;  /* 0x000000147723723e */ /* 0x000fe200000000ff */
[----:B------:R-:W-:Y:S01]  /*87f0*/  IMAD.U32 R5, RZ, RZ, UR8 ;  /* 0x00000008ff057e24 */ /* 0x000fe2000f8e00ff */
[----:B------:R-:W-:Y:S01]  /*8800*/  PLOP3.LUT P0, PT, PT, PT, UP1, 0x80, 0x0 ;  /* 0x000000000000781c */ /* 0x000fe20003f0f018 */
[----:B------:R-:W-:Y:S01]  /*8810*/  IMAD.U32 R7, RZ, RZ, UR7 ;  /* 0x00000007ff077e24 */ /* 0x000fe2000f8e00ff */
[----:B------:R-:W-:Y:S01]  /*8820*/  PLOP3.LUT P1, PT, PT, PT, UP0, 0x80, 0x0 ;  /* 0x000000000000781c */ /* 0x000fe20003f2f008 */
[----:B------:R1:W-:Y:S01]  /*8830*/  STSM.16.M88.4 [R28], R32 ;  /* 0x000000201c007844 */ /* 0x0003e20000000200 */
[----:B------:R-:W-:Y:S09]  /*8840*/  BAR.SYNC.DEFER_BLOCKING 0x1, 0x180 ;  /* 0x0046000000007b1d */ /* 0x000ff20000010000 */
[----:B------:R-:W2:Y:S04]  /*8850*/  @P0 LDG.E R14, desc[UR38][R4.64] ;  /* 0x00000026040e0981 */ /* 0x000ea8000c1e1900 */
[----:B------:R-:W3:Y:S01]  /*8860*/  @P1 LDG.E R6, desc[UR38][R6.64] ;  /* 0x0000002606061981 */ /* 0x000ee2000c1e1900 */
[----:B------:R-:W-:Y:S01]  /*8870*/  UMOV UR4, URZ ;  /* 0x0000003f00047c82 */ /* 0x000fe20008000000 */
[----:B------:R-:W-:Y:S01]  /*8880*/  ULDC UR10, c[0x0][0xa88] ;  /* 0x0002a200000a7ab9 */ /* 0x000fe20000000800 */
[----:B--2---:R-:W-:-:S02]  /*8890*/  @P0 R2UR UR4, R14 ;  /* 0x000000000e0402ca */ /* 0x004fc400000e0000 */
[----:B---3--:R-:W-:Y:S01]  /*88a0*/  @P1 R2UR UR10, R6 ;  /* 0x00000000060a12ca */ /* 0x008fe200000e0000 */
[----:B-1----:R-:W-:-:S14]  /*88b0*/  @P1 BRA `(.L_x_12205) ;  /* 0x0000000000181947 */ /* 0x002fdc0003800000 */
[----:B------:R-:W-:Y:S05]  /*88c0*/  @!P0 BRA `(.L_x_12205) ;  /* 0x0000000000148947 */ /* 0x000fea0003800000 */
[----:B------:R-:W2:Y:S04]  /*88d0*/  LDG.E R7, desc[UR38][R4.64] ;  /* 0x0000002604077981 */ /* 0x000ea8000c1e1900 */
[----:B------:R-:W3:Y:S01]  /*88e0*/  LDG.E R6, desc[UR38][R4.64+0x4] ;  /* 0x0000042604067981 */ /* 0x000ee2000c1e1900 */
[----:B--2---:R-:W-:Y:S02]  /*88f0*/  R2UR UR6, R7 ;  /* 0x00000000070672ca */ /* 0x004fe400000e0000 */
[----:B---3--:R-:W-:-:S13]  /*8900*/  R2UR UR10, R6 ;  /* 0x00000000060a72ca */ /* 0x008fda00000e0000 */
[----:B------:R-:W-:-:S12]  /*8910*/  UIADD3 UR10, -UR6, UR10, URZ ;  /* 0x0000000a060a7290 */ /* 0x000fd8000fffe13f */
.L_x_12205:
[----:B------:R-:W-:Y:S01]  /*8920*/  USHF.R.S32.HI UR14, URZ, 0x1f, UR44 ;  /* 0x0000001f3f0e7899 */ /* 0x000fe2000801142c */
[----:B------:R-:W-:Y:S01]  /*8930*/  IMAD.U32 R4, RZ, RZ, UR43 ;  /* 0x0000002bff047e24 */ /* 0x000fe2000f8e00ff */
[----:B------:R-:W-:Y:S01]  /*8940*/  ULDC.64 UR12, c[0x0][0xb70] ;  /* 0x0002dc00000c7ab9 */ /* 0x000fe20000000a00 */
[----:B------:R-:W-:Y:S01]  /*8950*/  USHF.R.S32.HI UR9, URZ, 0x1f, UR4 ;  /* 0x0000001f3f097899 */ /* 0x000fe20008011404 */
[----:B------:R-:W-:Y:S01]  /*8960*/  IMAD R5, R16, 0x40, R22 ;  /* 0x0000004010057824 */ /* 0x000fe200078e0216 */
[----:B------:R-:W-:Y:S01]  /*8970*/  UIMAD UR11, UR14, UR12, URZ ;  /* 0x0000000c0e0b72a4 */ /* 0x000fe2000f8e023f */
[----:B------:R-:W-:Y:S01]  /*8980*/  IMAD R7, R4, 0xc0, R19 ;  /* 0x000000c004077824 */ /* 0x000fe200078e0213 */
[----:B------:R-:W-:Y:S01]  /*8990*/  UMOV UR8, UR4 ;  /* 0x0000000400087c82 */ /* 0x000fe20008000000 */
[----:B------:R-:W-:Y:S01]  /*89a0*/  USEL UR45, UR45, URZ, !UP1 ;  /* 0x0000003f2d2d7287 */ /* 0x000fe2000c800000 */
[----:B------:R-:W-:Y:S01]  /*89b0*/  IMAD.WIDE R12, R5, 0x2, R12 ;  /* 0x00000002050c7825 */ /* 0x000fe200078e020c */
[----:B------:R-:W-:Y:S01]  /*89c0*/  UIMAD.WIDE.U32 UR6, UR44, UR12, UR8 ;  /* 0x0000000c2c0672a5 */ /* 0x000fe2000f8e0008 */
[----:B------:R-:W-:Y:S01]  /*89d0*/  SHF.R.S32.HI R4, RZ, 0x1f, R7 ;  /* 0x0000001fff047819 */ /* 0x000fe20000011407 */
[----:B------:R-:W-:Y:S01]  /*89e0*/  UIMAD UR11, UR44, UR13, UR11 ;  /* 0x0000000d2c0b72a4 */ /* 0x000fe2000f8e020b */
[----:B------:R-:W-:Y:S01]  /*89f0*/  LOP3.LUT P0, RZ, R152, 0x3, RZ, 0xc0, !PT ;  /* 0x0000000398ff7812 */ /* 0x000fe2000780c0ff */
[----:B------:R-:W-:Y:S01]  /*8a00*/  USEL UR46, UR46, URZ, !UP1 ;  /* 0x0000003f2e2e7287 */ /* 0x000fe2000c800000 */
[C---:B------:R-:W-:Y:S01]  /*8a10*/  IADD3 R11, P3, R12.reuse, 0x3000, RZ ;  /* 0x000030000c0b7810 */ /* 0x040fe20007f7e0ff */
[----:B------:R-:W-:Y:S01]  /*8a20*/  ULDC.64 UR12, c[0x0][0xb78] ;  /* 0x0002de00000c7ab9 */ /* 0x000fe20000000a00 */
[----:B------:R-:W-:Y:S01]  /*8a30*/  UIADD3 UR7, UR7, UR11, URZ ;  /* 0x0000000b07077290 */ /* 0x000fe2000fffe03f */
[----:B------:R-:W-:Y:S01]  /*8a40*/  LOP3.LUT R25, R12, 0x380, RZ, 0xc0, !PT ;  /* 0x000003800c197812 */ /* 0x000fe200078ec0ff */
[----:B------:R-:W-:-:S02]  /*8a50*/  UIMAD UR8, UR45, UR12, URZ ;  /* 0x0000000c2d0872a4 */ /* 0x000fc4000f8e023f */
[----:B------:R-:W-:Y:S01]  /*8a60*/  UIMAD.WIDE.U32 UR6, UR46, UR12, UR6 ;  /* 0x0000000c2e0672a5 */ /* 0x000fe2000f8e0006 */
[----:B------:R-:W-:Y:S01]  /*8a70*/  SHF.R.U64 R25, R25, 0x3, RZ ;  /* 0x0000000319197819 */ /* 0x000fe200000012ff */
[----:B------:R-:W-:-:S03]  /*8a80*/  UIMAD UR8, UR46, UR13, UR8 ;  /* 0x0000000d2e0872a4 */ /* 0x000fc6000f8e0208 */
[----:B------:R-:W-:Y:S01]  /*8a90*/  ULDC.64 UR12, c[0x0][0xaa0] ;  /* 0x0002a800000c7ab9 */ /* 0x000fe20000000a00 */
[----:B------:R-:W-:Y:S02]  /*8aa0*/  IADD3 R6, P1, R7, UR6, RZ ;  /* 0x0000000607067c10 */ /* 0x000fe4000ff3e0ff */
[----:B------:R-:W-:Y:S01]  /*8ab0*/  IMAD.U32 R9, RZ, RZ, UR8 ;  /* 0x00000008ff097e24 */ /* 0x000fe2000f8e00ff */
[----:B------:R-:W-:Y:S01]  /*8ac0*/  LOP3.LUT R24, R25, R12, RZ, 0x3c, !PT ;  /* 0x0000000c19187212 */ /* 0x000fe200078e3cff */
[----:B------:R-:W-:-:S03]  /*8ad0*/  IMAD.MOV.U32 R25, RZ, RZ, R13 ;  /* 0x000000ffff197224 */ /* 0x000fc600078e000d */
[----:B------:R-:W-:Y:S01]  /*8ae0*/  IADD3.X R5, R4, UR7, R9, P1, !PT ;  /* 0x0000000704057c10 */ /* 0x000fe20008ffe409 */
[----:B------:R-:W-:Y:S01]  /*8af0*/  ULDC.64 UR6, c[0x0][0xb40] ;  /* 0x0002d00000067ab9 */ /* 0x000fe20000000a00 */
[C---:B------:R-:W-:Y:S01]  /*8b00*/  VIADD R4, R7.reuse, 0x8 ;  /* 0x0000000807047836 */ /* 0x040fe20000000000 */
[C---:B------:R-:W-:Y:S01]  /*8b10*/  LEA R28, P2, R6.reuse, UR6, 0x2 ;  /* 0x00000006061c7c11 */ /* 0x040fe2000f8410ff */
[----:B------:R-:W-:Y:S01]  /*8b20*/  IMAD.X R9, RZ, RZ, R13, P3 ;  /* 0x000000ffff097224 */ /* 0x000fe200018e060d */
[----:B------:R-:W-:Y:S02]  /*8b30*/  ISETP.GE.OR P1, PT, R7, UR10, P0 ;  /* 0x0000000a07007c0c */ /* 0x000fe40008726670 */
[----:B------:R-:W-:Y:S02]  /*8b40*/  LEA.HI.X R29, R6, UR7, R5, 0x2, P2 ;  /* 0x00000007061d7c11 */ /* 0x000fe400090f1405 */
[C---:B------:R-:W-:Y:S02]  /*8b50*/  IADD3 R17, P2, R12.reuse, 0x1800, RZ ;  /* 0x000018000c117810 */ /* 0x040fe40007f5e0ff */
[----:B------:R-:W-:-:S02]  /*8b60*/  IADD3 R7, P4, R12, 0x4800, RZ ;  /* 0x000048000c077810 */ /* 0x000fc40007f9e0ff */
[----:B------:R-:W-:Y:S01]  /*8b70*/  ISETP.GE.OR P0, PT, R4, UR10, P0 ;  /* 0x0000000a04007c0c */ /* 0x000fe20008706670 */
[----:B------:R-:W-:Y:S01]  /*8b80*/  UIMAD UR6, UR9, UR12, URZ ;  /* 0x0000000c090672a4 */ /* 0x000fe2000f8e023f */
[----:B------:R-:W-:Y:S01]  /*8b90*/  LOP3.LUT R8, R17, 0x380, RZ, 0xc0, !PT ;  /* 0x0000038011087812 */ /* 0x000fe200078ec0ff */
[--C-:B------:R-:W-:Y:S01]  /*8ba0*/  IMAD.X R15, RZ, RZ, R13.reuse, P2 ;  /* 0x000000ffff0f7224 */ /* 0x100fe200010e060d */
[----:B------:R-:W-:Y:S01]  /*8bb0*/  LOP3.LUT R6, R11, 0x380, RZ, 0xc0, !PT ;  /* 0x000003800b067812 */ /* 0x000fe200078ec0ff */
[----:B------:R-:W-:Y:S01]  /*8bc0*/  IMAD.X R5, RZ, RZ, R13, P4 ;  /* 0x000000ffff057224 */ /* 0x000fe200020e060d */
[----:B------:R-:W-:Y:S01]  /*8bd0*/  LOP3.LUT R4, R7, 0x380, RZ, 0xc0, !PT ;  /* 0x0000038007047812 */ /* 0x000fe200078ec0ff */
[--C-:B------:R-:W-:Y:S01]  /*8be0*/  IMAD.MOV.U32 R20, RZ, RZ, R22.reuse ;  /* 0x000000ffff147224 */ /* 0x100fe200078e0016 */
[----:B------:R-:W-:Y:S01]  /*8bf0*/  SHF.R.U64 R8, R8, 0x3, RZ ;  /* 0x0000000308087819 */ /* 0x000fe200000012ff */
[----:B------:R-:W-:Y:S01]  /*8c00*/  @!P1 STG.E desc[UR38][R28.64], R3 ;  /* 0x000000031c009986 */ /* 0x000fe2000c101926 */
[----:B------:R-:W-:Y:S01]  /*8c10*/  SHF.R.U64 R6, R6, 0x3, RZ ;  /* 0x0000000306067819 */ /* 0x000fe200000012ff */
[----:B------:R-:W-:Y:S01]  /*8c20*/  ULDC.64 UR8, c[0x0][0xae0] ;  /* 0x0002b80000087ab9 */ /* 0x000fe20000000a00 */
[----:B------:R-:W-:Y:S01]  /*8c30*/  SHF.R.U64 R4, R4, 0x3, RZ ;  /* 0x0000000304047819 */ /* 0x000fe200000012ff */
[----:B------:R0:W-:Y:S01]  /*8c40*/  @!P0 STG.E desc[UR38][R28.64+0x20], R2 ;  /* 0x000020021c008986 */ /* 0x0001e2000c101926 */
[----:B------:R-:W-:Y:S01]  /*8c50*/  LOP3.LUT R14, R8, R17, RZ, 0x3c, !PT ;  /* 0x00000011080e7212 */ /* 0x000fe200078e3cff */
[----:B------:R-:W-:Y:S01]  /*8c60*/  IMAD.U32 R17, RZ, RZ, UR12 ;  /* 0x0000000cff117e24 */ /* 0x000fe2000f8e00ff */
[----:B------:R-:W-:Y:S01]  /*8c70*/  SHF.R.S32.HI R21, RZ, 0x1f, R22 ;  /* 0x0000001fff157819 */ /* 0x000fe20000011416 */
[----:B------:R-:W-:Y:S01]  /*8c80*/  UIMAD UR6, UR4, UR13, UR6 ;  /* 0x0000000d040672a4 */ /* 0x000fe2000f8e0206 */
[----:B------:R-:W-:Y:S01]  /*8c90*/  LOP3.LUT R8, R6, R11, RZ, 0x3c, !PT ;  /* 0x0000000b06087212 */ /* 0x000fe200078e3cff */
[----:B------:R-:W5:Y:S01]  /*8ca0*/  LD.E.128 R24, desc[UR38][R24.64] ;  /* 0x0000002618187980 */ /* 0x000f62000c101d00 */
[----:B------:R-:W-:-:S03]  /*8cb0*/  LOP3.LUT R4, R4, R7, RZ, 0x3c, !PT ;  /* 0x0000000704047212 */ /* 0x000fc600078e3cff */
[----:B------:R-:W5:Y:S01]  /*8cc0*/  LD.E.128 R12, desc[UR38][R14.64] ;  /* 0x000000260e0c7980 */ /* 0x000f62000c101d00 */
[----:B0-----:R-:W-:-:S03]  /*8cd0*/  IMAD.WIDE.U32 R2, R17, UR4, R20 ;  /* 0x0000000411027c25 */ /* 0x001fc6000f8e0014 */
[----:B------:R-:W5:Y:S01]  /*8ce0*/  LD.E.128 R8, desc[UR38][R8.64] ;  /* 0x0000002608087980 */ /* 0x000f62000c101d00 */
[----:B------:R-:W-:-:S03]  /*8cf0*/  VIADD R3, R3, UR6 ;  /* 0x0000000603037c36 */ /* 0x000fc60008000000 */
[----:B------:R-:W5:Y:S01]  /*8d00*/  LD.E.128 R4, desc[UR38][R4.64] ;  /* 0x0000002604047980 */ /* 0x000f62000c101d00 */
[----:B------:R-:W-:Y:S01]  /*8d10*/  IMAD.U32 R17, RZ, RZ, UR8 ;  /* 0x00000008ff117e24 */ /* 0x000fe2000f8e00ff */
[----:B------:R-:W-:Y:S01]  /*8d20*/  UIMAD UR4, UR14, UR8, URZ ;  /* 0x000000080e0472a4 */ /* 0x000fe2000f8e023f */
[----:B------:R-:W-:Y:S01]  /*8d30*/  @!PT LDS RZ, [RZ] ;  /* 0x00000000fffff984 */ /* 0x000fe20000000800 */
[----:B------:R-:W-:Y:S01]  /*8d40*/  @!PT LDS RZ, [RZ] ;  /* 0x00000000fffff984 */ /* 0x000fe20000000800 */
[----:B------:R-:W-:Y:S01]  /*8d50*/  @!PT LDS RZ, [RZ] ;  /* 0x00000000fffff984 */ /* 0x000fe20000000800 */
[----:B------:R-:W-:Y:S01]  /*8d60*/  @!PT LDS RZ, [RZ] ;  /* 0x00000000fffff984 */ /* 0x000fe20000000800 */
[----:B------:R0:W-:Y:S06]  /*8d70*/  MEMBAR.ALL.CTA ;  /* 0x0000000000007992 */ /* 0x0001ec0000008000 */
[----:B0-----:R-:W0:Y:S01]  /*8d80*/  FENCE.VIEW.ASYNC.S ;  /* 0x00000000000073c6 */ /* 0x001e220000000000 */
[----:B------:R-:W-:Y:S01]  /*8d90*/  IMAD.WIDE.U32 R2, R17, UR44, R2 ;  /* 0x0000002c11027c25 */ /* 0x000fe2000f8e0002 */
[----:B------:R-:W-:Y:S01]  /*8da0*/  ULDC UR6, c[0x0][0xa8c] ;  /* 0x0002a30000067ab9 */ /* 0x000fe20000000800 */
[----:B------:R-:W-:Y:S01]  /*8db0*/  UIMAD UR10, UR43, -0xc0, UR10 ;  /* 0xffffff402b0a78a4 */ /* 0x000fe2000f8e020a */
[----:B------:R-:W-:Y:S01]  /*8dc0*/  ISETP.GE.AND P0, PT, R22, UR6, PT ;  /* 0x0000000616007c0c */ /* 0x000fe2000bf06270 */
[C---:B------:R-:W-:Y:S01]  /*8dd0*/  VIADD R17, R16.reuse, 0x30 ;  /* 0x0000003010117836 */ /* 0x040fe20000000000 */
[----:B------:R-:W-:Y:S01]  /*8de0*/  UIMAD UR4, UR44, UR9, UR4 ;  /* 0x000000092c0472a4 */ /* 0x000fe2000f8e0204 */
[C---:B------:R-:W-:Y:S01]  /*8df0*/  VIADD R20, R16.reuse, 0x60 ;  /* 0x0000006010147836 */ /* 0x040fe20000000000 */
[----:B------:R-:W-:Y:S01]  /*8e00*/  ULDC.64 UR6, c[0x0][0xae8] ;  /* 0x0002ba0000067ab9 */ /* 0x000fe20000000a00 */
[----:B------:R-:W-:Y:S01]  /*8e10*/  VIADD R21, R16, 0x90 ;  /* 0x0000009010157836 */ /* 0x000fe20000000000 */
[----:B------:R-:W-:-:S02]  /*8e20*/  ISETP.GE.OR P3, PT, R17, UR10, P0 ;  /* 0x0000000a11007c0c */ /* 0x000fc40008766670 */
[----:B------:R-:W-:Y:S02]  /*8e30*/  ISETP.GE.OR P1, PT, R20, UR10, P0 ;  /* 0x0000000a14007c0c */ /* 0x000fe40008726670 */
[----:B------:R-:W-:Y:S01]  /*8e40*/  ISETP.GE.OR P2, PT, R21, UR10, P0 ;  /* 0x0000000a15007c0c */ /* 0x000fe20008746670 */
[----:B------:R-:W-:Y:S01]  /*8e50*/  VIADD R3, R3, UR4 ;  /* 0x0000000403037c36 */ /* 0x000fe20008000000 */
[----:B------:R-:W-:Y:S01]  /*8e60*/  ISETP.GE.OR P0, PT, R16, UR10, P0 ;  /* 0x0000000a10007c0c */ /* 0x000fe20008706670 */
[----:B------:R-:W-:Y:S01]  /*8e70*/  UIMAD UR4, UR45, UR6, URZ ;  /* 0x000000062d0472a4 */ /* 0x000fe2000f8e023f */
        /* <DEDUP_REMOVED lines=8> */
[----:B------:R-:W-:-:S02]  /*8f00*/  IMAD.U32 R29, RZ, RZ, UR43 ;  /* 0x0000002bff1d7e24 */ /* 0x000fc4000f8e00ff */
[----:B------:R-:W-:Y:S02]  /*8f10*/  VIADD R35, R33, UR4 ;  /* 0x0000000421237c36 */ /* 0x000fe40008000000 */
[----:B------:R-:W-:Y:S01]  /*8f20*/  IMAD.WIDE R28, R29, 0xc0, R16 ;  /* 0x000000c01d1c7825 */ /* 0x000fe200078e0210 */
        /* <DEDUP_REMOVED lines=12> */
.L_x_12207:
[----:B------:R-:W-:Y:S05]  /*8ff0*/  BSYNC B1 ;  /* 0x0000000000017941 */ /* 0x000fea0003800000 */
.L_x_12206:
[----:B------:R-:W-:Y:S04]  /*9000*/  BSSY B1, `(.L_x_12208) ;  /* 0x000000f000017945 */ /* 0x000fe80003800000 */
[----:B------:R-:W-:Y:S05]  /*9010*/  @P3 BRA `(.L_x_12209) ;  /* 0x0000000000343947 */ /* 0x000fea0003800000 */
[----:B-1----:R-:W-:Y:S01]  /*9020*/  IADD3 R21, P0, R28, 0x30, RZ ;  /* 0x000000301c157810 */ /* 0x002fe20007f1e0ff */
        /* <DEDUP_REMOVED lines=11> */
[----:B-----5:R2:W-:Y:S02]  /*90e0*/  STG.E.128 desc[UR38][R20.64], R12 ;  /* 0x0000000c14007986 */ /* 0x0205e4000c101d26 */
.L_x_12209:
[----:B------:R-:W-:Y:S05]  /*90f0*/  BSYNC B1 ;  /* 0x0000000000017941 */ /* 0x000fea0003800000 */
.L_x_12208:
        /* <DEDUP_REMOVED lines=15> */
.L_x_12211:
[----:B------:R-:W-:Y:S05]  /*91f0*/  BSYNC B1 ;  /* 0x0000000000017941 */ /* 0x000fea0003800000 */
.L_x_12210:
        /* <DEDUP_REMOVED lines=15> */
.L_x_12204:
        /* <DEDUP_REMOVED lines=31> */
.L_x_12213:
        /* <DEDUP_REMOVED lines=32> */
.L_x_12215:
[----:B------:R-:W-:Y:S05]  /*96e0*/  BSYNC B1 ;  /* 0x0000000000017941 */ /* 0x000fea0003800000 */
.L_x_12214:
[----:B------:R-:W-:Y:S01]  /*96f0*/  ULDC.64 UR6, c[0x0][0xaa0] ;  /* 0x0002a80000067ab9 */ /* 0x000fe20000000a00 */
[----:B------:R-:W-:Y:S01]  /*9700*/  IMAD.MOV.U32 R2, RZ, RZ, R22 ;  /* 0x000000ffff027224 */ /* 0x000fe200078e0016 */
[----:B------:R-:W-:Y:S01]  /*9710*/  ULDC UR9, c[0x0][0xa8c] ;  /* 0x0002a30000097ab9 */ /* 0x000fe20000000800 */
[----:B0-----:R-:W-:Y:S01]  /*9720*/  IMAD.MOV.U32 R3, RZ, RZ, R9 ;  /* 0x000000ffff037224 */ /* 0x001fe200078e0009 */
[----:B------:R-:W-:Y:S01]  /*9730*/  ISETP.GE.AND P0, PT, R22, UR9, PT ;  /* 0x0000000916007c0c */ /* 0x000fe2000bf06270 */
[----:B------:R-:W-:Y:S01]  /*9740*/  IMAD R0, R6, UR6, RZ ;  /* 0x0000000606007c24 */ /* 0x000fe2000f8e02ff */
[----:B------:R-:W-:Y:S01]  /*9750*/  ULDC.64 UR10, c[0x0][0xae0] ;  /* 0x0002b800000a7ab9 */ /* 0x000fe20000000a00 */
[C---:B------:R-:W-:Y:S01]  /*9760*/  IMAD.WIDE.U32 R2, R7.reuse, UR6, R2 ;  /* 0x0000000607027c25 */ /* 0x040fe2000f8e0002 */
[----:B------:R-:W-:Y:S01]  /*9770*/  UIMAD UR6, UR8, UR10, URZ ;  /* 0x0000000a080672a4 */ /* 0x000fe2000f8e023f */
[----:B------:R-:W-:Y:S02]  /*9780*/  BSSY B1, `(.L_x_12216) ;  /* 0x0000025000017945 */ /* 0x000fe40003800000 */
[----:B------:R-:W-:Y:S01]  /*9790*/  IMAD R7, R7, UR7, R0 ;  /* 0x0000000707077c24 */ /* 0x000fe2000f8e0200 */
[----:B------:R-:W-:Y:S01]  /*97a0*/  UIMAD UR7, UR43, -0xc0, UR4 ;  /* 0xffffff402b0778a4 */ /* 0x000fe2000f8e0204 */
[C---:B------:R-:W-:Y:S01]  /*97b0*/  VIADD R0, R16.reuse, 0x30 ;  /* 0x0000003010007836 */ /* 0x040fe20000000000 */
[----:B------:R-:W-:Y:S01]  /*97c0*/  UIMAD UR6, UR44, UR11, UR6 ;  /* 0x0000000b2c0672a4 */ /* 0x000fe2000f8e0206 */
[----:B------:R-:W-:Y:S01]  /*97d0*/  VIADD R4, R16, 0x90 ;  /* 0x0000009010047836 */ /* 0x000fe20000000000 */
[----:B------:R-:W-:Y:S01]  /*97e0*/  ULDC.64 UR8, c[0x0][0xae8] ;  /* 0x0002ba0000087ab9 */ /* 0x000fe20000000a00 */
[----:B------:R-:W-:Y:S01]  /*97f0*/  IMAD.IADD R3, R3, 0x1, R7 ;  /* 0x0000000103037824 */ /* 0x000fe200078e0207 */
[----:B------:R-:W-:Y:S01]  /*9800*/  ISETP.GE.OR P3, PT, R0, UR7, P0 ;  /* 0x0000000700007c0c */ /* 0x000fe20008766670 */
[----:B------:R-:W-:Y:S01]  /*9810*/  VIADD R0, R16, 0x60 ;  /* 0x0000006010007836 */ /* 0x000fe20000000000 */
[----:B------:R-:W-:Y:S01]  /*9820*/  ISETP.GE.OR P2, PT, R4, UR7, P0 ;  /* 0x0000000704007c0c */ /* 0x000fe20008746670 */
[----:B------:R-:W-:Y:S01]  /*9830*/  IMAD.U32 R5, RZ, RZ, UR10 ;  /* 0x0000000aff057e24 */ /* 0x000fe2000f8e00ff */
[----:B------:R-:W-:Y:S01]  /*9840*/  UIMAD UR4, UR45, UR8, URZ ;  /* 0x000000082d0472a4 */ /* 0x000fe2000f8e023f */
[----:B------:R-:W-:Y:S01]  /*9850*/  SHF.R.S32.HI R7, RZ, 0x1f, R16 ;  /* 0x0000001fff077819 */ /* 0x000fe20000011410 */
[----:B------:R-:W-:Y:S01]  /*9860*/  IMAD.U32 R9, RZ, RZ, UR43 ;  /* 0x0000002bff097e24 */ /* 0x000fe2000f8e00ff */
[----:B------:R-:W-:Y:S01]  /*9870*/  ISETP.GE.OR P1, PT, R0, UR7, P0 ;  /* 0x0000000700007c0c */ /* 0x000fe20008726670 */
[----:B------:R-:W-:Y:S01]  /*9880*/  IMAD.WIDE.U32 R2, R5, UR44, R2 ;  /* 0x0000002c05027c25 */ /* 0x000fe2000f8e0002 */
[----:B------:R-:W-:Y:S01]  /*9890*/  ISETP.GE.OR P0, PT, R16, UR7, P0 ;  /* 0x0000000710007c0c */ /* 0x000fe20008706670 */
[----:B------:R-:W-:-:S02]  /*98a0*/  UIMAD UR4, UR46, UR9, UR4 ;  /* 0x000000092e0472a4 */ /* 0x000fc4000f8e0204 */
[----:B------:R-:W-:Y:S02]  /*98b0*/  VIADD R3, R3, UR6 ;  /* 0x0000000603037c36 */ /* 0x000fe40008000000 */
[----:B------:R-:W-:Y:S02]  /*98c0*/  IMAD.U32 R5, RZ, RZ, UR8 ;  /* 0x00000008ff057e24 */ /* 0x000fe4000f8e00ff */
[----:B------:R-:W-:Y:S02]  /*98d0*/  IMAD.MOV.U32 R6, RZ, RZ, R16 ;  /* 0x000000ffff067224 */ /* 0x000fe400078e0010 */
[----:B------:R-:W-:-:S04]  /*98e0*/  IMAD.WIDE.U32 R4, R5, UR46, R2 ;  /* 0x0000002e05047c25 */ /* 0x000fc8000f8e0002 */
        /* <DEDUP_REMOVED lines=14> */
.L_x_12217:
[----:B------:R-:W-:Y:S05]  /*99d0*/  BSYNC B1 ;  /* 0x0000000000017941 */ /* 0x000fea0003800000 */
.L_x_12216:
        /* <DEDUP_REMOVED lines=15> */
.L_x_12219:
[----:B------:R-:W-:Y:S05]  /*9ad0*/  BSYNC B1 ;  /* 0x0000000000017941 */ /* 0x000fea0003800000 */
.L_x_12218:
        /* <DEDUP_REMOVED lines=15> */
.L_x_12221:
[----:B------:R-:W-:Y:S05]  /*9bd0*/  BSYNC B1 ;  /* 0x0000000000017941 */ /* 0x000fea0003800000 */
.L_x_12220:
        /* <DEDUP_REMOVED lines=14> */
.L_x_12212:
[----:B------:R-:W-:Y:S05]  /*9cc0*/  BSYNC B0 ;  /* 0x0000000000007941 */ /* 0x000fea0003800000 */
.L_x_12203:
[----:B------:R-:W-:Y:S02]  /*9cd0*/  ULDC UR4, c[0x0][0xc14] ;  /* 0x0003050000047ab9 */ /* 0x000fe40000000800 */
[----:B------:R-:W-:-:S13]  /*9ce0*/  ISETP.GE.AND P0, PT, R31, UR4, PT ;  /* 0x000000041f007c0c */ /* 0x000fda000bf06270 */
[----:B------:R-:W-:Y:S05]  /*9cf0*/  @!P0 BRA `(.L_x_12222) ;  /* 0xffffff7000248947 */ /* 0x000fea000383ffff */
[----:B------:R-:W-:Y:S05]  /*9d00*/  EXIT ;  /* 0x000000000000794d */ /* 0x000fea0003800000 */
.L_x_12167:
        /* <DEDUP_REMOVED lines=61> */
.L_x_12227:
        /* <DEDUP_REMOVED lines=14> */
.L_x_12226:
[----:B------:R-:W-:Y:S05]  /*a1c0*/  BSYNC B0 ;  /* 0x0000000000007941 */ /* 0x000fea0003800000 */
.L_x_12225:
        /* <DEDUP_REMOVED lines=25> */
.L_x_12223:
        /* <DEDUP_REMOVED lines=20> */
.L_x_12228:
[----:B---3--:R-:W-:Y:S01]  /*a4a0*/  IMAD R16, R16, UR4, R13 ;  /* 0x0000000410107c24 */ /* 0x008fe2000f8e020d */
[----:B------:R-:W-:Y:S01]  /*a4b0*/  IABS R2, R4 ;  /* 0x0000000400027213 */ /* 0x000fe20000000000 */
[----:B01----:R-:W-:-:S03]  /*a4c0*/  IMAD.MOV R11, RZ, RZ, -R3 ;  /* 0x000000ffff0b7224 */ /* 0x003fc600078e0a03 */
[----:B--2---:R-:W-:Y:S01]  /*a4d0*/  IADD3 R7, -R16, UR6, RZ ;  /* 0x0000000610077c10 */ /* 0x004fe2000fffe1ff */
        /* <DEDUP_REMOVED lines=26> */
[----:B------:R-:W-:Y:S02]  /*a680*/  IABS R12, R9 ;  /* 0x00000009000c7213 */ /* 0x000fe40000000000 */
        /* <DEDUP_REMOVED lines=28> */
.L_x_12224:
[----:B------:R-:W-:Y:S02]  /*a850*/  IMAD.MOV.U32 R17, RZ, RZ, RZ ;  /* 0x000000ffff117224 */ /* 0x000fe400078e00ff */
[----:B------:R-:W-:Y:S02]  /*a860*/  IMAD.U32 R16, RZ, RZ, UR6 ;  /* 0x00000006ff107e24 */ /* 0x000fe4000f8e00ff */
[----:B------:R-:W-:-:S07]  /*a870*/  IMAD.MOV.U32 R18, RZ, RZ, RZ ;  /* 0x000000ffff127224 */ /* 0x000fce00078e00ff */
.L_x_12229:
        /* <DEDUP_REMOVED lines=16> */
.L_x_12295:
[----:B--2---:R-:W2:Y:S02]  /*a980*/  LDC.64 R2, c[0x0][0xc60] ;  /* 0x00031800ff027b82 */ /* 0x004ea40000000a00 */
[----:B--2---:R-:W-:-:S05]  /*a990*/  IMAD.WIDE R2, R19, 0x4, R2 ;  /* 0x0000000413027825 */ /* 0x004fca00078e0202 */
[----:B------:R-:W2:Y:S01]  /*a9a0*/  LDG.E R27, desc[UR38][R2.64] ;  /* 0x00000026021b7981 */ /* 0x000ea2000c1e1900 */
[----:B------:R-:W-:Y:S05]  /*a9b0*/  YIELD ;  /* 0x0000000000007946 */ /* 0x000fea0003800000 */
[----:B------:R-:W-:Y:S01]  /*a9c0*/  ULDC.64 UR4, c[0x0][0xa28] ;  /* 0x00028a0000047ab9 */ /* 0x000fe20000000a00 */
[----:B0-----:R-:W-:Y:S01]  /*a9d0*/  IMAD.MOV.U32 R0, RZ, RZ, RZ ;  /* 0x000000ffff007224 */ /* 0x001fe200078e00ff */
[----:B------:R-:W-:Y:S01]  /*a9e0*/  ISETP.NE.U32.AND P0, PT, RZ, UR4, PT ;  /* 0x00000004ff007c0c */ /* 0x000fe2000bf05070 */
[----:B------:R-:W-:Y:S01]  /*a9f0*/  IMAD.MOV.U32 R8, RZ, RZ, RZ ;  /* 0x000000ffff087224 */ /* 0x000fe200078e00ff */
[----:B------:R-:W-:-:S02]  /*aa00*/  ULDC.64 UR6, c[0x0][0xa08] ;  /* 0x0002820000067ab9 */ /* 0x000fc40000000a00 */
[----:B------:R-:W-:Y:S02]  /*aa10*/  ISETP.NE.AND.EX P0, PT, RZ, UR5, PT, P0 ;  /* 0x00000005ff007c0c */ /* 0x000fe4000bf05300 */
        /* <DEDUP_REMOVED lines=21> */
[----:B------:R-:W-:-:S03]  /*ab70*/  ISETP.NE.U32.AND P0, PT, RZ, UR6, PT ;  /* 0x00000006ff007c0c */ /* 0x000fc6000bf05070 */
[----:B--2---:R0:W-:Y:S02]  /*ab80*/  STL [R1+0x8], R8 ;  /* 0x0000080801007387 */ /* 0x0041e40000100800 */
[----:B0-----:R-:W-:Y:S01]  /*ab90*/  IMAD.U32 R8, RZ, RZ, UR4 ;  /* 0x00000004ff087e24 */ /* 0x001fe2000f8e00ff */
        /* <DEDUP_REMOVED lines=10> */
[----:B0-----:R-:W-:Y:S06]  /*ac40*/  @P1 BRA `(.L_x_12231) ;  /* 0x0000000000101947 */ /* 0x001fec0003800000 */
[----:B------:R-:W-:Y:S05]  /*ac50*/  @!P2 BRA `(.L_x_12231) ;  /* 0x00000000000ca947 */ /* 0x000fea0003800000 */
[----:B------:R-:W2:Y:S04]  /*ac60*/  LDG.E R7, desc[UR38][R2.64] ;  /* 0x0000002602077981 */ /* 0x000ea8000c1e1900 */
[----:B-----5:R-:W2:Y:S02]  /*ac70*/  LDG.E R8, desc[UR38][R2.64+0x4] ;  /* 0x0000042602087981 */ /* 0x020ea4000c1e1900 */
[----:B--2---:R-:W-:-:S07]  /*ac80*/  IMAD.IADD R8, R8, 0x1, -R7 ;  /* 0x0000000108087824 */ /* 0x004fce00078e0a07 */
.L_x_12231:
[----:B------:R-:W-:Y:S01]  /*ac90*/  IMAD.MOV.U32 R23, RZ, RZ, RZ ;  /* 0x000000ffff177224 */ /* 0x000fe200078e00ff */
[----:B------:R-:W-:-:S05]  /*aca0*/  ULDC.64 UR4, c[0x0][0xa20] ;  /* 0x0002880000047ab9 */ /* 0x000fca0000000a00 */
[----:B------:R-:W2:Y:S01]  /*acb0*/  @P0 LDG.E R23, desc[UR38][R4.64] ;  /* 0x0000002604170981 */ /* 0x000ea2000c1e1900 */
[----:B------:R-:W-:-:S04]  /*acc0*/  ISETP.NE.U32.AND P1, PT, RZ, UR4, PT ;  /* 0x00000004ff007c0c */ /* 0x000fc8000bf25070 */
[----:B------:R-:W-:Y:S01]  /*acd0*/  ISETP.NE.AND.EX P1, PT, RZ, UR5, PT, P1 ;  /* 0x00000005ff007c0c */ /* 0x000fe2000bf25310 */
[----:B--2--5:R-:W-:-:S12]  /*ace0*/  IMAD.IADD R23, R23, 0x1, R0 ;  /* 0x0000000117177824 */ /* 0x024fd800078e0200 */
[----:B------:R-:W-:Y:S05]  /*acf0*/  @!P1 BRA `(.L_x_12232) ;  /* 0x0000000000109947 */ /* 0x000fea0003800000 */
[----:B------:R-:W-:-:S04]  /*ad00*/  IADD3 R2, P0, R29, UR4, RZ ;  /* 0x000000041d027c10 */ /* 0x000fc8000ff1e0ff */
[----:B------:R-:W-:-:S05]  /*ad10*/  IADD3.X R3, R10, UR5, RZ, P0, !PT ;  /* 0x000000050a037c10 */ /* 0x000fca00087fe4ff */
[----:B------:R0:W5:Y:S01]  /*ad20*/  LDG.E R9, desc[UR38][R2.64] ;  /* 0x0000002602097981 */ /* 0x000162000c1e1900 */
[----:B------:R-:W-:Y:S05]  /*ad30*/  BRA `(.L_x_12233) ;  /* 0x0000000000107947 */ /* 0x000fea0003800000 */
.L_x_12232:
[----:B------:R-:W-:Y:S05]  /*ad40*/  @!P0 BRA `(.L_x_12233) ;  /* 0x00000000000c8947 */ /* 0x000fea0003800000 */
[----:B------:R-:W2:Y:S04]  /*ad50*/  LDG.E R2, desc[UR38][R4.64] ;  /* 0x0000002604027981 */ /* 0x000ea8000c1e1900 */
[----:B------:R-:W2:Y:S02]  /*ad60*/  LDG.E R9, desc[UR38][R4.64+0x4] ;  /* 0x0000042604097981 */ /* 0x000ea4000c1e1900 */
[----:B--2---:R-:W-:-:S07]  /*ad70*/  IMAD.IADD R9, R9, 0x1, -R2 ;  /* 0x0000000109097824 */ /* 0x004fce00078e0a02 */
.L_x_12233:
[----:B0-----:R-:W-:Y:S01]  /*ad80*/  IMAD R3, R17, 0xc0, RZ ;  /* 0x000000c011037824 */ /* 0x001fe200078e02ff */
[----:B------:R-:W-:Y:S01]  /*ad90*/  BSSY B6, `(.L_x_12234) ;  /* 0x0000234000067945 */ /* 0x000fe20003800000 */
[----:B-----5:R-:W-:-:S03]  /*ada0*/  IMAD.IADD R9, R9, 0x1, -R0 ;  /* 0x0000000109097824 */ /* 0x020fc600078e0a00 */
[----:B------:R-:W-:Y:S01]  /*adb0*/  IADD3 R8, -R8, 0x13f, R3 ;  /* 0x0000013f08087810 */ /* 0x000fe20007ffe103 */
[----:B------:R-:W-:-:S04]  /*adc0*/  VIADD R0, R9, 0x7f ;  /* 0x0000007f09007836 */ /* 0x000fc80000000000 */
[----:B------:R-:W-:Y:S01]  /*add0*/  IMAD.IADD R8, R9, 0x1, R8 ;  /* 0x0000000109087824 */ /* 0x000fe200078e0208 */
[----:B------:R-:W-:-:S04]  /*ade0*/  SHF.R.S32.HI R3, RZ, 0x1f, R0 ;  /* 0x0000001fff037819 */ /* 0x000fc80000011400 */
[----:B------:R-:W-:Y:S02]  /*adf0*/  SHF.R.S32.HI R5, RZ, 0x1f, R8 ;  /* 0x0000001fff057819 */ /* 0x000fe40000011408 */
[----:B------:R-:W-:Y:S02]  /*ae00*/  LEA.HI R3, R3, R0, RZ, 0x7 ;  /* 0x0000000003037211 */ /* 0x000fe400078f38ff */
[----:B------:R-:W-:Y:S02]  /*ae10*/  LEA.HI R5, R5, R8, RZ, 0x7 ;  /* 0x0000000805057211 */ /* 0x000fe400078f38ff */
[----:B------:R-:W-:Y:S02]  /*ae20*/  SHF.R.S32.HI R3, RZ, 0x7, R3 ;  /* 0x00000007ff037819 */ /* 0x000fe40000011403 */
[----:B------:R-:W-:-:S04]  /*ae30*/  SHF.R.S32.HI R28, RZ, 0x7, R5 ;  /* 0x00000007ff1c7819 */ /* 0x000fc80000011405 */
        /* <DEDUP_REMOVED lines=18> */
.L_x_12235:
        /* <DEDUP_REMOVED lines=22> */
.L_x_12237:
        /* <DEDUP_REMOVED lines=19> */
.L_x_12239:
        /* <DEDUP_REMOVED lines=16> */
.L_x_12238:
[----:B------:R-:W2:Y:S01]  /*b2f0*/  LDL.LU R21, [R1] ;  /* 0x0000000001157983 */ /* 0x000ea20000300800 */
[----:B------:R-:W-:Y:S01]  /*b300*/  ULDC.64 UR4, c[0x0][0x9f8] ;  /* 0x00027e0000047ab9 */ /* 0x000fe20000000a00 */
[----:B------:R-:W0:Y:S02]  /*b310*/  LDC R0, c[0x0][0x428] ;  /* 0x00010a00ff007b82 */ /* 0x000e240000000800 */
[----:B------:R-:W3:Y:S01]  /*b320*/  LDL.LU R20, [R1+0x8] ;  /* 0x0000080001147983 */ /* 0x000ee20000300800 */
[----:B------:R-:W-:Y:S01]  /*b330*/  ISETP.NE.U32.AND P0, PT, RZ, UR4, PT ;  /* 0x00000004ff007c0c */ /* 0x000fe2000bf05070 */
[----:B------:R-:W-:-:S03]  /*b340*/  IMAD.MOV.U32 R6, RZ, RZ, R27 ;  /* 0x000000ffff067224 */ /* 0x000fc600078e001b */
        /* <DEDUP_REMOVED lines=21> */
.L_x_12240:
        /* <DEDUP_REMOVED lines=18> */
.L_x_12311:
[----:B------:R-:W-:Y:S01]  /*b5c0*/  UMOV UR4, 0xffffffff ;  /* 0xffffffff00047882 */ /* 0x000fe20000000000 */
[----:B------:R-:W-:Y:S02]  /*b5d0*/  SHF.R.S32.HI R9, RZ, 0x1f, R6 ;  /* 0x0000001fff097819 */ /* 0x000fe40000011406 */
[----:B------:R-:W-:Y:S05]  /*b5e0*/  BRA.DIV UR4, `(.L_x_12242) ;  /* 0x0000002e04647947 */ /* 0x000fea000b800000 */
[----:B------:R-:W-:-:S13]  /*b5f0*/  ELECT P6, URZ, PT ;  /* 0x00000000003f782f */ /* 0x000fda00038c0000 */
.L_x_12314:
        /* <DEDUP_REMOVED lines=22> */
.L_x_12244:
[----:B------:R-:W-:Y:S01]  /*b760*/  IMAD R5, R22, 0x8, R25 ;  /* 0x0000000816057824 */ /* 0x000fe200078e0219 */
[----:B------:R-:W-:-:S04]  /*b770*/  SHF.L.U32 R4, R24, 0x1f, RZ ;  /* 0x0000001f18047819 */ /* 0x000fc800000006ff */
[----:B------:R-:W2:Y:S02]  /*b780*/  SYNCS.PHASECHK.TRANS64.TRYWAIT P0, [R5+URZ+0x16840], R4 ;  /* 0x01684004050075a7 */ /* 0x000ea4000800017f */
[----:B--2---:R-:W-:Y:S05]  /*b790*/  @!P0 BRA `(.L_x_12245) ;  /* 0x0000002c00188947 */ /* 0x004fea0003800000 */
.L_x_12315:
        /* <DEDUP_REMOVED lines=9> */
.L_x_12246:
        /* <DEDUP_REMOVED lines=16> */
[----:B--2---:R-:W-:Y:S01]  /*b930*/  NOP ;  /* 0x0000000000007918 */ /* 0x004fe20000000000 */
.L_x_12243:
        /* <DEDUP_REMOVED lines=27> */
.L_x_12316:
[----:B------:R-:W-:Y:S05]  /*baf0*/  BSYNC B0 ;  /* 0x0000000000007941 */ /* 0x000fea0003800000 */
.L_x_12247:
        /* <DEDUP_REMOVED lines=39> */
.L_x_12255:
[----:B0-----:R-:W-:Y:S01]  /*bd70*/  IMAD R3, R12, 0x8, R25 ;  /* 0x000000080c037824 */ /* 0x001fe200078e0219 */
[----:B------:R-:W-:-:S04]  /*bd80*/  SHF.L.U32 R2, R13, 0x1f, RZ ;  /* 0x0000001f0d027819 */ /* 0x000fc800000006ff */
[----:B------:R-:W0:Y:S02]  /*bd90*/  SYNCS.PHASECHK.TRANS64.TRYWAIT P0, [R3+URZ+0x16840], R2 ;  /* 0x01684002030075a7 */ /* 0x000e24000800017f */
[----:B0-----:R-:W-:Y:S05]  /*bda0*/  @!P0 BRA `(.L_x_12256) ;  /* 0x0000002400bc8947 */ /* 0x001fea0003800000 */
.L_x_12317:
        /* <DEDUP_REMOVED lines=9> */
.L_x_12257:
        /* <DEDUP_REMOVED lines=21> */
.L_x_12318:
[----:B------:R-:W-:Y:S05]  /*bf90*/  @P1 BRA `(.L_x_12259) ;  /* 0x0000000000181947 */ /* 0x000fea0003800000 */
[----:B------:R-:W-:Y:S01]  /*bfa0*/  ISETP.NE.AND P0, PT, R26, RZ, PT ;  /* 0x000000ff1a00720c */ /* 0x000fe20003f05270 */
[----:B0-----:R-:W-:Y:S02]  /*bfb0*/  IMAD R2, R22, 0x8, R25 ;  /* 0x0000000816027824 */ /* 0x001fe400078e0219 */
[----:B------:R-:W-:-:S04]  /*bfc0*/  IMAD.MOV.U32 R3, RZ, RZ, 0x4000 ;  /* 0x00004000ff037424 */ /* 0x000fc800078e00ff */
[----:B------:R2:W-:Y:S06]  /*bfd0*/  SYNCS.ARRIVE.TRANS64 RZ, [R2+URZ+0x16850], R3 ;  /* 0x0168500302ff79a7 */ /* 0x0005ec000800003f */
[----:B------:R-:W-:Y:S05]  /*bfe0*/  @!P0 BRA `(.L_x_12259) ;  /* 0x0000000000048947 */ /* 0x000fea0003800000 */
[----:B------:R-:W-:Y:S01]  /*bff0*/  BPT.TRAP 0x1 ;  /* 0x000000040000795c */ /* 0x000fe20000300000 */
.L_x_12259:
        /* <DEDUP_REMOVED lines=20> */
.L_x_12254:
[----:B------:R-:W-:Y:S05]  /*c140*/  BSYNC B2 ;  /* 0x0000000000027941 */ /* 0x000fea0003800000 */
.L_x_12253:
[----:B------:R-:W-:Y:S02]  /*c150*/  VIADD R10, R28, 0xfffffffd ;  /* 0xfffffffd1c0a7836 */ /* 0x000fe40000000000 */
[----:B------:R-:W-:Y:S02]  /*c160*/  IMAD.MOV.U32 R22, RZ, RZ, R12 ;  /* 0x000000ffff167224 */ /* 0x000fe400078e000c */
[----:B------:R-:W-:-:S07]  /*c170*/  IMAD.MOV.U32 R24, RZ, RZ, R13 ;  /* 0x000000ffff187224 */ /* 0x000fce00078e000d */
.L_x_12252:
[----:B------:R-:W-:Y:S05]  /*c180*/  BSYNC B1 ;  /* 0x0000000000017941 */ /* 0x000fea0003800000 */
.L_x_12251:
[----:B------:R-:W-:-:S13]  /*c190*/  ISETP.NE.AND P0, PT, R11, RZ, PT ;  /* 0x000000ff0b00720c */ /* 0x000fda0003f05270 */
[----:B------:R-:W-:Y:S05]  /*c1a0*/  @!P0 BRA `(.L_x_12250) ;  /* 0x0000000800ec8947 */ /* 0x000fea0003800000 */
[----:B------:R-:W-:-:S07]  /*c1b0*/  IMAD.MOV.U32 R4, RZ, RZ, R8 ;  /* 0x000000ffff047224 */ /* 0x000fce00078e0008 */
.L_x_12274:
        /* <DEDUP_REMOVED lines=31> */
.L_x_12262:
[----:B------:R-:W-:Y:S01]  /*c3b0*/  IMAD R3, R11, 0x8, R25 ;  /* 0x000000080b037824 */ /* 0x000fe200078e0219 */
[----:B------:R-:W-:-:S04]  /*c3c0*/  SHF.L.U32 R2, R12, 0x1f, RZ ;  /* 0x0000001f0c027819 */ /* 0x000fc800000006ff */
[----:B------:R-:W2:Y:S02]  /*c3d0*/  SYNCS.PHASECHK.TRANS64.TRYWAIT P0, [R3+URZ+0x16840], R2 ;  /* 0x01684002030075a7 */ /* 0x000ea4000800017f */
[----:B--2---:R-:W-:Y:S05]  /*c3e0*/  @!P0 BRA `(.L_x_12263) ;  /* 0x0000002000548947 */ /* 0x004fea0003800000 */
.L_x_12319:
        /* <DEDUP_REMOVED lines=9> */
.L_x_12264:
        /* <DEDUP_REMOVED lines=21> */
.L_x_12320:
[----:B------:R-:W-:Y:S05]  /*c5d0*/  @P0 BRA `(.L_x_12266) ;  /* 0x0000000000140947 */ /* 0x000fea0003800000 */
[----:B------:R-:W-:Y:S01]  /*c5e0*/  ISETP.NE.AND P1, PT, R26, RZ, PT ;  /* 0x000000ff1a00720c */ /* 0x000fe20003f25270 */
[----:B------:R-:W-:-:S04]  /*c5f0*/  IMAD.MOV.U32 R2, RZ, RZ, 0x4000 ;  /* 0x00004000ff027424 */ /* 0x000fc800078e00ff */
[----:B------:R2:W-:Y:S08]  /*c600*/  SYNCS.ARRIVE.TRANS64 RZ, [R3+URZ+0x50], R2 ;  /* 0x0000500203ff79a7 */ /* 0x0005f0000800003f */
[----:B------:R-:W-:Y:S05]  /*c610*/  @!P1 BRA `(.L_x_12266) ;  /* 0x0000000000049947 */ /* 0x000fea0003800000 */
[----:B------:R-:W-:Y:S01]  /*c620*/  BPT.TRAP 0x1 ;  /* 0x000000040000795c */ /* 0x000fe20000300000 */
.L_x_12266:
        /* <DEDUP_REMOVED lines=19> */
.L_x_12261:
[----:B------:R-:W-:Y:S05]  /*c760*/  BSYNC B1 ;  /* 0x0000000000017941 */ /* 0x000fea0003800000 */
.L_x_12260:
        /* <DEDUP_REMOVED lines=30> */
.L_x_12269:
[----:B------:R-:W-:Y:S01]  /*c950*/  IMAD R2, R22, 0x8, R25 ;  /* 0x0000000816027824 */ /* 0x000fe200078e0219 */
[----:B------:R-:W-:-:S04]  /*c960*/  SHF.L.U32 R3, R24, 0x1f, RZ ;  /* 0x0000001f18037819 */ /* 0x000fc800000006ff */
[----:B------:R-:W2:Y:S02]  /*c970*/  SYNCS.PHASECHK.TRANS64.TRYWAIT P0, [R2+URZ+0x16840], R3 ;  /* 0x01684003020075a7 */ /* 0x000ea4000800017f */
[----:B--2---:R-:W-:Y:S05]  /*c980*/  @!P0 BRA `(.L_x_12270) ;  /* 0x0000001c00148947 */ /* 0x004fea0003800000 */
.L_x_12321:
        /* <DEDUP_REMOVED lines=9> */
.L_x_12271:
        /* <DEDUP_REMOVED lines=20> */
[----:B------:R-:W2:Y:S02]  /*cb60*/  SYNCS.PHASECHK.TRANS64.TRYWAIT P1, [R2+URZ+0x60], R3 ;  /* 0x00006003020075a7 */ /* 0x000ea4000802017f */
[----:B0-2---:R-:W-:Y:S05]  /*cb70*/  @!P1 BRA `(.L_x_12272) ;  /* 0x0000001800ac9947 */ /* 0x005fea0003800000 */
.L_x_12322:
[----:B------:R-:W-:Y:S05]  /*cb80*/  @P0 BRA `(.L_x_12273) ;  /* 0x0000000000140947 */ /* 0x000fea0003800000 */
[----:B------:R-:W-:Y:S01]  /*cb90*/  ISETP.NE.AND P1, PT, R26, RZ, PT ;  /* 0x000000ff1a00720c */ /* 0x000fe20003f25270 */
[----:B0-----:R-:W-:-:S04]  /*cba0*/  IMAD.MOV.U32 R3, RZ, RZ, 0x4000 ;  /* 0x00004000ff037424 */ /* 0x001fc800078e00ff */
[----:B------:R2:W-:Y:S08]  /*cbb0*/  SYNCS.ARRIVE.TRANS64 RZ, [R2+URZ+0x50], R3 ;  /* 0x0000500302ff79a7 */ /* 0x0005f0000800003f */
[----:B------:R-:W-:Y:S05]  /*cbc0*/  @!P1 BRA `(.L_x_12273) ;  /* 0x0000000000049947 */ /* 0x000fea0003800000 */
[----:B------:R-:W-:Y:S01]  /*cbd0*/  BPT.TRAP 0x1 ;  /* 0x000000040000795c */ /* 0x000fe20000300000 */
.L_x_12273:
        /* <DEDUP_REMOVED lines=19> */
.L_x_12268:
[----:B------:R-:W-:Y:S05]  /*cd10*/  BSYNC B1 ;  /* 0x0000000000017941 */ /* 0x000fea0003800000 */
.L_x_12267:
[C---:B------:R-:W-:Y:S01]  /*cd20*/  ISETP.GT.AND P0, PT, R10.reuse, 0x1, PT ;  /* 0x000000010a00780c */ /* 0x040fe20003f04270 */
[----:B0-2---:R-:W-:-:S04]  /*cd30*/  VIADD R2, R10, 0xfffffffe ;  /* 0xfffffffe0a027836 */ /* 0x005fc80000000000 */
[----:B------:R-:W-:-:S08]  /*cd40*/  IMAD.MOV.U32 R10, RZ, RZ, R2 ;  /* 0x000000ffff0a7224 */ /* 0x000fd000078e0002 */
[----:B------:R-:W-:Y:S05]  /*cd50*/  @P0 BRA `(.L_x_12274) ;  /* 0xfffffff400180947 */ /* 0x000fea000383ffff */
.L_x_12250:
[----:B------:R-:W-:Y:S05]  /*cd60*/  BSYNC B0 ;  /* 0x0000000000007941 */ /* 0x000fea0003800000 */
.L_x_12249:
[----:B------:R-:W-:Y:S01]  /*cd70*/  ISETP.NE.AND P0, PT, R26, RZ, PT ;  /* 0x000000ff1a00720c */ /* 0x000fe20003f05270 */
[----:B------:R-:W-:-:S12]  /*cd80*/  BSSY B0, `(.L_x_12275) ;  /* 0x000000e000007945 */ /* 0x000fd80003800000 */
[----:B------:R-:W-:Y:S05]  /*cd90*/  @P0 BRA `(.L_x_12276) ;  /* 0x0000000000300947 */ /* 0x000fea0003800000 */
[----:B------:R-:W3:Y:S01]  /*cda0*/  S2R R9, SR_LANEID ;  /* 0x0000000000097919 */ /* 0x000ee20000000000 */
[----:B------:R-:W-:Y:S01]  /*cdb0*/  VOTEU.ANY UR4, UPT, PT ;  /* 0x0000000000047886 */ /* 0x000fe200038e0100 */
[----:B------:R-:W4:Y:S01]  /*cdc0*/  LDC.64 R2, c[0x0][0xc38] ;  /* 0x00030e00ff027b82 */ /* 0x000f220000000a00 */
[----:B--2---:R-:W3:Y:S08]  /*cdd0*/  FLO.U32 R4, UR4 ;  /* 0x0000000400047d00 */ /* 0x004ef000080e0000 */
        /* <DEDUP_REMOVED lines=8> */
.L_x_12276:
[----:B------:R-:W-:Y:S05]  /*ce60*/  BSYNC B0 ;  /* 0x0000000000007941 */ /* 0x000fea0003800000 */
.L_x_12275:
[----:B------:R-:W-:Y:S04]  /*ce70*/  BSSY B0, `(.L_x_12277) ;  /* 0x0000020000007945 */ /* 0x000fe80003800000 */
[----:B------:R-:W-:Y:S05]  /*ce80*/  @!P6 BRA `(.L_x_12278) ;  /* 0x000000000078e947 */ /* 0x000fea0003800000 */
[----:B------:R-:W-:Y:S01]  /*ce90*/  IMAD R3, R22, 0x8, R25 ;  /* 0x0000000816037824 */ /* 0x000fe200078e0219 */
[----:B------:R-:W-:-:S04]  /*cea0*/  SHF.L.U32 R2, R24, 0x1f, RZ ;  /* 0x0000001f18027819 */ /* 0x000fc800000006ff */
[----:B------:R-:W3:Y:S02]  /*ceb0*/  SYNCS.PHASECHK.TRANS64.TRYWAIT P0, [R3+URZ+0x16860], R2 ;  /* 0x01686002030075a7 */ /* 0x000ee4000800017f */
[----:B---3--:R-:W-:Y:S05]  /*cec0*/  @!P0 BRA `(.L_x_12279) ;  /* 0x0000001400ec8947 */ /* 0x008fea0003800000 */
.L_x_12323:
        /* <DEDUP_REMOVED lines=9> */
.L_x_12280:
        /* <DEDUP_REMOVED lines=16> */
[----:B----4-:R-:W-:Y:S01]  /*d060*/  NOP ;  /* 0x0000000000007918 */ /* 0x010fe20000000000 */
.L_x_12278:
[----:B------:R-:W-:Y:S05]  /*d070*/  BSYNC B0 ;  /* 0x0000000000007941 */ /* 0x000fea0003800000 */
.L_x_12277:
[----:B------:R-:W-:-:S05]  /*d080*/  VIADD R22, R22, 0x1 ;  /* 0x0000000116167836 */ /* 0x000fca0000000000 */
[----:B------:R-:W-:-:S04]  /*d090*/  ISETP.NE.AND P0, PT, R22, 0x2, PT ;  /* 0x000000021600780c */ /* 0x000fc80003f05270 */
[----:B--23--:R-:W-:Y:S02]  /*d0a0*/  SEL R3, RZ, 0x1, P0 ;  /* 0x00000001ff037807 */ /* 0x00cfe40000000000 */
[----:B------:R-:W-:Y:S02]  /*d0b0*/  SEL R22, R22, RZ, P0 ;  /* 0x000000ff16167207 */ /* 0x000fe40000000000 */
[----:B------:R-:W-:-:S07]  /*d0c0*/  LOP3.LUT R24, R24, R3, RZ, 0x3c, !PT ;  /* 0x0000000318187212 */ /* 0x000fce00078e3cff */
.L_x_12236:
[----:B------:R-:W-:Y:S05]  /*d0d0*/  BSYNC B6 ;  /* 0x0000000000067941 */ /* 0x000fea0003800000 */
.L_x_12234:
[----:B------:R-:W-:-:S03]  /*d0e0*/  UMOV UR4, 0xffffffff ;  /* 0xffffffff00047882 */ /* 0x000fc60000000000 */
[----:B------:R-:W-:Y:S05]  /*d0f0*/  BRA.DIV UR4, `(.L_x_12281) ;  /* 0x0000001604747947 */ /* 0x000fea000b800000 */
[----:B------:R2:W3:Y:S04]  /*d100*/  SHFL.IDX PT, R5, R16, RZ, 0x1f ;  /* 0x00001fff10057589 */ /* 0x0004e800000e0000 */
[----:B------:R2:W4:Y:S02]  /*d110*/  SHFL.IDX PT, R4, R16, 0x1, 0x1f ;  /* 0x00201f0010047f89 */ /* 0x00052400000e0000 */
.L_x_12327:
        /* <DEDUP_REMOVED lines=11> */
.L_x_12283:
[----:B------:R-:W-:Y:S05]  /*d1d0*/  BSYNC B0 ;  /* 0x0000000000007941 */ /* 0x000fea0003800000 */
.L_x_12282:
        /* <DEDUP_REMOVED lines=23> */
.L_x_12335:
[----:B------:R-:W-:Y:S02]  /*d350*/  ULDC UR4, c[0x0][0xc10] ;  /* 0x0003040000047ab9 */ /* 0x000fe40000000800 */
[----:B------:R-:W-:-:S04]  /*d360*/  IMAD.U32 R7, RZ, RZ, UR4 ;  /* 0x00000004ff077e24 */ /* 0x000fc8000f8e00ff */
[----:B0-----:R-:W-:-:S04]  /*d370*/  IMAD R3, R14, R7, RZ ;  /* 0x000000070e037224 */ /* 0x001fc800078e02ff */
[----:B----4-:R-:W-:-:S05]  /*d380*/  IMAD.IADD R6, R4, 0x1, R3 ;  /* 0x0000000104067824 */ /* 0x010fca00078e0203 */
[----:B---3--:R-:W-:-:S13]  /*d390*/  ISETP.GT.AND P0, PT, R6, R5, PT ;  /* 0x000000050600720c */ /* 0x008fda0003f04270 */
[----:B------:R-:W-:Y:S05]  /*d3a0*/  @P0 BRA `(.L_x_12285) ;  /* 0x0000000000ac0947 */ /* 0x000fea0003800000 */
[----:B------:R-:W0:Y:S02]  /*d3b0*/  LDC R0, c[0x0][0xc14] ;  /* 0x00030500ff007b82 */ /* 0x000e240000000800 */
.L_x_12290:
        /* <DEDUP_REMOVED lines=12> */
.L_x_12288:
[----:B------:R-:W-:Y:S05]  /*d480*/  BSYNC B0 ;  /* 0x0000000000007941 */ /* 0x000fea0003800000 */
.L_x_12287:
        /* <DEDUP_REMOVED lines=23> */
.L_x_12343:
[----:B------:R-:W-:Y:S02]  /*d600*/  ULDC UR4, c[0x0][0xc10] ;  /* 0x0003040000047ab9 */ /* 0x000fe40000000800 */
[----:B------:R-:W-:-:S04]  /*d610*/  IMAD.U32 R7, RZ, RZ, UR4 ;  /* 0x00000004ff077e24 */ /* 0x000fc8000f8e00ff */
[----:B---3--:R-:W-:-:S04]  /*d620*/  IMAD R3, R14, R7, RZ ;  /* 0x000000070e037224 */ /* 0x008fc800078e02ff */
[----:B------:R-:W-:-:S05]  /*d630*/  IMAD.IADD R6, R3, 0x1, R6 ;  /* 0x0000000103067824 */ /* 0x000fca00078e0206 */
[----:B------:R-:W-:-:S13]  /*d640*/  ISETP.GT.AND P0, PT, R6, R5, PT ;  /* 0x000000050600720c */ /* 0x000fda0003f04270 */
[----:B------:R-:W-:Y:S05]  /*d650*/  @!P0 BRA `(.L_x_12290) ;  /* 0xfffffffc00588947 */ /* 0x000fea000383ffff */
.L_x_12285:
        /* <DEDUP_REMOVED lines=8> */
.L_x_12347:
[----:B------:R-:W-:Y:S01]  /*d6e0*/  ISETP.NE.AND P0, PT, R3, RZ, PT ;  /* 0x000000ff0300720c */ /* 0x000fe20003f05270 */
[----:B------:R-:W-:-:S12]  /*d6f0*/  IMAD.MOV.U32 R14, RZ, RZ, RZ ;  /* 0x000000ffff0e7224 */ /* 0x000fd800078e00ff */
[----:B------:R-:W-:Y:S05]  /*d700*/  @!P0 BRA `(.L_x_12292) ;  /* 0x0000000000108947 */ /* 0x000fea0003800000 */
[----:B------:R-:W-:Y:S01]  /*d710*/  UMOV UR4, 0xffffffff ;  /* 0xffffffff00047882 */ /* 0x000fe20000000000 */
[----:B------:R-:W-:Y:S02]  /*d720*/  VIADD R12, R4, 0xffffffff ;  /* 0xffffffff040c7836 */ /* 0x000fe40000000000 */
[----:B------:R-:W-:Y:S05]  /*d730*/  BRA.DIV UR4, `(.L_x_12293) ;  /* 0x0000001a04187947 */ /* 0x000fea000b800000 */
[----:B------:R0:W0:Y:S02]  /*d740*/  SHFL.IDX PT, R14, R8, R12, 0x1f ;  /* 0x00001f0c080e7589 */ /* 0x00002400000e0000 */
.L_x_12292:
[----:B---3--:R-:W3:Y:S01]  /*d750*/  LDC.64 R2, c[0x0][0xc68] ;  /* 0x00031a00ff027b82 */ /* 0x008ee20000000a00 */
[----:B------:R-:W-:-:S04]  /*d760*/  IMAD.IADD R19, R4, 0x1, R19 ;  /* 0x0000000104137824 */ /* 0x000fc800078e0213 */
[----:B---3--:R-:W-:-:S05]  /*d770*/  IMAD.WIDE R2, R19, 0x4, R2 ;  /* 0x0000000413027825 */ /* 0x008fca00078e0202 */
[----:B0-----:R0:W4:Y:S01]  /*d780*/  LDG.E R8, desc[UR38][R2.64] ;  /* 0x0000002602087981 */ /* 0x001122000c1e1900 */
[----:B--2---:R-:W-:-:S04]  /*d790*/  IMAD R16, R14, R7, R6 ;  /* 0x000000070e107224 */ /* 0x004fc800078e0206 */
[----:B------:R-:W-:Y:S02]  /*d7a0*/  IMAD.IADD R5, R5, 0x1, -R16 ;  /* 0x0000000105057824 */ /* 0x000fe400078e0a10 */
[----:B0-----:R-:W-:Y:S02]  /*d7b0*/  IMAD.MOV.U32 R2, RZ, RZ, RZ ;  /* 0x000000ffff027224 */ /* 0x001fe400078e00ff */
[----:B----4-:R-:W-:-:S05]  /*d7c0*/  IMAD R4, R17, R8, RZ ;  /* 0x0000000811047224 */ /* 0x010fca00078e02ff */
        /* <DEDUP_REMOVED lines=58> */
.L_x_12286:
[----:B------:R-:W-:Y:S01]  /*db70*/  UMOV UR4, URZ ;  /* 0x0000003f00047c82 */ /* 0x000fe20008000000 */
[----:B------:R-:W-:Y:S01]  /*db80*/  UMOV UR5, URZ ;  /* 0x0000003f00057c82 */ /* 0x000fe20008000000 */
[----:B------:R-:W-:Y:S01]  /*db90*/  ULDC UR6, c[0x0][0xc14] ;  /* 0x0003050000067ab9 */ /* 0x000fe20000000800 */
[----:B--2---:R-:W-:Y:S02]  /*dba0*/  IMAD.MOV.U32 R16, RZ, RZ, R5 ;  /* 0x000000ffff107224 */ /* 0x004fe400078e0005 */
[----:B------:R-:W-:Y:S02]  /*dbb0*/  IMAD.U32 R17, RZ, RZ, UR4 ;  /* 0x00000004ff117e24 */ /* 0x000fe4000f8e00ff */
[----:B------:R-:W-:Y:S02]  /*dbc0*/  IMAD.U32 R18, RZ, RZ, UR5 ;  /* 0x00000005ff127e24 */ /* 0x000fe4000f8e00ff */
[----:B------:R-:W-:-:S07]  /*dbd0*/  IMAD.U32 R19, RZ, RZ, UR6 ;  /* 0x00000006ff137e24 */ /* 0x000fce000f8e00ff */
.L_x_12294:
        /* <DEDUP_REMOVED lines=10> */
.L_x_12230:
        /* <DEDUP_REMOVED lines=12> */
.L_x_12350:
[----:B------:R-:W-:Y:S05]  /*dd40*/  BSYNC B0 ;  /* 0x0000000000007941 */ /* 0x000fea0003800000 */
.L_x_12296:
[----:B------:R-:W-:-:S03]  /*dd50*/  UMOV UR4, 0xffffffff ;  /* 0xffffffff00047882 */ /* 0x000fc60000000000 */
[----:B------:R-:W-:Y:S05]  /*dd60*/  BRA.DIV UR4, `(.L_x_12298) ;  /* 0x0000001204c47947 */ /* 0x000fea000b800000 */
[----:B0-----:R-:W0:Y:S02]  /*dd70*/  S2R R0, SR_TID.X ;  /* 0x0000000000007919 */ /* 0x001e240000002100 */
[----:B0-----:R-:W-:-:S04]  /*dd80*/  SHF.R.U32.HI R0, RZ, 0x5, R0 ;  /* 0x00000005ff007819 */ /* 0x001fc80000011600 */
[----:B------:R-:W-:-:S05]  /*dd90*/  LOP3.LUT R0, R0, 0x3, RZ, 0xc0, !PT ;  /* 0x0000000300007812 */ /* 0x000fca00078ec0ff */
[----:B------:R0:W2:Y:S02]  /*dda0*/  SHFL.IDX PT, R14, R0, RZ, 0x1f ;  /* 0x00001fff000e7589 */ /* 0x0000a400000e0000 */
.L_x_12353:
[----:B--2---:R-:W-:Y:S01]  /*ddb0*/  ISETP.NE.AND P0, PT, R14, RZ, PT ;  /* 0x000000ff0e00720c */ /* 0x004fe20003f05270 */
[----:B------:R-:W-:-:S12]  /*ddc0*/  BSSY B0, `(.L_x_12299) ;  /* 0x0000024000007945 */ /* 0x000fd80003800000 */
[----:B------:R-:W-:Y:S05]  /*ddd0*/  @P0 BRA `(.L_x_12300) ;  /* 0x0000000000880947 */ /* 0x000fea0003800000 */
[----:B------:R-:W-:-:S03]  /*dde0*/  UMOV UR4, 0xffffffff ;  /* 0xffffffff00047882 */ /* 0x000fc60000000000 */
[----:B------:R-:W-:Y:S05]  /*ddf0*/  BRA.DIV UR4, `(.L_x_12301) ;  /* 0x0000001204d47947 */ /* 0x000fea000b800000 */
[----:B------:R-:W-:-:S13]  /*de00*/  ELECT P6, URZ, PT ;  /* 0x00000000003f782f */ /* 0x000fda00038c0000 */
.L_x_12356:
[----:B------:R-:W-:Y:S05]  /*de10*/  @!P6 BRA `(.L_x_12300) ;  /* 0x000000000078e947 */ /* 0x000fea0003800000 */
[----:B------:R-:W-:-:S06]  /*de20*/  ULOP3.LUT UR4, UR36, 0x2, URZ, 0xfc, !UPT ;  /* 0x0000000224047892 */ /* 0x000fcc000f8efc3f */
[----:B0-----:R-:W-:-:S05]  /*de30*/  IMAD.U32 R0, RZ, RZ, UR4 ;  /* 0x00000004ff007e24 */ /* 0x001fca000f8e00ff */
[----:B------:R-:W-:-:S13]  /*de40*/  ISETP.NE.AND P2, PT, R0, 0x3, PT ;  /* 0x000000030000780c */ /* 0x000fda0003f45270 */
[----:B------:R-:W-:Y:S05]  /*de50*/  @!P2 BRA `(.L_x_12302) ;  /* 0x000000000004a947 */ /* 0x000fea0003800000 */
[----:B------:R-:W-:Y:S01]  /*de60*/  BPT.TRAP 0x1 ;  /* 0x000000040000795c */ /* 0x000fe20000300000 */
.L_x_12302:
        /* <DEDUP_REMOVED lines=12> */
.L_x_12357:
[----:B------:R-:W2:Y:S02]  /*df30*/  SYNCS.PHASECHK.TRANS64.TRYWAIT P0, [R3+URZ], R0 ;  /* 0x00000000030075a7 */ /* 0x000ea4000800017f */
[----:B--2---:R-:W-:Y:S05]  /*df40*/  @!P0 BRA `(.L_x_12304) ;  /* 0x0000001000b48947 */ /* 0x004fea0003800000 */
.L_x_12358:
[----:B------:R-:W-:Y:S05]  /*df50*/  @!P2 BRA `(.L_x_12305) ;  /* 0x000000000004a947 */ /* 0x000fea0003800000 */
[----:B------:R-:W-:Y:S01]  /*df60*/  BPT.TRAP 0x1 ;  /* 0x000000040000795c */ /* 0x000fe20000300000 */
.L_x_12305:
[----:B--2---:R-:W-:-:S04]  /*df70*/  VIADD R3, R9, 0x16860 ;  /* 0x0001686009037836 */ /* 0x004fc80000000000 */
[----:B------:R-:W-:-:S04]  /*df80*/  IMAD R5, R22, 0x8, R3 ;  /* 0x0000000816057824 */ /* 0x000fc800078e0203 */
[----:B------:R-:W2:Y:S02]  /*df90*/  SYNCS.PHASECHK.TRANS64.TRYWAIT P0, [R5+URZ], R2 ;  /* 0x00000002050075a7 */ /* 0x000ea4000800017f */
[----:B--2---:R-:W-:Y:S05]  /*dfa0*/  @!P0 BRA `(.L_x_12306) ;  /* 0x0000001000b08947 */ /* 0x004fea0003800000 */
.L_x_12359:
[----:B------:R-:W-:-:S07]  /*dfb0*/  IMAD R3, R4, 0x8, R3 ;  /* 0x0000000804037824 */ /* 0x000fce00078e0203 */
.L_x_12307:
[----:B---3--:R3:W4:Y:S02]  /*dfc0*/  SYNCS.PHASECHK.TRANS64.TRYWAIT P0, [R3+URZ], R0 ;  /* 0x00000000030075a7 */ /* 0x008724000800017f */
[----:B----4-:R-:W-:Y:S05]  /*dfd0*/  @!P0 NANOSLEEP.SYNCS 0x989680 ;  /* 0x009896800000895d */ /* 0x010fea0003900000 */
[----:B------:R-:W4:Y:S02]  /*dfe0*/  @!P0 SYNCS.PHASECHK.TRANS64 P0, [R3+URZ], R0 ;  /* 0x00000000030085a7 */ /* 0x000f24000800007f */
[----:B----4-:R-:W-:Y:S05]  /*dff0*/  @!P0 BRA `(.L_x_12307) ;  /* 0xfffffffc00f08947 */ /* 0x010fea000383ffff */
.L_x_12300:
[----:B------:R-:W-:Y:S05]  /*e000*/  BSYNC B0 ;  /* 0x0000000000007941 */ /* 0x000fea0003800000 */
.L_x_12299:
[----:B------:R-:W-:Y:S05]  /*e010*/  EXIT ;  /* 0x000000000000794d */ /* 0x000fea0003800000 */
.L_x_12174:
[----:B0-----:R-:W-:-:S04]  /*e020*/  IMAD.U32 R3, RZ, RZ, UR41 ;  /* 0x00000029ff037e24 */ /* 0x001fc8000f8e00ff */
[----:B------:R0:W1:Y:S03]  /*e030*/  SYNCS.PHASECHK.TRANS64.TRYWAIT P1, [R3+URZ+0x16800], R0 ;  /* 0x01680000030075a7 */ /* 0x000066000802017f */
[----:B-1----:R-:W-:Y:S05]  /*e040*/  @!P1 NANOSLEEP.SYNCS 0x989680 ;  /* 0x009896800000995d */ /* 0x002fea0003900000 */
[----:B------:R-:W1:Y:S02]  /*e050*/  @!P1 SYNCS.PHASECHK.TRANS64 P1, [R3+URZ+0x16800], R0 ;  /* 0x01680000030095a7 */ /* 0x000e64000802007f */
[----:B-1----:R-:W-:Y:S05]  /*e060*/  @!P1 BRA `(.L_x_12174) ;  /* 0xfffffffc00ec9947 */ /* 0x002fea000383ffff */
[----:B------:R-:W-:Y:S05]  /*e070*/  BRA `(.L_x_12308) ;  /* 0xffffff3400987947 */ /* 0x000fea000383ffff */
.L_x_12178:
[----:B-1----:R1:W2:Y:S02]  /*e080*/  SYNCS.PHASECHK.TRANS64.TRYWAIT P2, [R2+URZ+0x16830], R3 ;  /* 0x01683003020075a7 */ /* 0x0022a4000804017f */
[----:B--2---:R-:W-:Y:S05]  /*e090*/  @!P2 NANOSLEEP.SYNCS 0x989680 ;  /* 0x009896800000a95d */ /* 0x004fea0003900000 */
[----:B------:R-:W2:Y:S02]  /*e0a0*/  @!P2 SYNCS.PHASECHK.TRANS64 P2, [R2+URZ+0x16830], R3 ;  /* 0x016830030200a5a7 */ /* 0x000ea4000804007f */
[----:B--2---:R-:W-:Y:S05]  /*e0b0*/  @!P2 BRA `(.L_x_12178) ;  /* 0xfffffffc00f0a947 */ /* 0x004fea000383ffff */
[----:B------:R-:W-:Y:S05]  /*e0c0*/  BRA `(.L_x_12177) ;  /* 0xffffff3400c07947 */ /* 0x000fea000383ffff */
.L_x_12183:
[----:B-1----:R-:W-:-:S04]  /*e0d0*/  IMAD.U32 R7, RZ, RZ, UR6 ;  /* 0x00000006ff077e24 */ /* 0x002fc8000f8e00ff */
[----:B------:R1:W2:Y:S03]  /*e0e0*/  SYNCS.PHASECHK.TRANS64.TRYWAIT P2, [R7+URZ+0x16830], R0 ;  /* 0x01683000070075a7 */ /* 0x0002a6000804017f */
[----:B--2---:R-:W-:Y:S05]  /*e0f0*/  @!P2 NANOSLEEP.SYNCS 0x989680 ;  /* 0x009896800000a95d */ /* 0x004fea0003900000 */
[----:B------:R-:W2:Y:S02]  /*e100*/  @!P2 SYNCS.PHASECHK.TRANS64 P2, [R7+URZ+0x16830], R0 ;  /* 0x016830000700a5a7 */ /* 0x000ea4000804007f */
[----:B--2---:R-:W-:Y:S05]  /*e110*/  @!P2 BRA `(.L_x_12183) ;  /* 0xfffffffc00eca947 */ /* 0x004fea000383ffff */
[----:B------:R-:W-:Y:S05]  /*e120*/  BRA `(.L_x_12180) ;  /* 0xffffff58005c7947 */ /* 0x000fea000383ffff */
.L_x_12187:
[----:B-1----:R-:W-:-:S04]  /*e130*/  IMAD.U32 R7, RZ, RZ, UR6 ;  /* 0x00000006ff077e24 */ /* 0x002fc8000f8e00ff */
[----:B------:R1:W2:Y:S03]  /*e140*/  SYNCS.PHASECHK.TRANS64.TRYWAIT P2, [R7+URZ+0x16850], R0 ;  /* 0x01685000070075a7 */ /* 0x0002a6000804017f */
[----:B--2---:R-:W-:Y:S05]  /*e150*/  @!P2 NANOSLEEP.SYNCS 0x989680 ;  /* 0x009896800000a95d */ /* 0x004fea0003900000 */
[----:B------:R-:W2:Y:S02]  /*e160*/  @!P2 SYNCS.PHASECHK.TRANS64 P2, [R7+URZ+0x16850], R0 ;  /* 0x016850000700a5a7 */ /* 0x000ea4000804007f */
[----:B--2---:R-:W-:Y:S05]  /*e170*/  @!P2 BRA `(.L_x_12187) ;  /* 0xfffffffc00eca947 */ /* 0x004fea000383ffff */
[----:B------:R-:W-:Y:S05]  /*e180*/  BRA `(.L_x_12184) ;  /* 0xffffff5800cc7947 */ /* 0x000fea000383ffff */
.L_x_12193:
[----:B-1----:R-:W-:-:S04]  /*e190*/  IMAD.U32 R9, RZ, RZ, UR6 ;  /* 0x00000006ff097e24 */ /* 0x002fc8000f8e00ff */
[----:B------:R1:W2:Y:S03]  /*e1a0*/  SYNCS.PHASECHK.TRANS64.TRYWAIT P2, [R9+URZ+0x16830], R0 ;  /* 0x01683000090075a7 */ /* 0x0002a6000804017f */
[----:B--2---:R-:W-:Y:S05]  /*e1b0*/  @!P2 NANOSLEEP.SYNCS 0x989680 ;  /* 0x009896800000a95d */ /* 0x004fea0003900000 */
[----:B------:R-:W2:Y:S02]  /*e1c0*/  @!P2 SYNCS.PHASECHK.TRANS64 P2, [R9+URZ+0x16830], R0 ;  /* 0x016830000900a5a7 */ /* 0x000ea4000804007f */
[----:B--2---:R-:W-:Y:S05]  /*e1d0*/  @!P2 BRA `(.L_x_12193) ;  /* 0xfffffffc00eca947 */ /* 0x004fea000383ffff */
[----:B------:R-:W-:Y:S05]  /*e1e0*/  BRA `(.L_x_12190) ;  /* 0xffffff7c009c7947 */ /* 0x000fea000383ffff */
.L_x_12197:
[----:B-1----:R-:W-:-:S04]  /*e1f0*/  IMAD.U32 R9, RZ, RZ, UR6 ;  /* 0x00000006ff097e24 */ /* 0x002fc8000f8e00ff */
[----:B------:R1:W2:Y:S03]  /*e200*/  SYNCS.PHASECHK.TRANS64.TRYWAIT P2, [R9+URZ+0x16850], R0 ;  /* 0x01685000090075a7 */ /* 0x0002a6000804017f */
[----:B--2---:R-:W-:Y:S05]  /*e210*/  @!P2 NANOSLEEP.SYNCS 0x989680 ;  /* 0x009896800000a95d */ /* 0x004fea0003900000 */
[----:B------:R-:W2:Y:S02]  /*e220*/  @!P2 SYNCS.PHASECHK.TRANS64 P2, [R9+URZ+0x16850], R0 ;  /* 0x016850000900a5a7 */ /* 0x000ea4000804007f */
[----:B--2---:R-:W-:Y:S05]  /*e230*/  @!P2 BRA `(.L_x_12197) ;  /* 0xfffffffc00eca947 */ /* 0x004fea000383ffff */
[----:B------:R-:W-:Y:S05]  /*e240*/  BRA `(.L_x_12194) ;  /* 0xffffff80000c7947 */ /* 0x000fea000383ffff */
.L_x_12202:
[----:B-1----:R-:W-:-:S04]  /*e250*/  IMAD.U32 R5, RZ, RZ, UR5 ;  /* 0x00000005ff057e24 */ /* 0x002fc8000f8e00ff */
[----:B------:R1:W2:Y:S03]  /*e260*/  SYNCS.PHASECHK.TRANS64.TRYWAIT P0, [R5+URZ+0x16850], R4 ;  /* 0x01685004050075a7 */ /* 0x0002a6000800017f */
[----:B--2---:R-:W-:Y:S05]  /*e270*/  @!P0 NANOSLEEP.SYNCS 0x989680 ;  /* 0x009896800000895d */ /* 0x004fea0003900000 */
[----:B------:R-:W2:Y:S02]  /*e280*/  @!P0 SYNCS.PHASECHK.TRANS64 P0, [R5+URZ+0x16850], R4 ;  /* 0x01685004050085a7 */ /* 0x000ea4000800007f */
[----:B--2---:R-:W-:Y:S05]  /*e290*/  @!P0 BRA `(.L_x_12202) ;  /* 0xfffffffc00ec8947 */ /* 0x004fea000383ffff */
[----:B------:R-:W-:Y:S05]  /*e2a0*/  BRA `(.L_x_12201) ;  /* 0xffffff9800707947 */ /* 0x000fea000383ffff */
.L_x_12241:
        /* <DEDUP_REMOVED lines=11> */
.L_x_12310:
[----:B------:R-:W-:Y:S05]  /*e360*/  BSYNC B0 ;  /* 0x0000000000007941 */ /* 0x000fea0003800000 */
.L_x_12309:
[----:B------:R-:W-:Y:S05]  /*e370*/  BRA `(.L_x_12311) ;  /* 0xffffffd000907947 */ /* 0x000fea000383ffff */
.L_x_12242:
[----:B------:R-:W-:Y:S01]  /*e380*/  BSSY B0, `(.L_x_12312) ;  /* 0x0000006000007945 */ /* 0x000fe20003800000 */
[----:B------:R-:W-:-:S07]  /*e390*/  IMAD.MOV.U32 R15, RZ, RZ, -0x1 ;  /* 0xffffffffff0f7424 */ /* 0x000fce00078e00ff */
[----:B-1----:R-:W-:Y:S05]  /*e3a0*/  WARPSYNC.COLLECTIVE R15, `(.L_x_12313) ;  /* 0x000000000f0c7348 */ /* 0x002fea0003c00000 */
[----:B------:R-:W-:Y:S02]  /*e3b0*/  ELECT P6, UR62, PT ;  /* 0x00000000003e782f */ /* 0x000fe400038c0000 */
[----:B------:R-:W-:Y:S01]  /*e3c0*/  MOV R14, UR62 ;  /* 0x0000003e000e7c02 */ /* 0x000fe20008000f00 */
[----:B-1----:R-:W-:Y:S10]  /*e3d0*/  ENDCOLLECTIVE ;  /* 0x000000000000791b */ /* 0x002ff40003800000 */
.L_x_12313:
[----:B------:R-:W-:Y:S05]  /*e3e0*/  BSYNC B0 ;  /* 0x0000000000007941 */ /* 0x000fea0003800000 */
.L_x_12312:
[----:B------:R-:W-:Y:S05]  /*e3f0*/  BRA `(.L_x_12314) ;  /* 0xffffffd000807947 */ /* 0x000fea000383ffff */
.L_x_12245:
[----:B--2---:R2:W3:Y:S02]  /*e400*/  SYNCS.PHASECHK.TRANS64.TRYWAIT P0, [R5+URZ+0x16840], R4 ;  /* 0x01684004050075a7 */ /* 0x0044e4000800017f */
[----:B---3--:R-:W-:Y:S05]  /*e410*/  @!P0 NANOSLEEP.SYNCS 0x989680 ;  /* 0x009896800000895d */ /* 0x008fea0003900000 */
[----:B------:R-:W3:Y:S02]  /*e420*/  @!P0 SYNCS.PHASECHK.TRANS64 P0, [R5+URZ+0x16840], R4 ;  /* 0x01684004050085a7 */ /* 0x000ee4000800007f */
[----:B---3--:R-:W-:Y:S05]  /*e430*/  @!P0 BRA `(.L_x_12245) ;  /* 0xfffffffc00f08947 */ /* 0x008fea000383ffff */
[----:B------:R-:W-:Y:S05]  /*e440*/  BRA `(.L_x_12315) ;  /* 0xffffffd000d47947 */ /* 0x000fea000383ffff */
.L_x_12248:
[----:B--2---:R2:W3:Y:S02]  /*e450*/  SYNCS.PHASECHK.TRANS64.TRYWAIT P0, [R25+URZ+0x16820], R4 ;  /* 0x01682004190075a7 */ /* 0x0044e4000800017f */
[----:B---3--:R-:W-:Y:S05]  /*e460*/  @!P0 NANOSLEEP.SYNCS 0x989680 ;  /* 0x009896800000895d */ /* 0x008fea0003900000 */
[----:B------:R-:W3:Y:S02]  /*e470*/  @!P0 SYNCS.PHASECHK.TRANS64 P0, [R25+URZ+0x16820], R4 ;  /* 0x01682004190085a7 */ /* 0x000ee4000800007f */
[----:B---3--:R-:W-:Y:S05]  /*e480*/  @!P0 BRA `(.L_x_12248) ;  /* 0xfffffffc00f08947 */ /* 0x008fea000383ffff */
[----:B------:R-:W-:Y:S05]  /*e490*/  BRA `(.L_x_12316) ;  /* 0xffffffd400947947 */ /* 0x000fea000383ffff */
.L_x_12256:
[----:B0-----:R0:W2:Y:S02]  /*e4a0*/  SYNCS.PHASECHK.TRANS64.TRYWAIT P0, [R3+URZ+0x16840], R2 ;  /* 0x01684002030075a7 */ /* 0x0010a4000800017f */
[----:B--2---:R-:W-:Y:S05]  /*e4b0*/  @!P0 NANOSLEEP.SYNCS 0x989680 ;  /* 0x009896800000895d */ /* 0x004fea0003900000 */
[----:B------:R-:W2:Y:S02]  /*e4c0*/  @!P0 SYNCS.PHASECHK.TRANS64 P0, [R3+URZ+0x16840], R2 ;  /* 0x01684002030085a7 */ /* 0x000ea4000800007f */
[----:B--2---:R-:W-:Y:S05]  /*e4d0*/  @!P0 BRA `(.L_x_12256) ;  /* 0xfffffffc00f08947 */ /* 0x004fea000383ffff */
[----:B------:R-:W-:Y:S05]  /*e4e0*/  BRA `(.L_x_12317) ;  /* 0xffffffd800307947 */ /* 0x000fea000383ffff */
.L_x_12258:
[----:B0-----:R0:W2:Y:S02]  /*e4f0*/  SYNCS.PHASECHK.TRANS64.TRYWAIT P0, [R2+URZ+0x60], R5 ;  /* 0x00006005020075a7 */ /* 0x0010a4000800017f */
[----:B--2---:R-:W-:Y:S05]  /*e500*/  @!P0 NANOSLEEP.SYNCS 0x989680 ;  /* 0x009896800000895d */ /* 0x004fea0003900000 */
[----:B------:R-:W2:Y:S02]  /*e510*/  @!P0 SYNCS.PHASECHK.TRANS64 P0, [R2+URZ+0x60], R5 ;  /* 0x00006005020085a7 */ /* 0x000ea4000800007f */
[----:B--2---:R-:W-:Y:S05]  /*e520*/  @!P0 BRA `(.L_x_12258) ;  /* 0xfffffffc00f08947 */ /* 0x004fea000383ffff */
[----:B------:R-:W-:Y:S05]  /*e530*/  BRA `(.L_x_12318) ;  /* 0xffffffd800947947 */ /* 0x000fea000383ffff */
.L_x_12263:
[----:B--2---:R2:W3:Y:S02]  /*e540*/  SYNCS.PHASECHK.TRANS64.TRYWAIT P0, [R3+URZ+0x16840], R2 ;  /* 0x01684002030075a7 */ /* 0x0044e4000800017f */
[----:B---3--:R-:W-:Y:S05]  /*e550*/  @!P0 NANOSLEEP.SYNCS 0x989680 ;  /* 0x009896800000895d */ /* 0x008fea0003900000 */
[----:B------:R-:W3:Y:S02]  /*e560*/  @!P0 SYNCS.PHASECHK.TRANS64 P0, [R3+URZ+0x16840], R2 ;  /* 0x01684002030085a7 */ /* 0x000ee4000800007f */
[----:B---3--:R-:W-:Y:S05]  /*e570*/  @!P0 BRA `(.L_x_12263) ;  /* 0xfffffffc00f08947 */ /* 0x008fea000383ffff */
[----:B------:R-:W-:Y:S05]  /*e580*/  BRA `(.L_x_12319) ;  /* 0xffffffdc00987947 */ /* 0x000fea000383ffff */
.L_x_12265:
[----:B0-----:R0:W2:Y:S02]  /*e590*/  SYNCS.PHASECHK.TRANS64.TRYWAIT P1, [R3+URZ+0x60], R24 ;  /* 0x00006018030075a7 */ /* 0x0010a4000802017f */
[----:B--2---:R-:W-:Y:S05]  /*e5a0*/  @!P1 NANOSLEEP.SYNCS 0x989680 ;  /* 0x009896800000995d */ /* 0x004fea0003900000 */
[----:B------:R-:W2:Y:S02]  /*e5b0*/  @!P1 SYNCS.PHASECHK.TRANS64 P1, [R3+URZ+0x60], R24 ;  /* 0x00006018030095a7 */ /* 0x000ea4000802007f */
[----:B--2---:R-:W-:Y:S05]  /*e5c0*/  @!P1 BRA `(.L_x_12265) ;  /* 0xfffffffc00f09947 */ /* 0x004fea000383ffff */
[----:B------:R-:W-:Y:S05]  /*e5d0*/  BRA `(.L_x_12320) ;  /* 0xffffffdc00fc7947 */ /* 0x000fea000383ffff */
.L_x_12270:
[----:B--2---:R2:W3:Y:S02]  /*e5e0*/  SYNCS.PHASECHK.TRANS64.TRYWAIT P0, [R2+URZ+0x16840], R3 ;  /* 0x01684003020075a7 */ /* 0x0044e4000800017f */
[----:B---3--:R-:W-:Y:S05]  /*e5f0*/  @!P0 NANOSLEEP.SYNCS 0x989680 ;  /* 0x009896800000895d */ /* 0x008fea0003900000 */
[----:B------:R-:W3:Y:S02]  /*e600*/  @!P0 SYNCS.PHASECHK.TRANS64 P0, [R2+URZ+0x16840], R3 ;  /* 0x01684003020085a7 */ /* 0x000ee4000800007f */
[----:B---3--:R-:W-:Y:S05]  /*e610*/  @!P0 BRA `(.L_x_12270) ;  /* 0xfffffffc00f08947 */ /* 0x008fea000383ffff */
[----:B------:R-:W-:Y:S05]  /*e620*/  BRA `(.L_x_12321) ;  /* 0xffffffe000d87947 */ /* 0x000fea000383ffff */
.L_x_12272:
[----:B0-----:R0:W2:Y:S02]  /*e630*/  SYNCS.PHASECHK.TRANS64.TRYWAIT P1, [R2+URZ+0x60], R3 ;  /* 0x00006003020075a7 */ /* 0x0010a4000802017f */
[----:B--2---:R-:W-:Y:S05]  /*e640*/  @!P1 NANOSLEEP.SYNCS 0x989680 ;  /* 0x009896800000995d */ /* 0x004fea0003900000 */
[----:B------:R-:W2:Y:S02]  /*e650*/  @!P1 SYNCS.PHASECHK.TRANS64 P1, [R2+URZ+0x60], R3 ;  /* 0x00006003020095a7 */ /* 0x000ea4000802007f */
[----:B--2---:R-:W-:Y:S05]  /*e660*/  @!P1 BRA `(.L_x_12272) ;  /* 0xfffffffc00f09947 */ /* 0x004fea000383ffff */
[----:B------:R-:W-:Y:S05]  /*e670*/  BRA `(.L_x_12322) ;  /* 0xffffffe400407947 */ /* 0x000fea000383ffff */
.L_x_12279:
[----:B---3--:R3:W4:Y:S02]  /*e680*/  SYNCS.PHASECHK.TRANS64.TRYWAIT P0, [R3+URZ+0x16860], R2 ;  /* 0x01686002030075a7 */ /* 0x008724000800017f */
[----:B----4-:R-:W-:Y:S05]  /*e690*/  @!P0 NANOSLEEP.SYNCS 0x989680 ;  /* 0x009896800000895d */ /* 0x010fea0003900000 */
[----:B------:R-:W4:Y:S02]  /*e6a0*/  @!P0 SYNCS.PHASECHK.TRANS64 P0, [R3+URZ+0x16860], R2 ;  /* 0x01686002030085a7 */ /* 0x000f24000800007f */
[----:B----4-:R-:W-:Y:S05]  /*e6b0*/  @!P0 BRA `(.L_x_12279) ;  /* 0xfffffffc00f08947 */ /* 0x010fea000383ffff */
[----:B------:R-:W-:Y:S05]  /*e6c0*/  BRA `(.L_x_12323) ;  /* 0xffffffe800007947 */ /* 0x000fea000383ffff */
.L_x_12281:
        /* <DEDUP_REMOVED lines=8> */
.L_x_12325:
[----:B------:R-:W-:Y:S05]  /*e750*/  BSYNC B0 ;  /* 0x0000000000007941 */ /* 0x000fea0003800000 */
.L_x_12324:
        /* <DEDUP_REMOVED lines=8> */
.L_x_12326:
[----:B------:R-:W-:Y:S01]  /*e7e0*/  IMAD.MOV.U32 R4, RZ, RZ, R14 ;  /* 0x000000ffff047224 */ /* 0x000fe200078e000e */
[----:B------:R-:W-:Y:S06]  /*e7f0*/  BRA `(.L_x_12327) ;  /* 0xffffffe800487947 */ /* 0x000fec000383ffff */
.L_x_12284:
        /* <DEDUP_REMOVED lines=8> */
.L_x_12329:
[----:B------:R-:W-:Y:S05]  /*e880*/  BSYNC B0 ;  /* 0x0000000000007941 */ /* 0x000fea0003800000 */
.L_x_12328:
        /* <DEDUP_REMOVED lines=10> */
.L_x_12330:
        /* <DEDUP_REMOVED lines=8> */
.L_x_12331:
        /* <DEDUP_REMOVED lines=8> */
.L_x_12332:
        /* <DEDUP_REMOVED lines=8> */
.L_x_12333:
        /* <DEDUP_REMOVED lines=8> */
.L_x_12334:
[----:B------:R-:W-:Y:S05]  /*eb30*/  BRA `(.L_x_12335) ;  /* 0xffffffe800047947 */ /* 0x000fea000383ffff */
.L_x_12289:
        /* <DEDUP_REMOVED lines=8> */
.L_x_12337:
[----:B------:R-:W-:Y:S05]  /*ebc0*/  BSYNC B0 ;  /* 0x0000000000007941 */ /* 0x000fea0003800000 */
.L_x_12336:
        /* <DEDUP_REMOVED lines=10> */
.L_x_12338:
        /* <DEDUP_REMOVED lines=8> */
.L_x_12339:
        /* <DEDUP_REMOVED lines=8> */
.L_x_12340:
        /* <DEDUP_REMOVED lines=8> */
.L_x_12341:
        /* <DEDUP_REMOVED lines=8> */
.L_x_12342:
[----:B------:R-:W-:Y:S05]  /*ee70*/  BRA `(.L_x_12343) ;  /* 0xffffffe400e07947 */ /* 0x000fea000383ffff */
.L_x_12291:
[----:B------:R-:W-:Y:S01]  /*ee80*/  BSSY B0, `(.L_x_12344) ;  /* 0x0000006000007945 */ /* 0x000fe20003800000 */
[----:B------:R-:W-:Y:S01]  /*ee90*/  PLOP3.LUT P6, PT, P6, PT, PT, 0x8, 0x0 ;  /* 0x000000000000781c */ /* 0x000fe200037ce170 */
[----:B------:R-:W-:-:S12]  /*eea0*/  IMAD.MOV.U32 R15, RZ, RZ, -0x1 ;  /* 0xffffffffff0f7424 */ /* 0x000fd800078e00ff */
[----:B012---:R-:W-:Y:S05]  /*eeb0*/  WARPSYNC.COLLECTIVE R15, `(.L_x_12345) ;  /* 0x000000000f087348 */ /* 0x007fea0003c00000 */
[----:B------:R-:W-:Y:S01]  /*eec0*/  VOTE.ANY R14, PT, P6 ;  /* 0x00000000000e7806 */ /* 0x000fe200030e0100 */
[----:B012---:R-:W-:Y:S06]  /*eed0*/  ENDCOLLECTIVE ;  /* 0x000000000000791b */ /* 0x007fec0003800000 */
.L_x_12345:
[----:B------:R-:W-:Y:S05]  /*eee0*/  BSYNC B0 ;  /* 0x0000000000007941 */ /* 0x000fea0003800000 */
.L_x_12344:
        /* <DEDUP_REMOVED lines=9> */
.L_x_12346:
[----:B------:R-:W-:Y:S01]  /*ef80*/  IMAD.MOV.U32 R17, RZ, RZ, R14 ;  /* 0x000000ffff117224 */ /* 0x000fe200078e000e */
[----:B------:R-:W-:Y:S06]  /*ef90*/  BRA `(.L_x_12347) ;  /* 0xffffffe400d07947 */ /* 0x000fec000383ffff */
.L_x_12293:
[----:B------:R-:W-:Y:S01]  /*efa0*/  BSSY B0, `(.L_x_12348) ;  /* 0x0000007000007945 */ /* 0x000fe20003800000 */
[----:B------:R-:W-:Y:S02]  /*efb0*/  IMAD.MOV.U32 R13, RZ, RZ, R8 ;  /* 0x000000ffff0d7224 */ /* 0x000fe400078e0008 */
[----:B------:R-:W-:Y:S02]  /*efc0*/  IMAD.MOV.U32 R11, RZ, RZ, 0x1f ;  /* 0x0000001fff0b7424 */ /* 0x000fe400078e00ff */
[----:B------:R-:W-:-:S07]  /*efd0*/  IMAD.MOV.U32 R15, RZ, RZ, -0x1 ;  /* 0xffffffffff0f7424 */ /* 0x000fce00078e00ff */
[----:B01234-:R-:W-:Y:S05]  /*efe0*/  WARPSYNC.COLLECTIVE R15, `(.L_x_12349) ;  /* 0x000000000f087348 */ /* 0x01ffea0003c00000 */
[----:B------:R0:W0:Y:S02]  /*eff0*/  SHFL.IDX P6, R14, R13, R12, R11 ;  /* 0x0000000c0d0e7389 */ /* 0x00002400000c000b */
[----:B01234-:R-:W-:Y:S01]  /*f000*/  ENDCOLLECTIVE ;  /* 0x000000000000791b */ /* 0x01ffe20003800000 */
.L_x_12349:
[----:B------:R-:W-:Y:S05]  /*f010*/  BSYNC B0 ;  /* 0x0000000000007941 */ /* 0x000fea0003800000 */
.L_x_12348:
[----:B------:R-:W-:Y:S05]  /*f020*/  BRA `(.L_x_12292) ;  /* 0xffffffe400c87947 */ /* 0x000fea000383ffff */
.L_x_12297:
[----:B0-----:R0:W2:Y:S02]  /*f030*/  SYNCS.PHASECHK.TRANS64.TRYWAIT P0, [R9+URZ+0x16820], R0 ;  /* 0x01682000090075a7 */ /* 0x0010a4000800017f */
[----:B--2---:R-:W-:Y:S05]  /*f040*/  @!P0 NANOSLEEP.SYNCS 0x989680 ;  /* 0x009896800000895d */ /* 0x004fea0003900000 */
[----:B------:R-:W2:Y:S02]  /*f050*/  @!P0 SYNCS.PHASECHK.TRANS64 P0, [R9+URZ+0x16820], R0 ;  /* 0x01682000090085a7 */ /* 0x000ea4000800007f */
[----:B--2---:R-:W-:Y:S05]  /*f060*/  @!P0 BRA `(.L_x_12297) ;  /* 0xfffffffc00f08947 */ /* 0x004fea000383ffff */
[----:B------:R-:W-:Y:S05]  /*f070*/  BRA `(.L_x_12350) ;  /* 0xffffffec00307947 */ /* 0x000fea000383ffff */
.L_x_12298:
        /* <DEDUP_REMOVED lines=11> */
.L_x_12352:
[----:B------:R-:W-:Y:S05]  /*f130*/  BSYNC B0 ;  /* 0x0000000000007941 */ /* 0x000fea0003800000 */
.L_x_12351:
[----:B------:R-:W-:Y:S05]  /*f140*/  BRA `(.L_x_12353) ;  /* 0xffffffec00187947 */ /* 0x000fea000383ffff */
.L_x_12301:
[----:B------:R-:W-:Y:S01]  /*f150*/  BSSY B1, `(.L_x_12354) ;  /* 0x0000006000017945 */ /* 0x000fe20003800000 */
[----:B------:R-:W-:-:S07]  /*f160*/  IMAD.MOV.U32 R15, RZ, RZ, -0x1 ;  /* 0xffffffffff0f7424 */ /* 0x000fce00078e00ff */
[----:B01----:R-:W-:Y:S05]  /*f170*/  WARPSYNC.COLLECTIVE R15, `(.L_x_12355) ;  /* 0x000000000f0c7348 */ /* 0x003fea0003c00000 */
[----:B------:R-:W-:Y:S02]  /*f180*/  ELECT P6, UR62, PT ;  /* 0x00000000003e782f */ /* 0x000fe400038c0000 */
[----:B------:R-:W-:Y:S01]  /*f190*/  MOV R14, UR62 ;  /* 0x0000003e000e7c02 */ /* 0x000fe20008000f00 */
[----:B01----:R-:W-:Y:S10]  /*f1a0*/  ENDCOLLECTIVE ;  /* 0x000000000000791b */ /* 0x003ff40003800000 */
.L_x_12355:
[----:B------:R-:W-:Y:S05]  /*f1b0*/  BSYNC B1 ;  /* 0x0000000000017941 */ /* 0x000fea0003800000 */
.L_x_12354:
[----:B------:R-:W-:Y:S05]  /*f1c0*/  BRA `(.L_x_12356) ;  /* 0xffffffec00107947 */ /* 0x000fea000383ffff */
.L_x_12303:
[----:B0-----:R0:W2:Y:S02]  /*f1d0*/  SYNCS.PHASECHK.TRANS64.TRYWAIT P0, [R7+URZ], R2 ;  /* 0x00000002070075a7 */ /* 0x0010a4000800017f */
[----:B--2---:R-:W-:Y:S05]  /*f1e0*/  @!P0 NANOSLEEP.SYNCS 0x989680 ;  /* 0x009896800000895d */ /* 0x004fea0003900000 */
[----:B------:R-:W2:Y:S02]  /*f1f0*/  @!P0 SYNCS.PHASECHK.TRANS64 P0, [R7+URZ], R2 ;  /* 0x00000002070085a7 */ /* 0x000ea4000800007f */
[----:B--2---:R-:W-:Y:S05]  /*f200*/  @!P0 BRA `(.L_x_12303) ;  /* 0xfffffffc00f08947 */ /* 0x004fea000383ffff */
[----:B------:R-:W-:Y:S05]  /*f210*/  BRA `(.L_x_12357) ;  /* 0xffffffec00447947 */ /* 0x000fea000383ffff */
.L_x_12304:
[----:B--2---:R2:W3:Y:S02]  /*f220*/  SYNCS.PHASECHK.TRANS64.TRYWAIT P0, [R3+URZ], R0 ;  /* 0x00000000030075a7 */ /* 0x0044e4000800017f */
[----:B---3--:R-:W-:Y:S05]  /*f230*/  @!P0 NANOSLEEP.SYNCS 0x989680 ;  /* 0x009896800000895d */ /* 0x008fea0003900000 */
[----:B------:R-:W3:Y:S02]  /*f240*/  @!P0 SYNCS.PHASECHK.TRANS64 P0, [R3+URZ], R0 ;  /* 0x00000000030085a7 */ /* 0x000ee4000800007f */
[----:B---3--:R-:W-:Y:S05]  /*f250*/  @!P0 BRA `(.L_x_12304) ;  /* 0xfffffffc00f08947 */ /* 0x008fea000383ffff */
[----:B------:R-:W-:Y:S05]  /*f260*/  BRA `(.L_x_12358) ;  /* 0xffffffec00387947 */ /* 0x000fea000383ffff */
.L_x_12306:
[----:B--2---:R2:W3:Y:S02]  /*f270*/  SYNCS.PHASECHK.TRANS64.TRYWAIT P0, [R5+URZ], R2 ;  /* 0x00000002050075a7 */ /* 0x0044e4000800017f */
[----:B---3--:R-:W-:Y:S05]  /*f280*/  @!P0 NANOSLEEP.SYNCS 0x989680 ;  /* 0x009896800000895d */ /* 0x008fea0003900000 */
[----:B------:R-:W3:Y:S02]  /*f290*/  @!P0 SYNCS.PHASECHK.TRANS64 P0, [R5+URZ], R2 ;  /* 0x00000002050085a7 */ /* 0x000ee4000800007f */
[----:B---3--:R-:W-:Y:S05]  /*f2a0*/  @!P0 BRA `(.L_x_12306) ;  /* 0xfffffffc00f08947 */ /* 0x008fea000383ffff */
[----:B------:R-:W-:Y:S05]  /*f2b0*/  BRA `(.L_x_12359) ;  /* 0xffffffec003c7947 */ /* 0x000fea000383ffff */
.L_x_12360:
        /* <DEDUP_REMOVED lines=12> */
.L_x_12795:


//--------------------- .text._ZN7cutlass13device_kernelIN5flash11enable_sm90INS1_16FlashAttnFwdSm90INS1_25CollectiveMainloopFwdSm90ILi2EN4cute5tupleIJNS5_1CILi1EEES8_S8_EEENS6_IJNS7_ILi192EEENS7_ILi128EEENS7_ILi64EEEEEELi64ENS_6half_tEfNS_4arch4Sm90ELb1ELb0ELb0ELb1ELb0ELb1ELb0ELb1ELb1ELb0ELb0ELb0EEENS1_21CollectiveEpilogueFwdINS6_IJSA_SC_SB_EEES9_SE_SG_Li384ELb1ELb0ELb0ELb0EEENS1_36VarlenDynamicPersistentTileSchedulerILi192ELi128ELi384ELi32ELb0ELb0ELb1ELb1ELb1ELb1EEEEEEEEEvNT_6ParamsE --------------------------
	.section	.text._ZN7cutlass13device_kernelIN5flash11enable_sm90INS1_16FlashAttnFwdSm90INS1_25CollectiveMainloopFwdSm90ILi2EN4cute5tupleIJNS5_1CILi1EEES8_S8_EEENS6_IJNS7_ILi192EEENS7_ILi128EEENS7_ILi64EEEEEELi64ENS_6half_tEfNS_4arch4Sm90ELb1ELb0ELb0ELb1ELb0ELb1ELb0ELb1ELb1ELb0ELb0ELb0EEENS1_21CollectiveEpilogueFwdINS6_IJSA_SC_SB_EEES9_SE_SG_Li384ELb1ELb0ELb0ELb0EEENS1_36VarlenDynamicPersistentTileSchedulerILi192ELi128ELi384ELi32ELb0ELb0ELb1ELb1ELb1ELb1EEEEEEEEEvNT_6ParamsE,"ax",@progbits
	.align	128
.text._ZN7cutlass13device_kernelIN5flash11enable_sm90INS1_16FlashAttnFwdSm90INS1_25CollectiveMainloopFwdSm90ILi2EN4cute5tupleIJNS5_1CILi1EEES8_S8_EEENS6_IJNS7_ILi192EEENS7_ILi128EEENS7_ILi64EEEEEELi64ENS_6half_tEfNS_4arch4Sm90ELb1ELb0ELb0ELb1ELb0ELb1ELb0ELb1ELb1ELb0ELb0ELb0EEENS1_21CollectiveEpilogueFwdINS6_IJSA_SC_SB_EEES9_SE_SG_Li384ELb1ELb0ELb0ELb0EEENS1_36VarlenDynamicPersistentTileSchedulerILi192ELi128ELi384ELi32ELb0ELb0ELb1ELb1ELb1ELb1EEEEEEEEEvNT_6ParamsE:
        .type           _ZN7cutlass13device_kernelIN5flash11enable_sm90INS1_16FlashAttnFwdSm90INS1_25CollectiveMainloopFwdSm90ILi2EN4cute5tupleIJNS5_1CILi1EEES8_S8_EEENS6_IJNS7_ILi192EEENS7_ILi128EEENS7_ILi64EEEEEELi64ENS_6half_tEfNS_4arch4Sm90ELb1ELb0ELb0ELb1ELb0ELb1ELb0ELb1ELb1ELb0ELb0ELb0EEENS1_21CollectiveEpilogueFwdINS6_IJSA_SC_SB_EEES9_SE_SG_Li384ELb1ELb0ELb0ELb0EEENS1_36VarlenDynamicPersistentTileSchedulerILi192ELi128ELi384ELi32ELb0ELb0ELb1ELb1ELb1ELb1EEEEEEEEEvNT_6ParamsE,@function
        .size           _ZN7cutlass13device_kernelIN5flash11enable_sm90INS1_16FlashAttnFwdSm90INS1_25CollectiveMainloopFwdSm90ILi2EN4cute5tupleIJNS5_1CILi1EEES8_S8_EEENS6_IJNS7_ILi192EEENS7_ILi128EEENS7_ILi64EEEEEELi64ENS_6half_tEfNS_4arch4Sm90ELb1ELb0ELb0ELb1ELb0ELb1ELb0ELb1ELb1ELb0ELb0ELb0EEENS1_21CollectiveEpilogueFwdINS6_IJSA_SC_SB_EEES9_SE_SG_Li384ELb1ELb0ELb0ELb0EEENS1_36VarlenDynamicPersistentTileSchedulerILi192ELi128ELi384ELi32ELb0ELb0ELb1ELb1ELb1ELb1EEEEEEEEEvNT_6ParamsE,(.L_x_12796 - _ZN7cutlass13device_kernelIN5flash11enable_sm90INS1_16FlashAttnFwdSm90INS1_25CollectiveMainloopFwdSm90ILi2EN4cute5tupleIJNS5_1CILi1EEES8_S8_EEENS6_IJNS7_ILi192EEENS7_ILi128EEENS7_ILi64EEEEEELi64ENS_6half_tEfNS_4arch4Sm90ELb1ELb0ELb0ELb1ELb0ELb1ELb0ELb1ELb1ELb0ELb0ELb0EEENS1_21CollectiveEpilogueFwdINS6_IJSA_SC_SB_EEES9_SE_SG_Li384ELb1ELb0ELb0ELb0EEENS1_36VarlenDynamicPersistentTileSchedulerILi192ELi128ELi384ELi32ELb0ELb0ELb1ELb1ELb1ELb1EEEEEEEEEvNT_6ParamsE)
        .other          _ZN7cutlass13device_kernelIN5flash11enable_sm90INS1_16FlashAttnFwdSm90INS1_25CollectiveMainloopFwdSm90ILi2EN4cute5tupleIJNS5_1CILi1EEES8_S8_EEENS6_IJNS7_ILi192EEENS7_ILi128EEENS7_ILi64EEEEEELi64ENS_6half_tEfNS_4arch4Sm90ELb1ELb0ELb0ELb1ELb0ELb1ELb0ELb1ELb1ELb0ELb0ELb0EEENS1_21CollectiveEpilogueFwdINS6_IJSA_SC_SB_EEES9_SE_SG_Li384ELb1ELb0ELb0ELb0EEENS1_36VarlenDynamicPersistentTileSchedulerILi192ELi128ELi384ELi32ELb0ELb0ELb1ELb1ELb1ELb1EEEEEEEEEvNT_6ParamsE,@"STO_CUDA_ENTRY STV_DEFAULT"
_ZN7cutlass13device_kernelIN5flash11enable_sm90INS1_16FlashAttnFwdSm90INS1_25CollectiveMainloopFwdSm90ILi2EN4cute5tupleIJNS5_1CILi1EEES8_S8_EEENS6_IJNS7_ILi192EEENS7_ILi128EEENS7_ILi64EEEEEELi64ENS_6half_tEfNS_4arch4Sm90ELb1ELb0ELb0ELb1ELb0ELb1ELb0ELb1ELb1ELb0ELb0ELb0EEENS1_21CollectiveEpilogueFwdINS6_IJSA_SC_SB_EEES9_SE_SG_Li384ELb1ELb0ELb0ELb0EEENS1_36VarlenDynamicPersistentTileSchedulerILi192ELi128ELi384ELi32ELb0ELb0ELb1ELb1ELb1ELb1EEEEEEEEEvNT_6ParamsE:
        /* <DEDUP_REMOVED lines=26> */
.L_x_12362:
[----:B------:R-:W-:Y:S05]  /*01a0*/  BSYNC B0 ;  /* 0x0000000000007941 */ /* 0x000fea0003800000 */
.L_x_12361:
        /* <DEDUP_REMOVED lines=40> */
.L_x_12363:
        /* <DEDUP_REMOVED lines=22> */
.L_x_12364:
        /* <DEDUP_REMOVED lines=18> */
.L_x_12365:
        /* <DEDUP_REMOVED lines=22> */
.L_x_12366:
        /* <DEDUP_REMOVED lines=22> */
.L_x_12367:
        /* <DEDUP_REMOVED lines=9> */
.L_x_12370:
[----:B------:R-:W-:-:S08]  /*0a00*/  NOP ;  /* 0x0000000000007918 */ /* 0x000fd00000000000 */
[----:B------:R-:W0:Y:S02]  /*0a10*/  USETMAXREG.TRY_ALLOC.CTAPOOL UP0, 0xa0 ;  /* 0x000000a0000079c8 */ /* 0x000e240008000600 */
[----:B0-----:R-:W-:-:S13]  /*0a20*/  PLOP3.LUT P0, PT, PT, PT, UP0, 0x80, 0x0 ;  /* 0x000000000000781c */ /* 0x001fda0003f0f008 */
[----:B------:R-:W-:Y:S05]  /*0a30*/  @!P0 BRA `(.L_x_12370) ;  /* 0xfffffffc00f08947 */ /* 0x000fea000383ffff */
[----:B------:R-:W3:Y:S01]  /*0a40*/  LDL.LU R0, [R1+0x8] ;  /* 0x0000080001007983 */ /* 0x000ee20000300800 */
        /* <DEDUP_REMOVED lines=15> */
[----:B------:R4:W-:Y:S01]  /*0b40*/  STL [R1+0x8], R0 ;  /* 0x0000080001007387 */ /* 0x0009e20000100800 */
        /* <DEDUP_REMOVED lines=8> */
[----:B------:R-:W-:-:S05]  /*0bd0*/  IMAD.IADD R12, R13, 0x1, -R4 ;  /* 0x000000010d0c7824 */ /* 0x000fca00078e0a04 */
[----:B------:R-:W-:-:S04]  /*0be0*/  SHF.R.S32.HI R8, RZ, 0x1f, R12 ;  /* 0x0000001fff087819 */ /* 0x000fc8000001140c */
[----:B------:R-:W-:Y:S02]  /*0bf0*/  LEA.HI R9, R8, R12, RZ, 0x2 ;  /* 0x0000000c08097211 */ /* 0x000fe400078f10ff */
[----:B------:R-:W-:Y:S02]  /*0c00*/  SHF.R.S32.HI R3, RZ, 0x7, R3 ;  /* 0x00000007ff037819 */ /* 0x000fe40000011403 */
[--C-:B------:R-:W-:Y:S02]  /*0c10*/  SHF.R.S32.HI R10, RZ, 0x2, R9.reuse ;  /* 0x00000002ff0a7819 */ /* 0x100fe40000011409 */
[----:B------:R-:W-:Y:S01]  /*0c20*/  SHF.R.S32.HI R11, RZ, 0x1f, R9 ;  /* 0x0000001fff0b7819 */ /* 0x000fe20000011409 */
[----:B------:R-:W-:-:S03]  /*0c30*/  IMAD.HI R6, R3, 0x55555556, RZ ;  /* 0x5555555603067827 */ /* 0x000fc600078e02ff */
[----:B------:R-:W-:Y:S02]  /*0c40*/  LEA.HI R11, R11, R10, RZ, 0x3 ;  /* 0x0000000a0b0b7211 */ /* 0x000fe400078f18ff */
[----:B------:R-:W-:Y:S02]  /*0c50*/  LEA.HI R8, R8, R12, RZ, 0x5 ;  /* 0x0000000c08087211 */ /* 0x000fe400078f28ff */
[----:B------:R-:W-:Y:S02]  /*0c60*/  LOP3.LUT R11, R11, 0xfffffff8, RZ, 0xc0, !PT ;  /* 0xfffffff80b0b7812 */ /* 0x000fe400078ec0ff */
[----:B------:R-:W-:Y:S02]  /*0c70*/  LEA.HI R6, R6, R6, RZ, 0x1 ;  /* 0x0000000606067211 */ /* 0x000fe400078f08ff */
[----:B------:R-:W-:Y:S02]  /*0c80*/  IADD3 R11, R10, -R11, RZ ;  /* 0x8000000b0a0b7210 */ /* 0x000fe40007ffe0ff */
[----:B------:R-:W-:Y:S01]  /*0c90*/  SHF.R.S32.HI R8, RZ, 0x5, R8 ;  /* 0x00000005ff087819 */ /* 0x000fe20000011408 */
[----:B------:R-:W-:Y:S01]  /*0ca0*/  IMAD R6, R6, -0x3, R3 ;  /* 0xfffffffd06067824 */ /* 0x000fe200078e0203 */
[----:B------:R-:W-:-:S03]  /*0cb0*/  LEA.HI R4, R0, R13, RZ, 0x4 ;  /* 0x0000000d00047211 */ /* 0x000fc600078f20ff */
[----:B------:R-:W-:Y:S01]  /*0cc0*/  IMAD R11, R8, 0x10, R11 ;  /* 0x00000010080b7824 */ /* 0x000fe200078e020b */
[----:B------:R-:W-:-:S03]  /*0cd0*/  LEA.HI R5, R0, R13, RZ, 0x5 ;  /* 0x0000000d00057211 */ /* 0x000fc600078f28ff */
[----:B------:R-:W-:Y:S01]  /*0ce0*/  IMAD R3, R6, 0x40, R11 ;  /* 0x0000004006037824 */ /* 0x000fe200078e020b */
[----:B------:R-:W-:Y:S02]  /*0cf0*/  SHF.R.S32.HI R7, RZ, 0x4, R4 ;  /* 0x00000004ff077819 */ /* 0x000fe40000011404 */
[----:B------:R-:W-:Y:S02]  /*0d00*/  SHF.R.S32.HI R15, RZ, 0x5, R5 ;  /* 0x00000005ff0f7819 */ /* 0x000fe40000011405 */
[C---:B------:R-:W-:Y:S01]  /*0d10*/  LOP3.LUT R5, R4.reuse, 0x3fffff0, RZ, 0xc0, !PT ;  /* 0x03fffff004057812 */ /* 0x040fe200078ec0ff */
[----:B------:R0:W-:Y:S01]  /*0d20*/  STL [R1+0x28], R3 ;  /* 0x0000280301007387 */ /* 0x0001e20000100800 */
[----:B------:R-:W-:-:S03]  /*0d30*/  LEA.HI R4, R4, R7, RZ, 0x1 ;  /* 0x0000000704047211 */ /* 0x000fc600078f08ff */
[----:B------:R-:W-:Y:S01]  /*0d40*/  IMAD.IADD R5, R13, 0x1, -R5 ;  /* 0x000000010d057824 */ /* 0x000fe200078e0a05 */
[----:B------:R-:W-:Y:S02]  /*0d50*/  LOP3.LUT R4, R4, 0x1ffffffe, RZ, 0xc0, !PT ;  /* 0x1ffffffe04047812 */ /* 0x000fe400078ec0ff */
[----:B0-----:R-:W-:-:S04]  /*0d60*/  LEA.HI R3, R0, R13, RZ, 0x2 ;  /* 0x0000000d00037211 */ /* 0x001fc800078f10ff */
[----:B------:R-:W-:Y:S01]  /*0d70*/  SHF.R.S32.HI R19, RZ, 0x2, R3 ;  /* 0x00000002ff137819 */ /* 0x000fe20000011403 */
[----:B------:R-:W-:Y:S02]  /*0d80*/  IMAD.IADD R4, R7, 0x1, -R4 ;  /* 0x0000000107047824 */ /* 0x000fe400078e0a04 */
[----:B------:R-:W-:Y:S02]  /*0d90*/  IMAD R5, R15, 0x10, R5 ;  /* 0x000000100f057824 */ /* 0x000fe400078e0205 */
[----:B------:R-:W-:Y:S02]  /*0da0*/  VIADD R8, R19, 0x60 ;  /* 0x0000006013087836 */ /* 0x000fe40000000000 */
[----:B------:R-:W-:Y:S01]  /*0db0*/  IMAD R7, R5, 0x8, R4 ;  /* 0x0000000805077824 */ /* 0x000fe200078e0204 */
[----:B------:R-:W-:Y:S02]  /*0dc0*/  LEA.HI R0, R0, R13, RZ, 0x3 ;  /* 0x0000000d00007211 */ /* 0x000fe400078f18ff */
[----:B------:R-:W-:-:S02]  /*0dd0*/  SHF.R.S32.HI R5, RZ, 0x1f, R8 ;  /* 0x0000001fff057819 */ /* 0x000fc40000011408 */
[----:B------:R-:W-:Y:S02]  /*0de0*/  LOP3.LUT R4, R3, 0xfffffffc, RZ, 0xc0, !PT ;  /* 0xfffffffc03047812 */ /* 0x000fe400078ec0ff */
[----:B------:R-:W-:Y:S02]  /*0df0*/  LEA.HI R5, R5, R8, RZ, 0x3 ;  /* 0x0000000805057211 */ /* 0x000fe400078f18ff */
[----:B------:R-:W-:Y:S01]  /*0e00*/  LOP3.LUT R0, R0, 0x1ffffff8, RZ, 0xc0, !PT ;  /* 0x1ffffff800007812 */ /* 0x000fe200078ec0ff */
[----:B------:R-:W-:Y:S01]  /*0e10*/  IMAD.IADD R4, R13, 0x1, -R4 ;  /* 0x000000010d047824 */ /* 0x000fe200078e0a04 */
[----:B------:R-:W-:Y:S01]  /*0e20*/  SHF.R.S32.HI R6, RZ, 0x1f, R3 ;  /* 0x0000001fff067819 */ /* 0x000fe20000011403 */
[----:B------:R-:W-:Y:S02]  /*0e30*/  IMAD.SHL.U32 R3, R8, 0x40, RZ ;  /* 0x0000004008037824 */ /* 0x000fe400078e00ff */
[----:B------:R-:W-:Y:S02]  /*0e40*/  IMAD.SHL.U32 R5, R5, 0x40, RZ ;  /* 0x0000004005057824 */ /* 0x000fe400078e00ff */
[----:B------:R-:W-:Y:S01]  /*0e50*/  IMAD.IADD R0, R13, 0x1, -R0 ;  /* 0x000000010d007824 */ /* 0x000fe200078e0a00 */
[----:B------:R-:W-:Y:S01]  /*0e60*/  LEA.HI R6, R6, R19, RZ, 0x3 ;  /* 0x0000001306067211 */ /* 0x000fe200078f18ff */
[----:B------:R-:W-:Y:S01]  /*0e70*/  IMAD.SHL.U32 R16, R4, 0x8, RZ ;  /* 0x0000000804107824 */ /* 0x000fe200078e00ff */
[----:B------:R-:W-:-:S02]  /*0e80*/  LOP3.LUT R3, R3, 0x1c0, RZ, 0xc0, !PT ;  /* 0x000001c003037812 */ /* 0x000fc400078ec0ff */
[----:B------:R-:W-:Y:S02]  /*0e90*/  SHF.R.S32.HI R4, RZ, 0x1f, R19 ;  /* 0x0000001fff047819 */ /* 0x000fe40000011413 */
[----:B------:R-:W-:Y:S02]  /*0ea0*/  LOP3.LUT R4, R5, 0xfffffe00, RZ, 0xc0, !PT ;  /* 0xfffffe0005047812 */ /* 0x000fe400078ec0ff */
[----:B------:R-:W-:Y:S02]  /*0eb0*/  SHF.L.U32 R0, R0, 0x3, RZ ;  /* 0x0000000300007819 */ /* 0x000fe400000006ff */
[----:B------:R-:W-:Y:S01]  /*0ec0*/  LOP3.LUT R6, R6, 0xfffffff8, RZ, 0xc0, !PT ;  /* 0xfffffff806067812 */ /* 0x000fe200078ec0ff */
[----:B------:R-:W-:Y:S01]  /*0ed0*/  STL [R1+0x38], RZ ;  /* 0x000038ff01007387 */ /* 0x000fe20000100800 */
[----:B------:R-:W-:Y:S02]  /*0ee0*/  SHF.R.U32.HI R8, RZ, 0x3, R3 ;  /* 0x00000003ff087819 */ /* 0x000fe40000011603 */
[----:B------:R-:W-:Y:S01]  /*0ef0*/  LOP3.LUT R3, R3, 0x38, R16, 0xf8, !PT ;  /* 0x0000003803037812 */ /* 0x000fe200078ef810 */
[----:B------:R-:W-:Y:S01]  /*0f00*/  STL [R1+0x20], R4 ;  /* 0x0000200401007387 */ /* 0x000fe20000100800 */
[----:B------:R-:W-:-:S03]  /*0f10*/  LOP3.LUT R9, R9, 0x7ffffffc, RZ, 0xc0, !PT ;  /* 0x7ffffffc09097812 */ /* 0x000fc600078ec0ff */
[----:B------:R0:W-:Y:S01]  /*0f20*/  STL [R1+0x34], R0 ;  /* 0x0000340001007387 */ /* 0x0001e20000100800 */
[----:B------:R-:W-:Y:S01]  /*0f30*/  LOP3.LUT R3, R4, R3, R8, 0xf6, !PT ;  /* 0x0000000304037212 */ /* 0x000fe200078ef608 */
[----:B------:R-:W-:Y:S02]  /*0f40*/  IMAD.IADD R5, R12, 0x1, -R9 ;  /* 0x000000010c057824 */ /* 0x000fe400078e0a09 */
[----:B0-----:R-:W-:Y:S02]  /*0f50*/  IMAD.IADD R0, R19, 0x1, -R6 ;  /* 0x0000000113007824 */ /* 0x001fe400078e0a06 */
[----:B------:R-:W-:-:S03]  /*0f60*/  IMAD.SHL.U32 R4, R7, 0x8, RZ ;  /* 0x0000000807047824 */ /* 0x000fc600078e00ff */
[----:B------:R0:W-:Y:S04]  /*0f70*/  STL [R1+0x1c], R0 ;  /* 0x00001c0001007387 */ /* 0x0001e80000100800 */
[----:B------:R1:W-:Y:S01]  /*0f80*/  STL [R1+0x24], R5 ;  /* 0x0000240501007387 */ /* 0x0003e20000100800 */
[----:B0-----:R-:W-:-:S05]  /*0f90*/  IMAD R0, R3, 0x2, R2 ;  /* 0x0000000203007824 */ /* 0x001fca00078e0202 */
[----:B------:R1:W-:Y:S04]  /*0fa0*/  STL [R1+0x40], R0 ;  /* 0x0000400001007387 */ /* 0x0003e80000100800 */
[----:B------:R1:W-:Y:S01]  /*0fb0*/  STL [R1+0x44], R4 ;  /* 0x0000440401007387 */ /* 0x0003e20000100800 */
[----:B------:R-:W-:Y:S01]  /*0fc0*/  CS2R R22, SRZ ;  /* 0x0000000000167805 */ /* 0x000fe2000001ff00 */
[----:B------:R-:W-:Y:S01]  /*0fd0*/  IMAD.MOV.U32 R156, RZ, RZ, RZ ;  /* 0x000000ffff9c7224 */ /* 0x000fe200078e00ff */
[----:B------:R-:W-:Y:S02]  /*0fe0*/  MOV R18, RZ ;  /* 0x000000ff00127202 */ /* 0x000fe40000000f00 */
[----:B-12---:R-:W-:-:S07]  /*0ff0*/  LOP3.LUT R157, R14, 0x1, RZ, 0xfc, !PT ;  /* 0x000000010e9d7812 */ /* 0x006fce00078efcff */
.L_x_12526:
[----:B0----5:R-:W0:Y:S02]  /*1000*/  LDC.64 R4, c[0x0][0xc60] ;  /* 0x00031800ff047b82 */ /* 0x021e240000000a00 */
[----:B0-----:R-:W-:-:S05]  /*1010*/  IMAD.WIDE R4, R155, 0x4, R4 ;  /* 0x000000049b047825 */ /* 0x001fca00078e0204 */
[----:B-12---:R-:W2:Y:S01]  /*1020*/  LDG.E R10, desc[UR40][R4.64] ;  /* 0x00000028040a7981 */ /* 0x006ea2000c1e1900 */
[----:B------:R-:W-:Y:S05]  /*1030*/  YIELD ;  /* 0x0000000000007946 */ /* 0x000fea0003800000 */
[----:B------:R-:W-:Y:S01]  /*1040*/  ULDC.64 UR4, c[0x0][0xa28] ;  /* 0x00028a0000047ab9 */ /* 0x000fe20000000a00 */
[----:B------:R-:W-:Y:S01]  /*1050*/  ULDC.64 UR8, c[0x0][0xa18] ;  /* 0x0002860000087ab9 */ /* 0x000fe20000000a00 */
[----:B------:R-:W-:Y:S01]  /*1060*/  ISETP.NE.U32.AND P1, PT, RZ, UR4, PT ;  /* 0x00000004ff007c0c */ /* 0x000fe2000bf25070 */
[----:B------:R-:W-:Y:S01]  /*1070*/  IMAD.MOV.U32 R3, RZ, RZ, RZ ;  /* 0x000000ffff037224 */ /* 0x000fe200078e00ff */
[----:B------:R-:W-:Y:S01]  /*1080*/  ULDC.64 UR6, c[0x0][0xa08] ;  /* 0x0002820000067ab9 */ /* 0x000fe20000000a00 */
[----:B------:R-:W-:-:S02]  /*1090*/  MOV R31, RZ ;  /* 0x000000ff001f7202 */ /* 0x000fc40000000f00 */
[----:B------:R-:W-:Y:S02]  /*10a0*/  ISETP.NE.AND.EX P1, PT, RZ, UR5, PT, P1 ;  /* 0x00000005ff007c0c */ /* 0x000fe4000bf25310 */
[----:B------:R-:W-:-:S04]  /*10b0*/  ISETP.NE.U32.AND P0, PT, RZ, UR6, PT ;  /* 0x00000006ff007c0c */ /* 0x000fc8000bf05070 */
[----:B------:R-:W-:Y:S02]  /*10c0*/  ISETP.NE.AND.EX P0, PT, RZ, UR7, PT, P0 ;  /* 0x00000007ff007c0c */ /* 0x000fe4000bf05300 */
[----:B--2---:R-:W-:Y:S01]  /*10d0*/  SHF.R.S32.HI R0, RZ, 0x1f, R10 ;  /* 0x0000001fff007819 */ /* 0x004fe2000001140a */
[----:B------:R-:W-:-:S04]  /*10e0*/  IMAD.SHL.U32 R32, R10, 0x4, RZ ;  /* 0x000000040a207824 */ /* 0x000fc800078e00ff */
        /* <DEDUP_REMOVED lines=15> */
[----:B------:R-:W2:Y:S01]  /*11e0*/  @P2 LDG.E R11, desc[UR40][R4.64] ;  /* 0x00000028040b2981 */ /* 0x000ea2000c1e1900 */
        /* <DEDUP_REMOVED lines=16> */
[----:B------:R-:W1:Y:S02]  /*12f0*/  LDC.64 R4, c[0x0][0xa00] ;  /* 0x00028000ff047b82 */ /* 0x000e640000000a00 */
[----:B-1----:R-:W-:-:S05]  /*1300*/  IMAD.WIDE R4, R29, 0x4, R4 ;  /* 0x000000041d047825 */ /* 0x002fca00078e0204 */
[----:B------:R-:W2:Y:S04]  /*1310*/  LDG.E R0, desc[UR40][R4.64] ;  /* 0x0000002804007981 */ /* 0x000ea8000c1e1900 */
[----:B0-----:R-:W2:Y:S02]  /*1320*/  LDG.E R7, desc[UR40][R4.64+0x4] ;  /* 0x0000042804077981 */ /* 0x001ea4000c1e1900 */
[----:B--2---:R-:W-:-:S05]  /*1330*/  IMAD.IADD R11, R7, 0x1, -R0 ;  /* 0x00000001070b7824 */ /* 0x004fca00078e0a00 */
[----:B------:R1:W-:Y:S02]  /*1340*/  STL [R1+0x10], R11 ;  /* 0x0000100b01007387 */ /* 0x0003e40000100800 */
.L_x_12372:
[----:B------:R-:W-:Y:S01]  /*1350*/  ULDC.64 UR4, c[0x0][0xa20] ;  /* 0x0002880000047ab9 */ /* 0x000fe20000000a00 */
[----:B------:R2:W-:Y:S01]  /*1360*/  STL [R1+0x3c], R153 ;  /* 0x00003c9901007387 */ /* 0x0005e20000100800 */
[----:B------:R-:W-:-:S03]  /*1370*/  ISETP.NE.U32.AND P1, PT, RZ, UR4, PT ;  /* 0x00000004ff007c0c */ /* 0x000fc6000bf25070 */
[----:B------:R2:W-:Y:S01]  /*1380*/  STL [R1+0x30], R154 ;  /* 0x0000309a01007387 */ /* 0x0005e20000100800 */
[----:B------:R-:W-:-:S13]  /*1390*/  ISETP.NE.AND.EX P1, PT, RZ, UR5, PT, P1 ;  /* 0x00000005ff007c0c */ /* 0x000fda000bf25310 */
[----:B--2---:R-:W-:Y:S05]  /*13a0*/  @!P1 BRA `(.L_x_12373) ;  /* 0x0000000000109947 */ /* 0x004fea0003800000 */
[----:B------:R-:W-:-:S04]  /*13b0*/  IADD3 R4, P0, R32, UR4, RZ ;  /* 0x0000000420047c10 */ /* 0x000fc8000ff1e0ff */
[----:B------:R-:W-:-:S05]  /*13c0*/  IADD3.X R5, R33, UR5, RZ, P0, !PT ;  /* 0x0000000521057c10 */ /* 0x000fca00087fe4ff */
[----:B------:R2:W5:Y:S01]  /*13d0*/  LDG.E R30, desc[UR40][R4.64] ;  /* 0x00000028041e7981 */ /* 0x000562000c1e1900 */
[----:B------:R-:W-:Y:S05]  /*13e0*/  BRA `(.L_x_12374) ;  /* 0x0000000000107947 */ /* 0x000fea0003800000 */
.L_x_12373:
[----:B------:R-:W-:Y:S05]  /*13f0*/  @!P0 BRA `(.L_x_12374) ;  /* 0x00000000000c8947 */ /* 0x000fea0003800000 */
[----:B------:R-:W2:Y:S04]  /*1400*/  LDG.E R5, desc[UR40][R8.64] ;  /* 0x0000002808057981 */ /* 0x000ea8000c1e1900 */
[----:B------:R-:W2:Y:S02]  /*1410*/  LDG.E R30, desc[UR40][R8.64+0x4] ;  /* 0x00000428081e7981 */ /* 0x000ea4000c1e1900 */
[----:B--2---:R-:W-:-:S07]  /*1420*/  IMAD.IADD R30, R30, 0x1, -R5 ;  /* 0x000000011e1e7824 */ /* 0x004fce00078e0a05 */
.L_x_12374:
[----:B------:R-:W-:Y:S02]  /*1430*/  ULDC.64 UR4, c[0x0][0xa10] ;  /* 0x0002840000047ab9 */ /* 0x000fe40000000a00 */
[----:B------:R-:W-:-:S04]  /*1440*/  ISETP.NE.U32.AND P0, PT, RZ, UR4, PT ;  /* 0x00000004ff007c0c */ /* 0x000fc8000bf05070 */
[----:B------:R-:W-:Y:S01]  /*1450*/  ISETP.NE.AND.EX P0, PT, RZ, UR5, PT, P0 ;  /* 0x00000005ff007c0c */ /* 0x000fe2000bf05300 */
[----:B0-----:R-:W-:Y:S01]  /*1460*/  IMAD.MOV.U32 R8, RZ, RZ, 0xc0 ;  /* 0x000000c0ff087424 */ /* 0x001fe200078e00ff */
[----:B------:R-:W-:-:S11]  /*1470*/  ULDC.64 UR4, c[0x0][0xa30] ;  /* 0x00028c0000047ab9 */ /* 0x000fd60000000a00 */
[----:B--2---:R-:W0:Y:S02]  /*1480*/  @P0 LDC.64 R4, c[0x0][0xa10] ;  /* 0x00028400ff040b82 */ /* 0x004e240000000a00 */
[----:B0-----:R-:W-:-:S05]  /*1490*/  @P0 IMAD.WIDE R4, R29, 0x4, R4 ;  /* 0x000000041d040825 */ /* 0x001fca00078e0204 */
[----:B------:R-:W2:Y:S04]  /*14a0*/  @P0 LDG.E R0, desc[UR40][R4.64] ;  /* 0x0000002804000981 */ /* 0x000ea8000c1e1900 */
[----:B------:R-:W2:Y:S01]  /*14b0*/  @P0 LDG.E R9, desc[UR40][R4.64+0x4] ;  /* 0x0000042804090981 */ /* 0x000ea2000c1e1900 */
[----:B------:R-:W-:Y:S02]  /*14c0*/  ISETP.NE.U32.AND P1, PT, RZ, UR4, PT ;  /* 0x00000004ff007c0c */ /* 0x000fe4000bf25070 */
[----:B-----5:R-:W-:Y:S02]  /*14d0*/  MOV R24, R30 ;  /* 0x0000001e00187202 */ /* 0x020fe40000000f00 */
        /* <DEDUP_REMOVED lines=12> */
[----:B------:R-:W-:-:S02]  /*15a0*/  VIMNMX R27, RZ, R27, !PT ;  /* 0x0000001bff1b7248 */ /* 0x000fc40007fe0100 */
        /* <DEDUP_REMOVED lines=33> */
[----:B-1----:R-:W-:-:S02]  /*17c0*/  IMAD.U32 R11, RZ, RZ, UR7 ;  /* 0x00000007ff0b7e24 */ /* 0x002fc4000f8e00ff */
[----:B------:R-:W-:Y:S02]  /*17d0*/  IMAD.MOV.U32 R8, RZ, RZ, 0x70 ;  /* 0x00000070ff087424 */ /* 0x000fe400078e00ff */
[----:B------:R-:W-:Y:S02]  /*17e0*/  IMAD.MOV.U32 R12, RZ, RZ, 0x1 ;  /* 0x00000001ff0c7424 */ /* 0x000fe400078e00ff */
[----:B0-----:R-:W-:-:S07]  /*17f0*/  IMAD.MOV.U32 R13, RZ, RZ, RZ ;  /* 0x000000ffff0d7224 */ /* 0x001fce00078e00ff */
[----:B------:R-:W-:-:S07]  /*1800*/  LEPC R20, `(.L_x_12377) ;  /* 0x000000001014794e */ /* 0x000fce0000000000 */
[----:B--2--5:R-:W-:Y:S05]  /*1810*/  CALL.ABS.NOINC R14 ;  /* 0x000000000e007343 */ /* 0x024fea0003c00000 */
.L_x_12377:
[----:B------:R-:W-:Y:S05]  /*1820*/  BSYNC B6 ;  /* 0x0000000000067941 */ /* 0x000fea0003800000 */
.L_x_12376:
        /* <DEDUP_REMOVED lines=8> */
[----:B------:R0:W2:Y:S01]  /*18b0*/  LDC.64 R14, c[0x4][R0] ;  /* 0x01000000000e7b82 */ /* 0x0000a20000000a00 */
[----:B------:R-:W-:Y:S01]  /*18c0*/  IMAD.U32 R5, RZ, RZ, UR5 ;  /* 0x00000005ff057e24 */ /* 0x000fe2000f8e00ff */
[----:B------:R-:W-:Y:S01]  /*18d0*/  ULDC.64 UR4, c[0x4][0x1c0] ;  /* 0x0100700000047ab9 */ /* 0x000fe20000000a00 */
[----:B------:R-:W-:Y:S01]  /*18e0*/  IMAD.U32 R10, RZ, RZ, UR6 ;  /* 0x00000006ff0a7e24 */ /* 0x000fe2000f8e00ff */
[----:B------:R-:W-:Y:S01]  /*18f0*/  MOV R12, 0x1 ;  /* 0x00000001000c7802 */ /* 0x000fe20000000f00 */
[----:B------:R-:W-:Y:S02]  /*1900*/  IMAD.U32 R6, RZ, RZ, UR4 ;  /* 0x00000004ff067e24 */ /* 0x000fe4000f8e00ff */
[----:B------:R-:W-:-:S02]  /*1910*/  IMAD.U32 R7, RZ, RZ, UR5 ;  /* 0x00000005ff077e24 */ /* 0x000fc4000f8e00ff */
[----:B-1----:R-:W-:Y:S02]  /*1920*/  IMAD.U32 R11, RZ, RZ, UR7 ;  /* 0x00000007ff0b7e24 */ /* 0x002fe4000f8e00ff */
[----:B------:R-:W-:Y:S02]  /*1930*/  IMAD.MOV.U32 R8, RZ, RZ, 0x70 ;  /* 0x00000070ff087424 */ /* 0x000fe400078e00ff */
[----:B0-----:R-:W-:-:S07]  /*1940*/  IMAD.MOV.U32 R13, RZ, RZ, RZ ;  /* 0x000000ffff0d7224 */ /* 0x001fce00078e00ff */
[----:B------:R-:W-:-:S07]  /*1950*/  LEPC R20, `(.L_x_12379) ;  /* 0x000000001014794e */ /* 0x000fce0000000000 */
[----:B--2--5:R-:W-:Y:S05]  /*1960*/  CALL.ABS.NOINC R14 ;  /* 0x000000000e007343 */ /* 0x024fea0003c00000 */
.L_x_12379:
[----:B------:R-:W-:Y:S05]  /*1970*/  BSYNC B6 ;  /* 0x0000000000067941 */ /* 0x000fea0003800000 */
.L_x_12378:
[----:B------:R-:W-:Y:S01]  /*1980*/  ULDC.64 UR4, c[0x0][0x9f8] ;  /* 0x00027e0000047ab9 */ /* 0x000fe20000000a00 */
[----:B------:R-:W2:Y:S01]  /*1990*/  LDL R34, [R1+0x1c] ;  /* 0x00001c0001227983 */ /* 0x000ea20000100800 */
[----:B------:R-:W-:Y:S01]  /*19a0*/  ISETP.NE.U32.AND P0, PT, RZ, UR4, PT ;  /* 0x00000004ff007c0c */ /* 0x000fe2000bf05070 */
[----:B------:R-:W0:Y:S08]  /*19b0*/  LDC R0, c[0x0][0x428] ;  /* 0x00010a00ff007b82 */ /* 0x000e300000000800 */
[----:B------:R-:W3:Y:S01]  /*19c0*/  LDC.64 R74, c[0x0][0x2f0] ;  /* 0x0000bc00ff4a7b82 */ /* 0x000ee20000000a00 */
[----:B------:R-:W-:Y:S01]  /*19d0*/  ISETP.NE.AND.EX P0, PT, RZ, UR5, PT, P0 ;  /* 0x00000005ff007c0c */ /* 0x000fe2000bf05300 */
[----:B------:R-:W4:Y:S01]  /*19e0*/  LDL.LU R40, [R1+0x8] ;  /* 0x0000080001287983 */ /* 0x000f220000300800 */
[----:B------:R-:W-:Y:S01]  /*19f0*/  IMAD.IADD R14, R31, 0x1, R30 ;  /* 0x000000011f0e7824 */ /* 0x000fe200078e021e */
[----:B------:R-:W-:Y:S01]  /*1a00*/  ULDC.64 UR6, c[0x0][0xa08] ;  /* 0x0002820000067ab9 */ /* 0x000fe20000000a00 */
[----:B------:R-:W1:Y:S03]  /*1a10*/  S2R R20, SR_TID.X ;  /* 0x0000000000147919 */ /* 0x000e660000002100 */
[----:B------:R-:W2:Y:S06]  /*1a20*/  LDC.64 R72, c[0x0][0x3d8] ;  /* 0x0000f600ff487b82 */ /* 0x000eac0000000a00 */
[----:B------:R-:W-:-:S02]  /*1a30*/  @P0 IADD3 R4, P1, R32, UR4, RZ ;  /* 0x0000000420040c10 */ /* 0x000fc4000ff3e0ff */
[----:B------:R-:W4:Y:S02]  /*1a40*/  LDL R32, [R1+0x20] ;  /* 0x0000200001207983 */ /* 0x000f240000100800 */
[----:B------:R-:W-:Y:S01]  /*1a50*/  @P0 IADD3.X R5, R33, UR5, RZ, P1, !PT ;  /* 0x0000000521050c10 */ /* 0x000fe20008ffe4ff */
[----:B------:R-:W-:-:S04]  /*1a60*/  ULDC.64 UR4, c[0x0][0x2f8] ;  /* 0x0000be0000047ab9 */ /* 0x000fc80000000a00 */
[----:B------:R3:W4:Y:S01]  /*1a70*/  @P0 LDG.E R29, desc[UR40][R4.64] ;  /* 0x00000028041d0981 */ /* 0x000722000c1e1900 */
[----:B0-----:R-:W-:Y:S02]  /*1a80*/  ISETP.NE.AND P0, PT, R0, 0x1, PT ;  /* 0x000000010000780c */ /* 0x001fe40003f05270 */
[----:B------:R-:W-:Y:S02]  /*1a90*/  SHF.R.S32.HI R37, RZ, 0x1f, R14 ;  /* 0x0000001fff257819 */ /* 0x000fe4000001140e */
[----:B------:R-:W-:Y:S02]  /*1aa0*/  SHF.R.S32.HI R17, RZ, 0x1f, R16 ;  /* 0x0000001fff117819 */ /* 0x000fe40000011410 */
[----:B------:R-:W-:Y:S01]  /*1ab0*/  SHF.R.S32.HI R36, RZ, 0x1f, R19 ;  /* 0x0000001fff247819 */ /* 0x000fe20000011413 */
[-C--:B---3--:R-:W-:Y:S02]  /*1ac0*/  IMAD R6, R37, R74.reuse, RZ ;  /* 0x0000004a25067224 */ /* 0x088fe400078e02ff */
[----:B------:R-:W-:-:S04]  /*1ad0*/  IMAD.WIDE.U32 R4, R14, R74, RZ ;  /* 0x0000004a0e047225 */ /* 0x000fc800078e00ff */
[----:B------:R-:W0:Y:S01]  /*1ae0*/  @P0 LDC R3, c[0x0][0x42c] ;  /* 0x00010b00ff030b82 */ /* 0x000e220000000800 */
[----:B-1----:R-:W-:Y:S01]  /*1af0*/  SHF.R.U32.HI R38, RZ, 0x7, R20 ;  /* 0x00000007ff267819 */ /* 0x002fe20000011614 */
[----:B------:R-:W-:-:S03]  /*1b00*/  VIADD R21, R20, 0xffffff80 ;  /* 0xffffff8014157836 */ /* 0x000fc60000000000 */
[----:B------:R-:W-:Y:S02]  /*1b10*/  ISETP.NE.AND P6, PT, R38, 0x1, PT ;  /* 0x000000012600780c */ /* 0x000fe40003fc5270 */
[----:B------:R-:W-:Y:S01]  /*1b20*/  SHF.R.S32.HI R20, RZ, 0x1f, R21 ;  /* 0x0000001fff147819 */ /* 0x000fe20000011415 */
[----:B------:R-:W1:Y:S03]  /*1b30*/  @P0 LDC R7, c[0x0][0x430] ;  /* 0x00010c00ff070b82 */ /* 0x000e660000000800 */
[----:B------:R-:W-:Y:S01]  /*1b40*/  LEA.HI R20, R20, R21, RZ, 0x2 ;  /* 0x0000001514147211 */ /* 0x000fe200078f10ff */
[----:B------:R-:W3:Y:S03]  /*1b50*/  S2R R39, SR_TID.X ;  /* 0x0000000000277919 */ /* 0x000ee60000002100 */
[----:B------:R-:W-:-:S05]  /*1b60*/  LOP3.LUT R20, R20, 0xfffffffc, RZ, 0xc0, !PT ;  /* 0xfffffffc14147812 */ /* 0x000fca00078ec0ff */
[----:B------:R-:W-:Y:S02]  /*1b70*/  IMAD.IADD R20, R21, 0x1, -R20 ;  /* 0x0000000115147824 */ /* 0x000fe400078e0a14 */
[----:B0-----:R-:W-:-:S04]  /*1b80*/  @P0 IMAD.HI.U32 R0, R154, R3, RZ ;  /* 0x000000039a000227 */ /* 0x001fc800078e00ff */
[----:B------:R-:W-:Y:S02]  /*1b90*/  IMAD R3, R14, R75, R6 ;  /* 0x0000004b0e037224 */ /* 0x000fe400078e0206 */
[----:B------:R-:W-:Y:S01]  /*1ba0*/  IMAD.SHL.U32 R56, R20, 0x4, RZ ;  /* 0x0000000414387824 */ /* 0x000fe200078e00ff */
[----:B-1----:R-:W-:Y:S01]  /*1bb0*/  @P0 SHF.R.U32.HI R154, RZ, R7, R0 ;  /* 0x00000007ff9a0219 */ /* 0x002fe20000011600 */
[----:B------:R-:W-:Y:S01]  /*1bc0*/  IMAD.IADD R5, R5, 0x1, R3 ;  /* 0x0000000105057824 */ /* 0x000fe200078e0203 */
[----:B------:R-:W-:Y:S01]  /*1bd0*/  ISETP.NE.U32.AND P0, PT, RZ, UR6, PT ;  /* 0x00000006ff007c0c */ /* 0x000fe2000bf05070 */
[----:B------:R-:W-:Y:S01]  /*1be0*/  IMAD.WIDE.U32 R6, R19, R74, R16 ;  /* 0x0000004a13067225 */ /* 0x000fe200078e0010 */
[----:B------:R-:W-:Y:S02]  /*1bf0*/  SHF.R.S32.HI R9, RZ, 0x1f, R154 ;  /* 0x0000001fff097819 */ /* 0x000fe4000001149a */
[----:B------:R-:W-:Y:S01]  /*1c00*/  ISETP.NE.AND.EX P0, PT, RZ, UR7, PT, P0 ;  /* 0x00000007ff007c0c */ /* 0x000fe2000bf05300 */
[----:B------:R-:W-:-:S04]  /*1c10*/  IMAD.WIDE.U32 R4, R154, UR4, R4 ;  /* 0x000000049a047c25 */ /* 0x000fc8000f8e0004 */
[----:B------:R-:W-:-:S04]  /*1c20*/  IMAD R3, R9, UR4, RZ ;  /* 0x0000000409037c24 */ /* 0x000fc8000f8e02ff */
[----:B------:R-:W-:Y:S01]  /*1c30*/  IMAD R3, R154, UR5, R3 ;  /* 0x000000059a037c24 */ /* 0x000fe2000f8e0203 */
[----:B------:R-:W-:-:S03]  /*1c40*/  ULDC.64 UR4, c[0x0][0x300] ;  /* 0x0000c00000047ab9 */ /* 0x000fc60000000a00 */
[----:B------:R-:W-:Y:S01]  /*1c50*/  IMAD.IADD R5, R5, 0x1, R3 ;  /* 0x0000000105057824 */ /* 0x000fe200078e0203 */
[----:B------:R-:W-:Y:S02]  /*1c60*/  SHF.R.S32.HI R57, RZ, 0x1f, R56 ;  /* 0x0000001fff397819 */ /* 0x000fe40000011438 */
[----:B---3--:R-:W-:Y:S01]  /*1c70*/  IADD3 R39, R39, -0x80, RZ ;  /* 0xffffff8027277810 */ /* 0x008fe20007ffe0ff */
[----:B------:R-:W-:Y:S02]  /*1c80*/  VIADD R67, R16, 0x20 ;  /* 0x0000002010437836 */ /* 0x000fe40000000000 */
[----:B------:R-:W-:Y:S01]  /*1c90*/  VIADD R65, R38, 0x8 ;  /* 0x0000000826417836 */ /* 0x000fe20000000000 */
[----:B--2---:R-:W-:Y:S02]  /*1ca0*/  LOP3.LUT P1, RZ, R34, 0x4, RZ, 0xc0, !PT ;  /* 0x0000000422ff7812 */ /* 0x004fe4000782c0ff */
[----:B----4-:R-:W-:Y:S02]  /*1cb0*/  SEL R55, R29, RZ, !P0 ;  /* 0x000000ff1d377207 */ /* 0x010fe40004000000 */
[----:B------:R-:W-:-:S02]  /*1cc0*/  SHF.R.S32.HI R0, RZ, 0x1f, R29 ;  /* 0x0000001fff007819 */ /* 0x000fc4000001141d */
[----:B------:R-:W0:Y:S01]  /*1cd0*/  LDC R29, c[0x0][0x3d4] ;  /* 0x0000f500ff1d7b82 */ /* 0x000e220000000800 */
[----:B------:R-:W-:Y:S01]  /*1ce0*/  IMAD.WIDE.U32 R58, R55, UR4, R4 ;  /* 0x00000004373a7c25 */ /* 0x000fe2000f8e0004 */
[----:B------:R-:W-:Y:S02]  /*1cf0*/  SEL R10, R0, RZ, !P0 ;  /* 0x000000ff000a7207 */ /* 0x000fe40004000000 */
[----:B------:R-:W-:-:S03]  /*1d00*/  IADD3 R77, P0, R58, R6, RZ ;  /* 0x000000063a4d7210 */ /* 0x000fc60007f1e0ff */
[----:B------:R-:W-:Y:S01]  /*1d10*/  IMAD R0, R10, UR4, RZ ;  /* 0x000000040a007c24 */ /* 0x000fe2000f8e02ff */
[----:B------:R-:W1:Y:S03]  /*1d20*/  LDC.64 R4, c[0x0][0x3e8] ;  /* 0x0000fa00ff047b82 */ /* 0x000e660000000a00 */
[----:B------:R-:W-:Y:S01]  /*1d30*/  IMAD R3, R55, UR5, R0 ;  /* 0x0000000537037c24 */ /* 0x000fe2000f8e0200 */
[----:B------:R-:W-:Y:S05]  /*1d40*/  @!P6 WARPSYNC.ALL ;  /* 0x000000000000e948 */ /* 0x000fea0003800000 */
[----:B------:R-:W-:Y:S01]  /*1d50*/  ULDC.64 UR4, c[0x0][0x320] ;  /* 0x0000c80000047ab9 */ /* 0x000fe20000000a00 */
[----:B------:R-:W-:-:S02]  /*1d60*/  IMAD R0, R36, R74, RZ ;  /* 0x0000004a24007224 */ /* 0x000fc400078e02ff */
[----:B------:R-:W-:Y:S02]  /*1d70*/  IMAD R9, R9, UR4, RZ ;  /* 0x0000000409097c24 */ /* 0x000fe4000f8e02ff */
[----:B------:R-:W-:Y:S02]  /*1d80*/  IMAD R11, R19, R75, R0 ;  /* 0x0000004b130b7224 */ /* 0x000fe400078e0200 */
[C---:B------:R-:W-:Y:S02]  /*1d90*/  IMAD R13, R154.reuse, UR5, R9 ;  /* 0x000000059a0d7c24 */ /* 0x040fe4000f8e0209 */
[----:B------:R-:W-:Y:S01]  /*1da0*/  IMAD.WIDE.U32 R8, R154, UR4, R16 ;  /* 0x000000049a087c25 */ /* 0x000fe2000f8e0010 */
[----:B------:R-:W-:-:S03]  /*1db0*/  ULDC.64 UR4, c[0x0][0x328] ;  /* 0x0000ca0000047ab9 */ /* 0x000fc60000000a00 */
[----:B------:R-:W-:Y:S01]  /*1dc0*/  IMAD.IADD R78, R59, 0x1, R3 ;  /* 0x000000013b4e7824 */ /* 0x000fe200078e0203 */
[----:B------:R-:W-:Y:S01]  /*1dd0*/  IADD3 R9, R9, R13, RZ ;  /* 0x0000000d09097210 */ /* 0x000fe20007ffe0ff */
[----:B------:R-:W-:Y:S02]  /*1de0*/  IMAD R0, R36, R72, RZ ;  /* 0x0000004824007224 */ /* 0x000fe400078e02ff */
[----:B------:R-:W-:Y:S01]  /*1df0*/  IMAD R3, R10, UR4, RZ ;  /* 0x000000040a037c24 */ /* 0x000fe2000f8e02ff */
[----:B------:R-:W-:Y:S01]  /*1e00*/  IADD3.X R76, R78, R7, R11, P0, !PT ;  /* 0x000000074e4c7210 */ /* 0x000fe200007fe40b */
[----:B------:R-:W-:Y:S01]  /*1e10*/  IMAD R15, R19, R73, R0 ;  /* 0x00000049130f7224 */ /* 0x000fe200078e0200 */
[----:B0-----:R-:W-:Y:S01]  /*1e20*/  ISETP.GE.AND P0, PT, R16, R29, PT ;  /* 0x0000001d1000720c */ /* 0x001fe20003f06270 */
[----:B-1----:R-:W-:Y:S02]  /*1e30*/  IMAD R0, R36, R4, RZ ;  /* 0x0000000424007224 */ /* 0x002fe400078e02ff */
[----:B------:R-:W-:Y:S01]  /*1e40*/  IMAD R35, R55, UR5, R3 ;  /* 0x0000000537237c24 */ /* 0x000fe2000f8e0203 */
[----:B------:R-:W-:Y:S01]  /*1e50*/  SEL R3, R29, RZ, P0 ;  /* 0x000000ff1d037207 */ /* 0x000fe20000000000 */
[----:B------:R-:W-:Y:S01]  /*1e60*/  IMAD.WIDE.U32 R54, R55, UR4, R8 ;  /* 0x0000000437367c25 */ /* 0x000fe2000f8e0008 */
[----:B------:R-:W-:Y:S01]  /*1e70*/  LOP3.LUT R40, R40, 0xfffffffb, RZ, 0xc0, !PT ;  /* 0xfffffffb28287812 */ /* 0x000fe200078ec0ff */
[----:B------:R-:W-:-:S02]  /*1e80*/  ULDC UR4, c[0x0][0x2e4] ;  /* 0x0000b90000047ab9 */ /* 0x000fc40000000800 */
[C---:B------:R-:W-:Y:S02]  /*1e90*/  IMAD R21, R19.reuse, R5, R0 ;  /* 0x0000000513157224 */ /* 0x040fe400078e0200 */
[----:B------:R-:W-:-:S04]  /*1ea0*/  IMAD.WIDE.U32 R8, R19, R4, R56 ;  /* 0x0000000413087225 */ /* 0x000fc800078e0038 */
[----:B------:R-:W-:Y:S01]  /*1eb0*/  IMAD.WIDE.U32 R10, R19, R72, R16 ;  /* 0x00000048130a7225 */ /* 0x000fe200078e0010 */
[----:B------:R-:W-:-:S03]  /*1ec0*/  IADD3 R9, R9, R21, RZ ;  /* 0x0000001509097210 */ /* 0x000fc60007ffe0ff */
[----:B------:R-:W-:Y:S02]  /*1ed0*/  IMAD.IADD R11, R15, 0x1, R11 ;  /* 0x000000010f0b7824 */ /* 0x000fe400078e020b */
[----:B------:R-:W-:-:S04]  /*1ee0*/  IMAD.WIDE.U32 R6, R19, R72, R56 ;  /* 0x0000004813067225 */ /* 0x000fc800078e0038 */
[----:B------:R-:W-:Y:S01]  /*1ef0*/  IMAD.IADD R3, R16, 0x1, R3 ;  /* 0x0000000110037824 */ /* 0x000fe200078e0203 */
[----:B------:R-:W-:Y:S01]  /*1f00*/  @P1 LOP3.LUT R40, R40, 0x4, RZ, 0xfc, !PT ;  /* 0x0000000428281812 */ /* 0x000fe200078efcff */
[----:B------:R-:W-:Y:S01]  /*1f10*/  IMAD.IADD R7, R7, 0x1, R15 ;  /* 0x0000000107077824 */ /* 0x000fe200078e020f */
[----:B-----5:R-:W-:Y:S01]  /*1f20*/  SHF.R.S32.HI R15, RZ, 0x1f, R24 ;  /* 0x0000001fff0f7819 */ /* 0x020fe20000011418 */
[----:B------:R-:W-:Y:S01]  /*1f30*/  IMAD.SHL.U32 R71, R34, 0x40, RZ ;  /* 0x0000004022477824 */ /* 0x000fe200078e00ff */
[----:B------:R-:W-:Y:S01]  /*1f40*/  SHF.R.S32.HI R0, RZ, 0x1f, R3 ;  /* 0x0000001fff007819 */ /* 0x000fe20000011403 */
[----:B------:R-:W-:-:S04]  /*1f50*/  IMAD.WIDE.U32 R52, R24, R72, R10 ;  /* 0x0000004818347225 */ /* 0x000fc800078e000a */
[----:B------:R-:W-:Y:S01]  /*1f60*/  IMAD.WIDE.U32 R10, R24, R4, R8 ;  /* 0x00000004180a7225 */ /* 0x000fe200078e0008 */
[----:B------:R-:W-:-:S03]  /*1f70*/  IADD3 R8, P1, R19, R14, RZ ;  /* 0x0000000e13087210 */ /* 0x000fc60007f3e0ff */
[----:B------:R-:W-:Y:S01]  /*1f80*/  VIADD R34, R19, 0x60 ;  /* 0x0000006013227836 */ /* 0x000fe20000000000 */
[----:B------:R-:W-:Y:S01]  /*1f90*/  LEA.HI R0, R0, R3, RZ, 0x3 ;  /* 0x0000000300007211 */ /* 0x000fe200078f18ff */
[----:B------:R-:W-:Y:S01]  /*1fa0*/  IMAD R3, R15, R72, RZ ;  /* 0x000000480f037224 */ /* 0x000fe200078e02ff */
[----:B------:R-:W-:Y:S01]  /*1fb0*/  LOP3.LUT R71, R71, 0x1c0, RZ, 0xc0, !PT ;  /* 0x000001c047477812 */ /* 0x000fe200078ec0ff */
[----:B------:R-:W-:Y:S01]  /*1fc0*/  IMAD.X R9, R36, 0x1, R37, P1 ;  /* 0x0000000124097824 */ /* 0x000fe200008e0625 */
[----:B------:R-:W-:Y:S02]  /*1fd0*/  SHF.R.S32.HI R66, RZ, 0x1f, R34 ;  /* 0x0000001fff427819 */ /* 0x000fe40000011422 */
[----:B------:R-:W-:Y:S02]  /*1fe0*/  SHF.R.S32.HI R34, RZ, 0x1f, R39 ;  /* 0x0000001fff227819 */ /* 0x000fe40000011427 */
[----:B------:R-:W-:Y:S01]  /*1ff0*/  IADD3 R36, R19, 0x60, RZ ;  /* 0x0000006013247810 */ /* 0x000fe20007ffe0ff */
[----:B------:R-:W-:Y:S01]  /*2000*/  IMAD R33, R24, R73, R3 ;  /* 0x0000004918217224 */ /* 0x000fe200078e0203 */
[----:B------:R-:W-:-:S02]  /*2010*/  SHF.R.U32.HI R68, RZ, 0x3, R71 ;  /* 0x00000003ff447819 */ /* 0x000fc40000011647 */
[----:B------:R-:W-:Y:S02]  /*2020*/  LOP3.LUT R3, R71, 0x18, R16, 0xf8, !PT ;  /* 0x0000001847037812 */ /* 0x000fe400078ef810 */
[----:B------:R-:W-:Y:S01]  /*2030*/  LEA.HI R34, R34, R39, RZ, 0x5 ;  /* 0x0000002722227211 */ /* 0x000fe200078f28ff */
[----:B------:R-:W-:Y:S01]  /*2040*/  IMAD.SHL.U32 R36, R36, 0x40, RZ ;  /* 0x0000004024247824 */ /* 0x000fe200078e00ff */
[----:B------:R-:W-:Y:S02]  /*2050*/  LOP3.LUT R3, R3, R68, RZ, 0x3c, !PT ;  /* 0x0000004403037212 */ /* 0x000fe400078e3cff */
[----:B------:R-:W-:Y:S02]  /*2060*/  SHF.R.S32.HI R34, RZ, 0x5, R34 ;  /* 0x00000005ff227819 */ /* 0x000fe40000011422 */
[----:B------:R-:W-:Y:S01]  /*2070*/  LOP3.LUT R36, R36, 0x1c0, RZ, 0xc0, !PT ;  /* 0x000001c024247812 */ /* 0x000fe200078ec0ff */
[----:B------:R-:W-:Y:S01]  /*2080*/  IMAD.SHL.U32 R64, R29, 0x2, RZ ;  /* 0x000000021d407824 */ /* 0x000fe200078e00ff */
[--C-:B------:R-:W-:Y:S01]  /*2090*/  SHF.R.S32.HI R60, RZ, 0x3, R0.reuse ;  /* 0x00000003ff3c7819 */ /* 0x100fe20000011400 */
[----:B------:R-:W-:Y:S01]  /*20a0*/  IMAD R63, R34, 0x200, R3 ;  /* 0x00000200223f7824 */ /* 0x000fe200078e0203 */
[----:B------:R-:W-:-:S02]  /*20b0*/  LOP3.LUT R3, R71, 0x38, R0, 0xf8, !PT ;  /* 0x0000003847037812 */ /* 0x000fc400078ef800 */
[----:B------:R-:W-:Y:S02]  /*20c0*/  LOP3.LUT R29, R0, 0xfffffff8, RZ, 0xc0, !PT ;  /* 0xfffffff8001d7812 */ /* 0x000fe400078ec0ff */
[----:B------:R-:W-:Y:S01]  /*20d0*/  LOP3.LUT R0, R36, 0x38, R0, 0xf8, !PT ;  /* 0x0000003824007812 */ /* 0x000fe200078ef800 */
[C---:B------:R-:W-:Y:S01]  /*20e0*/  VIADD R36, R19.reuse, 0x60 ;  /* 0x0000006013247836 */ /* 0x040fe20000000000 */
[----:B------:R0:W-:Y:S03]  /*20f0*/  STL [R1+0x8], R40 ;  /* 0x0000082801007387 */ /* 0x0001e60000100800 */
[----:B------:R-:W-:Y:S02]  /*2100*/  IMAD.SHL.U32 R36, R36, 0x40, RZ ;  /* 0x0000004024247824 */ /* 0x000fe400078e00ff */
[----:B------:R-:W-:-:S03]  /*2110*/  IMAD.WIDE.U32 R12, R19, R4, R16 ;  /* 0x00000004130c7225 */ /* 0x000fc600078e0010 */
[----:B------:R-:W-:Y:S01]  /*2120*/  LOP3.LUT R36, R36, 0x1c0, RZ, 0xc0, !PT ;  /* 0x000001c024247812 */ /* 0x000fe200078ec0ff */
[----:B------:R-:W-:Y:S01]  /*2130*/  IMAD.IADD R13, R21, 0x1, R13 ;  /* 0x00000001150d7824 */ /* 0x000fe200078e020d */
[----:B------:R-:W-:Y:S01]  /*2140*/  LOP3.LUT R3, R3, R68, RZ, 0x3c, !PT ;  /* 0x0000004403037212 */ /* 0x000fe200078e3cff */
[----:B------:R-:W-:Y:S01]  /*2150*/  IMAD R15, R15, R4, RZ ;  /* 0x000000040f0f7224 */ /* 0x000fe200078e02ff */
[----:B------:R-:W-:Y:S01]  /*2160*/  SHF.R.U32.HI R36, RZ, 0x3, R36 ;  /* 0x00000003ff247819 */ /* 0x000fe20000011624 */
[----:B------:R-:W-:Y:S01]  /*2170*/  IMAD.WIDE.U32 R30, R24, R72, R6 ;  /* 0x00000048181e7225 */ /* 0x000fe200078e0006 */
[----:B------:R-:W-:Y:S02]  /*2180*/  SHF.L.U64.HI R70, R4, 0x7, R5 ;  /* 0x0000000704467819 */ /* 0x000fe40000010205 */
[----:B------:R-:W-:Y:S01]  /*2190*/  LOP3.LUT R0, R0, R36, RZ, 0x3c, !PT ;  /* 0x0000002400007212 */ /* 0x000fe200078e3cff */
[C---:B------:R-:W-:Y:S02]  /*21a0*/  IMAD R15, R24.reuse, R5, R15 ;  /* 0x00000005180f7224 */ /* 0x040fe400078e020f */
[----:B------:R-:W-:Y:S01]  /*21b0*/  IMAD.WIDE.U32 R20, R24, R4, R12 ;  /* 0x0000000418147225 */ /* 0x000fe200078e000c */
[----:B------:R-:W-:-:S03]  /*21c0*/  SHF.L.U64.HI R75, R74, 0x7, R75 ;  /* 0x000000074a4b7819 */ /* 0x000fc6000001024b */
[----:B------:R-:W-:Y:S01]  /*21d0*/  IMAD.SHL.U32 R69, R4, 0x80, RZ ;  /* 0x0000008004457824 */ /* 0x000fe200078e00ff */
[----:B------:R-:W-:Y:S01]  /*21e0*/  SHF.L.U64.HI R73, R72, 0x7, R73 ;  /* 0x0000000748497819 */ /* 0x000fe20000010249 */
[----:B------:R-:W-:Y:S01]  /*21f0*/  IMAD R4, R34, 0x200, R3 ;  /* 0x0000020022047824 */ /* 0x000fe200078e0203 */
[----:B------:R-:W-:Y:S01]  /*2200*/  IADD3 R3, R32, R0, RZ ;  /* 0x0000000020037210 */ /* 0x000fe20007ffe0ff */
[----:B------:R-:W-:Y:S01]  /*2210*/  IMAD.SHL.U32 R74, R74, 0x80, RZ ;  /* 0x000000804a4a7824 */ /* 0x000fe200078e00ff */
[----:B------:R-:W-:Y:S01]  /*2220*/  ISETP.GE.AND P1, PT, R16, UR4, PT ;  /* 0x0000000410007c0c */ /* 0x000fe2000bf26270 */
[----:B------:R-:W-:Y:S01]  /*2230*/  IMAD.SHL.U32 R72, R72, 0x80, RZ ;  /* 0x0000008048487824 */ /* 0x000fe200078e00ff */
[----:B------:R-:W-:Y:S01]  /*2240*/  @!P6 BAR.SYNC.DEFER_BLOCKING 0x9, 0x100 ;  /* 0x024400000000eb1d */ /* 0x000fe20000010000 */
[----:B------:R-:W-:Y:S01]  /*2250*/  IMAD.IADD R62, R33, 0x1, R53 ;  /* 0x00000001213e7824 */ /* 0x000fe200078e0235 */
[----:B------:R-:W-:Y:S01]  /*2260*/  ISETP.GE.AND P2, PT, R67, UR4, PT ;  /* 0x0000000443007c0c */ /* 0x000fe2000bf46270 */
[----:B------:R-:W-:Y:S01]  /*2270*/  IMAD.IADD R61, R15, 0x1, R21 ;  /* 0x000000010f3d7824 */ /* 0x000fe200078e0215 */
[----:B------:R-:W-:Y:S01]  /*2280*/  SHF.R.S32.HI R5, RZ, 0x1f, R29 ;  /* 0x0000001fff057819 */ /* 0x000fe2000001141d */
[----:B------:R-:W-:-:S02]  /*2290*/  IMAD.IADD R7, R31, 0x1, R33 ;  /* 0x000000011f077824 */ /* 0x000fc400078e0221 */
[----:B------:R-:W-:Y:S02]  /*22a0*/  IMAD.IADD R6, R11, 0x1, R15 ;  /* 0x000000010b067824 */ /* 0x000fe400078e020f */
[----:B0-----:R-:W-:-:S07]  /*22b0*/  IMAD.IADD R0, R55, 0x1, R35 ;  /* 0x0000000137007824 */ /* 0x001fce00078e0223 */
.L_x_12429:
[----:B------:R-:W2:Y:S01]  /*22c0*/  LDL R35, [R1+0x1c] ;  /* 0x00001c0001237983 */ /* 0x000ea20000100800 */
[----:B------:R-:W0:Y:S03]  /*22d0*/  LDC.64 R86, c[0x0][0x2f0] ;  /* 0x0000bc00ff567b82 */ /* 0x000e260000000a00 */
[----:B------:R-:W3:Y:S01]  /*22e0*/  LDL.LU R34, [R1+0x8] ;  /* 0x0000080001227983 */ /* 0x000ee20000300800 */
[----:B------:R-:W-:Y:S01]  /*22f0*/  VIADD R32, R26, 0xffffffff ;  /* 0xffffffff1a207836 */ /* 0x000fe20000000000 */
[----:B------:R-:W-:Y:S05]  /*2300*/  YIELD ;  /* 0x0000000000007946 */ /* 0x000fea0003800000 */
[----:B------:R-:W1:Y:S01]  /*2310*/  LDC.64 R80, c[0x0][0x2d8] ;  /* 0x0000b600ff507b82 */ /* 0x000e620000000a00 */
[----:B------:R-:W-:Y:S01]  /*2320*/  SHF.R.S32.HI R79, RZ, 0x1f, R32 ;  /* 0x0000001fff4f7819 */ /* 0x000fe20000011420 */
[-C--:B------:R-:W-:Y:S01]  /*2330*/  IMAD R13, R75, R32.reuse, RZ ;  /* 0x000000204b0d7224 */ /* 0x080fe200078e02ff */
[----:B------:R-:W-:Y:S01]  /*2340*/  BSSY B0, `(.L_x_12380) ;  /* 0x00002d1000007945 */ /* 0x000fe20003800000 */
[----:B------:R-:W-:-:S04]  /*2350*/  IMAD.WIDE.U32 R84, R74, R32, RZ ;  /* 0x000000204a547225 */ /* 0x000fc800078e00ff */
[----:B------:R-:W-:Y:S01]  /*2360*/  IMAD R13, R79, R74, R13 ;  /* 0x0000004a4f0d7224 */ /* 0x000fe200078e020d */
[----:B------:R-:W4:Y:S01]  /*2370*/  LDC R88, c[0x0][0x3d4] ;  /* 0x0000f500ff587b82 */ /* 0x000f220000000800 */
[----:B------:R-:W-:Y:S02]  /*2380*/  IADD3 R15, P3, R77, R84, RZ ;  /* 0x000000544d0f7210 */ /* 0x000fe40007f7e0ff */
[----:B------:R-:W-:Y:S02]  /*2390*/  IMAD.IADD R85, R85, 0x1, R13 ;  /* 0x0000000155557824 */ /* 0x000fe400078e020d */
[----:B0-----:R-:W-:Y:S02]  /*23a0*/  IMAD R33, R87, 0x60, RZ ;  /* 0x0000006057217824 */ /* 0x001fe400078e02ff */
[----:B------:R-:W-:-:S04]  /*23b0*/  IMAD.WIDE.U32 R12, R86, 0x60, R84 ;  /* 0x00000060560c7825 */ /* 0x000fc800078e0054 */
[----:B------:R-:W-:Y:S01]  /*23c0*/  IMAD.X R26, R85, 0x1, R76, P3 ;  /* 0x00000001551a7824 */ /* 0x000fe200018e064c */
[----:B------:R-:W-:Y:S01]  /*23d0*/  IADD3 R14, P4, R77, R12, RZ ;  /* 0x0000000c4d0e7210 */ /* 0x000fe20007f9e0ff */
[----:B------:R-:W-:Y:S01]  /*23e0*/  IMAD R12, R22, 0x2000, R63 ;  /* 0x00002000160c7824 */ /* 0x000fe200078e023f */
[CC--:B-1----:R-:W-:Y:S02]  /*23f0*/  LEA R38, P3, R15.reuse, R80.reuse, 0x1 ;  /* 0x000000500f267211 */ /* 0x0c2fe400078608ff */
[----:B------:R-:W-:Y:S01]  /*2400*/  IADD3.X R13, R76, R13, R33, P4, !PT ;  /* 0x0000000d4c0d7210 */ /* 0x000fe200027fe421 */
[----:B------:R-:W-:Y:S01]  /*2410*/  VIADD R82, R12, 0x20 ;  /* 0x000000200c527836 */ /* 0x000fe20000000000 */
[----:B------:R-:W-:Y:S01]  /*2420*/  LEA R36, P4, R14, R80, 0x1 ;  /* 0x000000500e247211 */ /* 0x000fe200078808ff */
[----:B------:R-:W-:Y:S01]  /*2430*/  IMAD R83, R12, 0x2, R25 ;  /* 0x000000020c537824 */ /* 0x000fe200078e0219 */
[-C--:B------:R-:W-:Y:S01]  /*2440*/  LEA.HI.X R39, R15, R81.reuse, R26, 0x1, P3 ;  /* 0x000000510f277211 */ /* 0x080fe200018f0c1a */
[----:B------:R-:W-:Y:S01]  /*2450*/  IMAD.MOV.U32 R26, RZ, RZ, R32 ;  /* 0x000000ffff1a7224 */ /* 0x000fe200078e0020 */
[----:B------:R-:W-:-:S02]  /*2460*/  LEA.HI.X R37, R14, R81, R13, 0x1, P4 ;  /* 0x000000510e257211 */ /* 0x000fc400020f0c0d */
[----:B------:R-:W-:Y:S02]  /*2470*/  ISETP.GT.AND P4, PT, R32, R27, PT ;  /* 0x0000001b2000720c */ /* 0x000fe40003f84270 */
[----:B----4-:R-:W-:Y:S02]  /*2480*/  ISETP.GE.AND P3, PT, R88, 0x1, PT ;  /* 0x000000015800780c */ /* 0x010fe40003f66270 */
[----:B--2---:R-:W-:Y:S02]  /*2490*/  LOP3.LUT P5, RZ, R35, 0x4, RZ, 0xc0, !PT ;  /* 0x0000000423ff7812 */ /* 0x004fe400078ac0ff */
[----:B---3--:R-:W-:-:S07]  /*24a0*/  LOP3.LUT R34, R34, 0xfffffffd, RZ, 0xc0, !PT ;  /* 0xfffffffd22227812 */ /* 0x008fce00078ec0ff */
[----:B------:R-:W-:-:S05]  /*24b0*/  @P4 LOP3.LUT R34, R34, 0x2, RZ, 0xfc, !PT ;  /* 0x0000000222224812 */ /* 0x000fca00078efcff */
[----:B------:R0:W-:Y:S01]  /*24c0*/  STL [R1+0x8], R34 ;  /* 0x0000082201007387 */ /* 0x0001e20000100800 */
[----:B------:R-:W-:-:S05]  /*24d0*/  @P5 IADD3 R82, R12, -0x20, RZ ;  /* 0xffffffe00c525810 */ /* 0x000fca0007ffe0ff */
        /* <DEDUP_REMOVED lines=22> */
[----:B0-----:R-:W-:Y:S02]  /*2640*/  CS2R R34, SRZ ;  /* 0x0000000000227805 */ /* 0x001fe4000001ff00 */
        /* <DEDUP_REMOVED lines=8> */
[----:B------:R-:W-:-:S04]  /*26d0*/  IADD3 R15, P3, R10, R44, RZ ;  /* 0x0000002c0a0f7210 */ /* 0x000fc80007f7e0ff */
[----:B------:R-:W-:Y:S02]  /*26e0*/  IADD3.X R48, R79, R6, RZ, P3, !PT ;  /* 0x000000064f307210 */ /* 0x000fe40001ffe4ff */
        /* <DEDUP_REMOVED lines=14> */
.L_x_12384:
[----:B------:R-:W-:Y:S05]  /*27d0*/  BSYNC B1 ;  /* 0x0000000000017941 */ /* 0x000fea0003800000 */
.L_x_12383:
        /* <DEDUP_REMOVED lines=32> */
[----:B------:R-:W-:-:S13]  /*29e0*/  ISETP.GE.AND P3, PT, R45, R88, PT ;  /* 0x000000582d00720c */ /* 0x000fda0003f66270 */
[----:B------:R0:W5:Y:S04]  /*29f0*/  @!P3 LDG.E.64 R32, desc[UR40][R12.64+0x20] ;  /* 0x000020280c20b981 */ /* 0x000168000c1e1b00 */
[----:B------:R0:W5:Y:S02]  /*2a00*/  @!P3 LDG.E.64 R34, desc[UR40][R14.64+0x20] ;  /* 0x000020280e22b981 */ /* 0x000164000c1e1b00 */
.L_x_12386:
[----:B------:R-:W-:Y:S05]  /*2a10*/  BSYNC B1 ;  /* 0x0000000000017941 */ /* 0x000fea0003800000 */
.L_x_12385:
[----:B0-----:R-:W-:Y:S01]  /*2a20*/  IMAD.MOV.U32 R12, RZ, RZ, R80 ;  /* 0x000000ffff0c7224 */ /* 0x001fe200078e0050 */
[----:B------:R-:W-:Y:S01]  /*2a30*/  PRMT R87, R87, 0x5410, R86 ;  /* 0x0000541057577816 */ /* 0x000fe20000000056 */
[----:B------:R-:W-:Y:S01]  /*2a40*/  IMAD.MOV.U32 R13, RZ, RZ, R81 ;  /* 0x000000ffff0d7224 */ /* 0x000fe200078e0051 */
[----:B------:R-:W-:Y:S01]  /*2a50*/  ISETP.NE.AND P3, PT, R157, 0x3, PT ;  /* 0x000000039d00780c */ /* 0x000fe20003f65270 */
[----:B------:R-:W-:Y:S01]  /*2a60*/  IMAD.MOV.U32 R14, RZ, RZ, R84 ;  /* 0x000000ffff0e7224 */ /* 0x000fe200078e0054 */
[----:B------:R-:W-:Y:S01]  /*2a70*/  PRMT R86, R87, 0x7610, R86 ;  /* 0x0000761057567816 */ /* 0x000fe20000000056 */
[----:B------:R-:W-:Y:S01]  /*2a80*/  IMAD.MOV.U32 R15, RZ, RZ, R85 ;  /* 0x000000ffff0f7224 */ /* 0x000fe200078e0055 */
[----:B------:R-:W-:Y:S01]  /*2a90*/  PRMT R95, R12, 0x5410, R13 ;  /* 0x000054100c5f7816 */ /* 0x000fe2000000000d */
[----:B------:R-:W-:Y:S02]  /*2aa0*/  IMAD.MOV.U32 R13, RZ, RZ, R51 ;  /* 0x000000ffff0d7224 */ /* 0x000fe400078e0033 */
[----:B------:R-:W-:Y:S01]  /*2ab0*/  IMAD.MOV.U32 R12, RZ, RZ, R50 ;  /* 0x000000ffff0c7224 */ /* 0x000fe200078e0032 */
        /* <DEDUP_REMOVED lines=17> */
.L_x_12387:
[----:B------:R-:W-:Y:S01]  /*2bd0*/  IMAD R79, R22, 0x8, R2 ;  /* 0x00000008164f7824 */ /* 0x000fe200078e0202 */
[----:B------:R-:W-:Y:S01]  /*2be0*/  SHF.L.U32 R91, R156, 0x1f, RZ ;  /* 0x0000001f9c5b7819 */ /* 0x000fe200000006ff */
[----:B------:R-:W-:Y:S03]  /*2bf0*/  BSSY B1, `(.L_x_12388) ;  /* 0x0000003000017945 */ /* 0x000fe60003800000 */
[----:B------:R-:W0:Y:S02]  /*2c00*/  SYNCS.PHASECHK.TRANS64.TRYWAIT P6, [R79+URZ+0x16890], R91 ;  /* 0x0168905b4f0075a7 */ /* 0x000e2400080c017f */
[----:B0-----:R-:W-:Y:S05]  /*2c10*/  @!P6 BRA `(.L_x_12389) ;  /* 0x0000013800e0e947 */ /* 0x001fea0003800000 */
.L_x_12629:
[----:B------:R-:W-:Y:S05]  /*2c20*/  BSYNC B1 ;  /* 0x0000000000017941 */ /* 0x000fea0003800000 */
.L_x_12388:
        /* <DEDUP_REMOVED lines=49> */
.L_x_12395:
[----:B------:R-:W-:Y:S05]  /*2f40*/  BSYNC B3 ;  /* 0x0000000000037941 */ /* 0x000fea0003800000 */
.L_x_12394:
[----:B--2---:R1:W-:Y:S02]  /*2f50*/  STG.E.128 desc[UR40][R38.64], R12 ;  /* 0x0000000c26007986 */ /* 0x0043e4000c101d28 */
.L_x_12393:
[----:B------:R-:W-:Y:S05]  /*2f60*/  BSYNC B2 ;  /* 0x0000000000027941 */ /* 0x000fea0003800000 */
.L_x_12392:
        /* <DEDUP_REMOVED lines=47> */
.L_x_12397:
[----:B------:R-:W-:Y:S05]  /*3260*/  BSYNC B2 ;  /* 0x0000000000027941 */ /* 0x000fea0003800000 */
.L_x_12396:
[----:B--2---:R2:W-:Y:S02]  /*3270*/  STG.E.128 desc[UR40][R38.64+0x40], R12 ;  /* 0x0000400c26007986 */ /* 0x0045e4000c101d28 */
.L_x_12391:
[----:B------:R-:W-:Y:S05]  /*3280*/  BSYNC B1 ;  /* 0x0000000000017941 */ /* 0x000fea0003800000 */
.L_x_12390:
        /* <DEDUP_REMOVED lines=48> */
.L_x_12402:
[----:B------:R-:W-:Y:S05]  /*3590*/  BSYNC B2 ;  /* 0x0000000000027941 */ /* 0x000fea0003800000 */
.L_x_12401:
[----:B--2---:R3:W-:Y:S02]  /*35a0*/  STG.E.128 desc[UR40][R36.64], R12 ;  /* 0x0000000c24007986 */ /* 0x0047e4000c101d28 */
.L_x_12400:
[----:B------:R-:W-:Y:S05]  /*35b0*/  BSYNC B1 ;  /* 0x0000000000017941 */ /* 0x000fea0003800000 */
.L_x_12399:
[----:B------:R-:W-:Y:S05]  /*35c0*/  @P2 BRA `(.L_x_12398) ;  /* 0x0000001800a02947 */ /* 0x000fea0003800000 */
[----:B-123--:R1:W2:Y:S01]  /*35d0*/  LDS.128 R12, [R82+0x11000] ;  /* 0x01100000520c7984 */ /* 0x00e2a20000000c00 */
        /* <DEDUP_REMOVED lines=45> */
.L_x_12404:
[----:B------:R-:W-:Y:S05]  /*38b0*/  BSYNC B1 ;  /* 0x0000000000017941 */ /* 0x000fea0003800000 */
.L_x_12403:
[----:B--2---:R1:W-:Y:S01]  /*38c0*/  STG.E.128 desc[UR40][R36.64+0x40], R12 ;  /* 0x0000400c24007986 */ /* 0x0043e2000c101d28 */
[----:B------:R-:W-:Y:S05]  /*38d0*/  BRA `(.L_x_12398) ;  /* 0x0000001400dc7947 */ /* 0x000fea0003800000 */
.L_x_12382:
[C---:B------:R-:W-:Y:S02]  /*38e0*/  ISETP.GE.AND P3, PT, R19.reuse, R90, PT ;  /* 0x0000005a1300720c */ /* 0x040fe40003f66270 */
[----:B0-----:R-:W-:Y:S02]  /*38f0*/  CS2R R34, SRZ ;  /* 0x0000000000227805 */ /* 0x001fe4000001ff00 */
        /* <DEDUP_REMOVED lines=46> */
.L_x_12406:
[----:B------:R-:W-:Y:S05]  /*3be0*/  BSYNC B1 ;  /* 0x0000000000017941 */ /* 0x000fea0003800000 */
.L_x_12405:
[----:B-----5:R-:W-:Y:S01]  /*3bf0*/  IMAD.MOV.U32 R44, RZ, RZ, R38 ;  /* 0x000000ffff2c7224 */ /* 0x020fe200078e0026 */
[----:B------:R-:W-:Y:S01]  /*3c00*/  MOV R45, R39 ;  /* 0x00000027002d7202 */ /* 0x000fe20000000f00 */
[----:B------:R-:W-:Y:S01]  /*3c10*/  IMAD.MOV.U32 R46, RZ, RZ, R36 ;  /* 0x000000ffff2e7224 */ /* 0x000fe200078e0024 */
[----:B------:R-:W-:Y:S01]  /*3c20*/  ISETP.NE.AND P3, PT, R157, 0x3, PT ;  /* 0x000000039d00780c */ /* 0x000fe20003f65270 */
[----:B------:R-:W-:-:S03]  /*3c30*/  IMAD.MOV.U32 R47, RZ, RZ, R37 ;  /* 0x000000ffff2f7224 */ /* 0x000fc600078e0025 */
        /* <DEDUP_REMOVED lines=20> */
[----:B------:R-:W-:Y:S02]  /*3d80*/  PRMT R102, R102, 0x5410, R44 ;  /* 0x0000541066667816 */ /* 0x000fe4000000002c */
[----:B------:R-:W-:Y:S02]  /*3d90*/  PRMT R107, R45, 0x7610, R107 ;  /* 0x000076102d6b7816 */ /* 0x000fe4000000006b */
[----:B------:R-:W-:Y:S02]  /*3da0*/  PRMT R106, R46, 0x7610, R106 ;  /* 0x000076102e6a7816 */ /* 0x000fe4000000006a */
[----:B------:R-:W-:Y:S01]  /*3db0*/  PRMT R109, R47, 0x7610, R109 ;  /* 0x000076102f6d7816 */ /* 0x000fe2000000006d */
[----:B------:R-:W-:Y:S06]  /*3dc0*/  @!P3 BRA `(.L_x_12407) ;  /* 0x000000000004b947 */ /* 0x000fec0003800000 */
[----:B------:R-:W-:Y:S01]  /*3dd0*/  BPT.TRAP 0x1 ;  /* 0x000000040000795c */ /* 0x000fe20000300000 */
.L_x_12407:
[----:B------:R-:W-:Y:S01]  /*3de0*/  IMAD R79, R22, 0x8, R2 ;  /* 0x00000008164f7824 */ /* 0x000fe200078e0202 */
[----:B------:R-:W-:Y:S01]  /*3df0*/  SHF.L.U32 R91, R156, 0x1f, RZ ;  /* 0x0000001f9c5b7819 */ /* 0x000fe200000006ff */
[----:B------:R-:W0:Y:S01]  /*3e00*/  LDC R93, c[0x0][0x2e4] ;  /* 0x0000b900ff5d7b82 */ /* 0x000e220000000800 */
[----:B------:R-:W-:Y:S02]  /*3e10*/  BSSY B1, `(.L_x_12408) ;  /* 0x0000004000017945 */ /* 0x000fe40003800000 */
[----:B------:R-:W1:Y:S01]  /*3e20*/  SYNCS.PHASECHK.TRANS64.TRYWAIT P5, [R79+URZ+0x16890], R91 ;  /* 0x0168905b4f0075a7 */ /* 0x000e6200080a017f */
[----:B0-----:R-:W-:Y:S01]  /*3e30*/  IMAD.IADD R95, R93, 0x1, -R64 ;  /* 0x000000015d5f7824 */ /* 0x001fe200078e0a40 */
[----:B-1----:R-:W-:Y:S06]  /*3e40*/  @!P5 BRA `(.L_x_12409) ;  /* 0x000001280068d947 */ /* 0x002fec0003800000 */
.L_x_12630:
[----:B------:R-:W-:Y:S05]  /*3e50*/  BSYNC B1 ;  /* 0x0000000000017941 */ /* 0x000fea0003800000 */
.L_x_12408:
        /* <DEDUP_REMOVED lines=23> */
[----:B------:R-:W-:Y:S01]  /*3fd0*/  IMAD R47, R46, 0x200, R45 ;  /* 0x000002002e2f7824 */ /* 0x000fe200078e022d */
[----:B------:R-:W-:-:S03]  /*3fe0*/  LEA R45, R22, R4, 0xd ;  /* 0x00000004162d7211 */ /* 0x000fc600078e68ff */
[----:B------:R-:W-:Y:S02]  /*3ff0*/  IMAD R47, R22, 0x2000, R47 ;  /* 0x00002000162f7824 */ /* 0x000fe400078e022f */
[--C-:B------:R-:W-:Y:S02]  /*4000*/  IMAD R45, R45, 0x2, R2.reuse ;  /* 0x000000022d2d7824 */ /* 0x100fe400078e0202 */
[----:B------:R-:W-:-:S04]  /*4010*/  IMAD R48, R47, 0x2, R2 ;  /* 0x000000022f307824 */ /* 0x000fc800078e0202 */
[----:B------:R-:W1:Y:S04]  /*4020*/  LDS.128 R44, [R45+0xe400] ;  /* 0x00e400002d2c7984 */ /* 0x000e680000000c00 */
[----:B------:R-:W2:Y:S01]  /*4030*/  LDS.128 R48, [R48+0xe400] ;  /* 0x00e4000030307984 */ /* 0x000ea20000000c00 */
[----:B------:R-:W-:Y:S05]  /*4040*/  @P4 BRA `(.L_x_12413) ;  /* 0x00000004004c4947 */ /* 0x000fea0003800000 */
[--C-:B------:R-:W-:Y:S01]  /*4050*/  SHF.R.U64 R32, R32, 0x10, R33.reuse ;  /* 0x0000001020207819 */ /* 0x100fe20000001221 */
[----:B------:R-:W-:Y:S01]  /*4060*/  HADD2.F32 R109, -RZ, R109.H0_H0 ;  /* 0x2000006dff6d7230 */ /* 0x000fe20000004100 */
[----:B------:R-:W-:Y:S01]  /*4070*/  SHF.R.U32.HI R33, RZ, 0x10, R33 ;  /* 0x00000010ff217819 */ /* 0x000fe20000011621 */
[----:B------:R-:W-:Y:S01]  /*4080*/  HADD2.F32 R104, -RZ, R104.H0_H0 ;  /* 0x20000068ff687230 */ /* 0x000fe20000004100 */
[--C-:B------:R-:W-:Y:S02]  /*4090*/  SHF.R.U64 R12, R12, 0x10, R13.reuse ;  /* 0x000000100c0c7819 */ /* 0x100fe4000000120d */
[----:B------:R-:W-:Y:S01]  /*40a0*/  SHF.R.U32.HI R103, RZ, 0x10, R13 ;  /* 0x00000010ff677819 */ /* 0x000fe2000001160d */
[----:B------:R-:W-:Y:S01]  /*40b0*/  HADD2.F32 R110, -RZ, R33.H0_H0 ;  /* 0x20000021ff6e7230 */ /* 0x000fe20000004100 */
[----:B------:R-:W-:Y:S02]  /*40c0*/  SHF.R.U64 R13, R14, 0x10, R15 ;  /* 0x000000100e0d7819 */ /* 0x000fe4000000120f */
[--C-:B------:R-:W-:Y:S01]  /*40d0*/  SHF.R.U64 R14, R34, 0x10, R35.reuse ;  /* 0x00000010220e7819 */ /* 0x100fe20000001223 */
[----:B-1----:R-:W-:Y:S01]  /*40e0*/  HADD2.F32 R34, -RZ, R45.H0_H0 ;  /* 0x2000002dff227230 */ /* 0x002fe20000004100 */
[----:B------:R-:W-:Y:S01]  /*40f0*/  SHF.R.U32.HI R105, RZ, 0x10, R35 ;  /* 0x00000010ff697819 */ /* 0x000fe20000011623 */
[--C-:B--2---:R-:W-:Y:S01]  /*4100*/  HADD2.F32 R35, -RZ, R49.reuse.H0_H0 ;  /* 0x20000031ff237230 */ /* 0x104fe20000004100 */
[----:B------:R-:W-:Y:S01]  /*4110*/  SHF.R.U32.HI R15, RZ, 0x10, R15 ;  /* 0x00000010ff0f7819 */ /* 0x000fe2000001160f */
[----:B------:R-:W-:-:S02]  /*4120*/  HADD2.F32 R49, -RZ, R49.H1_H1 ;  /* 0x30000031ff317230 */ /* 0x000fc40000004100 */
[CC--:B------:R-:W-:Y:S01]  /*4130*/  FMUL.FTZ R112, R34.reuse, R109.reuse ;  /* 0x0000006d22707220 */ /* 0x0c0fe20000410000 */
        /* <DEDUP_REMOVED lines=10> */
[----:B------:R-:W-:-:S02]  /*41e0*/  HADD2.F32 R112, -RZ, R107.H0_H0 ;  /* 0x2000006bff707230 */ /* 0x000fc40000004100 */
        /* <DEDUP_REMOVED lines=8> */
[----:B------:R-:W-:Y:S02]  /*4270*/  HADD2.F32 R47, -RZ, R47.H1_H1 ;  /* 0x3000002fff2f7230 */ /* 0x000fe40000004100 */
[----:B------:R-:W-:Y:S01]  /*4280*/  FMUL.FTZ R118, R51, R114 ;  /* 0x0000007233767220 */ /* 0x000fe20000410000 */
[----:B------:R-:W-:Y:S02]  /*4290*/  HADD2.F32 R110, -RZ, R15.H0_H0 ;  /* 0x2000000fff6e7230 */ /* 0x000fe40000004100 */
[-C--:B------:R-:W-:Y:S01]  /*42a0*/  FFMA.FTZ R15, R45, R108.reuse, -R116 ;  /* 0x0000006c2d0f7223 */ /* 0x080fe20000010874 */
[----:B------:R-:W-:Y:S01]  /*42b0*/  FFMA.FTZ R45, R49, R108, R112 ;  /* 0x0000006c312d7223 */ /* 0x000fe20000010070 */
[C---:B------:R-:W-:Y:S01]  /*42c0*/  FMUL.FTZ R114, R47.reuse, R114 ;  /* 0x000000722f727220 */ /* 0x040fe20000410000 */
[--C-:B------:R-:W-:Y:S02]  /*42d0*/  HADD2.F32 R49, -RZ, R106.reuse.H1_H1 ;  /* 0x3000006aff317230 */ /* 0x100fe40000004100 */
        /* <DEDUP_REMOVED lines=20> */
[----:B------:R-:W-:-:S02]  /*4420*/  HADD2.F32 R51, -RZ, R102.H1_H1 ;  /* 0x30000066ff337230 */ /* 0x000fc40000004100 */
        /* <DEDUP_REMOVED lines=20> */
[----:B------:R-:W-:-:S07]  /*4570*/  F2FP.F16.F32.PACK_AB R46, R46, R107 ;  /* 0x0000006b2e2e723e */ /* 0x000fce00000000ff */
.L_x_12413:
[----:B------:R-:W-:Y:S05]  /*4580*/  BSYNC B2 ;  /* 0x0000000000027941 */ /* 0x000fea0003800000 */
.L_x_12412:
        /* <DEDUP_REMOVED lines=12> */
.L_x_12411:
[----:B------:R-:W-:Y:S05]  /*4650*/  BSYNC B1 ;  /* 0x0000000000017941 */ /* 0x000fea0003800000 */
.L_x_12410:
[----:B-1----:R-:W-:Y:S01]  /*4660*/  IADD3 R13, R19, 0x60, RZ ;  /* 0x00000060130d7810 */ /* 0x002fe20007ffe0ff */
[----:B------:R-:W-:-:S03]  /*4670*/  IMAD R12, R66, R86, RZ ;  /* 0x00000056420c7224 */ /* 0x000fc600078e02ff */
[C---:B------:R-:W-:Y:S01]  /*4680*/  ISETP.GE.OR P5, PT, R13.reuse, R90, P1 ;  /* 0x0000005a0d00720c */ /* 0x040fe20000fa6670 */
[----:B------:R-:W-:-:S04]  /*4690*/  IMAD.WIDE.U32 R84, R13, R86, R84 ;  /* 0x000000560d547225 */ /* 0x000fc800078e0054 */
[----:B------:R-:W-:-:S08]  /*46a0*/  IMAD R47, R13, R87, R12 ;  /* 0x000000570d2f7224 */ /* 0x000fd000078e020c */
[----:B------:R-:W-:Y:S05]  /*46b0*/  @P5 BRA `(.L_x_12398) ;  /* 0x0000000800645947 */ /* 0x000fea0003800000 */
[----:B------:R-:W2:Y:S01]  /*46c0*/  LDL R14, [R1+0x20] ;  /* 0x00002000010e7983 */ /* 0x000ea20000100800 */
[----:B------:R-:W-:Y:S01]  /*46d0*/  IMAD.IADD R47, R85, 0x1, R47 ;  /* 0x00000001552f7824 */ /* 0x000fe200078e022f */
[----:B------:R-:W-:Y:S01]  /*46e0*/  IADD3 R12, P5, P6, R58, R84, R29 ;  /* 0x000000543a0c7210 */ /* 0x000fe20007ebe01d */
[C---:B------:R-:W-:Y:S01]  /*46f0*/  VIADD R15, R19.reuse, 0x60 ;  /* 0x00000060130f7836 */ /* 0x040fe20000000000 */
[----:B------:R-:W-:Y:S01]  /*4700*/  SEL R95, R64, R95, !P0 ;  /* 0x0000005f405f7207 */ /* 0x000fe20004000000 */
[----:B------:R-:W-:Y:S01]  /*4710*/  VIADD R32, R19, 0x60 ;  /* 0x0000006013207836 */ /* 0x000fe20000000000 */
[----:B------:R-:W-:Y:S01]  /*4720*/  IADD3.X R13, R78, R47, R5, P5, P6 ;  /* 0x0000002f4e0d7210 */ /* 0x000fe20002fec405 */
[----:B------:R-:W-:Y:S01]  /*4730*/  IMAD.SHL.U32 R15, R15, 0x40, RZ ;  /* 0x000000400f0f7824 */ /* 0x000fe200078e00ff */
[----:B------:R-:W-:Y:S01]  /*4740*/  LEA R44, P5, R12, R80, 0x1 ;  /* 0x000000500c2c7211 */ /* 0x000fe200078a08ff */
[----:B------:R-:W-:Y:S01]  /*4750*/  IMAD.SHL.U32 R32, R32, 0x40, RZ ;  /* 0x0000004020207824 */ /* 0x000fe200078e00ff */
[----:B------:R-:W-:Y:S02]  /*4760*/  BSSY B1, `(.L_x_12414) ;  /* 0x000006a000017945 */ /* 0x000fe40003800000 */
[----:B------:R-:W-:Y:S01]  /*4770*/  LEA.HI.X R45, R12, R81, R13, 0x1, P5 ;  /* 0x000000510c2d7211 */ /* 0x000fe200028f0c0d */
[----:B------:R-:W-:Y:S01]  /*4780*/  IMAD R13, R22, 0x2000, R3 ;  /* 0x00002000160d7824 */ /* 0x000fe200078e0203 */
[----:B------:R-:W-:-:S02]  /*4790*/  SHF.R.S32.HI R12, RZ, 0x1f, R95 ;  /* 0x0000001fff0c7819 */ /* 0x000fc4000001145f */
[----:B------:R-:W-:Y:S01]  /*47a0*/  LOP3.LUT R15, R15, 0x1c0, RZ, 0xc0, !PT ;  /* 0x000001c00f0f7812 */ /* 0x000fe200078ec0ff */
[----:B------:R-:W-:Y:S01]  /*47b0*/  IMAD R13, R13, 0x2, R2 ;  /* 0x000000020d0d7824 */ /* 0x000fe200078e0202 */
[----:B------:R-:W-:Y:S02]  /*47c0*/  LEA.HI R95, R12, R95, RZ, 0x4 ;  /* 0x0000005f0c5f7211 */ /* 0x000fe400078f20ff */
[----:B------:R-:W-:Y:S02]  /*47d0*/  LOP3.LUT R32, R32, 0x1c0, RZ, 0xc0, !PT ;  /* 0x000001c020207812 */ /* 0x000fe400078ec0ff */
[----:B------:R-:W-:Y:S02]  /*47e0*/  LEA.HI.SX32 R49, R95, R60, 0x1c ;  /* 0x0000003c5f317211 */ /* 0x000fe400078fe2ff */
[----:B------:R-:W-:-:S03]  /*47f0*/  SHF.R.U32.HI R15, RZ, 0x3, R15 ;  /* 0x00000003ff0f7819 */ /* 0x000fc6000001160f */
[----:B------:R-:W-:-:S05]  /*4800*/  IMAD.SHL.U32 R49, R49, 0x8, RZ ;  /* 0x0000000831317824 */ /* 0x000fca00078e00ff */
[----:B------:R-:W-:-:S04]  /*4810*/  LOP3.LUT R12, R32, 0x38, R49, 0xf8, !PT ;  /* 0x00000038200c7812 */ /* 0x000fc800078ef831 */
[----:B------:R-:W-:-:S04]  /*4820*/  LOP3.LUT R12, R12, R15, RZ, 0x3c, !PT ;  /* 0x0000000f0c0c7212 */ /* 0x000fc800078e3cff */
[----:B--2---:R-:W-:-:S05]  /*4830*/  IADD3 R15, R14, R12, RZ ;  /* 0x0000000c0e0f7210 */ /* 0x004fca0007ffe0ff */
[----:B------:R-:W-:-:S04]  /*4840*/  IMAD R15, R22, 0x2000, R15 ;  /* 0x00002000160f7824 */ /* 0x000fc800078e020f */
[----:B------:R-:W-:Y:S02]  /*4850*/  IMAD R32, R15, 0x2, R2 ;  /* 0x000000020f207824 */ /* 0x000fe400078e0202 */
        /* <DEDUP_REMOVED lines=13> */
[----:B------:R-:W-:Y:S01]  /*4930*/  MOV R39, R32 ;  /* 0x0000002000277202 */ /* 0x000fe20000000f00 */
[--C-:B------:R-:W-:Y:S01]  /*4940*/  HADD2.F32 R32, -RZ, R12.reuse.H0_H0 ;  /* 0x2000000cff207230 */ /* 0x100fe20000004100 */
[----:B------:R-:W-:Y:S01]  /*4950*/  SHF.R.U32.HI R50, RZ, 0x10, R37 ;  /* 0x00000010ff327819 */ /* 0x000fe20000011625 */
[----:B------:R-:W-:Y:S01]  /*4960*/  HADD2.F32 R35, -RZ, R12.H1_H1 ;  /* 0x3000000cff237230 */ /* 0x000fe20000004100 */
[--C-:B------:R-:W-:Y:S01]  /*4970*/  SHF.R.U64 R37, R42, 0x10, R43.reuse ;  /* 0x000000102a257819 */ /* 0x100fe2000000122b */
[----:B------:R-:W-:Y:S01]  /*4980*/  HADD2.F32 R12, -RZ, R13.H0_H0 ;  /* 0x2000000dff0c7230 */ /* 0x000fe20000004100 */
[----:B------:R-:W-:Y:S01]  /*4990*/  SHF.R.U32.HI R86, RZ, 0x10, R43 ;  /* 0x00000010ff567819 */ /* 0x000fe2000001162b */
[----:B------:R-:W-:-:S02]  /*49a0*/  HADD2.F32 R48, -RZ, R48.H0_H0 ;  /* 0x20000030ff307230 */ /* 0x000fc40000004100 */
        /* <DEDUP_REMOVED lines=23> */
[----:B------:R-:W-:Y:S01]  /*4b20*/  FFMA.FTZ R101, R42, R48, R101 ;  /* 0x000000302a657223 */ /* 0x000fe20000010065 */
[----:B------:R-:W-:Y:S02]  /*4b30*/  HADD2.F32 R42, -RZ, R40.H0_H0 ;  /* 0x20000028ff2a7230 */ /* 0x000fe40000004100 */
[----:B------:R-:W-:Y:S01]  /*4b40*/  FMUL.FTZ R86, R41, R86 ;  /* 0x0000005629567220 */ /* 0x000fe20000410000 */
[----:B------:R-:W-:Y:S01]  /*4b50*/  FFMA.FTZ R33, R35, R48, -R88 ;  /* 0x0000003023217223 */ /* 0x000fe20000010858 */
[----:B------:R-:W-:Y:S01]  /*4b60*/  FFMA.FTZ R92, R41, R50, -R92 ;  /* 0x00000032295c7223 */ /* 0x000fe2000001085c */
[----:B------:R-:W-:-:S02]  /*4b70*/  HADD2.F32 R41, -RZ, R100.H1_H1 ;  /* 0x30000064ff297230 */ /* 0x000fc40000004100 */
[----:B------:R-:W-:Y:S01]  /*4b80*/  FFMA.FTZ R86, R43, R50, R86 ;  /* 0x000000322b567223 */ /* 0x000fe20000010056 */
[--C-:B------:R-:W-:Y:S02]  /*4b90*/  HADD2.F32 R40, -RZ, R39.reuse.H0_H0 ;  /* 0x20000027ff287230 */ /* 0x100fe40000004100 */
[----:B------:R-:W-:Y:S01]  /*4ba0*/  HADD2.F32 R35, -RZ, R38.H0_H0 ;  /* 0x20000026ff237230 */ /* 0x000fe20000004100 */
[----:B------:R-:W-:Y:S01]  /*4bb0*/  F2FP.F16.F32.PACK_AB R92, R92, R33 ;  /* 0x000000215c5c723e */ /* 0x000fe200000000ff */
[----:B------:R-:W-:Y:S02]  /*4bc0*/  HADD2.F32 R98, -RZ, R98.H0_H0 ;  /* 0x20000062ff627230 */ /* 0x000fe40000004100 */
[-C--:B------:R-:W-:Y:S01]  /*4bd0*/  FMUL.FTZ R48, R40, R41.reuse ;  /* 0x0000002928307220 */ /* 0x080fe20000410000 */
[----:B------:R-:W-:Y:S02]  /*4be0*/  HADD2.F32 R39, -RZ, R39.H1_H1 ;  /* 0x30000027ff277230 */ /* 0x000fe40000004100 */
[----:B------:R-:W-:Y:S01]  /*4bf0*/  FMUL.FTZ R41, R35, R41 ;  /* 0x0000002923297220 */ /* 0x000fe20000410000 */
[----:B------:R-:W-:-:S02]  /*4c00*/  HADD2.F32 R38, -RZ, R38.H1_H1 ;  /* 0x30000026ff267230 */ /* 0x000fc40000004100 */
[-C--:B------:R-:W-:Y:S01]  /*4c10*/  FFMA.FTZ R48, R35, R98.reuse, -R48 ;  /* 0x0000006223307223 */ /* 0x080fe20000010830 */
[----:B------:R-:W-:Y:S02]  /*4c20*/  HADD2.F32 R46, -RZ, R46.H0_H0 ;  /* 0x2000002eff2e7230 */ /* 0x000fe40000004100 */
[----:B------:R-:W-:Y:S01]  /*4c30*/  FFMA.FTZ R40, R40, R98, R41 ;  /* 0x0000006228287223 */ /* 0x000fe20000010029 */
[-C--:B------:R-:W-:Y:S01]  /*4c40*/  FMUL.FTZ R43, R39, R42.reuse ;  /* 0x0000002a272b7220 */ /* 0x080fe20000410000 */
[----:B------:R-:W-:Y:S02]  /*4c50*/  HADD2.F32 R41, -RZ, R37.H0_H0 ;  /* 0x20000025ff297230 */ /* 0x000fe40000004100 */
        /* <DEDUP_REMOVED lines=9> */
[----:B------:R-:W-:Y:S01]  /*4cf0*/  HADD2.F32 R14, -RZ, R14.H1_H1 ;  /* 0x3000000eff0e7230 */ /* 0x000fe20000004100 */
[----:B------:R-:W-:Y:S01]  /*4d00*/  F2FP.F16.F32.PACK_AB R32, R51, R40 ;  /* 0x000000283320723e */ /* 0x000fe200000000ff */
[----:B------:R-:W-:Y:S02]  /*4d10*/  HADD2.F32 R39, -RZ, R36.H0_H0 ;  /* 0x20000024ff277230 */ /* 0x000fe40000004100 */
[----:B------:R-:W-:Y:S01]  /*4d20*/  FMUL.FTZ R36, R37, R100 ;  /* 0x0000006425247220 */ /* 0x000fe20000410000 */
[----:B------:R-:W-:-:S02]  /*4d30*/  HADD2.F32 R38, -RZ, R99.H0_H0 ;  /* 0x20000063ff267230 */ /* 0x000fc40000004100 */
        /* <DEDUP_REMOVED lines=8> */
[----:B------:R-:W-:Y:S01]  /*4dc0*/  F2FP.F16.F32.PACK_AB R35, R86, R101 ;  /* 0x000000655623723e */ /* 0x000fe200000000ff */
[----:B------:R-:W-:-:S02]  /*4dd0*/  IMAD.MOV.U32 R15, RZ, RZ, R92 ;  /* 0x000000ffff0f7224 */ /* 0x000fc400078e005c */
[----:B------:R-:W-:Y:S02]  /*4de0*/  F2FP.F16.F32.PACK_AB R14, R87, R36 ;  /* 0x00000024570e723e */ /* 0x000fe400000000ff */
[----:B------:R-:W-:-:S07]  /*4df0*/  F2FP.F16.F32.PACK_AB R34, R41, R100 ;  /* 0x000000642922723e */ /* 0x000fce00000000ff */
.L_x_12415:
[----:B------:R-:W-:Y:S05]  /*4e00*/  BSYNC B1 ;  /* 0x0000000000017941 */ /* 0x000fea0003800000 */
.L_x_12414:
        /* <DEDUP_REMOVED lines=10> */
.L_x_12381:
[----:B------:R-:W-:-:S13]  /*4eb0*/  ISETP.NE.AND P3, PT, R157, 0x3, PT ;  /* 0x000000039d00780c */ /* 0x000fda0003f65270 */
[----:B------:R-:W-:Y:S05]  /*4ec0*/  @!P3 BRA `(.L_x_12416) ;  /* 0x000000000004b947 */ /* 0x000fea0003800000 */
[----:B------:R-:W-:Y:S01]  /*4ed0*/  BPT.TRAP 0x1 ;  /* 0x000000040000795c */ /* 0x000fe20000300000 */
.L_x_12416:
[----:B------:R-:W-:Y:S01]  /*4ee0*/  IMAD R79, R22, 0x8, R2 ;  /* 0x00000008164f7824 */ /* 0x000fe200078e0202 */
[----:B------:R-:W-:Y:S01]  /*4ef0*/  SHF.L.U32 R91, R156, 0x1f, RZ ;  /* 0x0000001f9c5b7819 */ /* 0x000fe200000006ff */
[----:B------:R-:W-:Y:S01]  /*4f00*/  IMAD R90, R26, -0x80, R28 ;  /* 0xffffff801a5a7824 */ /* 0x000fe200078e021c */
[----:B------:R-:W-:Y:S02]  /*4f10*/  BSSY B1, `(.L_x_12417) ;  /* 0x0000004000017945 */ /* 0x000fe40003800000 */
[----:B------:R-:W1:Y:S02]  /*4f20*/  SYNCS.PHASECHK.TRANS64.TRYWAIT P4, [R79+URZ+0x16890], R91 ;  /* 0x0168905b4f0075a7 */ /* 0x000e64000808017f */
[----:B------:R-:W-:Y:S01]  /*4f30*/  VIMNMX R90, R90, 0x80, PT ;  /* 0x000000805a5a7848 */ /* 0x000fe20003fe0100 */
[----:B-1----:R-:W-:Y:S06]  /*4f40*/  @!P4 BRA `(.L_x_12418) ;  /* 0x00000118003cc947 */ /* 0x002fec0003800000 */
.L_x_12631:
[----:B------:R-:W-:Y:S05]  /*4f50*/  BSYNC B1 ;  /* 0x0000000000017941 */ /* 0x000fea0003800000 */
.L_x_12417:
[----:B------:R-:W-:Y:S01]  /*4f60*/  ISETP.GE.AND P4, PT, R19, R90, PT ;  /* 0x0000005a1300720c */ /* 0x000fe20003f86270 */
[----:B------:R-:W-:-:S12]  /*4f70*/  BSSY B1, `(.L_x_12419) ;  /* 0x0000006000017945 */ /* 0x000fd80003800000 */
[----:B------:R-:W-:Y:S05]  /*4f80*/  @P4 BRA `(.L_x_12420) ;  /* 0x0000000000104947 */ /* 0x000fea0003800000 */
[----:B------:R-:W2:Y:S04]  /*4f90*/  @!P1 LDS.128 R12, [R83+0xe000] ;  /* 0x00e00000530c9984 */ /* 0x000ea80000000c00 */
[----:B0-----:R-:W0:Y:S04]  /*4fa0*/  @!P2 LDS.128 R32, [R82+0xe000] ;  /* 0x00e000005220a984 */ /* 0x001e280000000c00 */
[----:B--2---:R2:W-:Y:S04]  /*4fb0*/  @!P1 STG.E.128 desc[UR40][R38.64], R12 ;  /* 0x0000000c26009986 */ /* 0x0045e8000c101d28 */
[----:B0-----:R2:W-:Y:S02]  /*4fc0*/  @!P2 STG.E.128 desc[UR40][R38.64+0x40], R32 ;  /* 0x000040202600a986 */ /* 0x0015e4000c101d28 */
.L_x_12420:
[----:B------:R-:W-:Y:S05]  /*4fd0*/  BSYNC B1 ;  /* 0x0000000000017941 */ /* 0x000fea0003800000 */
.L_x_12419:
[----:B--2---:R-:W-:-:S05]  /*4fe0*/  VIADD R12, R19, 0x60 ;  /* 0x00000060130c7836 */ /* 0x004fca0000000000 */
[----:B------:R-:W-:-:S13]  /*4ff0*/  ISETP.GE.AND P4, PT, R12, R90, PT ;  /* 0x0000005a0c00720c */ /* 0x000fda0003f86270 */
[----:B------:R-:W-:Y:S05]  /*5000*/  @P4 BRA `(.L_x_12398) ;  /* 0x0000000000104947 */ /* 0x000fea0003800000 */
[----:B------:R-:W2:Y:S04]  /*5010*/  @!P1 LDS.128 R12, [R83+0x11000] ;  /* 0x01100000530c9984 */ /* 0x000ea80000000c00 */
[----:B0-----:R-:W0:Y:S04]  /*5020*/  @!P2 LDS.128 R32, [R82+0x11000] ;  /* 0x011000005220a984 */ /* 0x001e280000000c00 */
[----:B--2---:R2:W-:Y:S04]  /*5030*/  @!P1 STG.E.128 desc[UR40][R36.64], R12 ;  /* 0x0000000c24009986 */ /* 0x0045e8000c101d28 */
[----:B0-----:R2:W-:Y:S02]  /*5040*/  @!P2 STG.E.128 desc[UR40][R36.64+0x40], R32 ;  /* 0x000040202400a986 */ /* 0x0015e4000c101d28 */
.L_x_12398:
[----:B------:R-:W-:Y:S05]  /*5050*/  BSYNC B0 ;  /* 0x0000000000007941 */ /* 0x000fea0003800000 */
.L_x_12380:
        /* <DEDUP_REMOVED lines=17> */
.L_x_12422:
[----:B------:R-:W-:Y:S05]  /*5170*/  BSYNC B0 ;  /* 0x0000000000007941 */ /* 0x000fea0003800000 */
.L_x_12421:
[----:B------:R-:W2:Y:S01]  /*5180*/  SYNCS.PHASECHK.TRANS64.TRYWAIT P3, [R79+URZ+0x168b0], R91 ;  /* 0x0168b05b4f0075a7 */ /* 0x000ea2000806017f */
[----:B------:R-:W-:Y:S01]  /*5190*/  ULDC UR42, c[0x0][0x2e4] ;  /* 0x0000b900002a7ab9 */ /* 0x000fe20000000800 */
[----:B------:R-:W-:Y:S01]  /*51a0*/  ULDC.64 UR38, c[0x0][0x318] ;  /* 0x0000c60000267ab9 */ /* 0x000fe20000000a00 */
[----:B------:R-:W-:Y:S01]  /*51b0*/  ULDC.64 UR36, c[0x0][0x308] ;  /* 0x0000c20000247ab9 */ /* 0x000fe20000000a00 */
[----:B------:R-:W-:Y:S01]  /*51c0*/  BSSY B0, `(.L_x_12423) ;  /* 0x0000003000007945 */ /* 0x000fe20003800000 */
[----:B----4-:R-:W-:-:S03]  /*51d0*/  IMAD.WIDE R32, R26, 0x80, R8 ;  /* 0x000000801a207825 */ /* 0x010fc600078e0208 */
[----:B--2---:R-:W-:Y:S05]  /*51e0*/  @!P3 BRA `(.L_x_12424) ;  /* 0x0000011400a8b947 */ /* 0x004fea0003800000 */
.L_x_12632:
[----:B------:R-:W-:Y:S05]  /*51f0*/  BSYNC B0 ;  /* 0x0000000000007941 */ /* 0x000fea0003800000 */
.L_x_12423:
        /* <DEDUP_REMOVED lines=9> */
[----:B0-----:R-:W-:-:S04]  /*5290*/  LEA R34, P3, R12, UR36, 0x1 ;  /* 0x000000240c227c11 */ /* 0x001fc8000f8608ff */
[----:B------:R-:W-:Y:S02]  /*52a0*/  LEA.HI.X R35, R12, UR37, R13, 0x1, P3 ;  /* 0x000000250c237c11 */ /* 0x000fe400098f0c0d */
[----:B------:R-:W-:-:S13]  /*52b0*/  ISETP.GE.AND P3, PT, R16, UR42, PT ;  /* 0x0000002a10007c0c */ /* 0x000fda000bf66270 */
[----:B------:R-:W0:Y:S04]  /*52c0*/  @!P3 LDS.128 R12, [R83] ;  /* 0x00000000530cb984 */ /* 0x000e280000000c00 */
[----:B0-----:R-:W-:Y:S01]  /*52d0*/  @!P3 STG.E.128 desc[UR40][R34.64], R12 ;  /* 0x0000000c2200b986 */ /* 0x001fe2000c101d28 */
[----:B------:R-:W-:-:S13]  /*52e0*/  ISETP.GE.AND P3, PT, R67, UR42, PT ;  /* 0x0000002a43007c0c */ /* 0x000fda000bf66270 */
[----:B------:R-:W0:Y:S04]  /*52f0*/  @!P3 LDS.128 R12, [R82] ;  /* 0x00000000520cb984 */ /* 0x000e280000000c00 */
[----:B0-----:R3:W-:Y:S02]  /*5300*/  @!P3 STG.E.128 desc[UR40][R34.64+0x40], R12 ;  /* 0x0000400c2200b986 */ /* 0x0017e4000c101d28 */
.L_x_12426:
[----:B------:R-:W-:Y:S05]  /*5310*/  BSYNC B0 ;  /* 0x0000000000007941 */ /* 0x000fea0003800000 */
.L_x_12425:
        /* <DEDUP_REMOVED lines=20> */
.L_x_12428:
[----:B------:R-:W-:Y:S05]  /*5460*/  BSYNC B0 ;  /* 0x0000000000007941 */ /* 0x000fea0003800000 */
.L_x_12427:
[----:B-1----:R-:W3:Y:S01]  /*5470*/  LDL R12, [R1+0x8] ;  /* 0x00000800010c7983 */ /* 0x002ee20000100800 */
        /* <DEDUP_REMOVED lines=12> */
[----:B------:R-:W-:Y:S02]  /*5540*/  SEL R22, R22, RZ, P3 ;  /* 0x000000ff16167207 */ /* 0x000fe40001800000 */
[----:B------:R-:W-:Y:S01]  /*5550*/  LOP3.LUT R156, R156, R13, RZ, 0x3c, !PT ;  /* 0x0000000d9c9c7212 */ /* 0x000fe200078e3cff */
[----:B------:R0:W-:Y:S01]  /*5560*/  @!P4 SYNCS.ARRIVE.TRANS64.RED.A1T0 RZ, [R79+URZ], RZ ;  /* 0x000000ff4fffc9a7 */ /* 0x0001e2000810043f */
[----:B---3--:R-:W-:-:S13]  /*5570*/  LOP3.LUT P5, RZ, R12, 0x2, RZ, 0xc0, !PT ;  /* 0x000000020cff7812 */ /* 0x008fda00078ac0ff */
[----:B0-----:R-:W-:Y:S05]  /*5580*/  @P5 BRA `(.L_x_12429) ;  /* 0xffffffcc004c5947 */ /* 0x001fea000383ffff */
[----:B------:R-:W0:Y:S01]  /*5590*/  S2R R12, SR_TID.X ;  /* 0x00000000000c7919 */ /* 0x000e220000002100 */
[----:B------:R-:W-:Y:S02]  /*55a0*/  PLOP3.LUT P0, PT, PT, PT, PT, 0x8, 0x0 ;  /* 0x000000000000781c */ /* 0x000fe40003f0e170 */
[----:B0-----:R-:W-:-:S04]  /*55b0*/  SHF.R.U32.HI R12, RZ, 0x7, R12 ;  /* 0x00000007ff0c7819 */ /* 0x001fc8000001160c */
[----:B------:R-:W-:-:S13]  /*55c0*/  ISETP.NE.AND P5, PT, R12, 0x1, PT ;  /* 0x000000010c00780c */ /* 0x000fda0003fa5270 */
[----:B------:R-:W-:Y:S06]  /*55d0*/  @!P5 BAR.ARV 0x9, 0x100 ;  /* 0x024400000000db1d */ /* 0x000fec0000002000 */
.L_x_12375:
[----:B------:R-:W-:Y:S02]  /*55e0*/  ISETP.GE.AND P2, PT, R152, 0x1, PT ;  /* 0x000000019800780c */ /* 0x000fe40003f46270 */
[----:B------:R-:W-:Y:S02]  /*55f0*/  CS2R R28, SRZ ;  /* 0x00000000001c7805 */ /* 0x000fe4000001ff00 */
[----:B------:R-:W-:Y:S01]  /*5600*/  PLOP3.LUT P1, PT, PT, PT, PT, 0x80, 0x0 ;  /* 0x000000000000781c */ /* 0x000fe20003f2f070 */
[----:B------:R-:W-:Y:S01]  /*5610*/  IMAD.MOV.U32 R21, RZ, RZ, RZ ;  /* 0x000000ffff157224 */ /* 0x000fe200078e00ff */
[----:B------:R-:W-:Y:S01]  /*5620*/  MOV R3, RZ ;  /* 0x000000ff00037202 */ /* 0x000fe20000000f00 */
        /* <DEDUP_REMOVED lines=21> */
.L_x_12430:
[----:B------:R-:W-:Y:S02]  /*5780*/  IMAD.MOV.U32 R12, RZ, RZ, RZ ;  /* 0x000000ffff0c7224 */ /* 0x000fe400078e00ff */
[----:B------:R-:W-:Y:S01]  /*5790*/  IMAD.MOV.U32 R49, RZ, RZ, RZ ;  /* 0x000000ffff317224 */ /* 0x000fe200078e00ff */
[----:B------:R-:W-:Y:S06]  /*57a0*/  @!P2 BRA `(.L_x_12431) ;  /* 0x000000a400eca947 */ /* 0x000fec0003800000 */
[----:B------:R-:W0:Y:S01]  /*57b0*/  S2R R4, SR_TID.X ;  /* 0x0000000000047919 */ /* 0x000e220000002100 */
[----:B------:R-:W-:Y:S01]  /*57c0*/  UMOV UR4, 0xffffffff ;  /* 0xffffffff00047882 */ /* 0x000fe20000000000 */
[----:B0-----:R-:W-:-:S04]  /*57d0*/  IADD3 R4, R4, -0x80, RZ ;  /* 0xffffff8004047810 */ /* 0x001fc80007ffe0ff */
[----:B------:R-:W-:-:S04]  /*57e0*/  SHF.R.S32.HI R0, RZ, 0x1f, R4 ;  /* 0x0000001fff007819 */ /* 0x000fc80000011404 */
[----:B------:R-:W-:-:S04]  /*57f0*/  LEA.HI R0, R0, R4, RZ, 0x7 ;  /* 0x0000000400007211 */ /* 0x000fc800078f38ff */
[----:B------:R-:W-:Y:S01]  /*5800*/  SHF.R.S32.HI R13, RZ, 0x7, R0 ;  /* 0x00000007ff0d7819 */ /* 0x000fe20000011400 */
[----:B------:R-:W-:Y:S06]  /*5810*/  BRA.DIV UR4, `(.L_x_12432) ;  /* 0x0000011204307947 */ /* 0x000fec000b800000 */
[----:B------:R0:W2:Y:S02]  /*5820*/  SHFL.IDX PT, R155, R13, RZ, 0x1f ;  /* 0x00001fff0d9b7589 */ /* 0x0000a400000e0000 */
.L_x_12635:
[----:B------:R-:W3:Y:S01]  /*5830*/  LDL.LU R4, [R1+0x8] ;  /* 0x0000080001047983 */ /* 0x000ee20000300800 */
[----:B------:R-:W-:Y:S01]  /*5840*/  VIADD R3, R2, 0x8400 ;  /* 0x0000840002037836 */ /* 0x000fe20000000000 */
[----:B------:R-:W-:Y:S01]  /*5850*/  BSSY B6, `(.L_x_12433) ;  /* 0x000001c000067945 */ /* 0x000fe20003800000 */
[----:B--2---:R-:W-:-:S03]  /*5860*/  IMAD.HI R0, R155, 0x55555556, RZ ;  /* 0x555555569b007827 */ /* 0x004fc600078e02ff */
[----:B------:R-:W-:Y:S02]  /*5870*/  LOP3.LUT P0, RZ, R3, 0x3ff, RZ, 0xc0, !PT ;  /* 0x000003ff03ff7812 */ /* 0x000fe4000780c0ff */
[----:B------:R-:W-:-:S05]  /*5880*/  LEA.HI R0, R0, R0, RZ, 0x1 ;  /* 0x0000000000007211 */ /* 0x000fca00078f08ff */
[----:B------:R-:W-:-:S04]  /*5890*/  IMAD R0, R0, -0x3, R155 ;  /* 0xfffffffd00007824 */ /* 0x000fc800078e029b */
[----:B------:R-:W-:-:S05]  /*58a0*/  IMAD R0, R0, 0x2000, R3 ;  /* 0x0000200000007824 */ /* 0x000fca00078e0203 */
[----:B------:R-:W-:-:S04]  /*58b0*/  SHF.R.U32.HI R0, RZ, 0x4, R0 ;  /* 0x00000004ff007819 */ /* 0x000fc80000011600 */
[----:B------:R-:W-:Y:S02]  /*58c0*/  LOP3.LUT R36, R0, 0x3fff, RZ, 0xc0, !PT ;  /* 0x00003fff00247812 */ /* 0x000fe400078ec0ff */
[----:B---3--:R-:W-:-:S04]  /*58d0*/  LOP3.LUT R4, R4, 0xfffffffe, RZ, 0xc0, !PT ;  /* 0xfffffffe04047812 */ /* 0x008fc800078ec0ff */
[----:B------:R-:W-:-:S05]  /*58e0*/  @P0 LOP3.LUT R4, R4, 0x1, RZ, 0xfc, !PT ;  /* 0x0000000104040812 */ /* 0x000fca00078efcff */
[----:B------:R2:W-:Y:S01]  /*58f0*/  STL [R1+0x8], R4 ;  /* 0x0000080401007387 */ /* 0x0005e20000100800 */
[----:B------:R-:W-:Y:S05]  /*5900*/  @!P0 BRA `(.L_x_12434) ;  /* 0x0000000000408947 */ /* 0x000fea0003800000 */
[----:B------:R-:W-:Y:S01]  /*5910*/  MOV R0, 0x0 ;  /* 0x0000000000007802 */ /* 0x000fe20000000f00 */
[----:B------:R-:W-:Y:S01]  /*5920*/  ULDC.64 UR4, c[0x4][0x1b8] ;  /* 0x01006e0000047ab9 */ /* 0x000fe20000000a00 */
[----:B------:R-:W-:Y:S01]  /*5930*/  ULDC.64 UR6, c[0x4][0x1c0] ;  /* 0x0100700000067ab9 */ /* 0x000fe20000000a00 */
[----:B--2---:R-:W-:Y:S01]  /*5940*/  IMAD.U32 R4, RZ, RZ, UR4 ;  /* 0x00000004ff047e24 */ /* 0x004fe2000f8e00ff */
[----:B------:R2:W3:Y:S01]  /*5950*/  LDC.64 R14, c[0x4][R0] ;  /* 0x01000000000e7b82 */ /* 0x0004e20000000a00 */
        /* <DEDUP_REMOVED lines=8> */
[----:B0-2---:R-:W-:-:S07]  /*59e0*/  IMAD.MOV.U32 R13, RZ, RZ, RZ ;  /* 0x000000ffff0d7224 */ /* 0x005fce00078e00ff */
[----:B------:R-:W-:-:S07]  /*59f0*/  LEPC R20, `(.L_x_12434) ;  /* 0x000000001014794e */ /* 0x000fce0000000000 */
[----:B---3-5:R-:W-:Y:S05]  /*5a00*/  CALL.ABS.NOINC R14 ;  /* 0x000000000e007343 */ /* 0x028fea0003c00000 */
.L_x_12434:
[----:B------:R-:W-:Y:S05]  /*5a10*/  BSYNC B6 ;  /* 0x0000000000067941 */ /* 0x000fea0003800000 */
.L_x_12433:
        /* <DEDUP_REMOVED lines=8> */
[----:B------:R3:W4:Y:S03]  /*5aa0*/  SYNCS.PHASECHK.TRANS64.TRYWAIT P0, [R2+URZ+0x16800], R3 ;  /* 0x01680003020075a7 */ /* 0x000726000800017f */
[----:B----4-:R-:W-:Y:S05]  /*5ab0*/  @!P0 NANOSLEEP.SYNCS 0x989680 ;  /* 0x009896800000895d */ /* 0x010fea0003900000 */
[----:B------:R-:W4:Y:S01]  /*5ac0*/  @!P0 SYNCS.PHASECHK.TRANS64 P0, [R2+URZ+0x16800], R3 ;  /* 0x01680003020085a7 */ /* 0x000f22000800007f */
[----:B------:R-:W-:Y:S04]  /*5ad0*/  BSSY B0, `(.L_x_12436) ;  /* 0x0000006000007945 */ /* 0x000fe80003800000 */
[----:B----4-:R-:W-:Y:S05]  /*5ae0*/  @P0 BRA `(.L_x_12437) ;  /* 0x0000000000100947 */ /* 0x010fea0003800000 */
.L_x_12438:
[----:B----4-:R4:W0:Y:S02]  /*5af0*/  SYNCS.PHASECHK.TRANS64.TRYWAIT P0, [R2+URZ+0x16800], R3 ;  /* 0x01680003020075a7 */ /* 0x010824000800017f */
[----:B0-----:R-:W-:Y:S05]  /*5b00*/  @!P0 NANOSLEEP.SYNCS 0x989680 ;  /* 0x009896800000895d */ /* 0x001fea0003900000 */
[----:B------:R-:W0:Y:S02]  /*5b10*/  @!P0 SYNCS.PHASECHK.TRANS64 P0, [R2+URZ+0x16800], R3 ;  /* 0x01680003020085a7 */ /* 0x000e24000800007f */
[----:B0-----:R-:W-:Y:S05]  /*5b20*/  @!P0 BRA `(.L_x_12438) ;  /* 0xfffffffc00f08947 */ /* 0x001fea000383ffff */
.L_x_12437:
[----:B------:R-:W-:Y:S05]  /*5b30*/  BSYNC B0 ;  /* 0x0000000000007941 */ /* 0x000fea0003800000 */
.L_x_12436:
[----:B------:R-:W-:Y:S05]  /*5b40*/  BRA `(.L_x_12439) ;  /* 0x0000003000207947 */ /* 0x000fea0003800000 */
.L_x_12435:
[----:B------:R-:W3:Y:S01]  /*5b50*/  S2R R0, SR_TID.X ;  /* 0x0000000000007919 */ /* 0x000ee20000002100 */
[----:B------:R-:W-:Y:S01]  /*5b60*/  ULDC.64 UR6, c[0x0][0x3e8] ;  /* 0x0000fa0000067ab9 */ /* 0x000fe20000000a00 */
[--C-:B------:R-:W-:Y:S01]  /*5b70*/  SHF.R.S32.HI R7, RZ, 0x1f, R16.reuse ;  /* 0x0000001fff077819 */ /* 0x100fe20000011410 */
[----:B------:R-:W-:Y:S01]  /*5b80*/  ULDC.64 UR4, c[0x0][0x3d8] ;  /* 0x0000f60000047ab9 */ /* 0x000fe20000000a00 */
[----:B---3--:R-:W-:Y:S02]  /*5b90*/  VIADD R3, R0, 0xffffff80 ;  /* 0xffffff8000037836 */ /* 0x008fe40000000000 */
[----:B------:R-:W3:Y:S01]  /*5ba0*/  LDL R0, [R1+0x8] ;  /* 0x0000080001007983 */ /* 0x000ee20000100800 */
[----:B------:R-:W-:Y:S01]  /*5bb0*/  SHF.R.S32.HI R10, RZ, 0x1f, R19 ;  /* 0x0000001fff0a7819 */ /* 0x000fe20000011413 */
[----:B------:R-:W-:Y:S01]  /*5bc0*/  IMAD.MOV.U32 R6, RZ, RZ, R16 ;  /* 0x000000ffff067224 */ /* 0x000fe200078e0010 */
[----:B------:R-:W-:Y:S01]  /*5bd0*/  SHF.R.S32.HI R34, RZ, 0x1f, R3 ;  /* 0x0000001fff227819 */ /* 0x000fe20000011403 */
[----:B-----5:R-:W-:Y:S01]  /*5be0*/  IMAD.WIDE.U32 R40, R24, UR4, RZ ;  /* 0x0000000418287c25 */ /* 0x020fe2000f8e00ff */
[----:B------:R-:W-:Y:S02]  /*5bf0*/  BSSY B6, `(.L_x_12440) ;  /* 0x0000030000067945 */ /* 0x000fe40003800000 */
[----:B------:R-:W-:Y:S01]  /*5c00*/  LEA.HI R34, R34, R3, RZ, 0x2 ;  /* 0x0000000322227211 */ /* 0x000fe200078f10ff */
[----:B------:R-:W-:-:S02]  /*5c10*/  IMAD R12, R10, UR6, RZ ;  /* 0x000000060a0c7c24 */ /* 0x000fc4000f8e02ff */
[----:B------:R-:W-:Y:S01]  /*5c20*/  IMAD.WIDE.U32 R8, R19, UR4, R6 ;  /* 0x0000000413087c25 */ /* 0x000fe2000f8e0006 */
[----:B------:R-:W-:-:S03]  /*5c30*/  LOP3.LUT R34, R34, 0xfffffffc, RZ, 0xc0, !PT ;  /* 0xfffffffc22227812 */ /* 0x000fc600078ec0ff */
[----:B------:R-:W-:Y:S01]  /*5c40*/  IMAD.WIDE.U32 R38, R24, UR6, RZ ;  /* 0x0000000618267c25 */ /* 0x000fe2000f8e00ff */
[----:B------:R-:W-:Y:S02]  /*5c50*/  IADD3 R34, R3, -R34, RZ ;  /* 0x8000002203227210 */ /* 0x000fe40007ffe0ff */
[----:B------:R-:W-:Y:S01]  /*5c60*/  IADD3 R35, P2, R8, R40, RZ ;  /* 0x0000002808237210 */ /* 0x000fe20007f5e0ff */
[----:B------:R-:W-:Y:S02]  /*5c70*/  IMAD R12, R19, UR7, R12 ;  /* 0x00000007130c7c24 */ /* 0x000fe4000f8e020c */
[----:B------:R-:W-:-:S05]  /*5c80*/  IMAD.SHL.U32 R26, R34, 0x4, RZ ;  /* 0x00000004221a7824 */ /* 0x000fca00078e00ff */
[----:B------:R-:W-:-:S03]  /*5c90*/  SHF.R.S32.HI R27, RZ, 0x1f, R26 ;  /* 0x0000001fff1b7819 */ /* 0x000fc6000001141a */
[----:B--2---:R-:W-:-:S03]  /*5ca0*/  IMAD.WIDE.U32 R4, R19, UR4, R26 ;  /* 0x0000000413047c25 */ /* 0x004fc6000f8e001a */
[----:B------:R-:W-:Y:S02]  /*5cb0*/  IADD3 R32, P0, R4, R40, RZ ;  /* 0x0000002804207210 */ /* 0x000fe40007f1e0ff */
[----:B---3--:R-:W-:Y:S02]  /*5cc0*/  LOP3.LUT P4, RZ, R0, 0x1, RZ, 0xc0, !PT ;  /* 0x0000000100ff7812 */ /* 0x008fe4000788c0ff */
[----:B------:R-:W-:-:S05]  /*5cd0*/  SHF.R.S32.HI R0, RZ, 0x1f, R24 ;  /* 0x0000001fff007819 */ /* 0x000fca0000011418 */
[C---:B-1----:R-:W-:Y:S02]  /*5ce0*/  IMAD R11, R0.reuse, UR6, RZ ;  /* 0x00000006000b7c24 */ /* 0x042fe4000f8e02ff */
[----:B------:R-:W-:Y:S02]  /*5cf0*/  IMAD R3, R0, UR4, RZ ;  /* 0x0000000400037c24 */ /* 0x000fe4000f8e02ff */
[----:B------:R-:W-:Y:S02]  /*5d00*/  IMAD R0, R10, UR4, RZ ;  /* 0x000000040a007c24 */ /* 0x000fe4000f8e02ff */
[----:B------:R-:W-:Y:S02]  /*5d10*/  IMAD R45, R24, UR7, R11 ;  /* 0x00000007182d7c24 */ /* 0x000fe4000f8e020b */
[----:B------:R-:W-:-:S04]  /*5d20*/  IMAD.WIDE.U32 R10, R19, UR6, R6 ;  /* 0x00000006130a7c25 */ /* 0x000fc8000f8e0006 */
[----:B------:R-:W-:Y:S01]  /*5d30*/  IMAD R3, R24, UR5, R3 ;  /* 0x0000000518037c24 */ /* 0x000fe2000f8e0203 */
[----:B------:R-:W-:Y:S01]  /*5d40*/  IADD3 R49, P3, R10, R38, RZ ;  /* 0x000000260a317210 */ /* 0x000fe20007f7e0ff */
[----:B------:R-:W-:-:S04]  /*5d50*/  IMAD.WIDE.U32 R6, R19, UR6, R26 ;  /* 0x0000000613067c25 */ /* 0x000fc8000f8e001a */
[----:B------:R-:W-:Y:S01]  /*5d60*/  IMAD R0, R19, UR5, R0 ;  /* 0x0000000513007c24 */ /* 0x000fe2000f8e0200 */
[----:B------:R-:W-:Y:S01]  /*5d70*/  IADD3 R30, P1, R6, R38, RZ ;  /* 0x00000026061e7210 */ /* 0x000fe20007f3e0ff */
[----:B------:R-:W-:Y:S02]  /*5d80*/  IMAD.IADD R37, R3, 0x1, R41 ;  /* 0x0000000103257824 */ /* 0x000fe400078e0229 */
        /* <DEDUP_REMOVED lines=19> */
[----:B01----:R-:W-:-:S07]  /*5ec0*/  IMAD.MOV.U32 R13, RZ, RZ, RZ ;  /* 0x000000ffff0d7224 */ /* 0x003fce00078e00ff */
[----:B------:R-:W-:-:S07]  /*5ed0*/  LEPC R20, `(.L_x_12441) ;  /* 0x000000001014794e */ /* 0x000fce0000000000 */
[----:B--2---:R-:W-:Y:S05]  /*5ee0*/  CALL.ABS.NOINC R14 ;  /* 0x000000000e007343 */ /* 0x004fea0003c00000 */
.L_x_12441:
[----:B------:R-:W-:Y:S05]  /*5ef0*/  BSYNC B6 ;  /* 0x0000000000067941 */ /* 0x000fea0003800000 */
.L_x_12440:
[----:B------:R-:W2:Y:S01]  /*5f00*/  LDL R24, [R1+0x10] ;  /* 0x0000100001187983 */ /* 0x000ea20000100800 */
[----:B------:R-:W1:Y:S01]  /*5f10*/  LDC.64 R10, c[0x0][0x3d8] ;  /* 0x0000f600ff0a7b82 */ /* 0x000e620000000a00 */
[----:B------:R-:W-:Y:S01]  /*5f20*/  SHF.R.S32.HI R3, RZ, 0x1f, R153 ;  /* 0x0000001fff037819 */ /* 0x000fe20000011499 */
[----:B------:R-:W-:Y:S01]  /*5f30*/  ULDC.U8 UR4, c[0x0][0x3f0] ;  /* 0x0000fc0000047ab9 */ /* 0x000fe20000000000 */
[----:B------:R-:W-:Y:S01]  /*5f40*/  BSSY B0, `(.L_x_12442) ;  /* 0x00002c0000007945 */ /* 0x000fe20003800000 */
[----:B------:R-:W-:-:S04]  /*5f50*/  ISETP.NE.AND P0, PT, RZ, UR4, PT ;  /* 0x00000004ff007c0c */ /* 0x000fc8000bf05270 */
[----:B0-----:R-:W0:Y:S01]  /*5f60*/  LDC.64 R12, c[0x0][0x3e8] ;  /* 0x0000fa00ff0c7b82 */ /* 0x001e220000000a00 */
[-C--:B-1----:R-:W-:Y:S02]  /*5f70*/  IMAD R0, R3, R10.reuse, RZ ;  /* 0x0000000a03007224 */ /* 0x082fe400078e02ff */
[----:B------:R-:W-:-:S04]  /*5f80*/  IMAD.WIDE.U32 R20, R153, R10, RZ ;  /* 0x0000000a99147225 */ /* 0x000fc800078e00ff */
[-C--:B0-----:R-:W-:Y:S02]  /*5f90*/  IMAD R4, R3, R12.reuse, RZ ;  /* 0x0000000c03047224 */ /* 0x081fe400078e02ff */
[C---:B------:R-:W-:Y:S02]  /*5fa0*/  IMAD R3, R153.reuse, R11, R0 ;  /* 0x0000000b99037224 */ /* 0x040fe400078e0200 */
[----:B------:R-:W-:-:S03]  /*5fb0*/  IMAD.WIDE.U32 R8, R153, R12, RZ ;  /* 0x0000000c99087225 */ /* 0x000fc600078e00ff */
[----:B------:R-:W-:Y:S01]  /*5fc0*/  IADD3 R3, R21, R3, RZ ;  /* 0x0000000315037210 */ /* 0x000fe20007ffe0ff */
[----:B------:R-:W-:Y:S02]  /*5fd0*/  IMAD R5, R153, R13, R4 ;  /* 0x0000000d99057224 */ /* 0x000fe400078e0204 */
[----:B------:R-:W-:-:S04]  /*5fe0*/  IMAD.WIDE.U32 R14, R20, 0xc0, RZ ;  /* 0x000000c0140e7825 */ /* 0x000fc800078e00ff */
[----:B------:R-:W-:Y:S02]  /*5ff0*/  IMAD.IADD R5, R9, 0x1, R5 ;  /* 0x0000000109057824 */ /* 0x000fe400078e0205 */
[----:B------:R-:W-:-:S04]  /*6000*/  IMAD.WIDE.U32 R6, R8, 0xc0, RZ ;  /* 0x000000c008067825 */ /* 0x000fc800078e00ff */
[----:B------:R-:W-:Y:S02]  /*6010*/  IMAD R29, R3, 0xc0, RZ ;  /* 0x000000c0031d7824 */ /* 0x000fe400078e02ff */
[----:B------:R-:W-:Y:S02]  /*6020*/  IMAD R47, R5, 0xc0, RZ ;  /* 0x000000c0052f7824 */ /* 0x000fe400078e02ff */
[----:B------:R-:W-:Y:S02]  /*6030*/  IMAD.IADD R53, R15, 0x1, R29 ;  /* 0x000000010f357824 */ /* 0x000fe400078e021d */
[----:B------:R-:W-:Y:S02]  /*6040*/  IMAD.IADD R55, R7, 0x1, R47 ;  /* 0x0000000107377824 */ /* 0x000fe400078e022f */
[----:B--2---:R-:W-:-:S05]  /*6050*/  IMAD R0, R153, -0xc0, R24 ;  /* 0xffffff4099007824 */ /* 0x004fca00078e0218 */
[----:B------:R-:W-:Y:S01]  /*6060*/  VIMNMX R4, R0, 0xc0, PT ;  /* 0x000000c000047848 */ /* 0x000fe20003fe0100 */
[----:B------:R-:W-:Y:S06]  /*6070*/  @!P0 BRA `(.L_x_12443) ;  /* 0x0000001400888947 */ /* 0x000fec0003800000 */
[----:B------:R-:W0:Y:S01]  /*6080*/  LDC R0, c[0x0][0x428] ;  /* 0x00010a00ff007b82 */ /* 0x000e220000000800 */
[C---:B------:R-:W-:Y:S01]  /*6090*/  ISETP.GE.AND P0, PT, R19.reuse, R4, PT ;  /* 0x000000041300720c */ /* 0x040fe20003f06270 */
[----:B------:R-:W-:Y:S01]  /*60a0*/  VIADD R28, R19, 0x60 ;  /* 0x00000060131c7836 */ /* 0x000fe20000000000 */
[----:B------:R-:W-:Y:S01]  /*60b0*/  BSSY B1, `(.L_x_12444) ;  /* 0x0000028000017945 */ /* 0x000fe20003800000 */
[----:B------:R-:W-:Y:S01]  /*60c0*/  MOV R44, R38 ;  /* 0x00000026002c7202 */ /* 0x000fe20000000f00 */
[----:B------:R-:W-:Y:S01]  /*60d0*/  IMAD.MOV.U32 R5, RZ, RZ, R37 ;  /* 0x000000ffff057224 */ /* 0x000fe200078e0025 */
[----:B------:R-:W-:Y:S02]  /*60e0*/  CS2R R42, SRZ ;  /* 0x00000000002a7805 */ /* 0x000fe4000001ff00 */
[----:B------:R-:W-:Y:S01]  /*60f0*/  ISETP.GE.AND P1, PT, R28, R4, PT ;  /* 0x000000041c00720c */ /* 0x000fe20003f26270 */
[----:B------:R-:W-:Y:S01]  /*6100*/  IMAD.MOV.U32 R4, RZ, RZ, R40 ;  /* 0x000000ffff047224 */ /* 0x000fe200078e0028 */
[----:B------:R-:W-:-:S02]  /*6110*/  CS2R R40, SRZ ;  /* 0x0000000000287805 */ /* 0x000fc4000001ff00 */
[----:B------:R-:W-:Y:S02]  /*6120*/  CS2R R38, SRZ ;  /* 0x0000000000267805 */ /* 0x000fe4000001ff00 */
[----:B0-----:R-:W-:Y:S01]  /*6130*/  ISETP.NE.AND P2, PT, R0, 0x1, PT ;  /* 0x000000010000780c */ /* 0x001fe20003f45270 */
[----:B------:R-:W-:-:S04]  /*6140*/  IMAD R0, R153, 0xc0, R19 ;  /* 0x000000c099007824 */ /* 0x000fc800078e0213 */
[----:B------:R-:W-:Y:S01]  /*6150*/  IMAD R3, R34, 0x60, R0 ;  /* 0x0000006022037824 */ /* 0x000fe200078e0200 */
[----:B------:R-:W-:-:S07]  /*6160*/  CS2R R34, SRZ ;  /* 0x0000000000227805 */ /* 0x000fce000001ff00 */
        /* <DEDUP_REMOVED lines=28> */
.L_x_12445:
[----:B------:R-:W-:Y:S05]  /*6330*/  BSYNC B1 ;  /* 0x0000000000017941 */ /* 0x000fea0003800000 */
.L_x_12444:
        /* <DEDUP_REMOVED lines=13> */
[----:B------:R-:W-:Y:S02]  /*6410*/  IADD3 R14, R26, 0x10, RZ ;  /* 0x000000101a0e7810 */ /* 0x000fe40007ffe0ff */
[----:B------:R-:W-:Y:S01]  /*6420*/  CS2R R28, SRZ ;  /* 0x00000000001c7805 */ /* 0x000fe2000001ff00 */
[----:B------:R-:W-:Y:S01]  /*6430*/  IMAD.WIDE.U32 R8, R12, 0x60, R8 ;  /* 0x000000600c087825 */ /* 0x000fe200078e0008 */
[----:B------:R-:W-:-:S02]  /*6440*/  IADD3 R15, P3, R32, R6, RZ ;  /* 0x00000006200f7210 */ /* 0x000fc40007f7e0ff */
[----:B------:R-:W-:Y:S01]  /*6450*/  ISETP.GE.AND P2, PT, R14, UR4, PT ;  /* 0x000000040e007c0c */ /* 0x000fe2000bf46270 */
[----:B------:R-:W-:Y:S01]  /*6460*/  IMAD R21, R11, 0x60, RZ ;  /* 0x000000600b157824 */ /* 0x000fe200078e02ff */
[----:B------:R-:W-:Y:S01]  /*6470*/  IADD3 R0, P4, R30, R8, RZ ;  /* 0x000000081e007210 */ /* 0x000fe20007f9e0ff */
[----:B------:R-:W-:Y:S01]  /*6480*/  IMAD R25, R13, 0x60, RZ ;  /* 0x000000600d197824 */ /* 0x000fe200078e02ff */
[----:B------:R-:W-:Y:S02]  /*6490*/  ULDC.64 UR4, c[0x0][0x3e0] ;  /* 0x0000f80000047ab9 */ /* 0x000fe40000000a00 */
[----:B------:R-:W-:Y:S02]  /*64a0*/  IADD3.X R32, R33, R21, R7, P3, !PT ;  /* 0x0000001521207210 */ /* 0x000fe40001ffe407 */
[----:B------:R-:W-:Y:S02]  /*64b0*/  CS2R R20, SRZ ;  /* 0x0000000000147805 */ /* 0x000fe4000001ff00 */
[----:B------:R-:W-:-:S02]  /*64c0*/  IADD3.X R9, R31, R25, R9, P4, !PT ;  /* 0x000000191f097210 */ /* 0x000fc400027fe409 */
[----:B------:R-:W-:Y:S02]  /*64d0*/  CS2R R24, SRZ ;  /* 0x0000000000187805 */ /* 0x000fe4000001ff00 */
[C---:B------:R-:W-:Y:S02]  /*64e0*/  LEA R6, P3, R15.reuse, UR6, 0x1 ;  /* 0x000000060f067c11 */ /* 0x040fe4000f8608ff */
[C---:B------:R-:W-:Y:S02]  /*64f0*/  LEA R14, P4, R0.reuse, UR4, 0x1 ;  /* 0x00000004000e7c11 */ /* 0x040fe4000f8808ff */
[----:B------:R-:W-:Y:S02]  /*6500*/  LEA.HI.X R7, R15, UR7, R32, 0x1, P3 ;  /* 0x000000070f077c11 */ /* 0x000fe400098f0c20 */
[----:B------:R-:W-:Y:S02]  /*6510*/  LEA.HI.X R15, R0, UR5, R9, 0x1, P4 ;  /* 0x00000005000f7c11 */ /* 0x000fe4000a0f0c09 */
[----:B------:R-:W-:Y:S01]  /*6520*/  CS2R R8, SRZ ;  /* 0x0000000000087805 */ /* 0x000fe2000001ff00 */
[----:B------:R0:W5:Y:S05]  /*6530*/  @!P5 LDG.E.64 R28, desc[UR40][R6.64] ;  /* 0x00000028061cd981 */ /* 0x00016a000c1e1b00 */
[----:B------:R0:W5:Y:S04]  /*6540*/  @!P2 LDG.E.64 R8, desc[UR40][R6.64+0x20] ;  /* 0x000020280608a981 */ /* 0x000168000c1e1b00 */
[----:B------:R0:W5:Y:S04]  /*6550*/  @!P5 LDG.E.64 R24, desc[UR40][R14.64] ;  /* 0x000000280e18d981 */ /* 0x000168000c1e1b00 */
[----:B------:R0:W5:Y:S02]  /*6560*/  @!P2 LDG.E.64 R20, desc[UR40][R14.64+0x20] ;  /* 0x000020280e14a981 */ /* 0x000164000c1e1b00 */
.L_x_12447:
[----:B------:R-:W-:Y:S05]  /*6570*/  BSYNC B1 ;  /* 0x0000000000017941 */ /* 0x000fea0003800000 */
.L_x_12446:
[----:B------:R-:W2:Y:S04]  /*6580*/  LDL R31, [R1+0x38] ;  /* 0x00003800011f7983 */ /* 0x000ea80000100800 */
[----:B------:R-:W3:Y:S01]  /*6590*/  LDL R30, [R1+0x1c] ;  /* 0x00001c00011e7983 */ /* 0x000ee20000100800 */
[C---:B0-----:R-:W-:Y:S01]  /*65a0*/  IMAD.WIDE.U32 R6, R3.reuse, R10, R4 ;  /* 0x0000000a03067225 */ /* 0x041fe200078e0004 */
[----:B------:R-:W-:Y:S01]  /*65b0*/  ULDC.64 UR4, c[0x0][0x3c8] ;  /* 0x0000f20000047ab9 */ /* 0x000fe20000000a00 */
[----:B------:R-:W-:Y:S02]  /*65c0*/  ULDC.64 UR6, c[0x0][0x3e0] ;  /* 0x0000f80000067ab9 */ /* 0x000fe40000000a00 */
[----:B------:R-:W-:Y:S01]  /*65d0*/  IMAD.WIDE.U32 R44, R3, R12, R44 ;  /* 0x0000000c032c7225 */ /* 0x000fe200078e002c */
[----:B------:R-:W-:Y:S01]  /*65e0*/  LEA R4, P2, R6, UR4, 0x1 ;  /* 0x0000000406047c11 */ /* 0x000fe2000f8408ff */
[----:B------:R-:W-:-:S02]  /*65f0*/  UMOV UR4, 0xffffffff ;  /* 0xffffffff00047882 */ /* 0x000fc40000000000 */
[C---:B------:R-:W-:Y:S02]  /*6600*/  IMAD R10, R37.reuse, R10, RZ ;  /* 0x0000000a250a7224 */ /* 0x040fe400078e02ff */
[----:B------:R-:W-:Y:S02]  /*6610*/  IMAD R12, R37, R12, RZ ;  /* 0x0000000c250c7224 */ /* 0x000fe400078e02ff */
[C---:B------:R-:W-:Y:S02]  /*6620*/  IMAD R5, R3.reuse, R11, R10 ;  /* 0x0000000b03057224 */ /* 0x040fe400078e020a */
[----:B------:R-:W-:Y:S02]  /*6630*/  IMAD R3, R3, R13, R12 ;  /* 0x0000000d03037224 */ /* 0x000fe400078e020c */
[----:B------:R-:W-:Y:S02]  /*6640*/  IMAD.IADD R5, R7, 0x1, R5 ;  /* 0x0000000107057824 */ /* 0x000fe400078e0205 */
[----:B------:R-:W-:-:S03]  /*6650*/  IMAD.IADD R3, R45, 0x1, R3 ;  /* 0x000000012d037824 */ /* 0x000fc600078e0203 */
[----:B------:R-:W-:Y:S02]  /*6660*/  LEA.HI.X R5, R6, UR5, R5, 0x1, P2 ;  /* 0x0000000506057c11 */ /* 0x000fe400090f0c05 */
[----:B--2---:R-:W-:Y:S01]  /*6670*/  LEA.HI R0, R31, R31, RZ, 0x1 ;  /* 0x0000001f1f007211 */ /* 0x004fe200078f08ff */
[----:B---3--:R-:W-:-:S03]  /*6680*/  IMAD.SHL.U32 R14, R30, 0x40, RZ ;  /* 0x000000401e0e7824 */ /* 0x008fc600078e00ff */
[----:B------:R-:W-:Y:S02]  /*6690*/  LOP3.LUT R10, R0, 0xfffffffe, RZ, 0xc0, !PT ;  /* 0xfffffffe000a7812 */ /* 0x000fe400078ec0ff */
[----:B------:R-:W-:Y:S02]  /*66a0*/  LEA R0, P3, R44, UR6, 0x1 ;  /* 0x000000062c007c11 */ /* 0x000fe4000f8608ff */
[----:B------:R-:W-:Y:S01]  /*66b0*/  LOP3.LUT R15, R14, 0x1c0, RZ, 0xc0, !PT ;  /* 0x000001c00e0f7812 */ /* 0x000fe200078ec0ff */
[----:B------:R-:W-:Y:S01]  /*66c0*/  IMAD.IADD R7, R31, 0x1, -R10 ;  /* 0x000000011f077824 */ /* 0x000fe200078e0a0a */
[----:B------:R-:W-:Y:S02]  /*66d0*/  LEA.HI.X R3, R44, UR7, R3, 0x1, P3 ;  /* 0x000000072c037c11 */ /* 0x000fe400098f0c03 */
[----:B------:R-:W-:Y:S02]  /*66e0*/  LOP3.LUT R11, R15, 0x18, R16, 0xf8, !PT ;  /* 0x000000180f0b7812 */ /* 0x000fe400078ef810 */
[----:B------:R-:W-:-:S02]  /*66f0*/  SHF.R.U32.HI R12, RZ, 0x3, R15 ;  /* 0x00000003ff0c7819 */ /* 0x000fc4000001160f */
[----:B------:R-:W-:Y:S02]  /*6700*/  SHF.L.U32 R7, R7, 0x1f, RZ ;  /* 0x0000001f07077819 */ /* 0x000fe400000006ff */
[----:B------:R-:W-:Y:S01]  /*6710*/  LOP3.LUT R10, R11, R12, RZ, 0x3c, !PT ;  /* 0x0000000c0b0a7212 */ /* 0x000fe200078e3cff */
[----:B------:R-:W-:Y:S06]  /*6720*/  BRA.DIV UR4, `(.L_x_12448) ;  /* 0x0000010204947947 */ /* 0x000fec000b800000 */
.L_x_12638:
[----:B------:R-:W-:-:S03]  /*6730*/  UMOV UR4, 0xffffffff ;  /* 0xffffffff00047882 */ /* 0x000fc60000000000 */
[----:B------:R-:W-:Y:S05]  /*6740*/  BRA.DIV UR4, `(.L_x_12449) ;  /* 0x0000010204b47947 */ /* 0x000fea000b800000 */
.L_x_12641:
[----:B------:R-:W-:-:S03]  /*6750*/  UMOV UR4, 0xffffffff ;  /* 0xffffffff00047882 */ /* 0x000fc60000000000 */
[----:B------:R-:W-:Y:S05]  /*6760*/  BRA.DIV UR4, `(.L_x_12450) ;  /* 0x0000010204d47947 */ /* 0x000fea000b800000 */
.L_x_12644:
[----:B------:R-:W-:-:S03]  /*6770*/  UMOV UR4, 0xffffffff ;  /* 0xffffffff00047882 */ /* 0x000fc60000000000 */
[----:B------:R-:W-:Y:S05]  /*6780*/  BRA.DIV UR4, `(.L_x_12451) ;  /* 0x0000010204f47947 */ /* 0x000fea000b800000 */
.L_x_12647:
[----:B------:R-:W-:-:S03]  /*6790*/  UMOV UR4, 0xffffffff ;  /* 0xffffffff00047882 */ /* 0x000fc60000000000 */
[----:B------:R-:W-:Y:S05]  /*67a0*/  BRA.DIV UR4, `(.L_x_12452) ;  /* 0x0000010604147947 */ /* 0x000fea000b800000 */
.L_x_12650:
[----:B------:R-:W-:-:S03]  /*67b0*/  UMOV UR4, 0xffffffff ;  /* 0xffffffff00047882 */ /* 0x000fc60000000000 */
[----:B------:R-:W-:Y:S05]  /*67c0*/  BRA.DIV UR4, `(.L_x_12453) ;  /* 0x0000010604347947 */ /* 0x000fea000b800000 */
.L_x_12653:
[----:B------:R-:W-:-:S03]  /*67d0*/  UMOV UR4, 0xffffffff ;  /* 0xffffffff00047882 */ /* 0x000fc60000000000 */
[----:B------:R-:W-:Y:S05]  /*67e0*/  BRA.DIV UR4, `(.L_x_12454) ;  /* 0x0000010604547947 */ /* 0x000fea000b800000 */
.L_x_12656:
[----:B------:R-:W-:-:S03]  /*67f0*/  UMOV UR4, 0xffffffff ;  /* 0xffffffff00047882 */ /* 0x000fc60000000000 */
[----:B------:R-:W-:Y:S05]  /*6800*/  BRA.DIV UR4, `(.L_x_12455) ;  /* 0x0000010604747947 */ /* 0x000fea000b800000 */
.L_x_12659:
[----:B------:R-:W0:Y:S01]  /*6810*/  S2R R6, SR_TID.X ;  /* 0x0000000000067919 */ /* 0x000e220000002100 */
[----:B------:R-:W1:Y:S01]  /*6820*/  SYNCS.PHASECHK.TRANS64.TRYWAIT P2, [R2+URZ+0x16800], R7 ;  /* 0x01680007020075a7 */ /* 0x000e62000804017f */
[----:B-----5:R-:W-:Y:S01]  /*6830*/  IMAD.MOV.U32 R3, RZ, RZ, R41 ;  /* 0x000000ffff037224 */ /* 0x020fe200078e0029 */
[----:B------:R-:W-:Y:S01]  /*6840*/  MOV R4, R34 ;  /* 0x0000002200047202 */ /* 0x000fe20000000f00 */
[----:B------:R-:W-:Y:S01]  /*6850*/  IMAD.MOV.U32 R5, RZ, RZ, R35 ;  /* 0x000000ffff057224 */ /* 0x000fe200078e0023 */
[----:B------:R-:W-:Y:S01]  /*6860*/  LOP3.LUT P3, RZ, R30, 0x4, RZ, 0xc0, !PT ;  /* 0x000000041eff7812 */ /* 0x000fe2000786c0ff */
        /* <DEDUP_REMOVED lines=8> */
[----:B------:R-:W-:Y:S01]  /*68f0*/  BSSY B1, `(.L_x_12456) ;  /* 0x000001c000017945 */ /* 0x000fe20003800000 */
        /* <DEDUP_REMOVED lines=9> */
[----:B------:R-:W-:-:S05]  /*6990*/  SHF.R.S32.HI R6, RZ, 0x5, R6 ;  /* 0x00000005ff067819 */ /* 0x000fca0000011406 */
[----:B------:R-:W-:Y:S02]  /*69a0*/  IMAD R3, R6, 0x200, R10 ;  /* 0x0000020006037824 */ /* 0x000fe400078e020a */
[----:B------:R-:W-:Y:S02]  /*69b0*/  IMAD.MOV.U32 R6, RZ, RZ, R24 ;  /* 0x000000ffff067224 */ /* 0x000fe400078e0018 */
[----:B------:R-:W-:Y:S01]  /*69c0*/  IMAD.MOV.U32 R10, RZ, RZ, R25 ;  /* 0x000000ffff0a7224 */ /* 0x000fe200078e0019 */
[----:B------:R-:W-:Y:S02]  /*69d0*/  LEA R3, R3, R2, 0x1 ;  /* 0x0000000203037211 */ /* 0x000fe400078e08ff */
[----:B------:R-:W-:Y:S01]  /*69e0*/  PRMT R48, R6, 0x7610, R48 ;  /* 0x0000761006307816 */ /* 0x000fe20000000030 */
[----:B------:R-:W-:Y:S01]  /*69f0*/  IMAD.MOV.U32 R6, RZ, RZ, R28 ;  /* 0x000000ffff067224 */ /* 0x000fe200078e001c */
[----:B------:R-:W-:Y:S01]  /*6a00*/  PRMT R12, R12, 0x5410, R10 ;  /* 0x000054100c0c7816 */ /* 0x000fe2000000000a */
[----:B------:R-:W-:-:S02]  /*6a10*/  VIADD R4, R3, 0x8400 ;  /* 0x0000840003047836 */ /* 0x000fc40000000000 */
[----:B------:R-:W-:Y:S01]  /*6a20*/  VIADD R0, R3, 0x8440 ;  /* 0x0000844003007836 */ /* 0x000fe20000000000 */
[----:B------:R-:W-:Y:S01]  /*6a30*/  PRMT R48, R48, 0x5410, R6 ;  /* 0x0000541030307816 */ /* 0x000fe20000000006 */
[----:B------:R-:W-:Y:S01]  /*6a40*/  @P3 VIADD R0, R4, 0xffffffc0 ;  /* 0xffffffc004003836 */ /* 0x000fe20000000000 */
[----:B------:R-:W-:Y:S02]  /*6a50*/  MOV R4, R20 ;  /* 0x0000001400047202 */ /* 0x000fe40000000f00 */
[----:B------:R-:W-:Y:S02]  /*6a60*/  PRMT R12, R11, 0x7610, R12 ;  /* 0x000076100b0c7816 */ /* 0x000fe4000000000c */
[----:B------:R-:W-:Y:S01]  /*6a70*/  PRMT R10, R4, 0x5410, R5 ;  /* 0x00005410040a7816 */ /* 0x000fe20000000005 */
[----:B------:R-:W-:Y:S02]  /*6a80*/  IMAD.MOV.U32 R4, RZ, RZ, R8 ;  /* 0x000000ffff047224 */ /* 0x000fe400078e0008 */
[----:B------:R-:W-:Y:S01]  /*6a90*/  IMAD.MOV.U32 R5, RZ, RZ, R9 ;  /* 0x000000ffff057224 */ /* 0x000fe200078e0009 */
[----:B-1----:R-:W-:Y:S06]  /*6aa0*/  @!P2 BRA `(.L_x_12457) ;  /* 0x0000010000f4a947 */ /* 0x002fec0003800000 */
.L_x_12660:
[----:B------:R-:W-:Y:S05]  /*6ab0*/  BSYNC B1 ;  /* 0x0000000000017941 */ /* 0x000fea0003800000 */
.L_x_12456:
        /* <DEDUP_REMOVED lines=29> */
[----:B------:R-:W-:Y:S01]  /*6c90*/  FFMA.FTZ R32, R7, R31, -R30 ;  /* 0x0000001f07207223 */ /* 0x000fe2000001081e */
[----:B------:R-:W-:Y:S02]  /*6ca0*/  HADD2.F32 R6, -RZ, R5.H0_H0 ;  /* 0x20000005ff067230 */ /* 0x000fe40000004100 */
[----:B------:R-:W-:Y:S01]  /*6cb0*/  FFMA.FTZ R42, R15, R37, R42 ;  /* 0x000000250f2a7223 */ /* 0x000fe2000001002a */
[----:B------:R-:W-:Y:S02]  /*6cc0*/  HADD2.F32 R31, -RZ, R45.H0_H0 ;  /* 0x2000002dff1f7230 */ /* 0x000fe40000004100 */
[----:B------:R-:W-:Y:S01]  /*6cd0*/  FFMA.FTZ R33, R7, R33, R40 ;  /* 0x0000002107217223 */ /* 0x000fe20000010028 */
[----:B------:R-:W-:Y:S02]  /*6ce0*/  HADD2.F32 R5, -RZ, R5.H1_H1 ;  /* 0x30000005ff057230 */ /* 0x000fe40000004100 */
[----:B------:R-:W-:-:S02]  /*6cf0*/  HADD2.F32 R15, -RZ, R46.H1_H1 ;  /* 0x3000002eff0f7230 */ /* 0x000fc40000004100 */
[C---:B------:R-:W-:Y:S01]  /*6d00*/  FMUL.FTZ R40, R14.reuse, R31 ;  /* 0x0000001f0e287220 */ /* 0x040fe20000410000 */
[----:B------:R-:W-:Y:S02]  /*6d10*/  HADD2.F32 R30, -RZ, R43.H0_H0 ;  /* 0x2000002bff1e7230 */ /* 0x000fe40000004100 */
[----:B------:R-:W-:Y:S02]  /*6d20*/  HADD2.F32 R4, -RZ, R44.H0_H0 ;  /* 0x2000002cff047230 */ /* 0x000fe40000004100 */
[-C--:B------:R-:W-:Y:S01]  /*6d30*/  FMUL.FTZ R14, R14, R15.reuse ;  /* 0x0000000f0e0e7220 */ /* 0x080fe20000410000 */
[----:B------:R-:W-:Y:S01]  /*6d40*/  FFMA.FTZ R40, R13, R15, -R40 ;  /* 0x0000000f0d287223 */ /* 0x000fe20000010828 */
[C---:B------:R-:W-:Y:S01]  /*6d50*/  FMUL.FTZ R7, R5.reuse, R30 ;  /* 0x0000001e05077220 */ /* 0x040fe20000410000 */
[-C--:B------:R-:W-:Y:S01]  /*6d60*/  FMUL.FTZ R37, R5, R4.reuse ;  /* 0x0000000405257220 */ /* 0x080fe20000410000 */
        /* <DEDUP_REMOVED lines=8> */
.L_x_12461:
[----:B------:R-:W-:Y:S05]  /*6df0*/  BSYNC B2 ;  /* 0x0000000000027941 */ /* 0x000fea0003800000 */
.L_x_12460:
[----:B------:R-:W-:Y:S05]  /*6e00*/  @P2 BRA `(.L_x_12459) ;  /* 0x0000000000a82947 */ /* 0x000fea0003800000 */
[----:B01----:R-:W0:Y:S01]  /*6e10*/  LDS.128 R4, [R0] ;  /* 0x0000000000047984 */ /* 0x003e220000000c00 */
[--C-:B------:R-:W-:Y:S01]  /*6e20*/  SHF.R.U64 R40, R38, 0x10, R39.reuse ;  /* 0x0000001026287819 */ /* 0x100fe20000001227 */
[----:B------:R-:W-:Y:S01]  /*6e30*/  HADD2.F32 R33, -RZ, R45.H1_H1 ;  /* 0x3000002dff217230 */ /* 0x000fe20000004100 */
[----:B------:R-:W-:Y:S01]  /*6e40*/  SHF.R.U32.HI R32, RZ, 0x10, R39 ;  /* 0x00000010ff207819 */ /* 0x000fe20000011627 */
[----:B------:R-:W-:Y:S01]  /*6e50*/  HADD2.F32 R31, -RZ, R47.H0_H0 ;  /* 0x2000002fff1f7230 */ /* 0x000fe20000004100 */
[--C-:B------:R-:W-:Y:S02]  /*6e60*/  SHF.R.U64 R39, R34, 0x10, R35.reuse ;  /* 0x0000001022277819 */ /* 0x100fe40000001223 */
[----:B------:R-:W-:Y:S01]  /*6e70*/  SHF.R.U32.HI R34, RZ, 0x10, R35 ;  /* 0x00000010ff227819 */ /* 0x000fe20000011623 */
[----:B------:R-:W-:-:S04]  /*6e80*/  HADD2.F32 R32, -RZ, R32.H0_H0 ;  /* 0x20000020ff207230 */ /* 0x000fc80000004100 */
        /* <DEDUP_REMOVED lines=18> */
[----:B------:R-:W-:Y:S02]  /*6fb0*/  HADD2.F32 R15, -RZ, R47.H1_H1 ;  /* 0x3000002fff0f7230 */ /* 0x000fe40000004100 */
        /* <DEDUP_REMOVED lines=14> */
[----:B------:R2:W-:Y:S02]  /*70a0*/  STS.128 [R0], R4 ;  /* 0x0000000400007388 */ /* 0x0005e40000000c00 */
.L_x_12459:
[----:B------:R-:W-:Y:S05]  /*70b0*/  BSYNC B1 ;  /* 0x0000000000017941 */ /* 0x000fea0003800000 */
.L_x_12458:
[----:B------:R-:W-:Y:S05]  /*70c0*/  @P1 BRA `(.L_x_12462) ;  /* 0x00000018009c1947 */ /* 0x000fea0003800000 */
[----:B-12---:R-:W1:Y:S01]  /*70d0*/  LDC R5, c[0x0][0x3d4] ;  /* 0x0000f500ff057b82 */ /* 0x006e620000000800 */
[C---:B------:R-:W-:Y:S01]  /*70e0*/  IADD3 R4, R26.reuse, 0x10, RZ ;  /* 0x000000101a047810 */ /* 0x040fe20007ffe0ff */
[----:B------:R-:W-:Y:S01]  /*70f0*/  BSSY B1, `(.L_x_12463) ;  /* 0x000002e000017945 */ /* 0x000fe20003800000 */
[-C--:B-1----:R-:W-:Y:S02]  /*7100*/  ISETP.GE.AND P0, PT, R26, R5.reuse, PT ;  /* 0x000000051a00720c */ /* 0x082fe40003f06270 */
[----:B------:R-:W-:-:S11]  /*7110*/  ISETP.GE.AND P1, PT, R4, R5, PT ;  /* 0x000000050400720c */ /* 0x000fd60003f26270 */
[----:B------:R-:W-:Y:S05]  /*7120*/  @P0 BRA `(.L_x_12464) ;  /* 0x0000000000a80947 */ /* 0x000fea0003800000 */
[----:B0-----:R-:W0:Y:S01]  /*7130*/  LDS.128 R4, [R3+0xb400] ;  /* 0x00b4000003047984 */ /* 0x001e220000000c00 */
[----:B------:R-:W-:Y:S01]  /*7140*/  SHF.R.U64 R32, R28, 0x10, R29 ;  /* 0x000000101c207819 */ /* 0x000fe2000000121d */
[----:B------:R-:W-:Y:S01]  /*7150*/  HADD2.F32 R27, -RZ, R48.H0_H0 ;  /* 0x20000030ff1b7230 */ /* 0x000fe20000004100 */
[----:B------:R-:W-:Y:S02]  /*7160*/  SHF.R.U32.HI R28, RZ, 0x10, R25 ;  /* 0x00000010ff1c7819 */ /* 0x000fe40000011619 */
[----:B------:R-:W-:Y:S02]  /*7170*/  SHF.R.U32.HI R26, RZ, 0x10, R29 ;  /* 0x00000010ff1a7819 */ /* 0x000fe4000001161d */
[----:B------:R-:W-:Y:S01]  /*7180*/  SHF.R.U64 R31, R24, 0x10, R25 ;  /* 0x00000010181f7819 */ /* 0x000fe20000001219 */
[----:B------:R-:W-:Y:S02]  /*7190*/  HADD2.F32 R28, -RZ, R28.H0_H0 ;  /* 0x2000001cff1c7230 */ /* 0x000fe40000004100 */
[----:B------:R-:W-:-:S02]  /*71a0*/  HADD2.F32 R26, -RZ, R26.H0_H0 ;  /* 0x2000001aff1a7230 */ /* 0x000fc40000004100 */
[----:B------:R-:W-:Y:S02]  /*71b0*/  HADD2.F32 R25, -RZ, R48.H1_H1 ;  /* 0x30000030ff197230 */ /* 0x000fe40000004100 */
        /* <DEDUP_REMOVED lines=12> */
[--C-:B------:R-:W-:Y:S02]  /*7280*/  HADD2.F32 R24, -RZ, R12.reuse.H1_H1 ;  /* 0x3000000cff187230 */ /* 0x100fe40000004100 */
[----:B------:R-:W-:Y:S01]  /*7290*/  FFMA.FTZ R29, R15, R28, R29 ;  /* 0x0000001c0f1d7223 */ /* 0x000fe2000001001d */
[----:B------:R-:W-:Y:S02]  /*72a0*/  HADD2.F32 R6, -RZ, R5.H0_H0 ;  /* 0x20000005ff067230 */ /* 0x000fe40000004100 */
[----:B------:R-:W-:Y:S01]  /*72b0*/  FFMA.FTZ R26, R7, R27, R26 ;  /* 0x0000001b071a7223 */ /* 0x000fe2000001001a */
[----:B------:R-:W-:-:S02]  /*72c0*/  HADD2.F32 R12, -RZ, R12.H0_H0 ;  /* 0x2000000cff0c7230 */ /* 0x000fc40000004100 */
        /* <DEDUP_REMOVED lines=16> */
.L_x_12464:
[----:B------:R-:W-:Y:S05]  /*73d0*/  BSYNC B1 ;  /* 0x0000000000017941 */ /* 0x000fea0003800000 */
.L_x_12463:
        /* <DEDUP_REMOVED lines=44> */
.L_x_12443:
[----:B------:R-:W0:Y:S01]  /*76a0*/  LDC R21, c[0x0][0x3d4] ;  /* 0x0000f500ff157b82 */ /* 0x000e220000000800 */
[----:B------:R-:W-:Y:S01]  /*76b0*/  VIADD R0, R19, 0x60 ;  /* 0x0000006013007836 */ /* 0x000fe20000000000 */
[----:B------:R-:W-:Y:S01]  /*76c0*/  ULDC.64 UR4, c[0x0][0x3c8] ;  /* 0x0000f20000047ab9 */ /* 0x000fe20000000a00 */
[----:B------:R-:W2:Y:S01]  /*76d0*/  LDL R48, [R1+0x38] ;  /* 0x0000380001307983 */ /* 0x000ea20000100800 */
[----:B------:R-:W-:Y:S01]  /*76e0*/  ULDC.64 UR6, c[0x0][0x3e0] ;  /* 0x0000f80000067ab9 */ /* 0x000fe20000000a00 */
[----:B0-----:R-:W-:-:S04]  /*76f0*/  ISETP.GE.AND P0, PT, R16, R21, PT ;  /* 0x000000151000720c */ /* 0x001fc80003f06270 */
[-C--:B------:R-:W-:Y:S02]  /*7700*/  ISETP.GE.OR P1, PT, R0, R4.reuse, P0 ;  /* 0x000000040000720c */ /* 0x080fe40000726670 */
[----:B------:R-:W-:-:S11]  /*7710*/  ISETP.GE.OR P0, PT, R19, R4, P0 ;  /* 0x000000041300720c */ /* 0x000fd60000706670 */
[----:B------:R-:W0:Y:S08]  /*7720*/  @!P1 LDC.64 R28, c[0x0][0x3c8] ;  /* 0x0000f200ff1c9b82 */ /* 0x000e300000000a00 */
[----:B------:R-:W1:Y:S01]  /*7730*/  @!P1 LDC.64 R46, c[0x0][0x3e0] ;  /* 0x0000f800ff2e9b82 */ /* 0x000e620000000a00 */
[----:B------:R-:W-:Y:S01]  /*7740*/  @!P1 IMAD.MOV.U32 R15, RZ, RZ, R53 ;  /* 0x000000ffff0f9224 */ /* 0x000fe200078e0035 */
[----:B------:R-:W-:Y:S01]  /*7750*/  @!P0 IADD3 R3, P3, R35, R14, RZ ;  /* 0x0000000e23038210 */ /* 0x000fe20007f7e0ff */
[----:B------:R-:W-:Y:S01]  /*7760*/  @!P1 IMAD.MOV.U32 R7, RZ, RZ, R55 ;  /* 0x000000ffff079224 */ /* 0x000fe200078e0037 */
[----:B------:R-:W-:Y:S01]  /*7770*/  @!P0 IADD3 R25, P2, R49, R6, RZ ;  /* 0x0000000631198210 */ /* 0x000fe20007f5e0ff */
[----:B------:R-:W-:-:S04]  /*7780*/  @!P1 IMAD.WIDE.U32 R4, R10, 0x60, R14 ;  /* 0x000000600a049825 */ /* 0x000fc800078e000e */
[----:B------:R-:W-:Y:S01]  /*7790*/  @!P1 IMAD.WIDE.U32 R6, R12, 0x60, R6 ;  /* 0x000000600c069825 */ /* 0x000fe200078e0006 */
[----:B------:R-:W-:-:S03]  /*77a0*/  @!P1 IADD3 R20, P4, R35, R4, RZ ;  /* 0x0000000423149210 */ /* 0x000fc60007f9e0ff */
[----:B------:R-:W-:Y:S01]  /*77b0*/  @!P0 IMAD.X R14, R53, 0x1, R43, P3 ;  /* 0x00000001350e8824 */ /* 0x000fe200018e062b */
[----:B------:R-:W-:Y:S01]  /*77c0*/  @!P0 LEA R8, P3, R3, UR4, 0x1 ;  /* 0x0000000403088c11 */ /* 0x000fe2000f8608ff */
[----:B------:R-:W-:Y:S01]  /*77d0*/  @!P1 IMAD R24, R11, 0x60, RZ ;  /* 0x000000600b189824 */ /* 0x000fe200078e02ff */
[----:B------:R-:W-:Y:S01]  /*77e0*/  @!P1 IADD3 R0, P5, R49, R6, RZ ;  /* 0x0000000631009210 */ /* 0x000fe20007fbe0ff */
[----:B------:R-:W-:Y:S01]  /*77f0*/  @!P1 IMAD R4, R13, 0x60, RZ ;  /* 0x000000600d049824 */ /* 0x000fe200078e02ff */
[----:B------:R-:W-:Y:S02]  /*7800*/  @!P0 LEA.HI.X R9, R3, UR5, R14, 0x1, P3 ;  /* 0x0000000503098c11 */ /* 0x000fe400098f0c0e */
[----:B------:R-:W-:Y:S02]  /*7810*/  @!P1 IADD3.X R24, R43, R24, R5, P4, !PT ;  /* 0x000000182b189210 */ /* 0x000fe400027fe405 */
[----:B0-----:R-:W-:Y:S02]  /*7820*/  @!P1 LEA R42, P3, R20, R28, 0x1 ;  /* 0x0000001c142a9211 */ /* 0x001fe400078608ff */
[----:B------:R-:W-:-:S02]  /*7830*/  @!P1 IADD3.X R3, R51, R4, R7, P5, !PT ;  /* 0x0000000433039210 */ /* 0x000fc40002ffe407 */
[----:B-1----:R-:W-:Y:S02]  /*7840*/  @!P1 LEA R46, P4, R0, R46, 0x1 ;  /* 0x0000002e002e9211 */ /* 0x002fe400078808ff */
[----:B------:R-:W-:Y:S02]  /*7850*/  CS2R R30, SRZ ;  /* 0x00000000001e7805 */ /* 0x000fe4000001ff00 */
[----:B------:R-:W-:Y:S02]  /*7860*/  @!P1 LEA.HI.X R43, R20, R29, R24, 0x1, P3 ;  /* 0x0000001d142b9211 */ /* 0x000fe400018f0c18 */
[----:B------:R-:W-:Y:S02]  /*7870*/  CS2R R28, SRZ ;  /* 0x00000000001c7805 */ /* 0x000fe4000001ff00 */
[----:B------:R-:W-:Y:S02]  /*7880*/  CS2R R32, SRZ ;  /* 0x0000000000207805 */ /* 0x000fe4000001ff00 */
[----:B------:R-:W-:-:S02]  /*7890*/  CS2R R34, SRZ ;  /* 0x0000000000227805 */ /* 0x000fc4000001ff00 */
[----:B------:R-:W-:Y:S02]  /*78a0*/  @!P1 LEA.HI.X R47, R0, R47, R3, 0x1, P4 ;  /* 0x0000002f002f9211 */ /* 0x000fe400020f0c03 */
[----:B------:R-:W0:Y:S01]  /*78b0*/  LDC R0, c[0x0][0x428] ;  /* 0x00010a00ff007b82 */ /* 0x000e220000000800 */
[----:B------:R-:W5:Y:S04]  /*78c0*/  @!P1 LDG.E.128 R28, desc[UR40][R42.64] ;  /* 0x000000282a1c9981 */ /* 0x000f68000c1e1d00 */
[----:B------:R-:W5:Y:S01]  /*78d0*/  @!P1 LDG.E.128 R32, desc[UR40][R46.64] ;  /* 0x000000282e209981 */ /* 0x000f62000c1e1d00 */
[----:B------:R-:W1:Y:S01]  /*78e0*/  S2R R44, SR_TID.X ;  /* 0x00000000002c7919 */ /* 0x000e620000002100 */
[----:B------:R-:W-:Y:S01]  /*78f0*/  @!P0 IMAD.X R26, R55, 0x1, R51, P2 ;  /* 0x00000001371a8824 */ /* 0x000fe200010e0633 */
[----:B------:R-:W-:-:S04]  /*7900*/  @!P0 LEA R14, P2, R25, UR6, 0x1 ;  /* 0x00000006190e8c11 */ /* 0x000fc8000f8408ff */
[----:B------:R-:W-:Y:S02]  /*7910*/  @!P0 LEA.HI.X R15, R25, UR7, R26, 0x1, P2 ;  /* 0x00000007190f8c11 */ /* 0x000fe400090f0c1a */
[----:B0-----:R-:W-:Y:S02]  /*7920*/  ISETP.NE.AND P2, PT, R0, 0x1, PT ;  /* 0x000000010000780c */ /* 0x001fe40003f45270 */
[----:B------:R-:W-:Y:S02]  /*7930*/  CS2R R4, SRZ ;  /* 0x0000000000047805 */ /* 0x000fe4000001ff00 */
[----:B------:R-:W-:-:S06]  /*7940*/  CS2R R6, SRZ ;  /* 0x0000000000067805 */ /* 0x000fcc000001ff00 */
[----:B------:R0:W5:Y:S03]  /*7950*/  @!P0 LDG.E.128 R4, desc[UR40][R8.64] ;  /* 0x0000002808048981 */ /* 0x000166000c1e1d00 */
[----:B------:R-:W3:Y:S01]  /*7960*/  @P2 LDC R0, c[0x0][0x42c] ;  /* 0x00010b00ff002b82 */ /* 0x000ee20000000800 */
[----:B-1----:R-:W-:-:S07]  /*7970*/  VIADD R50, R44, 0xffffff80 ;  /* 0xffffff802c327836 */ /* 0x002fce0000000000 */
[----:B0-----:R-:W0:Y:S01]  /*7980*/  @P2 LDC R9, c[0x0][0x430] ;  /* 0x00010c00ff092b82 */ /* 0x001e220000000800 */
[----:B------:R-:W-:-:S04]  /*7990*/  SHF.R.S32.HI R44, RZ, 0x1f, R50 ;  /* 0x0000001fff2c7819 */ /* 0x000fc80000011432 */
[----:B------:R-:W-:-:S04]  /*79a0*/  LEA.HI R44, R44, R50, RZ, 0x2 ;  /* 0x000000322c2c7211 */ /* 0x000fc800078f10ff */
[----:B------:R-:W-:Y:S01]  /*79b0*/  LOP3.LUT R44, R44, 0xfffffffc, RZ, 0xc0, !PT ;  /* 0xfffffffc2c2c7812 */ /* 0x000fe200078ec0ff */
[----:B------:R-:W-:-:S03]  /*79c0*/  IMAD R3, R153, 0xc0, R19 ;  /* 0x000000c099037824 */ /* 0x000fc600078e0213 */
[----:B------:R-:W-:-:S05]  /*79d0*/  IADD3 R44, R50, -R44, RZ ;  /* 0x8000002c322c7210 */ /* 0x000fca0007ffe0ff */
[----:B------:R-:W-:-:S04]  /*79e0*/  IMAD R3, R44, 0x60, R3 ;  /* 0x000000602c037824 */ /* 0x000fc800078e0203 */
[----:B---3--:R-:W-:Y:S01]  /*79f0*/  @P2 IMAD.HI.U32 R0, R3, R0, RZ ;  /* 0x0000000003002227 */ /* 0x008fe200078e00ff */
[----:B------:R-:W-:Y:S02]  /*7a00*/  CS2R R24, SRZ ;  /* 0x0000000000187805 */ /* 0x000fe4000001ff00 */
[----:B------:R-:W-:Y:S02]  /*7a10*/  CS2R R26, SRZ ;  /* 0x00000000001a7805 */ /* 0x000fe4000001ff00 */
[----:B0-----:R-:W-:Y:S01]  /*7a20*/  @P2 SHF.R.U32.HI R3, RZ, R9, R0 ;  /* 0x00000009ff032219 */ /* 0x001fe20000011600 */
[----:B------:R-:W-:-:S03]  /*7a30*/  IMAD.MOV.U32 R44, RZ, RZ, R38 ;  /* 0x000000ffff2c7224 */ /* 0x000fc600078e0026 */
[----:B------:R0:W5:Y:S01]  /*7a40*/  @!P0 LDG.E.128 R24, desc[UR40][R14.64] ;  /* 0x000000280e188981 */ /* 0x000162000c1e1d00 */
[----:B------:R-:W-:Y:S01]  /*7a50*/  SHF.R.S32.HI R9, RZ, 0x1f, R3 ;  /* 0x0000001fff097819 */ /* 0x000fe20000011403 */
[----:B------:R-:W-:-:S04]  /*7a60*/  IMAD.WIDE.U32 R38, R3, R12, R44 ;  /* 0x0000000c03267225 */ /* 0x000fc800078e002c */
[C---:B------:R-:W-:Y:S02]  /*7a70*/  IMAD R0, R9.reuse, R10, RZ ;  /* 0x0000000a09007224 */ /* 0x040fe400078e02ff */
[----:B------:R-:W-:Y:S02]  /*7a80*/  IMAD R8, R9, R12, RZ ;  /* 0x0000000c09087224 */ /* 0x000fe400078e02ff */
[----:B0-----:R-:W-:Y:S02]  /*7a90*/  IMAD.MOV.U32 R14, RZ, RZ, R40 ;  /* 0x000000ffff0e7224 */ /* 0x001fe400078e0028 */
[----:B------:R-:W-:Y:S02]  /*7aa0*/  IMAD.MOV.U32 R15, RZ, RZ, R37 ;  /* 0x000000ffff0f7224 */ /* 0x000fe400078e0025 */
[C---:B------:R-:W-:Y:S02]  /*7ab0*/  IMAD R9, R3.reuse, R11, R0 ;  /* 0x0000000b03097224 */ /* 0x040fe400078e0200 */
[----:B------:R-:W-:-:S04]  /*7ac0*/  IMAD.WIDE.U32 R14, R3, R10, R14 ;  /* 0x0000000a030e7225 */ /* 0x000fc800078e000e */
[----:B------:R-:W-:Y:S01]  /*7ad0*/  IMAD R3, R3, R13, R8 ;  /* 0x0000000d03037224 */ /* 0x000fe200078e0208 */
[----:B------:R-:W-:Y:S01]  /*7ae0*/  LEA R8, P2, R14, UR4, 0x1 ;  /* 0x000000040e087c11 */ /* 0x000fe2000f8408ff */
[----:B------:R-:W-:Y:S01]  /*7af0*/  IMAD.IADD R9, R15, 0x1, R9 ;  /* 0x000000010f097824 */ /* 0x000fe200078e0209 */
[----:B------:R-:W-:Y:S01]  /*7b00*/  LEA R0, P3, R38, UR6, 0x1 ;  /* 0x0000000626007c11 */ /* 0x000fe2000f8608ff */
[----:B------:R-:W-:Y:S01]  /*7b10*/  IMAD.IADD R3, R39, 0x1, R3 ;  /* 0x0000000127037824 */ /* 0x000fe200078e0203 */
[----:B------:R-:W-:Y:S02]  /*7b20*/  UMOV UR4, 0xffffffff ;  /* 0xffffffff00047882 */ /* 0x000fe40000000000 */
[----:B------:R-:W-:Y:S02]  /*7b30*/  LEA.HI.X R9, R14, UR5, R9, 0x1, P2 ;  /* 0x000000050e097c11 */ /* 0x000fe400090f0c09 */
[----:B------:R-:W-:Y:S02]  /*7b40*/  LEA.HI.X R3, R38, UR7, R3, 0x1, P3 ;  /* 0x0000000726037c11 */ /* 0x000fe400098f0c03 */
[----:B--2---:R-:W-:Y:S01]  /*7b50*/  LEA.HI R10, R48, R48, RZ, 0x1 ;  /* 0x00000030300a7211 */ /* 0x004fe200078f08ff */
[----:B------:R-:W-:Y:S06]  /*7b60*/  BRA.DIV UR4, `(.L_x_12465) ;  /* 0x000000f204d87947 */ /* 0x000fec000b800000 */
.L_x_12663:
[----:B------:R-:W-:-:S03]  /*7b70*/  UMOV UR4, 0xffffffff ;  /* 0xffffffff00047882 */ /* 0x000fc60000000000 */
[----:B------:R-:W-:Y:S05]  /*7b80*/  BRA.DIV UR4, `(.L_x_12466) ;  /* 0x000000f204f87947 */ /* 0x000fea000b800000 */
.L_x_12666:
[----:B------:R-:W-:-:S03]  /*7b90*/  UMOV UR4, 0xffffffff ;  /* 0xffffffff00047882 */ /* 0x000fc60000000000 */
[----:B------:R-:W-:Y:S05]  /*7ba0*/  BRA.DIV UR4, `(.L_x_12467) ;  /* 0x000000f604187947 */ /* 0x000fea000b800000 */
.L_x_12669:
[----:B------:R-:W-:-:S03]  /*7bb0*/  UMOV UR4, 0xffffffff ;  /* 0xffffffff00047882 */ /* 0x000fc60000000000 */
[----:B------:R-:W-:Y:S05]  /*7bc0*/  BRA.DIV UR4, `(.L_x_12468) ;  /* 0x000000f604387947 */ /* 0x000fea000b800000 */
.L_x_12672:
[----:B------:R-:W-:-:S03]  /*7bd0*/  UMOV UR4, 0xffffffff ;  /* 0xffffffff00047882 */ /* 0x000fc60000000000 */
[----:B------:R-:W-:Y:S05]  /*7be0*/  BRA.DIV UR4, `(.L_x_12469) ;  /* 0x000000f604587947 */ /* 0x000fea000b800000 */
.L_x_12675:
[----:B------:R-:W-:Y:S01]  /*7bf0*/  UMOV UR4, 0xffffffff ;  /* 0xffffffff00047882 */ /* 0x000fe20000000000 */
[----:B------:R-:W-:Y:S02]  /*7c00*/  LOP3.LUT R10, R10, 0xfffffffe, RZ, 0xc0, !PT ;  /* 0xfffffffe0a0a7812 */ /* 0x000fe400078ec0ff */
[----:B------:R-:W-:Y:S05]  /*7c10*/  BRA.DIV UR4, `(.L_x_12470) ;  /* 0x000000f604747947 */ /* 0x000fea000b800000 */
.L_x_12678:
[----:B------:R-:W-:Y:S01]  /*7c20*/  UMOV UR4, 0xffffffff ;  /* 0xffffffff00047882 */ /* 0x000fe20000000000 */
[----:B------:R-:W-:Y:S02]  /*7c30*/  IMAD.IADD R9, R48, 0x1, -R10 ;  /* 0x0000000130097824 */ /* 0x000fe400078e0a0a */
[----:B------:R-:W-:Y:S05]  /*7c40*/  BRA.DIV UR4, `(.L_x_12471) ;  /* 0x000000f604907947 */ /* 0x000fea000b800000 */
.L_x_12681:
[----:B------:R-:W-:Y:S01]  /*7c50*/  UMOV UR4, 0xffffffff ;  /* 0xffffffff00047882 */ /* 0x000fe20000000000 */
[----:B------:R-:W-:Y:S02]  /*7c60*/  SHF.L.U32 R9, R9, 0x1f, RZ ;  /* 0x0000001f09097819 */ /* 0x000fe400000006ff */
[----:B------:R-:W-:Y:S05]  /*7c70*/  BRA.DIV UR4, `(.L_x_12472) ;  /* 0x000000f604ac7947 */ /* 0x000fea000b800000 */
.L_x_12684:
[----:B------:R-:W0:Y:S01]  /*7c80*/  SYNCS.PHASECHK.TRANS64.TRYWAIT P2, [R2+URZ+0x16800], R9 ;  /* 0x01680009020075a7 */ /* 0x000e22000804017f */
[----:B-----5:R-:W-:Y:S01]  /*7c90*/  IMAD.MOV.U32 R3, RZ, RZ, R5 ;  /* 0x000000ffff037224 */ /* 0x020fe200078e0005 */
        /* <DEDUP_REMOVED lines=19> */
[----:B------:R-:W-:Y:S02]  /*7dd0*/  PRMT R50, R3, 0x7610, R50 ;  /* 0x0000761003327816 */ /* 0x000fe40000000032 */
[----:B------:R-:W-:Y:S01]  /*7de0*/  PRMT R3, R8, 0x7610, R3 ;  /* 0x0000761008037816 */ /* 0x000fe20000000003 */
[----:B------:R-:W-:Y:S01]  /*7df0*/  IMAD.MOV.U32 R8, RZ, RZ, R32 ;  /* 0x000000ffff087224 */ /* 0x000fe200078e0020 */
[----:B------:R-:W-:Y:S01]  /*7e00*/  PRMT R20, R20, 0x5410, R10 ;  /* 0x0000541014147816 */ /* 0x000fe2000000000a */
[----:B------:R-:W-:Y:S01]  /*7e10*/  IMAD.MOV.U32 R10, RZ, RZ, R33 ;  /* 0x000000ffff0a7224 */ /* 0x000fe200078e0021 */
[----:B------:R-:W-:Y:S02]  /*7e20*/  PRMT R0, R11, 0x5410, R0 ;  /* 0x000054100b007816 */ /* 0x000fe40000000000 */
[----:B------:R-:W-:-:S02]  /*7e30*/  PRMT R3, R3, 0x5410, R8 ;  /* 0x0000541003037816 */ /* 0x000fc40000000008 */
[----:B------:R-:W-:Y:S02]  /*7e40*/  PRMT R20, R10, 0x7610, R20 ;  /* 0x000076100a147816 */ /* 0x000fe40000000014 */
[----:B------:R-:W-:Y:S01]  /*7e50*/  IADD3 R38, R16, R21, RZ ;  /* 0x0000001510267210 */ /* 0x000fe20007ffe0ff */
[----:B0-----:R-:W-:Y:S06]  /*7e60*/  @!P2 BRA `(.L_x_12474) ;  /* 0x000000f40058a947 */ /* 0x001fec0003800000 */
.L_x_12685:
[----:B------:R-:W-:Y:S05]  /*7e70*/  BSYNC B1 ;  /* 0x0000000000017941 */ /* 0x000fea0003800000 */
.L_x_12473:
        /* <DEDUP_REMOVED lines=11> */
[----:B------:R-:W-:Y:S01]  /*7f30*/  HADD2.F32 R42, -RZ, R42.H0_H0 ;  /* 0x2000002aff2a7230 */ /* 0x000fe20000004100 */
[--C-:B------:R-:W-:Y:S01]  /*7f40*/  SHF.R.U64 R51, R24, 0x10, R25.reuse ;  /* 0x0000001018337819 */ /* 0x100fe20000001219 */
[----:B------:R-:W-:Y:S01]  /*7f50*/  HADD2.F32 R41, -RZ, R41.H0_H0 ;  /* 0x20000029ff297230 */ /* 0x000fe20000004100 */
[----:B------:R-:W-:Y:S02]  /*7f60*/  SHF.R.U32.HI R44, RZ, 0x10, R25 ;  /* 0x00000010ff2c7819 */ /* 0x000fe40000011619 */
[--C-:B------:R-:W-:Y:S02]  /*7f70*/  SHF.R.U64 R54, R4, 0x10, R5.reuse ;  /* 0x0000001004367819 */ /* 0x100fe40000001205 */
[----:B------:R-:W-:Y:S01]  /*7f80*/  SHF.R.U32.HI R43, RZ, 0x10, R5 ;  /* 0x00000010ff2b7819 */ /* 0x000fe20000011605 */
[----:B------:R-:W-:Y:S01]  /*7f90*/  HADD2.F32 R44, -RZ, R44.H0_H0 ;  /* 0x2000002cff2c7230 */ /* 0x000fe20000004100 */
[----:B------:R-:W-:-:S02]  /*7fa0*/  SHF.R.U64 R49, R26, 0x10, R27 ;  /* 0x000000101a317819 */ /* 0x000fc4000000121b */
[----:B------:R-:W-:Y:S02]  /*7fb0*/  SHF.R.U32.HI R45, RZ, 0x10, R27 ;  /* 0x00000010ff2d7819 */ /* 0x000fe4000001161b */
[--C-:B------:R-:W-:Y:S02]  /*7fc0*/  SHF.R.U64 R53, R6, 0x10, R7.reuse ;  /* 0x0000001006357819 */ /* 0x100fe40000001207 */
[----:B------:R-:W-:Y:S01]  /*7fd0*/  SHF.R.U32.HI R47, RZ, 0x10, R7 ;  /* 0x00000010ff2f7819 */ /* 0x000fe20000011607 */
[----:B--2---:R-:W-:-:S05]  /*7fe0*/  IMAD.SHL.U32 R8, R8, 0x40, RZ ;  /* 0x0000004008087824 */ /* 0x004fca00078e00ff */
[----:B0-----:R-:W-:-:S04]  /*7ff0*/  LOP3.LUT R9, R8, 0x1c0, RZ, 0xc0, !PT ;  /* 0x000001c008097812 */ /* 0x001fc800078ec0ff */
[----:B------:R-:W-:Y:S02]  /*8000*/  LOP3.LUT R8, R9, 0x38, R16, 0xf8, !PT ;  /* 0x0000003809087812 */ /* 0x000fe400078ef810 */
[----:B------:R-:W-:-:S04]  /*8010*/  SHF.R.U32.HI R11, RZ, 0x3, R9 ;  /* 0x00000003ff0b7819 */ /* 0x000fc80000011609 */
[----:B------:R-:W-:Y:S02]  /*8020*/  LOP3.LUT R8, R8, R11, RZ, 0x3c, !PT ;  /* 0x0000000b08087212 */ /* 0x000fe400078e3cff */
[----:B------:R-:W-:-:S03]  /*8030*/  LOP3.LUT R12, R11, R38, R9, 0x1e, !PT ;  /* 0x000000260b0c7212 */ /* 0x000fc600078e1e09 */
[C---:B------:R-:W-:Y:S01]  /*8040*/  IMAD R39, R13.reuse, 0x200, R8 ;  /* 0x000002000d277824 */ /* 0x040fe200078e0208 */
[----:B------:R-:W-:-:S05]  /*8050*/  LEA R13, R13, R12, 0x9 ;  /* 0x0000000c0d0d7211 */ /* 0x000fca00078e48ff */
[--C-:B------:R-:W-:Y:S02]  /*8060*/  IMAD R40, R13, 0x2, R2.reuse ;  /* 0x000000020d287824 */ /* 0x100fe400078e0202 */
[----:B------:R-:W-:-:S03]  /*8070*/  IMAD R39, R39, 0x2, R2 ;  /* 0x0000000227277824 */ /* 0x000fc600078e0202 */
[----:B------:R-:W0:Y:S04]  /*8080*/  LDS.128 R12, [R40+0x8400] ;  /* 0x00840000280c7984 */ /* 0x000e280000000c00 */
[----:B------:R-:W1:Y:S01]  /*8090*/  LDS.128 R8, [R39+0x8400] ;  /* 0x0084000027087984 */ /* 0x000e620000000c00 */
[--C-:B0-----:R-:W-:Y:S02]  /*80a0*/  HADD2.F32 R24, -RZ, R13.reuse.H0_H0 ;  /* 0x2000000dff187230 */ /* 0x101fe40000004100 */
[----:B------:R-:W-:Y:S02]  /*80b0*/  HADD2.F32 R25, -RZ, R13.H1_H1 ;  /* 0x3000000dff197230 */ /* 0x000fe40000004100 */
[--C-:B-1----:R-:W-:Y:S02]  /*80c0*/  HADD2.F32 R5, -RZ, R9.reuse.H0_H0 ;  /* 0x20000009ff057230 */ /* 0x102fe40000004100 */
[C---:B------:R-:W-:Y:S01]  /*80d0*/  FMUL.FTZ R46, R24.reuse, R42 ;  /* 0x0000002a182e7220 */ /* 0x040fe20000410000 */
[----:B------:R-:W-:Y:S01]  /*80e0*/  FMUL.FTZ R48, R24, R41 ;  /* 0x0000002918307220 */ /* 0x000fe20000410000 */
[----:B------:R-:W-:-:S02]  /*80f0*/  HADD2.F32 R9, -RZ, R9.H1_H1 ;  /* 0x30000009ff097230 */ /* 0x000fc40000004100 */
[C---:B------:R-:W-:Y:S01]  /*8100*/  FFMA.FTZ R46, R5.reuse, R41, -R46 ;  /* 0x00000029052e7223 */ /* 0x040fe2000001082e */
[----:B------:R-:W-:Y:S02]  /*8110*/  HADD2.F32 R24, -RZ, R43.H0_H0 ;  /* 0x2000002bff187230 */ /* 0x000fe40000004100 */
[----:B------:R-:W-:Y:S01]  /*8120*/  FFMA.FTZ R48, R5, R42, R48 ;  /* 0x0000002a05307223 */ /* 0x000fe20000010030 */
[----:B------:R-:W-:Y:S02]  /*8130*/  HADD2.F32 R41, -RZ, R50.H0_H0 ;  /* 0x20000032ff297230 */ /* 0x000fe40000004100 */
[C---:B------:R-:W-:Y:S01]  /*8140*/  FMUL.FTZ R50, R25.reuse, R44 ;  /* 0x0000002c19327220 */ /* 0x040fe20000410000 */
[----:B------:R-:W-:Y:S02]  /*8150*/  HADD2.F32 R26, -RZ, R15.H0_H0 ;  /* 0x2000000fff1a7230 */ /* 0x000fe40000004100 */
[----:B------:R-:W-:Y:S02]  /*8160*/  HADD2.F32 R5, -RZ, R52.H0_H0 ;  /* 0x20000034ff057230 */ /* 0x000fe40000004100 */
[----:B------:R-:W-:Y:S01]  /*8170*/  FMUL.FTZ R52, R25, R24 ;  /* 0x0000001819347220 */ /* 0x000fe20000410000 */
[----:B------:R-:W-:-:S02]  /*8180*/  HADD2.F32 R7, -RZ, R11.H0_H0 ;  /* 0x2000000bff077230 */ /* 0x000fc40000004100 */
[C---:B------:R-:W-:Y:S01]  /*8190*/  FFMA.FTZ R43, R9.reuse, R24, -R50 ;  /* 0x00000018092b7223 */ /* 0x040fe20000010832 */
[C---:B------:R-:W-:Y:S01]  /*81a0*/  FMUL.FTZ R24, R26.reuse, R41 ;  /* 0x000000291a187220 */ /* 0x040fe20000410000 */
[----:B------:R-:W-:Y:S02]  /*81b0*/  HADD2.F32 R27, -RZ, R15.H1_H1 ;  /* 0x3000000fff1b7230 */ /* 0x000fe40000004100 */
[-C--:B------:R-:W-:Y:S01]  /*81c0*/  FMUL.FTZ R26, R26, R5.reuse ;  /* 0x000000051a1a7220 */ /* 0x080fe20000410000 */
[----:B------:R-:W-:Y:S02]  /*81d0*/  HADD2.F32 R42, -RZ, R45.H0_H0 ;  /* 0x2000002dff2a7230 */ /* 0x000fe40000004100 */
[----:B------:R-:W-:Y:S01]  /*81e0*/  FFMA.FTZ R45, R9, R44, R52 ;  /* 0x0000002c092d7223 */ /* 0x000fe20000010034 */
[C---:B------:R-:W-:Y:S01]  /*81f0*/  FFMA.FTZ R44, R7.reuse, R5, -R24 ;  /* 0x00000005072c7223 */ /* 0x040fe20000010818 */
[----:B------:R-:W-:Y:S02]  /*8200*/  HADD2.F32 R11, -RZ, R11.H1_H1 ;  /* 0x3000000bff0b7230 */ /* 0x000fe40000004100 */
[----:B------:R-:W-:Y:S01]  /*8210*/  FFMA.FTZ R41, R7, R41, R26 ;  /* 0x0000002907297223 */ /* 0x000fe2000001001a */
[----:B------:R-:W-:-:S02]  /*8220*/  HADD2.F32 R24, -RZ, R47.H0_H0 ;  /* 0x2000002fff187230 */ /* 0x000fc40000004100 */
[C---:B------:R-:W-:Y:S01]  /*8230*/  FMUL.FTZ R26, R27.reuse, R42 ;  /* 0x0000002a1b1a7220 */ /* 0x040fe20000410000 */
[----:B------:R-:W-:Y:S02]  /*8240*/  HADD2.F32 R13, -RZ, R12.H0_H0 ;  /* 0x2000000cff0d7230 */ /* 0x000fe40000004100 */
[----:B------:R-:W-:Y:S02]  /*8250*/  HADD2.F32 R15, -RZ, R14.H0_H0 ;  /* 0x2000000eff0f7230 */ /* 0x000fe40000004100 */
[-C--:B------:R-:W-:Y:S01]  /*8260*/  FMUL.FTZ R50, R27, R24.reuse ;  /* 0x000000181b327220 */ /* 0x080fe20000410000 */
[----:B------:R-:W-:Y:S01]  /*8270*/  FFMA.FTZ R47, R11, R24, -R26 ;  /* 0x000000180b2f7223 */ /* 0x000fe2000001081a */
[----:B------:R-:W-:Y:S02]  /*8280*/  HADD2.F32 R5, -RZ, R56.H0_H0 ;  /* 0x20000038ff057230 */ /* 0x000fe40000004100 */
[--C-:B------:R-:W-:Y:S02]  /*8290*/  HADD2.F32 R24, -RZ, R55.reuse.H1_H1 ;  /* 0x30000037ff187230 */ /* 0x100fe40000004100 */
[----:B------:R-:W-:-:S02]  /*82a0*/  HADD2.F32 R9, -RZ, R55.H0_H0 ;  /* 0x20000037ff097230 */ /* 0x000fc40000004100 */
[----:B------:R-:W-:Y:S01]  /*82b0*/  FFMA.FTZ R50, R11, R42, R50 ;  /* 0x0000002a0b327223 */ /* 0x000fe20000010032 */
[----:B------:R-:W-:Y:S02]  /*82c0*/  HADD2.F32 R7, -RZ, R56.H1_H1 ;  /* 0x30000038ff077230 */ /* 0x000fe40000004100 */
[----:B------:R-:W-:Y:S01]  /*82d0*/  FMUL.FTZ R26, R13, R5 ;  /* 0x000000050d1a7220 */ /* 0x000fe20000410000 */
[----:B------:R-:W-:Y:S02]  /*82e0*/  HADD2.F32 R4, -RZ, R8.H0_H0 ;  /* 0x20000008ff047230 */ /* 0x000fe40000004100 */
[----:B------:R-:W-:Y:S01]  /*82f0*/  FMUL.FTZ R11, R15, R24 ;  /* 0x000000180f0b7220 */ /* 0x000fe20000410000 */
[----:B------:R-:W-:Y:S02]  /*8300*/  HADD2.F32 R6, -RZ, R10.H0_H0 ;  /* 0x2000000aff067230 */ /* 0x000fe40000004100 */
[----:B------:R-:W-:Y:S01]  /*8310*/  FMUL.FTZ R25, R13, R9 ;  /* 0x000000090d197220 */ /* 0x000fe20000410000 */
[----:B------:R-:W-:Y:S01]  /*8320*/  FMUL.FTZ R13, R15, R7 ;  /* 0x000000070f0d7220 */ /* 0x000fe20000410000 */
[----:B------:R-:W-:Y:S01]  /*8330*/  FFMA.FTZ R26, R4, R9, R26 ;  /* 0x00000009041a7223 */ /* 0x000fe2000001001a */
[----:B------:R-:W-:-:S02]  /*8340*/  HADD2.F32 R12, -RZ, R12.H1_H1 ;  /* 0x3000000cff0c7230 */ /* 0x000fc40000004100 */
[----:B------:R-:W-:Y:S01]  /*8350*/  FFMA.FTZ R15, R6, R7, -R11 ;  /* 0x00000007060f7223 */ /* 0x000fe2000001080b */
[----:B------:R-:W-:Y:S02]  /*8360*/  HADD2.F32 R14, -RZ, R14.H1_H1 ;  /* 0x3000000eff0e7230 */ /* 0x000fe40000004100 */
[----:B------:R-:W-:Y:S01]  /*8370*/  FFMA.FTZ R25, R4, R5, -R25 ;  /* 0x0000000504197223 */ /* 0x000fe20000010819 */
[----:B------:R-:W-:Y:S02]  /*8380*/  HADD2.F32 R9, -RZ, R51.H0_H0 ;  /* 0x20000033ff097230 */ /* 0x000fe40000004100 */
[----:B------:R-:W-:Y:S02]  /*8390*/  HADD2.F32 R11, -RZ, R49.H0_H0 ;  /* 0x20000031ff0b7230 */ /* 0x000fe40000004100 */
[----:B------:R-:W-:Y:S02]  /*83a0*/  HADD2.F32 R5, -RZ, R54.H0_H0 ;  /* 0x20000036ff057230 */ /* 0x000fe40000004100 */
[----:B------:R-:W-:-:S02]  /*83b0*/  HADD2.F32 R7, -RZ, R53.H0_H0 ;  /* 0x20000035ff077230 */ /* 0x000fc40000004100 */
        /* <DEDUP_REMOVED lines=21> */
.L_x_12476:
[----:B------:R-:W-:Y:S05]  /*8510*/  BSYNC B1 ;  /* 0x0000000000017941 */ /* 0x000fea0003800000 */
.L_x_12475:
[----:B------:R-:W-:Y:S01]  /*8520*/  PRMT R43, R21, 0x5410, R37 ;  /* 0x00005410152b7816 */ /* 0x000fe20000000025 */
[----:B------:R-:W-:Y:S06]  /*8530*/  @P1 BRA `(.L_x_12462) ;  /* 0x0000000400801947 */ /* 0x000fec0003800000 */
[----:B-1----:R-:W0:Y:S01]  /*8540*/  LDL R8, [R1+0x20] ;  /* 0x0000200001087983 */ /* 0x002e220000100800 */
[C---:B------:R-:W-:Y:S02]  /*8550*/  VIADD R4, R19.reuse, 0x60 ;  /* 0x0000006013047836 */ /* 0x040fe40000000000 */
[----:B------:R-:W-:Y:S01]  /*8560*/  VIADD R5, R19, 0x60 ;  /* 0x0000006013057836 */ /* 0x000fe20000000000 */
[----:B------:R-:W2:Y:S01]  /*8570*/  LDL R44, [R1+0x40] ;  /* 0x00004000012c7983 */ /* 0x000ea20000100800 */
[----:B------:R-:W-:Y:S02]  /*8580*/  IMAD.SHL.U32 R4, R4, 0x40, RZ ;  /* 0x0000004004047824 */ /* 0x000fe400078e00ff */
[----:B------:R-:W-:-:S03]  /*8590*/  IMAD.SHL.U32 R5, R5, 0x40, RZ ;  /* 0x0000004005057824 */ /* 0x000fc600078e00ff */
[----:B------:R-:W-:Y:S02]  /*85a0*/  LOP3.LUT R4, R4, 0x1c0, RZ, 0xc0, !PT ;  /* 0x000001c004047812 */ /* 0x000fe400078ec0ff */
[----:B------:R-:W-:Y:S02]  /*85b0*/  LOP3.LUT R5, R5, 0x1c0, RZ, 0xc0, !PT ;  /* 0x000001c005057812 */ /* 0x000fe400078ec0ff */
[----:B------:R-:W-:-:S04]  /*85c0*/  SHF.R.U32.HI R4, RZ, 0x3, R4 ;  /* 0x00000003ff047819 */ /* 0x000fc80000011604 */
[----:B------:R-:W-:Y:S01]  /*85d0*/  LOP3.LUT R38, R4, R38, R5, 0x1e, !PT ;  /* 0x0000002604267212 */ /* 0x000fe200078e1e05 */
[----:B------:R-:W-:Y:S01]  /*85e0*/  HADD2.F32 R27, -RZ, R20.H1_H1 ;  /* 0x30000014ff1b7230 */ /* 0x000fe20000004100 */
[----:B------:R-:W-:Y:S02]  /*85f0*/  SHF.R.U64 R42, R28, 0x10, R29 ;  /* 0x000000101c2a7819 */ /* 0x000fe4000000121d */
[--C-:B------:R-:W-:Y:S02]  /*8600*/  SHF.R.U64 R39, R32, 0x10, R33.reuse ;  /* 0x0000001020277819 */ /* 0x100fe40000001221 */
[----:B------:R-:W-:Y:S02]  /*8610*/  SHF.R.U32.HI R32, RZ, 0x10, R33 ;  /* 0x00000010ff207819 */ /* 0x000fe40000011621 */
[--C-:B------:R-:W-:Y:S02]  /*8620*/  SHF.R.U64 R41, R30, 0x10, R31.reuse ;  /* 0x000000101e297819 */ /* 0x100fe4000000121f */
[----:B------:R-:W-:Y:S01]  /*8630*/  SHF.R.U32.HI R40, RZ, 0x10, R31 ;  /* 0x00000010ff287819 */ /* 0x000fe2000001161f */
[----:B------:R-:W-:Y:S01]  /*8640*/  HADD2.F32 R31, -RZ, R32.H0_H0 ;  /* 0x20000020ff1f7230 */ /* 0x000fe20000004100 */
[----:B------:R-:W-:-:S02]  /*8650*/  SHF.R.U64 R37, R34, 0x10, R35 ;  /* 0x0000001022257819 */ /* 0x000fc40000001223 */
[----:B------:R-:W-:Y:S01]  /*8660*/  SHF.R.U32.HI R35, RZ, 0x10, R35 ;  /* 0x00000010ff237819 */ /* 0x000fe20000011623 */
[----:B0-----:R-:W-:Y:S01]  /*8670*/  IMAD.IADD R9, R8, 0x1, R38 ;  /* 0x0000000108097824 */ /* 0x001fe200078e0226 */
[----:B--2---:R-:W0:Y:S04]  /*8680*/  LDS.128 R4, [R44+0x8400] ;  /* 0x008400002c047984 */ /* 0x004e280000000c00 */
[----:B------:R-:W-:-:S05]  /*8690*/  LEA R12, R9, R2, 0x1 ;  /* 0x00000002090c7211 */ /* 0x000fca00078e08ff */
[----:B------:R-:W1:Y:S01]  /*86a0*/  LDS.128 R8, [R12+0x8400] ;  /* 0x008400000c087984 */ /* 0x000e620000000c00 */
[----:B------:R-:W-:Y:S01]  /*86b0*/  SHF.R.U32.HI R38, RZ, 0x10, R29 ;  /* 0x00000010ff267819 */ /* 0x000fe2000001161d */
[----:B------:R-:W-:Y:S02]  /*86c0*/  HADD2.F32 R29, -RZ, R20.H0_H0 ;  /* 0x20000014ff1d7230 */ /* 0x000fe40000004100 */
[----:B0-----:R-:W-:Y:S02]  /*86d0*/  HADD2.F32 R13, -RZ, R5.H0_H0 ;  /* 0x20000005ff0d7230 */ /* 0x001fe40000004100 */
[----:B-1----:R-:W-:-:S05]  /*86e0*/  HADD2.F32 R20, -RZ, R9.H0_H0 ;  /* 0x20000009ff147230 */ /* 0x002fca0000004100 */
[C---:B------:R-:W-:Y:S01]  /*86f0*/  FMUL.FTZ R28, R20.reuse, R29 ;  /* 0x0000001d141c7220 */ /* 0x040fe20000410000 */
[-C--:B------:R-:W-:Y:S01]  /*8700*/  FMUL.FTZ R20, R20, R27.reuse ;  /* 0x0000001b14147220 */ /* 0x080fe20000410000 */
[----:B------:R-:W-:Y:S02]  /*8710*/  HADD2.F32 R24, -RZ, R9.H1_H1 ;  /* 0x30000009ff187230 */ /* 0x000fe40000004100 */
[C---:B------:R-:W-:Y:S01]  /*8720*/  FFMA.FTZ R32, R13.reuse, R27, -R28 ;  /* 0x0000001b0d207223 */ /* 0x040fe2000001081c */
[----:B------:R-:W-:Y:S02]  /*8730*/  HADD2.F32 R27, -RZ, R38.H0_H0 ;  /* 0x20000026ff1b7230 */ /* 0x000fe40000004100 */
[----:B------:R-:W-:Y:S01]  /*8740*/  FFMA.FTZ R29, R13, R29, R20 ;  /* 0x0000001d0d1d7223 */ /* 0x000fe20000010014 */
[----:B------:R-:W-:Y:S02]  /*8750*/  HADD2.F32 R9, -RZ, R8.H0_H0 ;  /* 0x20000008ff097230 */ /* 0x000fe40000004100 */
[----:B------:R-:W-:-:S02]  /*8760*/  HADD2.F32 R28, -RZ, R3.H1_H1 ;  /* 0x30000003ff1c7230 */ /* 0x000fc40000004100 */
[C---:B------:R-:W-:Y:S01]  /*8770*/  FMUL.FTZ R33, R24.reuse, R31 ;  /* 0x0000001f18217220 */ /* 0x040fe20000410000 */
[----:B------:R-:W-:Y:S02]  /*8780*/  HADD2.F32 R14, -RZ, R5.H1_H1 ;  /* 0x30000005ff0e7230 */ /* 0x000fe40000004100 */
[----:B------:R-:W-:Y:S02]  /*8790*/  HADD2.F32 R20, -RZ, R3.H0_H0 ;  /* 0x20000003ff147230 */ /* 0x000fe40000004100 */
[----:B------:R-:W-:Y:S01]  /*87a0*/  FMUL.FTZ R3, R24, R27 ;  /* 0x0000001b18037220 */ /* 0x000fe20000410000 */
[----:B------:R-:W-:Y:S02]  /*87b0*/  HADD2.F32 R5, -RZ, R4.H0_H0 ;  /* 0x20000004ff057230 */ /* 0x000fe40000004100 */
[----:B------:R-:W-:Y:S01]  /*87c0*/  FMUL.FTZ R30, R9, R28 ;  /* 0x0000001c091e7220 */ /* 0x000fe20000410000 */
[----:B------:R-:W-:Y:S02]  /*87d0*/  HADD2.F32 R25, -RZ, R10.H0_H0 ;  /* 0x2000000aff197230 */ /* 0x000fe40000004100 */
[----:B------:R-:W-:-:S02]  /*87e0*/  HADD2.F32 R24, -RZ, R43.H0_H0 ;  /* 0x2000002bff187230 */ /* 0x000fc40000004100 */
[C---:B------:R-:W-:Y:S01]  /*87f0*/  FFMA.FTZ R33, R14.reuse, R27, -R33 ;  /* 0x0000001b0e217223 */ /* 0x040fe20000010821 */
[----:B------:R-:W-:Y:S01]  /*8800*/  FFMA.FTZ R34, R14, R31, R3 ;  /* 0x0000001f0e227223 */ /* 0x000fe20000010003 */
[----:B------:R-:W-:Y:S02]  /*8810*/  HADD2.F32 R14, -RZ, R0.H1_H1 ;  /* 0x30000000ff0e7230 */ /* 0x000fe40000004100 */
[-C--:B------:R-:W-:Y:S01]  /*8820*/  FMUL.FTZ R9, R9, R20.reuse ;  /* 0x0000001409097220 */ /* 0x080fe20000410000 */
[----:B------:R-:W-:Y:S02]  /*8830*/  HADD2.F32 R15, -RZ, R6.H0_H0 ;  /* 0x20000006ff0f7230 */ /* 0x000fe40000004100 */
[----:B------:R-:W-:Y:S01]  /*8840*/  FFMA.FTZ R30, R5, R20, -R30 ;  /* 0x00000014051e7223 */ /* 0x000fe2000001081e */
[----:B------:R-:W-:Y:S01]  /*8850*/  FMUL.FTZ R20, R25, R24 ;  /* 0x0000001819147220 */ /* 0x000fe20000410000 */
[----:B------:R-:W-:Y:S02]  /*8860*/  HADD2.F32 R26, -RZ, R11.H0_H0 ;  /* 0x2000000bff1a7230 */ /* 0x000fe40000004100 */
[----:B------:R-:W-:-:S02]  /*8870*/  HADD2.F32 R3, -RZ, R43.H1_H1 ;  /* 0x3000002bff037230 */ /* 0x000fc40000004100 */
[-C--:B------:R-:W-:Y:S01]  /*8880*/  FMUL.FTZ R38, R25, R14.reuse ;  /* 0x0000000e19267220 */ /* 0x080fe20000410000 */
[----:B------:R-:W-:Y:S02]  /*8890*/  HADD2.F32 R0, -RZ, R0.H0_H0 ;  /* 0x20000000ff007230 */ /* 0x000fe40000004100 */
[----:B------:R-:W-:Y:S01]  /*88a0*/  FFMA.FTZ R25, R15, R14, -R20 ;  /* 0x0000000e0f197223 */ /* 0x000fe20000010814 */
[----:B------:R-:W-:Y:S02]  /*88b0*/  HADD2.F32 R21, -RZ, R7.H0_H0 ;  /* 0x20000007ff157230 */ /* 0x000fe40000004100 */
[----:B------:R-:W-:Y:S02]  /*88c0*/  HADD2.F32 R14, -RZ, R40.H0_H0 ;  /* 0x20000028ff0e7230 */ /* 0x000fe40000004100 */
[----:B------:R-:W-:Y:S01]  /*88d0*/  FMUL.FTZ R40, R26, R3 ;  /* 0x000000031a287220 */ /* 0x000fe20000410000 */
[----:B------:R-:W-:Y:S02]  /*88e0*/  HADD2.F32 R11, -RZ, R11.H1_H1 ;  /* 0x3000000bff0b7230 */ /* 0x000fe40000004100 */
[----:B------:R-:W-:-:S02]  /*88f0*/  HADD2.F32 R20, -RZ, R35.H0_H0 ;  /* 0x20000023ff147230 */ /* 0x000fc40000004100 */
[----:B------:R-:W-:Y:S01]  /*8900*/  FMUL.FTZ R26, R26, R0 ;  /* 0x000000001a1a7220 */ /* 0x000fe20000410000 */
[----:B------:R-:W-:Y:S01]  /*8910*/  FFMA.FTZ R38, R15, R24, R38 ;  /* 0x000000180f267223 */ /* 0x000fe20000010026 */
[----:B------:R-:W-:Y:S01]  /*8920*/  FFMA.FTZ R40, R21, R0, -R40 ;  /* 0x0000000015287223 */ /* 0x000fe20000010828 */
[----:B------:R-:W-:Y:S02]  /*8930*/  HADD2.F32 R7, -RZ, R7.H1_H1 ;  /* 0x30000007ff077230 */ /* 0x000fe40000004100 */
[----:B------:R-:W-:Y:S01]  /*8940*/  FFMA.FTZ R28, R5, R28, R9 ;  /* 0x0000001c051c7223 */ /* 0x000fe20000010009 */
[C---:B------:R-:W-:Y:S01]  /*8950*/  FMUL.FTZ R24, R11.reuse, R20 ;  /* 0x000000140b187220 */ /* 0x040fe20000410000 */
[----:B------:R-:W-:Y:S01]  /*8960*/  FMUL.FTZ R0, R11, R14 ;  /* 0x0000000e0b007220 */ /* 0x000fe20000410000 */
[----:B------:R-:W-:Y:S02]  /*8970*/  HADD2.F32 R8, -RZ, R8.H1_H1 ;  /* 0x30000008ff087230 */ /* 0x000fe40000004100 */
[----:B------:R-:W-:Y:S01]  /*8980*/  FFMA.FTZ R26, R21, R3, R26 ;  /* 0x00000003151a7223 */ /* 0x000fe2000001001a */
[----:B------:R-:W-:-:S02]  /*8990*/  HADD2.F32 R10, -RZ, R10.H1_H1 ;  /* 0x3000000aff0a7230 */ /* 0x000fc40000004100 */
[----:B------:R-:W-:Y:S02]  /*89a0*/  HADD2.F32 R9, -RZ, R39.H0_H0 ;  /* 0x20000027ff097230 */ /* 0x000fe40000004100 */
        /* <DEDUP_REMOVED lines=25> */
.L_x_12462:
[----:B------:R-:W-:Y:S05]  /*8b40*/  BSYNC B0 ;  /* 0x0000000000007941 */ /* 0x000fea0003800000 */
.L_x_12442:
        /* <DEDUP_REMOVED lines=8> */
.L_x_12439:
[----:B------:R-:W-:-:S13]  /*8bd0*/  ISETP.NE.AND P0, PT, R157, 0x3, PT ;  /* 0x000000039d00780c */ /* 0x000fda0003f05270 */
[----:B------:R-:W-:Y:S05]  /*8be0*/  @!P0 BRA `(.L_x_12477) ;  /* 0x0000000000048947 */ /* 0x000fea0003800000 */
[----:B------:R-:W-:Y:S01]  /*8bf0*/  BPT.TRAP 0x1 ;  /* 0x000000040000795c */ /* 0x000fe20000300000 */
.L_x_12477:
[----:B-1234-:R-:W-:Y:S01]  /*8c00*/  IMAD R4, R18, 0x8, R2 ;  /* 0x0000000812047824 */ /* 0x01efe200078e0202 */
[----:B------:R-:W-:-:S04]  /*8c10*/  SHF.L.U32 R3, R23, 0x1f, RZ ;  /* 0x0000001f17037819 */ /* 0x000fc800000006ff */
[----:B------:R1:W2:Y:S01]  /*8c20*/  SYNCS.PHASECHK.TRANS64.TRYWAIT P1, [R4+URZ+0x16830], R3 ;  /* 0x01683003040075a7 */ /* 0x0002a2000802017f */
[----:B------:R-:W-:Y:S05]  /*8c30*/  @!P0 BRA `(.L_x_12478) ;  /* 0x0000000000048947 */ /* 0x000fea0003800000 */
[----:B------:R-:W-:Y:S01]  /*8c40*/  BPT.TRAP 0x1 ;  /* 0x000000040000795c */ /* 0x000fe20000300000 */
.L_x_12478:
[----:B------:R-:W-:Y:S01]  /*8c50*/  VIADD R0, R2, 0xe400 ;  /* 0x0000e40002007836 */ /* 0x000fe20000000000 */
[----:B------:R-:W-:Y:S01]  /*8c60*/  LOP3.LUT R6, R36, 0x10000, RZ, 0xfc, !PT ;  /* 0x0001000024067812 */ /* 0x000fe200078efcff */
[----:B0-----:R-:W-:-:S03]  /*8c70*/  IMAD.MOV.U32 R7, RZ, RZ, 0x40000040 ;  /* 0x40000040ff077424 */ /* 0x001fc600078e00ff */
[----:B------:R-:W-:-:S04]  /*8c80*/  SHF.R.U32.HI R0, RZ, 0x4, R0 ;  /* 0x00000004ff007819 */ /* 0x000fc80000011600 */
[----:B------:R-:W-:-:S04]  /*8c90*/  LOP3.LUT R0, R0, 0x3fff, RZ, 0xc0, !PT ;  /* 0x00003fff00007812 */ /* 0x000fc800078ec0ff */
[----:B------:R-:W-:-:S05]  /*8ca0*/  LOP3.LUT R0, R0, 0x10000, RZ, 0xfc, !PT ;  /* 0x0001000000007812 */ /* 0x000fca00078efcff */
[----:B------:R0:W-:Y:S01]  /*8cb0*/  STL [R1+0xc], R0 ;  /* 0x00000c0001007387 */ /* 0x0001e20000100800 */
[----:B--2---:R-:W-:Y:S05]  /*8cc0*/  @P1 BRA `(.L_x_12479) ;  /* 0x0000000000081947 */ /* 0x004fea0003800000 */
[----:B------:R-:W2:Y:S02]  /*8cd0*/  SYNCS.PHASECHK.TRANS64.TRYWAIT P1, [R4+URZ+0x16830], R3 ;  /* 0x01683003040075a7 */ /* 0x000ea4000802017f */
[----:B--2---:R-:W-:Y:S05]  /*8ce0*/  @!P1 BRA `(.L_x_12480) ;  /* 0x000000e400cc9947 */ /* 0x004fea0003800000 */
.L_x_12479:
[----:B0-----:R-:W3:Y:S01]  /*8cf0*/  LDL R0, [R1+0xc] ;  /* 0x00000c0001007983 */ /* 0x001ee20000100800 */
[----:B------:R-:W-:Y:S01]  /*8d00*/  IMAD.MOV.U32 R9, RZ, RZ, 0x40000040 ;  /* 0x40000040ff097424 */ /* 0x000fe200078e00ff */
[----:B------:R-:W-:Y:S05]  /*8d10*/  WARPSYNC.ALL ;  /* 0x0000000000007948 */ /* 0x000fea0003800000 */
[C---:B------:R-:W-:Y:S01]  /*8d20*/  R2UR UR4, R6.reuse ;  /* 0x00000000060472ca */ /* 0x040fe200000e0000 */
[----:B------:R-:W4:Y:S01]  /*8d30*/  LDL R90, [R1+0x18] ;  /* 0x00001800015a7983 */ /* 0x000f220000100800 */
[----:B------:R-:W-:Y:S02]  /*8d40*/  R2UR UR5, R7 ;  /* 0x00000000070572ca */ /* 0x000fe400000e0000 */
[----:B------:R-:W-:Y:S01]  /*8d50*/  R2UR UR7, R9 ;  /* 0x00000000090772ca */ /* 0x000fe200000e0000 */
[----:B-----5:R-:W-:Y:S01]  /*8d60*/  WARPGROUP.ARRIVE ;  /* 0x00000000000079c5 */ /* 0x020fe20000000000 */
[----:B------:R-:W-:Y:S01]  /*8d70*/  VIADD R20, R6, 0x2 ;  /* 0x0000000206147836 */ /* 0x000fe20000000000 */
[----:B------:R-:W4:Y:S01]  /*8d80*/  LDL R92, [R1+0x10] ;  /* 0x00001000015c7983 */ /* 0x000f220000100800 */
[----:B------:R-:W-:-:S02]  /*8d90*/  IMAD.MOV.U32 R21, RZ, RZ, 0x40000040 ;  /* 0x40000040ff157424 */ /* 0x000fc400078e00ff */
[----:B------:R-:W-:Y:S01]  /*8da0*/  IMAD.MOV.U32 R11, RZ, RZ, 0x40000040 ;  /* 0x40000040ff0b7424 */ /* 0x000fe200078e00ff */
[----:B------:R-:W4:Y:S04]  /*8db0*/  LDL R14, [R1+0x28] ;  /* 0x00002800010e7983 */ /* 0x000f280000100800 */
[----:B------:R-:W4:Y:S01]  /*8dc0*/  LDL R5, [R1+0x24] ;  /* 0x0000240001057983 */ /* 0x000f220000100800 */
[----:B------:R-:W-:Y:S02]  /*8dd0*/  VIADD R12, R6, 0x4 ;  /* 0x00000004060c7836 */ /* 0x000fe40000000000 */
[----:B------:R-:W-:Y:S02]  /*8de0*/  IMAD.MOV.U32 R13, RZ, RZ, 0x40000040 ;  /* 0x40000040ff0d7424 */ /* 0x000fe400078e00ff */
[----:B---3--:R-:W-:-:S05]  /*8df0*/  IMAD R8, R18, 0x400, R0 ;  /* 0x0000040012087824 */ /* 0x008fca00078e0200 */
[----:B------:R-:W-:-:S13]  /*8e00*/  R2UR UR6, R8 ;  /* 0x00000000080672ca */ /* 0x000fda00000e0000 */
[----:B------:R-:W-:Y:S01]  /*8e10*/  HGMMA.64x128x16.F32 R24, gdesc[UR4], RZ, !UPT, gsb0 ;  /* 0x01e00000041879f0 */ /* 0x000fe2000c0008ff */
[----:B------:R-:W-:Y:S02]  /*8e20*/  IADD3 R10, R8, 0x2, RZ ;  /* 0x00000002080a7810 */ /* 0x000fe40007ffe0ff */
[----:B------:R-:W-:Y:S02]  /*8e30*/  R2UR UR4, R20 ;  /* 0x00000000140472ca */ /* 0x000fe400000e0000 */
[----:B------:R-:W-:Y:S02]  /*8e40*/  R2UR UR5, R21 ;  /* 0x00000000150572ca */ /* 0x000fe400000e0000 */
[----:B------:R-:W-:Y:S02]  /*8e50*/  R2UR UR6, R10 ;  /* 0x000000000a0672ca */ /* 0x000fe400000e0000 */
[----:B------:R-:W-:Y:S01]  /*8e60*/  R2UR UR7, R11 ;  /* 0x000000000b0772ca */ /* 0x000fe200000e0000 */
[----:B------:R-:W-:-:S02]  /*8e70*/  VIADD R10, R8, 0x4 ;  /* 0x00000004080a7836 */ /* 0x000fc40000000000 */
[----:B------:R-:W-:Y:S01]  /*8e80*/  IMAD.MOV.U32 R11, RZ, RZ, 0x40000040 ;  /* 0x40000040ff0b7424 */ /* 0x000fe200078e00ff */
[----:B------:R-:W-:Y:S02]  /*8e90*/  WARPGROUP.DEPBAR.LE gsb0, 0x0 ;  /* 0x00008000000079c5 */ /* 0x000fe40000010000 */
[----:B------:R-:W-:-:S07]  /*8ea0*/  WARPGROUP.ARRIVE ;  /* 0x00000000000079c5 */ /* 0x000fce0000000000 */
[----:B------:R-:W-:Y:S01]  /*8eb0*/  HGMMA.64x128x16.F32 R24, gdesc[UR4], R24, gsb0 ;  /* 0x01e00000041879f0 */ /* 0x000fe20008000818 */
[----:B------:R-:W-:Y:S02]  /*8ec0*/  R2UR UR4, R12 ;  /* 0x000000000c0472ca */ /* 0x000fe400000e0000 */
[----:B------:R-:W-:Y:S02]  /*8ed0*/  R2UR UR5, R13 ;  /* 0x000000000d0572ca */ /* 0x000fe400000e0000 */
[----:B------:R-:W-:Y:S02]  /*8ee0*/  R2UR UR6, R10 ;  /* 0x000000000a0672ca */ /* 0x000fe400000e0000 */
[----:B------:R-:W-:Y:S01]  /*8ef0*/  R2UR UR7, R11 ;  /* 0x000000000b0772ca */ /* 0x000fe200000e0000 */
[----:B------:R-:W-:Y:S01]  /*8f00*/  VIADD R8, R8, 0x6 ;  /* 0x0000000608087836 */ /* 0x000fe20000000000 */
[----:B------:R-:W-:Y:S01]  /*8f10*/  IADD3 R10, R6, 0x6, RZ ;  /* 0x00000006060a7810 */ /* 0x000fe20007ffe0ff */
[----:B------:R-:W-:-:S02]  /*8f20*/  IMAD.MOV.U32 R11, RZ, RZ, 0x40000040 ;  /* 0x40000040ff0b7424 */ /* 0x000fc400078e00ff */
        /* <DEDUP_REMOVED lines=8> */
[----:B-12---:R-:W-:-:S04]  /*8fb0*/  IMAD.MOV.U32 R3, RZ, RZ, -0x80 ;  /* 0xffffff80ff037424 */ /* 0x006fc800078e00ff */
[----:B------:R-:W-:-:S04]  /*8fc0*/  IMAD R0, R152, R3, 0x80 ;  /* 0x0000008098007424 */ /* 0x000fc800078e0203 */
[----:B----4-:R-:W-:-:S05]  /*8fd0*/  IMAD.IADD R0, R90, 0x1, R0 ;  /* 0x000000015a007824 */ /* 0x010fca00078e0200 */
[----:B------:R-:W-:Y:S01]  /*8fe0*/  IADD3 R91, -R92, 0x1, R0 ;  /* 0x000000015c5b7810 */ /* 0x000fe20007ffe100 */
[----:B------:R-:W-:Y:S01]  /*8ff0*/  IMAD R8, R153, 0xc0, R14 ;  /* 0x000000c099087824 */ /* 0x000fe200078e020e */
[----:B------:R0:W-:Y:S03]  /*9000*/  STL.64 [R1], R20 ;  /* 0x0000001401007387 */ /* 0x0001e60000100a00 */
[----:B------:R-:W-:-:S05]  /*9010*/  IMAD R91, R5, -0x2, R91 ;  /* 0xfffffffe055b7824 */ /* 0x000fca00078e025b */
[----:B------:R-:W-:Y:S01]  /*9020*/  IADD3 R3, R91, 0x8, R8 ;  /* 0x000000085b037810 */ /* 0x000fe20007ffe008 */
[----:B------:R-:W-:Y:S02]  /*9030*/  WARPGROUP.DEPBAR.LE gsb0, 0x0 ;  /* 0x00008000000079c5 */ /* 0x000fe40000010000 */
[----:B------:R-:W-:-:S06]  /*9040*/  WARPGROUP.ARRIVE ;  /* 0x00000000000079c5 */ /* 0x000fcc0000000000 */
[----:B------:R-:W-:Y:S01]  /*9050*/  HGMMA.64x128x16.F32 R24, gdesc[UR4], R24, gsb0 ;  /* 0x01e00000041879f0 */ /* 0x000fe20008000818 */
[----:B0-----:R-:W-:Y:S01]  /*9060*/  IMAD R20, R5, -0x2, R0 ;  /* 0xfffffffe05147824 */ /* 0x001fe200078e0200 */
[----:B------:R-:W-:-:S04]  /*9070*/  ULDC UR4, c[0x0][0x988] ;  /* 0x0002620000047ab9 */ /* 0x000fc80000000800 */
[----:B------:R-:W-:-:S04]  /*9080*/  VIMNMX R0, R20, R3, PT ;  /* 0x0000000314007248 */ /* 0x000fc80003fe0100 */
[C---:B------:R-:W-:Y:S02]  /*9090*/  ISETP.GT.AND P1, PT, R0.reuse, RZ, PT ;  /* 0x000000ff0000720c */ /* 0x040fe40003f24270 */
[C---:B------:R-:W-:Y:S02]  /*90a0*/  ISETP.GT.AND P2, PT, R0.reuse, 0x1, PT ;  /* 0x000000010000780c */ /* 0x040fe40003f44270 */
[----:B------:R-:W-:Y:S01]  /*90b0*/  ISETP.GT.AND P3, PT, R0, 0x8, PT ;  /* 0x000000080000780c */ /* 0x000fe20003f64270 */
[----:B------:R-:W-:Y:S02]  /*90c0*/  WARPGROUP.DEPBAR.LE gsb0, 0x0 ;  /* 0x00008000000079c5 */ /* 0x000fe40000010000 */
        /* <DEDUP_REMOVED lines=96> */
[----:B------:R-:W-:-:S04]  /*96d0*/  VIADDMNMX R34, R8, R91, R20, PT ;  /* 0x0000005b08227246 */ /* 0x000fc80003800114 */
[C---:B------:R-:W-:Y:S02]  /*96e0*/  ISETP.GT.AND P2, PT, R34.reuse, 0x1, PT ;  /* 0x000000012200780c */ /* 0x040fe40003f44270 */
[----:B------:R-:W-:Y:S02]  /*96f0*/  ISETP.GT.AND P3, PT, R34, 0x8, PT ;  /* 0x000000082200780c */ /* 0x000fe40003f64270 */
[----:B0-----:R-:W-:-:S04]  /*9700*/  FMNMX.FTZ R9, R30, R9, !PT ;  /* 0x000000091e097209 */ /* 0x001fc80007810000 */
[C---:B------:R-:W-:Y:S01]  /*9710*/  FSETP.NEU.FTZ.AND P1, PT, R9.reuse, -INF , PT ;  /* 0xff8000000900780b */ /* 0x040fe20003f3d000 */
[----:B------:R-:W-:-:S05]  /*9720*/  FMUL.FTZ R14, R9, R0 ;  /* 0x00000000090e7220 */ /* 0x000fca0000410000 */
[----:B------:R-:W-:Y:S02]  /*9730*/  FSEL R14, R14, RZ, P1 ;  /* 0x000000ff0e0e7208 */ /* 0x000fe40000800000 */
[----:B------:R-:W-:Y:S02]  /*9740*/  ISETP.GT.AND P1, PT, R34, RZ, PT ;  /* 0x000000ff2200720c */ /* 0x000fe40003f24270 */
[----:B------:R-:W-:Y:S02]  /*9750*/  FSEL R25, R25, -INF , P2 ;  /* 0xff80000019197808 */ /* 0x000fe40001000000 */
[----:B------:R-:W-:Y:S01]  /*9760*/  FSEL R91, R24, -INF , P1 ;  /* 0xff800000185b7808 */ /* 0x000fe20000800000 */
[----:B------:R-:W-:Y:S01]  /*9770*/  FFMA.FTZ R151, R93, R0, -R14 ;  /* 0x000000005d977223 */ /* 0x000fe2000001080e */
[----:B------:R-:W-:Y:S02]  /*9780*/  ISETP.GT.AND P1, PT, R34, 0x9, PT ;  /* 0x000000092200780c */ /* 0x000fe40003f24270 */
[----:B------:R-:W-:-:S02]  /*9790*/  FSEL R93, R28, -INF , P3 ;  /* 0xff8000001c5d7808 */ /* 0x000fc40001800000 */
[----:B------:R-:W-:Y:S02]  /*97a0*/  FMNMX.FTZ R24, R91, R25, !PT ;  /* 0x000000195b187209 */ /* 0x000fe40007810000 */
[C---:B------:R-:W-:Y:S02]  /*97b0*/  ISETP.GT.AND P2, PT, R34.reuse, 0x10, PT ;  /* 0x000000102200780c */ /* 0x040fe40003f44270 */
[----:B------:R-:W-:Y:S02]  /*97c0*/  FSEL R29, R29, -INF , P1 ;  /* 0xff8000001d1d7808 */ /* 0x000fe40000800000 */
[----:B------:R-:W-:Y:S01]  /*97d0*/  FMNMX.FTZ R24, R93, R24, !PT ;  /* 0x000000185d187209 */ /* 0x000fe20007810000 */
        /* <DEDUP_REMOVED lines=62> */
[----:B------:R-:W-:Y:S01]  /*9bc0*/  FMNMX.FTZ R32, R61, R32, !PT ;  /* 0x000000203d207209 */ /* 0x000fe20007810000 */
[----:B------:R-:W-:Y:S01]  /*9bd0*/  FFMA.FTZ R111, R111, R0, -R14 ;  /* 0x000000006f6f7223 */ /* 0x000fe2000001080e */
[C---:B------:R-:W-:Y:S02]  /*9be0*/  ISETP.GT.AND P2, PT, R34.reuse, 0x58, PT ;  /* 0x000000582200780c */ /* 0x040fe40003f44270 */
[----:B------:R-:W-:Y:S02]  /*9bf0*/  FSEL R65, R65, -INF , P1 ;  /* 0xff80000041417808 */ /* 0x000fe40000800000 */
[----:B------:R-:W-:Y:S01]  /*9c00*/  FMNMX.FTZ R32, R47, R32, !PT ;  /* 0x000000202f207209 */ /* 0x000fe20007810000 */
[----:B------:R0:W-:Y:S01]  /*9c10*/  MUFU.EX2 R8, R111 ;  /* 0x0000006f00087308 */ /* 0x0001e20000000800 */
[----:B------:R-:W-:-:S07]  /*9c20*/  ISETP.GT.AND P1, PT, R34, 0x59, PT ;  /* 0x000000592200780c */ /* 0x000fce0003f24270 */
[----:B------:R1:W-:Y:S01]  /*9c30*/  MUFU.EX2 R30, R36 ;  /* 0x00000024001e7308 */ /* 0x0003e20000000800 */
[----:B0-----:R-:W-:Y:S02]  /*9c40*/  FSEL R111, R68, -INF , P2 ;  /* 0xff800000446f7808 */ /* 0x001fe40001000000 */
[----:B------:R-:W-:Y:S02]  /*9c50*/  ISETP.GT.AND P2, PT, R34, 0x60, PT ;  /* 0x000000602200780c */ /* 0x000fe40003f44270 */
[----:B------:R-:W-:Y:S02]  /*9c60*/  FSEL R69, R69, -INF , P1 ;  /* 0xff80000045457808 */ /* 0x000fe40000800000 */
[----:B-1----:R-:W-:Y:S01]  /*9c70*/  FMNMX.FTZ R36, R65, R32, !PT ;  /* 0x0000002041247209 */ /* 0x002fe20007810000 */
[----:B------:R-:W-:-:S03]  /*9c80*/  FFMA.FTZ R137, R3, R0, -R14 ;  /* 0x0000000003897223 */ /* 0x000fc6000001080e */
[----:B------:R-:W-:Y:S01]  /*9c90*/  FMNMX.FTZ R36, R111, R36, !PT ;  /* 0x000000246f247209 */ /* 0x000fe20007810000 */
[----:B------:R-:W-:Y:S01]  /*9ca0*/  FFMA.FTZ R3, R51, R0, -R14 ;  /* 0x0000000033037223 */ /* 0x000fe2000001080e */
[----:B------:R-:W-:Y:S02]  /*9cb0*/  ISETP.GT.AND P1, PT, R34, 0x61, PT ;  /* 0x000000612200780c */ /* 0x000fe40003f24270 */
[----:B------:R-:W-:Y:S02]  /*9cc0*/  FSEL R51, R72, -INF , P2 ;  /* 0xff80000048337808 */ /* 0x000fe40001000000 */
[----:B------:R-:W-:Y:S02]  /*9cd0*/  FMNMX.FTZ R36, R69, R36, !PT ;  /* 0x0000002445247209 */ /* 0x000fe40007810000 */
[----:B------:R-:W-:Y:S02]  /*9ce0*/  ISETP.GT.AND P2, PT, R34, 0x68, PT ;  /* 0x000000682200780c */ /* 0x000fe40003f44270 */
[----:B------:R-:W-:-:S02]  /*9cf0*/  FSEL R73, R73, -INF , P1 ;  /* 0xff80000049497808 */ /* 0x000fc40000800000 */
        /* <DEDUP_REMOVED lines=8> */
[----:B------:R0:W-:Y:S01]  /*9d80*/  MUFU.EX2 R32, R3 ;  /* 0x0000000300207308 */ /* 0x0001e20000000800 */
[----:B------:R-:W-:Y:S02]  /*9d90*/  ISETP.GT.AND P1, PT, R34, 0x71, PT ;  /* 0x000000712200780c */ /* 0x000fe40003f24270 */
[----:B------:R-:W-:Y:S01]  /*9da0*/  FMNMX.FTZ R38, R77, R38, !PT ;  /* 0x000000264d267209 */ /* 0x000fe20007810000 */
[----:B0-----:R-:W-:Y:S01]  /*9db0*/  FFMA.FTZ R3, R55, R0, -R14 ;  /* 0x0000000037037223 */ /* 0x001fe2000001080e */
[----:B------:R-:W-:Y:S02]  /*9dc0*/  FSEL R55, R80, -INF , P2 ;  /* 0xff80000050377808 */ /* 0x000fe40001000000 */
[----:B------:R-:W-:Y:S02]  /*9dd0*/  ISETP.GT.AND P2, PT, R34, 0x78, PT ;  /* 0x000000782200780c */ /* 0x000fe40003f44270 */
[----:B------:R-:W-:-:S02]  /*9de0*/  FSEL R81, R81, -INF , P1 ;  /* 0xff80000051517808 */ /* 0x000fc40000800000 */
[----:B------:R-:W-:Y:S01]  /*9df0*/  FMNMX.FTZ R38, R55, R38, !PT ;  /* 0x0000002637267209 */ /* 0x000fe20007810000 */
[----:B------:R-:W-:Y:S01]  /*9e00*/  FFMA.FTZ R133, R15, R0, -R14 ;  /* 0x000000000f857223 */ /* 0x000fe2000001080e */
[----:B------:R-:W-:Y:S02]  /*9e10*/  ISETP.GT.AND P1, PT, R34, 0x79, PT ;  /* 0x000000792200780c */ /* 0x000fe40003f24270 */
[----:B------:R-:W-:Y:S02]  /*9e20*/  FSEL R15, R84, -INF , P2 ;  /* 0xff800000540f7808 */ /* 0x000fe40001000000 */
[----:B------:R-:W-:Y:S02]  /*9e30*/  FMNMX.FTZ R38, R81, R38, !PT ;  /* 0x0000002651267209 */ /* 0x000fe40007810000 */
[----:B------:R-:W-:Y:S02]  /*9e40*/  FSEL R85, R85, -INF , P1 ;  /* 0xff80000055557808 */ /* 0x000fe40000800000 */
[----:B------:R-:W-:Y:S01]  /*9e50*/  FMNMX.FTZ R38, R15, R38, !PT ;  /* 0x000000260f267209 */ /* 0x000fe20007810000 */
[----:B------:R0:W-:Y:S03]  /*9e60*/  MUFU.EX2 R36, R3 ;  /* 0x0000000300247308 */ /* 0x0001e60000000800 */
[----:B0-----:R-:W-:-:S05]  /*9e70*/  FMNMX.FTZ R3, R85, R38, !PT ;  /* 0x0000002655037209 */ /* 0x001fca0007810000 */
[----:B------:R-:W0:Y:S01]  /*9e80*/  SHFL.BFLY PT, R44, R3, 0x2, 0x1f ;  /* 0x0c401f00032c7f89 */ /* 0x000e2200000e0000 */
[-CC-:B------:R-:W-:Y:S01]  /*9e90*/  FFMA.FTZ R135, R21, R0.reuse, -R14.reuse ;  /* 0x0000000015877223 */ /* 0x180fe2000001080e */
[----:B------:R-:W-:Y:S01]  /*9ea0*/  FFMA.FTZ R149, R113, R0, -R14 ;  /* 0x0000000071957223 */ /* 0x000fe2000001080e */
[----:B0-----:R-:W-:-:S05]  /*9eb0*/  FMNMX.FTZ R21, R3, R44, !PT ;  /* 0x0000002c03157209 */ /* 0x001fca0007810000 */
[----:B------:R-:W0:Y:S01]  /*9ec0*/  SHFL.BFLY PT, R48, R21, 0x1, 0x1f ;  /* 0x0c201f0015307f89 */ /* 0x000e2200000e0000 */
[----:B------:R-:W1:Y:S08]  /*9ed0*/  MUFU.EX2 R149, R149 ;  /* 0x0000009500957308 */ /* 0x000e700000000800 */
[----:B------:R-:W2:Y:S08]  /*9ee0*/  MUFU.EX2 R151, R151 ;  /* 0x0000009700977308 */ /* 0x000eb00000000800 */
[----:B------:R-:W3:Y:S01]  /*9ef0*/  MUFU.EX2 R20, R20 ;  /* 0x0000001400147308 */ /* 0x000ee20000000800 */
[----:B0-----:R-:W-:-:S04]  /*9f00*/  FMNMX.FTZ R3, R21, R48, !PT ;  /* 0x0000003015037209 */ /* 0x001fc80007810000 */
[C---:B------:R-:W-:Y:S01]  /*9f10*/  FSETP.NEU.FTZ.AND P1, PT, R3.reuse, -INF , PT ;  /* 0xff8000000300780b */ /* 0x040fe20003f3d000 */
[-C--:B------:R-:W-:Y:S02]  /*9f20*/  FMUL.FTZ R52, R3, R0.reuse ;  /* 0x0000000003347220 */ /* 0x080fe40000410000 */
[----:B------:R-:W0:Y:S03]  /*9f30*/  MUFU.EX2 R145, R145 ;  /* 0x0000009100917308 */ /* 0x000e260000000800 */
[----:B------:R-:W-:Y:S01]  /*9f40*/  FSEL R52, R52, RZ, P1 ;  /* 0x000000ff34347208 */ /* 0x000fe20000800000 */
        /* <DEDUP_REMOVED lines=15> */
[-C--:B------:R-:W-:Y:S01]  /*a040*/  FFMA.FTZ R21, R25, R0.reuse, -R52 ;  /* 0x0000000019157223 */ /* 0x080fe20000010834 */
[----:B------:R-:W4:Y:S01]  /*a050*/  S2R R88, SR_TID.X ;  /* 0x0000000000587919 */ /* 0x000f220000002100 */
[----:B-1----:R-:W-:Y:S01]  /*a060*/  FADD.FTZ R14, R149, R8 ;  /* 0x00000008950e7221 */ /* 0x002fe20000010000 */
[----:B------:R-:W1:Y:S01]  /*a070*/  MUFU.EX2 R147, R147 ;  /* 0x0000009300937308 */ /* 0x000e620000000800 */
[----:B------:R-:W-:-:S02]  /*a080*/  FFMA.FTZ R150, R93, R0, -R52 ;  /* 0x000000005d967223 */ /* 0x000fc40000010834 */
[----:B--2---:R-:W-:Y:S01]  /*a090*/  FADD.FTZ R39, R151, R14 ;  /* 0x0000000e97277221 */ /* 0x004fe20000010000 */
[----:B------:R-:W-:-:S04]  /*a0a0*/  FFMA.FTZ R25, R29, R0, -R52 ;  /* 0x000000001d197223 */ /* 0x000fc80000010834 */
[----:B------:R-:W-:Y:S01]  /*a0b0*/  MUFU.EX2 R148, R148 ;  /* 0x0000009400947308 */ /* 0x000fe20000000800 */
[----:B---3--:R-:W-:Y:S01]  /*a0c0*/  FADD.FTZ R14, R20, R39 ;  /* 0x00000027140e7221 */ /* 0x008fe20000010000 */
[----:B------:R-:W-:-:S06]  /*a0d0*/  FFMA.FTZ R144, R95, R0, -R52 ;  /* 0x000000005f907223 */ /* 0x000fcc0000010834 */
[----:B------:R-:W2:Y:S01]  /*a0e0*/  MUFU.EX2 R21, R21 ;  /* 0x0000001500157308 */ /* 0x000ea20000000800 */
[----:B------:R-:W-:Y:S01]  /*a0f0*/  FFMA.FTZ R31, R41, R0, -R52 ;  /* 0x00000000291f7223 */ /* 0x000fe20000010834 */
[----:B0-----:R-:W-:-:S06]  /*a100*/  FADD.FTZ R41, R145, R14 ;  /* 0x0000000e91297221 */ /* 0x001fcc0000010000 */
[----:B------:R-:W0:Y:S01]  /*a110*/  MUFU.EX2 R150, R150 ;  /* 0x0000009600967308 */ /* 0x000e220000000800 */
[----:B------:R-:W-:Y:S01]  /*a120*/  FFMA.FTZ R27, R33, R0, -R52 ;  /* 0x00000000211b7223 */ /* 0x000fe20000010834 */
[----:B------:R-:W-:-:S06]  /*a130*/  FADD.FTZ R14, R24, R41 ;  /* 0x00000029180e7221 */ /* 0x000fcc0000010000 */
[----:B------:R-:W3:Y:S01]  /*a140*/  MUFU.EX2 R141, R141 ;  /* 0x0000008d008d7308 */ /* 0x000ee20000000800 */
[----:B------:R-:W-:-:S07]  /*a150*/  FFMA.FTZ R146, R97, R0, -R52 ;  /* 0x0000000061927223 */ /* 0x000fce0000010834 */
[----:B------:R-:W4:Y:S01]  /*a160*/  MUFU.EX2 R25, R25 ;  /* 0x0000001900197308 */ /* 0x000f220000000800 */
[----:B-1----:R-:W-:Y:S01]  /*a170*/  FADD.FTZ R41, R147, R14 ;  /* 0x0000000e93297221 */ /* 0x002fe20000010000 */
[----:B--2---:R-:W-:-:S06]  /*a180*/  FADD.FTZ R43, R148, R21 ;  /* 0x00000015942b7221 */ /* 0x004fcc0000010000 */
[----:B------:R-:W1:Y:S01]  /*a190*/  MUFU.EX2 R144, R144 ;  /* 0x0000009000907308 */ /* 0x000e620000000800 */
[----:B------:R-:W-:Y:S01]  /*a1a0*/  FFMA.FTZ R29, R37, R0, -R52 ;  /* 0x00000000251d7223 */ /* 0x000fe20000010834 */
[----:B------:R-:W-:-:S06]  /*a1b0*/  FADD.FTZ R54, R26, R41 ;  /* 0x000000291a367221 */ /* 0x000fcc0000010000 */
[----:B------:R-:W2:Y:S01]  /*a1c0*/  MUFU.EX2 R143, R143 ;  /* 0x0000008f008f7308 */ /* 0x000ea20000000800 */
[----:B0-----:R-:W-:Y:S01]  /*a1d0*/  FADD.FTZ R14, R150, R43 ;  /* 0x0000002b960e7221 */ /* 0x001fe20000010000 */
[----:B------:R-:W-:-:S06]  /*a1e0*/  FFMA.FTZ R140, R99, R0, -R52 ;  /* 0x00000000638c7223 */ /* 0x000fcc0000010834 */
[----:B------:R-:W0:Y:S01]  /*a1f0*/  MUFU.EX2 R27, R27 ;  /* 0x0000001b001b7308 */ /* 0x000e220000000800 */
[----:B------:R-:W-:Y:S01]  /*a200*/  FFMA.FTZ R33, R45, R0, -R52 ;  /* 0x000000002d217223 */ /* 0x000fe20000010834 */
[----:B------:R-:W-:Y:S01]  /*a210*/  IADD3 R56, R90, -R92, RZ ;  /* 0x8000005c5a387210 */ /* 0x000fe20007ffe0ff */
[----:B---3--:R-:W-:-:S05]  /*a220*/  FADD.FTZ R45, R141, R54 ;  /* 0x000000368d2d7221 */ /* 0x008fca0000010000 */
[----:B------:R-:W3:Y:S01]  /*a230*/  MUFU.EX2 R146, R146 ;  /* 0x0000009200927308 */ /* 0x000ee20000000800 */
[----:B----4-:R-:W-:Y:S01]  /*a240*/  FADD.FTZ R43, R25, R14 ;  /* 0x0000000e192b7221 */ /* 0x010fe20000010000 */
[-C--:B------:R-:W-:Y:S01]  /*a250*/  FFMA.FTZ R35, R49, R0.reuse, -R52 ;  /* 0x0000000031237223 */ /* 0x080fe20000010834 */
[----:B------:R-:W-:Y:S01]  /*a260*/  LOP3.LUT R88, R88, 0x7f, RZ, 0xc0, !PT ;  /* 0x0000007f58587812 */ /* 0x000fe200078ec0ff */
[----:B------:R-:W-:Y:S02]  /*a270*/  IMAD R49, R153, 0xc0, R56 ;  /* 0x000000c099317824 */ /* 0x000fe400078e0238 */
[----:B------:R-:W-:Y:S02]  /*a280*/  FADD.FTZ R54, R28, R45 ;  /* 0x0000002d1c367221 */ /* 0x000fe40000010000 */
[----:B------:R-:W4:Y:S01]  /*a290*/  MUFU.EX2 R29, R29 ;  /* 0x0000001d001d7308 */ /* 0x000f220000000800 */
[----:B-1----:R-:W-:Y:S01]  /*a2a0*/  FADD.FTZ R14, R144, R43 ;  /* 0x0000002b900e7221 */ /* 0x002fe20000010000 */
[----:B------:R-:W-:Y:S01]  /*a2b0*/  FFMA.FTZ R142, R101, R0, -R52 ;  /* 0x00000000658e7223 */ /* 0x000fe20000010834 */
[----:B------:R-:W-:Y:S01]  /*a2c0*/  ISETP.NE.AND P1, PT, R88, RZ, PT ;  /* 0x000000ff5800720c */ /* 0x000fe20003f25270 */
[----:B--2---:R-:W-:-:S04]  /*a2d0*/  FADD.FTZ R43, R143, R54 ;  /* 0x000000368f2b7221 */ /* 0x004fc80000010000 */
[----:B------:R-:W1:Y:S01]  /*a2e0*/  MUFU.EX2 R137, R137 ;  /* 0x0000008900897308 */ /* 0x000e620000000800 */
[----:B------:R-:W-:Y:S01]  /*a2f0*/  SHF.R.S32.HI R54, RZ, 0x1f, R49 ;  /* 0x0000001fff367819 */ /* 0x000fe20000011431 */
[----:B0-----:R-:W-:-:S06]  /*a300*/  FADD.FTZ R45, R27, R14 ;  /* 0x0000000e1b2d7221 */ /* 0x001fcc0000010000 */
[----:B------:R-:W0:Y:S01]  /*a310*/  MUFU.EX2 R140, R140 ;  /* 0x0000008c008c7308 */ /* 0x000e220000000800 */
[----:B------:R-:W-:Y:S01]  /*a320*/  LEA.HI R14, R54, R49, RZ, 0x7 ;  /* 0x00000031360e7211 */ /* 0x000fe200078f38ff */
[----:B---3--:R-:W-:-:S06]  /*a330*/  FADD.FTZ R54, R146, R45 ;  /* 0x0000002d92367221 */ /* 0x008fcc0000010000 */
[----:B------:R-:W2:Y:S01]  /*a340*/  MUFU.EX2 R31, R31 ;  /* 0x0000001f001f7308 */ /* 0x000ea20000000800 */
[----:B------:R-:W-:Y:S01]  /*a350*/  FFMA.FTZ R136, R103, R0, -R52 ;  /* 0x0000000067887223 */ /* 0x000fe20000010834 */
[----:B------:R-:W-:-:S06]  /*a360*/  FADD.FTZ R56, R30, R43 ;  /* 0x0000002b1e387221 */ /* 0x000fcc0000010000 */
[----:B------:R-:W3:Y:S01]  /*a370*/  MUFU.EX2 R139, R139 ;  /* 0x0000008b008b7308 */ /* 0x000ee20000000800 */
[----:B----4-:R-:W-:-:S07]  /*a380*/  FADD.FTZ R45, R29, R54 ;  /* 0x000000361d2d7221 */ /* 0x010fce0000010000 */
[----:B------:R-:W4:Y:S01]  /*a390*/  MUFU.EX2 R142, R142 ;  /* 0x0000008e008e7308 */ /* 0x000f220000000800 */
[----:B------:R-:W-:Y:S01]  /*a3a0*/  FFMA.FTZ R128, R47, R0, -R52 ;  /* 0x000000002f807223 */ /* 0x000fe20000010834 */
[----:B------:R-:W-:Y:S02]  /*a3b0*/  @!P1 VIADD R4, R4, 0x16840 ;  /* 0x0001684004049836 */ /* 0x000fe40000000000 */
[----:B-1----:R-:W-:-:S04]  /*a3c0*/  FADD.FTZ R47, R137, R56 ;  /* 0x00000038892f7221 */ /* 0x002fc80000010000 */
[----:B------:R-:W1:Y:S01]  /*a3d0*/  MUFU.EX2 R33, R33 ;  /* 0x0000002100217308 */ /* 0x000e620000000800 */
[----:B0-----:R-:W-:Y:S01]  /*a3e0*/  FADD.FTZ R54, R140, R45 ;  /* 0x0000002d8c367221 */ /* 0x001fe20000010000 */
[----:B------:R-:W-:Y:S01]  /*a3f0*/  FFMA.FTZ R138, R105, R0, -R52 ;  /* 0x00000000698a7223 */ /* 0x000fe20000010834 */
[----:B------:R-:W-:-:S05]  /*a400*/  FADD.FTZ R56, R32, R47 ;  /* 0x0000002f20387221 */ /* 0x000fca0000010000 */
[----:B------:R-:W0:Y:S01]  /*a410*/  MUFU.EX2 R133, R133 ;  /* 0x0000008500857308 */ /* 0x000e220000000800 */
[----:B------:R-:W-:Y:S01]  /*a420*/  @!P1 PRMT R4, RZ, 0x654, R4 ;  /* 0x00000654ff049816 */ /* 0x000fe20000000004 */
[----:B--2---:R-:W-:-:S06]  /*a430*/  FADD.FTZ R47, R31, R54 ;  /* 0x000000361f2f7221 */ /* 0x004fcc0000010000 */
[----:B------:R-:W2:Y:S01]  /*a440*/  MUFU.EX2 R136, R136 ;  /* 0x0000008800887308 */ /* 0x000ea20000000800 */
[-C--:B------:R-:W-:Y:S01]  /*a450*/  FFMA.FTZ R37, R53, R0.reuse, -R52 ;  /* 0x0000000035257223 */ /* 0x080fe20000010834 */
[----:B---3--:R-:W-:Y:S01]  /*a460*/  FADD.FTZ R45, R139, R56 ;  /* 0x000000388b2d7221 */ /* 0x008fe20000010000 */
[----:B------:R4:W-:Y:S05]  /*a470*/  @!P1 SYNCS.ARRIVE.TRANS64.RED.A1T0 RZ, [R4+URZ], RZ ;  /* 0x000000ff04ff99a7 */ /* 0x0009ea000810043f */
[----:B------:R-:W3:Y:S01]  /*a480*/  MUFU.EX2 R34, R34 ;  /* 0x0000002200227308 */ /* 0x000ee20000000800 */
[----:B------:R-:W-:Y:S01]  /*a490*/  FFMA.FTZ R132, R107, R0, -R52 ;  /* 0x000000006b847223 */ /* 0x000fe20000010834 */
[----:B----4-:R-:W-:-:S06]  /*a4a0*/  FADD.FTZ R4, R142, R47 ;  /* 0x0000002f8e047221 */ /* 0x010fcc0000010000 */
[----:B------:R-:W4:Y:S01]  /*a4b0*/  MUFU.EX2 R35, R35 ;  /* 0x0000002300237308 */ /* 0x000f220000000800 */
[----:B------:R-:W-:Y:S01]  /*a4c0*/  FADD.FTZ R54, R36, R45 ;  /* 0x0000002d24367221 */ /* 0x000fe20000010000 */
[----:B-1----:R-:W-:-:S06]  /*a4d0*/  FADD.FTZ R47, R33, R4 ;  /* 0x00000004212f7221 */ /* 0x002fcc0000010000 */
[----:B------:R-:W1:Y:S01]  /*a4e0*/  MUFU.EX2 R135, R135 ;  /* 0x0000008700877308 */ /* 0x000e620000000800 */
[----:B------:R-:W-:-:S07]  /*a4f0*/  FFMA.FTZ R39, R57, R0, -R52 ;  /* 0x0000000039277223 */ /* 0x000fce0000010834 */
[----:B------:R-:W1:Y:S01]  /*a500*/  MUFU.EX2 R138, R138 ;  /* 0x0000008a008a7308 */ /* 0x000e620000000800 */
[----:B0-----:R-:W-:Y:S01]  /*a510*/  FADD.FTZ R49, R133, R54 ;  /* 0x0000003685317221 */ /* 0x001fe20000010000 */
[----:B--2---:R-:W-:-:S06]  /*a520*/  FADD.FTZ R4, R136, R47 ;  /* 0x0000002f88047221 */ /* 0x004fcc0000010000 */
[----:B------:R-:W0:Y:S01]  /*a530*/  MUFU.EX2 R38, R38 ;  /* 0x0000002600267308 */ /* 0x000e220000000800 */
[----:B------:R-:W-:-:S07]  /*a540*/  FFMA.FTZ R134, R109, R0, -R52 ;  /* 0x000000006d867223 */ /* 0x000fce0000010834 */
[----:B------:R-:W2:Y:S01]  /*a550*/  MUFU.EX2 R37, R37 ;  /* 0x0000002500257308 */ /* 0x000ea20000000800 */
[----:B---3--:R-:W-:Y:S01]  /*a560*/  FADD.FTZ R54, R34, R49 ;  /* 0x0000003122367221 */ /* 0x008fe20000010000 */
[----:B------:R-:W-:-:S06]  /*a570*/  FFMA.FTZ R126, R5, R0, -R52 ;  /* 0x00000000057e7223 */ /* 0x000fcc0000010834 */
[----:B------:R-:W3:Y:S01]  /*a580*/  MUFU.EX2 R129, R129 ;  /* 0x0000008100817308 */ /* 0x000ee20000000800 */
[----:B----4-:R-:W-:Y:S01]  /*a590*/  FADD.FTZ R5, R35, R4 ;  /* 0x0000000423057221 */ /* 0x010fe20000010000 */
[----:B------:R-:W-:-:S06]  /*a5a0*/  FFMA.FTZ R41, R61, R0, -R52 ;  /* 0x000000003d297223 */ /* 0x000fcc0000010834 */
[----:B------:R-:W4:Y:S01]  /*a5b0*/  MUFU.EX2 R132, R132 ;  /* 0x0000008400847308 */ /* 0x000f220000000800 */
[----:B-1----:R-:W-:Y:S01]  /*a5c0*/  FADD.FTZ R47, R135, R54 ;  /* 0x00000036872f7221 */ /* 0x002fe20000010000 */
[----:B------:R-:W-:-:S06]  /*a5d0*/  FADD.FTZ R4, R138, R5 ;  /* 0x000000058a047221 */ /* 0x000fcc0000010000 */
[----:B------:R-:W1:Y:S08]  /*a5e0*/  MUFU.EX2 R40, R40 ;  /* 0x0000002800287308 */ /* 0x000e700000000800 */
[----:B------:R-:W1:Y:S01]  /*a5f0*/  MUFU.EX2 R39, R39 ;  /* 0x0000002700277308 */ /* 0x000e620000000800 */
[----:B0-----:R-:W-:Y:S01]  /*a600*/  FADD.FTZ R54, R38, R47 ;  /* 0x0000002f26367221 */ /* 0x001fe20000010000 */
[----:B--2---:R-:W-:-:S06]  /*a610*/  FADD.FTZ R47, R37, R4 ;  /* 0x00000004252f7221 */ /* 0x004fcc0000010000 */
[----:B------:R-:W0:Y:S01]  /*a620*/  MUFU.EX2 R131, R131 ;  /* 0x0000008300837308 */ /* 0x000e220000000800 */
[----:B------:R-:W-:-:S07]  /*a630*/  FFMA.FTZ R43, R65, R0, -R52 ;  /* 0x00000000412b7223 */ /* 0x000fce0000010834 */
[----:B------:R-:W2:Y:S01]  /*a640*/  MUFU.EX2 R134, R134 ;  /* 0x0000008600867308 */ /* 0x000ea20000000800 */
[----:B---3--:R-:W-:Y:S01]  /*a650*/  FADD.FTZ R49, R129, R54 ;  /* 0x0000003681317221 */ /* 0x008fe20000010000 */
[----:B----4-:R-:W-:-:S06]  /*a660*/  FADD.FTZ R4, R132, R47 ;  /* 0x0000002f84047221 */ /* 0x010fcc0000010000 */
[----:B------:R-:W3:Y:S01]  /*a670*/  MUFU.EX2 R42, R42 ;  /* 0x0000002a002a7308 */ /* 0x000ee20000000800 */
[----:B------:R-:W-:-:S07]  /*a680*/  FFMA.FTZ R130, R111, R0, -R52 ;  /* 0x000000006f827223 */ /* 0x000fce0000010834 */
[----:B------:R-:W4:Y:S01]  /*a690*/  MUFU.EX2 R41, R41 ;  /* 0x0000002900297308 */ /* 0x000f220000000800 */
[----:B-1----:R-:W-:Y:S01]  /*a6a0*/  FADD.FTZ R54, R40, R49 ;  /* 0x0000003128367221 */ /* 0x002fe20000010000 */
[----:B------:R-:W-:-:S06]  /*a6b0*/  FADD.FTZ R47, R39, R4 ;  /* 0x00000004272f7221 */ /* 0x000fcc0000010000 */
        /* <DEDUP_REMOVED lines=8> */
[----:B------:R-:W-:Y:S01]  /*a740*/  F2FP.F16.F32.PACK_AB R149, R8, R149 ;  /* 0x000000950895723e */ /* 0x000fe200000000ff */
[----:B---3--:R-:W-:-:S06]  /*a750*/  FADD.FTZ R8, R42, R49 ;  /* 0x000000312a087221 */ /* 0x008fcc0000010000 */
[----:B------:R-:W3:Y:S01]  /*a760*/  MUFU.EX2 R127, R127 ;  /* 0x0000007f007f7308 */ /* 0x000ee20000000800 */
[----:B----4-:R-:W-:-:S07]  /*a770*/  FADD.FTZ R47, R41, R4 ;  /* 0x00000004292f7221 */ /* 0x010fce0000010000 */
[----:B------:R-:W4:Y:S01]  /*a780*/  MUFU.EX2 R130, R130 ;  /* 0x0000008200827308 */ /* 0x000f220000000800 */
[----:B------:R-:W-:Y:S01]  /*a790*/  FFMA.FTZ R73, R73, R0, -R52 ;  /* 0x0000000049497223 */ /* 0x000fe20000010834 */
[----:B-1----:R-:W-:-:S06]  /*a7a0*/  FADD.FTZ R49, R125, R8 ;  /* 0x000000087d317221 */ /* 0x002fcc0000010000 */
[----:B------:R-:W1:Y:S01]  /*a7b0*/  MUFU.EX2 R46, R46 ;  /* 0x0000002e002e7308 */ /* 0x000e620000000800 */
[----:B------:R-:W-:-:S07]  /*a7c0*/  FADD.FTZ R4, R128, R47 ;  /* 0x0000002f80047221 */ /* 0x000fce0000010000 */
        /* <DEDUP_REMOVED lines=13> */
[----:B------:R-:W1:Y:S08]  /*a8a0*/  MUFU.EX2 R123, R123 ;  /* 0x0000007b007b7308 */ /* 0x000e700000000800 */
[----:B------:R-:W1:Y:S01]  /*a8b0*/  MUFU.EX2 R126, R126 ;  /* 0x0000007e007e7308 */ /* 0x000e620000000800 */
[----:B------:R-:W-:Y:S01]  /*a8c0*/  FFMA.FTZ R81, R81, R0, -R52 ;  /* 0x0000000051517223 */ /* 0x000fe20000010834 */
[----:B0-----:R-:W-:Y:S01]  /*a8d0*/  FADD.FTZ R49, R121, R8 ;  /* 0x0000000879317221 */ /* 0x001fe20000010000 */
[----:B------:R-:W-:-:S05]  /*a8e0*/  SHF.R.S32.HI R14, RZ, 0x7, R14 ;  /* 0x00000007ff0e7819 */ /* 0x000fca000001140e */
[----:B------:R-:W0:Y:S01]  /*a8f0*/  MUFU.EX2 R77, R77 ;  /* 0x0000004d004d7308 */ /* 0x000e220000000800 */
[----:B--2---:R-:W-:Y:S01]  /*a900*/  FADD.FTZ R4, R124, R47 ;  /* 0x0000002f7c047221 */ /* 0x004fe20000010000 */
[----:B------:R-:W-:Y:S01]  /*a910*/  FFMA.FTZ R15, R15, R0, -R52 ;  /* 0x000000000f0f7223 */ /* 0x000fe20000010834 */
[----:B---3--:R-:W-:Y:S01]  /*a920*/  FADD.FTZ R8, R48, R49 ;  /* 0x0000003130087221 */ /* 0x008fe20000010000 */
[----:B------:R-:W-:-:S04]  /*a930*/  VIMNMX R53, RZ, R14, !PT ;  /* 0x0000000eff357248 */ /* 0x000fc80007fe0100 */
[----:B------:R-:W2:Y:S01]  /*a940*/  MUFU.EX2 R55, R55 ;  /* 0x0000003700377308 */ /* 0x000ea20000000800 */
[----:B----4-:R-:W-:Y:S01]  /*a950*/  FADD.FTZ R47, R5, R4 ;  /* 0x00000004052f7221 */ /* 0x010fe20000010000 */
[----:B------:R-:W-:Y:S01]  /*a960*/  FFMA.FTZ R52, R85, R0, -R52 ;  /* 0x0000000055347223 */ /* 0x000fe20000010834 */
[----:B-1----:R-:W-:-:S05]  /*a970*/  FADD.FTZ R49, R123, R8 ;  /* 0x000000087b317221 */ /* 0x002fca0000010000 */
[----:B------:R-:W1:Y:S01]  /*a980*/  MUFU.EX2 R120, R81 ;  /* 0x0000005100787308 */ /* 0x000e620000000800 */
[----:B------:R-:W-:Y:S01]  /*a990*/  FADD.FTZ R8, R126, R47 ;  /* 0x0000002f7e087221 */ /* 0x000fe20000010000 */
[----:B------:R-:W-:Y:S01]  /*a9a0*/  VIADD R152, R152, 0xfffffffe ;  /* 0xfffffffe98987836 */ /* 0x000fe20000000000 */
[----:B------:R3:W-:Y:S05]  /*a9b0*/  STL [R1+0x14], R53 ;  /* 0x0000143501007387 */ /* 0x0007ea0000100800 */
[----:B------:R-:W4:Y:S01]  /*a9c0*/  MUFU.EX2 R15, R15 ;  /* 0x0000000f000f7308 */ /* 0x000f220000000800 */
[----:B0-----:R-:W-:Y:S01]  /*a9d0*/  FADD.FTZ R8, R77, R8 ;  /* 0x000000084d087221 */ /* 0x001fe20000010000 */
[----:B------:R-:W-:-:S02]  /*a9e0*/  ISETP.GE.AND P2, PT, R152, R53, PT ;  /* 0x000000359800720c */ /* 0x000fc40003f46270 */
[----:B------:R-:W-:-:S04]  /*a9f0*/  F2FP.F16.F32.PACK_AB R148, R21, R148 ;  /* 0x000000941594723e */ /* 0x000fc800000000ff */
[----:B------:R-:W0:Y:S01]  /*aa00*/  MUFU.EX2 R50, R50 ;  /* 0x0000003200327308 */ /* 0x000e220000000800 */
[----:B--2---:R-:W-:-:S07]  /*aa10*/  FADD.FTZ R21, R55, R8 ;  /* 0x0000000837157221 */ /* 0x004fce0000010000 */
[----:B------:R-:W2:Y:S01]  /*aa20*/  MUFU.EX2 R52, R52 ;  /* 0x0000003400347308 */ /* 0x000ea20000000800 */
[----:B-1----:R-:W-:Y:S01]  /*aa30*/  FADD.FTZ R8, R120, R21 ;  /* 0x0000001578087221 */ /* 0x002fe20000010000 */
[----:B------:R-:W-:Y:S01]  /*aa40*/  F2FP.F16.F32.PACK_AB R124, R5, R124 ;  /* 0x0000007c057c723e */ /* 0x000fe200000000ff */
[----:B------:R-:W-:Y:S02]  /*aa50*/  IMAD.MOV.U32 R119, RZ, RZ, RZ ;  /* 0x000000ffff777224 */ /* 0x000fe400078e00ff */
[----:B----4-:R-:W-:Y:S01]  /*aa60*/  FADD.FTZ R5, R15, R8 ;  /* 0x000000080f057221 */ /* 0x010fe20000010000 */
[----:B------:R-:W-:Y:S01]  /*aa70*/  F2FP.F16.F32.PACK_AB R151, R20, R151 ;  /* 0x000000971497723e */ /* 0x000fe200000000ff */
[----:B------:R-:W-:Y:S01]  /*aa80*/  IMAD.MOV.U32 R118, RZ, RZ, R119 ;  /* 0x000000ffff767224 */ /* 0x000fe200078e0077 */
[----:B------:R-:W-:Y:S01]  /*aa90*/  F2FP.F16.F32.PACK_AB R145, R24, R145 ;  /* 0x000000911891723e */ /* 0x000fe200000000ff */
[----:B0-----:R-:W-:Y:S01]  /*aaa0*/  FADD.FTZ R4, R50, R49 ;  /* 0x0000003132047221 */ /* 0x001fe20000010000 */
[----:B------:R-:W-:Y:S01]  /*aab0*/  F2FP.F16.F32.PACK_AB R147, R26, R147 ;  /* 0x000000931a93723e */ /* 0x000fe200000000ff */
[--C-:B------:R-:W-:Y:S01]  /*aac0*/  IMAD.MOV.U32 R117, RZ, RZ, R119.reuse ;  /* 0x000000ffff757224 */ /* 0x100fe200078e0077 */
        /* <DEDUP_REMOVED lines=51> */
[----:B------:R-:W-:Y:S01]  /*ae00*/  IMAD.MOV.U32 R88, RZ, RZ, R119 ;  /* 0x000000ffff587224 */ /* 0x000fe200078e0077 */
[----:B------:R-:W-:-:S02]  /*ae10*/  MOV R115, R119 ;  /* 0x0000007700737202 */ /* 0x000fc40000000f00 */
[-C--:B------:R-:W-:Y:S02]  /*ae20*/  MOV R108, R119.reuse ;  /* 0x00000077006c7202 */ /* 0x080fe40000000f00 */
[-C--:B------:R-:W-:Y:S02]  /*ae30*/  MOV R101, R119.reuse ;  /* 0x0000007700657202 */ /* 0x080fe40000000f00 */
[----:B------:R-:W-:Y:S01]  /*ae40*/  MOV R94, R119 ;  /* 0x00000077005e7202 */ /* 0x000fe20000000f00 */
[----:B---3--:R-:W-:Y:S06]  /*ae50*/  @!P2 BRA `(.L_x_12481) ;  /* 0x000000280048a947 */ /* 0x008fec0003800000 */
[----:B------:R-:W-:Y:S01]  /*ae60*/  MOV R14, R9 ;  /* 0x00000009000e7202 */ /* 0x000fe20000000f00 */
        /* <DEDUP_REMOVED lines=18> */
[----:B------:R-:W-:-:S07]  /*af90*/  CS2R R88, SRZ ;  /* 0x0000000000587805 */ /* 0x000fce000001ff00 */
.L_x_12491:
        /* <DEDUP_REMOVED lines=10> */
.L_x_12483:
[----:B------:R-:W-:Y:S01]  /*b040*/  IMAD R0, R18, 0x8, R2 ;  /* 0x0000000812007824 */ /* 0x000fe200078e0202 */
[----:B------:R-:W-:-:S04]  /*b050*/  SHF.L.U32 R3, R23, 0x1f, RZ ;  /* 0x0000001f17037819 */ /* 0x000fc800000006ff */
[----:B------:R0:W1:Y:S01]  /*b060*/  SYNCS.PHASECHK.TRANS64.TRYWAIT P3, [R0+URZ+0x16830], R3 ;  /* 0x01683003000075a7 */ /* 0x000062000806017f */
[----:B------:R-:W-:Y:S05]  /*b070*/  @!P0 BRA `(.L_x_12484) ;  /* 0x0000000000048947 */ /* 0x000fea0003800000 */
[----:B------:R-:W-:Y:S01]  /*b080*/  BPT.TRAP 0x1 ;  /* 0x000000040000795c */ /* 0x000fe20000300000 */
.L_x_12484:
[----:B------:R-:W-:Y:S04]  /*b090*/  BSSY B0, `(.L_x_12482) ;  /* 0x0000004000007945 */ /* 0x000fe80003800000 */
[----:B-1----:R-:W-:Y:S05]  /*b0a0*/  @P3 BRA `(.L_x_12485) ;  /* 0x0000000000083947 */ /* 0x002fea0003800000 */
[----:B------:R-:W1:Y:S02]  /*b0b0*/  SYNCS.PHASECHK.TRANS64.TRYWAIT P3, [R0+URZ+0x16830], R3 ;  /* 0x01683003000075a7 */ /* 0x000e64000806017f */
[----:B-1----:R-:W-:Y:S05]  /*b0c0*/  @!P3 BRA `(.L_x_12486) ;  /* 0x000000c000e8b947 */ /* 0x002fea0003800000 */
.L_x_12485:
[----:B------:R-:W-:Y:S05]  /*b0d0*/  BSYNC B0 ;  /* 0x0000000000007941 */ /* 0x000fea0003800000 */
.L_x_12482:
[----:B01----:R-:W2:Y:S01]  /*b0e0*/  LDL R3, [R1+0xc] ;  /* 0x00000c0001037983 */ /* 0x003ea20000100800 */
[----:B------:R-:W-:Y:S01]  /*b0f0*/  IMAD.MOV.U32 R21, RZ, RZ, 0x40000040 ;  /* 0x40000040ff157424 */ /* 0x000fe200078e00ff */
[----:B------:R-:W-:Y:S05]  /*b100*/  WARPSYNC.ALL ;  /* 0x0000000000007948 */ /* 0x000fea0003800000 */
[----:B------:R-:W-:Y:S01]  /*b110*/  R2UR UR15, R21 ;  /* 0x00000000150f72ca */ /* 0x000fe200000e0000 */
[----:B------:R-:W0:Y:S01]  /*b120*/  S2R R0, SR_TID.X ;  /* 0x0000000000007919 */ /* 0x000e220000002100 */
[----:B------:R-:W-:Y:S01]  /*b130*/  IMAD.MOV.U32 R27, RZ, RZ, 0x40000040 ;  /* 0x40000040ff1b7424 */ /* 0x000fe200078e00ff */
[----:B------:R-:W-:Y:S01]  /*b140*/  R2UR UR4, R6 ;  /* 0x00000000060472ca */ /* 0x000fe200000e0000 */
[----:B------:R-:W-:Y:S01]  /*b150*/  IMAD.MOV.U32 R25, RZ, RZ, 0x40000040 ;  /* 0x40000040ff197424 */ /* 0x000fe200078e00ff */
[----:B------:R-:W-:-:S02]  /*b160*/  R2UR UR5, R7 ;  /* 0x00000000070572ca */ /* 0x000fc400000e0000 */
[----:B------:R-:W-:Y:S02]  /*b170*/  R2UR UR7, R27 ;  /* 0x000000001b0772ca */ /* 0x000fe400000e0000 */
[----:B0-----:R-:W-:-:S04]  /*b180*/  SHF.R.U32.HI R0, RZ, 0x7, R0 ;  /* 0x00000007ff007819 */ /* 0x001fc80000011600 */
[----:B------:R-:W-:Y:S02]  /*b190*/  IADD3 R0, R0, 0x8, RZ ;  /* 0x0000000800007810 */ /* 0x000fe40007ffe0ff */
[----:B------:R-:W-:Y:S02]  /*b1a0*/  R2UR UR11, R25 ;  /* 0x00000000190b72ca */ /* 0x000fe400000e0000 */
[----:B------:R-:W-:Y:S01]  /*b1b0*/  R2UR UR19, R27 ;  /* 0x000000001b1372ca */ /* 0x000fe200000e0000 */
[----:B------:R0:W-:Y:S01]  /*b1c0*/  BAR.SYNC.DEFER_BLOCKING R0, 0x100 ;  /* 0x000400000000751d */ /* 0x0001e20000010000 */
[----:B--2---:R-:W-:-:S04]  /*b1d0*/  IMAD R26, R18, 0x400, R3 ;  /* 0x00000400121a7824 */ /* 0x004fc800078e0203 */
[----:B------:R-:W-:-:S05]  /*b1e0*/  VIADD R20, R26, 0x4 ;  /* 0x000000041a147836 */ /* 0x000fca0000000000 */
[----:B------:R-:W-:Y:S02]  /*b1f0*/  R2UR UR14, R20 ;  /* 0x00000000140e72ca */ /* 0x000fe400000e0000 */
[----:B------:R-:W2:Y:S01]  /*b200*/  LDL.64 R20, [R1] ;  /* 0x0000000001147983 */ /* 0x000ea20000100a00 */
[C---:B------:R-:W-:Y:S01]  /*b210*/  R2UR UR6, R26.reuse ;  /* 0x000000001a0672ca */ /* 0x040fe200000e0000 */
[C---:B------:R-:W-:Y:S02]  /*b220*/  VIADD R24, R26.reuse, 0x2 ;  /* 0x000000021a187836 */ /* 0x040fe40000000000 */
[----:B------:R-:W-:-:S03]  /*b230*/  VIADD R26, R26, 0x6 ;  /* 0x000000061a1a7836 */ /* 0x000fc60000000000 */
[----:B------:R-:W-:Y:S02]  /*b240*/  R2UR UR10, R24 ;  /* 0x00000000180a72ca */ /* 0x000fe400000e0000 */
[----:B------:R-:W-:Y:S02]  /*b250*/  R2UR UR18, R26 ;  /* 0x000000001a1272ca */ /* 0x000fe400000e0000 */
[----:B------:R-:W-:-:S06]  /*b260*/  WARPGROUP.ARRIVE ;  /* 0x00000000000079c5 */ /* 0x000fcc0000000000 */
[----:B------:R-:W-:Y:S01]  /*b270*/  HGMMA.64x128x16.F32 R24, gdesc[UR4], RZ, !UPT, gsb0 ;  /* 0x01e00000041879f0 */ /* 0x000fe2000c0008ff */
[----:B------:R-:W-:Y:S02]  /*b280*/  R2UR UR12, R12 ;  /* 0x000000000c0c72ca */ /* 0x000fe400000e0000 */
[----:B------:R-:W-:Y:S01]  /*b290*/  R2UR UR13, R13 ;  /* 0x000000000d0d72ca */ /* 0x000fe200000e0000 */
[----:B------:R-:W-:Y:S02]  /*b2a0*/  WARPGROUP.DEPBAR.LE gsb0, 0x0 ;  /* 0x00008000000079c5 */ /* 0x000fe40000010000 */
[----:B------:R-:W-:Y:S01]  /*b2b0*/  WARPGROUP.ARRIVE ;  /* 0x00000000000079c5 */ /* 0x000fe20000000000 */
[----:B--2---:R-:W-:Y:S02]  /*b2c0*/  R2UR UR8, R20 ;  /* 0x00000000140872ca */ /* 0x004fe400000e0000 */
[----:B------:R-:W-:-:S13]  /*b2d0*/  R2UR UR9, R21 ;  /* 0x00000000150972ca */ /* 0x000fda00000e0000 */
        /* <DEDUP_REMOVED lines=13> */
.L_x_12488:
[----:B------:R-:W-:Y:S02]  /*b3b0*/  SHF.L.U32 R0, R8, 0x1f, RZ ;  /* 0x0000001f08007819 */ /* 0x000fe400000006ff */
[----:B------:R-:W-:-:S04]  /*b3c0*/  LEA R3, R154, R2, 0x3 ;  /* 0x000000029a037211 */ /* 0x000fc800078e18ff */
[----:B------:R0:W1:Y:S01]  /*b3d0*/  SYNCS.PHASECHK.TRANS64.TRYWAIT P2, [R3+URZ+0x16850], R0 ;  /* 0x01685000030075a7 */ /* 0x000062000804017f */
[----:B------:R-:W-:Y:S05]  /*b3e0*/  @!P0 BRA `(.L_x_12489) ;  /* 0x0000000000048947 */ /* 0x000fea0003800000 */
[----:B------:R-:W-:Y:S01]  /*b3f0*/  BPT.TRAP 0x1 ;  /* 0x000000040000795c */ /* 0x000fe20000300000 */
.L_x_12489:
[----:B-1----:R-:W-:Y:S05]  /*b400*/  @P2 BRA `(.L_x_12487) ;  /* 0x0000000000082947 */ /* 0x002fea0003800000 */
[----:B------:R-:W1:Y:S02]  /*b410*/  SYNCS.PHASECHK.TRANS64.TRYWAIT P2, [R3+URZ+0x16850], R0 ;  /* 0x01685000030075a7 */ /* 0x000e64000804017f */
[----:B-1----:R-:W-:Y:S05]  /*b420*/  @!P2 BRA `(.L_x_12490) ;  /* 0x000000c00024a947 */ /* 0x002fea0003800000 */
.L_x_12487:
[----:B01----:R-:W-:Y:S01]  /*b430*/  VIADD R0, R2, 0x400 ;  /* 0x0000040002007836 */ /* 0x003fe20000000000 */
[----:B------:R-:W2:Y:S01]  /*b440*/  LDL R3, [R1+0x28] ;  /* 0x0000280001037983 */ /* 0x000ea20000100800 */
[----:B------:R-:W-:Y:S01]  /*b450*/  IMAD.MOV.U32 R9, RZ, RZ, 0x40000040 ;  /* 0x40000040ff097424 */ /* 0x000fe200078e00ff */
[----:B------:R-:W-:Y:S05]  /*b460*/  WARPSYNC.ALL ;  /* 0x0000000000007948 */ /* 0x000fea0003800000 */
[----:B------:R-:W-:Y:S01]  /*b470*/  SHF.R.U32.HI R0, RZ, 0x4, R0 ;  /* 0x00000004ff007819 */ /* 0x000fe20000011600 */
[----:B------:R-:W-:Y:S01]  /*b480*/  WARPGROUP.ARRIVE ;  /* 0x00000000000079c5 */ /* 0x000fe20000000000 */
[----:B------:R-:W-:Y:S01]  /*b490*/  R2UR UR7, R9 ;  /* 0x00000000090772ca */ /* 0x000fe200000e0000 */
[----:B------:R-:W-:Y:S01]  /*b4a0*/  IMAD.MOV.U32 R21, RZ, RZ, 0x40000040 ;  /* 0x40000040ff157424 */ /* 0x000fe200078e00ff */
[----:B------:R-:W-:Y:S01]  /*b4b0*/  LOP3.LUT R0, R0, 0x3fff, RZ, 0xc0, !PT ;  /* 0x00003fff00007812 */ /* 0x000fe200078ec0ff */
[----:B------:R-:W-:-:S04]  /*b4c0*/  ULDC UR4, c[0x0][0x988] ;  /* 0x0002620000047ab9 */ /* 0x000fc80000000800 */
[----:B------:R-:W-:-:S05]  /*b4d0*/  IMAD R8, R154, 0x400, R0 ;  /* 0x000004009a087824 */ /* 0x000fca00078e0200 */
[----:B------:R-:W-:-:S13]  /*b4e0*/  R2UR UR6, R8 ;  /* 0x00000000080672ca */ /* 0x000fda00000e0000 */
[----:B------:R-:W-:Y:S03]  /*b4f0*/  HGMMA.64x64x16.F32 R88, R148, gdesc[UR4].tnspB, R88, gsb0 ;  /* 0x40e0000494587df0 */ /* 0x000fe60008000858 */
[----:B------:R-:W-:Y:S02]  /*b500*/  WARPGROUP.DEPBAR.LE gsb0, 0x0 ;  /* 0x00008000000079c5 */ /* 0x000fe40000010000 */
[----:B------:R-:W3:Y:S04]  /*b510*/  LDL R149, [R1+0x18] ;  /* 0x0000180001957983 */ /* 0x000ee80000100800 */
[----:B------:R-:W3:Y:S04]  /*b520*/  LDL R150, [R1+0x10] ;  /* 0x0000100001967983 */ /* 0x000ee80000100800 */
[----:B------:R-:W4:Y:S01]  /*b530*/  LDL R151, [R1+0x24] ;  /* 0x0000240001977983 */ /* 0x000f220000100800 */
[----:B------:R-:W-:Y:S01]  /*b540*/  IMAD.MOV.U32 R0, RZ, RZ, -0x80 ;  /* 0xffffff80ff007424 */ /* 0x000fe200078e00ff */
[----:B------:R-:W-:Y:S01]  /*b550*/  R2UR UR7, R21 ;  /* 0x00000000150772ca */ /* 0x000fe200000e0000 */
[----:B------:R-:W-:Y:S01]  /*b560*/  VIADD R20, R8, 0x80 ;  /* 0x0000008008147836 */ /* 0x000fe20000000000 */
[----:B------:R-:W-:Y:S01]  /*b570*/  WARPGROUP.ARRIVE ;  /* 0x00000000000079c5 */ /* 0x000fe20000000000 */
[----:B------:R-:W-:Y:S01]  /*b580*/  IMAD R0, R152, R0, 0x1 ;  /* 0x0000000198007424 */ /* 0x000fe200078e0200 */
[----:B------:R-:W-:-:S02]  /*b590*/  MOV R21, 0x40000040 ;  /* 0x4000004000157802 */ /* 0x000fc40000000f00 */
[----:B------:R-:W-:Y:S01]  /*b5a0*/  R2UR UR6, R20 ;  /* 0x00000000140672ca */ /* 0x000fe200000e0000 */
[----:B------:R-:W-:Y:S02]  /*b5b0*/  IMAD R0, R153, 0xc0, R0 ;  /* 0x000000c099007824 */ /* 0x000fe400078e0200 */
[----:B------:R-:W-:-:S10]  /*b5c0*/  VIADD R20, R8, 0x100 ;  /* 0x0000010008147836 */ /* 0x000fd40000000000 */
        /* <DEDUP_REMOVED lines=10> */
[----:B------:R-:W-:Y:S02]  /*b670*/  R2UR UR7, R21 ;  /* 0x00000000150772ca */ /* 0x000fe400000e0000 */
[----:B------:R-:W-:Y:S01]  /*b680*/  MOV R21, 0x40000040 ;  /* 0x4000004000157802 */ /* 0x000fe20000000f00 */
[----:B------:R-:W-:Y:S02]  /*b690*/  WARPGROUP.DEPBAR.LE gsb0, 0x0 ;  /* 0x00008000000079c5 */ /* 0x000fe40000010000 */
[----:B------:R-:W-:-:S08]  /*b6a0*/  WARPGROUP.ARRIVE ;  /* 0x00000000000079c5 */ /* 0x000fd00000000000 */
[----:B------:R-:W-:Y:S01]  /*b6b0*/  HGMMA.64x64x16.F32 R88, R136, gdesc[UR4].tnspB, R88, gsb0 ;  /* 0x40e0000488587df0 */ /* 0x000fe20008000858 */
[----:B------:R-:W-:Y:S02]  /*b6c0*/  R2UR UR7, R21 ;  /* 0x00000000150772ca */ /* 0x000fe400000e0000 */
[----:B------:R-:W-:Y:S01]  /*b6d0*/  R2UR UR6, R20 ;  /* 0x00000000140672ca */ /* 0x000fe200000e0000 */
[----:B------:R-:W-:Y:S02]  /*b6e0*/  WARPGROUP.DEPBAR.LE gsb0, 0x0 ;  /* 0x00008000000079c5 */ /* 0x000fe40000010000 */
[----:B------:R-:W-:-:S10]  /*b6f0*/  WARPGROUP.ARRIVE ;  /* 0x00000000000079c5 */ /* 0x000fd40000000000 */
[----:B------:R-:W-:Y:S01]  /*b700*/  HGMMA.64x64x16.F32 R88, R132, gdesc[UR4].tnspB, R88, gsb0 ;  /* 0x40e0000484587df0 */ /* 0x000fe20008000858 */
[----:B---3--:R-:W-:-:S05]  /*b710*/  IADD3 R0, -R150, R0, R149 ;  /* 0x0000000096007210 */ /* 0x008fca0007ffe195 */
[----:B----4-:R-:W-:-:S04]  /*b720*/  IMAD R0, R151, -0x2, R0 ;  /* 0xfffffffe97007824 */ /* 0x010fc800078e0200 */
[----:B--2---:R-:W-:-:S05]  /*b730*/  IMAD.IADD R9, R3, 0x1, R0 ;  /* 0x0000000103097824 */ /* 0x004fca00078e0200 */
        /* <DEDUP_REMOVED lines=23> */
[----:B------:R-:W-:Y:S01]  /*b8b0*/  FMNMX.FTZ R0, R36, R0, !PT ;  /* 0x0000000024007209 */ /* 0x000fe20007810000 */
[----:B------:R-:W-:-:S02]  /*b8c0*/  WARPGROUP.DEPBAR.LE gsb0, 0x0 ;  /* 0x00008000000079c5 */ /* 0x000fc40000010000 */
[----:B------:R-:W-:Y:S01]  /*b8d0*/  ISETP.GT.AND P3, PT, R9, 0x21, PT ;  /* 0x000000210900780c */ /* 0x000fe20003f64270 */
[----:B------:R-:W-:Y:S01]  /*b8e0*/  WARPGROUP.ARRIVE ;  /* 0x00000000000079c5 */ /* 0x000fe20000000000 */
        /* <DEDUP_REMOVED lines=74> */
[----:B------:R-:W-:Y:S01]  /*bd90*/  FSEL R26, R26, -INF , P3 ;  /* 0xff8000001a1a7808 */ /* 0x000fe20001800000 */
[----:B------:R-:W0:Y:S01]  /*bda0*/  SHFL.BFLY PT, R3, R0, 0x2, 0x1f ;  /* 0x0c401f0000037f89 */ /* 0x000e2200000e0000 */
[----:B------:R-:W-:Y:S02]  /*bdb0*/  ISETP.GT.AND P3, PT, R9, 0x8, PT ;  /* 0x000000080900780c */ /* 0x000fe40003f64270 */
        /* <DEDUP_REMOVED lines=8> */
[----:B------:R-:W-:Y:S02]  /*be40*/  FSEL R35, R35, -INF , P4 ;  /* 0xff80000023237808 */ /* 0x000fe40002000000 */
[C---:B------:R-:W-:Y:S02]  /*be50*/  ISETP.GT.AND P4, PT, R9.reuse, 0x19, PT ;  /* 0x000000190900780c */ /* 0x040fe40003f84270 */
[----:B------:R-:W-:Y:S02]  /*be60*/  FSEL R38, R38, -INF , P3 ;  /* 0xff80000026267808 */ /* 0x000fe40001800000 */
[----:B0-----:R-:W-:Y:S02]  /*be70*/  FMNMX.FTZ R3, R0, R3, !PT ;  /* 0x0000000300037209 */ /* 0x001fe40007810000 */
[----:B------:R-:W-:Y:S02]  /*be80*/  ISETP.GT.AND P3, PT, R9, 0x20, PT ;  /* 0x000000200900780c */ /* 0x000fe40003f64270 */
[----:B------:R-:W-:Y:S01]  /*be90*/  FSEL R39, R39, -INF , P4 ;  /* 0xff80000027277808 */ /* 0x000fe20002000000 */
[----:B------:R-:W0:Y:S01]  /*bea0*/  SHFL.BFLY PT, R0, R3, 0x1, 0x1f ;  /* 0x0c201f0003007f89 */ /* 0x000e2200000e0000 */
        /* <DEDUP_REMOVED lines=12> */
[----:B0-----:R-:W-:Y:S01]  /*bf70*/  FMNMX.FTZ R3, R3, R0, !PT ;  /* 0x0000000003037209 */ /* 0x001fe20007810000 */
[----:B------:R-:W-:Y:S01]  /*bf80*/  IMAD.U32 R0, RZ, RZ, UR4 ;  /* 0x00000004ff007e24 */ /* 0x000fe2000f8e00ff */
[----:B------:R-:W-:-:S02]  /*bf90*/  ISETP.GT.AND P4, PT, R9, 0x39, PT ;  /* 0x000000390900780c */ /* 0x000fc40003f84270 */
[C---:B------:R-:W-:Y:S01]  /*bfa0*/  FSETP.NEU.FTZ.AND P2, PT, R3.reuse, -INF , PT ;  /* 0xff8000000300780b */ /* 0x040fe20003f5d000 */
[-C--:B------:R-:W-:Y:S01]  /*bfb0*/  FMUL.FTZ R21, R3, R0.reuse ;  /* 0x0000000003157220 */ /* 0x080fe20000410000 */
[----:B------:R-:W-:Y:S02]  /*bfc0*/  FSEL R54, R54, -INF , P3 ;  /* 0xff80000036367808 */ /* 0x000fe40001800000 */
[----:B------:R-:W-:Y:S02]  /*bfd0*/  ISETP.GT.AND P3, PT, R9, 0x40, PT ;  /* 0x000000400900780c */ /* 0x000fe40003f64270 */
[----:B------:R-:W-:Y:S02]  /*bfe0*/  FSEL R21, R21, RZ, P2 ;  /* 0x000000ff15157208 */ /* 0x000fe40001000000 */
[----:B------:R-:W-:Y:S02]  /*bff0*/  FSEL R55, R55, -INF , P4 ;  /* 0xff80000037377808 */ /* 0x000fe40002000000 */
[----:B------:R-:W-:Y:S01]  /*c000*/  ISETP.GT.AND P4, PT, R9, 0x41, PT ;  /* 0x000000410900780c */ /* 0x000fe20003f84270 */
        /* <DEDUP_REMOVED lines=21> */
[----:B------:R-:W-:Y:S01]  /*c160*/  MUFU.EX2 R28, R37 ;  /* 0x00000025001c7308 */ /* 0x000fe20000000800 */
[----:B------:R-:W-:Y:S01]  /*c170*/  FMNMX.FTZ R29, R35, R29, !PT ;  /* 0x0000001d231d7209 */ /* 0x000fe20007810000 */
[-CC-:B------:R-:W-:Y:S01]  /*c180*/  FFMA.FTZ R48, R65, R0.reuse, -R21.reuse ;  /* 0x0000000041307223 */ /* 0x180fe20000010815 */
[----:B------:R-:W-:Y:S01]  /*c190*/  FSEL R62, R62, -INF , P3 ;  /* 0xff8000003e3e7808 */ /* 0x000fe20001800000 */
[-CC-:B------:R-:W-:Y:S01]  /*c1a0*/  FFMA.FTZ R49, R49, R0.reuse, -R21.reuse ;  /* 0x0000000031317223 */ /* 0x180fe20000010815 */
        /* <DEDUP_REMOVED lines=27> */
[----:B------:R0:W-:Y:S01]  /*c360*/  MUFU.EX2 R32, R45 ;  /* 0x0000002d00207308 */ /* 0x0001e20000000800 */
[----:B------:R-:W-:Y:S01]  /*c370*/  FMNMX.FTZ R33, R51, R33, !PT ;  /* 0x0000002133217209 */ /* 0x000fe20007810000 */
[----:B------:R-:W-:Y:S01]  /*c380*/  FFMA.FTZ R84, R84, R0, -R21 ;  /* 0x0000000054547223 */ /* 0x000fe20000010815 */
[----:B------:R-:W-:-:S02]  /*c390*/  FSEL R70, R70, -INF , P3 ;  /* 0xff80000046467808 */ /* 0x000fc40001800000 */
[----:B------:R-:W-:Y:S02]  /*c3a0*/  FMNMX.FTZ R33, R54, R33, !PT ;  /* 0x0000002136217209 */ /* 0x000fe40007810000 */
[----:B------:R-:W-:Y:S01]  /*c3b0*/  ISETP.GT.AND P3, PT, R9, 0x60, PT ;  /* 0x000000600900780c */ /* 0x000fe20003f64270 */
[----:B------:R-:W-:Y:S01]  /*c3c0*/  MUFU.EX2 R24, R24 ;  /* 0x0000001800187308 */ /* 0x000fe20000000800 */
[----:B------:R-:W-:Y:S01]  /*c3d0*/  FMNMX.FTZ R33, R55, R33, !PT ;  /* 0x0000002137217209 */ /* 0x000fe20007810000 */
[----:B0-----:R-:W-:Y:S01]  /*c3e0*/  FFMA.FTZ R45, R64, R0, -R21 ;  /* 0x00000000402d7223 */ /* 0x001fe20000010815 */
[----:B------:R-:W-:Y:S02]  /*c3f0*/  FSEL R71, R71, -INF , P4 ;  /* 0xff80000047477808 */ /* 0x000fe40002000000 */
[----:B------:R-:W-:Y:S02]  /*c400*/  FMNMX.FTZ R36, R58, R33, !PT ;  /* 0x000000213a247209 */ /* 0x000fe40007810000 */
[----:B------:R-:W-:Y:S01]  /*c410*/  ISETP.GT.AND P4, PT, R9, 0x61, PT ;  /* 0x000000610900780c */ /* 0x000fe20003f84270 */
[----:B------:R0:W-:Y:S01]  /*c420*/  MUFU.EX2 R33, R49 ;  /* 0x0000003100217308 */ /* 0x0001e20000000800 */
[----:B------:R-:W-:-:S02]  /*c430*/  FMNMX.FTZ R36, R59, R36, !PT ;  /* 0x000000243b247209 */ /* 0x000fc40007810000 */
[----:B------:R-:W-:Y:S02]  /*c440*/  FSEL R74, R74, -INF , P3 ;  /* 0xff8000004a4a7808 */ /* 0x000fe40001800000 */
[----:B------:R-:W-:Y:S02]  /*c450*/  FMNMX.FTZ R36, R62, R36, !PT ;  /* 0x000000243e247209 */ /* 0x000fe40007810000 */
[----:B------:R-:W-:Y:S01]  /*c460*/  ISETP.GT.AND P3, PT, R9, 0x68, PT ;  /* 0x000000680900780c */ /* 0x000fe20003f64270 */
[----:B------:R-:W-:Y:S01]  /*c470*/  MUFU.EX2 R144, R144 ;  /* 0x0000009000907308 */ /* 0x000fe20000000800 */
[----:B------:R-:W-:Y:S01]  /*c480*/  FMNMX.FTZ R36, R63, R36, !PT ;  /* 0x000000243f247209 */ /* 0x000fe20007810000 */
[----:B0-----:R-:W-:Y:S01]  /*c490*/  FFMA.FTZ R49, R68, R0, -R21 ;  /* 0x0000000044317223 */ /* 0x001fe20000010815 */
[----:B------:R-:W-:Y:S01]  /*c4a0*/  FSEL R75, R75, -INF , P4 ;  /* 0xff8000004b4b7808 */ /* 0x000fe20002000000 */
[----:B------:R-:W0:Y:S01]  /*c4b0*/  S2R R68, SR_TID.X ;  /* 0x0000000000447919 */ /* 0x000e220000002100 */
[----:B------:R-:W-:-:S02]  /*c4c0*/  FMNMX.FTZ R36, R66, R36, !PT ;  /* 0x0000002442247209 */ /* 0x000fc40007810000 */
[----:B------:R-:W-:Y:S01]  /*c4d0*/  ISETP.GT.AND P4, PT, R9, 0x69, PT ;  /* 0x000000690900780c */ /* 0x000fe20003f84270 */
[----:B------:R-:W-:Y:S01]  /*c4e0*/  MUFU.EX2 R25, R25 ;  /* 0x0000001900197308 */ /* 0x000fe20000000800 */
[----:B------:R-:W-:Y:S02]  /*c4f0*/  FMNMX.FTZ R36, R67, R36, !PT ;  /* 0x0000002443247209 */ /* 0x000fe40007810000 */
[----:B------:R-:W-:Y:S02]  /*c500*/  FSEL R78, R78, -INF , P3 ;  /* 0xff8000004e4e7808 */ /* 0x000fe40001800000 */
[----:B------:R-:W-:Y:S02]  /*c510*/  FMNMX.FTZ R36, R70, R36, !PT ;  /* 0x0000002446247209 */ /* 0x000fe40007810000 */
[----:B------:R-:W-:Y:S01]  /*c520*/  ISETP.GT.AND P3, PT, R9, 0x70, PT ;  /* 0x000000700900780c */ /* 0x000fe20003f64270 */
[----:B------:R-:W-:Y:S01]  /*c530*/  MUFU.EX2 R146, R146 ;  /* 0x0000009200927308 */ /* 0x000fe20000000800 */
[----:B------:R-:W-:-:S02]  /*c540*/  FMNMX.FTZ R36, R71, R36, !PT ;  /* 0x0000002447247209 */ /* 0x000fc40007810000 */
[----:B------:R-:W-:Y:S02]  /*c550*/  FSEL R79, R79, -INF , P4 ;  /* 0xff8000004f4f7808 */ /* 0x000fe40002000000 */
[----:B------:R-:W-:Y:S02]  /*c560*/  FMNMX.FTZ R36, R74, R36, !PT ;  /* 0x000000244a247209 */ /* 0x000fe40007810000 */
[----:B------:R-:W-:Y:S01]  /*c570*/  ISETP.GT.AND P4, PT, R9, 0x71, PT ;  /* 0x000000710900780c */ /* 0x000fe20003f84270 */
[----:B------:R-:W-:Y:S01]  /*c580*/  MUFU.EX2 R140, R140 ;  /* 0x0000008c008c7308 */ /* 0x000fe20000000800 */
[----:B------:R-:W-:Y:S02]  /*c590*/  FMNMX.FTZ R36, R75, R36, !PT ;  /* 0x000000244b247209 */ /* 0x000fe40007810000 */
[----:B------:R-:W-:Y:S02]  /*c5a0*/  FSEL R82, R82, -INF , P3 ;  /* 0xff80000052527808 */ /* 0x000fe40001800000 */
[----:B------:R-:W-:-:S02]  /*c5b0*/  FMNMX.FTZ R36, R78, R36, !PT ;  /* 0x000000244e247209 */ /* 0x000fc40007810000 */
[----:B------:R-:W-:Y:S01]  /*c5c0*/  ISETP.GT.AND P3, PT, R9, 0x78, PT ;  /* 0x000000780900780c */ /* 0x000fe20003f64270 */
[----:B------:R1:W-:Y:S01]  /*c5d0*/  MUFU.EX2 R29, R41 ;  /* 0x00000029001d7308 */ /* 0x0003e20000000800 */
[----:B------:R-:W-:Y:S02]  /*c5e0*/  FMNMX.FTZ R36, R79, R36, !PT ;  /* 0x000000244f247209 */ /* 0x000fe40007810000 */
[----:B------:R-:W-:Y:S02]  /*c5f0*/  FSEL R83, R83, -INF , P4 ;  /* 0xff80000053537808 */ /* 0x000fe40002000000 */
[----:B------:R-:W-:Y:S02]  /*c600*/  FMNMX.FTZ R36, R82, R36, !PT ;  /* 0x0000002452247209 */ /* 0x000fe40007810000 */
[----:B------:R-:W-:Y:S01]  /*c610*/  ISETP.GT.AND P4, PT, R9, 0x79, PT ;  /* 0x000000790900780c */ /* 0x000fe20003f84270 */
[----:B------:R-:W-:Y:S01]  /*c620*/  MUFU.EX2 R142, R142 ;  /* 0x0000008e008e7308 */ /* 0x000fe20000000800 */
[----:B------:R-:W-:Y:S01]  /*c630*/  FSEL R86, R86, -INF , P3 ;  /* 0xff80000056567808 */ /* 0x000fe20001800000 */
[--C-:B-1----:R-:W-:Y:S01]  /*c640*/  FFMA.FTZ R41, R57, R0, -R21.reuse ;  /* 0x0000000039297223 */ /* 0x102fe20000010815 */
[----:B------:R-:W-:Y:S01]  /*c650*/  FMNMX.FTZ R36, R83, R36, !PT ;  /* 0x0000002453247209 */ /* 0x000fe20007810000 */
[----:B------:R-:W-:Y:S01]  /*c660*/  FFMA.FTZ R57, R76, R0, -R21 ;  /* 0x000000004c397223 */ /* 0x000fe20000010815 */
[----:B------:R-:W-:-:S02]  /*c670*/  FSEL R87, R87, -INF , P4 ;  /* 0xff80000057577808 */ /* 0x000fc40002000000 */
[----:B------:R-:W-:Y:S01]  /*c680*/  FMNMX.FTZ R9, R86, R36, !PT ;  /* 0x0000002456097209 */ /* 0x000fe20007810000 */
[----:B------:R-:W-:Y:S01]  /*c690*/  VIADD R36, R8, 0x280 ;  /* 0x0000028008247836 */ /* 0x000fe20000000000 */
[----:B------:R-:W-:Y:S01]  /*c6a0*/  FSEL R64, R3, RZ, P2 ;  /* 0x000000ff03407208 */ /* 0x000fe20001000000 */
[----:B------:R-:W-:Y:S01]  /*c6b0*/  MUFU.EX2 R136, R136 ;  /* 0x0000008800887308 */ /* 0x000fe20000000800 */
[----:B------:R-:W-:Y:S02]  /*c6c0*/  FMNMX.FTZ R9, R87, R9, !PT ;  /* 0x0000000957097209 */ /* 0x000fe40007810000 */
[----:B------:R-:W-:Y:S01]  /*c6d0*/  R2UR UR6, R36 ;  /* 0x00000000240672ca */ /* 0x000fe200000e0000 */
[----:B------:R-:W-:Y:S01]  /*c6e0*/  FADD.FTZ R64, -R64, R15 ;  /* 0x0000000f40407221 */ /* 0x000fe20000010100 */
[----:B0-----:R-:W-:Y:S01]  /*c6f0*/  SHF.R.U32.HI R135, RZ, 0x7, R68 ;  /* 0x00000007ff877819 */ /* 0x001fe20000011644 */
[----:B------:R-:W0:Y:S01]  /*c700*/  SHFL.BFLY PT, R37, R9, 0x2, 0x1f ;  /* 0x0c401f0009257f89 */ /* 0x000e2200000e0000 */
[-C--:B------:R-:W-:Y:S01]  /*c710*/  FFMA.FTZ R36, R77, R0.reuse, -R21 ;  /* 0x000000004d247223 */ /* 0x080fe20000010815 */
[----:B------:R-:W-:Y:S01]  /*c720*/  FMUL.FTZ R15, R64, R0 ;  /* 0x00000000400f7220 */ /* 0x000fe20000410000 */
[----:B------:R-:W-:Y:S08]  /*c730*/  MUFU.EX2 R138, R138 ;  /* 0x0000008a008a7308 */ /* 0x000ff00000000800 */
[----:B------:R-:W1:Y:S08]  /*c740*/  MUFU.EX2 R15, R15 ;  /* 0x0000000f000f7308 */ /* 0x000e700000000800 */
[----:B------:R-:W-:Y:S01]  /*c750*/  MUFU.EX2 R40, R40 ;  /* 0x0000002800287308 */ /* 0x000fe20000000800 */
[----:B0-----:R-:W-:Y:S01]  /*c760*/  FMNMX.FTZ R9, R9, R37, !PT ;  /* 0x0000002509097209 */ /* 0x001fe20007810000 */
[----:B------:R-:W-:-:S06]  /*c770*/  IMAD.MOV.U32 R37, RZ, RZ, 0x40000040 ;  /* 0x40000040ff257424 */ /* 0x000fcc00078e00ff */
[----:B------:R-:W-:Y:S01]  /*c780*/  MUFU.EX2 R132, R132 ;  /* 0x0000008400847308 */ /* 0x000fe20000000800 */
[----:B-1----:R-:W-:Y:S01]  /*c790*/  FFMA.FTZ R5, R15, R5, R148 ;  /* 0x000000050f057223 */ /* 0x002fe20000010094 */
[----:B------:R-:W0:Y:S01]  /*c7a0*/  SHFL.BFLY PT, R61, R9, 0x1, 0x1f ;  /* 0x0c201f00093d7f89 */ /* 0x000e2200000e0000 */
[----:B------:R-:W-:Y:S01]  /*c7b0*/  R2UR UR7, R37 ;  /* 0x00000000250772ca */ /* 0x000fe200000e0000 */
[----:B------:R-:W-:Y:S01]  /*c7c0*/  FFMA.FTZ R37, R80, R0, -R21 ;  /* 0x0000000050257223 */ /* 0x000fe20000010815 */
[----:B------:R-:W-:-:S03]  /*c7d0*/  FADD.FTZ R5, R20, R5 ;  /* 0x0000000514057221 */ /* 0x000fc60000010000 */
[----:B------:R-:W-:Y:S01]  /*c7e0*/  MUFU.EX2 R41, R41 ;  /* 0x0000002900297308 */ /* 0x000fe20000000800 */
[----:B------:R-:W-:-:S07]  /*c7f0*/  FADD.FTZ R5, R150, R5 ;  /* 0x0000000596057221 */ /* 0x000fce0000010000 */
[----:B------:R-:W-:Y:S01]  /*c800*/  HGMMA.64x64x16.F32 R88, R128, gdesc[UR4].tnspB, R88, gsb0 ;  /* 0x40e0000480587df0 */ /* 0x000fe20008000858 */
[----:B------:R-:W-:Y:S08]  /*c810*/  MUFU.EX2 R134, R134 ;  /* 0x0000008600867308 */ /* 0x000ff00000000800 */
[----:B------:R-:W-:Y:S01]  /*c820*/  MUFU.EX2 R44, R44 ;  /* 0x0000002c002c7308 */ /* 0x000fe20000000800 */
[----:B0-----:R-:W-:Y:S01]  /*c830*/  FMNMX.FTZ R9, R9, R61, !PT ;  /* 0x0000003d09097209 */ /* 0x001fe20007810000 */
[----:B------:R-:W-:-:S03]  /*c840*/  FFMA.FTZ R21, R85, R0, -R21 ;  /* 0x0000000055157223 */ /* 0x000fc60000010815 */
[C---:B------:R-:W-:Y:S01]  /*c850*/  FSETP.NEU.FTZ.AND P2, PT, R9.reuse, -INF , PT ;  /* 0xff8000000900780b */ /* 0x040fe20003f5d000 */
[----:B------:R-:W-:Y:S02]  /*c860*/  FMUL.FTZ R65, R9, R0 ;  /* 0x0000000009417220 */ /* 0x000fe40000410000 */
[----:B------:R-:W-:Y:S03]  /*c870*/  MUFU.EX2 R45, R45 ;  /* 0x0000002d002d7308 */ /* 0x000fe60000000800 */
[----:B------:R-:W-:-:S05]  /*c880*/  FSEL R65, R65, RZ, P2 ;  /* 0x000000ff41417208 */ /* 0x000fca0001000000 */
[-CC-:B------:R-:W-:Y:S01]  /*c890*/  FFMA.FTZ R145, R34, R0.reuse, -R65.reuse ;  /* 0x0000000022917223 */ /* 0x180fe20000010841 */
[-CC-:B------:R-:W-:Y:S01]  /*c8a0*/  FFMA.FTZ R34, R39, R0.reuse, -R65.reuse ;  /* 0x0000000027227223 */ /* 0x180fe20000010841 */
[-CC-:B------:R-:W-:Y:S01]  /*c8b0*/  FFMA.FTZ R39, R51, R0.reuse, -R65.reuse ;  /* 0x0000000033277223 */ /* 0x180fe20000010841 */
[-CC-:B------:R-:W-:Y:S01]  /*c8c0*/  FFMA.FTZ R149, R26, R0.reuse, -R65.reuse ;  /* 0x000000001a957223 */ /* 0x180fe20000010841 */
[----:B------:R-:W2:Y:S01]  /*c8d0*/  LDL R51, [R1+0x14] ;  /* 0x0000140001337983 */ /* 0x000ea20000100800 */
[-CC-:B------:R-:W-:Y:S01]  /*c8e0*/  FFMA.FTZ R64, R27, R0.reuse, -R65.reuse ;  /* 0x000000001b407223 */ /* 0x180fe20000010841 */
[----:B------:R-:W-:Y:S02]  /*c8f0*/  VIADD R26, R8, 0x300 ;  /* 0x00000300081a7836 */ /* 0x000fe40000000000 */
[-CC-:B------:R-:W-:Y:S01]  /*c900*/  FFMA.FTZ R151, R30, R0.reuse, -R65.reuse ;  /* 0x000000001e977223 */ /* 0x180fe20000010841 */
[----:B------:R-:W-:Y:S01]  /*c910*/  IMAD.MOV.U32 R27, RZ, RZ, 0x40000040 ;  /* 0x40000040ff1b7424 */ /* 0x000fe200078e00ff */
[----:B------:R-:W-:Y:S01]  /*c920*/  MUFU.EX2 R149, R149 ;  /* 0x0000009500957308 */ /* 0x000fe20000000800 */
[-CC-:B------:R-:W-:Y:S01]  /*c930*/  FFMA.FTZ R30, R31, R0.reuse, -R65.reuse ;  /* 0x000000001f1e7223 */ /* 0x180fe20000010841 */
[----:B------:R-:W-:Y:S01]  /*c940*/  R2UR UR6, R26 ;  /* 0x000000001a0672ca */ /* 0x000fe200000e0000 */
[----:B------:R-:W-:Y:S01]  /*c950*/  VIADD R26, R8, 0x380 ;  /* 0x00000380081a7836 */ /* 0x000fe20000000000 */
[----:B------:R-:W-:Y:S01]  /*c960*/  R2UR UR7, R27 ;  /* 0x000000001b0772ca */ /* 0x000fe200000e0000 */
[-CC-:B------:R-:W-:Y:S01]  /*c970*/  FFMA.FTZ R31, R35, R0.reuse, -R65.reuse ;  /* 0x00000000231f7223 */ /* 0x180fe20000010841 */
[----:B------:R-:W-:Y:S01]  /*c980*/  FSEL R27, R9, RZ, P2 ;  /* 0x000000ff091b7208 */ /* 0x000fe20001000000 */
[-CC-:B------:R-:W-:Y:S01]  /*c990*/  FFMA.FTZ R35, R43, R0.reuse, -R65.reuse ;  /* 0x000000002b237223 */ /* 0x180fe20000010841 */
[----:B------:R-:W-:Y:S01]  /*c9a0*/  MUFU.EX2 R64, R64 ;  /* 0x0000004000407308 */ /* 0x000fe20000000800 */
[-CC-:B------:R-:W-:Y:S01]  /*c9b0*/  FFMA.FTZ R147, R38, R0.reuse, -R65.reuse ;  /* 0x0000000026937223 */ /* 0x180fe20000010841 */
[-CC-:B------:R-:W-:Y:S01]  /*c9c0*/  FFMA.FTZ R141, R42, R0.reuse, -R65.reuse ;  /* 0x000000002a8d7223 */ /* 0x180fe20000010841 */
[----:B------:R-:W-:Y:S01]  /*c9d0*/  FADD.FTZ R8, -R27, R14 ;  /* 0x0000000e1b087221 */ /* 0x000fe20000010100 */
[----:B------:R-:W-:Y:S01]  /*c9e0*/  MOV R27, 0x40000040 ;  /* 0x40000040001b7802 */ /* 0x000fe20000000f00 */
[-CC-:B------:R-:W-:Y:S01]  /*c9f0*/  FFMA.FTZ R143, R46, R0.reuse, -R65.reuse ;  /* 0x000000002e8f7223 */ /* 0x180fe20000010841 */
[----:B------:R-:W-:Y:S01]  /*ca00*/  ISETP.GE.U32.AND P2, PT, R68, 0x180, PT ;  /* 0x000001804400780c */ /* 0x000fe20003f46070 */
[-C--:B------:R-:W-:Y:S01]  /*ca10*/  FMUL.FTZ R8, R8, R0.reuse ;  /* 0x0000000008087220 */ /* 0x080fe20000410000 */
        /* <DEDUP_REMOVED lines=8> */
[----:B------:R-:W3:Y:S01]  /*caa0*/  MUFU.EX2 R145, R145 ;  /* 0x0000009100917308 */ /* 0x000ee20000000800 */
[----:B------:R-:W-:-:S02]  /*cab0*/  WARPGROUP.DEPBAR.LE gsb0, 0x0 ;  /* 0x00008000000079c5 */ /* 0x000fc40000010000 */
[----:B------:R-:W-:-:S05]  /*cac0*/  WARPGROUP.ARRIVE ;  /* 0x00000000000079c5 */ /* 0x000fca0000000000 */
[----:B------:R-:W4:Y:S01]  /*cad0*/  MUFU.EX2 R31, R31 ;  /* 0x0000001f001f7308 */ /* 0x000f220000000800 */
[----:B------:R-:W-:Y:S01]  /*cae0*/  HGMMA.64x64x16.F32 R88, R124, gdesc[UR4].tnspB, R88, gsb0 ;  /* 0x40e000047c587df0 */ /* 0x000fe20008000858 */
[----:B------:R-:W-:Y:S02]  /*caf0*/  R2UR UR6, R26 ;  /* 0x000000001a0672ca */ /* 0x000fe400000e0000 */
[----:B------:R-:W-:Y:S01]  /*cb00*/  R2UR UR7, R27 ;  /* 0x000000001b0772ca */ /* 0x000fe200000e0000 */
[----:B------:R-:W-:Y:S01]  /*cb10*/  FADD.FTZ R27, R24, R5 ;  /* 0x00000005181b7221 */ /* 0x000fe20000010000 */
[----:B------:R-:W-:Y:S02]  /*cb20*/  VIADD R5, R135, 0x9 ;  /* 0x0000000987057836 */ /* 0x000fe40000000000 */
[----:B------:R-:W5:Y:S01]  /*cb30*/  MUFU.EX2 R147, R147 ;  /* 0x0000009300937308 */ /* 0x000f620000000800 */
[----:B------:R-:W-:Y:S01]  /*cb40*/  FADD.FTZ R26, R144, R27 ;  /* 0x0000001b901a7221 */ /* 0x000fe20000010000 */
[----:B0-----:R-:W-:-:S03]  /*cb50*/  FFMA.FTZ R27, R8, R4, R149 ;  /* 0x00000004081b7223 */ /* 0x001fc60000010095 */
[----:B------:R-:W-:Y:S01]  /*cb60*/  FADD.FTZ R43, R25, R26 ;  /* 0x0000001a192b7221 */ /* 0x000fe20000010000 */
[----:B------:R-:W-:Y:S02]  /*cb70*/  FADD.FTZ R42, R64, R27 ;  /* 0x0000001b402a7221 */ /* 0x000fe40000010000 */
[----:B------:R-:W0:Y:S01]  /*cb80*/  MUFU.EX2 R34, R34 ;  /* 0x0000002200227308 */ /* 0x000e220000000800 */
[----:B------:R-:W-:-:S07]  /*cb90*/  @!P1 IMAD R47, R18, 0x8, R2 ;  /* 0x00000008122f9824 */ /* 0x000fce00078e0202 */
[----:B------:R-:W0:Y:S08]  /*cba0*/  MUFU.EX2 R141, R141 ;  /* 0x0000008d008d7308 */ /* 0x000e300000000800 */
[----:B------:R-:W0:Y:S08]  /*cbb0*/  MUFU.EX2 R35, R35 ;  /* 0x0000002300237308 */ /* 0x000e300000000800 */
[----:B------:R-:W0:Y:S08]  /*cbc0*/  MUFU.EX2 R143, R143 ;  /* 0x0000008f008f7308 */ /* 0x000e300000000800 */
[----:B------:R-:W0:Y:S08]  /*cbd0*/  MUFU.EX2 R38, R38 ;  /* 0x0000002600267308 */ /* 0x000e300000000800 */
[----:B------:R-:W0:Y:S08]  /*cbe0*/  MUFU.EX2 R137, R137 ;  /* 0x0000008900897308 */ /* 0x000e300000000800 */
[----:B------:R-:W0:Y:S08]  /*cbf0*/  MUFU.EX2 R39, R39 ;  /* 0x0000002700277308 */ /* 0x000e300000000800 */
[----:B------:R-:W0:Y:S01]  /*cc00*/  MUFU.EX2 R139, R139 ;  /* 0x0000008b008b7308 */ /* 0x000e220000000800 */
[----:B------:R-:W-:-:S02]  /*cc10*/  WARPGROUP.DEPBAR.LE gsb0, 0x0 ;  /* 0x00008000000079c5 */ /* 0x000fc40000010000 */
[----:B------:R-:W-:-:S05]  /*cc20*/  WARPGROUP.ARRIVE ;  /* 0x00000000000079c5 */ /* 0x000fca0000000000 */
[----:B------:R-:W0:Y:S01]  /*cc30*/  MUFU.EX2 R14, R55 ;  /* 0x00000037000e7308 */ /* 0x000e220000000800 */
[----:B------:R-:W-:Y:S01]  /*cc40*/  HGMMA.64x64x16.F32 R88, R120, gdesc[UR4].tnspB, R88, gsb0 ;  /* 0x40e0000478587df0 */ /* 0x000fe20008000858 */
[----:B------:R-:W-:Y:S01]  /*cc50*/  FADD.FTZ R43, R146, R43 ;  /* 0x0000002b922b7221 */ /* 0x000fe20000010000 */
[----:B------:R-:W-:-:S05]  /*cc60*/  SEL R5, R5, 0x9, !P2 ;  /* 0x0000000905057807 */ /* 0x000fca0005000000 */
[----:B------:R-:W0:Y:S01]  /*cc70*/  MUFU.EX2 R48, R48 ;  /* 0x0000003000307308 */ /* 0x000e220000000800 */
[----:B------:R-:W-:Y:S01]  /*cc80*/  FADD.FTZ R27, R28, R43 ;  /* 0x0000002b1c1b7221 */ /* 0x000fe20000010000 */
[----:B------:R-:W-:-:S03]  /*cc90*/  FADD.FTZ R43, R151, R42 ;  /* 0x0000002a972b7221 */ /* 0x000fc60000010000 */
[----:B------:R-:W-:Y:S01]  /*cca0*/  FADD.FTZ R46, R140, R27 ;  /* 0x0000001b8c2e7221 */ /* 0x000fe20000010000 */
[----:B-1----:R-:W-:Y:S02]  /*ccb0*/  FADD.FTZ R42, R30, R43 ;  /* 0x0000002b1e2a7221 */ /* 0x002fe40000010000 */
[----:B------:R-:W1:Y:S02]  /*ccc0*/  MUFU.EX2 R133, R133 ;  /* 0x0000008500857308 */ /* 0x000e640000000800 */
[----:B---3--:R-:W-:-:S04]  /*ccd0*/  FADD.FTZ R42, R145, R42 ;  /* 0x0000002a912a7221 */ /* 0x008fc80000010000 */
[----:B----4-:R-:W-:Y:S01]  /*cce0*/  FADD.FTZ R42, R31, R42 ;  /* 0x0000002a1f2a7221 */ /* 0x010fe20000010000 */
[----:B------:R-:W-:Y:S01]  /*ccf0*/  @!P1 VIADD R27, R47, 0x16840 ;  /* 0x000168402f1b9836 */ /* 0x000fe20000000000 */
[----:B------:R-:W3:Y:S01]  /*cd00*/  MUFU.EX2 R49, R49 ;  /* 0x0000003100317308 */ /* 0x000ee20000000800 */
[----:B------:R-:W-:-:S03]  /*cd10*/  @!P1 IMAD R47, R154, 0x8, R2 ;  /* 0x000000089a2f9824 */ /* 0x000fc600078e0202 */
[----:B------:R-:W-:Y:S01]  /*cd20*/  @!P1 PRMT R27, RZ, 0x654, R27 ;  /* 0x00000654ff1b9816 */ /* 0x000fe2000000001b */
[-CC-:B------:R-:W-:Y:S01]  /*cd30*/  FFMA.FTZ R59, R59, R0.reuse, -R65.reuse ;  /* 0x000000003b3b7223 */ /* 0x180fe20000010841 */
[-CC-:B------:R-:W-:Y:S01]  /*cd40*/  FFMA.FTZ R135, R62, R0.reuse, -R65.reuse ;  /* 0x000000003e877223 */ /* 0x180fe20000010841 */
[-CC-:B------:R-:W-:Y:S01]  /*cd50*/  FFMA.FTZ R4, R63, R0.reuse, -R65.reuse ;  /* 0x000000003f047223 */ /* 0x180fe20000010841 */
[----:B------:R-:W-:Y:S01]  /*cd60*/  MUFU.EX2 R52, R52 ;  /* 0x0000003400347308 */ /* 0x000fe20000000800 */
[----:B------:R-:W-:-:S07]  /*cd70*/  FFMA.FTZ R129, R66, R0, -R65 ;  /* 0x0000000042817223 */ /* 0x000fce0000010841 */
[----:B------:R-:W4:Y:S08]  /*cd80*/  MUFU.EX2 R26, R59 ;  /* 0x0000003b001a7308 */ /* 0x000f300000000800 */
[----:B------:R-:W-:Y:S01]  /*cd90*/  MUFU.EX2 R53, R53 ;  /* 0x0000003500357308 */ /* 0x000fe20000000800 */
[----:B------:R-:W-:-:S07]  /*cda0*/  F2FP.F16.F32.PACK_AB R148, R20, R148 ;  /* 0x000000941494723e */ /* 0x000fce00000000ff */
[----:B------:R-:W-:Y:S01]  /*cdb0*/  MUFU.EX2 R56, R56 ;  /* 0x0000003800387308 */ /* 0x000fe20000000800 */
[----:B------:R-:W-:-:S07]  /*cdc0*/  F2FP.F16.F32.PACK_AB R150, R24, R150 ;  /* 0x000000961896723e */ /* 0x000fce00000000ff */
[----:B------:R-:W-:Y:S08]  /*cdd0*/  MUFU.EX2 R57, R57 ;  /* 0x0000003900397308 */ /* 0x000ff00000000800 */
[----:B------:R-:W-:Y:S08]  /*cde0*/  MUFU.EX2 R36, R36 ;  /* 0x0000002400247308 */ /* 0x000ff00000000800 */
[----:B------:R-:W-:Y:S01]  /*cdf0*/  MUFU.EX2 R37, R37 ;  /* 0x0000002500257308 */ /* 0x000fe20000000800 */
[----:B------:R-:W-:-:S02]  /*ce00*/  WARPGROUP.DEPBAR.LE gsb0, 0x0 ;  /* 0x00008000000079c5 */ /* 0x000fc40000010000 */
[----:B------:R5:W-:Y:S06]  /*ce10*/  BAR.ARV R5, 0x100 ;  /* 0x000400050000751d */ /* 0x000bec0000002000 */
[----:B------:R-:W-:Y:S01]  /*ce20*/  @!P1 SYNCS.ARRIVE.TRANS64.RED.A1T0 RZ, [R27+URZ], RZ ;  /* 0x000000ff1bff99a7 */ /* 0x000fe2000810043f */
[----:B------:R-:W-:Y:S01]  /*ce30*/  MUFU.EX2 R60, R60 ;  /* 0x0000003c003c7308 */ /* 0x000fe20000000800 */
[----:B-----5:R-:W-:-:S04]  /*ce40*/  FADD.FTZ R5, R29, R46 ;  /* 0x0000002e1d057221 */ /* 0x020fc80000010000 */
[----:B------:R-:W-:-:S03]  /*ce50*/  FADD.FTZ R5, R142, R5 ;  /* 0x000000058e057221 */ /* 0x000fc60000010000 */
[----:B------:R-:W-:Y:S01]  /*ce60*/  MUFU.EX2 R61, R84 ;  /* 0x00000054003d7308 */ /* 0x000fe20000000800 */
[----:B------:R-:W-:Y:S01]  /*ce70*/  FADD.FTZ R43, R32, R5 ;  /* 0x00000005202b7221 */ /* 0x000fe20000010000 */
[----:B------:R-:W-:-:S03]  /*ce80*/  FADD.FTZ R5, R147, R42 ;  /* 0x0000002a93057221 */ /* 0x000fc60000010000 */
[----:B------:R-:W-:Y:S01]  /*ce90*/  FADD.FTZ R46, R136, R43 ;  /* 0x0000002b882e7221 */ /* 0x000fe20000010000 */
[----:B0-----:R-:W-:Y:S01]  /*cea0*/  FADD.FTZ R42, R34, R5 ;  /* 0x00000005222a7221 */ /* 0x001fe20000010000 */
[----:B------:R-:W-:Y:S01]  /*ceb0*/  @!P1 VIADD R43, R47, 0x16860 ;  /* 0x000168602f2b9836 */ /* 0x000fe20000000000 */
[----:B------:R-:W-:Y:S01]  /*cec0*/  MUFU.EX2 R21, R21 ;  /* 0x0000001500157308 */ /* 0x000fe20000000800 */
[----:B------:R-:W-:Y:S01]  /*ced0*/  FADD.FTZ R5, R33, R46 ;  /* 0x0000002e21057221 */ /* 0x000fe20000010000 */
[----:B------:R-:W-:Y:S02]  /*cee0*/  FADD.FTZ R42, R141, R42 ;  /* 0x0000002a8d2a7221 */ /* 0x000fe40000010000 */
[----:B------:R-:W-:Y:S01]  /*cef0*/  @!P1 PRMT R43, RZ, 0x654, R43 ;  /* 0x00000654ff2b9816 */ /* 0x000fe2000000002b */
[----:B------:R-:W-:Y:S01]  /*cf00*/  FADD.FTZ R5, R138, R5 ;  /* 0x000000058a057221 */ /* 0x000fe20000010000 */
[----:B------:R-:W-:Y:S02]  /*cf10*/  FADD.FTZ R46, R35, R42 ;  /* 0x0000002a232e7221 */ /* 0x000fe40000010000 */
[----:B------:R0:W-:Y:S02]  /*cf20*/  @!P1 SYNCS.ARRIVE.TRANS64.RED.A1T0 RZ, [R43+URZ], RZ ;  /* 0x000000ff2bff99a7 */ /* 0x0001e4000810043f */
[----:B0-----:R-:W-:Y:S01]  /*cf30*/  FADD.FTZ R43, R40, R5 ;  /* 0x00000005282b7221 */ /* 0x001fe20000010000 */
[----:B------:R-:W-:-:S03]  /*cf40*/  FADD.FTZ R5, R143, R46 ;  /* 0x0000002e8f057221 */ /* 0x000fc60000010000 */
[----:B------:R-:W-:Y:S01]  /*cf50*/  FADD.FTZ R50, R132, R43 ;  /* 0x0000002b84327221 */ /* 0x000fe20000010000 */
[----:B------:R-:W-:-:S03]  /*cf60*/  FADD.FTZ R46, R38, R5 ;  /* 0x00000005262e7221 */ /* 0x000fc60000010000 */
[----:B------:R-:W-:Y:S01]  /*cf70*/  FADD.FTZ R5, R41, R50 ;  /* 0x0000003229057221 */ /* 0x000fe20000010000 */
[----:B------:R-:W-:-:S03]  /*cf80*/  FADD.FTZ R46, R137, R46 ;  /* 0x0000002e892e7221 */ /* 0x000fc60000010000 */
[----:B------:R-:W-:Y:S01]  /*cf90*/  FADD.FTZ R5, R134, R5 ;  /* 0x0000000586057221 */ /* 0x000fe20000010000 */
[----:B------:R-:W-:Y:S01]  /*cfa0*/  FADD.FTZ R46, R39, R46 ;  /* 0x0000002e272e7221 */ /* 0x000fe20000010000 */
[----:B------:R-:W0:Y:S02]  /*cfb0*/  MUFU.EX2 R135, R135 ;  /* 0x0000008700877308 */ /* 0x000e240000000800 */
[----:B------:R-:W-:Y:S01]  /*cfc0*/  FADD.FTZ R50, R44, R5 ;  /* 0x000000052c327221 */ /* 0x000fe20000010000 */
[----:B------:R-:W-:Y:S01]  /*cfd0*/  FADD.FTZ R5, R139, R46 ;  /* 0x0000002e8b057221 */ /* 0x000fe20000010000 */
[-C--:B------:R-:W-:Y:S02]  /*cfe0*/  FFMA.FTZ R27, R67, R0.reuse, -R65 ;  /* 0x00000000431b7223 */ /* 0x080fe40000010841 */
[----:B------:R-:W-:Y:S01]  /*cff0*/  FADD.FTZ R47, R45, R50 ;  /* 0x000000322d2f7221 */ /* 0x000fe20000010000 */
[----:B------:R-:W-:Y:S01]  /*d000*/  FADD.FTZ R46, R14, R5 ;  /* 0x000000050e2e7221 */ /* 0x000fe20000010000 */
[----:B------:R-:W5:Y:S02]  /*d010*/  MUFU.EX2 R4, R4 ;  /* 0x0000000400047308 */ /* 0x000f640000000800 */
[----:B------:R-:W-:Y:S01]  /*d020*/  FADD.FTZ R50, R48, R47 ;  /* 0x0000002f30327221 */ /* 0x000fe20000010000 */
[----:B-1----:R-:W-:Y:S01]  /*d030*/  FADD.FTZ R5, R133, R46 ;  /* 0x0000002e85057221 */ /* 0x002fe20000010000 */
[----:B------:R-:W-:-:S04]  /*d040*/  FFMA.FTZ R131, R70, R0, -R65 ;  /* 0x0000000046837223 */ /* 0x000fc80000010841 */
[----:B------:R-:W1:Y:S01]  /*d050*/  MUFU.EX2 R129, R129 ;  /* 0x0000008100817308 */ /* 0x000e620000000800 */
[----:B---3--:R-:W-:Y:S01]  /*d060*/  FADD.FTZ R47, R49, R50 ;  /* 0x00000032312f7221 */ /* 0x008fe20000010000 */
[----:B----4-:R-:W-:Y:S01]  /*d070*/  FADD.FTZ R20, R26, R5 ;  /* 0x000000051a147221 */ /* 0x010fe20000010000 */
[----:B------:R-:W-:-:S05]  /*d080*/  FFMA.FTZ R42, R71, R0, -R65 ;  /* 0x00000000472a7223 */ /* 0x000fca0000010841 */
[----:B------:R-:W3:Y:S01]  /*d090*/  MUFU.EX2 R27, R27 ;  /* 0x0000001b001b7308 */ /* 0x000ee20000000800 */
[----:B------:R-:W-:Y:S01]  /*d0a0*/  FADD.FTZ R24, R52, R47 ;  /* 0x0000002f34187221 */ /* 0x000fe20000010000 */
[----:B0-----:R-:W-:Y:S01]  /*d0b0*/  FADD.FTZ R5, R135, R20 ;  /* 0x0000001487057221 */ /* 0x001fe20000010000 */
[----:B------:R-:W-:Y:S01]  /*d0c0*/  FFMA.FTZ R125, R74, R0, -R65 ;  /* 0x000000004a7d7223 */ /* 0x000fe20000010841 */
[----:B------:R-:W-:-:S04]  /*d0d0*/  F2FP.F16.F32.PACK_AB R144, R25, R144 ;  /* 0x000000901990723e */ /* 0x000fc800000000ff */
[----:B------:R-:W0:Y:S01]  /*d0e0*/  MUFU.EX2 R131, R131 ;  /* 0x0000008300837308 */ /* 0x000e220000000800 */
[----:B------:R-:W-:Y:S01]  /*d0f0*/  FADD.FTZ R25, R53, R24 ;  /* 0x0000001835197221 */ /* 0x000fe20000010000 */
[----:B-----5:R-:W-:Y:S01]  /*d100*/  FADD.FTZ R24, R4, R5 ;  /* 0x0000000504187221 */ /* 0x020fe20000010000 */
[----:B------:R-:W-:Y:S01]  /*d110*/  FFMA.FTZ R43, R75, R0, -R65 ;  /* 0x000000004b2b7223 */ /* 0x000fe20000010841 */
[----:B------:R-:W-:-:S04]  /*d120*/  F2FP.F16.F32.PACK_AB R146, R28, R146 ;  /* 0x000000921c92723e */ /* 0x000fc800000000ff */
[----:B------:R-:W4:Y:S01]  /*d130*/  MUFU.EX2 R42, R42 ;  /* 0x0000002a002a7308 */ /* 0x000f220000000800 */
[----:B------:R-:W-:Y:S01]  /*d140*/  FADD.FTZ R28, R56, R25 ;  /* 0x00000019381c7221 */ /* 0x000fe20000010000 */
[----:B-1----:R-:W-:Y:S01]  /*d150*/  FADD.FTZ R24, R129, R24 ;  /* 0x0000001881187221 */ /* 0x002fe20000010000 */
[----:B------:R-:W-:-:S05]  /*d160*/  FFMA.FTZ R127, R78, R0, -R65 ;  /* 0x000000004e7f7223 */ /* 0x000fca0000010841 */
[----:B------:R-:W1:Y:S01]  /*d170*/  MUFU.EX2 R125, R125 ;  /* 0x0000007d007d7308 */ /* 0x000e620000000800 */
[----:B------:R-:W-:Y:S01]  /*d180*/  FADD.FTZ R5, R57, R28 ;  /* 0x0000001c39057221 */ /* 0x000fe20000010000 */
[----:B---3--:R-:W-:Y:S01]  /*d190*/  FADD.FTZ R24, R27, R24 ;  /* 0x000000181b187221 */ /* 0x008fe20000010000 */
[----:B------:R-:W-:-:S05]  /*d1a0*/  FFMA.FTZ R79, R79, R0, -R65 ;  /* 0x000000004f4f7223 */ /* 0x000fca0000010841 */
[----:B------:R-:W3:Y:S01]  /*d1b0*/  MUFU.EX2 R43, R43 ;  /* 0x0000002b002b7308 */ /* 0x000ee20000000800 */
[----:B------:R-:W-:Y:S01]  /*d1c0*/  FADD.FTZ R28, R36, R5 ;  /* 0x00000005241c7221 */ /* 0x000fe20000010000 */
[----:B0-----:R-:W-:Y:S01]  /*d1d0*/  FADD.FTZ R5, R131, R24 ;  /* 0x0000001883057221 */ /* 0x001fe20000010000 */
[----:B------:R-:W-:-:S05]  /*d1e0*/  FFMA.FTZ R82, R82, R0, -R65 ;  /* 0x0000000052527223 */ /* 0x000fca0000010841 */
[----:B------:R-:W0:Y:S01]  /*d1f0*/  MUFU.EX2 R127, R127 ;  /* 0x0000007f007f7308 */ /* 0x000e220000000800 */
[----:B------:R-:W-:Y:S01]  /*d200*/  FADD.FTZ R25, R37, R28 ;  /* 0x0000001c25197221 */ /* 0x000fe20000010000 */
[----:B----4-:R-:W-:Y:S01]  /*d210*/  FADD.FTZ R24, R42, R5 ;  /* 0x000000052a187221 */ /* 0x010fe20000010000 */
[----:B------:R-:W-:-:S05]  /*d220*/  FFMA.FTZ R83, R83, R0, -R65 ;  /* 0x0000000053537223 */ /* 0x000fca0000010841 */
[----:B------:R-:W4:Y:S01]  /*d230*/  MUFU.EX2 R20, R79 ;  /* 0x0000004f00147308 */ /* 0x000f220000000800 */
[----:B------:R-:W-:Y:S01]  /*d240*/  FADD.FTZ R28, R60, R25 ;  /* 0x000000193c1c7221 */ /* 0x000fe20000010000 */
[----:B-1----:R-:W-:Y:S01]  /*d250*/  FADD.FTZ R24, R125, R24 ;  /* 0x000000187d187221 */ /* 0x002fe20000010000 */
[----:B------:R-:W-:-:S05]  /*d260*/  FFMA.FTZ R86, R86, R0, -R65 ;  /* 0x0000000056567223 */ /* 0x000fca0000010841 */
[----:B------:R-:W1:Y:S01]  /*d270*/  MUFU.EX2 R82, R82 ;  /* 0x0000005200527308 */ /* 0x000e620000000800 */
[----:B------:R-:W-:Y:S01]  /*d280*/  FADD.FTZ R28, R61, R28 ;  /* 0x0000001c3d1c7221 */ /* 0x000fe20000010000 */
[----:B---3--:R-:W-:Y:S01]  /*d290*/  FADD.FTZ R24, R43, R24 ;  /* 0x000000182b187221 */ /* 0x008fe20000010000 */
[----:B------:R-:W-:Y:S01]  /*d2a0*/  FFMA.FTZ R65, R87, R0, -R65 ;  /* 0x0000000057417223 */ /* 0x000fe20000010841 */
[----:B------:R-:W-:-:S04]  /*d2b0*/  F2FP.F16.F32.PACK_AB R122, R21, R61 ;  /* 0x0000003d157a723e */ /* 0x000fc800000000ff */
[----:B------:R-:W3:Y:S01]  /*d2c0*/  MUFU.EX2 R83, R83 ;  /* 0x0000005300537308 */ /* 0x000ee20000000800 */
[----:B------:R-:W-:Y:S01]  /*d2d0*/  FADD.FTZ R5, R21, R28 ;  /* 0x0000001c15057221 */ /* 0x000fe20000010000 */
[----:B0-----:R-:W-:-:S06]  /*d2e0*/  FADD.FTZ R21, R127, R24 ;  /* 0x000000187f157221 */ /* 0x001fcc0000010000 */
[----:B------:R-:W0:Y:S01]  /*d2f0*/  MUFU.EX2 R86, R86 ;  /* 0x0000005600567308 */ /* 0x000e220000000800 */
[----:B----4-:R-:W-:Y:S01]  /*d300*/  FADD.FTZ R21, R20, R21 ;  /* 0x0000001514157221 */ /* 0x010fe20000010000 */
[----:B--2---:R-:W-:-:S06]  /*d310*/  ISETP.GT.AND P2, PT, R152, R51, PT ;  /* 0x000000339800720c */ /* 0x004fcc0003f44270 */
[----:B------:R-:W2:Y:S01]  /*d320*/  MUFU.EX2 R65, R65 ;  /* 0x0000004100417308 */ /* 0x000ea20000000800 */
[----:B-1----:R-:W-:-:S04]  /*d330*/  FADD.FTZ R24, R82, R21 ;  /* 0x0000001552187221 */ /* 0x002fc80000010000 */
[----:B---3--:R-:W-:Y:S01]  /*d340*/  FADD.FTZ R21, R83, R24 ;  /* 0x0000001853157221 */ /* 0x008fe20000010000 */
[----:B------:R-:W-:-:S03]  /*d350*/  F2FP.F16.F32.PACK_AB R139, R14, R139 ;  /* 0x0000008b0e8b723e */ /* 0x000fc600000000ff */
[----:B0-----:R-:W-:Y:S01]  /*d360*/  FADD.FTZ R21, R86, R21 ;  /* 0x0000001556157221 */ /* 0x001fe20000010000 */
        /* <DEDUP_REMOVED lines=34> */
[----:B--2---:R-:W-:Y:S01]  /*d590*/  FADD.FTZ R4, R65, R21 ;  /* 0x0000001541047221 */ /* 0x004fe20000010000 */
        /* <DEDUP_REMOVED lines=28> */
[----:B------:R-:W-:Y:S01]  /*d760*/  MOV R8, R23 ;  /* 0x0000001700087202 */ /* 0x000fe20000000f00 */
[----:B------:R-:W-:Y:S06]  /*d770*/  @P2 BRA `(.L_x_12491) ;  /* 0xffffffd800082947 */ /* 0x000fec000383ffff */
.L_x_12481:
[----:B------:R-:W-:-:S13]  /*d780*/  ISETP.GE.AND P2, PT, R152, RZ, PT ;  /* 0x000000ff9800720c */ /* 0x000fda0003f46270 */
[----:B------:R-:W-:Y:S05]  /*d790*/  @!P2 BRA `(.L_x_12492) ;  /* 0x0000001c00c0a947 */ /* 0x000fea0003800000 */
[----:B------:R-:W-:Y:S01]  /*d7a0*/  IMAD.MOV.U32 R14, RZ, RZ, R9 ;  /* 0x000000ffff0e7224 */ /* 0x000fe200078e0009 */
[----:B------:R-:W-:Y:S01]  /*d7b0*/  MOV R153, R18 ;  /* 0x0000001200997202 */ /* 0x000fe20000000f00 */
[----:B------:R-:W-:Y:S02]  /*d7c0*/  IMAD.MOV.U32 R15, RZ, RZ, R3 ;  /* 0x000000ffff0f7224 */ /* 0x000fe400078e0003 */
[----:B------:R-:W-:-:S07]  /*d7d0*/  IMAD.MOV.U32 R8, RZ, RZ, R23 ;  /* 0x000000ffff087224 */ /* 0x000fce00078e0017 */
.L_x_12502:
        /* <DEDUP_REMOVED lines=10> */
.L_x_12494:
[----:B------:R-:W-:Y:S01]  /*d880*/  IMAD R0, R18, 0x8, R2 ;  /* 0x0000000812007824 */ /* 0x000fe200078e0202 */
[----:B------:R-:W-:-:S04]  /*d890*/  SHF.L.U32 R3, R23, 0x1f, RZ ;  /* 0x0000001f17037819 */ /* 0x000fc800000006ff */
[----:B------:R0:W1:Y:S01]  /*d8a0*/  SYNCS.PHASECHK.TRANS64.TRYWAIT P3, [R0+URZ+0x16830], R3 ;  /* 0x01683003000075a7 */ /* 0x000062000806017f */
[----:B------:R-:W-:Y:S05]  /*d8b0*/  @!P0 BRA `(.L_x_12495) ;  /* 0x0000000000048947 */ /* 0x000fea0003800000 */
[----:B------:R-:W-:Y:S01]  /*d8c0*/  BPT.TRAP 0x1 ;  /* 0x000000040000795c */ /* 0x000fe20000300000 */
.L_x_12495:
[----:B------:R-:W-:Y:S04]  /*d8d0*/  BSSY B0, `(.L_x_12493) ;  /* 0x0000004000007945 */ /* 0x000fe80003800000 */
[----:B-1----:R-:W-:Y:S05]  /*d8e0*/  @P3 BRA `(.L_x_12496) ;  /* 0x0000000000083947 */ /* 0x002fea0003800000 */
[----:B------:R-:W1:Y:S02]  /*d8f0*/  SYNCS.PHASECHK.TRANS64.TRYWAIT P3, [R0+URZ+0x16830], R3 ;  /* 0x01683003000075a7 */ /* 0x000e64000806017f */
[----:B-1----:R-:W-:Y:S05]  /*d900*/  @!P3 BRA `(.L_x_12497) ;  /* 0x0000009c0000b947 */ /* 0x002fea0003800000 */
.L_x_12496:
[----:B------:R-:W-:Y:S05]  /*d910*/  BSYNC B0 ;  /* 0x0000000000007941 */ /* 0x000fea0003800000 */
.L_x_12493:
        /* <DEDUP_REMOVED lines=9> */
[----:B0-----:R-:W-:-:S05]  /*d9b0*/  SHF.R.U32.HI R0, RZ, 0x7, R0 ;  /* 0x00000007ff007819 */ /* 0x001fca0000011600 */
[----:B------:R-:W-:Y:S01]  /*d9c0*/  VIADD R0, R0, 0x8 ;  /* 0x0000000800007836 */ /* 0x000fe20000000000 */
[----:B------:R-:W-:Y:S02]  /*d9d0*/  R2UR UR7, R27 ;  /* 0x000000001b0772ca */ /* 0x000fe400000e0000 */
[----:B------:R-:W-:Y:S02]  /*d9e0*/  R2UR UR11, R25 ;  /* 0x00000000190b72ca */ /* 0x000fe400000e0000 */
[----:B------:R-:W-:Y:S01]  /*d9f0*/  R2UR UR19, R27 ;  /* 0x000000001b1372ca */ /* 0x000fe200000e0000 */
[----:B------:R0:W-:Y:S01]  /*da00*/  BAR.SYNC.DEFER_BLOCKING R0, 0x100 ;  /* 0x000400000000751d */ /* 0x0001e20000010000 */
[----:B--2---:R-:W-:-:S05]  /*da10*/  IMAD R26, R18, 0x400, R3 ;  /* 0x00000400121a7824 */ /* 0x004fca00078e0203 */
[----:B------:R-:W-:-:S04]  /*da20*/  IADD3 R20, R26, 0x4, RZ ;  /* 0x000000041a147810 */ /* 0x000fc80007ffe0ff */
        /* <DEDUP_REMOVED lines=28> */
.L_x_12499:
[----:B------:R-:W-:Y:S01]  /*dbf0*/  SHF.L.U32 R0, R8, 0x1f, RZ ;  /* 0x0000001f08007819 */ /* 0x000fe200000006ff */
[----:B------:R-:W-:-:S04]  /*dc00*/  IMAD R3, R153, 0x8, R2 ;  /* 0x0000000899037824 */ /* 0x000fc800078e0202 */
[----:B------:R0:W1:Y:S01]  /*dc10*/  SYNCS.PHASECHK.TRANS64.TRYWAIT P2, [R3+URZ+0x16850], R0 ;  /* 0x01685000030075a7 */ /* 0x000062000804017f */
[----:B------:R-:W-:Y:S05]  /*dc20*/  @!P0 BRA `(.L_x_12500) ;  /* 0x0000000000048947 */ /* 0x000fea0003800000 */
[----:B------:R-:W-:Y:S01]  /*dc30*/  BPT.TRAP 0x1 ;  /* 0x000000040000795c */ /* 0x000fe20000300000 */
.L_x_12500:
[----:B-1----:R-:W-:Y:S05]  /*dc40*/  @P2 BRA `(.L_x_12498) ;  /* 0x0000000000082947 */ /* 0x002fea0003800000 */
[----:B------:R-:W1:Y:S02]  /*dc50*/  SYNCS.PHASECHK.TRANS64.TRYWAIT P2, [R3+URZ+0x16850], R0 ;  /* 0x01685000030075a7 */ /* 0x000e64000804017f */
[----:B-1----:R-:W-:Y:S05]  /*dc60*/  @!P2 BRA `(.L_x_12501) ;  /* 0x00000098003ca947 */ /* 0x002fea0003800000 */
.L_x_12498:
[----:B01----:R-:W-:Y:S01]  /*dc70*/  VIADD R0, R2, 0x400 ;  /* 0x0000040002007836 */ /* 0x003fe20000000000 */
[----:B------:R-:W-:Y:S01]  /*dc80*/  MOV R9, 0x40000040 ;  /* 0x4000004000097802 */ /* 0x000fe20000000f00 */
[----:B------:R-:W-:Y:S05]  /*dc90*/  WARPSYNC.ALL ;  /* 0x0000000000007948 */ /* 0x000fea0003800000 */
[----:B------:R-:W-:Y:S01]  /*dca0*/  SHF.R.U32.HI R0, RZ, 0x4, R0 ;  /* 0x00000004ff007819 */ /* 0x000fe20000011600 */
[----:B------:R-:W-:Y:S01]  /*dcb0*/  WARPGROUP.ARRIVE ;  /* 0x00000000000079c5 */ /* 0x000fe20000000000 */
[----:B------:R-:W-:Y:S01]  /*dcc0*/  R2UR UR7, R9 ;  /* 0x00000000090772ca */ /* 0x000fe200000e0000 */
[----:B------:R-:W-:Y:S01]  /*dcd0*/  IMAD.MOV.U32 R21, RZ, RZ, 0x40000040 ;  /* 0x40000040ff157424 */ /* 0x000fe200078e00ff */
[----:B------:R-:W-:Y:S01]  /*dce0*/  LOP3.LUT R0, R0, 0x3fff, RZ, 0xc0, !PT ;  /* 0x00003fff00007812 */ /* 0x000fe200078ec0ff */
[----:B------:R-:W-:-:S04]  /*dcf0*/  ULDC UR4, c[0x0][0x988] ;  /* 0x0002620000047ab9 */ /* 0x000fc80000000800 */
[----:B------:R-:W-:Y:S01]  /*dd00*/  IMAD R8, R153, 0x400, R0 ;  /* 0x0000040099087824 */ /* 0x000fe200078e0200 */
[----:B------:R-:W-:-:S03]  /*dd10*/  FMNMX.FTZ R0, R24, R15, !PT ;  /* 0x0000000f18007209 */ /* 0x000fc60007810000 */
[C---:B------:R-:W-:Y:S01]  /*dd20*/  VIADD R20, R8.reuse, 0x80 ;  /* 0x0000008008147836 */ /* 0x040fe20000000000 */
[----:B------:R-:W-:Y:S02]  /*dd30*/  R2UR UR6, R8 ;  /* 0x00000000080672ca */ /* 0x000fe400000e0000 */
[----:B------:R-:W-:-:S04]  /*dd40*/  FMNMX.FTZ R0, R25, R0, !PT ;  /* 0x0000000019007209 */ /* 0x000fc80007810000 */
[----:B------:R-:W-:-:S04]  /*dd50*/  FMNMX.FTZ R0, R28, R0, !PT ;  /* 0x000000001c007209 */ /* 0x000fc80007810000 */
[----:B------:R-:W-:-:S03]  /*dd60*/  FMNMX.FTZ R0, R29, R0, !PT ;  /* 0x000000001d007209 */ /* 0x000fc60007810000 */
[----:B------:R-:W-:Y:S01]  /*dd70*/  HGMMA.64x64x16.F32 R88, R148, gdesc[UR4].tnspB, R88, gsb0 ;  /* 0x40e0000494587df0 */ /* 0x000fe20008000858 */
[----:B------:R-:W-:Y:S02]  /*dd80*/  FMNMX.FTZ R0, R32, R0, !PT ;  /* 0x0000000020007209 */ /* 0x000fe40007810000 */
[----:B------:R-:W-:Y:S01]  /*dd90*/  R2UR UR6, R20 ;  /* 0x00000000140672ca */ /* 0x000fe200000e0000 */
[----:B------:R-:W-:Y:S01]  /*dda0*/  VIADD R20, R8, 0x100 ;  /* 0x0000010008147836 */ /* 0x000fe20000000000 */
[----:B------:R-:W-:Y:S02]  /*ddb0*/  FMNMX.FTZ R0, R33, R0, !PT ;  /* 0x0000000021007209 */ /* 0x000fe40007810000 */
        /* <DEDUP_REMOVED lines=40> */
[----:B0-----:R-:W-:Y:S01]  /*e040*/  FMNMX.FTZ R3, R3, R0, !PT ;  /* 0x0000000003037209 */ /* 0x001fe20007810000 */
[----:B------:R-:W-:-:S04]  /*e050*/  IMAD.U32 R0, RZ, RZ, UR4 ;  /* 0x00000004ff007e24 */ /* 0x000fc8000f8e00ff */
[----:B------:R-:W-:Y:S01]  /*e060*/  HGMMA.64x64x16.F32 R88, R140, gdesc[UR4].tnspB, R88, gsb0 ;  /* 0x40e000048c587df0 */ /* 0x000fe20008000858 */
[----:B------:R-:W-:Y:S01]  /*e070*/  R2UR UR6, R20 ;  /* 0x00000000140672ca */ /* 0x000fe200000e0000 */
[----:B------:R-:W-:Y:S01]  /*e080*/  FADD.FTZ R9, -R3, R15 ;  /* 0x0000000f03097221 */ /* 0x000fe20000010100 */
[----:B------:R-:W-:Y:S01]  /*e090*/  R2UR UR7, R21 ;  /* 0x00000000150772ca */ /* 0x000fe200000e0000 */
[----:B------:R-:W-:Y:S01]  /*e0a0*/  IMAD.MOV.U32 R21, RZ, RZ, 0x40000040 ;  /* 0x40000040ff157424 */ /* 0x000fe200078e00ff */
[----:B------:R-:W-:Y:S01]  /*e0b0*/  IADD3 R20, R8, 0x200, RZ ;  /* 0x0000020008147810 */ /* 0x000fe20007ffe0ff */
[----:B------:R-:W-:-:S04]  /*e0c0*/  FMUL.FTZ R9, R9, R0 ;  /* 0x0000000009097220 */ /* 0x000fc80000410000 */
[----:B------:R0:W-:Y:S02]  /*e0d0*/  MUFU.EX2 R15, R9 ;  /* 0x00000009000f7308 */ /* 0x0001e40000000800 */
        /* <DEDUP_REMOVED lines=20> */
[----:B------:R-:W-:Y:S02]  /*e220*/  R2UR UR6, R20 ;  /* 0x00000000140672ca */ /* 0x000fe400000e0000 */
[----:B------:R-:W-:Y:S01]  /*e230*/  R2UR UR7, R21 ;  /* 0x00000000150772ca */ /* 0x000fe200000e0000 */
[----:B------:R-:W-:Y:S01]  /*e240*/  FMUL.FTZ R21, R3, R0 ;  /* 0x0000000003157220 */ /* 0x000fe20000410000 */
[----:B------:R-:W-:-:S03]  /*e250*/  FMNMX.FTZ R9, R59, R9, !PT ;  /* 0x000000093b097209 */ /* 0x000fc60007810000 */
[-CC-:B------:R-:W-:Y:S01]  /*e260*/  FFMA.FTZ R150, R28, R0.reuse, -R21.reuse ;  /* 0x000000001c967223 */ /* 0x180fe20000010815 */
[----:B------:R-:W-:Y:S01]  /*e270*/  FMNMX.FTZ R9, R62, R9, !PT ;  /* 0x000000093e097209 */ /* 0x000fe20007810000 */
[----:B------:R-:W-:Y:S02]  /*e280*/  VIADD R28, R8, 0x280 ;  /* 0x00000280081c7836 */ /* 0x000fe40000000000 */
[-CC-:B------:R-:W-:Y:S01]  /*e290*/  FFMA.FTZ R142, R44, R0.reuse, -R21.reuse ;  /* 0x000000002c8e7223 */ /* 0x180fe20000010815 */
[-CC-:B------:R-:W-:Y:S01]  /*e2a0*/  FFMA.FTZ R148, R25, R0.reuse, -R21.reuse ;  /* 0x0000000019947223 */ /* 0x180fe20000010815 */
[----:B------:R-:W-:Y:S01]  /*e2b0*/  FMNMX.FTZ R9, R63, R9, !PT ;  /* 0x000000093f097209 */ /* 0x000fe20007810000 */
[-CC-:B------:R-:W-:Y:S01]  /*e2c0*/  FFMA.FTZ R145, R24, R0.reuse, -R21.reuse ;  /* 0x0000000018917223 */ /* 0x180fe20000010815 */
        /* <DEDUP_REMOVED lines=20> */
[----:B------:R-:W-:Y:S01]  /*e410*/  FFMA.FTZ R84, R84, R0, -R21 ;  /* 0x0000000054547223 */ /* 0x000fe20000010815 */
        /* <DEDUP_REMOVED lines=13> */
[----:B------:R-:W-:-:S03]  /*e4f0*/  F2FP.F16.F32.PACK_AB R148, R148, R145 ;  /* 0x000000919494723e */ /* 0x000fc600000000ff */
[----:B------:R-:W0:Y:S02]  /*e500*/  SHFL.BFLY PT, R44, R9, 0x2, 0x1f ;  /* 0x0c401f00092c7f89 */ /* 0x000e2400000e0000 */
[----:B------:R-:W-:Y:S08]  /*e510*/  MUFU.EX2 R144, R144 ;  /* 0x0000009000907308 */ /* 0x000ff00000000800 */
[----:B------:R-:W-:Y:S01]  /*e520*/  MUFU.EX2 R141, R141 ;  /* 0x0000008d008d7308 */ /* 0x000fe20000000800 */
[----:B------:R-:W-:-:S02]  /*e530*/  WARPGROUP.DEPBAR.LE gsb0, 0x0 ;  /* 0x00008000000079c5 */ /* 0x000fc40000010000 */
[----:B------:R-:W-:Y:S01]  /*e540*/  WARPGROUP.ARRIVE ;  /* 0x00000000000079c5 */ /* 0x000fe20000000000 */
[-CC-:B------:R-:W-:Y:S01]  /*e550*/  FFMA.FTZ R137, R29, R0.reuse, -R21.reuse ;  /* 0x000000001d897223 */ /* 0x180fe20000010815 */
[----:B------:R-:W-:Y:S02]  /*e560*/  IMAD.MOV.U32 R29, RZ, RZ, 0x40000040 ;  /* 0x40000040ff1d7424 */ /* 0x000fe400078e00ff */
[-CC-:B------:R-:W-:Y:S01]  /*e570*/  FFMA.FTZ R138, R52, R0.reuse, -R21.reuse ;  /* 0x00000000348a7223 */ /* 0x180fe20000010815 */
[-CC-:B------:R-:W-:Y:S01]  /*e580*/  FFMA.FTZ R139, R40, R0.reuse, -R21.reuse ;  /* 0x00000000288b7223 */ /* 0x180fe20000010815 */
[-CC-:B------:R-:W-:Y:S01]  /*e590*/  FFMA.FTZ R136, R48, R0.reuse, -R21.reuse ;  /* 0x0000000030887223 */ /* 0x180fe20000010815 */
[----:B------:R-:W-:Y:S01]  /*e5a0*/  HGMMA.64x64x16.F32 R88, R132, gdesc[UR4].tnspB, R88, gsb0 ;  /* 0x40e0000484587df0 */ /* 0x000fe20008000858 */
[----:B------:R-:W-:Y:S01]  /*e5b0*/  R2UR UR6, R28 ;  /* 0x000000001c0672ca */ /* 0x000fe200000e0000 */
[-CC-:B------:R-:W-:Y:S01]  /*e5c0*/  FFMA.FTZ R40, R68, R0.reuse, -R21.reuse ;  /* 0x0000000044287223 */ /* 0x180fe20000010815 */
[----:B------:R-:W-:Y:S01]  /*e5d0*/  R2UR UR7, R29 ;  /* 0x000000001d0772ca */ /* 0x000fe200000e0000 */
[--C-:B------:R-:W-:Y:S01]  /*e5e0*/  FFMA.FTZ R28, R72, R0, -R21.reuse ;  /* 0x00000000481c7223 */ /* 0x100fe20000010815 */
[----:B0-----:R-:W-:Y:S01]  /*e5f0*/  FMNMX.FTZ R9, R9, R44, !PT ;  /* 0x0000002c09097209 */ /* 0x001fe20007810000 */
[-CC-:B------:R-:W-:Y:S01]  /*e600*/  FFMA.FTZ R29, R73, R0.reuse, -R21.reuse ;  /* 0x00000000491d7223 */ /* 0x180fe20000010815 */
[-CC-:B------:R-:W-:Y:S01]  /*e610*/  FFMA.FTZ R44, R76, R0.reuse, -R21.reuse ;  /* 0x000000004c2c7223 */ /* 0x180fe20000010815 */
[----:B------:R-:W-:Y:S01]  /*e620*/  FFMA.FTZ R48, R80, R0, -R21 ;  /* 0x0000000050307223 */ /* 0x000fe20000010815 */
[----:B------:R-:W0:Y:S01]  /*e630*/  MUFU.EX2 R137, R137 ;  /* 0x0000008900897308 */ /* 0x000e220000000800 */
[----:B------:R-:W1:Y:S07]  /*e640*/  SHFL.BFLY PT, R52, R9, 0x1, 0x1f ;  /* 0x0c201f0009347f89 */ /* 0x000e6e00000e0000 */
[----:B------:R-:W-:Y:S08]  /*e650*/  MUFU.EX2 R146, R146 ;  /* 0x0000009200927308 */ /* 0x000ff00000000800 */
[----:B------:R-:W-:Y:S08]  /*e660*/  MUFU.EX2 R139, R139 ;  /* 0x0000008b008b7308 */ /* 0x000ff00000000800 */
[----:B------:R-:W-:Y:S01]  /*e670*/  MUFU.EX2 R140, R140 ;  /* 0x0000008c008c7308 */ /* 0x000fe20000000800 */
[----:B-1----:R-:W-:-:S05]  /*e680*/  FMNMX.FTZ R9, R9, R52, !PT ;  /* 0x0000003409097209 */ /* 0x002fca0007810000 */
[C---:B------:R-:W-:Y:S01]  /*e690*/  FADD.FTZ R53, -R9.reuse, R14 ;  /* 0x0000000e09357221 */ /* 0x040fe20000010100 */
[-C--:B------:R-:W-:Y:S01]  /*e6a0*/  FMUL.FTZ R57, R9, R0.reuse ;  /* 0x0000000009397220 */ /* 0x080fe20000410000 */
[----:B------:R-:W-:Y:S03]  /*e6b0*/  MUFU.EX2 R142, R142 ;  /* 0x0000008e008e7308 */ /* 0x000fe60000000800 */
[-CC-:B------:R-:W-:Y:S01]  /*e6c0*/  FFMA.FTZ R149, R26, R0.reuse, -R57.reuse ;  /* 0x000000001a957223 */ /* 0x180fe20000010839 */
[----:B------:R-:W-:Y:S02]  /*e6d0*/  VIADD R26, R8, 0x300 ;  /* 0x00000300081a7836 */ /* 0x000fe40000000000 */
[-CC-:B------:R-:W-:Y:S01]  /*e6e0*/  FFMA.FTZ R151, R30, R0.reuse, -R57.reuse ;  /* 0x000000001e977223 */ /* 0x180fe20000010839 */
[-CC-:B------:R-:W-:Y:S01]  /*e6f0*/  FFMA.FTZ R30, R34, R0.reuse, -R57.reuse ;  /* 0x00000000221e7223 */ /* 0x180fe20000010839 */
[-CC-:B------:R-:W-:Y:S01]  /*e700*/  FFMA.FTZ R31, R31, R0.reuse, -R57.reuse ;  /* 0x000000001f1f7223 */ /* 0x180fe20000010839 */
[-CC-:B------:R-:W-:Y:S01]  /*e710*/  FFMA.FTZ R34, R42, R0.reuse, -R57.reuse ;  /* 0x000000002a227223 */ /* 0x180fe20000010839 */
[----:B------:R-:W-:Y:S01]  /*e720*/  MUFU.EX2 R149, R149 ;  /* 0x0000009500957308 */ /* 0x000fe20000000800 */
[-CC-:B------:R-:W-:Y:S01]  /*e730*/  FFMA.FTZ R42, R47, R0.reuse, -R57.reuse ;  /* 0x000000002f2a7223 */ /* 0x180fe20000010839 */
[-CC-:B------:R-:W-:Y:S01]  /*e740*/  FFMA.FTZ R147, R38, R0.reuse, -R57.reuse ;  /* 0x0000000026937223 */ /* 0x180fe20000010839 */
[-C--:B------:R-:W-:Y:S01]  /*e750*/  FFMA.FTZ R38, R50, R0.reuse, -R57 ;  /* 0x0000000032267223 */ /* 0x080fe20000010839 */
[----:B--2---:R-:W-:Y:S01]  /*e760*/  FADD.FTZ R50, R150, R5 ;  /* 0x0000000596327221 */ /* 0x004fe20000010000 */
        /* <DEDUP_REMOVED lines=8> */
[----:B------:R-:W-:Y:S01]  /*e7f0*/  FFMA.FTZ R86, R86, R0, -R57 ;  /* 0x0000000056567223 */ /* 0x000fe20000010839 */
[----:B------:R-:W-:-:S02]  /*e800*/  F2FP.F16.F32.PACK_AB R150, R137, R150 ;  /* 0x000000968996723e */ /* 0x000fc400000000ff */
[----:B------:R-:W-:Y:S08]  /*e810*/  MUFU.EX2 R31, R31 ;  /* 0x0000001f001f7308 */ /* 0x000ff00000000800 */
[----:B------:R-:W-:Y:S01]  /*e820*/  MUFU.EX2 R30, R30 ;  /* 0x0000001e001e7308 */ /* 0x000fe20000000800 */
[----:B------:R-:W-:Y:S02]  /*e830*/  WARPGROUP.DEPBAR.LE gsb0, 0x0 ;  /* 0x00008000000079c5 */ /* 0x000fe40000010000 */
[----:B------:R-:W-:Y:S01]  /*e840*/  WARPGROUP.ARRIVE ;  /* 0x00000000000079c5 */ /* 0x000fe20000000000 */
[-CC-:B------:R-:W-:Y:S01]  /*e850*/  FFMA.FTZ R132, R56, R0.reuse, -R21.reuse ;  /* 0x0000000038847223 */ /* 0x180fe20000010815 */
[-CC-:B------:R-:W-:Y:S01]  /*e860*/  FFMA.FTZ R134, R60, R0.reuse, -R21.reuse ;  /* 0x000000003c867223 */ /* 0x180fe20000010815 */
[----:B------:R-:W-:-:S03]  /*e870*/  FFMA.FTZ R21, R85, R0, -R21 ;  /* 0x0000000055157223 */ /* 0x000fc60000010815 */
[----:B------:R-:W0:Y:S01]  /*e880*/  S2R R135, SR_TID.X ;  /* 0x0000000000877919 */ /* 0x000e220000002100 */
[-CC-:B------:R-:W-:Y:S01]  /*e890*/  FFMA.FTZ R56, R35, R0.reuse, -R57.reuse ;  /* 0x0000000023387223 */ /* 0x180fe20000010839 */
[----:B------:R-:W-:Y:S01]  /*e8a0*/  HGMMA.64x64x16.F32 R88, R128, gdesc[UR4].tnspB, R88, gsb0 ;  /* 0x40e0000480587df0 */ /* 0x000fe20008000858 */
        /* <DEDUP_REMOVED lines=8> */
[----:B------:R-:W2:Y:S01]  /*e930*/  MUFU.EX2 R56, R56 ;  /* 0x0000003800387308 */ /* 0x000ea20000000800 */
[-C--:B-1----:R-:W-:Y:S01]  /*e940*/  FMUL.FTZ R21, R53, R0.reuse ;  /* 0x0000000035157220 */ /* 0x082fe20000410000 */
[----:B------:R-:W-:Y:S01]  /*e950*/  FFMA.FTZ R53, R27, R0, -R57 ;  /* 0x000000001b357223 */ /* 0x000fe20000010839 */
[----:B------:R-:W-:-:S02]  /*e960*/  IMAD.MOV.U32 R27, RZ, RZ, 0x40000040 ;  /* 0x40000040ff1b7424 */ /* 0x000fc400078e00ff */
[----:B------:R-:W-:-:S03]  /*e970*/  FFMA.FTZ R133, R58, R0, -R57 ;  /* 0x000000003a857223 */ /* 0x000fc60000010839 */
[----:B------:R-:W-:Y:S01]  /*e980*/  R2UR UR7, R27 ;  /* 0x000000001b0772ca */ /* 0x000fe200000e0000 */
[----:B------:R-:W-:Y:S01]  /*e990*/  IMAD.MOV.U32 R27, RZ, RZ, 0x40000040 ;  /* 0x40000040ff1b7424 */ /* 0x000fe200078e00ff */
[----:B------:R-:W1:Y:S01]  /*e9a0*/  MUFU.EX2 R21, R21 ;  /* 0x0000001500157308 */ /* 0x000e620000000800 */
[----:B--2---:R-:W-:-:S07]  /*e9b0*/  F2FP.F16.F32.PACK_AB R145, R56, R30 ;  /* 0x0000001e3891723e */ /* 0x004fce00000000ff */
[----:B------:R-:W2:Y:S01]  /*e9c0*/  MUFU.EX2 R53, R53 ;  /* 0x0000003500357308 */ /* 0x000ea20000000800 */
[----:B0-----:R-:W-:Y:S02]  /*e9d0*/  SHF.R.U32.HI R154, RZ, 0x7, R135 ;  /* 0x00000007ff9a7819 */ /* 0x001fe40000011687 */
[----:B------:R-:W-:Y:S01]  /*e9e0*/  ISETP.GE.U32.AND P2, PT, R135, 0x180, PT ;  /* 0x000001808700780c */ /* 0x000fe20003f46070 */
[----:B------:R-:W-:Y:S02]  /*e9f0*/  FFMA.FTZ R135, R62, R0, -R57 ;  /* 0x000000003e877223 */ /* 0x000fe40000010839 */
[----:B------:R-:W-:Y:S02]  /*ea00*/  VIADD R46, R154, 0x9 ;  /* 0x000000099a2e7836 */ /* 0x000fe40000000000 */
[----:B-1----:R-:W-:Y:S01]  /*ea10*/  FFMA.FTZ R4, R21, R4, R149 ;  /* 0x0000000415047223 */ /* 0x002fe20000010095 */
[----:B------:R-:W-:Y:S02]  /*ea20*/  MUFU.EX2 R147, R147 ;  /* 0x0000009300937308 */ /* 0x000fe40000000800 */
[----:B------:R-:W-:-:S02]  /*ea30*/  SEL R51, R46, 0x9, !P2 ;  /* 0x000000092e337807 */ /* 0x000fc40005000000 */
[----:B------:R-:W-:Y:S01]  /*ea40*/  ISETP.GT.AND P2, PT, R152, RZ, PT ;  /* 0x000000ff9800720c */ /* 0x000fe20003f44270 */
[----:B--2---:R-:W-:-:S03]  /*ea50*/  FADD.FTZ R46, R53, R4 ;  /* 0x00000004352e7221 */ /* 0x004fc60000010000 */
[----:B------:R-:W-:Y:S01]  /*ea60*/  MUFU.EX2 R60, R60 ;  /* 0x0000003c003c7308 */ /* 0x000fe20000000800 */
[----:B------:R-:W-:Y:S01]  /*ea70*/  FFMA.FTZ R4, R63, R0, -R57 ;  /* 0x000000003f047223 */ /* 0x000fe20000010839 */
[----:B------:R-:W-:Y:S01]  /*ea80*/  F2FP.F16.F32.PACK_AB R149, R53, R149 ;  /* 0x000000953595723e */ /* 0x000fe200000000ff */
[----:B------:R-:W-:Y:S01]  /*ea90*/  FADD.FTZ R46, R151, R46 ;  /* 0x0000002e972e7221 */ /* 0x000fe20000010000 */
[C---:B------:R-:W-:Y:S02]  /*eaa0*/  F2FP.F16.F32.PACK_AB R151, R31.reuse, R151 ;  /* 0x000000971f97723e */ /* 0x040fe400000000ff */
[----:B------:R-:W-:Y:S01]  /*eab0*/  IADD3 R152, R152, -0x1, RZ ;  /* 0xffffffff98987810 */ /* 0x000fe20007ffe0ff */
[----:B------:R-:W-:Y:S01]  /*eac0*/  FADD.FTZ R5, R31, R46 ;  /* 0x0000002e1f057221 */ /* 0x000fe20000010000 */
        /* <DEDUP_REMOVED lines=9> */
[----:B------:R-:W-:Y:S01]  /*eb60*/  HGMMA.64x64x16.F32 R88, R124, gdesc[UR4].tnspB, R88, gsb0 ;  /* 0x40e000047c587df0 */ /* 0x000fe20008000858 */
[----:B------:R-:W-:Y:S02]  /*eb70*/  R2UR UR6, R26 ;  /* 0x000000001a0672ca */ /* 0x000fe400000e0000 */
[----:B------:R-:W-:Y:S01]  /*eb80*/  R2UR UR7, R27 ;  /* 0x000000001b0772ca */ /* 0x000fe200000e0000 */
[----:B------:R-:W-:-:S03]  /*eb90*/  @!P1 IMAD R27, R18, 0x8, R2 ;  /* 0x00000008121b9824 */ /* 0x000fc600078e0202 */
[----:B------:R-:W-:Y:S01]  /*eba0*/  MUFU.EX2 R136, R136 ;  /* 0x0000008800887308 */ /* 0x000fe20000000800 */
[----:B------:R-:W-:Y:S02]  /*ebb0*/  @!P1 VIADD R47, R27, 0x16840 ;  /* 0x000168401b2f9836 */ /* 0x000fe40000000000 */
[----:B------:R-:W-:-:S03]  /*ebc0*/  FFMA.FTZ R27, R59, R0, -R57 ;  /* 0x000000003b1b7223 */ /* 0x000fc60000010839 */
[----:B------:R-:W-:Y:S02]  /*ebd0*/  @!P1 PRMT R47, RZ, 0x654, R47 ;  /* 0x00000654ff2f9816 */ /* 0x000fe4000000002f */
        /* <DEDUP_REMOVED lines=10> */
[----:B------:R-:W-:-:S05]  /*ec80*/  WARPGROUP.ARRIVE ;  /* 0x00000000000079c5 */ /* 0x000fca0000000000 */
[----:B------:R-:W-:Y:S01]  /*ec90*/  MUFU.EX2 R133, R133 ;  /* 0x0000008500857308 */ /* 0x000fe20000000800 */
[----:B------:R-:W-:Y:S01]  /*eca0*/  FFMA.FTZ R125, R74, R0, -R57 ;  /* 0x000000004a7d7223 */ /* 0x000fe20000010839 */
[----:B------:R-:W-:Y:S06]  /*ecb0*/  HGMMA.64x64x16.F32 R88, R120, gdesc[UR4].tnspB, R88, gsb0 ;  /* 0x40e0000478587df0 */ /* 0x000fec0008000858 */
        /* <DEDUP_REMOVED lines=11> */
[----:B------:R1:W-:Y:S06]  /*ed70*/  BAR.ARV R51, 0x100 ;  /* 0x000400330000751d */ /* 0x0003ec0000002000 */
[----:B------:R2:W-:Y:S01]  /*ed80*/  @!P1 SYNCS.ARRIVE.TRANS64.RED.A1T0 RZ, [R47+URZ], RZ ;  /* 0x000000ff2fff99a7 */ /* 0x0005e2000810043f */
[----:B------:R-:W-:Y:S01]  /*ed90*/  MUFU.EX2 R131, R131 ;  /* 0x0000008300837308 */ /* 0x000fe20000000800 */
[----:B-1----:R-:W-:Y:S01]  /*eda0*/  FADD.FTZ R51, R30, R5 ;  /* 0x000000051e337221 */ /* 0x002fe20000010000 */
[----:B------:R-:W-:Y:S01]  /*edb0*/  FFMA.FTZ R5, R67, R0, -R57 ;  /* 0x0000000043057223 */ /* 0x000fe20000010839 */
[-C--:B------:R-:W-:Y:S01]  /*edc0*/  FMUL.FTZ R88, R88, R15.reuse ;  /* 0x0000000f58587220 */ /* 0x080fe20000410000 */
[-C--:B------:R-:W-:Y:S01]  /*edd0*/  FMUL.FTZ R89, R89, R15.reuse ;  /* 0x0000000f59597220 */ /* 0x080fe20000410000 */
[-C--:B------:R-:W-:Y:S01]  /*ede0*/  FMUL.FTZ R92, R92, R15.reuse ;  /* 0x0000000f5c5c7220 */ /* 0x080fe20000410000 */
[-C--:B------:R-:W-:Y:S01]  /*edf0*/  FMUL.FTZ R93, R93, R15.reuse ;  /* 0x0000000f5d5d7220 */ /* 0x080fe20000410000 */
[----:B--2---:R-:W-:Y:S01]  /*ee00*/  @!P1 IMAD R47, R153, 0x8, R2 ;  /* 0x00000008992f9824 */ /* 0x004fe200078e0202 */
[----:B------:R-:W-:Y:S01]  /*ee10*/  MUFU.EX2 R5, R5 ;  /* 0x0000000500057308 */ /* 0x000fe20000000800 */
        /* <DEDUP_REMOVED lines=8> */
[----:B------:R-:W1:Y:S01]  /*eea0*/  MUFU.EX2 R41, R41 ;  /* 0x0000002900297308 */ /* 0x000e620000000800 */
[-C--:B------:R-:W-:Y:S01]  /*eeb0*/  FMUL.FTZ R108, R108, R15.reuse ;  /* 0x0000000f6c6c7220 */ /* 0x080fe20000410000 */
[-C--:B------:R-:W-:Y:S01]  /*eec0*/  FMUL.FTZ R109, R109, R15.reuse ;  /* 0x0000000f6d6d7220 */ /* 0x080fe20000410000 */
[----:B------:R2:W-:Y:S01]  /*eed0*/  @!P1 SYNCS.ARRIVE.TRANS64.RED.A1T0 RZ, [R47+URZ], RZ ;  /* 0x000000ff2fff99a7 */ /* 0x0005e2000810043f */
[-C--:B------:R-:W-:Y:S01]  /*eee0*/  FMUL.FTZ R112, R112, R15.reuse ;  /* 0x0000000f70707220 */ /* 0x080fe20000410000 */
[-C--:B------:R-:W-:Y:S01]  /*eef0*/  FMUL.FTZ R113, R113, R15.reuse ;  /* 0x0000000f71717220 */ /* 0x080fe20000410000 */
[-C--:B------:R-:W-:Y:S01]  /*ef00*/  FMUL.FTZ R116, R116, R15.reuse ;  /* 0x0000000f74747220 */ /* 0x080fe20000410000 */
[----:B------:R-:W-:Y:S01]  /*ef10*/  FMUL.FTZ R117, R117, R15 ;  /* 0x0000000f75757220 */ /* 0x000fe20000410000 */
[----:B------:R-:W-:Y:S01]  /*ef20*/  MUFU.EX2 R28, R28 ;  /* 0x0000001c001c7308 */ /* 0x000fe20000000800 */
[----:B0-----:R-:W-:Y:S01]  /*ef30*/  F2FP.F16.F32.PACK_AB R128, R36, R32 ;  /* 0x000000202480723e */ /* 0x001fe200000000ff */
[-C--:B------:R-:W-:Y:S01]  /*ef40*/  FMUL.FTZ R90, R90, R21.reuse ;  /* 0x000000155a5a7220 */ /* 0x080fe20000410000 */
[----:B--2---:R-:W-:Y:S01]  /*ef50*/  FADD.FTZ R47, R143, R50 ;  /* 0x000000328f2f7221 */ /* 0x004fe20000010000 */
[----:B------:R-:W-:Y:S01]  /*ef60*/  FADD.FTZ R50, R56, R51 ;  /* 0x0000003338327221 */ /* 0x000fe20000010000 */
[-C--:B------:R-:W-:Y:S01]  /*ef70*/  FMUL.FTZ R91, R91, R21.reuse ;  /* 0x000000155b5b7220 */ /* 0x080fe20000410000 */
[----:B------:R-:W-:Y:S01]  /*ef80*/  FMUL.FTZ R94, R94, R21 ;  /* 0x000000155e5e7220 */ /* 0x000fe20000410000 */
[C---:B------:R-:W-:Y:S01]  /*ef90*/  FADD.FTZ R46, R144.reuse, R47 ;  /* 0x0000002f902e7221 */ /* 0x040fe20000010000 */
[----:B------:R-:W-:Y:S01]  /*efa0*/  FADD.FTZ R51, R147, R50 ;  /* 0x0000003293337221 */ /* 0x000fe20000010000 */
[----:B------:R-:W-:Y:S01]  /*efb0*/  MUFU.EX2 R125, R125 ;  /* 0x0000007d007d7308 */ /* 0x000fe20000000800 */
[----:B------:R-:W-:Y:S01]  /*efc0*/  F2FP.F16.F32.PACK_AB R144, R144, R143 ;  /* 0x0000008f9090723e */ /* 0x000fe200000000ff */
[----:B------:R-:W-:Y:S01]  /*efd0*/  FADD.FTZ R47, R141, R46 ;  /* 0x0000002e8d2f7221 */ /* 0x000fe20000010000 */
[----:B------:R-:W-:Y:S01]  /*efe0*/  FADD.FTZ R51, R60, R51 ;  /* 0x000000333c337221 */ /* 0x000fe20000010000 */
[----:B------:R-:W-:Y:S01]  /*eff0*/  FFMA.FTZ R46, R71, R0, -R57 ;  /* 0x00000000472e7223 */ /* 0x000fe20000010839 */
[----:B------:R-:W-:Y:S01]  /*f000*/  F2FP.F16.F32.PACK_AB R143, R42, R35 ;  /* 0x000000232a8f723e */ /* 0x000fe200000000ff */
[C---:B------:R-:W-:Y:S01]  /*f010*/  FADD.FTZ R50, R146.reuse, R47 ;  /* 0x0000002f92327221 */ /* 0x040fe20000010000 */
[----:B------:R-:W-:Y:S01]  /*f020*/  F2FP.F16.F32.PACK_AB R146, R146, R141 ;  /* 0x0000008d9292723e */ /* 0x000fe200000000ff */
[----:B------:R-:W0:Y:S01]  /*f030*/  MUFU.EX2 R29, R29 ;  /* 0x0000001d001d7308 */ /* 0x000e220000000800 */
[----:B------:R-:W-:Y:S01]  /*f040*/  F2FP.F16.F32.PACK_AB R141, R39, R34 ;  /* 0x00000022278d723e */ /* 0x000fe200000000ff */
[----:B------:R-:W-:Y:S01]  /*f050*/  FADD.FTZ R47, R139, R50 ;  /* 0x000000328b2f7221 */ /* 0x000fe20000010000 */
[----:B------:R-:W-:Y:S01]  /*f060*/  FADD.FTZ R50, R34, R51 ;  /* 0x0000003322327221 */ /* 0x000fe20000010000 */
[----:B------:R-:W-:Y:S01]  /*f070*/  FFMA.FTZ R57, R87, R0, -R57 ;  /* 0x0000000057397223 */ /* 0x000fe20000010839 */
[----:B------:R-:W-:Y:S01]  /*f080*/  F2FP.F16.F32.PACK_AB R147, R60, R147 ;  /* 0x000000933c93723e */ /* 0x000fe200000000ff */
[C---:B------:R-:W-:Y:S01]  /*f090*/  FADD.FTZ R47, R140.reuse, R47 ;  /* 0x0000002f8c2f7221 */ /* 0x040fe20000010000 */
[----:B------:R-:W-:Y:S01]  /*f0a0*/  FADD.FTZ R50, R39, R50 ;  /* 0x0000003227327221 */ /* 0x000fe20000010000 */
[----:B------:R-:W-:Y:S01]  /*f0b0*/  MUFU.EX2 R46, R46 ;  /* 0x0000002e002e7308 */ /* 0x000fe20000000800 */
[----:B------:R-:W-:Y:S01]  /*f0c0*/  F2FP.F16.F32.PACK_AB R140, R140, R139 ;  /* 0x0000008b8c8c723e */ /* 0x000fe200000000ff */
[----:B------:R-:W-:Y:S01]  /*f0d0*/  FADD.FTZ R54, R142, R47 ;  /* 0x0000002f8e367221 */ /* 0x000fe20000010000 */
[----:B------:R-:W-:Y:S01]  /*f0e0*/  FADD.FTZ R47, R35, R50 ;  /* 0x00000032232f7221 */ /* 0x000fe20000010000 */
[----:B------:R-:W-:Y:S01]  /*f0f0*/  F2FP.F16.F32.PACK_AB R142, R25, R142 ;  /* 0x0000008e198e723e */ /* 0x000fe200000000ff */
[-C--:B------:R-:W-:Y:S01]  /*f100*/  FMUL.FTZ R95, R95, R21.reuse ;  /* 0x000000155f5f7220 */ /* 0x080fe20000410000 */
[----:B------:R-:W-:Y:S01]  /*f110*/  FADD.FTZ R51, R25, R54 ;  /* 0x0000003619337221 */ /* 0x000fe20000010000 */
        /* <DEDUP_REMOVED lines=10> */
[----:B-1----:R-:W-:Y:S01]  /*f1c0*/  F2FP.F16.F32.PACK_AB R130, R41, R40 ;  /* 0x000000282982723e */ /* 0x002fe200000000ff */
[----:B------:R-:W-:Y:S01]  /*f1d0*/  FADD.FTZ R51, R138, R51 ;  /* 0x000000338a337221 */ /* 0x000fe20000010000 */
[----:B------:R-:W-:Y:S01]  /*f1e0*/  FADD.FTZ R47, R8, R47 ;  /* 0x0000002f082f7221 */ /* 0x000fe20000010000 */
[C---:B------:R-:W-:Y:S01]  /*f1f0*/  F2FP.F16.F32.PACK_AB R138, R24.reuse, R138 ;  /* 0x0000008a188a723e */ /* 0x040fe200000000ff */
[----:B------:R-:W-:Y:S01]  /*f200*/  FMUL.FTZ R99, R99, R21 ;  /* 0x0000001563637220 */ /* 0x000fe20000410000 */
[----:B------:R-:W-:Y:S01]  /*f210*/  FADD.FTZ R51, R24, R51 ;  /* 0x0000003318337221 */ /* 0x000fe20000010000 */
[----:B------:R-:W-:Y:S01]  /*f220*/  FADD.FTZ R50, R26, R47 ;  /* 0x0000002f1a327221 */ /* 0x000fe20000010000 */
[----:B------:R-:W-:Y:S01]  /*f230*/  MUFU.EX2 R78, R78 ;  /* 0x0000004e004e7308 */ /* 0x000fe20000000800 */
[----:B0-----:R-:W-:Y:S01]  /*f240*/  F2FP.F16.F32.PACK_AB R124, R29, R28 ;  /* 0x0000001c1d7c723e */ /* 0x001fe200000000ff */
[----:B------:R-:W-:Y:S01]  /*f250*/  FADD.FTZ R30, R132, R51 ;  /* 0x00000033841e7221 */ /* 0x000fe20000010000 */
[----:B------:R-:W-:Y:S01]  /*f260*/  FADD.FTZ R50, R133, R50 ;  /* 0x0000003285327221 */ /* 0x000fe20000010000 */
[----:B------:R-:W-:Y:S01]  /*f270*/  F2FP.F16.F32.PACK_AB R133, R27, R133 ;  /* 0x000000851b85723e */ /* 0x000fe200000000ff */
[----:B------:R-:W-:Y:S01]  /*f280*/  FMUL.FTZ R102, R102, R21 ;  /* 0x0000001566667220 */ /* 0x000fe20000410000 */
[----:B------:R-:W-:Y:S01]  /*f290*/  FADD.FTZ R47, R37, R30 ;  /* 0x0000001e252f7221 */ /* 0x000fe20000010000 */
[----:B------:R-:W-:Y:S01]  /*f2a0*/  FADD.FTZ R50, R27, R50 ;  /* 0x000000321b327221 */ /* 0x000fe20000010000 */
[----:B------:R-:W0:Y:S01]  /*f2b0*/  MUFU.EX2 R45, R45 ;  /* 0x0000002d002d7308 */ /* 0x000e220000000800 */
[----:B------:R-:W-:Y:S01]  /*f2c0*/  F2FP.F16.F32.PACK_AB R132, R37, R132 ;  /* 0x000000842584723e */ /* 0x000fe200000000ff */
[----:B------:R-:W-:Y:S01]  /*f2d0*/  FADD.FTZ R30, R134, R47 ;  /* 0x0000002f861e7221 */ /* 0x000fe20000010000 */
[----:B------:R-:W-:Y:S01]  /*f2e0*/  FADD.FTZ R39, R135, R50 ;  /* 0x0000003287277221 */ /* 0x000fe20000010000 */
[C---:B------:R-:W-:Y:S01]  /*f2f0*/  F2FP.F16.F32.PACK_AB R135, R4.reuse, R135 ;  /* 0x000000870487723e */ /* 0x040fe200000000ff */
[----:B------:R-:W-:Y:S01]  /*f300*/  FMUL.FTZ R103, R103, R21 ;  /* 0x0000001567677220 */ /* 0x000fe20000410000 */
[C---:B------:R-:W-:Y:S01]  /*f310*/  FADD.FTZ R25, R33.reuse, R30 ;  /* 0x0000001e21197221 */ /* 0x040fe20000010000 */
[----:B------:R-:W-:Y:S01]  /*f320*/  FADD.FTZ R30, R4, R39 ;  /* 0x00000027041e7221 */ /* 0x000fe20000010000 */
[----:B------:R-:W1:Y:S01]  /*f330*/  MUFU.EX2 R79, R79 ;  /* 0x0000004f004f7308 */ /* 0x000e620000000800 */
[----:B------:R-:W-:Y:S01]  /*f340*/  F2FP.F16.F32.PACK_AB R134, R33, R134 ;  /* 0x000000862186723e */ /* 0x000fe200000000ff */
[----:B------:R-:W-:Y:S01]  /*f350*/  FADD.FTZ R25, R32, R25 ;  /* 0x0000001920197221 */ /* 0x000fe20000010000 */
[----:B------:R-:W-:Y:S01]  /*f360*/  FADD.FTZ R30, R129, R30 ;  /* 0x0000001e811e7221 */ /* 0x000fe20000010000 */
[C---:B------:R-:W-:Y:S01]  /*f370*/  F2FP.F16.F32.PACK_AB R129, R5.reuse, R129 ;  /* 0x000000810581723e */ /* 0x040fe200000000ff */
[----:B------:R-:W-:Y:S01]  /*f380*/  FMUL.FTZ R106, R106, R21 ;  /* 0x000000156a6a7220 */ /* 0x000fe20000410000 */
[----:B------:R-:W-:Y:S01]  /*f390*/  FADD.FTZ R25, R36, R25 ;  /* 0x0000001924197221 */ /* 0x000fe20000010000 */
[----:B------:R-:W-:Y:S01]  /*f3a0*/  FADD.FTZ R30, R5, R30 ;  /* 0x0000001e051e7221 */ /* 0x000fe20000010000 */
[----:B------:R-:W2:Y:S01]  /*f3b0*/  MUFU.EX2 R48, R48 ;  /* 0x0000003000307308 */ /* 0x000ea20000000800 */
[----:B0-----:R-:W-:Y:S01]  /*f3c0*/  F2FP.F16.F32.PACK_AB R126, R45, R44 ;  /* 0x0000002c2d7e723e */ /* 0x001fe200000000ff */
[----:B------:R-:W-:Y:S01]  /*f3d0*/  FADD.FTZ R20, R40, R25 ;  /* 0x0000001928147221 */ /* 0x000fe20000010000 */
[----:B------:R-:W-:Y:S01]  /*f3e0*/  FADD.FTZ R25, R131, R30 ;  /* 0x0000001e83197221 */ /* 0x000fe20000010000 */
[C---:B------:R-:W-:Y:S01]  /*f3f0*/  F2FP.F16.F32.PACK_AB R131, R46.reuse, R131 ;  /* 0x000000832e83723e */ /* 0x040fe200000000ff */
[----:B------:R-:W-:Y:S01]  /*f400*/  FMUL.FTZ R107, R107, R21 ;  /* 0x000000156b6b7220 */ /* 0x000fe20000410000 */
[----:B------:R-:W-:Y:S01]  /*f410*/  FADD.FTZ R35, R41, R20 ;  /* 0x0000001429237221 */ /* 0x000fe20000010000 */
[----:B------:R-:W-:Y:S01]  /*f420*/  FADD.FTZ R8, R46, R25 ;  /* 0x000000192e087221 */ /* 0x000fe20000010000 */
[----:B------:R-:W0:Y:S01]  /*f430*/  MUFU.EX2 R82, R82 ;  /* 0x0000005200527308 */ /* 0x000e220000000800 */
[----:B-1----:R-:W-:Y:S01]  /*f440*/  F2FP.F16.F32.PACK_AB R127, R79, R78 ;  /* 0x0000004e4f7f723e */ /* 0x002fe200000000ff */
[----:B------:R-:W-:Y:S01]  /*f450*/  FADD.FTZ R20, R28, R35 ;  /* 0x000000231c147221 */ /* 0x000fe20000010000 */
[----:B------:R-:W-:Y:S01]  /*f460*/  FADD.FTZ R8, R125, R8 ;  /* 0x000000087d087221 */ /* 0x000fe20000010000 */
[----:B------:R-:W-:Y:S01]  /*f470*/  F2FP.F16.F32.PACK_AB R125, R31, R125 ;  /* 0x0000007d1f7d723e */ /* 0x000fe200000000ff */
[-C--:B------:R-:W-:Y:S01]  /*f480*/  FMUL.FTZ R110, R110, R21.reuse ;  /* 0x000000156e6e7220 */ /* 0x080fe20000410000 */
[----:B------:R-:W-:Y:S01]  /*f490*/  FADD.FTZ R25, R29, R20 ;  /* 0x000000141d197221 */ /* 0x000fe20000010000 */
[----:B------:R-:W-:Y:S01]  /*f4a0*/  FADD.FTZ R27, R31, R8 ;  /* 0x000000081f1b7221 */ /* 0x000fe20000010000 */
[----:B------:R-:W1:Y:S01]  /*f4b0*/  MUFU.EX2 R49, R49 ;  /* 0x0000003100317308 */ /* 0x000e620000000800 */
[-C--:B------:R-:W-:Y:S01]  /*f4c0*/  FMUL.FTZ R111, R111, R21.reuse ;  /* 0x000000156f6f7220 */ /* 0x080fe20000410000 */
[----:B------:R-:W-:Y:S01]  /*f4d0*/  FADD.FTZ R4, R44, R25 ;  /* 0x000000192c047221 */ /* 0x000fe20000010000 */
[----:B------:R-:W-:Y:S01]  /*f4e0*/  FADD.FTZ R8, R78, R27 ;  /* 0x0000001b4e087221 */ /* 0x000fe20000010000 */
[-C--:B------:R-:W-:Y:S01]  /*f4f0*/  FMUL.FTZ R114, R114, R21.reuse ;  /* 0x0000001572727220 */ /* 0x080fe20000410000 */
[-C--:B------:R-:W-:Y:S01]  /*f500*/  FMUL.FTZ R115, R115, R21.reuse ;  /* 0x0000001573737220 */ /* 0x080fe20000410000 */
[----:B------:R-:W-:Y:S01]  /*f510*/  FADD.FTZ R5, R45, R4 ;  /* 0x000000042d057221 */ /* 0x000fe20000010000 */
[----:B------:R-:W-:Y:S01]  /*f520*/  FADD.FTZ R25, R79, R8 ;  /* 0x000000084f197221 */ /* 0x000fe20000010000 */
[----:B------:R-:W3:Y:S01]  /*f530*/  MUFU.EX2 R83, R83 ;  /* 0x0000005300537308 */ /* 0x000ee20000000800 */
[-C--:B------:R-:W-:Y:S01]  /*f540*/  FMUL.FTZ R118, R118, R21.reuse ;  /* 0x0000001576767220 */ /* 0x080fe20000410000 */
[----:B--2---:R-:W-:Y:S01]  /*f550*/  FADD.FTZ R4, R48, R5 ;  /* 0x0000000530047221 */ /* 0x004fe20000010000 */
[----:B0-----:R-:W-:Y:S01]  /*f560*/  FADD.FTZ R8, R82, R25 ;  /* 0x0000001952087221 */ /* 0x001fe20000010000 */
[----:B------:R-:W-:Y:S01]  /*f570*/  FMUL.FTZ R119, R119, R21 ;  /* 0x0000001577777220 */ /* 0x000fe20000410000 */
[----:B------:R-:W-:-:S02]  /*f580*/  IMAD.MOV.U32 R153, RZ, RZ, R18 ;  /* 0x000000ffff997224 */ /* 0x000fc400078e0012 */
[----:B------:R-:W-:Y:S01]  /*f590*/  IMAD.MOV.U32 R15, RZ, RZ, R3 ;  /* 0x000000ffff0f7224 */ /* 0x000fe200078e0003 */
[----:B------:R-:W0:Y:S01]  /*f5a0*/  MUFU.EX2 R52, R84 ;  /* 0x0000005400347308 */ /* 0x000e220000000800 */
[C---:B-1----:R-:W-:Y:S01]  /*f5b0*/  FADD.FTZ R5, R49.reuse, R4 ;  /* 0x0000000431057221 */ /* 0x042fe20000010000 */
[----:B------:R-:W-:-:S06]  /*f5c0*/  F2FP.F16.F32.PACK_AB R120, R49, R48 ;  /* 0x000000303178723e */ /* 0x000fcc00000000ff */
[----:B------:R-:W1:Y:S01]  /*f5d0*/  MUFU.EX2 R123, R86 ;  /* 0x00000056007b7308 */ /* 0x000e620000000800 */
[C---:B---3--:R-:W-:Y:S01]  /*f5e0*/  FADD.FTZ R8, R83.reuse, R8 ;  /* 0x0000000853087221 */ /* 0x048fe20000010000 */
[----:B------:R-:W-:-:S06]  /*f5f0*/  F2FP.F16.F32.PACK_AB R121, R83, R82 ;  /* 0x000000525379723e */ /* 0x000fcc00000000ff */
[----:B------:R-:W2:Y:S01]  /*f600*/  MUFU.EX2 R57, R57 ;  /* 0x0000003900397308 */ /* 0x000ea20000000800 */
[----:B0-----:R-:W-:Y:S01]  /*f610*/  FADD.FTZ R5, R52, R5 ;  /* 0x0000000534057221 */ /* 0x001fe20000010000 */
[----:B------:R-:W-:-:S03]  /*f620*/  F2FP.F16.F32.PACK_AB R122, R14, R52 ;  /* 0x000000340e7a723e */ /* 0x000fc600000000ff */
[----:B------:R-:W-:Y:S01]  /*f630*/  FADD.FTZ R5, R14, R5 ;  /* 0x000000050e057221 */ /* 0x000fe20000010000 */
[----:B------:R-:W-:Y:S02]  /*f640*/  IMAD.MOV.U32 R14, RZ, RZ, R9 ;  /* 0x000000ffff0e7224 */ /* 0x000fe400078e0009 */
[----:B-1----:R-:W-:-:S04]  /*f650*/  FADD.FTZ R8, R123, R8 ;  /* 0x000000087b087221 */ /* 0x002fc80000010000 */
[C---:B--2---:R-:W-:Y:S01]  /*f660*/  FADD.FTZ R4, R57.reuse, R8 ;  /* 0x0000000839047221 */ /* 0x044fe20000010000 */
[----:B------:R-:W-:Y:S01]  /*f670*/  F2FP.F16.F32.PACK_AB R123, R57, R123 ;  /* 0x0000007b397b723e */ /* 0x000fe200000000ff */
[----:B------:R-:W-:Y:S01]  /*f680*/  IMAD.MOV.U32 R8, RZ, RZ, R23 ;  /* 0x000000ffff087224 */ /* 0x000fe200078e0017 */
[----:B------:R-:W-:Y:S06]  /*f690*/  @P2 BRA `(.L_x_12502) ;  /* 0xffffffe000502947 */ /* 0x000fec000383ffff */
.L_x_12492:
[----:B------:R-:W-:Y:S05]  /*f6a0*/  WARPSYNC.ALL ;  /* 0x0000000000007948 */ /* 0x000fea0003800000 */
[----:B------:R-:W-:Y:S06]  /*f6b0*/  BAR.ARV 0x8, 0x1a0 ;  /* 0x0206800000007b1d */ /* 0x000fec0000002000 */
[----:B------:R-:W-:Y:S05]  /*f6c0*/  @!P0 BRA `(.L_x_12503) ;  /* 0x0000000000048947 */ /* 0x000fea0003800000 */
[----:B------:R-:W-:Y:S01]  /*f6d0*/  BPT.TRAP 0x1 ;  /* 0x000000040000795c */ /* 0x000fe20000300000 */
.L_x_12503:
[----:B------:R-:W-:Y:S01]  /*f6e0*/  IMAD R13, R18, 0x8, R2 ;  /* 0x00000008120d7824 */ /* 0x000fe200078e0202 */
[----:B------:R-:W-:-:S04]  /*f6f0*/  SHF.L.U32 R6, R23, 0x1f, RZ ;  /* 0x0000001f17067819 */ /* 0x000fc800000006ff */
[----:B------:R0:W1:Y:S01]  /*f700*/  SYNCS.PHASECHK.TRANS64.TRYWAIT P2, [R13+URZ+0x16850], R6 ;  /* 0x016850060d0075a7 */ /* 0x000062000804017f */
[----:B------:R-:W-:Y:S05]  /*f710*/  @!P0 BRA `(.L_x_12504) ;  /* 0x0000000000048947 */ /* 0x000fea0003800000 */
[----:B------:R-:W-:Y:S01]  /*f720*/  BPT.TRAP 0x1 ;  /* 0x000000040000795c */ /* 0x000fe20000300000 */
.L_x_12504:
[----:B------:R-:W-:-:S05]  /*f730*/  VIADD R2, R2, 0x400 ;  /* 0x0000040002027836 */ /* 0x000fca0000000000 */
[----:B------:R-:W-:-:S04]  /*f740*/  SHF.R.U32.HI R2, RZ, 0x4, R2 ;  /* 0x00000004ff027819 */ /* 0x000fc80000011602 */
[----:B------:R-:W-:Y:S01]  /*f750*/  LOP3.LUT R7, R2, 0x3fff, RZ, 0xc0, !PT ;  /* 0x00003fff02077812 */ /* 0x000fe200078ec0ff */
[----:B-1----:R-:W-:Y:S06]  /*f760*/  @P2 BRA `(.L_x_12505) ;  /* 0x0000000000082947 */ /* 0x002fec0003800000 */
[----:B------:R-:W1:Y:S02]  /*f770*/  SYNCS.PHASECHK.TRANS64.TRYWAIT P0, [R13+URZ+0x16850], R6 ;  /* 0x016850060d0075a7 */ /* 0x000e64000800017f */
[----:B-1----:R-:W-:Y:S05]  /*f780*/  @!P0 BRA `(.L_x_12506) ;  /* 0x0000007c00888947 */ /* 0x002fea0003800000 */
.L_x_12505:
[----:B01----:R-:W-:Y:S01]  /*f790*/  LEA R6, R18, R7, 0xa ;  /* 0x0000000712067211 */ /* 0x003fe200078e50ff */
[----:B------:R-:W-:Y:S01]  /*f7a0*/  IMAD.MOV.U32 R7, RZ, RZ, 0x40000040 ;  /* 0x40000040ff077424 */ /* 0x000fe200078e00ff */
[----:B------:R-:W-:Y:S05]  /*f7b0*/  WARPSYNC.ALL ;  /* 0x0000000000007948 */ /* 0x000fea0003800000 */
[C---:B------:R-:W-:Y:S01]  /*f7c0*/  R2UR UR6, R6.reuse ;  /* 0x00000000060672ca */ /* 0x040fe200000e0000 */
[----:B------:R-:W2:Y:S01]  /*f7d0*/  LDL.LU R20, [R1+0x38] ;  /* 0x0000380001147983 */ /* 0x000ea20000300800 */
[----:B------:R-:W-:Y:S01]  /*f7e0*/  R2UR UR7, R7 ;  /* 0x00000000070772ca */ /* 0x000fe200000e0000 */
[----:B------:R-:W-:Y:S01]  /*f7f0*/  WARPGROUP.ARRIVE ;  /* 0x00000000000079c5 */ /* 0x000fe20000000000 */
[----:B------:R-:W-:Y:S01]  /*f800*/  VIADD R10, R6, 0x80 ;  /* 0x00000080060a7836 */ /* 0x000fe20000000000 */
[----:B------:R-:W0:Y:S01]  /*f810*/  SHFL.BFLY PT, R2, R5, 0x2, 0x1f ;  /* 0x0c401f0005027f89 */ /* 0x000e2200000e0000 */
[----:B------:R-:W-:Y:S01]  /*f820*/  IMAD.MOV.U32 R11, RZ, RZ, 0x40000040 ;  /* 0x40000040ff0b7424 */ /* 0x000fe200078e00ff */
[----:B------:R-:W-:Y:S01]  /*f830*/  MOV R28, 0xff800000 ;  /* 0xff800000001c7802 */ /* 0x000fe20000000f00 */
[----:B------:R-:W-:-:S02]  /*f840*/  IMAD.MOV.U32 R7, RZ, RZ, 0x40000040 ;  /* 0x40000040ff077424 */ /* 0x000fc400078e00ff */
[----:B------:R-:W-:Y:S02]  /*f850*/  VIADD R18, R18, 0x1 ;  /* 0x0000000112127836 */ /* 0x000fe40000000000 */
[----:B------:R-:W-:Y:S02]  /*f860*/  @!P1 VIADD R8, R13, 0x16860 ;  /* 0x000168600d089836 */ /* 0x000fe40000000000 */
[----:B------:R-:W-:Y:S01]  /*f870*/  IMAD.MOV.U32 R21, RZ, RZ, -0x800000 ;  /* 0xff800000ff157424 */ /* 0x000fe200078e00ff */
[----:B------:R-:W-:Y:S01]  /*f880*/  HGMMA.64x64x16.F32 R88, R148, gdesc[UR4].tnspB, R88, gsb0 ;  /* 0x40e0000494587df0 */ /* 0x000fe20008000858 */
[----:B------:R-:W-:Y:S01]  /*f890*/  R2UR UR6, R10 ;  /* 0x000000000a0672ca */ /* 0x000fe200000e0000 */
[----:B------:R-:W-:Y:S01]  /*f8a0*/  VIADD R10, R6, 0x100 ;  /* 0x00000100060a7836 */ /* 0x000fe20000000000 */
[----:B------:R-:W-:Y:S01]  /*f8b0*/  R2UR UR7, R11 ;  /* 0x000000000b0772ca */ /* 0x000fe200000e0000 */
[----:B------:R-:W-:Y:S01]  /*f8c0*/  IMAD.MOV.U32 R11, RZ, RZ, 0x40000040 ;  /* 0x40000040ff0b7424 */ /* 0x000fe200078e00ff */
[----:B------:R-:W-:-:S02]  /*f8d0*/  ISETP.NE.AND P0, PT, R18, 0x2, PT ;  /* 0x000000021200780c */ /* 0x000fc40003f05270 */
[----:B------:R-:W-:Y:S02]  /*f8e0*/  @!P1 PRMT R8, RZ, 0x654, R8 ;  /* 0x00000654ff089816 */ /* 0x000fe40000000008 */
[----:B------:R-:W-:Y:S01]  /*f8f0*/  SEL R18, R18, RZ, P0 ;  /* 0x000000ff12127207 */ /* 0x000fe20000000000 */
[----:B0-----:R-:W-:Y:S01]  /*f900*/  FADD.FTZ R2, R2, R5 ;  /* 0x0000000502027221 */ /* 0x001fe20000010000 */
[----:B------:R-:W-:Y:S02]  /*f910*/  WARPGROUP.DEPBAR.LE gsb0, 0x0 ;  /* 0x00008000000079c5 */ /* 0x000fe40000010000 */
[----:B------:R-:W-:-:S06]  /*f920*/  WARPGROUP.ARRIVE ;  /* 0x00000000000079c5 */ /* 0x000fcc0000000000 */
        /* <DEDUP_REMOVED lines=27> */
[----:B------:R-:W-:Y:S01]  /*fae0*/  IMAD.MOV.U32 R11, RZ, RZ, 0x40000040 ;  /* 0x40000040ff0b7424 */ /* 0x000fe200078e00ff */
[----:B------:R-:W-:Y:S01]  /*faf0*/  IADD3 R6, R6, 0x380, RZ ;  /* 0x0000038006067810 */ /* 0x000fe20007ffe0ff */
[----:B------:R-:W-:Y:S02]  /*fb00*/  WARPGROUP.DEPBAR.LE gsb0, 0x0 ;  /* 0x00008000000079c5 */ /* 0x000fe40000010000 */
[----:B------:R-:W-:-:S08]  /*fb10*/  WARPGROUP.ARRIVE ;  /* 0x00000000000079c5 */ /* 0x000fd00000000000 */
[----:B------:R-:W-:Y:S01]  /*fb20*/  HGMMA.64x64x16.F32 R88, R128, gdesc[UR4].tnspB, R88, gsb0 ;  /* 0x40e0000480587df0 */ /* 0x000fe20008000858 */
[----:B------:R-:W-:Y:S02]  /*fb30*/  R2UR UR6, R10 ;  /* 0x000000000a0672ca */ /* 0x000fe400000e0000 */
[----:B------:R-:W-:Y:S02]  /*fb40*/  R2UR UR7, R11 ;  /* 0x000000000b0772ca */ /* 0x000fe400000e0000 */
[----:B------:R-:W0:Y:S02]  /*fb50*/  SHFL.BFLY PT, R11, R4, 0x2, 0x1f ;  /* 0x0c401f00040b7f89 */ /* 0x000e2400000e0000 */
[----:B0-----:R-:W-:Y:S01]  /*fb60*/  FADD.FTZ R11, R11, R4 ;  /* 0x000000040b0b7221 */ /* 0x001fe20000010000 */
[----:B------:R-:W-:-:S04]  /*fb70*/  SEL R4, RZ, 0x1, P0 ;  /* 0x00000001ff047807 */ /* 0x000fc80000000000 */
[----:B------:R-:W-:Y:S01]  /*fb80*/  LOP3.LUT R23, R23, R4, RZ, 0x3c, !PT ;  /* 0x0000000417177212 */ /* 0x000fe200078e3cff */
        /* <DEDUP_REMOVED lines=8> */
[----:B------:R-:W-:-:S02]  /*fc10*/  IMAD.MOV.U32 R6, RZ, RZ, RZ ;  /* 0x000000ffff067224 */ /* 0x000fc400078e00ff */
[----:B-1----:R-:W-:Y:S02]  /*fc20*/  FADD.FTZ R10, R2, R7 ;  /* 0x00000007020a7221 */ /* 0x002fe40000010000 */
[----:B------:R-:W-:Y:S01]  /*fc30*/  FSETP.NE.FTZ.AND P3, PT, R15, RZ, PT ;  /* 0x000000ff0f00720b */ /* 0x000fe20003f75000 */
[----:B------:R-:W-:Y:S02]  /*fc40*/  IMAD.MOV.U32 R2, RZ, RZ, RZ ;  /* 0x000000ffff027224 */ /* 0x000fe400078e00ff */
[----:B------:R-:W-:-:S10]  /*fc50*/  FSETP.NE.FTZ.AND P2, PT, R10, RZ, PT ;  /* 0x000000ff0a00720b */ /* 0x000fd40003f55000 */
[----:B------:R-:W0:Y:S01]  /*fc60*/  @P3 MUFU.LG2 R7, R15 ;  /* 0x0000000f00073308 */ /* 0x000e220000000c00 */
[C---:B------:R-:W-:Y:S02]  /*fc70*/  @P3 FMUL.FTZ R11, R0.reuse, 0.69314718246459960938 ;  /* 0x3f317218000b3820 */ /* 0x040fe40000410000 */
        /* <DEDUP_REMOVED lines=45> */
[----:B---3--:R-:W-:-:S07]  /*ff50*/  FMUL.FTZ R119, R119, R6 ;  /* 0x0000000677777220 */ /* 0x008fce0000410000 */
.L_x_12431:
[----:B------:R-:W2:Y:S01]  /*ff60*/  LDL R59, [R1+0x2c] ;  /* 0x00002c00013b7983 */ /* 0x000ea20000100800 */
[----:B------:R-:W-:Y:S05]  /*ff70*/  WARPSYNC.ALL ;  /* 0x0000000000007948 */ /* 0x000fea0003800000 */
[----:B------:R-:W0:Y:S01]  /*ff80*/  S2R R4, SR_TID.X ;  /* 0x0000000000047919 */ /* 0x000e220000002100 */
[----:B------:R-:W3:Y:S01]  /*ff90*/  S2UR UR5, SR_CgaCtaId ;  /* 0x00000000000579c3 */ /* 0x000ee20000008800 */
[----:B------:R-:W-:Y:S01]  /*ffa0*/  UMOV UR4, 0x400 ;  /* 0x0000040000047882 */ /* 0x000fe20000000000 */
[----:B------:R-:W-:Y:S01]  /*ffb0*/  BSSY B0, `(.L_x_12507) ;  /* 0x0000185000007945 */ /* 0x000fe20003800000 */
[----:B---3--:R-:W-:-:S06]  /*ffc0*/  ULEA UR4, UR5, UR4, 0x18 ;  /* 0x0000000405047291 */ /* 0x008fcc000f8ec03f */
[----:B------:R-:W-:Y:S01]  /*ffd0*/  IMAD.U32 R2, RZ, RZ, UR4 ;  /* 0x00000004ff027e24 */ /* 0x000fe2000f8e00ff */
[----:B------:R-:W-:Y:S01]  /*ffe0*/  BAR.SYNC.DEFER_BLOCKING 0x5, 0x1a0 ;  /* 0x0146800000007b1d */ /* 0x000fe20000010000 */
[----:B0-----:R-:W-:-:S05]  /*fff0*/  VIADD R60, R4, 0xffffff80 ;  /* 0xffffff80043c7836 */ /* 0x001fca0000000000 */
[----:B------:R-:W-:-:S04]  /*10000*/  SHF.R.S32.HI R4, RZ, 0x1f, R60 ;  /* 0x0000001fff047819 */ /* 0x000fc8000001143c */
[----:B------:R-:W-:-:S04]  /*10010*/  LEA.HI R4, R4, R60, RZ, 0x3 ;  /* 0x0000003c04047211 */ /* 0x000fc800078f18ff */
[----:B------:R-:W-:Y:S01]  /*10020*/  SHF.R.S32.HI R20, RZ, 0x3, R4 ;  /* 0x00000003ff147819 */ /* 0x000fe20000011404 */
[----:B------:R0:W3:Y:S01]  /*10030*/  LDS.128 R152, [R2+0x168d0] ;  /* 0x0168d00002987984 */ /* 0x0000e20000000c00 */
[----:B------:R-:W-:Y:S06]  /*10040*/  BAR.ARV 0x4, 0x1a0 ;  /* 0x0106800000007b1d */ /* 0x000fec0000002000 */
[----:B--2---:R-:W-:Y:S01]  /*10050*/  SHF.R.S32.HI R56, RZ, 0x1f, R59 ;  /* 0x0000001fff387819 */ /* 0x004fe2000001143b */
[----:B------:R-:W-:-:S03]  /*10060*/  IMAD.SHL.U32 R58, R59, 0x4, RZ ;  /* 0x000000043b3a7824 */ /* 0x000fc600078e00ff */
[----:B------:R-:W-:Y:S01]  /*10070*/  SHF.L.U64.HI R57, R59, 0x2, R56 ;  /* 0x000000023b397819 */ /* 0x000fe20000010238 */
[----:B0--3--:R-:W-:Y:S06]  /*10080*/  @P1 BRA `(.L_x_12508) ;  /* 0x0000000c00a01947 */ /* 0x009fec0003800000 */
[----:B------:R-:W1:Y:S01]  /*10090*/  LDL R6, [R1+0x44] ;  /* 0x0000440001067983 */ /* 0x000e620000100800 */
[----:B------:R-:W0:Y:S01]  /*100a0*/  S2R R5, SR_SWINHI ;  /* 0x0000000000057919 */ /* 0x000e220000002f00 */
[----:B------:R-:W-:Y:S05]  /*100b0*/  WARPSYNC.ALL ;  /* 0x0000000000007948 */ /* 0x000fea0003800000 */
[----:B------:R-:W-:Y:S01]  /*100c0*/  F2FP.F16.F32.PACK_AB R12, R12, R49 ;  /* 0x000000310c0c723e */ /* 0x000fe200000000ff */
[----:B------:R-:W-:Y:S01]  /*100d0*/  ULDC.64 UR4, c[0x0][0xbd8] ;  /* 0x0002f60000047ab9 */ /* 0x000fe20000000a00 */
[----:B------:R-:W-:Y:S01]  /*100e0*/  F2FP.F16.F32.PACK_AB R13, R13, R52 ;  /* 0x000000340d0d723e */ /* 0x000fe200000000ff */
[----:B------:R-:W2:Y:S01]  /*100f0*/  LDL R60, [R1+0x30] ;  /* 0x00003000013c7983 */ /* 0x000ea20000100800 */
[----:B-----5:R-:W-:-:S02]  /*10100*/  MOV R24, R2 ;  /* 0x0000000200187202 */ /* 0x020fc40000000f00 */
[----:B0-----:R-:W-:Y:S02]  /*10110*/  MOV R25, R5 ;  /* 0x0000000500197202 */ /* 0x001fe40000000f00 */
[----:B------:R-:W-:Y:S02]  /*10120*/  F2FP.F16.F32.PACK_AB R14, R14, R47 ;  /* 0x0000002f0e0e723e */ /* 0x000fe400000000ff */
[----:B------:R-:W-:Y:S01]  /*10130*/  F2FP.F16.F32.PACK_AB R15, R15, R50 ;  /* 0x000000320f0f723e */ /* 0x000fe200000000ff */
[----:B------:R-:W-:Y:S01]  /*10140*/  BAR.SYNC.DEFER_BLOCKING 0x1, 0x180 ;  /* 0x0046000000007b1d */ /* 0x000fe20000010000 */
[----:B-1----:R-:W-:-:S03]  /*10150*/  IMAD.WIDE R10, R6, 0x2, R24 ;  /* 0x00000002060a7825 */ /* 0x002fc600078e0218 */
[C---:B------:R-:W-:Y:S02]  /*10160*/  IADD3 R51, P2, R10.reuse, 0x20, RZ ;  /* 0x000000200a337810 */ /* 0x040fe40007f5e0ff */
[C---:B------:R-:W-:Y:S02]  /*10170*/  LOP3.LUT R9, R10.reuse, 0x380, RZ, 0xc0, !PT ;  /* 0x000003800a097812 */ /* 0x040fe400078ec0ff */
[C---:B------:R-:W-:Y:S02]  /*10180*/  IADD3 R55, P0, R10.reuse, 0x60, RZ ;  /* 0x000000600a377810 */ /* 0x040fe40007f1e0ff */
[----:B------:R-:W-:Y:S02]  /*10190*/  IADD3 R53, P1, R10, 0x40, RZ ;  /* 0x000000400a357810 */ /* 0x000fe40007f3e0ff */
[----:B------:R-:W-:Y:S02]  /*101a0*/  LOP3.LUT R4, R51, 0x380, RZ, 0xc0, !PT ;  /* 0x0000038033047812 */ /* 0x000fe400078ec0ff */
[----:B------:R-:W-:-:S02]  /*101b0*/  SHF.R.U64 R9, R9, 0x3, RZ ;  /* 0x0000000309097819 */ /* 0x000fc400000012ff */
[----:B------:R-:W-:Y:S02]  /*101c0*/  LOP3.LUT R6, R53, 0x380, RZ, 0xc0, !PT ;  /* 0x0000038035067812 */ /* 0x000fe400078ec0ff */
[----:B------:R-:W-:Y:S02]  /*101d0*/  LOP3.LUT R54, R55, 0x380, RZ, 0xc0, !PT ;  /* 0x0000038037367812 */ /* 0x000fe400078ec0ff */
[----:B------:R-:W-:Y:S02]  /*101e0*/  SHF.R.U64 R4, R4, 0x3, RZ ;  /* 0x0000000304047819 */ /* 0x000fe400000012ff */
[----:B------:R-:W-:Y:S02]  /*101f0*/  LOP3.LUT R10, R9, R10, RZ, 0x3c, !PT ;  /* 0x0000000a090a7212 */ /* 0x000fe400078e3cff */
[----:B------:R-:W-:Y:S02]  /*10200*/  SHF.R.U64 R6, R6, 0x3, RZ ;  /* 0x0000000306067819 */ /* 0x000fe400000012ff */
[----:B------:R-:W-:Y:S01]  /*10210*/  SHF.R.U64 R54, R54, 0x3, RZ ;  /* 0x0000000336367819 */ /* 0x000fe200000012ff */
[--C-:B------:R-:W-:Y:S01]  /*10220*/  IMAD.X R5, RZ, RZ, R11.reuse, P0 ;  /* 0x000000ffff057224 */ /* 0x100fe200000e060b */
[----:B------:R-:W-:Y:S01]  /*10230*/  LOP3.LUT R8, R4, R51, RZ, 0x3c, !PT ;  /* 0x0000003304087212 */ /* 0x000fe200078e3cff */
[----:B------:R-:W-:Y:S01]  /*10240*/  IMAD.X R7, RZ, RZ, R11, P1 ;  /* 0x000000ffff077224 */ /* 0x000fe200008e060b */
[----:B------:R-:W-:-:S02]  /*10250*/  LOP3.LUT R6, R6, R53, RZ, 0x3c, !PT ;  /* 0x0000003506067212 */ /* 0x000fc400078e3cff */
[----:B------:R-:W-:Y:S02]  /*10260*/  LOP3.LUT R4, R54, R55, RZ, 0x3c, !PT ;  /* 0x0000003736047212 */ /* 0x000fe400078e3cff */
[----:B------:R-:W-:Y:S02]  /*10270*/  MOV R10, R10 ;  /* 0x0000000a000a7202 */ /* 0x000fe40000000f00 */
[----:B------:R-:W-:Y:S02]  /*10280*/  IADD3.X R9, RZ, R11, RZ, P2, !PT ;  /* 0x0000000bff097210 */ /* 0x000fe400017fe4ff */
[----:B------:R-:W-:Y:S01]  /*10290*/  MOV R49, R6 ;  /* 0x0000000600317202 */ /* 0x000fe20000000f00 */
[----:B------:R0:W-:Y:S01]  /*102a0*/  STSM.16.M88.4 [R10], R12 ;  /* 0x0000000c0a007844 */ /* 0x0001e20000000200 */
[----:B------:R-:W-:Y:S02]  /*102b0*/  MOV R47, R4 ;  /* 0x00000004002f7202 */ /* 0x000fe40000000f00 */
[----:B------:R-:W-:-:S02]  /*102c0*/  MOV R50, R8 ;  /* 0x0000000800327202 */ /* 0x000fc40000000f00 */
[----:B------:R-:W-:Y:S02]  /*102d0*/  F2FP.F16.F32.PACK_AB R4, R45, R48 ;  /* 0x000000302d04723e */ /* 0x000fe400000000ff */
[----:B------:R-:W-:Y:S02]  /*102e0*/  F2FP.F16.F32.PACK_AB R5, R43, R46 ;  /* 0x0000002e2b05723e */ /* 0x000fe400000000ff */
[----:B------:R-:W-:Y:S02]  /*102f0*/  F2FP.F16.F32.PACK_AB R6, R41, R44 ;  /* 0x0000002c2906723e */ /* 0x000fe400000000ff */
[----:B------:R-:W-:Y:S02]  /*10300*/  F2FP.F16.F32.PACK_AB R7, R39, R42 ;  /* 0x0000002a2707723e */ /* 0x000fe400000000ff */
[----:B------:R-:W-:Y:S02]  /*10310*/  F2FP.F16.F32.PACK_AB R8, R37, R40 ;  /* 0x000000282508723e */ /* 0x000fe400000000ff */
[----:B------:R-:W-:-:S02]  /*10320*/  F2FP.F16.F32.PACK_AB R9, R35, R38 ;  /* 0x000000262309723e */ /* 0x000fc400000000ff */
[----:B0-----:R-:W-:Y:S02]  /*10330*/  F2FP.F16.F32.PACK_AB R10, R33, R36 ;  /* 0x00000024210a723e */ /* 0x001fe400000000ff */
[----:B------:R-:W-:Y:S02]  /*10340*/  F2FP.F16.F32.PACK_AB R11, R31, R34 ;  /* 0x000000221f0b723e */ /* 0x000fe400000000ff */
[----:B------:R-:W-:Y:S02]  /*10350*/  F2FP.F16.F32.PACK_AB R12, R29, R30 ;  /* 0x0000001e1d0c723e */ /* 0x000fe400000000ff */
[----:B------:R-:W-:Y:S02]  /*10360*/  F2FP.F16.F32.PACK_AB R13, R27, R32 ;  /* 0x000000201b0d723e */ /* 0x000fe400000000ff */
[----:B------:R-:W-:Y:S02]  /*10370*/  F2FP.F16.F32.PACK_AB R14, R3, R26 ;  /* 0x0000001a030e723e */ /* 0x000fe400000000ff */
[----:B------:R-:W-:-:S02]  /*10380*/  F2FP.F16.F32.PACK_AB R15, R119, R0 ;  /* 0x00000000770f723e */ /* 0x000fc400000000ff */
[----:B------:R-:W-:Y:S02]  /*10390*/  ISETP.NE.U32.AND P0, PT, RZ, UR4, PT ;  /* 0x00000004ff007c0c */ /* 0x000fe4000bf05070 */
        /* <DEDUP_REMOVED lines=17> */
[----:B--2---:R-:W-:-:S02]  /*104b0*/  SHF.R.S32.HI R29, RZ, 0x1f, R60 ;  /* 0x0000001fff1d7819 */ /* 0x004fc4000001143c */
[----:B---3--:R-:W-:Y:S01]  /*104c0*/  SHF.R.S32.HI R34, RZ, 0x1f, R3 ;  /* 0x0000001fff227819 */ /* 0x008fe20000011403 */
[----:B0-----:R-:W-:Y:S06]  /*104d0*/  @P1 BRA `(.L_x_12509) ;  /* 0x0000000000101947 */ /* 0x001fec0003800000 */
[----:B------:R-:W-:Y:S05]  /*104e0*/  @!P0 BRA `(.L_x_12509) ;  /* 0x00000000000c8947 */ /* 0x000fea0003800000 */
[----:B------:R-:W2:Y:S04]  /*104f0*/  LDG.E R5, desc[UR40][R30.64] ;  /* 0x000000281e057981 */ /* 0x000ea8000c1e1900 */
[----:B-----5:R-:W2:Y:S02]  /*10500*/  LDG.E R0, desc[UR40][R30.64+0x4] ;  /* 0x000004281e007981 */ /* 0x020ea4000c1e1900 */
[----:B--2---:R-:W-:-:S07]  /*10510*/  IMAD.IADD R0, R0, 0x1, -R5 ;  /* 0x0000000100007824 */ /* 0x004fce00078e0a05 */
.L_x_12509:
[----:B------:R-:W2:Y:S01]  /*10520*/  LDL R9, [R1+0x28] ;  /* 0x0000280001097983 */ /* 0x000ea20000100800 */
[----:B------:R-:W-:-:S03]  /*10530*/  ULDC.64 UR4, c[0x0][0xb70] ;  /* 0x0002dc0000047ab9 */ /* 0x000fc60000000a00 */
[----:B------:R-:W3:Y:S01]  /*10540*/  LDL R38, [R1+0x34] ;  /* 0x0000340001267983 */ /* 0x000ee20000100800 */
[----:B------:R-:W-:Y:S02]  /*10550*/  IMAD.MOV.U32 R4, RZ, RZ, R3 ;  /* 0x000000ffff047224 */ /* 0x000fe400078e0003 */
[----:B------:R-:W-:Y:S01]  /*10560*/  IMAD.MOV.U32 R5, RZ, RZ, R34 ;  /* 0x000000ffff057224 */ /* 0x000fe200078e0022 */
[----:B------:R-:W2:Y:S01]  /*10570*/  LDL.LU R37, [R1+0x3c] ;  /* 0x00003c0001257983 */ /* 0x000ea20000300800 */
[----:B------:R-:W-:Y:S01]  /*10580*/  IMAD R6, R29, UR4, RZ ;  /* 0x000000041d067c24 */ /* 0x000fe2000f8e02ff */
[----:B------:R-:W-:Y:S01]  /*10590*/  SEL R36, R56, RZ, !P0 ;  /* 0x000000ff38247207 */ /* 0x000fe20004000000 */
[C---:B------:R-:W-:Y:S01]  /*105a0*/  IMAD.WIDE.U32 R4, R60.reuse, UR4, R4 ;  /* 0x000000043c047c25 */ /* 0x040fe2000f8e0004 */
[----:B------:R-:W0:Y:S01]  /*105b0*/  S2R R8, SR_TID.X ;  /* 0x0000000000087919 */ /* 0x000e220000002100 */
[----:B------:R-:W-:Y:S01]  /*105c0*/  SEL R35, R59, RZ, !P0 ;  /* 0x000000ff3b237207 */ /* 0x000fe20004000000 */
[----:B------:R-:W-:Y:S01]  /*105d0*/  ULDC.64 UR6, c[0x0][0xae0] ;  /* 0x0002b80000067ab9 */ /* 0x000fe20000000a00 */
[----:B------:R-:W-:Y:S01]  /*105e0*/  IMAD R7, R60, UR5, R6 ;  /* 0x000000053c077c24 */ /* 0x000fe2000f8e0206 */
[----:B------:R-:W-:-:S02]  /*105f0*/  ULDC.64 UR4, c[0x0][0xb78] ;  /* 0x0002de0000047ab9 */ /* 0x000fc40000000a00 */
[----:B------:R-:W-:Y:S02]  /*10600*/  IMAD R6, R36, UR4, RZ ;  /* 0x0000000424067c24 */ /* 0x000fe4000f8e02ff */
[----:B------:R-:W-:Y:S02]  /*10610*/  IMAD.IADD R5, R5, 0x1, R7 ;  /* 0x0000000105057824 */ /* 0x000fe400078e0207 */
[C---:B------:R-:W-:Y:S02]  /*10620*/  IMAD R6, R35.reuse, UR5, R6 ;  /* 0x0000000523067c24 */ /* 0x040fe4000f8e0206 */
[----:B------:R-:W-:Y:S01]  /*10630*/  IMAD.WIDE.U32 R4, R35, UR4, R4 ;  /* 0x0000000423047c25 */ /* 0x000fe2000f8e0004 */
[----:B------:R-:W-:Y:S01]  /*10640*/  ULDC.64 UR4, c[0x0][0xb40] ;  /* 0x0002d00000047ab9 */ /* 0x000fe20000000a00 */
[----:B------:R-:W-:Y:S02]  /*10650*/  BSSY B1, `(.L_x_12510) ;  /* 0x000005c000017945 */ /* 0x000fe40003800000 */
[----:B---3--:R-:W-:-:S02]  /*10660*/  IMAD R7, R20, 0x40, R38 ;  /* 0x0000004014077824 */ /* 0x008fc400078e0226 */
[----:B--2---:R-:W-:Y:S01]  /*10670*/  IMAD R11, R37, 0xc0, R9 ;  /* 0x000000c0250b7824 */ /* 0x004fe200078e0209 */
[----:B0-----:R-:W-:Y:S01]  /*10680*/  IADD3 R9, R8, -0x80, RZ ;  /* 0xffffff8008097810 */ /* 0x001fe20007ffe0ff */
[----:B------:R-:W-:-:S03]  /*10690*/  IMAD.WIDE R24, R7, 0x2, R24 ;  /* 0x0000000207187825 */ /* 0x000fc600078e0218 */
[----:B------:R-:W-:Y:S02]  /*106a0*/  SHF.R.S32.HI R8, RZ, 0x1f, R9 ;  /* 0x0000001fff087819 */ /* 0x000fe40000011409 */
[----:B------:R-:W-:Y:S02]  /*106b0*/  IADD3 R4, P1, R11, R4, RZ ;  /* 0x000000040b047210 */ /* 0x000fe40007f3e0ff */
[----:B------:R-:W-:Y:S02]  /*106c0*/  LEA.HI R8, R8, R9, RZ, 0x7 ;  /* 0x0000000908087211 */ /* 0x000fe400078f38ff */
[----:B------:R-:W-:Y:S02]  /*106d0*/  LEA R32, P2, R4, UR4, 0x2 ;  /* 0x0000000404207c11 */ /* 0x000fe4000f8410ff */
[----:B------:R-:W-:Y:S02]  /*106e0*/  LOP3.LUT R8, R8, 0xffffff80, RZ, 0xc0, !PT ;  /* 0xffffff8008087812 */ /* 0x000fe400078ec0ff */
[----:B------:R-:W-:-:S03]  /*106f0*/  IADD3 R7, P4, R24, 0x4800, RZ ;  /* 0x0000480018077810 */ /* 0x000fc60007f9e0ff */
[----:B------:R-:W-:Y:S01]  /*10700*/  IMAD.IADD R8, R9, 0x1, -R8 ;  /* 0x0000000109087824 */ /* 0x000fe200078e0a08 */
[----:B------:R-:W-:Y:S01]  /*10710*/  SHF.R.S32.HI R9, RZ, 0x1f, R11 ;  /* 0x0000001fff097819 */ /* 0x000fe2000001140b */
[----:B------:R-:W-:-:S03]  /*10720*/  IMAD.X R27, RZ, RZ, R25, P4 ;  /* 0x000000ffff1b7224 */ /* 0x000fc600020e0619 */
[----:B------:R-:W-:Y:S02]  /*10730*/  LOP3.LUT P0, RZ, R8, 0x3, RZ, 0xc0, !PT ;  /* 0x0000000308ff7812 */ /* 0x000fe4000780c0ff */
[----:B------:R-:W-:Y:S01]  /*10740*/  IADD3.X R9, R9, R5, R6, P1, !PT ;  /* 0x0000000509097210 */ /* 0x000fe20000ffe406 */
[C---:B------:R-:W-:Y:S01]  /*10750*/  VIADD R5, R11.reuse, 0x8 ;  /* 0x000000080b057836 */ /* 0x040fe20000000000 */
[----:B-----5:R-:W-:Y:S02]  /*10760*/  ISETP.GE.OR P1, PT, R11, R0, P0 ;  /* 0x000000000b00720c */ /* 0x020fe40000726670 */
[----:B------:R-:W-:Y:S01]  /*10770*/  LEA.HI.X R33, R4, UR5, R9, 0x2, P2 ;  /* 0x0000000504217c11 */ /* 0x000fe200090f1409 */
[----:B------:R-:W-:Y:S01]  /*10780*/  ULDC.64 UR4, c[0x0][0xaa0] ;  /* 0x0002a80000047ab9 */ /* 0x000fe20000000a00 */
[C---:B------:R-:W-:Y:S02]  /*10790*/  IADD3 R15, P2, R24.reuse, 0x1800, RZ ;  /* 0x00001800180f7810 */ /* 0x040fe40007f5e0ff */
[----:B------:R-:W-:-:S02]  /*107a0*/  IADD3 R11, P3, R24, 0x3000, RZ ;  /* 0x00003000180b7810 */ /* 0x000fc40007f7e0ff */
[----:B------:R-:W-:Y:S01]  /*107b0*/  ISETP.GE.OR P0, PT, R5, R0, P0 ;  /* 0x000000000500720c */ /* 0x000fe20000706670 */
[--C-:B------:R-:W-:Y:S01]  /*107c0*/  IMAD.X R9, RZ, RZ, R25.reuse, P2 ;  /* 0x000000ffff097224 */ /* 0x100fe200010e0619 */
[----:B------:R-:W-:Y:S01]  /*107d0*/  LOP3.LUT R5, R24, 0x380, RZ, 0xc0, !PT ;  /* 0x0000038018057812 */ /* 0x000fe200078ec0ff */
[----:B------:R-:W-:Y:S01]  /*107e0*/  IMAD.X R13, RZ, RZ, R25, P3 ;  /* 0x000000ffff0d7224 */ /* 0x000fe200018e0619 */
[----:B------:R-:W-:Y:S01]  /*107f0*/  LOP3.LUT R8, R15, 0x380, RZ, 0xc0, !PT ;  /* 0x000003800f087812 */ /* 0x000fe200078ec0ff */
[----:B------:R-:W-:Y:S01]  /*10800*/  IMAD.MOV.U32 R30, RZ, RZ, R38 ;  /* 0x000000ffff1e7224 */ /* 0x000fe200078e0026 */
[----:B------:R-:W-:Y:S01]  /*10810*/  LOP3.LUT R10, R11, 0x380, RZ, 0xc0, !PT ;  /* 0x000003800b0a7812 */ /* 0x000fe200078ec0ff */
[----:B------:R-:W-:Y:S01]  /*10820*/  @!P1 STG.E desc[UR40][R32.64], R21 ;  /* 0x0000001520009986 */ /* 0x000fe2000c101928 */
[----:B------:R-:W-:Y:S02]  /*10830*/  LOP3.LUT R6, R7, 0x380, RZ, 0xc0, !PT ;  /* 0x0000038007067812 */ /* 0x000fe400078ec0ff */
[----:B------:R-:W-:-:S02]  /*10840*/  SHF.R.U64 R5, R5, 0x3, RZ ;  /* 0x0000000305057819 */ /* 0x000fc400000012ff */
[----:B------:R-:W-:Y:S02]  /*10850*/  SHF.R.U64 R8, R8, 0x3, RZ ;  /* 0x0000000308087819 */ /* 0x000fe400000012ff */
[----:B------:R-:W-:Y:S01]  /*10860*/  SHF.R.S32.HI R31, RZ, 0x1f, R38 ;  /* 0x0000001fff1f7819 */ /* 0x000fe20000011426 */
[----:B------:R-:W-:Y:S01]  /*10870*/  IMAD R34, R34, UR4, RZ ;  /* 0x0000000422227c24 */ /* 0x000fe2000f8e02ff */
[----:B------:R-:W-:Y:S01]  /*10880*/  SHF.R.U64 R10, R10, 0x3, RZ ;  /* 0x000000030a0a7819 */ /* 0x000fe200000012ff */
[----:B------:R0:W-:Y:S01]  /*10890*/  @!P0 STG.E desc[UR40][R32.64+0x20], R28 ;  /* 0x0000201c20008986 */ /* 0x0001e2000c101928 */
[----:B------:R-:W-:Y:S02]  /*108a0*/  SHF.R.U64 R6, R6, 0x3, RZ ;  /* 0x0000000306067819 */ /* 0x000fe400000012ff */
[----:B------:R-:W-:Y:S02]  /*108b0*/  LOP3.LUT R4, R5, R24, RZ, 0x3c, !PT ;  /* 0x0000001805047212 */ /* 0x000fe400078e3cff */
[----:B------:R-:W-:-:S02]  /*108c0*/  MOV R5, R25 ;  /* 0x0000001900057202 */ /* 0x000fc40000000f00 */
[----:B------:R-:W-:Y:S02]  /*108d0*/  LOP3.LUT R8, R8, R15, RZ, 0x3c, !PT ;  /* 0x0000000f08087212 */ /* 0x000fe400078e3cff */
[----:B------:R-:W-:Y:S02]  /*108e0*/  LOP3.LUT R12, R10, R11, RZ, 0x3c, !PT ;  /* 0x0000000b0a0c7212 */ /* 0x000fe400078e3cff */
[----:B------:R-:W-:Y:S01]  /*108f0*/  LOP3.LUT R26, R6, R7, RZ, 0x3c, !PT ;  /* 0x00000007061a7212 */ /* 0x000fe200078e3cff */
[----:B------:R-:W-:Y:S01]  /*10900*/  IMAD.WIDE.U32 R30, R3, UR4, R30 ;  /* 0x00000004031e7c25 */ /* 0x000fe2000f8e001e */
[----:B------:R-:W5:Y:S01]  /*10910*/  LD.E.128 R4, desc[UR40][R4.64] ;  /* 0x0000002804047980 */ /* 0x000f62000c101d00 */
[----:B------:R-:W-:-:S03]  /*10920*/  ULDC UR4, c[0x0][0xa8c] ;  /* 0x0002a30000047ab9 */ /* 0x000fc60000000800 */
[----:B------:R-:W5:Y:S01]  /*10930*/  LD.E.128 R8, desc[UR40][R8.64] ;  /* 0x0000002808087980 */ /* 0x000f62000c101d00 */
[----:B------:R-:W-:-:S03]  /*10940*/  IMAD R3, R3, UR5, R34 ;  /* 0x0000000503037c24 */ /* 0x000fc6000f8e0222 */
[----:B------:R-:W5:Y:S04]  /*10950*/  LD.E.128 R12, desc[UR40][R12.64] ;  /* 0x000000280c0c7980 */ /* 0x000f68000c101d00 */
[----:B------:R-:W5:Y:S01]  /*10960*/  LD.E.128 R24, desc[UR40][R26.64] ;  /* 0x000000281a187980 */ /* 0x000f62000c101d00 */
[----:B------:R-:W-:Y:S01]  /*10970*/  IMAD.IADD R31, R31, 0x1, R3 ;  /* 0x000000011f1f7824 */ /* 0x000fe200078e0203 */
[----:B------:R-:W-:Y:S01]  /*10980*/  ISETP.GE.AND P0, PT, R38, UR4, PT ;  /* 0x0000000426007c0c */ /* 0x000fe2000bf06270 */
[----:B0-----:R-:W-:Y:S01]  /*10990*/  IMAD R32, R37, -0xc0, R0 ;  /* 0xffffff4025207824 */ /* 0x001fe200078e0200 */
[----:B------:R-:W-:Y:S01]  /*109a0*/  @!PT LDS RZ, [RZ] ;  /* 0x00000000fffff984 */ /* 0x000fe20000000800 */
[----:B------:R-:W-:Y:S01]  /*109b0*/  @!PT LDS RZ, [RZ] ;  /* 0x00000000fffff984 */ /* 0x000fe20000000800 */
[----:B------:R-:W-:Y:S01]  /*109c0*/  @!PT LDS RZ, [RZ] ;  /* 0x00000000fffff984 */ /* 0x000fe20000000800 */
[----:B------:R-:W-:Y:S01]  /*109d0*/  @!PT LDS RZ, [RZ] ;  /* 0x00000000fffff984 */ /* 0x000fe20000000800 */
[----:B------:R0:W-:Y:S06]  /*109e0*/  MEMBAR.ALL.CTA ;  /* 0x0000000000007992 */ /* 0x0001ec0000008000 */
[----:B0-----:R-:W0:Y:S01]  /*109f0*/  FENCE.VIEW.ASYNC.S ;  /* 0x00000000000073c6 */ /* 0x001e220000000000 */
[C---:B------:R-:W-:Y:S01]  /*10a00*/  VIADD R3, R20.reuse, 0x30 ;  /* 0x0000003014037836 */ /* 0x040fe20000000000 */
[----:B------:R-:W-:Y:S01]  /*10a10*/  ULDC.64 UR4, c[0x0][0xae8] ;  /* 0x0002ba0000047ab9 */ /* 0x000fe20000000a00 */
[----:B------:R-:W-:-:S02]  /*10a20*/  VIADD R21, R20, 0x60 ;  /* 0x0000006014157836 */ /* 0x000fc40000000000 */
[----:B------:R-:W-:Y:S01]  /*10a30*/  VIADD R0, R20, 0x90 ;  /* 0x0000009014007836 */ /* 0x000fe20000000000 */
[-C--:B------:R-:W-:Y:S01]  /*10a40*/  ISETP.GE.OR P3, PT, R3, R32.reuse, P0 ;  /* 0x000000200300720c */ /* 0x080fe20000766670 */
[----:B------:R-:W-:Y:S01]  /*10a50*/  IMAD R28, R29, UR6, RZ ;  /* 0x000000061d1c7c24 */ /* 0x000fe2000f8e02ff */
[-C--:B------:R-:W-:Y:S01]  /*10a60*/  ISETP.GE.OR P1, PT, R21, R32.reuse, P0 ;  /* 0x000000201500720c */ /* 0x080fe20000726670 */
[----:B------:R-:W-:Y:S01]  /*10a70*/  IMAD R3, R36, UR4, RZ ;  /* 0x0000000424037c24 */ /* 0x000fe2000f8e02ff */
[-C--:B------:R-:W-:Y:S01]  /*10a80*/  ISETP.GE.OR P2, PT, R0, R32.reuse, P0 ;  /* 0x000000200000720c */ /* 0x080fe20000746670 */
[----:B------:R-:W-:Y:S01]  /*10a90*/  IMAD R33, R60, UR7, R28 ;  /* 0x000000073c217c24 */ /* 0x000fe2000f8e021c */
[----:B------:R-:W-:Y:S01]  /*10aa0*/  ISETP.GE.OR P0, PT, R20, R32, P0 ;  /* 0x000000201400720c */ /* 0x000fe20000706670 */
[----:B------:R-:W-:Y:S01]  /*10ab0*/  IMAD.WIDE.U32 R28, R60, UR6, R30 ;  /* 0x000000063c1c7c25 */ /* 0x000fe2000f8e001e */
[----:B------:R-:W-:Y:S02]  /*10ac0*/  IADD3 R0, R2, 0x16820, RZ ;  /* 0x0001682002007810 */ /* 0x000fe40007ffe0ff */
[----:B------:R-:W-:Y:S01]  /*10ad0*/  SHF.R.S32.HI R21, RZ, 0x1f, R20 ;  /* 0x0000001fff157819 */ /* 0x000fe20000011414 */
[----:B------:R-:W-:Y:S01]  /*10ae0*/  IMAD.IADD R29, R29, 0x1, R33 ;  /* 0x000000011d1d7824 */ /* 0x000fe200078e0221 */
[----:B------:R-:W-:Y:S01]  /*10af0*/  PRMT R0, RZ, 0x654, R0 ;  /* 0x00000654ff007816 */ /* 0x000fe20000000000 */
[----:B------:R-:W-:-:S02]  /*10b00*/  IMAD R3, R35, UR5, R3 ;  /* 0x0000000523037c24 */ /* 0x000fc4000f8e0203 */
[----:B------:R-:W-:Y:S01]  /*10b10*/  IMAD.WIDE.U32 R32, R35, UR4, R28 ;  /* 0x0000000423207c25 */ /* 0x000fe2000f8e001c */
[----:B0-----:R0:W-:Y:S03]  /*10b20*/  SYNCS.ARRIVE.TRANS64.RED.A1T0 RZ, [R0+URZ], RZ ;  /* 0x000000ff00ff79a7 */ /* 0x0011e6000810043f */
        /* <DEDUP_REMOVED lines=14> */
.L_x_12511:
[----:B------:R-:W-:Y:S05]  /*10c10*/  BSYNC B1 ;  /* 0x0000000000017941 */ /* 0x000fea0003800000 */
.L_x_12510:
        /* <DEDUP_REMOVED lines=15> */
.L_x_12513:
[----:B------:R-:W-:Y:S05]  /*10d10*/  BSYNC B1 ;  /* 0x0000000000017941 */ /* 0x000fea0003800000 */
.L_x_12512:
        /* <DEDUP_REMOVED lines=15> */
.L_x_12515:
[----:B------:R-:W-:Y:S05]  /*10e10*/  BSYNC B1 ;  /* 0x0000000000017941 */ /* 0x000fea0003800000 */
.L_x_12514:
        /* <DEDUP_REMOVED lines=15> */
.L_x_12508:
        /* <DEDUP_REMOVED lines=21> */
.L_x_12517:
[----:B------:R-:W2:Y:S04]  /*11060*/  LDL R15, [R1+0x34] ;  /* 0x00003400010f7983 */ /* 0x000ea80000100800 */
[----:B------:R-:W3:Y:S04]  /*11070*/  LDL R14, [R1+0x30] ;  /* 0x00003000010e7983 */ /* 0x000ee80000100800 */
[----:B------:R4:W5:Y:S01]  /*11080*/  LDL R13, [R1+0x3c] ;  /* 0x00003c00010d7983 */ /* 0x0009620000100800 */
[----:B------:R-:W-:Y:S01]  /*11090*/  BSSY B1, `(.L_x_12518) ;  /* 0x000001d000017945 */ /* 0x000fe20003800000 */
[----:B-1----:R-:W-:-:S02]  /*110a0*/  SEL R11, R59, RZ, !P0 ;  /* 0x000000ff3b0b7207 */ /* 0x002fc40004000000 */
[----:B------:R-:W-:Y:S02]  /*110b0*/  SEL R10, R56, RZ, !P0 ;  /* 0x000000ff380a7207 */ /* 0x000fe40004000000 */
[----:B-----5:R-:W-:Y:S02]  /*110c0*/  SHF.R.S32.HI R8, RZ, 0x1f, R3 ;  /* 0x0000001fff087819 */ /* 0x020fe40000011403 */
[----:B--2---:R-:W-:Y:S02]  /*110d0*/  SHF.R.S32.HI R12, RZ, 0x1f, R15 ;  /* 0x0000001fff0c7819 */ /* 0x004fe4000001140f */
[----:B---3--:R-:W-:Y:S01]  /*110e0*/  SHF.R.S32.HI R9, RZ, 0x1f, R14 ;  /* 0x0000001fff097819 */ /* 0x008fe2000001140e */
[----:B----4-:R-:W-:Y:S06]  /*110f0*/  @P2 BRA `(.L_x_12519) ;  /* 0x0000000000582947 */ /* 0x010fec0003800000 */
[----:B0-----:R-:W0:Y:S02]  /*11100*/  S2R R4, SR_TID.X ;  /* 0x0000000000047919 */ /* 0x001e240000002100 */
[----:B0-----:R-:W-:-:S04]  /*11110*/  IMAD R4, R13, 0xc0, R4 ;  /* 0x000000c00d047824 */ /* 0x001fc800078e0204 */
        /* <DEDUP_REMOVED lines=20> */
.L_x_12519:
[----:B------:R-:W-:Y:S05]  /*11260*/  BSYNC B1 ;  /* 0x0000000000017941 */ /* 0x000fea0003800000 */
.L_x_12518:
[----:B------:R-:W-:Y:S01]  /*11270*/  ULDC.64 UR4, c[0x0][0xaa0] ;  /* 0x0002a80000047ab9 */ /* 0x000fe20000000a00 */
[----:B0-----:R-:W-:Y:S01]  /*11280*/  IMAD.MOV.U32 R4, RZ, RZ, R15 ;  /* 0x000000ffff047224 */ /* 0x001fe200078e000f */
[----:B------:R-:W-:Y:S01]  /*11290*/  ULDC.64 UR6, c[0x0][0xae0] ;  /* 0x0002b80000067ab9 */ /* 0x000fe20000000a00 */
[----:B-1----:R-:W-:Y:S01]  /*112a0*/  IMAD.MOV.U32 R5, RZ, RZ, R12 ;  /* 0x000000ffff057224 */ /* 0x002fe200078e000c */
[----:B------:R-:W-:Y:S01]  /*112b0*/  SHF.R.S32.HI R21, RZ, 0x1f, R20 ;  /* 0x0000001fff157819 */ /* 0x000fe20000011414 */
[----:B------:R-:W-:Y:S01]  /*112c0*/  IMAD R6, R8, UR4, RZ ;  /* 0x0000000408067c24 */ /* 0x000fe2000f8e02ff */
[----:B------:R-:W-:Y:S01]  /*112d0*/  BSSY B1, `(.L_x_12520) ;  /* 0x0000024000017945 */ /* 0x000fe20003800000 */
[----:B------:R-:W-:Y:S01]  /*112e0*/  IMAD.WIDE.U32 R4, R3, UR4, R4 ;  /* 0x0000000403047c25 */ /* 0x000fe2000f8e0004 */
[----:B------:R-:W-:Y:S02]  /*112f0*/  ULDC UR4, c[0x0][0xa8c] ;  /* 0x0002a30000047ab9 */ /* 0x000fe40000000800 */
[----:B------:R-:W-:Y:S01]  /*11300*/  ISETP.GE.AND P0, PT, R15, UR4, PT ;  /* 0x000000040f007c0c */ /* 0x000fe2000bf06270 */
[----:B------:R-:W-:Y:S01]  /*11310*/  IMAD R3, R3, UR5, R6 ;  /* 0x0000000503037c24 */ /* 0x000fe2000f8e0206 */
[----:B------:R-:W-:Y:S01]  /*11320*/  ULDC.64 UR4, c[0x0][0xae8] ;  /* 0x0002ba0000047ab9 */ /* 0x000fe20000000a00 */
[----:B------:R-:W-:-:S02]  /*11330*/  VIADD R6, R20, 0x30 ;  /* 0x0000003014067836 */ /* 0x000fc40000000000 */
[----:B------:R-:W-:Y:S01]  /*11340*/  IMAD R7, R13, -0xc0, R0 ;  /* 0xffffff400d077824 */ /* 0x000fe200078e0200 */
[----:B------:R-:W-:Y:S01]  /*11350*/  IADD3 R0, R20, 0x60, RZ ;  /* 0x0000006014007810 */ /* 0x000fe20007ffe0ff */
[----:B------:R-:W-:Y:S02]  /*11360*/  IMAD.IADD R5, R5, 0x1, R3 ;  /* 0x0000000105057824 */ /* 0x000fe400078e0203 */
[----:B------:R-:W-:Y:S01]  /*11370*/  IMAD R3, R9, UR6, RZ ;  /* 0x0000000609037c24 */ /* 0x000fe2000f8e02ff */
[-C--:B------:R-:W-:Y:S01]  /*11380*/  ISETP.GE.OR P3, PT, R6, R7.reuse, P0 ;  /* 0x000000070600720c */ /* 0x080fe20000766670 */
[----:B------:R-:W-:Y:S01]  /*11390*/  VIADD R6, R20, 0x90 ;  /* 0x0000009014067836 */ /* 0x000fe20000000000 */
[-C--:B------:R-:W-:Y:S01]  /*113a0*/  ISETP.GE.OR P1, PT, R0, R7.reuse, P0 ;  /* 0x000000070000720c */ /* 0x080fe20000726670 */
[C---:B------:R-:W-:Y:S02]  /*113b0*/  IMAD R3, R14.reuse, UR7, R3 ;  /* 0x000000070e037c24 */ /* 0x040fe4000f8e0203 */
[----:B------:R-:W-:Y:S01]  /*113c0*/  IMAD.WIDE.U32 R4, R14, UR6, R4 ;  /* 0x000000060e047c25 */ /* 0x000fe2000f8e0004 */
[----:B------:R-:W-:-:S02]  /*113d0*/  ISETP.GE.OR P2, PT, R6, R7, P0 ;  /* 0x000000070600720c */ /* 0x000fc40000746670 */
[----:B------:R-:W-:Y:S01]  /*113e0*/  ISETP.GE.OR P0, PT, R20, R7, P0 ;  /* 0x000000071400720c */ /* 0x000fe20000706670 */
        /* <DEDUP_REMOVED lines=18> */
.L_x_12521:
[----:B------:R-:W-:Y:S05]  /*11510*/  BSYNC B1 ;  /* 0x0000000000017941 */ /* 0x000fea0003800000 */
.L_x_12520:
[----:B------:R-:W-:Y:S04]  /*11520*/  BSSY B1, `(.L_x_12522) ;  /* 0x000000f000017945 */ /* 0x000fe80003800000 */
[----:B------:R-:W-:Y:S05]  /*11530*/  @P3 BRA `(.L_x_12523) ;  /* 0x0000000000343947 */ /* 0x000fea0003800000 */
[----:B------:R-:W-:Y:S01]  /*11540*/  IADD3 R3, P0, R20, 0x30, RZ ;  /* 0x0000003014037810 */ /* 0x000fe20007f1e0ff */
[----:B------:R-:W-:Y:S01]  /*11550*/  ULDC.64 UR4, c[0x0][0xad8] ;  /* 0x0002b60000047ab9 */ /* 0x000fe20000000a00 */
[----:B------:R-:W-:Y:S02]  /*11560*/  IMAD.MOV.U32 R4, RZ, RZ, R6 ;  /* 0x000000ffff047224 */ /* 0x000fe400078e0006 */
[----:B------:R-:W-:Y:S01]  /*11570*/  IADD3.X R0, RZ, R21, RZ, P0, !PT ;  /* 0x00000015ff007210 */ /* 0x000fe200007fe4ff */
[----:B------:R-:W-:-:S04]  /*11580*/  IMAD.MOV.U32 R5, RZ, RZ, R9 ;  /* 0x000000ffff057224 */ /* 0x000fc800078e0009 */
[----:B------:R-:W-:Y:S02]  /*11590*/  IMAD R0, R0, UR4, RZ ;  /* 0x0000000400007c24 */ /* 0x000fe4000f8e02ff */
[----:B------:R-:W-:-:S04]  /*115a0*/  IMAD.WIDE.U32 R4, R3, UR4, R4 ;  /* 0x0000000403047c25 */ /* 0x000fc8000f8e0004 */
[----:B------:R-:W-:Y:S01]  /*115b0*/  IMAD R3, R3, UR5, R0 ;  /* 0x0000000503037c24 */ /* 0x000fe2000f8e0200 */
[----:B------:R-:W-:Y:S02]  /*115c0*/  ULDC.64 UR4, c[0x0][0xa80] ;  /* 0x0002a00000047ab9 */ /* 0x000fe40000000a00 */
[----:B0-----:R-:W-:Y:S01]  /*115d0*/  LEA R10, P0, R4, UR4, 0x1 ;  /* 0x00000004040a7c11 */ /* 0x001fe2000f8008ff */
[----:B------:R-:W-:-:S05]  /*115e0*/  IMAD.IADD R3, R5, 0x1, R3 ;  /* 0x0000000105037824 */ /* 0x000fca00078e0203 */
[----:B------:R-:W-:-:S05]  /*115f0*/  LEA.HI.X R11, R4, UR5, R3, 0x1, P0 ;  /* 0x00000005040b7c11 */ /* 0x000fca00080f0c03 */
[----:B------:R1:W-:Y:S02]  /*11600*/  STG.E.128 desc[UR40][R10.64], RZ ;  /* 0x000000ff0a007986 */ /* 0x0003e4000c101d28 */
.L_x_12523:
[----:B------:R-:W-:Y:S05]  /*11610*/  BSYNC B1 ;  /* 0x0000000000017941 */ /* 0x000fea0003800000 */
.L_x_12522:
        /* <DEDUP_REMOVED lines=11> */
[----:B01----:R-:W-:Y:S02]  /*116d0*/  LEA R10, P0, R4, UR4, 0x1 ;  /* 0x00000004040a7c11 */ /* 0x003fe4000f8008ff */
[----:B------:R-:W-:-:S04]  /*116e0*/  IADD3 R3, R5, R3, RZ ;  /* 0x0000000305037210 */ /* 0x000fc80007ffe0ff */
[----:B------:R-:W-:-:S05]  /*116f0*/  LEA.HI.X R11, R4, UR5, R3, 0x1, P0 ;  /* 0x00000005040b7c11 */ /* 0x000fca00080f0c03 */
[----:B------:R2:W-:Y:S02]  /*11700*/  STG.E.128 desc[UR40][R10.64], RZ ;  /* 0x000000ff0a007986 */ /* 0x0005e4000c101d28 */
.L_x_12525:
[----:B------:R-:W-:Y:S05]  /*11710*/  BSYNC B1 ;  /* 0x0000000000017941 */ /* 0x000fea0003800000 */
.L_x_12524:
        /* <DEDUP_REMOVED lines=14> */
.L_x_12516:
[----:B------:R-:W-:Y:S05]  /*11800*/  BSYNC B0 ;  /* 0x0000000000007941 */ /* 0x000fea0003800000 */
.L_x_12507:
[----:B------:R-:W-:Y:S02]  /*11810*/  ULDC UR4, c[0x0][0xc14] ;  /* 0x0003050000047ab9 */ /* 0x000fe40000000800 */
[----:B------:R-:W-:-:S13]  /*11820*/  ISETP.GE.AND P0, PT, R155, UR4, PT ;  /* 0x000000049b007c0c */ /* 0x000fda000bf06270 */
[----:B------:R-:W-:Y:S05]  /*11830*/  @!P0 BRA `(.L_x_12526) ;  /* 0xfffffef400f08947 */ /* 0x000fea000383ffff */
[----:B------:R-:W-:Y:S05]  /*11840*/  BRA `(.L_x_12371) ;  /* 0x0000004c00cc7947 */ /* 0x000fea0003800000 */
.L_x_12369:
[----:B------:R-:W-:-:S08]  /*11850*/  NOP ;  /* 0x0000000000007918 */ /* 0x000fd00000000000 */
[----:B--2---:R-:W0:-:S00]  /*11860*/  USETMAXREG.DEALLOC.CTAPOOL 0x20 ;  /* 0x00000020000079c8 */ /* 0x004e0000080e0500 */
        /* <DEDUP_REMOVED lines=56> */
[----:B------:R-:W-:Y:S01]  /*11bf0*/  MOV R4, R3 ;  /* 0x0000000300047202 */ /* 0x000fe20000000f00 */
[----:B------:R-:W-:Y:S01]  /*11c00*/  IMAD.MOV.U32 R19, RZ, RZ, RZ ;  /* 0x000000ffff137224 */ /* 0x000fe200078e00ff */
[----:B------:R-:W-:Y:S01]  /*11c10*/  ULDC UR5, c[0x0][0xc14] ;  /* 0x0003050000057ab9 */ /* 0x000fe20000000800 */
[----:B------:R-:W-:Y:S01]  /*11c20*/  ULDC UR7, c[0x0][0xc14] ;  /* 0x0003050000077ab9 */ /* 0x000fe20000000800 */
[----:B------:R-:W-:-:S05]  /*11c30*/  ULDC UR4, c[0x0][0xc10] ;  /* 0x0003040000047ab9 */ /* 0x000fca0000000800 */
.L_x_12531:
        /* <DEDUP_REMOVED lines=14> */
.L_x_12530:
[----:B------:R-:W-:Y:S05]  /*11d20*/  BSYNC B0 ;  /* 0x0000000000007941 */ /* 0x000fea0003800000 */
.L_x_12529:
[----:B0----5:R-:W0:Y:S01]  /*11d30*/  SHFL.UP PT, R2, R0, 0x1, RZ ;  /* 0x0420000000027989 */ /* 0x021e2200000e00ff */
[C---:B------:R-:W-:Y:S02]  /*11d40*/  ISETP.NE.AND P0, PT, R28.reuse, RZ, PT ;  /* 0x000000ff1c00720c */ /* 0x040fe40003f05270 */
[----:B------:R-:W-:Y:S02]  /*11d50*/  ISETP.GE.U32.AND P1, PT, R28, 0x2, PT ;  /* 0x000000021c00780c */ /* 0x000fe40003f26070 */
        /* <DEDUP_REMOVED lines=23> */
.L_x_12527:
        /* <DEDUP_REMOVED lines=21> */
.L_x_12532:
[----:B-1----:R-:W-:Y:S01]  /*12020*/  IMAD R16, R16, UR4, R8 ;  /* 0x0000000410107c24 */ /* 0x002fe2000f8e0208 */
[----:B------:R-:W-:Y:S01]  /*12030*/  IABS R10, R4 ;  /* 0x00000004000a7213 */ /* 0x000fe20000000000 */
[----:B------:R-:W-:Y:S02]  /*12040*/  IMAD R9, R9, R6, RZ ;  /* 0x0000000609097224 */ /* 0x000fe400078e02ff */
[----:B------:R-:W-:Y:S01]  /*12050*/  IMAD.MOV.U32 R2, RZ, RZ, RZ ;  /* 0x000000ffff027224 */ /* 0x000fe200078e00ff */
[----:B0-----:R-:W-:Y:S01]  /*12060*/  IADD3 R5, -R16, UR6, RZ ;  /* 0x0000000610057c10 */ /* 0x001fe2000fffe1ff */
[----:B------:R-:W-:Y:S02]  /*12070*/  IMAD.MOV R10, RZ, RZ, -R10 ;  /* 0x000000ffff0a7224 */ /* 0x000fe400078e0a0a */
[----:B------:R-:W-:Y:S01]  /*12080*/  IMAD.HI.U32 R2, R3, R9, R2 ;  /* 0x0000000903027227 */ /* 0x000fe200078e0002 */
[----:B------:R-:W-:-:S04]  /*12090*/  IABS R8, R5 ;  /* 0x0000000500087213 */ /* 0x000fc80000000000 */
[----:B------:R-:W-:Y:S01]  /*120a0*/  MOV R3, R8 ;  /* 0x0000000800037202 */ /* 0x000fe20000000f00 */
[----:B------:R-:W-:-:S04]  /*120b0*/  IMAD.MOV.U32 R8, RZ, RZ, R10 ;  /* 0x000000ffff087224 */ /* 0x000fc800078e000a */
        /* <DEDUP_REMOVED lines=22> */
[----:B0-----:R-:W-:-:S06]  /*12220*/  IADD3 R3, R9, 0xffffffe, RZ ;  /* 0x0ffffffe09037810 */ /* 0x001fcc0007ffe0ff */
        /* <DEDUP_REMOVED lines=25> */
.L_x_12528:
[----:B------:R-:W-:Y:S01]  /*123c0*/  IMAD.MOV.U32 R17, RZ, RZ, RZ ;  /* 0x000000ffff117224 */ /* 0x000fe200078e00ff */
[----:B------:R-:W-:Y:S01]  /*123d0*/  MOV R16, UR6 ;  /* 0x0000000600107c02 */ /* 0x000fe20008000f00 */
[----:B------:R-:W-:-:S07]  /*123e0*/  IMAD.MOV.U32 R18, RZ, RZ, RZ ;  /* 0x000000ffff127224 */ /* 0x000fce00078e00ff */
.L_x_12533:
        /* <DEDUP_REMOVED lines=13> */
[----:B------:R-:W-:Y:S01]  /*124c0*/  MOV R25, RZ ;  /* 0x000000ff00197202 */ /* 0x000fe20000000f00 */
[----:B------:R-:W-:Y:S01]  /*124d0*/  IMAD.MOV.U32 R22, RZ, RZ, RZ ;  /* 0x000000ffff167224 */ /* 0x000fe200078e00ff */
[----:B------:R-:W-:Y:S01]  /*124e0*/  ULDC.64 UR38, c[0x0][0x198] ;  /* 0x0000660000267ab9 */ /* 0x000fe20000000a00 */
[----:B------:R-:W-:Y:S01]  /*124f0*/  IMAD.MOV.U32 R26, RZ, RZ, 0x1 ;  /* 0x00000001ff1a7424 */ /* 0x000fe200078e00ff */
[----:B------:R-:W-:-:S06]  /*12500*/  ULDC UR36, c[0x0][0xc] ;  /* 0x0000030000247ab9 */ /* 0x000fcc0000000800 */
.L_x_12618:
[----:B--2---:R-:W2:Y:S02]  /*12510*/  LDC.64 R2, c[0x0][0xc60] ;  /* 0x00031800ff027b82 */ /* 0x004ea40000000a00 */
[----:B--2---:R-:W-:-:S05]  /*12520*/  IMAD.WIDE R2, R19, 0x4, R2 ;  /* 0x0000000413027825 */ /* 0x004fca00078e0202 */
[----:B------:R-:W0:Y:S01]  /*12530*/  LDG.E R29, desc[UR40][R2.64] ;  /* 0x00000028021d7981 */ /* 0x000e22000c1e1900 */
[----:B------:R-:W-:Y:S05]  /*12540*/  YIELD ;  /* 0x0000000000007946 */ /* 0x000fea0003800000 */
[----:B------:R-:W-:Y:S01]  /*12550*/  ULDC.64 UR4, c[0x0][0xa28] ;  /* 0x00028a0000047ab9 */ /* 0x000fe20000000a00 */
[----:B------:R-:W-:Y:S01]  /*12560*/  IMAD.MOV.U32 R10, RZ, RZ, RZ ;  /* 0x000000ffff0a7224 */ /* 0x000fe200078e00ff */
[----:B------:R-:W-:Y:S01]  /*12570*/  ISETP.NE.U32.AND P1, PT, RZ, UR4, PT ;  /* 0x00000004ff007c0c */ /* 0x000fe2000bf25070 */
[----:B------:R-:W-:Y:S01]  /*12580*/  ULDC.64 UR8, c[0x0][0xa08] ;  /* 0x0002820000087ab9 */ /* 0x000fe20000000a00 */
[----:B------:R-:W-:-:S02]  /*12590*/  ULDC.64 UR10, c[0x0][0xa10] ;  /* 0x00028400000a7ab9 */ /* 0x000fc40000000a00 */
[----:B------:R-:W-:Y:S02]  /*125a0*/  ISETP.NE.AND.EX P1, PT, RZ, UR5, PT, P1 ;  /* 0x00000005ff007c0c */ /* 0x000fe4000bf25310 */
[----:B0-----:R-:W-:Y:S01]  /*125b0*/  SHF.R.S32.HI R0, RZ, 0x1f, R29 ;  /* 0x0000001fff007819 */ /* 0x001fe2000001141d */
        /* <DEDUP_REMOVED lines=39> */
[----:B0-----:R-:W-:-:S05]  /*12830*/  IMAD.U32 R9, RZ, RZ, UR6 ;  /* 0x00000006ff097e24 */ /* 0x001fca000f8e00ff */
[----:B------:R-:W-:Y:S01]  /*12840*/  IMAD.U32 R11, RZ, RZ, UR4 ;  /* 0x00000004ff0b7e24 */ /* 0x000fe2000f8e00ff */
[----:B------:R-:W-:Y:S06]  /*12850*/  @P0 BRA `(.L_x_12535) ;  /* 0x0000000000100947 */ /* 0x000fec0003800000 */
[----:B------:R-:W-:Y:S05]  /*12860*/  @!P2 BRA `(.L_x_12535) ;  /* 0x00000000000ca947 */ /* 0x000fea0003800000 */
[----:B------:R-:W2:Y:S04]  /*12870*/  LDG.E R13, desc[UR40][R2.64] ;  /* 0x00000028020d7981 */ /* 0x000ea8000c1e1900 */
[----:B-----5:R-:W2:Y:S02]  /*12880*/  LDG.E R10, desc[UR40][R2.64+0x4] ;  /* 0x00000428020a7981 */ /* 0x020ea4000c1e1900 */
[----:B--2---:R-:W-:-:S07]  /*12890*/  IADD3 R10, -R13, R10, RZ ;  /* 0x0000000a0d0a7210 */ /* 0x004fce0007ffe1ff */
.L_x_12535:
[----:B------:R-:W-:Y:S01]  /*128a0*/  IMAD.MOV.U32 R23, RZ, RZ, RZ ;  /* 0x000000ffff177224 */ /* 0x000fe200078e00ff */
[----:B------:R-:W-:Y:S01]  /*128b0*/  ULDC.64 UR4, c[0x0][0xa20] ;  /* 0x0002880000047ab9 */ /* 0x000fe20000000a00 */
[----:B------:R-:W-:-:S04]  /*128c0*/  IMAD.MOV.U32 R8, RZ, RZ, RZ ;  /* 0x000000ffff087224 */ /* 0x000fc800078e00ff */
[----:B------:R-:W2:Y:S04]  /*128d0*/  @P3 LDG.E R23, desc[UR40][R6.64] ;  /* 0x0000002806173981 */ /* 0x000ea8000c1e1900 */
[----:B------:R0:W5:Y:S01]  /*128e0*/  @P1 LDG.E R8, desc[UR40][R4.64] ;  /* 0x0000002804081981 */ /* 0x000162000c1e1900 */
[----:B------:R-:W-:-:S04]  /*128f0*/  ISETP.NE.U32.AND P0, PT, RZ, UR4, PT ;  /* 0x00000004ff007c0c */ /* 0x000fc8000bf05070 */
[----:B------:R-:W-:Y:S01]  /*12900*/  ISETP.NE.AND.EX P0, PT, RZ, UR5, PT, P0 ;  /* 0x00000005ff007c0c */ /* 0x000fe2000bf05300 */
[----:B--2--5:R-:W-:-:S12]  /*12910*/  IMAD.IADD R23, R23, 0x1, R0 ;  /* 0x0000000117177824 */ /* 0x024fd800078e0200 */
[----:B0-----:R-:W-:Y:S05]  /*12920*/  @!P0 BRA `(.L_x_12536) ;  /* 0x0000000000108947 */ /* 0x001fea0003800000 */
[----:B------:R-:W-:-:S04]  /*12930*/  IADD3 R2, P0, R14, UR4, RZ ;  /* 0x000000040e027c10 */ /* 0x000fc8000ff1e0ff */
[----:B------:R-:W-:-:S05]  /*12940*/  IADD3.X R3, R12, UR5, RZ, P0, !PT ;  /* 0x000000050c037c10 */ /* 0x000fca00087fe4ff */
[----:B------:R0:W5:Y:S01]  /*12950*/  LDG.E R11, desc[UR40][R2.64] ;  /* 0x00000028020b7981 */ /* 0x000162000c1e1900 */
[----:B------:R-:W-:Y:S05]  /*12960*/  BRA `(.L_x_12537) ;  /* 0x0000000000107947 */ /* 0x000fea0003800000 */
.L_x_12536:
[----:B------:R-:W-:Y:S05]  /*12970*/  @!P3 BRA `(.L_x_12537) ;  /* 0x00000000000cb947 */ /* 0x000fea0003800000 */
[----:B------:R-:W2:Y:S04]  /*12980*/  LDG.E R2, desc[UR40][R6.64] ;  /* 0x0000002806027981 */ /* 0x000ea8000c1e1900 */
[----:B------:R-:W2:Y:S02]  /*12990*/  LDG.E R11, desc[UR40][R6.64+0x4] ;  /* 0x00000428060b7981 */ /* 0x000ea4000c1e1900 */
[----:B--2---:R-:W-:-:S07]  /*129a0*/  IMAD.IADD R11, R11, 0x1, -R2 ;  /* 0x000000010b0b7824 */ /* 0x004fce00078e0a02 */
.L_x_12537:
[----:B0-----:R-:W2:Y:S04]  /*129b0*/  @P1 LDG.E R3, desc[UR40][R4.64] ;  /* 0x0000002804031981 */ /* 0x001ea8000c1e1900 */
[----:B------:R-:W2:Y:S01]  /*129c0*/  @P1 LDG.E R2, desc[UR40][R4.64+0x4] ;  /* 0x0000042804021981 */ /* 0x000ea2000c1e1900 */
[----:B-----5:R-:W-:Y:S01]  /*129d0*/  IMAD.IADD R0, R11, 0x1, -R0 ;  /* 0x000000010b007824 */ /* 0x020fe200078e0a00 */
[----:B------:R-:W-:Y:S01]  /*129e0*/  BSSY B0, `(.L_x_12538) ;  /* 0x00000b7000007945 */ /* 0x000fe20003800000 */
[----:B------:R-:W-:Y:S01]  /*129f0*/  PLOP3.LUT P2, PT, PT, PT, PT, 0x80, 0x0 ;  /* 0x000000000000781c */ /* 0x000fe20003f4f070 */
[----:B--2---:R-:W-:Y:S02]  /*12a00*/  @P1 IMAD.IADD R9, R2, 0x1, -R3 ;  /* 0x0000000102091824 */ /* 0x004fe400078e0a03 */
[----:B------:R-:W-:-:S03]  /*12a10*/  IMAD R3, R17, 0xc0, RZ ;  /* 0x000000c011037824 */ /* 0x000fc600078e02ff */
[----:B------:R-:W-:Y:S02]  /*12a20*/  IADD3 R2, R0, R9, RZ ;  /* 0x0000000900027210 */ /* 0x000fe40007ffe0ff */
[----:B------:R-:W-:-:S03]  /*12a30*/  IADD3 R7, -R10, 0x13f, R3 ;  /* 0x0000013f0a077810 */ /* 0x000fc60007ffe103 */
[C---:B------:R-:W-:Y:S02]  /*12a40*/  VIADD R3, R2.reuse, 0x7f ;  /* 0x0000007f02037836 */ /* 0x040fe40000000000 */
[----:B------:R-:W-:-:S03]  /*12a50*/  IMAD.IADD R7, R2, 0x1, R7 ;  /* 0x0000000102077824 */ /* 0x000fc600078e0207 */
[----:B------:R-:W-:Y:S02]  /*12a60*/  SHF.R.S32.HI R2, RZ, 0x1f, R3 ;  /* 0x0000001fff027819 */ /* 0x000fe40000011403 */
[----:B------:R-:W-:Y:S02]  /*12a70*/  SHF.R.S32.HI R6, RZ, 0x1f, R7 ;  /* 0x0000001fff067819 */ /* 0x000fe40000011407 */
[----:B------:R-:W-:Y:S02]  /*12a80*/  LEA.HI R2, R2, R3, RZ, 0x7 ;  /* 0x0000000302027211 */ /* 0x000fe400078f38ff */
[----:B------:R-:W-:Y:S02]  /*12a90*/  LEA.HI R6, R6, R7, RZ, 0x7 ;  /* 0x0000000706067211 */ /* 0x000fe400078f38ff */
[----:B------:R-:W-:Y:S02]  /*12aa0*/  SHF.R.S32.HI R2, RZ, 0x7, R2 ;  /* 0x00000007ff027819 */ /* 0x000fe40000011402 */
[----:B------:R-:W-:-:S04]  /*12ab0*/  SHF.R.S32.HI R3, RZ, 0x7, R6 ;  /* 0x00000007ff037819 */ /* 0x000fc80000011406 */
[----:B------:R-:W-:-:S05]  /*12ac0*/  VIMNMX R12, R2, R3, PT ;  /* 0x00000003020c7248 */ /* 0x000fca0003fe0100 */
[--C-:B------:R-:W-:Y:S01]  /*12ad0*/  IMAD R2, R12, 0x80, -R0.reuse ;  /* 0x000000800c027824 */ /* 0x100fe200078e0a00 */
[----:B------:R0:W-:Y:S01]  /*12ae0*/  STL [R1], R12 ;  /* 0x0000000c01007387 */ /* 0x0001e20000100800 */
[----:B------:R-:W-:-:S03]  /*12af0*/  IMAD.MOV R0, RZ, RZ, -R0 ;  /* 0x000000ffff007224 */ /* 0x000fc600078e0a00 */
[----:B------:R-:W-:Y:S02]  /*12b00*/  VIMNMX R9, R2, R9, PT ;  /* 0x0000000902097248 */ /* 0x000fe40003fe0100 */
[----:B------:R-:W-:-:S04]  /*12b10*/  VIMNMX R2, RZ, R0, !PT ;  /* 0x00000000ff027248 */ /* 0x000fc80007fe0100 */
[----:B------:R-:W-:Y:S02]  /*12b20*/  ISETP.GT.AND P0, PT, R9, R2, PT ;  /* 0x000000020900720c */ /* 0x000fe40003f04270 */
[----:B------:R-:W-:-:S11]  /*12b30*/  SHF.R.U32.HI R2, RZ, 0x7, R2 ;  /* 0x00000007ff027819 */ /* 0x000fd60000011602 */
[----:B------:R-:W-:-:S05]  /*12b40*/  @P0 VIADD R0, R9, 0x7f ;  /* 0x0000007f09000836 */ /* 0x000fca0000000000 */
[----:B------:R-:W-:-:S04]  /*12b50*/  @P0 SHF.R.S32.HI R3, RZ, 0x1f, R0 ;  /* 0x0000001fff030819 */ /* 0x000fc80000011400 */
[----:B------:R-:W-:Y:S01]  /*12b60*/  @P0 LEA.HI R0, R3, R0, RZ, 0x7 ;  /* 0x0000000003000211 */ /* 0x000fe200078f38ff */
[----:B------:R-:W-:-:S03]  /*12b70*/  IMAD.MOV.U32 R3, RZ, RZ, R2 ;  /* 0x000000ffff037224 */ /* 0x000fc600078e0002 */
        /* <DEDUP_REMOVED lines=8> */
[----:B------:R-:W2:Y:S01]  /*12c00*/  @P0 LDC R7, c[0x0][0x430] ;  /* 0x00010c00ff070b82 */ /* 0x000ea20000000800 */
[----:B0-----:R-:W-:-:S05]  /*12c10*/  @P0 IMAD.HI.U32 R4, R18, R5, RZ ;  /* 0x0000000512040227 */ /* 0x001fca00078e00ff */
[----:B--2---:R-:W-:Y:S02]  /*12c20*/  @P0 SHF.R.U32.HI R0, RZ, R7, R4 ;  /* 0x00000007ff000219 */ /* 0x004fe40000011604 */
[----:B------:R-:W-:Y:S01]  /*12c30*/  SEL R4, R29, RZ, !P1 ;  /* 0x000000ff1d047207 */ /* 0x000fe20004800000 */
[----:B------:R-:W-:Y:S06]  /*12c40*/  BRA.DIV UR4, `(.L_x_12540) ;  /* 0x0000004a046c7947 */ /* 0x000fec000b800000 */
.L_x_12688:
[----:B------:R-:W-:-:S03]  /*12c50*/  UMOV UR4, 0xffffffff ;  /* 0xffffffff00047882 */ /* 0x000fc60000000000 */
[----:B------:R-:W-:Y:S05]  /*12c60*/  BRA.DIV UR4, `(.L_x_12541) ;  /* 0x0000004a04987947 */ /* 0x000fea000b800000 */
[----:B------:R-:W-:-:S13]  /*12c70*/  ELECT P6, URZ, PT ;  /* 0x00000000003f782f */ /* 0x000fda00038c0000 */
.L_x_12691:
        /* <DEDUP_REMOVED lines=12> */
.L_x_12692:
[----:B------:R-:W-:Y:S05]  /*12d40*/  BSYNC B1 ;  /* 0x0000000000017941 */ /* 0x000fea0003800000 */
.L_x_12542:
[----:B------:R-:W-:Y:S04]  /*12d50*/  BSSY B1, `(.L_x_12544) ;  /* 0x0000037000017945 */ /* 0x000fe80003800000 */
[----:B------:R-:W-:Y:S05]  /*12d60*/  @!P6 BRA `(.L_x_12545) ;  /* 0x0000000000d4e947 */ /* 0x000fea0003800000 */
[----:B0-----:R-:W-:Y:S01]  /*12d70*/  IMAD R5, R25, 0x8, R6 ;  /* 0x0000000819057824 */ /* 0x001fe200078e0206 */
[----:B------:R-:W-:-:S04]  /*12d80*/  SHF.L.U32 R10, R26, 0x1f, RZ ;  /* 0x0000001f1a0a7819 */ /* 0x000fc800000006ff */
[----:B------:R-:W0:Y:S02]  /*12d90*/  SYNCS.PHASECHK.TRANS64.TRYWAIT P0, [R5+URZ+0x168a0], R10 ;  /* 0x0168a00a050075a7 */ /* 0x000e24000800017f */
[----:B0-----:R-:W-:Y:S05]  /*12da0*/  @!P0 BRA `(.L_x_12546) ;  /* 0x00000048007c8947 */ /* 0x001fea0003800000 */
.L_x_12693:
        /* <DEDUP_REMOVED lines=9> */
.L_x_12547:
        /* <DEDUP_REMOVED lines=8> */
[----:B------:R-:W-:Y:S01]  /*12ec0*/  UIADD3.X UR5, URZ, UR39, URZ, UP0, !UPT ;  /* 0x000000273f057290 */ /* 0x000fe200087fe43f */
[----:B------:R-:W-:Y:S02]  /*12ed0*/  UMOV UR7, 0x12f00000 ;  /* 0x12f0000000077882 */ /* 0x000fe40000000000 */
[----:B------:R-:W-:Y:S01]  /*12ee0*/  IADD3 R7, R7, -0x80, RZ ;  /* 0xffffff8007077810 */ /* 0x000fe20007ffe0ff */
[----:B------:R-:W-:-:S02]  /*12ef0*/  UMOV UR10, URZ ;  /* 0x0000003f000a7c82 */ /* 0x000fc40008000000 */
[----:B------:R-:W-:Y:S01]  /*12f00*/  UIADD3 UR9, UR9, 0x16890, URZ ;  /* 0x0001689009097890 */ /* 0x000fe2000fffe03f */
[----:B------:R-:W-:-:S03]  /*12f10*/  R2UR UR11, R7 ;  /* 0x00000000070b72ca */ /* 0x000fc600000e0000 */
[----:B------:R-:W-:-:S10]  /*12f20*/  UIADD3 UR8, UR8, 0xe400, URZ ;  /* 0x0000e40008087890 */ /* 0x000fd4000fffe03f */
[----:B------:R3:W-:Y:S01]  /*12f30*/  UTMALDG.4D [UR8], [UR4], desc[UR6] ;  /* 0x00000608040075b4 */ /* 0x0007e20008019000 */
[----:B------:R-:W4:Y:S02]  /*12f40*/  SYNCS.PHASECHK.TRANS64.TRYWAIT P0, [R5+URZ+0x168c0], R10 ;  /* 0x0168c00a050075a7 */ /* 0x000f24000800017f */
[----:B---34-:R-:W-:Y:S05]  /*12f50*/  @!P0 BRA `(.L_x_12548) ;  /* 0x0000004800248947 */ /* 0x018fea0003800000 */
.L_x_12694:
[----:B------:R-:W-:Y:S01]  /*12f60*/  IMAD.SHL.U32 R9, R25, 0x2000, RZ ;  /* 0x0000200019097824 */ /* 0x000fe200078e00ff */
[----:B------:R-:W-:Y:S06]  /*12f70*/  @P1 BRA `(.L_x_12549) ;  /* 0x0000000000141947 */ /* 0x000fec0003800000 */
[----:B------:R-:W-:Y:S01]  /*12f80*/  ISETP.NE.AND P0, PT, R28, RZ, PT ;  /* 0x000000ff1c00720c */ /* 0x000fe20003f05270 */
[----:B0--3--:R-:W-:-:S04]  /*12f90*/  IMAD.MOV.U32 R10, RZ, RZ, 0x4000 ;  /* 0x00004000ff0a7424 */ /* 0x009fc800078e00ff */
[----:B------:R4:W-:Y:S08]  /*12fa0*/  SYNCS.ARRIVE.TRANS64 RZ, [R5+URZ+0x168b0], R10 ;  /* 0x0168b00a05ff79a7 */ /* 0x0009f0000800003f */
[----:B------:R-:W-:Y:S05]  /*12fb0*/  @!P0 BRA `(.L_x_12549) ;  /* 0x0000000000048947 */ /* 0x000fea0003800000 */
[----:B------:R-:W-:Y:S01]  /*12fc0*/  BPT.TRAP 0x1 ;  /* 0x000000040000795c */ /* 0x000fe20000300000 */
.L_x_12549:
        /* <DEDUP_REMOVED lines=15> */
.L_x_12545:
[----:B------:R-:W-:Y:S05]  /*130c0*/  BSYNC B1 ;  /* 0x0000000000017941 */ /* 0x000fea0003800000 */
.L_x_12544:
        /* <DEDUP_REMOVED lines=9> */
.L_x_12556:
[----:B------:R-:W-:Y:S05]  /*13160*/  YIELD ;  /* 0x0000000000007946 */ /* 0x000fea0003800000 */
[----:B------:R-:W-:Y:S04]  /*13170*/  BSSY B1, `(.L_x_12550) ;  /* 0x0000034000017945 */ /* 0x000fe80003800000 */
[----:B------:R-:W-:Y:S05]  /*13180*/  @!P6 BRA `(.L_x_12551) ;  /* 0x0000000000c8e947 */ /* 0x000fea0003800000 */
[----:B------:R-:W-:Y:S01]  /*13190*/  IMAD R10, R25, 0x8, R6 ;  /* 0x00000008190a7824 */ /* 0x000fe200078e0206 */
[----:B------:R-:W-:-:S04]  /*131a0*/  SHF.L.U32 R5, R26, 0x1f, RZ ;  /* 0x0000001f1a057819 */ /* 0x000fc800000006ff */
[----:B------:R-:W0:Y:S02]  /*131b0*/  SYNCS.PHASECHK.TRANS64.TRYWAIT P0, [R10+URZ+0x168a0], R5 ;  /* 0x0168a0050a0075a7 */ /* 0x000e24000800017f */
[----:B0-----:R-:W-:Y:S05]  /*131c0*/  @!P0 BRA `(.L_x_12552) ;  /* 0x00000044009c8947 */ /* 0x001fea0003800000 */
.L_x_12695:
        /* <DEDUP_REMOVED lines=9> */
.L_x_12553:
        /* <DEDUP_REMOVED lines=17> */
.L_x_12696:
[----:B------:R-:W-:Y:S05]  /*13370*/  @P0 BRA `(.L_x_12555) ;  /* 0x0000000000140947 */ /* 0x000fea0003800000 */
[----:B------:R-:W-:Y:S01]  /*13380*/  ISETP.NE.AND P1, PT, R28, RZ, PT ;  /* 0x000000ff1c00720c */ /* 0x000fe20003f25270 */
[----:B0-2---:R-:W-:-:S04]  /*13390*/  IMAD.MOV.U32 R5, RZ, RZ, 0x4000 ;  /* 0x00004000ff057424 */ /* 0x005fc800078e00ff */
[----:B------:R3:W-:Y:S08]  /*133a0*/  SYNCS.ARRIVE.TRANS64 RZ, [R10+URZ+0x168b0], R5 ;  /* 0x0168b0050aff79a7 */ /* 0x0007f0000800003f */
[----:B------:R-:W-:Y:S05]  /*133b0*/  @!P1 BRA `(.L_x_12555) ;  /* 0x0000000000049947 */ /* 0x000fea0003800000 */
[----:B------:R-:W-:Y:S01]  /*133c0*/  BPT.TRAP 0x1 ;  /* 0x000000040000795c */ /* 0x000fe20000300000 */
.L_x_12555:
        /* <DEDUP_REMOVED lines=14> */
.L_x_12551:
[----:B------:R-:W-:Y:S05]  /*134b0*/  BSYNC B1 ;  /* 0x0000000000017941 */ /* 0x000fea0003800000 */
.L_x_12550:
        /* <DEDUP_REMOVED lines=9> */
.L_x_12539:
[----:B------:R-:W-:Y:S05]  /*13550*/  BSYNC B0 ;  /* 0x0000000000007941 */ /* 0x000fea0003800000 */
.L_x_12538:
[----:B------:R-:W2:Y:S01]  /*13560*/  LDL R5, [R1] ;  /* 0x0000000001057983 */ /* 0x000ea20000100800 */
        /* <DEDUP_REMOVED lines=20> */
.L_x_12558:
[----:B------:R-:W0:Y:S01]  /*136b0*/  S2R R0, SR_CgaCtaId ;  /* 0x0000000000007919 */ /* 0x000e220000008800 */
[----:B------:R-:W-:-:S04]  /*136c0*/  MOV R27, 0x400 ;  /* 0x00000400001b7802 */ /* 0x000fc80000000f00 */
[----:B0-----:R-:W-:-:S04]  /*136d0*/  LEA R27, R0, R27, 0x18 ;  /* 0x0000001b001b7211 */ /* 0x001fc800078ec0ff */
[----:B------:R-:W-:-:S04]  /*136e0*/  IADD3 R0, R27, 0xe400, RZ ;  /* 0x0000e4001b007810 */ /* 0x000fc80007ffe0ff */
[----:B------:R-:W-:-:S13]  /*136f0*/  LOP3.LUT P0, RZ, R0, 0x3ff, RZ, 0xc0, !PT ;  /* 0x000003ff00ff7812 */ /* 0x000fda000780c0ff */
[----:B------:R-:W-:Y:S05]  /*13700*/  @!P0 BRA `(.L_x_12560) ;  /* 0x0000000000408947 */ /* 0x000fea0003800000 */
        /* <DEDUP_REMOVED lines=15> */
[----:B01----:R-:W-:Y:S05]  /*13800*/  CALL.ABS.NOINC R2 ;  /* 0x0000000002007343 */ /* 0x003fea0003c00000 */
.L_x_12560:
        /* <DEDUP_REMOVED lines=19> */
.L_x_12562:
        /* <DEDUP_REMOVED lines=16> */
.L_x_12561:
[----:B------:R-:W2:Y:S01]  /*13a40*/  LDL.LU R2, [R1+0x4] ;  /* 0x0000040001027983 */ /* 0x000ea20000300800 */
        /* <DEDUP_REMOVED lines=27> */
.L_x_12563:
        /* <DEDUP_REMOVED lines=19> */
.L_x_12699:
[----:B------:R-:W-:Y:S01]  /*13d30*/  UMOV UR4, 0xffffffff ;  /* 0xffffffff00047882 */ /* 0x000fe20000000000 */
[----:B------:R-:W-:Y:S02]  /*13d40*/  SHF.R.S32.HI R12, RZ, 0x1f, R6 ;  /* 0x0000001fff0c7819 */ /* 0x000fe40000011406 */
[----:B------:R-:W-:Y:S05]  /*13d50*/  BRA.DIV UR4, `(.L_x_12565) ;  /* 0x0000003e04147947 */ /* 0x000fea000b800000 */
[----:B------:R-:W-:-:S13]  /*13d60*/  ELECT P6, URZ, PT ;  /* 0x00000000003f782f */ /* 0x000fda00038c0000 */
.L_x_12702:
        /* <DEDUP_REMOVED lines=10> */
[----:B0-----:R-:W-:Y:S01]  /*13e10*/  @P0 IMAD.HI.U32 R8, R7, R4, RZ ;  /* 0x0000000407080227 */ /* 0x001fe200078e00ff */
[----:B------:R-:W-:-:S04]  /*13e20*/  MOV R4, R7 ;  /* 0x0000000700047202 */ /* 0x000fc80000000f00 */
        /* <DEDUP_REMOVED lines=9> */
.L_x_12567:
[----:B------:R-:W-:Y:S01]  /*13ec0*/  IMAD R5, R22, 0x8, R27 ;  /* 0x0000000816057824 */ /* 0x000fe200078e021b */
[----:B------:R-:W-:-:S04]  /*13ed0*/  SHF.L.U32 R4, R24, 0x1f, RZ ;  /* 0x0000001f18047819 */ /* 0x000fc800000006ff */
[----:B------:R-:W2:Y:S02]  /*13ee0*/  SYNCS.PHASECHK.TRANS64.TRYWAIT P0, [R5+URZ+0x16840], R4 ;  /* 0x01684004050075a7 */ /* 0x000ea4000800017f */
[----:B--2---:R-:W-:Y:S05]  /*13ef0*/  @!P0 BRA `(.L_x_12568) ;  /* 0x0000003800cc8947 */ /* 0x004fea0003800000 */
.L_x_12703:
        /* <DEDUP_REMOVED lines=9> */
.L_x_12569:
        /* <DEDUP_REMOVED lines=17> */
.L_x_12566:
        /* <DEDUP_REMOVED lines=13> */
[----:B------:R-:W-:Y:S01]  /*14170*/  @P0 MOV R4, 0x6000 ;  /* 0x0000600000040802 */ /* 0x000fe20000000f00 */
        /* <DEDUP_REMOVED lines=13> */
.L_x_12704:
[----:B------:R-:W-:Y:S05]  /*14250*/  BSYNC B0 ;  /* 0x0000000000007941 */ /* 0x000fea0003800000 */
.L_x_12570:
[----:B------:R-:W2:Y:S01]  /*14260*/  LDL R5, [R1] ;  /* 0x0000000001057983 */ /* 0x000ea20000100800 */
[----:B------:R-:W-:Y:S01]  /*14270*/  BSSY B0, `(.L_x_12572) ;  /* 0x0000127000007945 */ /* 0x000fe20003800000 */
[----:B--2---:R-:W-:-:S13]  /*14280*/  ISETP.GE.AND P0, PT, R5, 0x2, PT ;  /* 0x000000020500780c */ /* 0x004fda0003f06270 */
[----:B------:R-:W-:Y:S05]  /*14290*/  @!P0 BRA `(.L_x_12573) ;  /* 0x0000001000908947 */ /* 0x000fea0003800000 */
[C---:B0-----:R-:W-:Y:S01]  /*142a0*/  LOP3.LUT R4, R5.reuse, 0x1, RZ, 0xc0, !PT ;  /* 0x0000000105047812 */ /* 0x041fe200078ec0ff */
[----:B------:R-:W-:Y:S01]  /*142b0*/  VIADD R11, R5, 0xfffffffe ;  /* 0xfffffffe050b7836 */ /* 0x000fe20000000000 */
[----:B------:R-:W-:Y:S02]  /*142c0*/  BSSY B1, `(.L_x_12574) ;  /* 0x0000064000017945 */ /* 0x000fe40003800000 */
        /* <DEDUP_REMOVED lines=33> */
.L_x_12578:
[----:B0-----:R-:W-:Y:S02]  /*144e0*/  LEA R3, R10, R27, 0x3 ;  /* 0x0000001b0a037211 */ /* 0x001fe400078e18ff */
[----:B------:R-:W-:-:S04]  /*144f0*/  SHF.L.U32 R2, R13, 0x1f, RZ ;  /* 0x0000001f0d027819 */ /* 0x000fc800000006ff */
[----:B------:R-:W0:Y:S02]  /*14500*/  SYNCS.PHASECHK.TRANS64.TRYWAIT P0, [R3+URZ+0x16840], R2 ;  /* 0x01684002030075a7 */ /* 0x000e24000800017f */
[----:B0-----:R-:W-:Y:S05]  /*14510*/  @!P0 BRA `(.L_x_12579) ;  /* 0x00000034006c8947 */ /* 0x001fea0003800000 */
.L_x_12705:
        /* <DEDUP_REMOVED lines=9> */
.L_x_12580:
        /* <DEDUP_REMOVED lines=21> */
.L_x_12706:
[----:B------:R-:W-:Y:S05]  /*14700*/  @P1 BRA `(.L_x_12582) ;  /* 0x0000000000181947 */ /* 0x000fea0003800000 */
[----:B------:R-:W-:Y:S01]  /*14710*/  ISETP.NE.AND P0, PT, R28, RZ, PT ;  /* 0x000000ff1c00720c */ /* 0x000fe20003f05270 */
[----:B0-----:R-:W-:Y:S01]  /*14720*/  IMAD R2, R22, 0x8, R27 ;  /* 0x0000000816027824 */ /* 0x001fe200078e021b */
[----:B------:R-:W-:-:S04]  /*14730*/  MOV R3, 0x4000 ;  /* 0x0000400000037802 */ /* 0x000fc80000000f00 */
[----:B------:R2:W-:Y:S07]  /*14740*/  SYNCS.ARRIVE.TRANS64 RZ, [R2+URZ+0x16850], R3 ;  /* 0x0168500302ff79a7 */ /* 0x0005ee000800003f */
[----:B------:R-:W-:Y:S05]  /*14750*/  @!P0 BRA `(.L_x_12582) ;  /* 0x0000000000048947 */ /* 0x000fea0003800000 */
[----:B------:R-:W-:Y:S01]  /*14760*/  BPT.TRAP 0x1 ;  /* 0x000000040000795c */ /* 0x000fe20000300000 */
.L_x_12582:
        /* <DEDUP_REMOVED lines=20> */
.L_x_12577:
[----:B------:R-:W-:Y:S05]  /*148b0*/  BSYNC B2 ;  /* 0x0000000000027941 */ /* 0x000fea0003800000 */
.L_x_12576:
[----:B------:R-:W2:Y:S01]  /*148c0*/  LDL.LU R2, [R1] ;  /* 0x0000000001027983 */ /* 0x000ea20000300800 */
[----:B------:R-:W-:Y:S01]  /*148d0*/  MOV R22, R10 ;  /* 0x0000000a00167202 */ /* 0x000fe20000000f00 */
[----:B------:R-:W-:Y:S02]  /*148e0*/  IMAD.MOV.U32 R24, RZ, RZ, R13 ;  /* 0x000000ffff187224 */ /* 0x000fe400078e000d */
[----:B--2---:R-:W-:-:S07]  /*148f0*/  VIADD R9, R2, 0xfffffffd ;  /* 0xfffffffd02097836 */ /* 0x004fce0000000000 */
.L_x_12575:
[----:B------:R-:W-:Y:S05]  /*14900*/  BSYNC B1 ;  /* 0x0000000000017941 */ /* 0x000fea0003800000 */
.L_x_12574:
[----:B------:R-:W-:-:S13]  /*14910*/  ISETP.NE.AND P0, PT, R11, RZ, PT ;  /* 0x000000ff0b00720c */ /* 0x000fda0003f05270 */
[----:B------:R-:W-:Y:S05]  /*14920*/  @!P0 BRA `(.L_x_12573) ;  /* 0x0000000800ec8947 */ /* 0x000fea0003800000 */
[----:B------:R-:W-:-:S07]  /*14930*/  IMAD.MOV.U32 R4, RZ, RZ, R8 ;  /* 0x000000ffff047224 */ /* 0x000fce00078e0008 */
.L_x_12597:
        /* <DEDUP_REMOVED lines=22> */
[----:B------:R-:W-:Y:S02]  /*14aa0*/  SHF.R.S32.HI R3, RZ, 0x1f, R14 ;  /* 0x0000001fff037819 */ /* 0x000fe4000001140e */
[----:B------:R-:W-:-:S05]  /*14ab0*/  MOV R2, R14 ;  /* 0x0000000e00027202 */ /* 0x000fca0000000f00 */
[----:B------:R-:W-:-:S04]  /*14ac0*/  IMAD.WIDE.U32 R2, R6, UR6, R2 ;  /* 0x0000000606027c25 */ /* 0x000fc8000f8e0002 */
[----:B------:R-:W-:Y:S01]  /*14ad0*/  IMAD.IADD R3, R5, 0x1, R3 ;  /* 0x0000000105037824 */ /* 0x000fe200078e0203 */
[----:B------:R-:W-:-:S04]  /*14ae0*/  LEA R4, P0, R2, UR4, 0x2 ;  /* 0x0000000402047c11 */ /* 0x000fc8000f8010ff */
[----:B------:R-:W-:Y:S01]  /*14af0*/  LEA.HI.X R5, R2, UR5, R3, 0x2, P0 ;  /* 0x0000000502057c11 */ /* 0x000fe200080f1403 */
[----:B------:R-:W-:-:S04]  /*14b00*/  IMAD.MOV R2, RZ, RZ, -R14 ;  /* 0x000000ffff027224 */ /* 0x000fc800078e0a0e */
[----:B------:R0:W5:Y:S01]  /*14b10*/  LDG.E R4, desc[UR40][R4.64] ;  /* 0x0000002804047981 */ /* 0x000162000c1e1900 */
[----:B------:R-:W-:-:S07]  /*14b20*/  IMAD R13, R13, R2, R9 ;  /* 0x000000020d0d7224 */ /* 0x000fce00078e0209 */
.L_x_12585:
[----:B------:R-:W-:Y:S01]  /*14b30*/  IMAD R3, R10, 0x8, R27 ;  /* 0x000000080a037824 */ /* 0x000fe200078e021b */
[----:B------:R-:W-:-:S04]  /*14b40*/  SHF.L.U32 R2, R11, 0x1f, RZ ;  /* 0x0000001f0b027819 */ /* 0x000fc800000006ff */
[----:B------:R-:W2:Y:S02]  /*14b50*/  SYNCS.PHASECHK.TRANS64.TRYWAIT P0, [R3+URZ+0x16840], R2 ;  /* 0x01684002030075a7 */ /* 0x000ea4000800017f */
[----:B--2---:R-:W-:Y:S05]  /*14b60*/  @!P0 BRA `(.L_x_12586) ;  /* 0x0000003000008947 */ /* 0x004fea0003800000 */
.L_x_12707:
        /* <DEDUP_REMOVED lines=9> */
.L_x_12587:
        /* <DEDUP_REMOVED lines=10> */
[----:B-----5:R-:W-:-:S02]  /*14ca0*/  R2UR UR13, R4 ;  /* 0x00000000040d72ca */ /* 0x020fc400000e0000 */
[----:B------:R-:W-:Y:S01]  /*14cb0*/  IADD3 R3, R27, 0x16800, RZ ;  /* 0x000168001b037810 */ /* 0x000fe20007ffe0ff */
[----:B------:R-:W-:Y:S01]  /*14cc0*/  UIADD3 UR9, UR9, 0x16830, URZ ;  /* 0x0001683009097890 */ /* 0x000fe2000fffe03f */
[----:B------:R-:W-:-:S03]  /*14cd0*/  SHF.L.U32 R24, R24, 0x1f, RZ ;  /* 0x0000001f18187819 */ /* 0x000fc600000006ff */
[----:B------:R-:W-:Y:S01]  /*14ce0*/  ULEA UR11, UR11, UR4, 0x7 ;  /* 0x000000040b0b7291 */ /* 0x000fe2000f8e383f */
[----:B------:R-:W-:Y:S01]  /*14cf0*/  IMAD R3, R22, 0x8, R3 ;  /* 0x0000000816037824 */ /* 0x000fe200078e0203 */
[----:B------:R-:W-:Y:S01]  /*14d00*/  UIADD3 UR8, UR8, 0xe400, URZ ;  /* 0x0000e40008087890 */ /* 0x000fe2000fffe03f */
[----:B------:R-:W-:-:S08]  /*14d10*/  UMOV UR4, 0x0 ;  /* 0x0000000000047882 */ /* 0x000fd00000000000 */
[----:B------:R0:W-:Y:S01]  /*14d20*/  UTMALDG.4D [UR8], [UR6], desc[UR4] ;  /* 0x00000408060075b4 */ /* 0x0001e20008019000 */
[----:B------:R-:W2:Y:S02]  /*14d30*/  SYNCS.PHASECHK.TRANS64.TRYWAIT P1, [R3+URZ+0x60], R24 ;  /* 0x00006018030075a7 */ /* 0x000ea4000802017f */
[----:B0-2---:R-:W-:Y:S05]  /*14d40*/  @!P1 BRA `(.L_x_12588) ;  /* 0x0000002c009c9947 */ /* 0x005fea0003800000 */
.L_x_12708:
[----:B------:R-:W-:Y:S05]  /*14d50*/  @P0 BRA `(.L_x_12589) ;  /* 0x0000000000140947 */ /* 0x000fea0003800000 */
[----:B------:R-:W-:Y:S01]  /*14d60*/  ISETP.NE.AND P1, PT, R28, RZ, PT ;  /* 0x000000ff1c00720c */ /* 0x000fe20003f25270 */
[----:B------:R-:W-:-:S04]  /*14d70*/  IMAD.MOV.U32 R2, RZ, RZ, 0x4000 ;  /* 0x00004000ff027424 */ /* 0x000fc800078e00ff */
[----:B------:R2:W-:Y:S08]  /*14d80*/  SYNCS.ARRIVE.TRANS64 RZ, [R3+URZ+0x50], R2 ;  /* 0x0000500203ff79a7 */ /* 0x0005f0000800003f */
[----:B------:R-:W-:Y:S05]  /*14d90*/  @!P1 BRA `(.L_x_12589) ;  /* 0x0000000000049947 */ /* 0x000fea0003800000 */
[----:B------:R-:W-:Y:S01]  /*14da0*/  BPT.TRAP 0x1 ;  /* 0x000000040000795c */ /* 0x000fe20000300000 */
.L_x_12589:
        /* <DEDUP_REMOVED lines=19> */
.L_x_12584:
[----:B------:R-:W-:Y:S05]  /*14ee0*/  BSYNC B1 ;  /* 0x0000000000017941 */ /* 0x000fea0003800000 */
.L_x_12583:
[----:B------:R-:W-:Y:S01]  /*14ef0*/  IADD3 R22, R10, 0x1, RZ ;  /* 0x000000010a167810 */ /* 0x000fe20007ffe0ff */
[----:B------:R-:W-:Y:S03]  /*14f00*/  BSSY B1, `(.L_x_12590) ;  /* 0x0000059000017945 */ /* 0x000fe60003800000 */
        /* <DEDUP_REMOVED lines=28> */
.L_x_12592:
[----:B--2---:R-:W-:Y:S02]  /*150d0*/  LEA R2, R22, R27, 0x3 ;  /* 0x0000001b16027211 */ /* 0x004fe400078e18ff */
[----:B------:R-:W-:-:S04]  /*150e0*/  SHF.L.U32 R3, R24, 0x1f, RZ ;  /* 0x0000001f18037819 */ /* 0x000fc800000006ff */
[----:B------:R-:W2:Y:S02]  /*150f0*/  SYNCS.PHASECHK.TRANS64.TRYWAIT P0, [R2+URZ+0x16840], R3 ;  /* 0x01684003020075a7 */ /* 0x000ea4000800017f */
[----:B--2---:R-:W-:Y:S05]  /*15100*/  @!P0 BRA `(.L_x_12593) ;  /* 0x0000002800c08947 */ /* 0x004fea0003800000 */
.L_x_12709:
        /* <DEDUP_REMOVED lines=9> */
.L_x_12594:
        /* <DEDUP_REMOVED lines=15> */
[----:B------:R-:W-:Y:S02]  /*15290*/  ULEA UR11, UR11, UR4, 0x7 ;  /* 0x000000040b0b7291 */ /* 0x000fe4000f8e383f */
[----:B------:R-:W-:Y:S01]  /*152a0*/  UIADD3 UR8, UR8, 0xe400, URZ ;  /* 0x0000e40008087890 */ /* 0x000fe2000fffe03f */
[----:B------:R-:W-:-:S05]  /*152b0*/  UMOV UR4, 0x0 ;  /* 0x0000000000047882 */ /* 0x000fca0000000000 */
[----:B------:R-:W-:-:S09]  /*152c0*/  UIADD3 UR9, UR9, 0x30, URZ ;  /* 0x0000003009097890 */ /* 0x000fd2000fffe03f */
[----:B------:R0:W-:Y:S01]  /*152d0*/  UTMALDG.4D [UR8], [UR6], desc[UR4] ;  /* 0x00000408060075b4 */ /* 0x0001e20008019000 */
[----:B------:R-:W2:Y:S02]  /*152e0*/  SYNCS.PHASECHK.TRANS64.TRYWAIT P1, [R2+URZ+0x60], R11 ;  /* 0x0000600b020075a7 */ /* 0x000ea4000802017f */
[----:B0-2---:R-:W-:Y:S05]  /*152f0*/  @!P1 BRA `(.L_x_12595) ;  /* 0x0000002800589947 */ /* 0x005fea0003800000 */
.L_x_12710:
[----:B------:R-:W-:Y:S05]  /*15300*/  @P0 BRA `(.L_x_12596) ;  /* 0x0000000000140947 */ /* 0x000fea0003800000 */
[----:B------:R-:W-:Y:S02]  /*15310*/  ISETP.NE.AND P1, PT, R28, RZ, PT ;  /* 0x000000ff1c00720c */ /* 0x000fe40003f25270 */
[----:B------:R-:W-:-:S04]  /*15320*/  MOV R3, 0x4000 ;  /* 0x0000400000037802 */ /* 0x000fc80000000f00 */
[----:B------:R2:W-:Y:S07]  /*15330*/  SYNCS.ARRIVE.TRANS64 RZ, [R2+URZ+0x50], R3 ;  /* 0x0000500302ff79a7 */ /* 0x0005ee000800003f */
[----:B------:R-:W-:Y:S05]  /*15340*/  @!P1 BRA `(.L_x_12596) ;  /* 0x0000000000049947 */ /* 0x000fea0003800000 */
[----:B------:R-:W-:Y:S01]  /*15350*/  BPT.TRAP 0x1 ;  /* 0x000000040000795c */ /* 0x000fe20000300000 */
.L_x_12596:
        /* <DEDUP_REMOVED lines=19> */
.L_x_12591:
[----:B------:R-:W-:Y:S05]  /*15490*/  BSYNC B1 ;  /* 0x0000000000017941 */ /* 0x000fea0003800000 */
.L_x_12590:
[C---:B------:R-:W-:Y:S01]  /*154a0*/  ISETP.GT.AND P0, PT, R9.reuse, 0x1, PT ;  /* 0x000000010900780c */ /* 0x040fe20003f04270 */
[----:B0-2---:R-:W-:-:S04]  /*154b0*/  VIADD R2, R9, 0xfffffffe ;  /* 0xfffffffe09027836 */ /* 0x005fc80000000000 */
[----:B------:R-:W-:-:S08]  /*154c0*/  IMAD.MOV.U32 R9, RZ, RZ, R2 ;  /* 0x000000ffff097224 */ /* 0x000fd000078e0002 */
[----:B------:R-:W-:Y:S05]  /*154d0*/  @P0 BRA `(.L_x_12597) ;  /* 0xfffffff400180947 */ /* 0x000fea000383ffff */
.L_x_12573:
[----:B------:R-:W-:Y:S05]  /*154e0*/  BSYNC B0 ;  /* 0x0000000000007941 */ /* 0x000fea0003800000 */
.L_x_12572:
[----:B------:R-:W-:Y:S01]  /*154f0*/  ISETP.NE.AND P0, PT, R28, RZ, PT ;  /* 0x000000ff1c00720c */ /* 0x000fe20003f05270 */
[----:B------:R-:W-:-:S12]  /*15500*/  BSSY B0, `(.L_x_12598) ;  /* 0x000000e000007945 */ /* 0x000fd80003800000 */
[----:B------:R-:W-:Y:S05]  /*15510*/  @P0 BRA `(.L_x_12599) ;  /* 0x0000000000300947 */ /* 0x000fea0003800000 */
[----:B------:R-:W2:Y:S01]  /*15520*/  S2R R9, SR_LANEID ;  /* 0x0000000000097919 */ /* 0x000ea20000000000 */
[----:B------:R-:W-:Y:S01]  /*15530*/  VOTEU.ANY UR4, UPT, PT ;  /* 0x0000000000047886 */ /* 0x000fe200038e0100 */
[----:B------:R-:W3:Y:S01]  /*15540*/  LDC.64 R2, c[0x0][0xc38] ;  /* 0x00030e00ff027b82 */ /* 0x000ee20000000a00 */
[----:B0-----:R-:W2:Y:S08]  /*15550*/  FLO.U32 R4, UR4 ;  /* 0x0000000400047d00 */ /* 0x001eb000080e0000 */
[----:B------:R-:W3:Y:S01]  /*15560*/  POPC R5, UR4 ;  /* 0x0000000400057d09 */ /* 0x000ee20008000000 */
[----:B--2---:R-:W-:-:S13]  /*15570*/  ISETP.EQ.U32.AND P0, PT, R4, R9, PT ;  /* 0x000000090400720c */ /* 0x004fda0003f02070 */
[----:B---3--:R-:W2:Y:S01]  /*15580*/  @P0 ATOMG.E.ADD.STRONG.GPU PT, R3, desc[UR40][R2.64], R5 ;  /* 0x00000005020309a8 */ /* 0x008ea200081ee1e8 */
[----:B------:R-:W0:Y:S02]  /*15590*/  S2R R6, SR_LTMASK ;  /* 0x0000000000067919 */ /* 0x000e240000003900 */
[----:B0-----:R-:W-:-:S04]  /*155a0*/  LOP3.LUT R6, R6, UR4, RZ, 0xc0, !PT ;  /* 0x0000000406067c12 */ /* 0x001fc8000f8ec0ff */
[----:B------:R-:W0:Y:S01]  /*155b0*/  POPC R9, R6 ;  /* 0x0000000600097309 */ /* 0x000e220000000000 */
[----:B--2---:R-:W0:Y:S02]  /*155c0*/  SHFL.IDX PT, R4, R3, R4, 0x1f ;  /* 0x00001f0403047589 */ /* 0x004e2400000e0000 */
[----:B0-----:R-:W-:-:S07]  /*155d0*/  IADD3 R16, R4, UR36, R9 ;  /* 0x0000002404107c10 */ /* 0x001fce000fffe009 */
.L_x_12599:
[----:B------:R-:W-:Y:S05]  /*155e0*/  BSYNC B0 ;  /* 0x0000000000007941 */ /* 0x000fea0003800000 */
.L_x_12598:
[----:B------:R-:W-:Y:S04]  /*155f0*/  BSSY B0, `(.L_x_12600) ;  /* 0x0000020000007945 */ /* 0x000fe80003800000 */
[----:B------:R-:W-:Y:S05]  /*15600*/  @!P6 BRA `(.L_x_12601) ;  /* 0x000000000078e947 */ /* 0x000fea0003800000 */
[----:B------:R-:W-:Y:S02]  /*15610*/  LEA R3, R22, R27, 0x3 ;  /* 0x0000001b16037211 */ /* 0x000fe400078e18ff */
[----:B------:R-:W-:-:S04]  /*15620*/  SHF.L.U32 R2, R24, 0x1f, RZ ;  /* 0x0000001f18027819 */ /* 0x000fc800000006ff */
[----:B------:R-:W2:Y:S02]  /*15630*/  SYNCS.PHASECHK.TRANS64.TRYWAIT P0, [R3+URZ+0x16860], R2 ;  /* 0x01686002030075a7 */ /* 0x000ea4000800017f */
[----:B--2---:R-:W-:Y:S05]  /*15640*/  @!P0 BRA `(.L_x_12602) ;  /* 0x0000002400988947 */ /* 0x004fea0003800000 */
.L_x_12711:
        /* <DEDUP_REMOVED lines=9> */
.L_x_12603:
        /* <DEDUP_REMOVED lines=17> */
.L_x_12601:
[----:B------:R-:W-:Y:S05]  /*157f0*/  BSYNC B0 ;  /* 0x0000000000007941 */ /* 0x000fea0003800000 */
.L_x_12600:
[----:B------:R-:W-:-:S05]  /*15800*/  VIADD R22, R22, 0x1 ;  /* 0x0000000116167836 */ /* 0x000fca0000000000 */
[----:B------:R-:W-:-:S04]  /*15810*/  ISETP.NE.AND P0, PT, R22, 0x2, PT ;  /* 0x000000021600780c */ /* 0x000fc80003f05270 */
[----:B0-2---:R-:W-:Y:S02]  /*15820*/  SEL R3, RZ, 0x1, P0 ;  /* 0x00000001ff037807 */ /* 0x005fe40000000000 */
[----:B------:R-:W-:Y:S02]  /*15830*/  SEL R22, R22, RZ, P0 ;  /* 0x000000ff16167207 */ /* 0x000fe40000000000 */
[----:B------:R-:W-:-:S07]  /*15840*/  LOP3.LUT R24, R24, R3, RZ, 0x3c, !PT ;  /* 0x0000000318187212 */ /* 0x000fce00078e3cff */
.L_x_12559:
[----:B------:R-:W-:Y:S05]  /*15850*/  BSYNC B6 ;  /* 0x0000000000067941 */ /* 0x000fea0003800000 */
.L_x_12557:
[----:B------:R-:W-:-:S03]  /*15860*/  UMOV UR4, 0xffffffff ;  /* 0xffffffff00047882 */ /* 0x000fc60000000000 */
[----:B------:R-:W-:Y:S05]  /*15870*/  BRA.DIV UR4, `(.L_x_12604) ;  /* 0x0000002604207947 */ /* 0x000fea000b800000 */
[----:B------:R0:W2:Y:S04]  /*15880*/  SHFL.IDX PT, R4, R16, RZ, 0x1f ;  /* 0x00001fff10047589 */ /* 0x0000a800000e0000 */
[----:B------:R0:W3:Y:S02]  /*15890*/  SHFL.IDX PT, R5, R16, 0x1, 0x1f ;  /* 0x00201f0010057f89 */ /* 0x0000e400000e0000 */
.L_x_12715:
[----:B------:R-:W-:Y:S01]  /*158a0*/  ULDC UR4, c[0x0][0xc14] ;  /* 0x0003050000047ab9 */ /* 0x000fe20000000800 */
[C---:B------:R-:W-:Y:S01]  /*158b0*/  IMAD.IADD R7, R28.reuse, 0x1, R19 ;  /* 0x000000011c077824 */ /* 0x040fe200078e0213 */
[----:B------:R-:W-:Y:S01]  /*158c0*/  ISETP.NE.AND P0, PT, R28, 0x1f, PT ;  /* 0x0000001f1c00780c */ /* 0x000fe20003f05270 */
[----:B------:R-:W-:Y:S01]  /*158d0*/  IMAD.U32 R0, RZ, RZ, UR4 ;  /* 0x00000004ff007e24 */ /* 0x000fe2000f8e00ff */
[----:B------:R-:W-:Y:S01]  /*158e0*/  BSSY B0, `(.L_x_12605) ;  /* 0x0000007000007945 */ /* 0x000fe20003800000 */
[----:B------:R-:W-:-:S03]  /*158f0*/  MOV R2, RZ ;  /* 0x000000ff00027202 */ /* 0x000fc60000000f00 */
[----:B------:R-:W-:-:S13]  /*15900*/  ISETP.GE.OR P0, PT, R7, R0, !P0 ;  /* 0x000000000700720c */ /* 0x000fda0004706670 */
[----:B------:R-:W-:Y:S05]  /*15910*/  @P0 BRA `(.L_x_12606) ;  /* 0x00000000000c0947 */ /* 0x000fea0003800000 */
[----:B------:R-:W4:Y:S02]  /*15920*/  LDC.64 R2, c[0x0][0xc58] ;  /* 0x00031600ff027b82 */ /* 0x000f240000000a00 */
[----:B----4-:R-:W-:-:S06]  /*15930*/  IMAD.WIDE R2, R7, 0x4, R2 ;  /* 0x0000000407027825 */ /* 0x010fcc00078e0202 */
[----:B------:R4:W5:Y:S02]  /*15940*/  LDG.E R2, desc[UR40][R2.64] ;  /* 0x0000002802027981 */ /* 0x000964000c1e1900 */
.L_x_12606:
[----:B------:R-:W-:Y:S05]  /*15950*/  BSYNC B0 ;  /* 0x0000000000007941 */ /* 0x000fea0003800000 */
.L_x_12605:
        /* <DEDUP_REMOVED lines=23> */
.L_x_12723:
[----:B------:R-:W-:Y:S02]  /*15ad0*/  ULDC UR4, c[0x0][0xc10] ;  /* 0x0003040000047ab9 */ /* 0x000fe40000000800 */
[----:B------:R-:W-:-:S05]  /*15ae0*/  MOV R6, UR4 ;  /* 0x0000000400067c02 */ /* 0x000fca0008000f00 */
[----:B----4-:R-:W-:-:S04]  /*15af0*/  IMAD R14, R14, R6, RZ ;  /* 0x000000060e0e7224 */ /* 0x010fc800078e02ff */
[----:B---3--:R-:W-:-:S05]  /*15b00*/  IMAD.IADD R5, R5, 0x1, R14 ;  /* 0x0000000105057824 */ /* 0x008fca00078e020e */
[----:B--2---:R-:W-:-:S13]  /*15b10*/  ISETP.GT.AND P0, PT, R5, R4, PT ;  /* 0x000000040500720c */ /* 0x004fda0003f04270 */
[----:B------:R-:W-:Y:S05]  /*15b20*/  @P0 BRA `(.L_x_12608) ;  /* 0x0000000000ac0947 */ /* 0x000fea0003800000 */
[----:B------:R-:W2:Y:S02]  /*15b30*/  LDC R0, c[0x0][0xc14] ;  /* 0x00030500ff007b82 */ /* 0x000ea40000000800 */
.L_x_12613:
        /* <DEDUP_REMOVED lines=9> */
[----:B0-----:R-:W0:Y:S02]  /*15bd0*/  LDC.64 R2, c[0x0][0xc58] ;  /* 0x00031600ff027b82 */ /* 0x001e240000000a00 */
[----:B0-----:R-:W-:-:S06]  /*15be0*/  IMAD.WIDE R2, R7, 0x4, R2 ;  /* 0x0000000407027825 */ /* 0x001fcc00078e0202 */
[----:B------:R2:W5:Y:S02]  /*15bf0*/  LDG.E R2, desc[UR40][R2.64] ;  /* 0x0000002802027981 */ /* 0x000564000c1e1900 */
.L_x_12611:
[----:B------:R-:W-:Y:S05]  /*15c00*/  BSYNC B0 ;  /* 0x0000000000007941 */ /* 0x000fea0003800000 */
.L_x_12610:
        /* <DEDUP_REMOVED lines=10> */
[----:B------:R-:W-:Y:S02]  /*15cb0*/  ISETP.GE.U32.AND P1, PT, R28, 0x8, PT ;  /* 0x000000081c00780c */ /* 0x000fe40003f26070 */
[----:B0-2---:R-:W-:-:S05]  /*15cc0*/  IADD3 R3, R13, R14, RZ ;  /* 0x0000000e0d037210 */ /* 0x005fca0007ffe0ff */
        /* <DEDUP_REMOVED lines=11> */
.L_x_12731:
[----:B------:R-:W-:Y:S02]  /*15d80*/  ULDC UR4, c[0x0][0xc10] ;  /* 0x0003040000047ab9 */ /* 0x000fe40000000800 */
[----:B------:R-:W-:-:S04]  /*15d90*/  IMAD.U32 R6, RZ, RZ, UR4 ;  /* 0x00000004ff067e24 */ /* 0x000fc8000f8e00ff */
[----:B--2---:R-:W-:-:S04]  /*15da0*/  IMAD R14, R14, R6, RZ ;  /* 0x000000060e0e7224 */ /* 0x004fc800078e02ff */
[----:B------:R-:W-:-:S05]  /*15db0*/  IMAD.IADD R5, R14, 0x1, R5 ;  /* 0x000000010e057824 */ /* 0x000fca00078e0205 */
[----:B------:R-:W-:-:S13]  /*15dc0*/  ISETP.GT.AND P0, PT, R5, R4, PT ;  /* 0x000000040500720c */ /* 0x000fda0003f04270 */
[----:B------:R-:W-:Y:S05]  /*15dd0*/  @!P0 BRA `(.L_x_12613) ;  /* 0xfffffffc00588947 */ /* 0x000fea000383ffff */
.L_x_12608:
[----:B------:R-:W-:Y:S01]  /*15de0*/  IADD3 R7, -R14, R5, RZ ;  /* 0x000000050e077210 */ /* 0x000fe20007ffe1ff */
[----:B------:R-:W-:-:S04]  /*15df0*/  UMOV UR4, 0xffffffff ;  /* 0xffffffff00047882 */ /* 0x000fc80000000000 */
[----:B------:R-:W-:-:S05]  /*15e00*/  IMAD R5, R3, R6, R7 ;  /* 0x0000000603057224 */ /* 0x000fca00078e0207 */
[----:B------:R-:W-:Y:S01]  /*15e10*/  ISETP.GT.AND P6, PT, R5, R4, PT ;  /* 0x000000040500720c */ /* 0x000fe20003fc4270 */
[----:B------:R-:W-:-:S12]  /*15e20*/  BRA.DIV UR4, `(.L_x_12614) ;  /* 0x0000002604a07947 */ /* 0x000fd8000b800000 */
[----:B------:R-:W-:-:S04]  /*15e30*/  VOTE.ANY R5, PT, !P6 ;  /* 0x0000000000057806 */ /* 0x000fc800070e0100 */
[----:B------:R-:W2:Y:S02]  /*15e40*/  POPC R8, R5 ;  /* 0x0000000500087309 */ /* 0x000ea40000000000 */
[----:B--2---:R2:W3:Y:S02]  /*15e50*/  SHFL.IDX PT, R17, R2, R8, 0x1f ;  /* 0x00001f0802117589 */ /* 0x0044e400000e0000 */
.L_x_12735:
[----:B------:R-:W-:Y:S01]  /*15e60*/  ISETP.NE.AND P0, PT, R5, RZ, PT ;  /* 0x000000ff0500720c */ /* 0x000fe20003f05270 */
[----:B------:R-:W-:-:S12]  /*15e70*/  IMAD.MOV.U32 R14, RZ, RZ, RZ ;  /* 0x000000ffff0e7224 */ /* 0x000fd800078e00ff */
[----:B------:R-:W-:Y:S05]  /*15e80*/  @!P0 BRA `(.L_x_12615) ;  /* 0x0000000000108947 */ /* 0x000fea0003800000 */
[----:B------:R-:W-:Y:S01]  /*15e90*/  UMOV UR4, 0xffffffff ;  /* 0xffffffff00047882 */ /* 0x000fe20000000000 */
[----:B------:R-:W-:Y:S02]  /*15ea0*/  VIADD R12, R8, 0xffffffff ;  /* 0xffffffff080c7836 */ /* 0x000fe40000000000 */
[----:B------:R-:W-:Y:S05]  /*15eb0*/  BRA.DIV UR4, `(.L_x_12616) ;  /* 0x0000002604c47947 */ /* 0x000fea000b800000 */
[----:B------:R4:W0:Y:S02]  /*15ec0*/  SHFL.IDX PT, R14, R3, R12, 0x1f ;  /* 0x00001f0c030e7589 */ /* 0x00082400000e0000 */
.L_x_12615:
[----:B0-2-4-:R-:W0:Y:S01]  /*15ed0*/  LDC.64 R2, c[0x0][0xc68] ;  /* 0x00031a00ff027b82 */ /* 0x015e220000000a00 */
[----:B------:R-:W-:-:S04]  /*15ee0*/  IMAD.IADD R19, R8, 0x1, R19 ;  /* 0x0000000108137824 */ /* 0x000fc800078e0213 */
[----:B0-----:R-:W-:-:S05]  /*15ef0*/  IMAD.WIDE R2, R19, 0x4, R2 ;  /* 0x0000000413027825 */ /* 0x001fca00078e0202 */
[----:B------:R0:W3:Y:S01]  /*15f00*/  LDG.E R8, desc[UR40][R2.64] ;  /* 0x0000002802087981 */ /* 0x0000e2000c1e1900 */
[----:B------:R-:W-:Y:S01]  /*15f10*/  IMAD R16, R14, R6, R7 ;  /* 0x000000060e107224 */ /* 0x000fe200078e0207 */
[----:B0-----:R-:W-:Y:S01]  /*15f20*/  MOV R2, RZ ;  /* 0x000000ff00027202 */ /* 0x001fe20000000f00 */
[----:B---3--:R-:W-:-:S05]  /*15f30*/  IMAD R5, R17, R8, RZ ;  /* 0x0000000811057224 */ /* 0x008fca00078e02ff */
        /* <DEDUP_REMOVED lines=20> */
[----:B------:R-:W-:-:S04]  /*16080*/  ISETP.GE.AND P0, PT, R4, RZ, PT ;  /* 0x000000ff0400720c */ /* 0x000fc80003f06270 */
[----:B------:R-:W-:-:S09]  /*16090*/  MOV R9, R3 ;  /* 0x0000000300097202 */ /* 0x000fd20000000f00 */
        /* <DEDUP_REMOVED lines=16> */
[----:B------:R-:W-:Y:S01]  /*161a0*/  IMAD R9, R2, R7, RZ ;  /* 0x0000000702097224 */ /* 0x000fe200078e02ff */
[----:B------:R-:W-:-:S05]  /*161b0*/  MOV R2, RZ ;  /* 0x000000ff00027202 */ /* 0x000fca0000000f00 */
[----:B------:R-:W-:Y:S01]  /*161c0*/  IMAD.HI.U32 R2, R3, R9, R2 ;  /* 0x0000000903027227 */ /* 0x000fe200078e0002 */
[----:B------:R-:W-:Y:S02]  /*161d0*/  IABS R9, R5 ;  /* 0x0000000500097213 */ /* 0x000fe40000000000 */
[C---:B------:R-:W-:Y:S02]  /*161e0*/  LOP3.LUT R3, R5.reuse, R6, RZ, 0x3c, !PT ;  /* 0x0000000605037212 */ /* 0x040fe400078e3cff */
[----:B------:R-:W-:Y:S01]  /*161f0*/  IADD3 R5, R5, R4, RZ ;  /* 0x0000000405057210 */ /* 0x000fe20007ffe0ff */
        /* <DEDUP_REMOVED lines=16> */
.L_x_12609:
[----:B------:R-:W-:Y:S01]  /*16300*/  UMOV UR4, URZ ;  /* 0x0000003f00047c82 */ /* 0x000fe20008000000 */
[----:B------:R-:W-:Y:S01]  /*16310*/  UMOV UR5, URZ ;  /* 0x0000003f00057c82 */ /* 0x000fe20008000000 */
[----:B------:R-:W-:Y:S01]  /*16320*/  ULDC UR6, c[0x0][0xc14] ;  /* 0x0003050000067ab9 */ /* 0x000fe20000000800 */
[----:B------:R-:W-:Y:S01]  /*16330*/  IMAD.MOV.U32 R16, RZ, RZ, R4 ;  /* 0x000000ffff107224 */ /* 0x000fe200078e0004 */
[----:B------:R-:W-:Y:S01]  /*16340*/  MOV R19, UR6 ;  /* 0x0000000600137c02 */ /* 0x000fe20008000f00 */
[----:B------:R-:W-:Y:S02]  /*16350*/  IMAD.U32 R17, RZ, RZ, UR4 ;  /* 0x00000004ff117e24 */ /* 0x000fe4000f8e00ff */
[----:B------:R-:W-:-:S07]  /*16360*/  IMAD.U32 R18, RZ, RZ, UR5 ;  /* 0x00000005ff127e24 */ /* 0x000fce000f8e00ff */
.L_x_12617:
        /* <DEDUP_REMOVED lines=10> */
.L_x_12534:
        /* <DEDUP_REMOVED lines=12> */
.L_x_12738:
[----:B------:R-:W-:Y:S05]  /*164d0*/  BSYNC B0 ;  /* 0x0000000000007941 */ /* 0x000fea0003800000 */
.L_x_12619:
[----:B------:R-:W-:-:S03]  /*164e0*/  UMOV UR4, 0xffffffff ;  /* 0xffffffff00047882 */ /* 0x000fc60000000000 */
[----:B------:R-:W-:Y:S05]  /*164f0*/  BRA.DIV UR4, `(.L_x_12621) ;  /* 0x00000022046c7947 */ /* 0x000fea000b800000 */
[----:B0-----:R-:W0:Y:S02]  /*16500*/  S2R R0, SR_TID.X ;  /* 0x0000000000007919 */ /* 0x001e240000002100 */
[----:B0-----:R-:W-:-:S04]  /*16510*/  SHF.R.U32.HI R0, RZ, 0x5, R0 ;  /* 0x00000005ff007819 */ /* 0x001fc80000011600 */
[----:B------:R-:W-:-:S05]  /*16520*/  LOP3.LUT R0, R0, 0x3, RZ, 0xc0, !PT ;  /* 0x0000000300007812 */ /* 0x000fca00078ec0ff */
[----:B------:R0:W2:Y:S02]  /*16530*/  SHFL.IDX PT, R14, R0, RZ, 0x1f ;  /* 0x00001fff000e7589 */ /* 0x0000a400000e0000 */
.L_x_12741:
[----:B--2---:R-:W-:-:S13]  /*16540*/  ISETP.NE.AND P0, PT, R14, RZ, PT ;  /* 0x000000ff0e00720c */ /* 0x004fda0003f05270 */
[----:B------:R-:W-:Y:S05]  /*16550*/  @P0 BRA `(.L_x_12371) ;  /* 0x0000000000880947 */ /* 0x000fea0003800000 */
[----:B------:R-:W-:-:S03]  /*16560*/  UMOV UR4, 0xffffffff ;  /* 0xffffffff00047882 */ /* 0x000fc60000000000 */
[----:B------:R-:W-:Y:S05]  /*16570*/  BRA.DIV UR4, `(.L_x_12622) ;  /* 0x0000002204807947 */ /* 0x000fea000b800000 */
[----:B------:R-:W-:-:S13]  /*16580*/  ELECT P6, URZ, PT ;  /* 0x00000000003f782f */ /* 0x000fda00038c0000 */
.L_x_12744:
[----:B------:R-:W-:Y:S05]  /*16590*/  @!P6 BRA `(.L_x_12371) ;  /* 0x000000000078e947 */ /* 0x000fea0003800000 */
[----:B0-----:R-:W2:Y:S02]  /*165a0*/  LDL.LU R0, [R1+0x14] ;  /* 0x0000140001007983 */ /* 0x001ea40000300800 */
[----:B--2---:R-:W-:-:S04]  /*165b0*/  LOP3.LUT R0, R0, 0x2, RZ, 0xfc, !PT ;  /* 0x0000000200007812 */ /* 0x004fc800078efcff */
[----:B------:R-:W-:-:S13]  /*165c0*/  ISETP.NE.AND P2, PT, R0, 0x3, PT ;  /* 0x000000030000780c */ /* 0x000fda0003f45270 */
[----:B------:R-:W-:Y:S05]  /*165d0*/  @!P2 BRA `(.L_x_12623) ;  /* 0x000000000004a947 */ /* 0x000fea0003800000 */
[----:B------:R-:W-:Y:S01]  /*165e0*/  BPT.TRAP 0x1 ;  /* 0x000000040000795c */ /* 0x000fe20000300000 */
.L_x_12623:
        /* <DEDUP_REMOVED lines=12> */
.L_x_12745:
[----:B------:R-:W2:Y:S02]  /*166b0*/  SYNCS.PHASECHK.TRANS64.TRYWAIT P0, [R3+URZ], R0 ;  /* 0x00000000030075a7 */ /* 0x000ea4000800017f */
[----:B--2---:R-:W-:Y:S05]  /*166c0*/  @!P0 BRA `(.L_x_12625) ;  /* 0x0000002000608947 */ /* 0x004fea0003800000 */
.L_x_12746:
[----:B------:R-:W-:Y:S05]  /*166d0*/  @!P2 BRA `(.L_x_12626) ;  /* 0x000000000004a947 */ /* 0x000fea0003800000 */
[----:B------:R-:W-:Y:S01]  /*166e0*/  BPT.TRAP 0x1 ;  /* 0x000000040000795c */ /* 0x000fe20000300000 */
.L_x_12626:
[----:B--2---:R-:W-:-:S04]  /*166f0*/  VIADD R3, R9, 0x16860 ;  /* 0x0001686009037836 */ /* 0x004fc80000000000 */
[----:B------:R-:W-:-:S04]  /*16700*/  IMAD R5, R22, 0x8, R3 ;  /* 0x0000000816057824 */ /* 0x000fc800078e0203 */
[----:B------:R-:W2:Y:S02]  /*16710*/  SYNCS.PHASECHK.TRANS64.TRYWAIT P0, [R5+URZ], R2 ;  /* 0x00000002050075a7 */ /* 0x000ea4000800017f */
[----:B--2---:R-:W-:Y:S05]  /*16720*/  @!P0 BRA `(.L_x_12627) ;  /* 0x00000020005c8947 */ /* 0x004fea0003800000 */
.L_x_12747:
[----:B------:R-:W-:-:S07]  /*16730*/  IMAD R3, R4, 0x8, R3 ;  /* 0x0000000804037824 */ /* 0x000fce00078e0203 */
.L_x_12628:
[----:B---3--:R3:W4:Y:S02]  /*16740*/  SYNCS.PHASECHK.TRANS64.TRYWAIT P0, [R3+URZ], R0 ;  /* 0x00000000030075a7 */ /* 0x008724000800017f */
[----:B----4-:R-:W-:Y:S05]  /*16750*/  @!P0 NANOSLEEP.SYNCS 0x989680 ;  /* 0x009896800000895d */ /* 0x010fea0003900000 */
[----:B------:R-:W4:Y:S02]  /*16760*/  @!P0 SYNCS.PHASECHK.TRANS64 P0, [R3+URZ], R0 ;  /* 0x00000000030085a7 */ /* 0x000f24000800007f */
[----:B----4-:R-:W-:Y:S05]  /*16770*/  @!P0 BRA `(.L_x_12628) ;  /* 0xfffffffc00f08947 */ /* 0x010fea000383ffff */
.L_x_12371:
[----:B------:R-:W-:Y:S05]  /*16780*/  BSYNC B7 ;  /* 0x0000000000077941 */ /* 0x000fea0003800000 */
.L_x_12368:
[----:B------:R-:W-:Y:S05]  /*16790*/  EXIT ;  /* 0x000000000000794d */ /* 0x000fea0003800000 */
.L_x_12389:
[----:B0-----:R0:W1:Y:S02]  /*167a0*/  SYNCS.PHASECHK.TRANS64.TRYWAIT P6, [R79+URZ+0x16890], R91 ;  /* 0x0168905b4f0075a7 */ /* 0x00106400080c017f */
[----:B-1----:R-:W-:Y:S05]  /*167b0*/  @!P6 NANOSLEEP.SYNCS 0x989680 ;  /* 0x009896800000e95d */ /* 0x002fea0003900000 */
[----:B------:R-:W1:Y:S02]  /*167c0*/  @!P6 SYNCS.PHASECHK.TRANS64 P6, [R79+URZ+0x16890], R91 ;  /* 0x0168905b4f00e5a7 */ /* 0x000e6400080c007f */
[----:B-1----:R-:W-:Y:S05]  /*167d0*/  @!P6 BRA `(.L_x_12389) ;  /* 0xfffffffc00f0e947 */ /* 0x002fea000383ffff */
[----:B------:R-:W-:Y:S05]  /*167e0*/  BRA `(.L_x_12629) ;  /* 0xfffffec4000c7947 */ /* 0x000fea000383ffff */
.L_x_12409:
[----:B0-----:R0:W1:Y:S02]  /*167f0*/  SYNCS.PHASECHK.TRANS64.TRYWAIT P5, [R79+URZ+0x16890], R91 ;  /* 0x0168905b4f0075a7 */ /* 0x00106400080a017f */
[----:B-1----:R-:W-:Y:S05]  /*16800*/  @!P5 NANOSLEEP.SYNCS 0x989680 ;  /* 0x009896800000d95d */ /* 0x002fea0003900000 */
[----:B------:R-:W1:Y:S02]  /*16810*/  @!P5 SYNCS.PHASECHK.TRANS64 P5, [R79+URZ+0x16890], R91 ;  /* 0x0168905b4f00d5a7 */ /* 0x000e6400080a007f */
[----:B-1----:R-:W-:Y:S05]  /*16820*/  @!P5 BRA `(.L_x_12409) ;  /* 0xfffffffc00f0d947 */ /* 0x002fea000383ffff */
[----:B------:R-:W-:Y:S05]  /*16830*/  BRA `(.L_x_12630) ;  /* 0xfffffed400847947 */ /* 0x000fea000383ffff */
.L_x_12418:
[----:B-1----:R1:W2:Y:S02]  /*16840*/  SYNCS.PHASECHK.TRANS64.TRYWAIT P4, [R79+URZ+0x16890], R91 ;  /* 0x0168905b4f0075a7 */ /* 0x0022a4000808017f */
[----:B--2---:R-:W-:Y:S05]  /*16850*/  @!P4 NANOSLEEP.SYNCS 0x989680 ;  /* 0x009896800000c95d */ /* 0x004fea0003900000 */
[----:B------:R-:W2:Y:S02]  /*16860*/  @!P4 SYNCS.PHASECHK.TRANS64 P4, [R79+URZ+0x16890], R91 ;  /* 0x0168905b4f00c5a7 */ /* 0x000ea4000808007f */
[----:B--2---:R-:W-:Y:S05]  /*16870*/  @!P4 BRA `(.L_x_12418) ;  /* 0xfffffffc00f0c947 */ /* 0x004fea000383ffff */
[----:B------:R-:W-:Y:S05]  /*16880*/  BRA `(.L_x_12631) ;  /* 0xfffffee400b07947 */ /* 0x000fea000383ffff */
.L_x_12424:
[----:B--2---:R2:W3:Y:S02]  /*16890*/  SYNCS.PHASECHK.TRANS64.TRYWAIT P3, [R79+URZ+0x168b0], R91 ;  /* 0x0168b05b4f0075a7 */ /* 0x0044e4000806017f */
[----:B---3--:R-:W-:Y:S05]  /*168a0*/  @!P3 NANOSLEEP.SYNCS 0x989680 ;  /* 0x009896800000b95d */ /* 0x008fea0003900000 */
[----:B------:R-:W3:Y:S02]  /*168b0*/  @!P3 SYNCS.PHASECHK.TRANS64 P3, [R79+URZ+0x168b0], R91 ;  /* 0x0168b05b4f00b5a7 */ /* 0x000ee4000806007f */
[----:B---3--:R-:W-:Y:S05]  /*168c0*/  @!P3 BRA `(.L_x_12424) ;  /* 0xfffffffc00f0b947 */ /* 0x008fea000383ffff */
[----:B------:R-:W-:Y:S05]  /*168d0*/  BRA `(.L_x_12632) ;  /* 0xfffffee800447947 */ /* 0x000fea000383ffff */
.L_x_12432:
[----:B------:R-:W-:Y:S01]  /*168e0*/  BSSY B0, `(.L_x_12633) ;  /* 0x0000007000007945 */ /* 0x000fe20003800000 */
[----:B------:R-:W-:Y:S01]  /*168f0*/  IMAD.MOV.U32 R12, RZ, RZ, RZ ;  /* 0x000000ffff0c7224 */ /* 0x000fe200078e00ff */
[----:B------:R-:W-:Y:S01]  /*16900*/  MOV R15, 0xffffffff ;  /* 0xffffffff000f7802 */ /* 0x000fe20000000f00 */
[----:B-1----:R-:W-:-:S07]  /*16910*/  IMAD.MOV.U32 R11, RZ, RZ, 0x1f ;  /* 0x0000001fff0b7424 */ /* 0x002fce00078e00ff */
[----:B-----5:R-:W-:Y:S05]  /*16920*/  WARPSYNC.COLLECTIVE R15, `(.L_x_12634) ;  /* 0x000000000f087348 */ /* 0x020fea0003c00000 */
[----:B------:R0:W1:Y:S02]  /*16930*/  SHFL.IDX P6, R14, R13, R12, R11 ;  /* 0x0000000c0d0e7389 */ /* 0x00006400000c000b */
[----:B01---5:R-:W-:Y:S01]  /*16940*/  ENDCOLLECTIVE ;  /* 0x000000000000791b */ /* 0x023fe20003800000 */
.L_x_12634:
[----:B------:R-:W-:Y:S05]  /*16950*/  BSYNC B0 ;  /* 0x0000000000007941 */ /* 0x000fea0003800000 */
.L_x_12633:
[----:B------:R-:W-:Y:S01]  /*16960*/  IMAD.MOV.U32 R155, RZ, RZ, R14 ;  /* 0x000000ffff9b7224 */ /* 0x000fe200078e000e */
[----:B------:R-:W-:Y:S06]  /*16970*/  BRA `(.L_x_12635) ;  /* 0xfffffeec00ac7947 */ /* 0x000fec000383ffff */
.L_x_12448:
        /* <DEDUP_REMOVED lines=8> */
.L_x_12637:
[----:B------:R-:W-:Y:S05]  /*16a00*/  BSYNC B1 ;  /* 0x0000000000017941 */ /* 0x000fea0003800000 */
.L_x_12636:
[----:B------:R-:W-:Y:S05]  /*16a10*/  BRA `(.L_x_12638) ;  /* 0xfffffefc00447947 */ /* 0x000fea000383ffff */
.L_x_12449:
        /* <DEDUP_REMOVED lines=8> */
.L_x_12640:
[----:B------:R-:W-:Y:S05]  /*16aa0*/  BSYNC B1 ;  /* 0x0000000000017941 */ /* 0x000fea0003800000 */
.L_x_12639:
[----:B------:R-:W-:Y:S05]  /*16ab0*/  BRA `(.L_x_12641) ;  /* 0xfffffefc00247947 */ /* 0x000fea000383ffff */
.L_x_12450:
        /* <DEDUP_REMOVED lines=8> */
.L_x_12643:
[----:B------:R-:W-:Y:S05]  /*16b40*/  BSYNC B1 ;  /* 0x0000000000017941 */ /* 0x000fea0003800000 */
.L_x_12642:
[----:B------:R-:W-:Y:S05]  /*16b50*/  BRA `(.L_x_12644) ;  /* 0xfffffefc00047947 */ /* 0x000fea000383ffff */
.L_x_12451:
        /* <DEDUP_REMOVED lines=8> */
.L_x_12646:
[----:B------:R-:W-:Y:S05]  /*16be0*/  BSYNC B1 ;  /* 0x0000000000017941 */ /* 0x000fea0003800000 */
.L_x_12645:
[----:B------:R-:W-:Y:S05]  /*16bf0*/  BRA `(.L_x_12647) ;  /* 0xfffffef800e47947 */ /* 0x000fea000383ffff */
.L_x_12452:
        /* <DEDUP_REMOVED lines=8> */
.L_x_12649:
[----:B------:R-:W-:Y:S05]  /*16c80*/  BSYNC B1 ;  /* 0x0000000000017941 */ /* 0x000fea0003800000 */
.L_x_12648:
[----:B------:R-:W-:Y:S05]  /*16c90*/  BRA `(.L_x_12650) ;  /* 0xfffffef800c47947 */ /* 0x000fea000383ffff */
.L_x_12453:
        /* <DEDUP_REMOVED lines=8> */
.L_x_12652:
[----:B------:R-:W-:Y:S05]  /*16d20*/  BSYNC B1 ;  /* 0x0000000000017941 */ /* 0x000fea0003800000 */
.L_x_12651:
[----:B------:R-:W-:Y:S05]  /*16d30*/  BRA `(.L_x_12653) ;  /* 0xfffffef800a47947 */ /* 0x000fea000383ffff */
.L_x_12454:
        /* <DEDUP_REMOVED lines=8> */
.L_x_12655:
[----:B------:R-:W-:Y:S05]  /*16dc0*/  BSYNC B1 ;  /* 0x0000000000017941 */ /* 0x000fea0003800000 */
.L_x_12654:
[----:B------:R-:W-:Y:S05]  /*16dd0*/  BRA `(.L_x_12656) ;  /* 0xfffffef800847947 */ /* 0x000fea000383ffff */
.L_x_12455:
        /* <DEDUP_REMOVED lines=8> */
.L_x_12658:
[----:B------:R-:W-:Y:S05]  /*16e60*/  BSYNC B1 ;  /* 0x0000000000017941 */ /* 0x000fea0003800000 */
.L_x_12657:
[----:B------:R-:W-:Y:S05]  /*16e70*/  BRA `(.L_x_12659) ;  /* 0xfffffef800647947 */ /* 0x000fea000383ffff */
.L_x_12457:
[----:B0-----:R0:W1:Y:S02]  /*16e80*/  SYNCS.PHASECHK.TRANS64.TRYWAIT P2, [R2+URZ+0x16800], R7 ;  /* 0x01680007020075a7 */ /* 0x001064000804017f */
[----:B-1----:R-:W-:Y:S05]  /*16e90*/  @!P2 NANOSLEEP.SYNCS 0x989680 ;  /* 0x009896800000a95d */ /* 0x002fea0003900000 */
[----:B------:R-:W1:Y:S02]  /*16ea0*/  @!P2 SYNCS.PHASECHK.TRANS64 P2, [R2+URZ+0x16800], R7 ;  /* 0x016800070200a5a7 */ /* 0x000e64000804007f */
[----:B-1----:R-:W-:Y:S05]  /*16eb0*/  @!P2 BRA `(.L_x_12457) ;  /* 0xfffffffc00f0a947 */ /* 0x002fea000383ffff */
[----:B------:R-:W-:Y:S05]  /*16ec0*/  BRA `(.L_x_12660) ;  /* 0xfffffef800f87947 */ /* 0x000fea000383ffff */
.L_x_12465:
        /* <DEDUP_REMOVED lines=8> */
.L_x_12662:
[----:B------:R-:W-:Y:S05]  /*16f50*/  BSYNC B1 ;  /* 0x0000000000017941 */ /* 0x000fea0003800000 */
.L_x_12661:
[----:B------:R-:W-:Y:S05]  /*16f60*/  BRA `(.L_x_12663) ;  /* 0xffffff0c00007947 */ /* 0x000fea000383ffff */
.L_x_12466:
        /* <DEDUP_REMOVED lines=8> */
.L_x_12665:
[----:B------:R-:W-:Y:S05]  /*16ff0*/  BSYNC B1 ;  /* 0x0000000000017941 */ /* 0x000fea0003800000 */
.L_x_12664:
[----:B------:R-:W-:Y:S05]  /*17000*/  BRA `(.L_x_12666) ;  /* 0xffffff0800e07947 */ /* 0x000fea000383ffff */
.L_x_12467:
        /* <DEDUP_REMOVED lines=8> */
.L_x_12668:
[----:B------:R-:W-:Y:S05]  /*17090*/  BSYNC B1 ;  /* 0x0000000000017941 */ /* 0x000fea0003800000 */
.L_x_12667:
[----:B------:R-:W-:Y:S05]  /*170a0*/  BRA `(.L_x_12669) ;  /* 0xffffff0800c07947 */ /* 0x000fea000383ffff */
.L_x_12468:
        /* <DEDUP_REMOVED lines=8> */
.L_x_12671:
[----:B------:R-:W-:Y:S05]  /*17130*/  BSYNC B1 ;  /* 0x0000000000017941 */ /* 0x000fea0003800000 */
.L_x_12670:
[----:B------:R-:W-:Y:S05]  /*17140*/  BRA `(.L_x_12672) ;  /* 0xffffff0800a07947 */ /* 0x000fea000383ffff */
.L_x_12469:
        /* <DEDUP_REMOVED lines=8> */
.L_x_12674:
[----:B------:R-:W-:Y:S05]  /*171d0*/  BSYNC B1 ;  /* 0x0000000000017941 */ /* 0x000fea0003800000 */
.L_x_12673:
[----:B------:R-:W-:Y:S05]  /*171e0*/  BRA `(.L_x_12675) ;  /* 0xffffff0800807947 */ /* 0x000fea000383ffff */
.L_x_12470:
        /* <DEDUP_REMOVED lines=8> */
.L_x_12677:
[----:B------:R-:W-:Y:S05]  /*17270*/  BSYNC B1 ;  /* 0x0000000000017941 */ /* 0x000fea0003800000 */
.L_x_12676:
[----:B------:R-:W-:Y:S05]  /*17280*/  BRA `(.L_x_12678) ;  /* 0xffffff0800647947 */ /* 0x000fea000383ffff */
.L_x_12471:
        /* <DEDUP_REMOVED lines=8> */
.L_x_12680:
[----:B------:R-:W-:Y:S05]  /*17310*/  BSYNC B1 ;  /* 0x0000000000017941 */ /* 0x000fea0003800000 */
.L_x_12679:
[----:B------:R-:W-:Y:S05]  /*17320*/  BRA `(.L_x_12681) ;  /* 0xffffff0800487947 */ /* 0x000fea000383ffff */
.L_x_12472:
        /* <DEDUP_REMOVED lines=8> */
.L_x_12683:
[----:B------:R-:W-:Y:S05]  /*173b0*/  BSYNC B1 ;  /* 0x0000000000017941 */ /* 0x000fea0003800000 */
.L_x_12682:
[----:B------:R-:W-:Y:S05]  /*173c0*/  BRA `(.L_x_12684) ;  /* 0xffffff08002c7947 */ /* 0x000fea000383ffff */
.L_x_12474:
[----:B0-----:R0:W1:Y:S02]  /*173d0*/  SYNCS.PHASECHK.TRANS64.TRYWAIT P2, [R2+URZ+0x16800], R9 ;  /* 0x01680009020075a7 */ /* 0x001064000804017f */
[----:B-1----:R-:W-:Y:S05]  /*173e0*/  @!P2 NANOSLEEP.SYNCS 0x989680 ;  /* 0x009896800000a95d */ /* 0x002fea0003900000 */
[----:B------:R-:W1:Y:S02]  /*173f0*/  @!P2 SYNCS.PHASECHK.TRANS64 P2, [R2+URZ+0x16800], R9 ;  /* 0x016800090200a5a7 */ /* 0x000e64000804007f */
[----:B-1----:R-:W-:Y:S05]  /*17400*/  @!P2 BRA `(.L_x_12474) ;  /* 0xfffffffc00f0a947 */ /* 0x002fea000383ffff */
[----:B------:R-:W-:Y:S05]  /*17410*/  BRA `(.L_x_12685) ;  /* 0xffffff0800947947 */ /* 0x000fea000383ffff */
.L_x_12480:
[----:B--2---:R2:W3:Y:S02]  /*17420*/  SYNCS.PHASECHK.TRANS64.TRYWAIT P1, [R4+URZ+0x16830], R3 ;  /* 0x01683003040075a7 */ /* 0x0044e4000802017f */
[----:B---3--:R-:W-:Y:S05]  /*17430*/  @!P1 NANOSLEEP.SYNCS 0x989680 ;  /* 0x009896800000995d */ /* 0x008fea0003900000 */
[----:B------:R-:W3:Y:S02]  /*17440*/  @!P1 SYNCS.PHASECHK.TRANS64 P1, [R4+URZ+0x16830], R3 ;  /* 0x01683003040095a7 */ /* 0x000ee4000802007f */
[----:B---3--:R-:W-:Y:S05]  /*17450*/  @!P1 BRA `(.L_x_12480) ;  /* 0xfffffffc00f09947 */ /* 0x008fea000383ffff */
[----:B------:R-:W-:Y:S05]  /*17460*/  BRA `(.L_x_12479) ;  /* 0xffffff1800207947 */ /* 0x000fea000383ffff */
.L_x_12486:
[----:B-1----:R1:W2:Y:S02]  /*17470*/  SYNCS.PHASECHK.TRANS64.TRYWAIT P3, [R0+URZ+0x16830], R3 ;  /* 0x01683003000075a7 */ /* 0x0022a4000806017f */
[----:B--2---:R-:W-:Y:S05]  /*17480*/  @!P3 NANOSLEEP.SYNCS 0x989680 ;  /* 0x009896800000b95d */ /* 0x004fea0003900000 */
[----:B------:R-:W2:Y:S02]  /*17490*/  @!P3 SYNCS.PHASECHK.TRANS64 P3, [R0+URZ+0x16830], R3 ;  /* 0x016830030000b5a7 */ /* 0x000ea4000806007f */
[----:B--2---:R-:W-:Y:S05]  /*174a0*/  @!P3 BRA `(.L_x_12486) ;  /* 0xfffffffc00f0b947 */ /* 0x004fea000383ffff */
[----:B------:R-:W-:Y:S05]  /*174b0*/  BRA `(.L_x_12485) ;  /* 0xffffff3c00047947 */ /* 0x000fea000383ffff */
.L_x_12490:
[----:B-1----:R1:W2:Y:S02]  /*174c0*/  SYNCS.PHASECHK.TRANS64.TRYWAIT P2, [R3+URZ+0x16850], R0 ;  /* 0x01685000030075a7 */ /* 0x0022a4000804017f */
[----:B--2---:R-:W-:Y:S05]  /*174d0*/  @!P2 NANOSLEEP.SYNCS 0x989680 ;  /* 0x009896800000a95d */ /* 0x004fea0003900000 */
[----:B------:R-:W2:Y:S02]  /*174e0*/  @!P2 SYNCS.PHASECHK.TRANS64 P2, [R3+URZ+0x16850], R0 ;  /* 0x016850000300a5a7 */ /* 0x000ea4000804007f */
[----:B--2---:R-:W-:Y:S05]  /*174f0*/  @!P2 BRA `(.L_x_12490) ;  /* 0xfffffffc00f0a947 */ /* 0x004fea000383ffff */
[----:B------:R-:W-:Y:S05]  /*17500*/  BRA `(.L_x_12487) ;  /* 0xffffff3c00c87947 */ /* 0x000fea000383ffff */
.L_x_12497:
[----:B-1----:R1:W2:Y:S02]  /*17510*/  SYNCS.PHASECHK.TRANS64.TRYWAIT P3, [R0+URZ+0x16830], R3 ;  /* 0x01683003000075a7 */ /* 0x0022a4000806017f */
[----:B--2---:R-:W-:Y:S05]  /*17520*/  @!P3 NANOSLEEP.SYNCS 0x989680 ;  /* 0x009896800000b95d */ /* 0x004fea0003900000 */
[----:B------:R-:W2:Y:S02]  /*17530*/  @!P3 SYNCS.PHASECHK.TRANS64 P3, [R0+URZ+0x16830], R3 ;  /* 0x016830030000b5a7 */ /* 0x000ea4000806007f */
[----:B--2---:R-:W-:Y:S05]  /*17540*/  @!P3 BRA `(.L_x_12497) ;  /* 0xfffffffc00f0b947 */ /* 0x004fea000383ffff */
[----:B------:R-:W-:Y:S05]  /*17550*/  BRA `(.L_x_12496) ;  /* 0xffffff6000ec7947 */ /* 0x000fea000383ffff */
.L_x_12501:
[----:B-1----:R1:W2:Y:S02]  /*17560*/  SYNCS.PHASECHK.TRANS64.TRYWAIT P2, [R3+URZ+0x16850], R0 ;  /* 0x01685000030075a7 */ /* 0x0022a4000804017f */
[----:B--2---:R-:W-:Y:S05]  /*17570*/  @!P2 NANOSLEEP.SYNCS 0x989680 ;  /* 0x009896800000a95d */ /* 0x004fea0003900000 */
[----:B------:R-:W2:Y:S02]  /*17580*/  @!P2 SYNCS.PHASECHK.TRANS64 P2, [R3+URZ+0x16850], R0 ;  /* 0x016850000300a5a7 */ /* 0x000ea4000804007f */
[----:B--2---:R-:W-:Y:S05]  /*17590*/  @!P2 BRA `(.L_x_12501) ;  /* 0xfffffffc00f0a947 */ /* 0x004fea000383ffff */
[----:B------:R-:W-:Y:S05]  /*175a0*/  BRA `(.L_x_12498) ;  /* 0xffffff6400b07947 */ /* 0x000fea000383ffff */
.L_x_12506:
[----:B-1----:R1:W2:Y:S02]  /*175b0*/  SYNCS.PHASECHK.TRANS64.TRYWAIT P0, [R13+URZ+0x16850], R6 ;  /* 0x016850060d0075a7 */ /* 0x0022a4000800017f */
[----:B--2---:R-:W-:Y:S05]  /*175c0*/  @!P0 NANOSLEEP.SYNCS 0x989680 ;  /* 0x009896800000895d */ /* 0x004fea0003900000 */
[----:B------:R-:W2:Y:S02]  /*175d0*/  @!P0 SYNCS.PHASECHK.TRANS64 P0, [R13+URZ+0x16850], R6 ;  /* 0x016850060d0085a7 */ /* 0x000ea4000800007f */
[----:B--2---:R-:W-:Y:S05]  /*175e0*/  @!P0 BRA `(.L_x_12506) ;  /* 0xfffffffc00f08947 */ /* 0x004fea000383ffff */
[----:B------:R-:W-:Y:S05]  /*175f0*/  BRA `(.L_x_12505) ;  /* 0xffffff8000647947 */ /* 0x000fea000383ffff */
.L_x_12540:
[----:B------:R-:W0:Y:S01]  /*17600*/  S2R R12, SR_TID.X ;  /* 0x00000000000c7919 */ /* 0x000e220000002100 */
[----:B------:R-:W-:Y:S01]  /*17610*/  BSSY B1, `(.L_x_12686) ;  /* 0x000000a000017945 */ /* 0x000fe20003800000 */
[----:B------:R-:W-:Y:S02]  /*17620*/  IMAD.MOV.U32 R11, RZ, RZ, 0x1f ;  /* 0x0000001fff0b7424 */ /* 0x000fe400078e00ff */
[----:B------:R-:W-:Y:S01]  /*17630*/  IMAD.MOV.U32 R15, RZ, RZ, -0x1 ;  /* 0xffffffffff0f7424 */ /* 0x000fe200078e00ff */
[----:B0-----:R-:W-:-:S04]  /*17640*/  SHF.R.U32.HI R12, RZ, 0x5, R12 ;  /* 0x00000005ff0c7819 */ /* 0x001fc8000001160c */
[----:B------:R-:W-:-:S04]  /*17650*/  LOP3.LUT R12, R12, 0x3, RZ, 0xc0, !PT ;  /* 0x000000030c0c7812 */ /* 0x000fc800078ec0ff */
[----:B------:R-:W-:Y:S01]  /*17660*/  MOV R13, R12 ;  /* 0x0000000c000d7202 */ /* 0x000fe20000000f00 */
[----:B------:R-:W-:-:S07]  /*17670*/  IMAD.MOV.U32 R12, RZ, RZ, RZ ;  /* 0x000000ffff0c7224 */ /* 0x000fce00078e00ff */
[----:B-1----:R-:W-:Y:S05]  /*17680*/  WARPSYNC.COLLECTIVE R15, `(.L_x_12687) ;  /* 0x000000000f087348 */ /* 0x002fea0003c00000 */
[----:B------:R0:W2:Y:S02]  /*17690*/  SHFL.IDX P6, R14, R13, R12, R11 ;  /* 0x0000000c0d0e7389 */ /* 0x0000a400000c000b */
[----:B012---:R-:W-:Y:S01]  /*176a0*/  ENDCOLLECTIVE ;  /* 0x000000000000791b */ /* 0x007fe20003800000 */
.L_x_12687:
[----:B------:R-:W-:Y:S05]  /*176b0*/  BSYNC B1 ;  /* 0x0000000000017941 */ /* 0x000fea0003800000 */
.L_x_12686:
[----:B------:R-:W-:Y:S05]  /*176c0*/  BRA `(.L_x_12688) ;  /* 0xffffffb400607947 */ /* 0x000fea000383ffff */
.L_x_12541:
[----:B------:R-:W-:Y:S01]  /*176d0*/  BSSY B1, `(.L_x_12689) ;  /* 0x0000006000017945 */ /* 0x000fe20003800000 */
[----:B------:R-:W-:-:S07]  /*176e0*/  IMAD.MOV.U32 R15, RZ, RZ, -0x1 ;  /* 0xffffffffff0f7424 */ /* 0x000fce00078e00ff */
[----:B-1----:R-:W-:Y:S05]  /*176f0*/  WARPSYNC.COLLECTIVE R15, `(.L_x_12690) ;  /* 0x000000000f0c7348 */ /* 0x002fea0003c00000 */
[----:B------:R-:W-:Y:S02]  /*17700*/  ELECT P6, UR62, PT ;  /* 0x00000000003e782f */ /* 0x000fe400038c0000 */
[----:B------:R-:W-:Y:S01]  /*17710*/  MOV R14, UR62 ;  /* 0x0000003e000e7c02 */ /* 0x000fe20008000f00 */
[----:B-1----:R-:W-:Y:S10]  /*17720*/  ENDCOLLECTIVE ;  /* 0x000000000000791b */ /* 0x002ff40003800000 */
.L_x_12690:
[----:B------:R-:W-:Y:S05]  /*17730*/  BSYNC B1 ;  /* 0x0000000000017941 */ /* 0x000fea0003800000 */
.L_x_12689:
[----:B------:R-:W-:Y:S05]  /*17740*/  BRA `(.L_x_12691) ;  /* 0xffffffb4004c7947 */ /* 0x000fea000383ffff */
.L_x_12543:
[----:B0-----:R0:W2:Y:S02]  /*17750*/  SYNCS.PHASECHK.TRANS64.TRYWAIT P0, [R6+URZ+0x16820], R5 ;  /* 0x01682005060075a7 */ /* 0x0010a4000800017f */
[----:B--2---:R-:W-:Y:S05]  /*17760*/  @!P0 NANOSLEEP.SYNCS 0x989680 ;  /* 0x009896800000895d */ /* 0x004fea0003900000 */
[----:B------:R-:W2:Y:S02]  /*17770*/  @!P0 SYNCS.PHASECHK.TRANS64 P0, [R6+URZ+0x16820], R5 ;  /* 0x01682005060085a7 */ /* 0x000ea4000800007f */
[----:B--2---:R-:W-:Y:S05]  /*17780*/  @!P0 BRA `(.L_x_12543) ;  /* 0xfffffffc00f08947 */ /* 0x004fea000383ffff */
[----:B------:R-:W-:Y:S05]  /*17790*/  BRA `(.L_x_12692) ;  /* 0xffffffb400687947 */ /* 0x000fea000383ffff */
.L_x_12546:
[----:B0-----:R0:W2:Y:S02]  /*177a0*/  SYNCS.PHASECHK.TRANS64.TRYWAIT P0, [R5+URZ+0x168a0], R10 ;  /* 0x0168a00a050075a7 */ /* 0x0010a4000800017f */
[----:B--2---:R-:W-:Y:S05]  /*177b0*/  @!P0 NANOSLEEP.SYNCS 0x989680 ;  /* 0x009896800000895d */ /* 0x004fea0003900000 */
[----:B------:R-:W2:Y:S02]  /*177c0*/  @!P0 SYNCS.PHASECHK.TRANS64 P0, [R5+URZ+0x168a0], R10 ;  /* 0x0168a00a050085a7 */ /* 0x000ea4000800007f */
[----:B--2---:R-:W-:Y:S05]  /*177d0*/  @!P0 BRA `(.L_x_12546) ;  /* 0xfffffffc00f08947 */ /* 0x004fea000383ffff */
[----:B------:R-:W-:Y:S05]  /*177e0*/  BRA `(.L_x_12693) ;  /* 0xffffffb400707947 */ /* 0x000fea000383ffff */
.L_x_12548:
[----:B---3--:R3:W4:Y:S02]  /*177f0*/  SYNCS.PHASECHK.TRANS64.TRYWAIT P0, [R5+URZ+0x168c0], R10 ;  /* 0x0168c00a050075a7 */ /* 0x008724000800017f */
[----:B----4-:R-:W-:Y:S05]  /*17800*/  @!P0 NANOSLEEP.SYNCS 0x989680 ;  /* 0x009896800000895d */ /* 0x010fea0003900000 */
[----:B------:R-:W4:Y:S02]  /*17810*/  @!P0 SYNCS.PHASECHK.TRANS64 P0, [R5+URZ+0x168c0], R10 ;  /* 0x0168c00a050085a7 */ /* 0x000f24000800007f */
[----:B----4-:R-:W-:Y:S05]  /*17820*/  @!P0 BRA `(.L_x_12548) ;  /* 0xfffffffc00f08947 */ /* 0x010fea000383ffff */
[----:B------:R-:W-:Y:S05]  /*17830*/  BRA `(.L_x_12694) ;  /* 0xffffffb400c87947 */ /* 0x000fea000383ffff */
.L_x_12552:
[----:B0-----:R0:W2:Y:S02]  /*17840*/  SYNCS.PHASECHK.TRANS64.TRYWAIT P0, [R10+URZ+0x168a0], R5 ;  /* 0x0168a0050a0075a7 */ /* 0x0010a4000800017f */
[----:B--2---:R-:W-:Y:S05]  /*17850*/  @!P0 NANOSLEEP.SYNCS 0x989680 ;  /* 0x009896800000895d */ /* 0x004fea0003900000 */
[----:B------:R-:W2:Y:S02]  /*17860*/  @!P0 SYNCS.PHASECHK.TRANS64 P0, [R10+URZ+0x168a0], R5 ;  /* 0x0168a0050a0085a7 */ /* 0x000ea4000800007f */
[----:B--2---:R-:W-:Y:S05]  /*17870*/  @!P0 BRA `(.L_x_12552) ;  /* 0xfffffffc00f08947 */ /* 0x004fea000383ffff */
[----:B------:R-:W-:Y:S05]  /*17880*/  BRA `(.L_x_12695) ;  /* 0xffffffb800507947 */ /* 0x000fea000383ffff */
.L_x_12554:
[----:B--2---:R2:W3:Y:S02]  /*17890*/  SYNCS.PHASECHK.TRANS64.TRYWAIT P1, [R10+URZ+0x168c0], R5 ;  /* 0x0168c0050a0075a7 */ /* 0x0044e4000802017f */
[----:B---3--:R-:W-:Y:S05]  /*178a0*/  @!P1 NANOSLEEP.SYNCS 0x989680 ;  /* 0x009896800000995d */ /* 0x008fea0003900000 */
[----:B------:R-:W3:Y:S02]  /*178b0*/  @!P1 SYNCS.PHASECHK.TRANS64 P1, [R10+URZ+0x168c0], R5 ;  /* 0x0168c0050a0095a7 */ /* 0x000ee4000802007f */
[----:B---3--:R-:W-:Y:S05]  /*178c0*/  @!P1 BRA `(.L_x_12554) ;  /* 0xfffffffc00f09947 */ /* 0x008fea000383ffff */
[----:B------:R-:W-:Y:S05]  /*178d0*/  BRA `(.L_x_12696) ;  /* 0xffffffb800a47947 */ /* 0x000fea000383ffff */
.L_x_12564:
        /* <DEDUP_REMOVED lines=11> */
.L_x_12698:
[----:B------:R-:W-:Y:S05]  /*17990*/  BSYNC B0 ;  /* 0x0000000000007941 */ /* 0x000fea0003800000 */
.L_x_12697:
[----:B------:R-:W-:Y:S05]  /*179a0*/  BRA `(.L_x_12699) ;  /* 0xffffffc000e07947 */ /* 0x000fea000383ffff */
.L_x_12565:
[----:B------:R-:W-:Y:S01]  /*179b0*/  BSSY B0, `(.L_x_12700) ;  /* 0x0000006000007945 */ /* 0x000fe20003800000 */
[----:B------:R-:W-:-:S07]  /*179c0*/  IMAD.MOV.U32 R15, RZ, RZ, -0x1 ;  /* 0xffffffffff0f7424 */ /* 0x000fce00078e00ff */
[----:B-1----:R-:W-:Y:S05]  /*179d0*/  WARPSYNC.COLLECTIVE R15, `(.L_x_12701) ;  /* 0x000000000f0c7348 */ /* 0x002fea0003c00000 */
[----:B------:R-:W-:Y:S02]  /*179e0*/  ELECT P6, UR62, PT ;  /* 0x00000000003e782f */ /* 0x000fe400038c0000 */
[----:B------:R-:W-:Y:S01]  /*179f0*/  MOV R14, UR62 ;  /* 0x0000003e000e7c02 */ /* 0x000fe20008000f00 */
[----:B-1----:R-:W-:Y:S10]  /*17a00*/  ENDCOLLECTIVE ;  /* 0x000000000000791b */ /* 0x002ff40003800000 */
.L_x_12701:
[----:B------:R-:W-:Y:S05]  /*17a10*/  BSYNC B0 ;  /* 0x0000000000007941 */ /* 0x000fea0003800000 */
.L_x_12700:
[----:B------:R-:W-:Y:S05]  /*17a20*/  BRA `(.L_x_12702) ;  /* 0xffffffc000d07947 */ /* 0x000fea000383ffff */
.L_x_12568:
[----:B--2---:R2:W3:Y:S02]  /*17a30*/  SYNCS.PHASECHK.TRANS64.TRYWAIT P0, [R5+URZ+0x16840], R4 ;  /* 0x01684004050075a7 */ /* 0x0044e4000800017f */
[----:B---3--:R-:W-:Y:S05]  /*17a40*/  @!P0 NANOSLEEP.SYNCS 0x989680 ;  /* 0x009896800000895d */ /* 0x008fea0003900000 */
[----:B------:R-:W3:Y:S02]  /*17a50*/  @!P0 SYNCS.PHASECHK.TRANS64 P0, [R5+URZ+0x16840], R4 ;  /* 0x01684004050085a7 */ /* 0x000ee4000800007f */
[----:B---3--:R-:W-:Y:S05]  /*17a60*/  @!P0 BRA `(.L_x_12568) ;  /* 0xfffffffc00f08947 */ /* 0x008fea000383ffff */
[----:B------:R-:W-:Y:S05]  /*17a70*/  BRA `(.L_x_12703) ;  /* 0xffffffc400207947 */ /* 0x000fea000383ffff */
.L_x_12571:
[----:B0-----:R0:W2:Y:S02]  /*17a80*/  SYNCS.PHASECHK.TRANS64.TRYWAIT P0, [R27+URZ+0x16820], R4 ;  /* 0x016820041b0075a7 */ /* 0x0010a4000800017f */
[----:B--2---:R-:W-:Y:S05]  /*17a90*/  @!P0 NANOSLEEP.SYNCS 0x989680 ;  /* 0x009896800000895d */ /* 0x004fea0003900000 */
[----:B------:R-:W2:Y:S02]  /*17aa0*/  @!P0 SYNCS.PHASECHK.TRANS64 P0, [R27+URZ+0x16820], R4 ;  /* 0x016820041b0085a7 */ /* 0x000ea4000800007f */
[----:B--2---:R-:W-:Y:S05]  /*17ab0*/  @!P0 BRA `(.L_x_12571) ;  /* 0xfffffffc00f08947 */ /* 0x004fea000383ffff */
[----:B------:R-:W-:Y:S05]  /*17ac0*/  BRA `(.L_x_12704) ;  /* 0xffffffc400e07947 */ /* 0x000fea000383ffff */
.L_x_12579:
[----:B0-----:R0:W2:Y:S02]  /*17ad0*/  SYNCS.PHASECHK.TRANS64.TRYWAIT P0, [R3+URZ+0x16840], R2 ;  /* 0x01684002030075a7 */ /* 0x0010a4000800017f */
[----:B--2---:R-:W-:Y:S05]  /*17ae0*/  @!P0 NANOSLEEP.SYNCS 0x989680 ;  /* 0x009896800000895d */ /* 0x004fea0003900000 */
[----:B------:R-:W2:Y:S02]  /*17af0*/  @!P0 SYNCS.PHASECHK.TRANS64 P0, [R3+URZ+0x16840], R2 ;  /* 0x01684002030085a7 */ /* 0x000ea4000800007f */
[----:B--2---:R-:W-:Y:S05]  /*17b00*/  @!P0 BRA `(.L_x_12579) ;  /* 0xfffffffc00f08947 */ /* 0x004fea000383ffff */
[----:B------:R-:W-:Y:S05]  /*17b10*/  BRA `(.L_x_12705) ;  /* 0xffffffc800807947 */ /* 0x000fea000383ffff */
.L_x_12581:
[----:B0-----:R0:W2:Y:S02]  /*17b20*/  SYNCS.PHASECHK.TRANS64.TRYWAIT P0, [R2+URZ+0x60], R5 ;  /* 0x00006005020075a7 */ /* 0x0010a4000800017f */
[----:B--2---:R-:W-:Y:S05]  /*17b30*/  @!P0 NANOSLEEP.SYNCS 0x989680 ;  /* 0x009896800000895d */ /* 0x004fea0003900000 */
[----:B------:R-:W2:Y:S02]  /*17b40*/  @!P0 SYNCS.PHASECHK.TRANS64 P0, [R2+URZ+0x60], R5 ;  /* 0x00006005020085a7 */ /* 0x000ea4000800007f */
[----:B--2---:R-:W-:Y:S05]  /*17b50*/  @!P0 BRA `(.L_x_12581) ;  /* 0xfffffffc00f08947 */ /* 0x004fea000383ffff */
[----:B------:R-:W-:Y:S05]  /*17b60*/  BRA `(.L_x_12706) ;  /* 0xffffffc800e47947 */ /* 0x000fea000383ffff */
.L_x_12586:
[----:B--2---:R2:W3:Y:S02]  /*17b70*/  SYNCS.PHASECHK.TRANS64.TRYWAIT P0, [R3+URZ+0x16840], R2 ;  /* 0x01684002030075a7 */ /* 0x0044e4000800017f */
[----:B---3--:R-:W-:Y:S05]  /*17b80*/  @!P0 NANOSLEEP.SYNCS 0x989680 ;  /* 0x009896800000895d */ /* 0x008fea0003900000 */
[----:B------:R-:W3:Y:S02]  /*17b90*/  @!P0 SYNCS.PHASECHK.TRANS64 P0, [R3+URZ+0x16840], R2 ;  /* 0x01684002030085a7 */ /* 0x000ee4000800007f */
[----:B---3--:R-:W-:Y:S05]  /*17ba0*/  @!P0 BRA `(.L_x_12586) ;  /* 0xfffffffc00f08947 */ /* 0x008fea000383ffff */
[----:B------:R-:W-:Y:S05]  /*17bb0*/  BRA `(.L_x_12707) ;  /* 0xffffffcc00ec7947 */ /* 0x000fea000383ffff */
.L_x_12588:
[----:B0-----:R0:W2:Y:S02]  /*17bc0*/  SYNCS.PHASECHK.TRANS64.TRYWAIT P1, [R3+URZ+0x60], R24 ;  /* 0x00006018030075a7 */ /* 0x0010a4000802017f */
[----:B--2---:R-:W-:Y:S05]  /*17bd0*/  @!P1 NANOSLEEP.SYNCS 0x989680 ;  /* 0x009896800000995d */ /* 0x004fea0003900000 */
[----:B------:R-:W2:Y:S02]  /*17be0*/  @!P1 SYNCS.PHASECHK.TRANS64 P1, [R3+URZ+0x60], R24 ;  /* 0x00006018030095a7 */ /* 0x000ea4000802007f */
[----:B--2---:R-:W-:Y:S05]  /*17bf0*/  @!P1 BRA `(.L_x_12588) ;  /* 0xfffffffc00f09947 */ /* 0x004fea000383ffff */
[----:B------:R-:W-:Y:S05]  /*17c00*/  BRA `(.L_x_12708) ;  /* 0xffffffd000507947 */ /* 0x000fea000383ffff */
.L_x_12593:
[----:B--2---:R2:W3:Y:S02]  /*17c10*/  SYNCS.PHASECHK.TRANS64.TRYWAIT P0, [R2+URZ+0x16840], R3 ;  /* 0x01684003020075a7 */ /* 0x0044e4000800017f */
[----:B---3--:R-:W-:Y:S05]  /*17c20*/  @!P0 NANOSLEEP.SYNCS 0x989680 ;  /* 0x009896800000895d */ /* 0x008fea0003900000 */
[----:B------:R-:W3:Y:S02]  /*17c30*/  @!P0 SYNCS.PHASECHK.TRANS64 P0, [R2+URZ+0x16840], R3 ;  /* 0x01684003020085a7 */ /* 0x000ee4000800007f */
[----:B---3--:R-:W-:Y:S05]  /*17c40*/  @!P0 BRA `(.L_x_12593) ;  /* 0xfffffffc00f08947 */ /* 0x008fea000383ffff */
[----:B------:R-:W-:Y:S05]  /*17c50*/  BRA `(.L_x_12709) ;  /* 0xffffffd4002c7947 */ /* 0x000fea000383ffff */
.L_x_12595:
[----:B0-----:R0:W2:Y:S02]  /*17c60*/  SYNCS.PHASECHK.TRANS64.TRYWAIT P1, [R2+URZ+0x60], R11 ;  /* 0x0000600b020075a7 */ /* 0x0010a4000802017f */
[----:B--2---:R-:W-:Y:S05]  /*17c70*/  @!P1 NANOSLEEP.SYNCS 0x989680 ;  /* 0x009896800000995d */ /* 0x004fea0003900000 */
[----:B------:R-:W2:Y:S02]  /*17c80*/  @!P1 SYNCS.PHASECHK.TRANS64 P1, [R2+URZ+0x60], R11 ;  /* 0x0000600b020095a7 */ /* 0x000ea4000802007f */
[----:B--2---:R-:W-:Y:S05]  /*17c90*/  @!P1 BRA `(.L_x_12595) ;  /* 0xfffffffc00f09947 */ /* 0x004fea000383ffff */
[----:B------:R-:W-:Y:S05]  /*17ca0*/  BRA `(.L_x_12710) ;  /* 0xffffffd400947947 */ /* 0x000fea000383ffff */
.L_x_12602:
[----:B--2---:R2:W3:Y:S02]  /*17cb0*/  SYNCS.PHASECHK.TRANS64.TRYWAIT P0, [R3+URZ+0x16860], R2 ;  /* 0x01686002030075a7 */ /* 0x0044e4000800017f */
[----:B---3--:R-:W-:Y:S05]  /*17cc0*/  @!P0 NANOSLEEP.SYNCS 0x989680 ;  /* 0x009896800000895d */ /* 0x008fea0003900000 */
[----:B------:R-:W3:Y:S02]  /*17cd0*/  @!P0 SYNCS.PHASECHK.TRANS64 P0, [R3+URZ+0x16860], R2 ;  /* 0x01686002030085a7 */ /* 0x000ee4000800007f */
[----:B---3--:R-:W-:Y:S05]  /*17ce0*/  @!P0 BRA `(.L_x_12602) ;  /* 0xfffffffc00f08947 */ /* 0x008fea000383ffff */
[----:B------:R-:W-:Y:S05]  /*17cf0*/  BRA `(.L_x_12711) ;  /* 0xffffffd800547947 */ /* 0x000fea000383ffff */
.L_x_12604:
[----:B------:R-:W-:Y:S01]  /*17d00*/  BSSY B0, `(.L_x_12712) ;  /* 0x0000008000007945 */ /* 0x000fe20003800000 */
[----:B------:R-:W-:Y:S01]  /*17d10*/  IMAD.MOV.U32 R13, RZ, RZ, R16 ;  /* 0x000000ffff0d7224 */ /* 0x000fe200078e0010 */
[----:B------:R-:W-:Y:S01]  /*17d20*/  MOV R11, 0x1f ;  /* 0x0000001f000b7802 */ /* 0x000fe20000000f00 */
[----:B------:R-:W-:Y:S02]  /*17d30*/  IMAD.MOV.U32 R12, RZ, RZ, RZ ;  /* 0x000000ffff0c7224 */ /* 0x000fe400078e00ff */
[----:B------:R-:W-:-:S07]  /*17d40*/  IMAD.MOV.U32 R15, RZ, RZ, -0x1 ;  /* 0xffffffffff0f7424 */ /* 0x000fce00078e00ff */
[----:B-1----:R-:W-:Y:S05]  /*17d50*/  WARPSYNC.COLLECTIVE R15, `(.L_x_12713) ;  /* 0x000000000f087348 */ /* 0x002fea0003c00000 */
[----:B------:R0:W2:Y:S02]  /*17d60*/  SHFL.IDX P6, R14, R13, R12, R11 ;  /* 0x0000000c0d0e7389 */ /* 0x0000a400000c000b */
[----:B012---:R-:W-:Y:S01]  /*17d70*/  ENDCOLLECTIVE ;  /* 0x000000000000791b */ /* 0x007fe20003800000 */
.L_x_12713:
[----:B------:R-:W-:Y:S05]  /*17d80*/  BSYNC B0 ;  /* 0x0000000000007941 */ /* 0x000fea0003800000 */
.L_x_12712:
        /* <DEDUP_REMOVED lines=8> */
.L_x_12714:
[----:B------:R-:W-:Y:S01]  /*17e10*/  IMAD.MOV.U32 R5, RZ, RZ, R14 ;  /* 0x000000ffff057224 */ /* 0x000fe200078e000e */
[----:B------:R-:W-:Y:S06]  /*17e20*/  BRA `(.L_x_12715) ;  /* 0xffffffd8009c7947 */ /* 0x000fec000383ffff */
.L_x_12607:
        /* <DEDUP_REMOVED lines=8> */
.L_x_12717:
[----:B------:R-:W-:Y:S05]  /*17eb0*/  BSYNC B0 ;  /* 0x0000000000007941 */ /* 0x000fea0003800000 */
.L_x_12716:
        /* <DEDUP_REMOVED lines=10> */
.L_x_12718:
        /* <DEDUP_REMOVED lines=8> */
.L_x_12719:
        /* <DEDUP_REMOVED lines=8> */
.L_x_12720:
        /* <DEDUP_REMOVED lines=8> */
.L_x_12721:
        /* <DEDUP_REMOVED lines=8> */
.L_x_12722:
[----:B------:R-:W-:Y:S05]  /*18160*/  BRA `(.L_x_12723) ;  /* 0xffffffd800587947 */ /* 0x000fea000383ffff */
.L_x_12612:
[----:B------:R-:W-:Y:S01]  /*18170*/  BSSY B0, `(.L_x_12724) ;  /* 0x0000008000007945 */ /* 0x000fe20003800000 */
[----:B-----5:R-:W-:Y:S01]  /*18180*/  IMAD.MOV.U32 R13, RZ, RZ, R2 ;  /* 0x000000ffff0d7224 */ /* 0x020fe200078e0002 */
[----:B------:R-:W-:Y:S01]  /*18190*/  MOV R12, 0x1 ;  /* 0x00000001000c7802 */ /* 0x000fe20000000f00 */
[----:B------:R-:W-:Y:S02]  /*181a0*/  IMAD.MOV.U32 R11, RZ, RZ, RZ ;  /* 0x000000ffff0b7224 */ /* 0x000fe400078e00ff */
[----:B------:R-:W-:-:S07]  /*181b0*/  IMAD.MOV.U32 R15, RZ, RZ, -0x1 ;  /* 0xffffffffff0f7424 */ /* 0x000fce00078e00ff */
[----:B012---:R-:W-:Y:S05]  /*181c0*/  WARPSYNC.COLLECTIVE R15, `(.L_x_12725) ;  /* 0x000000000f087348 */ /* 0x007fea0003c00000 */
[----:B------:R3:W4:Y:S02]  /*181d0*/  SHFL.UP P6, R14, R13, R12, R11 ;  /* 0x0400000c0d0e7389 */ /* 0x00072400000c000b */
[----:B01234-:R-:W-:Y:S01]  /*181e0*/  ENDCOLLECTIVE ;  /* 0x000000000000791b */ /* 0x01ffe20003800000 */
.L_x_12725:
[----:B------:R-:W-:Y:S05]  /*181f0*/  BSYNC B0 ;  /* 0x0000000000007941 */ /* 0x000fea0003800000 */
.L_x_12724:
        /* <DEDUP_REMOVED lines=10> */
.L_x_12726:
        /* <DEDUP_REMOVED lines=8> */
.L_x_12727:
        /* <DEDUP_REMOVED lines=8> */
.L_x_12728:
        /* <DEDUP_REMOVED lines=8> */
.L_x_12729:
        /* <DEDUP_REMOVED lines=8> */
.L_x_12730:
[----:B------:R-:W-:Y:S05]  /*184a0*/  BRA `(.L_x_12731) ;  /* 0xffffffd800347947 */ /* 0x000fea000383ffff */
.L_x_12614:
[----:B------:R-:W-:Y:S01]  /*184b0*/  BSSY B0, `(.L_x_12732) ;  /* 0x0000006000007945 */ /* 0x000fe20003800000 */
[----:B------:R-:W-:Y:S01]  /*184c0*/  PLOP3.LUT P6, PT, P6, PT, PT, 0x8, 0x0 ;  /* 0x000000000000781c */ /* 0x000fe200037ce170 */
[----:B------:R-:W-:-:S12]  /*184d0*/  IMAD.MOV.U32 R15, RZ, RZ, -0x1 ;  /* 0xffffffffff0f7424 */ /* 0x000fd800078e00ff */
[----:B01----:R-:W-:Y:S05]  /*184e0*/  WARPSYNC.COLLECTIVE R15, `(.L_x_12733) ;  /* 0x000000000f087348 */ /* 0x003fea0003c00000 */
[----:B------:R-:W-:Y:S01]  /*184f0*/  VOTE.ANY R14, PT, P6 ;  /* 0x00000000000e7806 */ /* 0x000fe200030e0100 */
[----:B01----:R-:W-:Y:S06]  /*18500*/  ENDCOLLECTIVE ;  /* 0x000000000000791b */ /* 0x003fec0003800000 */
.L_x_12733:
[----:B------:R-:W-:Y:S05]  /*18510*/  BSYNC B0 ;  /* 0x0000000000007941 */ /* 0x000fea0003800000 */
.L_x_12732:
        /* <DEDUP_REMOVED lines=9> */
.L_x_12734:
[----:B------:R-:W-:Y:S01]  /*185b0*/  IMAD.MOV.U32 R17, RZ, RZ, R14 ;  /* 0x000000ffff117224 */ /* 0x000fe200078e000e */
[----:B------:R-:W-:Y:S06]  /*185c0*/  BRA `(.L_x_12735) ;  /* 0xffffffd800247947 */ /* 0x000fec000383ffff */
.L_x_12616:
[----:B------:R-:W-:Y:S01]  /*185d0*/  BSSY B0, `(.L_x_12736) ;  /* 0x0000007000007945 */ /* 0x000fe20003800000 */
[----:B------:R-:W-:Y:S02]  /*185e0*/  IMAD.MOV.U32 R13, RZ, RZ, R3 ;  /* 0x000000ffff0d7224 */ /* 0x000fe400078e0003 */
[----:B------:R-:W-:Y:S02]  /*185f0*/  IMAD.MOV.U32 R11, RZ, RZ, 0x1f ;  /* 0x0000001fff0b7424 */ /* 0x000fe400078e00ff */
[----:B------:R-:W-:-:S07]  /*18600*/  IMAD.MOV.U32 R15, RZ, RZ, -0x1 ;  /* 0xffffffffff0f7424 */ /* 0x000fce00078e00ff */
[----:B0123--:R-:W-:Y:S05]  /*18610*/  WARPSYNC.COLLECTIVE R15, `(.L_x_12737) ;  /* 0x000000000f087348 */ /* 0x00ffea0003c00000 */
[----:B------:R4:W0:Y:S02]  /*18620*/  SHFL.IDX P6, R14, R13, R12, R11 ;  /* 0x0000000c0d0e7389 */ /* 0x00082400000c000b */
[----:B01234-:R-:W-:Y:S01]  /*18630*/  ENDCOLLECTIVE ;  /* 0x000000000000791b */ /* 0x01ffe20003800000 */
.L_x_12737:
[----:B------:R-:W-:Y:S05]  /*18640*/  BSYNC B0 ;  /* 0x0000000000007941 */ /* 0x000fea0003800000 */
.L_x_12736:
[----:B------:R-:W-:Y:S05]  /*18650*/  BRA `(.L_x_12615) ;  /* 0xffffffd8001c7947 */ /* 0x000fea000383ffff */
.L_x_12620:
[----:B0-----:R0:W2:Y:S02]  /*18660*/  SYNCS.PHASECHK.TRANS64.TRYWAIT P0, [R9+URZ+0x16820], R0 ;  /* 0x01682000090075a7 */ /* 0x0010a4000800017f */
[----:B--2---:R-:W-:Y:S05]  /*18670*/  @!P0 NANOSLEEP.SYNCS 0x989680 ;  /* 0x009896800000895d */ /* 0x004fea0003900000 */
[----:B------:R-:W2:Y:S02]  /*18680*/  @!P0 SYNCS.PHASECHK.TRANS64 P0, [R9+URZ+0x16820], R0 ;  /* 0x01682000090085a7 */ /* 0x000ea4000800007f */
[----:B--2---:R-:W-:Y:S05]  /*18690*/  @!P0 BRA `(.L_x_12620) ;  /* 0xfffffffc00f08947 */ /* 0x004fea000383ffff */
[----:B------:R-:W-:Y:S05]  /*186a0*/  BRA `(.L_x_12738) ;  /* 0xffffffdc00887947 */ /* 0x000fea000383ffff */
.L_x_12621:
[----:B------:R-:W2:Y:S01]  /*186b0*/  S2R R2, SR_TID.X ;  /* 0x0000000000027919 */ /* 0x000ea20000002100 */
[----:B------:R-:W-:Y:S01]  /*186c0*/  BSSY B0, `(.L_x_12739) ;  /* 0x000000a000007945 */ /* 0x000fe20003800000 */
[----:B------:R-:W-:Y:S02]  /*186d0*/  IMAD.MOV.U32 R12, RZ, RZ, RZ ;  /* 0x000000ffff0c7224 */ /* 0x000fe400078e00ff */
[----:B------:R-:W-:Y:S02]  /*186e0*/  IMAD.MOV.U32 R11, RZ, RZ, 0x1f ;  /* 0x0000001fff0b7424 */ /* 0x000fe400078e00ff */
[----:B------:R-:W-:Y:S01]  /*186f0*/  IMAD.MOV.U32 R15, RZ, RZ, -0x1 ;  /* 0xffffffffff0f7424 */ /* 0x000fe200078e00ff */
[----:B--2---:R-:W-:-:S04]  /*18700*/  SHF.R.U32.HI R2, RZ, 0x5, R2 ;  /* 0x00000005ff027819 */ /* 0x004fc80000011602 */
[----:B------:R-:W-:-:S04]  /*18710*/  LOP3.LUT R2, R2, 0x3, RZ, 0xc0, !PT ;  /* 0x0000000302027812 */ /* 0x000fc800078ec0ff */
[----:B------:R-:W-:-:S07]  /*18720*/  MOV R13, R2 ;  /* 0x00000002000d7202 */ /* 0x000fce0000000f00 */
[----:B01----:R-:W-:Y:S05]  /*18730*/  WARPSYNC.COLLECTIVE R15, `(.L_x_12740) ;  /* 0x000000000f087348 */ /* 0x003fea0003c00000 */
[----:B------:R2:W3:Y:S02]  /*18740*/  SHFL.IDX P6, R14, R13, R12, R11 ;  /* 0x0000000c0d0e7389 */ /* 0x0004e400000c000b */
[----:B0123--:R-:W-:Y:S01]  /*18750*/  ENDCOLLECTIVE ;  /* 0x000000000000791b */ /* 0x00ffe20003800000 */
.L_x_12740:
[----:B------:R-:W-:Y:S05]  /*18760*/  BSYNC B0 ;  /* 0x0000000000007941 */ /* 0x000fea0003800000 */
.L_x_12739:
[----:B------:R-:W-:Y:S05]  /*18770*/  BRA `(.L_x_12741) ;  /* 0xffffffdc00707947 */ /* 0x000fea000383ffff */
.L_x_12622:
[----:B------:R-:W-:Y:S01]  /*18780*/  BSSY B0, `(.L_x_12742) ;  /* 0x0000006000007945 */ /* 0x000fe20003800000 */
[----:B------:R-:W-:-:S07]  /*18790*/  IMAD.MOV.U32 R15, RZ, RZ, -0x1 ;  /* 0xffffffffff0f7424 */ /* 0x000fce00078e00ff */
[----:B01----:R-:W-:Y:S05]  /*187a0*/  WARPSYNC.COLLECTIVE R15, `(.L_x_12743) ;  /* 0x000000000f0c7348 */ /* 0x003fea0003c00000 */
[----:B------:R-:W-:Y:S02]  /*187b0*/  ELECT P6, UR62, PT ;  /* 0x00000000003e782f */ /* 0x000fe400038c0000 */
[----:B------:R-:W-:Y:S01]  /*187c0*/  MOV R14, UR62 ;  /* 0x0000003e000e7c02 */ /* 0x000fe20008000f00 */
[----:B01----:R-:W-:Y:S10]  /*187d0*/  ENDCOLLECTIVE ;  /* 0x000000000000791b */ /* 0x003ff40003800000 */
.L_x_12743:
[----:B------:R-:W-:Y:S05]  /*187e0*/  BSYNC B0 ;  /* 0x0000000000007941 */ /* 0x000fea0003800000 */
.L_x_12742:
[----:B------:R-:W-:Y:S05]  /*187f0*/  BRA `(.L_x_12744) ;  /* 0xffffffdc00647947 */ /* 0x000fea000383ffff */
.L_x_12624:
[----:B0-----:R0:W2:Y:S02]  /*18800*/  SYNCS.PHASECHK.TRANS64.TRYWAIT P0, [R7+URZ], R2 ;  /* 0x00000002070075a7 */ /* 0x0010a4000800017f */
[----:B--2---:R-:W-:Y:S05]  /*18810*/  @!P0 NANOSLEEP.SYNCS 0x989680 ;  /* 0x009896800000895d */ /* 0x004fea0003900000 */
[----:B------:R-:W2:Y:S02]  /*18820*/  @!P0 SYNCS.PHASECHK.TRANS64 P0, [R7+URZ], R2 ;  /* 0x00000002070085a7 */ /* 0x000ea4000800007f */
[----:B--2---:R-:W-:Y:S05]  /*18830*/  @!P0 BRA `(.L_x_12624) ;  /* 0xfffffffc00f08947 */ /* 0x004fea000383ffff */
[----:B------:R-:W-:Y:S05]  /*18840*/  BRA `(.L_x_12745) ;  /* 0xffffffdc00987947 */ /* 0x000fea000383ffff */
.L_x_12625:
[----:B--2---:R2:W3:Y:S02]  /*18850*/  SYNCS.PHASECHK.TRANS64.TRYWAIT P0, [R3+URZ], R0 ;  /* 0x00000000030075a7 */ /* 0x0044e4000800017f */
[----:B---3--:R-:W-:Y:S05]  /*18860*/  @!P0 NANOSLEEP.SYNCS 0x989680 ;  /* 0x009896800000895d */ /* 0x008fea0003900000 */
[----:B------:R-:W3:Y:S02]  /*18870*/  @!P0 SYNCS.PHASECHK.TRANS64 P0, [R3+URZ], R0 ;  /* 0x00000000030085a7 */ /* 0x000ee4000800007f */
[----:B---3--:R-:W-:Y:S05]  /*18880*/  @!P0 BRA `(.L_x_12625) ;  /* 0xfffffffc00f08947 */ /* 0x008fea000383ffff */
[----:B------:R-:W-:Y:S05]  /*18890*/  BRA `(.L_x_12746) ;  /* 0xffffffdc008c7947 */ /* 0x000fea000383ffff */
.L_x_12627:
[----:B--2---:R2:W3:Y:S02]  /*188a0*/  SYNCS.PHASECHK.TRANS64.TRYWAIT P0, [R5+URZ], R2 ;  /* 0x00000002050075a7 */ /* 0x0044e4000800017f */
[----:B---3--:R-:W-:Y:S05]  /*188b0*/  @!P0 NANOSLEEP.SYNCS 0x989680 ;  /* 0x009896800000895d */ /* 0x008fea0003900000 */
[----:B------:R-:W3:Y:S02]  /*188c0*/  @!P0 SYNCS.PHASECHK.TRANS64 P0, [R5+URZ], R2 ;  /* 0x00000002050085a7 */ /* 0x000ee4000800007f */
[----:B---3--:R-:W-:Y:S05]  /*188d0*/  @!P0 BRA `(.L_x_12627) ;  /* 0xfffffffc00f08947 */ /* 0x008fea000383ffff */
[----:B------:R-:W-:Y:S05]  /*188e0*/  BRA `(.L_x_12747) ;  /* 0xffffffdc00907947 */ /* 0x000fea000383ffff */
.L_x_12748:
        /* <DEDUP_REMOVED lines=9> */
.L_x_12796:


//--------------------- .nv.global.init           --------------------------
	.section	.nv.global.init,"aw",@progbits
.nv.global.init:
	.type		$str$23,@object
	.size		$str$23,($str$24 - $str$23)
$str$23:
        /*0000*/ 	.byte	0x28, 0x61, 0x64, 0x64, 0x72, 0x65, 0x73, 0x73, 0x20, 0x26, 0x20, 0x6d, 0x61, 0x73, 0x6b, 0x29
        /*0010*/ 	.byte	0x20, 0x3d, 0x3d, 0x20, 0x30, 0x00
	.type		$str$24,@object
	.size		$str$24,(__unnamed_5 - $str$24)
$str$24:
        /*0016*/ 	.byte	0x2f, 0x74, 0x6d, 0x70, 0x2f, 0x6f, 0x73, 0x73, 0x5f, 0x6b, 0x65, 0x72, 0x6e, 0x65, 0x6c, 0x73
        /*0026*/ 	.byte	0x5f, 0x73, 0x72, 0x63, 0x2f, 0x66, 0x6c, 0x61, 0x73, 0x68, 0x5f, 0x61, 0x74, 0x74, 0x65, 0x6e
        /*0036*/ 	.byte	0x74, 0x69, 0x6f, 0x6e, 0x2f, 0x63, 0x73, 0x72, 0x63, 0x2f, 0x63, 0x75, 0x74, 0x6c, 0x61, 0x73
        /*0046*/ 	.byte	0x73, 0x2f, 0x69, 0x6e, 0x63, 0x6c, 0x75, 0x64, 0x65, 0x2f, 0x63, 0x75, 0x74, 0x65, 0x2f, 0x70
        /*0056*/ 	.byte	0x6f, 0x69, 0x6e, 0x74, 0x65, 0x72, 0x5f, 0x66, 0x6c, 0x61, 0x67, 0x67, 0x65, 0x64, 0x2e, 0x68
        /*0066*/ 	.byte	0x70, 0x70, 0x00
	.type		__unnamed_5,@object
	.size		__unnamed_5,(__unnamed_43 - __unnamed_5)
__unnamed_5:
        /* <DEDUP_REMOVED lines=23> */
        /*01d9*/ 	.byte	0x3a, 0x43, 0x3c, 0x30, 0x3e, 0x3e, 0x3e, 0x3e, 0x3e, 0x20, 0x26, 0x5d, 0x00
	.type		__unnamed_43,@object
	.size		__unnamed_43,(__unnamed_13 - __unnamed_43)
__unnamed_43:
        /* <DEDUP_REMOVED lines=24> */
	.type		__unnamed_13,@object
	.size		__unnamed_13,(__unnamed_29 - __unnamed_13)
__unnamed_13:
        /* <DEDUP_REMOVED lines=24> */
	.type		__unnamed_29,@object
	.size		__unnamed_29,(__unnamed_21 - __unnamed_29)
__unnamed_29:
        /* <DEDUP_REMOVED lines=24> */
	.type		__unnamed_21,@object
	.size		__unnamed_21,(__unnamed_39 - __unnamed_21)
__unnamed_21:
        /* <DEDUP_REMOVED lines=24> */
	.type		__unnamed_39,@object
	.size		__unnamed_39,(__unnamed_34 - __unnamed_39)
__unnamed_39:
        /* <DEDUP_REMOVED lines=24> */
	.type		__unnamed_34,@object
	.size		__unnamed_34,(__unnamed_38 - __unnamed_34)
__unnamed_34:
        /* <DEDUP_REMOVED lines=24> */
	.type		__unnamed_38,@object
	.size		__unnamed_38,(__unnamed_14 - __unnamed_38)
__unnamed_38:
        /* <DEDUP_REMOVED lines=24> */
	.type		__unnamed_14,@object
	.size		__unnamed_14,(__unnamed_30 - __unnamed_14)
__unnamed_14:
        /* <DEDUP_REMOVED lines=24> */
	.type		__unnamed_30,@object
	.size		__unnamed_30,(__unnamed_9 - __unnamed_30)
__unnamed_30:
        /* <DEDUP_REMOVED lines=24> */
	.type		__unnamed_9,@object
	.size		__unnamed_9,(__unnamed_25 - __unnamed_9)
__unnamed_9:
        /* <DEDUP_REMOVED lines=24> */
        /*10e3*/ 	.byte	0x00
	.type		__unnamed_25,@object
	.size		__unnamed_25,(__unnamed_4 - __unnamed_25)
__unnamed_25:
        /* <DEDUP_REMOVED lines=25> */
	.type		__unnamed_4,@object
	.size		__unnamed_4,(__unnamed_3 - __unnamed_4)
__unnamed_4:
        /* <DEDUP_REMOVED lines=25> */
	.type		__unnamed_3,@object
	.size		__unnamed_3,(__unnamed_2 - __unnamed_3)
__unnamed_3:
        /* <DEDUP_REMOVED lines=28> */
        /*15a6*/ 	.byte	0x32, 0x3e, 0x3e, 0x3e, 0x3e, 0x3e, 0x5d, 0x00
	.type		__unnamed_2,@object
	.size		__unnamed_2,(__unnamed_7 - __unnamed_2)
__unnamed_2:
        /* <DEDUP_REMOVED lines=29> */
	.type		__unnamed_7,@object
	.size		__unnamed_7,(__unnamed_8 - __unnamed_7)
__unnamed_7:
        /* <DEDUP_REMOVED lines=28> */
        /*1936*/ 	.byte	0x38, 0x38, 0x3e, 0x3e, 0x3e, 0x3e, 0x3e, 0x5d, 0x00
	.type		__unnamed_8,@object
	.size		__unnamed_8,(__unnamed_1 - __unnamed_8)
__unnamed_8:
        /* <DEDUP_REMOVED lines=29> */
	.type		__unnamed_1,@object
	.size		__unnamed_1,(__unnamed_41 - __unnamed_1)
__unnamed_1:
        /* <DEDUP_REMOVED lines=28> */
        /*1cc8*/ 	.byte	0x32, 0x3e, 0x3e, 0x3e, 0x3e, 0x3e, 0x20, 0x26, 0x5d, 0x00
	.type		__unnamed_41,@object
	.size		__unnamed_41,(__unnamed_42 - __unnamed_41)
__unnamed_41:
        /* <DEDUP_REMOVED lines=28> */
        /*1e92*/ 	.byte	0x36, 0x33, 0x38, 0x34, 0x3e, 0x3e, 0x3e, 0x3e, 0x3e, 0x5d, 0x00
	.type		__unnamed_42,@object
	.size		__unnamed_42,(__unnamed_6 - __unnamed_42)
__unnamed_42:
        /* <DEDUP_REMOVED lines=29> */
	.type		__unnamed_6,@object
	.size		__unnamed_6,(__unnamed_33 - __unnamed_6)
__unnamed_6:
        /* <DEDUP_REMOVED lines=29> */
	.type		__unnamed_33,@object
	.size		__unnamed_33,(__unnamed_17 - __unnamed_33)
__unnamed_33:
        /* <DEDUP_REMOVED lines=29> */
	.type		__unnamed_17,@object
	.size		__unnamed_17,(__unnamed_37 - __unnamed_17)
__unnamed_17:
        /* <DEDUP_REMOVED lines=29> */
	.type		__unnamed_37,@object
	.size		__unnamed_37,(__unnamed_11 - __unnamed_37)
__unnamed_37:
        /* <DEDUP_REMOVED lines=29> */
	.type		__unnamed_11,@object
	.size		__unnamed_11,(__unnamed_27 - __unnamed_11)
__unnamed_11:
        /* <DEDUP_REMOVED lines=29> */
	.type		__unnamed_27,@object
	.size		__unnamed_27,(__unnamed_19 - __unnamed_27)
__unnamed_27:
        /* <DEDUP_REMOVED lines=29> */
	.type		__unnamed_19,@object
	.size		__unnamed_19,(__unnamed_12 - __unnamed_19)
__unnamed_19:
        /* <DEDUP_REMOVED lines=29> */
	.type		__unnamed_12,@object
	.size		__unnamed_12,(__unnamed_28 - __unnamed_12)
__unnamed_12:
        /* <DEDUP_REMOVED lines=29> */
	.type		__unnamed_28,@object
	.size		__unnamed_28,(__unnamed_36 - __unnamed_28)
__unnamed_28:
        /* <DEDUP_REMOVED lines=29> */
	.type		__unnamed_36,@object
	.size		__unnamed_36,(__unnamed_20 - __unnamed_36)
__unnamed_36:
        /* <DEDUP_REMOVED lines=29> */
	.type		__unnamed_20,@object
	.size		__unnamed_20,(__unnamed_16 - __unnamed_20)
__unnamed_20:
        /* <DEDUP_REMOVED lines=29> */
	.type		__unnamed_16,@object
	.size		__unnamed_16,(__unnamed_32 - __unnamed_16)
__unnamed_16:
        /* <DEDUP_REMOVED lines=29> */
	.type		__unnamed_32,@object
	.size		__unnamed_32,(__unnamed_23 - __unnamed_32)
__unnamed_32:
        /* <DEDUP_REMOVED lines=29> */
	.type		__unnamed_23,@object
	.size		__unnamed_23,(__unnamed_40 - __unnamed_23)
__unnamed_23:
        /* <DEDUP_REMOVED lines=29> */
	.type		__unnamed_40,@object
	.size		__unnamed_40,(__unnamed_24 - __unnamed_40)
__unnamed_40:
        /* <DEDUP_REMOVED lines=29> */
	.type		__unnamed_24,@object
	.size		__unnamed_24,(__unnamed_35 - __unnamed_24)
__unnamed_24:
        /* <DEDUP_REMOVED lines=29> */
	.type		__unnamed_35,@object
	.size		__unnamed_35,(__unnamed_15 - __unnamed_35)
__unnamed_35:
        /* <DEDUP_REMOVED lines=28> */
        /*3eea*/ 	.byte	0x32, 0x30, 0x34, 0x38, 0x30, 0x3e, 0x3e, 0x3e, 0x3e, 0x3e, 0x20, 0x26, 0x5d, 0x00
	.type		__unnamed_15,@object
	.size		__unnamed_15,(__unnamed_31 - __unnamed_15)
__unnamed_15:
        /* <DEDUP_REMOVED lines=29> */
	.type		__unnamed_31,@object
	.size		__unnamed_31,(__unnamed_10 - __unnamed_31)
__unnamed_31:
        /* <DEDUP_REMOVED lines=29> */
	.type		__unnamed_10,@object
	.size		__unnamed_10,(__unnamed_26 - __unnamed_10)
__unnamed_10:
        /* <DEDUP_REMOVED lines=29> */
	.type		__unnamed_26,@object
	.size		__unnamed_26,(__unnamed_18 - __unnamed_26)
__unnamed_26:
        /* <DEDUP_REMOVED lines=29> */
	.type		__unnamed_18,@object
	.size		__unnamed_18,(__unnamed_22 - __unnamed_18)
__unnamed_18:
        /* <DEDUP_REMOVED lines=29> */
	.type		__unnamed_22,@object
	.size		__unnamed_22,(.L_21 - __unnamed_22)
__unnamed_22:
        /* <DEDUP_REMOVED lines=28> */
        /*49be*/ 	.byte	0x3c, 0x32, 0x32, 0x35, 0x32, 0x38, 0x3e, 0x3e, 0x3e, 0x3e, 0x3e, 0x20, 0x26, 0x5d, 0x00
.L_21:


//--------------------- .nv.shared._ZN7cutlass13device_kernelIN5flash11enable_sm90INS1_16FlashAttnFwdSm90INS1_25CollectiveMainloopFwdSm90ILi2EN4cute5tupleIJNS5_1CILi1EEES8_S8_EEENS6_IJNS7_ILi128EEENS7_ILi80EEENS7_ILi256EEEEEELi256ENS_6half_tEfNS_4arch4Sm90ELb0ELb0ELb0ELb0ELb0ELb0ELb0ELb1ELb1ELb0ELb0ELb0EEENS1_21CollectiveEpilogueFwdINS6_IJSA_SC_SB_EEES9_SE_SG_Li256ELb0ELb0ELb0ELb0EEENS1_29StaticPersistentTileSchedulerILb0EEEEEEEEEvNT_6ParamsE --------------------------
	.section	.nv.shared._ZN7cutlass13device_kernelIN5flash11enable_sm90INS1_16FlashAttnFwdSm90INS1_25CollectiveMainloopFwdSm90ILi2EN4cute5tupleIJNS5_1CILi1EEES8_S8_EEENS6_IJNS7_ILi128EEENS7_ILi80EEENS7_ILi256EEEEEELi256ENS_6half_tEfNS_4arch4Sm90ELb0ELb0ELb0ELb0ELb0ELb0ELb0ELb1ELb1ELb0ELb0ELb0EEENS1_21CollectiveEpilogueFwdINS6_IJSA_SC_SB_EEES9_SE_SG_Li256ELb0ELb0ELb0ELb0EEENS1_29StaticPersistentTileSchedulerILb0EEEEEEEEEvNT_6ParamsE,"aw",@nobits
	.sectionflags	@""
	.align	16
	.zero		1024


//--------------------- .nv.shared.reserved.0     --------------------------
	.section	.nv.shared.reserved.0,"aw",@nobits
	.weak		__nv_reservedSMEM_offset_0_alias
	.size		__nv_reservedSMEM_offset_0_alias, 0, 0
	.other		__nv_reservedSMEM_offset_0_alias,@"STO_CUDA_RESERVED_SHARED STV_DEFAULT"
__nv_reservedSMEM_offset_0_alias:
	.zero		0


//--------------------- .nv.global                --------------------------
	.section	.nv.global,"aw",@nobits
.nv.global:
	.type		_ZN66_INTERNAL_aec521c8_30_flash_fwd_hdimall_fp16_sm90_cu_d53ad458_42644cute1_E,@object
	.size		_ZN66_INTERNAL_aec521c8_30_flash_fwd_hdimall_fp16_sm90_cu_d53ad458_42644cute1_E,(_ZN66_INTERNAL_aec521c8_30_flash_fwd_hdimall_fp16_sm90_cu_d53ad458_42644cuda3std3__45__cpo6cbeginE - _ZN66_INTERNAL_aec521c8_30_flash_fwd_hdimall_fp16_sm90_cu_d53ad458_42644cute1_E)
_ZN66_INTERNAL_aec521c8_30_flash_fwd_hdimall_fp16_sm90_cu_d53ad458_42644cute1_E:
	.zero		1
	.type		_ZN66_INTERNAL_aec521c8_30_flash_fwd_hdimall_fp16_sm90_cu_d53ad458_42644cuda3std3__45__cpo6cbeginE,@object
	.size		_ZN66_INTERNAL_aec521c8_30_flash_fwd_hdimall_fp16_sm90_cu_d53ad458_42644cuda3std3__45__cpo6cbeginE,(_ZN66_INTERNAL_aec521c8_30_flash_fwd_hdimall_fp16_sm90_cu_d53ad458_42644cuda3std3__48in_placeE - _ZN66_INTERNAL_aec521c8_30_flash_fwd_hdimall_fp16_sm90_cu_d53ad458_42644cuda3std3__45__cpo6cbeginE)
_ZN66_INTERNAL_aec521c8_30_flash_fwd_hdimall_fp16_sm90_cu_d53ad458_42644cuda3std3__45__cpo6cbeginE:
	.zero		1
	.type		_ZN66_INTERNAL_aec521c8_30_flash_fwd_hdimall_fp16_sm90_cu_d53ad458_42644cuda3std3__48in_placeE,@object
	.size		_ZN66_INTERNAL_aec521c8_30_flash_fwd_hdimall_fp16_sm90_cu_d53ad458_42644cuda3std3__48in_placeE,(_ZN66_INTERNAL_aec521c8_30_flash_fwd_hdimall_fp16_sm90_cu_d53ad458_42644cuda3std6ranges3__45__cpo9iter_moveE - _ZN66_INTERNAL_aec521c8_30_flash_fwd_hdimall_fp16_sm90_cu_d53ad458_42644cuda3std3__48in_placeE)
_ZN66_INTERNAL_aec521c8_30_flash_fwd_hdimall_fp16_sm90_cu_d53ad458_42644cuda3std3__48in_placeE:
	.zero		1
	.type		_ZN66_INTERNAL_aec521c8_30_flash_fwd_hdimall_fp16_sm90_cu_d53ad458_42644cuda3std6ranges3__45__cpo9iter_moveE,@object
	.size		_ZN66_INTERNAL_aec521c8_30_flash_fwd_hdimall_fp16_sm90_cu_d53ad458_42644cuda3std6ranges3__45__cpo9iter_moveE,(_ZN66_INTERNAL_aec521c8_30_flash_fwd_hdimall_fp16_sm90_cu_d53ad458_42644cuda3std3__45__cpo5beginE - _ZN66_INTERNAL_aec521c8_30_flash_fwd_hdimall_fp16_sm90_cu_d53ad458_42644cuda3std6ranges3__45__cpo9iter_moveE)
_ZN66_INTERNAL_aec521c8_30_flash_fwd_hdimall_fp16_sm90_cu_d53ad458_42644cuda3std6ranges3__45__cpo9iter_moveE:
	.zero		1
	.type		_ZN66_INTERNAL_aec521c8_30_flash_fwd_hdimall_fp16_sm90_cu_d53ad458_42644cuda3std3__45__cpo5beginE,@object
	.size		_ZN66_INTERNAL_aec521c8_30_flash_fwd_hdimall_fp16_sm90_cu_d53ad458_42644cuda3std3__45__cpo5beginE,(_ZN66_INTERNAL_aec521c8_30_flash_fwd_hdimall_fp16_sm90_cu_d53ad458_42644cuda3std3__468_GLOBAL__N__aec521c8_30_flash_fwd_hdimall_fp16_sm90_cu_d53ad458_42646ignoreE - _ZN66_INTERNAL_aec521c8_30_flash_fwd_hdimall_fp16_sm90_cu_d53ad458_42644cuda3std3__45__cpo5beginE)
_ZN66_INTERNAL_aec521c8_30_flash_fwd_hdimall_fp16_sm90_cu_d53ad458_42644cuda3std3__45__cpo5beginE:
	.zero		1
	.type		_ZN66_INTERNAL_aec521c8_30_flash_fwd_hdimall_fp16_sm90_cu_d53ad458_42644cuda3std3__468_GLOBAL__N__aec521c8_30_flash_fwd_hdimall_fp16_sm90_cu_d53ad458_42646ignoreE,@object
	.size		_ZN66_INTERNAL_aec521c8_30_flash_fwd_hdimall_fp16_sm90_cu_d53ad458_42644cuda3std3__468_GLOBAL__N__aec521c8_30_flash_fwd_hdimall_fp16_sm90_cu_d53ad458_42646ignoreE,(_ZN66_INTERNAL_aec521c8_30_flash_fwd_hdimall_fp16_sm90_cu_d53ad458_42644cute7productE - _ZN66_INTERNAL_aec521c8_30_flash_fwd_hdimall_fp16_sm90_cu_d53ad458_42644cuda3std3__468_GLOBAL__N__aec521c8_30_flash_fwd_hdimall_fp16_sm90_cu_d53ad458_42646ignoreE)
_ZN66_INTERNAL_aec521c8_30_flash_fwd_hdimall_fp16_sm90_cu_d53ad458_42644cuda3std3__468_GLOBAL__N__aec521c8_30_flash_fwd_hdimall_fp16_sm90_cu_d53ad458_42646ignoreE:
	.zero		1
	.type		_ZN66_INTERNAL_aec521c8_30_flash_fwd_hdimall_fp16_sm90_cu_d53ad458_42644cute7productE,@object
	.size		_ZN66_INTERNAL_aec521c8_30_flash_fwd_hdimall_fp16_sm90_cu_d53ad458_42644cute7productE,(_ZN66_INTERNAL_aec521c8_30_flash_fwd_hdimall_fp16_sm90_cu_d53ad458_42644cuda3std3__45__cpo3endE - _ZN66_INTERNAL_aec521c8_30_flash_fwd_hdimall_fp16_sm90_cu_d53ad458_42644cute7productE)
_ZN66_INTERNAL_aec521c8_30_flash_fwd_hdimall_fp16_sm90_cu_d53ad458_42644cute7productE:
	.zero		1
	.type		_ZN66_INTERNAL_aec521c8_30_flash_fwd_hdimall_fp16_sm90_cu_d53ad458_42644cuda3std3__45__cpo3endE,@object
	.size		_ZN66_INTERNAL_aec521c8_30_flash_fwd_hdimall_fp16_sm90_cu_d53ad458_42644cuda3std3__45__cpo3endE,(_ZN66_INTERNAL_aec521c8_30_flash_fwd_hdimall_fp16_sm90_cu_d53ad458_42644cuda3std3__419piecewise_constructE - _ZN66_INTERNAL_aec521c8_30_flash_fwd_hdimall_fp16_sm90_cu_d53ad458_42644cuda3std3__45__cpo3endE)
_ZN66_INTERNAL_aec521c8_30_flash_fwd_hdimall_fp16_sm90_cu_d53ad458_42644cuda3std3__45__cpo3endE:
	.zero		1
	.type		_ZN66_INTERNAL_aec521c8_30_flash_fwd_hdimall_fp16_sm90_cu_d53ad458_42644cuda3std3__419piecewise_constructE,@object
	.size		_ZN66_INTERNAL_aec521c8_30_flash_fwd_hdimall_fp16_sm90_cu_d53ad458_42644cuda3std3__419piecewise_constructE,(_ZN66_INTERNAL_aec521c8_30_flash_fwd_hdimall_fp16_sm90_cu_d53ad458_42644cuda3std3__45__cpo4cendE - _ZN66_INTERNAL_aec521c8_30_flash_fwd_hdimall_fp16_sm90_cu_d53ad458_42644cuda3std3__419piecewise_constructE)
_ZN66_INTERNAL_aec521c8_30_flash_fwd_hdimall_fp16_sm90_cu_d53ad458_42644cuda3std3__419piecewise_constructE:
	.zero		1
	.type		_ZN66_INTERNAL_aec521c8_30_flash_fwd_hdimall_fp16_sm90_cu_d53ad458_42644cuda3std3__45__cpo4cendE,@object
	.size		_ZN66_INTERNAL_aec521c8_30_flash_fwd_hdimall_fp16_sm90_cu_d53ad458_42644cuda3std3__45__cpo4cendE,(_ZN66_INTERNAL_aec521c8_30_flash_fwd_hdimall_fp16_sm90_cu_d53ad458_42644cuda3std6ranges3__45__cpo4swapE - _ZN66_INTERNAL_aec521c8_30_flash_fwd_hdimall_fp16_sm90_cu_d53ad458_42644cuda3std3__45__cpo4cendE)
_ZN66_INTERNAL_aec521c8_30_flash_fwd_hdimall_fp16_sm90_cu_d53ad458_42644cuda3std3__45__cpo4cendE:
	.zero		1
	.type		_ZN66_INTERNAL_aec521c8_30_flash_fwd_hdimall_fp16_sm90_cu_d53ad458_42644cuda3std6ranges3__45__cpo4swapE,@object
	.size		_ZN66_INTERNAL_aec521c8_30_flash_fwd_hdimall_fp16_sm90_cu_d53ad458_42644cuda3std6ranges3__45__cpo4swapE,(.L_50 - _ZN66_INTERNAL_aec521c8_30_flash_fwd_hdimall_fp16_sm90_cu_d53ad458_42644cuda3std6ranges3__45__cpo4swapE)
_ZN66_INTERNAL_aec521c8_30_flash_fwd_hdimall_fp16_sm90_cu_d53ad458_42644cuda3std6ranges3__45__cpo4swapE:
	.zero		1
.L_50:


//--------------------- .nv.shared._ZN7cutlass13device_kernelIN5flash11enable_sm90INS1_16FlashAttnFwdSm90INS1_25CollectiveMainloopFwdSm90ILi2EN4cute5tupleIJNS5_1CILi2EEENS7_ILi1EEES9_EEENS6_IJNS7_ILi128EEENS7_ILi80EEENS7_ILi256EEEEEELi256ENS_6half_tEfNS_4arch4Sm90ELb0ELb0ELb0ELb0ELb0ELb0ELb0ELb1ELb1ELb0ELb0ELb0EEENS1_21CollectiveEpilogueFwdINS6_IJSB_SD_SC_EEESA_SF_SH_Li256ELb0ELb0ELb0ELb0EEENS1_29StaticPersistentTileSchedulerILb0EEEEEEEEEvNT_6ParamsE --------------------------
	.section	.nv.shared._ZN7cutlass13device_kernelIN5flash11enable_sm90INS1_16FlashAttnFwdSm90INS1_25CollectiveMainloopFwdSm90ILi2EN4cute5tupleIJNS5_1CILi2EEENS7_ILi1EEES9_EEENS6_IJNS7_ILi128EEENS7_ILi80EEENS7_ILi256EEEEEELi256ENS_6half_tEfNS_4arch4Sm90ELb0ELb0ELb0ELb0ELb0ELb0ELb0ELb1ELb1ELb0ELb0ELb0EEENS1_21CollectiveEpilogueFwdINS6_IJSB_SD_SC_EEESA_SF_SH_Li256ELb0ELb0ELb0ELb0EEENS1_29StaticPersistentTileSchedulerILb0EEEEEEEEEvNT_6ParamsE,"aw",@nobits
	.sectionflags	@""
	.align	16
	.zero		1024


//--------------------- .nv.shared._ZN7cutlass13device_kernelIN5flash11enable_sm90INS1_16FlashAttnFwdSm90INS1_25CollectiveMainloopFwdSm90ILi2EN4cute5tupleIJNS5_1CILi1EEES8_S8_EEENS6_IJNS7_ILi128EEENS7_ILi80EEENS7_ILi256EEEEEELi256ENS_6half_tEfNS_4arch4Sm90ELb0ELb0ELb0ELb1ELb0ELb0ELb0ELb1ELb1ELb0ELb0ELb0EEENS1_21CollectiveEpilogueFwdINS6_IJSA_SC_SB_EEES9_SE_SG_Li256ELb1ELb0ELb0ELb0EEENS1_36VarlenDynamicPersistentTileSchedulerILi128ELi80ELi256ELi32ELb0ELb0ELb1ELb0ELb1ELb1EEEEEEEEEvNT_6ParamsE --------------------------
	.section	.nv.shared._ZN7cutlass13device_kernelIN5flash11enable_sm90INS1_16FlashAttnFwdSm90INS1_25CollectiveMainloopFwdSm90ILi2EN4cute5tupleIJNS5_1CILi1EEES8_S8_EEENS6_IJNS7_ILi128EEENS7_ILi80EEENS7_ILi256EEEEEELi256ENS_6half_tEfNS_4arch4Sm90ELb0ELb0ELb0ELb1ELb0ELb0ELb0ELb1ELb1ELb0ELb0ELb0EEENS1_21CollectiveEpilogueFwdINS6_IJSA_SC_SB_EEES9_SE_SG_Li256ELb1ELb0ELb0ELb0EEENS1_36VarlenDynamicPersistentTileSchedulerILi128ELi80ELi256ELi32ELb0ELb0ELb1ELb0ELb1ELb1EEEEEEEEEvNT_6ParamsE,"aw",@nobits
	.sectionflags	@""
	.align	16
	.zero		1024


//--------------------- .nv.shared._ZN7cutlass13device_kernelIN5flash11enable_sm90INS1_16FlashAttnFwdSm90INS1_25CollectiveMainloopFwdSm90ILi2EN4cute5tupleIJNS5_1CILi1EEES8_S8_EEENS6_IJNS7_ILi128EEENS7_ILi80EEENS7_ILi256EEEEEELi256ENS_6half_tEfNS_4arch4Sm90ELb0ELb0ELb0ELb1ELb0ELb1ELb0ELb1ELb1ELb0ELb0ELb0EEENS1_21CollectiveEpilogueFwdINS6_IJSA_SC_SB_EEES9_SE_SG_Li256ELb1ELb0ELb0ELb0EEENS1_36VarlenDynamicPersistentTileSchedulerILi128ELi80ELi256ELi32ELb0ELb0ELb1ELb0ELb1ELb1EEEEEEEEEvNT_6ParamsE --------------------------
	.section	.nv.shared._ZN7cutlass13device_kernelIN5flash11enable_sm90INS1_16FlashAttnFwdSm90INS1_25CollectiveMainloopFwdSm90ILi2EN4cute5tupleIJNS5_1CILi1EEES8_S8_EEENS6_IJNS7_ILi128EEENS7_ILi80EEENS7_ILi256EEEEEELi256ENS_6half_tEfNS_4arch4Sm90ELb0ELb0ELb0ELb1ELb0ELb1ELb0ELb1ELb1ELb0ELb0ELb0EEENS1_21CollectiveEpilogueFwdINS6_IJSA_SC_SB_EEES9_SE_SG_Li256ELb1ELb0ELb0ELb0EEENS1_36VarlenDynamicPersistentTileSchedulerILi128ELi80ELi256ELi32ELb0ELb0ELb1ELb0ELb1ELb1EEEEEEEEEvNT_6ParamsE,"aw",@nobits
	.sectionflags	@""
	.align	16
	.zero		1024


//--------------------- .nv.shared._ZN7cutlass13device_kernelIN5flash11enable_sm90INS1_16FlashAttnFwdSm90INS1_25CollectiveMainloopFwdSm90ILi2EN4cute5tupleIJNS5_1CILi1EEES8_S8_EEENS6_IJNS7_ILi128EEENS7_ILi64EEENS7_ILi256EEEEEELi256ENS_6half_tEfNS_4arch4Sm90ELb0ELb1ELb0ELb0ELb0ELb0ELb0ELb1ELb1ELb0ELb0ELb0EEENS1_21CollectiveEpilogueFwdINS6_IJSA_SC_SB_EEES9_SE_SG_Li256ELb0ELb0ELb0ELb0EEENS1_30DynamicPersistentTileSchedulerILi256ELi32ELb0ELb0ELb1EEEEEEEEEvNT_6ParamsE --------------------------
	.section	.nv.shared._ZN7cutlass13device_kernelIN5flash11enable_sm90INS1_16FlashAttnFwdSm90INS1_25CollectiveMainloopFwdSm90ILi2EN4cute5tupleIJNS5_1CILi1EEES8_S8_EEENS6_IJNS7_ILi128EEENS7_ILi64EEENS7_ILi256EEEEEELi256ENS_6half_tEfNS_4arch4Sm90ELb0ELb1ELb0ELb0ELb0ELb0ELb0ELb1ELb1ELb0ELb0ELb0EEENS1_21CollectiveEpilogueFwdINS6_IJSA_SC_SB_EEES9_SE_SG_Li256ELb0ELb0ELb0ELb0EEENS1_30DynamicPersistentTileSchedulerILi256ELi32ELb0ELb0ELb1EEEEEEEEEvNT_6ParamsE,"aw",@nobits
	.sectionflags	@""
	.align	16
	.zero		1024


//--------------------- .nv.shared._ZN7cutlass13device_kernelIN5flash11enable_sm90INS1_16FlashAttnFwdSm90INS1_25CollectiveMainloopFwdSm90ILi2EN4cute5tupleIJNS5_1CILi1EEES8_S8_EEENS6_IJNS7_ILi128EEENS7_ILi64EEENS7_ILi256EEEEEELi256ENS_6half_tEfNS_4arch4Sm90ELb0ELb1ELb0ELb1ELb0ELb0ELb0ELb1ELb1ELb0ELb0ELb0EEENS1_21CollectiveEpilogueFwdINS6_IJSA_SC_SB_EEES9_SE_SG_Li256ELb1ELb0ELb0ELb0EEENS1_36VarlenDynamicPersistentTileSchedulerILi128ELi64ELi256ELi32ELb0ELb0ELb1ELb1ELb0ELb1EEEEEEEEEvNT_6ParamsE --------------------------
	.section	.nv.shared._ZN7cutlass13device_kernelIN5flash11enable_sm90INS1_16FlashAttnFwdSm90INS1_25CollectiveMainloopFwdSm90ILi2EN4cute5tupleIJNS5_1CILi1EEES8_S8_EEENS6_IJNS7_ILi128EEENS7_ILi64EEENS7_ILi256EEEEEELi256ENS_6half_tEfNS_4arch4Sm90ELb0ELb1ELb0ELb1ELb0ELb0ELb0ELb1ELb1ELb0ELb0ELb0EEENS1_21CollectiveEpilogueFwdINS6_IJSA_SC_SB_EEES9_SE_SG_Li256ELb1ELb0ELb0ELb0EEENS1_36VarlenDynamicPersistentTileSchedulerILi128ELi64ELi256ELi32ELb0ELb0ELb1ELb1ELb0ELb1EEEEEEEEEvNT_6ParamsE,"aw",@nobits
	.sectionflags	@""
	.align	16
	.zero		1024


//--------------------- .nv.shared._ZN7cutlass13device_kernelIN5flash11enable_sm90INS1_16FlashAttnFwdSm90INS1_25CollectiveMainloopFwdSm90ILi2EN4cute5tupleIJNS5_1CILi1EEES8_S8_EEENS6_IJNS7_ILi128EEENS7_ILi64EEENS7_ILi256EEEEEELi256ENS_6half_tEfNS_4arch4Sm90ELb0ELb1ELb0ELb1ELb0ELb1ELb0ELb1ELb1ELb0ELb0ELb0EEENS1_21CollectiveEpilogueFwdINS6_IJSA_SC_SB_EEES9_SE_SG_Li256ELb1ELb0ELb0ELb0EEENS1_36VarlenDynamicPersistentTileSchedulerILi128ELi64ELi256ELi32ELb0ELb0ELb1ELb1ELb0ELb1EEEEEEEEEvNT_6ParamsE --------------------------
	.section	.nv.shared._ZN7cutlass13device_kernelIN5flash11enable_sm90INS1_16FlashAttnFwdSm90INS1_25CollectiveMainloopFwdSm90ILi2EN4cute5tupleIJNS5_1CILi1EEES8_S8_EEENS6_IJNS7_ILi128EEENS7_ILi64EEENS7_ILi256EEEEEELi256ENS_6half_tEfNS_4arch4Sm90ELb0ELb1ELb0ELb1ELb0ELb1ELb0ELb1ELb1ELb0ELb0ELb0EEENS1_21CollectiveEpilogueFwdINS6_IJSA_SC_SB_EEES9_SE_SG_Li256ELb1ELb0ELb0ELb0EEENS1_36VarlenDynamicPersistentTileSchedulerILi128ELi64ELi256ELi32ELb0ELb0ELb1ELb1ELb0ELb1EEEEEEEEEvNT_6ParamsE,"aw",@nobits
	.sectionflags	@""
	.align	16
	.zero		1024


//--------------------- .nv.shared._ZN7cutlass13device_kernelIN5flash11enable_sm90INS1_16FlashAttnFwdSm90INS1_25CollectiveMainloopFwdSm90ILi2EN4cute5tupleIJNS5_1CILi1EEES8_S8_EEENS6_IJNS7_ILi128EEENS7_ILi80EEENS7_ILi256EEEEEELi256ENS_6half_tEfNS_4arch4Sm90ELb1ELb0ELb0ELb0ELb0ELb0ELb0ELb1ELb1ELb0ELb0ELb0EEENS1_21CollectiveEpilogueFwdINS6_IJSA_SC_SB_EEES9_SE_SG_Li256ELb0ELb0ELb0ELb0EEENS1_30DynamicPersistentTileSchedulerILi256ELi32ELb0ELb0ELb1EEEEEEEEEvNT_6ParamsE --------------------------
	.section	.nv.shared._ZN7cutlass13device_kernelIN5flash11enable_sm90INS1_16FlashAttnFwdSm90INS1_25CollectiveMainloopFwdSm90ILi2EN4cute5tupleIJNS5_1CILi1EEES8_S8_EEENS6_IJNS7_ILi128EEENS7_ILi80EEENS7_ILi256EEEEEELi256ENS_6half_tEfNS_4arch4Sm90ELb1ELb0ELb0ELb0ELb0ELb0ELb0ELb1ELb1ELb0ELb0ELb0EEENS1_21CollectiveEpilogueFwdINS6_IJSA_SC_SB_EEES9_SE_SG_Li256ELb0ELb0ELb0ELb0EEENS1_30DynamicPersistentTileSchedulerILi256ELi32ELb0ELb0ELb1EEEEEEEEEvNT_6ParamsE,"aw",@nobits
	.sectionflags	@""
	.align	16
	.zero		1024


//--------------------- .nv.shared._ZN7cutlass13device_kernelIN5flash11enable_sm90INS1_16FlashAttnFwdSm90INS1_25CollectiveMainloopFwdSm90ILi2EN4cute5tupleIJNS5_1CILi1EEES8_S8_EEENS6_IJNS7_ILi128EEENS7_ILi80EEENS7_ILi256EEEEEELi256ENS_6half_tEfNS_4arch4Sm90ELb1ELb0ELb0ELb1ELb0ELb0ELb0ELb1ELb1ELb0ELb0ELb0EEENS1_21CollectiveEpilogueFwdINS6_IJSA_SC_SB_EEES9_SE_SG_Li256ELb1ELb0ELb0ELb0EEENS1_36VarlenDynamicPersistentTileSchedulerILi128ELi80ELi256ELi32ELb0ELb0ELb1ELb1ELb1ELb1EEEEEEEEEvNT_6ParamsE --------------------------
	.section	.nv.shared._ZN7cutlass13device_kernelIN5flash11enable_sm90INS1_16FlashAttnFwdSm90INS1_25CollectiveMainloopFwdSm90ILi2EN4cute5tupleIJNS5_1CILi1EEES8_S8_EEENS6_IJNS7_ILi128EEENS7_ILi80EEENS7_ILi256EEEEEELi256ENS_6half_tEfNS_4arch4Sm90ELb1ELb0ELb0ELb1ELb0ELb0ELb0ELb1ELb1ELb0ELb0ELb0EEENS1_21CollectiveEpilogueFwdINS6_IJSA_SC_SB_EEES9_SE_SG_Li256ELb1ELb0ELb0ELb0EEENS1_36VarlenDynamicPersistentTileSchedulerILi128ELi80ELi256ELi32ELb0ELb0ELb1ELb1ELb1ELb1EEEEEEEEEvNT_6ParamsE,"aw",@nobits
	.sectionflags	@""
	.align	16
	.zero		1024


//--------------------- .nv.shared._ZN7cutlass13device_kernelIN5flash11enable_sm90INS1_16FlashAttnFwdSm90INS1_25CollectiveMainloopFwdSm90ILi2EN4cute5tupleIJNS5_1CILi1EEES8_S8_EEENS6_IJNS7_ILi128EEENS7_ILi80EEENS7_ILi256EEEEEELi256ENS_6half_tEfNS_4arch4Sm90ELb1ELb0ELb0ELb1ELb0ELb1ELb0ELb1ELb1ELb0ELb0ELb0EEENS1_21CollectiveEpilogueFwdINS6_IJSA_SC_SB_EEES9_SE_SG_Li256ELb1ELb0ELb0ELb0EEENS1_36VarlenDynamicPersistentTileSchedulerILi128ELi80ELi256ELi32ELb0ELb0ELb1ELb1ELb1ELb1EEEEEEEEEvNT_6ParamsE --------------------------
	.section	.nv.shared._ZN7cutlass13device_kernelIN5flash11enable_sm90INS1_16FlashAttnFwdSm90INS1_25CollectiveMainloopFwdSm90ILi2EN4cute5tupleIJNS5_1CILi1EEES8_S8_EEENS6_IJNS7_ILi128EEENS7_ILi80EEENS7_ILi256EEEEEELi256ENS_6half_tEfNS_4arch4Sm90ELb1ELb0ELb0ELb1ELb0ELb1ELb0ELb1ELb1ELb0ELb0ELb0EEENS1_21CollectiveEpilogueFwdINS6_IJSA_SC_SB_EEES9_SE_SG_Li256ELb1ELb0ELb0ELb0EEENS1_36VarlenDynamicPersistentTileSchedulerILi128ELi80ELi256ELi32ELb0ELb0ELb1ELb1ELb1ELb1EEEEEEEEEvNT_6ParamsE,"aw",@nobits
	.sectionflags	@""
	.align	16
	.zero		1024


//--------------------- .nv.shared._ZN7cutlass13device_kernelIN5flash11enable_sm90INS1_16FlashAttnFwdSm90INS1_25CollectiveMainloopFwdSm90ILi2EN4cute5tupleIJNS5_1CILi1EEES8_S8_EEENS6_IJNS7_ILi128EEENS7_ILi112EEENS7_ILi192EEEEEELi192ENS_6half_tEfNS_4arch4Sm90ELb0ELb0ELb0ELb0ELb0ELb0ELb0ELb1ELb1ELb0ELb0ELb0EEENS1_21CollectiveEpilogueFwdINS6_IJSA_SC_SB_EEES9_SE_SG_Li256ELb0ELb0ELb0ELb0EEENS1_29StaticPersistentTileSchedulerILb0EEEEEEEEEvNT_6ParamsE --------------------------
	.section	.nv.shared._ZN7cutlass13device_kernelIN5flash11enable_sm90INS1_16FlashAttnFwdSm90INS1_25CollectiveMainloopFwdSm90ILi2EN4cute5tupleIJNS5_1CILi1EEES8_S8_EEENS6_IJNS7_ILi128EEENS7_ILi112EEENS7_ILi192EEEEEELi192ENS_6half_tEfNS_4arch4Sm90ELb0ELb0ELb0ELb0ELb0ELb0ELb0ELb1ELb1ELb0ELb0ELb0EEENS1_21CollectiveEpilogueFwdINS6_IJSA_SC_SB_EEES9_SE_SG_Li256ELb0ELb0ELb0ELb0EEENS1_29StaticPersistentTileSchedulerILb0EEEEEEEEEvNT_6ParamsE,"aw",@nobits
	.sectionflags	@""
	.align	16
	.zero		1024


//--------------------- .nv.shared._ZN7cutlass13device_kernelIN5flash11enable_sm90INS1_16FlashAttnFwdSm90INS1_25CollectiveMainloopFwdSm90ILi2EN4cute5tupleIJNS5_1CILi2EEENS7_ILi1EEES9_EEENS6_IJNS7_ILi128EEENS7_ILi112EEENS7_ILi192EEEEEELi192ENS_6half_tEfNS_4arch4Sm90ELb0ELb0ELb0ELb0ELb0ELb0ELb0ELb1ELb1ELb0ELb0ELb0EEENS1_21CollectiveEpilogueFwdINS6_IJSB_SD_SC_EEESA_SF_SH_Li256ELb0ELb0ELb0ELb0EEENS1_29StaticPersistentTileSchedulerILb0EEEEEEEEEvNT_6ParamsE --------------------------
	.section	.nv.shared._ZN7cutlass13device_kernelIN5flash11enable_sm90INS1_16FlashAttnFwdSm90INS1_25CollectiveMainloopFwdSm90ILi2EN4cute5tupleIJNS5_1CILi2EEENS7_ILi1EEES9_EEENS6_IJNS7_ILi128EEENS7_ILi112EEENS7_ILi192EEEEEELi192ENS_6half_tEfNS_4arch4Sm90ELb0ELb0ELb0ELb0ELb0ELb0ELb0ELb1ELb1ELb0ELb0ELb0EEENS1_21CollectiveEpilogueFwdINS6_IJSB_SD_SC_EEESA_SF_SH_Li256ELb0ELb0ELb0ELb0EEENS1_29StaticPersistentTileSchedulerILb0EEEEEEEEEvNT_6ParamsE,"aw",@nobits
	.sectionflags	@""
	.align	16
	.zero		1024


//--------------------- .nv.shared._ZN7cutlass13device_kernelIN5flash11enable_sm90INS1_16FlashAttnFwdSm90INS1_25CollectiveMainloopFwdSm90ILi2EN4cute5tupleIJNS5_1CILi1EEES8_S8_EEENS6_IJNS7_ILi128EEENS7_ILi112EEENS7_ILi192EEEEEELi192ENS_6half_tEfNS_4arch4Sm90ELb0ELb0ELb0ELb1ELb0ELb0ELb0ELb1ELb1ELb0ELb0ELb0EEENS1_21CollectiveEpilogueFwdINS6_IJSA_SC_SB_EEES9_SE_SG_Li256ELb1ELb0ELb0ELb0EEENS1_36VarlenDynamicPersistentTileSchedulerILi128ELi112ELi256ELi32ELb0ELb0ELb1ELb0ELb1ELb1EEEEEEEEEvNT_6ParamsE --------------------------
	.section	.nv.shared._ZN7cutlass13device_kernelIN5flash11enable_sm90INS1_16FlashAttnFwdSm90INS1_25CollectiveMainloopFwdSm90ILi2EN4cute5tupleIJNS5_1CILi1EEES8_S8_EEENS6_IJNS7_ILi128EEENS7_ILi112EEENS7_ILi192EEEEEELi192ENS_6half_tEfNS_4arch4Sm90ELb0ELb0ELb0ELb1ELb0ELb0ELb0ELb1ELb1ELb0ELb0ELb0EEENS1_21CollectiveEpilogueFwdINS6_IJSA_SC_SB_EEES9_SE_SG_Li256ELb1ELb0ELb0ELb0EEENS1_36VarlenDynamicPersistentTileSchedulerILi128ELi112ELi256ELi32ELb0ELb0ELb1ELb0ELb1ELb1EEEEEEEEEvNT_6ParamsE,"aw",@nobits
	.sectionflags	@""
	.align	16
	.zero		1024


//--------------------- .nv.shared._ZN7cutlass13device_kernelIN5flash11enable_sm90INS1_16FlashAttnFwdSm90INS1_25CollectiveMainloopFwdSm90ILi2EN4cute5tupleIJNS5_1CILi1EEES8_S8_EEENS6_IJNS7_ILi128EEENS7_ILi112EEENS7_ILi192EEEEEELi192ENS_6half_tEfNS_4arch4Sm90ELb0ELb0ELb0ELb1ELb0ELb1ELb0ELb1ELb1ELb0ELb0ELb0EEENS1_21CollectiveEpilogueFwdINS6_IJSA_SC_SB_EEES9_SE_SG_Li256ELb1ELb0ELb0ELb0EEENS1_36VarlenDynamicPersistentTileSchedulerILi128ELi112ELi256ELi32ELb0ELb0ELb1ELb0ELb1ELb1EEEEEEEEEvNT_6ParamsE --------------------------
	.section	.nv.shared._ZN7cutlass13device_kernelIN5flash11enable_sm90INS1_16FlashAttnFwdSm90INS1_25CollectiveMainloopFwdSm90ILi2EN4cute5tupleIJNS5_1CILi1EEES8_S8_EEENS6_IJNS7_ILi128EEENS7_ILi112EEENS7_ILi192EEEEEELi192ENS_6half_tEfNS_4arch4Sm90ELb0ELb0ELb0ELb1ELb0ELb1ELb0ELb1ELb1ELb0ELb0ELb0EEENS1_21CollectiveEpilogueFwdINS6_IJSA_SC_SB_EEES9_SE_SG_Li256ELb1ELb0ELb0ELb0EEENS1_36VarlenDynamicPersistentTileSchedulerILi128ELi112ELi256ELi32ELb0ELb0ELb1ELb0ELb1ELb1EEEEEEEEEvNT_6ParamsE,"aw",@nobits
	.sectionflags	@""
	.align	16
	.zero		1024


//--------------------- .nv.shared._ZN7cutlass13device_kernelIN5flash11enable_sm90INS1_16FlashAttnFwdSm90INS1_25CollectiveMainloopFwdSm90ILi2EN4cute5tupleIJNS5_1CILi1EEES8_S8_EEENS6_IJNS7_ILi128EEENS7_ILi96EEENS7_ILi192EEEEEELi192ENS_6half_tEfNS_4arch4Sm90ELb0ELb1ELb0ELb0ELb0ELb0ELb0ELb1ELb1ELb0ELb0ELb0EEENS1_21CollectiveEpilogueFwdINS6_IJSA_SC_SB_EEES9_SE_SG_Li256ELb0ELb0ELb0ELb0EEENS1_30DynamicPersistentTileSchedulerILi256ELi32ELb0ELb0ELb1EEEEEEEEEvNT_6ParamsE --------------------------
	.section	.nv.shared._ZN7cutlass13device_kernelIN5flash11enable_sm90INS1_16FlashAttnFwdSm90INS1_25CollectiveMainloopFwdSm90ILi2EN4cute5tupleIJNS5_1CILi1EEES8_S8_EEENS6_IJNS7_ILi128EEENS7_ILi96EEENS7_ILi192EEEEEELi192ENS_6half_tEfNS_4arch4Sm90ELb0ELb1ELb0ELb0ELb0ELb0ELb0ELb1ELb1ELb0ELb0ELb0EEENS1_21CollectiveEpilogueFwdINS6_IJSA_SC_SB_EEES9_SE_SG_Li256ELb0ELb0ELb0ELb0EEENS1_30DynamicPersistentTileSchedulerILi256ELi32ELb0ELb0ELb1EEEEEEEEEvNT_6ParamsE,"aw",@nobits
	.sectionflags	@""
	.align	16
	.zero		1024


//--------------------- .nv.shared._ZN7cutlass13device_kernelIN5flash11enable_sm90INS1_16FlashAttnFwdSm90INS1_25CollectiveMainloopFwdSm90ILi2EN4cute5tupleIJNS5_1CILi1EEES8_S8_EEENS6_IJNS7_ILi128EEENS7_ILi96EEENS7_ILi192EEEEEELi192ENS_6half_tEfNS_4arch4Sm90ELb0ELb1ELb0ELb1ELb0ELb0ELb0ELb1ELb1ELb0ELb0ELb0EEENS1_21CollectiveEpilogueFwdINS6_IJSA_SC_SB_EEES9_SE_SG_Li256ELb1ELb0ELb0ELb0EEENS1_36VarlenDynamicPersistentTileSchedulerILi128ELi96ELi256ELi32ELb0ELb0ELb1ELb1ELb0ELb1EEEEEEEEEvNT_6ParamsE --------------------------
	.section	.nv.shared._ZN7cutlass13device_kernelIN5flash11enable_sm90INS1_16FlashAttnFwdSm90INS1_25CollectiveMainloopFwdSm90ILi2EN4cute5tupleIJNS5_1CILi1EEES8_S8_EEENS6_IJNS7_ILi128EEENS7_ILi96EEENS7_ILi192EEEEEELi192ENS_6half_tEfNS_4arch4Sm90ELb0ELb1ELb0ELb1ELb0ELb0ELb0ELb1ELb1ELb0ELb0ELb0EEENS1_21CollectiveEpilogueFwdINS6_IJSA_SC_SB_EEES9_SE_SG_Li256ELb1ELb0ELb0ELb0EEENS1_36VarlenDynamicPersistentTileSchedulerILi128ELi96ELi256ELi32ELb0ELb0ELb1ELb1ELb0ELb1EEEEEEEEEvNT_6ParamsE,"aw",@nobits
	.sectionflags	@""
	.align	16
	.zero		1024


//--------------------- .nv.shared._ZN7cutlass13device_kernelIN5flash11enable_sm90INS1_16FlashAttnFwdSm90INS1_25CollectiveMainloopFwdSm90ILi2EN4cute5tupleIJNS5_1CILi1EEES8_S8_EEENS6_IJNS7_ILi128EEENS7_ILi96EEENS7_ILi192EEEEEELi192ENS_6half_tEfNS_4arch4Sm90ELb0ELb1ELb0ELb1ELb0ELb1ELb0ELb1ELb1ELb0ELb0ELb0EEENS1_21CollectiveEpilogueFwdINS6_IJSA_SC_SB_EEES9_SE_SG_Li256ELb1ELb0ELb0ELb0EEENS1_36VarlenDynamicPersistentTileSchedulerILi128ELi96ELi256ELi32ELb0ELb0ELb1ELb1ELb0ELb1EEEEEEEEEvNT_6ParamsE --------------------------
	.section	.nv.shared._ZN7cutlass13device_kernelIN5flash11enable_sm90INS1_16FlashAttnFwdSm90INS1_25CollectiveMainloopFwdSm90ILi2EN4cute5tupleIJNS5_1CILi1EEES8_S8_EEENS6_IJNS7_ILi128EEENS7_ILi96EEENS7_ILi192EEEEEELi192ENS_6half_tEfNS_4arch4Sm90ELb0ELb1ELb0ELb1ELb0ELb1ELb0ELb1ELb1ELb0ELb0ELb0EEENS1_21CollectiveEpilogueFwdINS6_IJSA_SC_SB_EEES9_SE_SG_Li256ELb1ELb0ELb0ELb0EEENS1_36VarlenDynamicPersistentTileSchedulerILi128ELi96ELi256ELi32ELb0ELb0ELb1ELb1ELb0ELb1EEEEEEEEEvNT_6ParamsE,"aw",@nobits
	.sectionflags	@""
	.align	16
	.zero		1024


//--------------------- .nv.shared._ZN7cutlass13device_kernelIN5flash11enable_sm90INS1_16FlashAttnFwdSm90INS1_25CollectiveMainloopFwdSm90ILi2EN4cute5tupleIJNS5_1CILi1EEES8_S8_EEENS6_IJNS7_ILi128EEENS7_ILi112EEENS7_ILi192EEEEEELi192ENS_6half_tEfNS_4arch4Sm90ELb1ELb0ELb0ELb0ELb0ELb0ELb0ELb1ELb1ELb0ELb0ELb0EEENS1_21CollectiveEpilogueFwdINS6_IJSA_SC_SB_EEES9_SE_SG_Li256ELb0ELb0ELb0ELb0EEENS1_30DynamicPersistentTileSchedulerILi256ELi32ELb0ELb0ELb1EEEEEEEEEvNT_6ParamsE --------------------------
	.section	.nv.shared._ZN7cutlass13device_kernelIN5flash11enable_sm90INS1_16FlashAttnFwdSm90INS1_25CollectiveMainloopFwdSm90ILi2EN4cute5tupleIJNS5_1CILi1EEES8_S8_EEENS6_IJNS7_ILi128EEENS7_ILi112EEENS7_ILi192EEEEEELi192ENS_6half_tEfNS_4arch4Sm90ELb1ELb0ELb0ELb0ELb0ELb0ELb0ELb1ELb1ELb0ELb0ELb0EEENS1_21CollectiveEpilogueFwdINS6_IJSA_SC_SB_EEES9_SE_SG_Li256ELb0ELb0ELb0ELb0EEENS1_30DynamicPersistentTileSchedulerILi256ELi32ELb0ELb0ELb1EEEEEEEEEvNT_6ParamsE,"aw",@nobits
	.sectionflags	@""
	.align	16
	.zero		1024


//--------------------- .nv.shared._ZN7cutlass13device_kernelIN5flash11enable_sm90INS1_16FlashAttnFwdSm90INS1_25CollectiveMainloopFwdSm90ILi2EN4cute5tupleIJNS5_1CILi1EEES8_S8_EEENS6_IJNS7_ILi128EEENS7_ILi112EEENS7_ILi192EEEEEELi192ENS_6half_tEfNS_4arch4Sm90ELb1ELb0ELb0ELb1ELb0ELb0ELb0ELb1ELb1ELb0ELb0ELb0EEENS1_21CollectiveEpilogueFwdINS6_IJSA_SC_SB_EEES9_SE_SG_Li256ELb1ELb0ELb0ELb0EEENS1_36VarlenDynamicPersistentTileSchedulerILi128ELi112ELi256ELi32ELb0ELb0ELb1ELb1ELb1ELb1EEEEEEEEEvNT_6ParamsE --------------------------
	.section	.nv.shared._ZN7cutlass13device_kernelIN5flash11enable_sm90INS1_16FlashAttnFwdSm90INS1_25CollectiveMainloopFwdSm90ILi2EN4cute5tupleIJNS5_1CILi1EEES8_S8_EEENS6_IJNS7_ILi128EEENS7_ILi112EEENS7_ILi192EEEEEELi192ENS_6half_tEfNS_4arch4Sm90ELb1ELb0ELb0ELb1ELb0ELb0ELb0ELb1ELb1ELb0ELb0ELb0EEENS1_21CollectiveEpilogueFwdINS6_IJSA_SC_SB_EEES9_SE_SG_Li256ELb1ELb0ELb0ELb0EEENS1_36VarlenDynamicPersistentTileSchedulerILi128ELi112ELi256ELi32ELb0ELb0ELb1ELb1ELb1ELb1EEEEEEEEEvNT_6ParamsE,"aw",@nobits
	.sectionflags	@""
	.align	16
	.zero		1024


//--------------------- .nv.shared._ZN7cutlass13device_kernelIN5flash11enable_sm90INS1_16FlashAttnFwdSm90INS1_25CollectiveMainloopFwdSm90ILi2EN4cute5tupleIJNS5_1CILi1EEES8_S8_EEENS6_IJNS7_ILi128EEENS7_ILi112EEENS7_ILi192EEEEEELi192ENS_6half_tEfNS_4arch4Sm90ELb1ELb0ELb0ELb1ELb0ELb1ELb0ELb1ELb1ELb0ELb0ELb0EEENS1_21CollectiveEpilogueFwdINS6_IJSA_SC_SB_EEES9_SE_SG_Li256ELb1ELb0ELb0ELb0EEENS1_36VarlenDynamicPersistentTileSchedulerILi128ELi112ELi256ELi32ELb0ELb0ELb1ELb1ELb1ELb1EEEEEEEEEvNT_6ParamsE --------------------------
	.section	.nv.shared._ZN7cutlass13device_kernelIN5flash11enable_sm90INS1_16FlashAttnFwdSm90INS1_25CollectiveMainloopFwdSm90ILi2EN4cute5tupleIJNS5_1CILi1EEES8_S8_EEENS6_IJNS7_ILi128EEENS7_ILi112EEENS7_ILi192EEEEEELi192ENS_6half_tEfNS_4arch4Sm90ELb1ELb0ELb0ELb1ELb0ELb1ELb0ELb1ELb1ELb0ELb0ELb0EEENS1_21CollectiveEpilogueFwdINS6_IJSA_SC_SB_EEES9_SE_SG_Li256ELb1ELb0ELb0ELb0EEENS1_36VarlenDynamicPersistentTileSchedulerILi128ELi112ELi256ELi32ELb0ELb0ELb1ELb1ELb1ELb1EEEEEEEEEvNT_6ParamsE,"aw",@nobits
	.sectionflags	@""
	.align	16
	.zero		1024


//--------------------- .nv.shared._ZN7cutlass13device_kernelIN5flash11enable_sm90INS1_16FlashAttnFwdSm90INS1_25CollectiveMainloopFwdSm90ILi2EN4cute5tupleIJNS5_1CILi1EEES8_S8_EEENS6_IJNS7_ILi128EEENS7_ILi176EEESA_EEELi128ENS_6half_tEfNS_4arch4Sm90ELb0ELb0ELb0ELb0ELb0ELb0ELb0ELb1ELb1ELb0ELb0ELb0EEENS1_21CollectiveEpilogueFwdINS6_IJSA_SA_SB_EEES9_SD_SF_Li256ELb0ELb0ELb0ELb0EEENS1_29StaticPersistentTileSchedulerILb0EEEEEEEEEvNT_6ParamsE --------------------------
	.section	.nv.shared._ZN7cutlass13device_kernelIN5flash11enable_sm90INS1_16FlashAttnFwdSm90INS1_25CollectiveMainloopFwdSm90ILi2EN4cute5tupleIJNS5_1CILi1EEES8_S8_EEENS6_IJNS7_ILi128EEENS7_ILi176EEESA_EEELi128ENS_6half_tEfNS_4arch4Sm90ELb0ELb0ELb0ELb0ELb0ELb0ELb0ELb1ELb1ELb0ELb0ELb0EEENS1_21CollectiveEpilogueFwdINS6_IJSA_SA_SB_EEES9_SD_SF_Li256ELb0ELb0ELb0ELb0EEENS1_29StaticPersistentTileSchedulerILb0EEEEEEEEEvNT_6ParamsE,"aw",@nobits
	.sectionflags	@""
	.align	16
	.zero		1024


//--------------------- .nv.shared._ZN7cutlass13device_kernelIN5flash11enable_sm90INS1_16FlashAttnFwdSm90INS1_25CollectiveMainloopFwdSm90ILi2EN4cute5tupleIJNS5_1CILi2EEENS7_ILi1EEES9_EEENS6_IJNS7_ILi128EEENS7_ILi176EEESB_EEELi128ENS_6half_tEfNS_4arch4Sm90ELb0ELb0ELb0ELb0ELb0ELb0ELb0ELb1ELb1ELb0ELb0ELb0EEENS1_21CollectiveEpilogueFwdINS6_IJSB_SB_SC_EEESA_SE_SG_Li256ELb0ELb0ELb0ELb0EEENS1_29StaticPersistentTileSchedulerILb0EEEEEEEEEvNT_6ParamsE --------------------------
	.section	.nv.shared._ZN7cutlass13device_kernelIN5flash11enable_sm90INS1_16FlashAttnFwdSm90INS1_25CollectiveMainloopFwdSm90ILi2EN4cute5tupleIJNS5_1CILi2EEENS7_ILi1EEES9_EEENS6_IJNS7_ILi128EEENS7_ILi176EEESB_EEELi128ENS_6half_tEfNS_4arch4Sm90ELb0ELb0ELb0ELb0ELb0ELb0ELb0ELb1ELb1ELb0ELb0ELb0EEENS1_21CollectiveEpilogueFwdINS6_IJSB_SB_SC_EEESA_SE_SG_Li256ELb0ELb0ELb0ELb0EEENS1_29StaticPersistentTileSchedulerILb0EEEEEEEEEvNT_6ParamsE,"aw",@nobits
	.sectionflags	@""
	.align	16
	.zero		1024


//--------------------- .nv.shared._ZN7cutlass13device_kernelIN5flash11enable_sm90INS1_16FlashAttnFwdSm90INS1_25CollectiveMainloopFwdSm90ILi2EN4cute5tupleIJNS5_1CILi1EEES8_S8_EEENS6_IJNS7_ILi128EEENS7_ILi176EEESA_EEELi128ENS_6half_tEfNS_4arch4Sm90ELb0ELb0ELb0ELb1ELb0ELb0ELb0ELb1ELb1ELb0ELb0ELb0EEENS1_21CollectiveEpilogueFwdINS6_IJSA_SA_SB_EEES9_SD_SF_Li256ELb1ELb0ELb0ELb0EEENS1_36VarlenDynamicPersistentTileSchedulerILi128ELi176ELi256ELi32ELb0ELb0ELb1ELb0ELb1ELb1EEEEEEEEEvNT_6ParamsE --------------------------
	.section	.nv.shared._ZN7cutlass13device_kernelIN5flash11enable_sm90INS1_16FlashAttnFwdSm90INS1_25CollectiveMainloopFwdSm90ILi2EN4cute5tupleIJNS5_1CILi1EEES8_S8_EEENS6_IJNS7_ILi128EEENS7_ILi176EEESA_EEELi128ENS_6half_tEfNS_4arch4Sm90ELb0ELb0ELb0ELb1ELb0ELb0ELb0ELb1ELb1ELb0ELb0ELb0EEENS1_21CollectiveEpilogueFwdINS6_IJSA_SA_SB_EEES9_SD_SF_Li256ELb1ELb0ELb0ELb0EEENS1_36VarlenDynamicPersistentTileSchedulerILi128ELi176ELi256ELi32ELb0ELb0ELb1ELb0ELb1ELb1EEEEEEEEEvNT_6ParamsE,"aw",@nobits
	.sectionflags	@""
	.align	16
	.zero		1024


//--------------------- .nv.shared._ZN7cutlass13device_kernelIN5flash11enable_sm90INS1_16FlashAttnFwdSm90INS1_25CollectiveMainloopFwdSm90ILi2EN4cute5tupleIJNS5_1CILi1EEES8_S8_EEENS6_IJNS7_ILi128EEENS7_ILi176EEESA_EEELi128ENS_6half_tEfNS_4arch4Sm90ELb0ELb0ELb0ELb1ELb0ELb1ELb0ELb1ELb1ELb0ELb0ELb0EEENS1_21CollectiveEpilogueFwdINS6_IJSA_SA_SB_EEES9_SD_SF_Li256ELb1ELb0ELb0ELb0EEENS1_36VarlenDynamicPersistentTileSchedulerILi128ELi176ELi256ELi32ELb0ELb0ELb1ELb0ELb1ELb1EEEEEEEEEvNT_6ParamsE --------------------------
	.section	.nv.shared._ZN7cutlass13device_kernelIN5flash11enable_sm90INS1_16FlashAttnFwdSm90INS1_25CollectiveMainloopFwdSm90ILi2EN4cute5tupleIJNS5_1CILi1EEES8_S8_EEENS6_IJNS7_ILi128EEENS7_ILi176EEESA_EEELi128ENS_6half_tEfNS_4arch4Sm90ELb0ELb0ELb0ELb1ELb0ELb1ELb0ELb1ELb1ELb0ELb0ELb0EEENS1_21CollectiveEpilogueFwdINS6_IJSA_SA_SB_EEES9_SD_SF_Li256ELb1ELb0ELb0ELb0EEENS1_36VarlenDynamicPersistentTileSchedulerILi128ELi176ELi256ELi32ELb0ELb0ELb1ELb0ELb1ELb1EEEEEEEEEvNT_6ParamsE,"aw",@nobits
	.sectionflags	@""
	.align	16
	.zero		1024


//--------------------- .nv.shared._ZN7cutlass13device_kernelIN5flash11enable_sm90INS1_16FlashAttnFwdSm90INS1_25CollectiveMainloopFwdSm90ILi2EN4cute5tupleIJNS5_1CILi1EEES8_S8_EEENS6_IJNS7_ILi128EEESA_SA_EEELi128ENS_6half_tEfNS_4arch4Sm90ELb0ELb1ELb0ELb0ELb0ELb0ELb0ELb1ELb1ELb0ELb0ELb0EEENS1_21CollectiveEpilogueFwdISB_S9_SC_SE_Li256ELb0ELb0ELb0ELb0EEENS1_30DynamicPersistentTileSchedulerILi256ELi32ELb0ELb0ELb1EEEEEEEEEvNT_6ParamsE --------------------------
	.section	.nv.shared._ZN7cutlass13device_kernelIN5flash11enable_sm90INS1_16FlashAttnFwdSm90INS1_25CollectiveMainloopFwdSm90ILi2EN4cute5tupleIJNS5_1CILi1EEES8_S8_EEENS6_IJNS7_ILi128EEESA_SA_EEELi128ENS_6half_tEfNS_4arch4Sm90ELb0ELb1ELb0ELb0ELb0ELb0ELb0ELb1ELb1ELb0ELb0ELb0EEENS1_21CollectiveEpilogueFwdISB_S9_SC_SE_Li256ELb0ELb0ELb0ELb0EEENS1_30DynamicPersistentTileSchedulerILi256ELi32ELb0ELb0ELb1EEEEEEEEEvNT_6ParamsE,"aw",@nobits
	.sectionflags	@""
	.align	16
	.zero		1024


//--------------------- .nv.shared._ZN7cutlass13device_kernelIN5flash11enable_sm90INS1_16FlashAttnFwdSm90INS1_25CollectiveMainloopFwdSm90ILi2EN4cute5tupleIJNS5_1CILi1EEES8_S8_EEENS6_IJNS7_ILi128EEESA_SA_EEELi128ENS_6half_tEfNS_4arch4Sm90ELb0ELb1ELb0ELb1ELb0ELb0ELb0ELb1ELb1ELb0ELb0ELb0EEENS1_21CollectiveEpilogueFwdISB_S9_SC_SE_Li256ELb1ELb0ELb0ELb0EEENS1_36VarlenDynamicPersistentTileSchedulerILi128ELi128ELi256ELi32ELb0ELb0ELb1ELb1ELb0ELb1EEEEEEEEEvNT_6ParamsE --------------------------
	.section	.nv.shared._ZN7cutlass13device_kernelIN5flash11enable_sm90INS1_16FlashAttnFwdSm90INS1_25CollectiveMainloopFwdSm90ILi2EN4cute5tupleIJNS5_1CILi1EEES8_S8_EEENS6_IJNS7_ILi128EEESA_SA_EEELi128ENS_6half_tEfNS_4arch4Sm90ELb0ELb1ELb0ELb1ELb0ELb0ELb0ELb1ELb1ELb0ELb0ELb0EEENS1_21CollectiveEpilogueFwdISB_S9_SC_SE_Li256ELb1ELb0ELb0ELb0EEENS1_36VarlenDynamicPersistentTileSchedulerILi128ELi128ELi256ELi32ELb0ELb0ELb1ELb1ELb0ELb1EEEEEEEEEvNT_6ParamsE,"aw",@nobits
	.sectionflags	@""
	.align	16
	.zero		1024


//--------------------- .nv.shared._ZN7cutlass13device_kernelIN5flash11enable_sm90INS1_16FlashAttnFwdSm90INS1_25CollectiveMainloopFwdSm90ILi2EN4cute5tupleIJNS5_1CILi1EEES8_S8_EEENS6_IJNS7_ILi128EEESA_SA_EEELi128ENS_6half_tEfNS_4arch4Sm90ELb0ELb1ELb0ELb1ELb0ELb1ELb0ELb1ELb1ELb0ELb0ELb0EEENS1_21CollectiveEpilogueFwdISB_S9_SC_SE_Li256ELb1ELb0ELb0ELb0EEENS1_36VarlenDynamicPersistentTileSchedulerILi128ELi128ELi256ELi32ELb0ELb0ELb1ELb1ELb0ELb1EEEEEEEEEvNT_6ParamsE --------------------------
	.section	.nv.shared._ZN7cutlass13device_kernelIN5flash11enable_sm90INS1_16FlashAttnFwdSm90INS1_25CollectiveMainloopFwdSm90ILi2EN4cute5tupleIJNS5_1CILi1EEES8_S8_EEENS6_IJNS7_ILi128EEESA_SA_EEELi128ENS_6half_tEfNS_4arch4Sm90ELb0ELb1ELb0ELb1ELb0ELb1ELb0ELb1ELb1ELb0ELb0ELb0EEENS1_21CollectiveEpilogueFwdISB_S9_SC_SE_Li256ELb1ELb0ELb0ELb0EEENS1_36VarlenDynamicPersistentTileSchedulerILi128ELi128ELi256ELi32ELb0ELb0ELb1ELb1ELb0ELb1EEEEEEEEEvNT_6ParamsE,"aw",@nobits
	.sectionflags	@""
	.align	16
	.zero		1024


//--------------------- .nv.shared._ZN7cutlass13device_kernelIN5flash11enable_sm90INS1_16FlashAttnFwdSm90INS1_25CollectiveMainloopFwdSm90ILi2EN4cute5tupleIJNS5_1CILi1EEES8_S8_EEENS6_IJNS7_ILi128EEESA_SA_EEELi128ENS_6half_tEfNS_4arch4Sm90ELb1ELb0ELb0ELb0ELb0ELb0ELb0ELb1ELb1ELb0ELb0ELb0EEENS1_21CollectiveEpilogueFwdISB_S9_SC_SE_Li256ELb0ELb0ELb0ELb0EEENS1_30DynamicPersistentTileSchedulerILi256ELi32ELb0ELb0ELb1EEEEEEEEEvNT_6ParamsE --------------------------
	.section	.nv.shared._ZN7cutlass13device_kernelIN5flash11enable_sm90INS1_16FlashAttnFwdSm90INS1_25CollectiveMainloopFwdSm90ILi2EN4cute5tupleIJNS5_1CILi1EEES8_S8_EEENS6_IJNS7_ILi128EEESA_SA_EEELi128ENS_6half_tEfNS_4arch4Sm90ELb1ELb0ELb0ELb0ELb0ELb0ELb0ELb1ELb1ELb0ELb0ELb0EEENS1_21CollectiveEpilogueFwdISB_S9_SC_SE_Li256ELb0ELb0ELb0ELb0EEENS1_30DynamicPersistentTileSchedulerILi256ELi32ELb0ELb0ELb1EEEEEEEEEvNT_6ParamsE,"aw",@nobits
	.sectionflags	@""
	.align	16
	.zero		1024


//--------------------- .nv.shared._ZN7cutlass13device_kernelIN5flash11enable_sm90INS1_16FlashAttnFwdSm90INS1_25CollectiveMainloopFwdSm90ILi2EN4cute5tupleIJNS5_1CILi1EEES8_S8_EEENS6_IJNS7_ILi128EEESA_SA_EEELi128ENS_6half_tEfNS_4arch4Sm90ELb1ELb0ELb0ELb1ELb0ELb0ELb0ELb1ELb1ELb0ELb0ELb0EEENS1_21CollectiveEpilogueFwdISB_S9_SC_SE_Li256ELb1ELb0ELb0ELb0EEENS1_36VarlenDynamicPersistentTileSchedulerILi128ELi128ELi256ELi32ELb0ELb0ELb1ELb1ELb1ELb1EEEEEEEEEvNT_6ParamsE --------------------------
	.section	.nv.shared._ZN7cutlass13device_kernelIN5flash11enable_sm90INS1_16FlashAttnFwdSm90INS1_25CollectiveMainloopFwdSm90ILi2EN4cute5tupleIJNS5_1CILi1EEES8_S8_EEENS6_IJNS7_ILi128EEESA_SA_EEELi128ENS_6half_tEfNS_4arch4Sm90ELb1ELb0ELb0ELb1ELb0ELb0ELb0ELb1ELb1ELb0ELb0ELb0EEENS1_21CollectiveEpilogueFwdISB_S9_SC_SE_Li256ELb1ELb0ELb0ELb0EEENS1_36VarlenDynamicPersistentTileSchedulerILi128ELi128ELi256ELi32ELb0ELb0ELb1ELb1ELb1ELb1EEEEEEEEEvNT_6ParamsE,"aw",@nobits
	.sectionflags	@""
	.align	16
	.zero		1024


//--------------------- .nv.shared._ZN7cutlass13device_kernelIN5flash11enable_sm90INS1_16FlashAttnFwdSm90INS1_25CollectiveMainloopFwdSm90ILi2EN4cute5tupleIJNS5_1CILi1EEES8_S8_EEENS6_IJNS7_ILi128EEESA_SA_EEELi128ENS_6half_tEfNS_4arch4Sm90ELb1ELb0ELb0ELb1ELb0ELb1ELb0ELb1ELb1ELb0ELb0ELb0EEENS1_21CollectiveEpilogueFwdISB_S9_SC_SE_Li256ELb1ELb0ELb0ELb0EEENS1_36VarlenDynamicPersistentTileSchedulerILi128ELi128ELi256ELi32ELb0ELb0ELb1ELb1ELb1ELb1EEEEEEEEEvNT_6ParamsE --------------------------
	.section	.nv.shared._ZN7cutlass13device_kernelIN5flash11enable_sm90INS1_16FlashAttnFwdSm90INS1_25CollectiveMainloopFwdSm90ILi2EN4cute5tupleIJNS5_1CILi1EEES8_S8_EEENS6_IJNS7_ILi128EEESA_SA_EEELi128ENS_6half_tEfNS_4arch4Sm90ELb1ELb0ELb0ELb1ELb0ELb1ELb0ELb1ELb1ELb0ELb0ELb0EEENS1_21CollectiveEpilogueFwdISB_S9_SC_SE_Li256ELb1ELb0ELb0ELb0EEENS1_36VarlenDynamicPersistentTileSchedulerILi128ELi128ELi256ELi32ELb0ELb0ELb1ELb1ELb1ELb1EEEEEEEEEvNT_6ParamsE,"aw",@nobits
	.sectionflags	@""
	.align	16
	.zero		1024


//--------------------- .nv.shared._ZN7cutlass13device_kernelIN5flash11enable_sm90INS1_16FlashAttnFwdSm90INS1_25CollectiveMainloopFwdSm90ILi2EN4cute5tupleIJNS5_1CILi1EEES8_S8_EEENS6_IJNS7_ILi192EEENS7_ILi144EEENS7_ILi96EEEEEELi96ENS_6half_tEfNS_4arch4Sm90ELb0ELb0ELb0ELb0ELb0ELb0ELb0ELb0ELb1ELb0ELb0ELb0EEENS1_21CollectiveEpilogueFwdINS6_IJSA_SC_SB_EEES9_SE_SG_Li384ELb0ELb0ELb0ELb0EEENS1_29StaticPersistentTileSchedulerILb0EEEEEEEEEvNT_6ParamsE --------------------------
	.section	.nv.shared._ZN7cutlass13device_kernelIN5flash11enable_sm90INS1_16FlashAttnFwdSm90INS1_25CollectiveMainloopFwdSm90ILi2EN4cute5tupleIJNS5_1CILi1EEES8_S8_EEENS6_IJNS7_ILi192EEENS7_ILi144EEENS7_ILi96EEEEEELi96ENS_6half_tEfNS_4arch4Sm90ELb0ELb0ELb0ELb0ELb0ELb0ELb0ELb0ELb1ELb0ELb0ELb0EEENS1_21CollectiveEpilogueFwdINS6_IJSA_SC_SB_EEES9_SE_SG_Li384ELb0ELb0ELb0ELb0EEENS1_29StaticPersistentTileSchedulerILb0EEEEEEEEEvNT_6ParamsE,"aw",@nobits
	.sectionflags	@""
	.align	16
	.zero		1024


//--------------------- .nv.shared._ZN7cutlass13device_kernelIN5flash11enable_sm90INS1_16FlashAttnFwdSm90INS1_25CollectiveMainloopFwdSm90ILi2EN4cute5tupleIJNS5_1CILi1EEES8_S8_EEENS6_IJNS7_ILi192EEENS7_ILi144EEENS7_ILi96EEEEEELi96ENS_6half_tEfNS_4arch4Sm90ELb0ELb0ELb0ELb1ELb0ELb0ELb0ELb0ELb1ELb0ELb0ELb0EEENS1_21CollectiveEpilogueFwdINS6_IJSA_SC_SB_EEES9_SE_SG_Li384ELb1ELb0ELb0ELb0EEENS1_36VarlenDynamicPersistentTileSchedulerILi192ELi144ELi384ELi32ELb0ELb0ELb1ELb0ELb1ELb1EEEEEEEEEvNT_6ParamsE --------------------------
	.section	.nv.shared._ZN7cutlass13device_kernelIN5flash11enable_sm90INS1_16FlashAttnFwdSm90INS1_25CollectiveMainloopFwdSm90ILi2EN4cute5tupleIJNS5_1CILi1EEES8_S8_EEENS6_IJNS7_ILi192EEENS7_ILi144EEENS7_ILi96EEEEEELi96ENS_6half_tEfNS_4arch4Sm90ELb0ELb0ELb0ELb1ELb0ELb0ELb0ELb0ELb1ELb0ELb0ELb0EEENS1_21CollectiveEpilogueFwdINS6_IJSA_SC_SB_EEES9_SE_SG_Li384ELb1ELb0ELb0ELb0EEENS1_36VarlenDynamicPersistentTileSchedulerILi192ELi144ELi384ELi32ELb0ELb0ELb1ELb0ELb1ELb1EEEEEEEEEvNT_6ParamsE,"aw",@nobits
	.sectionflags	@""
	.align	16
	.zero		1024


//--------------------- .nv.shared._ZN7cutlass13device_kernelIN5flash11enable_sm90INS1_16FlashAttnFwdSm90INS1_25CollectiveMainloopFwdSm90ILi2EN4cute5tupleIJNS5_1CILi1EEES8_S8_EEENS6_IJNS7_ILi192EEENS7_ILi144EEENS7_ILi96EEEEEELi96ENS_6half_tEfNS_4arch4Sm90ELb0ELb0ELb0ELb1ELb0ELb1ELb0ELb0ELb1ELb0ELb0ELb0EEENS1_21CollectiveEpilogueFwdINS6_IJSA_SC_SB_EEES9_SE_SG_Li384ELb1ELb0ELb0ELb0EEENS1_36VarlenDynamicPersistentTileSchedulerILi192ELi144ELi384ELi32ELb0ELb0ELb1ELb0ELb1ELb1EEEEEEEEEvNT_6ParamsE --------------------------
	.section	.nv.shared._ZN7cutlass13device_kernelIN5flash11enable_sm90INS1_16FlashAttnFwdSm90INS1_25CollectiveMainloopFwdSm90ILi2EN4cute5tupleIJNS5_1CILi1EEES8_S8_EEENS6_IJNS7_ILi192EEENS7_ILi144EEENS7_ILi96EEEEEELi96ENS_6half_tEfNS_4arch4Sm90ELb0ELb0ELb0ELb1ELb0ELb1ELb0ELb0ELb1ELb0ELb0ELb0EEENS1_21CollectiveEpilogueFwdINS6_IJSA_SC_SB_EEES9_SE_SG_Li384ELb1ELb0ELb0ELb0EEENS1_36VarlenDynamicPersistentTileSchedulerILi192ELi144ELi384ELi32ELb0ELb0ELb1ELb0ELb1ELb1EEEEEEEEEvNT_6ParamsE,"aw",@nobits
	.sectionflags	@""
	.align	16
	.zero		1024


//--------------------- .nv.shared._ZN7cutlass13device_kernelIN5flash11enable_sm90INS1_16FlashAttnFwdSm90INS1_25CollectiveMainloopFwdSm90ILi2EN4cute5tupleIJNS5_1CILi1EEES8_S8_EEENS6_IJNS7_ILi192EEENS7_ILi128EEENS7_ILi96EEEEEELi96ENS_6half_tEfNS_4arch4Sm90ELb0ELb1ELb0ELb0ELb0ELb0ELb0ELb0ELb1ELb0ELb0ELb0EEENS1_21CollectiveEpilogueFwdINS6_IJSA_SC_SB_EEES9_SE_SG_Li384ELb0ELb0ELb0ELb0EEENS1_30DynamicPersistentTileSchedulerILi384ELi32ELb0ELb0ELb1EEEEEEEEEvNT_6ParamsE --------------------------
	.section	.nv.shared._ZN7cutlass13device_kernelIN5flash11enable_sm90INS1_16FlashAttnFwdSm90INS1_25CollectiveMainloopFwdSm90ILi2EN4cute5tupleIJNS5_1CILi1EEES8_S8_EEENS6_IJNS7_ILi192EEENS7_ILi128EEENS7_ILi96EEEEEELi96ENS_6half_tEfNS_4arch4Sm90ELb0ELb1ELb0ELb0ELb0ELb0ELb0ELb0ELb1ELb0ELb0ELb0EEENS1_21CollectiveEpilogueFwdINS6_IJSA_SC_SB_EEES9_SE_SG_Li384ELb0ELb0ELb0ELb0EEENS1_30DynamicPersistentTileSchedulerILi384ELi32ELb0ELb0ELb1EEEEEEEEEvNT_6ParamsE,"aw",@nobits
	.sectionflags	@""
	.align	16
	.zero		1024


//--------------------- .nv.shared._ZN7cutlass13device_kernelIN5flash11enable_sm90INS1_16FlashAttnFwdSm90INS1_25CollectiveMainloopFwdSm90ILi2EN4cute5tupleIJNS5_1CILi1EEES8_S8_EEENS6_IJNS7_ILi192EEENS7_ILi128EEENS7_ILi96EEEEEELi96ENS_6half_tEfNS_4arch4Sm90ELb0ELb1ELb0ELb1ELb0ELb0ELb0ELb0ELb1ELb0ELb0ELb0EEENS1_21CollectiveEpilogueFwdINS6_IJSA_SC_SB_EEES9_SE_SG_Li384ELb1ELb0ELb0ELb0EEENS1_36VarlenDynamicPersistentTileSchedulerILi192ELi128ELi384ELi32ELb0ELb0ELb1ELb1ELb0ELb1EEEEEEEEEvNT_6ParamsE --------------------------
	.section	.nv.shared._ZN7cutlass13device_kernelIN5flash11enable_sm90INS1_16FlashAttnFwdSm90INS1_25CollectiveMainloopFwdSm90ILi2EN4cute5tupleIJNS5_1CILi1EEES8_S8_EEENS6_IJNS7_ILi192EEENS7_ILi128EEENS7_ILi96EEEEEELi96ENS_6half_tEfNS_4arch4Sm90ELb0ELb1ELb0ELb1ELb0ELb0ELb0ELb0ELb1ELb0ELb0ELb0EEENS1_21CollectiveEpilogueFwdINS6_IJSA_SC_SB_EEES9_SE_SG_Li384ELb1ELb0ELb0ELb0EEENS1_36VarlenDynamicPersistentTileSchedulerILi192ELi128ELi384ELi32ELb0ELb0ELb1ELb1ELb0ELb1EEEEEEEEEvNT_6ParamsE,"aw",@nobits
	.sectionflags	@""
	.align	16
	.zero		1024


//--------------------- .nv.shared._ZN7cutlass13device_kernelIN5flash11enable_sm90INS1_16FlashAttnFwdSm90INS1_25CollectiveMainloopFwdSm90ILi2EN4cute5tupleIJNS5_1CILi1EEES8_S8_EEENS6_IJNS7_ILi192EEENS7_ILi128EEENS7_ILi96EEEEEELi96ENS_6half_tEfNS_4arch4Sm90ELb0ELb1ELb0ELb1ELb0ELb1ELb0ELb0ELb1ELb0ELb0ELb0EEENS1_21CollectiveEpilogueFwdINS6_IJSA_SC_SB_EEES9_SE_SG_Li384ELb1ELb0ELb0ELb0EEENS1_36VarlenDynamicPersistentTileSchedulerILi192ELi128ELi384ELi32ELb0ELb0ELb1ELb1ELb0ELb1EEEEEEEEEvNT_6ParamsE --------------------------
	.section	.nv.shared._ZN7cutlass13device_kernelIN5flash11enable_sm90INS1_16FlashAttnFwdSm90INS1_25CollectiveMainloopFwdSm90ILi2EN4cute5tupleIJNS5_1CILi1EEES8_S8_EEENS6_IJNS7_ILi192EEENS7_ILi128EEENS7_ILi96EEEEEELi96ENS_6half_tEfNS_4arch4Sm90ELb0ELb1ELb0ELb1ELb0ELb1ELb0ELb0ELb1ELb0ELb0ELb0EEENS1_21CollectiveEpilogueFwdINS6_IJSA_SC_SB_EEES9_SE_SG_Li384ELb1ELb0ELb0ELb0EEENS1_36VarlenDynamicPersistentTileSchedulerILi192ELi128ELi384ELi32ELb0ELb0ELb1ELb1ELb0ELb1EEEEEEEEEvNT_6ParamsE,"aw",@nobits
	.sectionflags	@""
	.align	16
	.zero		1024


//--------------------- .nv.shared._ZN7cutlass13device_kernelIN5flash11enable_sm90INS1_16FlashAttnFwdSm90INS1_25CollectiveMainloopFwdSm90ILi2EN4cute5tupleIJNS5_1CILi1EEES8_S8_EEENS6_IJNS7_ILi192EEENS7_ILi144EEENS7_ILi96EEEEEELi96ENS_6half_tEfNS_4arch4Sm90ELb1ELb0ELb0ELb0ELb0ELb0ELb0ELb0ELb1ELb0ELb0ELb0EEENS1_21CollectiveEpilogueFwdINS6_IJSA_SC_SB_EEES9_SE_SG_Li384ELb0ELb0ELb0ELb0EEENS1_30DynamicPersistentTileSchedulerILi384ELi32ELb0ELb0ELb1EEEEEEEEEvNT_6ParamsE --------------------------
	.section	.nv.shared._ZN7cutlass13device_kernelIN5flash11enable_sm90INS1_16FlashAttnFwdSm90INS1_25CollectiveMainloopFwdSm90ILi2EN4cute5tupleIJNS5_1CILi1EEES8_S8_EEENS6_IJNS7_ILi192EEENS7_ILi144EEENS7_ILi96EEEEEELi96ENS_6half_tEfNS_4arch4Sm90ELb1ELb0ELb0ELb0ELb0ELb0ELb0ELb0ELb1ELb0ELb0ELb0EEENS1_21CollectiveEpilogueFwdINS6_IJSA_SC_SB_EEES9_SE_SG_Li384ELb0ELb0ELb0ELb0EEENS1_30DynamicPersistentTileSchedulerILi384ELi32ELb0ELb0ELb1EEEEEEEEEvNT_6ParamsE,"aw",@nobits
	.sectionflags	@""
	.align	16
	.zero		1024


//--------------------- .nv.shared._ZN7cutlass13device_kernelIN5flash11enable_sm90INS1_16FlashAttnFwdSm90INS1_25CollectiveMainloopFwdSm90ILi2EN4cute5tupleIJNS5_1CILi1EEES8_S8_EEENS6_IJNS7_ILi192EEENS7_ILi144EEENS7_ILi96EEEEEELi96ENS_6half_tEfNS_4arch4Sm90ELb1ELb0ELb0ELb1ELb0ELb0ELb0ELb0ELb1ELb0ELb0ELb0EEENS1_21CollectiveEpilogueFwdINS6_IJSA_SC_SB_EEES9_SE_SG_Li384ELb1ELb0ELb0ELb0EEENS1_36VarlenDynamicPersistentTileSchedulerILi192ELi144ELi384ELi32ELb0ELb0ELb1ELb1ELb1ELb1EEEEEEEEEvNT_6ParamsE --------------------------
	.section	.nv.shared._ZN7cutlass13device_kernelIN5flash11enable_sm90INS1_16FlashAttnFwdSm90INS1_25CollectiveMainloopFwdSm90ILi2EN4cute5tupleIJNS5_1CILi1EEES8_S8_EEENS6_IJNS7_ILi192EEENS7_ILi144EEENS7_ILi96EEEEEELi96ENS_6half_tEfNS_4arch4Sm90ELb1ELb0ELb0ELb1ELb0ELb0ELb0ELb0ELb1ELb0ELb0ELb0EEENS1_21CollectiveEpilogueFwdINS6_IJSA_SC_SB_EEES9_SE_SG_Li384ELb1ELb0ELb0ELb0EEENS1_36VarlenDynamicPersistentTileSchedulerILi192ELi144ELi384ELi32ELb0ELb0ELb1ELb1ELb1ELb1EEEEEEEEEvNT_6ParamsE,"aw",@nobits
	.sectionflags	@""
	.align	16
	.zero		1024


//--------------------- .nv.shared._ZN7cutlass13device_kernelIN5flash11enable_sm90INS1_16FlashAttnFwdSm90INS1_25CollectiveMainloopFwdSm90ILi2EN4cute5tupleIJNS5_1CILi1EEES8_S8_EEENS6_IJNS7_ILi192EEENS7_ILi144EEENS7_ILi96EEEEEELi96ENS_6half_tEfNS_4arch4Sm90ELb1ELb0ELb0ELb1ELb0ELb1ELb0ELb0ELb1ELb0ELb0ELb0EEENS1_21CollectiveEpilogueFwdINS6_IJSA_SC_SB_EEES9_SE_SG_Li384ELb1ELb0ELb0ELb0EEENS1_36VarlenDynamicPersistentTileSchedulerILi192ELi144ELi384ELi32ELb0ELb0ELb1ELb1ELb1ELb1EEEEEEEEEvNT_6ParamsE --------------------------
	.section	.nv.shared._ZN7cutlass13device_kernelIN5flash11enable_sm90INS1_16FlashAttnFwdSm90INS1_25CollectiveMainloopFwdSm90ILi2EN4cute5tupleIJNS5_1CILi1EEES8_S8_EEENS6_IJNS7_ILi192EEENS7_ILi144EEENS7_ILi96EEEEEELi96ENS_6half_tEfNS_4arch4Sm90ELb1ELb0ELb0ELb1ELb0ELb1ELb0ELb0ELb1ELb0ELb0ELb0EEENS1_21CollectiveEpilogueFwdINS6_IJSA_SC_SB_EEES9_SE_SG_Li384ELb1ELb0ELb0ELb0EEENS1_36VarlenDynamicPersistentTileSchedulerILi192ELi144ELi384ELi32ELb0ELb0ELb1ELb1ELb1ELb1EEEEEEEEEvNT_6ParamsE,"aw",@nobits
	.sectionflags	@""
	.align	16
	.zero		1024


//--------------------- .nv.shared._ZN7cutlass13device_kernelIN5flash11enable_sm90INS1_16FlashAttnFwdSm90INS1_25CollectiveMainloopFwdSm90ILi2EN4cute5tupleIJNS5_1CILi1EEES8_S8_EEENS6_IJNS7_ILi192EEESA_NS7_ILi64EEEEEELi64ENS_6half_tEfNS_4arch4Sm90ELb0ELb0ELb0ELb0ELb0ELb0ELb0ELb0ELb1ELb0ELb0ELb0EEENS1_21CollectiveEpilogueFwdINS6_IJSA_SB_SA_EEES9_SD_SF_Li384ELb0ELb0ELb0ELb0EEENS1_29StaticPersistentTileSchedulerILb0EEEEEEEEEvNT_6ParamsE --------------------------
	.section	.nv.shared._ZN7cutlass13device_kernelIN5flash11enable_sm90INS1_16FlashAttnFwdSm90INS1_25CollectiveMainloopFwdSm90ILi2EN4cute5tupleIJNS5_1CILi1EEES8_S8_EEENS6_IJNS7_ILi192EEESA_NS7_ILi64EEEEEELi64ENS_6half_tEfNS_4arch4Sm90ELb0ELb0ELb0ELb0ELb0ELb0ELb0ELb0ELb1ELb0ELb0ELb0EEENS1_21CollectiveEpilogueFwdINS6_IJSA_SB_SA_EEES9_SD_SF_Li384ELb0ELb0ELb0ELb0EEENS1_29StaticPersistentTileSchedulerILb0EEEEEEEEEvNT_6ParamsE,"aw",@nobits
	.sectionflags	@""
	.align	16
	.zero		1024


//--------------------- .nv.shared._ZN7cutlass13device_kernelIN5flash11enable_sm90INS1_16FlashAttnFwdSm90INS1_25CollectiveMainloopFwdSm90ILi2EN4cute5tupleIJNS5_1CILi1EEES8_S8_EEENS6_IJNS7_ILi192EEESA_NS7_ILi64EEEEEELi64ENS_6half_tEfNS_4arch4Sm90ELb0ELb0ELb0ELb1ELb0ELb0ELb0ELb0ELb1ELb0ELb0ELb0EEENS1_21CollectiveEpilogueFwdINS6_IJSA_SB_SA_EEES9_SD_SF_Li384ELb1ELb0ELb0ELb0EEENS1_36VarlenDynamicPersistentTileSchedulerILi192ELi192ELi384ELi32ELb0ELb0ELb1ELb0ELb1ELb1EEEEEEEEEvNT_6ParamsE --------------------------
	.section	.nv.shared._ZN7cutlass13device_kernelIN5flash11enable_sm90INS1_16FlashAttnFwdSm90INS1_25CollectiveMainloopFwdSm90ILi2EN4cute5tupleIJNS5_1CILi1EEES8_S8_EEENS6_IJNS7_ILi192EEESA_NS7_ILi64EEEEEELi64ENS_6half_tEfNS_4arch4Sm90ELb0ELb0ELb0ELb1ELb0ELb0ELb0ELb0ELb1ELb0ELb0ELb0EEENS1_21CollectiveEpilogueFwdINS6_IJSA_SB_SA_EEES9_SD_SF_Li384ELb1ELb0ELb0ELb0EEENS1_36VarlenDynamicPersistentTileSchedulerILi192ELi192ELi384ELi32ELb0ELb0ELb1ELb0ELb1ELb1EEEEEEEEEvNT_6ParamsE,"aw",@nobits
	.sectionflags	@""
	.align	16
	.zero		1024


//--------------------- .nv.shared._ZN7cutlass13device_kernelIN5flash11enable_sm90INS1_16FlashAttnFwdSm90INS1_25CollectiveMainloopFwdSm90ILi2EN4cute5tupleIJNS5_1CILi1EEES8_S8_EEENS6_IJNS7_ILi192EEESA_NS7_ILi64EEEEEELi64ENS_6half_tEfNS_4arch4Sm90ELb0ELb0ELb0ELb1ELb0ELb1ELb0ELb0ELb1ELb0ELb0ELb0EEENS1_21CollectiveEpilogueFwdINS6_IJSA_SB_SA_EEES9_SD_SF_Li384ELb1ELb0ELb0ELb0EEENS1_36VarlenDynamicPersistentTileSchedulerILi192ELi192ELi384ELi32ELb0ELb0ELb1ELb0ELb1ELb1EEEEEEEEEvNT_6ParamsE --------------------------
	.section	.nv.shared._ZN7cutlass13device_kernelIN5flash11enable_sm90INS1_16FlashAttnFwdSm90INS1_25CollectiveMainloopFwdSm90ILi2EN4cute5tupleIJNS5_1CILi1EEES8_S8_EEENS6_IJNS7_ILi192EEESA_NS7_ILi64EEEEEELi64ENS_6half_tEfNS_4arch4Sm90ELb0ELb0ELb0ELb1ELb0ELb1ELb0ELb0ELb1ELb0ELb0ELb0EEENS1_21CollectiveEpilogueFwdINS6_IJSA_SB_SA_EEES9_SD_SF_Li384ELb1ELb0ELb0ELb0EEENS1_36VarlenDynamicPersistentTileSchedulerILi192ELi192ELi384ELi32ELb0ELb0ELb1ELb0ELb1ELb1EEEEEEEEEvNT_6ParamsE,"aw",@nobits
	.sectionflags	@""
	.align	16
	.zero		1024


//--------------------- .nv.shared._ZN7cutlass13device_kernelIN5flash11enable_sm90INS1_16FlashAttnFwdSm90INS1_25CollectiveMainloopFwdSm90ILi2EN4cute5tupleIJNS5_1CILi1EEES8_S8_EEENS6_IJNS7_ILi192EEENS7_ILi128EEENS7_ILi64EEEEEELi64ENS_6half_tEfNS_4arch4Sm90ELb0ELb1ELb0ELb0ELb0ELb0ELb0ELb1ELb1ELb0ELb0ELb0EEENS1_21CollectiveEpilogueFwdINS6_IJSA_SC_SB_EEES9_SE_SG_Li384ELb0ELb0ELb0ELb0EEENS1_30DynamicPersistentTileSchedulerILi384ELi32ELb0ELb0ELb1EEEEEEEEEvNT_6ParamsE --------------------------
	.section	.nv.shared._ZN7cutlass13device_kernelIN5flash11enable_sm90INS1_16FlashAttnFwdSm90INS1_25CollectiveMainloopFwdSm90ILi2EN4cute5tupleIJNS5_1CILi1EEES8_S8_EEENS6_IJNS7_ILi192EEENS7_ILi128EEENS7_ILi64EEEEEELi64ENS_6half_tEfNS_4arch4Sm90ELb0ELb1ELb0ELb0ELb0ELb0ELb0ELb1ELb1ELb0ELb0ELb0EEENS1_21CollectiveEpilogueFwdINS6_IJSA_SC_SB_EEES9_SE_SG_Li384ELb0ELb0ELb0ELb0EEENS1_30DynamicPersistentTileSchedulerILi384ELi32ELb0ELb0ELb1EEEEEEEEEvNT_6ParamsE,"aw",@nobits
	.sectionflags	@""
	.align	16
	.zero		1024


//--------------------- .nv.shared._ZN7cutlass13device_kernelIN5flash11enable_sm90INS1_16FlashAttnFwdSm90INS1_25CollectiveMainloopFwdSm90ILi2EN4cute5tupleIJNS5_1CILi1EEES8_S8_EEENS6_IJNS7_ILi192EEENS7_ILi128EEENS7_ILi64EEEEEELi64ENS_6half_tEfNS_4arch4Sm90ELb0ELb1ELb0ELb1ELb0ELb0ELb0ELb1ELb1ELb0ELb0ELb0EEENS1_21CollectiveEpilogueFwdINS6_IJSA_SC_SB_EEES9_SE_SG_Li384ELb1ELb0ELb0ELb0EEENS1_36VarlenDynamicPersistentTileSchedulerILi192ELi128ELi384ELi32ELb0ELb0ELb1ELb1ELb0ELb1EEEEEEEEEvNT_6ParamsE --------------------------
	.section	.nv.shared._ZN7cutlass13device_kernelIN5flash11enable_sm90INS1_16FlashAttnFwdSm90INS1_25CollectiveMainloopFwdSm90ILi2EN4cute5tupleIJNS5_1CILi1EEES8_S8_EEENS6_IJNS7_ILi192EEENS7_ILi128EEENS7_ILi64EEEEEELi64ENS_6half_tEfNS_4arch4Sm90ELb0ELb1ELb0ELb1ELb0ELb0ELb0ELb1ELb1ELb0ELb0ELb0EEENS1_21CollectiveEpilogueFwdINS6_IJSA_SC_SB_EEES9_SE_SG_Li384ELb1ELb0ELb0ELb0EEENS1_36VarlenDynamicPersistentTileSchedulerILi192ELi128ELi384ELi32ELb0ELb0ELb1ELb1ELb0ELb1EEEEEEEEEvNT_6ParamsE,"aw",@nobits
	.sectionflags	@""
	.align	16
	.zero		1024


//--------------------- .nv.shared._ZN7cutlass13device_kernelIN5flash11enable_sm90INS1_16FlashAttnFwdSm90INS1_25CollectiveMainloopFwdSm90ILi2EN4cute5tupleIJNS5_1CILi1EEES8_S8_EEENS6_IJNS7_ILi192EEENS7_ILi128EEENS7_ILi64EEEEEELi64ENS_6half_tEfNS_4arch4Sm90ELb0ELb1ELb0ELb1ELb0ELb1ELb0ELb1ELb1ELb0ELb0ELb0EEENS1_21CollectiveEpilogueFwdINS6_IJSA_SC_SB_EEES9_SE_SG_Li384ELb1ELb0ELb0ELb0EEENS1_36VarlenDynamicPersistentTileSchedulerILi192ELi128ELi384ELi32ELb0ELb0ELb1ELb1ELb0ELb1EEEEEEEEEvNT_6ParamsE --------------------------
	.section	.nv.shared._ZN7cutlass13device_kernelIN5flash11enable_sm90INS1_16FlashAttnFwdSm90INS1_25CollectiveMainloopFwdSm90ILi2EN4cute5tupleIJNS5_1CILi1EEES8_S8_EEENS6_IJNS7_ILi192EEENS7_ILi128EEENS7_ILi64EEEEEELi64ENS_6half_tEfNS_4arch4Sm90ELb0ELb1ELb0ELb1ELb0ELb1ELb0ELb1ELb1ELb0ELb0ELb0EEENS1_21CollectiveEpilogueFwdINS6_IJSA_SC_SB_EEES9_SE_SG_Li384ELb1ELb0ELb0ELb0EEENS1_36VarlenDynamicPersistentTileSchedulerILi192ELi128ELi384ELi32ELb0ELb0ELb1ELb1ELb0ELb1EEEEEEEEEvNT_6ParamsE,"aw",@nobits
	.sectionflags	@""
	.align	16
	.zero		1024


//--------------------- .nv.shared._ZN7cutlass13device_kernelIN5flash11enable_sm90INS1_16FlashAttnFwdSm90INS1_25CollectiveMainloopFwdSm90ILi2EN4cute5tupleIJNS5_1CILi1EEES8_S8_EEENS6_IJNS7_ILi192EEENS7_ILi128EEENS7_ILi64EEEEEELi64ENS_6half_tEfNS_4arch4Sm90ELb1ELb0ELb0ELb0ELb0ELb0ELb0ELb1ELb1ELb0ELb0ELb0EEENS1_21CollectiveEpilogueFwdINS6_IJSA_SC_SB_EEES9_SE_SG_Li384ELb0ELb0ELb0ELb0EEENS1_30DynamicPersistentTileSchedulerILi384ELi32ELb0ELb0ELb1EEEEEEEEEvNT_6ParamsE --------------------------
	.section	.nv.shared._ZN7cutlass13device_kernelIN5flash11enable_sm90INS1_16FlashAttnFwdSm90INS1_25CollectiveMainloopFwdSm90ILi2EN4cute5tupleIJNS5_1CILi1EEES8_S8_EEENS6_IJNS7_ILi192EEENS7_ILi128EEENS7_ILi64EEEEEELi64ENS_6half_tEfNS_4arch4Sm90ELb1ELb0ELb0ELb0ELb0ELb0ELb0ELb1ELb1ELb0ELb0ELb0EEENS1_21CollectiveEpilogueFwdINS6_IJSA_SC_SB_EEES9_SE_SG_Li384ELb0ELb0ELb0ELb0EEENS1_30DynamicPersistentTileSchedulerILi384ELi32ELb0ELb0ELb1EEEEEEEEEvNT_6ParamsE,"aw",@nobits
	.sectionflags	@""
	.align	16
	.zero		1024


//--------------------- .nv.shared._ZN7cutlass13device_kernelIN5flash11enable_sm90INS1_16FlashAttnFwdSm90INS1_25CollectiveMainloopFwdSm90ILi2EN4cute5tupleIJNS5_1CILi1EEES8_S8_EEENS6_IJNS7_ILi192EEENS7_ILi128EEENS7_ILi64EEEEEELi64ENS_6half_tEfNS_4arch4Sm90ELb1ELb0ELb0ELb1ELb0ELb0ELb0ELb1ELb1ELb0ELb0ELb0EEENS1_21CollectiveEpilogueFwdINS6_IJSA_SC_SB_EEES9_SE_SG_Li384ELb1ELb0ELb0ELb0EEENS1_36VarlenDynamicPersistentTileSchedulerILi192ELi128ELi384ELi32ELb0ELb0ELb1ELb1ELb1ELb1EEEEEEEEEvNT_6ParamsE --------------------------
	.section	.nv.shared._ZN7cutlass13device_kernelIN5flash11enable_sm90INS1_16FlashAttnFwdSm90INS1_25CollectiveMainloopFwdSm90ILi2EN4cute5tupleIJNS5_1CILi1EEES8_S8_EEENS6_IJNS7_ILi192EEENS7_ILi128EEENS7_ILi64EEEEEELi64ENS_6half_tEfNS_4arch4Sm90ELb1ELb0ELb0ELb1ELb0ELb0ELb0ELb1ELb1ELb0ELb0ELb0EEENS1_21CollectiveEpilogueFwdINS6_IJSA_SC_SB_EEES9_SE_SG_Li384ELb1ELb0ELb0ELb0EEENS1_36VarlenDynamicPersistentTileSchedulerILi192ELi128ELi384ELi32ELb0ELb0ELb1ELb1ELb1ELb1EEEEEEEEEvNT_6ParamsE,"aw",@nobits
	.sectionflags	@""
	.align	16
	.zero		1024


//--------------------- .nv.shared._ZN7cutlass13device_kernelIN5flash11enable_sm90INS1_16FlashAttnFwdSm90INS1_25CollectiveMainloopFwdSm90ILi2EN4cute5tupleIJNS5_1CILi1EEES8_S8_EEENS6_IJNS7_ILi192EEENS7_ILi128EEENS7_ILi64EEEEEELi64ENS_6half_tEfNS_4arch4Sm90ELb1ELb0ELb0ELb1ELb0ELb1ELb0ELb1ELb1ELb0ELb0ELb0EEENS1_21CollectiveEpilogueFwdINS6_IJSA_SC_SB_EEES9_SE_SG_Li384ELb1ELb0ELb0ELb0EEENS1_36VarlenDynamicPersistentTileSchedulerILi192ELi128ELi384ELi32ELb0ELb0ELb1ELb1ELb1ELb1EEEEEEEEEvNT_6ParamsE --------------------------
	.section	.nv.shared._ZN7cutlass13device_kernelIN5flash11enable_sm90INS1_16FlashAttnFwdSm90INS1_25CollectiveMainloopFwdSm90ILi2EN4cute5tupleIJNS5_1CILi1EEES8_S8_EEENS6_IJNS7_ILi192EEENS7_ILi128EEENS7_ILi64EEEEEELi64ENS_6half_tEfNS_4arch4Sm90ELb1ELb0ELb0ELb1ELb0ELb1ELb0ELb1ELb1ELb0ELb0ELb0EEENS1_21CollectiveEpilogueFwdINS6_IJSA_SC_SB_EEES9_SE_SG_Li384ELb1ELb0ELb0ELb0EEENS1_36VarlenDynamicPersistentTileSchedulerILi192ELi128ELi384ELi32ELb0ELb0ELb1ELb1ELb1ELb1EEEEEEEEEvNT_6ParamsE,"aw",@nobits
	.sectionflags	@""
	.align	16
	.zero		1024


//--------------------- .nv.constant0._ZN7cutlass13device_kernelIN5flash11enable_sm90INS1_16FlashAttnFwdSm90INS1_25CollectiveMainloopFwdSm90ILi2EN4cute5tupleIJNS5_1CILi1EEES8_S8_EEENS6_IJNS7_ILi128EEENS7_ILi80EEENS7_ILi256EEEEEELi256ENS_6half_tEfNS_4arch4Sm90ELb0ELb0ELb0ELb0ELb0ELb0ELb0ELb1ELb1ELb0ELb0ELb0EEENS1_21CollectiveEpilogueFwdINS6_IJSA_SC_SB_EEES9_SE_SG_Li256ELb0ELb0ELb0ELb0EEENS1_29StaticPersistentTileSchedulerILb0EEEEEEEEEvNT_6ParamsE --------------------------
	.section	.nv.constant0._ZN7cutlass13device_kernelIN5flash11enable_sm90INS1_16FlashAttnFwdSm90INS1_25CollectiveMainloopFwdSm90ILi2EN4cute5tupleIJNS5_1CILi1EEES8_S8_EEENS6_IJNS7_ILi128EEENS7_ILi80EEENS7_ILi256EEEEEELi256ENS_6half_tEfNS_4arch4Sm90ELb0ELb0ELb0ELb0ELb0ELb0ELb0ELb1ELb1ELb0ELb0ELb0EEENS1_21CollectiveEpilogueFwdINS6_IJSA_SC_SB_EEES9_SE_SG_Li256ELb0ELb0ELb0ELb0EEENS1_29StaticPersistentTileSchedulerILb0EEEEEEEEEvNT_6ParamsE,"a",@progbits
	.sectionflags	@""
	.align	4
.nv.constant0._ZN7cutlass13device_kernelIN5flash11enable_sm90INS1_16FlashAttnFwdSm90INS1_25CollectiveMainloopFwdSm90ILi2EN4cute5tupleIJNS5_1CILi1EEES8_S8_EEENS6_IJNS7_ILi128EEENS7_ILi80EEENS7_ILi256EEEEEELi256ENS_6half_tEfNS_4arch4Sm90ELb0ELb0ELb0ELb0ELb0ELb0ELb0ELb1ELb1ELb0ELb0ELb0EEENS1_21CollectiveEpilogueFwdINS6_IJSA_SC_SB_EEES9_SE_SG_Li256ELb0ELb0ELb0ELb0EEENS1_29StaticPersistentTileSchedulerILb0EEEEEEEEEvNT_6ParamsE:
	.zero		3584


//--------------------- .nv.constant0._ZN7cutlass13device_kernelIN5flash11enable_sm90INS1_16FlashAttnFwdSm90INS1_25CollectiveMainloopFwdSm90ILi2EN4cute5tupleIJNS5_1CILi2EEENS7_ILi1EEES9_EEENS6_IJNS7_ILi128EEENS7_ILi80EEENS7_ILi256EEEEEELi256ENS_6half_tEfNS_4arch4Sm90ELb0ELb0ELb0ELb0ELb0ELb0ELb0ELb1ELb1ELb0ELb0ELb0EEENS1_21CollectiveEpilogueFwdINS6_IJSB_SD_SC_EEESA_SF_SH_Li256ELb0ELb0ELb0ELb0EEENS1_29StaticPersistentTileSchedulerILb0EEEEEEEEEvNT_6ParamsE --------------------------
	.section	.nv.constant0._ZN7cutlass13device_kernelIN5flash11enable_sm90INS1_16FlashAttnFwdSm90INS1_25CollectiveMainloopFwdSm90ILi2EN4cute5tupleIJNS5_1CILi2EEENS7_ILi1EEES9_EEENS6_IJNS7_ILi128EEENS7_ILi80EEENS7_ILi256EEEEEELi256ENS_6half_tEfNS_4arch4Sm90ELb0ELb0ELb0ELb0ELb0ELb0ELb0ELb1ELb1ELb0ELb0ELb0EEENS1_21CollectiveEpilogueFwdINS6_IJSB_SD_SC_EEESA_SF_SH_Li256ELb0ELb0ELb0ELb0EEENS1_29StaticPersistentTileSchedulerILb0EEEEEEEEEvNT_6ParamsE,"a",@progbits
	.sectionflags	@""
	.align	4
.nv.constant0._ZN7cutlass13device_kernelIN5flash11enable_sm90INS1_16FlashAttnFwdSm90INS1_25CollectiveMainloopFwdSm90ILi2EN4cute5tupleIJNS5_1CILi2EEENS7_ILi1EEES9_EEENS6_IJNS7_ILi128EEENS7_ILi80EEENS7_ILi256EEEEEELi256ENS_6half_tEfNS_4arch4Sm90ELb0ELb0ELb0ELb0ELb0ELb0ELb0ELb1ELb1ELb0ELb0ELb0EEENS1_21CollectiveEpilogueFwdINS6_IJSB_SD_SC_EEESA_SF_SH_Li256ELb0ELb0ELb0ELb0EEENS1_29StaticPersistentTileSchedulerILb0EEEEEEEEEvNT_6ParamsE:
	.zero		3584


//--------------------- .nv.constant0._ZN7cutlass13device_kernelIN5flash11enable_sm90INS1_16FlashAttnFwdSm90INS1_25CollectiveMainloopFwdSm90ILi2EN4cute5tupleIJNS5_1CILi1EEES8_S8_EEENS6_IJNS7_ILi128EEENS7_ILi80EEENS7_ILi256EEEEEELi256ENS_6half_tEfNS_4arch4Sm90ELb0ELb0ELb0ELb1ELb0ELb0ELb0ELb1ELb1ELb0ELb0ELb0EEENS1_21CollectiveEpilogueFwdINS6_IJSA_SC_SB_EEES9_SE_SG_Li256ELb1ELb0ELb0ELb0EEENS1_36VarlenDynamicPersistentTileSchedulerILi128ELi80ELi256ELi32ELb0ELb0ELb1ELb0ELb1ELb1EEEEEEEEEvNT_6ParamsE --------------------------
	.section	.nv.constant0._ZN7cutlass13device_kernelIN5flash11enable_sm90INS1_16FlashAttnFwdSm90INS1_25CollectiveMainloopFwdSm90ILi2EN4cute5tupleIJNS5_1CILi1EEES8_S8_EEENS6_IJNS7_ILi128EEENS7_ILi80EEENS7_ILi256EEEEEELi256ENS_6half_tEfNS_4arch4Sm90ELb0ELb0ELb0ELb1ELb0ELb0ELb0ELb1ELb1ELb0ELb0ELb0EEENS1_21CollectiveEpilogueFwdINS6_IJSA_SC_SB_EEES9_SE_SG_Li256ELb1ELb0ELb0ELb0EEENS1_36VarlenDynamicPersistentTileSchedulerILi128ELi80ELi256ELi32ELb0ELb0ELb1ELb0ELb1ELb1EEEEEEEEEvNT_6ParamsE,"a",@progbits
	.sectionflags	@""
	.align	4
.nv.constant0._ZN7cutlass13device_kernelIN5flash11enable_sm90INS1_16FlashAttnFwdSm90INS1_25CollectiveMainloopFwdSm90ILi2EN4cute5tupleIJNS5_1CILi1EEES8_S8_EEENS6_IJNS7_ILi128EEENS7_ILi80EEENS7_ILi256EEEEEELi256ENS_6half_tEfNS_4arch4Sm90ELb0ELb0ELb0ELb1ELb0ELb0ELb0ELb1ELb1ELb0ELb0ELb0EEENS1_21CollectiveEpilogueFwdINS6_IJSA_SC_SB_EEES9_SE_SG_Li256ELb1ELb0ELb0ELb0EEENS1_36VarlenDynamicPersistentTileSchedulerILi128ELi80ELi256ELi32ELb0ELb0ELb1ELb0ELb1ELb1EEEEEEEEEvNT_6ParamsE:
	.zero		3200


//--------------------- .nv.constant0._ZN7cutlass13device_kernelIN5flash11enable_sm90INS1_16FlashAttnFwdSm90INS1_25CollectiveMainloopFwdSm90ILi2EN4cute5tupleIJNS5_1CILi1EEES8_S8_EEENS6_IJNS7_ILi128EEENS7_ILi80EEENS7_ILi256EEEEEELi256ENS_6half_tEfNS_4arch4Sm90ELb0ELb0ELb0ELb1ELb0ELb1ELb0ELb1ELb1ELb0ELb0ELb0EEENS1_21CollectiveEpilogueFwdINS6_IJSA_SC_SB_EEES9_SE_SG_Li256ELb1ELb0ELb0ELb0EEENS1_36VarlenDynamicPersistentTileSchedulerILi128ELi80ELi256ELi32ELb0ELb0ELb1ELb0ELb1ELb1EEEEEEEEEvNT_6ParamsE --------------------------
	.section	.nv.constant0._ZN7cutlass13device_kernelIN5flash11enable_sm90INS1_16FlashAttnFwdSm90INS1_25CollectiveMainloopFwdSm90ILi2EN4cute5tupleIJNS5_1CILi1EEES8_S8_EEENS6_IJNS7_ILi128EEENS7_ILi80EEENS7_ILi256EEEEEELi256ENS_6half_tEfNS_4arch4Sm90ELb0ELb0ELb0ELb1ELb0ELb1ELb0ELb1ELb1ELb0ELb0ELb0EEENS1_21CollectiveEpilogueFwdINS6_IJSA_SC_SB_EEES9_SE_SG_Li256ELb1ELb0ELb0ELb0EEENS1_36VarlenDynamicPersistentTileSchedulerILi128ELi80ELi256ELi32ELb0ELb0ELb1ELb0ELb1ELb1EEEEEEEEEvNT_6ParamsE,"a",@progbits
	.sectionflags	@""
	.align	4
.nv.constant0._ZN7cutlass13device_kernelIN5flash11enable_sm90INS1_16FlashAttnFwdSm90INS1_25CollectiveMainloopFwdSm90ILi2EN4cute5tupleIJNS5_1CILi1EEES8_S8_EEENS6_IJNS7_ILi128EEENS7_ILi80EEENS7_ILi256EEEEEELi256ENS_6half_tEfNS_4arch4Sm90ELb0ELb0ELb0ELb1ELb0ELb1ELb0ELb1ELb1ELb0ELb0ELb0EEENS1_21CollectiveEpilogueFwdINS6_IJSA_SC_SB_EEES9_SE_SG_Li256ELb1ELb0ELb0ELb0EEENS1_36VarlenDynamicPersistentTileSchedulerILi128ELi80ELi256ELi32ELb0ELb0ELb1ELb0ELb1ELb1EEEEEEEEEvNT_6ParamsE:
	.zero		3200


//--------------------- .nv.constant0._ZN7cutlass13device_kernelIN5flash11enable_sm90INS1_16FlashAttnFwdSm90INS1_25CollectiveMainloopFwdSm90ILi2EN4cute5tupleIJNS5_1CILi1EEES8_S8_EEENS6_IJNS7_ILi128EEENS7_ILi64EEENS7_ILi256EEEEEELi256ENS_6half_tEfNS_4arch4Sm90ELb0ELb1ELb0ELb0ELb0ELb0ELb0ELb1ELb1ELb0ELb0ELb0EEENS1_21CollectiveEpilogueFwdINS6_IJSA_SC_SB_EEES9_SE_SG_Li256ELb0ELb0ELb0ELb0EEENS1_30DynamicPersistentTileSchedulerILi256ELi32ELb0ELb0ELb1EEEEEEEEEvNT_6ParamsE --------------------------
	.section	.nv.constant0._ZN7cutlass13device_kernelIN5flash11enable_sm90INS1_16FlashAttnFwdSm90INS1_25CollectiveMainloopFwdSm90ILi2EN4cute5tupleIJNS5_1CILi1EEES8_S8_EEENS6_IJNS7_ILi128EEENS7_ILi64EEENS7_ILi256EEEEEELi256ENS_6half_tEfNS_4arch4Sm90ELb0ELb1ELb0ELb0ELb0ELb0ELb0ELb1ELb1ELb0ELb0ELb0EEENS1_21CollectiveEpilogueFwdINS6_IJSA_SC_SB_EEES9_SE_SG_Li256ELb0ELb0ELb0ELb0EEENS1_30DynamicPersistentTileSchedulerILi256ELi32ELb0ELb0ELb1EEEEEEEEEvNT_6ParamsE,"a",@progbits
	.sectionflags	@""
	.align	4
.nv.constant0._ZN7cutlass13device_kernelIN5flash11enable_sm90INS1_16FlashAttnFwdSm90INS1_25CollectiveMainloopFwdSm90ILi2EN4cute5tupleIJNS5_1CILi1EEES8_S8_EEENS6_IJNS7_ILi128EEENS7_ILi64EEENS7_ILi256EEEEEELi256ENS_6half_tEfNS_4arch4Sm90ELb0ELb1ELb0ELb0ELb0ELb0ELb0ELb1ELb1ELb0ELb0ELb0EEENS1_21CollectiveEpilogueFwdINS6_IJSA_SC_SB_EEES9_SE_SG_Li256ELb0ELb0ELb0ELb0EEENS1_30DynamicPersistentTileSchedulerILi256ELi32ELb0ELb0ELb1EEEEEEEEEvNT_6ParamsE:
	.zero		3584


//--------------------- .nv.constant0._ZN7cutlass13device_kernelIN5flash11enable_sm90INS1_16FlashAttnFwdSm90INS1_25CollectiveMainloopFwdSm90ILi2EN4cute5tupleIJNS5_1CILi1EEES8_S8_EEENS6_IJNS7_ILi128EEENS7_ILi64EEENS7_ILi256EEEEEELi256ENS_6half_tEfNS_4arch4Sm90ELb0ELb1ELb0ELb1ELb0ELb0ELb0ELb1ELb1ELb0ELb0ELb0EEENS1_21CollectiveEpilogueFwdINS6_IJSA_SC_SB_EEES9_SE_SG_Li256ELb1ELb0ELb0ELb0EEENS1_36VarlenDynamicPersistentTileSchedulerILi128ELi64ELi256ELi32ELb0ELb0ELb1ELb1ELb0ELb1EEEEEEEEEvNT_6ParamsE --------------------------
	.section	.nv.constant0._ZN7cutlass13device_kernelIN5flash11enable_sm90INS1_16FlashAttnFwdSm90INS1_25CollectiveMainloopFwdSm90ILi2EN4cute5tupleIJNS5_1CILi1EEES8_S8_EEENS6_IJNS7_ILi128EEENS7_ILi64EEENS7_ILi256EEEEEELi256ENS_6half_tEfNS_4arch4Sm90ELb0ELb1ELb0ELb1ELb0ELb0ELb0ELb1ELb1ELb0ELb0ELb0EEENS1_21CollectiveEpilogueFwdINS6_IJSA_SC_SB_EEES9_SE_SG_Li256ELb1ELb0ELb0ELb0EEENS1_36VarlenDynamicPersistentTileSchedulerILi128ELi64ELi256ELi32ELb0ELb0ELb1ELb1ELb0ELb1EEEEEEEEEvNT_6ParamsE,"a",@progbits
	.sectionflags	@""
	.align	4
.nv.constant0._ZN7cutlass13device_kernelIN5flash11enable_sm90INS1_16FlashAttnFwdSm90INS1_25CollectiveMainloopFwdSm90ILi2EN4cute5tupleIJNS5_1CILi1EEES8_S8_EEENS6_IJNS7_ILi128EEENS7_ILi64EEENS7_ILi256EEEEEELi256ENS_6half_tEfNS_4arch4Sm90ELb0ELb1ELb0ELb1ELb0ELb0ELb0ELb1ELb1ELb0ELb0ELb0EEENS1_21CollectiveEpilogueFwdINS6_IJSA_SC_SB_EEES9_SE_SG_Li256ELb1ELb0ELb0ELb0EEENS1_36VarlenDynamicPersistentTileSchedulerILi128ELi64ELi256ELi32ELb0ELb0ELb1ELb1ELb0ELb1EEEEEEEEEvNT_6ParamsE:
	.zero		3200


//--------------------- .nv.constant0._ZN7cutlass13device_kernelIN5flash11enable_sm90INS1_16FlashAttnFwdSm90INS1_25CollectiveMainloopFwdSm90ILi2EN4cute5tupleIJNS5_1CILi1EEES8_S8_EEENS6_IJNS7_ILi128EEENS7_ILi64EEENS7_ILi256EEEEEELi256ENS_6half_tEfNS_4arch4Sm90ELb0ELb1ELb0ELb1ELb0ELb1ELb0ELb1ELb1ELb0ELb0ELb0EEENS1_21CollectiveEpilogueFwdINS6_IJSA_SC_SB_EEES9_SE_SG_Li256ELb1ELb0ELb0ELb0EEENS1_36VarlenDynamicPersistentTileSchedulerILi128ELi64ELi256ELi32ELb0ELb0ELb1ELb1ELb0ELb1EEEEEEEEEvNT_6ParamsE --------------------------
	.section	.nv.constant0._ZN7cutlass13device_kernelIN5flash11enable_sm90INS1_16FlashAttnFwdSm90INS1_25CollectiveMainloopFwdSm90ILi2EN4cute5tupleIJNS5_1CILi1EEES8_S8_EEENS6_IJNS7_ILi128EEENS7_ILi64EEENS7_ILi256EEEEEELi256ENS_6half_tEfNS_4arch4Sm90ELb0ELb1ELb0ELb1ELb0ELb1ELb0ELb1ELb1ELb0ELb0ELb0EEENS1_21CollectiveEpilogueFwdINS6_IJSA_SC_SB_EEES9_SE_SG_Li256ELb1ELb0ELb0ELb0EEENS1_36VarlenDynamicPersistentTileSchedulerILi128ELi64ELi256ELi32ELb0ELb0ELb1ELb1ELb0ELb1EEEEEEEEEvNT_6ParamsE,"a",@progbits
	.sectionflags	@""
	.align	4
.nv.constant0._ZN7cutlass13device_kernelIN5flash11enable_sm90INS1_16FlashAttnFwdSm90INS1_25CollectiveMainloopFwdSm90ILi2EN4cute5tupleIJNS5_1CILi1EEES8_S8_EEENS6_IJNS7_ILi128EEENS7_ILi64EEENS7_ILi256EEEEEELi256ENS_6half_tEfNS_4arch4Sm90ELb0ELb1ELb0ELb1ELb0ELb1ELb0ELb1ELb1ELb0ELb0ELb0EEENS1_21CollectiveEpilogueFwdINS6_IJSA_SC_SB_EEES9_SE_SG_Li256ELb1ELb0ELb0ELb0EEENS1_36VarlenDynamicPersistentTileSchedulerILi128ELi64ELi256ELi32ELb0ELb0ELb1ELb1ELb0ELb1EEEEEEEEEvNT_6ParamsE:
	.zero		3200


//--------------------- .nv.constant0._ZN7cutlass13device_kernelIN5flash11enable_sm90INS1_16FlashAttnFwdSm90INS1_25CollectiveMainloopFwdSm90ILi2EN4cute5tupleIJNS5_1CILi1EEES8_S8_EEENS6_IJNS7_ILi128EEENS7_ILi80EEENS7_ILi256EEEEEELi256ENS_6half_tEfNS_4arch4Sm90ELb1ELb0ELb0ELb0ELb0ELb0ELb0ELb1ELb1ELb0ELb0ELb0EEENS1_21CollectiveEpilogueFwdINS6_IJSA_SC_SB_EEES9_SE_SG_Li256ELb0ELb0ELb0ELb0EEENS1_30DynamicPersistentTileSchedulerILi256ELi32ELb0ELb0ELb1EEEEEEEEEvNT_6ParamsE --------------------------
	.section	.nv.constant0._ZN7cutlass13device_kernelIN5flash11enable_sm90INS1_16FlashAttnFwdSm90INS1_25CollectiveMainloopFwdSm90ILi2EN4cute5tupleIJNS5_1CILi1EEES8_S8_EEENS6_IJNS7_ILi128EEENS7_ILi80EEENS7_ILi256EEEEEELi256ENS_6half_tEfNS_4arch4Sm90ELb1ELb0ELb0ELb0ELb0ELb0ELb0ELb1ELb1ELb0ELb0ELb0EEENS1_21CollectiveEpilogueFwdINS6_IJSA_SC_SB_EEES9_SE_SG_Li256ELb0ELb0ELb0ELb0EEENS1_30DynamicPersistentTileSchedulerILi256ELi32ELb0ELb0ELb1EEEEEEEEEvNT_6ParamsE,"a",@progbits
	.sectionflags	@""
	.align	4
.nv.constant0._ZN7cutlass13device_kernelIN5flash11enable_sm90INS1_16FlashAttnFwdSm90INS1_25CollectiveMainloopFwdSm90ILi2EN4cute5tupleIJNS5_1CILi1EEES8_S8_EEENS6_IJNS7_ILi128EEENS7_ILi80EEENS7_ILi256EEEEEELi256ENS_6half_tEfNS_4arch4Sm90ELb1ELb0ELb0ELb0ELb0ELb0ELb0ELb1ELb1ELb0ELb0ELb0EEENS1_21CollectiveEpilogueFwdINS6_IJSA_SC_SB_EEES9_SE_SG_Li256ELb0ELb0ELb0ELb0EEENS1_30DynamicPersistentTileSchedulerILi256ELi32ELb0ELb0ELb1EEEEEEEEEvNT_6ParamsE:
	.zero		3584


//--------------------- .nv.constant0._ZN7cutlass13device_kernelIN5flash11enable_sm90INS1_16FlashAttnFwdSm90INS1_25CollectiveMainloopFwdSm90ILi2EN4cute5tupleIJNS5_1CILi1EEES8_S8_EEENS6_IJNS7_ILi128EEENS7_ILi80EEENS7_ILi256EEEEEELi256ENS_6half_tEfNS_4arch4Sm90ELb1ELb0ELb0ELb1ELb0ELb0ELb0ELb1ELb1ELb0ELb0ELb0EEENS1_21CollectiveEpilogueFwdINS6_IJSA_SC_SB_EEES9_SE_SG_Li256ELb1ELb0ELb0ELb0EEENS1_36VarlenDynamicPersistentTileSchedulerILi128ELi80ELi256ELi32ELb0ELb0ELb1ELb1ELb1ELb1EEEEEEEEEvNT_6ParamsE --------------------------
	.section	.nv.constant0._ZN7cutlass13device_kernelIN5flash11enable_sm90INS1_16FlashAttnFwdSm90INS1_25CollectiveMainloopFwdSm90ILi2EN4cute5tupleIJNS5_1CILi1EEES8_S8_EEENS6_IJNS7_ILi128EEENS7_ILi80EEENS7_ILi256EEEEEELi256ENS_6half_tEfNS_4arch4Sm90ELb1ELb0ELb0ELb1ELb0ELb0ELb0ELb1ELb1ELb0ELb0ELb0EEENS1_21CollectiveEpilogueFwdINS6_IJSA_SC_SB_EEES9_SE_SG_Li256ELb1ELb0ELb0ELb0EEENS1_36VarlenDynamicPersistentTileSchedulerILi128ELi80ELi256ELi32ELb0ELb0ELb1ELb1ELb1ELb1EEEEEEEEEvNT_6ParamsE,"a",@progbits
	.sectionflags	@""
	.align	4
.nv.constant0._ZN7cutlass13device_kernelIN5flash11enable_sm90INS1_16FlashAttnFwdSm90INS1_25CollectiveMainloopFwdSm90ILi2EN4cute5tupleIJNS5_1CILi1EEES8_S8_EEENS6_IJNS7_ILi128EEENS7_ILi80EEENS7_ILi256EEEEEELi256ENS_6half_tEfNS_4arch4Sm90ELb1ELb0ELb0ELb1ELb0ELb0ELb0ELb1ELb1ELb0ELb0ELb0EEENS1_21CollectiveEpilogueFwdINS6_IJSA_SC_SB_EEES9_SE_SG_Li256ELb1ELb0ELb0ELb0EEENS1_36VarlenDynamicPersistentTileSchedulerILi128ELi80ELi256ELi32ELb0ELb0ELb1ELb1ELb1ELb1EEEEEEEEEvNT_6ParamsE:
	.zero		3200


//--------------------- .nv.constant0._ZN7cutlass13device_kernelIN5flash11enable_sm90INS1_16FlashAttnFwdSm90INS1_25CollectiveMainloopFwdSm90ILi2EN4cute5tupleIJNS5_1CILi1EEES8_S8_EEENS6_IJNS7_ILi128EEENS7_ILi80EEENS7_ILi256EEEEEELi256ENS_6half_tEfNS_4arch4Sm90ELb1ELb0ELb0ELb1ELb0ELb1ELb0ELb1ELb1ELb0ELb0ELb0EEENS1_21CollectiveEpilogueFwdINS6_IJSA_SC_SB_EEES9_SE_SG_Li256ELb1ELb0ELb0ELb0EEENS1_36VarlenDynamicPersistentTileSchedulerILi128ELi80ELi256ELi32ELb0ELb0ELb1ELb1ELb1ELb1EEEEEEEEEvNT_6ParamsE --------------------------
	.section	.nv.constant0._ZN7cutlass13device_kernelIN5flash11enable_sm90INS1_16FlashAttnFwdSm90INS1_25CollectiveMainloopFwdSm90ILi2EN4cute5tupleIJNS5_1CILi1EEES8_S8_EEENS6_IJNS7_ILi128EEENS7_ILi80EEENS7_ILi256EEEEEELi256ENS_6half_tEfNS_4arch4Sm90ELb1ELb0ELb0ELb1ELb0ELb1ELb0ELb1ELb1ELb0ELb0ELb0EEENS1_21CollectiveEpilogueFwdINS6_IJSA_SC_SB_EEES9_SE_SG_Li256ELb1ELb0ELb0ELb0EEENS1_36VarlenDynamicPersistentTileSchedulerILi128ELi80ELi256ELi32ELb0ELb0ELb1ELb1ELb1ELb1EEEEEEEEEvNT_6ParamsE,"a",@progbits
	.sectionflags	@""
	.align	4
.nv.constant0._ZN7cutlass13device_kernelIN5flash11enable_sm90INS1_16FlashAttnFwdSm90INS1_25CollectiveMainloopFwdSm90ILi2EN4cute5tupleIJNS5_1CILi1EEES8_S8_EEENS6_IJNS7_ILi128EEENS7_ILi80EEENS7_ILi256EEEEEELi256ENS_6half_tEfNS_4arch4Sm90ELb1ELb0ELb0ELb1ELb0ELb1ELb0ELb1ELb1ELb0ELb0ELb0EEENS1_21CollectiveEpilogueFwdINS6_IJSA_SC_SB_EEES9_SE_SG_Li256ELb1ELb0ELb0ELb0EEENS1_36VarlenDynamicPersistentTileSchedulerILi128ELi80ELi256ELi32ELb0ELb0ELb1ELb1ELb1ELb1EEEEEEEEEvNT_6ParamsE:
	.zero		3200


//--------------------- .nv.constant0._ZN7cutlass13device_kernelIN5flash11enable_sm90INS1_16FlashAttnFwdSm90INS1_25CollectiveMainloopFwdSm90ILi2EN4cute5tupleIJNS5_1CILi1EEES8_S8_EEENS6_IJNS7_ILi128EEENS7_ILi112EEENS7_ILi192EEEEEELi192ENS_6half_tEfNS_4arch4Sm90ELb0ELb0ELb0ELb0ELb0ELb0ELb0ELb1ELb1ELb0ELb0ELb0EEENS1_21CollectiveEpilogueFwdINS6_IJSA_SC_SB_EEES9_SE_SG_Li256ELb0ELb0ELb0ELb0EEENS1_29StaticPersistentTileSchedulerILb0EEEEEEEEEvNT_6ParamsE --------------------------
	.section	.nv.constant0._ZN7cutlass13device_kernelIN5flash11enable_sm90INS1_16FlashAttnFwdSm90INS1_25CollectiveMainloopFwdSm90ILi2EN4cute5tupleIJNS5_1CILi1EEES8_S8_EEENS6_IJNS7_ILi128EEENS7_ILi112EEENS7_ILi192EEEEEELi192ENS_6half_tEfNS_4arch4Sm90ELb0ELb0ELb0ELb0ELb0ELb0ELb0ELb1ELb1ELb0ELb0ELb0EEENS1_21CollectiveEpilogueFwdINS6_IJSA_SC_SB_EEES9_SE_SG_Li256ELb0ELb0ELb0ELb0EEENS1_29StaticPersistentTileSchedulerILb0EEEEEEEEEvNT_6ParamsE,"a",@progbits
	.sectionflags	@""
	.align	4
.nv.constant0._ZN7cutlass13device_kernelIN5flash11enable_sm90INS1_16FlashAttnFwdSm90INS1_25CollectiveMainloopFwdSm90ILi2EN4cute5tupleIJNS5_1CILi1EEES8_S8_EEENS6_IJNS7_ILi128EEENS7_ILi112EEENS7_ILi192EEEEEELi192ENS_6half_tEfNS_4arch4Sm90ELb0ELb0ELb0ELb0ELb0ELb0ELb0ELb1ELb1ELb0ELb0ELb0EEENS1_21CollectiveEpilogueFwdINS6_IJSA_SC_SB_EEES9_SE_SG_Li256ELb0ELb0ELb0ELb0EEENS1_29StaticPersistentTileSchedulerILb0EEEEEEEEEvNT_6ParamsE:
	.zero		3584


//--------------------- .nv.constant0._ZN7cutlass13device_kernelIN5flash11enable_sm90INS1_16FlashAttnFwdSm90INS1_25CollectiveMainloopFwdSm90ILi2EN4cute5tupleIJNS5_1CILi2EEENS7_ILi1EEES9_EEENS6_IJNS7_ILi128EEENS7_ILi112EEENS7_ILi192EEEEEELi192ENS_6half_tEfNS_4arch4Sm90ELb0ELb0ELb0ELb0ELb0ELb0ELb0ELb1ELb1ELb0ELb0ELb0EEENS1_21CollectiveEpilogueFwdINS6_IJSB_SD_SC_EEESA_SF_SH_Li256ELb0ELb0ELb0ELb0EEENS1_29StaticPersistentTileSchedulerILb0EEEEEEEEEvNT_6ParamsE --------------------------
	.section	.nv.constant0._ZN7cutlass13device_kernelIN5flash11enable_sm90INS1_16FlashAttnFwdSm90INS1_25CollectiveMainloopFwdSm90ILi2EN4cute5tupleIJNS5_1CILi2EEENS7_ILi1EEES9_EEENS6_IJNS7_ILi128EEENS7_ILi112EEENS7_ILi192EEEEEELi192ENS_6half_tEfNS_4arch4Sm90ELb0ELb0ELb0ELb0ELb0ELb0ELb0ELb1ELb1ELb0ELb0ELb0EEENS1_21CollectiveEpilogueFwdINS6_IJSB_SD_SC_EEESA_SF_SH_Li256ELb0ELb0ELb0ELb0EEENS1_29StaticPersistentTileSchedulerILb0EEEEEEEEEvNT_6ParamsE,"a",@progbits
	.sectionflags	@""
	.align	4
.nv.constant0._ZN7cutlass13device_kernelIN5flash11enable_sm90INS1_16FlashAttnFwdSm90INS1_25CollectiveMainloopFwdSm90ILi2EN4cute5tupleIJNS5_1CILi2EEENS7_ILi1EEES9_EEENS6_IJNS7_ILi128EEENS7_ILi112EEENS7_ILi192EEEEEELi192ENS_6half_tEfNS_4arch4Sm90ELb0ELb0ELb0ELb0ELb0ELb0ELb0ELb1ELb1ELb0ELb0ELb0EEENS1_21CollectiveEpilogueFwdINS6_IJSB_SD_SC_EEESA_SF_SH_Li256ELb0ELb0ELb0ELb0EEENS1_29StaticPersistentTileSchedulerILb0EEEEEEEEEvNT_6ParamsE:
	.zero		3584


//--------------------- .nv.constant0._ZN7cutlass13device_kernelIN5flash11enable_sm90INS1_16FlashAttnFwdSm90INS1_25CollectiveMainloopFwdSm90ILi2EN4cute5tupleIJNS5_1CILi1EEES8_S8_EEENS6_IJNS7_ILi128EEENS7_ILi112EEENS7_ILi192EEEEEELi192ENS_6half_tEfNS_4arch4Sm90ELb0ELb0ELb0ELb1ELb0ELb0ELb0ELb1ELb1ELb0ELb0ELb0EEENS1_21CollectiveEpilogueFwdINS6_IJSA_SC_SB_EEES9_SE_SG_Li256ELb1ELb0ELb0ELb0EEENS1_36VarlenDynamicPersistentTileSchedulerILi128ELi112ELi256ELi32ELb0ELb0ELb1ELb0ELb1ELb1EEEEEEEEEvNT_6ParamsE --------------------------
	.section	.nv.constant0._ZN7cutlass13device_kernelIN5flash11enable_sm90INS1_16FlashAttnFwdSm90INS1_25CollectiveMainloopFwdSm90ILi2EN4cute5tupleIJNS5_1CILi1EEES8_S8_EEENS6_IJNS7_ILi128EEENS7_ILi112EEENS7_ILi192EEEEEELi192ENS_6half_tEfNS_4arch4Sm90ELb0ELb0ELb0ELb1ELb0ELb0ELb0ELb1ELb1ELb0ELb0ELb0EEENS1_21CollectiveEpilogueFwdINS6_IJSA_SC_SB_EEES9_SE_SG_Li256ELb1ELb0ELb0ELb0EEENS1_36VarlenDynamicPersistentTileSchedulerILi128ELi112ELi256ELi32ELb0ELb0ELb1ELb0ELb1ELb1EEEEEEEEEvNT_6ParamsE,"a",@progbits
	.sectionflags	@""
	.align	4
.nv.constant0._ZN7cutlass13device_kernelIN5flash11enable_sm90INS1_16FlashAttnFwdSm90INS1_25CollectiveMainloopFwdSm90ILi2EN4cute5tupleIJNS5_1CILi1EEES8_S8_EEENS6_IJNS7_ILi128EEENS7_ILi112EEENS7_ILi192EEEEEELi192ENS_6half_tEfNS_4arch4Sm90ELb0ELb0ELb0ELb1ELb0ELb0ELb0ELb1ELb1ELb0ELb0ELb0EEENS1_21CollectiveEpilogueFwdINS6_IJSA_SC_SB_EEES9_SE_SG_Li256ELb1ELb0ELb0ELb0EEENS1_36VarlenDynamicPersistentTileSchedulerILi128ELi112ELi256ELi32ELb0ELb0ELb1ELb0ELb1ELb1EEEEEEEEEvNT_6ParamsE:
	.zero		3200


//--------------------- .nv.constant0._ZN7cutlass13device_kernelIN5flash11enable_sm90INS1_16FlashAttnFwdSm90INS1_25CollectiveMainloopFwdSm90ILi2EN4cute5tupleIJNS5_1CILi1EEES8_S8_EEENS6_IJNS7_ILi128EEENS7_ILi112EEENS7_ILi192EEEEEELi192ENS_6half_tEfNS_4arch4Sm90ELb0ELb0ELb0ELb1ELb0ELb1ELb0ELb1ELb1ELb0ELb0ELb0EEENS1_21CollectiveEpilogueFwdINS6_IJSA_SC_SB_EEES9_SE_SG_Li256ELb1ELb0ELb0ELb0EEENS1_36VarlenDynamicPersistentTileSchedulerILi128ELi112ELi256ELi32ELb0ELb0ELb1ELb0ELb1ELb1EEEEEEEEEvNT_6ParamsE --------------------------
	.section	.nv.constant0._ZN7cutlass13device_kernelIN5flash11enable_sm90INS1_16FlashAttnFwdSm90INS1_25CollectiveMainloopFwdSm90ILi2EN4cute5tupleIJNS5_1CILi1EEES8_S8_EEENS6_IJNS7_ILi128EEENS7_ILi112EEENS7_ILi192EEEEEELi192ENS_6half_tEfNS_4arch4Sm90ELb0ELb0ELb0ELb1ELb0ELb1ELb0ELb1ELb1ELb0ELb0ELb0EEENS1_21CollectiveEpilogueFwdINS6_IJSA_SC_SB_EEES9_SE_SG_Li256ELb1ELb0ELb0ELb0EEENS1_36VarlenDynamicPersistentTileSchedulerILi128ELi112ELi256ELi32ELb0ELb0ELb1ELb0ELb1ELb1EEEEEEEEEvNT_6ParamsE,"a",@progbits
	.sectionflags	@""
	.align	4
.nv.constant0._ZN7cutlass13device_kernelIN5flash11enable_sm90INS1_16FlashAttnFwdSm90INS1_25CollectiveMainloopFwdSm90ILi2EN4cute5tupleIJNS5_1CILi1EEES8_S8_EEENS6_IJNS7_ILi128EEENS7_ILi112EEENS7_ILi192EEEEEELi192ENS_6half_tEfNS_4arch4Sm90ELb0ELb0ELb0ELb1ELb0ELb1ELb0ELb1ELb1ELb0ELb0ELb0EEENS1_21CollectiveEpilogueFwdINS6_IJSA_SC_SB_EEES9_SE_SG_Li256ELb1ELb0ELb0ELb0EEENS1_36VarlenDynamicPersistentTileSchedulerILi128ELi112ELi256ELi32ELb0ELb0ELb1ELb0ELb1ELb1EEEEEEEEEvNT_6ParamsE:
	.zero		3200


//--------------------- .nv.constant0._ZN7cutlass13device_kernelIN5flash11enable_sm90INS1_16FlashAttnFwdSm90INS1_25CollectiveMainloopFwdSm90ILi2EN4cute5tupleIJNS5_1CILi1EEES8_S8_EEENS6_IJNS7_ILi128EEENS7_ILi96EEENS7_ILi192EEEEEELi192ENS_6half_tEfNS_4arch4Sm90ELb0ELb1ELb0ELb0ELb0ELb0ELb0ELb1ELb1ELb0ELb0ELb0EEENS1_21CollectiveEpilogueFwdINS6_IJSA_SC_SB_EEES9_SE_SG_Li256ELb0ELb0ELb0ELb0EEENS1_30DynamicPersistentTileSchedulerILi256ELi32ELb0ELb0ELb1EEEEEEEEEvNT_6ParamsE --------------------------
	.section	.nv.constant0._ZN7cutlass13device_kernelIN5flash11enable_sm90INS1_16FlashAttnFwdSm90INS1_25CollectiveMainloopFwdSm90ILi2EN4cute5tupleIJNS5_1CILi1EEES8_S8_EEENS6_IJNS7_ILi128EEENS7_ILi96EEENS7_ILi192EEEEEELi192ENS_6half_tEfNS_4arch4Sm90ELb0ELb1ELb0ELb0ELb0ELb0ELb0ELb1ELb1ELb0ELb0ELb0EEENS1_21CollectiveEpilogueFwdINS6_IJSA_SC_SB_EEES9_SE_SG_Li256ELb0ELb0ELb0ELb0EEENS1_30DynamicPersistentTileSchedulerILi256ELi32ELb0ELb0ELb1EEEEEEEEEvNT_6ParamsE,"a",@progbits
	.sectionflags	@""
	.align	4
.nv.constant0._ZN7cutlass13device_kernelIN5flash11enable_sm90INS1_16FlashAttnFwdSm90INS1_25CollectiveMainloopFwdSm90ILi2EN4cute5tupleIJNS5_1CILi1EEES8_S8_EEENS6_IJNS7_ILi128EEENS7_ILi96EEENS7_ILi192EEEEEELi192ENS_6half_tEfNS_4arch4Sm90ELb0ELb1ELb0ELb0ELb0ELb0ELb0ELb1ELb1ELb0ELb0ELb0EEENS1_21CollectiveEpilogueFwdINS6_IJSA_SC_SB_EEES9_SE_SG_Li256ELb0ELb0ELb0ELb0EEENS1_30DynamicPersistentTileSchedulerILi256ELi32ELb0ELb0ELb1EEEEEEEEEvNT_6ParamsE:
	.zero		3584


//--------------------- .nv.constant0._ZN7cutlass13device_kernelIN5flash11enable_sm90INS1_16FlashAttnFwdSm90INS1_25CollectiveMainloopFwdSm90ILi2EN4cute5tupleIJNS5_1CILi1EEES8_S8_EEENS6_IJNS7_ILi128EEENS7_ILi96EEENS7_ILi192EEEEEELi192ENS_6half_tEfNS_4arch4Sm90ELb0ELb1ELb0ELb1ELb0ELb0ELb0ELb1ELb1ELb0ELb0ELb0EEENS1_21CollectiveEpilogueFwdINS6_IJSA_SC_SB_EEES9_SE_SG_Li256ELb1ELb0ELb0ELb0EEENS1_36VarlenDynamicPersistentTileSchedulerILi128ELi96ELi256ELi32ELb0ELb0ELb1ELb1ELb0ELb1EEEEEEEEEvNT_6ParamsE --------------------------
	.section	.nv.constant0._ZN7cutlass13device_kernelIN5flash11enable_sm90INS1_16FlashAttnFwdSm90INS1_25CollectiveMainloopFwdSm90ILi2EN4cute5tupleIJNS5_1CILi1EEES8_S8_EEENS6_IJNS7_ILi128EEENS7_ILi96EEENS7_ILi192EEEEEELi192ENS_6half_tEfNS_4arch4Sm90ELb0ELb1ELb0ELb1ELb0ELb0ELb0ELb1ELb1ELb0ELb0ELb0EEENS1_21CollectiveEpilogueFwdINS6_IJSA_SC_SB_EEES9_SE_SG_Li256ELb1ELb0ELb0ELb0EEENS1_36VarlenDynamicPersistentTileSchedulerILi128ELi96ELi256ELi32ELb0ELb0ELb1ELb1ELb0ELb1EEEEEEEEEvNT_6ParamsE,"a",@progbits
	.sectionflags	@""
	.align	4
.nv.constant0._ZN7cutlass13device_kernelIN5flash11enable_sm90INS1_16FlashAttnFwdSm90INS1_25CollectiveMainloopFwdSm90ILi2EN4cute5tupleIJNS5_1CILi1EEES8_S8_EEENS6_IJNS7_ILi128EEENS7_ILi96EEENS7_ILi192EEEEEELi192ENS_6half_tEfNS_4arch4Sm90ELb0ELb1ELb0ELb1ELb0ELb0ELb0ELb1ELb1ELb0ELb0ELb0EEENS1_21CollectiveEpilogueFwdINS6_IJSA_SC_SB_EEES9_SE_SG_Li256ELb1ELb0ELb0ELb0EEENS1_36VarlenDynamicPersistentTileSchedulerILi128ELi96ELi256ELi32ELb0ELb0ELb1ELb1ELb0ELb1EEEEEEEEEvNT_6ParamsE:
	.zero		3200


//--------------------- .nv.constant0._ZN7cutlass13device_kernelIN5flash11enable_sm90INS1_16FlashAttnFwdSm90INS1_25CollectiveMainloopFwdSm90ILi2EN4cute5tupleIJNS5_1CILi1EEES8_S8_EEENS6_IJNS7_ILi128EEENS7_ILi96EEENS7_ILi192EEEEEELi192ENS_6half_tEfNS_4arch4Sm90ELb0ELb1ELb0ELb1ELb0ELb1ELb0ELb1ELb1ELb0ELb0ELb0EEENS1_21CollectiveEpilogueFwdINS6_IJSA_SC_SB_EEES9_SE_SG_Li256ELb1ELb0ELb0ELb0EEENS1_36VarlenDynamicPersistentTileSchedulerILi128ELi96ELi256ELi32ELb0ELb0ELb1ELb1ELb0ELb1EEEEEEEEEvNT_6ParamsE --------------------------
	.section	.nv.constant0._ZN7cutlass13device_kernelIN5flash11enable_sm90INS1_16FlashAttnFwdSm90INS1_25CollectiveMainloopFwdSm90ILi2EN4cute5tupleIJNS5_1CILi1EEES8_S8_EEENS6_IJNS7_ILi128EEENS7_ILi96EEENS7_ILi192EEEEEELi192ENS_6half_tEfNS_4arch4Sm90ELb0ELb1ELb0ELb1ELb0ELb1ELb0ELb1ELb1ELb0ELb0ELb0EEENS1_21CollectiveEpilogueFwdINS6_IJSA_SC_SB_EEES9_SE_SG_Li256ELb1ELb0ELb0ELb0EEENS1_36VarlenDynamicPersistentTileSchedulerILi128ELi96ELi256ELi32ELb0ELb0ELb1ELb1ELb0ELb1EEEEEEEEEvNT_6ParamsE,"a",@progbits
	.sectionflags	@""
	.align	4
.nv.constant0._ZN7cutlass13device_kernelIN5flash11enable_sm90INS1_16FlashAttnFwdSm90INS1_25CollectiveMainloopFwdSm90ILi2EN4cute5tupleIJNS5_1CILi1EEES8_S8_EEENS6_IJNS7_ILi128EEENS7_ILi96EEENS7_ILi192EEEEEELi192ENS_6half_tEfNS_4arch4Sm90ELb0ELb1ELb0ELb1ELb0ELb1ELb0ELb1ELb1ELb0ELb0ELb0EEENS1_21CollectiveEpilogueFwdINS6_IJSA_SC_SB_EEES9_SE_SG_Li256ELb1ELb0ELb0ELb0EEENS1_36VarlenDynamicPersistentTileSchedulerILi128ELi96ELi256ELi32ELb0ELb0ELb1ELb1ELb0ELb1EEEEEEEEEvNT_6ParamsE:
	.zero		3200


//--------------------- .nv.constant0._ZN7cutlass13device_kernelIN5flash11enable_sm90INS1_16FlashAttnFwdSm90INS1_25CollectiveMainloopFwdSm90ILi2EN4cute5tupleIJNS5_1CILi1EEES8_S8_EEENS6_IJNS7_ILi128EEENS7_ILi112EEENS7_ILi192EEEEEELi192ENS_6half_tEfNS_4arch4Sm90ELb1ELb0ELb0ELb0ELb0ELb0ELb0ELb1ELb1ELb0ELb0ELb0EEENS1_21CollectiveEpilogueFwdINS6_IJSA_SC_SB_EEES9_SE_SG_Li256ELb0ELb0ELb0ELb0EEENS1_30DynamicPersistentTileSchedulerILi256ELi32ELb0ELb0ELb1EEEEEEEEEvNT_6ParamsE --------------------------
	.section	.nv.constant0._ZN7cutlass13device_kernelIN5flash11enable_sm90INS1_16FlashAttnFwdSm90INS1_25CollectiveMainloopFwdSm90ILi2EN4cute5tupleIJNS5_1CILi1EEES8_S8_EEENS6_IJNS7_ILi128EEENS7_ILi112EEENS7_ILi192EEEEEELi192ENS_6half_tEfNS_4arch4Sm90ELb1ELb0ELb0ELb0ELb0ELb0ELb0ELb1ELb1ELb0ELb0ELb0EEENS1_21CollectiveEpilogueFwdINS6_IJSA_SC_SB_EEES9_SE_SG_Li256ELb0ELb0ELb0ELb0EEENS1_30DynamicPersistentTileSchedulerILi256ELi32ELb0ELb0ELb1EEEEEEEEEvNT_6ParamsE,"a",@progbits
	.sectionflags	@""
	.align	4
.nv.constant0._ZN7cutlass13device_kernelIN5flash11enable_sm90INS1_16FlashAttnFwdSm90INS1_25CollectiveMainloopFwdSm90ILi2EN4cute5tupleIJNS5_1CILi1EEES8_S8_EEENS6_IJNS7_ILi128EEENS7_ILi112EEENS7_ILi192EEEEEELi192ENS_6half_tEfNS_4arch4Sm90ELb1ELb0ELb0ELb0ELb0ELb0ELb0ELb1ELb1ELb0ELb0ELb0EEENS1_21CollectiveEpilogueFwdINS6_IJSA_SC_SB_EEES9_SE_SG_Li256ELb0ELb0ELb0ELb0EEENS1_30DynamicPersistentTileSchedulerILi256ELi32ELb0ELb0ELb1EEEEEEEEEvNT_6ParamsE:
	.zero		3584


//--------------------- .nv.constant0._ZN7cutlass13device_kernelIN5flash11enable_sm90INS1_16FlashAttnFwdSm90INS1_25CollectiveMainloopFwdSm90ILi2EN4cute5tupleIJNS5_1CILi1EEES8_S8_EEENS6_IJNS7_ILi128EEENS7_ILi112EEENS7_ILi192EEEEEELi192ENS_6half_tEfNS_4arch4Sm90ELb1ELb0ELb0ELb1ELb0ELb0ELb0ELb1ELb1ELb0ELb0ELb0EEENS1_21CollectiveEpilogueFwdINS6_IJSA_SC_SB_EEES9_SE_SG_Li256ELb1ELb0ELb0ELb0EEENS1_36VarlenDynamicPersistentTileSchedulerILi128ELi112ELi256ELi32ELb0ELb0ELb1ELb1ELb1ELb1EEEEEEEEEvNT_6ParamsE --------------------------
	.section	.nv.constant0._ZN7cutlass13device_kernelIN5flash11enable_sm90INS1_16FlashAttnFwdSm90INS1_25CollectiveMainloopFwdSm90ILi2EN4cute5tupleIJNS5_1CILi1EEES8_S8_EEENS6_IJNS7_ILi128EEENS7_ILi112EEENS7_ILi192EEEEEELi192ENS_6half_tEfNS_4arch4Sm90ELb1ELb0ELb0ELb1ELb0ELb0ELb0ELb1ELb1ELb0ELb0ELb0EEENS1_21CollectiveEpilogueFwdINS6_IJSA_SC_SB_EEES9_SE_SG_Li256ELb1ELb0ELb0ELb0EEENS1_36VarlenDynamicPersistentTileSchedulerILi128ELi112ELi256ELi32ELb0ELb0ELb1ELb1ELb1ELb1EEEEEEEEEvNT_6ParamsE,"a",@progbits
	.sectionflags	@""
	.align	4
.nv.constant0._ZN7cutlass13device_kernelIN5flash11enable_sm90INS1_16FlashAttnFwdSm90INS1_25CollectiveMainloopFwdSm90ILi2EN4cute5tupleIJNS5_1CILi1EEES8_S8_EEENS6_IJNS7_ILi128EEENS7_ILi112EEENS7_ILi192EEEEEELi192ENS_6half_tEfNS_4arch4Sm90ELb1ELb0ELb0ELb1ELb0ELb0ELb0ELb1ELb1ELb0ELb0ELb0EEENS1_21CollectiveEpilogueFwdINS6_IJSA_SC_SB_EEES9_SE_SG_Li256ELb1ELb0ELb0ELb0EEENS1_36VarlenDynamicPersistentTileSchedulerILi128ELi112ELi256ELi32ELb0ELb0ELb1ELb1ELb1ELb1EEEEEEEEEvNT_6ParamsE:
	.zero		3200


//--------------------- .nv.constant0._ZN7cutlass13device_kernelIN5flash11enable_sm90INS1_16FlashAttnFwdSm90INS1_25CollectiveMainloopFwdSm90ILi2EN4cute5tupleIJNS5_1CILi1EEES8_S8_EEENS6_IJNS7_ILi128EEENS7_ILi112EEENS7_ILi192EEEEEELi192ENS_6half_tEfNS_4arch4Sm90ELb1ELb0ELb0ELb1ELb0ELb1ELb0ELb1ELb1ELb0ELb0ELb0EEENS1_21CollectiveEpilogueFwdINS6_IJSA_SC_SB_EEES9_SE_SG_Li256ELb1ELb0ELb0ELb0EEENS1_36VarlenDynamicPersistentTileSchedulerILi128ELi112ELi256ELi32ELb0ELb0ELb1ELb1ELb1ELb1EEEEEEEEEvNT_6ParamsE --------------------------
	.section	.nv.constant0._ZN7cutlass13device_kernelIN5flash11enable_sm90INS1_16FlashAttnFwdSm90INS1_25CollectiveMainloopFwdSm90ILi2EN4cute5tupleIJNS5_1CILi1EEES8_S8_EEENS6_IJNS7_ILi128EEENS7_ILi112EEENS7_ILi192EEEEEELi192ENS_6half_tEfNS_4arch4Sm90ELb1ELb0ELb0ELb1ELb0ELb1ELb0ELb1ELb1ELb0ELb0ELb0EEENS1_21CollectiveEpilogueFwdINS6_IJSA_SC_SB_EEES9_SE_SG_Li256ELb1ELb0ELb0ELb0EEENS1_36VarlenDynamicPersistentTileSchedulerILi128ELi112ELi256ELi32ELb0ELb0ELb1ELb1ELb1ELb1EEEEEEEEEvNT_6ParamsE,"a",@progbits
	.sectionflags	@""
	.align	4
.nv.constant0._ZN7cutlass13device_kernelIN5flash11enable_sm90INS1_16FlashAttnFwdSm90INS1_25CollectiveMainloopFwdSm90ILi2EN4cute5tupleIJNS5_1CILi1EEES8_S8_EEENS6_IJNS7_ILi128EEENS7_ILi112EEENS7_ILi192EEEEEELi192ENS_6half_tEfNS_4arch4Sm90ELb1ELb0ELb0ELb1ELb0ELb1ELb0ELb1ELb1ELb0ELb0ELb0EEENS1_21CollectiveEpilogueFwdINS6_IJSA_SC_SB_EEES9_SE_SG_Li256ELb1ELb0ELb0ELb0EEENS1_36VarlenDynamicPersistentTileSchedulerILi128ELi112ELi256ELi32ELb0ELb0ELb1ELb1ELb1ELb1EEEEEEEEEvNT_6ParamsE:
	.zero		3200


//--------------------- .nv.constant0._ZN7cutlass13device_kernelIN5flash11enable_sm90INS1_16FlashAttnFwdSm90INS1_25CollectiveMainloopFwdSm90ILi2EN4cute5tupleIJNS5_1CILi1EEES8_S8_EEENS6_IJNS7_ILi128EEENS7_ILi176EEESA_EEELi128ENS_6half_tEfNS_4arch4Sm90ELb0ELb0ELb0ELb0ELb0ELb0ELb0ELb1ELb1ELb0ELb0ELb0EEENS1_21CollectiveEpilogueFwdINS6_IJSA_SA_SB_EEES9_SD_SF_Li256ELb0ELb0ELb0ELb0EEENS1_29StaticPersistentTileSchedulerILb0EEEEEEEEEvNT_6ParamsE --------------------------
	.section	.nv.constant0._ZN7cutlass13device_kernelIN5flash11enable_sm90INS1_16FlashAttnFwdSm90INS1_25CollectiveMainloopFwdSm90ILi2EN4cute5tupleIJNS5_1CILi1EEES8_S8_EEENS6_IJNS7_ILi128EEENS7_ILi176EEESA_EEELi128ENS_6half_tEfNS_4arch4Sm90ELb0ELb0ELb0ELb0ELb0ELb0ELb0ELb1ELb1ELb0ELb0ELb0EEENS1_21CollectiveEpilogueFwdINS6_IJSA_SA_SB_EEES9_SD_SF_Li256ELb0ELb0ELb0ELb0EEENS1_29StaticPersistentTileSchedulerILb0EEEEEEEEEvNT_6ParamsE,"a",@progbits
	.sectionflags	@""
	.align	4
.nv.constant0._ZN7cutlass13device_kernelIN5flash11enable_sm90INS1_16FlashAttnFwdSm90INS1_25CollectiveMainloopFwdSm90ILi2EN4cute5tupleIJNS5_1CILi1EEES8_S8_EEENS6_IJNS7_ILi128EEENS7_ILi176EEESA_EEELi128ENS_6half_tEfNS_4arch4Sm90ELb0ELb0ELb0ELb0ELb0ELb0ELb0ELb1ELb1ELb0ELb0ELb0EEENS1_21CollectiveEpilogueFwdINS6_IJSA_SA_SB_EEES9_SD_SF_Li256ELb0ELb0ELb0ELb0EEENS1_29StaticPersistentTileSchedulerILb0EEEEEEEEEvNT_6ParamsE:
	.zero		3584


//--------------------- .nv.constant0._ZN7cutlass13device_kernelIN5flash11enable_sm90INS1_16FlashAttnFwdSm90INS1_25CollectiveMainloopFwdSm90ILi2EN4cute5tupleIJNS5_1CILi2EEENS7_ILi1EEES9_EEENS6_IJNS7_ILi128EEENS7_ILi176EEESB_EEELi128ENS_6half_tEfNS_4arch4Sm90ELb0ELb0ELb0ELb0ELb0ELb0ELb0ELb1ELb1ELb0ELb0ELb0EEENS1_21CollectiveEpilogueFwdINS6_IJSB_SB_SC_EEESA_SE_SG_Li256ELb0ELb0ELb0ELb0EEENS1_29StaticPersistentTileSchedulerILb0EEEEEEEEEvNT_6ParamsE --------------------------
	.section	.nv.constant0._ZN7cutlass13device_kernelIN5flash11enable_sm90INS1_16FlashAttnFwdSm90INS1_25CollectiveMainloopFwdSm90ILi2EN4cute5tupleIJNS5_1CILi2EEENS7_ILi1EEES9_EEENS6_IJNS7_ILi128EEENS7_ILi176EEESB_EEELi128ENS_6half_tEfNS_4arch4Sm90ELb0ELb0ELb0ELb0ELb0ELb0ELb0ELb1ELb1ELb0ELb0ELb0EEENS1_21CollectiveEpilogueFwdINS6_IJSB_SB_SC_EEESA_SE_SG_Li256ELb0ELb0ELb0ELb0EEENS1_29StaticPersistentTileSchedulerILb0EEEEEEEEEvNT_6ParamsE,"a",@progbits
	.sectionflags	@""
	.align	4
.nv.constant0._ZN7cutlass13device_kernelIN5flash11enable_sm90INS1_16FlashAttnFwdSm90INS1_25CollectiveMainloopFwdSm90ILi2EN4cute5tupleIJNS5_1CILi2EEENS7_ILi1EEES9_EEENS6_IJNS7_ILi128EEENS7_ILi176EEESB_EEELi128ENS_6half_tEfNS_4arch4Sm90ELb0ELb0ELb0ELb0ELb0ELb0ELb0ELb1ELb1ELb0ELb0ELb0EEENS1_21CollectiveEpilogueFwdINS6_IJSB_SB_SC_EEESA_SE_SG_Li256ELb0ELb0ELb0ELb0EEENS1_29StaticPersistentTileSchedulerILb0EEEEEEEEEvNT_6ParamsE:
	.zero		3584


//--------------------- .nv.constant0._ZN7cutlass13device_kernelIN5flash11enable_sm90INS1_16FlashAttnFwdSm90INS1_25CollectiveMainloopFwdSm90ILi2EN4cute5tupleIJNS5_1CILi1EEES8_S8_EEENS6_IJNS7_ILi128EEENS7_ILi176EEESA_EEELi128ENS_6half_tEfNS_4arch4Sm90ELb0ELb0ELb0ELb1ELb0ELb0ELb0ELb1ELb1ELb0ELb0ELb0EEENS1_21CollectiveEpilogueFwdINS6_IJSA_SA_SB_EEES9_SD_SF_Li256ELb1ELb0ELb0ELb0EEENS1_36VarlenDynamicPersistentTileSchedulerILi128ELi176ELi256ELi32ELb0ELb0ELb1ELb0ELb1ELb1EEEEEEEEEvNT_6ParamsE --------------------------
	.section	.nv.constant0._ZN7cutlass13device_kernelIN5flash11enable_sm90INS1_16FlashAttnFwdSm90INS1_25CollectiveMainloopFwdSm90ILi2EN4cute5tupleIJNS5_1CILi1EEES8_S8_EEENS6_IJNS7_ILi128EEENS7_ILi176EEESA_EEELi128ENS_6half_tEfNS_4arch4Sm90ELb0ELb0ELb0ELb1ELb0ELb0ELb0ELb1ELb1ELb0ELb0ELb0EEENS1_21CollectiveEpilogueFwdINS6_IJSA_SA_SB_EEES9_SD_SF_Li256ELb1ELb0ELb0ELb0EEENS1_36VarlenDynamicPersistentTileSchedulerILi128ELi176ELi256ELi32ELb0ELb0ELb1ELb0ELb1ELb1EEEEEEEEEvNT_6ParamsE,"a",@progbits
	.sectionflags	@""
	.align	4
.nv.constant0._ZN7cutlass13device_kernelIN5flash11enable_sm90INS1_16FlashAttnFwdSm90INS1_25CollectiveMainloopFwdSm90ILi2EN4cute5tupleIJNS5_1CILi1EEES8_S8_EEENS6_IJNS7_ILi128EEENS7_ILi176EEESA_EEELi128ENS_6half_tEfNS_4arch4Sm90ELb0ELb0ELb0ELb1ELb0ELb0ELb0ELb1ELb1ELb0ELb0ELb0EEENS1_21CollectiveEpilogueFwdINS6_IJSA_SA_SB_EEES9_SD_SF_Li256ELb1ELb0ELb0ELb0EEENS1_36VarlenDynamicPersistentTileSchedulerILi128ELi176ELi256ELi32ELb0ELb0ELb1ELb0ELb1ELb1EEEEEEEEEvNT_6ParamsE:
	.zero		3200


//--------------------- .nv.constant0._ZN7cutlass13device_kernelIN5flash11enable_sm90INS1_16FlashAttnFwdSm90INS1_25CollectiveMainloopFwdSm90ILi2EN4cute5tupleIJNS5_1CILi1EEES8_S8_EEENS6_IJNS7_ILi128EEENS7_ILi176EEESA_EEELi128ENS_6half_tEfNS_4arch4Sm90ELb0ELb0ELb0ELb1ELb0ELb1ELb0ELb1ELb1ELb0ELb0ELb0EEENS1_21CollectiveEpilogueFwdINS6_IJSA_SA_SB_EEES9_SD_SF_Li256ELb1ELb0ELb0ELb0EEENS1_36VarlenDynamicPersistentTileSchedulerILi128ELi176ELi256ELi32ELb0ELb0ELb1ELb0ELb1ELb1EEEEEEEEEvNT_6ParamsE --------------------------
	.section	.nv.constant0._ZN7cutlass13device_kernelIN5flash11enable_sm90INS1_16FlashAttnFwdSm90INS1_25CollectiveMainloopFwdSm90ILi2EN4cute5tupleIJNS5_1CILi1EEES8_S8_EEENS6_IJNS7_ILi128EEENS7_ILi176EEESA_EEELi128ENS_6half_tEfNS_4arch4Sm90ELb0ELb0ELb0ELb1ELb0ELb1ELb0ELb1ELb1ELb0ELb0ELb0EEENS1_21CollectiveEpilogueFwdINS6_IJSA_SA_SB_EEES9_SD_SF_Li256ELb1ELb0ELb0ELb0EEENS1_36VarlenDynamicPersistentTileSchedulerILi128ELi176ELi256ELi32ELb0ELb0ELb1ELb0ELb1ELb1EEEEEEEEEvNT_6ParamsE,"a",@progbits
	.sectionflags	@""
	.align	4
.nv.constant0._ZN7cutlass13device_kernelIN5flash11enable_sm90INS1_16FlashAttnFwdSm90INS1_25CollectiveMainloopFwdSm90ILi2EN4cute5tupleIJNS5_1CILi1EEES8_S8_EEENS6_IJNS7_ILi128EEENS7_ILi176EEESA_EEELi128ENS_6half_tEfNS_4arch4Sm90ELb0ELb0ELb0ELb1ELb0ELb1ELb0ELb1ELb1ELb0ELb0ELb0EEENS1_21CollectiveEpilogueFwdINS6_IJSA_SA_SB_EEES9_SD_SF_Li256ELb1ELb0ELb0ELb0EEENS1_36VarlenDynamicPersistentTileSchedulerILi128ELi176ELi256ELi32ELb0ELb0ELb1ELb0ELb1ELb1EEEEEEEEEvNT_6ParamsE:
	.zero		3200


//--------------------- .nv.constant0._ZN7cutlass13device_kernelIN5flash11enable_sm90INS1_16FlashAttnFwdSm90INS1_25CollectiveMainloopFwdSm90ILi2EN4cute5tupleIJNS5_1CILi1EEES8_S8_EEENS6_IJNS7_ILi128EEESA_SA_EEELi128ENS_6half_tEfNS_4arch4Sm90ELb0ELb1ELb0ELb0ELb0ELb0ELb0ELb1ELb1ELb0ELb0ELb0EEENS1_21CollectiveEpilogueFwdISB_S9_SC_SE_Li256ELb0ELb0ELb0ELb0EEENS1_30DynamicPersistentTileSchedulerILi256ELi32ELb0ELb0ELb1EEEEEEEEEvNT_6ParamsE --------------------------
	.section	.nv.constant0._ZN7cutlass13device_kernelIN5flash11enable_sm90INS1_16FlashAttnFwdSm90INS1_25CollectiveMainloopFwdSm90ILi2EN4cute5tupleIJNS5_1CILi1EEES8_S8_EEENS6_IJNS7_ILi128EEESA_SA_EEELi128ENS_6half_tEfNS_4arch4Sm90ELb0ELb1ELb0ELb0ELb0ELb0ELb0ELb1ELb1ELb0ELb0ELb0EEENS1_21CollectiveEpilogueFwdISB_S9_SC_SE_Li256ELb0ELb0ELb0ELb0EEENS1_30DynamicPersistentTileSchedulerILi256ELi32ELb0ELb0ELb1EEEEEEEEEvNT_6ParamsE,"a",@progbits
	.sectionflags	@""
	.align	4
.nv.constant0._ZN7cutlass13device_kernelIN5flash11enable_sm90INS1_16FlashAttnFwdSm90INS1_25CollectiveMainloopFwdSm90ILi2EN4cute5tupleIJNS5_1CILi1EEES8_S8_EEENS6_IJNS7_ILi128EEESA_SA_EEELi128ENS_6half_tEfNS_4arch4Sm90ELb0ELb1ELb0ELb0ELb0ELb0ELb0ELb1ELb1ELb0ELb0ELb0EEENS1_21CollectiveEpilogueFwdISB_S9_SC_SE_Li256ELb0ELb0ELb0ELb0EEENS1_30DynamicPersistentTileSchedulerILi256ELi32ELb0ELb0ELb1EEEEEEEEEvNT_6ParamsE:
	.zero		3584


//--------------------- .nv.constant0._ZN7cutlass13device_kernelIN5flash11enable_sm90INS1_16FlashAttnFwdSm90INS1_25CollectiveMainloopFwdSm90ILi2EN4cute5tupleIJNS5_1CILi1EEES8_S8_EEENS6_IJNS7_ILi128EEESA_SA_EEELi128ENS_6half_tEfNS_4arch4Sm90ELb0ELb1ELb0ELb1ELb0ELb0ELb0ELb1ELb1ELb0ELb0ELb0EEENS1_21CollectiveEpilogueFwdISB_S9_SC_SE_Li256ELb1ELb0ELb0ELb0EEENS1_36VarlenDynamicPersistentTileSchedulerILi128ELi128ELi256ELi32ELb0ELb0ELb1ELb1ELb0ELb1EEEEEEEEEvNT_6ParamsE --------------------------
	.section	.nv.constant0._ZN7cutlass13device_kernelIN5flash11enable_sm90INS1_16FlashAttnFwdSm90INS1_25CollectiveMainloopFwdSm90ILi2EN4cute5tupleIJNS5_1CILi1EEES8_S8_EEENS6_IJNS7_ILi128EEESA_SA_EEELi128ENS_6half_tEfNS_4arch4Sm90ELb0ELb1ELb0ELb1ELb0ELb0ELb0ELb1ELb1ELb0ELb0ELb0EEENS1_21CollectiveEpilogueFwdISB_S9_SC_SE_Li256ELb1ELb0ELb0ELb0EEENS1_36VarlenDynamicPersistentTileSchedulerILi128ELi128ELi256ELi32ELb0ELb0ELb1ELb1ELb0ELb1EEEEEEEEEvNT_6ParamsE,"a",@progbits
	.sectionflags	@""
	.align	4
.nv.constant0._ZN7cutlass13device_kernelIN5flash11enable_sm90INS1_16FlashAttnFwdSm90INS1_25CollectiveMainloopFwdSm90ILi2EN4cute5tupleIJNS5_1CILi1EEES8_S8_EEENS6_IJNS7_ILi128EEESA_SA_EEELi128ENS_6half_tEfNS_4arch4Sm90ELb0ELb1ELb0ELb1ELb0ELb0ELb0ELb1ELb1ELb0ELb0ELb0EEENS1_21CollectiveEpilogueFwdISB_S9_SC_SE_Li256ELb1ELb0ELb0ELb0EEENS1_36VarlenDynamicPersistentTileSchedulerILi128ELi128ELi256ELi32ELb0ELb0ELb1ELb1ELb0ELb1EEEEEEEEEvNT_6ParamsE:
	.zero		3200


//--------------------- .nv.constant0._ZN7cutlass13device_kernelIN5flash11enable_sm90INS1_16FlashAttnFwdSm90INS1_25CollectiveMainloopFwdSm90ILi2EN4cute5tupleIJNS5_1CILi1EEES8_S8_EEENS6_IJNS7_ILi128EEESA_SA_EEELi128ENS_6half_tEfNS_4arch4Sm90ELb0ELb1ELb0ELb1ELb0ELb1ELb0ELb1ELb1ELb0ELb0ELb0EEENS1_21CollectiveEpilogueFwdISB_S9_SC_SE_Li256ELb1ELb0ELb0ELb0EEENS1_36VarlenDynamicPersistentTileSchedulerILi128ELi128ELi256ELi32ELb0ELb0ELb1ELb1ELb0ELb1EEEEEEEEEvNT_6ParamsE --------------------------
	.section	.nv.constant0._ZN7cutlass13device_kernelIN5flash11enable_sm90INS1_16FlashAttnFwdSm90INS1_25CollectiveMainloopFwdSm90ILi2EN4cute5tupleIJNS5_1CILi1EEES8_S8_EEENS6_IJNS7_ILi128EEESA_SA_EEELi128ENS_6half_tEfNS_4arch4Sm90ELb0ELb1ELb0ELb1ELb0ELb1ELb0ELb1ELb1ELb0ELb0ELb0EEENS1_21CollectiveEpilogueFwdISB_S9_SC_SE_Li256ELb1ELb0ELb0ELb0EEENS1_36VarlenDynamicPersistentTileSchedulerILi128ELi128ELi256ELi32ELb0ELb0ELb1ELb1ELb0ELb1EEEEEEEEEvNT_6ParamsE,"a",@progbits
	.sectionflags	@""
	.align	4
.nv.constant0._ZN7cutlass13device_kernelIN5flash11enable_sm90INS1_16FlashAttnFwdSm90INS1_25CollectiveMainloopFwdSm90ILi2EN4cute5tupleIJNS5_1CILi1EEES8_S8_EEENS6_IJNS7_ILi128EEESA_SA_EEELi128ENS_6half_tEfNS_4arch4Sm90ELb0ELb1ELb0ELb1ELb0ELb1ELb0ELb1ELb1ELb0ELb0ELb0EEENS1_21CollectiveEpilogueFwdISB_S9_SC_SE_Li256ELb1ELb0ELb0ELb0EEENS1_36VarlenDynamicPersistentTileSchedulerILi128ELi128ELi256ELi32ELb0ELb0ELb1ELb1ELb0ELb1EEEEEEEEEvNT_6ParamsE:
	.zero		3200


//--------------------- .nv.constant0._ZN7cutlass13device_kernelIN5flash11enable_sm90INS1_16FlashAttnFwdSm90INS1_25CollectiveMainloopFwdSm90ILi2EN4cute5tupleIJNS5_1CILi1EEES8_S8_EEENS6_IJNS7_ILi128EEESA_SA_EEELi128ENS_6half_tEfNS_4arch4Sm90ELb1ELb0ELb0ELb0ELb0ELb0ELb0ELb1ELb1ELb0ELb0ELb0EEENS1_21CollectiveEpilogueFwdISB_S9_SC_SE_Li256ELb0ELb0ELb0ELb0EEENS1_30DynamicPersistentTileSchedulerILi256ELi32ELb0ELb0ELb1EEEEEEEEEvNT_6ParamsE --------------------------
	.section	.nv.constant0._ZN7cutlass13device_kernelIN5flash11enable_sm90INS1_16FlashAttnFwdSm90INS1_25CollectiveMainloopFwdSm90ILi2EN4cute5tupleIJNS5_1CILi1EEES8_S8_EEENS6_IJNS7_ILi128EEESA_SA_EEELi128ENS_6half_tEfNS_4arch4Sm90ELb1ELb0ELb0ELb0ELb0ELb0ELb0ELb1ELb1ELb0ELb0ELb0EEENS1_21CollectiveEpilogueFwdISB_S9_SC_SE_Li256ELb0ELb0ELb0ELb0EEENS1_30DynamicPersistentTileSchedulerILi256ELi32ELb0ELb0ELb1EEEEEEEEEvNT_6ParamsE,"a",@progbits
	.sectionflags	@""
	.align	4
.nv.constant0._ZN7cutlass13device_kernelIN5flash11enable_sm90INS1_16FlashAttnFwdSm90INS1_25CollectiveMainloopFwdSm90ILi2EN4cute5tupleIJNS5_1CILi1EEES8_S8_EEENS6_IJNS7_ILi128EEESA_SA_EEELi128ENS_6half_tEfNS_4arch4Sm90ELb1ELb0ELb0ELb0ELb0ELb0ELb0ELb1ELb1ELb0ELb0ELb0EEENS1_21CollectiveEpilogueFwdISB_S9_SC_SE_Li256ELb0ELb0ELb0ELb0EEENS1_30DynamicPersistentTileSchedulerILi256ELi32ELb0ELb0ELb1EEEEEEEEEvNT_6ParamsE:
	.zero		3584


//--------------------- .nv.constant0._ZN7cutlass13device_kernelIN5flash11enable_sm90INS1_16FlashAttnFwdSm90INS1_25CollectiveMainloopFwdSm90ILi2EN4cute5tupleIJNS5_1CILi1EEES8_S8_EEENS6_IJNS7_ILi128EEESA_SA_EEELi128ENS_6half_tEfNS_4arch4Sm90ELb1ELb0ELb0ELb1ELb0ELb0ELb0ELb1ELb1ELb0ELb0ELb0EEENS1_21CollectiveEpilogueFwdISB_S9_SC_SE_Li256ELb1ELb0ELb0ELb0EEENS1_36VarlenDynamicPersistentTileSchedulerILi128ELi128ELi256ELi32ELb0ELb0ELb1ELb1ELb1ELb1EEEEEEEEEvNT_6ParamsE --------------------------
	.section	.nv.constant0._ZN7cutlass13device_kernelIN5flash11enable_sm90INS1_16FlashAttnFwdSm90INS1_25CollectiveMainloopFwdSm90ILi2EN4cute5tupleIJNS5_1CILi1EEES8_S8_EEENS6_IJNS7_ILi128EEESA_SA_EEELi128ENS_6half_tEfNS_4arch4Sm90ELb1ELb0ELb0ELb1ELb0ELb0ELb0ELb1ELb1ELb0ELb0ELb0EEENS1_21CollectiveEpilogueFwdISB_S9_SC_SE_Li256ELb1ELb0ELb0ELb0EEENS1_36VarlenDynamicPersistentTileSchedulerILi128ELi128ELi256ELi32ELb0ELb0ELb1ELb1ELb1ELb1EEEEEEEEEvNT_6ParamsE,"a",@progbits
	.sectionflags	@""
	.align	4
.nv.constant0._ZN7cutlass13device_kernelIN5flash11enable_sm90INS1_16FlashAttnFwdSm90INS1_25CollectiveMainloopFwdSm90ILi2EN4cute5tupleIJNS5_1CILi1EEES8_S8_EEENS6_IJNS7_ILi128EEESA_SA_EEELi128ENS_6half_tEfNS_4arch4Sm90ELb1ELb0ELb0ELb1ELb0ELb0ELb0ELb1ELb1ELb0ELb0ELb0EEENS1_21CollectiveEpilogueFwdISB_S9_SC_SE_Li256ELb1ELb0ELb0ELb0EEENS1_36VarlenDynamicPersistentTileSchedulerILi128ELi128ELi256ELi32ELb0ELb0ELb1ELb1ELb1ELb1EEEEEEEEEvNT_6ParamsE:
	.zero		3200


//--------------------- .nv.constant0._ZN7cutlass13device_kernelIN5flash11enable_sm90INS1_16FlashAttnFwdSm90INS1_25CollectiveMainloopFwdSm90ILi2EN4cute5tupleIJNS5_1CILi1EEES8_S8_EEENS6_IJNS7_ILi128EEESA_SA_EEELi128ENS_6half_tEfNS_4arch4Sm90ELb1ELb0ELb0ELb1ELb0ELb1ELb0ELb1ELb1ELb0ELb0ELb0EEENS1_21CollectiveEpilogueFwdISB_S9_SC_SE_Li256ELb1ELb0ELb0ELb0EEENS1_36VarlenDynamicPersistentTileSchedulerILi128ELi128ELi256ELi32ELb0ELb0ELb1ELb1ELb1ELb1EEEEEEEEEvNT_6ParamsE --------------------------
	.section	.nv.constant0._ZN7cutlass13device_kernelIN5flash11enable_sm90INS1_16FlashAttnFwdSm90INS1_25CollectiveMainloopFwdSm90ILi2EN4cute5tupleIJNS5_1CILi1EEES8_S8_EEENS6_IJNS7_ILi128EEESA_SA_EEELi128ENS_6half_tEfNS_4arch4Sm90ELb1ELb0ELb0ELb1ELb0ELb1ELb0ELb1ELb1ELb0ELb0ELb0EEENS1_21CollectiveEpilogueFwdISB_S9_SC_SE_Li256ELb1ELb0ELb0ELb0EEENS1_36VarlenDynamicPersistentTileSchedulerILi128ELi128ELi256ELi32ELb0ELb0ELb1ELb1ELb1ELb1EEEEEEEEEvNT_6ParamsE,"a",@progbits
	.sectionflags	@""
	.align	4
.nv.constant0._ZN7cutlass13device_kernelIN5flash11enable_sm90INS1_16FlashAttnFwdSm90INS1_25CollectiveMainloopFwdSm90ILi2EN4cute5tupleIJNS5_1CILi1EEES8_S8_EEENS6_IJNS7_ILi128EEESA_SA_EEELi128ENS_6half_tEfNS_4arch4Sm90ELb1ELb0ELb0ELb1ELb0ELb1ELb0ELb1ELb1ELb0ELb0ELb0EEENS1_21CollectiveEpilogueFwdISB_S9_SC_SE_Li256ELb1ELb0ELb0ELb0EEENS1_36VarlenDynamicPersistentTileSchedulerILi128ELi128ELi256ELi32ELb0ELb0ELb1ELb1ELb1ELb1EEEEEEEEEvNT_6ParamsE:
	.zero		3200


//--------------------- .nv.constant0._ZN7cutlass13device_kernelIN5flash11enable_sm90INS1_16FlashAttnFwdSm90INS1_25CollectiveMainloopFwdSm90ILi2EN4cute5tupleIJNS5_1CILi1EEES8_S8_EEENS6_IJNS7_ILi192EEENS7_ILi144EEENS7_ILi96EEEEEELi96ENS_6half_tEfNS_4arch4Sm90ELb0ELb0ELb0ELb0ELb0ELb0ELb0ELb0ELb1ELb0ELb0ELb0EEENS1_21CollectiveEpilogueFwdINS6_IJSA_SC_SB_EEES9_SE_SG_Li384ELb0ELb0ELb0ELb0EEENS1_29StaticPersistentTileSchedulerILb0EEEEEEEEEvNT_6ParamsE --------------------------
	.section	.nv.constant0._ZN7cutlass13device_kernelIN5flash11enable_sm90INS1_16FlashAttnFwdSm90INS1_25CollectiveMainloopFwdSm90ILi2EN4cute5tupleIJNS5_1CILi1EEES8_S8_EEENS6_IJNS7_ILi192EEENS7_ILi144EEENS7_ILi96EEEEEELi96ENS_6half_tEfNS_4arch4Sm90ELb0ELb0ELb0ELb0ELb0ELb0ELb0ELb0ELb1ELb0ELb0ELb0EEENS1_21CollectiveEpilogueFwdINS6_IJSA_SC_SB_EEES9_SE_SG_Li384ELb0ELb0ELb0ELb0EEENS1_29StaticPersistentTileSchedulerILb0EEEEEEEEEvNT_6ParamsE,"a",@progbits
	.sectionflags	@""
	.align	4
.nv.constant0._ZN7cutlass13device_kernelIN5flash11enable_sm90INS1_16FlashAttnFwdSm90INS1_25CollectiveMainloopFwdSm90ILi2EN4cute5tupleIJNS5_1CILi1EEES8_S8_EEENS6_IJNS7_ILi192EEENS7_ILi144EEENS7_ILi96EEEEEELi96ENS_6half_tEfNS_4arch4Sm90ELb0ELb0ELb0ELb0ELb0ELb0ELb0ELb0ELb1ELb0ELb0ELb0EEENS1_21CollectiveEpilogueFwdINS6_IJSA_SC_SB_EEES9_SE_SG_Li384ELb0ELb0ELb0ELb0EEENS1_29StaticPersistentTileSchedulerILb0EEEEEEEEEvNT_6ParamsE:
	.zero		3584


//--------------------- .nv.constant0._ZN7cutlass13device_kernelIN5flash11enable_sm90INS1_16FlashAttnFwdSm90INS1_25CollectiveMainloopFwdSm90ILi2EN4cute5tupleIJNS5_1CILi1EEES8_S8_EEENS6_IJNS7_ILi192EEENS7_ILi144EEENS7_ILi96EEEEEELi96ENS_6half_tEfNS_4arch4Sm90ELb0ELb0ELb0ELb1ELb0ELb0ELb0ELb0ELb1ELb0ELb0ELb0EEENS1_21CollectiveEpilogueFwdINS6_IJSA_SC_SB_EEES9_SE_SG_Li384ELb1ELb0ELb0ELb0EEENS1_36VarlenDynamicPersistentTileSchedulerILi192ELi144ELi384ELi32ELb0ELb0ELb1ELb0ELb1ELb1EEEEEEEEEvNT_6ParamsE --------------------------
	.section	.nv.constant0._ZN7cutlass13device_kernelIN5flash11enable_sm90INS1_16FlashAttnFwdSm90INS1_25CollectiveMainloopFwdSm90ILi2EN4cute5tupleIJNS5_1CILi1EEES8_S8_EEENS6_IJNS7_ILi192EEENS7_ILi144EEENS7_ILi96EEEEEELi96ENS_6half_tEfNS_4arch4Sm90ELb0ELb0ELb0ELb1ELb0ELb0ELb0ELb0ELb1ELb0ELb0ELb0EEENS1_21CollectiveEpilogueFwdINS6_IJSA_SC_SB_EEES9_SE_SG_Li384ELb1ELb0ELb0ELb0EEENS1_36VarlenDynamicPersistentTileSchedulerILi192ELi144ELi384ELi32ELb0ELb0ELb1ELb0ELb1ELb1EEEEEEEEEvNT_6ParamsE,"a",@progbits
	.sectionflags	@""
	.align	4
.nv.constant0._ZN7cutlass13device_kernelIN5flash11enable_sm90INS1_16FlashAttnFwdSm90INS1_25CollectiveMainloopFwdSm90ILi2EN4cute5tupleIJNS5_1CILi1EEES8_S8_EEENS6_IJNS7_ILi192EEENS7_ILi144EEENS7_ILi96EEEEEELi96ENS_6half_tEfNS_4arch4Sm90ELb0ELb0ELb0ELb1ELb0ELb0ELb0ELb0ELb1ELb0ELb0ELb0EEENS1_21CollectiveEpilogueFwdINS6_IJSA_SC_SB_EEES9_SE_SG_Li384ELb1ELb0ELb0ELb0EEENS1_36VarlenDynamicPersistentTileSchedulerILi192ELi144ELi384ELi32ELb0ELb0ELb1ELb0ELb1ELb1EEEEEEEEEvNT_6ParamsE:
	.zero		3200


//--------------------- .nv.constant0._ZN7cutlass13device_kernelIN5flash11enable_sm90INS1_16FlashAttnFwdSm90INS1_25CollectiveMainloopFwdSm90ILi2EN4cute5tupleIJNS5_1CILi1EEES8_S8_EEENS6_IJNS7_ILi192EEENS7_ILi144EEENS7_ILi96EEEEEELi96ENS_6half_tEfNS_4arch4Sm90ELb0ELb0ELb0ELb1ELb0ELb1ELb0ELb0ELb1ELb0ELb0ELb0EEENS1_21CollectiveEpilogueFwdINS6_IJSA_SC_SB_EEES9_SE_SG_Li384ELb1ELb0ELb0ELb0EEENS1_36VarlenDynamicPersistentTileSchedulerILi192ELi144ELi384ELi32ELb0ELb0ELb1ELb0ELb1ELb1EEEEEEEEEvNT_6ParamsE --------------------------
	.section	.nv.constant0._ZN7cutlass13device_kernelIN5flash11enable_sm90INS1_16FlashAttnFwdSm90INS1_25CollectiveMainloopFwdSm90ILi2EN4cute5tupleIJNS5_1CILi1EEES8_S8_EEENS6_IJNS7_ILi192EEENS7_ILi144EEENS7_ILi96EEEEEELi96ENS_6half_tEfNS_4arch4Sm90ELb0ELb0ELb0ELb1ELb0ELb1ELb0ELb0ELb1ELb0ELb0ELb0EEENS1_21CollectiveEpilogueFwdINS6_IJSA_SC_SB_EEES9_SE_SG_Li384ELb1ELb0ELb0ELb0EEENS1_36VarlenDynamicPersistentTileSchedulerILi192ELi144ELi384ELi32ELb0ELb0ELb1ELb0ELb1ELb1EEEEEEEEEvNT_6ParamsE,"a",@progbits
	.sectionflags	@""
	.align	4
.nv.constant0._ZN7cutlass13device_kernelIN5flash11enable_sm90INS1_16FlashAttnFwdSm90INS1_25CollectiveMainloopFwdSm90ILi2EN4cute5tupleIJNS5_1CILi1EEES8_S8_EEENS6_IJNS7_ILi192EEENS7_ILi144EEENS7_ILi96EEEEEELi96ENS_6half_tEfNS_4arch4Sm90ELb0ELb0ELb0ELb1ELb0ELb1ELb0ELb0ELb1ELb0ELb0ELb0EEENS1_21CollectiveEpilogueFwdINS6_IJSA_SC_SB_EEES9_SE_SG_Li384ELb1ELb0ELb0ELb0EEENS1_36VarlenDynamicPersistentTileSchedulerILi192ELi144ELi384ELi32ELb0ELb0ELb1ELb0ELb1ELb1EEEEEEEEEvNT_6ParamsE:
	.zero		3200


//--------------------- .nv.constant0._ZN7cutlass13device_kernelIN5flash11enable_sm90INS1_16FlashAttnFwdSm90INS1_25CollectiveMainloopFwdSm90ILi2EN4cute5tupleIJNS5_1CILi1EEES8_S8_EEENS6_IJNS7_ILi192EEENS7_ILi128EEENS7_ILi96EEEEEELi96ENS_6half_tEfNS_4arch4Sm90ELb0ELb1ELb0ELb0ELb0ELb0ELb0ELb0ELb1ELb0ELb0ELb0EEENS1_21CollectiveEpilogueFwdINS6_IJSA_SC_SB_EEES9_SE_SG_Li384ELb0ELb0ELb0ELb0EEENS1_30DynamicPersistentTileSchedulerILi384ELi32ELb0ELb0ELb1EEEEEEEEEvNT_6ParamsE --------------------------
	.section	.nv.constant0._ZN7cutlass13device_kernelIN5flash11enable_sm90INS1_16FlashAttnFwdSm90INS1_25CollectiveMainloopFwdSm90ILi2EN4cute5tupleIJNS5_1CILi1EEES8_S8_EEENS6_IJNS7_ILi192EEENS7_ILi128EEENS7_ILi96EEEEEELi96ENS_6half_tEfNS_4arch4Sm90ELb0ELb1ELb0ELb0ELb0ELb0ELb0ELb0ELb1ELb0ELb0ELb0EEENS1_21CollectiveEpilogueFwdINS6_IJSA_SC_SB_EEES9_SE_SG_Li384ELb0ELb0ELb0ELb0EEENS1_30DynamicPersistentTileSchedulerILi384ELi32ELb0ELb0ELb1EEEEEEEEEvNT_6ParamsE,"a",@progbits
	.sectionflags	@""
	.align	4
.nv.constant0._ZN7cutlass13device_kernelIN5flash11enable_sm90INS1_16FlashAttnFwdSm90INS1_25CollectiveMainloopFwdSm90ILi2EN4cute5tupleIJNS5_1CILi1EEES8_S8_EEENS6_IJNS7_ILi192EEENS7_ILi128EEENS7_ILi96EEEEEELi96ENS_6half_tEfNS_4arch4Sm90ELb0ELb1ELb0ELb0ELb0ELb0ELb0ELb0ELb1ELb0ELb0ELb0EEENS1_21CollectiveEpilogueFwdINS6_IJSA_SC_SB_EEES9_SE_SG_Li384ELb0ELb0ELb0ELb0EEENS1_30DynamicPersistentTileSchedulerILi384ELi32ELb0ELb0ELb1EEEEEEEEEvNT_6ParamsE:
	.zero		3584


//--------------------- .nv.constant0._ZN7cutlass13device_kernelIN5flash11enable_sm90INS1_16FlashAttnFwdSm90INS1_25CollectiveMainloopFwdSm90ILi2EN4cute5tupleIJNS5_1CILi1EEES8_S8_EEENS6_IJNS7_ILi192EEENS7_ILi128EEENS7_ILi96EEEEEELi96ENS_6half_tEfNS_4arch4Sm90ELb0ELb1ELb0ELb1ELb0ELb0ELb0ELb0ELb1ELb0ELb0ELb0EEENS1_21CollectiveEpilogueFwdINS6_IJSA_SC_SB_EEES9_SE_SG_Li384ELb1ELb0ELb0ELb0EEENS1_36VarlenDynamicPersistentTileSchedulerILi192ELi128ELi384ELi32ELb0ELb0ELb1ELb1ELb0ELb1EEEEEEEEEvNT_6ParamsE --------------------------
	.section	.nv.constant0._ZN7cutlass13device_kernelIN5flash11enable_sm90INS1_16FlashAttnFwdSm90INS1_25CollectiveMainloopFwdSm90ILi2EN4cute5tupleIJNS5_1CILi1EEES8_S8_EEENS6_IJNS7_ILi192EEENS7_ILi128EEENS7_ILi96EEEEEELi96ENS_6half_tEfNS_4arch4Sm90ELb0ELb1ELb0ELb1ELb0ELb0ELb0ELb0ELb1ELb0ELb0ELb0EEENS1_21CollectiveEpilogueFwdINS6_IJSA_SC_SB_EEES9_SE_SG_Li384ELb1ELb0ELb0ELb0EEENS1_36VarlenDynamicPersistentTileSchedulerILi192ELi128ELi384ELi32ELb0ELb0ELb1ELb1ELb0ELb1EEEEEEEEEvNT_6ParamsE,"a",@progbits
	.sectionflags	@""
	.align	4
.nv.constant0._ZN7cutlass13device_kernelIN5flash11enable_sm90INS1_16FlashAttnFwdSm90INS1_25CollectiveMainloopFwdSm90ILi2EN4cute5tupleIJNS5_1CILi1EEES8_S8_EEENS6_IJNS7_ILi192EEENS7_ILi128EEENS7_ILi96EEEEEELi96ENS_6half_tEfNS_4arch4Sm90ELb0ELb1ELb0ELb1ELb0ELb0ELb0ELb0ELb1ELb0ELb0ELb0EEENS1_21CollectiveEpilogueFwdINS6_IJSA_SC_SB_EEES9_SE_SG_Li384ELb1ELb0ELb0ELb0EEENS1_36VarlenDynamicPersistentTileSchedulerILi192ELi128ELi384ELi32ELb0ELb0ELb1ELb1ELb0ELb1EEEEEEEEEvNT_6ParamsE:
	.zero		3200


//--------------------- .nv.constant0._ZN7cutlass13device_kernelIN5flash11enable_sm90INS1_16FlashAttnFwdSm90INS1_25CollectiveMainloopFwdSm90ILi2EN4cute5tupleIJNS5_1CILi1EEES8_S8_EEENS6_IJNS7_ILi192EEENS7_ILi128EEENS7_ILi96EEEEEELi96ENS_6half_tEfNS_4arch4Sm90ELb0ELb1ELb0ELb1ELb0ELb1ELb0ELb0ELb1ELb0ELb0ELb0EEENS1_21CollectiveEpilogueFwdINS6_IJSA_SC_SB_EEES9_SE_SG_Li384ELb1ELb0ELb0ELb0EEENS1_36VarlenDynamicPersistentTileSchedulerILi192ELi128ELi384ELi32ELb0ELb0ELb1ELb1ELb0ELb1EEEEEEEEEvNT_6ParamsE --------------------------
	.section	.nv.constant0._ZN7cutlass13device_kernelIN5flash11enable_sm90INS1_16FlashAttnFwdSm90INS1_25CollectiveMainloopFwdSm90ILi2EN4cute5tupleIJNS5_1CILi1EEES8_S8_EEENS6_IJNS7_ILi192EEENS7_ILi128EEENS7_ILi96EEEEEELi96ENS_6half_tEfNS_4arch4Sm90ELb0ELb1ELb0ELb1ELb0ELb1ELb0ELb0ELb1ELb0ELb0ELb0EEENS1_21CollectiveEpilogueFwdINS6_IJSA_SC_SB_EEES9_SE_SG_Li384ELb1ELb0ELb0ELb0EEENS1_36VarlenDynamicPersistentTileSchedulerILi192ELi128ELi384ELi32ELb0ELb0ELb1ELb1ELb0ELb1EEEEEEEEEvNT_6ParamsE,"a",@progbits
	.sectionflags	@""
	.align	4
.nv.constant0._ZN7cutlass13device_kernelIN5flash11enable_sm90INS1_16FlashAttnFwdSm90INS1_25CollectiveMainloopFwdSm90ILi2EN4cute5tupleIJNS5_1CILi1EEES8_S8_EEENS6_IJNS7_ILi192EEENS7_ILi128EEENS7_ILi96EEEEEELi96ENS_6half_tEfNS_4arch4Sm90ELb0ELb1ELb0ELb1ELb0ELb1ELb0ELb0ELb1ELb0ELb0ELb0EEENS1_21CollectiveEpilogueFwdINS6_IJSA_SC_SB_EEES9_SE_SG_Li384ELb1ELb0ELb0ELb0EEENS1_36VarlenDynamicPersistentTileSchedulerILi192ELi128ELi384ELi32ELb0ELb0ELb1ELb1ELb0ELb1EEEEEEEEEvNT_6ParamsE:
	.zero		3200


//--------------------- .nv.constant0._ZN7cutlass13device_kernelIN5flash11enable_sm90INS1_16FlashAttnFwdSm90INS1_25CollectiveMainloopFwdSm90ILi2EN4cute5tupleIJNS5_1CILi1EEES8_S8_EEENS6_IJNS7_ILi192EEENS7_ILi144EEENS7_ILi96EEEEEELi96ENS_6half_tEfNS_4arch4Sm90ELb1ELb0ELb0ELb0ELb0ELb0ELb0ELb0ELb1ELb0ELb0ELb0EEENS1_21CollectiveEpilogueFwdINS6_IJSA_SC_SB_EEES9_SE_SG_Li384ELb0ELb0ELb0ELb0EEENS1_30DynamicPersistentTileSchedulerILi384ELi32ELb0ELb0ELb1EEEEEEEEEvNT_6ParamsE --------------------------
	.section	.nv.constant0._ZN7cutlass13device_kernelIN5flash11enable_sm90INS1_16FlashAttnFwdSm90INS1_25CollectiveMainloopFwdSm90ILi2EN4cute5tupleIJNS5_1CILi1EEES8_S8_EEENS6_IJNS7_ILi192EEENS7_ILi144EEENS7_ILi96EEEEEELi96ENS_6half_tEfNS_4arch4Sm90ELb1ELb0ELb0ELb0ELb0ELb0ELb0ELb0ELb1ELb0ELb0ELb0EEENS1_21CollectiveEpilogueFwdINS6_IJSA_SC_SB_EEES9_SE_SG_Li384ELb0ELb0ELb0ELb0EEENS1_30DynamicPersistentTileSchedulerILi384ELi32ELb0ELb0ELb1EEEEEEEEEvNT_6ParamsE,"a",@progbits
	.sectionflags	@""
	.align	4
.nv.constant0._ZN7cutlass13device_kernelIN5flash11enable_sm90INS1_16FlashAttnFwdSm90INS1_25CollectiveMainloopFwdSm90ILi2EN4cute5tupleIJNS5_1CILi1EEES8_S8_EEENS6_IJNS7_ILi192EEENS7_ILi144EEENS7_ILi96EEEEEELi96ENS_6half_tEfNS_4arch4Sm90ELb1ELb0ELb0ELb0ELb0ELb0ELb0ELb0ELb1ELb0ELb0ELb0EEENS1_21CollectiveEpilogueFwdINS6_IJSA_SC_SB_EEES9_SE_SG_Li384ELb0ELb0ELb0ELb0EEENS1_30DynamicPersistentTileSchedulerILi384ELi32ELb0ELb0ELb1EEEEEEEEEvNT_6ParamsE:
	.zero		3584


//--------------------- .nv.constant0._ZN7cutlass13device_kernelIN5flash11enable_sm90INS1_16FlashAttnFwdSm90INS1_25CollectiveMainloopFwdSm90ILi2EN4cute5tupleIJNS5_1CILi1EEES8_S8_EEENS6_IJNS7_ILi192EEENS7_ILi144EEENS7_ILi96EEEEEELi96ENS_6half_tEfNS_4arch4Sm90ELb1ELb0ELb0ELb1ELb0ELb0ELb0ELb0ELb1ELb0ELb0ELb0EEENS1_21CollectiveEpilogueFwdINS6_IJSA_SC_SB_EEES9_SE_SG_Li384ELb1ELb0ELb0ELb0EEENS1_36VarlenDynamicPersistentTileSchedulerILi192ELi144ELi384ELi32ELb0ELb0ELb1ELb1ELb1ELb1EEEEEEEEEvNT_6ParamsE --------------------------
	.section	.nv.constant0._ZN7cutlass13device_kernelIN5flash11enable_sm90INS1_16FlashAttnFwdSm90INS1_25CollectiveMainloopFwdSm90ILi2EN4cute5tupleIJNS5_1CILi1EEES8_S8_EEENS6_IJNS7_ILi192EEENS7_ILi144EEENS7_ILi96EEEEEELi96ENS_6half_tEfNS_4arch4Sm90ELb1ELb0ELb0ELb1ELb0ELb0ELb0ELb0ELb1ELb0ELb0ELb0EEENS1_21CollectiveEpilogueFwdINS6_IJSA_SC_SB_EEES9_SE_SG_Li384ELb1ELb0ELb0ELb0EEENS1_36VarlenDynamicPersistentTileSchedulerILi192ELi144ELi384ELi32ELb0ELb0ELb1ELb1ELb1ELb1EEEEEEEEEvNT_6ParamsE,"a",@progbits
	.sectionflags	@""
	.align	4
.nv.constant0._ZN7cutlass13device_kernelIN5flash11enable_sm90INS1_16FlashAttnFwdSm90INS1_25CollectiveMainloopFwdSm90ILi2EN4cute5tupleIJNS5_1CILi1EEES8_S8_EEENS6_IJNS7_ILi192EEENS7_ILi144EEENS7_ILi96EEEEEELi96ENS_6half_tEfNS_4arch4Sm90ELb1ELb0ELb0ELb1ELb0ELb0ELb0ELb0ELb1ELb0ELb0ELb0EEENS1_21CollectiveEpilogueFwdINS6_IJSA_SC_SB_EEES9_SE_SG_Li384ELb1ELb0ELb0ELb0EEENS1_36VarlenDynamicPersistentTileSchedulerILi192ELi144ELi384ELi32ELb0ELb0ELb1ELb1ELb1ELb1EEEEEEEEEvNT_6ParamsE:
	.zero		3200


//--------------------- .nv.constant0._ZN7cutlass13device_kernelIN5flash11enable_sm90INS1_16FlashAttnFwdSm90INS1_25CollectiveMainloopFwdSm90ILi2EN4cute5tupleIJNS5_1CILi1EEES8_S8_EEENS6_IJNS7_ILi192EEENS7_ILi144EEENS7_ILi96EEEEEELi96ENS_6half_tEfNS_4arch4Sm90ELb1ELb0ELb0ELb1ELb0ELb1ELb0ELb0ELb1ELb0ELb0ELb0EEENS1_21CollectiveEpilogueFwdINS6_IJSA_SC_SB_EEES9_SE_SG_Li384ELb1ELb0ELb0ELb0EEENS1_36VarlenDynamicPersistentTileSchedulerILi192ELi144ELi384ELi32ELb0ELb0ELb1ELb1ELb1ELb1EEEEEEEEEvNT_6ParamsE --------------------------
	.section	.nv.constant0._ZN7cutlass13device_kernelIN5flash11enable_sm90INS1_16FlashAttnFwdSm90INS1_25CollectiveMainloopFwdSm90ILi2EN4cute5tupleIJNS5_1CILi1EEES8_S8_EEENS6_IJNS7_ILi192EEENS7_ILi144EEENS7_ILi96EEEEEELi96ENS_6half_tEfNS_4arch4Sm90ELb1ELb0ELb0ELb1ELb0ELb1ELb0ELb0ELb1ELb0ELb0ELb0EEENS1_21CollectiveEpilogueFwdINS6_IJSA_SC_SB_EEES9_SE_SG_Li384ELb1ELb0ELb0ELb0EEENS1_36VarlenDynamicPersistentTileSchedulerILi192ELi144ELi384ELi32ELb0ELb0ELb1ELb1ELb1ELb1EEEEEEEEEvNT_6ParamsE,"a",@progbits
	.sectionflags	@""
	.align	4
.nv.constant0._ZN7cutlass13device_kernelIN5flash11enable_sm90INS1_16FlashAttnFwdSm90INS1_25CollectiveMainloopFwdSm90ILi2EN4cute5tupleIJNS5_1CILi1EEES8_S8_EEENS6_IJNS7_ILi192EEENS7_ILi144EEENS7_ILi96EEEEEELi96ENS_6half_tEfNS_4arch4Sm90ELb1ELb0ELb0ELb1ELb0ELb1ELb0ELb0ELb1ELb0ELb0ELb0EEENS1_21CollectiveEpilogueFwdINS6_IJSA_SC_SB_EEES9_SE_SG_Li384ELb1ELb0ELb0ELb0EEENS1_36VarlenDynamicPersistentTileSchedulerILi192ELi144ELi384ELi32ELb0ELb0ELb1ELb1ELb1ELb1EEEEEEEEEvNT_6ParamsE:
	.zero		3200


//--------------------- .nv.constant0._ZN7cutlass13device_kernelIN5flash11enable_sm90INS1_16FlashAttnFwdSm90INS1_25CollectiveMainloopFwdSm90ILi2EN4cute5tupleIJNS5_1CILi1EEES8_S8_EEENS6_IJNS7_ILi192EEESA_NS7_ILi64EEEEEELi64ENS_6half_tEfNS_4arch4Sm90ELb0ELb0ELb0ELb0ELb0ELb0ELb0ELb0ELb1ELb0ELb0ELb0EEENS1_21CollectiveEpilogueFwdINS6_IJSA_SB_SA_EEES9_SD_SF_Li384ELb0ELb0ELb0ELb0EEENS1_29StaticPersistentTileSchedulerILb0EEEEEEEEEvNT_6ParamsE --------------------------
	.section	.nv.constant0._ZN7cutlass13device_kernelIN5flash11enable_sm90INS1_16FlashAttnFwdSm90INS1_25CollectiveMainloopFwdSm90ILi2EN4cute5tupleIJNS5_1CILi1EEES8_S8_EEENS6_IJNS7_ILi192EEESA_NS7_ILi64EEEEEELi64ENS_6half_tEfNS_4arch4Sm90ELb0ELb0ELb0ELb0ELb0ELb0ELb0ELb0ELb1ELb0ELb0ELb0EEENS1_21CollectiveEpilogueFwdINS6_IJSA_SB_SA_EEES9_SD_SF_Li384ELb0ELb0ELb0ELb0EEENS1_29StaticPersistentTileSchedulerILb0EEEEEEEEEvNT_6ParamsE,"a",@progbits
	.sectionflags	@""
	.align	4
.nv.constant0._ZN7cutlass13device_kernelIN5flash11enable_sm90INS1_16FlashAttnFwdSm90INS1_25CollectiveMainloopFwdSm90ILi2EN4cute5tupleIJNS5_1CILi1EEES8_S8_EEENS6_IJNS7_ILi192EEESA_NS7_ILi64EEEEEELi64ENS_6half_tEfNS_4arch4Sm90ELb0ELb0ELb0ELb0ELb0ELb0ELb0ELb0ELb1ELb0ELb0ELb0EEENS1_21CollectiveEpilogueFwdINS6_IJSA_SB_SA_EEES9_SD_SF_Li384ELb0ELb0ELb0ELb0EEENS1_29StaticPersistentTileSchedulerILb0EEEEEEEEEvNT_6ParamsE:
	.zero		3584


//--------------------- .nv.constant0._ZN7cutlass13device_kernelIN5flash11enable_sm90INS1_16FlashAttnFwdSm90INS1_25CollectiveMainloopFwdSm90ILi2EN4cute5tupleIJNS5_1CILi1EEES8_S8_EEENS6_IJNS7_ILi192EEESA_NS7_ILi64EEEEEELi64ENS_6half_tEfNS_4arch4Sm90ELb0ELb0ELb0ELb1ELb0ELb0ELb0ELb0ELb1ELb0ELb0ELb0EEENS1_21CollectiveEpilogueFwdINS6_IJSA_SB_SA_EEES9_SD_SF_Li384ELb1ELb0ELb0ELb0EEENS1_36VarlenDynamicPersistentTileSchedulerILi192ELi192ELi384ELi32ELb0ELb0ELb1ELb0ELb1ELb1EEEEEEEEEvNT_6ParamsE --------------------------
	.section	.nv.constant0._ZN7cutlass13device_kernelIN5flash11enable_sm90INS1_16FlashAttnFwdSm90INS1_25CollectiveMainloopFwdSm90ILi2EN4cute5tupleIJNS5_1CILi1EEES8_S8_EEENS6_IJNS7_ILi192EEESA_NS7_ILi64EEEEEELi64ENS_6half_tEfNS_4arch4Sm90ELb0ELb0ELb0ELb1ELb0ELb0ELb0ELb0ELb1ELb0ELb0ELb0EEENS1_21CollectiveEpilogueFwdINS6_IJSA_SB_SA_EEES9_SD_SF_Li384ELb1ELb0ELb0ELb0EEENS1_36VarlenDynamicPersistentTileSchedulerILi192ELi192ELi384ELi32ELb0ELb0ELb1ELb0ELb1ELb1EEEEEEEEEvNT_6ParamsE,"a",@progbits
	.sectionflags	@""
	.align	4
.nv.constant0._ZN7cutlass13device_kernelIN5flash11enable_sm90INS1_16FlashAttnFwdSm90INS1_25CollectiveMainloopFwdSm90ILi2EN4cute5tupleIJNS5_1CILi1EEES8_S8_EEENS6_IJNS7_ILi192EEESA_NS7_ILi64EEEEEELi64ENS_6half_tEfNS_4arch4Sm90ELb0ELb0ELb0ELb1ELb0ELb0ELb0ELb0ELb1ELb0ELb0ELb0EEENS1_21CollectiveEpilogueFwdINS6_IJSA_SB_SA_EEES9_SD_SF_Li384ELb1ELb0ELb0ELb0EEENS1_36VarlenDynamicPersistentTileSchedulerILi192ELi192ELi384ELi32ELb0ELb0ELb1ELb0ELb1ELb1EEEEEEEEEvNT_6ParamsE:
	.zero		3200


//--------------------- .nv.constant0._ZN7cutlass13device_kernelIN5flash11enable_sm90INS1_16FlashAttnFwdSm90INS1_25CollectiveMainloopFwdSm90ILi2EN4cute5tupleIJNS5_1CILi1EEES8_S8_EEENS6_IJNS7_ILi192EEESA_NS7_ILi64EEEEEELi64ENS_6half_tEfNS_4arch4Sm90ELb0ELb0ELb0ELb1ELb0ELb1ELb0ELb0ELb1ELb0ELb0ELb0EEENS1_21CollectiveEpilogueFwdINS6_IJSA_SB_SA_EEES9_SD_SF_Li384ELb1ELb0ELb0ELb0EEENS1_36VarlenDynamicPersistentTileSchedulerILi192ELi192ELi384ELi32ELb0ELb0ELb1ELb0ELb1ELb1EEEEEEEEEvNT_6ParamsE --------------------------
	.section	.nv.constant0._ZN7cutlass13device_kernelIN5flash11enable_sm90INS1_16FlashAttnFwdSm90INS1_25CollectiveMainloopFwdSm90ILi2EN4cute5tupleIJNS5_1CILi1EEES8_S8_EEENS6_IJNS7_ILi192EEESA_NS7_ILi64EEEEEELi64ENS_6half_tEfNS_4arch4Sm90ELb0ELb0ELb0ELb1ELb0ELb1ELb0ELb0ELb1ELb0ELb0ELb0EEENS1_21CollectiveEpilogueFwdINS6_IJSA_SB_SA_EEES9_SD_SF_Li384ELb1ELb0ELb0ELb0EEENS1_36VarlenDynamicPersistentTileSchedulerILi192ELi192ELi384ELi32ELb0ELb0ELb1ELb0ELb1ELb1EEEEEEEEEvNT_6ParamsE,"a",@progbits
	.sectionflags	@""
	.align	4
.nv.constant0._ZN7cutlass13device_kernelIN5flash11enable_sm90INS1_16FlashAttnFwdSm90INS1_25CollectiveMainloopFwdSm90ILi2EN4cute5tupleIJNS5_1CILi1EEES8_S8_EEENS6_IJNS7_ILi192EEESA_NS7_ILi64EEEEEELi64ENS_6half_tEfNS_4arch4Sm90ELb0ELb0ELb0ELb1ELb0ELb1ELb0ELb0ELb1ELb0ELb0ELb0EEENS1_21CollectiveEpilogueFwdINS6_IJSA_SB_SA_EEES9_SD_SF_Li384ELb1ELb0ELb0ELb0EEENS1_36VarlenDynamicPersistentTileSchedulerILi192ELi192ELi384ELi32ELb0ELb0ELb1ELb0ELb1ELb1EEEEEEEEEvNT_6ParamsE:
	.zero		3200


//--------------------- .nv.constant0._ZN7cutlass13device_kernelIN5flash11enable_sm90INS1_16FlashAttnFwdSm90INS1_25CollectiveMainloopFwdSm90ILi2EN4cute5tupleIJNS5_1CILi1EEES8_S8_EEENS6_IJNS7_ILi192EEENS7_ILi128EEENS7_ILi64EEEEEELi64ENS_6half_tEfNS_4arch4Sm90ELb0ELb1ELb0ELb0ELb0ELb0ELb0ELb1ELb1ELb0ELb0ELb0EEENS1_21CollectiveEpilogueFwdINS6_IJSA_SC_SB_EEES9_SE_SG_Li384ELb0ELb0ELb0ELb0EEENS1_30DynamicPersistentTileSchedulerILi384ELi32ELb0ELb0ELb1EEEEEEEEEvNT_6ParamsE --------------------------
	.section	.nv.constant0._ZN7cutlass13device_kernelIN5flash11enable_sm90INS1_16FlashAttnFwdSm90INS1_25CollectiveMainloopFwdSm90ILi2EN4cute5tupleIJNS5_1CILi1EEES8_S8_EEENS6_IJNS7_ILi192EEENS7_ILi128EEENS7_ILi64EEEEEELi64ENS_6half_tEfNS_4arch4Sm90ELb0ELb1ELb0ELb0ELb0ELb0ELb0ELb1ELb1ELb0ELb0ELb0EEENS1_21CollectiveEpilogueFwdINS6_IJSA_SC_SB_EEES9_SE_SG_Li384ELb0ELb0ELb0ELb0EEENS1_30DynamicPersistentTileSchedulerILi384ELi32ELb0ELb0ELb1EEEEEEEEEvNT_6ParamsE,"a",@progbits
	.sectionflags	@""
	.align	4
.nv.constant0._ZN7cutlass13device_kernelIN5flash11enable_sm90INS1_16FlashAttnFwdSm90INS1_25CollectiveMainloopFwdSm90ILi2EN4cute5tupleIJNS5_1CILi1EEES8_S8_EEENS6_IJNS7_ILi192EEENS7_ILi128EEENS7_ILi64EEEEEELi64ENS_6half_tEfNS_4arch4Sm90ELb0ELb1ELb0ELb0ELb0ELb0ELb0ELb1ELb1ELb0ELb0ELb0EEENS1_21CollectiveEpilogueFwdINS6_IJSA_SC_SB_EEES9_SE_SG_Li384ELb0ELb0ELb0ELb0EEENS1_30DynamicPersistentTileSchedulerILi384ELi32ELb0ELb0ELb1EEEEEEEEEvNT_6ParamsE:
	.zero		3584


//--------------------- .nv.constant0._ZN7cutlass13device_kernelIN5flash11enable_sm90INS1_16FlashAttnFwdSm90INS1_25CollectiveMainloopFwdSm90ILi2EN4cute5tupleIJNS5_1CILi1EEES8_S8_EEENS6_IJNS7_ILi192EEENS7_ILi128EEENS7_ILi64EEEEEELi64ENS_6half_tEfNS_4arch4Sm90ELb0ELb1ELb0ELb1ELb0ELb0ELb0ELb1ELb1ELb0ELb0ELb0EEENS1_21CollectiveEpilogueFwdINS6_IJSA_SC_SB_EEES9_SE_SG_Li384ELb1ELb0ELb0ELb0EEENS1_36VarlenDynamicPersistentTileSchedulerILi192ELi128ELi384ELi32ELb0ELb0ELb1ELb1ELb0ELb1EEEEEEEEEvNT_6ParamsE --------------------------
	.section	.nv.constant0._ZN7cutlass13device_kernelIN5flash11enable_sm90INS1_16FlashAttnFwdSm90INS1_25CollectiveMainloopFwdSm90ILi2EN4cute5tupleIJNS5_1CILi1EEES8_S8_EEENS6_IJNS7_ILi192EEENS7_ILi128EEENS7_ILi64EEEEEELi64ENS_6half_tEfNS_4arch4Sm90ELb0ELb1ELb0ELb1ELb0ELb0ELb0ELb1ELb1ELb0ELb0ELb0EEENS1_21CollectiveEpilogueFwdINS6_IJSA_SC_SB_EEES9_SE_SG_Li384ELb1ELb0ELb0ELb0EEENS1_36VarlenDynamicPersistentTileSchedulerILi192ELi128ELi384ELi32ELb0ELb0ELb1ELb1ELb0ELb1EEEEEEEEEvNT_6ParamsE,"a",@progbits
	.sectionflags	@""
	.align	4
.nv.constant0._ZN7cutlass13device_kernelIN5flash11enable_sm90INS1_16FlashAttnFwdSm90INS1_25CollectiveMainloopFwdSm90ILi2EN4cute5tupleIJNS5_1CILi1EEES8_S8_EEENS6_IJNS7_ILi192EEENS7_ILi128EEENS7_ILi64EEEEEELi64ENS_6half_tEfNS_4arch4Sm90ELb0ELb1ELb0ELb1ELb0ELb0ELb0ELb1ELb1ELb0ELb0ELb0EEENS1_21CollectiveEpilogueFwdINS6_IJSA_SC_SB_EEES9_SE_SG_Li384ELb1ELb0ELb0ELb0EEENS1_36VarlenDynamicPersistentTileSchedulerILi192ELi128ELi384ELi32ELb0ELb0ELb1ELb1ELb0ELb1EEEEEEEEEvNT_6ParamsE:
	.zero		3200


//--------------------- .nv.constant0._ZN7cutlass13device_kernelIN5flash11enable_sm90INS1_16FlashAttnFwdSm90INS1_25CollectiveMainloopFwdSm90ILi2EN4cute5tupleIJNS5_1CILi1EEES8_S8_EEENS6_IJNS7_ILi192EEENS7_ILi128EEENS7_ILi64EEEEEELi64ENS_6half_tEfNS_4arch4Sm90ELb0ELb1ELb0ELb1ELb0ELb1ELb0ELb1ELb1ELb0ELb0ELb0EEENS1_21CollectiveEpilogueFwdINS6_IJSA_SC_SB_EEES9_SE_SG_Li384ELb1ELb0ELb0ELb0EEENS1_36VarlenDynamicPersistentTileSchedulerILi192ELi128ELi384ELi32ELb0ELb0ELb1ELb1ELb0ELb1EEEEEEEEEvNT_6ParamsE --------------------------
	.section	.nv.constant0._ZN7cutlass13device_kernelIN5flash11enable_sm90INS1_16FlashAttnFwdSm90INS1_25CollectiveMainloopFwdSm90ILi2EN4cute5tupleIJNS5_1CILi1EEES8_S8_EEENS6_IJNS7_ILi192EEENS7_ILi128EEENS7_ILi64EEEEEELi64ENS_6half_tEfNS_4arch4Sm90ELb0ELb1ELb0ELb1ELb0ELb1ELb0ELb1ELb1ELb0ELb0ELb0EEENS1_21CollectiveEpilogueFwdINS6_IJSA_SC_SB_EEES9_SE_SG_Li384ELb1ELb0ELb0ELb0EEENS1_36VarlenDynamicPersistentTileSchedulerILi192ELi128ELi384ELi32ELb0ELb0ELb1ELb1ELb0ELb1EEEEEEEEEvNT_6ParamsE,"a",@progbits
	.sectionflags	@""
	.align	4
.nv.constant0._ZN7cutlass13device_kernelIN5flash11enable_sm90INS1_16FlashAttnFwdSm90INS1_25CollectiveMainloopFwdSm90ILi2EN4cute5tupleIJNS5_1CILi1EEES8_S8_EEENS6_IJNS7_ILi192EEENS7_ILi128EEENS7_ILi64EEEEEELi64ENS_6half_tEfNS_4arch4Sm90ELb0ELb1ELb0ELb1ELb0ELb1ELb0ELb1ELb1ELb0ELb0ELb0EEENS1_21CollectiveEpilogueFwdINS6_IJSA_SC_SB_EEES9_SE_SG_Li384ELb1ELb0ELb0ELb0EEENS1_36VarlenDynamicPersistentTileSchedulerILi192ELi128ELi384ELi32ELb0ELb0ELb1ELb1ELb0ELb1EEEEEEEEEvNT_6ParamsE:
	.zero		3200


//--------------------- .nv.constant0._ZN7cutlass13device_kernelIN5flash11enable_sm90INS1_16FlashAttnFwdSm90INS1_25CollectiveMainloopFwdSm90ILi2EN4cute5tupleIJNS5_1CILi1EEES8_S8_EEENS6_IJNS7_ILi192EEENS7_ILi128EEENS7_ILi64EEEEEELi64ENS_6half_tEfNS_4arch4Sm90ELb1ELb0ELb0ELb0ELb0ELb0ELb0ELb1ELb1ELb0ELb0ELb0EEENS1_21CollectiveEpilogueFwdINS6_IJSA_SC_SB_EEES9_SE_SG_Li384ELb0ELb0ELb0ELb0EEENS1_30DynamicPersistentTileSchedulerILi384ELi32ELb0ELb0ELb1EEEEEEEEEvNT_6ParamsE --------------------------
	.section	.nv.constant0._ZN7cutlass13device_kernelIN5flash11enable_sm90INS1_16FlashAttnFwdSm90INS1_25CollectiveMainloopFwdSm90ILi2EN4cute5tupleIJNS5_1CILi1EEES8_S8_EEENS6_IJNS7_ILi192EEENS7_ILi128EEENS7_ILi64EEEEEELi64ENS_6half_tEfNS_4arch4Sm90ELb1ELb0ELb0ELb0ELb0ELb0ELb0ELb1ELb1ELb0ELb0ELb0EEENS1_21CollectiveEpilogueFwdINS6_IJSA_SC_SB_EEES9_SE_SG_Li384ELb0ELb0ELb0ELb0EEENS1_30DynamicPersistentTileSchedulerILi384ELi32ELb0ELb0ELb1EEEEEEEEEvNT_6ParamsE,"a",@progbits
	.sectionflags	@""
	.align	4
.nv.constant0._ZN7cutlass13device_kernelIN5flash11enable_sm90INS1_16FlashAttnFwdSm90INS1_25CollectiveMainloopFwdSm90ILi2EN4cute5tupleIJNS5_1CILi1EEES8_S8_EEENS6_IJNS7_ILi192EEENS7_ILi128EEENS7_ILi64EEEEEELi64ENS_6half_tEfNS_4arch4Sm90ELb1ELb0ELb0ELb0ELb0ELb0ELb0ELb1ELb1ELb0ELb0ELb0EEENS1_21CollectiveEpilogueFwdINS6_IJSA_SC_SB_EEES9_SE_SG_Li384ELb0ELb0ELb0ELb0EEENS1_30DynamicPersistentTileSchedulerILi384ELi32ELb0ELb0ELb1EEEEEEEEEvNT_6ParamsE:
	.zero		3584


//--------------------- .nv.constant0._ZN7cutlass13device_kernelIN5flash11enable_sm90INS1_16FlashAttnFwdSm90INS1_25CollectiveMainloopFwdSm90ILi2EN4cute5tupleIJNS5_1CILi1EEES8_S8_EEENS6_IJNS7_ILi192EEENS7_ILi128EEENS7_ILi64EEEEEELi64ENS_6half_tEfNS_4arch4Sm90ELb1ELb0ELb0ELb1ELb0ELb0ELb0ELb1ELb1ELb0ELb0ELb0EEENS1_21CollectiveEpilogueFwdINS6_IJSA_SC_SB_EEES9_SE_SG_Li384ELb1ELb0ELb0ELb0EEENS1_36VarlenDynamicPersistentTileSchedulerILi192ELi128ELi384ELi32ELb0ELb0ELb1ELb1ELb1ELb1EEEEEEEEEvNT_6ParamsE --------------------------
	.section	.nv.constant0._ZN7cutlass13device_kernelIN5flash11enable_sm90INS1_16FlashAttnFwdSm90INS1_25CollectiveMainloopFwdSm90ILi2EN4cute5tupleIJNS5_1CILi1EEES8_S8_EEENS6_IJNS7_ILi192EEENS7_ILi128EEENS7_ILi64EEEEEELi64ENS_6half_tEfNS_4arch4Sm90ELb1ELb0ELb0ELb1ELb0ELb0ELb0ELb1ELb1ELb0ELb0ELb0EEENS1_21CollectiveEpilogueFwdINS6_IJSA_SC_SB_EEES9_SE_SG_Li384ELb1ELb0ELb0ELb0EEENS1_36VarlenDynamicPersistentTileSchedulerILi192ELi128ELi384ELi32ELb0ELb0ELb1ELb1ELb1ELb1EEEEEEEEEvNT_6ParamsE,"a",@progbits
	.sectionflags	@""
	.align	4
.nv.constant0._ZN7cutlass13device_kernelIN5flash11enable_sm90INS1_16FlashAttnFwdSm90INS1_25CollectiveMainloopFwdSm90ILi2EN4cute5tupleIJNS5_1CILi1EEES8_S8_EEENS6_IJNS7_ILi192EEENS7_ILi128EEENS7_ILi64EEEEEELi64ENS_6half_tEfNS_4arch4Sm90ELb1ELb0ELb0ELb1ELb0ELb0ELb0ELb1ELb1ELb0ELb0ELb0EEENS1_21CollectiveEpilogueFwdINS6_IJSA_SC_SB_EEES9_SE_SG_Li384ELb1ELb0ELb0ELb0EEENS1_36VarlenDynamicPersistentTileSchedulerILi192ELi128ELi384ELi32ELb0ELb0ELb1ELb1ELb1ELb1EEEEEEEEEvNT_6ParamsE:
	.zero		3200


//--------------------- .nv.constant0._ZN7cutlass13device_kernelIN5flash11enable_sm90INS1_16FlashAttnFwdSm90INS1_25CollectiveMainloopFwdSm90ILi2EN4cute5tupleIJNS5_1CILi1EEES8_S8_EEENS6_IJNS7_ILi192EEENS7_ILi128EEENS7_ILi64EEEEEELi64ENS_6half_tEfNS_4arch4Sm90ELb1ELb0ELb0ELb1ELb0ELb1ELb0ELb1ELb1ELb0ELb0ELb0EEENS1_21CollectiveEpilogueFwdINS6_IJSA_SC_SB_EEES9_SE_SG_Li384ELb1ELb0ELb0ELb0EEENS1_36VarlenDynamicPersistentTileSchedulerILi192ELi128ELi384ELi32ELb0ELb0ELb1ELb1ELb1ELb1EEEEEEEEEvNT_6ParamsE --------------------------
	.section	.nv.constant0._ZN7cutlass13device_kernelIN5flash11enable_sm90INS1_16FlashAttnFwdSm90INS1_25CollectiveMainloopFwdSm90ILi2EN4cute5tupleIJNS5_1CILi1EEES8_S8_EEENS6_IJNS7_ILi192EEENS7_ILi128EEENS7_ILi64EEEEEELi64ENS_6half_tEfNS_4arch4Sm90ELb1ELb0ELb0ELb1ELb0ELb1ELb0ELb1ELb1ELb0ELb0ELb0EEENS1_21CollectiveEpilogueFwdINS6_IJSA_SC_SB_EEES9_SE_SG_Li384ELb1ELb0ELb0ELb0EEENS1_36VarlenDynamicPersistentTileSchedulerILi192ELi128ELi384ELi32ELb0ELb0ELb1ELb1ELb1ELb1EEEEEEEEEvNT_6ParamsE,"a",@progbits
	.sectionflags	@""
	.align	4
.nv.constant0._ZN7cutlass13device_kernelIN5flash11enable_sm90INS1_16FlashAttnFwdSm90INS1_25CollectiveMainloopFwdSm90ILi2EN4cute5tupleIJNS5_1CILi1EEES8_S8_EEENS6_IJNS7_ILi192EEENS7_ILi128EEENS7_ILi64EEEEEELi64ENS_6half_tEfNS_4arch4Sm90ELb1ELb0ELb0ELb1ELb0ELb1ELb0ELb1ELb1ELb0ELb0ELb0EEENS1_21CollectiveEpilogueFwdINS6_IJSA_SC_SB_EEES9_SE_SG_Li384ELb1ELb0ELb0ELb0EEENS1_36VarlenDynamicPersistentTileSchedulerILi192ELi128ELi384ELi32ELb0ELb0ELb1ELb1ELb1ELb1EEEEEEEEEvNT_6ParamsE:
	.zero		3200


//--------------------- SYMBOLS --------------------------

	.type		.nv.reservedSmem.offset0,@object
	.size		.nv.reservedSmem.offset0,0x4
	.type		__assertfail,@function
